	.target	sm_90

	.elftype	@"ET_EXEC"


//--------------------- .note.nv.tkinfo           --------------------------
	.section	.note.nv.tkinfo,"",@"SHT_NOTE"
	.sectionflags	@"SHF_NOTE_NV_TKINFO"
	.tkinfo
        /*0018*/ 	.word	0x00000002
        /*0030*/ 	.string	""
        /*0030*/ 	.string	"ptxas"
        /*0030*/ 	.string	"Cuda compilation tools, release 13.0, V13.0.88"
        /*0030*/ 	.string	"Build cuda_13.0.r13.0/compiler.36424714_0"
        /*0030*/ 	.string	"-arch sm_90 -m 64 "



//--------------------- .note.nv.cuinfo           --------------------------
	.section	.note.nv.cuinfo,"",@"SHT_NOTE"
	.sectionflags	@"SHF_NOTE_NV_CUINFO"
        /*0018*/ 	.short	0x0002
        /*001a*/ 	.short	0x005a
        /*001c*/ 	.short	0x0082
	.zero		2


//--------------------- .nv.info                  --------------------------
	.section	.nv.info,"",@"SHT_CUDA_INFO"
	.align	4


	//----- nvinfo : EIATTR_REGCOUNT
	.align		4
        /*0000*/ 	.byte	0x04, 0x2f
        /*0002*/ 	.short	(.L_29 - .L_28)
	.align		4
.L_28:
        /*0004*/ 	.word	index@(_ZN2at6native43_GLOBAL__N__9ae7fba5_10_SoftMax_cu_9f978f6322cunn_SoftMaxForwardRegIdddNS1_25LogSoftMaxForwardEpilogueElLi1EEEvPT1_PKT_T3_)
        /*0008*/ 	.word	0x0000001c


	//----- nvinfo : EIATTR_FRAME_SIZE
	.align		4
.L_29:
        /*000c*/ 	.byte	0x04, 0x11
        /*000e*/ 	.short	(.L_31 - .L_30)
	.align		4
.L_30:
        /*0010*/ 	.word	index@(_ZN2at6native43_GLOBAL__N__9ae7fba5_10_SoftMax_cu_9f978f6322cunn_SoftMaxForwardRegIdddNS1_25LogSoftMaxForwardEpilogueElLi1EEEvPT1_PKT_T3_)
        /*0014*/ 	.word	0x00000000


	//----- nvinfo : EIATTR_REGCOUNT
	.align		4
.L_31:
        /*0018*/ 	.byte	0x04, 0x2f
        /*001a*/ 	.short	(.L_33 - .L_32)
	.align		4
.L_32:
        /*001c*/ 	.word	index@(_ZN2at6native43_GLOBAL__N__9ae7fba5_10_SoftMax_cu_9f978f6322cunn_SoftMaxForwardRegIdddNS1_25LogSoftMaxForwardEpilogueElLi2EEEvPT1_PKT_T3_)
        /*0020*/ 	.word	0x0000001e


	//----- nvinfo : EIATTR_FRAME_SIZE
	.align		4
.L_33:
        /*0024*/ 	.byte	0x04, 0x11
        /*0026*/ 	.short	(.L_35 - .L_34)
	.align		4
.L_34:
        /*0028*/ 	.word	index@(_ZN2at6native43_GLOBAL__N__9ae7fba5_10_SoftMax_cu_9f978f6322cunn_SoftMaxForwardRegIdddNS1_25LogSoftMaxForwardEpilogueElLi2EEEvPT1_PKT_T3_)
        /*002c*/ 	.word	0x00000000


	//----- nvinfo : EIATTR_REGCOUNT
	.align		4
.L_35:
        /*0030*/ 	.byte	0x04, 0x2f
        /*0032*/ 	.short	(.L_37 - .L_36)
	.align		4
.L_36:
        /*0034*/ 	.word	index@(_ZN2at6native43_GLOBAL__N__9ae7fba5_10_SoftMax_cu_9f978f6322cunn_SoftMaxForwardRegIdddNS1_25LogSoftMaxForwardEpilogueElLi3EEEvPT1_PKT_T3_)
        /*0038*/ 	.word	0x00000020


	//----- nvinfo : EIATTR_FRAME_SIZE
	.align		4
.L_37:
        /*003c*/ 	.byte	0x04, 0x11
        /*003e*/ 	.short	(.L_39 - .L_38)
	.align		4
.L_38:
        /*0040*/ 	.word	index@(_ZN2at6native43_GLOBAL__N__9ae7fba5_10_SoftMax_cu_9f978f6322cunn_SoftMaxForwardRegIdddNS1_25LogSoftMaxForwardEpilogueElLi3EEEvPT1_PKT_T3_)
        /*0044*/ 	.word	0x00000000


	//----- nvinfo : EIATTR_REGCOUNT
	.align		4
.L_39:
        /*0048*/ 	.byte	0x04, 0x2f
        /*004a*/ 	.short	(.L_41 - .L_40)
	.align		4
.L_40:
        /*004c*/ 	.word	index@(_ZN2at6native43_GLOBAL__N__9ae7fba5_10_SoftMax_cu_9f978f6322cunn_SoftMaxForwardRegIdddNS1_25LogSoftMaxForwardEpilogueElLi4EEEvPT1_PKT_T3_)
        /*0050*/ 	.word	0x00000020


	//----- nvinfo : EIATTR_FRAME_SIZE
	.align		4
.L_41:
        /*0054*/ 	.byte	0x04, 0x11
        /*0056*/ 	.short	(.L_43 - .L_42)
	.align		4
.L_42:
        /*0058*/ 	.word	index@(_ZN2at6native43_GLOBAL__N__9ae7fba5_10_SoftMax_cu_9f978f6322cunn_SoftMaxForwardRegIdddNS1_25LogSoftMaxForwardEpilogueElLi4EEEvPT1_PKT_T3_)
        /*005c*/ 	.word	0x00000000


	//----- nvinfo : EIATTR_REGCOUNT
	.align		4
.L_43:
        /*0060*/ 	.byte	0x04, 0x2f
        /*0062*/ 	.short	(.L_45 - .L_44)
	.align		4
.L_44:
        /*0064*/ 	.word	index@(_ZN2at6native43_GLOBAL__N__9ae7fba5_10_SoftMax_cu_9f978f6322cunn_SoftMaxForwardRegIdddNS1_25LogSoftMaxForwardEpilogueElLi5EEEvPT1_PKT_T3_)
        /*0068*/ 	.word	0x00000020


	//----- nvinfo : EIATTR_FRAME_SIZE
	.align		4
.L_45:
        /*006c*/ 	.byte	0x04, 0x11
        /*006e*/ 	.short	(.L_47 - .L_46)
	.align		4
.L_46:
        /*0070*/ 	.word	index@(_ZN2at6native43_GLOBAL__N__9ae7fba5_10_SoftMax_cu_9f978f6322cunn_SoftMaxForwardRegIdddNS1_25LogSoftMaxForwardEpilogueElLi5EEEvPT1_PKT_T3_)
        /*0074*/ 	.word	0x00000000


	//----- nvinfo : EIATTR_REGCOUNT
	.align		4
.L_47:
        /*0078*/ 	.byte	0x04, 0x2f
        /*007a*/ 	.short	(.L_49 - .L_48)
	.align		4
.L_48:
        /*007c*/ 	.word	index@(_ZN2at6native43_GLOBAL__N__9ae7fba5_10_SoftMax_cu_9f978f6322cunn_SoftMaxForwardRegIdddNS1_25LogSoftMaxForwardEpilogueElLi6EEEvPT1_PKT_T3_)
        /*0080*/ 	.word	0x00000024


	//----- nvinfo : EIATTR_FRAME_SIZE
	.align		4
.L_49:
        /*0084*/ 	.byte	0x04, 0x11
        /*0086*/ 	.short	(.L_51 - .L_50)
	.align		4
.L_50:
        /*0088*/ 	.word	index@(_ZN2at6native43_GLOBAL__N__9ae7fba5_10_SoftMax_cu_9f978f6322cunn_SoftMaxForwardRegIdddNS1_25LogSoftMaxForwardEpilogueElLi6EEEvPT1_PKT_T3_)
        /*008c*/ 	.word	0x00000000


	//----- nvinfo : EIATTR_REGCOUNT
	.align		4
.L_51:
        /*0090*/ 	.byte	0x04, 0x2f
        /*0092*/ 	.short	(.L_53 - .L_52)
	.align		4
.L_52:
        /*0094*/ 	.word	index@(_ZN2at6native43_GLOBAL__N__9ae7fba5_10_SoftMax_cu_9f978f6322cunn_SoftMaxForwardRegIdddNS1_25LogSoftMaxForwardEpilogueElLi7EEEvPT1_PKT_T3_)
        /*0098*/ 	.word	0x00000028


	//----- nvinfo : EIATTR_FRAME_SIZE
	.align		4
.L_53:
        /*009c*/ 	.byte	0x04, 0x11
        /*009e*/ 	.short	(.L_55 - .L_54)
	.align		4
.L_54:
        /*00a0*/ 	.word	index@(_ZN2at6native43_GLOBAL__N__9ae7fba5_10_SoftMax_cu_9f978f6322cunn_SoftMaxForwardRegIdddNS1_25LogSoftMaxForwardEpilogueElLi7EEEvPT1_PKT_T3_)
        /*00a4*/ 	.word	0x00000000


	//----- nvinfo : EIATTR_REGCOUNT
	.align		4
.L_55:
        /*00a8*/ 	.byte	0x04, 0x2f
        /*00aa*/ 	.short	(.L_57 - .L_56)
	.align		4
.L_56:
        /*00ac*/ 	.word	index@(_ZN2at6native43_GLOBAL__N__9ae7fba5_10_SoftMax_cu_9f978f6322cunn_SoftMaxForwardRegIdddNS1_25LogSoftMaxForwardEpilogueElLi8EEEvPT1_PKT_T3_)
        /*00b0*/ 	.word	0x0000002a


	//----- nvinfo : EIATTR_FRAME_SIZE
	.align		4
.L_57:
        /*00b4*/ 	.byte	0x04, 0x11
        /*00b6*/ 	.short	(.L_59 - .L_58)
	.align		4
.L_58:
        /*00b8*/ 	.word	index@(_ZN2at6native43_GLOBAL__N__9ae7fba5_10_SoftMax_cu_9f978f6322cunn_SoftMaxForwardRegIdddNS1_25LogSoftMaxForwardEpilogueElLi8EEEvPT1_PKT_T3_)
        /*00bc*/ 	.word	0x00000000


	//----- nvinfo : EIATTR_REGCOUNT
	.align		4
.L_59:
        /*00c0*/ 	.byte	0x04, 0x2f
        /*00c2*/ 	.short	(.L_61 - .L_60)
	.align		4
.L_60:
        /*00c4*/ 	.word	index@(_ZN2at6native43_GLOBAL__N__9ae7fba5_10_SoftMax_cu_9f978f6322cunn_SoftMaxForwardRegIdddNS1_25LogSoftMaxForwardEpilogueElLi9EEEvPT1_PKT_T3_)
        /*00c8*/ 	.word	0x0000002e


	//----- nvinfo : EIATTR_FRAME_SIZE
	.align		4
.L_61:
        /*00cc*/ 	.byte	0x04, 0x11
        /*00ce*/ 	.short	(.L_63 - .L_62)
	.align		4
.L_62:
        /*00d0*/ 	.word	index@(_ZN2at6native43_GLOBAL__N__9ae7fba5_10_SoftMax_cu_9f978f6322cunn_SoftMaxForwardRegIdddNS1_25LogSoftMaxForwardEpilogueElLi9EEEvPT1_PKT_T3_)
        /*00d4*/ 	.word	0x00000000


	//----- nvinfo : EIATTR_REGCOUNT
	.align		4
.L_63:
        /*00d8*/ 	.byte	0x04, 0x2f
        /*00da*/ 	.short	(.L_65 - .L_64)
	.align		4
.L_64:
        /*00dc*/ 	.word	index@(_ZN2at6native43_GLOBAL__N__9ae7fba5_10_SoftMax_cu_9f978f6323cunn_SoftMaxForwardSmemILi2EdddNS1_25LogSoftMaxForwardEpilogueElEEvPT2_PKT0_T4_)
        /*00e0*/ 	.word	0x00000030


	//----- nvinfo : EIATTR_FRAME_SIZE
	.align		4
.L_65:
        /*00e4*/ 	.byte	0x04, 0x11
        /*00e6*/ 	.short	(.L_67 - .L_66)
	.align		4
.L_66:
        /*00e8*/ 	.word	index@(_ZN2at6native43_GLOBAL__N__9ae7fba5_10_SoftMax_cu_9f978f6323cunn_SoftMaxForwardSmemILi2EdddNS1_25LogSoftMaxForwardEpilogueElEEvPT2_PKT0_T4_)
        /*00ec*/ 	.word	0x00000000


	//----- nvinfo : EIATTR_REGCOUNT
	.align		4
.L_67:
        /*00f0*/ 	.byte	0x04, 0x2f
        /*00f2*/ 	.short	(.L_69 - .L_68)
	.align		4
.L_68:
        /*00f4*/ 	.word	index@(_ZN2at6native43_GLOBAL__N__9ae7fba5_10_SoftMax_cu_9f978f6319cunn_SoftMaxForwardILi2EdddNS1_25LogSoftMaxForwardEpilogueEEEvPT2_PKT0_i)
        /*00f8*/ 	.word	0x0000002e


	//----- nvinfo : EIATTR_FRAME_SIZE
	.align		4
.L_69:
        /*00fc*/ 	.byte	0x04, 0x11
        /*00fe*/ 	.short	(.L_71 - .L_70)
	.align		4
.L_70:
        /*0100*/ 	.word	index@(_ZN2at6native43_GLOBAL__N__9ae7fba5_10_SoftMax_cu_9f978f6319cunn_SoftMaxForwardILi2EdddNS1_25LogSoftMaxForwardEpilogueEEEvPT2_PKT0_i)
        /*0104*/ 	.word	0x00000000


	//----- nvinfo : EIATTR_REGCOUNT
	.align		4
.L_71:
        /*0108*/ 	.byte	0x04, 0x2f
        /*010a*/ 	.short	(.L_73 - .L_72)
	.align		4
.L_72:
        /*010c*/ 	.word	index@(_ZN2at6native43_GLOBAL__N__9ae7fba5_10_SoftMax_cu_9f978f6322cunn_SoftMaxForwardRegIfffNS1_25LogSoftMaxForwardEpilogueElLi1EEEvPT1_PKT_T3_)
        /*0110*/ 	.word	0x00000014


	//----- nvinfo : EIATTR_FRAME_SIZE
	.align		4
.L_73:
        /*0114*/ 	.byte	0x04, 0x11
        /*0116*/ 	.short	(.L_75 - .L_74)
	.align		4
.L_74:
        /*0118*/ 	.word	index@(_ZN2at6native43_GLOBAL__N__9ae7fba5_10_SoftMax_cu_9f978f6322cunn_SoftMaxForwardRegIfffNS1_25LogSoftMaxForwardEpilogueElLi1EEEvPT1_PKT_T3_)
        /*011c*/ 	.word	0x00000000


	//----- nvinfo : EIATTR_REGCOUNT
	.align		4
.L_75:
        /*0120*/ 	.byte	0x04, 0x2f
        /*0122*/ 	.short	(.L_77 - .L_76)
	.align		4
.L_76:
        /*0124*/ 	.word	index@(_ZN2at6native43_GLOBAL__N__9ae7fba5_10_SoftMax_cu_9f978f6322cunn_SoftMaxForwardRegIfffNS1_25LogSoftMaxForwardEpilogueElLi2EEEvPT1_PKT_T3_)
        /*0128*/ 	.word	0x00000017


	//----- nvinfo : EIATTR_FRAME_SIZE
	.align		4
.L_77:
        /*012c*/ 	.byte	0x04, 0x11
        /*012e*/ 	.short	(.L_79 - .L_78)
	.align		4
.L_78:
        /*0130*/ 	.word	index@(_ZN2at6native43_GLOBAL__N__9ae7fba5_10_SoftMax_cu_9f978f6322cunn_SoftMaxForwardRegIfffNS1_25LogSoftMaxForwardEpilogueElLi2EEEvPT1_PKT_T3_)
        /*0134*/ 	.word	0x00000000


	//----- nvinfo : EIATTR_REGCOUNT
	.align		4
.L_79:
        /*0138*/ 	.byte	0x04, 0x2f
        /*013a*/ 	.short	(.L_81 - .L_80)
	.align		4
.L_80:
        /*013c*/ 	.word	index@(_ZN2at6native43_GLOBAL__N__9ae7fba5_10_SoftMax_cu_9f978f6322cunn_SoftMaxForwardRegIfffNS1_25LogSoftMaxForwardEpilogueElLi3EEEvPT1_PKT_T3_)
        /*0140*/ 	.word	0x0000001b


	//----- nvinfo : EIATTR_FRAME_SIZE
	.align		4
.L_81:
        /*0144*/ 	.byte	0x04, 0x11
        /*0146*/ 	.short	(.L_83 - .L_82)
	.align		4
.L_82:
        /*0148*/ 	.word	index@(_ZN2at6native43_GLOBAL__N__9ae7fba5_10_SoftMax_cu_9f978f6322cunn_SoftMaxForwardRegIfffNS1_25LogSoftMaxForwardEpilogueElLi3EEEvPT1_PKT_T3_)
        /*014c*/ 	.word	0x00000000


	//----- nvinfo : EIATTR_REGCOUNT
	.align		4
.L_83:
        /*0150*/ 	.byte	0x04, 0x2f
        /*0152*/ 	.short	(.L_85 - .L_84)
	.align		4
.L_84:
        /*0154*/ 	.word	index@(_ZN2at6native43_GLOBAL__N__9ae7fba5_10_SoftMax_cu_9f978f6322cunn_SoftMaxForwardRegIfffNS1_25LogSoftMaxForwardEpilogueElLi4EEEvPT1_PKT_T3_)
        /*0158*/ 	.word	0x0000001f


	//----- nvinfo : EIATTR_FRAME_SIZE
	.align		4
.L_85:
        /*015c*/ 	.byte	0x04, 0x11
        /*015e*/ 	.short	(.L_87 - .L_86)
	.align		4
.L_86:
        /*0160*/ 	.word	index@(_ZN2at6native43_GLOBAL__N__9ae7fba5_10_SoftMax_cu_9f978f6322cunn_SoftMaxForwardRegIfffNS1_25LogSoftMaxForwardEpilogueElLi4EEEvPT1_PKT_T3_)
        /*0164*/ 	.word	0x00000000


	//----- nvinfo : EIATTR_REGCOUNT
	.align		4
.L_87:
        /*0168*/ 	.byte	0x04, 0x2f
        /*016a*/ 	.short	(.L_89 - .L_88)
	.align		4
.L_88:
        /*016c*/ 	.word	index@(_ZN2at6native43_GLOBAL__N__9ae7fba5_10_SoftMax_cu_9f978f6322cunn_SoftMaxForwardRegIfffNS1_25LogSoftMaxForwardEpilogueElLi5EEEvPT1_PKT_T3_)
        /*0170*/ 	.word	0x0000001e


	//----- nvinfo : EIATTR_FRAME_SIZE
	.align		4
.L_89:
        /*0174*/ 	.byte	0x04, 0x11
        /*0176*/ 	.short	(.L_91 - .L_90)
	.align		4
.L_90:
        /*0178*/ 	.word	index@(_ZN2at6native43_GLOBAL__N__9ae7fba5_10_SoftMax_cu_9f978f6322cunn_SoftMaxForwardRegIfffNS1_25LogSoftMaxForwardEpilogueElLi5EEEvPT1_PKT_T3_)
        /*017c*/ 	.word	0x00000000


	//----- nvinfo : EIATTR_REGCOUNT
	.align		4
.L_91:
        /*0180*/ 	.byte	0x04, 0x2f
        /*0182*/ 	.short	(.L_93 - .L_92)
	.align		4
.L_92:
        /*0184*/ 	.word	index@(_ZN2at6native43_GLOBAL__N__9ae7fba5_10_SoftMax_cu_9f978f6322cunn_SoftMaxForwardRegIfffNS1_25LogSoftMaxForwardEpilogueElLi6EEEvPT1_PKT_T3_)
        /*0188*/ 	.word	0x00000020


	//----- nvinfo : EIATTR_FRAME_SIZE
	.align		4
.L_93:
        /*018c*/ 	.byte	0x04, 0x11
        /*018e*/ 	.short	(.L_95 - .L_94)
	.align		4
.L_94:
        /*0190*/ 	.word	index@(_ZN2at6native43_GLOBAL__N__9ae7fba5_10_SoftMax_cu_9f978f6322cunn_SoftMaxForwardRegIfffNS1_25LogSoftMaxForwardEpilogueElLi6EEEvPT1_PKT_T3_)
        /*0194*/ 	.word	0x00000000


	//----- nvinfo : EIATTR_REGCOUNT
	.align		4
.L_95:
        /*0198*/ 	.byte	0x04, 0x2f
        /*019a*/ 	.short	(.L_97 - .L_96)
	.align		4
.L_96:
        /*019c*/ 	.word	index@(_ZN2at6native43_GLOBAL__N__9ae7fba5_10_SoftMax_cu_9f978f6322cunn_SoftMaxForwardRegIfffNS1_25LogSoftMaxForwardEpilogueElLi7EEEvPT1_PKT_T3_)
        /*01a0*/ 	.word	0x00000020


	//----- nvinfo : EIATTR_FRAME_SIZE
	.align		4
.L_97:
        /*01a4*/ 	.byte	0x04, 0x11
        /*01a6*/ 	.short	(.L_99 - .L_98)
	.align		4
.L_98:
        /*01a8*/ 	.word	index@(_ZN2at6native43_GLOBAL__N__9ae7fba5_10_SoftMax_cu_9f978f6322cunn_SoftMaxForwardRegIfffNS1_25LogSoftMaxForwardEpilogueElLi7EEEvPT1_PKT_T3_)
        /*01ac*/ 	.word	0x00000000


	//----- nvinfo : EIATTR_REGCOUNT
	.align		4
.L_99:
        /*01b0*/ 	.byte	0x04, 0x2f
        /*01b2*/ 	.short	(.L_101 - .L_100)
	.align		4
.L_100:
        /*01b4*/ 	.word	index@(_ZN2at6native43_GLOBAL__N__9ae7fba5_10_SoftMax_cu_9f978f6322cunn_SoftMaxForwardRegIfffNS1_25LogSoftMaxForwardEpilogueElLi8EEEvPT1_PKT_T3_)
        /*01b8*/ 	.word	0x00000024


	//----- nvinfo : EIATTR_FRAME_SIZE
	.align		4
.L_101:
        /*01bc*/ 	.byte	0x04, 0x11
        /*01be*/ 	.short	(.L_103 - .L_102)
	.align		4
.L_102:
        /*01c0*/ 	.word	index@(_ZN2at6native43_GLOBAL__N__9ae7fba5_10_SoftMax_cu_9f978f6322cunn_SoftMaxForwardRegIfffNS1_25LogSoftMaxForwardEpilogueElLi8EEEvPT1_PKT_T3_)
        /*01c4*/ 	.word	0x00000000


	//----- nvinfo : EIATTR_REGCOUNT
	.align		4
.L_103:
        /*01c8*/ 	.byte	0x04, 0x2f
        /*01ca*/ 	.short	(.L_105 - .L_104)
	.align		4
.L_104:
        /*01cc*/ 	.word	index@(_ZN2at6native43_GLOBAL__N__9ae7fba5_10_SoftMax_cu_9f978f6322cunn_SoftMaxForwardRegIfffNS1_25LogSoftMaxForwardEpilogueElLi9EEEvPT1_PKT_T3_)
        /*01d0*/ 	.word	0x00000026


	//----- nvinfo : EIATTR_FRAME_SIZE
	.align		4
.L_105:
        /*01d4*/ 	.byte	0x04, 0x11
        /*01d6*/ 	.short	(.L_107 - .L_106)
	.align		4
.L_106:
        /*01d8*/ 	.word	index@(_ZN2at6native43_GLOBAL__N__9ae7fba5_10_SoftMax_cu_9f978f6322cunn_SoftMaxForwardRegIfffNS1_25LogSoftMaxForwardEpilogueElLi9EEEvPT1_PKT_T3_)
        /*01dc*/ 	.word	0x00000000


	//----- nvinfo : EIATTR_REGCOUNT
	.align		4
.L_107:
        /*01e0*/ 	.byte	0x04, 0x2f
        /*01e2*/ 	.short	(.L_109 - .L_108)
	.align		4
.L_108:
        /*01e4*/ 	.word	index@(_ZN2at6native43_GLOBAL__N__9ae7fba5_10_SoftMax_cu_9f978f6323cunn_SoftMaxForwardSmemILi4EfffNS1_25LogSoftMaxForwardEpilogueElEEvPT2_PKT0_T4_)
        /*01e8*/ 	.word	0x00000019


	//----- nvinfo : EIATTR_FRAME_SIZE
	.align		4
.L_109:
        /*01ec*/ 	.byte	0x04, 0x11
        /*01ee*/ 	.short	(.L_111 - .L_110)
	.align		4
.L_110:
        /*01f0*/ 	.word	index@(_ZN2at6native43_GLOBAL__N__9ae7fba5_10_SoftMax_cu_9f978f6323cunn_SoftMaxForwardSmemILi4EfffNS1_25LogSoftMaxForwardEpilogueElEEvPT2_PKT0_T4_)
        /*01f4*/ 	.word	0x00000000


	//----- nvinfo : EIATTR_REGCOUNT
	.align		4
.L_111:
        /*01f8*/ 	.byte	0x04, 0x2f
        /*01fa*/ 	.short	(.L_113 - .L_112)
	.align		4
.L_112:
        /*01fc*/ 	.word	index@(_ZN2at6native43_GLOBAL__N__9ae7fba5_10_SoftMax_cu_9f978f6319cunn_SoftMaxForwardILi4EfffNS1_25LogSoftMaxForwardEpilogueEEEvPT2_PKT0_i)
        /*0200*/ 	.word	0x00000020


	//----- nvinfo : EIATTR_FRAME_SIZE
	.align		4
.L_113:
        /*0204*/ 	.byte	0x04, 0x11
        /*0206*/ 	.short	(.L_115 - .L_114)
	.align		4
.L_114:
        /*0208*/ 	.word	index@(_ZN2at6native43_GLOBAL__N__9ae7fba5_10_SoftMax_cu_9f978f6319cunn_SoftMaxForwardILi4EfffNS1_25LogSoftMaxForwardEpilogueEEEvPT2_PKT0_i)
        /*020c*/ 	.word	0x00000000


	//----- nvinfo : EIATTR_REGCOUNT
	.align		4
.L_115:
        /*0210*/ 	.byte	0x04, 0x2f
        /*0212*/ 	.short	(.L_117 - .L_116)
	.align		4
.L_116:
        /*0214*/ 	.word	index@(_ZN2at6native43_GLOBAL__N__9ae7fba5_10_SoftMax_cu_9f978f6322cunn_SoftMaxForwardRegIN3c104HalfEfS4_NS1_25LogSoftMaxForwardEpilogueElLi1EEEvPT1_PKT_T3_)
        /*0218*/ 	.word	0x00000014


	//----- nvinfo : EIATTR_FRAME_SIZE
	.align		4
.L_117:
        /*021c*/ 	.byte	0x04, 0x11
        /*021e*/ 	.short	(.L_119 - .L_118)
	.align		4
.L_118:
        /*0220*/ 	.word	index@(_ZN2at6native43_GLOBAL__N__9ae7fba5_10_SoftMax_cu_9f978f6322cunn_SoftMaxForwardRegIN3c104HalfEfS4_NS1_25LogSoftMaxForwardEpilogueElLi1EEEvPT1_PKT_T3_)
        /*0224*/ 	.word	0x00000000


	//----- nvinfo : EIATTR_REGCOUNT
	.align		4
.L_119:
        /*0228*/ 	.byte	0x04, 0x2f
        /*022a*/ 	.short	(.L_121 - .L_120)
	.align		4
.L_120:
        /*022c*/ 	.word	index@(_ZN2at6native43_GLOBAL__N__9ae7fba5_10_SoftMax_cu_9f978f6322cunn_SoftMaxForwardRegIN3c104HalfEfS4_NS1_25LogSoftMaxForwardEpilogueElLi2EEEvPT1_PKT_T3_)
        /*0230*/ 	.word	0x00000017


	//----- nvinfo : EIATTR_FRAME_SIZE
	.align		4
.L_121:
        /*0234*/ 	.byte	0x04, 0x11
        /*0236*/ 	.short	(.L_123 - .L_122)
	.align		4
.L_122:
        /*0238*/ 	.word	index@(_ZN2at6native43_GLOBAL__N__9ae7fba5_10_SoftMax_cu_9f978f6322cunn_SoftMaxForwardRegIN3c104HalfEfS4_NS1_25LogSoftMaxForwardEpilogueElLi2EEEvPT1_PKT_T3_)
        /*023c*/ 	.word	0x00000000


	//----- nvinfo : EIATTR_REGCOUNT
	.align		4
.L_123:
        /*0240*/ 	.byte	0x04, 0x2f
        /*0242*/ 	.short	(.L_125 - .L_124)
	.align		4
.L_124:
        /*0244*/ 	.word	index@(_ZN2at6native43_GLOBAL__N__9ae7fba5_10_SoftMax_cu_9f978f6322cunn_SoftMaxForwardRegIN3c104HalfEfS4_NS1_25LogSoftMaxForwardEpilogueElLi3EEEvPT1_PKT_T3_)
        /*0248*/ 	.word	0x0000001d


	//----- nvinfo : EIATTR_FRAME_SIZE
	.align		4
.L_125:
        /*024c*/ 	.byte	0x04, 0x11
        /*024e*/ 	.short	(.L_127 - .L_126)
	.align		4
.L_126:
        /*0250*/ 	.word	index@(_ZN2at6native43_GLOBAL__N__9ae7fba5_10_SoftMax_cu_9f978f6322cunn_SoftMaxForwardRegIN3c104HalfEfS4_NS1_25LogSoftMaxForwardEpilogueElLi3EEEvPT1_PKT_T3_)
        /*0254*/ 	.word	0x00000000


	//----- nvinfo : EIATTR_REGCOUNT
	.align		4
.L_127:
        /*0258*/ 	.byte	0x04, 0x2f
        /*025a*/ 	.short	(.L_129 - .L_128)
	.align		4
.L_128:
        /*025c*/ 	.word	index@(_ZN2at6native43_GLOBAL__N__9ae7fba5_10_SoftMax_cu_9f978f6322cunn_SoftMaxForwardRegIN3c104HalfEfS4_NS1_25LogSoftMaxForwardEpilogueElLi4EEEvPT1_PKT_T3_)
        /*0260*/ 	.word	0x0000001f


	//----- nvinfo : EIATTR_FRAME_SIZE
	.align		4
.L_129:
        /*0264*/ 	.byte	0x04, 0x11
        /*0266*/ 	.short	(.L_131 - .L_130)
	.align		4
.L_130:
        /*0268*/ 	.word	index@(_ZN2at6native43_GLOBAL__N__9ae7fba5_10_SoftMax_cu_9f978f6322cunn_SoftMaxForwardRegIN3c104HalfEfS4_NS1_25LogSoftMaxForwardEpilogueElLi4EEEvPT1_PKT_T3_)
        /*026c*/ 	.word	0x00000000


	//----- nvinfo : EIATTR_REGCOUNT
	.align		4
.L_131:
        /*0270*/ 	.byte	0x04, 0x2f
        /*0272*/ 	.short	(.L_133 - .L_132)
	.align		4
.L_132:
        /*0274*/ 	.word	index@(_ZN2at6native43_GLOBAL__N__9ae7fba5_10_SoftMax_cu_9f978f6322cunn_SoftMaxForwardRegIN3c104HalfEfS4_NS1_25LogSoftMaxForwardEpilogueElLi5EEEvPT1_PKT_T3_)
        /*0278*/ 	.word	0x0000001e


	//----- nvinfo : EIATTR_FRAME_SIZE
	.align		4
.L_133:
        /*027c*/ 	.byte	0x04, 0x11
        /*027e*/ 	.short	(.L_135 - .L_134)
	.align		4
.L_134:
        /*0280*/ 	.word	index@(_ZN2at6native43_GLOBAL__N__9ae7fba5_10_SoftMax_cu_9f978f6322cunn_SoftMaxForwardRegIN3c104HalfEfS4_NS1_25LogSoftMaxForwardEpilogueElLi5EEEvPT1_PKT_T3_)
        /*0284*/ 	.word	0x00000000


	//----- nvinfo : EIATTR_REGCOUNT
	.align		4
.L_135:
        /*0288*/ 	.byte	0x04, 0x2f
        /*028a*/ 	.short	(.L_137 - .L_136)
	.align		4
.L_136:
        /*028c*/ 	.word	index@(_ZN2at6native43_GLOBAL__N__9ae7fba5_10_SoftMax_cu_9f978f6322cunn_SoftMaxForwardRegIN3c104HalfEfS4_NS1_25LogSoftMaxForwardEpilogueElLi6EEEvPT1_PKT_T3_)
        /*0290*/ 	.word	0x00000020


	//----- nvinfo : EIATTR_FRAME_SIZE
	.align		4
.L_137:
        /*0294*/ 	.byte	0x04, 0x11
        /*0296*/ 	.short	(.L_139 - .L_138)
	.align		4
.L_138:
        /*0298*/ 	.word	index@(_ZN2at6native43_GLOBAL__N__9ae7fba5_10_SoftMax_cu_9f978f6322cunn_SoftMaxForwardRegIN3c104HalfEfS4_NS1_25LogSoftMaxForwardEpilogueElLi6EEEvPT1_PKT_T3_)
        /*029c*/ 	.word	0x00000000


	//----- nvinfo : EIATTR_REGCOUNT
	.align		4
.L_139:
        /*02a0*/ 	.byte	0x04, 0x2f
        /*02a2*/ 	.short	(.L_141 - .L_140)
	.align		4
.L_140:
        /*02a4*/ 	.word	index@(_ZN2at6native43_GLOBAL__N__9ae7fba5_10_SoftMax_cu_9f978f6322cunn_SoftMaxForwardRegIN3c104HalfEfS4_NS1_25LogSoftMaxForwardEpilogueElLi7EEEvPT1_PKT_T3_)
        /*02a8*/ 	.word	0x00000020


	//----- nvinfo : EIATTR_FRAME_SIZE
	.align		4
.L_141:
        /*02ac*/ 	.byte	0x04, 0x11
        /*02ae*/ 	.short	(.L_143 - .L_142)
	.align		4
.L_142:
        /*02b0*/ 	.word	index@(_ZN2at6native43_GLOBAL__N__9ae7fba5_10_SoftMax_cu_9f978f6322cunn_SoftMaxForwardRegIN3c104HalfEfS4_NS1_25LogSoftMaxForwardEpilogueElLi7EEEvPT1_PKT_T3_)
        /*02b4*/ 	.word	0x00000000


	//----- nvinfo : EIATTR_REGCOUNT
	.align		4
.L_143:
        /*02b8*/ 	.byte	0x04, 0x2f
        /*02ba*/ 	.short	(.L_145 - .L_144)
	.align		4
.L_144:
        /*02bc*/ 	.word	index@(_ZN2at6native43_GLOBAL__N__9ae7fba5_10_SoftMax_cu_9f978f6322cunn_SoftMaxForwardRegIN3c104HalfEfS4_NS1_25LogSoftMaxForwardEpilogueElLi8EEEvPT1_PKT_T3_)
        /*02c0*/ 	.word	0x00000024


	//----- nvinfo : EIATTR_FRAME_SIZE
	.align		4
.L_145:
        /*02c4*/ 	.byte	0x04, 0x11
        /*02c6*/ 	.short	(.L_147 - .L_146)
	.align		4
.L_146:
        /*02c8*/ 	.word	index@(_ZN2at6native43_GLOBAL__N__9ae7fba5_10_SoftMax_cu_9f978f6322cunn_SoftMaxForwardRegIN3c104HalfEfS4_NS1_25LogSoftMaxForwardEpilogueElLi8EEEvPT1_PKT_T3_)
        /*02cc*/ 	.word	0x00000000


	//----- nvinfo : EIATTR_REGCOUNT
	.align		4
.L_147:
        /*02d0*/ 	.byte	0x04, 0x2f
        /*02d2*/ 	.short	(.L_149 - .L_148)
	.align		4
.L_148:
        /*02d4*/ 	.word	index@(_ZN2at6native43_GLOBAL__N__9ae7fba5_10_SoftMax_cu_9f978f6322cunn_SoftMaxForwardRegIN3c104HalfEfS4_NS1_25LogSoftMaxForwardEpilogueElLi9EEEvPT1_PKT_T3_)
        /*02d8*/ 	.word	0x00000026


	//----- nvinfo : EIATTR_FRAME_SIZE
	.align		4
.L_149:
        /*02dc*/ 	.byte	0x04, 0x11
        /*02de*/ 	.short	(.L_151 - .L_150)
	.align		4
.L_150:
        /*02e0*/ 	.word	index@(_ZN2at6native43_GLOBAL__N__9ae7fba5_10_SoftMax_cu_9f978f6322cunn_SoftMaxForwardRegIN3c104HalfEfS4_NS1_25LogSoftMaxForwardEpilogueElLi9EEEvPT1_PKT_T3_)
        /*02e4*/ 	.word	0x00000000


	//----- nvinfo : EIATTR_REGCOUNT
	.align		4
.L_151:
        /*02e8*/ 	.byte	0x04, 0x2f
        /*02ea*/ 	.short	(.L_153 - .L_152)
	.align		4
.L_152:
        /*02ec*/ 	.word	index@(_ZN2at6native43_GLOBAL__N__9ae7fba5_10_SoftMax_cu_9f978f6323cunn_SoftMaxForwardSmemILi8EN3c104HalfEfS4_NS1_25LogSoftMaxForwardEpilogueElEEvPT2_PKT0_T4_)
        /*02f0*/ 	.word	0x0000001c


	//----- nvinfo : EIATTR_FRAME_SIZE
	.align		4
.L_153:
        /*02f4*/ 	.byte	0x04, 0x11
        /*02f6*/ 	.short	(.L_155 - .L_154)
	.align		4
.L_154:
        /*02f8*/ 	.word	index@(_ZN2at6native43_GLOBAL__N__9ae7fba5_10_SoftMax_cu_9f978f6323cunn_SoftMaxForwardSmemILi8EN3c104HalfEfS4_NS1_25LogSoftMaxForwardEpilogueElEEvPT2_PKT0_T4_)
        /*02fc*/ 	.word	0x00000000


	//----- nvinfo : EIATTR_REGCOUNT
	.align		4
.L_155:
        /*0300*/ 	.byte	0x04, 0x2f
        /*0302*/ 	.short	(.L_157 - .L_156)
	.align		4
.L_156:
        /*0304*/ 	.word	index@(_ZN2at6native43_GLOBAL__N__9ae7fba5_10_SoftMax_cu_9f978f6319cunn_SoftMaxForwardILi8EN3c104HalfEfS4_NS1_25LogSoftMaxForwardEpilogueEEEvPT2_PKT0_i)
        /*0308*/ 	.word	0x00000020


	//----- nvinfo : EIATTR_FRAME_SIZE
	.align		4
.L_157:
        /*030c*/ 	.byte	0x04, 0x11
        /*030e*/ 	.short	(.L_159 - .L_158)
	.align		4
.L_158:
        /*0310*/ 	.word	index@(_ZN2at6native43_GLOBAL__N__9ae7fba5_10_SoftMax_cu_9f978f6319cunn_SoftMaxForwardILi8EN3c104HalfEfS4_NS1_25LogSoftMaxForwardEpilogueEEEvPT2_PKT0_i)
        /*0314*/ 	.word	0x00000000


	//----- nvinfo : EIATTR_REGCOUNT
	.align		4
.L_159:
        /*0318*/ 	.byte	0x04, 0x2f
        /*031a*/ 	.short	(.L_161 - .L_160)
	.align		4
.L_160:
        /*031c*/ 	.word	index@(_ZN2at6native43_GLOBAL__N__9ae7fba5_10_SoftMax_cu_9f978f6323cunn_SoftMaxForwardSmemILi8EN3c104HalfEffNS1_25LogSoftMaxForwardEpilogueElEEvPT2_PKT0_T4_)
        /*0320*/ 	.word	0x00000020


	//----- nvinfo : EIATTR_FRAME_SIZE
	.align		4
.L_161:
        /*0324*/ 	.byte	0x04, 0x11
        /*0326*/ 	.short	(.L_163 - .L_162)
	.align		4
.L_162:
        /*0328*/ 	.word	index@(_ZN2at6native43_GLOBAL__N__9ae7fba5_10_SoftMax_cu_9f978f6323cunn_SoftMaxForwardSmemILi8EN3c104HalfEffNS1_25LogSoftMaxForwardEpilogueElEEvPT2_PKT0_T4_)
        /*032c*/ 	.word	0x00000000


	//----- nvinfo : EIATTR_REGCOUNT
	.align		4
.L_163:
        /*0330*/ 	.byte	0x04, 0x2f
        /*0332*/ 	.short	(.L_165 - .L_164)
	.align		4
.L_164:
        /*0334*/ 	.word	index@(_ZN2at6native43_GLOBAL__N__9ae7fba5_10_SoftMax_cu_9f978f6319cunn_SoftMaxForwardILi8EN3c104HalfEffNS1_25LogSoftMaxForwardEpilogueEEEvPT2_PKT0_i)
        /*0338*/ 	.word	0x00000020


	//----- nvinfo : EIATTR_FRAME_SIZE
	.align		4
.L_165:
        /*033c*/ 	.byte	0x04, 0x11
        /*033e*/ 	.short	(.L_167 - .L_166)
	.align		4
.L_166:
        /*0340*/ 	.word	index@(_ZN2at6native43_GLOBAL__N__9ae7fba5_10_SoftMax_cu_9f978f6319cunn_SoftMaxForwardILi8EN3c104HalfEffNS1_25LogSoftMaxForwardEpilogueEEEvPT2_PKT0_i)
        /*0344*/ 	.word	0x00000000


	//----- nvinfo : EIATTR_REGCOUNT
	.align		4
.L_167:
        /*0348*/ 	.byte	0x04, 0x2f
        /*034a*/ 	.short	(.L_169 - .L_168)
	.align		4
.L_168:
        /*034c*/ 	.word	index@(_ZN2at6native43_GLOBAL__N__9ae7fba5_10_SoftMax_cu_9f978f6322cunn_SoftMaxForwardRegIN3c108BFloat16EfS4_NS1_25LogSoftMaxForwardEpilogueElLi1EEEvPT1_PKT_T3_)
        /*0350*/ 	.word	0x00000014


	//----- nvinfo : EIATTR_FRAME_SIZE
	.align		4
.L_169:
        /*0354*/ 	.byte	0x04, 0x11
        /*0356*/ 	.short	(.L_171 - .L_170)
	.align		4
.L_170:
        /*0358*/ 	.word	index@(_ZN2at6native43_GLOBAL__N__9ae7fba5_10_SoftMax_cu_9f978f6322cunn_SoftMaxForwardRegIN3c108BFloat16EfS4_NS1_25LogSoftMaxForwardEpilogueElLi1EEEvPT1_PKT_T3_)
        /*035c*/ 	.word	0x00000000


	//----- nvinfo : EIATTR_REGCOUNT
	.align		4
.L_171:
        /*0360*/ 	.byte	0x04, 0x2f
        /*0362*/ 	.short	(.L_173 - .L_172)
	.align		4
.L_172:
        /*0364*/ 	.word	index@(_ZN2at6native43_GLOBAL__N__9ae7fba5_10_SoftMax_cu_9f978f6322cunn_SoftMaxForwardRegIN3c108BFloat16EfS4_NS1_25LogSoftMaxForwardEpilogueElLi2EEEvPT1_PKT_T3_)
        /*0368*/ 	.word	0x00000017


	//----- nvinfo : EIATTR_FRAME_SIZE
	.align		4
.L_173:
        /*036c*/ 	.byte	0x04, 0x11
        /*036e*/ 	.short	(.L_175 - .L_174)
	.align		4
.L_174:
        /*0370*/ 	.word	index@(_ZN2at6native43_GLOBAL__N__9ae7fba5_10_SoftMax_cu_9f978f6322cunn_SoftMaxForwardRegIN3c108BFloat16EfS4_NS1_25LogSoftMaxForwardEpilogueElLi2EEEvPT1_PKT_T3_)
        /*0374*/ 	.word	0x00000000


	//----- nvinfo : EIATTR_REGCOUNT
	.align		4
.L_175:
        /*0378*/ 	.byte	0x04, 0x2f
        /*037a*/ 	.short	(.L_177 - .L_176)
	.align		4
.L_176:
        /*037c*/ 	.word	index@(_ZN2at6native43_GLOBAL__N__9ae7fba5_10_SoftMax_cu_9f978f6322cunn_SoftMaxForwardRegIN3c108BFloat16EfS4_NS1_25LogSoftMaxForwardEpilogueElLi3EEEvPT1_PKT_T3_)
        /*0380*/ 	.word	0x0000001d


	//----- nvinfo : EIATTR_FRAME_SIZE
	.align		4
.L_177:
        /*0384*/ 	.byte	0x04, 0x11
        /*0386*/ 	.short	(.L_179 - .L_178)
	.align		4
.L_178:
        /*0388*/ 	.word	index@(_ZN2at6native43_GLOBAL__N__9ae7fba5_10_SoftMax_cu_9f978f6322cunn_SoftMaxForwardRegIN3c108BFloat16EfS4_NS1_25LogSoftMaxForwardEpilogueElLi3EEEvPT1_PKT_T3_)
        /*038c*/ 	.word	0x00000000


	//----- nvinfo : EIATTR_REGCOUNT
	.align		4
.L_179:
        /*0390*/ 	.byte	0x04, 0x2f
        /*0392*/ 	.short	(.L_181 - .L_180)
	.align		4
.L_180:
        /*0394*/ 	.word	index@(_ZN2at6native43_GLOBAL__N__9ae7fba5_10_SoftMax_cu_9f978f6322cunn_SoftMaxForwardRegIN3c108BFloat16EfS4_NS1_25LogSoftMaxForwardEpilogueElLi4EEEvPT1_PKT_T3_)
        /*0398*/ 	.word	0x0000001f


	//----- nvinfo : EIATTR_FRAME_SIZE
	.align		4
.L_181:
        /*039c*/ 	.byte	0x04, 0x11
        /*039e*/ 	.short	(.L_183 - .L_182)
	.align		4
.L_182:
        /*03a0*/ 	.word	index@(_ZN2at6native43_GLOBAL__N__9ae7fba5_10_SoftMax_cu_9f978f6322cunn_SoftMaxForwardRegIN3c108BFloat16EfS4_NS1_25LogSoftMaxForwardEpilogueElLi4EEEvPT1_PKT_T3_)
        /*03a4*/ 	.word	0x00000000


	//----- nvinfo : EIATTR_REGCOUNT
	.align		4
.L_183:
        /*03a8*/ 	.byte	0x04, 0x2f
        /*03aa*/ 	.short	(.L_185 - .L_184)
	.align		4
.L_184:
        /*03ac*/ 	.word	index@(_ZN2at6native43_GLOBAL__N__9ae7fba5_10_SoftMax_cu_9f978f6322cunn_SoftMaxForwardRegIN3c108BFloat16EfS4_NS1_25LogSoftMaxForwardEpilogueElLi5EEEvPT1_PKT_T3_)
        /*03b0*/ 	.word	0x0000001e


	//----- nvinfo : EIATTR_FRAME_SIZE
	.align		4
.L_185:
        /*03b4*/ 	.byte	0x04, 0x11
        /*03b6*/ 	.short	(.L_187 - .L_186)
	.align		4
.L_186:
        /*03b8*/ 	.word	index@(_ZN2at6native43_GLOBAL__N__9ae7fba5_10_SoftMax_cu_9f978f6322cunn_SoftMaxForwardRegIN3c108BFloat16EfS4_NS1_25LogSoftMaxForwardEpilogueElLi5EEEvPT1_PKT_T3_)
        /*03bc*/ 	.word	0x00000000


	//----- nvinfo : EIATTR_REGCOUNT
	.align		4
.L_187:
        /*03c0*/ 	.byte	0x04, 0x2f
        /*03c2*/ 	.short	(.L_189 - .L_188)
	.align		4
.L_188:
        /*03c4*/ 	.word	index@(_ZN2at6native43_GLOBAL__N__9ae7fba5_10_SoftMax_cu_9f978f6322cunn_SoftMaxForwardRegIN3c108BFloat16EfS4_NS1_25LogSoftMaxForwardEpilogueElLi6EEEvPT1_PKT_T3_)
        /*03c8*/ 	.word	0x00000020


	//----- nvinfo : EIATTR_FRAME_SIZE
	.align		4
.L_189:
        /*03cc*/ 	.byte	0x04, 0x11
        /*03ce*/ 	.short	(.L_191 - .L_190)
	.align		4
.L_190:
        /*03d0*/ 	.word	index@(_ZN2at6native43_GLOBAL__N__9ae7fba5_10_SoftMax_cu_9f978f6322cunn_SoftMaxForwardRegIN3c108BFloat16EfS4_NS1_25LogSoftMaxForwardEpilogueElLi6EEEvPT1_PKT_T3_)
        /*03d4*/ 	.word	0x00000000


	//----- nvinfo : EIATTR_REGCOUNT
	.align		4
.L_191:
        /*03d8*/ 	.byte	0x04, 0x2f
        /*03da*/ 	.short	(.L_193 - .L_192)
	.align		4
.L_192:
        /*03dc*/ 	.word	index@(_ZN2at6native43_GLOBAL__N__9ae7fba5_10_SoftMax_cu_9f978f6322cunn_SoftMaxForwardRegIN3c108BFloat16EfS4_NS1_25LogSoftMaxForwardEpilogueElLi7EEEvPT1_PKT_T3_)
        /*03e0*/ 	.word	0x00000020


	//----- nvinfo : EIATTR_FRAME_SIZE
	.align		4
.L_193:
        /*03e4*/ 	.byte	0x04, 0x11
        /*03e6*/ 	.short	(.L_195 - .L_194)
	.align		4
.L_194:
        /*03e8*/ 	.word	index@(_ZN2at6native43_GLOBAL__N__9ae7fba5_10_SoftMax_cu_9f978f6322cunn_SoftMaxForwardRegIN3c108BFloat16EfS4_NS1_25LogSoftMaxForwardEpilogueElLi7EEEvPT1_PKT_T3_)
        /*03ec*/ 	.word	0x00000000


	//----- nvinfo : EIATTR_REGCOUNT
	.align		4
.L_195:
        /*03f0*/ 	.byte	0x04, 0x2f
        /*03f2*/ 	.short	(.L_197 - .L_196)
	.align		4
.L_196:
        /*03f4*/ 	.word	index@(_ZN2at6native43_GLOBAL__N__9ae7fba5_10_SoftMax_cu_9f978f6322cunn_SoftMaxForwardRegIN3c108BFloat16EfS4_NS1_25LogSoftMaxForwardEpilogueElLi8EEEvPT1_PKT_T3_)
        /*03f8*/ 	.word	0x00000024


	//----- nvinfo : EIATTR_FRAME_SIZE
	.align		4
.L_197:
        /*03fc*/ 	.byte	0x04, 0x11
        /*03fe*/ 	.short	(.L_199 - .L_198)
	.align		4
.L_198:
        /*0400*/ 	.word	index@(_ZN2at6native43_GLOBAL__N__9ae7fba5_10_SoftMax_cu_9f978f6322cunn_SoftMaxForwardRegIN3c108BFloat16EfS4_NS1_25LogSoftMaxForwardEpilogueElLi8EEEvPT1_PKT_T3_)
        /*0404*/ 	.word	0x00000000


	//----- nvinfo : EIATTR_REGCOUNT
	.align		4
.L_199:
        /*0408*/ 	.byte	0x04, 0x2f
        /*040a*/ 	.short	(.L_201 - .L_200)
	.align		4
.L_200:
        /*040c*/ 	.word	index@(_ZN2at6native43_GLOBAL__N__9ae7fba5_10_SoftMax_cu_9f978f6322cunn_SoftMaxForwardRegIN3c108BFloat16EfS4_NS1_25LogSoftMaxForwardEpilogueElLi9EEEvPT1_PKT_T3_)
        /*0410*/ 	.word	0x00000026


	//----- nvinfo : EIATTR_FRAME_SIZE
	.align		4
.L_201:
        /*0414*/ 	.byte	0x04, 0x11
        /*0416*/ 	.short	(.L_203 - .L_202)
	.align		4
.L_202:
        /*0418*/ 	.word	index@(_ZN2at6native43_GLOBAL__N__9ae7fba5_10_SoftMax_cu_9f978f6322cunn_SoftMaxForwardRegIN3c108BFloat16EfS4_NS1_25LogSoftMaxForwardEpilogueElLi9EEEvPT1_PKT_T3_)
        /*041c*/ 	.word	0x00000000


	//----- nvinfo : EIATTR_REGCOUNT
	.align		4
.L_203:
        /*0420*/ 	.byte	0x04, 0x2f
        /*0422*/ 	.short	(.L_205 - .L_204)
	.align		4
.L_204:
        /*0424*/ 	.word	index@(_ZN2at6native43_GLOBAL__N__9ae7fba5_10_SoftMax_cu_9f978f6323cunn_SoftMaxForwardSmemILi8EN3c108BFloat16EfS4_NS1_25LogSoftMaxForwardEpilogueElEEvPT2_PKT0_T4_)
        /*0428*/ 	.word	0x00000020


	//----- nvinfo : EIATTR_FRAME_SIZE
	.align		4
.L_205:
        /*042c*/ 	.byte	0x04, 0x11
        /*042e*/ 	.short	(.L_207 - .L_206)
	.align		4
.L_206:
        /*0430*/ 	.word	index@(_ZN2at6native43_GLOBAL__N__9ae7fba5_10_SoftMax_cu_9f978f6323cunn_SoftMaxForwardSmemILi8EN3c108BFloat16EfS4_NS1_25LogSoftMaxForwardEpilogueElEEvPT2_PKT0_T4_)
        /*0434*/ 	.word	0x00000000


	//----- nvinfo : EIATTR_REGCOUNT
	.align		4
.L_207:
        /*0438*/ 	.byte	0x04, 0x2f
        /*043a*/ 	.short	(.L_209 - .L_208)
	.align		4
.L_208:
        /*043c*/ 	.word	index@(_ZN2at6native43_GLOBAL__N__9ae7fba5_10_SoftMax_cu_9f978f6319cunn_SoftMaxForwardILi8EN3c108BFloat16EfS4_NS1_25LogSoftMaxForwardEpilogueEEEvPT2_PKT0_i)
        /*0440*/ 	.word	0x00000020


	//----- nvinfo : EIATTR_FRAME_SIZE
	.align		4
.L_209:
        /*0444*/ 	.byte	0x04, 0x11
        /*0446*/ 	.short	(.L_211 - .L_210)
	.align		4
.L_210:
        /*0448*/ 	.word	index@(_ZN2at6native43_GLOBAL__N__9ae7fba5_10_SoftMax_cu_9f978f6319cunn_SoftMaxForwardILi8EN3c108BFloat16EfS4_NS1_25LogSoftMaxForwardEpilogueEEEvPT2_PKT0_i)
        /*044c*/ 	.word	0x00000000


	//----- nvinfo : EIATTR_REGCOUNT
	.align		4
.L_211:
        /*0450*/ 	.byte	0x04, 0x2f
        /*0452*/ 	.short	(.L_213 - .L_212)
	.align		4
.L_212:
        /*0454*/ 	.word	index@(_ZN2at6native43_GLOBAL__N__9ae7fba5_10_SoftMax_cu_9f978f6323cunn_SoftMaxForwardSmemILi8EN3c108BFloat16EffNS1_25LogSoftMaxForwardEpilogueElEEvPT2_PKT0_T4_)
        /*0458*/ 	.word	0x00000020


	//----- nvinfo : EIATTR_FRAME_SIZE
	.align		4
.L_213:
        /*045c*/ 	.byte	0x04, 0x11
        /*045e*/ 	.short	(.L_215 - .L_214)
	.align		4
.L_214:
        /*0460*/ 	.word	index@(_ZN2at6native43_GLOBAL__N__9ae7fba5_10_SoftMax_cu_9f978f6323cunn_SoftMaxForwardSmemILi8EN3c108BFloat16EffNS1_25LogSoftMaxForwardEpilogueElEEvPT2_PKT0_T4_)
        /*0464*/ 	.word	0x00000000


	//----- nvinfo : EIATTR_REGCOUNT
	.align		4
.L_215:
        /*0468*/ 	.byte	0x04, 0x2f
        /*046a*/ 	.short	(.L_217 - .L_216)
	.align		4
.L_216:
        /*046c*/ 	.word	index@(_ZN2at6native43_GLOBAL__N__9ae7fba5_10_SoftMax_cu_9f978f6319cunn_SoftMaxForwardILi8EN3c108BFloat16EffNS1_25LogSoftMaxForwardEpilogueEEEvPT2_PKT0_i)
        /*0470*/ 	.word	0x00000020


	//----- nvinfo : EIATTR_FRAME_SIZE
	.align		4
.L_217:
        /*0474*/ 	.byte	0x04, 0x11
        /*0476*/ 	.short	(.L_219 - .L_218)
	.align		4
.L_218:
        /*0478*/ 	.word	index@(_ZN2at6native43_GLOBAL__N__9ae7fba5_10_SoftMax_cu_9f978f6319cunn_SoftMaxForwardILi8EN3c108BFloat16EffNS1_25LogSoftMaxForwardEpilogueEEEvPT2_PKT0_i)
        /*047c*/ 	.word	0x00000000


	//----- nvinfo : EIATTR_REGCOUNT
	.align		4
.L_219:
        /*0480*/ 	.byte	0x04, 0x2f
        /*0482*/ 	.short	(.L_221 - .L_220)
	.align		4
.L_220:
        /*0484*/ 	.word	index@(_ZN2at6native43_GLOBAL__N__9ae7fba5_10_SoftMax_cu_9f978f6326cunn_SpatialSoftMaxForwardIdddiNS1_25LogSoftMaxForwardEpilogueEEEvPT1_PKT_T2_S9_S9_)
        /*0488*/ 	.word	0x00000020


	//----- nvinfo : EIATTR_FRAME_SIZE
	.align		4
.L_221:
        /*048c*/ 	.byte	0x04, 0x11
        /*048e*/ 	.short	(.L_223 - .L_222)
	.align		4
.L_222:
        /*0490*/ 	.word	index@(_ZN2at6native43_GLOBAL__N__9ae7fba5_10_SoftMax_cu_9f978f6326cunn_SpatialSoftMaxForwardIdddiNS1_25LogSoftMaxForwardEpilogueEEEvPT1_PKT_T2_S9_S9_)
        /*0494*/ 	.word	0x00000000


	//----- nvinfo : EIATTR_REGCOUNT
	.align		4
.L_223:
        /*0498*/ 	.byte	0x04, 0x2f
        /*049a*/ 	.short	(.L_225 - .L_224)
	.align		4
.L_224:
        /*049c*/ 	.word	index@(_ZN2at6native43_GLOBAL__N__9ae7fba5_10_SoftMax_cu_9f978f6326cunn_SpatialSoftMaxForwardIdddlNS1_25LogSoftMaxForwardEpilogueEEEvPT1_PKT_T2_S9_S9_)
        /*04a0*/ 	.word	0x00000020


	//----- nvinfo : EIATTR_FRAME_SIZE
	.align		4
.L_225:
        /*04a4*/ 	.byte	0x04, 0x11
        /*04a6*/ 	.short	(.L_227 - .L_226)
	.align		4
.L_226:
        /*04a8*/ 	.word	index@(_ZN2at6native43_GLOBAL__N__9ae7fba5_10_SoftMax_cu_9f978f6326cunn_SpatialSoftMaxForwardIdddlNS1_25LogSoftMaxForwardEpilogueEEEvPT1_PKT_T2_S9_S9_)
        /*04ac*/ 	.word	0x00000000


	//----- nvinfo : EIATTR_REGCOUNT
	.align		4
.L_227:
        /*04b0*/ 	.byte	0x04, 0x2f
        /*04b2*/ 	.short	(.L_229 - .L_228)
	.align		4
.L_228:
        /*04b4*/ 	.word	index@(_ZN2at6native43_GLOBAL__N__9ae7fba5_10_SoftMax_cu_9f978f6326cunn_SpatialSoftMaxForwardIfffiNS1_25LogSoftMaxForwardEpilogueEEEvPT1_PKT_T2_S9_S9_)
        /*04b8*/ 	.word	0x0000001e


	//----- nvinfo : EIATTR_FRAME_SIZE
	.align		4
.L_229:
        /*04bc*/ 	.byte	0x04, 0x11
        /*04be*/ 	.short	(.L_231 - .L_230)
	.align		4
.L_230:
        /*04c0*/ 	.word	index@(_ZN2at6native43_GLOBAL__N__9ae7fba5_10_SoftMax_cu_9f978f6326cunn_SpatialSoftMaxForwardIfffiNS1_25LogSoftMaxForwardEpilogueEEEvPT1_PKT_T2_S9_S9_)
        /*04c4*/ 	.word	0x00000000


	//----- nvinfo : EIATTR_REGCOUNT
	.align		4
.L_231:
        /*04c8*/ 	.byte	0x04, 0x2f
        /*04ca*/ 	.short	(.L_233 - .L_232)
	.align		4
.L_232:
        /*04cc*/ 	.word	index@(_ZN2at6native43_GLOBAL__N__9ae7fba5_10_SoftMax_cu_9f978f6326cunn_SpatialSoftMaxForwardIffflNS1_25LogSoftMaxForwardEpilogueEEEvPT1_PKT_T2_S9_S9_)
        /*04d0*/ 	.word	0x0000001c


	//----- nvinfo : EIATTR_FRAME_SIZE
	.align		4
.L_233:
        /*04d4*/ 	.byte	0x04, 0x11
        /*04d6*/ 	.short	(.L_235 - .L_234)
	.align		4
.L_234:
        /*04d8*/ 	.word	index@(_ZN2at6native43_GLOBAL__N__9ae7fba5_10_SoftMax_cu_9f978f6326cunn_SpatialSoftMaxForwardIffflNS1_25LogSoftMaxForwardEpilogueEEEvPT1_PKT_T2_S9_S9_)
        /*04dc*/ 	.word	0x00000000


	//----- nvinfo : EIATTR_REGCOUNT
	.align		4
.L_235:
        /*04e0*/ 	.byte	0x04, 0x2f
        /*04e2*/ 	.short	(.L_237 - .L_236)
	.align		4
.L_236:
        /*04e4*/ 	.word	index@(_ZN2at6native43_GLOBAL__N__9ae7fba5_10_SoftMax_cu_9f978f6326cunn_SpatialSoftMaxForwardIN3c104HalfEfS4_iNS1_25LogSoftMaxForwardEpilogueEEEvPT1_PKT_T2_SB_SB_)
        /*04e8*/ 	.word	0x0000001e


	//----- nvinfo : EIATTR_FRAME_SIZE
	.align		4
.L_237:
        /*04ec*/ 	.byte	0x04, 0x11
        /*04ee*/ 	.short	(.L_239 - .L_238)
	.align		4
.L_238:
        /*04f0*/ 	.word	index@(_ZN2at6native43_GLOBAL__N__9ae7fba5_10_SoftMax_cu_9f978f6326cunn_SpatialSoftMaxForwardIN3c104HalfEfS4_iNS1_25LogSoftMaxForwardEpilogueEEEvPT1_PKT_T2_SB_SB_)
        /*04f4*/ 	.word	0x00000000


	//----- nvinfo : EIATTR_REGCOUNT
	.align		4
.L_239:
        /*04f8*/ 	.byte	0x04, 0x2f
        /*04fa*/ 	.short	(.L_241 - .L_240)
	.align		4
.L_240:
        /*04fc*/ 	.word	index@(_ZN2at6native43_GLOBAL__N__9ae7fba5_10_SoftMax_cu_9f978f6326cunn_SpatialSoftMaxForwardIN3c104HalfEffiNS1_25LogSoftMaxForwardEpilogueEEEvPT1_PKT_T2_SB_SB_)
        /*0500*/ 	.word	0x0000001c


	//----- nvinfo : EIATTR_FRAME_SIZE
	.align		4
.L_241:
        /*0504*/ 	.byte	0x04, 0x11
        /*0506*/ 	.short	(.L_243 - .L_242)
	.align		4
.L_242:
        /*0508*/ 	.word	index@(_ZN2at6native43_GLOBAL__N__9ae7fba5_10_SoftMax_cu_9f978f6326cunn_SpatialSoftMaxForwardIN3c104HalfEffiNS1_25LogSoftMaxForwardEpilogueEEEvPT1_PKT_T2_SB_SB_)
        /*050c*/ 	.word	0x00000000


	//----- nvinfo : EIATTR_REGCOUNT
	.align		4
.L_243:
        /*0510*/ 	.byte	0x04, 0x2f
        /*0512*/ 	.short	(.L_245 - .L_244)
	.align		4
.L_244:
        /*0514*/ 	.word	index@(_ZN2at6native43_GLOBAL__N__9ae7fba5_10_SoftMax_cu_9f978f6326cunn_SpatialSoftMaxForwardIN3c104HalfEfS4_lNS1_25LogSoftMaxForwardEpilogueEEEvPT1_PKT_T2_SB_SB_)
        /*0518*/ 	.word	0x0000001c


	//----- nvinfo : EIATTR_FRAME_SIZE
	.align		4
.L_245:
        /*051c*/ 	.byte	0x04, 0x11
        /*051e*/ 	.short	(.L_247 - .L_246)
	.align		4
.L_246:
        /*0520*/ 	.word	index@(_ZN2at6native43_GLOBAL__N__9ae7fba5_10_SoftMax_cu_9f978f6326cunn_SpatialSoftMaxForwardIN3c104HalfEfS4_lNS1_25LogSoftMaxForwardEpilogueEEEvPT1_PKT_T2_SB_SB_)
        /*0524*/ 	.word	0x00000000


	//----- nvinfo : EIATTR_REGCOUNT
	.align		4
.L_247:
        /*0528*/ 	.byte	0x04, 0x2f
        /*052a*/ 	.short	(.L_249 - .L_248)
	.align		4
.L_248:
        /*052c*/ 	.word	index@(_ZN2at6native43_GLOBAL__N__9ae7fba5_10_SoftMax_cu_9f978f6326cunn_SpatialSoftMaxForwardIN3c104HalfEfflNS1_25LogSoftMaxForwardEpilogueEEEvPT1_PKT_T2_SB_SB_)
        /*0530*/ 	.word	0x0000001e


	//----- nvinfo : EIATTR_FRAME_SIZE
	.align		4
.L_249:
        /*0534*/ 	.byte	0x04, 0x11
        /*0536*/ 	.short	(.L_251 - .L_250)
	.align		4
.L_250:
        /*0538*/ 	.word	index@(_ZN2at6native43_GLOBAL__N__9ae7fba5_10_SoftMax_cu_9f978f6326cunn_SpatialSoftMaxForwardIN3c104HalfEfflNS1_25LogSoftMaxForwardEpilogueEEEvPT1_PKT_T2_SB_SB_)
        /*053c*/ 	.word	0x00000000


	//----- nvinfo : EIATTR_REGCOUNT
	.align		4
.L_251:
        /*0540*/ 	.byte	0x04, 0x2f
        /*0542*/ 	.short	(.L_253 - .L_252)
	.align		4
.L_252:
        /*0544*/ 	.word	index@(_ZN2at6native43_GLOBAL__N__9ae7fba5_10_SoftMax_cu_9f978f6326cunn_SpatialSoftMaxForwardIN3c108BFloat16EfS4_iNS1_25LogSoftMaxForwardEpilogueEEEvPT1_PKT_T2_SB_SB_)
        /*0548*/ 	.word	0x0000001e


	//----- nvinfo : EIATTR_FRAME_SIZE
	.align		4
.L_253:
        /*054c*/ 	.byte	0x04, 0x11
        /*054e*/ 	.short	(.L_255 - .L_254)
	.align		4
.L_254:
        /*0550*/ 	.word	index@(_ZN2at6native43_GLOBAL__N__9ae7fba5_10_SoftMax_cu_9f978f6326cunn_SpatialSoftMaxForwardIN3c108BFloat16EfS4_iNS1_25LogSoftMaxForwardEpilogueEEEvPT1_PKT_T2_SB_SB_)
        /*0554*/ 	.word	0x00000000


	//----- nvinfo : EIATTR_REGCOUNT
	.align		4
.L_255:
        /*0558*/ 	.byte	0x04, 0x2f
        /*055a*/ 	.short	(.L_257 - .L_256)
	.align		4
.L_256:
        /*055c*/ 	.word	index@(_ZN2at6native43_GLOBAL__N__9ae7fba5_10_SoftMax_cu_9f978f6326cunn_SpatialSoftMaxForwardIN3c108BFloat16EffiNS1_25LogSoftMaxForwardEpilogueEEEvPT1_PKT_T2_SB_SB_)
        /*0560*/ 	.word	0x0000001c


	//----- nvinfo : EIATTR_FRAME_SIZE
	.align		4
.L_257:
        /*0564*/ 	.byte	0x04, 0x11
        /*0566*/ 	.short	(.L_259 - .L_258)
	.align		4
.L_258:
        /*0568*/ 	.word	index@(_ZN2at6native43_GLOBAL__N__9ae7fba5_10_SoftMax_cu_9f978f6326cunn_SpatialSoftMaxForwardIN3c108BFloat16EffiNS1_25LogSoftMaxForwardEpilogueEEEvPT1_PKT_T2_SB_SB_)
        /*056c*/ 	.word	0x00000000


	//----- nvinfo : EIATTR_REGCOUNT
	.align		4
.L_259:
        /*0570*/ 	.byte	0x04, 0x2f
        /*0572*/ 	.short	(.L_261 - .L_260)
	.align		4
.L_260:
        /*0574*/ 	.word	index@(_ZN2at6native43_GLOBAL__N__9ae7fba5_10_SoftMax_cu_9f978f6326cunn_SpatialSoftMaxForwardIN3c108BFloat16EfS4_lNS1_25LogSoftMaxForwardEpilogueEEEvPT1_PKT_T2_SB_SB_)
        /*0578*/ 	.word	0x0000001c


	//----- nvinfo : EIATTR_FRAME_SIZE
	.align		4
.L_261:
        /*057c*/ 	.byte	0x04, 0x11
        /*057e*/ 	.short	(.L_263 - .L_262)
	.align		4
.L_262:
        /*0580*/ 	.word	index@(_ZN2at6native43_GLOBAL__N__9ae7fba5_10_SoftMax_cu_9f978f6326cunn_SpatialSoftMaxForwardIN3c108BFloat16EfS4_lNS1_25LogSoftMaxForwardEpilogueEEEvPT1_PKT_T2_SB_SB_)
        /*0584*/ 	.word	0x00000000


	//----- nvinfo : EIATTR_REGCOUNT
	.align		4
.L_263:
        /*0588*/ 	.byte	0x04, 0x2f
        /*058a*/ 	.short	(.L_265 - .L_264)
	.align		4
.L_264:
        /*058c*/ 	.word	index@(_ZN2at6native43_GLOBAL__N__9ae7fba5_10_SoftMax_cu_9f978f6326cunn_SpatialSoftMaxForwardIN3c108BFloat16EfflNS1_25LogSoftMaxForwardEpilogueEEEvPT1_PKT_T2_SB_SB_)
        /*0590*/ 	.word	0x0000001e


	//----- nvinfo : EIATTR_FRAME_SIZE
	.align		4
.L_265:
        /*0594*/ 	.byte	0x04, 0x11
        /*0596*/ 	.short	(.L_267 - .L_266)
	.align		4
.L_266:
        /*0598*/ 	.word	index@(_ZN2at6native43_GLOBAL__N__9ae7fba5_10_SoftMax_cu_9f978f6326cunn_SpatialSoftMaxForwardIN3c108BFloat16EfflNS1_25LogSoftMaxForwardEpilogueEEEvPT1_PKT_T2_SB_SB_)
        /*059c*/ 	.word	0x00000000


	//----- nvinfo : EIATTR_REGCOUNT
	.align		4
.L_267:
        /*05a0*/ 	.byte	0x04, 0x2f
        /*05a2*/ 	.short	(.L_269 - .L_268)
	.align		4
.L_268:
        /*05a4*/ 	.word	index@(_ZN2at6native43_GLOBAL__N__9ae7fba5_10_SoftMax_cu_9f978f6324cunn_SoftMaxBackwardSmemILi2EdddNS1_26LogSoftMaxBackwardEpilogueEEEvPT0_PKT2_S8_l)
        /*05a8*/ 	.word	0x00000022


	//----- nvinfo : EIATTR_FRAME_SIZE
	.align		4
.L_269:
        /*05ac*/ 	.byte	0x04, 0x11
        /*05ae*/ 	.short	(.L_271 - .L_270)
	.align		4
.L_270:
        /*05b0*/ 	.word	index@(_ZN2at6native43_GLOBAL__N__9ae7fba5_10_SoftMax_cu_9f978f6324cunn_SoftMaxBackwardSmemILi2EdddNS1_26LogSoftMaxBackwardEpilogueEEEvPT0_PKT2_S8_l)
        /*05b4*/ 	.word	0x00000000


	//----- nvinfo : EIATTR_REGCOUNT
	.align		4
.L_271:
        /*05b8*/ 	.byte	0x04, 0x2f
        /*05ba*/ 	.short	(.L_273 - .L_272)
	.align		4
.L_272:
        /*05bc*/ 	.word	index@(_ZN2at6native43_GLOBAL__N__9ae7fba5_10_SoftMax_cu_9f978f6320cunn_SoftMaxBackwardILi2EdddNS1_26LogSoftMaxBackwardEpilogueEEEvPT0_PKT2_S8_l)
        /*05c0*/ 	.word	0x00000038


	//----- nvinfo : EIATTR_FRAME_SIZE
	.align		4
.L_273:
        /*05c4*/ 	.byte	0x04, 0x11
        /*05c6*/ 	.short	(.L_275 - .L_274)
	.align		4
.L_274:
        /*05c8*/ 	.word	index@($__internal_56_$__cuda_sm20_rem_s64)
        /*05cc*/ 	.word	0x00000000


	//----- nvinfo : EIATTR_FRAME_SIZE
	.align		4
.L_275:
        /*05d0*/ 	.byte	0x04, 0x11
        /*05d2*/ 	.short	(.L_277 - .L_276)
	.align		4
.L_276:
        /*05d4*/ 	.word	index@($__internal_55_$__cuda_sm20_div_u64)
        /*05d8*/ 	.word	0x00000000


	//----- nvinfo : EIATTR_FRAME_SIZE
	.align		4
.L_277:
        /*05dc*/ 	.byte	0x04, 0x11
        /*05de*/ 	.short	(.L_279 - .L_278)
	.align		4
.L_278:
        /*05e0*/ 	.word	index@(_ZN2at6native43_GLOBAL__N__9ae7fba5_10_SoftMax_cu_9f978f6320cunn_SoftMaxBackwardILi2EdddNS1_26LogSoftMaxBackwardEpilogueEEEvPT0_PKT2_S8_l)
        /*05e4*/ 	.word	0x00000000


	//----- nvinfo : EIATTR_REGCOUNT
	.align		4
.L_279:
        /*05e8*/ 	.byte	0x04, 0x2f
        /*05ea*/ 	.short	(.L_281 - .L_280)
	.align		4
.L_280:
        /*05ec*/ 	.word	index@(_ZN2at6native43_GLOBAL__N__9ae7fba5_10_SoftMax_cu_9f978f6324cunn_SoftMaxBackwardSmemILi4EfffNS1_26LogSoftMaxBackwardEpilogueEEEvPT0_PKT2_S8_l)
        /*05f0*/ 	.word	0x00000017


	//----- nvinfo : EIATTR_FRAME_SIZE
	.align		4
.L_281:
        /*05f4*/ 	.byte	0x04, 0x11
        /*05f6*/ 	.short	(.L_283 - .L_282)
	.align		4
.L_282:
        /*05f8*/ 	.word	index@(_ZN2at6native43_GLOBAL__N__9ae7fba5_10_SoftMax_cu_9f978f6324cunn_SoftMaxBackwardSmemILi4EfffNS1_26LogSoftMaxBackwardEpilogueEEEvPT0_PKT2_S8_l)
        /*05fc*/ 	.word	0x00000000


	//----- nvinfo : EIATTR_REGCOUNT
	.align		4
.L_283:
        /*0600*/ 	.byte	0x04, 0x2f
        /*0602*/ 	.short	(.L_285 - .L_284)
	.align		4
.L_284:
        /*0604*/ 	.word	index@(_ZN2at6native43_GLOBAL__N__9ae7fba5_10_SoftMax_cu_9f978f6320cunn_SoftMaxBackwardILi4EfffNS1_26LogSoftMaxBackwardEpilogueEEEvPT0_PKT2_S8_l)
        /*0608*/ 	.word	0x00000028


	//----- nvinfo : EIATTR_FRAME_SIZE
	.align		4
.L_285:
        /*060c*/ 	.byte	0x04, 0x11
        /*060e*/ 	.short	(.L_287 - .L_286)
	.align		4
.L_286:
        /*0610*/ 	.word	index@($__internal_54_$__cuda_sm20_rem_s64)
        /*0614*/ 	.word	0x00000000


	//----- nvinfo : EIATTR_FRAME_SIZE
	.align		4
.L_287:
        /*0618*/ 	.byte	0x04, 0x11
        /*061a*/ 	.short	(.L_289 - .L_288)
	.align		4
.L_288:
        /*061c*/ 	.word	index@($__internal_53_$__cuda_sm20_div_u64)
        /*0620*/ 	.word	0x00000000


	//----- nvinfo : EIATTR_FRAME_SIZE
	.align		4
.L_289:
        /*0624*/ 	.byte	0x04, 0x11
        /*0626*/ 	.short	(.L_291 - .L_290)
	.align		4
.L_290:
        /*0628*/ 	.word	index@(_ZN2at6native43_GLOBAL__N__9ae7fba5_10_SoftMax_cu_9f978f6320cunn_SoftMaxBackwardILi4EfffNS1_26LogSoftMaxBackwardEpilogueEEEvPT0_PKT2_S8_l)
        /*062c*/ 	.word	0x00000000


	//----- nvinfo : EIATTR_REGCOUNT
	.align		4
.L_291:
        /*0630*/ 	.byte	0x04, 0x2f
        /*0632*/ 	.short	(.L_293 - .L_292)
	.align		4
.L_292:
        /*0634*/ 	.word	index@(_ZN2at6native43_GLOBAL__N__9ae7fba5_10_SoftMax_cu_9f978f6324cunn_SoftMaxBackwardSmemILi8EN3c104HalfEfS4_NS1_26LogSoftMaxBackwardEpilogueEEEvPT0_PKT2_SA_l)
        /*0638*/ 	.word	0x00000020


	//----- nvinfo : EIATTR_FRAME_SIZE
	.align		4
.L_293:
        /*063c*/ 	.byte	0x04, 0x11
        /*063e*/ 	.short	(.L_295 - .L_294)
	.align		4
.L_294:
        /*0640*/ 	.word	index@(_ZN2at6native43_GLOBAL__N__9ae7fba5_10_SoftMax_cu_9f978f6324cunn_SoftMaxBackwardSmemILi8EN3c104HalfEfS4_NS1_26LogSoftMaxBackwardEpilogueEEEvPT0_PKT2_SA_l)
        /*0644*/ 	.word	0x00000000


	//----- nvinfo : EIATTR_REGCOUNT
	.align		4
.L_295:
        /*0648*/ 	.byte	0x04, 0x2f
        /*064a*/ 	.short	(.L_297 - .L_296)
	.align		4
.L_296:
        /*064c*/ 	.word	index@(_ZN2at6native43_GLOBAL__N__9ae7fba5_10_SoftMax_cu_9f978f6320cunn_SoftMaxBackwardILi8EN3c104HalfEfS4_NS1_26LogSoftMaxBackwardEpilogueEEEvPT0_PKT2_SA_l)
        /*0650*/ 	.word	0x00000020


	//----- nvinfo : EIATTR_FRAME_SIZE
	.align		4
.L_297:
        /*0654*/ 	.byte	0x04, 0x11
        /*0656*/ 	.short	(.L_299 - .L_298)
	.align		4
.L_298:
        /*0658*/ 	.word	index@($__internal_52_$__cuda_sm20_rem_s64)
        /*065c*/ 	.word	0x00000000


	//----- nvinfo : EIATTR_FRAME_SIZE
	.align		4
.L_299:
        /*0660*/ 	.byte	0x04, 0x11
        /*0662*/ 	.short	(.L_301 - .L_300)
	.align		4
.L_300:
        /*0664*/ 	.word	index@(_ZN2at6native43_GLOBAL__N__9ae7fba5_10_SoftMax_cu_9f978f6320cunn_SoftMaxBackwardILi8EN3c104HalfEfS4_NS1_26LogSoftMaxBackwardEpilogueEEEvPT0_PKT2_SA_l)
        /*0668*/ 	.word	0x00000000


	//----- nvinfo : EIATTR_REGCOUNT
	.align		4
.L_301:
        /*066c*/ 	.byte	0x04, 0x2f
        /*066e*/ 	.short	(.L_303 - .L_302)
	.align		4
.L_302:
        /*0670*/ 	.word	index@(_ZN2at6native43_GLOBAL__N__9ae7fba5_10_SoftMax_cu_9f978f6324cunn_SoftMaxBackwardSmemILi4EN3c104HalfEffNS1_26LogSoftMaxBackwardEpilogueEEEvPT0_PKT2_SA_l)
        /*0674*/ 	.word	0x00000018


	//----- nvinfo : EIATTR_FRAME_SIZE
	.align		4
.L_303:
        /*0678*/ 	.byte	0x04, 0x11
        /*067a*/ 	.short	(.L_305 - .L_304)
	.align		4
.L_304:
        /*067c*/ 	.word	index@(_ZN2at6native43_GLOBAL__N__9ae7fba5_10_SoftMax_cu_9f978f6324cunn_SoftMaxBackwardSmemILi4EN3c104HalfEffNS1_26LogSoftMaxBackwardEpilogueEEEvPT0_PKT2_SA_l)
        /*0680*/ 	.word	0x00000000


	//----- nvinfo : EIATTR_REGCOUNT
	.align		4
.L_305:
        /*0684*/ 	.byte	0x04, 0x2f
        /*0686*/ 	.short	(.L_307 - .L_306)
	.align		4
.L_306:
        /*0688*/ 	.word	index@(_ZN2at6native43_GLOBAL__N__9ae7fba5_10_SoftMax_cu_9f978f6320cunn_SoftMaxBackwardILi4EN3c104HalfEffNS1_26LogSoftMaxBackwardEpilogueEEEvPT0_PKT2_SA_l)
        /*068c*/ 	.word	0x00000020


	//----- nvinfo : EIATTR_FRAME_SIZE
	.align		4
.L_307:
        /*0690*/ 	.byte	0x04, 0x11
        /*0692*/ 	.short	(.L_309 - .L_308)
	.align		4
.L_308:
        /*0694*/ 	.word	index@($__internal_51_$__cuda_sm20_rem_s64)
        /*0698*/ 	.word	0x00000000


	//----- nvinfo : EIATTR_FRAME_SIZE
	.align		4
.L_309:
        /*069c*/ 	.byte	0x04, 0x11
        /*069e*/ 	.short	(.L_311 - .L_310)
	.align		4
.L_310:
        /*06a0*/ 	.word	index@($__internal_50_$__cuda_sm20_div_u64)
        /*06a4*/ 	.word	0x00000000


	//----- nvinfo : EIATTR_FRAME_SIZE
	.align		4
.L_311:
        /*06a8*/ 	.byte	0x04, 0x11
        /*06aa*/ 	.short	(.L_313 - .L_312)
	.align		4
.L_312:
        /*06ac*/ 	.word	index@(_ZN2at6native43_GLOBAL__N__9ae7fba5_10_SoftMax_cu_9f978f6320cunn_SoftMaxBackwardILi4EN3c104HalfEffNS1_26LogSoftMaxBackwardEpilogueEEEvPT0_PKT2_SA_l)
        /*06b0*/ 	.word	0x00000000


	//----- nvinfo : EIATTR_REGCOUNT
	.align		4
.L_313:
        /*06b4*/ 	.byte	0x04, 0x2f
        /*06b6*/ 	.short	(.L_315 - .L_314)
	.align		4
.L_314:
        /*06b8*/ 	.word	index@(_ZN2at6native43_GLOBAL__N__9ae7fba5_10_SoftMax_cu_9f978f6324cunn_SoftMaxBackwardSmemILi8EN3c108BFloat16EfS4_NS1_26LogSoftMaxBackwardEpilogueEEEvPT0_PKT2_SA_l)
        /*06bc*/ 	.word	0x00000020


	//----- nvinfo : EIATTR_FRAME_SIZE
	.align		4
.L_315:
        /*06c0*/ 	.byte	0x04, 0x11
        /*06c2*/ 	.short	(.L_317 - .L_316)
	.align		4
.L_316:
        /*06c4*/ 	.word	index@(_ZN2at6native43_GLOBAL__N__9ae7fba5_10_SoftMax_cu_9f978f6324cunn_SoftMaxBackwardSmemILi8EN3c108BFloat16EfS4_NS1_26LogSoftMaxBackwardEpilogueEEEvPT0_PKT2_SA_l)
        /*06c8*/ 	.word	0x00000000


	//----- nvinfo : EIATTR_REGCOUNT
	.align		4
.L_317:
        /*06cc*/ 	.byte	0x04, 0x2f
        /*06ce*/ 	.short	(.L_319 - .L_318)
	.align		4
.L_318:
        /*06d0*/ 	.word	index@(_ZN2at6native43_GLOBAL__N__9ae7fba5_10_SoftMax_cu_9f978f6320cunn_SoftMaxBackwardILi8EN3c108BFloat16EfS4_NS1_26LogSoftMaxBackwardEpilogueEEEvPT0_PKT2_SA_l)
        /*06d4*/ 	.word	0x00000020


	//----- nvinfo : EIATTR_FRAME_SIZE
	.align		4
.L_319:
        /*06d8*/ 	.byte	0x04, 0x11
        /*06da*/ 	.short	(.L_321 - .L_320)
	.align		4
.L_320:
        /*06dc*/ 	.word	index@($__internal_49_$__cuda_sm20_rem_s64)
        /*06e0*/ 	.word	0x00000000


	//----- nvinfo : EIATTR_FRAME_SIZE
	.align		4
.L_321:
        /*06e4*/ 	.byte	0x04, 0x11
        /*06e6*/ 	.short	(.L_323 - .L_322)
	.align		4
.L_322:
        /*06e8*/ 	.word	index@(_ZN2at6native43_GLOBAL__N__9ae7fba5_10_SoftMax_cu_9f978f6320cunn_SoftMaxBackwardILi8EN3c108BFloat16EfS4_NS1_26LogSoftMaxBackwardEpilogueEEEvPT0_PKT2_SA_l)
        /*06ec*/ 	.word	0x00000000


	//----- nvinfo : EIATTR_REGCOUNT
	.align		4
.L_323:
        /*06f0*/ 	.byte	0x04, 0x2f
        /*06f2*/ 	.short	(.L_325 - .L_324)
	.align		4
.L_324:
        /*06f4*/ 	.word	index@(_ZN2at6native43_GLOBAL__N__9ae7fba5_10_SoftMax_cu_9f978f6324cunn_SoftMaxBackwardSmemILi4EN3c108BFloat16EffNS1_26LogSoftMaxBackwardEpilogueEEEvPT0_PKT2_SA_l)
        /*06f8*/ 	.word	0x00000018


	//----- nvinfo : EIATTR_FRAME_SIZE
	.align		4
.L_325:
        /*06fc*/ 	.byte	0x04, 0x11
        /*06fe*/ 	.short	(.L_327 - .L_326)
	.align		4
.L_326:
        /*0700*/ 	.word	index@(_ZN2at6native43_GLOBAL__N__9ae7fba5_10_SoftMax_cu_9f978f6324cunn_SoftMaxBackwardSmemILi4EN3c108BFloat16EffNS1_26LogSoftMaxBackwardEpilogueEEEvPT0_PKT2_SA_l)
        /*0704*/ 	.word	0x00000000


	//----- nvinfo : EIATTR_REGCOUNT
	.align		4
.L_327:
        /*0708*/ 	.byte	0x04, 0x2f
        /*070a*/ 	.short	(.L_329 - .L_328)
	.align		4
.L_328:
        /*070c*/ 	.word	index@(_ZN2at6native43_GLOBAL__N__9ae7fba5_10_SoftMax_cu_9f978f6320cunn_SoftMaxBackwardILi4EN3c108BFloat16EffNS1_26LogSoftMaxBackwardEpilogueEEEvPT0_PKT2_SA_l)
        /*0710*/ 	.word	0x00000020


	//----- nvinfo : EIATTR_FRAME_SIZE
	.align		4
.L_329:
        /*0714*/ 	.byte	0x04, 0x11
        /*0716*/ 	.short	(.L_331 - .L_330)
	.align		4
.L_330:
        /*0718*/ 	.word	index@($__internal_48_$__cuda_sm20_rem_s64)
        /*071c*/ 	.word	0x00000000


	//----- nvinfo : EIATTR_FRAME_SIZE
	.align		4
.L_331:
        /*0720*/ 	.byte	0x04, 0x11
        /*0722*/ 	.short	(.L_333 - .L_332)
	.align		4
.L_332:
        /*0724*/ 	.word	index@($__internal_47_$__cuda_sm20_div_u64)
        /*0728*/ 	.word	0x00000000


	//----- nvinfo : EIATTR_FRAME_SIZE
	.align		4
.L_333:
        /*072c*/ 	.byte	0x04, 0x11
        /*072e*/ 	.short	(.L_335 - .L_334)
	.align		4
.L_334:
        /*0730*/ 	.word	index@(_ZN2at6native43_GLOBAL__N__9ae7fba5_10_SoftMax_cu_9f978f6320cunn_SoftMaxBackwardILi4EN3c108BFloat16EffNS1_26LogSoftMaxBackwardEpilogueEEEvPT0_PKT2_SA_l)
        /*0734*/ 	.word	0x00000000


	//----- nvinfo : EIATTR_REGCOUNT
	.align		4
.L_335:
        /*0738*/ 	.byte	0x04, 0x2f
        /*073a*/ 	.short	(.L_337 - .L_336)
	.align		4
.L_336:
        /*073c*/ 	.word	index@(_ZN2at6native43_GLOBAL__N__9ae7fba5_10_SoftMax_cu_9f978f6327cunn_SpatialSoftMaxBackwardIdddNS1_26LogSoftMaxBackwardEpilogueEEEvPT_PKT1_S8_jjj)
        /*0740*/ 	.word	0x00000034


	//----- nvinfo : EIATTR_FRAME_SIZE
	.align		4
.L_337:
        /*0744*/ 	.byte	0x04, 0x11
        /*0746*/ 	.short	(.L_339 - .L_338)
	.align		4
.L_338:
        /*0748*/ 	.word	index@(_ZN2at6native43_GLOBAL__N__9ae7fba5_10_SoftMax_cu_9f978f6327cunn_SpatialSoftMaxBackwardIdddNS1_26LogSoftMaxBackwardEpilogueEEEvPT_PKT1_S8_jjj)
        /*074c*/ 	.word	0x00000000


	//----- nvinfo : EIATTR_REGCOUNT
	.align		4
.L_339:
        /*0750*/ 	.byte	0x04, 0x2f
        /*0752*/ 	.short	(.L_341 - .L_340)
	.align		4
.L_340:
        /*0754*/ 	.word	index@(_ZN2at6native43_GLOBAL__N__9ae7fba5_10_SoftMax_cu_9f978f6327cunn_SpatialSoftMaxBackwardIfffNS1_26LogSoftMaxBackwardEpilogueEEEvPT_PKT1_S8_jjj)
        /*0758*/ 	.word	0x00000020


	//----- nvinfo : EIATTR_FRAME_SIZE
	.align		4
.L_341:
        /*075c*/ 	.byte	0x04, 0x11
        /*075e*/ 	.short	(.L_343 - .L_342)
	.align		4
.L_342:
        /*0760*/ 	.word	index@(_ZN2at6native43_GLOBAL__N__9ae7fba5_10_SoftMax_cu_9f978f6327cunn_SpatialSoftMaxBackwardIfffNS1_26LogSoftMaxBackwardEpilogueEEEvPT_PKT1_S8_jjj)
        /*0764*/ 	.word	0x00000000


	//----- nvinfo : EIATTR_REGCOUNT
	.align		4
.L_343:
        /*0768*/ 	.byte	0x04, 0x2f
        /*076a*/ 	.short	(.L_345 - .L_344)
	.align		4
.L_344:
        /*076c*/ 	.word	index@(_ZN2at6native43_GLOBAL__N__9ae7fba5_10_SoftMax_cu_9f978f6327cunn_SpatialSoftMaxBackwardIN3c104HalfEfS4_NS1_26LogSoftMaxBackwardEpilogueEEEvPT_PKT1_SA_jjj)
        /*0770*/ 	.word	0x00000020


	//----- nvinfo : EIATTR_FRAME_SIZE
	.align		4
.L_345:
        /*0774*/ 	.byte	0x04, 0x11
        /*0776*/ 	.short	(.L_347 - .L_346)
	.align		4
.L_346:
        /*0778*/ 	.word	index@(_ZN2at6native43_GLOBAL__N__9ae7fba5_10_SoftMax_cu_9f978f6327cunn_SpatialSoftMaxBackwardIN3c104HalfEfS4_NS1_26LogSoftMaxBackwardEpilogueEEEvPT_PKT1_SA_jjj)
        /*077c*/ 	.word	0x00000000


	//----- nvinfo : EIATTR_REGCOUNT
	.align		4
.L_347:
        /*0780*/ 	.byte	0x04, 0x2f
        /*0782*/ 	.short	(.L_349 - .L_348)
	.align		4
.L_348:
        /*0784*/ 	.word	index@(_ZN2at6native43_GLOBAL__N__9ae7fba5_10_SoftMax_cu_9f978f6327cunn_SpatialSoftMaxBackwardIN3c104HalfEffNS1_26LogSoftMaxBackwardEpilogueEEEvPT_PKT1_SA_jjj)
        /*0788*/ 	.word	0x00000020


	//----- nvinfo : EIATTR_FRAME_SIZE
	.align		4
.L_349:
        /*078c*/ 	.byte	0x04, 0x11
        /*078e*/ 	.short	(.L_351 - .L_350)
	.align		4
.L_350:
        /*0790*/ 	.word	index@(_ZN2at6native43_GLOBAL__N__9ae7fba5_10_SoftMax_cu_9f978f6327cunn_SpatialSoftMaxBackwardIN3c104HalfEffNS1_26LogSoftMaxBackwardEpilogueEEEvPT_PKT1_SA_jjj)
        /*0794*/ 	.word	0x00000000


	//----- nvinfo : EIATTR_REGCOUNT
	.align		4
.L_351:
        /*0798*/ 	.byte	0x04, 0x2f
        /*079a*/ 	.short	(.L_353 - .L_352)
	.align		4
.L_352:
        /*079c*/ 	.word	index@(_ZN2at6native43_GLOBAL__N__9ae7fba5_10_SoftMax_cu_9f978f6327cunn_SpatialSoftMaxBackwardIN3c108BFloat16EfS4_NS1_26LogSoftMaxBackwardEpilogueEEEvPT_PKT1_SA_jjj)
        /*07a0*/ 	.word	0x00000020


	//----- nvinfo : EIATTR_FRAME_SIZE
	.align		4
.L_353:
        /*07a4*/ 	.byte	0x04, 0x11
        /*07a6*/ 	.short	(.L_355 - .L_354)
	.align		4
.L_354:
        /*07a8*/ 	.word	index@(_ZN2at6native43_GLOBAL__N__9ae7fba5_10_SoftMax_cu_9f978f6327cunn_SpatialSoftMaxBackwardIN3c108BFloat16EfS4_NS1_26LogSoftMaxBackwardEpilogueEEEvPT_PKT1_SA_jjj)
        /*07ac*/ 	.word	0x00000000


	//----- nvinfo : EIATTR_REGCOUNT
	.align		4
.L_355:
        /*07b0*/ 	.byte	0x04, 0x2f
        /*07b2*/ 	.short	(.L_357 - .L_356)
	.align		4
.L_356:
        /*07b4*/ 	.word	index@(_ZN2at6native43_GLOBAL__N__9ae7fba5_10_SoftMax_cu_9f978f6327cunn_SpatialSoftMaxBackwardIN3c108BFloat16EffNS1_26LogSoftMaxBackwardEpilogueEEEvPT_PKT1_SA_jjj)
        /*07b8*/ 	.word	0x00000020


	//----- nvinfo : EIATTR_FRAME_SIZE
	.align		4
.L_357:
        /*07bc*/ 	.byte	0x04, 0x11
        /*07be*/ 	.short	(.L_359 - .L_358)
	.align		4
.L_358:
        /*07c0*/ 	.word	index@(_ZN2at6native43_GLOBAL__N__9ae7fba5_10_SoftMax_cu_9f978f6327cunn_SpatialSoftMaxBackwardIN3c108BFloat16EffNS1_26LogSoftMaxBackwardEpilogueEEEvPT_PKT1_SA_jjj)
        /*07c4*/ 	.word	0x00000000


	//----- nvinfo : EIATTR_REGCOUNT
	.align		4
.L_359:
        /*07c8*/ 	.byte	0x04, 0x2f
        /*07ca*/ 	.short	(.L_361 - .L_360)
	.align		4
.L_360:
        /*07cc*/ 	.word	index@(_ZN2at6native43_GLOBAL__N__9ae7fba5_10_SoftMax_cu_9f978f6322cunn_SoftMaxForwardRegIdddNS1_22SoftMaxForwardEpilogueElLi1EEEvPT1_PKT_T3_)
        /*07d0*/ 	.word	0x0000001a


	//----- nvinfo : EIATTR_FRAME_SIZE
	.align		4
.L_361:
        /*07d4*/ 	.byte	0x04, 0x11
        /*07d6*/ 	.short	(.L_363 - .L_362)
	.align		4
.L_362:
        /*07d8*/ 	.word	index@($__internal_46_$__cuda_sm20_div_rn_f64_full)
        /*07dc*/ 	.word	0x00000000


	//----- nvinfo : EIATTR_FRAME_SIZE
	.align		4
.L_363:
        /*07e0*/ 	.byte	0x04, 0x11
        /*07e2*/ 	.short	(.L_365 - .L_364)
	.align		4
.L_364:
        /*07e4*/ 	.word	index@(_ZN2at6native43_GLOBAL__N__9ae7fba5_10_SoftMax_cu_9f978f6322cunn_SoftMaxForwardRegIdddNS1_22SoftMaxForwardEpilogueElLi1EEEvPT1_PKT_T3_)
        /*07e8*/ 	.word	0x00000000


	//----- nvinfo : EIATTR_REGCOUNT
	.align		4
.L_365:
        /*07ec*/ 	.byte	0x04, 0x2f
        /*07ee*/ 	.short	(.L_367 - .L_366)
	.align		4
.L_366:
        /*07f0*/ 	.word	index@(_ZN2at6native43_GLOBAL__N__9ae7fba5_10_SoftMax_cu_9f978f6322cunn_SoftMaxForwardRegIdddNS1_22SoftMaxForwardEpilogueElLi2EEEvPT1_PKT_T3_)
        /*07f4*/ 	.word	0x0000001e


	//----- nvinfo : EIATTR_FRAME_SIZE
	.align		4
.L_367:
        /*07f8*/ 	.byte	0x04, 0x11
        /*07fa*/ 	.short	(.L_369 - .L_368)
	.align		4
.L_368:
        /*07fc*/ 	.word	index@($__internal_45_$__cuda_sm20_div_rn_f64_full)
        /*0800*/ 	.word	0x00000000


	//----- nvinfo : EIATTR_FRAME_SIZE
	.align		4
.L_369:
        /*0804*/ 	.byte	0x04, 0x11
        /*0806*/ 	.short	(.L_371 - .L_370)
	.align		4
.L_370:
        /*0808*/ 	.word	index@(_ZN2at6native43_GLOBAL__N__9ae7fba5_10_SoftMax_cu_9f978f6322cunn_SoftMaxForwardRegIdddNS1_22SoftMaxForwardEpilogueElLi2EEEvPT1_PKT_T3_)
        /*080c*/ 	.word	0x00000000


	//----- nvinfo : EIATTR_REGCOUNT
	.align		4
.L_371:
        /*0810*/ 	.byte	0x04, 0x2f
        /*0812*/ 	.short	(.L_373 - .L_372)
	.align		4
.L_372:
        /*0814*/ 	.word	index@(_ZN2at6native43_GLOBAL__N__9ae7fba5_10_SoftMax_cu_9f978f6322cunn_SoftMaxForwardRegIdddNS1_22SoftMaxForwardEpilogueElLi3EEEvPT1_PKT_T3_)
        /*0818*/ 	.word	0x00000020


	//----- nvinfo : EIATTR_FRAME_SIZE
	.align		4
.L_373:
        /*081c*/ 	.byte	0x04, 0x11
        /*081e*/ 	.short	(.L_375 - .L_374)
	.align		4
.L_374:
        /*0820*/ 	.word	index@($__internal_44_$__cuda_sm20_div_rn_f64_full)
        /*0824*/ 	.word	0x00000000


	//----- nvinfo : EIATTR_FRAME_SIZE
	.align		4
.L_375:
        /*0828*/ 	.byte	0x04, 0x11
        /*082a*/ 	.short	(.L_377 - .L_376)
	.align		4
.L_376:
        /*082c*/ 	.word	index@(_ZN2at6native43_GLOBAL__N__9ae7fba5_10_SoftMax_cu_9f978f6322cunn_SoftMaxForwardRegIdddNS1_22SoftMaxForwardEpilogueElLi3EEEvPT1_PKT_T3_)
        /*0830*/ 	.word	0x00000000


	//----- nvinfo : EIATTR_REGCOUNT
	.align		4
.L_377:
        /*0834*/ 	.byte	0x04, 0x2f
        /*0836*/ 	.short	(.L_379 - .L_378)
	.align		4
.L_378:
        /*0838*/ 	.word	index@(_ZN2at6native43_GLOBAL__N__9ae7fba5_10_SoftMax_cu_9f978f6322cunn_SoftMaxForwardRegIdddNS1_22SoftMaxForwardEpilogueElLi4EEEvPT1_PKT_T3_)
        /*083c*/ 	.word	0x00000022


	//----- nvinfo : EIATTR_FRAME_SIZE
	.align		4
.L_379:
        /*0840*/ 	.byte	0x04, 0x11
        /*0842*/ 	.short	(.L_381 - .L_380)
	.align		4
.L_380:
        /*0844*/ 	.word	index@($__internal_43_$__cuda_sm20_div_rn_f64_full)
        /*0848*/ 	.word	0x00000000


	//----- nvinfo : EIATTR_FRAME_SIZE
	.align		4
.L_381:
        /*084c*/ 	.byte	0x04, 0x11
        /*084e*/ 	.short	(.L_383 - .L_382)
	.align		4
.L_382:
        /*0850*/ 	.word	index@(_ZN2at6native43_GLOBAL__N__9ae7fba5_10_SoftMax_cu_9f978f6322cunn_SoftMaxForwardRegIdddNS1_22SoftMaxForwardEpilogueElLi4EEEvPT1_PKT_T3_)
        /*0854*/ 	.word	0x00000000


	//----- nvinfo : EIATTR_REGCOUNT
	.align		4
.L_383:
        /*0858*/ 	.byte	0x04, 0x2f
        /*085a*/ 	.short	(.L_385 - .L_384)
	.align		4
.L_384:
        /*085c*/ 	.word	index@(_ZN2at6native43_GLOBAL__N__9ae7fba5_10_SoftMax_cu_9f978f6322cunn_SoftMaxForwardRegIdddNS1_22SoftMaxForwardEpilogueElLi5EEEvPT1_PKT_T3_)
        /*0860*/ 	.word	0x00000025


	//----- nvinfo : EIATTR_FRAME_SIZE
	.align		4
.L_385:
        /*0864*/ 	.byte	0x04, 0x11
        /*0866*/ 	.short	(.L_387 - .L_386)
	.align		4
.L_386:
        /*0868*/ 	.word	index@($__internal_42_$__cuda_sm20_div_rn_f64_full)
        /*086c*/ 	.word	0x00000000


	//----- nvinfo : EIATTR_FRAME_SIZE
	.align		4
.L_387:
        /*0870*/ 	.byte	0x04, 0x11
        /*0872*/ 	.short	(.L_389 - .L_388)
	.align		4
.L_388:
        /*0874*/ 	.word	index@(_ZN2at6native43_GLOBAL__N__9ae7fba5_10_SoftMax_cu_9f978f6322cunn_SoftMaxForwardRegIdddNS1_22SoftMaxForwardEpilogueElLi5EEEvPT1_PKT_T3_)
        /*0878*/ 	.word	0x00000000


	//----- nvinfo : EIATTR_REGCOUNT
	.align		4
.L_389:
        /*087c*/ 	.byte	0x04, 0x2f
        /*087e*/ 	.short	(.L_391 - .L_390)
	.align		4
.L_390:
        /*0880*/ 	.word	index@(_ZN2at6native43_GLOBAL__N__9ae7fba5_10_SoftMax_cu_9f978f6322cunn_SoftMaxForwardRegIdddNS1_22SoftMaxForwardEpilogueElLi6EEEvPT1_PKT_T3_)
        /*0884*/ 	.word	0x00000026


	//----- nvinfo : EIATTR_FRAME_SIZE
	.align		4
.L_391:
        /*0888*/ 	.byte	0x04, 0x11
        /*088a*/ 	.short	(.L_393 - .L_392)
	.align		4
.L_392:
        /*088c*/ 	.word	index@($__internal_41_$__cuda_sm20_div_rn_f64_full)
        /*0890*/ 	.word	0x00000000


	//----- nvinfo : EIATTR_FRAME_SIZE
	.align		4
.L_393:
        /*0894*/ 	.byte	0x04, 0x11
        /*0896*/ 	.short	(.L_395 - .L_394)
	.align		4
.L_394:
        /*0898*/ 	.word	index@(_ZN2at6native43_GLOBAL__N__9ae7fba5_10_SoftMax_cu_9f978f6322cunn_SoftMaxForwardRegIdddNS1_22SoftMaxForwardEpilogueElLi6EEEvPT1_PKT_T3_)
        /*089c*/ 	.word	0x00000000


	//----- nvinfo : EIATTR_REGCOUNT
	.align		4
.L_395:
        /*08a0*/ 	.byte	0x04, 0x2f
        /*08a2*/ 	.short	(.L_397 - .L_396)
	.align		4
.L_396:
        /*08a4*/ 	.word	index@(_ZN2at6native43_GLOBAL__N__9ae7fba5_10_SoftMax_cu_9f978f6322cunn_SoftMaxForwardRegIdddNS1_22SoftMaxForwardEpilogueElLi7EEEvPT1_PKT_T3_)
        /*08a8*/ 	.word	0x00000028


	//----- nvinfo : EIATTR_FRAME_SIZE
	.align		4
.L_397:
        /*08ac*/ 	.byte	0x04, 0x11
        /*08ae*/ 	.short	(.L_399 - .L_398)
	.align		4
.L_398:
        /*08b0*/ 	.word	index@($__internal_40_$__cuda_sm20_div_rn_f64_full)
        /*08b4*/ 	.word	0x00000000


	//----- nvinfo : EIATTR_FRAME_SIZE
	.align		4
.L_399:
        /*08b8*/ 	.byte	0x04, 0x11
        /*08ba*/ 	.short	(.L_401 - .L_400)
	.align		4
.L_400:
        /*08bc*/ 	.word	index@(_ZN2at6native43_GLOBAL__N__9ae7fba5_10_SoftMax_cu_9f978f6322cunn_SoftMaxForwardRegIdddNS1_22SoftMaxForwardEpilogueElLi7EEEvPT1_PKT_T3_)
        /*08c0*/ 	.word	0x00000000


	//----- nvinfo : EIATTR_REGCOUNT
	.align		4
.L_401:
        /*08c4*/ 	.byte	0x04, 0x2f
        /*08c6*/ 	.short	(.L_403 - .L_402)
	.align		4
.L_402:
        /*08c8*/ 	.word	index@(_ZN2at6native43_GLOBAL__N__9ae7fba5_10_SoftMax_cu_9f978f6322cunn_SoftMaxForwardRegIdddNS1_22SoftMaxForwardEpilogueElLi8EEEvPT1_PKT_T3_)
        /*08cc*/ 	.word	0x00000030


	//----- nvinfo : EIATTR_FRAME_SIZE
	.align		4
.L_403:
        /*08d0*/ 	.byte	0x04, 0x11
        /*08d2*/ 	.short	(.L_405 - .L_404)
	.align		4
.L_404:
        /*08d4*/ 	.word	index@($__internal_39_$__cuda_sm20_div_rn_f64_full)
        /*08d8*/ 	.word	0x00000000


	//----- nvinfo : EIATTR_FRAME_SIZE
	.align		4
.L_405:
        /*08dc*/ 	.byte	0x04, 0x11
        /*08de*/ 	.short	(.L_407 - .L_406)
	.align		4
.L_406:
        /*08e0*/ 	.word	index@(_ZN2at6native43_GLOBAL__N__9ae7fba5_10_SoftMax_cu_9f978f6322cunn_SoftMaxForwardRegIdddNS1_22SoftMaxForwardEpilogueElLi8EEEvPT1_PKT_T3_)
        /*08e4*/ 	.word	0x00000000


	//----- nvinfo : EIATTR_REGCOUNT
	.align		4
.L_407:
        /*08e8*/ 	.byte	0x04, 0x2f
        /*08ea*/ 	.short	(.L_409 - .L_408)
	.align		4
.L_408:
        /*08ec*/ 	.word	index@(_ZN2at6native43_GLOBAL__N__9ae7fba5_10_SoftMax_cu_9f978f6322cunn_SoftMaxForwardRegIdddNS1_22SoftMaxForwardEpilogueElLi9EEEvPT1_PKT_T3_)
        /*08f0*/ 	.word	0x00000032


	//----- nvinfo : EIATTR_FRAME_SIZE
	.align		4
.L_409:
        /*08f4*/ 	.byte	0x04, 0x11
        /*08f6*/ 	.short	(.L_411 - .L_410)
	.align		4
.L_410:
        /*08f8*/ 	.word	index@($__internal_38_$__cuda_sm20_div_rn_f64_full)
        /*08fc*/ 	.word	0x00000000


	//----- nvinfo : EIATTR_FRAME_SIZE
	.align		4
.L_411:
        /*0900*/ 	.byte	0x04, 0x11
        /*0902*/ 	.short	(.L_413 - .L_412)
	.align		4
.L_412:
        /*0904*/ 	.word	index@(_ZN2at6native43_GLOBAL__N__9ae7fba5_10_SoftMax_cu_9f978f6322cunn_SoftMaxForwardRegIdddNS1_22SoftMaxForwardEpilogueElLi9EEEvPT1_PKT_T3_)
        /*0908*/ 	.word	0x00000000


	//----- nvinfo : EIATTR_REGCOUNT
	.align		4
.L_413:
        /*090c*/ 	.byte	0x04, 0x2f
        /*090e*/ 	.short	(.L_415 - .L_414)
	.align		4
.L_414:
        /*0910*/ 	.word	index@(_ZN2at6native43_GLOBAL__N__9ae7fba5_10_SoftMax_cu_9f978f6323cunn_SoftMaxForwardSmemILi2EdddNS1_22SoftMaxForwardEpilogueElEEvPT2_PKT0_T4_)
        /*0914*/ 	.word	0x00000030


	//----- nvinfo : EIATTR_FRAME_SIZE
	.align		4
.L_415:
        /*0918*/ 	.byte	0x04, 0x11
        /*091a*/ 	.short	(.L_417 - .L_416)
	.align		4
.L_416:
        /*091c*/ 	.word	index@($__internal_37_$__cuda_sm20_div_rn_f64_full)
        /*0920*/ 	.word	0x00000000


	//----- nvinfo : EIATTR_FRAME_SIZE
	.align		4
.L_417:
        /*0924*/ 	.byte	0x04, 0x11
        /*0926*/ 	.short	(.L_419 - .L_418)
	.align		4
.L_418:
        /*0928*/ 	.word	index@(_ZN2at6native43_GLOBAL__N__9ae7fba5_10_SoftMax_cu_9f978f6323cunn_SoftMaxForwardSmemILi2EdddNS1_22SoftMaxForwardEpilogueElEEvPT2_PKT0_T4_)
        /*092c*/ 	.word	0x00000000


	//----- nvinfo : EIATTR_REGCOUNT
	.align		4
.L_419:
        /*0930*/ 	.byte	0x04, 0x2f
        /*0932*/ 	.short	(.L_421 - .L_420)
	.align		4
.L_420:
        /*0934*/ 	.word	index@(_ZN2at6native43_GLOBAL__N__9ae7fba5_10_SoftMax_cu_9f978f6319cunn_SoftMaxForwardILi2EdddNS1_22SoftMaxForwardEpilogueEEEvPT2_PKT0_i)
        /*0938*/ 	.word	0x00000026


	//----- nvinfo : EIATTR_FRAME_SIZE
	.align		4
.L_421:
        /*093c*/ 	.byte	0x04, 0x11
        /*093e*/ 	.short	(.L_423 - .L_422)
	.align		4
.L_422:
        /*0940*/ 	.word	index@($__internal_36_$__cuda_sm20_div_rn_f64_full)
        /*0944*/ 	.word	0x00000000


	//----- nvinfo : EIATTR_FRAME_SIZE
	.align		4
.L_423:
        /*0948*/ 	.byte	0x04, 0x11
        /*094a*/ 	.short	(.L_425 - .L_424)
	.align		4
.L_424:
        /*094c*/ 	.word	index@(_ZN2at6native43_GLOBAL__N__9ae7fba5_10_SoftMax_cu_9f978f6319cunn_SoftMaxForwardILi2EdddNS1_22SoftMaxForwardEpilogueEEEvPT2_PKT0_i)
        /*0950*/ 	.word	0x00000000


	//----- nvinfo : EIATTR_REGCOUNT
	.align		4
.L_425:
        /*0954*/ 	.byte	0x04, 0x2f
        /*0956*/ 	.short	(.L_427 - .L_426)
	.align		4
.L_426:
        /*0958*/ 	.word	index@(_ZN2at6native43_GLOBAL__N__9ae7fba5_10_SoftMax_cu_9f978f6322cunn_SoftMaxForwardRegIfffNS1_22SoftMaxForwardEpilogueElLi1EEEvPT1_PKT_T3_)
        /*095c*/ 	.word	0x00000014


	//----- nvinfo : EIATTR_FRAME_SIZE
	.align		4
.L_427:
        /*0960*/ 	.byte	0x04, 0x11
        /*0962*/ 	.short	(.L_429 - .L_428)
	.align		4
.L_428:
        /*0964*/ 	.word	index@(_ZN2at6native43_GLOBAL__N__9ae7fba5_10_SoftMax_cu_9f978f6322cunn_SoftMaxForwardRegIfffNS1_22SoftMaxForwardEpilogueElLi1EEEvPT1_PKT_T3_)
        /*0968*/ 	.word	0x00000000


	//----- nvinfo : EIATTR_REGCOUNT
	.align		4
.L_429:
        /*096c*/ 	.byte	0x04, 0x2f
        /*096e*/ 	.short	(.L_431 - .L_430)
	.align		4
.L_430:
        /*0970*/ 	.word	index@(_ZN2at6native43_GLOBAL__N__9ae7fba5_10_SoftMax_cu_9f978f6322cunn_SoftMaxForwardRegIfffNS1_22SoftMaxForwardEpilogueElLi2EEEvPT1_PKT_T3_)
        /*0974*/ 	.word	0x00000017


	//----- nvinfo : EIATTR_FRAME_SIZE
	.align		4
.L_431:
        /*0978*/ 	.byte	0x04, 0x11
        /*097a*/ 	.short	(.L_433 - .L_432)
	.align		4
.L_432:
        /*097c*/ 	.word	index@(_ZN2at6native43_GLOBAL__N__9ae7fba5_10_SoftMax_cu_9f978f6322cunn_SoftMaxForwardRegIfffNS1_22SoftMaxForwardEpilogueElLi2EEEvPT1_PKT_T3_)
        /*0980*/ 	.word	0x00000000


	//----- nvinfo : EIATTR_REGCOUNT
	.align		4
.L_433:
        /*0984*/ 	.byte	0x04, 0x2f
        /*0986*/ 	.short	(.L_435 - .L_434)
	.align		4
.L_434:
        /*0988*/ 	.word	index@(_ZN2at6native43_GLOBAL__N__9ae7fba5_10_SoftMax_cu_9f978f6322cunn_SoftMaxForwardRegIfffNS1_22SoftMaxForwardEpilogueElLi3EEEvPT1_PKT_T3_)
        /*098c*/ 	.word	0x0000001b


	//----- nvinfo : EIATTR_FRAME_SIZE
	.align		4
.L_435:
        /*0990*/ 	.byte	0x04, 0x11
        /*0992*/ 	.short	(.L_437 - .L_436)
	.align		4
.L_436:
        /*0994*/ 	.word	index@(_ZN2at6native43_GLOBAL__N__9ae7fba5_10_SoftMax_cu_9f978f6322cunn_SoftMaxForwardRegIfffNS1_22SoftMaxForwardEpilogueElLi3EEEvPT1_PKT_T3_)
        /*0998*/ 	.word	0x00000000


	//----- nvinfo : EIATTR_REGCOUNT
	.align		4
.L_437:
        /*099c*/ 	.byte	0x04, 0x2f
        /*099e*/ 	.short	(.L_439 - .L_438)
	.align		4
.L_438:
        /*09a0*/ 	.word	index@(_ZN2at6native43_GLOBAL__N__9ae7fba5_10_SoftMax_cu_9f978f6322cunn_SoftMaxForwardRegIfffNS1_22SoftMaxForwardEpilogueElLi4EEEvPT1_PKT_T3_)
        /*09a4*/ 	.word	0x0000001f


	//----- nvinfo : EIATTR_FRAME_SIZE
	.align		4
.L_439:
        /*09a8*/ 	.byte	0x04, 0x11
        /*09aa*/ 	.short	(.L_441 - .L_440)
	.align		4
.L_440:
        /*09ac*/ 	.word	index@(_ZN2at6native43_GLOBAL__N__9ae7fba5_10_SoftMax_cu_9f978f6322cunn_SoftMaxForwardRegIfffNS1_22SoftMaxForwardEpilogueElLi4EEEvPT1_PKT_T3_)
        /*09b0*/ 	.word	0x00000000


	//----- nvinfo : EIATTR_REGCOUNT
	.align		4
.L_441:
        /*09b4*/ 	.byte	0x04, 0x2f
        /*09b6*/ 	.short	(.L_443 - .L_442)
	.align		4
.L_442:
        /*09b8*/ 	.word	index@(_ZN2at6native43_GLOBAL__N__9ae7fba5_10_SoftMax_cu_9f978f6322cunn_SoftMaxForwardRegIfffNS1_22SoftMaxForwardEpilogueElLi5EEEvPT1_PKT_T3_)
        /*09bc*/ 	.word	0x0000001e


	//----- nvinfo : EIATTR_FRAME_SIZE
	.align		4
.L_443:
        /*09c0*/ 	.byte	0x04, 0x11
        /*09c2*/ 	.short	(.L_445 - .L_444)
	.align		4
.L_444:
        /*09c4*/ 	.word	index@(_ZN2at6native43_GLOBAL__N__9ae7fba5_10_SoftMax_cu_9f978f6322cunn_SoftMaxForwardRegIfffNS1_22SoftMaxForwardEpilogueElLi5EEEvPT1_PKT_T3_)
        /*09c8*/ 	.word	0x00000000


	//----- nvinfo : EIATTR_REGCOUNT
	.align		4
.L_445:
        /*09cc*/ 	.byte	0x04, 0x2f
        /*09ce*/ 	.short	(.L_447 - .L_446)
	.align		4
.L_446:
        /*09d0*/ 	.word	index@(_ZN2at6native43_GLOBAL__N__9ae7fba5_10_SoftMax_cu_9f978f6322cunn_SoftMaxForwardRegIfffNS1_22SoftMaxForwardEpilogueElLi6EEEvPT1_PKT_T3_)
        /*09d4*/ 	.word	0x00000020


	//----- nvinfo : EIATTR_FRAME_SIZE
	.align		4
.L_447:
        /*09d8*/ 	.byte	0x04, 0x11
        /*09da*/ 	.short	(.L_449 - .L_448)
	.align		4
.L_448:
        /*09dc*/ 	.word	index@(_ZN2at6native43_GLOBAL__N__9ae7fba5_10_SoftMax_cu_9f978f6322cunn_SoftMaxForwardRegIfffNS1_22SoftMaxForwardEpilogueElLi6EEEvPT1_PKT_T3_)
        /*09e0*/ 	.word	0x00000000


	//----- nvinfo : EIATTR_REGCOUNT
	.align		4
.L_449:
        /*09e4*/ 	.byte	0x04, 0x2f
        /*09e6*/ 	.short	(.L_451 - .L_450)
	.align		4
.L_450:
        /*09e8*/ 	.word	index@(_ZN2at6native43_GLOBAL__N__9ae7fba5_10_SoftMax_cu_9f978f6322cunn_SoftMaxForwardRegIfffNS1_22SoftMaxForwardEpilogueElLi7EEEvPT1_PKT_T3_)
        /*09ec*/ 	.word	0x00000020


	//----- nvinfo : EIATTR_FRAME_SIZE
	.align		4
.L_451:
        /*09f0*/ 	.byte	0x04, 0x11
        /*09f2*/ 	.short	(.L_453 - .L_452)
	.align		4
.L_452:
        /*09f4*/ 	.word	index@(_ZN2at6native43_GLOBAL__N__9ae7fba5_10_SoftMax_cu_9f978f6322cunn_SoftMaxForwardRegIfffNS1_22SoftMaxForwardEpilogueElLi7EEEvPT1_PKT_T3_)
        /*09f8*/ 	.word	0x00000000


	//----- nvinfo : EIATTR_REGCOUNT
	.align		4
.L_453:
        /*09fc*/ 	.byte	0x04, 0x2f
        /*09fe*/ 	.short	(.L_455 - .L_454)
	.align		4
.L_454:
        /*0a00*/ 	.word	index@(_ZN2at6native43_GLOBAL__N__9ae7fba5_10_SoftMax_cu_9f978f6322cunn_SoftMaxForwardRegIfffNS1_22SoftMaxForwardEpilogueElLi8EEEvPT1_PKT_T3_)
        /*0a04*/ 	.word	0x00000024


	//----- nvinfo : EIATTR_FRAME_SIZE
	.align		4
.L_455:
        /*0a08*/ 	.byte	0x04, 0x11
        /*0a0a*/ 	.short	(.L_457 - .L_456)
	.align		4
.L_456:
        /*0a0c*/ 	.word	index@(_ZN2at6native43_GLOBAL__N__9ae7fba5_10_SoftMax_cu_9f978f6322cunn_SoftMaxForwardRegIfffNS1_22SoftMaxForwardEpilogueElLi8EEEvPT1_PKT_T3_)
        /*0a10*/ 	.word	0x00000000


	//----- nvinfo : EIATTR_REGCOUNT
	.align		4
.L_457:
        /*0a14*/ 	.byte	0x04, 0x2f
        /*0a16*/ 	.short	(.L_459 - .L_458)
	.align		4
.L_458:
        /*0a18*/ 	.word	index@(_ZN2at6native43_GLOBAL__N__9ae7fba5_10_SoftMax_cu_9f978f6322cunn_SoftMaxForwardRegIfffNS1_22SoftMaxForwardEpilogueElLi9EEEvPT1_PKT_T3_)
        /*0a1c*/ 	.word	0x00000026


	//----- nvinfo : EIATTR_FRAME_SIZE
	.align		4
.L_459:
        /*0a20*/ 	.byte	0x04, 0x11
        /*0a22*/ 	.short	(.L_461 - .L_460)
	.align		4
.L_460:
        /*0a24*/ 	.word	index@(_ZN2at6native43_GLOBAL__N__9ae7fba5_10_SoftMax_cu_9f978f6322cunn_SoftMaxForwardRegIfffNS1_22SoftMaxForwardEpilogueElLi9EEEvPT1_PKT_T3_)
        /*0a28*/ 	.word	0x00000000


	//----- nvinfo : EIATTR_REGCOUNT
	.align		4
.L_461:
        /*0a2c*/ 	.byte	0x04, 0x2f
        /*0a2e*/ 	.short	(.L_463 - .L_462)
	.align		4
.L_462:
        /*0a30*/ 	.word	index@(_ZN2at6native43_GLOBAL__N__9ae7fba5_10_SoftMax_cu_9f978f6323cunn_SoftMaxForwardSmemILi4EfffNS1_22SoftMaxForwardEpilogueElEEvPT2_PKT0_T4_)
        /*0a34*/ 	.word	0x00000019


	//----- nvinfo : EIATTR_FRAME_SIZE
	.align		4
.L_463:
        /*0a38*/ 	.byte	0x04, 0x11
        /*0a3a*/ 	.short	(.L_465 - .L_464)
	.align		4
.L_464:
        /*0a3c*/ 	.word	index@(_ZN2at6native43_GLOBAL__N__9ae7fba5_10_SoftMax_cu_9f978f6323cunn_SoftMaxForwardSmemILi4EfffNS1_22SoftMaxForwardEpilogueElEEvPT2_PKT0_T4_)
        /*0a40*/ 	.word	0x00000000


	//----- nvinfo : EIATTR_REGCOUNT
	.align		4
.L_465:
        /*0a44*/ 	.byte	0x04, 0x2f
        /*0a46*/ 	.short	(.L_467 - .L_466)
	.align		4
.L_466:
        /*0a48*/ 	.word	index@(_ZN2at6native43_GLOBAL__N__9ae7fba5_10_SoftMax_cu_9f978f6319cunn_SoftMaxForwardILi4EfffNS1_22SoftMaxForwardEpilogueEEEvPT2_PKT0_i)
        /*0a4c*/ 	.word	0x00000020


	//----- nvinfo : EIATTR_FRAME_SIZE
	.align		4
.L_467:
        /*0a50*/ 	.byte	0x04, 0x11
        /*0a52*/ 	.short	(.L_469 - .L_468)
	.align		4
.L_468:
        /*0a54*/ 	.word	index@(_ZN2at6native43_GLOBAL__N__9ae7fba5_10_SoftMax_cu_9f978f6319cunn_SoftMaxForwardILi4EfffNS1_22SoftMaxForwardEpilogueEEEvPT2_PKT0_i)
        /*0a58*/ 	.word	0x00000000


	//----- nvinfo : EIATTR_REGCOUNT
	.align		4
.L_469:
        /*0a5c*/ 	.byte	0x04, 0x2f
        /*0a5e*/ 	.short	(.L_471 - .L_470)
	.align		4
.L_470:
        /*0a60*/ 	.word	index@(_ZN2at6native43_GLOBAL__N__9ae7fba5_10_SoftMax_cu_9f978f6322cunn_SoftMaxForwardRegIN3c104HalfEfS4_NS1_22SoftMaxForwardEpilogueElLi1EEEvPT1_PKT_T3_)
        /*0a64*/ 	.word	0x00000014


	//----- nvinfo : EIATTR_FRAME_SIZE
	.align		4
.L_471:
        /*0a68*/ 	.byte	0x04, 0x11
        /*0a6a*/ 	.short	(.L_473 - .L_472)
	.align		4
.L_472:
        /*0a6c*/ 	.word	index@(_ZN2at6native43_GLOBAL__N__9ae7fba5_10_SoftMax_cu_9f978f6322cunn_SoftMaxForwardRegIN3c104HalfEfS4_NS1_22SoftMaxForwardEpilogueElLi1EEEvPT1_PKT_T3_)
        /*0a70*/ 	.word	0x00000000


	//----- nvinfo : EIATTR_REGCOUNT
	.align		4
.L_473:
        /*0a74*/ 	.byte	0x04, 0x2f
        /*0a76*/ 	.short	(.L_475 - .L_474)
	.align		4
.L_474:
        /*0a78*/ 	.word	index@(_ZN2at6native43_GLOBAL__N__9ae7fba5_10_SoftMax_cu_9f978f6322cunn_SoftMaxForwardRegIN3c104HalfEfS4_NS1_22SoftMaxForwardEpilogueElLi2EEEvPT1_PKT_T3_)
        /*0a7c*/ 	.word	0x00000017


	//----- nvinfo : EIATTR_FRAME_SIZE
	.align		4
.L_475:
        /*0a80*/ 	.byte	0x04, 0x11
        /*0a82*/ 	.short	(.L_477 - .L_476)
	.align		4
.L_476:
        /*0a84*/ 	.word	index@(_ZN2at6native43_GLOBAL__N__9ae7fba5_10_SoftMax_cu_9f978f6322cunn_SoftMaxForwardRegIN3c104HalfEfS4_NS1_22SoftMaxForwardEpilogueElLi2EEEvPT1_PKT_T3_)
        /*0a88*/ 	.word	0x00000000


	//----- nvinfo : EIATTR_REGCOUNT
	.align		4
.L_477:
        /*0a8c*/ 	.byte	0x04, 0x2f
        /*0a8e*/ 	.short	(.L_479 - .L_478)
	.align		4
.L_478:
        /*0a90*/ 	.word	index@(_ZN2at6native43_GLOBAL__N__9ae7fba5_10_SoftMax_cu_9f978f6322cunn_SoftMaxForwardRegIN3c104HalfEfS4_NS1_22SoftMaxForwardEpilogueElLi3EEEvPT1_PKT_T3_)
        /*0a94*/ 	.word	0x0000001d


	//----- nvinfo : EIATTR_FRAME_SIZE
	.align		4
.L_479:
        /*0a98*/ 	.byte	0x04, 0x11
        /*0a9a*/ 	.short	(.L_481 - .L_480)
	.align		4
.L_480:
        /*0a9c*/ 	.word	index@(_ZN2at6native43_GLOBAL__N__9ae7fba5_10_SoftMax_cu_9f978f6322cunn_SoftMaxForwardRegIN3c104HalfEfS4_NS1_22SoftMaxForwardEpilogueElLi3EEEvPT1_PKT_T3_)
        /*0aa0*/ 	.word	0x00000000


	//----- nvinfo : EIATTR_REGCOUNT
	.align		4
.L_481:
        /*0aa4*/ 	.byte	0x04, 0x2f
        /*0aa6*/ 	.short	(.L_483 - .L_482)
	.align		4
.L_482:
        /*0aa8*/ 	.word	index@(_ZN2at6native43_GLOBAL__N__9ae7fba5_10_SoftMax_cu_9f978f6322cunn_SoftMaxForwardRegIN3c104HalfEfS4_NS1_22SoftMaxForwardEpilogueElLi4EEEvPT1_PKT_T3_)
        /*0aac*/ 	.word	0x0000001f


	//----- nvinfo : EIATTR_FRAME_SIZE
	.align		4
.L_483:
        /*0ab0*/ 	.byte	0x04, 0x11
        /*0ab2*/ 	.short	(.L_485 - .L_484)
	.align		4
.L_484:
        /*0ab4*/ 	.word	index@(_ZN2at6native43_GLOBAL__N__9ae7fba5_10_SoftMax_cu_9f978f6322cunn_SoftMaxForwardRegIN3c104HalfEfS4_NS1_22SoftMaxForwardEpilogueElLi4EEEvPT1_PKT_T3_)
        /*0ab8*/ 	.word	0x00000000


	//----- nvinfo : EIATTR_REGCOUNT
	.align		4
.L_485:
        /*0abc*/ 	.byte	0x04, 0x2f
        /*0abe*/ 	.short	(.L_487 - .L_486)
	.align		4
.L_486:
        /*0ac0*/ 	.word	index@(_ZN2at6native43_GLOBAL__N__9ae7fba5_10_SoftMax_cu_9f978f6322cunn_SoftMaxForwardRegIN3c104HalfEfS4_NS1_22SoftMaxForwardEpilogueElLi5EEEvPT1_PKT_T3_)
        /*0ac4*/ 	.word	0x0000001e


	//----- nvinfo : EIATTR_FRAME_SIZE
	.align		4
.L_487:
        /*0ac8*/ 	.byte	0x04, 0x11
        /*0aca*/ 	.short	(.L_489 - .L_488)
	.align		4
.L_488:
        /*0acc*/ 	.word	index@(_ZN2at6native43_GLOBAL__N__9ae7fba5_10_SoftMax_cu_9f978f6322cunn_SoftMaxForwardRegIN3c104HalfEfS4_NS1_22SoftMaxForwardEpilogueElLi5EEEvPT1_PKT_T3_)
        /*0ad0*/ 	.word	0x00000000


	//----- nvinfo : EIATTR_REGCOUNT
	.align		4
.L_489:
        /*0ad4*/ 	.byte	0x04, 0x2f
        /*0ad6*/ 	.short	(.L_491 - .L_490)
	.align		4
.L_490:
        /*0ad8*/ 	.word	index@(_ZN2at6native43_GLOBAL__N__9ae7fba5_10_SoftMax_cu_9f978f6322cunn_SoftMaxForwardRegIN3c104HalfEfS4_NS1_22SoftMaxForwardEpilogueElLi6EEEvPT1_PKT_T3_)
        /*0adc*/ 	.word	0x00000020


	//----- nvinfo : EIATTR_FRAME_SIZE
	.align		4
.L_491:
        /*0ae0*/ 	.byte	0x04, 0x11
        /*0ae2*/ 	.short	(.L_493 - .L_492)
	.align		4
.L_492:
        /*0ae4*/ 	.word	index@(_ZN2at6native43_GLOBAL__N__9ae7fba5_10_SoftMax_cu_9f978f6322cunn_SoftMaxForwardRegIN3c104HalfEfS4_NS1_22SoftMaxForwardEpilogueElLi6EEEvPT1_PKT_T3_)
        /*0ae8*/ 	.word	0x00000000


	//----- nvinfo : EIATTR_REGCOUNT
	.align		4
.L_493:
        /*0aec*/ 	.byte	0x04, 0x2f
        /*0aee*/ 	.short	(.L_495 - .L_494)
	.align		4
.L_494:
        /*0af0*/ 	.word	index@(_ZN2at6native43_GLOBAL__N__9ae7fba5_10_SoftMax_cu_9f978f6322cunn_SoftMaxForwardRegIN3c104HalfEfS4_NS1_22SoftMaxForwardEpilogueElLi7EEEvPT1_PKT_T3_)
        /*0af4*/ 	.word	0x00000020


	//----- nvinfo : EIATTR_FRAME_SIZE
	.align		4
.L_495:
        /*0af8*/ 	.byte	0x04, 0x11
        /*0afa*/ 	.short	(.L_497 - .L_496)
	.align		4
.L_496:
        /*0afc*/ 	.word	index@(_ZN2at6native43_GLOBAL__N__9ae7fba5_10_SoftMax_cu_9f978f6322cunn_SoftMaxForwardRegIN3c104HalfEfS4_NS1_22SoftMaxForwardEpilogueElLi7EEEvPT1_PKT_T3_)
        /*0b00*/ 	.word	0x00000000


	//----- nvinfo : EIATTR_REGCOUNT
	.align		4
.L_497:
        /*0b04*/ 	.byte	0x04, 0x2f
        /*0b06*/ 	.short	(.L_499 - .L_498)
	.align		4
.L_498:
        /*0b08*/ 	.word	index@(_ZN2at6native43_GLOBAL__N__9ae7fba5_10_SoftMax_cu_9f978f6322cunn_SoftMaxForwardRegIN3c104HalfEfS4_NS1_22SoftMaxForwardEpilogueElLi8EEEvPT1_PKT_T3_)
        /*0b0c*/ 	.word	0x00000024


	//----- nvinfo : EIATTR_FRAME_SIZE
	.align		4
.L_499:
        /*0b10*/ 	.byte	0x04, 0x11
        /*0b12*/ 	.short	(.L_501 - .L_500)
	.align		4
.L_500:
        /*0b14*/ 	.word	index@(_ZN2at6native43_GLOBAL__N__9ae7fba5_10_SoftMax_cu_9f978f6322cunn_SoftMaxForwardRegIN3c104HalfEfS4_NS1_22SoftMaxForwardEpilogueElLi8EEEvPT1_PKT_T3_)
        /*0b18*/ 	.word	0x00000000


	//----- nvinfo : EIATTR_REGCOUNT
	.align		4
.L_501:
        /*0b1c*/ 	.byte	0x04, 0x2f
        /*0b1e*/ 	.short	(.L_503 - .L_502)
	.align		4
.L_502:
        /*0b20*/ 	.word	index@(_ZN2at6native43_GLOBAL__N__9ae7fba5_10_SoftMax_cu_9f978f6322cunn_SoftMaxForwardRegIN3c104HalfEfS4_NS1_22SoftMaxForwardEpilogueElLi9EEEvPT1_PKT_T3_)
        /*0b24*/ 	.word	0x00000026


	//----- nvinfo : EIATTR_FRAME_SIZE
	.align		4
.L_503:
        /*0b28*/ 	.byte	0x04, 0x11
        /*0b2a*/ 	.short	(.L_505 - .L_504)
	.align		4
.L_504:
        /*0b2c*/ 	.word	index@(_ZN2at6native43_GLOBAL__N__9ae7fba5_10_SoftMax_cu_9f978f6322cunn_SoftMaxForwardRegIN3c104HalfEfS4_NS1_22SoftMaxForwardEpilogueElLi9EEEvPT1_PKT_T3_)
        /*0b30*/ 	.word	0x00000000


	//----- nvinfo : EIATTR_REGCOUNT
	.align		4
.L_505:
        /*0b34*/ 	.byte	0x04, 0x2f
        /*0b36*/ 	.short	(.L_507 - .L_506)
	.align		4
.L_506:
        /*0b38*/ 	.word	index@(_ZN2at6native43_GLOBAL__N__9ae7fba5_10_SoftMax_cu_9f978f6323cunn_SoftMaxForwardSmemILi8EN3c104HalfEfS4_NS1_22SoftMaxForwardEpilogueElEEvPT2_PKT0_T4_)
        /*0b3c*/ 	.word	0x0000001c


	//----- nvinfo : EIATTR_FRAME_SIZE
	.align		4
.L_507:
        /*0b40*/ 	.byte	0x04, 0x11
        /*0b42*/ 	.short	(.L_509 - .L_508)
	.align		4
.L_508:
        /*0b44*/ 	.word	index@(_ZN2at6native43_GLOBAL__N__9ae7fba5_10_SoftMax_cu_9f978f6323cunn_SoftMaxForwardSmemILi8EN3c104HalfEfS4_NS1_22SoftMaxForwardEpilogueElEEvPT2_PKT0_T4_)
        /*0b48*/ 	.word	0x00000000


	//----- nvinfo : EIATTR_REGCOUNT
	.align		4
.L_509:
        /*0b4c*/ 	.byte	0x04, 0x2f
        /*0b4e*/ 	.short	(.L_511 - .L_510)
	.align		4
.L_510:
        /*0b50*/ 	.word	index@(_ZN2at6native43_GLOBAL__N__9ae7fba5_10_SoftMax_cu_9f978f6319cunn_SoftMaxForwardILi8EN3c104HalfEfS4_NS1_22SoftMaxForwardEpilogueEEEvPT2_PKT0_i)
        /*0b54*/ 	.word	0x00000020


	//----- nvinfo : EIATTR_FRAME_SIZE
	.align		4
.L_511:
        /*0b58*/ 	.byte	0x04, 0x11
        /*0b5a*/ 	.short	(.L_513 - .L_512)
	.align		4
.L_512:
        /*0b5c*/ 	.word	index@(_ZN2at6native43_GLOBAL__N__9ae7fba5_10_SoftMax_cu_9f978f6319cunn_SoftMaxForwardILi8EN3c104HalfEfS4_NS1_22SoftMaxForwardEpilogueEEEvPT2_PKT0_i)
        /*0b60*/ 	.word	0x00000000


	//----- nvinfo : EIATTR_REGCOUNT
	.align		4
.L_513:
        /*0b64*/ 	.byte	0x04, 0x2f
        /*0b66*/ 	.short	(.L_515 - .L_514)
	.align		4
.L_514:
        /*0b68*/ 	.word	index@(_ZN2at6native43_GLOBAL__N__9ae7fba5_10_SoftMax_cu_9f978f6323cunn_SoftMaxForwardSmemILi8EN3c104HalfEffNS1_22SoftMaxForwardEpilogueElEEvPT2_PKT0_T4_)
        /*0b6c*/ 	.word	0x00000020


	//----- nvinfo : EIATTR_FRAME_SIZE
	.align		4
.L_515:
        /*0b70*/ 	.byte	0x04, 0x11
        /*0b72*/ 	.short	(.L_517 - .L_516)
	.align		4
.L_516:
        /*0b74*/ 	.word	index@(_ZN2at6native43_GLOBAL__N__9ae7fba5_10_SoftMax_cu_9f978f6323cunn_SoftMaxForwardSmemILi8EN3c104HalfEffNS1_22SoftMaxForwardEpilogueElEEvPT2_PKT0_T4_)
        /*0b78*/ 	.word	0x00000000


	//----- nvinfo : EIATTR_REGCOUNT
	.align		4
.L_517:
        /*0b7c*/ 	.byte	0x04, 0x2f
        /*0b7e*/ 	.short	(.L_519 - .L_518)
	.align		4
.L_518:
        /*0b80*/ 	.word	index@(_ZN2at6native43_GLOBAL__N__9ae7fba5_10_SoftMax_cu_9f978f6319cunn_SoftMaxForwardILi8EN3c104HalfEffNS1_22SoftMaxForwardEpilogueEEEvPT2_PKT0_i)
        /*0b84*/ 	.word	0x00000020


	//----- nvinfo : EIATTR_FRAME_SIZE
	.align		4
.L_519:
        /*0b88*/ 	.byte	0x04, 0x11
        /*0b8a*/ 	.short	(.L_521 - .L_520)
	.align		4
.L_520:
        /*0b8c*/ 	.word	index@(_ZN2at6native43_GLOBAL__N__9ae7fba5_10_SoftMax_cu_9f978f6319cunn_SoftMaxForwardILi8EN3c104HalfEffNS1_22SoftMaxForwardEpilogueEEEvPT2_PKT0_i)
        /*0b90*/ 	.word	0x00000000


	//----- nvinfo : EIATTR_REGCOUNT
	.align		4
.L_521:
        /*0b94*/ 	.byte	0x04, 0x2f
        /*0b96*/ 	.short	(.L_523 - .L_522)
	.align		4
.L_522:
        /*0b98*/ 	.word	index@(_ZN2at6native43_GLOBAL__N__9ae7fba5_10_SoftMax_cu_9f978f6322cunn_SoftMaxForwardRegIN3c108BFloat16EfS4_NS1_22SoftMaxForwardEpilogueElLi1EEEvPT1_PKT_T3_)
        /*0b9c*/ 	.word	0x00000014


	//----- nvinfo : EIATTR_FRAME_SIZE
	.align		4
.L_523:
        /*0ba0*/ 	.byte	0x04, 0x11
        /*0ba2*/ 	.short	(.L_525 - .L_524)
	.align		4
.L_524:
        /*0ba4*/ 	.word	index@(_ZN2at6native43_GLOBAL__N__9ae7fba5_10_SoftMax_cu_9f978f6322cunn_SoftMaxForwardRegIN3c108BFloat16EfS4_NS1_22SoftMaxForwardEpilogueElLi1EEEvPT1_PKT_T3_)
        /*0ba8*/ 	.word	0x00000000


	//----- nvinfo : EIATTR_REGCOUNT
	.align		4
.L_525:
        /*0bac*/ 	.byte	0x04, 0x2f
        /*0bae*/ 	.short	(.L_527 - .L_526)
	.align		4
.L_526:
        /*0bb0*/ 	.word	index@(_ZN2at6native43_GLOBAL__N__9ae7fba5_10_SoftMax_cu_9f978f6322cunn_SoftMaxForwardRegIN3c108BFloat16EfS4_NS1_22SoftMaxForwardEpilogueElLi2EEEvPT1_PKT_T3_)
        /*0bb4*/ 	.word	0x00000017


	//----- nvinfo : EIATTR_FRAME_SIZE
	.align		4
.L_527:
        /*0bb8*/ 	.byte	0x04, 0x11
        /*0bba*/ 	.short	(.L_529 - .L_528)
	.align		4
.L_528:
        /*0bbc*/ 	.word	index@(_ZN2at6native43_GLOBAL__N__9ae7fba5_10_SoftMax_cu_9f978f6322cunn_SoftMaxForwardRegIN3c108BFloat16EfS4_NS1_22SoftMaxForwardEpilogueElLi2EEEvPT1_PKT_T3_)
        /*0bc0*/ 	.word	0x00000000


	//----- nvinfo : EIATTR_REGCOUNT
	.align		4
.L_529:
        /*0bc4*/ 	.byte	0x04, 0x2f
        /*0bc6*/ 	.short	(.L_531 - .L_530)
	.align		4
.L_530:
        /*0bc8*/ 	.word	index@(_ZN2at6native43_GLOBAL__N__9ae7fba5_10_SoftMax_cu_9f978f6322cunn_SoftMaxForwardRegIN3c108BFloat16EfS4_NS1_22SoftMaxForwardEpilogueElLi3EEEvPT1_PKT_T3_)
        /*0bcc*/ 	.word	0x0000001d


	//----- nvinfo : EIATTR_FRAME_SIZE
	.align		4
.L_531:
        /*0bd0*/ 	.byte	0x04, 0x11
        /*0bd2*/ 	.short	(.L_533 - .L_532)
	.align		4
.L_532:
        /*0bd4*/ 	.word	index@(_ZN2at6native43_GLOBAL__N__9ae7fba5_10_SoftMax_cu_9f978f6322cunn_SoftMaxForwardRegIN3c108BFloat16EfS4_NS1_22SoftMaxForwardEpilogueElLi3EEEvPT1_PKT_T3_)
        /*0bd8*/ 	.word	0x00000000


	//----- nvinfo : EIATTR_REGCOUNT
	.align		4
.L_533:
        /*0bdc*/ 	.byte	0x04, 0x2f
        /*0bde*/ 	.short	(.L_535 - .L_534)
	.align		4
.L_534:
        /*0be0*/ 	.word	index@(_ZN2at6native43_GLOBAL__N__9ae7fba5_10_SoftMax_cu_9f978f6322cunn_SoftMaxForwardRegIN3c108BFloat16EfS4_NS1_22SoftMaxForwardEpilogueElLi4EEEvPT1_PKT_T3_)
        /*0be4*/ 	.word	0x0000001f


	//----- nvinfo : EIATTR_FRAME_SIZE
	.align		4
.L_535:
        /*0be8*/ 	.byte	0x04, 0x11
        /*0bea*/ 	.short	(.L_537 - .L_536)
	.align		4
.L_536:
        /*0bec*/ 	.word	index@(_ZN2at6native43_GLOBAL__N__9ae7fba5_10_SoftMax_cu_9f978f6322cunn_SoftMaxForwardRegIN3c108BFloat16EfS4_NS1_22SoftMaxForwardEpilogueElLi4EEEvPT1_PKT_T3_)
        /*0bf0*/ 	.word	0x00000000


	//----- nvinfo : EIATTR_REGCOUNT
	.align		4
.L_537:
        /*0bf4*/ 	.byte	0x04, 0x2f
        /*0bf6*/ 	.short	(.L_539 - .L_538)
	.align		4
.L_538:
        /*0bf8*/ 	.word	index@(_ZN2at6native43_GLOBAL__N__9ae7fba5_10_SoftMax_cu_9f978f6322cunn_SoftMaxForwardRegIN3c108BFloat16EfS4_NS1_22SoftMaxForwardEpilogueElLi5EEEvPT1_PKT_T3_)
        /*0bfc*/ 	.word	0x0000001e


	//----- nvinfo : EIATTR_FRAME_SIZE
	.align		4
.L_539:
        /*0c00*/ 	.byte	0x04, 0x11
        /*0c02*/ 	.short	(.L_541 - .L_540)
	.align		4
.L_540:
        /*0c04*/ 	.word	index@(_ZN2at6native43_GLOBAL__N__9ae7fba5_10_SoftMax_cu_9f978f6322cunn_SoftMaxForwardRegIN3c108BFloat16EfS4_NS1_22SoftMaxForwardEpilogueElLi5EEEvPT1_PKT_T3_)
        /*0c08*/ 	.word	0x00000000


	//----- nvinfo : EIATTR_REGCOUNT
	.align		4
.L_541:
        /*0c0c*/ 	.byte	0x04, 0x2f
        /*0c0e*/ 	.short	(.L_543 - .L_542)
	.align		4
.L_542:
        /*0c10*/ 	.word	index@(_ZN2at6native43_GLOBAL__N__9ae7fba5_10_SoftMax_cu_9f978f6322cunn_SoftMaxForwardRegIN3c108BFloat16EfS4_NS1_22SoftMaxForwardEpilogueElLi6EEEvPT1_PKT_T3_)
        /*0c14*/ 	.word	0x00000020


	//----- nvinfo : EIATTR_FRAME_SIZE
	.align		4
.L_543:
        /*0c18*/ 	.byte	0x04, 0x11
        /*0c1a*/ 	.short	(.L_545 - .L_544)
	.align		4
.L_544:
        /*0c1c*/ 	.word	index@(_ZN2at6native43_GLOBAL__N__9ae7fba5_10_SoftMax_cu_9f978f6322cunn_SoftMaxForwardRegIN3c108BFloat16EfS4_NS1_22SoftMaxForwardEpilogueElLi6EEEvPT1_PKT_T3_)
        /*0c20*/ 	.word	0x00000000


	//----- nvinfo : EIATTR_REGCOUNT
	.align		4
.L_545:
        /*0c24*/ 	.byte	0x04, 0x2f
        /*0c26*/ 	.short	(.L_547 - .L_546)
	.align		4
.L_546:
        /*0c28*/ 	.word	index@(_ZN2at6native43_GLOBAL__N__9ae7fba5_10_SoftMax_cu_9f978f6322cunn_SoftMaxForwardRegIN3c108BFloat16EfS4_NS1_22SoftMaxForwardEpilogueElLi7EEEvPT1_PKT_T3_)
        /*0c2c*/ 	.word	0x00000020


	//----- nvinfo : EIATTR_FRAME_SIZE
	.align		4
.L_547:
        /*0c30*/ 	.byte	0x04, 0x11
        /*0c32*/ 	.short	(.L_549 - .L_548)
	.align		4
.L_548:
        /*0c34*/ 	.word	index@(_ZN2at6native43_GLOBAL__N__9ae7fba5_10_SoftMax_cu_9f978f6322cunn_SoftMaxForwardRegIN3c108BFloat16EfS4_NS1_22SoftMaxForwardEpilogueElLi7EEEvPT1_PKT_T3_)
        /*0c38*/ 	.word	0x00000000


	//----- nvinfo : EIATTR_REGCOUNT
	.align		4
.L_549:
        /*0c3c*/ 	.byte	0x04, 0x2f
        /*0c3e*/ 	.short	(.L_551 - .L_550)
	.align		4
.L_550:
        /*0c40*/ 	.word	index@(_ZN2at6native43_GLOBAL__N__9ae7fba5_10_SoftMax_cu_9f978f6322cunn_SoftMaxForwardRegIN3c108BFloat16EfS4_NS1_22SoftMaxForwardEpilogueElLi8EEEvPT1_PKT_T3_)
        /*0c44*/ 	.word	0x00000024


	//----- nvinfo : EIATTR_FRAME_SIZE
	.align		4
.L_551:
        /*0c48*/ 	.byte	0x04, 0x11
        /*0c4a*/ 	.short	(.L_553 - .L_552)
	.align		4
.L_552:
        /*0c4c*/ 	.word	index@(_ZN2at6native43_GLOBAL__N__9ae7fba5_10_SoftMax_cu_9f978f6322cunn_SoftMaxForwardRegIN3c108BFloat16EfS4_NS1_22SoftMaxForwardEpilogueElLi8EEEvPT1_PKT_T3_)
        /*0c50*/ 	.word	0x00000000


	//----- nvinfo : EIATTR_REGCOUNT
	.align		4
.L_553:
        /*0c54*/ 	.byte	0x04, 0x2f
        /*0c56*/ 	.short	(.L_555 - .L_554)
	.align		4
.L_554:
        /*0c58*/ 	.word	index@(_ZN2at6native43_GLOBAL__N__9ae7fba5_10_SoftMax_cu_9f978f6322cunn_SoftMaxForwardRegIN3c108BFloat16EfS4_NS1_22SoftMaxForwardEpilogueElLi9EEEvPT1_PKT_T3_)
        /*0c5c*/ 	.word	0x00000026


	//----- nvinfo : EIATTR_FRAME_SIZE
	.align		4
.L_555:
        /*0c60*/ 	.byte	0x04, 0x11
        /*0c62*/ 	.short	(.L_557 - .L_556)
	.align		4
.L_556:
        /*0c64*/ 	.word	index@(_ZN2at6native43_GLOBAL__N__9ae7fba5_10_SoftMax_cu_9f978f6322cunn_SoftMaxForwardRegIN3c108BFloat16EfS4_NS1_22SoftMaxForwardEpilogueElLi9EEEvPT1_PKT_T3_)
        /*0c68*/ 	.word	0x00000000


	//----- nvinfo : EIATTR_REGCOUNT
	.align		4
.L_557:
        /*0c6c*/ 	.byte	0x04, 0x2f
        /*0c6e*/ 	.short	(.L_559 - .L_558)
	.align		4
.L_558:
        /*0c70*/ 	.word	index@(_ZN2at6native43_GLOBAL__N__9ae7fba5_10_SoftMax_cu_9f978f6323cunn_SoftMaxForwardSmemILi8EN3c108BFloat16EfS4_NS1_22SoftMaxForwardEpilogueElEEvPT2_PKT0_T4_)
        /*0c74*/ 	.word	0x00000020


	//----- nvinfo : EIATTR_FRAME_SIZE
	.align		4
.L_559:
        /*0c78*/ 	.byte	0x04, 0x11
        /*0c7a*/ 	.short	(.L_561 - .L_560)
	.align		4
.L_560:
        /*0c7c*/ 	.word	index@(_ZN2at6native43_GLOBAL__N__9ae7fba5_10_SoftMax_cu_9f978f6323cunn_SoftMaxForwardSmemILi8EN3c108BFloat16EfS4_NS1_22SoftMaxForwardEpilogueElEEvPT2_PKT0_T4_)
        /*0c80*/ 	.word	0x00000000


	//----- nvinfo : EIATTR_REGCOUNT
	.align		4
.L_561:
        /*0c84*/ 	.byte	0x04, 0x2f
        /*0c86*/ 	.short	(.L_563 - .L_562)
	.align		4
.L_562:
        /*0c88*/ 	.word	index@(_ZN2at6native43_GLOBAL__N__9ae7fba5_10_SoftMax_cu_9f978f6319cunn_SoftMaxForwardILi8EN3c108BFloat16EfS4_NS1_22SoftMaxForwardEpilogueEEEvPT2_PKT0_i)
        /*0c8c*/ 	.word	0x00000020


	//----- nvinfo : EIATTR_FRAME_SIZE
	.align		4
.L_563:
        /*0c90*/ 	.byte	0x04, 0x11
        /*0c92*/ 	.short	(.L_565 - .L_564)
	.align		4
.L_564:
        /*0c94*/ 	.word	index@(_ZN2at6native43_GLOBAL__N__9ae7fba5_10_SoftMax_cu_9f978f6319cunn_SoftMaxForwardILi8EN3c108BFloat16EfS4_NS1_22SoftMaxForwardEpilogueEEEvPT2_PKT0_i)
        /*0c98*/ 	.word	0x00000000


	//----- nvinfo : EIATTR_REGCOUNT
	.align		4
.L_565:
        /*0c9c*/ 	.byte	0x04, 0x2f
        /*0c9e*/ 	.short	(.L_567 - .L_566)
	.align		4
.L_566:
        /*0ca0*/ 	.word	index@(_ZN2at6native43_GLOBAL__N__9ae7fba5_10_SoftMax_cu_9f978f6323cunn_SoftMaxForwardSmemILi8EN3c108BFloat16EffNS1_22SoftMaxForwardEpilogueElEEvPT2_PKT0_T4_)
        /*0ca4*/ 	.word	0x00000020


	//----- nvinfo : EIATTR_FRAME_SIZE
	.align		4
.L_567:
        /*0ca8*/ 	.byte	0x04, 0x11
        /*0caa*/ 	.short	(.L_569 - .L_568)
	.align		4
.L_568:
        /*0cac*/ 	.word	index@(_ZN2at6native43_GLOBAL__N__9ae7fba5_10_SoftMax_cu_9f978f6323cunn_SoftMaxForwardSmemILi8EN3c108BFloat16EffNS1_22SoftMaxForwardEpilogueElEEvPT2_PKT0_T4_)
        /*0cb0*/ 	.word	0x00000000


	//----- nvinfo : EIATTR_REGCOUNT
	.align		4
.L_569:
        /*0cb4*/ 	.byte	0x04, 0x2f
        /*0cb6*/ 	.short	(.L_571 - .L_570)
	.align		4
.L_570:
        /*0cb8*/ 	.word	index@(_ZN2at6native43_GLOBAL__N__9ae7fba5_10_SoftMax_cu_9f978f6319cunn_SoftMaxForwardILi8EN3c108BFloat16EffNS1_22SoftMaxForwardEpilogueEEEvPT2_PKT0_i)
        /*0cbc*/ 	.word	0x00000020


	//----- nvinfo : EIATTR_FRAME_SIZE
	.align		4
.L_571:
        /*0cc0*/ 	.byte	0x04, 0x11
        /*0cc2*/ 	.short	(.L_573 - .L_572)
	.align		4
.L_572:
        /*0cc4*/ 	.word	index@(_ZN2at6native43_GLOBAL__N__9ae7fba5_10_SoftMax_cu_9f978f6319cunn_SoftMaxForwardILi8EN3c108BFloat16EffNS1_22SoftMaxForwardEpilogueEEEvPT2_PKT0_i)
        /*0cc8*/ 	.word	0x00000000


	//----- nvinfo : EIATTR_REGCOUNT
	.align		4
.L_573:
        /*0ccc*/ 	.byte	0x04, 0x2f
        /*0cce*/ 	.short	(.L_575 - .L_574)
	.align		4
.L_574:
        /*0cd0*/ 	.word	index@(_ZN2at6native43_GLOBAL__N__9ae7fba5_10_SoftMax_cu_9f978f6326cunn_SpatialSoftMaxForwardIdddiNS1_22SoftMaxForwardEpilogueEEEvPT1_PKT_T2_S9_S9_)
        /*0cd4*/ 	.word	0x00000028


	//----- nvinfo : EIATTR_FRAME_SIZE
	.align		4
.L_575:
        /*0cd8*/ 	.byte	0x04, 0x11
        /*0cda*/ 	.short	(.L_577 - .L_576)
	.align		4
.L_576:
        /*0cdc*/ 	.word	index@($__internal_35_$__cuda_sm20_div_rn_f64_full)
        /*0ce0*/ 	.word	0x00000000


	//----- nvinfo : EIATTR_FRAME_SIZE
	.align		4
.L_577:
        /*0ce4*/ 	.byte	0x04, 0x11
        /*0ce6*/ 	.short	(.L_579 - .L_578)
	.align		4
.L_578:
        /*0ce8*/ 	.word	index@(_ZN2at6native43_GLOBAL__N__9ae7fba5_10_SoftMax_cu_9f978f6326cunn_SpatialSoftMaxForwardIdddiNS1_22SoftMaxForwardEpilogueEEEvPT1_PKT_T2_S9_S9_)
        /*0cec*/ 	.word	0x00000000


	//----- nvinfo : EIATTR_REGCOUNT
	.align		4
.L_579:
        /*0cf0*/ 	.byte	0x04, 0x2f
        /*0cf2*/ 	.short	(.L_581 - .L_580)
	.align		4
.L_580:
        /*0cf4*/ 	.word	index@(_ZN2at6native43_GLOBAL__N__9ae7fba5_10_SoftMax_cu_9f978f6326cunn_SpatialSoftMaxForwardIdddlNS1_22SoftMaxForwardEpilogueEEEvPT1_PKT_T2_S9_S9_)
        /*0cf8*/ 	.word	0x0000002a


	//----- nvinfo : EIATTR_FRAME_SIZE
	.align		4
.L_581:
        /*0cfc*/ 	.byte	0x04, 0x11
        /*0cfe*/ 	.short	(.L_583 - .L_582)
	.align		4
.L_582:
        /*0d00*/ 	.word	index@($__internal_34_$__cuda_sm20_div_rn_f64_full)
        /*0d04*/ 	.word	0x00000000


	//----- nvinfo : EIATTR_FRAME_SIZE
	.align		4
.L_583:
        /*0d08*/ 	.byte	0x04, 0x11
        /*0d0a*/ 	.short	(.L_585 - .L_584)
	.align		4
.L_584:
        /*0d0c*/ 	.word	index@(_ZN2at6native43_GLOBAL__N__9ae7fba5_10_SoftMax_cu_9f978f6326cunn_SpatialSoftMaxForwardIdddlNS1_22SoftMaxForwardEpilogueEEEvPT1_PKT_T2_S9_S9_)
        /*0d10*/ 	.word	0x00000000


	//----- nvinfo : EIATTR_REGCOUNT
	.align		4
.L_585:
        /*0d14*/ 	.byte	0x04, 0x2f
        /*0d16*/ 	.short	(.L_587 - .L_586)
	.align		4
.L_586:
        /*0d18*/ 	.word	index@(_ZN2at6native43_GLOBAL__N__9ae7fba5_10_SoftMax_cu_9f978f6326cunn_SpatialSoftMaxForwardIfffiNS1_22SoftMaxForwardEpilogueEEEvPT1_PKT_T2_S9_S9_)
        /*0d1c*/ 	.word	0x0000001e


	//----- nvinfo : EIATTR_FRAME_SIZE
	.align		4
.L_587:
        /*0d20*/ 	.byte	0x04, 0x11
        /*0d22*/ 	.short	(.L_589 - .L_588)
	.align		4
.L_588:
        /*0d24*/ 	.word	index@(_ZN2at6native43_GLOBAL__N__9ae7fba5_10_SoftMax_cu_9f978f6326cunn_SpatialSoftMaxForwardIfffiNS1_22SoftMaxForwardEpilogueEEEvPT1_PKT_T2_S9_S9_)
        /*0d28*/ 	.word	0x00000000


	//----- nvinfo : EIATTR_REGCOUNT
	.align		4
.L_589:
        /*0d2c*/ 	.byte	0x04, 0x2f
        /*0d2e*/ 	.short	(.L_591 - .L_590)
	.align		4
.L_590:
        /*0d30*/ 	.word	index@(_ZN2at6native43_GLOBAL__N__9ae7fba5_10_SoftMax_cu_9f978f6326cunn_SpatialSoftMaxForwardIffflNS1_22SoftMaxForwardEpilogueEEEvPT1_PKT_T2_S9_S9_)
        /*0d34*/ 	.word	0x0000001e


	//----- nvinfo : EIATTR_FRAME_SIZE
	.align		4
.L_591:
        /*0d38*/ 	.byte	0x04, 0x11
        /*0d3a*/ 	.short	(.L_593 - .L_592)
	.align		4
.L_592:
        /*0d3c*/ 	.word	index@(_ZN2at6native43_GLOBAL__N__9ae7fba5_10_SoftMax_cu_9f978f6326cunn_SpatialSoftMaxForwardIffflNS1_22SoftMaxForwardEpilogueEEEvPT1_PKT_T2_S9_S9_)
        /*0d40*/ 	.word	0x00000000


	//----- nvinfo : EIATTR_REGCOUNT
	.align		4
.L_593:
        /*0d44*/ 	.byte	0x04, 0x2f
        /*0d46*/ 	.short	(.L_595 - .L_594)
	.align		4
.L_594:
        /*0d48*/ 	.word	index@(_ZN2at6native43_GLOBAL__N__9ae7fba5_10_SoftMax_cu_9f978f6326cunn_SpatialSoftMaxForwardIN3c104HalfEfS4_iNS1_22SoftMaxForwardEpilogueEEEvPT1_PKT_T2_SB_SB_)
        /*0d4c*/ 	.word	0x0000001e


	//----- nvinfo : EIATTR_FRAME_SIZE
	.align		4
.L_595:
        /*0d50*/ 	.byte	0x04, 0x11
        /*0d52*/ 	.short	(.L_597 - .L_596)
	.align		4
.L_596:
        /*0d54*/ 	.word	index@(_ZN2at6native43_GLOBAL__N__9ae7fba5_10_SoftMax_cu_9f978f6326cunn_SpatialSoftMaxForwardIN3c104HalfEfS4_iNS1_22SoftMaxForwardEpilogueEEEvPT1_PKT_T2_SB_SB_)
        /*0d58*/ 	.word	0x00000000


	//----- nvinfo : EIATTR_REGCOUNT
	.align		4
.L_597:
        /*0d5c*/ 	.byte	0x04, 0x2f
        /*0d5e*/ 	.short	(.L_599 - .L_598)
	.align		4
.L_598:
        /*0d60*/ 	.word	index@(_ZN2at6native43_GLOBAL__N__9ae7fba5_10_SoftMax_cu_9f978f6326cunn_SpatialSoftMaxForwardIN3c104HalfEffiNS1_22SoftMaxForwardEpilogueEEEvPT1_PKT_T2_SB_SB_)
        /*0d64*/ 	.word	0x00000020


	//----- nvinfo : EIATTR_FRAME_SIZE
	.align		4
.L_599:
        /*0d68*/ 	.byte	0x04, 0x11
        /*0d6a*/ 	.short	(.L_601 - .L_600)
	.align		4
.L_600:
        /*0d6c*/ 	.word	index@(_ZN2at6native43_GLOBAL__N__9ae7fba5_10_SoftMax_cu_9f978f6326cunn_SpatialSoftMaxForwardIN3c104HalfEffiNS1_22SoftMaxForwardEpilogueEEEvPT1_PKT_T2_SB_SB_)
        /*0d70*/ 	.word	0x00000000


	//----- nvinfo : EIATTR_REGCOUNT
	.align		4
.L_601:
        /*0d74*/ 	.byte	0x04, 0x2f
        /*0d76*/ 	.short	(.L_603 - .L_602)
	.align		4
.L_602:
        /*0d78*/ 	.word	index@(_ZN2at6native43_GLOBAL__N__9ae7fba5_10_SoftMax_cu_9f978f6326cunn_SpatialSoftMaxForwardIN3c104HalfEfS4_lNS1_22SoftMaxForwardEpilogueEEEvPT1_PKT_T2_SB_SB_)
        /*0d7c*/ 	.word	0x0000001d


	//----- nvinfo : EIATTR_FRAME_SIZE
	.align		4
.L_603:
        /*0d80*/ 	.byte	0x04, 0x11
        /*0d82*/ 	.short	(.L_605 - .L_604)
	.align		4
.L_604:
        /*0d84*/ 	.word	index@(_ZN2at6native43_GLOBAL__N__9ae7fba5_10_SoftMax_cu_9f978f6326cunn_SpatialSoftMaxForwardIN3c104HalfEfS4_lNS1_22SoftMaxForwardEpilogueEEEvPT1_PKT_T2_SB_SB_)
        /*0d88*/ 	.word	0x00000000


	//----- nvinfo : EIATTR_REGCOUNT
	.align		4
.L_605:
        /*0d8c*/ 	.byte	0x04, 0x2f
        /*0d8e*/ 	.short	(.L_607 - .L_606)
	.align		4
.L_606:
        /*0d90*/ 	.word	index@(_ZN2at6native43_GLOBAL__N__9ae7fba5_10_SoftMax_cu_9f978f6326cunn_SpatialSoftMaxForwardIN3c104HalfEfflNS1_22SoftMaxForwardEpilogueEEEvPT1_PKT_T2_SB_SB_)
        /*0d94*/ 	.word	0x0000001e


	//----- nvinfo : EIATTR_FRAME_SIZE
	.align		4
.L_607:
        /*0d98*/ 	.byte	0x04, 0x11
        /*0d9a*/ 	.short	(.L_609 - .L_608)
	.align		4
.L_608:
        /*0d9c*/ 	.word	index@(_ZN2at6native43_GLOBAL__N__9ae7fba5_10_SoftMax_cu_9f978f6326cunn_SpatialSoftMaxForwardIN3c104HalfEfflNS1_22SoftMaxForwardEpilogueEEEvPT1_PKT_T2_SB_SB_)
        /*0da0*/ 	.word	0x00000000


	//----- nvinfo : EIATTR_REGCOUNT
	.align		4
.L_609:
        /*0da4*/ 	.byte	0x04, 0x2f
        /*0da6*/ 	.short	(.L_611 - .L_610)
	.align		4
.L_610:
        /*0da8*/ 	.word	index@(_ZN2at6native43_GLOBAL__N__9ae7fba5_10_SoftMax_cu_9f978f6326cunn_SpatialSoftMaxForwardIN3c108BFloat16EfS4_iNS1_22SoftMaxForwardEpilogueEEEvPT1_PKT_T2_SB_SB_)
        /*0dac*/ 	.word	0x0000001e


	//----- nvinfo : EIATTR_FRAME_SIZE
	.align		4
.L_611:
        /*0db0*/ 	.byte	0x04, 0x11
        /*0db2*/ 	.short	(.L_613 - .L_612)
	.align		4
.L_612:
        /*0db4*/ 	.word	index@(_ZN2at6native43_GLOBAL__N__9ae7fba5_10_SoftMax_cu_9f978f6326cunn_SpatialSoftMaxForwardIN3c108BFloat16EfS4_iNS1_22SoftMaxForwardEpilogueEEEvPT1_PKT_T2_SB_SB_)
        /*0db8*/ 	.word	0x00000000


	//----- nvinfo : EIATTR_REGCOUNT
	.align		4
.L_613:
        /*0dbc*/ 	.byte	0x04, 0x2f
        /*0dbe*/ 	.short	(.L_615 - .L_614)
	.align		4
.L_614:
        /*0dc0*/ 	.word	index@(_ZN2at6native43_GLOBAL__N__9ae7fba5_10_SoftMax_cu_9f978f6326cunn_SpatialSoftMaxForwardIN3c108BFloat16EffiNS1_22SoftMaxForwardEpilogueEEEvPT1_PKT_T2_SB_SB_)
        /*0dc4*/ 	.word	0x00000020


	//----- nvinfo : EIATTR_FRAME_SIZE
	.align		4
.L_615:
        /*0dc8*/ 	.byte	0x04, 0x11
        /*0dca*/ 	.short	(.L_617 - .L_616)
	.align		4
.L_616:
        /*0dcc*/ 	.word	index@(_ZN2at6native43_GLOBAL__N__9ae7fba5_10_SoftMax_cu_9f978f6326cunn_SpatialSoftMaxForwardIN3c108BFloat16EffiNS1_22SoftMaxForwardEpilogueEEEvPT1_PKT_T2_SB_SB_)
        /*0dd0*/ 	.word	0x00000000


	//----- nvinfo : EIATTR_REGCOUNT
	.align		4
.L_617:
        /*0dd4*/ 	.byte	0x04, 0x2f
        /*0dd6*/ 	.short	(.L_619 - .L_618)
	.align		4
.L_618:
        /*0dd8*/ 	.word	index@(_ZN2at6native43_GLOBAL__N__9ae7fba5_10_SoftMax_cu_9f978f6326cunn_SpatialSoftMaxForwardIN3c108BFloat16EfS4_lNS1_22SoftMaxForwardEpilogueEEEvPT1_PKT_T2_SB_SB_)
        /*0ddc*/ 	.word	0x0000001d


	//----- nvinfo : EIATTR_FRAME_SIZE
	.align		4
.L_619:
        /*0de0*/ 	.byte	0x04, 0x11
        /*0de2*/ 	.short	(.L_621 - .L_620)
	.align		4
.L_620:
        /*0de4*/ 	.word	index@(_ZN2at6native43_GLOBAL__N__9ae7fba5_10_SoftMax_cu_9f978f6326cunn_SpatialSoftMaxForwardIN3c108BFloat16EfS4_lNS1_22SoftMaxForwardEpilogueEEEvPT1_PKT_T2_SB_SB_)
        /*0de8*/ 	.word	0x00000000


	//----- nvinfo : EIATTR_REGCOUNT
	.align		4
.L_621:
        /*0dec*/ 	.byte	0x04, 0x2f
        /*0dee*/ 	.short	(.L_623 - .L_622)
	.align		4
.L_622:
        /*0df0*/ 	.word	index@(_ZN2at6native43_GLOBAL__N__9ae7fba5_10_SoftMax_cu_9f978f6326cunn_SpatialSoftMaxForwardIN3c108BFloat16EfflNS1_22SoftMaxForwardEpilogueEEEvPT1_PKT_T2_SB_SB_)
        /*0df4*/ 	.word	0x0000001e


	//----- nvinfo : EIATTR_FRAME_SIZE
	.align		4
.L_623:
        /*0df8*/ 	.byte	0x04, 0x11
        /*0dfa*/ 	.short	(.L_625 - .L_624)
	.align		4
.L_624:
        /*0dfc*/ 	.word	index@(_ZN2at6native43_GLOBAL__N__9ae7fba5_10_SoftMax_cu_9f978f6326cunn_SpatialSoftMaxForwardIN3c108BFloat16EfflNS1_22SoftMaxForwardEpilogueEEEvPT1_PKT_T2_SB_SB_)
        /*0e00*/ 	.word	0x00000000


	//----- nvinfo : EIATTR_REGCOUNT
	.align		4
.L_625:
        /*0e04*/ 	.byte	0x04, 0x2f
        /*0e06*/ 	.short	(.L_627 - .L_626)
	.align		4
.L_626:
        /*0e08*/ 	.word	index@(_ZN2at6native43_GLOBAL__N__9ae7fba5_10_SoftMax_cu_9f978f6324cunn_SoftMaxBackwardSmemILi2EdddNS1_23SoftMaxBackwardEpilogueEEEvPT0_PKT2_S8_l)
        /*0e0c*/ 	.word	0x00000018


	//----- nvinfo : EIATTR_FRAME_SIZE
	.align		4
.L_627:
        /*0e10*/ 	.byte	0x04, 0x11
        /*0e12*/ 	.short	(.L_629 - .L_628)
	.align		4
.L_628:
        /*0e14*/ 	.word	index@(_ZN2at6native43_GLOBAL__N__9ae7fba5_10_SoftMax_cu_9f978f6324cunn_SoftMaxBackwardSmemILi2EdddNS1_23SoftMaxBackwardEpilogueEEEvPT0_PKT2_S8_l)
        /*0e18*/ 	.word	0x00000000


	//----- nvinfo : EIATTR_REGCOUNT
	.align		4
.L_629:
        /*0e1c*/ 	.byte	0x04, 0x2f
        /*0e1e*/ 	.short	(.L_631 - .L_630)
	.align		4
.L_630:
        /*0e20*/ 	.word	index@(_ZN2at6native43_GLOBAL__N__9ae7fba5_10_SoftMax_cu_9f978f6320cunn_SoftMaxBackwardILi2EdddNS1_23SoftMaxBackwardEpilogueEEEvPT0_PKT2_S8_l)
        /*0e24*/ 	.word	0x0000002a


	//----- nvinfo : EIATTR_FRAME_SIZE
	.align		4
.L_631:
        /*0e28*/ 	.byte	0x04, 0x11
        /*0e2a*/ 	.short	(.L_633 - .L_632)
	.align		4
.L_632:
        /*0e2c*/ 	.word	index@($__internal_33_$__cuda_sm20_rem_s64)
        /*0e30*/ 	.word	0x00000000


	//----- nvinfo : EIATTR_FRAME_SIZE
	.align		4
.L_633:
        /*0e34*/ 	.byte	0x04, 0x11
        /*0e36*/ 	.short	(.L_635 - .L_634)
	.align		4
.L_634:
        /*0e38*/ 	.word	index@($__internal_32_$__cuda_sm20_div_u64)
        /*0e3c*/ 	.word	0x00000000


	//----- nvinfo : EIATTR_FRAME_SIZE
	.align		4
.L_635:
        /*0e40*/ 	.byte	0x04, 0x11
        /*0e42*/ 	.short	(.L_637 - .L_636)
	.align		4
.L_636:
        /*0e44*/ 	.word	index@(_ZN2at6native43_GLOBAL__N__9ae7fba5_10_SoftMax_cu_9f978f6320cunn_SoftMaxBackwardILi2EdddNS1_23SoftMaxBackwardEpilogueEEEvPT0_PKT2_S8_l)
        /*0e48*/ 	.word	0x00000000


	//----- nvinfo : EIATTR_REGCOUNT
	.align		4
.L_637:
        /*0e4c*/ 	.byte	0x04, 0x2f
        /*0e4e*/ 	.short	(.L_639 - .L_638)
	.align		4
.L_638:
        /*0e50*/ 	.word	index@(_ZN2at6native43_GLOBAL__N__9ae7fba5_10_SoftMax_cu_9f978f6324cunn_SoftMaxBackwardSmemILi4EfffNS1_23SoftMaxBackwardEpilogueEEEvPT0_PKT2_S8_l)
        /*0e54*/ 	.word	0x00000017


	//----- nvinfo : EIATTR_FRAME_SIZE
	.align		4
.L_639:
        /*0e58*/ 	.byte	0x04, 0x11
        /*0e5a*/ 	.short	(.L_641 - .L_640)
	.align		4
.L_640:
        /*0e5c*/ 	.word	index@(_ZN2at6native43_GLOBAL__N__9ae7fba5_10_SoftMax_cu_9f978f6324cunn_SoftMaxBackwardSmemILi4EfffNS1_23SoftMaxBackwardEpilogueEEEvPT0_PKT2_S8_l)
        /*0e60*/ 	.word	0x00000000


	//----- nvinfo : EIATTR_REGCOUNT
	.align		4
.L_641:
        /*0e64*/ 	.byte	0x04, 0x2f
        /*0e66*/ 	.short	(.L_643 - .L_642)
	.align		4
.L_642:
        /*0e68*/ 	.word	index@(_ZN2at6native43_GLOBAL__N__9ae7fba5_10_SoftMax_cu_9f978f6320cunn_SoftMaxBackwardILi4EfffNS1_23SoftMaxBackwardEpilogueEEEvPT0_PKT2_S8_l)
        /*0e6c*/ 	.word	0x00000028


	//----- nvinfo : EIATTR_FRAME_SIZE
	.align		4
.L_643:
        /*0e70*/ 	.byte	0x04, 0x11
        /*0e72*/ 	.short	(.L_645 - .L_644)
	.align		4
.L_644:
        /*0e74*/ 	.word	index@($__internal_31_$__cuda_sm20_rem_s64)
        /*0e78*/ 	.word	0x00000000


	//----- nvinfo : EIATTR_FRAME_SIZE
	.align		4
.L_645:
        /*0e7c*/ 	.byte	0x04, 0x11
        /*0e7e*/ 	.short	(.L_647 - .L_646)
	.align		4
.L_646:
        /*0e80*/ 	.word	index@($__internal_30_$__cuda_sm20_div_u64)
        /*0e84*/ 	.word	0x00000000


	//----- nvinfo : EIATTR_FRAME_SIZE
	.align		4
.L_647:
        /*0e88*/ 	.byte	0x04, 0x11
        /*0e8a*/ 	.short	(.L_649 - .L_648)
	.align		4
.L_648:
        /*0e8c*/ 	.word	index@(_ZN2at6native43_GLOBAL__N__9ae7fba5_10_SoftMax_cu_9f978f6320cunn_SoftMaxBackwardILi4EfffNS1_23SoftMaxBackwardEpilogueEEEvPT0_PKT2_S8_l)
        /*0e90*/ 	.word	0x00000000


	//----- nvinfo : EIATTR_REGCOUNT
	.align		4
.L_649:
        /*0e94*/ 	.byte	0x04, 0x2f
        /*0e96*/ 	.short	(.L_651 - .L_650)
	.align		4
.L_650:
        /*0e98*/ 	.word	index@(_ZN2at6native43_GLOBAL__N__9ae7fba5_10_SoftMax_cu_9f978f6324cunn_SoftMaxBackwardSmemILi8EN3c104HalfEfS4_NS1_23SoftMaxBackwardEpilogueEEEvPT0_PKT2_SA_l)
        /*0e9c*/ 	.word	0x00000020


	//----- nvinfo : EIATTR_FRAME_SIZE
	.align		4
.L_651:
        /*0ea0*/ 	.byte	0x04, 0x11
        /*0ea2*/ 	.short	(.L_653 - .L_652)
	.align		4
.L_652:
        /*0ea4*/ 	.word	index@(_ZN2at6native43_GLOBAL__N__9ae7fba5_10_SoftMax_cu_9f978f6324cunn_SoftMaxBackwardSmemILi8EN3c104HalfEfS4_NS1_23SoftMaxBackwardEpilogueEEEvPT0_PKT2_SA_l)
        /*0ea8*/ 	.word	0x00000000


	//----- nvinfo : EIATTR_REGCOUNT
	.align		4
.L_653:
        /*0eac*/ 	.byte	0x04, 0x2f
        /*0eae*/ 	.short	(.L_655 - .L_654)
	.align		4
.L_654:
        /*0eb0*/ 	.word	index@(_ZN2at6native43_GLOBAL__N__9ae7fba5_10_SoftMax_cu_9f978f6320cunn_SoftMaxBackwardILi8EN3c104HalfEfS4_NS1_23SoftMaxBackwardEpilogueEEEvPT0_PKT2_SA_l)
        /*0eb4*/ 	.word	0x00000028


	//----- nvinfo : EIATTR_FRAME_SIZE
	.align		4
.L_655:
        /*0eb8*/ 	.byte	0x04, 0x11
        /*0eba*/ 	.short	(.L_657 - .L_656)
	.align		4
.L_656:
        /*0ebc*/ 	.word	index@($__internal_29_$__cuda_sm20_rem_s64)
        /*0ec0*/ 	.word	0x00000000


	//----- nvinfo : EIATTR_FRAME_SIZE
	.align		4
.L_657:
        /*0ec4*/ 	.byte	0x04, 0x11
        /*0ec6*/ 	.short	(.L_659 - .L_658)
	.align		4
.L_658:
        /*0ec8*/ 	.word	index@(_ZN2at6native43_GLOBAL__N__9ae7fba5_10_SoftMax_cu_9f978f6320cunn_SoftMaxBackwardILi8EN3c104HalfEfS4_NS1_23SoftMaxBackwardEpilogueEEEvPT0_PKT2_SA_l)
        /*0ecc*/ 	.word	0x00000000


	//----- nvinfo : EIATTR_REGCOUNT
	.align		4
.L_659:
        /*0ed0*/ 	.byte	0x04, 0x2f
        /*0ed2*/ 	.short	(.L_661 - .L_660)
	.align		4
.L_660:
        /*0ed4*/ 	.word	index@(_ZN2at6native43_GLOBAL__N__9ae7fba5_10_SoftMax_cu_9f978f6324cunn_SoftMaxBackwardSmemILi4EN3c104HalfEffNS1_23SoftMaxBackwardEpilogueEEEvPT0_PKT2_SA_l)
        /*0ed8*/ 	.word	0x00000018


	//----- nvinfo : EIATTR_FRAME_SIZE
	.align		4
.L_661:
        /*0edc*/ 	.byte	0x04, 0x11
        /*0ede*/ 	.short	(.L_663 - .L_662)
	.align		4
.L_662:
        /*0ee0*/ 	.word	index@(_ZN2at6native43_GLOBAL__N__9ae7fba5_10_SoftMax_cu_9f978f6324cunn_SoftMaxBackwardSmemILi4EN3c104HalfEffNS1_23SoftMaxBackwardEpilogueEEEvPT0_PKT2_SA_l)
        /*0ee4*/ 	.word	0x00000000


	//----- nvinfo : EIATTR_REGCOUNT
	.align		4
.L_663:
        /*0ee8*/ 	.byte	0x04, 0x2f
        /*0eea*/ 	.short	(.L_665 - .L_664)
	.align		4
.L_664:
        /*0eec*/ 	.word	index@(_ZN2at6native43_GLOBAL__N__9ae7fba5_10_SoftMax_cu_9f978f6320cunn_SoftMaxBackwardILi4EN3c104HalfEffNS1_23SoftMaxBackwardEpilogueEEEvPT0_PKT2_SA_l)
        /*0ef0*/ 	.word	0x00000020


	//----- nvinfo : EIATTR_FRAME_SIZE
	.align		4
.L_665:
        /*0ef4*/ 	.byte	0x04, 0x11
        /*0ef6*/ 	.short	(.L_667 - .L_666)
	.align		4
.L_666:
        /*0ef8*/ 	.word	index@($__internal_28_$__cuda_sm20_rem_s64)
        /*0efc*/ 	.word	0x00000000


	//----- nvinfo : EIATTR_FRAME_SIZE
	.align		4
.L_667:
        /*0f00*/ 	.byte	0x04, 0x11
        /*0f02*/ 	.short	(.L_669 - .L_668)
	.align		4
.L_668:
        /*0f04*/ 	.word	index@($__internal_27_$__cuda_sm20_div_u64)
        /*0f08*/ 	.word	0x00000000


	//----- nvinfo : EIATTR_FRAME_SIZE
	.align		4
.L_669:
        /*0f0c*/ 	.byte	0x04, 0x11
        /*0f0e*/ 	.short	(.L_671 - .L_670)
	.align		4
.L_670:
        /*0f10*/ 	.word	index@(_ZN2at6native43_GLOBAL__N__9ae7fba5_10_SoftMax_cu_9f978f6320cunn_SoftMaxBackwardILi4EN3c104HalfEffNS1_23SoftMaxBackwardEpilogueEEEvPT0_PKT2_SA_l)
        /*0f14*/ 	.word	0x00000000


	//----- nvinfo : EIATTR_REGCOUNT
	.align		4
.L_671:
        /*0f18*/ 	.byte	0x04, 0x2f
        /*0f1a*/ 	.short	(.L_673 - .L_672)
	.align		4
.L_672:
        /*0f1c*/ 	.word	index@(_ZN2at6native43_GLOBAL__N__9ae7fba5_10_SoftMax_cu_9f978f6324cunn_SoftMaxBackwardSmemILi8EN3c108BFloat16EfS4_NS1_23SoftMaxBackwardEpilogueEEEvPT0_PKT2_SA_l)
        /*0f20*/ 	.word	0x0000001d


	//----- nvinfo : EIATTR_FRAME_SIZE
	.align		4
.L_673:
        /*0f24*/ 	.byte	0x04, 0x11
        /*0f26*/ 	.short	(.L_675 - .L_674)
	.align		4
.L_674:
        /*0f28*/ 	.word	index@(_ZN2at6native43_GLOBAL__N__9ae7fba5_10_SoftMax_cu_9f978f6324cunn_SoftMaxBackwardSmemILi8EN3c108BFloat16EfS4_NS1_23SoftMaxBackwardEpilogueEEEvPT0_PKT2_SA_l)
        /*0f2c*/ 	.word	0x00000000


	//----- nvinfo : EIATTR_REGCOUNT
	.align		4
.L_675:
        /*0f30*/ 	.byte	0x04, 0x2f
        /*0f32*/ 	.short	(.L_677 - .L_676)
	.align		4
.L_676:
        /*0f34*/ 	.word	index@(_ZN2at6native43_GLOBAL__N__9ae7fba5_10_SoftMax_cu_9f978f6320cunn_SoftMaxBackwardILi8EN3c108BFloat16EfS4_NS1_23SoftMaxBackwardEpilogueEEEvPT0_PKT2_SA_l)
        /*0f38*/ 	.word	0x00000028


	//----- nvinfo : EIATTR_FRAME_SIZE
	.align		4
.L_677:
        /*0f3c*/ 	.byte	0x04, 0x11
        /*0f3e*/ 	.short	(.L_679 - .L_678)
	.align		4
.L_678:
        /*0f40*/ 	.word	index@($__internal_26_$__cuda_sm20_rem_s64)
        /*0f44*/ 	.word	0x00000000


	//----- nvinfo : EIATTR_FRAME_SIZE
	.align		4
.L_679:
        /*0f48*/ 	.byte	0x04, 0x11
        /*0f4a*/ 	.short	(.L_681 - .L_680)
	.align		4
.L_680:
        /*0f4c*/ 	.word	index@(_ZN2at6native43_GLOBAL__N__9ae7fba5_10_SoftMax_cu_9f978f6320cunn_SoftMaxBackwardILi8EN3c108BFloat16EfS4_NS1_23SoftMaxBackwardEpilogueEEEvPT0_PKT2_SA_l)
        /*0f50*/ 	.word	0x00000000


	//----- nvinfo : EIATTR_REGCOUNT
	.align		4
.L_681:
        /*0f54*/ 	.byte	0x04, 0x2f
        /*0f56*/ 	.short	(.L_683 - .L_682)
	.align		4
.L_682:
        /*0f58*/ 	.word	index@(_ZN2at6native43_GLOBAL__N__9ae7fba5_10_SoftMax_cu_9f978f6324cunn_SoftMaxBackwardSmemILi4EN3c108BFloat16EffNS1_23SoftMaxBackwardEpilogueEEEvPT0_PKT2_SA_l)
        /*0f5c*/ 	.word	0x00000018


	//----- nvinfo : EIATTR_FRAME_SIZE
	.align		4
.L_683:
        /*0f60*/ 	.byte	0x04, 0x11
        /*0f62*/ 	.short	(.L_685 - .L_684)
	.align		4
.L_684:
        /*0f64*/ 	.word	index@(_ZN2at6native43_GLOBAL__N__9ae7fba5_10_SoftMax_cu_9f978f6324cunn_SoftMaxBackwardSmemILi4EN3c108BFloat16EffNS1_23SoftMaxBackwardEpilogueEEEvPT0_PKT2_SA_l)
        /*0f68*/ 	.word	0x00000000


	//----- nvinfo : EIATTR_REGCOUNT
	.align		4
.L_685:
        /*0f6c*/ 	.byte	0x04, 0x2f
        /*0f6e*/ 	.short	(.L_687 - .L_686)
	.align		4
.L_686:
        /*0f70*/ 	.word	index@(_ZN2at6native43_GLOBAL__N__9ae7fba5_10_SoftMax_cu_9f978f6320cunn_SoftMaxBackwardILi4EN3c108BFloat16EffNS1_23SoftMaxBackwardEpilogueEEEvPT0_PKT2_SA_l)
        /*0f74*/ 	.word	0x00000020


	//----- nvinfo : EIATTR_FRAME_SIZE
	.align		4
.L_687:
        /*0f78*/ 	.byte	0x04, 0x11
        /*0f7a*/ 	.short	(.L_689 - .L_688)
	.align		4
.L_688:
        /*0f7c*/ 	.word	index@($__internal_25_$__cuda_sm20_rem_s64)
        /*0f80*/ 	.word	0x00000000


	//----- nvinfo : EIATTR_FRAME_SIZE
	.align		4
.L_689:
        /*0f84*/ 	.byte	0x04, 0x11
        /*0f86*/ 	.short	(.L_691 - .L_690)
	.align		4
.L_690:
        /*0f88*/ 	.word	index@($__internal_24_$__cuda_sm20_div_u64)
        /*0f8c*/ 	.word	0x00000000


	//----- nvinfo : EIATTR_FRAME_SIZE
	.align		4
.L_691:
        /*0f90*/ 	.byte	0x04, 0x11
        /*0f92*/ 	.short	(.L_693 - .L_692)
	.align		4
.L_692:
        /*0f94*/ 	.word	index@(_ZN2at6native43_GLOBAL__N__9ae7fba5_10_SoftMax_cu_9f978f6320cunn_SoftMaxBackwardILi4EN3c108BFloat16EffNS1_23SoftMaxBackwardEpilogueEEEvPT0_PKT2_SA_l)
        /*0f98*/ 	.word	0x00000000


	//----- nvinfo : EIATTR_REGCOUNT
	.align		4
.L_693:
        /*0f9c*/ 	.byte	0x04, 0x2f
        /*0f9e*/ 	.short	(.L_695 - .L_694)
	.align		4
.L_694:
        /*0fa0*/ 	.word	index@(_ZN2at6native43_GLOBAL__N__9ae7fba5_10_SoftMax_cu_9f978f6327cunn_SpatialSoftMaxBackwardIdddNS1_23SoftMaxBackwardEpilogueEEEvPT_PKT1_S8_jjj)
        /*0fa4*/ 	.word	0x00000020


	//----- nvinfo : EIATTR_FRAME_SIZE
	.align		4
.L_695:
        /*0fa8*/ 	.byte	0x04, 0x11
        /*0faa*/ 	.short	(.L_697 - .L_696)
	.align		4
.L_696:
        /*0fac*/ 	.word	index@(_ZN2at6native43_GLOBAL__N__9ae7fba5_10_SoftMax_cu_9f978f6327cunn_SpatialSoftMaxBackwardIdddNS1_23SoftMaxBackwardEpilogueEEEvPT_PKT1_S8_jjj)
        /*0fb0*/ 	.word	0x00000000


	//----- nvinfo : EIATTR_REGCOUNT
	.align		4
.L_697:
        /*0fb4*/ 	.byte	0x04, 0x2f
        /*0fb6*/ 	.short	(.L_699 - .L_698)
	.align		4
.L_698:
        /*0fb8*/ 	.word	index@(_ZN2at6native43_GLOBAL__N__9ae7fba5_10_SoftMax_cu_9f978f6327cunn_SpatialSoftMaxBackwardIfffNS1_23SoftMaxBackwardEpilogueEEEvPT_PKT1_S8_jjj)
        /*0fbc*/ 	.word	0x00000020


	//----- nvinfo : EIATTR_FRAME_SIZE
	.align		4
.L_699:
        /*0fc0*/ 	.byte	0x04, 0x11
        /*0fc2*/ 	.short	(.L_701 - .L_700)
	.align		4
.L_700:
        /*0fc4*/ 	.word	index@(_ZN2at6native43_GLOBAL__N__9ae7fba5_10_SoftMax_cu_9f978f6327cunn_SpatialSoftMaxBackwardIfffNS1_23SoftMaxBackwardEpilogueEEEvPT_PKT1_S8_jjj)
        /*0fc8*/ 	.word	0x00000000


	//----- nvinfo : EIATTR_REGCOUNT
	.align		4
.L_701:
        /*0fcc*/ 	.byte	0x04, 0x2f
        /*0fce*/ 	.short	(.L_703 - .L_702)
	.align		4
.L_702:
        /*0fd0*/ 	.word	index@(_ZN2at6native43_GLOBAL__N__9ae7fba5_10_SoftMax_cu_9f978f6327cunn_SpatialSoftMaxBackwardIN3c104HalfEfS4_NS1_23SoftMaxBackwardEpilogueEEEvPT_PKT1_SA_jjj)
        /*0fd4*/ 	.word	0x00000020


	//----- nvinfo : EIATTR_FRAME_SIZE
	.align		4
.L_703:
        /*0fd8*/ 	.byte	0x04, 0x11
        /*0fda*/ 	.short	(.L_705 - .L_704)
	.align		4
.L_704:
        /*0fdc*/ 	.word	index@(_ZN2at6native43_GLOBAL__N__9ae7fba5_10_SoftMax_cu_9f978f6327cunn_SpatialSoftMaxBackwardIN3c104HalfEfS4_NS1_23SoftMaxBackwardEpilogueEEEvPT_PKT1_SA_jjj)
        /*0fe0*/ 	.word	0x00000000


	//----- nvinfo : EIATTR_REGCOUNT
	.align		4
.L_705:
        /*0fe4*/ 	.byte	0x04, 0x2f
        /*0fe6*/ 	.short	(.L_707 - .L_706)
	.align		4
.L_706:
        /*0fe8*/ 	.word	index@(_ZN2at6native43_GLOBAL__N__9ae7fba5_10_SoftMax_cu_9f978f6327cunn_SpatialSoftMaxBackwardIN3c104HalfEffNS1_23SoftMaxBackwardEpilogueEEEvPT_PKT1_SA_jjj)
        /*0fec*/ 	.word	0x00000020


	//----- nvinfo : EIATTR_FRAME_SIZE
	.align		4
.L_707:
        /*0ff0*/ 	.byte	0x04, 0x11
        /*0ff2*/ 	.short	(.L_709 - .L_708)
	.align		4
.L_708:
        /*0ff4*/ 	.word	index@(_ZN2at6native43_GLOBAL__N__9ae7fba5_10_SoftMax_cu_9f978f6327cunn_SpatialSoftMaxBackwardIN3c104HalfEffNS1_23SoftMaxBackwardEpilogueEEEvPT_PKT1_SA_jjj)
        /*0ff8*/ 	.word	0x00000000


	//----- nvinfo : EIATTR_REGCOUNT
	.align		4
.L_709:
        /*0ffc*/ 	.byte	0x04, 0x2f
        /*0ffe*/ 	.short	(.L_711 - .L_710)
	.align		4
.L_710:
        /*1000*/ 	.word	index@(_ZN2at6native43_GLOBAL__N__9ae7fba5_10_SoftMax_cu_9f978f6327cunn_SpatialSoftMaxBackwardIN3c108BFloat16EfS4_NS1_23SoftMaxBackwardEpilogueEEEvPT_PKT1_SA_jjj)
        /*1004*/ 	.word	0x00000020


	//----- nvinfo : EIATTR_FRAME_SIZE
	.align		4
.L_711:
        /*1008*/ 	.byte	0x04, 0x11
        /*100a*/ 	.short	(.L_713 - .L_712)
	.align		4
.L_712:
        /*100c*/ 	.word	index@(_ZN2at6native43_GLOBAL__N__9ae7fba5_10_SoftMax_cu_9f978f6327cunn_SpatialSoftMaxBackwardIN3c108BFloat16EfS4_NS1_23SoftMaxBackwardEpilogueEEEvPT_PKT1_SA_jjj)
        /*1010*/ 	.word	0x00000000


	//----- nvinfo : EIATTR_REGCOUNT
	.align		4
.L_713:
        /*1014*/ 	.byte	0x04, 0x2f
        /*1016*/ 	.short	(.L_715 - .L_714)
	.align		4
.L_714:
        /*1018*/ 	.word	index@(_ZN2at6native43_GLOBAL__N__9ae7fba5_10_SoftMax_cu_9f978f6327cunn_SpatialSoftMaxBackwardIN3c108BFloat16EffNS1_23SoftMaxBackwardEpilogueEEEvPT_PKT1_SA_jjj)
        /*101c*/ 	.word	0x00000020


	//----- nvinfo : EIATTR_FRAME_SIZE
	.align		4
.L_715:
        /*1020*/ 	.byte	0x04, 0x11
        /*1022*/ 	.short	(.L_717 - .L_716)
	.align		4
.L_716:
        /*1024*/ 	.word	index@(_ZN2at6native43_GLOBAL__N__9ae7fba5_10_SoftMax_cu_9f978f6327cunn_SpatialSoftMaxBackwardIN3c108BFloat16EffNS1_23SoftMaxBackwardEpilogueEEEvPT_PKT1_SA_jjj)
        /*1028*/ 	.word	0x00000000


	//----- nvinfo : EIATTR_REGCOUNT
	.align		4
.L_717:
        /*102c*/ 	.byte	0x04, 0x2f
        /*102e*/ 	.short	(.L_719 - .L_718)
	.align		4
.L_718:
        /*1030*/ 	.word	index@(_ZN43_GLOBAL__N__9ae7fba5_10_SoftMax_cu_9f978f6320softmax_warp_forwardIdddLi0ELb1ELb0EEEvPT0_PKT_iiiPKbib)
        /*1034*/ 	.word	0x00000020


	//----- nvinfo : EIATTR_FRAME_SIZE
	.align		4
.L_719:
        /*1038*/ 	.byte	0x04, 0x11
        /*103a*/ 	.short	(.L_721 - .L_720)
	.align		4
.L_720:
        /*103c*/ 	.word	index@(_ZN43_GLOBAL__N__9ae7fba5_10_SoftMax_cu_9f978f6320softmax_warp_forwardIdddLi0ELb1ELb0EEEvPT0_PKT_iiiPKbib)
        /*1040*/ 	.word	0x00000000


	//----- nvinfo : EIATTR_REGCOUNT
	.align		4
.L_721:
        /*1044*/ 	.byte	0x04, 0x2f
        /*1046*/ 	.short	(.L_723 - .L_722)
	.align		4
.L_722:
        /*1048*/ 	.word	index@(_ZN43_GLOBAL__N__9ae7fba5_10_SoftMax_cu_9f978f6320softmax_warp_forwardIdddLi1ELb1ELb0EEEvPT0_PKT_iiiPKbib)
        /*104c*/ 	.word	0x0000001c


	//----- nvinfo : EIATTR_FRAME_SIZE
	.align		4
.L_723:
        /*1050*/ 	.byte	0x04, 0x11
        /*1052*/ 	.short	(.L_725 - .L_724)
	.align		4
.L_724:
        /*1054*/ 	.word	index@(_ZN43_GLOBAL__N__9ae7fba5_10_SoftMax_cu_9f978f6320softmax_warp_forwardIdddLi1ELb1ELb0EEEvPT0_PKT_iiiPKbib)
        /*1058*/ 	.word	0x00000000


	//----- nvinfo : EIATTR_REGCOUNT
	.align		4
.L_725:
        /*105c*/ 	.byte	0x04, 0x2f
        /*105e*/ 	.short	(.L_727 - .L_726)
	.align		4
.L_726:
        /*1060*/ 	.word	index@(_ZN43_GLOBAL__N__9ae7fba5_10_SoftMax_cu_9f978f6320softmax_warp_forwardIdddLi2ELb1ELb0EEEvPT0_PKT_iiiPKbib)
        /*1064*/ 	.word	0x0000001c


	//----- nvinfo : EIATTR_FRAME_SIZE
	.align		4
.L_727:
        /*1068*/ 	.byte	0x04, 0x11
        /*106a*/ 	.short	(.L_729 - .L_728)
	.align		4
.L_728:
        /*106c*/ 	.word	index@(_ZN43_GLOBAL__N__9ae7fba5_10_SoftMax_cu_9f978f6320softmax_warp_forwardIdddLi2ELb1ELb0EEEvPT0_PKT_iiiPKbib)
        /*1070*/ 	.word	0x00000000


	//----- nvinfo : EIATTR_REGCOUNT
	.align		4
.L_729:
        /*1074*/ 	.byte	0x04, 0x2f
        /*1076*/ 	.short	(.L_731 - .L_730)
	.align		4
.L_730:
        /*1078*/ 	.word	index@(_ZN43_GLOBAL__N__9ae7fba5_10_SoftMax_cu_9f978f6320softmax_warp_forwardIdddLi3ELb1ELb0EEEvPT0_PKT_iiiPKbib)
        /*107c*/ 	.word	0x0000001c


	//----- nvinfo : EIATTR_FRAME_SIZE
	.align		4
.L_731:
        /*1080*/ 	.byte	0x04, 0x11
        /*1082*/ 	.short	(.L_733 - .L_732)
	.align		4
.L_732:
        /*1084*/ 	.word	index@(_ZN43_GLOBAL__N__9ae7fba5_10_SoftMax_cu_9f978f6320softmax_warp_forwardIdddLi3ELb1ELb0EEEvPT0_PKT_iiiPKbib)
        /*1088*/ 	.word	0x00000000


	//----- nvinfo : EIATTR_REGCOUNT
	.align		4
.L_733:
        /*108c*/ 	.byte	0x04, 0x2f
        /*108e*/ 	.short	(.L_735 - .L_734)
	.align		4
.L_734:
        /*1090*/ 	.word	index@(_ZN43_GLOBAL__N__9ae7fba5_10_SoftMax_cu_9f978f6320softmax_warp_forwardIdddLi4ELb1ELb0EEEvPT0_PKT_iiiPKbib)
        /*1094*/ 	.word	0x0000001e


	//----- nvinfo : EIATTR_FRAME_SIZE
	.align		4
.L_735:
        /*1098*/ 	.byte	0x04, 0x11
        /*109a*/ 	.short	(.L_737 - .L_736)
	.align		4
.L_736:
        /*109c*/ 	.word	index@(_ZN43_GLOBAL__N__9ae7fba5_10_SoftMax_cu_9f978f6320softmax_warp_forwardIdddLi4ELb1ELb0EEEvPT0_PKT_iiiPKbib)
        /*10a0*/ 	.word	0x00000000


	//----- nvinfo : EIATTR_REGCOUNT
	.align		4
.L_737:
        /*10a4*/ 	.byte	0x04, 0x2f
        /*10a6*/ 	.short	(.L_739 - .L_738)
	.align		4
.L_738:
        /*10a8*/ 	.word	index@(_ZN43_GLOBAL__N__9ae7fba5_10_SoftMax_cu_9f978f6320softmax_warp_forwardIdddLi5ELb1ELb0EEEvPT0_PKT_iiiPKbib)
        /*10ac*/ 	.word	0x0000001c


	//----- nvinfo : EIATTR_FRAME_SIZE
	.align		4
.L_739:
        /*10b0*/ 	.byte	0x04, 0x11
        /*10b2*/ 	.short	(.L_741 - .L_740)
	.align		4
.L_740:
        /*10b4*/ 	.word	index@(_ZN43_GLOBAL__N__9ae7fba5_10_SoftMax_cu_9f978f6320softmax_warp_forwardIdddLi5ELb1ELb0EEEvPT0_PKT_iiiPKbib)
        /*10b8*/ 	.word	0x00000000


	//----- nvinfo : EIATTR_REGCOUNT
	.align		4
.L_741:
        /*10bc*/ 	.byte	0x04, 0x2f
        /*10be*/ 	.short	(.L_743 - .L_742)
	.align		4
.L_742:
        /*10c0*/ 	.word	index@(_ZN43_GLOBAL__N__9ae7fba5_10_SoftMax_cu_9f978f6320softmax_warp_forwardIdddLi6ELb1ELb0EEEvPT0_PKT_iiiPKbib)
        /*10c4*/ 	.word	0x00000020


	//----- nvinfo : EIATTR_FRAME_SIZE
	.align		4
.L_743:
        /*10c8*/ 	.byte	0x04, 0x11
        /*10ca*/ 	.short	(.L_745 - .L_744)
	.align		4
.L_744:
        /*10cc*/ 	.word	index@(_ZN43_GLOBAL__N__9ae7fba5_10_SoftMax_cu_9f978f6320softmax_warp_forwardIdddLi6ELb1ELb0EEEvPT0_PKT_iiiPKbib)
        /*10d0*/ 	.word	0x00000000


	//----- nvinfo : EIATTR_REGCOUNT
	.align		4
.L_745:
        /*10d4*/ 	.byte	0x04, 0x2f
        /*10d6*/ 	.short	(.L_747 - .L_746)
	.align		4
.L_746:
        /*10d8*/ 	.word	index@(_ZN43_GLOBAL__N__9ae7fba5_10_SoftMax_cu_9f978f6320softmax_warp_forwardIdddLi7ELb1ELb0EEEvPT0_PKT_iiiPKbib)
        /*10dc*/ 	.word	0x00000028


	//----- nvinfo : EIATTR_FRAME_SIZE
	.align		4
.L_747:
        /*10e0*/ 	.byte	0x04, 0x11
        /*10e2*/ 	.short	(.L_749 - .L_748)
	.align		4
.L_748:
        /*10e4*/ 	.word	index@(_ZN43_GLOBAL__N__9ae7fba5_10_SoftMax_cu_9f978f6320softmax_warp_forwardIdddLi7ELb1ELb0EEEvPT0_PKT_iiiPKbib)
        /*10e8*/ 	.word	0x00000000


	//----- nvinfo : EIATTR_REGCOUNT
	.align		4
.L_749:
        /*10ec*/ 	.byte	0x04, 0x2f
        /*10ee*/ 	.short	(.L_751 - .L_750)
	.align		4
.L_750:
        /*10f0*/ 	.word	index@(_ZN43_GLOBAL__N__9ae7fba5_10_SoftMax_cu_9f978f6320softmax_warp_forwardIdddLi8ELb1ELb0EEEvPT0_PKT_iiiPKbib)
        /*10f4*/ 	.word	0x0000002c


	//----- nvinfo : EIATTR_FRAME_SIZE
	.align		4
.L_751:
        /*10f8*/ 	.byte	0x04, 0x11
        /*10fa*/ 	.short	(.L_753 - .L_752)
	.align		4
.L_752:
        /*10fc*/ 	.word	index@(_ZN43_GLOBAL__N__9ae7fba5_10_SoftMax_cu_9f978f6320softmax_warp_forwardIdddLi8ELb1ELb0EEEvPT0_PKT_iiiPKbib)
        /*1100*/ 	.word	0x00000000


	//----- nvinfo : EIATTR_REGCOUNT
	.align		4
.L_753:
        /*1104*/ 	.byte	0x04, 0x2f
        /*1106*/ 	.short	(.L_755 - .L_754)
	.align		4
.L_754:
        /*1108*/ 	.word	index@(_ZN43_GLOBAL__N__9ae7fba5_10_SoftMax_cu_9f978f6320softmax_warp_forwardIdddLi9ELb1ELb0EEEvPT0_PKT_iiiPKbib)
        /*110c*/ 	.word	0x00000044


	//----- nvinfo : EIATTR_FRAME_SIZE
	.align		4
.L_755:
        /*1110*/ 	.byte	0x04, 0x11
        /*1112*/ 	.short	(.L_757 - .L_756)
	.align		4
.L_756:
        /*1114*/ 	.word	index@(_ZN43_GLOBAL__N__9ae7fba5_10_SoftMax_cu_9f978f6320softmax_warp_forwardIdddLi9ELb1ELb0EEEvPT0_PKT_iiiPKbib)
        /*1118*/ 	.word	0x00000000


	//----- nvinfo : EIATTR_REGCOUNT
	.align		4
.L_757:
        /*111c*/ 	.byte	0x04, 0x2f
        /*111e*/ 	.short	(.L_759 - .L_758)
	.align		4
.L_758:
        /*1120*/ 	.word	index@(_ZN43_GLOBAL__N__9ae7fba5_10_SoftMax_cu_9f978f6320softmax_warp_forwardIdddLi10ELb1ELb0EEEvPT0_PKT_iiiPKbib)
        /*1124*/ 	.word	0x0000007f


	//----- nvinfo : EIATTR_FRAME_SIZE
	.align		4
.L_759:
        /*1128*/ 	.byte	0x04, 0x11
        /*112a*/ 	.short	(.L_761 - .L_760)
	.align		4
.L_760:
        /*112c*/ 	.word	index@(_ZN43_GLOBAL__N__9ae7fba5_10_SoftMax_cu_9f978f6320softmax_warp_forwardIdddLi10ELb1ELb0EEEvPT0_PKT_iiiPKbib)
        /*1130*/ 	.word	0x00000000


	//----- nvinfo : EIATTR_REGCOUNT
	.align		4
.L_761:
        /*1134*/ 	.byte	0x04, 0x2f
        /*1136*/ 	.short	(.L_763 - .L_762)
	.align		4
.L_762:
        /*1138*/ 	.word	index@(_ZN43_GLOBAL__N__9ae7fba5_10_SoftMax_cu_9f978f6320softmax_warp_forwardIdddLi11ELb1ELb0EEEvPT0_PKT_iiiPKbib)
        /*113c*/ 	.word	0x000000ff


	//----- nvinfo : EIATTR_FRAME_SIZE
	.align		4
.L_763:
        /*1140*/ 	.byte	0x04, 0x11
        /*1142*/ 	.short	(.L_765 - .L_764)
	.align		4
.L_764:
        /*1144*/ 	.word	index@(_ZN43_GLOBAL__N__9ae7fba5_10_SoftMax_cu_9f978f6320softmax_warp_forwardIdddLi11ELb1ELb0EEEvPT0_PKT_iiiPKbib)
        /*1148*/ 	.word	0x00000000


	//----- nvinfo : EIATTR_REGCOUNT
	.align		4
.L_765:
        /*114c*/ 	.byte	0x04, 0x2f
        /*114e*/ 	.short	(.L_767 - .L_766)
	.align		4
.L_766:
        /*1150*/ 	.word	index@(_ZN43_GLOBAL__N__9ae7fba5_10_SoftMax_cu_9f978f6320softmax_warp_forwardIfffLi0ELb1ELb0EEEvPT0_PKT_iiiPKbib)
        /*1154*/ 	.word	0x0000000f


	//----- nvinfo : EIATTR_FRAME_SIZE
	.align		4
.L_767:
        /*1158*/ 	.byte	0x04, 0x11
        /*115a*/ 	.short	(.L_769 - .L_768)
	.align		4
.L_768:
        /*115c*/ 	.word	index@(_ZN43_GLOBAL__N__9ae7fba5_10_SoftMax_cu_9f978f6320softmax_warp_forwardIfffLi0ELb1ELb0EEEvPT0_PKT_iiiPKbib)
        /*1160*/ 	.word	0x00000000


	//----- nvinfo : EIATTR_REGCOUNT
	.align		4
.L_769:
        /*1164*/ 	.byte	0x04, 0x2f
        /*1166*/ 	.short	(.L_771 - .L_770)
	.align		4
.L_770:
        /*1168*/ 	.word	index@(_ZN43_GLOBAL__N__9ae7fba5_10_SoftMax_cu_9f978f6320softmax_warp_forwardIfffLi1ELb1ELb0EEEvPT0_PKT_iiiPKbib)
        /*116c*/ 	.word	0x00000012


	//----- nvinfo : EIATTR_FRAME_SIZE
	.align		4
.L_771:
        /*1170*/ 	.byte	0x04, 0x11
        /*1172*/ 	.short	(.L_773 - .L_772)
	.align		4
.L_772:
        /*1174*/ 	.word	index@(_ZN43_GLOBAL__N__9ae7fba5_10_SoftMax_cu_9f978f6320softmax_warp_forwardIfffLi1ELb1ELb0EEEvPT0_PKT_iiiPKbib)
        /*1178*/ 	.word	0x00000000


	//----- nvinfo : EIATTR_REGCOUNT
	.align		4
.L_773:
        /*117c*/ 	.byte	0x04, 0x2f
        /*117e*/ 	.short	(.L_775 - .L_774)
	.align		4
.L_774:
        /*1180*/ 	.word	index@(_ZN43_GLOBAL__N__9ae7fba5_10_SoftMax_cu_9f978f6320softmax_warp_forwardIfffLi2ELb1ELb0EEEvPT0_PKT_iiiPKbib)
        /*1184*/ 	.word	0x00000013


	//----- nvinfo : EIATTR_FRAME_SIZE
	.align		4
.L_775:
        /*1188*/ 	.byte	0x04, 0x11
        /*118a*/ 	.short	(.L_777 - .L_776)
	.align		4
.L_776:
        /*118c*/ 	.word	index@(_ZN43_GLOBAL__N__9ae7fba5_10_SoftMax_cu_9f978f6320softmax_warp_forwardIfffLi2ELb1ELb0EEEvPT0_PKT_iiiPKbib)
        /*1190*/ 	.word	0x00000000


	//----- nvinfo : EIATTR_REGCOUNT
	.align		4
.L_777:
        /*1194*/ 	.byte	0x04, 0x2f
        /*1196*/ 	.short	(.L_779 - .L_778)
	.align		4
.L_778:
        /*1198*/ 	.word	index@(_ZN43_GLOBAL__N__9ae7fba5_10_SoftMax_cu_9f978f6320softmax_warp_forwardIfffLi3ELb1ELb0EEEvPT0_PKT_iiiPKbib)
        /*119c*/ 	.word	0x00000014


	//----- nvinfo : EIATTR_FRAME_SIZE
	.align		4
.L_779:
        /*11a0*/ 	.byte	0x04, 0x11
        /*11a2*/ 	.short	(.L_781 - .L_780)
	.align		4
.L_780:
        /*11a4*/ 	.word	index@(_ZN43_GLOBAL__N__9ae7fba5_10_SoftMax_cu_9f978f6320softmax_warp_forwardIfffLi3ELb1ELb0EEEvPT0_PKT_iiiPKbib)
        /*11a8*/ 	.word	0x00000000


	//----- nvinfo : EIATTR_REGCOUNT
	.align		4
.L_781:
        /*11ac*/ 	.byte	0x04, 0x2f
        /*11ae*/ 	.short	(.L_783 - .L_782)
	.align		4
.L_782:
        /*11b0*/ 	.word	index@(_ZN43_GLOBAL__N__9ae7fba5_10_SoftMax_cu_9f978f6320softmax_warp_forwardIfffLi4ELb1ELb0EEEvPT0_PKT_iiiPKbib)
        /*11b4*/ 	.word	0x00000014


	//----- nvinfo : EIATTR_FRAME_SIZE
	.align		4
.L_783:
        /*11b8*/ 	.byte	0x04, 0x11
        /*11ba*/ 	.short	(.L_785 - .L_784)
	.align		4
.L_784:
        /*11bc*/ 	.word	index@(_ZN43_GLOBAL__N__9ae7fba5_10_SoftMax_cu_9f978f6320softmax_warp_forwardIfffLi4ELb1ELb0EEEvPT0_PKT_iiiPKbib)
        /*11c0*/ 	.word	0x00000000


	//----- nvinfo : EIATTR_REGCOUNT
	.align		4
.L_785:
        /*11c4*/ 	.byte	0x04, 0x2f
        /*11c6*/ 	.short	(.L_787 - .L_786)
	.align		4
.L_786:
        /*11c8*/ 	.word	index@(_ZN43_GLOBAL__N__9ae7fba5_10_SoftMax_cu_9f978f6320softmax_warp_forwardIfffLi5ELb1ELb0EEEvPT0_PKT_iiiPKbib)
        /*11cc*/ 	.word	0x00000014


	//----- nvinfo : EIATTR_FRAME_SIZE
	.align		4
.L_787:
        /*11d0*/ 	.byte	0x04, 0x11
        /*11d2*/ 	.short	(.L_789 - .L_788)
	.align		4
.L_788:
        /*11d4*/ 	.word	index@(_ZN43_GLOBAL__N__9ae7fba5_10_SoftMax_cu_9f978f6320softmax_warp_forwardIfffLi5ELb1ELb0EEEvPT0_PKT_iiiPKbib)
        /*11d8*/ 	.word	0x00000000


	//----- nvinfo : EIATTR_REGCOUNT
	.align		4
.L_789:
        /*11dc*/ 	.byte	0x04, 0x2f
        /*11de*/ 	.short	(.L_791 - .L_790)
	.align		4
.L_790:
        /*11e0*/ 	.word	index@(_ZN43_GLOBAL__N__9ae7fba5_10_SoftMax_cu_9f978f6320softmax_warp_forwardIfffLi6ELb1ELb0EEEvPT0_PKT_iiiPKbib)
        /*11e4*/ 	.word	0x0000001a


	//----- nvinfo : EIATTR_FRAME_SIZE
	.align		4
.L_791:
        /*11e8*/ 	.byte	0x04, 0x11
        /*11ea*/ 	.short	(.L_793 - .L_792)
	.align		4
.L_792:
        /*11ec*/ 	.word	index@(_ZN43_GLOBAL__N__9ae7fba5_10_SoftMax_cu_9f978f6320softmax_warp_forwardIfffLi6ELb1ELb0EEEvPT0_PKT_iiiPKbib)
        /*11f0*/ 	.word	0x00000000


	//----- nvinfo : EIATTR_REGCOUNT
	.align		4
.L_793:
        /*11f4*/ 	.byte	0x04, 0x2f
        /*11f6*/ 	.short	(.L_795 - .L_794)
	.align		4
.L_794:
        /*11f8*/ 	.word	index@(_ZN43_GLOBAL__N__9ae7fba5_10_SoftMax_cu_9f978f6320softmax_warp_forwardIfffLi7ELb1ELb0EEEvPT0_PKT_iiiPKbib)
        /*11fc*/ 	.word	0x0000001f


	//----- nvinfo : EIATTR_FRAME_SIZE
	.align		4
.L_795:
        /*1200*/ 	.byte	0x04, 0x11
        /*1202*/ 	.short	(.L_797 - .L_796)
	.align		4
.L_796:
        /*1204*/ 	.word	index@(_ZN43_GLOBAL__N__9ae7fba5_10_SoftMax_cu_9f978f6320softmax_warp_forwardIfffLi7ELb1ELb0EEEvPT0_PKT_iiiPKbib)
        /*1208*/ 	.word	0x00000000


	//----- nvinfo : EIATTR_REGCOUNT
	.align		4
.L_797:
        /*120c*/ 	.byte	0x04, 0x2f
        /*120e*/ 	.short	(.L_799 - .L_798)
	.align		4
.L_798:
        /*1210*/ 	.word	index@(_ZN43_GLOBAL__N__9ae7fba5_10_SoftMax_cu_9f978f6320softmax_warp_forwardIfffLi8ELb1ELb0EEEvPT0_PKT_iiiPKbib)
        /*1214*/ 	.word	0x0000001f


	//----- nvinfo : EIATTR_FRAME_SIZE
	.align		4
.L_799:
        /*1218*/ 	.byte	0x04, 0x11
        /*121a*/ 	.short	(.L_801 - .L_800)
	.align		4
.L_800:
        /*121c*/ 	.word	index@(_ZN43_GLOBAL__N__9ae7fba5_10_SoftMax_cu_9f978f6320softmax_warp_forwardIfffLi8ELb1ELb0EEEvPT0_PKT_iiiPKbib)
        /*1220*/ 	.word	0x00000000


	//----- nvinfo : EIATTR_REGCOUNT
	.align		4
.L_801:
        /*1224*/ 	.byte	0x04, 0x2f
        /*1226*/ 	.short	(.L_803 - .L_802)
	.align		4
.L_802:
        /*1228*/ 	.word	index@(_ZN43_GLOBAL__N__9ae7fba5_10_SoftMax_cu_9f978f6320softmax_warp_forwardIfffLi9ELb1ELb0EEEvPT0_PKT_iiiPKbib)
        /*122c*/ 	.word	0x00000028


	//----- nvinfo : EIATTR_FRAME_SIZE
	.align		4
.L_803:
        /*1230*/ 	.byte	0x04, 0x11
        /*1232*/ 	.short	(.L_805 - .L_804)
	.align		4
.L_804:
        /*1234*/ 	.word	index@(_ZN43_GLOBAL__N__9ae7fba5_10_SoftMax_cu_9f978f6320softmax_warp_forwardIfffLi9ELb1ELb0EEEvPT0_PKT_iiiPKbib)
        /*1238*/ 	.word	0x00000000


	//----- nvinfo : EIATTR_REGCOUNT
	.align		4
.L_805:
        /*123c*/ 	.byte	0x04, 0x2f
        /*123e*/ 	.short	(.L_807 - .L_806)
	.align		4
.L_806:
        /*1240*/ 	.word	index@(_ZN43_GLOBAL__N__9ae7fba5_10_SoftMax_cu_9f978f6320softmax_warp_forwardIfffLi10ELb1ELb0EEEvPT0_PKT_iiiPKbib)
        /*1244*/ 	.word	0x00000040


	//----- nvinfo : EIATTR_FRAME_SIZE
	.align		4
.L_807:
        /*1248*/ 	.byte	0x04, 0x11
        /*124a*/ 	.short	(.L_809 - .L_808)
	.align		4
.L_808:
        /*124c*/ 	.word	index@(_ZN43_GLOBAL__N__9ae7fba5_10_SoftMax_cu_9f978f6320softmax_warp_forwardIfffLi10ELb1ELb0EEEvPT0_PKT_iiiPKbib)
        /*1250*/ 	.word	0x00000000


	//----- nvinfo : EIATTR_REGCOUNT
	.align		4
.L_809:
        /*1254*/ 	.byte	0x04, 0x2f
        /*1256*/ 	.short	(.L_811 - .L_810)
	.align		4
.L_810:
        /*1258*/ 	.word	index@(_ZN43_GLOBAL__N__9ae7fba5_10_SoftMax_cu_9f978f6320softmax_warp_forwardIfffLi11ELb1ELb0EEEvPT0_PKT_iiiPKbib)
        /*125c*/ 	.word	0x00000080


	//----- nvinfo : EIATTR_FRAME_SIZE
	.align		4
.L_811:
        /*1260*/ 	.byte	0x04, 0x11
        /*1262*/ 	.short	(.L_813 - .L_812)
	.align		4
.L_812:
        /*1264*/ 	.word	index@(_ZN43_GLOBAL__N__9ae7fba5_10_SoftMax_cu_9f978f6320softmax_warp_forwardIfffLi11ELb1ELb0EEEvPT0_PKT_iiiPKbib)
        /*1268*/ 	.word	0x00000000


	//----- nvinfo : EIATTR_REGCOUNT
	.align		4
.L_813:
        /*126c*/ 	.byte	0x04, 0x2f
        /*126e*/ 	.short	(.L_815 - .L_814)
	.align		4
.L_814:
        /*1270*/ 	.word	index@(_ZN43_GLOBAL__N__9ae7fba5_10_SoftMax_cu_9f978f6320softmax_warp_forwardIN3c104HalfES2_fLi0ELb1ELb0EEEvPT0_PKT_iiiPKbib)
        /*1274*/ 	.word	0x00000010


	//----- nvinfo : EIATTR_FRAME_SIZE
	.align		4
.L_815:
        /*1278*/ 	.byte	0x04, 0x11
        /*127a*/ 	.short	(.L_817 - .L_816)
	.align		4
.L_816:
        /*127c*/ 	.word	index@(_ZN43_GLOBAL__N__9ae7fba5_10_SoftMax_cu_9f978f6320softmax_warp_forwardIN3c104HalfES2_fLi0ELb1ELb0EEEvPT0_PKT_iiiPKbib)
        /*1280*/ 	.word	0x00000000


	//----- nvinfo : EIATTR_REGCOUNT
	.align		4
.L_817:
        /*1284*/ 	.byte	0x04, 0x2f
        /*1286*/ 	.short	(.L_819 - .L_818)
	.align		4
.L_818:
        /*1288*/ 	.word	index@(_ZN43_GLOBAL__N__9ae7fba5_10_SoftMax_cu_9f978f6320softmax_warp_forwardIN3c104HalfES2_fLi1ELb1ELb0EEEvPT0_PKT_iiiPKbib)
        /*128c*/ 	.word	0x00000012


	//----- nvinfo : EIATTR_FRAME_SIZE
	.align		4
.L_819:
        /*1290*/ 	.byte	0x04, 0x11
        /*1292*/ 	.short	(.L_821 - .L_820)
	.align		4
.L_820:
        /*1294*/ 	.word	index@(_ZN43_GLOBAL__N__9ae7fba5_10_SoftMax_cu_9f978f6320softmax_warp_forwardIN3c104HalfES2_fLi1ELb1ELb0EEEvPT0_PKT_iiiPKbib)
        /*1298*/ 	.word	0x00000000


	//----- nvinfo : EIATTR_REGCOUNT
	.align		4
.L_821:
        /*129c*/ 	.byte	0x04, 0x2f
        /*129e*/ 	.short	(.L_823 - .L_822)
	.align		4
.L_822:
        /*12a0*/ 	.word	index@(_ZN43_GLOBAL__N__9ae7fba5_10_SoftMax_cu_9f978f6320softmax_warp_forwardIN3c104HalfES2_fLi2ELb1ELb0EEEvPT0_PKT_iiiPKbib)
        /*12a4*/ 	.word	0x00000015


	//----- nvinfo : EIATTR_FRAME_SIZE
	.align		4
.L_823:
        /*12a8*/ 	.byte	0x04, 0x11
        /*12aa*/ 	.short	(.L_825 - .L_824)
	.align		4
.L_824:
        /*12ac*/ 	.word	index@(_ZN43_GLOBAL__N__9ae7fba5_10_SoftMax_cu_9f978f6320softmax_warp_forwardIN3c104HalfES2_fLi2ELb1ELb0EEEvPT0_PKT_iiiPKbib)
        /*12b0*/ 	.word	0x00000000


	//----- nvinfo : EIATTR_REGCOUNT
	.align		4
.L_825:
        /*12b4*/ 	.byte	0x04, 0x2f
        /*12b6*/ 	.short	(.L_827 - .L_826)
	.align		4
.L_826:
        /*12b8*/ 	.word	index@(_ZN43_GLOBAL__N__9ae7fba5_10_SoftMax_cu_9f978f6320softmax_warp_forwardIN3c104HalfES2_fLi3ELb1ELb0EEEvPT0_PKT_iiiPKbib)
        /*12bc*/ 	.word	0x00000015


	//----- nvinfo : EIATTR_FRAME_SIZE
	.align		4
.L_827:
        /*12c0*/ 	.byte	0x04, 0x11
        /*12c2*/ 	.short	(.L_829 - .L_828)
	.align		4
.L_828:
        /*12c4*/ 	.word	index@(_ZN43_GLOBAL__N__9ae7fba5_10_SoftMax_cu_9f978f6320softmax_warp_forwardIN3c104HalfES2_fLi3ELb1ELb0EEEvPT0_PKT_iiiPKbib)
        /*12c8*/ 	.word	0x00000000


	//----- nvinfo : EIATTR_REGCOUNT
	.align		4
.L_829:
        /*12cc*/ 	.byte	0x04, 0x2f
        /*12ce*/ 	.short	(.L_831 - .L_830)
	.align		4
.L_830:
        /*12d0*/ 	.word	index@(_ZN43_GLOBAL__N__9ae7fba5_10_SoftMax_cu_9f978f6320softmax_warp_forwardIN3c104HalfES2_fLi4ELb1ELb0EEEvPT0_PKT_iiiPKbib)
        /*12d4*/ 	.word	0x00000015


	//----- nvinfo : EIATTR_FRAME_SIZE
	.align		4
.L_831:
        /*12d8*/ 	.byte	0x04, 0x11
        /*12da*/ 	.short	(.L_833 - .L_832)
	.align		4
.L_832:
        /*12dc*/ 	.word	index@(_ZN43_GLOBAL__N__9ae7fba5_10_SoftMax_cu_9f978f6320softmax_warp_forwardIN3c104HalfES2_fLi4ELb1ELb0EEEvPT0_PKT_iiiPKbib)
        /*12e0*/ 	.word	0x00000000


	//----- nvinfo : EIATTR_REGCOUNT
	.align		4
.L_833:
        /*12e4*/ 	.byte	0x04, 0x2f
        /*12e6*/ 	.short	(.L_835 - .L_834)
	.align		4
.L_834:
        /*12e8*/ 	.word	index@(_ZN43_GLOBAL__N__9ae7fba5_10_SoftMax_cu_9f978f6320softmax_warp_forwardIN3c104HalfES2_fLi5ELb1ELb0EEEvPT0_PKT_iiiPKbib)
        /*12ec*/ 	.word	0x00000014


	//----- nvinfo : EIATTR_FRAME_SIZE
	.align		4
.L_835:
        /*12f0*/ 	.byte	0x04, 0x11
        /*12f2*/ 	.short	(.L_837 - .L_836)
	.align		4
.L_836:
        /*12f4*/ 	.word	index@(_ZN43_GLOBAL__N__9ae7fba5_10_SoftMax_cu_9f978f6320softmax_warp_forwardIN3c104HalfES2_fLi5ELb1ELb0EEEvPT0_PKT_iiiPKbib)
        /*12f8*/ 	.word	0x00000000


	//----- nvinfo : EIATTR_REGCOUNT
	.align		4
.L_837:
        /*12fc*/ 	.byte	0x04, 0x2f
        /*12fe*/ 	.short	(.L_839 - .L_838)
	.align		4
.L_838:
        /*1300*/ 	.word	index@(_ZN43_GLOBAL__N__9ae7fba5_10_SoftMax_cu_9f978f6320softmax_warp_forwardIN3c104HalfES2_fLi6ELb1ELb0EEEvPT0_PKT_iiiPKbib)
        /*1304*/ 	.word	0x00000019


	//----- nvinfo : EIATTR_FRAME_SIZE
	.align		4
.L_839:
        /*1308*/ 	.byte	0x04, 0x11
        /*130a*/ 	.short	(.L_841 - .L_840)
	.align		4
.L_840:
        /*130c*/ 	.word	index@(_ZN43_GLOBAL__N__9ae7fba5_10_SoftMax_cu_9f978f6320softmax_warp_forwardIN3c104HalfES2_fLi6ELb1ELb0EEEvPT0_PKT_iiiPKbib)
        /*1310*/ 	.word	0x00000000


	//----- nvinfo : EIATTR_REGCOUNT
	.align		4
.L_841:
        /*1314*/ 	.byte	0x04, 0x2f
        /*1316*/ 	.short	(.L_843 - .L_842)
	.align		4
.L_842:
        /*1318*/ 	.word	index@(_ZN43_GLOBAL__N__9ae7fba5_10_SoftMax_cu_9f978f6320softmax_warp_forwardIN3c104HalfES2_fLi7ELb1ELb0EEEvPT0_PKT_iiiPKbib)
        /*131c*/ 	.word	0x00000020


	//----- nvinfo : EIATTR_FRAME_SIZE
	.align		4
.L_843:
        /*1320*/ 	.byte	0x04, 0x11
        /*1322*/ 	.short	(.L_845 - .L_844)
	.align		4
.L_844:
        /*1324*/ 	.word	index@(_ZN43_GLOBAL__N__9ae7fba5_10_SoftMax_cu_9f978f6320softmax_warp_forwardIN3c104HalfES2_fLi7ELb1ELb0EEEvPT0_PKT_iiiPKbib)
        /*1328*/ 	.word	0x00000000


	//----- nvinfo : EIATTR_REGCOUNT
	.align		4
.L_845:
        /*132c*/ 	.byte	0x04, 0x2f
        /*132e*/ 	.short	(.L_847 - .L_846)
	.align		4
.L_846:
        /*1330*/ 	.word	index@(_ZN43_GLOBAL__N__9ae7fba5_10_SoftMax_cu_9f978f6320softmax_warp_forwardIN3c104HalfES2_fLi8ELb1ELb0EEEvPT0_PKT_iiiPKbib)
        /*1334*/ 	.word	0x00000020


	//----- nvinfo : EIATTR_FRAME_SIZE
	.align		4
.L_847:
        /*1338*/ 	.byte	0x04, 0x11
        /*133a*/ 	.short	(.L_849 - .L_848)
	.align		4
.L_848:
        /*133c*/ 	.word	index@(_ZN43_GLOBAL__N__9ae7fba5_10_SoftMax_cu_9f978f6320softmax_warp_forwardIN3c104HalfES2_fLi8ELb1ELb0EEEvPT0_PKT_iiiPKbib)
        /*1340*/ 	.word	0x00000000


	//----- nvinfo : EIATTR_REGCOUNT
	.align		4
.L_849:
        /*1344*/ 	.byte	0x04, 0x2f
        /*1346*/ 	.short	(.L_851 - .L_850)
	.align		4
.L_850:
        /*1348*/ 	.word	index@(_ZN43_GLOBAL__N__9ae7fba5_10_SoftMax_cu_9f978f6320softmax_warp_forwardIN3c104HalfES2_fLi9ELb1ELb0EEEvPT0_PKT_iiiPKbib)
        /*134c*/ 	.word	0x00000028


	//----- nvinfo : EIATTR_FRAME_SIZE
	.align		4
.L_851:
        /*1350*/ 	.byte	0x04, 0x11
        /*1352*/ 	.short	(.L_853 - .L_852)
	.align		4
.L_852:
        /*1354*/ 	.word	index@(_ZN43_GLOBAL__N__9ae7fba5_10_SoftMax_cu_9f978f6320softmax_warp_forwardIN3c104HalfES2_fLi9ELb1ELb0EEEvPT0_PKT_iiiPKbib)
        /*1358*/ 	.word	0x00000000


	//----- nvinfo : EIATTR_REGCOUNT
	.align		4
.L_853:
        /*135c*/ 	.byte	0x04, 0x2f
        /*135e*/ 	.short	(.L_855 - .L_854)
	.align		4
.L_854:
        /*1360*/ 	.word	index@(_ZN43_GLOBAL__N__9ae7fba5_10_SoftMax_cu_9f978f6320softmax_warp_forwardIN3c104HalfES2_fLi10ELb1ELb0EEEvPT0_PKT_iiiPKbib)
        /*1364*/ 	.word	0x00000048


	//----- nvinfo : EIATTR_FRAME_SIZE
	.align		4
.L_855:
        /*1368*/ 	.byte	0x04, 0x11
        /*136a*/ 	.short	(.L_857 - .L_856)
	.align		4
.L_856:
        /*136c*/ 	.word	index@(_ZN43_GLOBAL__N__9ae7fba5_10_SoftMax_cu_9f978f6320softmax_warp_forwardIN3c104HalfES2_fLi10ELb1ELb0EEEvPT0_PKT_iiiPKbib)
        /*1370*/ 	.word	0x00000000


	//----- nvinfo : EIATTR_REGCOUNT
	.align		4
.L_857:
        /*1374*/ 	.byte	0x04, 0x2f
        /*1376*/ 	.short	(.L_859 - .L_858)
	.align		4
.L_858:
        /*1378*/ 	.word	index@(_ZN43_GLOBAL__N__9ae7fba5_10_SoftMax_cu_9f978f6320softmax_warp_forwardIN3c104HalfES2_fLi11ELb1ELb0EEEvPT0_PKT_iiiPKbib)
        /*137c*/ 	.word	0x00000080


	//----- nvinfo : EIATTR_FRAME_SIZE
	.align		4
.L_859:
        /*1380*/ 	.byte	0x04, 0x11
        /*1382*/ 	.short	(.L_861 - .L_860)
	.align		4
.L_860:
        /*1384*/ 	.word	index@(_ZN43_GLOBAL__N__9ae7fba5_10_SoftMax_cu_9f978f6320softmax_warp_forwardIN3c104HalfES2_fLi11ELb1ELb0EEEvPT0_PKT_iiiPKbib)
        /*1388*/ 	.word	0x00000000


	//----- nvinfo : EIATTR_REGCOUNT
	.align		4
.L_861:
        /*138c*/ 	.byte	0x04, 0x2f
        /*138e*/ 	.short	(.L_863 - .L_862)
	.align		4
.L_862:
        /*1390*/ 	.word	index@(_ZN43_GLOBAL__N__9ae7fba5_10_SoftMax_cu_9f978f6320softmax_warp_forwardIN3c104HalfEffLi0ELb1ELb0EEEvPT0_PKT_iiiPKbib)
        /*1394*/ 	.word	0x00000010


	//----- nvinfo : EIATTR_FRAME_SIZE
	.align		4
.L_863:
        /*1398*/ 	.byte	0x04, 0x11
        /*139a*/ 	.short	(.L_865 - .L_864)
	.align		4
.L_864:
        /*139c*/ 	.word	index@(_ZN43_GLOBAL__N__9ae7fba5_10_SoftMax_cu_9f978f6320softmax_warp_forwardIN3c104HalfEffLi0ELb1ELb0EEEvPT0_PKT_iiiPKbib)
        /*13a0*/ 	.word	0x00000000


	//----- nvinfo : EIATTR_REGCOUNT
	.align		4
.L_865:
        /*13a4*/ 	.byte	0x04, 0x2f
        /*13a6*/ 	.short	(.L_867 - .L_866)
	.align		4
.L_866:
        /*13a8*/ 	.word	index@(_ZN43_GLOBAL__N__9ae7fba5_10_SoftMax_cu_9f978f6320softmax_warp_forwardIN3c104HalfEffLi1ELb1ELb0EEEvPT0_PKT_iiiPKbib)
        /*13ac*/ 	.word	0x00000014


	//----- nvinfo : EIATTR_FRAME_SIZE
	.align		4
.L_867:
        /*13b0*/ 	.byte	0x04, 0x11
        /*13b2*/ 	.short	(.L_869 - .L_868)
	.align		4
.L_868:
        /*13b4*/ 	.word	index@(_ZN43_GLOBAL__N__9ae7fba5_10_SoftMax_cu_9f978f6320softmax_warp_forwardIN3c104HalfEffLi1ELb1ELb0EEEvPT0_PKT_iiiPKbib)
        /*13b8*/ 	.word	0x00000000


	//----- nvinfo : EIATTR_REGCOUNT
	.align		4
.L_869:
        /*13bc*/ 	.byte	0x04, 0x2f
        /*13be*/ 	.short	(.L_871 - .L_870)
	.align		4
.L_870:
        /*13c0*/ 	.word	index@(_ZN43_GLOBAL__N__9ae7fba5_10_SoftMax_cu_9f978f6320softmax_warp_forwardIN3c104HalfEffLi2ELb1ELb0EEEvPT0_PKT_iiiPKbib)
        /*13c4*/ 	.word	0x00000015


	//----- nvinfo : EIATTR_FRAME_SIZE
	.align		4
.L_871:
        /*13c8*/ 	.byte	0x04, 0x11
        /*13ca*/ 	.short	(.L_873 - .L_872)
	.align		4
.L_872:
        /*13cc*/ 	.word	index@(_ZN43_GLOBAL__N__9ae7fba5_10_SoftMax_cu_9f978f6320softmax_warp_forwardIN3c104HalfEffLi2ELb1ELb0EEEvPT0_PKT_iiiPKbib)
        /*13d0*/ 	.word	0x00000000


	//----- nvinfo : EIATTR_REGCOUNT
	.align		4
.L_873:
        /*13d4*/ 	.byte	0x04, 0x2f
        /*13d6*/ 	.short	(.L_875 - .L_874)
	.align		4
.L_874:
        /*13d8*/ 	.word	index@(_ZN43_GLOBAL__N__9ae7fba5_10_SoftMax_cu_9f978f6320softmax_warp_forwardIN3c104HalfEffLi3ELb1ELb0EEEvPT0_PKT_iiiPKbib)
        /*13dc*/ 	.word	0x00000015


	//----- nvinfo : EIATTR_FRAME_SIZE
	.align		4
.L_875:
        /*13e0*/ 	.byte	0x04, 0x11
        /*13e2*/ 	.short	(.L_877 - .L_876)
	.align		4
.L_876:
        /*13e4*/ 	.word	index@(_ZN43_GLOBAL__N__9ae7fba5_10_SoftMax_cu_9f978f6320softmax_warp_forwardIN3c104HalfEffLi3ELb1ELb0EEEvPT0_PKT_iiiPKbib)
        /*13e8*/ 	.word	0x00000000


	//----- nvinfo : EIATTR_REGCOUNT
	.align		4
.L_877:
        /*13ec*/ 	.byte	0x04, 0x2f
        /*13ee*/ 	.short	(.L_879 - .L_878)
	.align		4
.L_878:
        /*13f0*/ 	.word	index@(_ZN43_GLOBAL__N__9ae7fba5_10_SoftMax_cu_9f978f6320softmax_warp_forwardIN3c104HalfEffLi4ELb1ELb0EEEvPT0_PKT_iiiPKbib)
        /*13f4*/ 	.word	0x00000015


	//----- nvinfo : EIATTR_FRAME_SIZE
	.align		4
.L_879:
        /*13f8*/ 	.byte	0x04, 0x11
        /*13fa*/ 	.short	(.L_881 - .L_880)
	.align		4
.L_880:
        /*13fc*/ 	.word	index@(_ZN43_GLOBAL__N__9ae7fba5_10_SoftMax_cu_9f978f6320softmax_warp_forwardIN3c104HalfEffLi4ELb1ELb0EEEvPT0_PKT_iiiPKbib)
        /*1400*/ 	.word	0x00000000


	//----- nvinfo : EIATTR_REGCOUNT
	.align		4
.L_881:
        /*1404*/ 	.byte	0x04, 0x2f
        /*1406*/ 	.short	(.L_883 - .L_882)
	.align		4
.L_882:
        /*1408*/ 	.word	index@(_ZN43_GLOBAL__N__9ae7fba5_10_SoftMax_cu_9f978f6320softmax_warp_forwardIN3c104HalfEffLi5ELb1ELb0EEEvPT0_PKT_iiiPKbib)
        /*140c*/ 	.word	0x00000014


	//----- nvinfo : EIATTR_FRAME_SIZE
	.align		4
.L_883:
        /*1410*/ 	.byte	0x04, 0x11
        /*1412*/ 	.short	(.L_885 - .L_884)
	.align		4
.L_884:
        /*1414*/ 	.word	index@(_ZN43_GLOBAL__N__9ae7fba5_10_SoftMax_cu_9f978f6320softmax_warp_forwardIN3c104HalfEffLi5ELb1ELb0EEEvPT0_PKT_iiiPKbib)
        /*1418*/ 	.word	0x00000000


	//----- nvinfo : EIATTR_REGCOUNT
	.align		4
.L_885:
        /*141c*/ 	.byte	0x04, 0x2f
        /*141e*/ 	.short	(.L_887 - .L_886)
	.align		4
.L_886:
        /*1420*/ 	.word	index@(_ZN43_GLOBAL__N__9ae7fba5_10_SoftMax_cu_9f978f6320softmax_warp_forwardIN3c104HalfEffLi6ELb1ELb0EEEvPT0_PKT_iiiPKbib)
        /*1424*/ 	.word	0x00000019


	//----- nvinfo : EIATTR_FRAME_SIZE
	.align		4
.L_887:
        /*1428*/ 	.byte	0x04, 0x11
        /*142a*/ 	.short	(.L_889 - .L_888)
	.align		4
.L_888:
        /*142c*/ 	.word	index@(_ZN43_GLOBAL__N__9ae7fba5_10_SoftMax_cu_9f978f6320softmax_warp_forwardIN3c104HalfEffLi6ELb1ELb0EEEvPT0_PKT_iiiPKbib)
        /*1430*/ 	.word	0x00000000


	//----- nvinfo : EIATTR_REGCOUNT
	.align		4
.L_889:
        /*1434*/ 	.byte	0x04, 0x2f
        /*1436*/ 	.short	(.L_891 - .L_890)
	.align		4
.L_890:
        /*1438*/ 	.word	index@(_ZN43_GLOBAL__N__9ae7fba5_10_SoftMax_cu_9f978f6320softmax_warp_forwardIN3c104HalfEffLi7ELb1ELb0EEEvPT0_PKT_iiiPKbib)
        /*143c*/ 	.word	0x00000020


	//----- nvinfo : EIATTR_FRAME_SIZE
	.align		4
.L_891:
        /*1440*/ 	.byte	0x04, 0x11
        /*1442*/ 	.short	(.L_893 - .L_892)
	.align		4
.L_892:
        /*1444*/ 	.word	index@(_ZN43_GLOBAL__N__9ae7fba5_10_SoftMax_cu_9f978f6320softmax_warp_forwardIN3c104HalfEffLi7ELb1ELb0EEEvPT0_PKT_iiiPKbib)
        /*1448*/ 	.word	0x00000000


	//----- nvinfo : EIATTR_REGCOUNT
	.align		4
.L_893:
        /*144c*/ 	.byte	0x04, 0x2f
        /*144e*/ 	.short	(.L_895 - .L_894)
	.align		4
.L_894:
        /*1450*/ 	.word	index@(_ZN43_GLOBAL__N__9ae7fba5_10_SoftMax_cu_9f978f6320softmax_warp_forwardIN3c104HalfEffLi8ELb1ELb0EEEvPT0_PKT_iiiPKbib)
        /*1454*/ 	.word	0x00000020


	//----- nvinfo : EIATTR_FRAME_SIZE
	.align		4
.L_895:
        /*1458*/ 	.byte	0x04, 0x11
        /*145a*/ 	.short	(.L_897 - .L_896)
	.align		4
.L_896:
        /*145c*/ 	.word	index@(_ZN43_GLOBAL__N__9ae7fba5_10_SoftMax_cu_9f978f6320softmax_warp_forwardIN3c104HalfEffLi8ELb1ELb0EEEvPT0_PKT_iiiPKbib)
        /*1460*/ 	.word	0x00000000


	//----- nvinfo : EIATTR_REGCOUNT
	.align		4
.L_897:
        /*1464*/ 	.byte	0x04, 0x2f
        /*1466*/ 	.short	(.L_899 - .L_898)
	.align		4
.L_898:
        /*1468*/ 	.word	index@(_ZN43_GLOBAL__N__9ae7fba5_10_SoftMax_cu_9f978f6320softmax_warp_forwardIN3c104HalfEffLi9ELb1ELb0EEEvPT0_PKT_iiiPKbib)
        /*146c*/ 	.word	0x00000028


	//----- nvinfo : EIATTR_FRAME_SIZE
	.align		4
.L_899:
        /*1470*/ 	.byte	0x04, 0x11
        /*1472*/ 	.short	(.L_901 - .L_900)
	.align		4
.L_900:
        /*1474*/ 	.word	index@(_ZN43_GLOBAL__N__9ae7fba5_10_SoftMax_cu_9f978f6320softmax_warp_forwardIN3c104HalfEffLi9ELb1ELb0EEEvPT0_PKT_iiiPKbib)
        /*1478*/ 	.word	0x00000000


	//----- nvinfo : EIATTR_REGCOUNT
	.align		4
.L_901:
        /*147c*/ 	.byte	0x04, 0x2f
        /*147e*/ 	.short	(.L_903 - .L_902)
	.align		4
.L_902:
        /*1480*/ 	.word	index@(_ZN43_GLOBAL__N__9ae7fba5_10_SoftMax_cu_9f978f6320softmax_warp_forwardIN3c104HalfEffLi10ELb1ELb0EEEvPT0_PKT_iiiPKbib)
        /*1484*/ 	.word	0x00000040


	//----- nvinfo : EIATTR_FRAME_SIZE
	.align		4
.L_903:
        /*1488*/ 	.byte	0x04, 0x11
        /*148a*/ 	.short	(.L_905 - .L_904)
	.align		4
.L_904:
        /*148c*/ 	.word	index@(_ZN43_GLOBAL__N__9ae7fba5_10_SoftMax_cu_9f978f6320softmax_warp_forwardIN3c104HalfEffLi10ELb1ELb0EEEvPT0_PKT_iiiPKbib)
        /*1490*/ 	.word	0x00000000


	//----- nvinfo : EIATTR_REGCOUNT
	.align		4
.L_905:
        /*1494*/ 	.byte	0x04, 0x2f
        /*1496*/ 	.short	(.L_907 - .L_906)
	.align		4
.L_906:
        /*1498*/ 	.word	index@(_ZN43_GLOBAL__N__9ae7fba5_10_SoftMax_cu_9f978f6320softmax_warp_forwardIN3c104HalfEffLi11ELb1ELb0EEEvPT0_PKT_iiiPKbib)
        /*149c*/ 	.word	0x00000080


	//----- nvinfo : EIATTR_FRAME_SIZE
	.align		4
.L_907:
        /*14a0*/ 	.byte	0x04, 0x11
        /*14a2*/ 	.short	(.L_909 - .L_908)
	.align		4
.L_908:
        /*14a4*/ 	.word	index@(_ZN43_GLOBAL__N__9ae7fba5_10_SoftMax_cu_9f978f6320softmax_warp_forwardIN3c104HalfEffLi11ELb1ELb0EEEvPT0_PKT_iiiPKbib)
        /*14a8*/ 	.word	0x00000000


	//----- nvinfo : EIATTR_REGCOUNT
	.align		4
.L_909:
        /*14ac*/ 	.byte	0x04, 0x2f
        /*14ae*/ 	.short	(.L_911 - .L_910)
	.align		4
.L_910:
        /*14b0*/ 	.word	index@(_ZN43_GLOBAL__N__9ae7fba5_10_SoftMax_cu_9f978f6320softmax_warp_forwardIN3c108BFloat16ES2_fLi0ELb1ELb0EEEvPT0_PKT_iiiPKbib)
        /*14b4*/ 	.word	0x00000010


	//----- nvinfo : EIATTR_FRAME_SIZE
	.align		4
.L_911:
        /*14b8*/ 	.byte	0x04, 0x11
        /*14ba*/ 	.short	(.L_913 - .L_912)
	.align		4
.L_912:
        /*14bc*/ 	.word	index@(_ZN43_GLOBAL__N__9ae7fba5_10_SoftMax_cu_9f978f6320softmax_warp_forwardIN3c108BFloat16ES2_fLi0ELb1ELb0EEEvPT0_PKT_iiiPKbib)
        /*14c0*/ 	.word	0x00000000


	//----- nvinfo : EIATTR_REGCOUNT
	.align		4
.L_913:
        /*14c4*/ 	.byte	0x04, 0x2f
        /*14c6*/ 	.short	(.L_915 - .L_914)
	.align		4
.L_914:
        /*14c8*/ 	.word	index@(_ZN43_GLOBAL__N__9ae7fba5_10_SoftMax_cu_9f978f6320softmax_warp_forwardIN3c108BFloat16ES2_fLi1ELb1ELb0EEEvPT0_PKT_iiiPKbib)
        /*14cc*/ 	.word	0x00000012


	//----- nvinfo : EIATTR_FRAME_SIZE
	.align		4
.L_915:
        /*14d0*/ 	.byte	0x04, 0x11
        /*14d2*/ 	.short	(.L_917 - .L_916)
	.align		4
.L_916:
        /*14d4*/ 	.word	index@(_ZN43_GLOBAL__N__9ae7fba5_10_SoftMax_cu_9f978f6320softmax_warp_forwardIN3c108BFloat16ES2_fLi1ELb1ELb0EEEvPT0_PKT_iiiPKbib)
        /*14d8*/ 	.word	0x00000000


	//----- nvinfo : EIATTR_REGCOUNT
	.align		4
.L_917:
        /*14dc*/ 	.byte	0x04, 0x2f
        /*14de*/ 	.short	(.L_919 - .L_918)
	.align		4
.L_918:
        /*14e0*/ 	.word	index@(_ZN43_GLOBAL__N__9ae7fba5_10_SoftMax_cu_9f978f6320softmax_warp_forwardIN3c108BFloat16ES2_fLi2ELb1ELb0EEEvPT0_PKT_iiiPKbib)
        /*14e4*/ 	.word	0x00000015


	//----- nvinfo : EIATTR_FRAME_SIZE
	.align		4
.L_919:
        /*14e8*/ 	.byte	0x04, 0x11
        /*14ea*/ 	.short	(.L_921 - .L_920)
	.align		4
.L_920:
        /*14ec*/ 	.word	index@(_ZN43_GLOBAL__N__9ae7fba5_10_SoftMax_cu_9f978f6320softmax_warp_forwardIN3c108BFloat16ES2_fLi2ELb1ELb0EEEvPT0_PKT_iiiPKbib)
        /*14f0*/ 	.word	0x00000000


	//----- nvinfo : EIATTR_REGCOUNT
	.align		4
.L_921:
        /*14f4*/ 	.byte	0x04, 0x2f
        /*14f6*/ 	.short	(.L_923 - .L_922)
	.align		4
.L_922:
        /*14f8*/ 	.word	index@(_ZN43_GLOBAL__N__9ae7fba5_10_SoftMax_cu_9f978f6320softmax_warp_forwardIN3c108BFloat16ES2_fLi3ELb1ELb0EEEvPT0_PKT_iiiPKbib)
        /*14fc*/ 	.word	0x00000015


	//----- nvinfo : EIATTR_FRAME_SIZE
	.align		4
.L_923:
        /*1500*/ 	.byte	0x04, 0x11
        /*1502*/ 	.short	(.L_925 - .L_924)
	.align		4
.L_924:
        /*1504*/ 	.word	index@(_ZN43_GLOBAL__N__9ae7fba5_10_SoftMax_cu_9f978f6320softmax_warp_forwardIN3c108BFloat16ES2_fLi3ELb1ELb0EEEvPT0_PKT_iiiPKbib)
        /*1508*/ 	.word	0x00000000


	//----- nvinfo : EIATTR_REGCOUNT
	.align		4
.L_925:
        /*150c*/ 	.byte	0x04, 0x2f
        /*150e*/ 	.short	(.L_927 - .L_926)
	.align		4
.L_926:
        /*1510*/ 	.word	index@(_ZN43_GLOBAL__N__9ae7fba5_10_SoftMax_cu_9f978f6320softmax_warp_forwardIN3c108BFloat16ES2_fLi4ELb1ELb0EEEvPT0_PKT_iiiPKbib)
        /*1514*/ 	.word	0x00000015


	//----- nvinfo : EIATTR_FRAME_SIZE
	.align		4
.L_927:
        /*1518*/ 	.byte	0x04, 0x11
        /*151a*/ 	.short	(.L_929 - .L_928)
	.align		4
.L_928:
        /*151c*/ 	.word	index@(_ZN43_GLOBAL__N__9ae7fba5_10_SoftMax_cu_9f978f6320softmax_warp_forwardIN3c108BFloat16ES2_fLi4ELb1ELb0EEEvPT0_PKT_iiiPKbib)
        /*1520*/ 	.word	0x00000000


	//----- nvinfo : EIATTR_REGCOUNT
	.align		4
.L_929:
        /*1524*/ 	.byte	0x04, 0x2f
        /*1526*/ 	.short	(.L_931 - .L_930)
	.align		4
.L_930:
        /*1528*/ 	.word	index@(_ZN43_GLOBAL__N__9ae7fba5_10_SoftMax_cu_9f978f6320softmax_warp_forwardIN3c108BFloat16ES2_fLi5ELb1ELb0EEEvPT0_PKT_iiiPKbib)
        /*152c*/ 	.word	0x00000014


	//----- nvinfo : EIATTR_FRAME_SIZE
	.align		4
.L_931:
        /*1530*/ 	.byte	0x04, 0x11
        /*1532*/ 	.short	(.L_933 - .L_932)
	.align		4
.L_932:
        /*1534*/ 	.word	index@(_ZN43_GLOBAL__N__9ae7fba5_10_SoftMax_cu_9f978f6320softmax_warp_forwardIN3c108BFloat16ES2_fLi5ELb1ELb0EEEvPT0_PKT_iiiPKbib)
        /*1538*/ 	.word	0x00000000


	//----- nvinfo : EIATTR_REGCOUNT
	.align		4
.L_933:
        /*153c*/ 	.byte	0x04, 0x2f
        /*153e*/ 	.short	(.L_935 - .L_934)
	.align		4
.L_934:
        /*1540*/ 	.word	index@(_ZN43_GLOBAL__N__9ae7fba5_10_SoftMax_cu_9f978f6320softmax_warp_forwardIN3c108BFloat16ES2_fLi6ELb1ELb0EEEvPT0_PKT_iiiPKbib)
        /*1544*/ 	.word	0x00000019


	//----- nvinfo : EIATTR_FRAME_SIZE
	.align		4
.L_935:
        /*1548*/ 	.byte	0x04, 0x11
        /*154a*/ 	.short	(.L_937 - .L_936)
	.align		4
.L_936:
        /*154c*/ 	.word	index@(_ZN43_GLOBAL__N__9ae7fba5_10_SoftMax_cu_9f978f6320softmax_warp_forwardIN3c108BFloat16ES2_fLi6ELb1ELb0EEEvPT0_PKT_iiiPKbib)
        /*1550*/ 	.word	0x00000000


	//----- nvinfo : EIATTR_REGCOUNT
	.align		4
.L_937:
        /*1554*/ 	.byte	0x04, 0x2f
        /*1556*/ 	.short	(.L_939 - .L_938)
	.align		4
.L_938:
        /*1558*/ 	.word	index@(_ZN43_GLOBAL__N__9ae7fba5_10_SoftMax_cu_9f978f6320softmax_warp_forwardIN3c108BFloat16ES2_fLi7ELb1ELb0EEEvPT0_PKT_iiiPKbib)
        /*155c*/ 	.word	0x00000020


	//----- nvinfo : EIATTR_FRAME_SIZE
	.align		4
.L_939:
        /*1560*/ 	.byte	0x04, 0x11
        /*1562*/ 	.short	(.L_941 - .L_940)
	.align		4
.L_940:
        /*1564*/ 	.word	index@(_ZN43_GLOBAL__N__9ae7fba5_10_SoftMax_cu_9f978f6320softmax_warp_forwardIN3c108BFloat16ES2_fLi7ELb1ELb0EEEvPT0_PKT_iiiPKbib)
        /*1568*/ 	.word	0x00000000


	//----- nvinfo : EIATTR_REGCOUNT
	.align		4
.L_941:
        /*156c*/ 	.byte	0x04, 0x2f
        /*156e*/ 	.short	(.L_943 - .L_942)
	.align		4
.L_942:
        /*1570*/ 	.word	index@(_ZN43_GLOBAL__N__9ae7fba5_10_SoftMax_cu_9f978f6320softmax_warp_forwardIN3c108BFloat16ES2_fLi8ELb1ELb0EEEvPT0_PKT_iiiPKbib)
        /*1574*/ 	.word	0x00000020


	//----- nvinfo : EIATTR_FRAME_SIZE
	.align		4
.L_943:
        /*1578*/ 	.byte	0x04, 0x11
        /*157a*/ 	.short	(.L_945 - .L_944)
	.align		4
.L_944:
        /*157c*/ 	.word	index@(_ZN43_GLOBAL__N__9ae7fba5_10_SoftMax_cu_9f978f6320softmax_warp_forwardIN3c108BFloat16ES2_fLi8ELb1ELb0EEEvPT0_PKT_iiiPKbib)
        /*1580*/ 	.word	0x00000000


	//----- nvinfo : EIATTR_REGCOUNT
	.align		4
.L_945:
        /*1584*/ 	.byte	0x04, 0x2f
        /*1586*/ 	.short	(.L_947 - .L_946)
	.align		4
.L_946:
        /*1588*/ 	.word	index@(_ZN43_GLOBAL__N__9ae7fba5_10_SoftMax_cu_9f978f6320softmax_warp_forwardIN3c108BFloat16ES2_fLi9ELb1ELb0EEEvPT0_PKT_iiiPKbib)
        /*158c*/ 	.word	0x00000028


	//----- nvinfo : EIATTR_FRAME_SIZE
	.align		4
.L_947:
        /*1590*/ 	.byte	0x04, 0x11
        /*1592*/ 	.short	(.L_949 - .L_948)
	.align		4
.L_948:
        /*1594*/ 	.word	index@(_ZN43_GLOBAL__N__9ae7fba5_10_SoftMax_cu_9f978f6320softmax_warp_forwardIN3c108BFloat16ES2_fLi9ELb1ELb0EEEvPT0_PKT_iiiPKbib)
        /*1598*/ 	.word	0x00000000


	//----- nvinfo : EIATTR_REGCOUNT
	.align		4
.L_949:
        /*159c*/ 	.byte	0x04, 0x2f
        /*159e*/ 	.short	(.L_951 - .L_950)
	.align		4
.L_950:
        /*15a0*/ 	.word	index@(_ZN43_GLOBAL__N__9ae7fba5_10_SoftMax_cu_9f978f6320softmax_warp_forwardIN3c108BFloat16ES2_fLi10ELb1ELb0EEEvPT0_PKT_iiiPKbib)
        /*15a4*/ 	.word	0x00000048


	//----- nvinfo : EIATTR_FRAME_SIZE
	.align		4
.L_951:
        /*15a8*/ 	.byte	0x04, 0x11
        /*15aa*/ 	.short	(.L_953 - .L_952)
	.align		4
.L_952:
        /*15ac*/ 	.word	index@(_ZN43_GLOBAL__N__9ae7fba5_10_SoftMax_cu_9f978f6320softmax_warp_forwardIN3c108BFloat16ES2_fLi10ELb1ELb0EEEvPT0_PKT_iiiPKbib)
        /*15b0*/ 	.word	0x00000000


	//----- nvinfo : EIATTR_REGCOUNT
	.align		4
.L_953:
        /*15b4*/ 	.byte	0x04, 0x2f
        /*15b6*/ 	.short	(.L_955 - .L_954)
	.align		4
.L_954:
        /*15b8*/ 	.word	index@(_ZN43_GLOBAL__N__9ae7fba5_10_SoftMax_cu_9f978f6320softmax_warp_forwardIN3c108BFloat16ES2_fLi11ELb1ELb0EEEvPT0_PKT_iiiPKbib)
        /*15bc*/ 	.word	0x00000080


	//----- nvinfo : EIATTR_FRAME_SIZE
	.align		4
.L_955:
        /*15c0*/ 	.byte	0x04, 0x11
        /*15c2*/ 	.short	(.L_957 - .L_956)
	.align		4
.L_956:
        /*15c4*/ 	.word	index@(_ZN43_GLOBAL__N__9ae7fba5_10_SoftMax_cu_9f978f6320softmax_warp_forwardIN3c108BFloat16ES2_fLi11ELb1ELb0EEEvPT0_PKT_iiiPKbib)
        /*15c8*/ 	.word	0x00000000


	//----- nvinfo : EIATTR_REGCOUNT
	.align		4
.L_957:
        /*15cc*/ 	.byte	0x04, 0x2f
        /*15ce*/ 	.short	(.L_959 - .L_958)
	.align		4
.L_958:
        /*15d0*/ 	.word	index@(_ZN43_GLOBAL__N__9ae7fba5_10_SoftMax_cu_9f978f6320softmax_warp_forwardIN3c108BFloat16EffLi0ELb1ELb0EEEvPT0_PKT_iiiPKbib)
        /*15d4*/ 	.word	0x00000010


	//----- nvinfo : EIATTR_FRAME_SIZE
	.align		4
.L_959:
        /*15d8*/ 	.byte	0x04, 0x11
        /*15da*/ 	.short	(.L_961 - .L_960)
	.align		4
.L_960:
        /*15dc*/ 	.word	index@(_ZN43_GLOBAL__N__9ae7fba5_10_SoftMax_cu_9f978f6320softmax_warp_forwardIN3c108BFloat16EffLi0ELb1ELb0EEEvPT0_PKT_iiiPKbib)
        /*15e0*/ 	.word	0x00000000


	//----- nvinfo : EIATTR_REGCOUNT
	.align		4
.L_961:
        /*15e4*/ 	.byte	0x04, 0x2f
        /*15e6*/ 	.short	(.L_963 - .L_962)
	.align		4
.L_962:
        /*15e8*/ 	.word	index@(_ZN43_GLOBAL__N__9ae7fba5_10_SoftMax_cu_9f978f6320softmax_warp_forwardIN3c108BFloat16EffLi1ELb1ELb0EEEvPT0_PKT_iiiPKbib)
        /*15ec*/ 	.word	0x00000014


	//----- nvinfo : EIATTR_FRAME_SIZE
	.align		4
.L_963:
        /*15f0*/ 	.byte	0x04, 0x11
        /*15f2*/ 	.short	(.L_965 - .L_964)
	.align		4
.L_964:
        /*15f4*/ 	.word	index@(_ZN43_GLOBAL__N__9ae7fba5_10_SoftMax_cu_9f978f6320softmax_warp_forwardIN3c108BFloat16EffLi1ELb1ELb0EEEvPT0_PKT_iiiPKbib)
        /*15f8*/ 	.word	0x00000000


	//----- nvinfo : EIATTR_REGCOUNT
	.align		4
.L_965:
        /*15fc*/ 	.byte	0x04, 0x2f
        /*15fe*/ 	.short	(.L_967 - .L_966)
	.align		4
.L_966:
        /*1600*/ 	.word	index@(_ZN43_GLOBAL__N__9ae7fba5_10_SoftMax_cu_9f978f6320softmax_warp_forwardIN3c108BFloat16EffLi2ELb1ELb0EEEvPT0_PKT_iiiPKbib)
        /*1604*/ 	.word	0x00000015


	//----- nvinfo : EIATTR_FRAME_SIZE
	.align		4
.L_967:
        /*1608*/ 	.byte	0x04, 0x11
        /*160a*/ 	.short	(.L_969 - .L_968)
	.align		4
.L_968:
        /*160c*/ 	.word	index@(_ZN43_GLOBAL__N__9ae7fba5_10_SoftMax_cu_9f978f6320softmax_warp_forwardIN3c108BFloat16EffLi2ELb1ELb0EEEvPT0_PKT_iiiPKbib)
        /*1610*/ 	.word	0x00000000


	//----- nvinfo : EIATTR_REGCOUNT
	.align		4
.L_969:
        /*1614*/ 	.byte	0x04, 0x2f
        /*1616*/ 	.short	(.L_971 - .L_970)
	.align		4
.L_970:
        /*1618*/ 	.word	index@(_ZN43_GLOBAL__N__9ae7fba5_10_SoftMax_cu_9f978f6320softmax_warp_forwardIN3c108BFloat16EffLi3ELb1ELb0EEEvPT0_PKT_iiiPKbib)
        /*161c*/ 	.word	0x00000015


	//----- nvinfo : EIATTR_FRAME_SIZE
	.align		4
.L_971:
        /*1620*/ 	.byte	0x04, 0x11
        /*1622*/ 	.short	(.L_973 - .L_972)
	.align		4
.L_972:
        /*1624*/ 	.word	index@(_ZN43_GLOBAL__N__9ae7fba5_10_SoftMax_cu_9f978f6320softmax_warp_forwardIN3c108BFloat16EffLi3ELb1ELb0EEEvPT0_PKT_iiiPKbib)
        /*1628*/ 	.word	0x00000000


	//----- nvinfo : EIATTR_REGCOUNT
	.align		4
.L_973:
        /*162c*/ 	.byte	0x04, 0x2f
        /*162e*/ 	.short	(.L_975 - .L_974)
	.align		4
.L_974:
        /*1630*/ 	.word	index@(_ZN43_GLOBAL__N__9ae7fba5_10_SoftMax_cu_9f978f6320softmax_warp_forwardIN3c108BFloat16EffLi4ELb1ELb0EEEvPT0_PKT_iiiPKbib)
        /*1634*/ 	.word	0x00000015


	//----- nvinfo : EIATTR_FRAME_SIZE
	.align		4
.L_975:
        /*1638*/ 	.byte	0x04, 0x11
        /*163a*/ 	.short	(.L_977 - .L_976)
	.align		4
.L_976:
        /*163c*/ 	.word	index@(_ZN43_GLOBAL__N__9ae7fba5_10_SoftMax_cu_9f978f6320softmax_warp_forwardIN3c108BFloat16EffLi4ELb1ELb0EEEvPT0_PKT_iiiPKbib)
        /*1640*/ 	.word	0x00000000


	//----- nvinfo : EIATTR_REGCOUNT
	.align		4
.L_977:
        /*1644*/ 	.byte	0x04, 0x2f
        /*1646*/ 	.short	(.L_979 - .L_978)
	.align		4
.L_978:
        /*1648*/ 	.word	index@(_ZN43_GLOBAL__N__9ae7fba5_10_SoftMax_cu_9f978f6320softmax_warp_forwardIN3c108BFloat16EffLi5ELb1ELb0EEEvPT0_PKT_iiiPKbib)
        /*164c*/ 	.word	0x00000014


	//----- nvinfo : EIATTR_FRAME_SIZE
	.align		4
.L_979:
        /*1650*/ 	.byte	0x04, 0x11
        /*1652*/ 	.short	(.L_981 - .L_980)
	.align		4
.L_980:
        /*1654*/ 	.word	index@(_ZN43_GLOBAL__N__9ae7fba5_10_SoftMax_cu_9f978f6320softmax_warp_forwardIN3c108BFloat16EffLi5ELb1ELb0EEEvPT0_PKT_iiiPKbib)
        /*1658*/ 	.word	0x00000000


	//----- nvinfo : EIATTR_REGCOUNT
	.align		4
.L_981:
        /*165c*/ 	.byte	0x04, 0x2f
        /*165e*/ 	.short	(.L_983 - .L_982)
	.align		4
.L_982:
        /*1660*/ 	.word	index@(_ZN43_GLOBAL__N__9ae7fba5_10_SoftMax_cu_9f978f6320softmax_warp_forwardIN3c108BFloat16EffLi6ELb1ELb0EEEvPT0_PKT_iiiPKbib)
        /*1664*/ 	.word	0x00000019


	//----- nvinfo : EIATTR_FRAME_SIZE
	.align		4
.L_983:
        /*1668*/ 	.byte	0x04, 0x11
        /*166a*/ 	.short	(.L_985 - .L_984)
	.align		4
.L_984:
        /*166c*/ 	.word	index@(_ZN43_GLOBAL__N__9ae7fba5_10_SoftMax_cu_9f978f6320softmax_warp_forwardIN3c108BFloat16EffLi6ELb1ELb0EEEvPT0_PKT_iiiPKbib)
        /*1670*/ 	.word	0x00000000


	//----- nvinfo : EIATTR_REGCOUNT
	.align		4
.L_985:
        /*1674*/ 	.byte	0x04, 0x2f
        /*1676*/ 	.short	(.L_987 - .L_986)
	.align		4
.L_986:
        /*1678*/ 	.word	index@(_ZN43_GLOBAL__N__9ae7fba5_10_SoftMax_cu_9f978f6320softmax_warp_forwardIN3c108BFloat16EffLi7ELb1ELb0EEEvPT0_PKT_iiiPKbib)
        /*167c*/ 	.word	0x00000020


	//----- nvinfo : EIATTR_FRAME_SIZE
	.align		4
.L_987:
        /*1680*/ 	.byte	0x04, 0x11
        /*1682*/ 	.short	(.L_989 - .L_988)
	.align		4
.L_988:
        /*1684*/ 	.word	index@(_ZN43_GLOBAL__N__9ae7fba5_10_SoftMax_cu_9f978f6320softmax_warp_forwardIN3c108BFloat16EffLi7ELb1ELb0EEEvPT0_PKT_iiiPKbib)
        /*1688*/ 	.word	0x00000000


	//----- nvinfo : EIATTR_REGCOUNT
	.align		4
.L_989:
        /*168c*/ 	.byte	0x04, 0x2f
        /*168e*/ 	.short	(.L_991 - .L_990)
	.align		4
.L_990:
        /*1690*/ 	.word	index@(_ZN43_GLOBAL__N__9ae7fba5_10_SoftMax_cu_9f978f6320softmax_warp_forwardIN3c108BFloat16EffLi8ELb1ELb0EEEvPT0_PKT_iiiPKbib)
        /*1694*/ 	.word	0x00000020


	//----- nvinfo : EIATTR_FRAME_SIZE
	.align		4
.L_991:
        /*1698*/ 	.byte	0x04, 0x11
        /*169a*/ 	.short	(.L_993 - .L_992)
	.align		4
.L_992:
        /*169c*/ 	.word	index@(_ZN43_GLOBAL__N__9ae7fba5_10_SoftMax_cu_9f978f6320softmax_warp_forwardIN3c108BFloat16EffLi8ELb1ELb0EEEvPT0_PKT_iiiPKbib)
        /*16a0*/ 	.word	0x00000000


	//----- nvinfo : EIATTR_REGCOUNT
	.align		4
.L_993:
        /*16a4*/ 	.byte	0x04, 0x2f
        /*16a6*/ 	.short	(.L_995 - .L_994)
	.align		4
.L_994:
        /*16a8*/ 	.word	index@(_ZN43_GLOBAL__N__9ae7fba5_10_SoftMax_cu_9f978f6320softmax_warp_forwardIN3c108BFloat16EffLi9ELb1ELb0EEEvPT0_PKT_iiiPKbib)
        /*16ac*/ 	.word	0x00000028


	//----- nvinfo : EIATTR_FRAME_SIZE
	.align		4
.L_995:
        /*16b0*/ 	.byte	0x04, 0x11
        /*16b2*/ 	.short	(.L_997 - .L_996)
	.align		4
.L_996:
        /*16b4*/ 	.word	index@(_ZN43_GLOBAL__N__9ae7fba5_10_SoftMax_cu_9f978f6320softmax_warp_forwardIN3c108BFloat16EffLi9ELb1ELb0EEEvPT0_PKT_iiiPKbib)
        /*16b8*/ 	.word	0x00000000


	//----- nvinfo : EIATTR_REGCOUNT
	.align		4
.L_997:
        /*16bc*/ 	.byte	0x04, 0x2f
        /*16be*/ 	.short	(.L_999 - .L_998)
	.align		4
.L_998:
        /*16c0*/ 	.word	index@(_ZN43_GLOBAL__N__9ae7fba5_10_SoftMax_cu_9f978f6320softmax_warp_forwardIN3c108BFloat16EffLi10ELb1ELb0EEEvPT0_PKT_iiiPKbib)
        /*16c4*/ 	.word	0x00000040


	//----- nvinfo : EIATTR_FRAME_SIZE
	.align		4
.L_999:
        /*16c8*/ 	.byte	0x04, 0x11
        /*16ca*/ 	.short	(.L_1001 - .L_1000)
	.align		4
.L_1000:
        /*16cc*/ 	.word	index@(_ZN43_GLOBAL__N__9ae7fba5_10_SoftMax_cu_9f978f6320softmax_warp_forwardIN3c108BFloat16EffLi10ELb1ELb0EEEvPT0_PKT_iiiPKbib)
        /*16d0*/ 	.word	0x00000000


	//----- nvinfo : EIATTR_REGCOUNT
	.align		4
.L_1001:
        /*16d4*/ 	.byte	0x04, 0x2f
        /*16d6*/ 	.short	(.L_1003 - .L_1002)
	.align		4
.L_1002:
        /*16d8*/ 	.word	index@(_ZN43_GLOBAL__N__9ae7fba5_10_SoftMax_cu_9f978f6320softmax_warp_forwardIN3c108BFloat16EffLi11ELb1ELb0EEEvPT0_PKT_iiiPKbib)
        /*16dc*/ 	.word	0x00000080


	//----- nvinfo : EIATTR_FRAME_SIZE
	.align		4
.L_1003:
        /*16e0*/ 	.byte	0x04, 0x11
        /*16e2*/ 	.short	(.L_1005 - .L_1004)
	.align		4
.L_1004:
        /*16e4*/ 	.word	index@(_ZN43_GLOBAL__N__9ae7fba5_10_SoftMax_cu_9f978f6320softmax_warp_forwardIN3c108BFloat16EffLi11ELb1ELb0EEEvPT0_PKT_iiiPKbib)
        /*16e8*/ 	.word	0x00000000


	//----- nvinfo : EIATTR_REGCOUNT
	.align		4
.L_1005:
        /*16ec*/ 	.byte	0x04, 0x2f
        /*16ee*/ 	.short	(.L_1007 - .L_1006)
	.align		4
.L_1006:
        /*16f0*/ 	.word	index@(_ZN43_GLOBAL__N__9ae7fba5_10_SoftMax_cu_9f978f6321softmax_warp_backwardIdddLi0ELb1ELb0EEEvPT0_PKT_S5_iiiPKb)
        /*16f4*/ 	.word	0x0000001c


	//----- nvinfo : EIATTR_FRAME_SIZE
	.align		4
.L_1007:
        /*16f8*/ 	.byte	0x04, 0x11
        /*16fa*/ 	.short	(.L_1009 - .L_1008)
	.align		4
.L_1008:
        /*16fc*/ 	.word	index@(_ZN43_GLOBAL__N__9ae7fba5_10_SoftMax_cu_9f978f6321softmax_warp_backwardIdddLi0ELb1ELb0EEEvPT0_PKT_S5_iiiPKb)
        /*1700*/ 	.word	0x00000000


	//----- nvinfo : EIATTR_REGCOUNT
	.align		4
.L_1009:
        /*1704*/ 	.byte	0x04, 0x2f
        /*1706*/ 	.short	(.L_1011 - .L_1010)
	.align		4
.L_1010:
        /*1708*/ 	.word	index@(_ZN43_GLOBAL__N__9ae7fba5_10_SoftMax_cu_9f978f6321softmax_warp_backwardIdddLi1ELb1ELb0EEEvPT0_PKT_S5_iiiPKb)
        /*170c*/ 	.word	0x00000020


	//----- nvinfo : EIATTR_FRAME_SIZE
	.align		4
.L_1011:
        /*1710*/ 	.byte	0x04, 0x11
        /*1712*/ 	.short	(.L_1013 - .L_1012)
	.align		4
.L_1012:
        /*1714*/ 	.word	index@(_ZN43_GLOBAL__N__9ae7fba5_10_SoftMax_cu_9f978f6321softmax_warp_backwardIdddLi1ELb1ELb0EEEvPT0_PKT_S5_iiiPKb)
        /*1718*/ 	.word	0x00000000


	//----- nvinfo : EIATTR_REGCOUNT
	.align		4
.L_1013:
        /*171c*/ 	.byte	0x04, 0x2f
        /*171e*/ 	.short	(.L_1015 - .L_1014)
	.align		4
.L_1014:
        /*1720*/ 	.word	index@(_ZN43_GLOBAL__N__9ae7fba5_10_SoftMax_cu_9f978f6321softmax_warp_backwardIdddLi2ELb1ELb0EEEvPT0_PKT_S5_iiiPKb)
        /*1724*/ 	.word	0x00000020


	//----- nvinfo : EIATTR_FRAME_SIZE
	.align		4
.L_1015:
        /*1728*/ 	.byte	0x04, 0x11
        /*172a*/ 	.short	(.L_1017 - .L_1016)
	.align		4
.L_1016:
        /*172c*/ 	.word	index@(_ZN43_GLOBAL__N__9ae7fba5_10_SoftMax_cu_9f978f6321softmax_warp_backwardIdddLi2ELb1ELb0EEEvPT0_PKT_S5_iiiPKb)
        /*1730*/ 	.word	0x00000000


	//----- nvinfo : EIATTR_REGCOUNT
	.align		4
.L_1017:
        /*1734*/ 	.byte	0x04, 0x2f
        /*1736*/ 	.short	(.L_1019 - .L_1018)
	.align		4
.L_1018:
        /*1738*/ 	.word	index@(_ZN43_GLOBAL__N__9ae7fba5_10_SoftMax_cu_9f978f6321softmax_warp_backwardIdddLi3ELb1ELb0EEEvPT0_PKT_S5_iiiPKb)
        /*173c*/ 	.word	0x00000020


	//----- nvinfo : EIATTR_FRAME_SIZE
	.align		4
.L_1019:
        /*1740*/ 	.byte	0x04, 0x11
        /*1742*/ 	.short	(.L_1021 - .L_1020)
	.align		4
.L_1020:
        /*1744*/ 	.word	index@(_ZN43_GLOBAL__N__9ae7fba5_10_SoftMax_cu_9f978f6321softmax_warp_backwardIdddLi3ELb1ELb0EEEvPT0_PKT_S5_iiiPKb)
        /*1748*/ 	.word	0x00000000


	//----- nvinfo : EIATTR_REGCOUNT
	.align		4
.L_1021:
        /*174c*/ 	.byte	0x04, 0x2f
        /*174e*/ 	.short	(.L_1023 - .L_1022)
	.align		4
.L_1022:
        /*1750*/ 	.word	index@(_ZN43_GLOBAL__N__9ae7fba5_10_SoftMax_cu_9f978f6321softmax_warp_backwardIdddLi4ELb1ELb0EEEvPT0_PKT_S5_iiiPKb)
        /*1754*/ 	.word	0x00000020


	//----- nvinfo : EIATTR_FRAME_SIZE
	.align		4
.L_1023:
        /*1758*/ 	.byte	0x04, 0x11
        /*175a*/ 	.short	(.L_1025 - .L_1024)
	.align		4
.L_1024:
        /*175c*/ 	.word	index@(_ZN43_GLOBAL__N__9ae7fba5_10_SoftMax_cu_9f978f6321softmax_warp_backwardIdddLi4ELb1ELb0EEEvPT0_PKT_S5_iiiPKb)
        /*1760*/ 	.word	0x00000000


	//----- nvinfo : EIATTR_REGCOUNT
	.align		4
.L_1025:
        /*1764*/ 	.byte	0x04, 0x2f
        /*1766*/ 	.short	(.L_1027 - .L_1026)
	.align		4
.L_1026:
        /*1768*/ 	.word	index@(_ZN43_GLOBAL__N__9ae7fba5_10_SoftMax_cu_9f978f6321softmax_warp_backwardIdddLi5ELb1ELb0EEEvPT0_PKT_S5_iiiPKb)
        /*176c*/ 	.word	0x00000020


	//----- nvinfo : EIATTR_FRAME_SIZE
	.align		4
.L_1027:
        /*1770*/ 	.byte	0x04, 0x11
        /*1772*/ 	.short	(.L_1029 - .L_1028)
	.align		4
.L_1028:
        /*1774*/ 	.word	index@(_ZN43_GLOBAL__N__9ae7fba5_10_SoftMax_cu_9f978f6321softmax_warp_backwardIdddLi5ELb1ELb0EEEvPT0_PKT_S5_iiiPKb)
        /*1778*/ 	.word	0x00000000


	//----- nvinfo : EIATTR_REGCOUNT
	.align		4
.L_1029:
        /*177c*/ 	.byte	0x04, 0x2f
        /*177e*/ 	.short	(.L_1031 - .L_1030)
	.align		4
.L_1030:
        /*1780*/ 	.word	index@(_ZN43_GLOBAL__N__9ae7fba5_10_SoftMax_cu_9f978f6321softmax_warp_backwardIdddLi6ELb1ELb0EEEvPT0_PKT_S5_iiiPKb)
        /*1784*/ 	.word	0x00000028


	//----- nvinfo : EIATTR_FRAME_SIZE
	.align		4
.L_1031:
        /*1788*/ 	.byte	0x04, 0x11
        /*178a*/ 	.short	(.L_1033 - .L_1032)
	.align		4
.L_1032:
        /*178c*/ 	.word	index@(_ZN43_GLOBAL__N__9ae7fba5_10_SoftMax_cu_9f978f6321softmax_warp_backwardIdddLi6ELb1ELb0EEEvPT0_PKT_S5_iiiPKb)
        /*1790*/ 	.word	0x00000000


	//----- nvinfo : EIATTR_REGCOUNT
	.align		4
.L_1033:
        /*1794*/ 	.byte	0x04, 0x2f
        /*1796*/ 	.short	(.L_1035 - .L_1034)
	.align		4
.L_1034:
        /*1798*/ 	.word	index@(_ZN43_GLOBAL__N__9ae7fba5_10_SoftMax_cu_9f978f6321softmax_warp_backwardIdddLi7ELb1ELb0EEEvPT0_PKT_S5_iiiPKb)
        /*179c*/ 	.word	0x00000038


	//----- nvinfo : EIATTR_FRAME_SIZE
	.align		4
.L_1035:
        /*17a0*/ 	.byte	0x04, 0x11
        /*17a2*/ 	.short	(.L_1037 - .L_1036)
	.align		4
.L_1036:
        /*17a4*/ 	.word	index@(_ZN43_GLOBAL__N__9ae7fba5_10_SoftMax_cu_9f978f6321softmax_warp_backwardIdddLi7ELb1ELb0EEEvPT0_PKT_S5_iiiPKb)
        /*17a8*/ 	.word	0x00000000


	//----- nvinfo : EIATTR_REGCOUNT
	.align		4
.L_1037:
        /*17ac*/ 	.byte	0x04, 0x2f
        /*17ae*/ 	.short	(.L_1039 - .L_1038)
	.align		4
.L_1038:
        /*17b0*/ 	.word	index@(_ZN43_GLOBAL__N__9ae7fba5_10_SoftMax_cu_9f978f6321softmax_warp_backwardIdddLi8ELb1ELb0EEEvPT0_PKT_S5_iiiPKb)
        /*17b4*/ 	.word	0x00000038


	//----- nvinfo : EIATTR_FRAME_SIZE
	.align		4
.L_1039:
        /*17b8*/ 	.byte	0x04, 0x11
        /*17ba*/ 	.short	(.L_1041 - .L_1040)
	.align		4
.L_1040:
        /*17bc*/ 	.word	index@(_ZN43_GLOBAL__N__9ae7fba5_10_SoftMax_cu_9f978f6321softmax_warp_backwardIdddLi8ELb1ELb0EEEvPT0_PKT_S5_iiiPKb)
        /*17c0*/ 	.word	0x00000000


	//----- nvinfo : EIATTR_REGCOUNT
	.align		4
.L_1041:
        /*17c4*/ 	.byte	0x04, 0x2f
        /*17c6*/ 	.short	(.L_1043 - .L_1042)
	.align		4
.L_1042:
        /*17c8*/ 	.word	index@(_ZN43_GLOBAL__N__9ae7fba5_10_SoftMax_cu_9f978f6321softmax_warp_backwardIdddLi9ELb1ELb0EEEvPT0_PKT_S5_iiiPKb)
        /*17cc*/ 	.word	0x00000060


	//----- nvinfo : EIATTR_FRAME_SIZE
	.align		4
.L_1043:
        /*17d0*/ 	.byte	0x04, 0x11
        /*17d2*/ 	.short	(.L_1045 - .L_1044)
	.align		4
.L_1044:
        /*17d4*/ 	.word	index@(_ZN43_GLOBAL__N__9ae7fba5_10_SoftMax_cu_9f978f6321softmax_warp_backwardIdddLi9ELb1ELb0EEEvPT0_PKT_S5_iiiPKb)
        /*17d8*/ 	.word	0x00000000


	//----- nvinfo : EIATTR_REGCOUNT
	.align		4
.L_1045:
        /*17dc*/ 	.byte	0x04, 0x2f
        /*17de*/ 	.short	(.L_1047 - .L_1046)
	.align		4
.L_1046:
        /*17e0*/ 	.word	index@(_ZN43_GLOBAL__N__9ae7fba5_10_SoftMax_cu_9f978f6321softmax_warp_backwardIdddLi10ELb1ELb0EEEvPT0_PKT_S5_iiiPKb)
        /*17e4*/ 	.word	0x000000a8


	//----- nvinfo : EIATTR_FRAME_SIZE
	.align		4
.L_1047:
        /*17e8*/ 	.byte	0x04, 0x11
        /*17ea*/ 	.short	(.L_1049 - .L_1048)
	.align		4
.L_1048:
        /*17ec*/ 	.word	index@(_ZN43_GLOBAL__N__9ae7fba5_10_SoftMax_cu_9f978f6321softmax_warp_backwardIdddLi10ELb1ELb0EEEvPT0_PKT_S5_iiiPKb)
        /*17f0*/ 	.word	0x00000000


	//----- nvinfo : EIATTR_REGCOUNT
	.align		4
.L_1049:
        /*17f4*/ 	.byte	0x04, 0x2f
        /*17f6*/ 	.short	(.L_1051 - .L_1050)
	.align		4
.L_1050:
        /*17f8*/ 	.word	index@(_ZN43_GLOBAL__N__9ae7fba5_10_SoftMax_cu_9f978f6321softmax_warp_backwardIfffLi0ELb1ELb0EEEvPT0_PKT_S5_iiiPKb)
        /*17fc*/ 	.word	0x00000018


	//----- nvinfo : EIATTR_FRAME_SIZE
	.align		4
.L_1051:
        /*1800*/ 	.byte	0x04, 0x11
        /*1802*/ 	.short	(.L_1053 - .L_1052)
	.align		4
.L_1052:
        /*1804*/ 	.word	index@(_ZN43_GLOBAL__N__9ae7fba5_10_SoftMax_cu_9f978f6321softmax_warp_backwardIfffLi0ELb1ELb0EEEvPT0_PKT_S5_iiiPKb)
        /*1808*/ 	.word	0x00000000


	//----- nvinfo : EIATTR_REGCOUNT
	.align		4
.L_1053:
        /*180c*/ 	.byte	0x04, 0x2f
        /*180e*/ 	.short	(.L_1055 - .L_1054)
	.align		4
.L_1054:
        /*1810*/ 	.word	index@(_ZN43_GLOBAL__N__9ae7fba5_10_SoftMax_cu_9f978f6321softmax_warp_backwardIfffLi1ELb1ELb0EEEvPT0_PKT_S5_iiiPKb)
        /*1814*/ 	.word	0x00000016


	//----- nvinfo : EIATTR_FRAME_SIZE
	.align		4
.L_1055:
        /*1818*/ 	.byte	0x04, 0x11
        /*181a*/ 	.short	(.L_1057 - .L_1056)
	.align		4
.L_1056:
        /*181c*/ 	.word	index@(_ZN43_GLOBAL__N__9ae7fba5_10_SoftMax_cu_9f978f6321softmax_warp_backwardIfffLi1ELb1ELb0EEEvPT0_PKT_S5_iiiPKb)
        /*1820*/ 	.word	0x00000000


	//----- nvinfo : EIATTR_REGCOUNT
	.align		4
.L_1057:
        /*1824*/ 	.byte	0x04, 0x2f
        /*1826*/ 	.short	(.L_1059 - .L_1058)
	.align		4
.L_1058:
        /*1828*/ 	.word	index@(_ZN43_GLOBAL__N__9ae7fba5_10_SoftMax_cu_9f978f6321softmax_warp_backwardIfffLi2ELb1ELb0EEEvPT0_PKT_S5_iiiPKb)
        /*182c*/ 	.word	0x00000019


	//----- nvinfo : EIATTR_FRAME_SIZE
	.align		4
.L_1059:
        /*1830*/ 	.byte	0x04, 0x11
        /*1832*/ 	.short	(.L_1061 - .L_1060)
	.align		4
.L_1060:
        /*1834*/ 	.word	index@(_ZN43_GLOBAL__N__9ae7fba5_10_SoftMax_cu_9f978f6321softmax_warp_backwardIfffLi2ELb1ELb0EEEvPT0_PKT_S5_iiiPKb)
        /*1838*/ 	.word	0x00000000


	//----- nvinfo : EIATTR_REGCOUNT
	.align		4
.L_1061:
        /*183c*/ 	.byte	0x04, 0x2f
        /*183e*/ 	.short	(.L_1063 - .L_1062)
	.align		4
.L_1062:
        /*1840*/ 	.word	index@(_ZN43_GLOBAL__N__9ae7fba5_10_SoftMax_cu_9f978f6321softmax_warp_backwardIfffLi3ELb1ELb0EEEvPT0_PKT_S5_iiiPKb)
        /*1844*/ 	.word	0x00000018


	//----- nvinfo : EIATTR_FRAME_SIZE
	.align		4
.L_1063:
        /*1848*/ 	.byte	0x04, 0x11
        /*184a*/ 	.short	(.L_1065 - .L_1064)
	.align		4
.L_1064:
        /*184c*/ 	.word	index@(_ZN43_GLOBAL__N__9ae7fba5_10_SoftMax_cu_9f978f6321softmax_warp_backwardIfffLi3ELb1ELb0EEEvPT0_PKT_S5_iiiPKb)
        /*1850*/ 	.word	0x00000000


	//----- nvinfo : EIATTR_REGCOUNT
	.align		4
.L_1065:
        /*1854*/ 	.byte	0x04, 0x2f
        /*1856*/ 	.short	(.L_1067 - .L_1066)
	.align		4
.L_1066:
        /*1858*/ 	.word	index@(_ZN43_GLOBAL__N__9ae7fba5_10_SoftMax_cu_9f978f6321softmax_warp_backwardIfffLi4ELb1ELb0EEEvPT0_PKT_S5_iiiPKb)
        /*185c*/ 	.word	0x00000018


	//----- nvinfo : EIATTR_FRAME_SIZE
	.align		4
.L_1067:
        /*1860*/ 	.byte	0x04, 0x11
        /*1862*/ 	.short	(.L_1069 - .L_1068)
	.align		4
.L_1068:
        /*1864*/ 	.word	index@(_ZN43_GLOBAL__N__9ae7fba5_10_SoftMax_cu_9f978f6321softmax_warp_backwardIfffLi4ELb1ELb0EEEvPT0_PKT_S5_iiiPKb)
        /*1868*/ 	.word	0x00000000


	//----- nvinfo : EIATTR_REGCOUNT
	.align		4
.L_1069:
        /*186c*/ 	.byte	0x04, 0x2f
        /*186e*/ 	.short	(.L_1071 - .L_1070)
	.align		4
.L_1070:
        /*1870*/ 	.word	index@(_ZN43_GLOBAL__N__9ae7fba5_10_SoftMax_cu_9f978f6321softmax_warp_backwardIfffLi5ELb1ELb0EEEvPT0_PKT_S5_iiiPKb)
        /*1874*/ 	.word	0x00000018


	//----- nvinfo : EIATTR_FRAME_SIZE
	.align		4
.L_1071:
        /*1878*/ 	.byte	0x04, 0x11
        /*187a*/ 	.short	(.L_1073 - .L_1072)
	.align		4
.L_1072:
        /*187c*/ 	.word	index@(_ZN43_GLOBAL__N__9ae7fba5_10_SoftMax_cu_9f978f6321softmax_warp_backwardIfffLi5ELb1ELb0EEEvPT0_PKT_S5_iiiPKb)
        /*1880*/ 	.word	0x00000000


	//----- nvinfo : EIATTR_REGCOUNT
	.align		4
.L_1073:
        /*1884*/ 	.byte	0x04, 0x2f
        /*1886*/ 	.short	(.L_1075 - .L_1074)
	.align		4
.L_1074:
        /*1888*/ 	.word	index@(_ZN43_GLOBAL__N__9ae7fba5_10_SoftMax_cu_9f978f6321softmax_warp_backwardIfffLi6ELb1ELb0EEEvPT0_PKT_S5_iiiPKb)
        /*188c*/ 	.word	0x0000001f


	//----- nvinfo : EIATTR_FRAME_SIZE
	.align		4
.L_1075:
        /*1890*/ 	.byte	0x04, 0x11
        /*1892*/ 	.short	(.L_1077 - .L_1076)
	.align		4
.L_1076:
        /*1894*/ 	.word	index@(_ZN43_GLOBAL__N__9ae7fba5_10_SoftMax_cu_9f978f6321softmax_warp_backwardIfffLi6ELb1ELb0EEEvPT0_PKT_S5_iiiPKb)
        /*1898*/ 	.word	0x00000000


	//----- nvinfo : EIATTR_REGCOUNT
	.align		4
.L_1077:
        /*189c*/ 	.byte	0x04, 0x2f
        /*189e*/ 	.short	(.L_1079 - .L_1078)
	.align		4
.L_1078:
        /*18a0*/ 	.word	index@(_ZN43_GLOBAL__N__9ae7fba5_10_SoftMax_cu_9f978f6321softmax_warp_backwardIfffLi7ELb1ELb0EEEvPT0_PKT_S5_iiiPKb)
        /*18a4*/ 	.word	0x00000020


	//----- nvinfo : EIATTR_FRAME_SIZE
	.align		4
.L_1079:
        /*18a8*/ 	.byte	0x04, 0x11
        /*18aa*/ 	.short	(.L_1081 - .L_1080)
	.align		4
.L_1080:
        /*18ac*/ 	.word	index@(_ZN43_GLOBAL__N__9ae7fba5_10_SoftMax_cu_9f978f6321softmax_warp_backwardIfffLi7ELb1ELb0EEEvPT0_PKT_S5_iiiPKb)
        /*18b0*/ 	.word	0x00000000


	//----- nvinfo : EIATTR_REGCOUNT
	.align		4
.L_1081:
        /*18b4*/ 	.byte	0x04, 0x2f
        /*18b6*/ 	.short	(.L_1083 - .L_1082)
	.align		4
.L_1082:
        /*18b8*/ 	.word	index@(_ZN43_GLOBAL__N__9ae7fba5_10_SoftMax_cu_9f978f6321softmax_warp_backwardIfffLi8ELb1ELb0EEEvPT0_PKT_S5_iiiPKb)
        /*18bc*/ 	.word	0x00000020


	//----- nvinfo : EIATTR_FRAME_SIZE
	.align		4
.L_1083:
        /*18c0*/ 	.byte	0x04, 0x11
        /*18c2*/ 	.short	(.L_1085 - .L_1084)
	.align		4
.L_1084:
        /*18c4*/ 	.word	index@(_ZN43_GLOBAL__N__9ae7fba5_10_SoftMax_cu_9f978f6321softmax_warp_backwardIfffLi8ELb1ELb0EEEvPT0_PKT_S5_iiiPKb)
        /*18c8*/ 	.word	0x00000000


	//----- nvinfo : EIATTR_REGCOUNT
	.align		4
.L_1085:
        /*18cc*/ 	.byte	0x04, 0x2f
        /*18ce*/ 	.short	(.L_1087 - .L_1086)
	.align		4
.L_1086:
        /*18d0*/ 	.word	index@(_ZN43_GLOBAL__N__9ae7fba5_10_SoftMax_cu_9f978f6321softmax_warp_backwardIfffLi9ELb1ELb0EEEvPT0_PKT_S5_iiiPKb)
        /*18d4*/ 	.word	0x00000036


	//----- nvinfo : EIATTR_FRAME_SIZE
	.align		4
.L_1087:
        /*18d8*/ 	.byte	0x04, 0x11
        /*18da*/ 	.short	(.L_1089 - .L_1088)
	.align		4
.L_1088:
        /*18dc*/ 	.word	index@(_ZN43_GLOBAL__N__9ae7fba5_10_SoftMax_cu_9f978f6321softmax_warp_backwardIfffLi9ELb1ELb0EEEvPT0_PKT_S5_iiiPKb)
        /*18e0*/ 	.word	0x00000000


	//----- nvinfo : EIATTR_REGCOUNT
	.align		4
.L_1089:
        /*18e4*/ 	.byte	0x04, 0x2f
        /*18e6*/ 	.short	(.L_1091 - .L_1090)
	.align		4
.L_1090:
        /*18e8*/ 	.word	index@(_ZN43_GLOBAL__N__9ae7fba5_10_SoftMax_cu_9f978f6321softmax_warp_backwardIfffLi10ELb1ELb0EEEvPT0_PKT_S5_iiiPKb)
        /*18ec*/ 	.word	0x00000060


	//----- nvinfo : EIATTR_FRAME_SIZE
	.align		4
.L_1091:
        /*18f0*/ 	.byte	0x04, 0x11
        /*18f2*/ 	.short	(.L_1093 - .L_1092)
	.align		4
.L_1092:
        /*18f4*/ 	.word	index@(_ZN43_GLOBAL__N__9ae7fba5_10_SoftMax_cu_9f978f6321softmax_warp_backwardIfffLi10ELb1ELb0EEEvPT0_PKT_S5_iiiPKb)
        /*18f8*/ 	.word	0x00000000


	//----- nvinfo : EIATTR_REGCOUNT
	.align		4
.L_1093:
        /*18fc*/ 	.byte	0x04, 0x2f
        /*18fe*/ 	.short	(.L_1095 - .L_1094)
	.align		4
.L_1094:
        /*1900*/ 	.word	index@(_ZN43_GLOBAL__N__9ae7fba5_10_SoftMax_cu_9f978f6321softmax_warp_backwardIN3c104HalfES2_fLi0ELb1ELb0EEEvPT0_PKT_S7_iiiPKb)
        /*1904*/ 	.word	0x0000001a


	//----- nvinfo : EIATTR_FRAME_SIZE
	.align		4
.L_1095:
        /*1908*/ 	.byte	0x04, 0x11
        /*190a*/ 	.short	(.L_1097 - .L_1096)
	.align		4
.L_1096:
        /*190c*/ 	.word	index@(_ZN43_GLOBAL__N__9ae7fba5_10_SoftMax_cu_9f978f6321softmax_warp_backwardIN3c104HalfES2_fLi0ELb1ELb0EEEvPT0_PKT_S7_iiiPKb)
        /*1910*/ 	.word	0x00000000


	//----- nvinfo : EIATTR_REGCOUNT
	.align		4
.L_1097:
        /*1914*/ 	.byte	0x04, 0x2f
        /*1916*/ 	.short	(.L_1099 - .L_1098)
	.align		4
.L_1098:
        /*1918*/ 	.word	index@(_ZN43_GLOBAL__N__9ae7fba5_10_SoftMax_cu_9f978f6321softmax_warp_backwardIN3c104HalfES2_fLi1ELb1ELb0EEEvPT0_PKT_S7_iiiPKb)
        /*191c*/ 	.word	0x00000016


	//----- nvinfo : EIATTR_FRAME_SIZE
	.align		4
.L_1099:
        /*1920*/ 	.byte	0x04, 0x11
        /*1922*/ 	.short	(.L_1101 - .L_1100)
	.align		4
.L_1100:
        /*1924*/ 	.word	index@(_ZN43_GLOBAL__N__9ae7fba5_10_SoftMax_cu_9f978f6321softmax_warp_backwardIN3c104HalfES2_fLi1ELb1ELb0EEEvPT0_PKT_S7_iiiPKb)
        /*1928*/ 	.word	0x00000000


	//----- nvinfo : EIATTR_REGCOUNT
	.align		4
.L_1101:
        /*192c*/ 	.byte	0x04, 0x2f
        /*192e*/ 	.short	(.L_1103 - .L_1102)
	.align		4
.L_1102:
        /*1930*/ 	.word	index@(_ZN43_GLOBAL__N__9ae7fba5_10_SoftMax_cu_9f978f6321softmax_warp_backwardIN3c104HalfES2_fLi2ELb1ELb0EEEvPT0_PKT_S7_iiiPKb)
        /*1934*/ 	.word	0x00000015


	//----- nvinfo : EIATTR_FRAME_SIZE
	.align		4
.L_1103:
        /*1938*/ 	.byte	0x04, 0x11
        /*193a*/ 	.short	(.L_1105 - .L_1104)
	.align		4
.L_1104:
        /*193c*/ 	.word	index@(_ZN43_GLOBAL__N__9ae7fba5_10_SoftMax_cu_9f978f6321softmax_warp_backwardIN3c104HalfES2_fLi2ELb1ELb0EEEvPT0_PKT_S7_iiiPKb)
        /*1940*/ 	.word	0x00000000


	//----- nvinfo : EIATTR_REGCOUNT
	.align		4
.L_1105:
        /*1944*/ 	.byte	0x04, 0x2f
        /*1946*/ 	.short	(.L_1107 - .L_1106)
	.align		4
.L_1106:
        /*1948*/ 	.word	index@(_ZN43_GLOBAL__N__9ae7fba5_10_SoftMax_cu_9f978f6321softmax_warp_backwardIN3c104HalfES2_fLi3ELb1ELb0EEEvPT0_PKT_S7_iiiPKb)
        /*194c*/ 	.word	0x00000015


	//----- nvinfo : EIATTR_FRAME_SIZE
	.align		4
.L_1107:
        /*1950*/ 	.byte	0x04, 0x11
        /*1952*/ 	.short	(.L_1109 - .L_1108)
	.align		4
.L_1108:
        /*1954*/ 	.word	index@(_ZN43_GLOBAL__N__9ae7fba5_10_SoftMax_cu_9f978f6321softmax_warp_backwardIN3c104HalfES2_fLi3ELb1ELb0EEEvPT0_PKT_S7_iiiPKb)
        /*1958*/ 	.word	0x00000000


	//----- nvinfo : EIATTR_REGCOUNT
	.align		4
.L_1109:
        /*195c*/ 	.byte	0x04, 0x2f
        /*195e*/ 	.short	(.L_1111 - .L_1110)
	.align		4
.L_1110:
        /*1960*/ 	.word	index@(_ZN43_GLOBAL__N__9ae7fba5_10_SoftMax_cu_9f978f6321softmax_warp_backwardIN3c104HalfES2_fLi4ELb1ELb0EEEvPT0_PKT_S7_iiiPKb)
        /*1964*/ 	.word	0x00000016


	//----- nvinfo : EIATTR_FRAME_SIZE
	.align		4
.L_1111:
        /*1968*/ 	.byte	0x04, 0x11
        /*196a*/ 	.short	(.L_1113 - .L_1112)
	.align		4
.L_1112:
        /*196c*/ 	.word	index@(_ZN43_GLOBAL__N__9ae7fba5_10_SoftMax_cu_9f978f6321softmax_warp_backwardIN3c104HalfES2_fLi4ELb1ELb0EEEvPT0_PKT_S7_iiiPKb)
        /*1970*/ 	.word	0x00000000


	//----- nvinfo : EIATTR_REGCOUNT
	.align		4
.L_1113:
        /*1974*/ 	.byte	0x04, 0x2f
        /*1976*/ 	.short	(.L_1115 - .L_1114)
	.align		4
.L_1114:
        /*1978*/ 	.word	index@(_ZN43_GLOBAL__N__9ae7fba5_10_SoftMax_cu_9f978f6321softmax_warp_backwardIN3c104HalfES2_fLi5ELb1ELb0EEEvPT0_PKT_S7_iiiPKb)
        /*197c*/ 	.word	0x00000016


	//----- nvinfo : EIATTR_FRAME_SIZE
	.align		4
.L_1115:
        /*1980*/ 	.byte	0x04, 0x11
        /*1982*/ 	.short	(.L_1117 - .L_1116)
	.align		4
.L_1116:
        /*1984*/ 	.word	index@(_ZN43_GLOBAL__N__9ae7fba5_10_SoftMax_cu_9f978f6321softmax_warp_backwardIN3c104HalfES2_fLi5ELb1ELb0EEEvPT0_PKT_S7_iiiPKb)
        /*1988*/ 	.word	0x00000000


	//----- nvinfo : EIATTR_REGCOUNT
	.align		4
.L_1117:
        /*198c*/ 	.byte	0x04, 0x2f
        /*198e*/ 	.short	(.L_1119 - .L_1118)
	.align		4
.L_1118:
        /*1990*/ 	.word	index@(_ZN43_GLOBAL__N__9ae7fba5_10_SoftMax_cu_9f978f6321softmax_warp_backwardIN3c104HalfES2_fLi6ELb1ELb0EEEvPT0_PKT_S7_iiiPKb)
        /*1994*/ 	.word	0x0000001f


	//----- nvinfo : EIATTR_FRAME_SIZE
	.align		4
.L_1119:
        /*1998*/ 	.byte	0x04, 0x11
        /*199a*/ 	.short	(.L_1121 - .L_1120)
	.align		4
.L_1120:
        /*199c*/ 	.word	index@(_ZN43_GLOBAL__N__9ae7fba5_10_SoftMax_cu_9f978f6321softmax_warp_backwardIN3c104HalfES2_fLi6ELb1ELb0EEEvPT0_PKT_S7_iiiPKb)
        /*19a0*/ 	.word	0x00000000


	//----- nvinfo : EIATTR_REGCOUNT
	.align		4
.L_1121:
        /*19a4*/ 	.byte	0x04, 0x2f
        /*19a6*/ 	.short	(.L_1123 - .L_1122)
	.align		4
.L_1122:
        /*19a8*/ 	.word	index@(_ZN43_GLOBAL__N__9ae7fba5_10_SoftMax_cu_9f978f6321softmax_warp_backwardIN3c104HalfES2_fLi7ELb1ELb0EEEvPT0_PKT_S7_iiiPKb)
        /*19ac*/ 	.word	0x00000020


	//----- nvinfo : EIATTR_FRAME_SIZE
	.align		4
.L_1123:
        /*19b0*/ 	.byte	0x04, 0x11
        /*19b2*/ 	.short	(.L_1125 - .L_1124)
	.align		4
.L_1124:
        /*19b4*/ 	.word	index@(_ZN43_GLOBAL__N__9ae7fba5_10_SoftMax_cu_9f978f6321softmax_warp_backwardIN3c104HalfES2_fLi7ELb1ELb0EEEvPT0_PKT_S7_iiiPKb)
        /*19b8*/ 	.word	0x00000000


	//----- nvinfo : EIATTR_REGCOUNT
	.align		4
.L_1125:
        /*19bc*/ 	.byte	0x04, 0x2f
        /*19be*/ 	.short	(.L_1127 - .L_1126)
	.align		4
.L_1126:
        /*19c0*/ 	.word	index@(_ZN43_GLOBAL__N__9ae7fba5_10_SoftMax_cu_9f978f6321softmax_warp_backwardIN3c104HalfES2_fLi8ELb1ELb0EEEvPT0_PKT_S7_iiiPKb)
        /*19c4*/ 	.word	0x00000020


	//----- nvinfo : EIATTR_FRAME_SIZE
	.align		4
.L_1127:
        /*19c8*/ 	.byte	0x04, 0x11
        /*19ca*/ 	.short	(.L_1129 - .L_1128)
	.align		4
.L_1128:
        /*19cc*/ 	.word	index@(_ZN43_GLOBAL__N__9ae7fba5_10_SoftMax_cu_9f978f6321softmax_warp_backwardIN3c104HalfES2_fLi8ELb1ELb0EEEvPT0_PKT_S7_iiiPKb)
        /*19d0*/ 	.word	0x00000000


	//----- nvinfo : EIATTR_REGCOUNT
	.align		4
.L_1129:
        /*19d4*/ 	.byte	0x04, 0x2f
        /*19d6*/ 	.short	(.L_1131 - .L_1130)
	.align		4
.L_1130:
        /*19d8*/ 	.word	index@(_ZN43_GLOBAL__N__9ae7fba5_10_SoftMax_cu_9f978f6321softmax_warp_backwardIN3c104HalfES2_fLi9ELb1ELb0EEEvPT0_PKT_S7_iiiPKb)
        /*19dc*/ 	.word	0x00000037


	//----- nvinfo : EIATTR_FRAME_SIZE
	.align		4
.L_1131:
        /*19e0*/ 	.byte	0x04, 0x11
        /*19e2*/ 	.short	(.L_1133 - .L_1132)
	.align		4
.L_1132:
        /*19e4*/ 	.word	index@(_ZN43_GLOBAL__N__9ae7fba5_10_SoftMax_cu_9f978f6321softmax_warp_backwardIN3c104HalfES2_fLi9ELb1ELb0EEEvPT0_PKT_S7_iiiPKb)
        /*19e8*/ 	.word	0x00000000


	//----- nvinfo : EIATTR_REGCOUNT
	.align		4
.L_1133:
        /*19ec*/ 	.byte	0x04, 0x2f
        /*19ee*/ 	.short	(.L_1135 - .L_1134)
	.align		4
.L_1134:
        /*19f0*/ 	.word	index@(_ZN43_GLOBAL__N__9ae7fba5_10_SoftMax_cu_9f978f6321softmax_warp_backwardIN3c104HalfES2_fLi10ELb1ELb0EEEvPT0_PKT_S7_iiiPKb)
        /*19f4*/ 	.word	0x0000005e


	//----- nvinfo : EIATTR_FRAME_SIZE
	.align		4
.L_1135:
        /*19f8*/ 	.byte	0x04, 0x11
        /*19fa*/ 	.short	(.L_1137 - .L_1136)
	.align		4
.L_1136:
        /*19fc*/ 	.word	index@(_ZN43_GLOBAL__N__9ae7fba5_10_SoftMax_cu_9f978f6321softmax_warp_backwardIN3c104HalfES2_fLi10ELb1ELb0EEEvPT0_PKT_S7_iiiPKb)
        /*1a00*/ 	.word	0x00000000


	//----- nvinfo : EIATTR_REGCOUNT
	.align		4
.L_1137:
        /*1a04*/ 	.byte	0x04, 0x2f
        /*1a06*/ 	.short	(.L_1139 - .L_1138)
	.align		4
.L_1138:
        /*1a08*/ 	.word	index@(_ZN43_GLOBAL__N__9ae7fba5_10_SoftMax_cu_9f978f6321softmax_warp_backwardIfN3c104HalfEfLi0ELb1ELb0EEEvPT0_PKT_S7_iiiPKb)
        /*1a0c*/ 	.word	0x00000018


	//----- nvinfo : EIATTR_FRAME_SIZE
	.align		4
.L_1139:
        /*1a10*/ 	.byte	0x04, 0x11
        /*1a12*/ 	.short	(.L_1141 - .L_1140)
	.align		4
.L_1140:
        /*1a14*/ 	.word	index@(_ZN43_GLOBAL__N__9ae7fba5_10_SoftMax_cu_9f978f6321softmax_warp_backwardIfN3c104HalfEfLi0ELb1ELb0EEEvPT0_PKT_S7_iiiPKb)
        /*1a18*/ 	.word	0x00000000


	//----- nvinfo : EIATTR_REGCOUNT
	.align		4
.L_1141:
        /*1a1c*/ 	.byte	0x04, 0x2f
        /*1a1e*/ 	.short	(.L_1143 - .L_1142)
	.align		4
.L_1142:
        /*1a20*/ 	.word	index@(_ZN43_GLOBAL__N__9ae7fba5_10_SoftMax_cu_9f978f6321softmax_warp_backwardIfN3c104HalfEfLi1ELb1ELb0EEEvPT0_PKT_S7_iiiPKb)
        /*1a24*/ 	.word	0x00000018


	//----- nvinfo : EIATTR_FRAME_SIZE
	.align		4
.L_1143:
        /*1a28*/ 	.byte	0x04, 0x11
        /*1a2a*/ 	.short	(.L_1145 - .L_1144)
	.align		4
.L_1144:
        /*1a2c*/ 	.word	index@(_ZN43_GLOBAL__N__9ae7fba5_10_SoftMax_cu_9f978f6321softmax_warp_backwardIfN3c104HalfEfLi1ELb1ELb0EEEvPT0_PKT_S7_iiiPKb)
        /*1a30*/ 	.word	0x00000000


	//----- nvinfo : EIATTR_REGCOUNT
	.align		4
.L_1145:
        /*1a34*/ 	.byte	0x04, 0x2f
        /*1a36*/ 	.short	(.L_1147 - .L_1146)
	.align		4
.L_1146:
        /*1a38*/ 	.word	index@(_ZN43_GLOBAL__N__9ae7fba5_10_SoftMax_cu_9f978f6321softmax_warp_backwardIfN3c104HalfEfLi2ELb1ELb0EEEvPT0_PKT_S7_iiiPKb)
        /*1a3c*/ 	.word	0x00000016


	//----- nvinfo : EIATTR_FRAME_SIZE
	.align		4
.L_1147:
        /*1a40*/ 	.byte	0x04, 0x11
        /*1a42*/ 	.short	(.L_1149 - .L_1148)
	.align		4
.L_1148:
        /*1a44*/ 	.word	index@(_ZN43_GLOBAL__N__9ae7fba5_10_SoftMax_cu_9f978f6321softmax_warp_backwardIfN3c104HalfEfLi2ELb1ELb0EEEvPT0_PKT_S7_iiiPKb)
        /*1a48*/ 	.word	0x00000000


	//----- nvinfo : EIATTR_REGCOUNT
	.align		4
.L_1149:
        /*1a4c*/ 	.byte	0x04, 0x2f
        /*1a4e*/ 	.short	(.L_1151 - .L_1150)
	.align		4
.L_1150:
        /*1a50*/ 	.word	index@(_ZN43_GLOBAL__N__9ae7fba5_10_SoftMax_cu_9f978f6321softmax_warp_backwardIfN3c104HalfEfLi3ELb1ELb0EEEvPT0_PKT_S7_iiiPKb)
        /*1a54*/ 	.word	0x0000001a


	//----- nvinfo : EIATTR_FRAME_SIZE
	.align		4
.L_1151:
        /*1a58*/ 	.byte	0x04, 0x11
        /*1a5a*/ 	.short	(.L_1153 - .L_1152)
	.align		4
.L_1152:
        /*1a5c*/ 	.word	index@(_ZN43_GLOBAL__N__9ae7fba5_10_SoftMax_cu_9f978f6321softmax_warp_backwardIfN3c104HalfEfLi3ELb1ELb0EEEvPT0_PKT_S7_iiiPKb)
        /*1a60*/ 	.word	0x00000000


	//----- nvinfo : EIATTR_REGCOUNT
	.align		4
.L_1153:
        /*1a64*/ 	.byte	0x04, 0x2f
        /*1a66*/ 	.short	(.L_1155 - .L_1154)
	.align		4
.L_1154:
        /*1a68*/ 	.word	index@(_ZN43_GLOBAL__N__9ae7fba5_10_SoftMax_cu_9f978f6321softmax_warp_backwardIfN3c104HalfEfLi4ELb1ELb0EEEvPT0_PKT_S7_iiiPKb)
        /*1a6c*/ 	.word	0x0000001a


	//----- nvinfo : EIATTR_FRAME_SIZE
	.align		4
.L_1155:
        /*1a70*/ 	.byte	0x04, 0x11
        /*1a72*/ 	.short	(.L_1157 - .L_1156)
	.align		4
.L_1156:
        /*1a74*/ 	.word	index@(_ZN43_GLOBAL__N__9ae7fba5_10_SoftMax_cu_9f978f6321softmax_warp_backwardIfN3c104HalfEfLi4ELb1ELb0EEEvPT0_PKT_S7_iiiPKb)
        /*1a78*/ 	.word	0x00000000


	//----- nvinfo : EIATTR_REGCOUNT
	.align		4
.L_1157:
        /*1a7c*/ 	.byte	0x04, 0x2f
        /*1a7e*/ 	.short	(.L_1159 - .L_1158)
	.align		4
.L_1158:
        /*1a80*/ 	.word	index@(_ZN43_GLOBAL__N__9ae7fba5_10_SoftMax_cu_9f978f6321softmax_warp_backwardIfN3c104HalfEfLi5ELb1ELb0EEEvPT0_PKT_S7_iiiPKb)
        /*1a84*/ 	.word	0x0000001a


	//----- nvinfo : EIATTR_FRAME_SIZE
	.align		4
.L_1159:
        /*1a88*/ 	.byte	0x04, 0x11
        /*1a8a*/ 	.short	(.L_1161 - .L_1160)
	.align		4
.L_1160:
        /*1a8c*/ 	.word	index@(_ZN43_GLOBAL__N__9ae7fba5_10_SoftMax_cu_9f978f6321softmax_warp_backwardIfN3c104HalfEfLi5ELb1ELb0EEEvPT0_PKT_S7_iiiPKb)
        /*1a90*/ 	.word	0x00000000


	//----- nvinfo : EIATTR_REGCOUNT
	.align		4
.L_1161:
        /*1a94*/ 	.byte	0x04, 0x2f
        /*1a96*/ 	.short	(.L_1163 - .L_1162)
	.align		4
.L_1162:
        /*1a98*/ 	.word	index@(_ZN43_GLOBAL__N__9ae7fba5_10_SoftMax_cu_9f978f6321softmax_warp_backwardIfN3c104HalfEfLi6ELb1ELb0EEEvPT0_PKT_S7_iiiPKb)
        /*1a9c*/ 	.word	0x0000001e


	//----- nvinfo : EIATTR_FRAME_SIZE
	.align		4
.L_1163:
        /*1aa0*/ 	.byte	0x04, 0x11
        /*1aa2*/ 	.short	(.L_1165 - .L_1164)
	.align		4
.L_1164:
        /*1aa4*/ 	.word	index@(_ZN43_GLOBAL__N__9ae7fba5_10_SoftMax_cu_9f978f6321softmax_warp_backwardIfN3c104HalfEfLi6ELb1ELb0EEEvPT0_PKT_S7_iiiPKb)
        /*1aa8*/ 	.word	0x00000000


	//----- nvinfo : EIATTR_REGCOUNT
	.align		4
.L_1165:
        /*1aac*/ 	.byte	0x04, 0x2f
        /*1aae*/ 	.short	(.L_1167 - .L_1166)
	.align		4
.L_1166:
        /*1ab0*/ 	.word	index@(_ZN43_GLOBAL__N__9ae7fba5_10_SoftMax_cu_9f978f6321softmax_warp_backwardIfN3c104HalfEfLi7ELb1ELb0EEEvPT0_PKT_S7_iiiPKb)
        /*1ab4*/ 	.word	0x00000020


	//----- nvinfo : EIATTR_FRAME_SIZE
	.align		4
.L_1167:
        /*1ab8*/ 	.byte	0x04, 0x11
        /*1aba*/ 	.short	(.L_1169 - .L_1168)
	.align		4
.L_1168:
        /*1abc*/ 	.word	index@(_ZN43_GLOBAL__N__9ae7fba5_10_SoftMax_cu_9f978f6321softmax_warp_backwardIfN3c104HalfEfLi7ELb1ELb0EEEvPT0_PKT_S7_iiiPKb)
        /*1ac0*/ 	.word	0x00000000


	//----- nvinfo : EIATTR_REGCOUNT
	.align		4
.L_1169:
        /*1ac4*/ 	.byte	0x04, 0x2f
        /*1ac6*/ 	.short	(.L_1171 - .L_1170)
	.align		4
.L_1170:
        /*1ac8*/ 	.word	index@(_ZN43_GLOBAL__N__9ae7fba5_10_SoftMax_cu_9f978f6321softmax_warp_backwardIfN3c104HalfEfLi8ELb1ELb0EEEvPT0_PKT_S7_iiiPKb)
        /*1acc*/ 	.word	0x00000020


	//----- nvinfo : EIATTR_FRAME_SIZE
	.align		4
.L_1171:
        /*1ad0*/ 	.byte	0x04, 0x11
        /*1ad2*/ 	.short	(.L_1173 - .L_1172)
	.align		4
.L_1172:
        /*1ad4*/ 	.word	index@(_ZN43_GLOBAL__N__9ae7fba5_10_SoftMax_cu_9f978f6321softmax_warp_backwardIfN3c104HalfEfLi8ELb1ELb0EEEvPT0_PKT_S7_iiiPKb)
        /*1ad8*/ 	.word	0x00000000


	//----- nvinfo : EIATTR_REGCOUNT
	.align		4
.L_1173:
        /*1adc*/ 	.byte	0x04, 0x2f
        /*1ade*/ 	.short	(.L_1175 - .L_1174)
	.align		4
.L_1174:
        /*1ae0*/ 	.word	index@(_ZN43_GLOBAL__N__9ae7fba5_10_SoftMax_cu_9f978f6321softmax_warp_backwardIfN3c104HalfEfLi9ELb1ELb0EEEvPT0_PKT_S7_iiiPKb)
        /*1ae4*/ 	.word	0x00000036


	//----- nvinfo : EIATTR_FRAME_SIZE
	.align		4
.L_1175:
        /*1ae8*/ 	.byte	0x04, 0x11
        /*1aea*/ 	.short	(.L_1177 - .L_1176)
	.align		4
.L_1176:
        /*1aec*/ 	.word	index@(_ZN43_GLOBAL__N__9ae7fba5_10_SoftMax_cu_9f978f6321softmax_warp_backwardIfN3c104HalfEfLi9ELb1ELb0EEEvPT0_PKT_S7_iiiPKb)
        /*1af0*/ 	.word	0x00000000


	//----- nvinfo : EIATTR_REGCOUNT
	.align		4
.L_1177:
        /*1af4*/ 	.byte	0x04, 0x2f
        /*1af6*/ 	.short	(.L_1179 - .L_1178)
	.align		4
.L_1178:
        /*1af8*/ 	.word	index@(_ZN43_GLOBAL__N__9ae7fba5_10_SoftMax_cu_9f978f6321softmax_warp_backwardIfN3c104HalfEfLi10ELb1ELb0EEEvPT0_PKT_S7_iiiPKb)
        /*1afc*/ 	.word	0x00000060


	//----- nvinfo : EIATTR_FRAME_SIZE
	.align		4
.L_1179:
        /*1b00*/ 	.byte	0x04, 0x11
        /*1b02*/ 	.short	(.L_1181 - .L_1180)
	.align		4
.L_1180:
        /*1b04*/ 	.word	index@(_ZN43_GLOBAL__N__9ae7fba5_10_SoftMax_cu_9f978f6321softmax_warp_backwardIfN3c104HalfEfLi10ELb1ELb0EEEvPT0_PKT_S7_iiiPKb)
        /*1b08*/ 	.word	0x00000000


	//----- nvinfo : EIATTR_REGCOUNT
	.align		4
.L_1181:
        /*1b0c*/ 	.byte	0x04, 0x2f
        /*1b0e*/ 	.short	(.L_1183 - .L_1182)
	.align		4
.L_1182:
        /*1b10*/ 	.word	index@(_ZN43_GLOBAL__N__9ae7fba5_10_SoftMax_cu_9f978f6321softmax_warp_backwardIN3c108BFloat16ES2_fLi0ELb1ELb0EEEvPT0_PKT_S7_iiiPKb)
        /*1b14*/ 	.word	0x0000001a


	//----- nvinfo : EIATTR_FRAME_SIZE
	.align		4
.L_1183:
        /*1b18*/ 	.byte	0x04, 0x11
        /*1b1a*/ 	.short	(.L_1185 - .L_1184)
	.align		4
.L_1184:
        /*1b1c*/ 	.word	index@(_ZN43_GLOBAL__N__9ae7fba5_10_SoftMax_cu_9f978f6321softmax_warp_backwardIN3c108BFloat16ES2_fLi0ELb1ELb0EEEvPT0_PKT_S7_iiiPKb)
        /*1b20*/ 	.word	0x00000000


	//----- nvinfo : EIATTR_REGCOUNT
	.align		4
.L_1185:
        /*1b24*/ 	.byte	0x04, 0x2f
        /*1b26*/ 	.short	(.L_1187 - .L_1186)
	.align		4
.L_1186:
        /*1b28*/ 	.word	index@(_ZN43_GLOBAL__N__9ae7fba5_10_SoftMax_cu_9f978f6321softmax_warp_backwardIN3c108BFloat16ES2_fLi1ELb1ELb0EEEvPT0_PKT_S7_iiiPKb)
        /*1b2c*/ 	.word	0x00000016


	//----- nvinfo : EIATTR_FRAME_SIZE
	.align		4
.L_1187:
        /*1b30*/ 	.byte	0x04, 0x11
        /*1b32*/ 	.short	(.L_1189 - .L_1188)
	.align		4
.L_1188:
        /*1b34*/ 	.word	index@(_ZN43_GLOBAL__N__9ae7fba5_10_SoftMax_cu_9f978f6321softmax_warp_backwardIN3c108BFloat16ES2_fLi1ELb1ELb0EEEvPT0_PKT_S7_iiiPKb)
        /*1b38*/ 	.word	0x00000000


	//----- nvinfo : EIATTR_REGCOUNT
	.align		4
.L_1189:
        /*1b3c*/ 	.byte	0x04, 0x2f
        /*1b3e*/ 	.short	(.L_1191 - .L_1190)
	.align		4
.L_1190:
        /*1b40*/ 	.word	index@(_ZN43_GLOBAL__N__9ae7fba5_10_SoftMax_cu_9f978f6321softmax_warp_backwardIN3c108BFloat16ES2_fLi2ELb1ELb0EEEvPT0_PKT_S7_iiiPKb)
        /*1b44*/ 	.word	0x00000015


	//----- nvinfo : EIATTR_FRAME_SIZE
	.align		4
.L_1191:
        /*1b48*/ 	.byte	0x04, 0x11
        /*1b4a*/ 	.short	(.L_1193 - .L_1192)
	.align		4
.L_1192:
        /*1b4c*/ 	.word	index@(_ZN43_GLOBAL__N__9ae7fba5_10_SoftMax_cu_9f978f6321softmax_warp_backwardIN3c108BFloat16ES2_fLi2ELb1ELb0EEEvPT0_PKT_S7_iiiPKb)
        /*1b50*/ 	.word	0x00000000


	//----- nvinfo : EIATTR_REGCOUNT
	.align		4
.L_1193:
        /*1b54*/ 	.byte	0x04, 0x2f
        /*1b56*/ 	.short	(.L_1195 - .L_1194)
	.align		4
.L_1194:
        /*1b58*/ 	.word	index@(_ZN43_GLOBAL__N__9ae7fba5_10_SoftMax_cu_9f978f6321softmax_warp_backwardIN3c108BFloat16ES2_fLi3ELb1ELb0EEEvPT0_PKT_S7_iiiPKb)
        /*1b5c*/ 	.word	0x00000015


	//----- nvinfo : EIATTR_FRAME_SIZE
	.align		4
.L_1195:
        /*1b60*/ 	.byte	0x04, 0x11
        /*1b62*/ 	.short	(.L_1197 - .L_1196)
	.align		4
.L_1196:
        /*1b64*/ 	.word	index@(_ZN43_GLOBAL__N__9ae7fba5_10_SoftMax_cu_9f978f6321softmax_warp_backwardIN3c108BFloat16ES2_fLi3ELb1ELb0EEEvPT0_PKT_S7_iiiPKb)
        /*1b68*/ 	.word	0x00000000


	//----- nvinfo : EIATTR_REGCOUNT
	.align		4
.L_1197:
        /*1b6c*/ 	.byte	0x04, 0x2f
        /*1b6e*/ 	.short	(.L_1199 - .L_1198)
	.align		4
.L_1198:
        /*1b70*/ 	.word	index@(_ZN43_GLOBAL__N__9ae7fba5_10_SoftMax_cu_9f978f6321softmax_warp_backwardIN3c108BFloat16ES2_fLi4ELb1ELb0EEEvPT0_PKT_S7_iiiPKb)
        /*1b74*/ 	.word	0x00000016


	//----- nvinfo : EIATTR_FRAME_SIZE
	.align		4
.L_1199:
        /*1b78*/ 	.byte	0x04, 0x11
        /*1b7a*/ 	.short	(.L_1201 - .L_1200)
	.align		4
.L_1200:
        /*1b7c*/ 	.word	index@(_ZN43_GLOBAL__N__9ae7fba5_10_SoftMax_cu_9f978f6321softmax_warp_backwardIN3c108BFloat16ES2_fLi4ELb1ELb0EEEvPT0_PKT_S7_iiiPKb)
        /*1b80*/ 	.word	0x00000000


	//----- nvinfo : EIATTR_REGCOUNT
	.align		4
.L_1201:
        /*1b84*/ 	.byte	0x04, 0x2f
        /*1b86*/ 	.short	(.L_1203 - .L_1202)
	.align		4
.L_1202:
        /*1b88*/ 	.word	index@(_ZN43_GLOBAL__N__9ae7fba5_10_SoftMax_cu_9f978f6321softmax_warp_backwardIN3c108BFloat16ES2_fLi5ELb1ELb0EEEvPT0_PKT_S7_iiiPKb)
        /*1b8c*/ 	.word	0x00000016


	//----- nvinfo : EIATTR_FRAME_SIZE
	.align		4
.L_1203:
        /*1b90*/ 	.byte	0x04, 0x11
        /*1b92*/ 	.short	(.L_1205 - .L_1204)
	.align		4
.L_1204:
        /*1b94*/ 	.word	index@(_ZN43_GLOBAL__N__9ae7fba5_10_SoftMax_cu_9f978f6321softmax_warp_backwardIN3c108BFloat16ES2_fLi5ELb1ELb0EEEvPT0_PKT_S7_iiiPKb)
        /*1b98*/ 	.word	0x00000000


	//----- nvinfo : EIATTR_REGCOUNT
	.align		4
.L_1205:
        /*1b9c*/ 	.byte	0x04, 0x2f
        /*1b9e*/ 	.short	(.L_1207 - .L_1206)
	.align		4
.L_1206:
        /*1ba0*/ 	.word	index@(_ZN43_GLOBAL__N__9ae7fba5_10_SoftMax_cu_9f978f6321softmax_warp_backwardIN3c108BFloat16ES2_fLi6ELb1ELb0EEEvPT0_PKT_S7_iiiPKb)
        /*1ba4*/ 	.word	0x0000001f


	//----- nvinfo : EIATTR_FRAME_SIZE
	.align		4
.L_1207:
        /*1ba8*/ 	.byte	0x04, 0x11
        /*1baa*/ 	.short	(.L_1209 - .L_1208)
	.align		4
.L_1208:
        /*1bac*/ 	.word	index@(_ZN43_GLOBAL__N__9ae7fba5_10_SoftMax_cu_9f978f6321softmax_warp_backwardIN3c108BFloat16ES2_fLi6ELb1ELb0EEEvPT0_PKT_S7_iiiPKb)
        /*1bb0*/ 	.word	0x00000000


	//----- nvinfo : EIATTR_REGCOUNT
	.align		4
.L_1209:
        /*1bb4*/ 	.byte	0x04, 0x2f
        /*1bb6*/ 	.short	(.L_1211 - .L_1210)
	.align		4
.L_1210:
        /*1bb8*/ 	.word	index@(_ZN43_GLOBAL__N__9ae7fba5_10_SoftMax_cu_9f978f6321softmax_warp_backwardIN3c108BFloat16ES2_fLi7ELb1ELb0EEEvPT0_PKT_S7_iiiPKb)
        /*1bbc*/ 	.word	0x00000020


	//----- nvinfo : EIATTR_FRAME_SIZE
	.align		4
.L_1211:
        /*1bc0*/ 	.byte	0x04, 0x11
        /*1bc2*/ 	.short	(.L_1213 - .L_1212)
	.align		4
.L_1212:
        /*1bc4*/ 	.word	index@(_ZN43_GLOBAL__N__9ae7fba5_10_SoftMax_cu_9f978f6321softmax_warp_backwardIN3c108BFloat16ES2_fLi7ELb1ELb0EEEvPT0_PKT_S7_iiiPKb)
        /*1bc8*/ 	.word	0x00000000


	//----- nvinfo : EIATTR_REGCOUNT
	.align		4
.L_1213:
        /*1bcc*/ 	.byte	0x04, 0x2f
        /*1bce*/ 	.short	(.L_1215 - .L_1214)
	.align		4
.L_1214:
        /*1bd0*/ 	.word	index@(_ZN43_GLOBAL__N__9ae7fba5_10_SoftMax_cu_9f978f6321softmax_warp_backwardIN3c108BFloat16ES2_fLi8ELb1ELb0EEEvPT0_PKT_S7_iiiPKb)
        /*1bd4*/ 	.word	0x00000020


	//----- nvinfo : EIATTR_FRAME_SIZE
	.align		4
.L_1215:
        /*1bd8*/ 	.byte	0x04, 0x11
        /*1bda*/ 	.short	(.L_1217 - .L_1216)
	.align		4
.L_1216:
        /*1bdc*/ 	.word	index@(_ZN43_GLOBAL__N__9ae7fba5_10_SoftMax_cu_9f978f6321softmax_warp_backwardIN3c108BFloat16ES2_fLi8ELb1ELb0EEEvPT0_PKT_S7_iiiPKb)
        /*1be0*/ 	.word	0x00000000


	//----- nvinfo : EIATTR_REGCOUNT
	.align		4
.L_1217:
        /*1be4*/ 	.byte	0x04, 0x2f
        /*1be6*/ 	.short	(.L_1219 - .L_1218)
	.align		4
.L_1218:
        /*1be8*/ 	.word	index@(_ZN43_GLOBAL__N__9ae7fba5_10_SoftMax_cu_9f978f6321softmax_warp_backwardIN3c108BFloat16ES2_fLi9ELb1ELb0EEEvPT0_PKT_S7_iiiPKb)
        /*1bec*/ 	.word	0x00000037


	//----- nvinfo : EIATTR_FRAME_SIZE
	.align		4
.L_1219:
        /*1bf0*/ 	.byte	0x04, 0x11
        /*1bf2*/ 	.short	(.L_1221 - .L_1220)
	.align		4
.L_1220:
        /*1bf4*/ 	.word	index@(_ZN43_GLOBAL__N__9ae7fba5_10_SoftMax_cu_9f978f6321softmax_warp_backwardIN3c108BFloat16ES2_fLi9ELb1ELb0EEEvPT0_PKT_S7_iiiPKb)
        /*1bf8*/ 	.word	0x00000000


	//----- nvinfo : EIATTR_REGCOUNT
	.align		4
.L_1221:
        /*1bfc*/ 	.byte	0x04, 0x2f
        /*1bfe*/ 	.short	(.L_1223 - .L_1222)
	.align		4
.L_1222:
        /*1c00*/ 	.word	index@(_ZN43_GLOBAL__N__9ae7fba5_10_SoftMax_cu_9f978f6321softmax_warp_backwardIN3c108BFloat16ES2_fLi10ELb1ELb0EEEvPT0_PKT_S7_iiiPKb)
        /*1c04*/ 	.word	0x0000005e


	//----- nvinfo : EIATTR_FRAME_SIZE
	.align		4
.L_1223:
        /*1c08*/ 	.byte	0x04, 0x11
        /*1c0a*/ 	.short	(.L_1225 - .L_1224)
	.align		4
.L_1224:
        /*1c0c*/ 	.word	index@(_ZN43_GLOBAL__N__9ae7fba5_10_SoftMax_cu_9f978f6321softmax_warp_backwardIN3c108BFloat16ES2_fLi10ELb1ELb0EEEvPT0_PKT_S7_iiiPKb)
        /*1c10*/ 	.word	0x00000000


	//----- nvinfo : EIATTR_REGCOUNT
	.align		4
.L_1225:
        /*1c14*/ 	.byte	0x04, 0x2f
        /*1c16*/ 	.short	(.L_1227 - .L_1226)
	.align		4
.L_1226:
        /*1c18*/ 	.word	index@(_ZN43_GLOBAL__N__9ae7fba5_10_SoftMax_cu_9f978f6321softmax_warp_backwardIfN3c108BFloat16EfLi0ELb1ELb0EEEvPT0_PKT_S7_iiiPKb)
        /*1c1c*/ 	.word	0x00000018


	//----- nvinfo : EIATTR_FRAME_SIZE
	.align		4
.L_1227:
        /*1c20*/ 	.byte	0x04, 0x11
        /*1c22*/ 	.short	(.L_1229 - .L_1228)
	.align		4
.L_1228:
        /*1c24*/ 	.word	index@(_ZN43_GLOBAL__N__9ae7fba5_10_SoftMax_cu_9f978f6321softmax_warp_backwardIfN3c108BFloat16EfLi0ELb1ELb0EEEvPT0_PKT_S7_iiiPKb)
        /*1c28*/ 	.word	0x00000000


	//----- nvinfo : EIATTR_REGCOUNT
	.align		4
.L_1229:
        /*1c2c*/ 	.byte	0x04, 0x2f
        /*1c2e*/ 	.short	(.L_1231 - .L_1230)
	.align		4
.L_1230:
        /*1c30*/ 	.word	index@(_ZN43_GLOBAL__N__9ae7fba5_10_SoftMax_cu_9f978f6321softmax_warp_backwardIfN3c108BFloat16EfLi1ELb1ELb0EEEvPT0_PKT_S7_iiiPKb)
        /*1c34*/ 	.word	0x00000018


	//----- nvinfo : EIATTR_FRAME_SIZE
	.align		4
.L_1231:
        /*1c38*/ 	.byte	0x04, 0x11
        /*1c3a*/ 	.short	(.L_1233 - .L_1232)
	.align		4
.L_1232:
        /*1c3c*/ 	.word	index@(_ZN43_GLOBAL__N__9ae7fba5_10_SoftMax_cu_9f978f6321softmax_warp_backwardIfN3c108BFloat16EfLi1ELb1ELb0EEEvPT0_PKT_S7_iiiPKb)
        /*1c40*/ 	.word	0x00000000


	//----- nvinfo : EIATTR_REGCOUNT
	.align		4
.L_1233:
        /*1c44*/ 	.byte	0x04, 0x2f
        /*1c46*/ 	.short	(.L_1235 - .L_1234)
	.align		4
.L_1234:
        /*1c48*/ 	.word	index@(_ZN43_GLOBAL__N__9ae7fba5_10_SoftMax_cu_9f978f6321softmax_warp_backwardIfN3c108BFloat16EfLi2ELb1ELb0EEEvPT0_PKT_S7_iiiPKb)
        /*1c4c*/ 	.word	0x00000016


	//----- nvinfo : EIATTR_FRAME_SIZE
	.align		4
.L_1235:
        /*1c50*/ 	.byte	0x04, 0x11
        /*1c52*/ 	.short	(.L_1237 - .L_1236)
	.align		4
.L_1236:
        /*1c54*/ 	.word	index@(_ZN43_GLOBAL__N__9ae7fba5_10_SoftMax_cu_9f978f6321softmax_warp_backwardIfN3c108BFloat16EfLi2ELb1ELb0EEEvPT0_PKT_S7_iiiPKb)
        /*1c58*/ 	.word	0x00000000


	//----- nvinfo : EIATTR_REGCOUNT
	.align		4
.L_1237:
        /*1c5c*/ 	.byte	0x04, 0x2f
        /*1c5e*/ 	.short	(.L_1239 - .L_1238)
	.align		4
.L_1238:
        /*1c60*/ 	.word	index@(_ZN43_GLOBAL__N__9ae7fba5_10_SoftMax_cu_9f978f6321softmax_warp_backwardIfN3c108BFloat16EfLi3ELb1ELb0EEEvPT0_PKT_S7_iiiPKb)
        /*1c64*/ 	.word	0x0000001a


	//----- nvinfo : EIATTR_FRAME_SIZE
	.align		4
.L_1239:
        /*1c68*/ 	.byte	0x04, 0x11
        /*1c6a*/ 	.short	(.L_1241 - .L_1240)
	.align		4
.L_1240:
        /*1c6c*/ 	.word	index@(_ZN43_GLOBAL__N__9ae7fba5_10_SoftMax_cu_9f978f6321softmax_warp_backwardIfN3c108BFloat16EfLi3ELb1ELb0EEEvPT0_PKT_S7_iiiPKb)
        /*1c70*/ 	.word	0x00000000


	//----- nvinfo : EIATTR_REGCOUNT
	.align		4
.L_1241:
        /*1c74*/ 	.byte	0x04, 0x2f
        /*1c76*/ 	.short	(.L_1243 - .L_1242)
	.align		4
.L_1242:
        /*1c78*/ 	.word	index@(_ZN43_GLOBAL__N__9ae7fba5_10_SoftMax_cu_9f978f6321softmax_warp_backwardIfN3c108BFloat16EfLi4ELb1ELb0EEEvPT0_PKT_S7_iiiPKb)
        /*1c7c*/ 	.word	0x0000001a


	//----- nvinfo : EIATTR_FRAME_SIZE
	.align		4
.L_1243:
        /*1c80*/ 	.byte	0x04, 0x11
        /*1c82*/ 	.short	(.L_1245 - .L_1244)
	.align		4
.L_1244:
        /*1c84*/ 	.word	index@(_ZN43_GLOBAL__N__9ae7fba5_10_SoftMax_cu_9f978f6321softmax_warp_backwardIfN3c108BFloat16EfLi4ELb1ELb0EEEvPT0_PKT_S7_iiiPKb)
        /*1c88*/ 	.word	0x00000000


	//----- nvinfo : EIATTR_REGCOUNT
	.align		4
.L_1245:
        /*1c8c*/ 	.byte	0x04, 0x2f
        /*1c8e*/ 	.short	(.L_1247 - .L_1246)
	.align		4
.L_1246:
        /*1c90*/ 	.word	index@(_ZN43_GLOBAL__N__9ae7fba5_10_SoftMax_cu_9f978f6321softmax_warp_backwardIfN3c108BFloat16EfLi5ELb1ELb0EEEvPT0_PKT_S7_iiiPKb)
        /*1c94*/ 	.word	0x0000001a


	//----- nvinfo : EIATTR_FRAME_SIZE
	.align		4
.L_1247:
        /*1c98*/ 	.byte	0x04, 0x11
        /*1c9a*/ 	.short	(.L_1249 - .L_1248)
	.align		4
.L_1248:
        /*1c9c*/ 	.word	index@(_ZN43_GLOBAL__N__9ae7fba5_10_SoftMax_cu_9f978f6321softmax_warp_backwardIfN3c108BFloat16EfLi5ELb1ELb0EEEvPT0_PKT_S7_iiiPKb)
        /*1ca0*/ 	.word	0x00000000


	//----- nvinfo : EIATTR_REGCOUNT
	.align		4
.L_1249:
        /*1ca4*/ 	.byte	0x04, 0x2f
        /*1ca6*/ 	.short	(.L_1251 - .L_1250)
	.align		4
.L_1250:
        /*1ca8*/ 	.word	index@(_ZN43_GLOBAL__N__9ae7fba5_10_SoftMax_cu_9f978f6321softmax_warp_backwardIfN3c108BFloat16EfLi6ELb1ELb0EEEvPT0_PKT_S7_iiiPKb)
        /*1cac*/ 	.word	0x0000001e


	//----- nvinfo : EIATTR_FRAME_SIZE
	.align		4
.L_1251:
        /*1cb0*/ 	.byte	0x04, 0x11
        /*1cb2*/ 	.short	(.L_1253 - .L_1252)
	.align		4
.L_1252:
        /*1cb4*/ 	.word	index@(_ZN43_GLOBAL__N__9ae7fba5_10_SoftMax_cu_9f978f6321softmax_warp_backwardIfN3c108BFloat16EfLi6ELb1ELb0EEEvPT0_PKT_S7_iiiPKb)
        /*1cb8*/ 	.word	0x00000000


	//----- nvinfo : EIATTR_REGCOUNT
	.align		4
.L_1253:
        /*1cbc*/ 	.byte	0x04, 0x2f
        /*1cbe*/ 	.short	(.L_1255 - .L_1254)
	.align		4
.L_1254:
        /*1cc0*/ 	.word	index@(_ZN43_GLOBAL__N__9ae7fba5_10_SoftMax_cu_9f978f6321softmax_warp_backwardIfN3c108BFloat16EfLi7ELb1ELb0EEEvPT0_PKT_S7_iiiPKb)
        /*1cc4*/ 	.word	0x00000020


	//----- nvinfo : EIATTR_FRAME_SIZE
	.align		4
.L_1255:
        /*1cc8*/ 	.byte	0x04, 0x11
        /*1cca*/ 	.short	(.L_1257 - .L_1256)
	.align		4
.L_1256:
        /*1ccc*/ 	.word	index@(_ZN43_GLOBAL__N__9ae7fba5_10_SoftMax_cu_9f978f6321softmax_warp_backwardIfN3c108BFloat16EfLi7ELb1ELb0EEEvPT0_PKT_S7_iiiPKb)
        /*1cd0*/ 	.word	0x00000000


	//----- nvinfo : EIATTR_REGCOUNT
	.align		4
.L_1257:
        /*1cd4*/ 	.byte	0x04, 0x2f
        /*1cd6*/ 	.short	(.L_1259 - .L_1258)
	.align		4
.L_1258:
        /*1cd8*/ 	.word	index@(_ZN43_GLOBAL__N__9ae7fba5_10_SoftMax_cu_9f978f6321softmax_warp_backwardIfN3c108BFloat16EfLi8ELb1ELb0EEEvPT0_PKT_S7_iiiPKb)
        /*1cdc*/ 	.word	0x00000020


	//----- nvinfo : EIATTR_FRAME_SIZE
	.align		4
.L_1259:
        /*1ce0*/ 	.byte	0x04, 0x11
        /*1ce2*/ 	.short	(.L_1261 - .L_1260)
	.align		4
.L_1260:
        /*1ce4*/ 	.word	index@(_ZN43_GLOBAL__N__9ae7fba5_10_SoftMax_cu_9f978f6321softmax_warp_backwardIfN3c108BFloat16EfLi8ELb1ELb0EEEvPT0_PKT_S7_iiiPKb)
        /*1ce8*/ 	.word	0x00000000


	//----- nvinfo : EIATTR_REGCOUNT
	.align		4
.L_1261:
        /*1cec*/ 	.byte	0x04, 0x2f
        /*1cee*/ 	.short	(.L_1263 - .L_1262)
	.align		4
.L_1262:
        /*1cf0*/ 	.word	index@(_ZN43_GLOBAL__N__9ae7fba5_10_SoftMax_cu_9f978f6321softmax_warp_backwardIfN3c108BFloat16EfLi9ELb1ELb0EEEvPT0_PKT_S7_iiiPKb)
        /*1cf4*/ 	.word	0x00000036


	//----- nvinfo : EIATTR_FRAME_SIZE
	.align		4
.L_1263:
        /*1cf8*/ 	.byte	0x04, 0x11
        /*1cfa*/ 	.short	(.L_1265 - .L_1264)
	.align		4
.L_1264:
        /*1cfc*/ 	.word	index@(_ZN43_GLOBAL__N__9ae7fba5_10_SoftMax_cu_9f978f6321softmax_warp_backwardIfN3c108BFloat16EfLi9ELb1ELb0EEEvPT0_PKT_S7_iiiPKb)
        /*1d00*/ 	.word	0x00000000


	//----- nvinfo : EIATTR_REGCOUNT
	.align		4
.L_1265:
        /*1d04*/ 	.byte	0x04, 0x2f
        /*1d06*/ 	.short	(.L_1267 - .L_1266)
	.align		4
.L_1266:
        /*1d08*/ 	.word	index@(_ZN43_GLOBAL__N__9ae7fba5_10_SoftMax_cu_9f978f6321softmax_warp_backwardIfN3c108BFloat16EfLi10ELb1ELb0EEEvPT0_PKT_S7_iiiPKb)
        /*1d0c*/ 	.word	0x00000060


	//----- nvinfo : EIATTR_FRAME_SIZE
	.align		4
.L_1267:
        /*1d10*/ 	.byte	0x04, 0x11
        /*1d12*/ 	.short	(.L_1269 - .L_1268)
	.align		4
.L_1268:
        /*1d14*/ 	.word	index@(_ZN43_GLOBAL__N__9ae7fba5_10_SoftMax_cu_9f978f6321softmax_warp_backwardIfN3c108BFloat16EfLi10ELb1ELb0EEEvPT0_PKT_S7_iiiPKb)
        /*1d18*/ 	.word	0x00000000


	//----- nvinfo : EIATTR_REGCOUNT
	.align		4
.L_1269:
        /*1d1c*/ 	.byte	0x04, 0x2f
        /*1d1e*/ 	.short	(.L_1271 - .L_1270)
	.align		4
.L_1270:
        /*1d20*/ 	.word	index@(_ZN43_GLOBAL__N__9ae7fba5_10_SoftMax_cu_9f978f6320softmax_warp_forwardIdddLi0ELb0ELb0EEEvPT0_PKT_iiiPKbib)
        /*1d24*/ 	.word	0x0000001d


	//----- nvinfo : EIATTR_FRAME_SIZE
	.align		4
.L_1271:
        /*1d28*/ 	.byte	0x04, 0x11
        /*1d2a*/ 	.short	(.L_1273 - .L_1272)
	.align		4
.L_1272:
        /*1d2c*/ 	.word	index@($__internal_23_$__cuda_sm20_div_rn_f64_full)
        /*1d30*/ 	.word	0x00000000


	//----- nvinfo : EIATTR_FRAME_SIZE
	.align		4
.L_1273:
        /*1d34*/ 	.byte	0x04, 0x11
        /*1d36*/ 	.short	(.L_1275 - .L_1274)
	.align		4
.L_1274:
        /*1d38*/ 	.word	index@(_ZN43_GLOBAL__N__9ae7fba5_10_SoftMax_cu_9f978f6320softmax_warp_forwardIdddLi0ELb0ELb0EEEvPT0_PKT_iiiPKbib)
        /*1d3c*/ 	.word	0x00000000


	//----- nvinfo : EIATTR_REGCOUNT
	.align		4
.L_1275:
        /*1d40*/ 	.byte	0x04, 0x2f
        /*1d42*/ 	.short	(.L_1277 - .L_1276)
	.align		4
.L_1276:
        /*1d44*/ 	.word	index@(_ZN43_GLOBAL__N__9ae7fba5_10_SoftMax_cu_9f978f6320softmax_warp_forwardIdddLi1ELb0ELb0EEEvPT0_PKT_iiiPKbib)
        /*1d48*/ 	.word	0x0000001d


	//----- nvinfo : EIATTR_FRAME_SIZE
	.align		4
.L_1277:
        /*1d4c*/ 	.byte	0x04, 0x11
        /*1d4e*/ 	.short	(.L_1279 - .L_1278)
	.align		4
.L_1278:
        /*1d50*/ 	.word	index@($__internal_22_$__cuda_sm20_div_rn_f64_full)
        /*1d54*/ 	.word	0x00000000


	//----- nvinfo : EIATTR_FRAME_SIZE
	.align		4
.L_1279:
        /*1d58*/ 	.byte	0x04, 0x11
        /*1d5a*/ 	.short	(.L_1281 - .L_1280)
	.align		4
.L_1280:
        /*1d5c*/ 	.word	index@(_ZN43_GLOBAL__N__9ae7fba5_10_SoftMax_cu_9f978f6320softmax_warp_forwardIdddLi1ELb0ELb0EEEvPT0_PKT_iiiPKbib)
        /*1d60*/ 	.word	0x00000000


	//----- nvinfo : EIATTR_REGCOUNT
	.align		4
.L_1281:
        /*1d64*/ 	.byte	0x04, 0x2f
        /*1d66*/ 	.short	(.L_1283 - .L_1282)
	.align		4
.L_1282:
        /*1d68*/ 	.word	index@(_ZN43_GLOBAL__N__9ae7fba5_10_SoftMax_cu_9f978f6320softmax_warp_forwardIdddLi2ELb0ELb0EEEvPT0_PKT_iiiPKbib)
        /*1d6c*/ 	.word	0x0000001d


	//----- nvinfo : EIATTR_FRAME_SIZE
	.align		4
.L_1283:
        /*1d70*/ 	.byte	0x04, 0x11
        /*1d72*/ 	.short	(.L_1285 - .L_1284)
	.align		4
.L_1284:
        /*1d74*/ 	.word	index@($__internal_21_$__cuda_sm20_div_rn_f64_full)
        /*1d78*/ 	.word	0x00000000


	//----- nvinfo : EIATTR_FRAME_SIZE
	.align		4
.L_1285:
        /*1d7c*/ 	.byte	0x04, 0x11
        /*1d7e*/ 	.short	(.L_1287 - .L_1286)
	.align		4
.L_1286:
        /*1d80*/ 	.word	index@(_ZN43_GLOBAL__N__9ae7fba5_10_SoftMax_cu_9f978f6320softmax_warp_forwardIdddLi2ELb0ELb0EEEvPT0_PKT_iiiPKbib)
        /*1d84*/ 	.word	0x00000000


	//----- nvinfo : EIATTR_REGCOUNT
	.align		4
.L_1287:
        /*1d88*/ 	.byte	0x04, 0x2f
        /*1d8a*/ 	.short	(.L_1289 - .L_1288)
	.align		4
.L_1288:
        /*1d8c*/ 	.word	index@(_ZN43_GLOBAL__N__9ae7fba5_10_SoftMax_cu_9f978f6320softmax_warp_forwardIdddLi3ELb0ELb0EEEvPT0_PKT_iiiPKbib)
        /*1d90*/ 	.word	0x0000001d


	//----- nvinfo : EIATTR_FRAME_SIZE
	.align		4
.L_1289:
        /*1d94*/ 	.byte	0x04, 0x11
        /*1d96*/ 	.short	(.L_1291 - .L_1290)
	.align		4
.L_1290:
        /*1d98*/ 	.word	index@($__internal_20_$__cuda_sm20_div_rn_f64_full)
        /*1d9c*/ 	.word	0x00000000


	//----- nvinfo : EIATTR_FRAME_SIZE
	.align		4
.L_1291:
        /*1da0*/ 	.byte	0x04, 0x11
        /*1da2*/ 	.short	(.L_1293 - .L_1292)
	.align		4
.L_1292:
        /*1da4*/ 	.word	index@(_ZN43_GLOBAL__N__9ae7fba5_10_SoftMax_cu_9f978f6320softmax_warp_forwardIdddLi3ELb0ELb0EEEvPT0_PKT_iiiPKbib)
        /*1da8*/ 	.word	0x00000000


	//----- nvinfo : EIATTR_REGCOUNT
	.align		4
.L_1293:
        /*1dac*/ 	.byte	0x04, 0x2f
        /*1dae*/ 	.short	(.L_1295 - .L_1294)
	.align		4
.L_1294:
        /*1db0*/ 	.word	index@(_ZN43_GLOBAL__N__9ae7fba5_10_SoftMax_cu_9f978f6320softmax_warp_forwardIdddLi4ELb0ELb0EEEvPT0_PKT_iiiPKbib)
        /*1db4*/ 	.word	0x0000001d


	//----- nvinfo : EIATTR_FRAME_SIZE
	.align		4
.L_1295:
        /*1db8*/ 	.byte	0x04, 0x11
        /*1dba*/ 	.short	(.L_1297 - .L_1296)
	.align		4
.L_1296:
        /*1dbc*/ 	.word	index@($__internal_19_$__cuda_sm20_div_rn_f64_full)
        /*1dc0*/ 	.word	0x00000000


	//----- nvinfo : EIATTR_FRAME_SIZE
	.align		4
.L_1297:
        /*1dc4*/ 	.byte	0x04, 0x11
        /*1dc6*/ 	.short	(.L_1299 - .L_1298)
	.align		4
.L_1298:
        /*1dc8*/ 	.word	index@(_ZN43_GLOBAL__N__9ae7fba5_10_SoftMax_cu_9f978f6320softmax_warp_forwardIdddLi4ELb0ELb0EEEvPT0_PKT_iiiPKbib)
        /*1dcc*/ 	.word	0x00000000


	//----- nvinfo : EIATTR_REGCOUNT
	.align		4
.L_1299:
        /*1dd0*/ 	.byte	0x04, 0x2f
        /*1dd2*/ 	.short	(.L_1301 - .L_1300)
	.align		4
.L_1300:
        /*1dd4*/ 	.word	index@(_ZN43_GLOBAL__N__9ae7fba5_10_SoftMax_cu_9f978f6320softmax_warp_forwardIdddLi5ELb0ELb0EEEvPT0_PKT_iiiPKbib)
        /*1dd8*/ 	.word	0x0000001d


	//----- nvinfo : EIATTR_FRAME_SIZE
	.align		4
.L_1301:
        /*1ddc*/ 	.byte	0x04, 0x11
        /*1dde*/ 	.short	(.L_1303 - .L_1302)
	.align		4
.L_1302:
        /*1de0*/ 	.word	index@($__internal_18_$__cuda_sm20_div_rn_f64_full)
        /*1de4*/ 	.word	0x00000000


	//----- nvinfo : EIATTR_FRAME_SIZE
	.align		4
.L_1303:
        /*1de8*/ 	.byte	0x04, 0x11
        /*1dea*/ 	.short	(.L_1305 - .L_1304)
	.align		4
.L_1304:
        /*1dec*/ 	.word	index@(_ZN43_GLOBAL__N__9ae7fba5_10_SoftMax_cu_9f978f6320softmax_warp_forwardIdddLi5ELb0ELb0EEEvPT0_PKT_iiiPKbib)
        /*1df0*/ 	.word	0x00000000


	//----- nvinfo : EIATTR_REGCOUNT
	.align		4
.L_1305:
        /*1df4*/ 	.byte	0x04, 0x2f
        /*1df6*/ 	.short	(.L_1307 - .L_1306)
	.align		4
.L_1306:
        /*1df8*/ 	.word	index@(_ZN43_GLOBAL__N__9ae7fba5_10_SoftMax_cu_9f978f6320softmax_warp_forwardIdddLi6ELb0ELb0EEEvPT0_PKT_iiiPKbib)
        /*1dfc*/ 	.word	0x00000024


	//----- nvinfo : EIATTR_FRAME_SIZE
	.align		4
.L_1307:
        /*1e00*/ 	.byte	0x04, 0x11
        /*1e02*/ 	.short	(.L_1309 - .L_1308)
	.align		4
.L_1308:
        /*1e04*/ 	.word	index@($__internal_17_$__cuda_sm20_div_rn_f64_full)
        /*1e08*/ 	.word	0x00000000


	//----- nvinfo : EIATTR_FRAME_SIZE
	.align		4
.L_1309:
        /*1e0c*/ 	.byte	0x04, 0x11
        /*1e0e*/ 	.short	(.L_1311 - .L_1310)
	.align		4
.L_1310:
        /*1e10*/ 	.word	index@(_ZN43_GLOBAL__N__9ae7fba5_10_SoftMax_cu_9f978f6320softmax_warp_forwardIdddLi6ELb0ELb0EEEvPT0_PKT_iiiPKbib)
        /*1e14*/ 	.word	0x00000000


	//----- nvinfo : EIATTR_REGCOUNT
	.align		4
.L_1311:
        /*1e18*/ 	.byte	0x04, 0x2f
        /*1e1a*/ 	.short	(.L_1313 - .L_1312)
	.align		4
.L_1312:
        /*1e1c*/ 	.word	index@(_ZN43_GLOBAL__N__9ae7fba5_10_SoftMax_cu_9f978f6320softmax_warp_forwardIdddLi7ELb0ELb0EEEvPT0_PKT_iiiPKbib)
        /*1e20*/ 	.word	0x0000002c


	//----- nvinfo : EIATTR_FRAME_SIZE
	.align		4
.L_1313:
        /*1e24*/ 	.byte	0x04, 0x11
        /*1e26*/ 	.short	(.L_1315 - .L_1314)
	.align		4
.L_1314:
        /*1e28*/ 	.word	index@($__internal_16_$__cuda_sm20_div_rn_f64_full)
        /*1e2c*/ 	.word	0x00000000


	//----- nvinfo : EIATTR_FRAME_SIZE
	.align		4
.L_1315:
        /*1e30*/ 	.byte	0x04, 0x11
        /*1e32*/ 	.short	(.L_1317 - .L_1316)
	.align		4
.L_1316:
        /*1e34*/ 	.word	index@(_ZN43_GLOBAL__N__9ae7fba5_10_SoftMax_cu_9f978f6320softmax_warp_forwardIdddLi7ELb0ELb0EEEvPT0_PKT_iiiPKbib)
        /*1e38*/ 	.word	0x00000000


	//----- nvinfo : EIATTR_REGCOUNT
	.align		4
.L_1317:
        /*1e3c*/ 	.byte	0x04, 0x2f
        /*1e3e*/ 	.short	(.L_1319 - .L_1318)
	.align		4
.L_1318:
        /*1e40*/ 	.word	index@(_ZN43_GLOBAL__N__9ae7fba5_10_SoftMax_cu_9f978f6320softmax_warp_forwardIdddLi8ELb0ELb0EEEvPT0_PKT_iiiPKbib)
        /*1e44*/ 	.word	0x00000028


	//----- nvinfo : EIATTR_FRAME_SIZE
	.align		4
.L_1319:
        /*1e48*/ 	.byte	0x04, 0x11
        /*1e4a*/ 	.short	(.L_1321 - .L_1320)
	.align		4
.L_1320:
        /*1e4c*/ 	.word	index@($__internal_15_$__cuda_sm20_div_rn_f64_full)
        /*1e50*/ 	.word	0x00000000


	//----- nvinfo : EIATTR_FRAME_SIZE
	.align		4
.L_1321:
        /*1e54*/ 	.byte	0x04, 0x11
        /*1e56*/ 	.short	(.L_1323 - .L_1322)
	.align		4
.L_1322:
        /*1e58*/ 	.word	index@(_ZN43_GLOBAL__N__9ae7fba5_10_SoftMax_cu_9f978f6320softmax_warp_forwardIdddLi8ELb0ELb0EEEvPT0_PKT_iiiPKbib)
        /*1e5c*/ 	.word	0x00000000


	//----- nvinfo : EIATTR_REGCOUNT
	.align		4
.L_1323:
        /*1e60*/ 	.byte	0x04, 0x2f
        /*1e62*/ 	.short	(.L_1325 - .L_1324)
	.align		4
.L_1324:
        /*1e64*/ 	.word	index@(_ZN43_GLOBAL__N__9ae7fba5_10_SoftMax_cu_9f978f6320softmax_warp_forwardIdddLi9ELb0ELb0EEEvPT0_PKT_iiiPKbib)
        /*1e68*/ 	.word	0x00000038


	//----- nvinfo : EIATTR_FRAME_SIZE
	.align		4
.L_1325:
        /*1e6c*/ 	.byte	0x04, 0x11
        /*1e6e*/ 	.short	(.L_1327 - .L_1326)
	.align		4
.L_1326:
        /*1e70*/ 	.word	index@($__internal_14_$__cuda_sm20_div_rn_f64_full)
        /*1e74*/ 	.word	0x00000000


	//----- nvinfo : EIATTR_FRAME_SIZE
	.align		4
.L_1327:
        /*1e78*/ 	.byte	0x04, 0x11
        /*1e7a*/ 	.short	(.L_1329 - .L_1328)
	.align		4
.L_1328:
        /*1e7c*/ 	.word	index@(_ZN43_GLOBAL__N__9ae7fba5_10_SoftMax_cu_9f978f6320softmax_warp_forwardIdddLi9ELb0ELb0EEEvPT0_PKT_iiiPKbib)
        /*1e80*/ 	.word	0x00000000


	//----- nvinfo : EIATTR_REGCOUNT
	.align		4
.L_1329:
        /*1e84*/ 	.byte	0x04, 0x2f
        /*1e86*/ 	.short	(.L_1331 - .L_1330)
	.align		4
.L_1330:
        /*1e88*/ 	.word	index@(_ZN43_GLOBAL__N__9ae7fba5_10_SoftMax_cu_9f978f6320softmax_warp_forwardIdddLi10ELb0ELb0EEEvPT0_PKT_iiiPKbib)
        /*1e8c*/ 	.word	0x0000005c


	//----- nvinfo : EIATTR_FRAME_SIZE
	.align		4
.L_1331:
        /*1e90*/ 	.byte	0x04, 0x11
        /*1e92*/ 	.short	(.L_1333 - .L_1332)
	.align		4
.L_1332:
        /*1e94*/ 	.word	index@($__internal_13_$__cuda_sm20_div_rn_f64_full)
        /*1e98*/ 	.word	0x00000000


	//----- nvinfo : EIATTR_FRAME_SIZE
	.align		4
.L_1333:
        /*1e9c*/ 	.byte	0x04, 0x11
        /*1e9e*/ 	.short	(.L_1335 - .L_1334)
	.align		4
.L_1334:
        /*1ea0*/ 	.word	index@(_ZN43_GLOBAL__N__9ae7fba5_10_SoftMax_cu_9f978f6320softmax_warp_forwardIdddLi10ELb0ELb0EEEvPT0_PKT_iiiPKbib)
        /*1ea4*/ 	.word	0x00000000


	//----- nvinfo : EIATTR_REGCOUNT
	.align		4
.L_1335:
        /*1ea8*/ 	.byte	0x04, 0x2f
        /*1eaa*/ 	.short	(.L_1337 - .L_1336)
	.align		4
.L_1336:
        /*1eac*/ 	.word	index@(_ZN43_GLOBAL__N__9ae7fba5_10_SoftMax_cu_9f978f6320softmax_warp_forwardIdddLi11ELb0ELb0EEEvPT0_PKT_iiiPKbib)
        /*1eb0*/ 	.word	0x0000009e


	//----- nvinfo : EIATTR_FRAME_SIZE
	.align		4
.L_1337:
        /*1eb4*/ 	.byte	0x04, 0x11
        /*1eb6*/ 	.short	(.L_1339 - .L_1338)
	.align		4
.L_1338:
        /*1eb8*/ 	.word	index@($__internal_12_$__cuda_sm20_div_rn_f64_full)
        /*1ebc*/ 	.word	0x00000000


	//----- nvinfo : EIATTR_FRAME_SIZE
	.align		4
.L_1339:
        /*1ec0*/ 	.byte	0x04, 0x11
        /*1ec2*/ 	.short	(.L_1341 - .L_1340)
	.align		4
.L_1340:
        /*1ec4*/ 	.word	index@(_ZN43_GLOBAL__N__9ae7fba5_10_SoftMax_cu_9f978f6320softmax_warp_forwardIdddLi11ELb0ELb0EEEvPT0_PKT_iiiPKbib)
        /*1ec8*/ 	.word	0x00000000


	//----- nvinfo : EIATTR_REGCOUNT
	.align		4
.L_1341:
        /*1ecc*/ 	.byte	0x04, 0x2f
        /*1ece*/ 	.short	(.L_1343 - .L_1342)
	.align		4
.L_1342:
        /*1ed0*/ 	.word	index@(_ZN43_GLOBAL__N__9ae7fba5_10_SoftMax_cu_9f978f6320softmax_warp_forwardIfffLi0ELb0ELb0EEEvPT0_PKT_iiiPKbib)
        /*1ed4*/ 	.word	0x00000010


	//----- nvinfo : EIATTR_FRAME_SIZE
	.align		4
.L_1343:
        /*1ed8*/ 	.byte	0x04, 0x11
        /*1eda*/ 	.short	(.L_1345 - .L_1344)
	.align		4
.L_1344:
        /*1edc*/ 	.word	index@(_ZN43_GLOBAL__N__9ae7fba5_10_SoftMax_cu_9f978f6320softmax_warp_forwardIfffLi0ELb0ELb0EEEvPT0_PKT_iiiPKbib)
        /*1ee0*/ 	.word	0x00000000


	//----- nvinfo : EIATTR_REGCOUNT
	.align		4
.L_1345:
        /*1ee4*/ 	.byte	0x04, 0x2f
        /*1ee6*/ 	.short	(.L_1347 - .L_1346)
	.align		4
.L_1346:
        /*1ee8*/ 	.word	index@(_ZN43_GLOBAL__N__9ae7fba5_10_SoftMax_cu_9f978f6320softmax_warp_forwardIfffLi1ELb0ELb0EEEvPT0_PKT_iiiPKbib)
        /*1eec*/ 	.word	0x00000011


	//----- nvinfo : EIATTR_FRAME_SIZE
	.align		4
.L_1347:
        /*1ef0*/ 	.byte	0x04, 0x11
        /*1ef2*/ 	.short	(.L_1349 - .L_1348)
	.align		4
.L_1348:
        /*1ef4*/ 	.word	index@(_ZN43_GLOBAL__N__9ae7fba5_10_SoftMax_cu_9f978f6320softmax_warp_forwardIfffLi1ELb0ELb0EEEvPT0_PKT_iiiPKbib)
        /*1ef8*/ 	.word	0x00000000


	//----- nvinfo : EIATTR_REGCOUNT
	.align		4
.L_1349:
        /*1efc*/ 	.byte	0x04, 0x2f
        /*1efe*/ 	.short	(.L_1351 - .L_1350)
	.align		4
.L_1350:
        /*1f00*/ 	.word	index@(_ZN43_GLOBAL__N__9ae7fba5_10_SoftMax_cu_9f978f6320softmax_warp_forwardIfffLi2ELb0ELb0EEEvPT0_PKT_iiiPKbib)
        /*1f04*/ 	.word	0x00000013


	//----- nvinfo : EIATTR_FRAME_SIZE
	.align		4
.L_1351:
        /*1f08*/ 	.byte	0x04, 0x11
        /*1f0a*/ 	.short	(.L_1353 - .L_1352)
	.align		4
.L_1352:
        /*1f0c*/ 	.word	index@(_ZN43_GLOBAL__N__9ae7fba5_10_SoftMax_cu_9f978f6320softmax_warp_forwardIfffLi2ELb0ELb0EEEvPT0_PKT_iiiPKbib)
        /*1f10*/ 	.word	0x00000000


	//----- nvinfo : EIATTR_REGCOUNT
	.align		4
.L_1353:
        /*1f14*/ 	.byte	0x04, 0x2f
        /*1f16*/ 	.short	(.L_1355 - .L_1354)
	.align		4
.L_1354:
        /*1f18*/ 	.word	index@(_ZN43_GLOBAL__N__9ae7fba5_10_SoftMax_cu_9f978f6320softmax_warp_forwardIfffLi3ELb0ELb0EEEvPT0_PKT_iiiPKbib)
        /*1f1c*/ 	.word	0x00000014


	//----- nvinfo : EIATTR_FRAME_SIZE
	.align		4
.L_1355:
        /*1f20*/ 	.byte	0x04, 0x11
        /*1f22*/ 	.short	(.L_1357 - .L_1356)
	.align		4
.L_1356:
        /*1f24*/ 	.word	index@(_ZN43_GLOBAL__N__9ae7fba5_10_SoftMax_cu_9f978f6320softmax_warp_forwardIfffLi3ELb0ELb0EEEvPT0_PKT_iiiPKbib)
        /*1f28*/ 	.word	0x00000000


	//----- nvinfo : EIATTR_REGCOUNT
	.align		4
.L_1357:
        /*1f2c*/ 	.byte	0x04, 0x2f
        /*1f2e*/ 	.short	(.L_1359 - .L_1358)
	.align		4
.L_1358:
        /*1f30*/ 	.word	index@(_ZN43_GLOBAL__N__9ae7fba5_10_SoftMax_cu_9f978f6320softmax_warp_forwardIfffLi4ELb0ELb0EEEvPT0_PKT_iiiPKbib)
        /*1f34*/ 	.word	0x00000013


	//----- nvinfo : EIATTR_FRAME_SIZE
	.align		4
.L_1359:
        /*1f38*/ 	.byte	0x04, 0x11
        /*1f3a*/ 	.short	(.L_1361 - .L_1360)
	.align		4
.L_1360:
        /*1f3c*/ 	.word	index@(_ZN43_GLOBAL__N__9ae7fba5_10_SoftMax_cu_9f978f6320softmax_warp_forwardIfffLi4ELb0ELb0EEEvPT0_PKT_iiiPKbib)
        /*1f40*/ 	.word	0x00000000


	//----- nvinfo : EIATTR_REGCOUNT
	.align		4
.L_1361:
        /*1f44*/ 	.byte	0x04, 0x2f
        /*1f46*/ 	.short	(.L_1363 - .L_1362)
	.align		4
.L_1362:
        /*1f48*/ 	.word	index@(_ZN43_GLOBAL__N__9ae7fba5_10_SoftMax_cu_9f978f6320softmax_warp_forwardIfffLi5ELb0ELb0EEEvPT0_PKT_iiiPKbib)
        /*1f4c*/ 	.word	0x00000014


	//----- nvinfo : EIATTR_FRAME_SIZE
	.align		4
.L_1363:
        /*1f50*/ 	.byte	0x04, 0x11
        /*1f52*/ 	.short	(.L_1365 - .L_1364)
	.align		4
.L_1364:
        /*1f54*/ 	.word	index@(_ZN43_GLOBAL__N__9ae7fba5_10_SoftMax_cu_9f978f6320softmax_warp_forwardIfffLi5ELb0ELb0EEEvPT0_PKT_iiiPKbib)
        /*1f58*/ 	.word	0x00000000


	//----- nvinfo : EIATTR_REGCOUNT
	.align		4
.L_1365:
        /*1f5c*/ 	.byte	0x04, 0x2f
        /*1f5e*/ 	.short	(.L_1367 - .L_1366)
	.align		4
.L_1366:
        /*1f60*/ 	.word	index@(_ZN43_GLOBAL__N__9ae7fba5_10_SoftMax_cu_9f978f6320softmax_warp_forwardIfffLi6ELb0ELb0EEEvPT0_PKT_iiiPKbib)
        /*1f64*/ 	.word	0x0000001a


	//----- nvinfo : EIATTR_FRAME_SIZE
	.align		4
.L_1367:
        /*1f68*/ 	.byte	0x04, 0x11
        /*1f6a*/ 	.short	(.L_1369 - .L_1368)
	.align		4
.L_1368:
        /*1f6c*/ 	.word	index@(_ZN43_GLOBAL__N__9ae7fba5_10_SoftMax_cu_9f978f6320softmax_warp_forwardIfffLi6ELb0ELb0EEEvPT0_PKT_iiiPKbib)
        /*1f70*/ 	.word	0x00000000


	//----- nvinfo : EIATTR_REGCOUNT
	.align		4
.L_1369:
        /*1f74*/ 	.byte	0x04, 0x2f
        /*1f76*/ 	.short	(.L_1371 - .L_1370)
	.align		4
.L_1370:
        /*1f78*/ 	.word	index@(_ZN43_GLOBAL__N__9ae7fba5_10_SoftMax_cu_9f978f6320softmax_warp_forwardIfffLi7ELb0ELb0EEEvPT0_PKT_iiiPKbib)
        /*1f7c*/ 	.word	0x0000001f


	//----- nvinfo : EIATTR_FRAME_SIZE
	.align		4
.L_1371:
        /*1f80*/ 	.byte	0x04, 0x11
        /*1f82*/ 	.short	(.L_1373 - .L_1372)
	.align		4
.L_1372:
        /*1f84*/ 	.word	index@(_ZN43_GLOBAL__N__9ae7fba5_10_SoftMax_cu_9f978f6320softmax_warp_forwardIfffLi7ELb0ELb0EEEvPT0_PKT_iiiPKbib)
        /*1f88*/ 	.word	0x00000000


	//----- nvinfo : EIATTR_REGCOUNT
	.align		4
.L_1373:
        /*1f8c*/ 	.byte	0x04, 0x2f
        /*1f8e*/ 	.short	(.L_1375 - .L_1374)
	.align		4
.L_1374:
        /*1f90*/ 	.word	index@(_ZN43_GLOBAL__N__9ae7fba5_10_SoftMax_cu_9f978f6320softmax_warp_forwardIfffLi8ELb0ELb0EEEvPT0_PKT_iiiPKbib)
        /*1f94*/ 	.word	0x0000001d


	//----- nvinfo : EIATTR_FRAME_SIZE
	.align		4
.L_1375:
        /*1f98*/ 	.byte	0x04, 0x11
        /*1f9a*/ 	.short	(.L_1377 - .L_1376)
	.align		4
.L_1376:
        /*1f9c*/ 	.word	index@(_ZN43_GLOBAL__N__9ae7fba5_10_SoftMax_cu_9f978f6320softmax_warp_forwardIfffLi8ELb0ELb0EEEvPT0_PKT_iiiPKbib)
        /*1fa0*/ 	.word	0x00000000


	//----- nvinfo : EIATTR_REGCOUNT
	.align		4
.L_1377:
        /*1fa4*/ 	.byte	0x04, 0x2f
        /*1fa6*/ 	.short	(.L_1379 - .L_1378)
	.align		4
.L_1378:
        /*1fa8*/ 	.word	index@(_ZN43_GLOBAL__N__9ae7fba5_10_SoftMax_cu_9f978f6320softmax_warp_forwardIfffLi9ELb0ELb0EEEvPT0_PKT_iiiPKbib)
        /*1fac*/ 	.word	0x00000028


	//----- nvinfo : EIATTR_FRAME_SIZE
	.align		4
.L_1379:
        /*1fb0*/ 	.byte	0x04, 0x11
        /*1fb2*/ 	.short	(.L_1381 - .L_1380)
	.align		4
.L_1380:
        /*1fb4*/ 	.word	index@(_ZN43_GLOBAL__N__9ae7fba5_10_SoftMax_cu_9f978f6320softmax_warp_forwardIfffLi9ELb0ELb0EEEvPT0_PKT_iiiPKbib)
        /*1fb8*/ 	.word	0x00000000


	//----- nvinfo : EIATTR_REGCOUNT
	.align		4
.L_1381:
        /*1fbc*/ 	.byte	0x04, 0x2f
        /*1fbe*/ 	.short	(.L_1383 - .L_1382)
	.align		4
.L_1382:
        /*1fc0*/ 	.word	index@(_ZN43_GLOBAL__N__9ae7fba5_10_SoftMax_cu_9f978f6320softmax_warp_forwardIfffLi10ELb0ELb0EEEvPT0_PKT_iiiPKbib)
        /*1fc4*/ 	.word	0x00000046


	//----- nvinfo : EIATTR_FRAME_SIZE
	.align		4
.L_1383:
        /*1fc8*/ 	.byte	0x04, 0x11
        /*1fca*/ 	.short	(.L_1385 - .L_1384)
	.align		4
.L_1384:
        /*1fcc*/ 	.word	index@(_ZN43_GLOBAL__N__9ae7fba5_10_SoftMax_cu_9f978f6320softmax_warp_forwardIfffLi10ELb0ELb0EEEvPT0_PKT_iiiPKbib)
        /*1fd0*/ 	.word	0x00000000


	//----- nvinfo : EIATTR_REGCOUNT
	.align		4
.L_1385:
        /*1fd4*/ 	.byte	0x04, 0x2f
        /*1fd6*/ 	.short	(.L_1387 - .L_1386)
	.align		4
.L_1386:
        /*1fd8*/ 	.word	index@(_ZN43_GLOBAL__N__9ae7fba5_10_SoftMax_cu_9f978f6320softmax_warp_forwardIfffLi11ELb0ELb0EEEvPT0_PKT_iiiPKbib)
        /*1fdc*/ 	.word	0x00000080


	//----- nvinfo : EIATTR_FRAME_SIZE
	.align		4
.L_1387:
        /*1fe0*/ 	.byte	0x04, 0x11
        /*1fe2*/ 	.short	(.L_1389 - .L_1388)
	.align		4
.L_1388:
        /*1fe4*/ 	.word	index@(_ZN43_GLOBAL__N__9ae7fba5_10_SoftMax_cu_9f978f6320softmax_warp_forwardIfffLi11ELb0ELb0EEEvPT0_PKT_iiiPKbib)
        /*1fe8*/ 	.word	0x00000000


	//----- nvinfo : EIATTR_REGCOUNT
	.align		4
.L_1389:
        /*1fec*/ 	.byte	0x04, 0x2f
        /*1fee*/ 	.short	(.L_1391 - .L_1390)
	.align		4
.L_1390:
        /*1ff0*/ 	.word	index@(_ZN43_GLOBAL__N__9ae7fba5_10_SoftMax_cu_9f978f6320softmax_warp_forwardIN3c104HalfES2_fLi0ELb0ELb0EEEvPT0_PKT_iiiPKbib)
        /*1ff4*/ 	.word	0x0000000e


	//----- nvinfo : EIATTR_FRAME_SIZE
	.align		4
.L_1391:
        /*1ff8*/ 	.byte	0x04, 0x11
        /*1ffa*/ 	.short	(.L_1393 - .L_1392)
	.align		4
.L_1392:
        /*1ffc*/ 	.word	index@(_ZN43_GLOBAL__N__9ae7fba5_10_SoftMax_cu_9f978f6320softmax_warp_forwardIN3c104HalfES2_fLi0ELb0ELb0EEEvPT0_PKT_iiiPKbib)
        /*2000*/ 	.word	0x00000000


	//----- nvinfo : EIATTR_REGCOUNT
	.align		4
.L_1393:
        /*2004*/ 	.byte	0x04, 0x2f
        /*2006*/ 	.short	(.L_1395 - .L_1394)
	.align		4
.L_1394:
        /*2008*/ 	.word	index@(_ZN43_GLOBAL__N__9ae7fba5_10_SoftMax_cu_9f978f6320softmax_warp_forwardIN3c104HalfES2_fLi1ELb0ELb0EEEvPT0_PKT_iiiPKbib)
        /*200c*/ 	.word	0x00000011


	//----- nvinfo : EIATTR_FRAME_SIZE
	.align		4
.L_1395:
        /*2010*/ 	.byte	0x04, 0x11
        /*2012*/ 	.short	(.L_1397 - .L_1396)
	.align		4
.L_1396:
        /*2014*/ 	.word	index@(_ZN43_GLOBAL__N__9ae7fba5_10_SoftMax_cu_9f978f6320softmax_warp_forwardIN3c104HalfES2_fLi1ELb0ELb0EEEvPT0_PKT_iiiPKbib)
        /*2018*/ 	.word	0x00000000


	//----- nvinfo : EIATTR_REGCOUNT
	.align		4
.L_1397:
        /*201c*/ 	.byte	0x04, 0x2f
        /*201e*/ 	.short	(.L_1399 - .L_1398)
	.align		4
.L_1398:
        /*2020*/ 	.word	index@(_ZN43_GLOBAL__N__9ae7fba5_10_SoftMax_cu_9f978f6320softmax_warp_forwardIN3c104HalfES2_fLi2ELb0ELb0EEEvPT0_PKT_iiiPKbib)
        /*2024*/ 	.word	0x00000013


	//----- nvinfo : EIATTR_FRAME_SIZE
	.align		4
.L_1399:
        /*2028*/ 	.byte	0x04, 0x11
        /*202a*/ 	.short	(.L_1401 - .L_1400)
	.align		4
.L_1400:
        /*202c*/ 	.word	index@(_ZN43_GLOBAL__N__9ae7fba5_10_SoftMax_cu_9f978f6320softmax_warp_forwardIN3c104HalfES2_fLi2ELb0ELb0EEEvPT0_PKT_iiiPKbib)
        /*2030*/ 	.word	0x00000000


	//----- nvinfo : EIATTR_REGCOUNT
	.align		4
.L_1401:
        /*2034*/ 	.byte	0x04, 0x2f
        /*2036*/ 	.short	(.L_1403 - .L_1402)
	.align		4
.L_1402:
        /*2038*/ 	.word	index@(_ZN43_GLOBAL__N__9ae7fba5_10_SoftMax_cu_9f978f6320softmax_warp_forwardIN3c104HalfES2_fLi3ELb0ELb0EEEvPT0_PKT_iiiPKbib)
        /*203c*/ 	.word	0x00000015


	//----- nvinfo : EIATTR_FRAME_SIZE
	.align		4
.L_1403:
        /*2040*/ 	.byte	0x04, 0x11
        /*2042*/ 	.short	(.L_1405 - .L_1404)
	.align		4
.L_1404:
        /*2044*/ 	.word	index@(_ZN43_GLOBAL__N__9ae7fba5_10_SoftMax_cu_9f978f6320softmax_warp_forwardIN3c104HalfES2_fLi3ELb0ELb0EEEvPT0_PKT_iiiPKbib)
        /*2048*/ 	.word	0x00000000


	//----- nvinfo : EIATTR_REGCOUNT
	.align		4
.L_1405:
        /*204c*/ 	.byte	0x04, 0x2f
        /*204e*/ 	.short	(.L_1407 - .L_1406)
	.align		4
.L_1406:
        /*2050*/ 	.word	index@(_ZN43_GLOBAL__N__9ae7fba5_10_SoftMax_cu_9f978f6320softmax_warp_forwardIN3c104HalfES2_fLi4ELb0ELb0EEEvPT0_PKT_iiiPKbib)
        /*2054*/ 	.word	0x00000015


	//----- nvinfo : EIATTR_FRAME_SIZE
	.align		4
.L_1407:
        /*2058*/ 	.byte	0x04, 0x11
        /*205a*/ 	.short	(.L_1409 - .L_1408)
	.align		4
.L_1408:
        /*205c*/ 	.word	index@(_ZN43_GLOBAL__N__9ae7fba5_10_SoftMax_cu_9f978f6320softmax_warp_forwardIN3c104HalfES2_fLi4ELb0ELb0EEEvPT0_PKT_iiiPKbib)
        /*2060*/ 	.word	0x00000000


	//----- nvinfo : EIATTR_REGCOUNT
	.align		4
.L_1409:
        /*2064*/ 	.byte	0x04, 0x2f
        /*2066*/ 	.short	(.L_1411 - .L_1410)
	.align		4
.L_1410:
        /*2068*/ 	.word	index@(_ZN43_GLOBAL__N__9ae7fba5_10_SoftMax_cu_9f978f6320softmax_warp_forwardIN3c104HalfES2_fLi5ELb0ELb0EEEvPT0_PKT_iiiPKbib)
        /*206c*/ 	.word	0x00000014


	//----- nvinfo : EIATTR_FRAME_SIZE
	.align		4
.L_1411:
        /*2070*/ 	.byte	0x04, 0x11
        /*2072*/ 	.short	(.L_1413 - .L_1412)
	.align		4
.L_1412:
        /*2074*/ 	.word	index@(_ZN43_GLOBAL__N__9ae7fba5_10_SoftMax_cu_9f978f6320softmax_warp_forwardIN3c104HalfES2_fLi5ELb0ELb0EEEvPT0_PKT_iiiPKbib)
        /*2078*/ 	.word	0x00000000


	//----- nvinfo : EIATTR_REGCOUNT
	.align		4
.L_1413:
        /*207c*/ 	.byte	0x04, 0x2f
        /*207e*/ 	.short	(.L_1415 - .L_1414)
	.align		4
.L_1414:
        /*2080*/ 	.word	index@(_ZN43_GLOBAL__N__9ae7fba5_10_SoftMax_cu_9f978f6320softmax_warp_forwardIN3c104HalfES2_fLi6ELb0ELb0EEEvPT0_PKT_iiiPKbib)
        /*2084*/ 	.word	0x00000019


	//----- nvinfo : EIATTR_FRAME_SIZE
	.align		4
.L_1415:
        /*2088*/ 	.byte	0x04, 0x11
        /*208a*/ 	.short	(.L_1417 - .L_1416)
	.align		4
.L_1416:
        /*208c*/ 	.word	index@(_ZN43_GLOBAL__N__9ae7fba5_10_SoftMax_cu_9f978f6320softmax_warp_forwardIN3c104HalfES2_fLi6ELb0ELb0EEEvPT0_PKT_iiiPKbib)
        /*2090*/ 	.word	0x00000000


	//----- nvinfo : EIATTR_REGCOUNT
	.align		4
.L_1417:
        /*2094*/ 	.byte	0x04, 0x2f
        /*2096*/ 	.short	(.L_1419 - .L_1418)
	.align		4
.L_1418:
        /*2098*/ 	.word	index@(_ZN43_GLOBAL__N__9ae7fba5_10_SoftMax_cu_9f978f6320softmax_warp_forwardIN3c104HalfES2_fLi7ELb0ELb0EEEvPT0_PKT_iiiPKbib)
        /*209c*/ 	.word	0x0000001f


	//----- nvinfo : EIATTR_FRAME_SIZE
	.align		4
.L_1419:
        /*20a0*/ 	.byte	0x04, 0x11
        /*20a2*/ 	.short	(.L_1421 - .L_1420)
	.align		4
.L_1420:
        /*20a4*/ 	.word	index@(_ZN43_GLOBAL__N__9ae7fba5_10_SoftMax_cu_9f978f6320softmax_warp_forwardIN3c104HalfES2_fLi7ELb0ELb0EEEvPT0_PKT_iiiPKbib)
        /*20a8*/ 	.word	0x00000000


	//----- nvinfo : EIATTR_REGCOUNT
	.align		4
.L_1421:
        /*20ac*/ 	.byte	0x04, 0x2f
        /*20ae*/ 	.short	(.L_1423 - .L_1422)
	.align		4
.L_1422:
        /*20b0*/ 	.word	index@(_ZN43_GLOBAL__N__9ae7fba5_10_SoftMax_cu_9f978f6320softmax_warp_forwardIN3c104HalfES2_fLi8ELb0ELb0EEEvPT0_PKT_iiiPKbib)
        /*20b4*/ 	.word	0x0000001d


	//----- nvinfo : EIATTR_FRAME_SIZE
	.align		4
.L_1423:
        /*20b8*/ 	.byte	0x04, 0x11
        /*20ba*/ 	.short	(.L_1425 - .L_1424)
	.align		4
.L_1424:
        /*20bc*/ 	.word	index@(_ZN43_GLOBAL__N__9ae7fba5_10_SoftMax_cu_9f978f6320softmax_warp_forwardIN3c104HalfES2_fLi8ELb0ELb0EEEvPT0_PKT_iiiPKbib)
        /*20c0*/ 	.word	0x00000000


	//----- nvinfo : EIATTR_REGCOUNT
	.align		4
.L_1425:
        /*20c4*/ 	.byte	0x04, 0x2f
        /*20c6*/ 	.short	(.L_1427 - .L_1426)
	.align		4
.L_1426:
        /*20c8*/ 	.word	index@(_ZN43_GLOBAL__N__9ae7fba5_10_SoftMax_cu_9f978f6320softmax_warp_forwardIN3c104HalfES2_fLi9ELb0ELb0EEEvPT0_PKT_iiiPKbib)
        /*20cc*/ 	.word	0x00000028


	//----- nvinfo : EIATTR_FRAME_SIZE
	.align		4
.L_1427:
        /*20d0*/ 	.byte	0x04, 0x11
        /*20d2*/ 	.short	(.L_1429 - .L_1428)
	.align		4
.L_1428:
        /*20d4*/ 	.word	index@(_ZN43_GLOBAL__N__9ae7fba5_10_SoftMax_cu_9f978f6320softmax_warp_forwardIN3c104HalfES2_fLi9ELb0ELb0EEEvPT0_PKT_iiiPKbib)
        /*20d8*/ 	.word	0x00000000


	//----- nvinfo : EIATTR_REGCOUNT
	.align		4
.L_1429:
        /*20dc*/ 	.byte	0x04, 0x2f
        /*20de*/ 	.short	(.L_1431 - .L_1430)
	.align		4
.L_1430:
        /*20e0*/ 	.word	index@(_ZN43_GLOBAL__N__9ae7fba5_10_SoftMax_cu_9f978f6320softmax_warp_forwardIN3c104HalfES2_fLi10ELb0ELb0EEEvPT0_PKT_iiiPKbib)
        /*20e4*/ 	.word	0x00000047


	//----- nvinfo : EIATTR_FRAME_SIZE
	.align		4
.L_1431:
        /*20e8*/ 	.byte	0x04, 0x11
        /*20ea*/ 	.short	(.L_1433 - .L_1432)
	.align		4
.L_1432:
        /*20ec*/ 	.word	index@(_ZN43_GLOBAL__N__9ae7fba5_10_SoftMax_cu_9f978f6320softmax_warp_forwardIN3c104HalfES2_fLi10ELb0ELb0EEEvPT0_PKT_iiiPKbib)
        /*20f0*/ 	.word	0x00000000


	//----- nvinfo : EIATTR_REGCOUNT
	.align		4
.L_1433:
        /*20f4*/ 	.byte	0x04, 0x2f
        /*20f6*/ 	.short	(.L_1435 - .L_1434)
	.align		4
.L_1434:
        /*20f8*/ 	.word	index@(_ZN43_GLOBAL__N__9ae7fba5_10_SoftMax_cu_9f978f6320softmax_warp_forwardIN3c104HalfES2_fLi11ELb0ELb0EEEvPT0_PKT_iiiPKbib)
        /*20fc*/ 	.word	0x00000080


	//----- nvinfo : EIATTR_FRAME_SIZE
	.align		4
.L_1435:
        /*2100*/ 	.byte	0x04, 0x11
        /*2102*/ 	.short	(.L_1437 - .L_1436)
	.align		4
.L_1436:
        /*2104*/ 	.word	index@(_ZN43_GLOBAL__N__9ae7fba5_10_SoftMax_cu_9f978f6320softmax_warp_forwardIN3c104HalfES2_fLi11ELb0ELb0EEEvPT0_PKT_iiiPKbib)
        /*2108*/ 	.word	0x00000000


	//----- nvinfo : EIATTR_REGCOUNT
	.align		4
.L_1437:
        /*210c*/ 	.byte	0x04, 0x2f
        /*210e*/ 	.short	(.L_1439 - .L_1438)
	.align		4
.L_1438:
        /*2110*/ 	.word	index@(_ZN43_GLOBAL__N__9ae7fba5_10_SoftMax_cu_9f978f6320softmax_warp_forwardIN3c104HalfEffLi0ELb0ELb0EEEvPT0_PKT_iiiPKbib)
        /*2114*/ 	.word	0x0000000e


	//----- nvinfo : EIATTR_FRAME_SIZE
	.align		4
.L_1439:
        /*2118*/ 	.byte	0x04, 0x11
        /*211a*/ 	.short	(.L_1441 - .L_1440)
	.align		4
.L_1440:
        /*211c*/ 	.word	index@(_ZN43_GLOBAL__N__9ae7fba5_10_SoftMax_cu_9f978f6320softmax_warp_forwardIN3c104HalfEffLi0ELb0ELb0EEEvPT0_PKT_iiiPKbib)
        /*2120*/ 	.word	0x00000000


	//----- nvinfo : EIATTR_REGCOUNT
	.align		4
.L_1441:
        /*2124*/ 	.byte	0x04, 0x2f
        /*2126*/ 	.short	(.L_1443 - .L_1442)
	.align		4
.L_1442:
        /*2128*/ 	.word	index@(_ZN43_GLOBAL__N__9ae7fba5_10_SoftMax_cu_9f978f6320softmax_warp_forwardIN3c104HalfEffLi1ELb0ELb0EEEvPT0_PKT_iiiPKbib)
        /*212c*/ 	.word	0x00000011


	//----- nvinfo : EIATTR_FRAME_SIZE
	.align		4
.L_1443:
        /*2130*/ 	.byte	0x04, 0x11
        /*2132*/ 	.short	(.L_1445 - .L_1444)
	.align		4
.L_1444:
        /*2134*/ 	.word	index@(_ZN43_GLOBAL__N__9ae7fba5_10_SoftMax_cu_9f978f6320softmax_warp_forwardIN3c104HalfEffLi1ELb0ELb0EEEvPT0_PKT_iiiPKbib)
        /*2138*/ 	.word	0x00000000


	//----- nvinfo : EIATTR_REGCOUNT
	.align		4
.L_1445:
        /*213c*/ 	.byte	0x04, 0x2f
        /*213e*/ 	.short	(.L_1447 - .L_1446)
	.align		4
.L_1446:
        /*2140*/ 	.word	index@(_ZN43_GLOBAL__N__9ae7fba5_10_SoftMax_cu_9f978f6320softmax_warp_forwardIN3c104HalfEffLi2ELb0ELb0EEEvPT0_PKT_iiiPKbib)
        /*2144*/ 	.word	0x00000013


	//----- nvinfo : EIATTR_FRAME_SIZE
	.align		4
.L_1447:
        /*2148*/ 	.byte	0x04, 0x11
        /*214a*/ 	.short	(.L_1449 - .L_1448)
	.align		4
.L_1448:
        /*214c*/ 	.word	index@(_ZN43_GLOBAL__N__9ae7fba5_10_SoftMax_cu_9f978f6320softmax_warp_forwardIN3c104HalfEffLi2ELb0ELb0EEEvPT0_PKT_iiiPKbib)
        /*2150*/ 	.word	0x00000000


	//----- nvinfo : EIATTR_REGCOUNT
	.align		4
.L_1449:
        /*2154*/ 	.byte	0x04, 0x2f
        /*2156*/ 	.short	(.L_1451 - .L_1450)
	.align		4
.L_1450:
        /*2158*/ 	.word	index@(_ZN43_GLOBAL__N__9ae7fba5_10_SoftMax_cu_9f978f6320softmax_warp_forwardIN3c104HalfEffLi3ELb0ELb0EEEvPT0_PKT_iiiPKbib)
        /*215c*/ 	.word	0x00000013


	//----- nvinfo : EIATTR_FRAME_SIZE
	.align		4
.L_1451:
        /*2160*/ 	.byte	0x04, 0x11
        /*2162*/ 	.short	(.L_1453 - .L_1452)
	.align		4
.L_1452:
        /*2164*/ 	.word	index@(_ZN43_GLOBAL__N__9ae7fba5_10_SoftMax_cu_9f978f6320softmax_warp_forwardIN3c104HalfEffLi3ELb0ELb0EEEvPT0_PKT_iiiPKbib)
        /*2168*/ 	.word	0x00000000


	//----- nvinfo : EIATTR_REGCOUNT
	.align		4
.L_1453:
        /*216c*/ 	.byte	0x04, 0x2f
        /*216e*/ 	.short	(.L_1455 - .L_1454)
	.align		4
.L_1454:
        /*2170*/ 	.word	index@(_ZN43_GLOBAL__N__9ae7fba5_10_SoftMax_cu_9f978f6320softmax_warp_forwardIN3c104HalfEffLi4ELb0ELb0EEEvPT0_PKT_iiiPKbib)
        /*2174*/ 	.word	0x00000015


	//----- nvinfo : EIATTR_FRAME_SIZE
	.align		4
.L_1455:
        /*2178*/ 	.byte	0x04, 0x11
        /*217a*/ 	.short	(.L_1457 - .L_1456)
	.align		4
.L_1456:
        /*217c*/ 	.word	index@(_ZN43_GLOBAL__N__9ae7fba5_10_SoftMax_cu_9f978f6320softmax_warp_forwardIN3c104HalfEffLi4ELb0ELb0EEEvPT0_PKT_iiiPKbib)
        /*2180*/ 	.word	0x00000000


	//----- nvinfo : EIATTR_REGCOUNT
	.align		4
.L_1457:
        /*2184*/ 	.byte	0x04, 0x2f
        /*2186*/ 	.short	(.L_1459 - .L_1458)
	.align		4
.L_1458:
        /*2188*/ 	.word	index@(_ZN43_GLOBAL__N__9ae7fba5_10_SoftMax_cu_9f978f6320softmax_warp_forwardIN3c104HalfEffLi5ELb0ELb0EEEvPT0_PKT_iiiPKbib)
        /*218c*/ 	.word	0x00000014


	//----- nvinfo : EIATTR_FRAME_SIZE
	.align		4
.L_1459:
        /*2190*/ 	.byte	0x04, 0x11
        /*2192*/ 	.short	(.L_1461 - .L_1460)
	.align		4
.L_1460:
        /*2194*/ 	.word	index@(_ZN43_GLOBAL__N__9ae7fba5_10_SoftMax_cu_9f978f6320softmax_warp_forwardIN3c104HalfEffLi5ELb0ELb0EEEvPT0_PKT_iiiPKbib)
        /*2198*/ 	.word	0x00000000


	//----- nvinfo : EIATTR_REGCOUNT
	.align		4
.L_1461:
        /*219c*/ 	.byte	0x04, 0x2f
        /*219e*/ 	.short	(.L_1463 - .L_1462)
	.align		4
.L_1462:
        /*21a0*/ 	.word	index@(_ZN43_GLOBAL__N__9ae7fba5_10_SoftMax_cu_9f978f6320softmax_warp_forwardIN3c104HalfEffLi6ELb0ELb0EEEvPT0_PKT_iiiPKbib)
        /*21a4*/ 	.word	0x00000019


	//----- nvinfo : EIATTR_FRAME_SIZE
	.align		4
.L_1463:
        /*21a8*/ 	.byte	0x04, 0x11
        /*21aa*/ 	.short	(.L_1465 - .L_1464)
	.align		4
.L_1464:
        /*21ac*/ 	.word	index@(_ZN43_GLOBAL__N__9ae7fba5_10_SoftMax_cu_9f978f6320softmax_warp_forwardIN3c104HalfEffLi6ELb0ELb0EEEvPT0_PKT_iiiPKbib)
        /*21b0*/ 	.word	0x00000000


	//----- nvinfo : EIATTR_REGCOUNT
	.align		4
.L_1465:
        /*21b4*/ 	.byte	0x04, 0x2f
        /*21b6*/ 	.short	(.L_1467 - .L_1466)
	.align		4
.L_1466:
        /*21b8*/ 	.word	index@(_ZN43_GLOBAL__N__9ae7fba5_10_SoftMax_cu_9f978f6320softmax_warp_forwardIN3c104HalfEffLi7ELb0ELb0EEEvPT0_PKT_iiiPKbib)
        /*21bc*/ 	.word	0x00000020


	//----- nvinfo : EIATTR_FRAME_SIZE
	.align		4
.L_1467:
        /*21c0*/ 	.byte	0x04, 0x11
        /*21c2*/ 	.short	(.L_1469 - .L_1468)
	.align		4
.L_1468:
        /*21c4*/ 	.word	index@(_ZN43_GLOBAL__N__9ae7fba5_10_SoftMax_cu_9f978f6320softmax_warp_forwardIN3c104HalfEffLi7ELb0ELb0EEEvPT0_PKT_iiiPKbib)
        /*21c8*/ 	.word	0x00000000


	//----- nvinfo : EIATTR_REGCOUNT
	.align		4
.L_1469:
        /*21cc*/ 	.byte	0x04, 0x2f
        /*21ce*/ 	.short	(.L_1471 - .L_1470)
	.align		4
.L_1470:
        /*21d0*/ 	.word	index@(_ZN43_GLOBAL__N__9ae7fba5_10_SoftMax_cu_9f978f6320softmax_warp_forwardIN3c104HalfEffLi8ELb0ELb0EEEvPT0_PKT_iiiPKbib)
        /*21d4*/ 	.word	0x0000001d


	//----- nvinfo : EIATTR_FRAME_SIZE
	.align		4
.L_1471:
        /*21d8*/ 	.byte	0x04, 0x11
        /*21da*/ 	.short	(.L_1473 - .L_1472)
	.align		4
.L_1472:
        /*21dc*/ 	.word	index@(_ZN43_GLOBAL__N__9ae7fba5_10_SoftMax_cu_9f978f6320softmax_warp_forwardIN3c104HalfEffLi8ELb0ELb0EEEvPT0_PKT_iiiPKbib)
        /*21e0*/ 	.word	0x00000000


	//----- nvinfo : EIATTR_REGCOUNT
	.align		4
.L_1473:
        /*21e4*/ 	.byte	0x04, 0x2f
        /*21e6*/ 	.short	(.L_1475 - .L_1474)
	.align		4
.L_1474:
        /*21e8*/ 	.word	index@(_ZN43_GLOBAL__N__9ae7fba5_10_SoftMax_cu_9f978f6320softmax_warp_forwardIN3c104HalfEffLi9ELb0ELb0EEEvPT0_PKT_iiiPKbib)
        /*21ec*/ 	.word	0x00000028


	//----- nvinfo : EIATTR_FRAME_SIZE
	.align		4
.L_1475:
        /*21f0*/ 	.byte	0x04, 0x11
        /*21f2*/ 	.short	(.L_1477 - .L_1476)
	.align		4
.L_1476:
        /*21f4*/ 	.word	index@(_ZN43_GLOBAL__N__9ae7fba5_10_SoftMax_cu_9f978f6320softmax_warp_forwardIN3c104HalfEffLi9ELb0ELb0EEEvPT0_PKT_iiiPKbib)
        /*21f8*/ 	.word	0x00000000


	//----- nvinfo : EIATTR_REGCOUNT
	.align		4
.L_1477:
        /*21fc*/ 	.byte	0x04, 0x2f
        /*21fe*/ 	.short	(.L_1479 - .L_1478)
	.align		4
.L_1478:
        /*2200*/ 	.word	index@(_ZN43_GLOBAL__N__9ae7fba5_10_SoftMax_cu_9f978f6320softmax_warp_forwardIN3c104HalfEffLi10ELb0ELb0EEEvPT0_PKT_iiiPKbib)
        /*2204*/ 	.word	0x00000047


	//----- nvinfo : EIATTR_FRAME_SIZE
	.align		4
.L_1479:
        /*2208*/ 	.byte	0x04, 0x11
        /*220a*/ 	.short	(.L_1481 - .L_1480)
	.align		4
.L_1480:
        /*220c*/ 	.word	index@(_ZN43_GLOBAL__N__9ae7fba5_10_SoftMax_cu_9f978f6320softmax_warp_forwardIN3c104HalfEffLi10ELb0ELb0EEEvPT0_PKT_iiiPKbib)
        /*2210*/ 	.word	0x00000000


	//----- nvinfo : EIATTR_REGCOUNT
	.align		4
.L_1481:
        /*2214*/ 	.byte	0x04, 0x2f
        /*2216*/ 	.short	(.L_1483 - .L_1482)
	.align		4
.L_1482:
        /*2218*/ 	.word	index@(_ZN43_GLOBAL__N__9ae7fba5_10_SoftMax_cu_9f978f6320softmax_warp_forwardIN3c104HalfEffLi11ELb0ELb0EEEvPT0_PKT_iiiPKbib)
        /*221c*/ 	.word	0x00000080


	//----- nvinfo : EIATTR_FRAME_SIZE
	.align		4
.L_1483:
        /*2220*/ 	.byte	0x04, 0x11
        /*2222*/ 	.short	(.L_1485 - .L_1484)
	.align		4
.L_1484:
        /*2224*/ 	.word	index@(_ZN43_GLOBAL__N__9ae7fba5_10_SoftMax_cu_9f978f6320softmax_warp_forwardIN3c104HalfEffLi11ELb0ELb0EEEvPT0_PKT_iiiPKbib)
        /*2228*/ 	.word	0x00000000


	//----- nvinfo : EIATTR_REGCOUNT
	.align		4
.L_1485:
        /*222c*/ 	.byte	0x04, 0x2f
        /*222e*/ 	.short	(.L_1487 - .L_1486)
	.align		4
.L_1486:
        /*2230*/ 	.word	index@(_ZN43_GLOBAL__N__9ae7fba5_10_SoftMax_cu_9f978f6320softmax_warp_forwardIN3c108BFloat16ES2_fLi0ELb0ELb0EEEvPT0_PKT_iiiPKbib)
        /*2234*/ 	.word	0x0000000e


	//----- nvinfo : EIATTR_FRAME_SIZE
	.align		4
.L_1487:
        /*2238*/ 	.byte	0x04, 0x11
        /*223a*/ 	.short	(.L_1489 - .L_1488)
	.align		4
.L_1488:
        /*223c*/ 	.word	index@(_ZN43_GLOBAL__N__9ae7fba5_10_SoftMax_cu_9f978f6320softmax_warp_forwardIN3c108BFloat16ES2_fLi0ELb0ELb0EEEvPT0_PKT_iiiPKbib)
        /*2240*/ 	.word	0x00000000


	//----- nvinfo : EIATTR_REGCOUNT
	.align		4
.L_1489:
        /*2244*/ 	.byte	0x04, 0x2f
        /*2246*/ 	.short	(.L_1491 - .L_1490)
	.align		4
.L_1490:
        /*2248*/ 	.word	index@(_ZN43_GLOBAL__N__9ae7fba5_10_SoftMax_cu_9f978f6320softmax_warp_forwardIN3c108BFloat16ES2_fLi1ELb0ELb0EEEvPT0_PKT_iiiPKbib)
        /*224c*/ 	.word	0x00000011


	//----- nvinfo : EIATTR_FRAME_SIZE
	.align		4
.L_1491:
        /*2250*/ 	.byte	0x04, 0x11
        /*2252*/ 	.short	(.L_1493 - .L_1492)
	.align		4
.L_1492:
        /*2254*/ 	.word	index@(_ZN43_GLOBAL__N__9ae7fba5_10_SoftMax_cu_9f978f6320softmax_warp_forwardIN3c108BFloat16ES2_fLi1ELb0ELb0EEEvPT0_PKT_iiiPKbib)
        /*2258*/ 	.word	0x00000000


	//----- nvinfo : EIATTR_REGCOUNT
	.align		4
.L_1493:
        /*225c*/ 	.byte	0x04, 0x2f
        /*225e*/ 	.short	(.L_1495 - .L_1494)
	.align		4
.L_1494:
        /*2260*/ 	.word	index@(_ZN43_GLOBAL__N__9ae7fba5_10_SoftMax_cu_9f978f6320softmax_warp_forwardIN3c108BFloat16ES2_fLi2ELb0ELb0EEEvPT0_PKT_iiiPKbib)
        /*2264*/ 	.word	0x00000013


	//----- nvinfo : EIATTR_FRAME_SIZE
	.align		4
.L_1495:
        /*2268*/ 	.byte	0x04, 0x11
        /*226a*/ 	.short	(.L_1497 - .L_1496)
	.align		4
.L_1496:
        /*226c*/ 	.word	index@(_ZN43_GLOBAL__N__9ae7fba5_10_SoftMax_cu_9f978f6320softmax_warp_forwardIN3c108BFloat16ES2_fLi2ELb0ELb0EEEvPT0_PKT_iiiPKbib)
        /*2270*/ 	.word	0x00000000


	//----- nvinfo : EIATTR_REGCOUNT
	.align		4
.L_1497:
        /*2274*/ 	.byte	0x04, 0x2f
        /*2276*/ 	.short	(.L_1499 - .L_1498)
	.align		4
.L_1498:
        /*2278*/ 	.word	index@(_ZN43_GLOBAL__N__9ae7fba5_10_SoftMax_cu_9f978f6320softmax_warp_forwardIN3c108BFloat16ES2_fLi3ELb0ELb0EEEvPT0_PKT_iiiPKbib)
        /*227c*/ 	.word	0x00000015


	//----- nvinfo : EIATTR_FRAME_SIZE
	.align		4
.L_1499:
        /*2280*/ 	.byte	0x04, 0x11
        /*2282*/ 	.short	(.L_1501 - .L_1500)
	.align		4
.L_1500:
        /*2284*/ 	.word	index@(_ZN43_GLOBAL__N__9ae7fba5_10_SoftMax_cu_9f978f6320softmax_warp_forwardIN3c108BFloat16ES2_fLi3ELb0ELb0EEEvPT0_PKT_iiiPKbib)
        /*2288*/ 	.word	0x00000000


	//----- nvinfo : EIATTR_REGCOUNT
	.align		4
.L_1501:
        /*228c*/ 	.byte	0x04, 0x2f
        /*228e*/ 	.short	(.L_1503 - .L_1502)
	.align		4
.L_1502:
        /*2290*/ 	.word	index@(_ZN43_GLOBAL__N__9ae7fba5_10_SoftMax_cu_9f978f6320softmax_warp_forwardIN3c108BFloat16ES2_fLi4ELb0ELb0EEEvPT0_PKT_iiiPKbib)
        /*2294*/ 	.word	0x00000015


	//----- nvinfo : EIATTR_FRAME_SIZE
	.align		4
.L_1503:
        /*2298*/ 	.byte	0x04, 0x11
        /*229a*/ 	.short	(.L_1505 - .L_1504)
	.align		4
.L_1504:
        /*229c*/ 	.word	index@(_ZN43_GLOBAL__N__9ae7fba5_10_SoftMax_cu_9f978f6320softmax_warp_forwardIN3c108BFloat16ES2_fLi4ELb0ELb0EEEvPT0_PKT_iiiPKbib)
        /*22a0*/ 	.word	0x00000000


	//----- nvinfo : EIATTR_REGCOUNT
	.align		4
.L_1505:
        /*22a4*/ 	.byte	0x04, 0x2f
        /*22a6*/ 	.short	(.L_1507 - .L_1506)
	.align		4
.L_1506:
        /*22a8*/ 	.word	index@(_ZN43_GLOBAL__N__9ae7fba5_10_SoftMax_cu_9f978f6320softmax_warp_forwardIN3c108BFloat16ES2_fLi5ELb0ELb0EEEvPT0_PKT_iiiPKbib)
        /*22ac*/ 	.word	0x00000014


	//----- nvinfo : EIATTR_FRAME_SIZE
	.align		4
.L_1507:
        /*22b0*/ 	.byte	0x04, 0x11
        /*22b2*/ 	.short	(.L_1509 - .L_1508)
	.align		4
.L_1508:
        /*22b4*/ 	.word	index@(_ZN43_GLOBAL__N__9ae7fba5_10_SoftMax_cu_9f978f6320softmax_warp_forwardIN3c108BFloat16ES2_fLi5ELb0ELb0EEEvPT0_PKT_iiiPKbib)
        /*22b8*/ 	.word	0x00000000


	//----- nvinfo : EIATTR_REGCOUNT
	.align		4
.L_1509:
        /*22bc*/ 	.byte	0x04, 0x2f
        /*22be*/ 	.short	(.L_1511 - .L_1510)
	.align		4
.L_1510:
        /*22c0*/ 	.word	index@(_ZN43_GLOBAL__N__9ae7fba5_10_SoftMax_cu_9f978f6320softmax_warp_forwardIN3c108BFloat16ES2_fLi6ELb0ELb0EEEvPT0_PKT_iiiPKbib)
        /*22c4*/ 	.word	0x00000019


	//----- nvinfo : EIATTR_FRAME_SIZE
	.align		4
.L_1511:
        /*22c8*/ 	.byte	0x04, 0x11
        /*22ca*/ 	.short	(.L_1513 - .L_1512)
	.align		4
.L_1512:
        /*22cc*/ 	.word	index@(_ZN43_GLOBAL__N__9ae7fba5_10_SoftMax_cu_9f978f6320softmax_warp_forwardIN3c108BFloat16ES2_fLi6ELb0ELb0EEEvPT0_PKT_iiiPKbib)
        /*22d0*/ 	.word	0x00000000


	//----- nvinfo : EIATTR_REGCOUNT
	.align		4
.L_1513:
        /*22d4*/ 	.byte	0x04, 0x2f
        /*22d6*/ 	.short	(.L_1515 - .L_1514)
	.align		4
.L_1514:
        /*22d8*/ 	.word	index@(_ZN43_GLOBAL__N__9ae7fba5_10_SoftMax_cu_9f978f6320softmax_warp_forwardIN3c108BFloat16ES2_fLi7ELb0ELb0EEEvPT0_PKT_iiiPKbib)
        /*22dc*/ 	.word	0x0000001f


	//----- nvinfo : EIATTR_FRAME_SIZE
	.align		4
.L_1515:
        /*22e0*/ 	.byte	0x04, 0x11
        /*22e2*/ 	.short	(.L_1517 - .L_1516)
	.align		4
.L_1516:
        /*22e4*/ 	.word	index@(_ZN43_GLOBAL__N__9ae7fba5_10_SoftMax_cu_9f978f6320softmax_warp_forwardIN3c108BFloat16ES2_fLi7ELb0ELb0EEEvPT0_PKT_iiiPKbib)
        /*22e8*/ 	.word	0x00000000


	//----- nvinfo : EIATTR_REGCOUNT
	.align		4
.L_1517:
        /*22ec*/ 	.byte	0x04, 0x2f
        /*22ee*/ 	.short	(.L_1519 - .L_1518)
	.align		4
.L_1518:
        /*22f0*/ 	.word	index@(_ZN43_GLOBAL__N__9ae7fba5_10_SoftMax_cu_9f978f6320softmax_warp_forwardIN3c108BFloat16ES2_fLi8ELb0ELb0EEEvPT0_PKT_iiiPKbib)
        /*22f4*/ 	.word	0x0000001d


	//----- nvinfo : EIATTR_FRAME_SIZE
	.align		4
.L_1519:
        /*22f8*/ 	.byte	0x04, 0x11
        /*22fa*/ 	.short	(.L_1521 - .L_1520)
	.align		4
.L_1520:
        /*22fc*/ 	.word	index@(_ZN43_GLOBAL__N__9ae7fba5_10_SoftMax_cu_9f978f6320softmax_warp_forwardIN3c108BFloat16ES2_fLi8ELb0ELb0EEEvPT0_PKT_iiiPKbib)
        /*2300*/ 	.word	0x00000000


	//----- nvinfo : EIATTR_REGCOUNT
	.align		4
.L_1521:
        /*2304*/ 	.byte	0x04, 0x2f
        /*2306*/ 	.short	(.L_1523 - .L_1522)
	.align		4
.L_1522:
        /*2308*/ 	.word	index@(_ZN43_GLOBAL__N__9ae7fba5_10_SoftMax_cu_9f978f6320softmax_warp_forwardIN3c108BFloat16ES2_fLi9ELb0ELb0EEEvPT0_PKT_iiiPKbib)
        /*230c*/ 	.word	0x00000028


	//----- nvinfo : EIATTR_FRAME_SIZE
	.align		4
.L_1523:
        /*2310*/ 	.byte	0x04, 0x11
        /*2312*/ 	.short	(.L_1525 - .L_1524)
	.align		4
.L_1524:
        /*2314*/ 	.word	index@(_ZN43_GLOBAL__N__9ae7fba5_10_SoftMax_cu_9f978f6320softmax_warp_forwardIN3c108BFloat16ES2_fLi9ELb0ELb0EEEvPT0_PKT_iiiPKbib)
        /*2318*/ 	.word	0x00000000


	//----- nvinfo : EIATTR_REGCOUNT
	.align		4
.L_1525:
        /*231c*/ 	.byte	0x04, 0x2f
        /*231e*/ 	.short	(.L_1527 - .L_1526)
	.align		4
.L_1526:
        /*2320*/ 	.word	index@(_ZN43_GLOBAL__N__9ae7fba5_10_SoftMax_cu_9f978f6320softmax_warp_forwardIN3c108BFloat16ES2_fLi10ELb0ELb0EEEvPT0_PKT_iiiPKbib)
        /*2324*/ 	.word	0x00000047


	//----- nvinfo : EIATTR_FRAME_SIZE
	.align		4
.L_1527:
        /*2328*/ 	.byte	0x04, 0x11
        /*232a*/ 	.short	(.L_1529 - .L_1528)
	.align		4
.L_1528:
        /*232c*/ 	.word	index@(_ZN43_GLOBAL__N__9ae7fba5_10_SoftMax_cu_9f978f6320softmax_warp_forwardIN3c108BFloat16ES2_fLi10ELb0ELb0EEEvPT0_PKT_iiiPKbib)
        /*2330*/ 	.word	0x00000000


	//----- nvinfo : EIATTR_REGCOUNT
	.align		4
.L_1529:
        /*2334*/ 	.byte	0x04, 0x2f
        /*2336*/ 	.short	(.L_1531 - .L_1530)
	.align		4
.L_1530:
        /*2338*/ 	.word	index@(_ZN43_GLOBAL__N__9ae7fba5_10_SoftMax_cu_9f978f6320softmax_warp_forwardIN3c108BFloat16ES2_fLi11ELb0ELb0EEEvPT0_PKT_iiiPKbib)
        /*233c*/ 	.word	0x00000080


	//----- nvinfo : EIATTR_FRAME_SIZE
	.align		4
.L_1531:
        /*2340*/ 	.byte	0x04, 0x11
        /*2342*/ 	.short	(.L_1533 - .L_1532)
	.align		4
.L_1532:
        /*2344*/ 	.word	index@(_ZN43_GLOBAL__N__9ae7fba5_10_SoftMax_cu_9f978f6320softmax_warp_forwardIN3c108BFloat16ES2_fLi11ELb0ELb0EEEvPT0_PKT_iiiPKbib)
        /*2348*/ 	.word	0x00000000


	//----- nvinfo : EIATTR_REGCOUNT
	.align		4
.L_1533:
        /*234c*/ 	.byte	0x04, 0x2f
        /*234e*/ 	.short	(.L_1535 - .L_1534)
	.align		4
.L_1534:
        /*2350*/ 	.word	index@(_ZN43_GLOBAL__N__9ae7fba5_10_SoftMax_cu_9f978f6320softmax_warp_forwardIN3c108BFloat16EffLi0ELb0ELb0EEEvPT0_PKT_iiiPKbib)
        /*2354*/ 	.word	0x0000000e


	//----- nvinfo : EIATTR_FRAME_SIZE
	.align		4
.L_1535:
        /*2358*/ 	.byte	0x04, 0x11
        /*235a*/ 	.short	(.L_1537 - .L_1536)
	.align		4
.L_1536:
        /*235c*/ 	.word	index@(_ZN43_GLOBAL__N__9ae7fba5_10_SoftMax_cu_9f978f6320softmax_warp_forwardIN3c108BFloat16EffLi0ELb0ELb0EEEvPT0_PKT_iiiPKbib)
        /*2360*/ 	.word	0x00000000


	//----- nvinfo : EIATTR_REGCOUNT
	.align		4
.L_1537:
        /*2364*/ 	.byte	0x04, 0x2f
        /*2366*/ 	.short	(.L_1539 - .L_1538)
	.align		4
.L_1538:
        /*2368*/ 	.word	index@(_ZN43_GLOBAL__N__9ae7fba5_10_SoftMax_cu_9f978f6320softmax_warp_forwardIN3c108BFloat16EffLi1ELb0ELb0EEEvPT0_PKT_iiiPKbib)
        /*236c*/ 	.word	0x00000011


	//----- nvinfo : EIATTR_FRAME_SIZE
	.align		4
.L_1539:
        /*2370*/ 	.byte	0x04, 0x11
        /*2372*/ 	.short	(.L_1541 - .L_1540)
	.align		4
.L_1540:
        /*2374*/ 	.word	index@(_ZN43_GLOBAL__N__9ae7fba5_10_SoftMax_cu_9f978f6320softmax_warp_forwardIN3c108BFloat16EffLi1ELb0ELb0EEEvPT0_PKT_iiiPKbib)
        /*2378*/ 	.word	0x00000000


	//----- nvinfo : EIATTR_REGCOUNT
	.align		4
.L_1541:
        /*237c*/ 	.byte	0x04, 0x2f
        /*237e*/ 	.short	(.L_1543 - .L_1542)
	.align		4
.L_1542:
        /*2380*/ 	.word	index@(_ZN43_GLOBAL__N__9ae7fba5_10_SoftMax_cu_9f978f6320softmax_warp_forwardIN3c108BFloat16EffLi2ELb0ELb0EEEvPT0_PKT_iiiPKbib)
        /*2384*/ 	.word	0x00000013


	//----- nvinfo : EIATTR_FRAME_SIZE
	.align		4
.L_1543:
        /*2388*/ 	.byte	0x04, 0x11
        /*238a*/ 	.short	(.L_1545 - .L_1544)
	.align		4
.L_1544:
        /*238c*/ 	.word	index@(_ZN43_GLOBAL__N__9ae7fba5_10_SoftMax_cu_9f978f6320softmax_warp_forwardIN3c108BFloat16EffLi2ELb0ELb0EEEvPT0_PKT_iiiPKbib)
        /*2390*/ 	.word	0x00000000


	//----- nvinfo : EIATTR_REGCOUNT
	.align		4
.L_1545:
        /*2394*/ 	.byte	0x04, 0x2f
        /*2396*/ 	.short	(.L_1547 - .L_1546)
	.align		4
.L_1546:
        /*2398*/ 	.word	index@(_ZN43_GLOBAL__N__9ae7fba5_10_SoftMax_cu_9f978f6320softmax_warp_forwardIN3c108BFloat16EffLi3ELb0ELb0EEEvPT0_PKT_iiiPKbib)
        /*239c*/ 	.word	0x00000013


	//----- nvinfo : EIATTR_FRAME_SIZE
	.align		4
.L_1547:
        /*23a0*/ 	.byte	0x04, 0x11
        /*23a2*/ 	.short	(.L_1549 - .L_1548)
	.align		4
.L_1548:
        /*23a4*/ 	.word	index@(_ZN43_GLOBAL__N__9ae7fba5_10_SoftMax_cu_9f978f6320softmax_warp_forwardIN3c108BFloat16EffLi3ELb0ELb0EEEvPT0_PKT_iiiPKbib)
        /*23a8*/ 	.word	0x00000000


	//----- nvinfo : EIATTR_REGCOUNT
	.align		4
.L_1549:
        /*23ac*/ 	.byte	0x04, 0x2f
        /*23ae*/ 	.short	(.L_1551 - .L_1550)
	.align		4
.L_1550:
        /*23b0*/ 	.word	index@(_ZN43_GLOBAL__N__9ae7fba5_10_SoftMax_cu_9f978f6320softmax_warp_forwardIN3c108BFloat16EffLi4ELb0ELb0EEEvPT0_PKT_iiiPKbib)
        /*23b4*/ 	.word	0x00000015


	//----- nvinfo : EIATTR_FRAME_SIZE
	.align		4
.L_1551:
        /*23b8*/ 	.byte	0x04, 0x11
        /*23ba*/ 	.short	(.L_1553 - .L_1552)
	.align		4
.L_1552:
        /*23bc*/ 	.word	index@(_ZN43_GLOBAL__N__9ae7fba5_10_SoftMax_cu_9f978f6320softmax_warp_forwardIN3c108BFloat16EffLi4ELb0ELb0EEEvPT0_PKT_iiiPKbib)
        /*23c0*/ 	.word	0x00000000


	//----- nvinfo : EIATTR_REGCOUNT
	.align		4
.L_1553:
        /*23c4*/ 	.byte	0x04, 0x2f
        /*23c6*/ 	.short	(.L_1555 - .L_1554)
	.align		4
.L_1554:
        /*23c8*/ 	.word	index@(_ZN43_GLOBAL__N__9ae7fba5_10_SoftMax_cu_9f978f6320softmax_warp_forwardIN3c108BFloat16EffLi5ELb0ELb0EEEvPT0_PKT_iiiPKbib)
        /*23cc*/ 	.word	0x00000014


	//----- nvinfo : EIATTR_FRAME_SIZE
	.align		4
.L_1555:
        /*23d0*/ 	.byte	0x04, 0x11
        /*23d2*/ 	.short	(.L_1557 - .L_1556)
	.align		4
.L_1556:
        /*23d4*/ 	.word	index@(_ZN43_GLOBAL__N__9ae7fba5_10_SoftMax_cu_9f978f6320softmax_warp_forwardIN3c108BFloat16EffLi5ELb0ELb0EEEvPT0_PKT_iiiPKbib)
        /*23d8*/ 	.word	0x00000000


	//----- nvinfo : EIATTR_REGCOUNT
	.align		4
.L_1557:
        /*23dc*/ 	.byte	0x04, 0x2f
        /*23de*/ 	.short	(.L_1559 - .L_1558)
	.align		4
.L_1558:
        /*23e0*/ 	.word	index@(_ZN43_GLOBAL__N__9ae7fba5_10_SoftMax_cu_9f978f6320softmax_warp_forwardIN3c108BFloat16EffLi6ELb0ELb0EEEvPT0_PKT_iiiPKbib)
        /*23e4*/ 	.word	0x00000019


	//----- nvinfo : EIATTR_FRAME_SIZE
	.align		4
.L_1559:
        /*23e8*/ 	.byte	0x04, 0x11
        /*23ea*/ 	.short	(.L_1561 - .L_1560)
	.align		4
.L_1560:
        /*23ec*/ 	.word	index@(_ZN43_GLOBAL__N__9ae7fba5_10_SoftMax_cu_9f978f6320softmax_warp_forwardIN3c108BFloat16EffLi6ELb0ELb0EEEvPT0_PKT_iiiPKbib)
        /*23f0*/ 	.word	0x00000000


	//----- nvinfo : EIATTR_REGCOUNT
	.align		4
.L_1561:
        /*23f4*/ 	.byte	0x04, 0x2f
        /*23f6*/ 	.short	(.L_1563 - .L_1562)
	.align		4
.L_1562:
        /*23f8*/ 	.word	index@(_ZN43_GLOBAL__N__9ae7fba5_10_SoftMax_cu_9f978f6320softmax_warp_forwardIN3c108BFloat16EffLi7ELb0ELb0EEEvPT0_PKT_iiiPKbib)
        /*23fc*/ 	.word	0x00000020


	//----- nvinfo : EIATTR_FRAME_SIZE
	.align		4
.L_1563:
        /*2400*/ 	.byte	0x04, 0x11
        /*2402*/ 	.short	(.L_1565 - .L_1564)
	.align		4
.L_1564:
        /*2404*/ 	.word	index@(_ZN43_GLOBAL__N__9ae7fba5_10_SoftMax_cu_9f978f6320softmax_warp_forwardIN3c108BFloat16EffLi7ELb0ELb0EEEvPT0_PKT_iiiPKbib)
        /*2408*/ 	.word	0x00000000


	//----- nvinfo : EIATTR_REGCOUNT
	.align		4
.L_1565:
        /*240c*/ 	.byte	0x04, 0x2f
        /*240e*/ 	.short	(.L_1567 - .L_1566)
	.align		4
.L_1566:
        /*2410*/ 	.word	index@(_ZN43_GLOBAL__N__9ae7fba5_10_SoftMax_cu_9f978f6320softmax_warp_forwardIN3c108BFloat16EffLi8ELb0ELb0EEEvPT0_PKT_iiiPKbib)
        /*2414*/ 	.word	0x0000001d


	//----- nvinfo : EIATTR_FRAME_SIZE
	.align		4
.L_1567:
        /*2418*/ 	.byte	0x04, 0x11
        /*241a*/ 	.short	(.L_1569 - .L_1568)
	.align		4
.L_1568:
        /*241c*/ 	.word	index@(_ZN43_GLOBAL__N__9ae7fba5_10_SoftMax_cu_9f978f6320softmax_warp_forwardIN3c108BFloat16EffLi8ELb0ELb0EEEvPT0_PKT_iiiPKbib)
        /*2420*/ 	.word	0x00000000


	//----- nvinfo : EIATTR_REGCOUNT
	.align		4
.L_1569:
        /*2424*/ 	.byte	0x04, 0x2f
        /*2426*/ 	.short	(.L_1571 - .L_1570)
	.align		4
.L_1570:
        /*2428*/ 	.word	index@(_ZN43_GLOBAL__N__9ae7fba5_10_SoftMax_cu_9f978f6320softmax_warp_forwardIN3c108BFloat16EffLi9ELb0ELb0EEEvPT0_PKT_iiiPKbib)
        /*242c*/ 	.word	0x00000028


	//----- nvinfo : EIATTR_FRAME_SIZE
	.align		4
.L_1571:
        /*2430*/ 	.byte	0x04, 0x11
        /*2432*/ 	.short	(.L_1573 - .L_1572)
	.align		4
.L_1572:
        /*2434*/ 	.word	index@(_ZN43_GLOBAL__N__9ae7fba5_10_SoftMax_cu_9f978f6320softmax_warp_forwardIN3c108BFloat16EffLi9ELb0ELb0EEEvPT0_PKT_iiiPKbib)
        /*2438*/ 	.word	0x00000000


	//----- nvinfo : EIATTR_REGCOUNT
	.align		4
.L_1573:
        /*243c*/ 	.byte	0x04, 0x2f
        /*243e*/ 	.short	(.L_1575 - .L_1574)
	.align		4
.L_1574:
        /*2440*/ 	.word	index@(_ZN43_GLOBAL__N__9ae7fba5_10_SoftMax_cu_9f978f6320softmax_warp_forwardIN3c108BFloat16EffLi10ELb0ELb0EEEvPT0_PKT_iiiPKbib)
        /*2444*/ 	.word	0x00000047


	//----- nvinfo : EIATTR_FRAME_SIZE
	.align		4
.L_1575:
        /*2448*/ 	.byte	0x04, 0x11
        /*244a*/ 	.short	(.L_1577 - .L_1576)
	.align		4
.L_1576:
        /*244c*/ 	.word	index@(_ZN43_GLOBAL__N__9ae7fba5_10_SoftMax_cu_9f978f6320softmax_warp_forwardIN3c108BFloat16EffLi10ELb0ELb0EEEvPT0_PKT_iiiPKbib)
        /*2450*/ 	.word	0x00000000


	//----- nvinfo : EIATTR_REGCOUNT
	.align		4
.L_1577:
        /*2454*/ 	.byte	0x04, 0x2f
        /*2456*/ 	.short	(.L_1579 - .L_1578)
	.align		4
.L_1578:
        /*2458*/ 	.word	index@(_ZN43_GLOBAL__N__9ae7fba5_10_SoftMax_cu_9f978f6320softmax_warp_forwardIN3c108BFloat16EffLi11ELb0ELb0EEEvPT0_PKT_iiiPKbib)
        /*245c*/ 	.word	0x00000080


	//----- nvinfo : EIATTR_FRAME_SIZE
	.align		4
.L_1579:
        /*2460*/ 	.byte	0x04, 0x11
        /*2462*/ 	.short	(.L_1581 - .L_1580)
	.align		4
.L_1580:
        /*2464*/ 	.word	index@(_ZN43_GLOBAL__N__9ae7fba5_10_SoftMax_cu_9f978f6320softmax_warp_forwardIN3c108BFloat16EffLi11ELb0ELb0EEEvPT0_PKT_iiiPKbib)
        /*2468*/ 	.word	0x00000000


	//----- nvinfo : EIATTR_REGCOUNT
	.align		4
.L_1581:
        /*246c*/ 	.byte	0x04, 0x2f
        /*246e*/ 	.short	(.L_1583 - .L_1582)
	.align		4
.L_1582:
        /*2470*/ 	.word	index@(_ZN43_GLOBAL__N__9ae7fba5_10_SoftMax_cu_9f978f6321softmax_warp_backwardIdddLi0ELb0ELb0EEEvPT0_PKT_S5_iiiPKb)
        /*2474*/ 	.word	0x0000001e


	//----- nvinfo : EIATTR_FRAME_SIZE
	.align		4
.L_1583:
        /*2478*/ 	.byte	0x04, 0x11
        /*247a*/ 	.short	(.L_1585 - .L_1584)
	.align		4
.L_1584:
        /*247c*/ 	.word	index@(_ZN43_GLOBAL__N__9ae7fba5_10_SoftMax_cu_9f978f6321softmax_warp_backwardIdddLi0ELb0ELb0EEEvPT0_PKT_S5_iiiPKb)
        /*2480*/ 	.word	0x00000000


	//----- nvinfo : EIATTR_REGCOUNT
	.align		4
.L_1585:
        /*2484*/ 	.byte	0x04, 0x2f
        /*2486*/ 	.short	(.L_1587 - .L_1586)
	.align		4
.L_1586:
        /*2488*/ 	.word	index@(_ZN43_GLOBAL__N__9ae7fba5_10_SoftMax_cu_9f978f6321softmax_warp_backwardIdddLi1ELb0ELb0EEEvPT0_PKT_S5_iiiPKb)
        /*248c*/ 	.word	0x0000001e


	//----- nvinfo : EIATTR_FRAME_SIZE
	.align		4
.L_1587:
        /*2490*/ 	.byte	0x04, 0x11
        /*2492*/ 	.short	(.L_1589 - .L_1588)
	.align		4
.L_1588:
        /*2494*/ 	.word	index@(_ZN43_GLOBAL__N__9ae7fba5_10_SoftMax_cu_9f978f6321softmax_warp_backwardIdddLi1ELb0ELb0EEEvPT0_PKT_S5_iiiPKb)
        /*2498*/ 	.word	0x00000000


	//----- nvinfo : EIATTR_REGCOUNT
	.align		4
.L_1589:
        /*249c*/ 	.byte	0x04, 0x2f
        /*249e*/ 	.short	(.L_1591 - .L_1590)
	.align		4
.L_1590:
        /*24a0*/ 	.word	index@(_ZN43_GLOBAL__N__9ae7fba5_10_SoftMax_cu_9f978f6321softmax_warp_backwardIdddLi2ELb0ELb0EEEvPT0_PKT_S5_iiiPKb)
        /*24a4*/ 	.word	0x00000020


	//----- nvinfo : EIATTR_FRAME_SIZE
	.align		4
.L_1591:
        /*24a8*/ 	.byte	0x04, 0x11
        /*24aa*/ 	.short	(.L_1593 - .L_1592)
	.align		4
.L_1592:
        /*24ac*/ 	.word	index@(_ZN43_GLOBAL__N__9ae7fba5_10_SoftMax_cu_9f978f6321softmax_warp_backwardIdddLi2ELb0ELb0EEEvPT0_PKT_S5_iiiPKb)
        /*24b0*/ 	.word	0x00000000


	//----- nvinfo : EIATTR_REGCOUNT
	.align		4
.L_1593:
        /*24b4*/ 	.byte	0x04, 0x2f
        /*24b6*/ 	.short	(.L_1595 - .L_1594)
	.align		4
.L_1594:
        /*24b8*/ 	.word	index@(_ZN43_GLOBAL__N__9ae7fba5_10_SoftMax_cu_9f978f6321softmax_warp_backwardIdddLi3ELb0ELb0EEEvPT0_PKT_S5_iiiPKb)
        /*24bc*/ 	.word	0x0000001e


	//----- nvinfo : EIATTR_FRAME_SIZE
	.align		4
.L_1595:
        /*24c0*/ 	.byte	0x04, 0x11
        /*24c2*/ 	.short	(.L_1597 - .L_1596)
	.align		4
.L_1596:
        /*24c4*/ 	.word	index@(_ZN43_GLOBAL__N__9ae7fba5_10_SoftMax_cu_9f978f6321softmax_warp_backwardIdddLi3ELb0ELb0EEEvPT0_PKT_S5_iiiPKb)
        /*24c8*/ 	.word	0x00000000


	//----- nvinfo : EIATTR_REGCOUNT
	.align		4
.L_1597:
        /*24cc*/ 	.byte	0x04, 0x2f
        /*24ce*/ 	.short	(.L_1599 - .L_1598)
	.align		4
.L_1598:
        /*24d0*/ 	.word	index@(_ZN43_GLOBAL__N__9ae7fba5_10_SoftMax_cu_9f978f6321softmax_warp_backwardIdddLi4ELb0ELb0EEEvPT0_PKT_S5_iiiPKb)
        /*24d4*/ 	.word	0x00000020


	//----- nvinfo : EIATTR_FRAME_SIZE
	.align		4
.L_1599:
        /*24d8*/ 	.byte	0x04, 0x11
        /*24da*/ 	.short	(.L_1601 - .L_1600)
	.align		4
.L_1600:
        /*24dc*/ 	.word	index@(_ZN43_GLOBAL__N__9ae7fba5_10_SoftMax_cu_9f978f6321softmax_warp_backwardIdddLi4ELb0ELb0EEEvPT0_PKT_S5_iiiPKb)
        /*24e0*/ 	.word	0x00000000


	//----- nvinfo : EIATTR_REGCOUNT
	.align		4
.L_1601:
        /*24e4*/ 	.byte	0x04, 0x2f
        /*24e6*/ 	.short	(.L_1603 - .L_1602)
	.align		4
.L_1602:
        /*24e8*/ 	.word	index@(_ZN43_GLOBAL__N__9ae7fba5_10_SoftMax_cu_9f978f6321softmax_warp_backwardIdddLi5ELb0ELb0EEEvPT0_PKT_S5_iiiPKb)
        /*24ec*/ 	.word	0x00000020


	//----- nvinfo : EIATTR_FRAME_SIZE
	.align		4
.L_1603:
        /*24f0*/ 	.byte	0x04, 0x11
        /*24f2*/ 	.short	(.L_1605 - .L_1604)
	.align		4
.L_1604:
        /*24f4*/ 	.word	index@(_ZN43_GLOBAL__N__9ae7fba5_10_SoftMax_cu_9f978f6321softmax_warp_backwardIdddLi5ELb0ELb0EEEvPT0_PKT_S5_iiiPKb)
        /*24f8*/ 	.word	0x00000000


	//----- nvinfo : EIATTR_REGCOUNT
	.align		4
.L_1605:
        /*24fc*/ 	.byte	0x04, 0x2f
        /*24fe*/ 	.short	(.L_1607 - .L_1606)
	.align		4
.L_1606:
        /*2500*/ 	.word	index@(_ZN43_GLOBAL__N__9ae7fba5_10_SoftMax_cu_9f978f6321softmax_warp_backwardIdddLi6ELb0ELb0EEEvPT0_PKT_S5_iiiPKb)
        /*2504*/ 	.word	0x00000020


	//----- nvinfo : EIATTR_FRAME_SIZE
	.align		4
.L_1607:
        /*2508*/ 	.byte	0x04, 0x11
        /*250a*/ 	.short	(.L_1609 - .L_1608)
	.align		4
.L_1608:
        /*250c*/ 	.word	index@(_ZN43_GLOBAL__N__9ae7fba5_10_SoftMax_cu_9f978f6321softmax_warp_backwardIdddLi6ELb0ELb0EEEvPT0_PKT_S5_iiiPKb)
        /*2510*/ 	.word	0x00000000


	//----- nvinfo : EIATTR_REGCOUNT
	.align		4
.L_1609:
        /*2514*/ 	.byte	0x04, 0x2f
        /*2516*/ 	.short	(.L_1611 - .L_1610)
	.align		4
.L_1610:
        /*2518*/ 	.word	index@(_ZN43_GLOBAL__N__9ae7fba5_10_SoftMax_cu_9f978f6321softmax_warp_backwardIdddLi7ELb0ELb0EEEvPT0_PKT_S5_iiiPKb)
        /*251c*/ 	.word	0x00000038


	//----- nvinfo : EIATTR_FRAME_SIZE
	.align		4
.L_1611:
        /*2520*/ 	.byte	0x04, 0x11
        /*2522*/ 	.short	(.L_1613 - .L_1612)
	.align		4
.L_1612:
        /*2524*/ 	.word	index@(_ZN43_GLOBAL__N__9ae7fba5_10_SoftMax_cu_9f978f6321softmax_warp_backwardIdddLi7ELb0ELb0EEEvPT0_PKT_S5_iiiPKb)
        /*2528*/ 	.word	0x00000000


	//----- nvinfo : EIATTR_REGCOUNT
	.align		4
.L_1613:
        /*252c*/ 	.byte	0x04, 0x2f
        /*252e*/ 	.short	(.L_1615 - .L_1614)
	.align		4
.L_1614:
        /*2530*/ 	.word	index@(_ZN43_GLOBAL__N__9ae7fba5_10_SoftMax_cu_9f978f6321softmax_warp_backwardIdddLi8ELb0ELb0EEEvPT0_PKT_S5_iiiPKb)
        /*2534*/ 	.word	0x00000030


	//----- nvinfo : EIATTR_FRAME_SIZE
	.align		4
.L_1615:
        /*2538*/ 	.byte	0x04, 0x11
        /*253a*/ 	.short	(.L_1617 - .L_1616)
	.align		4
.L_1616:
        /*253c*/ 	.word	index@(_ZN43_GLOBAL__N__9ae7fba5_10_SoftMax_cu_9f978f6321softmax_warp_backwardIdddLi8ELb0ELb0EEEvPT0_PKT_S5_iiiPKb)
        /*2540*/ 	.word	0x00000000


	//----- nvinfo : EIATTR_REGCOUNT
	.align		4
.L_1617:
        /*2544*/ 	.byte	0x04, 0x2f
        /*2546*/ 	.short	(.L_1619 - .L_1618)
	.align		4
.L_1618:
        /*2548*/ 	.word	index@(_ZN43_GLOBAL__N__9ae7fba5_10_SoftMax_cu_9f978f6321softmax_warp_backwardIdddLi9ELb0ELb0EEEvPT0_PKT_S5_iiiPKb)
        /*254c*/ 	.word	0x00000060


	//----- nvinfo : EIATTR_FRAME_SIZE
	.align		4
.L_1619:
        /*2550*/ 	.byte	0x04, 0x11
        /*2552*/ 	.short	(.L_1621 - .L_1620)
	.align		4
.L_1620:
        /*2554*/ 	.word	index@(_ZN43_GLOBAL__N__9ae7fba5_10_SoftMax_cu_9f978f6321softmax_warp_backwardIdddLi9ELb0ELb0EEEvPT0_PKT_S5_iiiPKb)
        /*2558*/ 	.word	0x00000000


	//----- nvinfo : EIATTR_REGCOUNT
	.align		4
.L_1621:
        /*255c*/ 	.byte	0x04, 0x2f
        /*255e*/ 	.short	(.L_1623 - .L_1622)
	.align		4
.L_1622:
        /*2560*/ 	.word	index@(_ZN43_GLOBAL__N__9ae7fba5_10_SoftMax_cu_9f978f6321softmax_warp_backwardIdddLi10ELb0ELb0EEEvPT0_PKT_S5_iiiPKb)
        /*2564*/ 	.word	0x000000a8


	//----- nvinfo : EIATTR_FRAME_SIZE
	.align		4
.L_1623:
        /*2568*/ 	.byte	0x04, 0x11
        /*256a*/ 	.short	(.L_1625 - .L_1624)
	.align		4
.L_1624:
        /*256c*/ 	.word	index@(_ZN43_GLOBAL__N__9ae7fba5_10_SoftMax_cu_9f978f6321softmax_warp_backwardIdddLi10ELb0ELb0EEEvPT0_PKT_S5_iiiPKb)
        /*2570*/ 	.word	0x00000000


	//----- nvinfo : EIATTR_REGCOUNT
	.align		4
.L_1625:
        /*2574*/ 	.byte	0x04, 0x2f
        /*2576*/ 	.short	(.L_1627 - .L_1626)
	.align		4
.L_1626:
        /*2578*/ 	.word	index@(_ZN43_GLOBAL__N__9ae7fba5_10_SoftMax_cu_9f978f6321softmax_warp_backwardIfffLi0ELb0ELb0EEEvPT0_PKT_S5_iiiPKb)
        /*257c*/ 	.word	0x00000018


	//----- nvinfo : EIATTR_FRAME_SIZE
	.align		4
.L_1627:
        /*2580*/ 	.byte	0x04, 0x11
        /*2582*/ 	.short	(.L_1629 - .L_1628)
	.align		4
.L_1628:
        /*2584*/ 	.word	index@(_ZN43_GLOBAL__N__9ae7fba5_10_SoftMax_cu_9f978f6321softmax_warp_backwardIfffLi0ELb0ELb0EEEvPT0_PKT_S5_iiiPKb)
        /*2588*/ 	.word	0x00000000


	//----- nvinfo : EIATTR_REGCOUNT
	.align		4
.L_1629:
        /*258c*/ 	.byte	0x04, 0x2f
        /*258e*/ 	.short	(.L_1631 - .L_1630)
	.align		4
.L_1630:
        /*2590*/ 	.word	index@(_ZN43_GLOBAL__N__9ae7fba5_10_SoftMax_cu_9f978f6321softmax_warp_backwardIfffLi1ELb0ELb0EEEvPT0_PKT_S5_iiiPKb)
        /*2594*/ 	.word	0x00000018


	//----- nvinfo : EIATTR_FRAME_SIZE
	.align		4
.L_1631:
        /*2598*/ 	.byte	0x04, 0x11
        /*259a*/ 	.short	(.L_1633 - .L_1632)
	.align		4
.L_1632:
        /*259c*/ 	.word	index@(_ZN43_GLOBAL__N__9ae7fba5_10_SoftMax_cu_9f978f6321softmax_warp_backwardIfffLi1ELb0ELb0EEEvPT0_PKT_S5_iiiPKb)
        /*25a0*/ 	.word	0x00000000


	//----- nvinfo : EIATTR_REGCOUNT
	.align		4
.L_1633:
        /*25a4*/ 	.byte	0x04, 0x2f
        /*25a6*/ 	.short	(.L_1635 - .L_1634)
	.align		4
.L_1634:
        /*25a8*/ 	.word	index@(_ZN43_GLOBAL__N__9ae7fba5_10_SoftMax_cu_9f978f6321softmax_warp_backwardIfffLi2ELb0ELb0EEEvPT0_PKT_S5_iiiPKb)
        /*25ac*/ 	.word	0x00000018


	//----- nvinfo : EIATTR_FRAME_SIZE
	.align		4
.L_1635:
        /*25b0*/ 	.byte	0x04, 0x11
        /*25b2*/ 	.short	(.L_1637 - .L_1636)
	.align		4
.L_1636:
        /*25b4*/ 	.word	index@(_ZN43_GLOBAL__N__9ae7fba5_10_SoftMax_cu_9f978f6321softmax_warp_backwardIfffLi2ELb0ELb0EEEvPT0_PKT_S5_iiiPKb)
        /*25b8*/ 	.word	0x00000000


	//----- nvinfo : EIATTR_REGCOUNT
	.align		4
.L_1637:
        /*25bc*/ 	.byte	0x04, 0x2f
        /*25be*/ 	.short	(.L_1639 - .L_1638)
	.align		4
.L_1638:
        /*25c0*/ 	.word	index@(_ZN43_GLOBAL__N__9ae7fba5_10_SoftMax_cu_9f978f6321softmax_warp_backwardIfffLi3ELb0ELb0EEEvPT0_PKT_S5_iiiPKb)
        /*25c4*/ 	.word	0x00000018


	//----- nvinfo : EIATTR_FRAME_SIZE
	.align		4
.L_1639:
        /*25c8*/ 	.byte	0x04, 0x11
        /*25ca*/ 	.short	(.L_1641 - .L_1640)
	.align		4
.L_1640:
        /*25cc*/ 	.word	index@(_ZN43_GLOBAL__N__9ae7fba5_10_SoftMax_cu_9f978f6321softmax_warp_backwardIfffLi3ELb0ELb0EEEvPT0_PKT_S5_iiiPKb)
        /*25d0*/ 	.word	0x00000000


	//----- nvinfo : EIATTR_REGCOUNT
	.align		4
.L_1641:
        /*25d4*/ 	.byte	0x04, 0x2f
        /*25d6*/ 	.short	(.L_1643 - .L_1642)
	.align		4
.L_1642:
        /*25d8*/ 	.word	index@(_ZN43_GLOBAL__N__9ae7fba5_10_SoftMax_cu_9f978f6321softmax_warp_backwardIfffLi4ELb0ELb0EEEvPT0_PKT_S5_iiiPKb)
        /*25dc*/ 	.word	0x00000018


	//----- nvinfo : EIATTR_FRAME_SIZE
	.align		4
.L_1643:
        /*25e0*/ 	.byte	0x04, 0x11
        /*25e2*/ 	.short	(.L_1645 - .L_1644)
	.align		4
.L_1644:
        /*25e4*/ 	.word	index@(_ZN43_GLOBAL__N__9ae7fba5_10_SoftMax_cu_9f978f6321softmax_warp_backwardIfffLi4ELb0ELb0EEEvPT0_PKT_S5_iiiPKb)
        /*25e8*/ 	.word	0x00000000


	//----- nvinfo : EIATTR_REGCOUNT
	.align		4
.L_1645:
        /*25ec*/ 	.byte	0x04, 0x2f
        /*25ee*/ 	.short	(.L_1647 - .L_1646)
	.align		4
.L_1646:
        /*25f0*/ 	.word	index@(_ZN43_GLOBAL__N__9ae7fba5_10_SoftMax_cu_9f978f6321softmax_warp_backwardIfffLi5ELb0ELb0EEEvPT0_PKT_S5_iiiPKb)
        /*25f4*/ 	.word	0x00000018


	//----- nvinfo : EIATTR_FRAME_SIZE
	.align		4
.L_1647:
        /*25f8*/ 	.byte	0x04, 0x11
        /*25fa*/ 	.short	(.L_1649 - .L_1648)
	.align		4
.L_1648:
        /*25fc*/ 	.word	index@(_ZN43_GLOBAL__N__9ae7fba5_10_SoftMax_cu_9f978f6321softmax_warp_backwardIfffLi5ELb0ELb0EEEvPT0_PKT_S5_iiiPKb)
        /*2600*/ 	.word	0x00000000


	//----- nvinfo : EIATTR_REGCOUNT
	.align		4
.L_1649:
        /*2604*/ 	.byte	0x04, 0x2f
        /*2606*/ 	.short	(.L_1651 - .L_1650)
	.align		4
.L_1650:
        /*2608*/ 	.word	index@(_ZN43_GLOBAL__N__9ae7fba5_10_SoftMax_cu_9f978f6321softmax_warp_backwardIfffLi6ELb0ELb0EEEvPT0_PKT_S5_iiiPKb)
        /*260c*/ 	.word	0x0000001f


	//----- nvinfo : EIATTR_FRAME_SIZE
	.align		4
.L_1651:
        /*2610*/ 	.byte	0x04, 0x11
        /*2612*/ 	.short	(.L_1653 - .L_1652)
	.align		4
.L_1652:
        /*2614*/ 	.word	index@(_ZN43_GLOBAL__N__9ae7fba5_10_SoftMax_cu_9f978f6321softmax_warp_backwardIfffLi6ELb0ELb0EEEvPT0_PKT_S5_iiiPKb)
        /*2618*/ 	.word	0x00000000


	//----- nvinfo : EIATTR_REGCOUNT
	.align		4
.L_1653:
        /*261c*/ 	.byte	0x04, 0x2f
        /*261e*/ 	.short	(.L_1655 - .L_1654)
	.align		4
.L_1654:
        /*2620*/ 	.word	index@(_ZN43_GLOBAL__N__9ae7fba5_10_SoftMax_cu_9f978f6321softmax_warp_backwardIfffLi7ELb0ELb0EEEvPT0_PKT_S5_iiiPKb)
        /*2624*/ 	.word	0x00000020


	//----- nvinfo : EIATTR_FRAME_SIZE
	.align		4
.L_1655:
        /*2628*/ 	.byte	0x04, 0x11
        /*262a*/ 	.short	(.L_1657 - .L_1656)
	.align		4
.L_1656:
        /*262c*/ 	.word	index@(_ZN43_GLOBAL__N__9ae7fba5_10_SoftMax_cu_9f978f6321softmax_warp_backwardIfffLi7ELb0ELb0EEEvPT0_PKT_S5_iiiPKb)
        /*2630*/ 	.word	0x00000000


	//----- nvinfo : EIATTR_REGCOUNT
	.align		4
.L_1657:
        /*2634*/ 	.byte	0x04, 0x2f
        /*2636*/ 	.short	(.L_1659 - .L_1658)
	.align		4
.L_1658:
        /*2638*/ 	.word	index@(_ZN43_GLOBAL__N__9ae7fba5_10_SoftMax_cu_9f978f6321softmax_warp_backwardIfffLi8ELb0ELb0EEEvPT0_PKT_S5_iiiPKb)
        /*263c*/ 	.word	0x00000020


	//----- nvinfo : EIATTR_FRAME_SIZE
	.align		4
.L_1659:
        /*2640*/ 	.byte	0x04, 0x11
        /*2642*/ 	.short	(.L_1661 - .L_1660)
	.align		4
.L_1660:
        /*2644*/ 	.word	index@(_ZN43_GLOBAL__N__9ae7fba5_10_SoftMax_cu_9f978f6321softmax_warp_backwardIfffLi8ELb0ELb0EEEvPT0_PKT_S5_iiiPKb)
        /*2648*/ 	.word	0x00000000


	//----- nvinfo : EIATTR_REGCOUNT
	.align		4
.L_1661:
        /*264c*/ 	.byte	0x04, 0x2f
        /*264e*/ 	.short	(.L_1663 - .L_1662)
	.align		4
.L_1662:
        /*2650*/ 	.word	index@(_ZN43_GLOBAL__N__9ae7fba5_10_SoftMax_cu_9f978f6321softmax_warp_backwardIfffLi9ELb0ELb0EEEvPT0_PKT_S5_iiiPKb)
        /*2654*/ 	.word	0x00000038


	//----- nvinfo : EIATTR_FRAME_SIZE
	.align		4
.L_1663:
        /*2658*/ 	.byte	0x04, 0x11
        /*265a*/ 	.short	(.L_1665 - .L_1664)
	.align		4
.L_1664:
        /*265c*/ 	.word	index@(_ZN43_GLOBAL__N__9ae7fba5_10_SoftMax_cu_9f978f6321softmax_warp_backwardIfffLi9ELb0ELb0EEEvPT0_PKT_S5_iiiPKb)
        /*2660*/ 	.word	0x00000000


	//----- nvinfo : EIATTR_REGCOUNT
	.align		4
.L_1665:
        /*2664*/ 	.byte	0x04, 0x2f
        /*2666*/ 	.short	(.L_1667 - .L_1666)
	.align		4
.L_1666:
        /*2668*/ 	.word	index@(_ZN43_GLOBAL__N__9ae7fba5_10_SoftMax_cu_9f978f6321softmax_warp_backwardIfffLi10ELb0ELb0EEEvPT0_PKT_S5_iiiPKb)
        /*266c*/ 	.word	0x0000005f


	//----- nvinfo : EIATTR_FRAME_SIZE
	.align		4
.L_1667:
        /*2670*/ 	.byte	0x04, 0x11
        /*2672*/ 	.short	(.L_1669 - .L_1668)
	.align		4
.L_1668:
        /*2674*/ 	.word	index@(_ZN43_GLOBAL__N__9ae7fba5_10_SoftMax_cu_9f978f6321softmax_warp_backwardIfffLi10ELb0ELb0EEEvPT0_PKT_S5_iiiPKb)
        /*2678*/ 	.word	0x00000000


	//----- nvinfo : EIATTR_REGCOUNT
	.align		4
.L_1669:
        /*267c*/ 	.byte	0x04, 0x2f
        /*267e*/ 	.short	(.L_1671 - .L_1670)
	.align		4
.L_1670:
        /*2680*/ 	.word	index@(_ZN43_GLOBAL__N__9ae7fba5_10_SoftMax_cu_9f978f6321softmax_warp_backwardIN3c104HalfES2_fLi0ELb0ELb0EEEvPT0_PKT_S7_iiiPKb)
        /*2684*/ 	.word	0x00000018


	//----- nvinfo : EIATTR_FRAME_SIZE
	.align		4
.L_1671:
        /*2688*/ 	.byte	0x04, 0x11
        /*268a*/ 	.short	(.L_1673 - .L_1672)
	.align		4
.L_1672:
        /*268c*/ 	.word	index@(_ZN43_GLOBAL__N__9ae7fba5_10_SoftMax_cu_9f978f6321softmax_warp_backwardIN3c104HalfES2_fLi0ELb0ELb0EEEvPT0_PKT_S7_iiiPKb)
        /*2690*/ 	.word	0x00000000


	//----- nvinfo : EIATTR_REGCOUNT
	.align		4
.L_1673:
        /*2694*/ 	.byte	0x04, 0x2f
        /*2696*/ 	.short	(.L_1675 - .L_1674)
	.align		4
.L_1674:
        /*2698*/ 	.word	index@(_ZN43_GLOBAL__N__9ae7fba5_10_SoftMax_cu_9f978f6321softmax_warp_backwardIN3c104HalfES2_fLi1ELb0ELb0EEEvPT0_PKT_S7_iiiPKb)
        /*269c*/ 	.word	0x00000016


	//----- nvinfo : EIATTR_FRAME_SIZE
	.align		4
.L_1675:
        /*26a0*/ 	.byte	0x04, 0x11
        /*26a2*/ 	.short	(.L_1677 - .L_1676)
	.align		4
.L_1676:
        /*26a4*/ 	.word	index@(_ZN43_GLOBAL__N__9ae7fba5_10_SoftMax_cu_9f978f6321softmax_warp_backwardIN3c104HalfES2_fLi1ELb0ELb0EEEvPT0_PKT_S7_iiiPKb)
        /*26a8*/ 	.word	0x00000000


	//----- nvinfo : EIATTR_REGCOUNT
	.align		4
.L_1677:
        /*26ac*/ 	.byte	0x04, 0x2f
        /*26ae*/ 	.short	(.L_1679 - .L_1678)
	.align		4
.L_1678:
        /*26b0*/ 	.word	index@(_ZN43_GLOBAL__N__9ae7fba5_10_SoftMax_cu_9f978f6321softmax_warp_backwardIN3c104HalfES2_fLi2ELb0ELb0EEEvPT0_PKT_S7_iiiPKb)
        /*26b4*/ 	.word	0x00000015


	//----- nvinfo : EIATTR_FRAME_SIZE
	.align		4
.L_1679:
        /*26b8*/ 	.byte	0x04, 0x11
        /*26ba*/ 	.short	(.L_1681 - .L_1680)
	.align		4
.L_1680:
        /*26bc*/ 	.word	index@(_ZN43_GLOBAL__N__9ae7fba5_10_SoftMax_cu_9f978f6321softmax_warp_backwardIN3c104HalfES2_fLi2ELb0ELb0EEEvPT0_PKT_S7_iiiPKb)
        /*26c0*/ 	.word	0x00000000


	//----- nvinfo : EIATTR_REGCOUNT
	.align		4
.L_1681:
        /*26c4*/ 	.byte	0x04, 0x2f
        /*26c6*/ 	.short	(.L_1683 - .L_1682)
	.align		4
.L_1682:
        /*26c8*/ 	.word	index@(_ZN43_GLOBAL__N__9ae7fba5_10_SoftMax_cu_9f978f6321softmax_warp_backwardIN3c104HalfES2_fLi3ELb0ELb0EEEvPT0_PKT_S7_iiiPKb)
        /*26cc*/ 	.word	0x00000017


	//----- nvinfo : EIATTR_FRAME_SIZE
	.align		4
.L_1683:
        /*26d0*/ 	.byte	0x04, 0x11
        /*26d2*/ 	.short	(.L_1685 - .L_1684)
	.align		4
.L_1684:
        /*26d4*/ 	.word	index@(_ZN43_GLOBAL__N__9ae7fba5_10_SoftMax_cu_9f978f6321softmax_warp_backwardIN3c104HalfES2_fLi3ELb0ELb0EEEvPT0_PKT_S7_iiiPKb)
        /*26d8*/ 	.word	0x00000000


	//----- nvinfo : EIATTR_REGCOUNT
	.align		4
.L_1685:
        /*26dc*/ 	.byte	0x04, 0x2f
        /*26de*/ 	.short	(.L_1687 - .L_1686)
	.align		4
.L_1686:
        /*26e0*/ 	.word	index@(_ZN43_GLOBAL__N__9ae7fba5_10_SoftMax_cu_9f978f6321softmax_warp_backwardIN3c104HalfES2_fLi4ELb0ELb0EEEvPT0_PKT_S7_iiiPKb)
        /*26e4*/ 	.word	0x00000017


	//----- nvinfo : EIATTR_FRAME_SIZE
	.align		4
.L_1687:
        /*26e8*/ 	.byte	0x04, 0x11
        /*26ea*/ 	.short	(.L_1689 - .L_1688)
	.align		4
.L_1688:
        /*26ec*/ 	.word	index@(_ZN43_GLOBAL__N__9ae7fba5_10_SoftMax_cu_9f978f6321softmax_warp_backwardIN3c104HalfES2_fLi4ELb0ELb0EEEvPT0_PKT_S7_iiiPKb)
        /*26f0*/ 	.word	0x00000000


	//----- nvinfo : EIATTR_REGCOUNT
	.align		4
.L_1689:
        /*26f4*/ 	.byte	0x04, 0x2f
        /*26f6*/ 	.short	(.L_1691 - .L_1690)
	.align		4
.L_1690:
        /*26f8*/ 	.word	index@(_ZN43_GLOBAL__N__9ae7fba5_10_SoftMax_cu_9f978f6321softmax_warp_backwardIN3c104HalfES2_fLi5ELb0ELb0EEEvPT0_PKT_S7_iiiPKb)
        /*26fc*/ 	.word	0x00000017


	//----- nvinfo : EIATTR_FRAME_SIZE
	.align		4
.L_1691:
        /*2700*/ 	.byte	0x04, 0x11
        /*2702*/ 	.short	(.L_1693 - .L_1692)
	.align		4
.L_1692:
        /*2704*/ 	.word	index@(_ZN43_GLOBAL__N__9ae7fba5_10_SoftMax_cu_9f978f6321softmax_warp_backwardIN3c104HalfES2_fLi5ELb0ELb0EEEvPT0_PKT_S7_iiiPKb)
        /*2708*/ 	.word	0x00000000


	//----- nvinfo : EIATTR_REGCOUNT
	.align		4
.L_1693:
        /*270c*/ 	.byte	0x04, 0x2f
        /*270e*/ 	.short	(.L_1695 - .L_1694)
	.align		4
.L_1694:
        /*2710*/ 	.word	index@(_ZN43_GLOBAL__N__9ae7fba5_10_SoftMax_cu_9f978f6321softmax_warp_backwardIN3c104HalfES2_fLi6ELb0ELb0EEEvPT0_PKT_S7_iiiPKb)
        /*2714*/ 	.word	0x0000001d


	//----- nvinfo : EIATTR_FRAME_SIZE
	.align		4
.L_1695:
        /*2718*/ 	.byte	0x04, 0x11
        /*271a*/ 	.short	(.L_1697 - .L_1696)
	.align		4
.L_1696:
        /*271c*/ 	.word	index@(_ZN43_GLOBAL__N__9ae7fba5_10_SoftMax_cu_9f978f6321softmax_warp_backwardIN3c104HalfES2_fLi6ELb0ELb0EEEvPT0_PKT_S7_iiiPKb)
        /*2720*/ 	.word	0x00000000


	//----- nvinfo : EIATTR_REGCOUNT
	.align		4
.L_1697:
        /*2724*/ 	.byte	0x04, 0x2f
        /*2726*/ 	.short	(.L_1699 - .L_1698)
	.align		4
.L_1698:
        /*2728*/ 	.word	index@(_ZN43_GLOBAL__N__9ae7fba5_10_SoftMax_cu_9f978f6321softmax_warp_backwardIN3c104HalfES2_fLi7ELb0ELb0EEEvPT0_PKT_S7_iiiPKb)
        /*272c*/ 	.word	0x00000020


	//----- nvinfo : EIATTR_FRAME_SIZE
	.align		4
.L_1699:
        /*2730*/ 	.byte	0x04, 0x11
        /*2732*/ 	.short	(.L_1701 - .L_1700)
	.align		4
.L_1700:
        /*2734*/ 	.word	index@(_ZN43_GLOBAL__N__9ae7fba5_10_SoftMax_cu_9f978f6321softmax_warp_backwardIN3c104HalfES2_fLi7ELb0ELb0EEEvPT0_PKT_S7_iiiPKb)
        /*2738*/ 	.word	0x00000000


	//----- nvinfo : EIATTR_REGCOUNT
	.align		4
.L_1701:
        /*273c*/ 	.byte	0x04, 0x2f
        /*273e*/ 	.short	(.L_1703 - .L_1702)
	.align		4
.L_1702:
        /*2740*/ 	.word	index@(_ZN43_GLOBAL__N__9ae7fba5_10_SoftMax_cu_9f978f6321softmax_warp_backwardIN3c104HalfES2_fLi8ELb0ELb0EEEvPT0_PKT_S7_iiiPKb)
        /*2744*/ 	.word	0x00000020


	//----- nvinfo : EIATTR_FRAME_SIZE
	.align		4
.L_1703:
        /*2748*/ 	.byte	0x04, 0x11
        /*274a*/ 	.short	(.L_1705 - .L_1704)
	.align		4
.L_1704:
        /*274c*/ 	.word	index@(_ZN43_GLOBAL__N__9ae7fba5_10_SoftMax_cu_9f978f6321softmax_warp_backwardIN3c104HalfES2_fLi8ELb0ELb0EEEvPT0_PKT_S7_iiiPKb)
        /*2750*/ 	.word	0x00000000


	//----- nvinfo : EIATTR_REGCOUNT
	.align		4
.L_1705:
        /*2754*/ 	.byte	0x04, 0x2f
        /*2756*/ 	.short	(.L_1707 - .L_1706)
	.align		4
.L_1706:
        /*2758*/ 	.word	index@(_ZN43_GLOBAL__N__9ae7fba5_10_SoftMax_cu_9f978f6321softmax_warp_backwardIN3c104HalfES2_fLi9ELb0ELb0EEEvPT0_PKT_S7_iiiPKb)
        /*275c*/ 	.word	0x00000037


	//----- nvinfo : EIATTR_FRAME_SIZE
	.align		4
.L_1707:
        /*2760*/ 	.byte	0x04, 0x11
        /*2762*/ 	.short	(.L_1709 - .L_1708)
	.align		4
.L_1708:
        /*2764*/ 	.word	index@(_ZN43_GLOBAL__N__9ae7fba5_10_SoftMax_cu_9f978f6321softmax_warp_backwardIN3c104HalfES2_fLi9ELb0ELb0EEEvPT0_PKT_S7_iiiPKb)
        /*2768*/ 	.word	0x00000000


	//----- nvinfo : EIATTR_REGCOUNT
	.align		4
.L_1709:
        /*276c*/ 	.byte	0x04, 0x2f
        /*276e*/ 	.short	(.L_1711 - .L_1710)
	.align		4
.L_1710:
        /*2770*/ 	.word	index@(_ZN43_GLOBAL__N__9ae7fba5_10_SoftMax_cu_9f978f6321softmax_warp_backwardIN3c104HalfES2_fLi10ELb0ELb0EEEvPT0_PKT_S7_iiiPKb)
        /*2774*/ 	.word	0x00000060


	//----- nvinfo : EIATTR_FRAME_SIZE
	.align		4
.L_1711:
        /*2778*/ 	.byte	0x04, 0x11
        /*277a*/ 	.short	(.L_1713 - .L_1712)
	.align		4
.L_1712:
        /*277c*/ 	.word	index@(_ZN43_GLOBAL__N__9ae7fba5_10_SoftMax_cu_9f978f6321softmax_warp_backwardIN3c104HalfES2_fLi10ELb0ELb0EEEvPT0_PKT_S7_iiiPKb)
        /*2780*/ 	.word	0x00000000


	//----- nvinfo : EIATTR_REGCOUNT
	.align		4
.L_1713:
        /*2784*/ 	.byte	0x04, 0x2f
        /*2786*/ 	.short	(.L_1715 - .L_1714)
	.align		4
.L_1714:
        /*2788*/ 	.word	index@(_ZN43_GLOBAL__N__9ae7fba5_10_SoftMax_cu_9f978f6321softmax_warp_backwardIfN3c104HalfEfLi0ELb0ELb0EEEvPT0_PKT_S7_iiiPKb)
        /*278c*/ 	.word	0x00000018


	//----- nvinfo : EIATTR_FRAME_SIZE
	.align		4
.L_1715:
        /*2790*/ 	.byte	0x04, 0x11
        /*2792*/ 	.short	(.L_1717 - .L_1716)
	.align		4
.L_1716:
        /*2794*/ 	.word	index@(_ZN43_GLOBAL__N__9ae7fba5_10_SoftMax_cu_9f978f6321softmax_warp_backwardIfN3c104HalfEfLi0ELb0ELb0EEEvPT0_PKT_S7_iiiPKb)
        /*2798*/ 	.word	0x00000000


	//----- nvinfo : EIATTR_REGCOUNT
	.align		4
.L_1717:
        /*279c*/ 	.byte	0x04, 0x2f
        /*279e*/ 	.short	(.L_1719 - .L_1718)
	.align		4
.L_1718:
        /*27a0*/ 	.word	index@(_ZN43_GLOBAL__N__9ae7fba5_10_SoftMax_cu_9f978f6321softmax_warp_backwardIfN3c104HalfEfLi1ELb0ELb0EEEvPT0_PKT_S7_iiiPKb)
        /*27a4*/ 	.word	0x00000018


	//----- nvinfo : EIATTR_FRAME_SIZE
	.align		4
.L_1719:
        /*27a8*/ 	.byte	0x04, 0x11
        /*27aa*/ 	.short	(.L_1721 - .L_1720)
	.align		4
.L_1720:
        /*27ac*/ 	.word	index@(_ZN43_GLOBAL__N__9ae7fba5_10_SoftMax_cu_9f978f6321softmax_warp_backwardIfN3c104HalfEfLi1ELb0ELb0EEEvPT0_PKT_S7_iiiPKb)
        /*27b0*/ 	.word	0x00000000


	//----- nvinfo : EIATTR_REGCOUNT
	.align		4
.L_1721:
        /*27b4*/ 	.byte	0x04, 0x2f
        /*27b6*/ 	.short	(.L_1723 - .L_1722)
	.align		4
.L_1722:
        /*27b8*/ 	.word	index@(_ZN43_GLOBAL__N__9ae7fba5_10_SoftMax_cu_9f978f6321softmax_warp_backwardIfN3c104HalfEfLi2ELb0ELb0EEEvPT0_PKT_S7_iiiPKb)
        /*27bc*/ 	.word	0x00000018


	//----- nvinfo : EIATTR_FRAME_SIZE
	.align		4
.L_1723:
        /*27c0*/ 	.byte	0x04, 0x11
        /*27c2*/ 	.short	(.L_1725 - .L_1724)
	.align		4
.L_1724:
        /*27c4*/ 	.word	index@(_ZN43_GLOBAL__N__9ae7fba5_10_SoftMax_cu_9f978f6321softmax_warp_backwardIfN3c104HalfEfLi2ELb0ELb0EEEvPT0_PKT_S7_iiiPKb)
        /*27c8*/ 	.word	0x00000000


	//----- nvinfo : EIATTR_REGCOUNT
	.align		4
.L_1725:
        /*27cc*/ 	.byte	0x04, 0x2f
        /*27ce*/ 	.short	(.L_1727 - .L_1726)
	.align		4
.L_1726:
        /*27d0*/ 	.word	index@(_ZN43_GLOBAL__N__9ae7fba5_10_SoftMax_cu_9f978f6321softmax_warp_backwardIfN3c104HalfEfLi3ELb0ELb0EEEvPT0_PKT_S7_iiiPKb)
        /*27d4*/ 	.word	0x0000001a


	//----- nvinfo : EIATTR_FRAME_SIZE
	.align		4
.L_1727:
        /*27d8*/ 	.byte	0x04, 0x11
        /*27da*/ 	.short	(.L_1729 - .L_1728)
	.align		4
.L_1728:
        /*27dc*/ 	.word	index@(_ZN43_GLOBAL__N__9ae7fba5_10_SoftMax_cu_9f978f6321softmax_warp_backwardIfN3c104HalfEfLi3ELb0ELb0EEEvPT0_PKT_S7_iiiPKb)
        /*27e0*/ 	.word	0x00000000


	//----- nvinfo : EIATTR_REGCOUNT
	.align		4
.L_1729:
        /*27e4*/ 	.byte	0x04, 0x2f
        /*27e6*/ 	.short	(.L_1731 - .L_1730)
	.align		4
.L_1730:
        /*27e8*/ 	.word	index@(_ZN43_GLOBAL__N__9ae7fba5_10_SoftMax_cu_9f978f6321softmax_warp_backwardIfN3c104HalfEfLi4ELb0ELb0EEEvPT0_PKT_S7_iiiPKb)
        /*27ec*/ 	.word	0x00000018


	//----- nvinfo : EIATTR_FRAME_SIZE
	.align		4
.L_1731:
        /*27f0*/ 	.byte	0x04, 0x11
        /*27f2*/ 	.short	(.L_1733 - .L_1732)
	.align		4
.L_1732:
        /*27f4*/ 	.word	index@(_ZN43_GLOBAL__N__9ae7fba5_10_SoftMax_cu_9f978f6321softmax_warp_backwardIfN3c104HalfEfLi4ELb0ELb0EEEvPT0_PKT_S7_iiiPKb)
        /*27f8*/ 	.word	0x00000000


	//----- nvinfo : EIATTR_REGCOUNT
	.align		4
.L_1733:
        /*27fc*/ 	.byte	0x04, 0x2f
        /*27fe*/ 	.short	(.L_1735 - .L_1734)
	.align		4
.L_1734:
        /*2800*/ 	.word	index@(_ZN43_GLOBAL__N__9ae7fba5_10_SoftMax_cu_9f978f6321softmax_warp_backwardIfN3c104HalfEfLi5ELb0ELb0EEEvPT0_PKT_S7_iiiPKb)
        /*2804*/ 	.word	0x00000018


	//----- nvinfo : EIATTR_FRAME_SIZE
	.align		4
.L_1735:
        /*2808*/ 	.byte	0x04, 0x11
        /*280a*/ 	.short	(.L_1737 - .L_1736)
	.align		4
.L_1736:
        /*280c*/ 	.word	index@(_ZN43_GLOBAL__N__9ae7fba5_10_SoftMax_cu_9f978f6321softmax_warp_backwardIfN3c104HalfEfLi5ELb0ELb0EEEvPT0_PKT_S7_iiiPKb)
        /*2810*/ 	.word	0x00000000


	//----- nvinfo : EIATTR_REGCOUNT
	.align		4
.L_1737:
        /*2814*/ 	.byte	0x04, 0x2f
        /*2816*/ 	.short	(.L_1739 - .L_1738)
	.align		4
.L_1738:
        /*2818*/ 	.word	index@(_ZN43_GLOBAL__N__9ae7fba5_10_SoftMax_cu_9f978f6321softmax_warp_backwardIfN3c104HalfEfLi6ELb0ELb0EEEvPT0_PKT_S7_iiiPKb)
        /*281c*/ 	.word	0x0000001c


	//----- nvinfo : EIATTR_FRAME_SIZE
	.align		4
.L_1739:
        /*2820*/ 	.byte	0x04, 0x11
        /*2822*/ 	.short	(.L_1741 - .L_1740)
	.align		4
.L_1740:
        /*2824*/ 	.word	index@(_ZN43_GLOBAL__N__9ae7fba5_10_SoftMax_cu_9f978f6321softmax_warp_backwardIfN3c104HalfEfLi6ELb0ELb0EEEvPT0_PKT_S7_iiiPKb)
        /*2828*/ 	.word	0x00000000


	//----- nvinfo : EIATTR_REGCOUNT
	.align		4
.L_1741:
        /*282c*/ 	.byte	0x04, 0x2f
        /*282e*/ 	.short	(.L_1743 - .L_1742)
	.align		4
.L_1742:
        /*2830*/ 	.word	index@(_ZN43_GLOBAL__N__9ae7fba5_10_SoftMax_cu_9f978f6321softmax_warp_backwardIfN3c104HalfEfLi7ELb0ELb0EEEvPT0_PKT_S7_iiiPKb)
        /*2834*/ 	.word	0x00000020


	//----- nvinfo : EIATTR_FRAME_SIZE
	.align		4
.L_1743:
        /*2838*/ 	.byte	0x04, 0x11
        /*283a*/ 	.short	(.L_1745 - .L_1744)
	.align		4
.L_1744:
        /*283c*/ 	.word	index@(_ZN43_GLOBAL__N__9ae7fba5_10_SoftMax_cu_9f978f6321softmax_warp_backwardIfN3c104HalfEfLi7ELb0ELb0EEEvPT0_PKT_S7_iiiPKb)
        /*2840*/ 	.word	0x00000000


	//----- nvinfo : EIATTR_REGCOUNT
	.align		4
.L_1745:
        /*2844*/ 	.byte	0x04, 0x2f
        /*2846*/ 	.short	(.L_1747 - .L_1746)
	.align		4
.L_1746:
        /*2848*/ 	.word	index@(_ZN43_GLOBAL__N__9ae7fba5_10_SoftMax_cu_9f978f6321softmax_warp_backwardIfN3c104HalfEfLi8ELb0ELb0EEEvPT0_PKT_S7_iiiPKb)
        /*284c*/ 	.word	0x00000020


	//----- nvinfo : EIATTR_FRAME_SIZE
	.align		4
.L_1747:
        /*2850*/ 	.byte	0x04, 0x11
        /*2852*/ 	.short	(.L_1749 - .L_1748)
	.align		4
.L_1748:
        /*2854*/ 	.word	index@(_ZN43_GLOBAL__N__9ae7fba5_10_SoftMax_cu_9f978f6321softmax_warp_backwardIfN3c104HalfEfLi8ELb0ELb0EEEvPT0_PKT_S7_iiiPKb)
        /*2858*/ 	.word	0x00000000


	//----- nvinfo : EIATTR_REGCOUNT
	.align		4
.L_1749:
        /*285c*/ 	.byte	0x04, 0x2f
        /*285e*/ 	.short	(.L_1751 - .L_1750)
	.align		4
.L_1750:
        /*2860*/ 	.word	index@(_ZN43_GLOBAL__N__9ae7fba5_10_SoftMax_cu_9f978f6321softmax_warp_backwardIfN3c104HalfEfLi9ELb0ELb0EEEvPT0_PKT_S7_iiiPKb)
        /*2864*/ 	.word	0x00000038


	//----- nvinfo : EIATTR_FRAME_SIZE
	.align		4
.L_1751:
        /*2868*/ 	.byte	0x04, 0x11
        /*286a*/ 	.short	(.L_1753 - .L_1752)
	.align		4
.L_1752:
        /*286c*/ 	.word	index@(_ZN43_GLOBAL__N__9ae7fba5_10_SoftMax_cu_9f978f6321softmax_warp_backwardIfN3c104HalfEfLi9ELb0ELb0EEEvPT0_PKT_S7_iiiPKb)
        /*2870*/ 	.word	0x00000000


	//----- nvinfo : EIATTR_REGCOUNT
	.align		4
.L_1753:
        /*2874*/ 	.byte	0x04, 0x2f
        /*2876*/ 	.short	(.L_1755 - .L_1754)
	.align		4
.L_1754:
        /*2878*/ 	.word	index@(_ZN43_GLOBAL__N__9ae7fba5_10_SoftMax_cu_9f978f6321softmax_warp_backwardIfN3c104HalfEfLi10ELb0ELb0EEEvPT0_PKT_S7_iiiPKb)
        /*287c*/ 	.word	0x0000005f


	//----- nvinfo : EIATTR_FRAME_SIZE
	.align		4
.L_1755:
        /*2880*/ 	.byte	0x04, 0x11
        /*2882*/ 	.short	(.L_1757 - .L_1756)
	.align		4
.L_1756:
        /*2884*/ 	.word	index@(_ZN43_GLOBAL__N__9ae7fba5_10_SoftMax_cu_9f978f6321softmax_warp_backwardIfN3c104HalfEfLi10ELb0ELb0EEEvPT0_PKT_S7_iiiPKb)
        /*2888*/ 	.word	0x00000000


	//----- nvinfo : EIATTR_REGCOUNT
	.align		4
.L_1757:
        /*288c*/ 	.byte	0x04, 0x2f
        /*288e*/ 	.short	(.L_1759 - .L_1758)
	.align		4
.L_1758:
        /*2890*/ 	.word	index@(_ZN43_GLOBAL__N__9ae7fba5_10_SoftMax_cu_9f978f6321softmax_warp_backwardIN3c108BFloat16ES2_fLi0ELb0ELb0EEEvPT0_PKT_S7_iiiPKb)
        /*2894*/ 	.word	0x00000018


	//----- nvinfo : EIATTR_FRAME_SIZE
	.align		4
.L_1759:
        /*2898*/ 	.byte	0x04, 0x11
        /*289a*/ 	.short	(.L_1761 - .L_1760)
	.align		4
.L_1760:
        /*289c*/ 	.word	index@(_ZN43_GLOBAL__N__9ae7fba5_10_SoftMax_cu_9f978f6321softmax_warp_backwardIN3c108BFloat16ES2_fLi0ELb0ELb0EEEvPT0_PKT_S7_iiiPKb)
        /*28a0*/ 	.word	0x00000000


	//----- nvinfo : EIATTR_REGCOUNT
	.align		4
.L_1761:
        /*28a4*/ 	.byte	0x04, 0x2f
        /*28a6*/ 	.short	(.L_1763 - .L_1762)
	.align		4
.L_1762:
        /*28a8*/ 	.word	index@(_ZN43_GLOBAL__N__9ae7fba5_10_SoftMax_cu_9f978f6321softmax_warp_backwardIN3c108BFloat16ES2_fLi1ELb0ELb0EEEvPT0_PKT_S7_iiiPKb)
        /*28ac*/ 	.word	0x00000016


	//----- nvinfo : EIATTR_FRAME_SIZE
	.align		4
.L_1763:
        /*28b0*/ 	.byte	0x04, 0x11
        /*28b2*/ 	.short	(.L_1765 - .L_1764)
	.align		4
.L_1764:
        /*28b4*/ 	.word	index@(_ZN43_GLOBAL__N__9ae7fba5_10_SoftMax_cu_9f978f6321softmax_warp_backwardIN3c108BFloat16ES2_fLi1ELb0ELb0EEEvPT0_PKT_S7_iiiPKb)
        /*28b8*/ 	.word	0x00000000


	//----- nvinfo : EIATTR_REGCOUNT
	.align		4
.L_1765:
        /*28bc*/ 	.byte	0x04, 0x2f
        /*28be*/ 	.short	(.L_1767 - .L_1766)
	.align		4
.L_1766:
        /*28c0*/ 	.word	index@(_ZN43_GLOBAL__N__9ae7fba5_10_SoftMax_cu_9f978f6321softmax_warp_backwardIN3c108BFloat16ES2_fLi2ELb0ELb0EEEvPT0_PKT_S7_iiiPKb)
        /*28c4*/ 	.word	0x00000015


	//----- nvinfo : EIATTR_FRAME_SIZE
	.align		4
.L_1767:
        /*28c8*/ 	.byte	0x04, 0x11
        /*28ca*/ 	.short	(.L_1769 - .L_1768)
	.align		4
.L_1768:
        /*28cc*/ 	.word	index@(_ZN43_GLOBAL__N__9ae7fba5_10_SoftMax_cu_9f978f6321softmax_warp_backwardIN3c108BFloat16ES2_fLi2ELb0ELb0EEEvPT0_PKT_S7_iiiPKb)
        /*28d0*/ 	.word	0x00000000


	//----- nvinfo : EIATTR_REGCOUNT
	.align		4
.L_1769:
        /*28d4*/ 	.byte	0x04, 0x2f
        /*28d6*/ 	.short	(.L_1771 - .L_1770)
	.align		4
.L_1770:
        /*28d8*/ 	.word	index@(_ZN43_GLOBAL__N__9ae7fba5_10_SoftMax_cu_9f978f6321softmax_warp_backwardIN3c108BFloat16ES2_fLi3ELb0ELb0EEEvPT0_PKT_S7_iiiPKb)
        /*28dc*/ 	.word	0x00000017


	//----- nvinfo : EIATTR_FRAME_SIZE
	.align		4
.L_1771:
        /*28e0*/ 	.byte	0x04, 0x11
        /*28e2*/ 	.short	(.L_1773 - .L_1772)
	.align		4
.L_1772:
        /*28e4*/ 	.word	index@(_ZN43_GLOBAL__N__9ae7fba5_10_SoftMax_cu_9f978f6321softmax_warp_backwardIN3c108BFloat16ES2_fLi3ELb0ELb0EEEvPT0_PKT_S7_iiiPKb)
        /*28e8*/ 	.word	0x00000000


	//----- nvinfo : EIATTR_REGCOUNT
	.align		4
.L_1773:
        /*28ec*/ 	.byte	0x04, 0x2f
        /*28ee*/ 	.short	(.L_1775 - .L_1774)
	.align		4
.L_1774:
        /*28f0*/ 	.word	index@(_ZN43_GLOBAL__N__9ae7fba5_10_SoftMax_cu_9f978f6321softmax_warp_backwardIN3c108BFloat16ES2_fLi4ELb0ELb0EEEvPT0_PKT_S7_iiiPKb)
        /*28f4*/ 	.word	0x00000017


	//----- nvinfo : EIATTR_FRAME_SIZE
	.align		4
.L_1775:
        /*28f8*/ 	.byte	0x04, 0x11
        /*28fa*/ 	.short	(.L_1777 - .L_1776)
	.align		4
.L_1776:
        /*28fc*/ 	.word	index@(_ZN43_GLOBAL__N__9ae7fba5_10_SoftMax_cu_9f978f6321softmax_warp_backwardIN3c108BFloat16ES2_fLi4ELb0ELb0EEEvPT0_PKT_S7_iiiPKb)
        /*2900*/ 	.word	0x00000000


	//----- nvinfo : EIATTR_REGCOUNT
	.align		4
.L_1777:
        /*2904*/ 	.byte	0x04, 0x2f
        /*2906*/ 	.short	(.L_1779 - .L_1778)
	.align		4
.L_1778:
        /*2908*/ 	.word	index@(_ZN43_GLOBAL__N__9ae7fba5_10_SoftMax_cu_9f978f6321softmax_warp_backwardIN3c108BFloat16ES2_fLi5ELb0ELb0EEEvPT0_PKT_S7_iiiPKb)
        /*290c*/ 	.word	0x00000017


	//----- nvinfo : EIATTR_FRAME_SIZE
	.align		4
.L_1779:
        /*2910*/ 	.byte	0x04, 0x11
        /*2912*/ 	.short	(.L_1781 - .L_1780)
	.align		4
.L_1780:
        /*2914*/ 	.word	index@(_ZN43_GLOBAL__N__9ae7fba5_10_SoftMax_cu_9f978f6321softmax_warp_backwardIN3c108BFloat16ES2_fLi5ELb0ELb0EEEvPT0_PKT_S7_iiiPKb)
        /*2918*/ 	.word	0x00000000


	//----- nvinfo : EIATTR_REGCOUNT
	.align		4
.L_1781:
        /*291c*/ 	.byte	0x04, 0x2f
        /*291e*/ 	.short	(.L_1783 - .L_1782)
	.align		4
.L_1782:
        /*2920*/ 	.word	index@(_ZN43_GLOBAL__N__9ae7fba5_10_SoftMax_cu_9f978f6321softmax_warp_backwardIN3c108BFloat16ES2_fLi6ELb0ELb0EEEvPT0_PKT_S7_iiiPKb)
        /*2924*/ 	.word	0x0000001c


	//----- nvinfo : EIATTR_FRAME_SIZE
	.align		4
.L_1783:
        /*2928*/ 	.byte	0x04, 0x11
        /*292a*/ 	.short	(.L_1785 - .L_1784)
	.align		4
.L_1784:
        /*292c*/ 	.word	index@(_ZN43_GLOBAL__N__9ae7fba5_10_SoftMax_cu_9f978f6321softmax_warp_backwardIN3c108BFloat16ES2_fLi6ELb0ELb0EEEvPT0_PKT_S7_iiiPKb)
        /*2930*/ 	.word	0x00000000


	//----- nvinfo : EIATTR_REGCOUNT
	.align		4
.L_1785:
        /*2934*/ 	.byte	0x04, 0x2f
        /*2936*/ 	.short	(.L_1787 - .L_1786)
	.align		4
.L_1786:
        /*2938*/ 	.word	index@(_ZN43_GLOBAL__N__9ae7fba5_10_SoftMax_cu_9f978f6321softmax_warp_backwardIN3c108BFloat16ES2_fLi7ELb0ELb0EEEvPT0_PKT_S7_iiiPKb)
        /*293c*/ 	.word	0x00000020


	//----- nvinfo : EIATTR_FRAME_SIZE
	.align		4
.L_1787:
        /*2940*/ 	.byte	0x04, 0x11
        /*2942*/ 	.short	(.L_1789 - .L_1788)
	.align		4
.L_1788:
        /*2944*/ 	.word	index@(_ZN43_GLOBAL__N__9ae7fba5_10_SoftMax_cu_9f978f6321softmax_warp_backwardIN3c108BFloat16ES2_fLi7ELb0ELb0EEEvPT0_PKT_S7_iiiPKb)
        /*2948*/ 	.word	0x00000000


	//----- nvinfo : EIATTR_REGCOUNT
	.align		4
.L_1789:
        /*294c*/ 	.byte	0x04, 0x2f
        /*294e*/ 	.short	(.L_1791 - .L_1790)
	.align		4
.L_1790:
        /*2950*/ 	.word	index@(_ZN43_GLOBAL__N__9ae7fba5_10_SoftMax_cu_9f978f6321softmax_warp_backwardIN3c108BFloat16ES2_fLi8ELb0ELb0EEEvPT0_PKT_S7_iiiPKb)
        /*2954*/ 	.word	0x00000020


	//----- nvinfo : EIATTR_FRAME_SIZE
	.align		4
.L_1791:
        /*2958*/ 	.byte	0x04, 0x11
        /*295a*/ 	.short	(.L_1793 - .L_1792)
	.align		4
.L_1792:
        /*295c*/ 	.word	index@(_ZN43_GLOBAL__N__9ae7fba5_10_SoftMax_cu_9f978f6321softmax_warp_backwardIN3c108BFloat16ES2_fLi8ELb0ELb0EEEvPT0_PKT_S7_iiiPKb)
        /*2960*/ 	.word	0x00000000


	//----- nvinfo : EIATTR_REGCOUNT
	.align		4
.L_1793:
        /*2964*/ 	.byte	0x04, 0x2f
        /*2966*/ 	.short	(.L_1795 - .L_1794)
	.align		4
.L_1794:
        /*2968*/ 	.word	index@(_ZN43_GLOBAL__N__9ae7fba5_10_SoftMax_cu_9f978f6321softmax_warp_backwardIN3c108BFloat16ES2_fLi9ELb0ELb0EEEvPT0_PKT_S7_iiiPKb)
        /*296c*/ 	.word	0x00000037


	//----- nvinfo : EIATTR_FRAME_SIZE
	.align		4
.L_1795:
        /*2970*/ 	.byte	0x04, 0x11
        /*2972*/ 	.short	(.L_1797 - .L_1796)
	.align		4
.L_1796:
        /*2974*/ 	.word	index@(_ZN43_GLOBAL__N__9ae7fba5_10_SoftMax_cu_9f978f6321softmax_warp_backwardIN3c108BFloat16ES2_fLi9ELb0ELb0EEEvPT0_PKT_S7_iiiPKb)
        /*2978*/ 	.word	0x00000000


	//----- nvinfo : EIATTR_REGCOUNT
	.align		4
.L_1797:
        /*297c*/ 	.byte	0x04, 0x2f
        /*297e*/ 	.short	(.L_1799 - .L_1798)
	.align		4
.L_1798:
        /*2980*/ 	.word	index@(_ZN43_GLOBAL__N__9ae7fba5_10_SoftMax_cu_9f978f6321softmax_warp_backwardIN3c108BFloat16ES2_fLi10ELb0ELb0EEEvPT0_PKT_S7_iiiPKb)
        /*2984*/ 	.word	0x00000060


	//----- nvinfo : EIATTR_FRAME_SIZE
	.align		4
.L_1799:
        /*2988*/ 	.byte	0x04, 0x11
        /*298a*/ 	.short	(.L_1801 - .L_1800)
	.align		4
.L_1800:
        /*298c*/ 	.word	index@(_ZN43_GLOBAL__N__9ae7fba5_10_SoftMax_cu_9f978f6321softmax_warp_backwardIN3c108BFloat16ES2_fLi10ELb0ELb0EEEvPT0_PKT_S7_iiiPKb)
        /*2990*/ 	.word	0x00000000


	//----- nvinfo : EIATTR_REGCOUNT
	.align		4
.L_1801:
        /*2994*/ 	.byte	0x04, 0x2f
        /*2996*/ 	.short	(.L_1803 - .L_1802)
	.align		4
.L_1802:
        /*2998*/ 	.word	index@(_ZN43_GLOBAL__N__9ae7fba5_10_SoftMax_cu_9f978f6321softmax_warp_backwardIfN3c108BFloat16EfLi0ELb0ELb0EEEvPT0_PKT_S7_iiiPKb)
        /*299c*/ 	.word	0x00000018


	//----- nvinfo : EIATTR_FRAME_SIZE
	.align		4
.L_1803:
        /*29a0*/ 	.byte	0x04, 0x11
        /*29a2*/ 	.short	(.L_1805 - .L_1804)
	.align		4
.L_1804:
        /*29a4*/ 	.word	index@(_ZN43_GLOBAL__N__9ae7fba5_10_SoftMax_cu_9f978f6321softmax_warp_backwardIfN3c108BFloat16EfLi0ELb0ELb0EEEvPT0_PKT_S7_iiiPKb)
        /*29a8*/ 	.word	0x00000000


	//----- nvinfo : EIATTR_REGCOUNT
	.align		4
.L_1805:
        /*29ac*/ 	.byte	0x04, 0x2f
        /*29ae*/ 	.short	(.L_1807 - .L_1806)
	.align		4
.L_1806:
        /*29b0*/ 	.word	index@(_ZN43_GLOBAL__N__9ae7fba5_10_SoftMax_cu_9f978f6321softmax_warp_backwardIfN3c108BFloat16EfLi1ELb0ELb0EEEvPT0_PKT_S7_iiiPKb)
        /*29b4*/ 	.word	0x00000018


	//----- nvinfo : EIATTR_FRAME_SIZE
	.align		4
.L_1807:
        /*29b8*/ 	.byte	0x04, 0x11
        /*29ba*/ 	.short	(.L_1809 - .L_1808)
	.align		4
.L_1808:
        /*29bc*/ 	.word	index@(_ZN43_GLOBAL__N__9ae7fba5_10_SoftMax_cu_9f978f6321softmax_warp_backwardIfN3c108BFloat16EfLi1ELb0ELb0EEEvPT0_PKT_S7_iiiPKb)
        /*29c0*/ 	.word	0x00000000


	//----- nvinfo : EIATTR_REGCOUNT
	.align		4
.L_1809:
        /*29c4*/ 	.byte	0x04, 0x2f
        /*29c6*/ 	.short	(.L_1811 - .L_1810)
	.align		4
.L_1810:
        /*29c8*/ 	.word	index@(_ZN43_GLOBAL__N__9ae7fba5_10_SoftMax_cu_9f978f6321softmax_warp_backwardIfN3c108BFloat16EfLi2ELb0ELb0EEEvPT0_PKT_S7_iiiPKb)
        /*29cc*/ 	.word	0x00000018


	//----- nvinfo : EIATTR_FRAME_SIZE
	.align		4
.L_1811:
        /*29d0*/ 	.byte	0x04, 0x11
        /*29d2*/ 	.short	(.L_1813 - .L_1812)
	.align		4
.L_1812:
        /*29d4*/ 	.word	index@(_ZN43_GLOBAL__N__9ae7fba5_10_SoftMax_cu_9f978f6321softmax_warp_backwardIfN3c108BFloat16EfLi2ELb0ELb0EEEvPT0_PKT_S7_iiiPKb)
        /*29d8*/ 	.word	0x00000000


	//----- nvinfo : EIATTR_REGCOUNT
	.align		4
.L_1813:
        /*29dc*/ 	.byte	0x04, 0x2f
        /*29de*/ 	.short	(.L_1815 - .L_1814)
	.align		4
.L_1814:
        /*29e0*/ 	.word	index@(_ZN43_GLOBAL__N__9ae7fba5_10_SoftMax_cu_9f978f6321softmax_warp_backwardIfN3c108BFloat16EfLi3ELb0ELb0EEEvPT0_PKT_S7_iiiPKb)
        /*29e4*/ 	.word	0x0000001a


	//----- nvinfo : EIATTR_FRAME_SIZE
	.align		4
.L_1815:
        /*29e8*/ 	.byte	0x04, 0x11
        /*29ea*/ 	.short	(.L_1817 - .L_1816)
	.align		4
.L_1816:
        /*29ec*/ 	.word	index@(_ZN43_GLOBAL__N__9ae7fba5_10_SoftMax_cu_9f978f6321softmax_warp_backwardIfN3c108BFloat16EfLi3ELb0ELb0EEEvPT0_PKT_S7_iiiPKb)
        /*29f0*/ 	.word	0x00000000


	//----- nvinfo : EIATTR_REGCOUNT
	.align		4
.L_1817:
        /*29f4*/ 	.byte	0x04, 0x2f
        /*29f6*/ 	.short	(.L_1819 - .L_1818)
	.align		4
.L_1818:
        /*29f8*/ 	.word	index@(_ZN43_GLOBAL__N__9ae7fba5_10_SoftMax_cu_9f978f6321softmax_warp_backwardIfN3c108BFloat16EfLi4ELb0ELb0EEEvPT0_PKT_S7_iiiPKb)
        /*29fc*/ 	.word	0x00000018


	//----- nvinfo : EIATTR_FRAME_SIZE
	.align		4
.L_1819:
        /*2a00*/ 	.byte	0x04, 0x11
        /*2a02*/ 	.short	(.L_1821 - .L_1820)
	.align		4
.L_1820:
        /*2a04*/ 	.word	index@(_ZN43_GLOBAL__N__9ae7fba5_10_SoftMax_cu_9f978f6321softmax_warp_backwardIfN3c108BFloat16EfLi4ELb0ELb0EEEvPT0_PKT_S7_iiiPKb)
        /*2a08*/ 	.word	0x00000000


	//----- nvinfo : EIATTR_REGCOUNT
	.align		4
.L_1821:
        /*2a0c*/ 	.byte	0x04, 0x2f
        /*2a0e*/ 	.short	(.L_1823 - .L_1822)
	.align		4
.L_1822:
        /*2a10*/ 	.word	index@(_ZN43_GLOBAL__N__9ae7fba5_10_SoftMax_cu_9f978f6321softmax_warp_backwardIfN3c108BFloat16EfLi5ELb0ELb0EEEvPT0_PKT_S7_iiiPKb)
        /*2a14*/ 	.word	0x00000018


	//----- nvinfo : EIATTR_FRAME_SIZE
	.align		4
.L_1823:
        /*2a18*/ 	.byte	0x04, 0x11
        /*2a1a*/ 	.short	(.L_1825 - .L_1824)
	.align		4
.L_1824:
        /*2a1c*/ 	.word	index@(_ZN43_GLOBAL__N__9ae7fba5_10_SoftMax_cu_9f978f6321softmax_warp_backwardIfN3c108BFloat16EfLi5ELb0ELb0EEEvPT0_PKT_S7_iiiPKb)
        /*2a20*/ 	.word	0x00000000


	//----- nvinfo : EIATTR_REGCOUNT
	.align		4
.L_1825:
        /*2a24*/ 	.byte	0x04, 0x2f
        /*2a26*/ 	.short	(.L_1827 - .L_1826)
	.align		4
.L_1826:
        /*2a28*/ 	.word	index@(_ZN43_GLOBAL__N__9ae7fba5_10_SoftMax_cu_9f978f6321softmax_warp_backwardIfN3c108BFloat16EfLi6ELb0ELb0EEEvPT0_PKT_S7_iiiPKb)
        /*2a2c*/ 	.word	0x0000001c


	//----- nvinfo : EIATTR_FRAME_SIZE
	.align		4
.L_1827:
        /*2a30*/ 	.byte	0x04, 0x11
        /*2a32*/ 	.short	(.L_1829 - .L_1828)
	.align		4
.L_1828:
        /*2a34*/ 	.word	index@(_ZN43_GLOBAL__N__9ae7fba5_10_SoftMax_cu_9f978f6321softmax_warp_backwardIfN3c108BFloat16EfLi6ELb0ELb0EEEvPT0_PKT_S7_iiiPKb)
        /*2a38*/ 	.word	0x00000000


	//----- nvinfo : EIATTR_REGCOUNT
	.align		4
.L_1829:
        /*2a3c*/ 	.byte	0x04, 0x2f
        /*2a3e*/ 	.short	(.L_1831 - .L_1830)
	.align		4
.L_1830:
        /*2a40*/ 	.word	index@(_ZN43_GLOBAL__N__9ae7fba5_10_SoftMax_cu_9f978f6321softmax_warp_backwardIfN3c108BFloat16EfLi7ELb0ELb0EEEvPT0_PKT_S7_iiiPKb)
        /*2a44*/ 	.word	0x00000020


	//----- nvinfo : EIATTR_FRAME_SIZE
	.align		4
.L_1831:
        /*2a48*/ 	.byte	0x04, 0x11
        /*2a4a*/ 	.short	(.L_1833 - .L_1832)
	.align		4
.L_1832:
        /*2a4c*/ 	.word	index@(_ZN43_GLOBAL__N__9ae7fba5_10_SoftMax_cu_9f978f6321softmax_warp_backwardIfN3c108BFloat16EfLi7ELb0ELb0EEEvPT0_PKT_S7_iiiPKb)
        /*2a50*/ 	.word	0x00000000


	//----- nvinfo : EIATTR_REGCOUNT
	.align		4
.L_1833:
        /*2a54*/ 	.byte	0x04, 0x2f
        /*2a56*/ 	.short	(.L_1835 - .L_1834)
	.align		4
.L_1834:
        /*2a58*/ 	.word	index@(_ZN43_GLOBAL__N__9ae7fba5_10_SoftMax_cu_9f978f6321softmax_warp_backwardIfN3c108BFloat16EfLi8ELb0ELb0EEEvPT0_PKT_S7_iiiPKb)
        /*2a5c*/ 	.word	0x00000020


	//----- nvinfo : EIATTR_FRAME_SIZE
	.align		4
.L_1835:
        /*2a60*/ 	.byte	0x04, 0x11
        /*2a62*/ 	.short	(.L_1837 - .L_1836)
	.align		4
.L_1836:
        /*2a64*/ 	.word	index@(_ZN43_GLOBAL__N__9ae7fba5_10_SoftMax_cu_9f978f6321softmax_warp_backwardIfN3c108BFloat16EfLi8ELb0ELb0EEEvPT0_PKT_S7_iiiPKb)
        /*2a68*/ 	.word	0x00000000


	//----- nvinfo : EIATTR_REGCOUNT
	.align		4
.L_1837:
        /*2a6c*/ 	.byte	0x04, 0x2f
        /*2a6e*/ 	.short	(.L_1839 - .L_1838)
	.align		4
.L_1838:
        /*2a70*/ 	.word	index@(_ZN43_GLOBAL__N__9ae7fba5_10_SoftMax_cu_9f978f6321softmax_warp_backwardIfN3c108BFloat16EfLi9ELb0ELb0EEEvPT0_PKT_S7_iiiPKb)
        /*2a74*/ 	.word	0x00000038


	//----- nvinfo : EIATTR_FRAME_SIZE
	.align		4
.L_1839:
        /*2a78*/ 	.byte	0x04, 0x11
        /*2a7a*/ 	.short	(.L_1841 - .L_1840)
	.align		4
.L_1840:
        /*2a7c*/ 	.word	index@(_ZN43_GLOBAL__N__9ae7fba5_10_SoftMax_cu_9f978f6321softmax_warp_backwardIfN3c108BFloat16EfLi9ELb0ELb0EEEvPT0_PKT_S7_iiiPKb)
        /*2a80*/ 	.word	0x00000000


	//----- nvinfo : EIATTR_REGCOUNT
	.align		4
.L_1841:
        /*2a84*/ 	.byte	0x04, 0x2f
        /*2a86*/ 	.short	(.L_1843 - .L_1842)
	.align		4
.L_1842:
        /*2a88*/ 	.word	index@(_ZN43_GLOBAL__N__9ae7fba5_10_SoftMax_cu_9f978f6321softmax_warp_backwardIfN3c108BFloat16EfLi10ELb0ELb0EEEvPT0_PKT_S7_iiiPKb)
        /*2a8c*/ 	.word	0x0000005f


	//----- nvinfo : EIATTR_FRAME_SIZE
	.align		4
.L_1843:
        /*2a90*/ 	.byte	0x04, 0x11
        /*2a92*/ 	.short	(.L_1845 - .L_1844)
	.align		4
.L_1844:
        /*2a94*/ 	.word	index@(_ZN43_GLOBAL__N__9ae7fba5_10_SoftMax_cu_9f978f6321softmax_warp_backwardIfN3c108BFloat16EfLi10ELb0ELb0EEEvPT0_PKT_S7_iiiPKb)
        /*2a98*/ 	.word	0x00000000


	//----- nvinfo : EIATTR_REGCOUNT
	.align		4
.L_1845:
        /*2a9c*/ 	.byte	0x04, 0x2f
        /*2a9e*/ 	.short	(.L_1847 - .L_1846)
	.align		4
.L_1846:
        /*2aa0*/ 	.word	index@(_ZN43_GLOBAL__N__9ae7fba5_10_SoftMax_cu_9f978f6320softmax_warp_forwardIdddLi0ELb0ELb1EEEvPT0_PKT_iiiPKbib)
        /*2aa4*/ 	.word	0x0000001d


	//----- nvinfo : EIATTR_FRAME_SIZE
	.align		4
.L_1847:
        /*2aa8*/ 	.byte	0x04, 0x11
        /*2aaa*/ 	.short	(.L_1849 - .L_1848)
	.align		4
.L_1848:
        /*2aac*/ 	.word	index@($__internal_11_$__cuda_sm20_div_rn_f64_full)
        /*2ab0*/ 	.word	0x00000000


	//----- nvinfo : EIATTR_FRAME_SIZE
	.align		4
.L_1849:
        /*2ab4*/ 	.byte	0x04, 0x11
        /*2ab6*/ 	.short	(.L_1851 - .L_1850)
	.align		4
.L_1850:
        /*2ab8*/ 	.word	index@(_ZN43_GLOBAL__N__9ae7fba5_10_SoftMax_cu_9f978f6320softmax_warp_forwardIdddLi0ELb0ELb1EEEvPT0_PKT_iiiPKbib)
        /*2abc*/ 	.word	0x00000000


	//----- nvinfo : EIATTR_REGCOUNT
	.align		4
.L_1851:
        /*2ac0*/ 	.byte	0x04, 0x2f
        /*2ac2*/ 	.short	(.L_1853 - .L_1852)
	.align		4
.L_1852:
        /*2ac4*/ 	.word	index@(_ZN43_GLOBAL__N__9ae7fba5_10_SoftMax_cu_9f978f6320softmax_warp_forwardIdddLi1ELb0ELb1EEEvPT0_PKT_iiiPKbib)
        /*2ac8*/ 	.word	0x0000001d


	//----- nvinfo : EIATTR_FRAME_SIZE
	.align		4
.L_1853:
        /*2acc*/ 	.byte	0x04, 0x11
        /*2ace*/ 	.short	(.L_1855 - .L_1854)
	.align		4
.L_1854:
        /*2ad0*/ 	.word	index@($__internal_10_$__cuda_sm20_div_rn_f64_full)
        /*2ad4*/ 	.word	0x00000000


	//----- nvinfo : EIATTR_FRAME_SIZE
	.align		4
.L_1855:
        /*2ad8*/ 	.byte	0x04, 0x11
        /*2ada*/ 	.short	(.L_1857 - .L_1856)
	.align		4
.L_1856:
        /*2adc*/ 	.word	index@(_ZN43_GLOBAL__N__9ae7fba5_10_SoftMax_cu_9f978f6320softmax_warp_forwardIdddLi1ELb0ELb1EEEvPT0_PKT_iiiPKbib)
        /*2ae0*/ 	.word	0x00000000


	//----- nvinfo : EIATTR_REGCOUNT
	.align		4
.L_1857:
        /*2ae4*/ 	.byte	0x04, 0x2f
        /*2ae6*/ 	.short	(.L_1859 - .L_1858)
	.align		4
.L_1858:
        /*2ae8*/ 	.word	index@(_ZN43_GLOBAL__N__9ae7fba5_10_SoftMax_cu_9f978f6320softmax_warp_forwardIdddLi2ELb0ELb1EEEvPT0_PKT_iiiPKbib)
        /*2aec*/ 	.word	0x0000001d


	//----- nvinfo : EIATTR_FRAME_SIZE
	.align		4
.L_1859:
        /*2af0*/ 	.byte	0x04, 0x11
        /*2af2*/ 	.short	(.L_1861 - .L_1860)
	.align		4
.L_1860:
        /*2af4*/ 	.word	index@($__internal_9_$__cuda_sm20_div_rn_f64_full)
        /*2af8*/ 	.word	0x00000000


	//----- nvinfo : EIATTR_FRAME_SIZE
	.align		4
.L_1861:
        /*2afc*/ 	.byte	0x04, 0x11
        /*2afe*/ 	.short	(.L_1863 - .L_1862)
	.align		4
.L_1862:
        /*2b00*/ 	.word	index@(_ZN43_GLOBAL__N__9ae7fba5_10_SoftMax_cu_9f978f6320softmax_warp_forwardIdddLi2ELb0ELb1EEEvPT0_PKT_iiiPKbib)
        /*2b04*/ 	.word	0x00000000


	//----- nvinfo : EIATTR_REGCOUNT
	.align		4
.L_1863:
        /*2b08*/ 	.byte	0x04, 0x2f
        /*2b0a*/ 	.short	(.L_1865 - .L_1864)
	.align		4
.L_1864:
        /*2b0c*/ 	.word	index@(_ZN43_GLOBAL__N__9ae7fba5_10_SoftMax_cu_9f978f6320softmax_warp_forwardIdddLi3ELb0ELb1EEEvPT0_PKT_iiiPKbib)
        /*2b10*/ 	.word	0x0000001e


	//----- nvinfo : EIATTR_FRAME_SIZE
	.align		4
.L_1865:
        /*2b14*/ 	.byte	0x04, 0x11
        /*2b16*/ 	.short	(.L_1867 - .L_1866)
	.align		4
.L_1866:
        /*2b18*/ 	.word	index@($__internal_8_$__cuda_sm20_div_rn_f64_full)
        /*2b1c*/ 	.word	0x00000000


	//----- nvinfo : EIATTR_FRAME_SIZE
	.align		4
.L_1867:
        /*2b20*/ 	.byte	0x04, 0x11
        /*2b22*/ 	.short	(.L_1869 - .L_1868)
	.align		4
.L_1868:
        /*2b24*/ 	.word	index@(_ZN43_GLOBAL__N__9ae7fba5_10_SoftMax_cu_9f978f6320softmax_warp_forwardIdddLi3ELb0ELb1EEEvPT0_PKT_iiiPKbib)
        /*2b28*/ 	.word	0x00000000


	//----- nvinfo : EIATTR_REGCOUNT
	.align		4
.L_1869:
        /*2b2c*/ 	.byte	0x04, 0x2f
        /*2b2e*/ 	.short	(.L_1871 - .L_1870)
	.align		4
.L_1870:
        /*2b30*/ 	.word	index@(_ZN43_GLOBAL__N__9ae7fba5_10_SoftMax_cu_9f978f6320softmax_warp_forwardIdddLi4ELb0ELb1EEEvPT0_PKT_iiiPKbib)
        /*2b34*/ 	.word	0x0000001e


	//----- nvinfo : EIATTR_FRAME_SIZE
	.align		4
.L_1871:
        /*2b38*/ 	.byte	0x04, 0x11
        /*2b3a*/ 	.short	(.L_1873 - .L_1872)
	.align		4
.L_1872:
        /*2b3c*/ 	.word	index@($__internal_7_$__cuda_sm20_div_rn_f64_full)
        /*2b40*/ 	.word	0x00000000


	//----- nvinfo : EIATTR_FRAME_SIZE
	.align		4
.L_1873:
        /*2b44*/ 	.byte	0x04, 0x11
        /*2b46*/ 	.short	(.L_1875 - .L_1874)
	.align		4
.L_1874:
        /*2b48*/ 	.word	index@(_ZN43_GLOBAL__N__9ae7fba5_10_SoftMax_cu_9f978f6320softmax_warp_forwardIdddLi4ELb0ELb1EEEvPT0_PKT_iiiPKbib)
        /*2b4c*/ 	.word	0x00000000


	//----- nvinfo : EIATTR_REGCOUNT
	.align		4
.L_1875:
        /*2b50*/ 	.byte	0x04, 0x2f
        /*2b52*/ 	.short	(.L_1877 - .L_1876)
	.align		4
.L_1876:
        /*2b54*/ 	.word	index@(_ZN43_GLOBAL__N__9ae7fba5_10_SoftMax_cu_9f978f6320softmax_warp_forwardIdddLi5ELb0ELb1EEEvPT0_PKT_iiiPKbib)
        /*2b58*/ 	.word	0x00000020


	//----- nvinfo : EIATTR_FRAME_SIZE
	.align		4
.L_1877:
        /*2b5c*/ 	.byte	0x04, 0x11
        /*2b5e*/ 	.short	(.L_1879 - .L_1878)
	.align		4
.L_1878:
        /*2b60*/ 	.word	index@($__internal_6_$__cuda_sm20_div_rn_f64_full)
        /*2b64*/ 	.word	0x00000000


	//----- nvinfo : EIATTR_FRAME_SIZE
	.align		4
.L_1879:
        /*2b68*/ 	.byte	0x04, 0x11
        /*2b6a*/ 	.short	(.L_1881 - .L_1880)
	.align		4
.L_1880:
        /*2b6c*/ 	.word	index@(_ZN43_GLOBAL__N__9ae7fba5_10_SoftMax_cu_9f978f6320softmax_warp_forwardIdddLi5ELb0ELb1EEEvPT0_PKT_iiiPKbib)
        /*2b70*/ 	.word	0x00000000


	//----- nvinfo : EIATTR_REGCOUNT
	.align		4
.L_1881:
        /*2b74*/ 	.byte	0x04, 0x2f
        /*2b76*/ 	.short	(.L_1883 - .L_1882)
	.align		4
.L_1882:
        /*2b78*/ 	.word	index@(_ZN43_GLOBAL__N__9ae7fba5_10_SoftMax_cu_9f978f6320softmax_warp_forwardIdddLi6ELb0ELb1EEEvPT0_PKT_iiiPKbib)
        /*2b7c*/ 	.word	0x00000024


	//----- nvinfo : EIATTR_FRAME_SIZE
	.align		4
.L_1883:
        /*2b80*/ 	.byte	0x04, 0x11
        /*2b82*/ 	.short	(.L_1885 - .L_1884)
	.align		4
.L_1884:
        /*2b84*/ 	.word	index@($__internal_5_$__cuda_sm20_div_rn_f64_full)
        /*2b88*/ 	.word	0x00000000


	//----- nvinfo : EIATTR_FRAME_SIZE
	.align		4
.L_1885:
        /*2b8c*/ 	.byte	0x04, 0x11
        /*2b8e*/ 	.short	(.L_1887 - .L_1886)
	.align		4
.L_1886:
        /*2b90*/ 	.word	index@(_ZN43_GLOBAL__N__9ae7fba5_10_SoftMax_cu_9f978f6320softmax_warp_forwardIdddLi6ELb0ELb1EEEvPT0_PKT_iiiPKbib)
        /*2b94*/ 	.word	0x00000000


	//----- nvinfo : EIATTR_REGCOUNT
	.align		4
.L_1887:
        /*2b98*/ 	.byte	0x04, 0x2f
        /*2b9a*/ 	.short	(.L_1889 - .L_1888)
	.align		4
.L_1888:
        /*2b9c*/ 	.word	index@(_ZN43_GLOBAL__N__9ae7fba5_10_SoftMax_cu_9f978f6320softmax_warp_forwardIdddLi7ELb0ELb1EEEvPT0_PKT_iiiPKbib)
        /*2ba0*/ 	.word	0x0000002c


	//----- nvinfo : EIATTR_FRAME_SIZE
	.align		4
.L_1889:
        /*2ba4*/ 	.byte	0x04, 0x11
        /*2ba6*/ 	.short	(.L_1891 - .L_1890)
	.align		4
.L_1890:
        /*2ba8*/ 	.word	index@($__internal_4_$__cuda_sm20_div_rn_f64_full)
        /*2bac*/ 	.word	0x00000000


	//----- nvinfo : EIATTR_FRAME_SIZE
	.align		4
.L_1891:
        /*2bb0*/ 	.byte	0x04, 0x11
        /*2bb2*/ 	.short	(.L_1893 - .L_1892)
	.align		4
.L_1892:
        /*2bb4*/ 	.word	index@(_ZN43_GLOBAL__N__9ae7fba5_10_SoftMax_cu_9f978f6320softmax_warp_forwardIdddLi7ELb0ELb1EEEvPT0_PKT_iiiPKbib)
        /*2bb8*/ 	.word	0x00000000


	//----- nvinfo : EIATTR_REGCOUNT
	.align		4
.L_1893:
        /*2bbc*/ 	.byte	0x04, 0x2f
        /*2bbe*/ 	.short	(.L_1895 - .L_1894)
	.align		4
.L_1894:
        /*2bc0*/ 	.word	index@(_ZN43_GLOBAL__N__9ae7fba5_10_SoftMax_cu_9f978f6320softmax_warp_forwardIdddLi8ELb0ELb1EEEvPT0_PKT_iiiPKbib)
        /*2bc4*/ 	.word	0x00000028


	//----- nvinfo : EIATTR_FRAME_SIZE
	.align		4
.L_1895:
        /*2bc8*/ 	.byte	0x04, 0x11
        /*2bca*/ 	.short	(.L_1897 - .L_1896)
	.align		4
.L_1896:
        /*2bcc*/ 	.word	index@($__internal_3_$__cuda_sm20_div_rn_f64_full)
        /*2bd0*/ 	.word	0x00000000


	//----- nvinfo : EIATTR_FRAME_SIZE
	.align		4
.L_1897:
        /*2bd4*/ 	.byte	0x04, 0x11
        /*2bd6*/ 	.short	(.L_1899 - .L_1898)
	.align		4
.L_1898:
        /*2bd8*/ 	.word	index@(_ZN43_GLOBAL__N__9ae7fba5_10_SoftMax_cu_9f978f6320softmax_warp_forwardIdddLi8ELb0ELb1EEEvPT0_PKT_iiiPKbib)
        /*2bdc*/ 	.word	0x00000000


	//----- nvinfo : EIATTR_REGCOUNT
	.align		4
.L_1899:
        /*2be0*/ 	.byte	0x04, 0x2f
        /*2be2*/ 	.short	(.L_1901 - .L_1900)
	.align		4
.L_1900:
        /*2be4*/ 	.word	index@(_ZN43_GLOBAL__N__9ae7fba5_10_SoftMax_cu_9f978f6320softmax_warp_forwardIdddLi9ELb0ELb1EEEvPT0_PKT_iiiPKbib)
        /*2be8*/ 	.word	0x0000003f


	//----- nvinfo : EIATTR_FRAME_SIZE
	.align		4
.L_1901:
        /*2bec*/ 	.byte	0x04, 0x11
        /*2bee*/ 	.short	(.L_1903 - .L_1902)
	.align		4
.L_1902:
        /*2bf0*/ 	.word	index@($__internal_2_$__cuda_sm20_div_rn_f64_full)
        /*2bf4*/ 	.word	0x00000000


	//----- nvinfo : EIATTR_FRAME_SIZE
	.align		4
.L_1903:
        /*2bf8*/ 	.byte	0x04, 0x11
        /*2bfa*/ 	.short	(.L_1905 - .L_1904)
	.align		4
.L_1904:
        /*2bfc*/ 	.word	index@(_ZN43_GLOBAL__N__9ae7fba5_10_SoftMax_cu_9f978f6320softmax_warp_forwardIdddLi9ELb0ELb1EEEvPT0_PKT_iiiPKbib)
        /*2c00*/ 	.word	0x00000000


	//----- nvinfo : EIATTR_REGCOUNT
	.align		4
.L_1905:
        /*2c04*/ 	.byte	0x04, 0x2f
        /*2c06*/ 	.short	(.L_1907 - .L_1906)
	.align		4
.L_1906:
        /*2c08*/ 	.word	index@(_ZN43_GLOBAL__N__9ae7fba5_10_SoftMax_cu_9f978f6320softmax_warp_forwardIdddLi10ELb0ELb1EEEvPT0_PKT_iiiPKbib)
        /*2c0c*/ 	.word	0x0000007a


	//----- nvinfo : EIATTR_FRAME_SIZE
	.align		4
.L_1907:
        /*2c10*/ 	.byte	0x04, 0x11
        /*2c12*/ 	.short	(.L_1909 - .L_1908)
	.align		4
.L_1908:
        /*2c14*/ 	.word	index@($__internal_1_$__cuda_sm20_div_rn_f64_full)
        /*2c18*/ 	.word	0x00000000


	//----- nvinfo : EIATTR_FRAME_SIZE
	.align		4
.L_1909:
        /*2c1c*/ 	.byte	0x04, 0x11
        /*2c1e*/ 	.short	(.L_1911 - .L_1910)
	.align		4
.L_1910:
        /*2c20*/ 	.word	index@(_ZN43_GLOBAL__N__9ae7fba5_10_SoftMax_cu_9f978f6320softmax_warp_forwardIdddLi10ELb0ELb1EEEvPT0_PKT_iiiPKbib)
        /*2c24*/ 	.word	0x00000000


	//----- nvinfo : EIATTR_REGCOUNT
	.align		4
.L_1911:
        /*2c28*/ 	.byte	0x04, 0x2f
        /*2c2a*/ 	.short	(.L_1913 - .L_1912)
	.align		4
.L_1912:
        /*2c2c*/ 	.word	index@(_ZN43_GLOBAL__N__9ae7fba5_10_SoftMax_cu_9f978f6320softmax_warp_forwardIdddLi11ELb0ELb1EEEvPT0_PKT_iiiPKbib)
        /*2c30*/ 	.word	0x000000a8


	//----- nvinfo : EIATTR_FRAME_SIZE
	.align		4
.L_1913:
        /*2c34*/ 	.byte	0x04, 0x11
        /*2c36*/ 	.short	(.L_1915 - .L_1914)
	.align		4
.L_1914:
        /*2c38*/ 	.word	index@($__internal_0_$__cuda_sm20_div_rn_f64_full)
        /*2c3c*/ 	.word	0x00000000


	//----- nvinfo : EIATTR_FRAME_SIZE
	.align		4
.L_1915:
        /*2c40*/ 	.byte	0x04, 0x11
        /*2c42*/ 	.short	(.L_1917 - .L_1916)
	.align		4
.L_1916:
        /*2c44*/ 	.word	index@(_ZN43_GLOBAL__N__9ae7fba5_10_SoftMax_cu_9f978f6320softmax_warp_forwardIdddLi11ELb0ELb1EEEvPT0_PKT_iiiPKbib)
        /*2c48*/ 	.word	0x00000000


	//----- nvinfo : EIATTR_REGCOUNT
	.align		4
.L_1917:
        /*2c4c*/ 	.byte	0x04, 0x2f
        /*2c4e*/ 	.short	(.L_1919 - .L_1918)
	.align		4
.L_1918:
        /*2c50*/ 	.word	index@(_ZN43_GLOBAL__N__9ae7fba5_10_SoftMax_cu_9f978f6320softmax_warp_forwardIfffLi0ELb0ELb1EEEvPT0_PKT_iiiPKbib)
        /*2c54*/ 	.word	0x00000016


	//----- nvinfo : EIATTR_FRAME_SIZE
	.align		4
.L_1919:
        /*2c58*/ 	.byte	0x04, 0x11
        /*2c5a*/ 	.short	(.L_1921 - .L_1920)
	.align		4
.L_1920:
        /*2c5c*/ 	.word	index@(_ZN43_GLOBAL__N__9ae7fba5_10_SoftMax_cu_9f978f6320softmax_warp_forwardIfffLi0ELb0ELb1EEEvPT0_PKT_iiiPKbib)
        /*2c60*/ 	.word	0x00000000


	//----- nvinfo : EIATTR_REGCOUNT
	.align		4
.L_1921:
        /*2c64*/ 	.byte	0x04, 0x2f
        /*2c66*/ 	.short	(.L_1923 - .L_1922)
	.align		4
.L_1922:
        /*2c68*/ 	.word	index@(_ZN43_GLOBAL__N__9ae7fba5_10_SoftMax_cu_9f978f6320softmax_warp_forwardIfffLi1ELb0ELb1EEEvPT0_PKT_iiiPKbib)
        /*2c6c*/ 	.word	0x00000016


	//----- nvinfo : EIATTR_FRAME_SIZE
	.align		4
.L_1923:
        /*2c70*/ 	.byte	0x04, 0x11
        /*2c72*/ 	.short	(.L_1925 - .L_1924)
	.align		4
.L_1924:
        /*2c74*/ 	.word	index@(_ZN43_GLOBAL__N__9ae7fba5_10_SoftMax_cu_9f978f6320softmax_warp_forwardIfffLi1ELb0ELb1EEEvPT0_PKT_iiiPKbib)
        /*2c78*/ 	.word	0x00000000


	//----- nvinfo : EIATTR_REGCOUNT
	.align		4
.L_1925:
        /*2c7c*/ 	.byte	0x04, 0x2f
        /*2c7e*/ 	.short	(.L_1927 - .L_1926)
	.align		4
.L_1926:
        /*2c80*/ 	.word	index@(_ZN43_GLOBAL__N__9ae7fba5_10_SoftMax_cu_9f978f6320softmax_warp_forwardIfffLi2ELb0ELb1EEEvPT0_PKT_iiiPKbib)
        /*2c84*/ 	.word	0x00000018


	//----- nvinfo : EIATTR_FRAME_SIZE
	.align		4
.L_1927:
        /*2c88*/ 	.byte	0x04, 0x11
        /*2c8a*/ 	.short	(.L_1929 - .L_1928)
	.align		4
.L_1928:
        /*2c8c*/ 	.word	index@(_ZN43_GLOBAL__N__9ae7fba5_10_SoftMax_cu_9f978f6320softmax_warp_forwardIfffLi2ELb0ELb1EEEvPT0_PKT_iiiPKbib)
        /*2c90*/ 	.word	0x00000000


	//----- nvinfo : EIATTR_REGCOUNT
	.align		4
.L_1929:
        /*2c94*/ 	.byte	0x04, 0x2f
        /*2c96*/ 	.short	(.L_1931 - .L_1930)
	.align		4
.L_1930:
        /*2c98*/ 	.word	index@(_ZN43_GLOBAL__N__9ae7fba5_10_SoftMax_cu_9f978f6320softmax_warp_forwardIfffLi3ELb0ELb1EEEvPT0_PKT_iiiPKbib)
        /*2c9c*/ 	.word	0x00000018


	//----- nvinfo : EIATTR_FRAME_SIZE
	.align		4
.L_1931:
        /*2ca0*/ 	.byte	0x04, 0x11
        /*2ca2*/ 	.short	(.L_1933 - .L_1932)
	.align		4
.L_1932:
        /*2ca4*/ 	.word	index@(_ZN43_GLOBAL__N__9ae7fba5_10_SoftMax_cu_9f978f6320softmax_warp_forwardIfffLi3ELb0ELb1EEEvPT0_PKT_iiiPKbib)
        /*2ca8*/ 	.word	0x00000000


	//----- nvinfo : EIATTR_REGCOUNT
	.align		4
.L_1933:
        /*2cac*/ 	.byte	0x04, 0x2f
        /*2cae*/ 	.short	(.L_1935 - .L_1934)
	.align		4
.L_1934:
        /*2cb0*/ 	.word	index@(_ZN43_GLOBAL__N__9ae7fba5_10_SoftMax_cu_9f978f6320softmax_warp_forwardIfffLi4ELb0ELb1EEEvPT0_PKT_iiiPKbib)
        /*2cb4*/ 	.word	0x00000018


	//----- nvinfo : EIATTR_FRAME_SIZE
	.align		4
.L_1935:
        /*2cb8*/ 	.byte	0x04, 0x11
        /*2cba*/ 	.short	(.L_1937 - .L_1936)
	.align		4
.L_1936:
        /*2cbc*/ 	.word	index@(_ZN43_GLOBAL__N__9ae7fba5_10_SoftMax_cu_9f978f6320softmax_warp_forwardIfffLi4ELb0ELb1EEEvPT0_PKT_iiiPKbib)
        /*2cc0*/ 	.word	0x00000000


	//----- nvinfo : EIATTR_REGCOUNT
	.align		4
.L_1937:
        /*2cc4*/ 	.byte	0x04, 0x2f
        /*2cc6*/ 	.short	(.L_1939 - .L_1938)
	.align		4
.L_1938:
        /*2cc8*/ 	.word	index@(_ZN43_GLOBAL__N__9ae7fba5_10_SoftMax_cu_9f978f6320softmax_warp_forwardIfffLi5ELb0ELb1EEEvPT0_PKT_iiiPKbib)
        /*2ccc*/ 	.word	0x00000018


	//----- nvinfo : EIATTR_FRAME_SIZE
	.align		4
.L_1939:
        /*2cd0*/ 	.byte	0x04, 0x11
        /*2cd2*/ 	.short	(.L_1941 - .L_1940)
	.align		4
.L_1940:
        /*2cd4*/ 	.word	index@(_ZN43_GLOBAL__N__9ae7fba5_10_SoftMax_cu_9f978f6320softmax_warp_forwardIfffLi5ELb0ELb1EEEvPT0_PKT_iiiPKbib)
        /*2cd8*/ 	.word	0x00000000


	//----- nvinfo : EIATTR_REGCOUNT
	.align		4
.L_1941:
        /*2cdc*/ 	.byte	0x04, 0x2f
        /*2cde*/ 	.short	(.L_1943 - .L_1942)
	.align		4
.L_1942:
        /*2ce0*/ 	.word	index@(_ZN43_GLOBAL__N__9ae7fba5_10_SoftMax_cu_9f978f6320softmax_warp_forwardIfffLi6ELb0ELb1EEEvPT0_PKT_iiiPKbib)
        /*2ce4*/ 	.word	0x0000001c


	//----- nvinfo : EIATTR_FRAME_SIZE
	.align		4
.L_1943:
        /*2ce8*/ 	.byte	0x04, 0x11
        /*2cea*/ 	.short	(.L_1945 - .L_1944)
	.align		4
.L_1944:
        /*2cec*/ 	.word	index@(_ZN43_GLOBAL__N__9ae7fba5_10_SoftMax_cu_9f978f6320softmax_warp_forwardIfffLi6ELb0ELb1EEEvPT0_PKT_iiiPKbib)
        /*2cf0*/ 	.word	0x00000000


	//----- nvinfo : EIATTR_REGCOUNT
	.align		4
.L_1945:
        /*2cf4*/ 	.byte	0x04, 0x2f
        /*2cf6*/ 	.short	(.L_1947 - .L_1946)
	.align		4
.L_1946:
        /*2cf8*/ 	.word	index@(_ZN43_GLOBAL__N__9ae7fba5_10_SoftMax_cu_9f978f6320softmax_warp_forwardIfffLi7ELb0ELb1EEEvPT0_PKT_iiiPKbib)
        /*2cfc*/ 	.word	0x0000001f


	//----- nvinfo : EIATTR_FRAME_SIZE
	.align		4
.L_1947:
        /*2d00*/ 	.byte	0x04, 0x11
        /*2d02*/ 	.short	(.L_1949 - .L_1948)
	.align		4
.L_1948:
        /*2d04*/ 	.word	index@(_ZN43_GLOBAL__N__9ae7fba5_10_SoftMax_cu_9f978f6320softmax_warp_forwardIfffLi7ELb0ELb1EEEvPT0_PKT_iiiPKbib)
        /*2d08*/ 	.word	0x00000000


	//----- nvinfo : EIATTR_REGCOUNT
	.align		4
.L_1949:
        /*2d0c*/ 	.byte	0x04, 0x2f
        /*2d0e*/ 	.short	(.L_1951 - .L_1950)
	.align		4
.L_1950:
        /*2d10*/ 	.word	index@(_ZN43_GLOBAL__N__9ae7fba5_10_SoftMax_cu_9f978f6320softmax_warp_forwardIfffLi8ELb0ELb1EEEvPT0_PKT_iiiPKbib)
        /*2d14*/ 	.word	0x0000001d


	//----- nvinfo : EIATTR_FRAME_SIZE
	.align		4
.L_1951:
        /*2d18*/ 	.byte	0x04, 0x11
        /*2d1a*/ 	.short	(.L_1953 - .L_1952)
	.align		4
.L_1952:
        /*2d1c*/ 	.word	index@(_ZN43_GLOBAL__N__9ae7fba5_10_SoftMax_cu_9f978f6320softmax_warp_forwardIfffLi8ELb0ELb1EEEvPT0_PKT_iiiPKbib)
        /*2d20*/ 	.word	0x00000000


	//----- nvinfo : EIATTR_REGCOUNT
	.align		4
.L_1953:
        /*2d24*/ 	.byte	0x04, 0x2f
        /*2d26*/ 	.short	(.L_1955 - .L_1954)
	.align		4
.L_1954:
        /*2d28*/ 	.word	index@(_ZN43_GLOBAL__N__9ae7fba5_10_SoftMax_cu_9f978f6320softmax_warp_forwardIfffLi9ELb0ELb1EEEvPT0_PKT_iiiPKbib)
        /*2d2c*/ 	.word	0x0000002e


	//----- nvinfo : EIATTR_FRAME_SIZE
	.align		4
.L_1955:
        /*2d30*/ 	.byte	0x04, 0x11
        /*2d32*/ 	.short	(.L_1957 - .L_1956)
	.align		4
.L_1956:
        /*2d34*/ 	.word	index@(_ZN43_GLOBAL__N__9ae7fba5_10_SoftMax_cu_9f978f6320softmax_warp_forwardIfffLi9ELb0ELb1EEEvPT0_PKT_iiiPKbib)
        /*2d38*/ 	.word	0x00000000


	//----- nvinfo : EIATTR_REGCOUNT
	.align		4
.L_1957:
        /*2d3c*/ 	.byte	0x04, 0x2f
        /*2d3e*/ 	.short	(.L_1959 - .L_1958)
	.align		4
.L_1958:
        /*2d40*/ 	.word	index@(_ZN43_GLOBAL__N__9ae7fba5_10_SoftMax_cu_9f978f6320softmax_warp_forwardIfffLi10ELb0ELb1EEEvPT0_PKT_iiiPKbib)
        /*2d44*/ 	.word	0x0000004f


	//----- nvinfo : EIATTR_FRAME_SIZE
	.align		4
.L_1959:
        /*2d48*/ 	.byte	0x04, 0x11
        /*2d4a*/ 	.short	(.L_1961 - .L_1960)
	.align		4
.L_1960:
        /*2d4c*/ 	.word	index@(_ZN43_GLOBAL__N__9ae7fba5_10_SoftMax_cu_9f978f6320softmax_warp_forwardIfffLi10ELb0ELb1EEEvPT0_PKT_iiiPKbib)
        /*2d50*/ 	.word	0x00000000


	//----- nvinfo : EIATTR_REGCOUNT
	.align		4
.L_1961:
        /*2d54*/ 	.byte	0x04, 0x2f
        /*2d56*/ 	.short	(.L_1963 - .L_1962)
	.align		4
.L_1962:
        /*2d58*/ 	.word	index@(_ZN43_GLOBAL__N__9ae7fba5_10_SoftMax_cu_9f978f6320softmax_warp_forwardIfffLi11ELb0ELb1EEEvPT0_PKT_iiiPKbib)
        /*2d5c*/ 	.word	0x00000080


	//----- nvinfo : EIATTR_FRAME_SIZE
	.align		4
.L_1963:
        /*2d60*/ 	.byte	0x04, 0x11
        /*2d62*/ 	.short	(.L_1965 - .L_1964)
	.align		4
.L_1964:
        /*2d64*/ 	.word	index@(_ZN43_GLOBAL__N__9ae7fba5_10_SoftMax_cu_9f978f6320softmax_warp_forwardIfffLi11ELb0ELb1EEEvPT0_PKT_iiiPKbib)
        /*2d68*/ 	.word	0x00000000


	//----- nvinfo : EIATTR_REGCOUNT
	.align		4
.L_1965:
        /*2d6c*/ 	.byte	0x04, 0x2f
        /*2d6e*/ 	.short	(.L_1967 - .L_1966)
	.align		4
.L_1966:
        /*2d70*/ 	.word	index@(_ZN43_GLOBAL__N__9ae7fba5_10_SoftMax_cu_9f978f6320softmax_warp_forwardIN3c104HalfES2_fLi0ELb0ELb1EEEvPT0_PKT_iiiPKbib)
        /*2d74*/ 	.word	0x00000014


	//----- nvinfo : EIATTR_FRAME_SIZE
	.align		4
.L_1967:
        /*2d78*/ 	.byte	0x04, 0x11
        /*2d7a*/ 	.short	(.L_1969 - .L_1968)
	.align		4
.L_1968:
        /*2d7c*/ 	.word	index@(_ZN43_GLOBAL__N__9ae7fba5_10_SoftMax_cu_9f978f6320softmax_warp_forwardIN3c104HalfES2_fLi0ELb0ELb1EEEvPT0_PKT_iiiPKbib)
        /*2d80*/ 	.word	0x00000000


	//----- nvinfo : EIATTR_REGCOUNT
	.align		4
.L_1969:
        /*2d84*/ 	.byte	0x04, 0x2f
        /*2d86*/ 	.short	(.L_1971 - .L_1970)
	.align		4
.L_1970:
        /*2d88*/ 	.word	index@(_ZN43_GLOBAL__N__9ae7fba5_10_SoftMax_cu_9f978f6320softmax_warp_forwardIN3c104HalfES2_fLi1ELb0ELb1EEEvPT0_PKT_iiiPKbib)
        /*2d8c*/ 	.word	0x00000016


	//----- nvinfo : EIATTR_FRAME_SIZE
	.align		4
.L_1971:
        /*2d90*/ 	.byte	0x04, 0x11
        /*2d92*/ 	.short	(.L_1973 - .L_1972)
	.align		4
.L_1972:
        /*2d94*/ 	.word	index@(_ZN43_GLOBAL__N__9ae7fba5_10_SoftMax_cu_9f978f6320softmax_warp_forwardIN3c104HalfES2_fLi1ELb0ELb1EEEvPT0_PKT_iiiPKbib)
        /*2d98*/ 	.word	0x00000000


	//----- nvinfo : EIATTR_REGCOUNT
	.align		4
.L_1973:
        /*2d9c*/ 	.byte	0x04, 0x2f
        /*2d9e*/ 	.short	(.L_1975 - .L_1974)
	.align		4
.L_1974:
        /*2da0*/ 	.word	index@(_ZN43_GLOBAL__N__9ae7fba5_10_SoftMax_cu_9f978f6320softmax_warp_forwardIN3c104HalfES2_fLi2ELb0ELb1EEEvPT0_PKT_iiiPKbib)
        /*2da4*/ 	.word	0x00000018


	//----- nvinfo : EIATTR_FRAME_SIZE
	.align		4
.L_1975:
        /*2da8*/ 	.byte	0x04, 0x11
        /*2daa*/ 	.short	(.L_1977 - .L_1976)
	.align		4
.L_1976:
        /*2dac*/ 	.word	index@(_ZN43_GLOBAL__N__9ae7fba5_10_SoftMax_cu_9f978f6320softmax_warp_forwardIN3c104HalfES2_fLi2ELb0ELb1EEEvPT0_PKT_iiiPKbib)
        /*2db0*/ 	.word	0x00000000


	//----- nvinfo : EIATTR_REGCOUNT
	.align		4
.L_1977:
        /*2db4*/ 	.byte	0x04, 0x2f
        /*2db6*/ 	.short	(.L_1979 - .L_1978)
	.align		4
.L_1978:
        /*2db8*/ 	.word	index@(_ZN43_GLOBAL__N__9ae7fba5_10_SoftMax_cu_9f978f6320softmax_warp_forwardIN3c104HalfES2_fLi3ELb0ELb1EEEvPT0_PKT_iiiPKbib)
        /*2dbc*/ 	.word	0x00000018


	//----- nvinfo : EIATTR_FRAME_SIZE
	.align		4
.L_1979:
        /*2dc0*/ 	.byte	0x04, 0x11
        /*2dc2*/ 	.short	(.L_1981 - .L_1980)
	.align		4
.L_1980:
        /*2dc4*/ 	.word	index@(_ZN43_GLOBAL__N__9ae7fba5_10_SoftMax_cu_9f978f6320softmax_warp_forwardIN3c104HalfES2_fLi3ELb0ELb1EEEvPT0_PKT_iiiPKbib)
        /*2dc8*/ 	.word	0x00000000


	//----- nvinfo : EIATTR_REGCOUNT
	.align		4
.L_1981:
        /*2dcc*/ 	.byte	0x04, 0x2f
        /*2dce*/ 	.short	(.L_1983 - .L_1982)
	.align		4
.L_1982:
        /*2dd0*/ 	.word	index@(_ZN43_GLOBAL__N__9ae7fba5_10_SoftMax_cu_9f978f6320softmax_warp_forwardIN3c104HalfES2_fLi4ELb0ELb1EEEvPT0_PKT_iiiPKbib)
        /*2dd4*/ 	.word	0x00000018


	//----- nvinfo : EIATTR_FRAME_SIZE
	.align		4
.L_1983:
        /*2dd8*/ 	.byte	0x04, 0x11
        /*2dda*/ 	.short	(.L_1985 - .L_1984)
	.align		4
.L_1984:
        /*2ddc*/ 	.word	index@(_ZN43_GLOBAL__N__9ae7fba5_10_SoftMax_cu_9f978f6320softmax_warp_forwardIN3c104HalfES2_fLi4ELb0ELb1EEEvPT0_PKT_iiiPKbib)
        /*2de0*/ 	.word	0x00000000


	//----- nvinfo : EIATTR_REGCOUNT
	.align		4
.L_1985:
        /*2de4*/ 	.byte	0x04, 0x2f
        /*2de6*/ 	.short	(.L_1987 - .L_1986)
	.align		4
.L_1986:
        /*2de8*/ 	.word	index@(_ZN43_GLOBAL__N__9ae7fba5_10_SoftMax_cu_9f978f6320softmax_warp_forwardIN3c104HalfES2_fLi5ELb0ELb1EEEvPT0_PKT_iiiPKbib)
        /*2dec*/ 	.word	0x00000018


	//----- nvinfo : EIATTR_FRAME_SIZE
	.align		4
.L_1987:
        /*2df0*/ 	.byte	0x04, 0x11
        /*2df2*/ 	.short	(.L_1989 - .L_1988)
	.align		4
.L_1988:
        /*2df4*/ 	.word	index@(_ZN43_GLOBAL__N__9ae7fba5_10_SoftMax_cu_9f978f6320softmax_warp_forwardIN3c104HalfES2_fLi5ELb0ELb1EEEvPT0_PKT_iiiPKbib)
        /*2df8*/ 	.word	0x00000000


	//----- nvinfo : EIATTR_REGCOUNT
	.align		4
.L_1989:
        /*2dfc*/ 	.byte	0x04, 0x2f
        /*2dfe*/ 	.short	(.L_1991 - .L_1990)
	.align		4
.L_1990:
        /*2e00*/ 	.word	index@(_ZN43_GLOBAL__N__9ae7fba5_10_SoftMax_cu_9f978f6320softmax_warp_forwardIN3c104HalfES2_fLi6ELb0ELb1EEEvPT0_PKT_iiiPKbib)
        /*2e04*/ 	.word	0x0000001d


	//----- nvinfo : EIATTR_FRAME_SIZE
	.align		4
.L_1991:
        /*2e08*/ 	.byte	0x04, 0x11
        /*2e0a*/ 	.short	(.L_1993 - .L_1992)
	.align		4
.L_1992:
        /*2e0c*/ 	.word	index@(_ZN43_GLOBAL__N__9ae7fba5_10_SoftMax_cu_9f978f6320softmax_warp_forwardIN3c104HalfES2_fLi6ELb0ELb1EEEvPT0_PKT_iiiPKbib)
        /*2e10*/ 	.word	0x00000000


	//----- nvinfo : EIATTR_REGCOUNT
	.align		4
.L_1993:
        /*2e14*/ 	.byte	0x04, 0x2f
        /*2e16*/ 	.short	(.L_1995 - .L_1994)
	.align		4
.L_1994:
        /*2e18*/ 	.word	index@(_ZN43_GLOBAL__N__9ae7fba5_10_SoftMax_cu_9f978f6320softmax_warp_forwardIN3c104HalfES2_fLi7ELb0ELb1EEEvPT0_PKT_iiiPKbib)
        /*2e1c*/ 	.word	0x00000020


	//----- nvinfo : EIATTR_FRAME_SIZE
	.align		4
.L_1995:
        /*2e20*/ 	.byte	0x04, 0x11
        /*2e22*/ 	.short	(.L_1997 - .L_1996)
	.align		4
.L_1996:
        /*2e24*/ 	.word	index@(_ZN43_GLOBAL__N__9ae7fba5_10_SoftMax_cu_9f978f6320softmax_warp_forwardIN3c104HalfES2_fLi7ELb0ELb1EEEvPT0_PKT_iiiPKbib)
        /*2e28*/ 	.word	0x00000000


	//----- nvinfo : EIATTR_REGCOUNT
	.align		4
.L_1997:
        /*2e2c*/ 	.byte	0x04, 0x2f
        /*2e2e*/ 	.short	(.L_1999 - .L_1998)
	.align		4
.L_1998:
        /*2e30*/ 	.word	index@(_ZN43_GLOBAL__N__9ae7fba5_10_SoftMax_cu_9f978f6320softmax_warp_forwardIN3c104HalfES2_fLi8ELb0ELb1EEEvPT0_PKT_iiiPKbib)
        /*2e34*/ 	.word	0x00000020


	//----- nvinfo : EIATTR_FRAME_SIZE
	.align		4
.L_1999:
        /*2e38*/ 	.byte	0x04, 0x11
        /*2e3a*/ 	.short	(.L_2001 - .L_2000)
	.align		4
.L_2000:
        /*2e3c*/ 	.word	index@(_ZN43_GLOBAL__N__9ae7fba5_10_SoftMax_cu_9f978f6320softmax_warp_forwardIN3c104HalfES2_fLi8ELb0ELb1EEEvPT0_PKT_iiiPKbib)
        /*2e40*/ 	.word	0x00000000


	//----- nvinfo : EIATTR_REGCOUNT
	.align		4
.L_2001:
        /*2e44*/ 	.byte	0x04, 0x2f
        /*2e46*/ 	.short	(.L_2003 - .L_2002)
	.align		4
.L_2002:
        /*2e48*/ 	.word	index@(_ZN43_GLOBAL__N__9ae7fba5_10_SoftMax_cu_9f978f6320softmax_warp_forwardIN3c104HalfES2_fLi9ELb0ELb1EEEvPT0_PKT_iiiPKbib)
        /*2e4c*/ 	.word	0x00000038


	//----- nvinfo : EIATTR_FRAME_SIZE
	.align		4
.L_2003:
        /*2e50*/ 	.byte	0x04, 0x11
        /*2e52*/ 	.short	(.L_2005 - .L_2004)
	.align		4
.L_2004:
        /*2e54*/ 	.word	index@(_ZN43_GLOBAL__N__9ae7fba5_10_SoftMax_cu_9f978f6320softmax_warp_forwardIN3c104HalfES2_fLi9ELb0ELb1EEEvPT0_PKT_iiiPKbib)
        /*2e58*/ 	.word	0x00000000


	//----- nvinfo : EIATTR_REGCOUNT
	.align		4
.L_2005:
        /*2e5c*/ 	.byte	0x04, 0x2f
        /*2e5e*/ 	.short	(.L_2007 - .L_2006)
	.align		4
.L_2006:
        /*2e60*/ 	.word	index@(_ZN43_GLOBAL__N__9ae7fba5_10_SoftMax_cu_9f978f6320softmax_warp_forwardIN3c104HalfES2_fLi10ELb0ELb1EEEvPT0_PKT_iiiPKbib)
        /*2e64*/ 	.word	0x00000060


	//----- nvinfo : EIATTR_FRAME_SIZE
	.align		4
.L_2007:
        /*2e68*/ 	.byte	0x04, 0x11
        /*2e6a*/ 	.short	(.L_2009 - .L_2008)
	.align		4
.L_2008:
        /*2e6c*/ 	.word	index@(_ZN43_GLOBAL__N__9ae7fba5_10_SoftMax_cu_9f978f6320softmax_warp_forwardIN3c104HalfES2_fLi10ELb0ELb1EEEvPT0_PKT_iiiPKbib)
        /*2e70*/ 	.word	0x00000000


	//----- nvinfo : EIATTR_REGCOUNT
	.align		4
.L_2009:
        /*2e74*/ 	.byte	0x04, 0x2f
        /*2e76*/ 	.short	(.L_2011 - .L_2010)
	.align		4
.L_2010:
        /*2e78*/ 	.word	index@(_ZN43_GLOBAL__N__9ae7fba5_10_SoftMax_cu_9f978f6320softmax_warp_forwardIN3c104HalfES2_fLi11ELb0ELb1EEEvPT0_PKT_iiiPKbib)
        /*2e7c*/ 	.word	0x00000080


	//----- nvinfo : EIATTR_FRAME_SIZE
	.align		4
.L_2011:
        /*2e80*/ 	.byte	0x04, 0x11
        /*2e82*/ 	.short	(.L_2013 - .L_2012)
	.align		4
.L_2012:
        /*2e84*/ 	.word	index@(_ZN43_GLOBAL__N__9ae7fba5_10_SoftMax_cu_9f978f6320softmax_warp_forwardIN3c104HalfES2_fLi11ELb0ELb1EEEvPT0_PKT_iiiPKbib)
        /*2e88*/ 	.word	0x00000000


	//----- nvinfo : EIATTR_REGCOUNT
	.align		4
.L_2013:
        /*2e8c*/ 	.byte	0x04, 0x2f
        /*2e8e*/ 	.short	(.L_2015 - .L_2014)
	.align		4
.L_2014:
        /*2e90*/ 	.word	index@(_ZN43_GLOBAL__N__9ae7fba5_10_SoftMax_cu_9f978f6320softmax_warp_forwardIN3c108BFloat16ES2_fLi0ELb0ELb1EEEvPT0_PKT_iiiPKbib)
        /*2e94*/ 	.word	0x00000014


	//----- nvinfo : EIATTR_FRAME_SIZE
	.align		4
.L_2015:
        /*2e98*/ 	.byte	0x04, 0x11
        /*2e9a*/ 	.short	(.L_2017 - .L_2016)
	.align		4
.L_2016:
        /*2e9c*/ 	.word	index@(_ZN43_GLOBAL__N__9ae7fba5_10_SoftMax_cu_9f978f6320softmax_warp_forwardIN3c108BFloat16ES2_fLi0ELb0ELb1EEEvPT0_PKT_iiiPKbib)
        /*2ea0*/ 	.word	0x00000000


	//----- nvinfo : EIATTR_REGCOUNT
	.align		4
.L_2017:
        /*2ea4*/ 	.byte	0x04, 0x2f
        /*2ea6*/ 	.short	(.L_2019 - .L_2018)
	.align		4
.L_2018:
        /*2ea8*/ 	.word	index@(_ZN43_GLOBAL__N__9ae7fba5_10_SoftMax_cu_9f978f6320softmax_warp_forwardIN3c108BFloat16ES2_fLi1ELb0ELb1EEEvPT0_PKT_iiiPKbib)
        /*2eac*/ 	.word	0x00000016


	//----- nvinfo : EIATTR_FRAME_SIZE
	.align		4
.L_2019:
        /*2eb0*/ 	.byte	0x04, 0x11
        /*2eb2*/ 	.short	(.L_2021 - .L_2020)
	.align		4
.L_2020:
        /*2eb4*/ 	.word	index@(_ZN43_GLOBAL__N__9ae7fba5_10_SoftMax_cu_9f978f6320softmax_warp_forwardIN3c108BFloat16ES2_fLi1ELb0ELb1EEEvPT0_PKT_iiiPKbib)
        /*2eb8*/ 	.word	0x00000000


	//----- nvinfo : EIATTR_REGCOUNT
	.align		4
.L_2021:
        /*2ebc*/ 	.byte	0x04, 0x2f
        /*2ebe*/ 	.short	(.L_2023 - .L_2022)
	.align		4
.L_2022:
        /*2ec0*/ 	.word	index@(_ZN43_GLOBAL__N__9ae7fba5_10_SoftMax_cu_9f978f6320softmax_warp_forwardIN3c108BFloat16ES2_fLi2ELb0ELb1EEEvPT0_PKT_iiiPKbib)
        /*2ec4*/ 	.word	0x00000018


	//----- nvinfo : EIATTR_FRAME_SIZE
	.align		4
.L_2023:
        /*2ec8*/ 	.byte	0x04, 0x11
        /*2eca*/ 	.short	(.L_2025 - .L_2024)
	.align		4
.L_2024:
        /*2ecc*/ 	.word	index@(_ZN43_GLOBAL__N__9ae7fba5_10_SoftMax_cu_9f978f6320softmax_warp_forwardIN3c108BFloat16ES2_fLi2ELb0ELb1EEEvPT0_PKT_iiiPKbib)
        /*2ed0*/ 	.word	0x00000000


	//----- nvinfo : EIATTR_REGCOUNT
	.align		4
.L_2025:
        /*2ed4*/ 	.byte	0x04, 0x2f
        /*2ed6*/ 	.short	(.L_2027 - .L_2026)
	.align		4
.L_2026:
        /*2ed8*/ 	.word	index@(_ZN43_GLOBAL__N__9ae7fba5_10_SoftMax_cu_9f978f6320softmax_warp_forwardIN3c108BFloat16ES2_fLi3ELb0ELb1EEEvPT0_PKT_iiiPKbib)
        /*2edc*/ 	.word	0x00000018


	//----- nvinfo : EIATTR_FRAME_SIZE
	.align		4
.L_2027:
        /*2ee0*/ 	.byte	0x04, 0x11
        /*2ee2*/ 	.short	(.L_2029 - .L_2028)
	.align		4
.L_2028:
        /*2ee4*/ 	.word	index@(_ZN43_GLOBAL__N__9ae7fba5_10_SoftMax_cu_9f978f6320softmax_warp_forwardIN3c108BFloat16ES2_fLi3ELb0ELb1EEEvPT0_PKT_iiiPKbib)
        /*2ee8*/ 	.word	0x00000000


	//----- nvinfo : EIATTR_REGCOUNT
	.align		4
.L_2029:
        /*2eec*/ 	.byte	0x04, 0x2f
        /*2eee*/ 	.short	(.L_2031 - .L_2030)
	.align		4
.L_2030:
        /*2ef0*/ 	.word	index@(_ZN43_GLOBAL__N__9ae7fba5_10_SoftMax_cu_9f978f6320softmax_warp_forwardIN3c108BFloat16ES2_fLi4ELb0ELb1EEEvPT0_PKT_iiiPKbib)
        /*2ef4*/ 	.word	0x00000018


	//----- nvinfo : EIATTR_FRAME_SIZE
	.align		4
.L_2031:
        /*2ef8*/ 	.byte	0x04, 0x11
        /*2efa*/ 	.short	(.L_2033 - .L_2032)
	.align		4
.L_2032:
        /*2efc*/ 	.word	index@(_ZN43_GLOBAL__N__9ae7fba5_10_SoftMax_cu_9f978f6320softmax_warp_forwardIN3c108BFloat16ES2_fLi4ELb0ELb1EEEvPT0_PKT_iiiPKbib)
        /*2f00*/ 	.word	0x00000000


	//----- nvinfo : EIATTR_REGCOUNT
	.align		4
.L_2033:
        /*2f04*/ 	.byte	0x04, 0x2f
        /*2f06*/ 	.short	(.L_2035 - .L_2034)
	.align		4
.L_2034:
        /*2f08*/ 	.word	index@(_ZN43_GLOBAL__N__9ae7fba5_10_SoftMax_cu_9f978f6320softmax_warp_forwardIN3c108BFloat16ES2_fLi5ELb0ELb1EEEvPT0_PKT_iiiPKbib)
        /*2f0c*/ 	.word	0x00000018


	//----- nvinfo : EIATTR_FRAME_SIZE
	.align		4
.L_2035:
        /*2f10*/ 	.byte	0x04, 0x11
        /*2f12*/ 	.short	(.L_2037 - .L_2036)
	.align		4
.L_2036:
        /*2f14*/ 	.word	index@(_ZN43_GLOBAL__N__9ae7fba5_10_SoftMax_cu_9f978f6320softmax_warp_forwardIN3c108BFloat16ES2_fLi5ELb0ELb1EEEvPT0_PKT_iiiPKbib)
        /*2f18*/ 	.word	0x00000000


	//----- nvinfo : EIATTR_REGCOUNT
	.align		4
.L_2037:
        /*2f1c*/ 	.byte	0x04, 0x2f
        /*2f1e*/ 	.short	(.L_2039 - .L_2038)
	.align		4
.L_2038:
        /*2f20*/ 	.word	index@(_ZN43_GLOBAL__N__9ae7fba5_10_SoftMax_cu_9f978f6320softmax_warp_forwardIN3c108BFloat16ES2_fLi6ELb0ELb1EEEvPT0_PKT_iiiPKbib)
        /*2f24*/ 	.word	0x0000001d


	//----- nvinfo : EIATTR_FRAME_SIZE
	.align		4
.L_2039:
        /*2f28*/ 	.byte	0x04, 0x11
        /*2f2a*/ 	.short	(.L_2041 - .L_2040)
	.align		4
.L_2040:
        /*2f2c*/ 	.word	index@(_ZN43_GLOBAL__N__9ae7fba5_10_SoftMax_cu_9f978f6320softmax_warp_forwardIN3c108BFloat16ES2_fLi6ELb0ELb1EEEvPT0_PKT_iiiPKbib)
        /*2f30*/ 	.word	0x00000000


	//----- nvinfo : EIATTR_REGCOUNT
	.align		4
.L_2041:
        /*2f34*/ 	.byte	0x04, 0x2f
        /*2f36*/ 	.short	(.L_2043 - .L_2042)
	.align		4
.L_2042:
        /*2f38*/ 	.word	index@(_ZN43_GLOBAL__N__9ae7fba5_10_SoftMax_cu_9f978f6320softmax_warp_forwardIN3c108BFloat16ES2_fLi7ELb0ELb1EEEvPT0_PKT_iiiPKbib)
        /*2f3c*/ 	.word	0x00000020


	//----- nvinfo : EIATTR_FRAME_SIZE
	.align		4
.L_2043:
        /*2f40*/ 	.byte	0x04, 0x11
        /*2f42*/ 	.short	(.L_2045 - .L_2044)
	.align		4
.L_2044:
        /*2f44*/ 	.word	index@(_ZN43_GLOBAL__N__9ae7fba5_10_SoftMax_cu_9f978f6320softmax_warp_forwardIN3c108BFloat16ES2_fLi7ELb0ELb1EEEvPT0_PKT_iiiPKbib)
        /*2f48*/ 	.word	0x00000000


	//----- nvinfo : EIATTR_REGCOUNT
	.align		4
.L_2045:
        /*2f4c*/ 	.byte	0x04, 0x2f
        /*2f4e*/ 	.short	(.L_2047 - .L_2046)
	.align		4
.L_2046:
        /*2f50*/ 	.word	index@(_ZN43_GLOBAL__N__9ae7fba5_10_SoftMax_cu_9f978f6320softmax_warp_forwardIN3c108BFloat16ES2_fLi8ELb0ELb1EEEvPT0_PKT_iiiPKbib)
        /*2f54*/ 	.word	0x00000020


	//----- nvinfo : EIATTR_FRAME_SIZE
	.align		4
.L_2047:
        /*2f58*/ 	.byte	0x04, 0x11
        /*2f5a*/ 	.short	(.L_2049 - .L_2048)
	.align		4
.L_2048:
        /*2f5c*/ 	.word	index@(_ZN43_GLOBAL__N__9ae7fba5_10_SoftMax_cu_9f978f6320softmax_warp_forwardIN3c108BFloat16ES2_fLi8ELb0ELb1EEEvPT0_PKT_iiiPKbib)
        /*2f60*/ 	.word	0x00000000


	//----- nvinfo : EIATTR_REGCOUNT
	.align		4
.L_2049:
        /*2f64*/ 	.byte	0x04, 0x2f
        /*2f66*/ 	.short	(.L_2051 - .L_2050)
	.align		4
.L_2050:
        /*2f68*/ 	.word	index@(_ZN43_GLOBAL__N__9ae7fba5_10_SoftMax_cu_9f978f6320softmax_warp_forwardIN3c108BFloat16ES2_fLi9ELb0ELb1EEEvPT0_PKT_iiiPKbib)
        /*2f6c*/ 	.word	0x00000037


	//----- nvinfo : EIATTR_FRAME_SIZE
	.align		4
.L_2051:
        /*2f70*/ 	.byte	0x04, 0x11
        /*2f72*/ 	.short	(.L_2053 - .L_2052)
	.align		4
.L_2052:
        /*2f74*/ 	.word	index@(_ZN43_GLOBAL__N__9ae7fba5_10_SoftMax_cu_9f978f6320softmax_warp_forwardIN3c108BFloat16ES2_fLi9ELb0ELb1EEEvPT0_PKT_iiiPKbib)
        /*2f78*/ 	.word	0x00000000


	//----- nvinfo : EIATTR_REGCOUNT
	.align		4
.L_2053:
        /*2f7c*/ 	.byte	0x04, 0x2f
        /*2f7e*/ 	.short	(.L_2055 - .L_2054)
	.align		4
.L_2054:
        /*2f80*/ 	.word	index@(_ZN43_GLOBAL__N__9ae7fba5_10_SoftMax_cu_9f978f6320softmax_warp_forwardIN3c108BFloat16ES2_fLi10ELb0ELb1EEEvPT0_PKT_iiiPKbib)
        /*2f84*/ 	.word	0x00000060


	//----- nvinfo : EIATTR_FRAME_SIZE
	.align		4
.L_2055:
        /*2f88*/ 	.byte	0x04, 0x11
        /*2f8a*/ 	.short	(.L_2057 - .L_2056)
	.align		4
.L_2056:
        /*2f8c*/ 	.word	index@(_ZN43_GLOBAL__N__9ae7fba5_10_SoftMax_cu_9f978f6320softmax_warp_forwardIN3c108BFloat16ES2_fLi10ELb0ELb1EEEvPT0_PKT_iiiPKbib)
        /*2f90*/ 	.word	0x00000000


	//----- nvinfo : EIATTR_REGCOUNT
	.align		4
.L_2057:
        /*2f94*/ 	.byte	0x04, 0x2f
        /*2f96*/ 	.short	(.L_2059 - .L_2058)
	.align		4
.L_2058:
        /*2f98*/ 	.word	index@(_ZN43_GLOBAL__N__9ae7fba5_10_SoftMax_cu_9f978f6320softmax_warp_forwardIN3c108BFloat16ES2_fLi11ELb0ELb1EEEvPT0_PKT_iiiPKbib)
        /*2f9c*/ 	.word	0x0000007f


	//----- nvinfo : EIATTR_FRAME_SIZE
	.align		4
.L_2059:
        /*2fa0*/ 	.byte	0x04, 0x11
        /*2fa2*/ 	.short	(.L_2061 - .L_2060)
	.align		4
.L_2060:
        /*2fa4*/ 	.word	index@(_ZN43_GLOBAL__N__9ae7fba5_10_SoftMax_cu_9f978f6320softmax_warp_forwardIN3c108BFloat16ES2_fLi11ELb0ELb1EEEvPT0_PKT_iiiPKbib)
        /*2fa8*/ 	.word	0x00000000


	//----- nvinfo : EIATTR_REGCOUNT
	.align		4
.L_2061:
        /*2fac*/ 	.byte	0x04, 0x2f
        /*2fae*/ 	.short	(.L_2063 - .L_2062)
	.align		4
.L_2062:
        /*2fb0*/ 	.word	index@(_ZN43_GLOBAL__N__9ae7fba5_10_SoftMax_cu_9f978f6321softmax_warp_backwardIdddLi0ELb0ELb1EEEvPT0_PKT_S5_iiiPKb)
        /*2fb4*/ 	.word	0x0000001c


	//----- nvinfo : EIATTR_FRAME_SIZE
	.align		4
.L_2063:
        /*2fb8*/ 	.byte	0x04, 0x11
        /*2fba*/ 	.short	(.L_2065 - .L_2064)
	.align		4
.L_2064:
        /*2fbc*/ 	.word	index@(_ZN43_GLOBAL__N__9ae7fba5_10_SoftMax_cu_9f978f6321softmax_warp_backwardIdddLi0ELb0ELb1EEEvPT0_PKT_S5_iiiPKb)
        /*2fc0*/ 	.word	0x00000000


	//----- nvinfo : EIATTR_REGCOUNT
	.align		4
.L_2065:
        /*2fc4*/ 	.byte	0x04, 0x2f
        /*2fc6*/ 	.short	(.L_2067 - .L_2066)
	.align		4
.L_2066:
        /*2fc8*/ 	.word	index@(_ZN43_GLOBAL__N__9ae7fba5_10_SoftMax_cu_9f978f6321softmax_warp_backwardIdddLi1ELb0ELb1EEEvPT0_PKT_S5_iiiPKb)
        /*2fcc*/ 	.word	0x00000020


	//----- nvinfo : EIATTR_FRAME_SIZE
	.align		4
.L_2067:
        /*2fd0*/ 	.byte	0x04, 0x11
        /*2fd2*/ 	.short	(.L_2069 - .L_2068)
	.align		4
.L_2068:
        /*2fd4*/ 	.word	index@(_ZN43_GLOBAL__N__9ae7fba5_10_SoftMax_cu_9f978f6321softmax_warp_backwardIdddLi1ELb0ELb1EEEvPT0_PKT_S5_iiiPKb)
        /*2fd8*/ 	.word	0x00000000


	//----- nvinfo : EIATTR_REGCOUNT
	.align		4
.L_2069:
        /*2fdc*/ 	.byte	0x04, 0x2f
        /*2fde*/ 	.short	(.L_2071 - .L_2070)
	.align		4
.L_2070:
        /*2fe0*/ 	.word	index@(_ZN43_GLOBAL__N__9ae7fba5_10_SoftMax_cu_9f978f6321softmax_warp_backwardIdddLi2ELb0ELb1EEEvPT0_PKT_S5_iiiPKb)
        /*2fe4*/ 	.word	0x00000020


	//----- nvinfo : EIATTR_FRAME_SIZE
	.align		4
.L_2071:
        /*2fe8*/ 	.byte	0x04, 0x11
        /*2fea*/ 	.short	(.L_2073 - .L_2072)
	.align		4
.L_2072:
        /*2fec*/ 	.word	index@(_ZN43_GLOBAL__N__9ae7fba5_10_SoftMax_cu_9f978f6321softmax_warp_backwardIdddLi2ELb0ELb1EEEvPT0_PKT_S5_iiiPKb)
        /*2ff0*/ 	.word	0x00000000


	//----- nvinfo : EIATTR_REGCOUNT
	.align		4
.L_2073:
        /*2ff4*/ 	.byte	0x04, 0x2f
        /*2ff6*/ 	.short	(.L_2075 - .L_2074)
	.align		4
.L_2074:
        /*2ff8*/ 	.word	index@(_ZN43_GLOBAL__N__9ae7fba5_10_SoftMax_cu_9f978f6321softmax_warp_backwardIdddLi3ELb0ELb1EEEvPT0_PKT_S5_iiiPKb)
        /*2ffc*/ 	.word	0x00000020


	//----- nvinfo : EIATTR_FRAME_SIZE
	.align		4
.L_2075:
        /*3000*/ 	.byte	0x04, 0x11
        /*3002*/ 	.short	(.L_2077 - .L_2076)
	.align		4
.L_2076:
        /*3004*/ 	.word	index@(_ZN43_GLOBAL__N__9ae7fba5_10_SoftMax_cu_9f978f6321softmax_warp_backwardIdddLi3ELb0ELb1EEEvPT0_PKT_S5_iiiPKb)
        /*3008*/ 	.word	0x00000000


	//----- nvinfo : EIATTR_REGCOUNT
	.align		4
.L_2077:
        /*300c*/ 	.byte	0x04, 0x2f
        /*300e*/ 	.short	(.L_2079 - .L_2078)
	.align		4
.L_2078:
        /*3010*/ 	.word	index@(_ZN43_GLOBAL__N__9ae7fba5_10_SoftMax_cu_9f978f6321softmax_warp_backwardIdddLi4ELb0ELb1EEEvPT0_PKT_S5_iiiPKb)
        /*3014*/ 	.word	0x00000020


	//----- nvinfo : EIATTR_FRAME_SIZE
	.align		4
.L_2079:
        /*3018*/ 	.byte	0x04, 0x11
        /*301a*/ 	.short	(.L_2081 - .L_2080)
	.align		4
.L_2080:
        /*301c*/ 	.word	index@(_ZN43_GLOBAL__N__9ae7fba5_10_SoftMax_cu_9f978f6321softmax_warp_backwardIdddLi4ELb0ELb1EEEvPT0_PKT_S5_iiiPKb)
        /*3020*/ 	.word	0x00000000


	//----- nvinfo : EIATTR_REGCOUNT
	.align		4
.L_2081:
        /*3024*/ 	.byte	0x04, 0x2f
        /*3026*/ 	.short	(.L_2083 - .L_2082)
	.align		4
.L_2082:
        /*3028*/ 	.word	index@(_ZN43_GLOBAL__N__9ae7fba5_10_SoftMax_cu_9f978f6321softmax_warp_backwardIdddLi5ELb0ELb1EEEvPT0_PKT_S5_iiiPKb)
        /*302c*/ 	.word	0x00000020


	//----- nvinfo : EIATTR_FRAME_SIZE
	.align		4
.L_2083:
        /*3030*/ 	.byte	0x04, 0x11
        /*3032*/ 	.short	(.L_2085 - .L_2084)
	.align		4
.L_2084:
        /*3034*/ 	.word	index@(_ZN43_GLOBAL__N__9ae7fba5_10_SoftMax_cu_9f978f6321softmax_warp_backwardIdddLi5ELb0ELb1EEEvPT0_PKT_S5_iiiPKb)
        /*3038*/ 	.word	0x00000000


	//----- nvinfo : EIATTR_REGCOUNT
	.align		4
.L_2085:
        /*303c*/ 	.byte	0x04, 0x2f
        /*303e*/ 	.short	(.L_2087 - .L_2086)
	.align		4
.L_2086:
        /*3040*/ 	.word	index@(_ZN43_GLOBAL__N__9ae7fba5_10_SoftMax_cu_9f978f6321softmax_warp_backwardIdddLi6ELb0ELb1EEEvPT0_PKT_S5_iiiPKb)
        /*3044*/ 	.word	0x00000028


	//----- nvinfo : EIATTR_FRAME_SIZE
	.align		4
.L_2087:
        /*3048*/ 	.byte	0x04, 0x11
        /*304a*/ 	.short	(.L_2089 - .L_2088)
	.align		4
.L_2088:
        /*304c*/ 	.word	index@(_ZN43_GLOBAL__N__9ae7fba5_10_SoftMax_cu_9f978f6321softmax_warp_backwardIdddLi6ELb0ELb1EEEvPT0_PKT_S5_iiiPKb)
        /*3050*/ 	.word	0x00000000


	//----- nvinfo : EIATTR_REGCOUNT
	.align		4
.L_2089:
        /*3054*/ 	.byte	0x04, 0x2f
        /*3056*/ 	.short	(.L_2091 - .L_2090)
	.align		4
.L_2090:
        /*3058*/ 	.word	index@(_ZN43_GLOBAL__N__9ae7fba5_10_SoftMax_cu_9f978f6321softmax_warp_backwardIdddLi7ELb0ELb1EEEvPT0_PKT_S5_iiiPKb)
        /*305c*/ 	.word	0x00000038


	//----- nvinfo : EIATTR_FRAME_SIZE
	.align		4
.L_2091:
        /*3060*/ 	.byte	0x04, 0x11
        /*3062*/ 	.short	(.L_2093 - .L_2092)
	.align		4
.L_2092:
        /*3064*/ 	.word	index@(_ZN43_GLOBAL__N__9ae7fba5_10_SoftMax_cu_9f978f6321softmax_warp_backwardIdddLi7ELb0ELb1EEEvPT0_PKT_S5_iiiPKb)
        /*3068*/ 	.word	0x00000000


	//----- nvinfo : EIATTR_REGCOUNT
	.align		4
.L_2093:
        /*306c*/ 	.byte	0x04, 0x2f
        /*306e*/ 	.short	(.L_2095 - .L_2094)
	.align		4
.L_2094:
        /*3070*/ 	.word	index@(_ZN43_GLOBAL__N__9ae7fba5_10_SoftMax_cu_9f978f6321softmax_warp_backwardIdddLi8ELb0ELb1EEEvPT0_PKT_S5_iiiPKb)
        /*3074*/ 	.word	0x00000030


	//----- nvinfo : EIATTR_FRAME_SIZE
	.align		4
.L_2095:
        /*3078*/ 	.byte	0x04, 0x11
        /*307a*/ 	.short	(.L_2097 - .L_2096)
	.align		4
.L_2096:
        /*307c*/ 	.word	index@(_ZN43_GLOBAL__N__9ae7fba5_10_SoftMax_cu_9f978f6321softmax_warp_backwardIdddLi8ELb0ELb1EEEvPT0_PKT_S5_iiiPKb)
        /*3080*/ 	.word	0x00000000


	//----- nvinfo : EIATTR_REGCOUNT
	.align		4
.L_2097:
        /*3084*/ 	.byte	0x04, 0x2f
        /*3086*/ 	.short	(.L_2099 - .L_2098)
	.align		4
.L_2098:
        /*3088*/ 	.word	index@(_ZN43_GLOBAL__N__9ae7fba5_10_SoftMax_cu_9f978f6321softmax_warp_backwardIdddLi9ELb0ELb1EEEvPT0_PKT_S5_iiiPKb)
        /*308c*/ 	.word	0x00000050


	//----- nvinfo : EIATTR_FRAME_SIZE
	.align		4
.L_2099:
        /*3090*/ 	.byte	0x04, 0x11
        /*3092*/ 	.short	(.L_2101 - .L_2100)
	.align		4
.L_2100:
        /*3094*/ 	.word	index@(_ZN43_GLOBAL__N__9ae7fba5_10_SoftMax_cu_9f978f6321softmax_warp_backwardIdddLi9ELb0ELb1EEEvPT0_PKT_S5_iiiPKb)
        /*3098*/ 	.word	0x00000000


	//----- nvinfo : EIATTR_REGCOUNT
	.align		4
.L_2101:
        /*309c*/ 	.byte	0x04, 0x2f
        /*309e*/ 	.short	(.L_2103 - .L_2102)
	.align		4
.L_2102:
        /*30a0*/ 	.word	index@(_ZN43_GLOBAL__N__9ae7fba5_10_SoftMax_cu_9f978f6321softmax_warp_backwardIdddLi10ELb0ELb1EEEvPT0_PKT_S5_iiiPKb)
        /*30a4*/ 	.word	0x000000a8


	//----- nvinfo : EIATTR_FRAME_SIZE
	.align		4
.L_2103:
        /*30a8*/ 	.byte	0x04, 0x11
        /*30aa*/ 	.short	(.L_2105 - .L_2104)
	.align		4
.L_2104:
        /*30ac*/ 	.word	index@(_ZN43_GLOBAL__N__9ae7fba5_10_SoftMax_cu_9f978f6321softmax_warp_backwardIdddLi10ELb0ELb1EEEvPT0_PKT_S5_iiiPKb)
        /*30b0*/ 	.word	0x00000000


	//----- nvinfo : EIATTR_REGCOUNT
	.align		4
.L_2105:
        /*30b4*/ 	.byte	0x04, 0x2f
        /*30b6*/ 	.short	(.L_2107 - .L_2106)
	.align		4
.L_2106:
        /*30b8*/ 	.word	index@(_ZN43_GLOBAL__N__9ae7fba5_10_SoftMax_cu_9f978f6321softmax_warp_backwardIfffLi0ELb0ELb1EEEvPT0_PKT_S5_iiiPKb)
        /*30bc*/ 	.word	0x0000001a


	//----- nvinfo : EIATTR_FRAME_SIZE
	.align		4
.L_2107:
        /*30c0*/ 	.byte	0x04, 0x11
        /*30c2*/ 	.short	(.L_2109 - .L_2108)
	.align		4
.L_2108:
        /*30c4*/ 	.word	index@(_ZN43_GLOBAL__N__9ae7fba5_10_SoftMax_cu_9f978f6321softmax_warp_backwardIfffLi0ELb0ELb1EEEvPT0_PKT_S5_iiiPKb)
        /*30c8*/ 	.word	0x00000000


	//----- nvinfo : EIATTR_REGCOUNT
	.align		4
.L_2109:
        /*30cc*/ 	.byte	0x04, 0x2f
        /*30ce*/ 	.short	(.L_2111 - .L_2110)
	.align		4
.L_2110:
        /*30d0*/ 	.word	index@(_ZN43_GLOBAL__N__9ae7fba5_10_SoftMax_cu_9f978f6321softmax_warp_backwardIfffLi1ELb0ELb1EEEvPT0_PKT_S5_iiiPKb)
        /*30d4*/ 	.word	0x0000001e


	//----- nvinfo : EIATTR_FRAME_SIZE
	.align		4
.L_2111:
        /*30d8*/ 	.byte	0x04, 0x11
        /*30da*/ 	.short	(.L_2113 - .L_2112)
	.align		4
.L_2112:
        /*30dc*/ 	.word	index@(_ZN43_GLOBAL__N__9ae7fba5_10_SoftMax_cu_9f978f6321softmax_warp_backwardIfffLi1ELb0ELb1EEEvPT0_PKT_S5_iiiPKb)
        /*30e0*/ 	.word	0x00000000


	//----- nvinfo : EIATTR_REGCOUNT
	.align		4
.L_2113:
        /*30e4*/ 	.byte	0x04, 0x2f
        /*30e6*/ 	.short	(.L_2115 - .L_2114)
	.align		4
.L_2114:
        /*30e8*/ 	.word	index@(_ZN43_GLOBAL__N__9ae7fba5_10_SoftMax_cu_9f978f6321softmax_warp_backwardIfffLi2ELb0ELb1EEEvPT0_PKT_S5_iiiPKb)
        /*30ec*/ 	.word	0x0000001d


	//----- nvinfo : EIATTR_FRAME_SIZE
	.align		4
.L_2115:
        /*30f0*/ 	.byte	0x04, 0x11
        /*30f2*/ 	.short	(.L_2117 - .L_2116)
	.align		4
.L_2116:
        /*30f4*/ 	.word	index@(_ZN43_GLOBAL__N__9ae7fba5_10_SoftMax_cu_9f978f6321softmax_warp_backwardIfffLi2ELb0ELb1EEEvPT0_PKT_S5_iiiPKb)
        /*30f8*/ 	.word	0x00000000


	//----- nvinfo : EIATTR_REGCOUNT
	.align		4
.L_2117:
        /*30fc*/ 	.byte	0x04, 0x2f
        /*30fe*/ 	.short	(.L_2119 - .L_2118)
	.align		4
.L_2118:
        /*3100*/ 	.word	index@(_ZN43_GLOBAL__N__9ae7fba5_10_SoftMax_cu_9f978f6321softmax_warp_backwardIfffLi3ELb0ELb1EEEvPT0_PKT_S5_iiiPKb)
        /*3104*/ 	.word	0x0000001d


	//----- nvinfo : EIATTR_FRAME_SIZE
	.align		4
.L_2119:
        /*3108*/ 	.byte	0x04, 0x11
        /*310a*/ 	.short	(.L_2121 - .L_2120)
	.align		4
.L_2120:
        /*310c*/ 	.word	index@(_ZN43_GLOBAL__N__9ae7fba5_10_SoftMax_cu_9f978f6321softmax_warp_backwardIfffLi3ELb0ELb1EEEvPT0_PKT_S5_iiiPKb)
        /*3110*/ 	.word	0x00000000


	//----- nvinfo : EIATTR_REGCOUNT
	.align		4
.L_2121:
        /*3114*/ 	.byte	0x04, 0x2f
        /*3116*/ 	.short	(.L_2123 - .L_2122)
	.align		4
.L_2122:
        /*3118*/ 	.word	index@(_ZN43_GLOBAL__N__9ae7fba5_10_SoftMax_cu_9f978f6321softmax_warp_backwardIfffLi4ELb0ELb1EEEvPT0_PKT_S5_iiiPKb)
        /*311c*/ 	.word	0x0000001e


	//----- nvinfo : EIATTR_FRAME_SIZE
	.align		4
.L_2123:
        /*3120*/ 	.byte	0x04, 0x11
        /*3122*/ 	.short	(.L_2125 - .L_2124)
	.align		4
.L_2124:
        /*3124*/ 	.word	index@(_ZN43_GLOBAL__N__9ae7fba5_10_SoftMax_cu_9f978f6321softmax_warp_backwardIfffLi4ELb0ELb1EEEvPT0_PKT_S5_iiiPKb)
        /*3128*/ 	.word	0x00000000


	//----- nvinfo : EIATTR_REGCOUNT
	.align		4
.L_2125:
        /*312c*/ 	.byte	0x04, 0x2f
        /*312e*/ 	.short	(.L_2127 - .L_2126)
	.align		4
.L_2126:
        /*3130*/ 	.word	index@(_ZN43_GLOBAL__N__9ae7fba5_10_SoftMax_cu_9f978f6321softmax_warp_backwardIfffLi5ELb0ELb1EEEvPT0_PKT_S5_iiiPKb)
        /*3134*/ 	.word	0x00000020


	//----- nvinfo : EIATTR_FRAME_SIZE
	.align		4
.L_2127:
        /*3138*/ 	.byte	0x04, 0x11
        /*313a*/ 	.short	(.L_2129 - .L_2128)
	.align		4
.L_2128:
        /*313c*/ 	.word	index@(_ZN43_GLOBAL__N__9ae7fba5_10_SoftMax_cu_9f978f6321softmax_warp_backwardIfffLi5ELb0ELb1EEEvPT0_PKT_S5_iiiPKb)
        /*3140*/ 	.word	0x00000000


	//----- nvinfo : EIATTR_REGCOUNT
	.align		4
.L_2129:
        /*3144*/ 	.byte	0x04, 0x2f
        /*3146*/ 	.short	(.L_2131 - .L_2130)
	.align		4
.L_2130:
        /*3148*/ 	.word	index@(_ZN43_GLOBAL__N__9ae7fba5_10_SoftMax_cu_9f978f6321softmax_warp_backwardIfffLi6ELb0ELb1EEEvPT0_PKT_S5_iiiPKb)
        /*314c*/ 	.word	0x00000020


	//----- nvinfo : EIATTR_FRAME_SIZE
	.align		4
.L_2131:
        /*3150*/ 	.byte	0x04, 0x11
        /*3152*/ 	.short	(.L_2133 - .L_2132)
	.align		4
.L_2132:
        /*3154*/ 	.word	index@(_ZN43_GLOBAL__N__9ae7fba5_10_SoftMax_cu_9f978f6321softmax_warp_backwardIfffLi6ELb0ELb1EEEvPT0_PKT_S5_iiiPKb)
        /*3158*/ 	.word	0x00000000


	//----- nvinfo : EIATTR_REGCOUNT
	.align		4
.L_2133:
        /*315c*/ 	.byte	0x04, 0x2f
        /*315e*/ 	.short	(.L_2135 - .L_2134)
	.align		4
.L_2134:
        /*3160*/ 	.word	index@(_ZN43_GLOBAL__N__9ae7fba5_10_SoftMax_cu_9f978f6321softmax_warp_backwardIfffLi7ELb0ELb1EEEvPT0_PKT_S5_iiiPKb)
        /*3164*/ 	.word	0x00000028


	//----- nvinfo : EIATTR_FRAME_SIZE
	.align		4
.L_2135:
        /*3168*/ 	.byte	0x04, 0x11
        /*316a*/ 	.short	(.L_2137 - .L_2136)
	.align		4
.L_2136:
        /*316c*/ 	.word	index@(_ZN43_GLOBAL__N__9ae7fba5_10_SoftMax_cu_9f978f6321softmax_warp_backwardIfffLi7ELb0ELb1EEEvPT0_PKT_S5_iiiPKb)
        /*3170*/ 	.word	0x00000000


	//----- nvinfo : EIATTR_REGCOUNT
	.align		4
.L_2137:
        /*3174*/ 	.byte	0x04, 0x2f
        /*3176*/ 	.short	(.L_2139 - .L_2138)
	.align		4
.L_2138:
        /*3178*/ 	.word	index@(_ZN43_GLOBAL__N__9ae7fba5_10_SoftMax_cu_9f978f6321softmax_warp_backwardIfffLi8ELb0ELb1EEEvPT0_PKT_S5_iiiPKb)
        /*317c*/ 	.word	0x00000020


	//----- nvinfo : EIATTR_FRAME_SIZE
	.align		4
.L_2139:
        /*3180*/ 	.byte	0x04, 0x11
        /*3182*/ 	.short	(.L_2141 - .L_2140)
	.align		4
.L_2140:
        /*3184*/ 	.word	index@(_ZN43_GLOBAL__N__9ae7fba5_10_SoftMax_cu_9f978f6321softmax_warp_backwardIfffLi8ELb0ELb1EEEvPT0_PKT_S5_iiiPKb)
        /*3188*/ 	.word	0x00000000


	//----- nvinfo : EIATTR_REGCOUNT
	.align		4
.L_2141:
        /*318c*/ 	.byte	0x04, 0x2f
        /*318e*/ 	.short	(.L_2143 - .L_2142)
	.align		4
.L_2142:
        /*3190*/ 	.word	index@(_ZN43_GLOBAL__N__9ae7fba5_10_SoftMax_cu_9f978f6321softmax_warp_backwardIfffLi9ELb0ELb1EEEvPT0_PKT_S5_iiiPKb)
        /*3194*/ 	.word	0x00000038


	//----- nvinfo : EIATTR_FRAME_SIZE
	.align		4
.L_2143:
        /*3198*/ 	.byte	0x04, 0x11
        /*319a*/ 	.short	(.L_2145 - .L_2144)
	.align		4
.L_2144:
        /*319c*/ 	.word	index@(_ZN43_GLOBAL__N__9ae7fba5_10_SoftMax_cu_9f978f6321softmax_warp_backwardIfffLi9ELb0ELb1EEEvPT0_PKT_S5_iiiPKb)
        /*31a0*/ 	.word	0x00000000


	//----- nvinfo : EIATTR_REGCOUNT
	.align		4
.L_2145:
        /*31a4*/ 	.byte	0x04, 0x2f
        /*31a6*/ 	.short	(.L_2147 - .L_2146)
	.align		4
.L_2146:
        /*31a8*/ 	.word	index@(_ZN43_GLOBAL__N__9ae7fba5_10_SoftMax_cu_9f978f6321softmax_warp_backwardIfffLi10ELb0ELb1EEEvPT0_PKT_S5_iiiPKb)
        /*31ac*/ 	.word	0x0000005f


	//----- nvinfo : EIATTR_FRAME_SIZE
	.align		4
.L_2147:
        /*31b0*/ 	.byte	0x04, 0x11
        /*31b2*/ 	.short	(.L_2149 - .L_2148)
	.align		4
.L_2148:
        /*31b4*/ 	.word	index@(_ZN43_GLOBAL__N__9ae7fba5_10_SoftMax_cu_9f978f6321softmax_warp_backwardIfffLi10ELb0ELb1EEEvPT0_PKT_S5_iiiPKb)
        /*31b8*/ 	.word	0x00000000


	//----- nvinfo : EIATTR_REGCOUNT
	.align		4
.L_2149:
        /*31bc*/ 	.byte	0x04, 0x2f
        /*31be*/ 	.short	(.L_2151 - .L_2150)
	.align		4
.L_2150:
        /*31c0*/ 	.word	index@(_ZN43_GLOBAL__N__9ae7fba5_10_SoftMax_cu_9f978f6321softmax_warp_backwardIN3c104HalfES2_fLi0ELb0ELb1EEEvPT0_PKT_S7_iiiPKb)
        /*31c4*/ 	.word	0x0000001a


	//----- nvinfo : EIATTR_FRAME_SIZE
	.align		4
.L_2151:
        /*31c8*/ 	.byte	0x04, 0x11
        /*31ca*/ 	.short	(.L_2153 - .L_2152)
	.align		4
.L_2152:
        /*31cc*/ 	.word	index@(_ZN43_GLOBAL__N__9ae7fba5_10_SoftMax_cu_9f978f6321softmax_warp_backwardIN3c104HalfES2_fLi0ELb0ELb1EEEvPT0_PKT_S7_iiiPKb)
        /*31d0*/ 	.word	0x00000000


	//----- nvinfo : EIATTR_REGCOUNT
	.align		4
.L_2153:
        /*31d4*/ 	.byte	0x04, 0x2f
        /*31d6*/ 	.short	(.L_2155 - .L_2154)
	.align		4
.L_2154:
        /*31d8*/ 	.word	index@(_ZN43_GLOBAL__N__9ae7fba5_10_SoftMax_cu_9f978f6321softmax_warp_backwardIN3c104HalfES2_fLi1ELb0ELb1EEEvPT0_PKT_S7_iiiPKb)
        /*31dc*/ 	.word	0x0000001c


	//----- nvinfo : EIATTR_FRAME_SIZE
	.align		4
.L_2155:
        /*31e0*/ 	.byte	0x04, 0x11
        /*31e2*/ 	.short	(.L_2157 - .L_2156)
	.align		4
.L_2156:
        /*31e4*/ 	.word	index@(_ZN43_GLOBAL__N__9ae7fba5_10_SoftMax_cu_9f978f6321softmax_warp_backwardIN3c104HalfES2_fLi1ELb0ELb1EEEvPT0_PKT_S7_iiiPKb)
        /*31e8*/ 	.word	0x00000000


	//----- nvinfo : EIATTR_REGCOUNT
	.align		4
.L_2157:
        /*31ec*/ 	.byte	0x04, 0x2f
        /*31ee*/ 	.short	(.L_2159 - .L_2158)
	.align		4
.L_2158:
        /*31f0*/ 	.word	index@(_ZN43_GLOBAL__N__9ae7fba5_10_SoftMax_cu_9f978f6321softmax_warp_backwardIN3c104HalfES2_fLi2ELb0ELb1EEEvPT0_PKT_S7_iiiPKb)
        /*31f4*/ 	.word	0x0000001a


	//----- nvinfo : EIATTR_FRAME_SIZE
	.align		4
.L_2159:
        /*31f8*/ 	.byte	0x04, 0x11
        /*31fa*/ 	.short	(.L_2161 - .L_2160)
	.align		4
.L_2160:
        /*31fc*/ 	.word	index@(_ZN43_GLOBAL__N__9ae7fba5_10_SoftMax_cu_9f978f6321softmax_warp_backwardIN3c104HalfES2_fLi2ELb0ELb1EEEvPT0_PKT_S7_iiiPKb)
        /*3200*/ 	.word	0x00000000


	//----- nvinfo : EIATTR_REGCOUNT
	.align		4
.L_2161:
        /*3204*/ 	.byte	0x04, 0x2f
        /*3206*/ 	.short	(.L_2163 - .L_2162)
	.align		4
.L_2162:
        /*3208*/ 	.word	index@(_ZN43_GLOBAL__N__9ae7fba5_10_SoftMax_cu_9f978f6321softmax_warp_backwardIN3c104HalfES2_fLi3ELb0ELb1EEEvPT0_PKT_S7_iiiPKb)
        /*320c*/ 	.word	0x0000001a


	//----- nvinfo : EIATTR_FRAME_SIZE
	.align		4
.L_2163:
        /*3210*/ 	.byte	0x04, 0x11
        /*3212*/ 	.short	(.L_2165 - .L_2164)
	.align		4
.L_2164:
        /*3214*/ 	.word	index@(_ZN43_GLOBAL__N__9ae7fba5_10_SoftMax_cu_9f978f6321softmax_warp_backwardIN3c104HalfES2_fLi3ELb0ELb1EEEvPT0_PKT_S7_iiiPKb)
        /*3218*/ 	.word	0x00000000


	//----- nvinfo : EIATTR_REGCOUNT
	.align		4
.L_2165:
        /*321c*/ 	.byte	0x04, 0x2f
        /*321e*/ 	.short	(.L_2167 - .L_2166)
	.align		4
.L_2166:
        /*3220*/ 	.word	index@(_ZN43_GLOBAL__N__9ae7fba5_10_SoftMax_cu_9f978f6321softmax_warp_backwardIN3c104HalfES2_fLi4ELb0ELb1EEEvPT0_PKT_S7_iiiPKb)
        /*3224*/ 	.word	0x0000001d


	//----- nvinfo : EIATTR_FRAME_SIZE
	.align		4
.L_2167:
        /*3228*/ 	.byte	0x04, 0x11
        /*322a*/ 	.short	(.L_2169 - .L_2168)
	.align		4
.L_2168:
        /*322c*/ 	.word	index@(_ZN43_GLOBAL__N__9ae7fba5_10_SoftMax_cu_9f978f6321softmax_warp_backwardIN3c104HalfES2_fLi4ELb0ELb1EEEvPT0_PKT_S7_iiiPKb)
        /*3230*/ 	.word	0x00000000


	//----- nvinfo : EIATTR_REGCOUNT
	.align		4
.L_2169:
        /*3234*/ 	.byte	0x04, 0x2f
        /*3236*/ 	.short	(.L_2171 - .L_2170)
	.align		4
.L_2170:
        /*3238*/ 	.word	index@(_ZN43_GLOBAL__N__9ae7fba5_10_SoftMax_cu_9f978f6321softmax_warp_backwardIN3c104HalfES2_fLi5ELb0ELb1EEEvPT0_PKT_S7_iiiPKb)
        /*323c*/ 	.word	0x0000001d


	//----- nvinfo : EIATTR_FRAME_SIZE
	.align		4
.L_2171:
        /*3240*/ 	.byte	0x04, 0x11
        /*3242*/ 	.short	(.L_2173 - .L_2172)
	.align		4
.L_2172:
        /*3244*/ 	.word	index@(_ZN43_GLOBAL__N__9ae7fba5_10_SoftMax_cu_9f978f6321softmax_warp_backwardIN3c104HalfES2_fLi5ELb0ELb1EEEvPT0_PKT_S7_iiiPKb)
        /*3248*/ 	.word	0x00000000


	//----- nvinfo : EIATTR_REGCOUNT
	.align		4
.L_2173:
        /*324c*/ 	.byte	0x04, 0x2f
        /*324e*/ 	.short	(.L_2175 - .L_2174)
	.align		4
.L_2174:
        /*3250*/ 	.word	index@(_ZN43_GLOBAL__N__9ae7fba5_10_SoftMax_cu_9f978f6321softmax_warp_backwardIN3c104HalfES2_fLi6ELb0ELb1EEEvPT0_PKT_S7_iiiPKb)
        /*3254*/ 	.word	0x00000020


	//----- nvinfo : EIATTR_FRAME_SIZE
	.align		4
.L_2175:
        /*3258*/ 	.byte	0x04, 0x11
        /*325a*/ 	.short	(.L_2177 - .L_2176)
	.align		4
.L_2176:
        /*325c*/ 	.word	index@(_ZN43_GLOBAL__N__9ae7fba5_10_SoftMax_cu_9f978f6321softmax_warp_backwardIN3c104HalfES2_fLi6ELb0ELb1EEEvPT0_PKT_S7_iiiPKb)
        /*3260*/ 	.word	0x00000000


	//----- nvinfo : EIATTR_REGCOUNT
	.align		4
.L_2177:
        /*3264*/ 	.byte	0x04, 0x2f
        /*3266*/ 	.short	(.L_2179 - .L_2178)
	.align		4
.L_2178:
        /*3268*/ 	.word	index@(_ZN43_GLOBAL__N__9ae7fba5_10_SoftMax_cu_9f978f6321softmax_warp_backwardIN3c104HalfES2_fLi7ELb0ELb1EEEvPT0_PKT_S7_iiiPKb)
        /*326c*/ 	.word	0x00000028


	//----- nvinfo : EIATTR_FRAME_SIZE
	.align		4
.L_2179:
        /*3270*/ 	.byte	0x04, 0x11
        /*3272*/ 	.short	(.L_2181 - .L_2180)
	.align		4
.L_2180:
        /*3274*/ 	.word	index@(_ZN43_GLOBAL__N__9ae7fba5_10_SoftMax_cu_9f978f6321softmax_warp_backwardIN3c104HalfES2_fLi7ELb0ELb1EEEvPT0_PKT_S7_iiiPKb)
        /*3278*/ 	.word	0x00000000


	//----- nvinfo : EIATTR_REGCOUNT
	.align		4
.L_2181:
        /*327c*/ 	.byte	0x04, 0x2f
        /*327e*/ 	.short	(.L_2183 - .L_2182)
	.align		4
.L_2182:
        /*3280*/ 	.word	index@(_ZN43_GLOBAL__N__9ae7fba5_10_SoftMax_cu_9f978f6321softmax_warp_backwardIN3c104HalfES2_fLi8ELb0ELb1EEEvPT0_PKT_S7_iiiPKb)
        /*3284*/ 	.word	0x00000020


	//----- nvinfo : EIATTR_FRAME_SIZE
	.align		4
.L_2183:
        /*3288*/ 	.byte	0x04, 0x11
        /*328a*/ 	.short	(.L_2185 - .L_2184)
	.align		4
.L_2184:
        /*328c*/ 	.word	index@(_ZN43_GLOBAL__N__9ae7fba5_10_SoftMax_cu_9f978f6321softmax_warp_backwardIN3c104HalfES2_fLi8ELb0ELb1EEEvPT0_PKT_S7_iiiPKb)
        /*3290*/ 	.word	0x00000000


	//----- nvinfo : EIATTR_REGCOUNT
	.align		4
.L_2185:
        /*3294*/ 	.byte	0x04, 0x2f
        /*3296*/ 	.short	(.L_2187 - .L_2186)
	.align		4
.L_2186:
        /*3298*/ 	.word	index@(_ZN43_GLOBAL__N__9ae7fba5_10_SoftMax_cu_9f978f6321softmax_warp_backwardIN3c104HalfES2_fLi9ELb0ELb1EEEvPT0_PKT_S7_iiiPKb)
        /*329c*/ 	.word	0x00000038


	//----- nvinfo : EIATTR_FRAME_SIZE
	.align		4
.L_2187:
        /*32a0*/ 	.byte	0x04, 0x11
        /*32a2*/ 	.short	(.L_2189 - .L_2188)
	.align		4
.L_2188:
        /*32a4*/ 	.word	index@(_ZN43_GLOBAL__N__9ae7fba5_10_SoftMax_cu_9f978f6321softmax_warp_backwardIN3c104HalfES2_fLi9ELb0ELb1EEEvPT0_PKT_S7_iiiPKb)
        /*32a8*/ 	.word	0x00000000


	//----- nvinfo : EIATTR_REGCOUNT
	.align		4
.L_2189:
        /*32ac*/ 	.byte	0x04, 0x2f
        /*32ae*/ 	.short	(.L_2191 - .L_2190)
	.align		4
.L_2190:
        /*32b0*/ 	.word	index@(_ZN43_GLOBAL__N__9ae7fba5_10_SoftMax_cu_9f978f6321softmax_warp_backwardIN3c104HalfES2_fLi10ELb0ELb1EEEvPT0_PKT_S7_iiiPKb)
        /*32b4*/ 	.word	0x00000060


	//----- nvinfo : EIATTR_FRAME_SIZE
	.align		4
.L_2191:
        /*32b8*/ 	.byte	0x04, 0x11
        /*32ba*/ 	.short	(.L_2193 - .L_2192)
	.align		4
.L_2192:
        /*32bc*/ 	.word	index@(_ZN43_GLOBAL__N__9ae7fba5_10_SoftMax_cu_9f978f6321softmax_warp_backwardIN3c104HalfES2_fLi10ELb0ELb1EEEvPT0_PKT_S7_iiiPKb)
        /*32c0*/ 	.word	0x00000000


	//----- nvinfo : EIATTR_REGCOUNT
	.align		4
.L_2193:
        /*32c4*/ 	.byte	0x04, 0x2f
        /*32c6*/ 	.short	(.L_2195 - .L_2194)
	.align		4
.L_2194:
        /*32c8*/ 	.word	index@(_ZN43_GLOBAL__N__9ae7fba5_10_SoftMax_cu_9f978f6321softmax_warp_backwardIN3c108BFloat16ES2_fLi0ELb0ELb1EEEvPT0_PKT_S7_iiiPKb)
        /*32cc*/ 	.word	0x0000001a


	//----- nvinfo : EIATTR_FRAME_SIZE
	.align		4
.L_2195:
        /*32d0*/ 	.byte	0x04, 0x11
        /*32d2*/ 	.short	(.L_2197 - .L_2196)
	.align		4
.L_2196:
        /*32d4*/ 	.word	index@(_ZN43_GLOBAL__N__9ae7fba5_10_SoftMax_cu_9f978f6321softmax_warp_backwardIN3c108BFloat16ES2_fLi0ELb0ELb1EEEvPT0_PKT_S7_iiiPKb)
        /*32d8*/ 	.word	0x00000000


	//----- nvinfo : EIATTR_REGCOUNT
	.align		4
.L_2197:
        /*32dc*/ 	.byte	0x04, 0x2f
        /*32de*/ 	.short	(.L_2199 - .L_2198)
	.align		4
.L_2198:
        /*32e0*/ 	.word	index@(_ZN43_GLOBAL__N__9ae7fba5_10_SoftMax_cu_9f978f6321softmax_warp_backwardIN3c108BFloat16ES2_fLi1ELb0ELb1EEEvPT0_PKT_S7_iiiPKb)
        /*32e4*/ 	.word	0x0000001c


	//----- nvinfo : EIATTR_FRAME_SIZE
	.align		4
.L_2199:
        /*32e8*/ 	.byte	0x04, 0x11
        /*32ea*/ 	.short	(.L_2201 - .L_2200)
	.align		4
.L_2200:
        /*32ec*/ 	.word	index@(_ZN43_GLOBAL__N__9ae7fba5_10_SoftMax_cu_9f978f6321softmax_warp_backwardIN3c108BFloat16ES2_fLi1ELb0ELb1EEEvPT0_PKT_S7_iiiPKb)
        /*32f0*/ 	.word	0x00000000


	//----- nvinfo : EIATTR_REGCOUNT
	.align		4
.L_2201:
        /*32f4*/ 	.byte	0x04, 0x2f
        /*32f6*/ 	.short	(.L_2203 - .L_2202)
	.align		4
.L_2202:
        /*32f8*/ 	.word	index@(_ZN43_GLOBAL__N__9ae7fba5_10_SoftMax_cu_9f978f6321softmax_warp_backwardIN3c108BFloat16ES2_fLi2ELb0ELb1EEEvPT0_PKT_S7_iiiPKb)
        /*32fc*/ 	.word	0x0000001a


	//----- nvinfo : EIATTR_FRAME_SIZE
	.align		4
.L_2203:
        /*3300*/ 	.byte	0x04, 0x11
        /*3302*/ 	.short	(.L_2205 - .L_2204)
	.align		4
.L_2204:
        /*3304*/ 	.word	index@(_ZN43_GLOBAL__N__9ae7fba5_10_SoftMax_cu_9f978f6321softmax_warp_backwardIN3c108BFloat16ES2_fLi2ELb0ELb1EEEvPT0_PKT_S7_iiiPKb)
        /*3308*/ 	.word	0x00000000


	//----- nvinfo : EIATTR_REGCOUNT
	.align		4
.L_2205:
        /*330c*/ 	.byte	0x04, 0x2f
        /*330e*/ 	.short	(.L_2207 - .L_2206)
	.align		4
.L_2206:
        /*3310*/ 	.word	index@(_ZN43_GLOBAL__N__9ae7fba5_10_SoftMax_cu_9f978f6321softmax_warp_backwardIN3c108BFloat16ES2_fLi3ELb0ELb1EEEvPT0_PKT_S7_iiiPKb)
        /*3314*/ 	.word	0x0000001a


	//----- nvinfo : EIATTR_FRAME_SIZE
	.align		4
.L_2207:
        /*3318*/ 	.byte	0x04, 0x11
        /*331a*/ 	.short	(.L_2209 - .L_2208)
	.align		4
.L_2208:
        /*331c*/ 	.word	index@(_ZN43_GLOBAL__N__9ae7fba5_10_SoftMax_cu_9f978f6321softmax_warp_backwardIN3c108BFloat16ES2_fLi3ELb0ELb1EEEvPT0_PKT_S7_iiiPKb)
        /*3320*/ 	.word	0x00000000


	//----- nvinfo : EIATTR_REGCOUNT
	.align		4
.L_2209:
        /*3324*/ 	.byte	0x04, 0x2f
        /*3326*/ 	.short	(.L_2211 - .L_2210)
	.align		4
.L_2210:
        /*3328*/ 	.word	index@(_ZN43_GLOBAL__N__9ae7fba5_10_SoftMax_cu_9f978f6321softmax_warp_backwardIN3c108BFloat16ES2_fLi4ELb0ELb1EEEvPT0_PKT_S7_iiiPKb)
        /*332c*/ 	.word	0x0000001d


	//----- nvinfo : EIATTR_FRAME_SIZE
	.align		4
.L_2211:
        /*3330*/ 	.byte	0x04, 0x11
        /*3332*/ 	.short	(.L_2213 - .L_2212)
	.align		4
.L_2212:
        /*3334*/ 	.word	index@(_ZN43_GLOBAL__N__9ae7fba5_10_SoftMax_cu_9f978f6321softmax_warp_backwardIN3c108BFloat16ES2_fLi4ELb0ELb1EEEvPT0_PKT_S7_iiiPKb)
        /*3338*/ 	.word	0x00000000


	//----- nvinfo : EIATTR_REGCOUNT
	.align		4
.L_2213:
        /*333c*/ 	.byte	0x04, 0x2f
        /*333e*/ 	.short	(.L_2215 - .L_2214)
	.align		4
.L_2214:
        /*3340*/ 	.word	index@(_ZN43_GLOBAL__N__9ae7fba5_10_SoftMax_cu_9f978f6321softmax_warp_backwardIN3c108BFloat16ES2_fLi5ELb0ELb1EEEvPT0_PKT_S7_iiiPKb)
        /*3344*/ 	.word	0x0000001d


	//----- nvinfo : EIATTR_FRAME_SIZE
	.align		4
.L_2215:
        /*3348*/ 	.byte	0x04, 0x11
        /*334a*/ 	.short	(.L_2217 - .L_2216)
	.align		4
.L_2216:
        /*334c*/ 	.word	index@(_ZN43_GLOBAL__N__9ae7fba5_10_SoftMax_cu_9f978f6321softmax_warp_backwardIN3c108BFloat16ES2_fLi5ELb0ELb1EEEvPT0_PKT_S7_iiiPKb)
        /*3350*/ 	.word	0x00000000


	//----- nvinfo : EIATTR_REGCOUNT
	.align		4
.L_2217:
        /*3354*/ 	.byte	0x04, 0x2f
        /*3356*/ 	.short	(.L_2219 - .L_2218)
	.align		4
.L_2218:
        /*3358*/ 	.word	index@(_ZN43_GLOBAL__N__9ae7fba5_10_SoftMax_cu_9f978f6321softmax_warp_backwardIN3c108BFloat16ES2_fLi6ELb0ELb1EEEvPT0_PKT_S7_iiiPKb)
        /*335c*/ 	.word	0x00000020


	//----- nvinfo : EIATTR_FRAME_SIZE
	.align		4
.L_2219:
        /*3360*/ 	.byte	0x04, 0x11
        /*3362*/ 	.short	(.L_2221 - .L_2220)
	.align		4
.L_2220:
        /*3364*/ 	.word	index@(_ZN43_GLOBAL__N__9ae7fba5_10_SoftMax_cu_9f978f6321softmax_warp_backwardIN3c108BFloat16ES2_fLi6ELb0ELb1EEEvPT0_PKT_S7_iiiPKb)
        /*3368*/ 	.word	0x00000000


	//----- nvinfo : EIATTR_REGCOUNT
	.align		4
.L_2221:
        /*336c*/ 	.byte	0x04, 0x2f
        /*336e*/ 	.short	(.L_2223 - .L_2222)
	.align		4
.L_2222:
        /*3370*/ 	.word	index@(_ZN43_GLOBAL__N__9ae7fba5_10_SoftMax_cu_9f978f6321softmax_warp_backwardIN3c108BFloat16ES2_fLi7ELb0ELb1EEEvPT0_PKT_S7_iiiPKb)
        /*3374*/ 	.word	0x00000028


	//----- nvinfo : EIATTR_FRAME_SIZE
	.align		4
.L_2223:
        /*3378*/ 	.byte	0x04, 0x11
        /*337a*/ 	.short	(.L_2225 - .L_2224)
	.align		4
.L_2224:
        /*337c*/ 	.word	index@(_ZN43_GLOBAL__N__9ae7fba5_10_SoftMax_cu_9f978f6321softmax_warp_backwardIN3c108BFloat16ES2_fLi7ELb0ELb1EEEvPT0_PKT_S7_iiiPKb)
        /*3380*/ 	.word	0x00000000


	//----- nvinfo : EIATTR_REGCOUNT
	.align		4
.L_2225:
        /*3384*/ 	.byte	0x04, 0x2f
        /*3386*/ 	.short	(.L_2227 - .L_2226)
	.align		4
.L_2226:
        /*3388*/ 	.word	index@(_ZN43_GLOBAL__N__9ae7fba5_10_SoftMax_cu_9f978f6321softmax_warp_backwardIN3c108BFloat16ES2_fLi8ELb0ELb1EEEvPT0_PKT_S7_iiiPKb)
        /*338c*/ 	.word	0x00000020


	//----- nvinfo : EIATTR_FRAME_SIZE
	.align		4
.L_2227:
        /*3390*/ 	.byte	0x04, 0x11
        /*3392*/ 	.short	(.L_2229 - .L_2228)
	.align		4
.L_2228:
        /*3394*/ 	.word	index@(_ZN43_GLOBAL__N__9ae7fba5_10_SoftMax_cu_9f978f6321softmax_warp_backwardIN3c108BFloat16ES2_fLi8ELb0ELb1EEEvPT0_PKT_S7_iiiPKb)
        /*3398*/ 	.word	0x00000000


	//----- nvinfo : EIATTR_REGCOUNT
	.align		4
.L_2229:
        /*339c*/ 	.byte	0x04, 0x2f
        /*339e*/ 	.short	(.L_2231 - .L_2230)
	.align		4
.L_2230:
        /*33a0*/ 	.word	index@(_ZN43_GLOBAL__N__9ae7fba5_10_SoftMax_cu_9f978f6321softmax_warp_backwardIN3c108BFloat16ES2_fLi9ELb0ELb1EEEvPT0_PKT_S7_iiiPKb)
        /*33a4*/ 	.word	0x00000037


	//----- nvinfo : EIATTR_FRAME_SIZE
	.align		4
.L_2231:
        /*33a8*/ 	.byte	0x04, 0x11
        /*33aa*/ 	.short	(.L_2233 - .L_2232)
	.align		4
.L_2232:
        /*33ac*/ 	.word	index@(_ZN43_GLOBAL__N__9ae7fba5_10_SoftMax_cu_9f978f6321softmax_warp_backwardIN3c108BFloat16ES2_fLi9ELb0ELb1EEEvPT0_PKT_S7_iiiPKb)
        /*33b0*/ 	.word	0x00000000


	//----- nvinfo : EIATTR_REGCOUNT
	.align		4
.L_2233:
        /*33b4*/ 	.byte	0x04, 0x2f
        /*33b6*/ 	.short	(.L_2235 - .L_2234)
	.align		4
.L_2234:
        /*33b8*/ 	.word	index@(_ZN43_GLOBAL__N__9ae7fba5_10_SoftMax_cu_9f978f6321softmax_warp_backwardIN3c108BFloat16ES2_fLi10ELb0ELb1EEEvPT0_PKT_S7_iiiPKb)
        /*33bc*/ 	.word	0x0000005f


	//----- nvinfo : EIATTR_FRAME_SIZE
	.align		4
.L_2235:
        /*33c0*/ 	.byte	0x04, 0x11
        /*33c2*/ 	.short	(.L_2237 - .L_2236)
	.align		4
.L_2236:
        /*33c4*/ 	.word	index@(_ZN43_GLOBAL__N__9ae7fba5_10_SoftMax_cu_9f978f6321softmax_warp_backwardIN3c108BFloat16ES2_fLi10ELb0ELb1EEEvPT0_PKT_S7_iiiPKb)
        /*33c8*/ 	.word	0x00000000


	//----- nvinfo : EIATTR_MIN_STACK_SIZE
	.align		4
.L_2237:
        /*33cc*/ 	.byte	0x04, 0x12
        /*33ce*/ 	.short	(.L_2239 - .L_2238)
	.align		4
.L_2238:
        /*33d0*/ 	.word	index@(_ZN43_GLOBAL__N__9ae7fba5_10_SoftMax_cu_9f978f6321softmax_warp_backwardIN3c108BFloat16ES2_fLi10ELb0ELb1EEEvPT0_PKT_S7_iiiPKb)
        /*33d4*/ 	.word	0x00000000


	//----- nvinfo : EIATTR_MIN_STACK_SIZE
	.align		4
.L_2239:
        /*33d8*/ 	.byte	0x04, 0x12
        /*33da*/ 	.short	(.L_2241 - .L_2240)
	.align		4
.L_2240:
        /*33dc*/ 	.word	index@(_ZN43_GLOBAL__N__9ae7fba5_10_SoftMax_cu_9f978f6321softmax_warp_backwardIN3c108BFloat16ES2_fLi9ELb0ELb1EEEvPT0_PKT_S7_iiiPKb)
        /*33e0*/ 	.word	0x00000000


	//----- nvinfo : EIATTR_MIN_STACK_SIZE
	.align		4
.L_2241:
        /*33e4*/ 	.byte	0x04, 0x12
        /*33e6*/ 	.short	(.L_2243 - .L_2242)
	.align		4
.L_2242:
        /*33e8*/ 	.word	index@(_ZN43_GLOBAL__N__9ae7fba5_10_SoftMax_cu_9f978f6321softmax_warp_backwardIN3c108BFloat16ES2_fLi8ELb0ELb1EEEvPT0_PKT_S7_iiiPKb)
        /*33ec*/ 	.word	0x00000000


	//----- nvinfo : EIATTR_MIN_STACK_SIZE
	.align		4
.L_2243:
        /*33f0*/ 	.byte	0x04, 0x12
        /*33f2*/ 	.short	(.L_2245 - .L_2244)
	.align		4
.L_2244:
        /*33f4*/ 	.word	index@(_ZN43_GLOBAL__N__9ae7fba5_10_SoftMax_cu_9f978f6321softmax_warp_backwardIN3c108BFloat16ES2_fLi7ELb0ELb1EEEvPT0_PKT_S7_iiiPKb)
        /*33f8*/ 	.word	0x00000000


	//----- nvinfo : EIATTR_MIN_STACK_SIZE
	.align		4
.L_2245:
        /*33fc*/ 	.byte	0x04, 0x12
        /*33fe*/ 	.short	(.L_2247 - .L_2246)
	.align		4
.L_2246:
        /*3400*/ 	.word	index@(_ZN43_GLOBAL__N__9ae7fba5_10_SoftMax_cu_9f978f6321softmax_warp_backwardIN3c108BFloat16ES2_fLi6ELb0ELb1EEEvPT0_PKT_S7_iiiPKb)
        /*3404*/ 	.word	0x00000000


	//----- nvinfo : EIATTR_MIN_STACK_SIZE
	.align		4
.L_2247:
        /*3408*/ 	.byte	0x04, 0x12
        /*340a*/ 	.short	(.L_2249 - .L_2248)
	.align		4
.L_2248:
        /*340c*/ 	.word	index@(_ZN43_GLOBAL__N__9ae7fba5_10_SoftMax_cu_9f978f6321softmax_warp_backwardIN3c108BFloat16ES2_fLi5ELb0ELb1EEEvPT0_PKT_S7_iiiPKb)
        /*3410*/ 	.word	0x00000000


	//----- nvinfo : EIATTR_MIN_STACK_SIZE
	.align		4
.L_2249:
        /*3414*/ 	.byte	0x04, 0x12
        /*3416*/ 	.short	(.L_2251 - .L_2250)
	.align		4
.L_2250:
        /*3418*/ 	.word	index@(_ZN43_GLOBAL__N__9ae7fba5_10_SoftMax_cu_9f978f6321softmax_warp_backwardIN3c108BFloat16ES2_fLi4ELb0ELb1EEEvPT0_PKT_S7_iiiPKb)
        /*341c*/ 	.word	0x00000000


	//----- nvinfo : EIATTR_MIN_STACK_SIZE
	.align		4
.L_2251:
        /*3420*/ 	.byte	0x04, 0x12
        /*3422*/ 	.short	(.L_2253 - .L_2252)
	.align		4
.L_2252:
        /*3424*/ 	.word	index@(_ZN43_GLOBAL__N__9ae7fba5_10_SoftMax_cu_9f978f6321softmax_warp_backwardIN3c108BFloat16ES2_fLi3ELb0ELb1EEEvPT0_PKT_S7_iiiPKb)
        /*3428*/ 	.word	0x00000000


	//----- nvinfo : EIATTR_MIN_STACK_SIZE
	.align		4
.L_2253:
        /*342c*/ 	.byte	0x04, 0x12
        /*342e*/ 	.short	(.L_2255 - .L_2254)
	.align		4
.L_2254:
        /*3430*/ 	.word	index@(_ZN43_GLOBAL__N__9ae7fba5_10_SoftMax_cu_9f978f6321softmax_warp_backwardIN3c108BFloat16ES2_fLi2ELb0ELb1EEEvPT0_PKT_S7_iiiPKb)
        /*3434*/ 	.word	0x00000000


	//----- nvinfo : EIATTR_MIN_STACK_SIZE
	.align		4
.L_2255:
        /*3438*/ 	.byte	0x04, 0x12
        /*343a*/ 	.short	(.L_2257 - .L_2256)
	.align		4
.L_2256:
        /*343c*/ 	.word	index@(_ZN43_GLOBAL__N__9ae7fba5_10_SoftMax_cu_9f978f6321softmax_warp_backwardIN3c108BFloat16ES2_fLi1ELb0ELb1EEEvPT0_PKT_S7_iiiPKb)
        /*3440*/ 	.word	0x00000000


	//----- nvinfo : EIATTR_MIN_STACK_SIZE
	.align		4
.L_2257:
        /*3444*/ 	.byte	0x04, 0x12
        /*3446*/ 	.short	(.L_2259 - .L_2258)
	.align		4
.L_2258:
        /*3448*/ 	.word	index@(_ZN43_GLOBAL__N__9ae7fba5_10_SoftMax_cu_9f978f6321softmax_warp_backwardIN3c108BFloat16ES2_fLi0ELb0ELb1EEEvPT0_PKT_S7_iiiPKb)
        /*344c*/ 	.word	0x00000000


	//----- nvinfo : EIATTR_MIN_STACK_SIZE
	.align		4
.L_2259:
        /*3450*/ 	.byte	0x04, 0x12
        /*3452*/ 	.short	(.L_2261 - .L_2260)
	.align		4
.L_2260:
        /*3454*/ 	.word	index@(_ZN43_GLOBAL__N__9ae7fba5_10_SoftMax_cu_9f978f6321softmax_warp_backwardIN3c104HalfES2_fLi10ELb0ELb1EEEvPT0_PKT_S7_iiiPKb)
        /*3458*/ 	.word	0x00000000


	//----- nvinfo : EIATTR_MIN_STACK_SIZE
	.align		4
.L_2261:
        /*345c*/ 	.byte	0x04, 0x12
        /*345e*/ 	.short	(.L_2263 - .L_2262)
	.align		4
.L_2262:
        /*3460*/ 	.word	index@(_ZN43_GLOBAL__N__9ae7fba5_10_SoftMax_cu_9f978f6321softmax_warp_backwardIN3c104HalfES2_fLi9ELb0ELb1EEEvPT0_PKT_S7_iiiPKb)
        /*3464*/ 	.word	0x00000000


	//----- nvinfo : EIATTR_MIN_STACK_SIZE
	.align		4
.L_2263:
        /*3468*/ 	.byte	0x04, 0x12
        /*346a*/ 	.short	(.L_2265 - .L_2264)
	.align		4
.L_2264:
        /*346c*/ 	.word	index@(_ZN43_GLOBAL__N__9ae7fba5_10_SoftMax_cu_9f978f6321softmax_warp_backwardIN3c104HalfES2_fLi8ELb0ELb1EEEvPT0_PKT_S7_iiiPKb)
        /*3470*/ 	.word	0x00000000


	//----- nvinfo : EIATTR_MIN_STACK_SIZE
	.align		4
.L_2265:
        /*3474*/ 	.byte	0x04, 0x12
        /*3476*/ 	.short	(.L_2267 - .L_2266)
	.align		4
.L_2266:
        /*3478*/ 	.word	index@(_ZN43_GLOBAL__N__9ae7fba5_10_SoftMax_cu_9f978f6321softmax_warp_backwardIN3c104HalfES2_fLi7ELb0ELb1EEEvPT0_PKT_S7_iiiPKb)
        /*347c*/ 	.word	0x00000000


	//----- nvinfo : EIATTR_MIN_STACK_SIZE
	.align		4
.L_2267:
        /*3480*/ 	.byte	0x04, 0x12
        /*3482*/ 	.short	(.L_2269 - .L_2268)
	.align		4
.L_2268:
        /*3484*/ 	.word	index@(_ZN43_GLOBAL__N__9ae7fba5_10_SoftMax_cu_9f978f6321softmax_warp_backwardIN3c104HalfES2_fLi6ELb0ELb1EEEvPT0_PKT_S7_iiiPKb)
        /*3488*/ 	.word	0x00000000


	//----- nvinfo : EIATTR_MIN_STACK_SIZE
	.align		4
.L_2269:
        /*348c*/ 	.byte	0x04, 0x12
        /*348e*/ 	.short	(.L_2271 - .L_2270)
	.align		4
.L_2270:
        /*3490*/ 	.word	index@(_ZN43_GLOBAL__N__9ae7fba5_10_SoftMax_cu_9f978f6321softmax_warp_backwardIN3c104HalfES2_fLi5ELb0ELb1EEEvPT0_PKT_S7_iiiPKb)
        /*3494*/ 	.word	0x00000000


	//----- nvinfo : EIATTR_MIN_STACK_SIZE
	.align		4
.L_2271:
        /*3498*/ 	.byte	0x04, 0x12
        /*349a*/ 	.short	(.L_2273 - .L_2272)
	.align		4
.L_2272:
        /*349c*/ 	.word	index@(_ZN43_GLOBAL__N__9ae7fba5_10_SoftMax_cu_9f978f6321softmax_warp_backwardIN3c104HalfES2_fLi4ELb0ELb1EEEvPT0_PKT_S7_iiiPKb)
        /*34a0*/ 	.word	0x00000000


	//----- nvinfo : EIATTR_MIN_STACK_SIZE
	.align		4
.L_2273:
        /*34a4*/ 	.byte	0x04, 0x12
        /*34a6*/ 	.short	(.L_2275 - .L_2274)
	.align		4
.L_2274:
        /*34a8*/ 	.word	index@(_ZN43_GLOBAL__N__9ae7fba5_10_SoftMax_cu_9f978f6321softmax_warp_backwardIN3c104HalfES2_fLi3ELb0ELb1EEEvPT0_PKT_S7_iiiPKb)
        /*34ac*/ 	.word	0x00000000


	//----- nvinfo : EIATTR_MIN_STACK_SIZE
	.align		4
.L_2275:
        /*34b0*/ 	.byte	0x04, 0x12
        /*34b2*/ 	.short	(.L_2277 - .L_2276)
	.align		4
.L_2276:
        /*34b4*/ 	.word	index@(_ZN43_GLOBAL__N__9ae7fba5_10_SoftMax_cu_9f978f6321softmax_warp_backwardIN3c104HalfES2_fLi2ELb0ELb1EEEvPT0_PKT_S7_iiiPKb)
        /*34b8*/ 	.word	0x00000000


	//----- nvinfo : EIATTR_MIN_STACK_SIZE
	.align		4
.L_2277:
        /*34bc*/ 	.byte	0x04, 0x12
        /*34be*/ 	.short	(.L_2279 - .L_2278)
	.align		4
.L_2278:
        /*34c0*/ 	.word	index@(_ZN43_GLOBAL__N__9ae7fba5_10_SoftMax_cu_9f978f6321softmax_warp_backwardIN3c104HalfES2_fLi1ELb0ELb1EEEvPT0_PKT_S7_iiiPKb)
        /*34c4*/ 	.word	0x00000000


	//----- nvinfo : EIATTR_MIN_STACK_SIZE
	.align		4
.L_2279:
        /*34c8*/ 	.byte	0x04, 0x12
        /*34ca*/ 	.short	(.L_2281 - .L_2280)
	.align		4
.L_2280:
        /*34cc*/ 	.word	index@(_ZN43_GLOBAL__N__9ae7fba5_10_SoftMax_cu_9f978f6321softmax_warp_backwardIN3c104HalfES2_fLi0ELb0ELb1EEEvPT0_PKT_S7_iiiPKb)
        /*34d0*/ 	.word	0x00000000


	//----- nvinfo : EIATTR_MIN_STACK_SIZE
	.align		4
.L_2281:
        /*34d4*/ 	.byte	0x04, 0x12
        /*34d6*/ 	.short	(.L_2283 - .L_2282)
	.align		4
.L_2282:
        /*34d8*/ 	.word	index@(_ZN43_GLOBAL__N__9ae7fba5_10_SoftMax_cu_9f978f6321softmax_warp_backwardIfffLi10ELb0ELb1EEEvPT0_PKT_S5_iiiPKb)
        /*34dc*/ 	.word	0x00000000


	//----- nvinfo : EIATTR_MIN_STACK_SIZE
	.align		4
.L_2283:
        /*34e0*/ 	.byte	0x04, 0x12
        /*34e2*/ 	.short	(.L_2285 - .L_2284)
	.align		4
.L_2284:
        /*34e4*/ 	.word	index@(_ZN43_GLOBAL__N__9ae7fba5_10_SoftMax_cu_9f978f6321softmax_warp_backwardIfffLi9ELb0ELb1EEEvPT0_PKT_S5_iiiPKb)
        /*34e8*/ 	.word	0x00000000


	//----- nvinfo : EIATTR_MIN_STACK_SIZE
	.align		4
.L_2285:
        /*34ec*/ 	.byte	0x04, 0x12
        /*34ee*/ 	.short	(.L_2287 - .L_2286)
	.align		4
.L_2286:
        /*34f0*/ 	.word	index@(_ZN43_GLOBAL__N__9ae7fba5_10_SoftMax_cu_9f978f6321softmax_warp_backwardIfffLi8ELb0ELb1EEEvPT0_PKT_S5_iiiPKb)
        /*34f4*/ 	.word	0x00000000


	//----- nvinfo : EIATTR_MIN_STACK_SIZE
	.align		4
.L_2287:
        /*34f8*/ 	.byte	0x04, 0x12
        /*34fa*/ 	.short	(.L_2289 - .L_2288)
	.align		4
.L_2288:
        /*34fc*/ 	.word	index@(_ZN43_GLOBAL__N__9ae7fba5_10_SoftMax_cu_9f978f6321softmax_warp_backwardIfffLi7ELb0ELb1EEEvPT0_PKT_S5_iiiPKb)
        /*3500*/ 	.word	0x00000000


	//----- nvinfo : EIATTR_MIN_STACK_SIZE
	.align		4
.L_2289:
        /*3504*/ 	.byte	0x04, 0x12
        /*3506*/ 	.short	(.L_2291 - .L_2290)
	.align		4
.L_2290:
        /*3508*/ 	.word	index@(_ZN43_GLOBAL__N__9ae7fba5_10_SoftMax_cu_9f978f6321softmax_warp_backwardIfffLi6ELb0ELb1EEEvPT0_PKT_S5_iiiPKb)
        /*350c*/ 	.word	0x00000000


	//----- nvinfo : EIATTR_MIN_STACK_SIZE
	.align		4
.L_2291:
        /*3510*/ 	.byte	0x04, 0x12
        /*3512*/ 	.short	(.L_2293 - .L_2292)
	.align		4
.L_2292:
        /*3514*/ 	.word	index@(_ZN43_GLOBAL__N__9ae7fba5_10_SoftMax_cu_9f978f6321softmax_warp_backwardIfffLi5ELb0ELb1EEEvPT0_PKT_S5_iiiPKb)
        /*3518*/ 	.word	0x00000000


	//----- nvinfo : EIATTR_MIN_STACK_SIZE
	.align		4
.L_2293:
        /*351c*/ 	.byte	0x04, 0x12
        /*351e*/ 	.short	(.L_2295 - .L_2294)
	.align		4
.L_2294:
        /*3520*/ 	.word	index@(_ZN43_GLOBAL__N__9ae7fba5_10_SoftMax_cu_9f978f6321softmax_warp_backwardIfffLi4ELb0ELb1EEEvPT0_PKT_S5_iiiPKb)
        /*3524*/ 	.word	0x00000000


	//----- nvinfo : EIATTR_MIN_STACK_SIZE
	.align		4
.L_2295:
        /*3528*/ 	.byte	0x04, 0x12
        /*352a*/ 	.short	(.L_2297 - .L_2296)
	.align		4
.L_2296:
        /*352c*/ 	.word	index@(_ZN43_GLOBAL__N__9ae7fba5_10_SoftMax_cu_9f978f6321softmax_warp_backwardIfffLi3ELb0ELb1EEEvPT0_PKT_S5_iiiPKb)
        /*3530*/ 	.word	0x00000000


	//----- nvinfo : EIATTR_MIN_STACK_SIZE
	.align		4
.L_2297:
        /*3534*/ 	.byte	0x04, 0x12
        /*3536*/ 	.short	(.L_2299 - .L_2298)
	.align		4
.L_2298:
        /*3538*/ 	.word	index@(_ZN43_GLOBAL__N__9ae7fba5_10_SoftMax_cu_9f978f6321softmax_warp_backwardIfffLi2ELb0ELb1EEEvPT0_PKT_S5_iiiPKb)
        /*353c*/ 	.word	0x00000000


	//----- nvinfo : EIATTR_MIN_STACK_SIZE
	.align		4
.L_2299:
        /*3540*/ 	.byte	0x04, 0x12
        /*3542*/ 	.short	(.L_2301 - .L_2300)
	.align		4
.L_2300:
        /*3544*/ 	.word	index@(_ZN43_GLOBAL__N__9ae7fba5_10_SoftMax_cu_9f978f6321softmax_warp_backwardIfffLi1ELb0ELb1EEEvPT0_PKT_S5_iiiPKb)
        /*3548*/ 	.word	0x00000000


	//----- nvinfo : EIATTR_MIN_STACK_SIZE
	.align		4
.L_2301:
        /*354c*/ 	.byte	0x04, 0x12
        /*354e*/ 	.short	(.L_2303 - .L_2302)
	.align		4
.L_2302:
        /*3550*/ 	.word	index@(_ZN43_GLOBAL__N__9ae7fba5_10_SoftMax_cu_9f978f6321softmax_warp_backwardIfffLi0ELb0ELb1EEEvPT0_PKT_S5_iiiPKb)
        /*3554*/ 	.word	0x00000000


	//----- nvinfo : EIATTR_MIN_STACK_SIZE
	.align		4
.L_2303:
        /*3558*/ 	.byte	0x04, 0x12
        /*355a*/ 	.short	(.L_2305 - .L_2304)
	.align		4
.L_2304:
        /*355c*/ 	.word	index@(_ZN43_GLOBAL__N__9ae7fba5_10_SoftMax_cu_9f978f6321softmax_warp_backwardIdddLi10ELb0ELb1EEEvPT0_PKT_S5_iiiPKb)
        /*3560*/ 	.word	0x00000000


	//----- nvinfo : EIATTR_MIN_STACK_SIZE
	.align		4
.L_2305:
        /*3564*/ 	.byte	0x04, 0x12
        /*3566*/ 	.short	(.L_2307 - .L_2306)
	.align		4
.L_2306:
        /*3568*/ 	.word	index@(_ZN43_GLOBAL__N__9ae7fba5_10_SoftMax_cu_9f978f6321softmax_warp_backwardIdddLi9ELb0ELb1EEEvPT0_PKT_S5_iiiPKb)
        /*356c*/ 	.word	0x00000000


	//----- nvinfo : EIATTR_MIN_STACK_SIZE
	.align		4
.L_2307:
        /*3570*/ 	.byte	0x04, 0x12
        /*3572*/ 	.short	(.L_2309 - .L_2308)
	.align		4
.L_2308:
        /*3574*/ 	.word	index@(_ZN43_GLOBAL__N__9ae7fba5_10_SoftMax_cu_9f978f6321softmax_warp_backwardIdddLi8ELb0ELb1EEEvPT0_PKT_S5_iiiPKb)
        /*3578*/ 	.word	0x00000000


	//----- nvinfo : EIATTR_MIN_STACK_SIZE
	.align		4
.L_2309:
        /*357c*/ 	.byte	0x04, 0x12
        /*357e*/ 	.short	(.L_2311 - .L_2310)
	.align		4
.L_2310:
        /*3580*/ 	.word	index@(_ZN43_GLOBAL__N__9ae7fba5_10_SoftMax_cu_9f978f6321softmax_warp_backwardIdddLi7ELb0ELb1EEEvPT0_PKT_S5_iiiPKb)
        /*3584*/ 	.word	0x00000000


	//----- nvinfo : EIATTR_MIN_STACK_SIZE
	.align		4
.L_2311:
        /*3588*/ 	.byte	0x04, 0x12
        /*358a*/ 	.short	(.L_2313 - .L_2312)
	.align		4
.L_2312:
        /*358c*/ 	.word	index@(_ZN43_GLOBAL__N__9ae7fba5_10_SoftMax_cu_9f978f6321softmax_warp_backwardIdddLi6ELb0ELb1EEEvPT0_PKT_S5_iiiPKb)
        /*3590*/ 	.word	0x00000000


	//----- nvinfo : EIATTR_MIN_STACK_SIZE
	.align		4
.L_2313:
        /*3594*/ 	.byte	0x04, 0x12
        /*3596*/ 	.short	(.L_2315 - .L_2314)
	.align		4
.L_2314:
        /*3598*/ 	.word	index@(_ZN43_GLOBAL__N__9ae7fba5_10_SoftMax_cu_9f978f6321softmax_warp_backwardIdddLi5ELb0ELb1EEEvPT0_PKT_S5_iiiPKb)
        /*359c*/ 	.word	0x00000000


	//----- nvinfo : EIATTR_MIN_STACK_SIZE
	.align		4
.L_2315:
        /*35a0*/ 	.byte	0x04, 0x12
        /*35a2*/ 	.short	(.L_2317 - .L_2316)
	.align		4
.L_2316:
        /*35a4*/ 	.word	index@(_ZN43_GLOBAL__N__9ae7fba5_10_SoftMax_cu_9f978f6321softmax_warp_backwardIdddLi4ELb0ELb1EEEvPT0_PKT_S5_iiiPKb)
        /*35a8*/ 	.word	0x00000000


	//----- nvinfo : EIATTR_MIN_STACK_SIZE
	.align		4
.L_2317:
        /*35ac*/ 	.byte	0x04, 0x12
        /*35ae*/ 	.short	(.L_2319 - .L_2318)
	.align		4
.L_2318:
        /*35b0*/ 	.word	index@(_ZN43_GLOBAL__N__9ae7fba5_10_SoftMax_cu_9f978f6321softmax_warp_backwardIdddLi3ELb0ELb1EEEvPT0_PKT_S5_iiiPKb)
        /*35b4*/ 	.word	0x00000000


	//----- nvinfo : EIATTR_MIN_STACK_SIZE
	.align		4
.L_2319:
        /*35b8*/ 	.byte	0x04, 0x12
        /*35ba*/ 	.short	(.L_2321 - .L_2320)
	.align		4
.L_2320:
        /*35bc*/ 	.word	index@(_ZN43_GLOBAL__N__9ae7fba5_10_SoftMax_cu_9f978f6321softmax_warp_backwardIdddLi2ELb0ELb1EEEvPT0_PKT_S5_iiiPKb)
        /*35c0*/ 	.word	0x00000000


	//----- nvinfo : EIATTR_MIN_STACK_SIZE
	.align		4
.L_2321:
        /*35c4*/ 	.byte	0x04, 0x12
        /*35c6*/ 	.short	(.L_2323 - .L_2322)
	.align		4
.L_2322:
        /*35c8*/ 	.word	index@(_ZN43_GLOBAL__N__9ae7fba5_10_SoftMax_cu_9f978f6321softmax_warp_backwardIdddLi1ELb0ELb1EEEvPT0_PKT_S5_iiiPKb)
        /*35cc*/ 	.word	0x00000000


	//----- nvinfo : EIATTR_MIN_STACK_SIZE
	.align		4
.L_2323:
        /*35d0*/ 	.byte	0x04, 0x12
        /*35d2*/ 	.short	(.L_2325 - .L_2324)
	.align		4
.L_2324:
        /*35d4*/ 	.word	index@(_ZN43_GLOBAL__N__9ae7fba5_10_SoftMax_cu_9f978f6321softmax_warp_backwardIdddLi0ELb0ELb1EEEvPT0_PKT_S5_iiiPKb)
        /*35d8*/ 	.word	0x00000000


	//----- nvinfo : EIATTR_MIN_STACK_SIZE
	.align		4
.L_2325:
        /*35dc*/ 	.byte	0x04, 0x12
        /*35de*/ 	.short	(.L_2327 - .L_2326)
	.align		4
.L_2326:
        /*35e0*/ 	.word	index@(_ZN43_GLOBAL__N__9ae7fba5_10_SoftMax_cu_9f978f6320softmax_warp_forwardIN3c108BFloat16ES2_fLi11ELb0ELb1EEEvPT0_PKT_iiiPKbib)
        /*35e4*/ 	.word	0x00000000


	//----- nvinfo : EIATTR_MIN_STACK_SIZE
	.align		4
.L_2327:
        /*35e8*/ 	.byte	0x04, 0x12
        /*35ea*/ 	.short	(.L_2329 - .L_2328)
	.align		4
.L_2328:
        /*35ec*/ 	.word	index@(_ZN43_GLOBAL__N__9ae7fba5_10_SoftMax_cu_9f978f6320softmax_warp_forwardIN3c108BFloat16ES2_fLi10ELb0ELb1EEEvPT0_PKT_iiiPKbib)
        /*35f0*/ 	.word	0x00000000


	//----- nvinfo : EIATTR_MIN_STACK_SIZE
	.align		4
.L_2329:
        /*35f4*/ 	.byte	0x04, 0x12
        /*35f6*/ 	.short	(.L_2331 - .L_2330)
	.align		4
.L_2330:
        /*35f8*/ 	.word	index@(_ZN43_GLOBAL__N__9ae7fba5_10_SoftMax_cu_9f978f6320softmax_warp_forwardIN3c108BFloat16ES2_fLi9ELb0ELb1EEEvPT0_PKT_iiiPKbib)
        /*35fc*/ 	.word	0x00000000


	//----- nvinfo : EIATTR_MIN_STACK_SIZE
	.align		4
.L_2331:
        /*3600*/ 	.byte	0x04, 0x12
        /*3602*/ 	.short	(.L_2333 - .L_2332)
	.align		4
.L_2332:
        /*3604*/ 	.word	index@(_ZN43_GLOBAL__N__9ae7fba5_10_SoftMax_cu_9f978f6320softmax_warp_forwardIN3c108BFloat16ES2_fLi8ELb0ELb1EEEvPT0_PKT_iiiPKbib)
        /*3608*/ 	.word	0x00000000


	//----- nvinfo : EIATTR_MIN_STACK_SIZE
	.align		4
.L_2333:
        /*360c*/ 	.byte	0x04, 0x12
        /*360e*/ 	.short	(.L_2335 - .L_2334)
	.align		4
.L_2334:
        /*3610*/ 	.word	index@(_ZN43_GLOBAL__N__9ae7fba5_10_SoftMax_cu_9f978f6320softmax_warp_forwardIN3c108BFloat16ES2_fLi7ELb0ELb1EEEvPT0_PKT_iiiPKbib)
        /*3614*/ 	.word	0x00000000


	//----- nvinfo : EIATTR_MIN_STACK_SIZE
	.align		4
.L_2335:
        /*3618*/ 	.byte	0x04, 0x12
        /*361a*/ 	.short	(.L_2337 - .L_2336)
	.align		4
.L_2336:
        /*361c*/ 	.word	index@(_ZN43_GLOBAL__N__9ae7fba5_10_SoftMax_cu_9f978f6320softmax_warp_forwardIN3c108BFloat16ES2_fLi6ELb0ELb1EEEvPT0_PKT_iiiPKbib)
        /*3620*/ 	.word	0x00000000


	//----- nvinfo : EIATTR_MIN_STACK_SIZE
	.align		4
.L_2337:
        /*3624*/ 	.byte	0x04, 0x12
        /*3626*/ 	.short	(.L_2339 - .L_2338)
	.align		4
.L_2338:
        /*3628*/ 	.word	index@(_ZN43_GLOBAL__N__9ae7fba5_10_SoftMax_cu_9f978f6320softmax_warp_forwardIN3c108BFloat16ES2_fLi5ELb0ELb1EEEvPT0_PKT_iiiPKbib)
        /*362c*/ 	.word	0x00000000


	//----- nvinfo : EIATTR_MIN_STACK_SIZE
	.align		4
.L_2339:
        /*3630*/ 	.byte	0x04, 0x12
        /*3632*/ 	.short	(.L_2341 - .L_2340)
	.align		4
.L_2340:
        /*3634*/ 	.word	index@(_ZN43_GLOBAL__N__9ae7fba5_10_SoftMax_cu_9f978f6320softmax_warp_forwardIN3c108BFloat16ES2_fLi4ELb0ELb1EEEvPT0_PKT_iiiPKbib)
        /*3638*/ 	.word	0x00000000


	//----- nvinfo : EIATTR_MIN_STACK_SIZE
	.align		4
.L_2341:
        /*363c*/ 	.byte	0x04, 0x12
        /*363e*/ 	.short	(.L_2343 - .L_2342)
	.align		4
.L_2342:
        /*3640*/ 	.word	index@(_ZN43_GLOBAL__N__9ae7fba5_10_SoftMax_cu_9f978f6320softmax_warp_forwardIN3c108BFloat16ES2_fLi3ELb0ELb1EEEvPT0_PKT_iiiPKbib)
        /*3644*/ 	.word	0x00000000


	//----- nvinfo : EIATTR_MIN_STACK_SIZE
	.align		4
.L_2343:
        /*3648*/ 	.byte	0x04, 0x12
        /*364a*/ 	.short	(.L_2345 - .L_2344)
	.align		4
.L_2344:
        /*364c*/ 	.word	index@(_ZN43_GLOBAL__N__9ae7fba5_10_SoftMax_cu_9f978f6320softmax_warp_forwardIN3c108BFloat16ES2_fLi2ELb0ELb1EEEvPT0_PKT_iiiPKbib)
        /*3650*/ 	.word	0x00000000


	//----- nvinfo : EIATTR_MIN_STACK_SIZE
	.align		4
.L_2345:
        /*3654*/ 	.byte	0x04, 0x12
        /*3656*/ 	.short	(.L_2347 - .L_2346)
	.align		4
.L_2346:
        /*3658*/ 	.word	index@(_ZN43_GLOBAL__N__9ae7fba5_10_SoftMax_cu_9f978f6320softmax_warp_forwardIN3c108BFloat16ES2_fLi1ELb0ELb1EEEvPT0_PKT_iiiPKbib)
        /*365c*/ 	.word	0x00000000


	//----- nvinfo : EIATTR_MIN_STACK_SIZE
	.align		4
.L_2347:
        /*3660*/ 	.byte	0x04, 0x12
        /*3662*/ 	.short	(.L_2349 - .L_2348)
	.align		4
.L_2348:
        /*3664*/ 	.word	index@(_ZN43_GLOBAL__N__9ae7fba5_10_SoftMax_cu_9f978f6320softmax_warp_forwardIN3c108BFloat16ES2_fLi0ELb0ELb1EEEvPT0_PKT_iiiPKbib)
        /*3668*/ 	.word	0x00000000


	//----- nvinfo : EIATTR_MIN_STACK_SIZE
	.align		4
.L_2349:
        /*366c*/ 	.byte	0x04, 0x12
        /*366e*/ 	.short	(.L_2351 - .L_2350)
	.align		4
.L_2350:
        /*3670*/ 	.word	index@(_ZN43_GLOBAL__N__9ae7fba5_10_SoftMax_cu_9f978f6320softmax_warp_forwardIN3c104HalfES2_fLi11ELb0ELb1EEEvPT0_PKT_iiiPKbib)
        /*3674*/ 	.word	0x00000000


	//----- nvinfo : EIATTR_MIN_STACK_SIZE
	.align		4
.L_2351:
        /*3678*/ 	.byte	0x04, 0x12
        /*367a*/ 	.short	(.L_2353 - .L_2352)
	.align		4
.L_2352:
        /*367c*/ 	.word	index@(_ZN43_GLOBAL__N__9ae7fba5_10_SoftMax_cu_9f978f6320softmax_warp_forwardIN3c104HalfES2_fLi10ELb0ELb1EEEvPT0_PKT_iiiPKbib)
        /*3680*/ 	.word	0x00000000


	//----- nvinfo : EIATTR_MIN_STACK_SIZE
	.align		4
.L_2353:
        /*3684*/ 	.byte	0x04, 0x12
        /*3686*/ 	.short	(.L_2355 - .L_2354)
	.align		4
.L_2354:
        /*3688*/ 	.word	index@(_ZN43_GLOBAL__N__9ae7fba5_10_SoftMax_cu_9f978f6320softmax_warp_forwardIN3c104HalfES2_fLi9ELb0ELb1EEEvPT0_PKT_iiiPKbib)
        /*368c*/ 	.word	0x00000000


	//----- nvinfo : EIATTR_MIN_STACK_SIZE
	.align		4
.L_2355:
        /*3690*/ 	.byte	0x04, 0x12
        /*3692*/ 	.short	(.L_2357 - .L_2356)
	.align		4
.L_2356:
        /*3694*/ 	.word	index@(_ZN43_GLOBAL__N__9ae7fba5_10_SoftMax_cu_9f978f6320softmax_warp_forwardIN3c104HalfES2_fLi8ELb0ELb1EEEvPT0_PKT_iiiPKbib)
        /*3698*/ 	.word	0x00000000


	//----- nvinfo : EIATTR_MIN_STACK_SIZE
	.align		4
.L_2357:
        /*369c*/ 	.byte	0x04, 0x12
        /*369e*/ 	.short	(.L_2359 - .L_2358)
	.align		4
.L_2358:
        /*36a0*/ 	.word	index@(_ZN43_GLOBAL__N__9ae7fba5_10_SoftMax_cu_9f978f6320softmax_warp_forwardIN3c104HalfES2_fLi7ELb0ELb1EEEvPT0_PKT_iiiPKbib)
        /*36a4*/ 	.word	0x00000000


	//----- nvinfo : EIATTR_MIN_STACK_SIZE
	.align		4
.L_2359:
        /*36a8*/ 	.byte	0x04, 0x12
        /*36aa*/ 	.short	(.L_2361 - .L_2360)
	.align		4
.L_2360:
        /*36ac*/ 	.word	index@(_ZN43_GLOBAL__N__9ae7fba5_10_SoftMax_cu_9f978f6320softmax_warp_forwardIN3c104HalfES2_fLi6ELb0ELb1EEEvPT0_PKT_iiiPKbib)
        /*36b0*/ 	.word	0x00000000


	//----- nvinfo : EIATTR_MIN_STACK_SIZE
	.align		4
.L_2361:
        /*36b4*/ 	.byte	0x04, 0x12
        /*36b6*/ 	.short	(.L_2363 - .L_2362)
	.align		4
.L_2362:
        /*36b8*/ 	.word	index@(_ZN43_GLOBAL__N__9ae7fba5_10_SoftMax_cu_9f978f6320softmax_warp_forwardIN3c104HalfES2_fLi5ELb0ELb1EEEvPT0_PKT_iiiPKbib)
        /*36bc*/ 	.word	0x00000000


	//----- nvinfo : EIATTR_MIN_STACK_SIZE
	.align		4
.L_2363:
        /*36c0*/ 	.byte	0x04, 0x12
        /*36c2*/ 	.short	(.L_2365 - .L_2364)
	.align		4
.L_2364:
        /*36c4*/ 	.word	index@(_ZN43_GLOBAL__N__9ae7fba5_10_SoftMax_cu_9f978f6320softmax_warp_forwardIN3c104HalfES2_fLi4ELb0ELb1EEEvPT0_PKT_iiiPKbib)
        /*36c8*/ 	.word	0x00000000


	//----- nvinfo : EIATTR_MIN_STACK_SIZE
	.align		4
.L_2365:
        /*36cc*/ 	.byte	0x04, 0x12
        /*36ce*/ 	.short	(.L_2367 - .L_2366)
	.align		4
.L_2366:
        /*36d0*/ 	.word	index@(_ZN43_GLOBAL__N__9ae7fba5_10_SoftMax_cu_9f978f6320softmax_warp_forwardIN3c104HalfES2_fLi3ELb0ELb1EEEvPT0_PKT_iiiPKbib)
        /*36d4*/ 	.word	0x00000000


	//----- nvinfo : EIATTR_MIN_STACK_SIZE
	.align		4
.L_2367:
        /*36d8*/ 	.byte	0x04, 0x12
        /*36da*/ 	.short	(.L_2369 - .L_2368)
	.align		4
.L_2368:
        /*36dc*/ 	.word	index@(_ZN43_GLOBAL__N__9ae7fba5_10_SoftMax_cu_9f978f6320softmax_warp_forwardIN3c104HalfES2_fLi2ELb0ELb1EEEvPT0_PKT_iiiPKbib)
        /*36e0*/ 	.word	0x00000000


	//----- nvinfo : EIATTR_MIN_STACK_SIZE
	.align		4
.L_2369:
        /*36e4*/ 	.byte	0x04, 0x12
        /*36e6*/ 	.short	(.L_2371 - .L_2370)
	.align		4
.L_2370:
        /*36e8*/ 	.word	index@(_ZN43_GLOBAL__N__9ae7fba5_10_SoftMax_cu_9f978f6320softmax_warp_forwardIN3c104HalfES2_fLi1ELb0ELb1EEEvPT0_PKT_iiiPKbib)
        /*36ec*/ 	.word	0x00000000


	//----- nvinfo : EIATTR_MIN_STACK_SIZE
	.align		4
.L_2371:
        /*36f0*/ 	.byte	0x04, 0x12
        /*36f2*/ 	.short	(.L_2373 - .L_2372)
	.align		4
.L_2372:
        /*36f4*/ 	.word	index@(_ZN43_GLOBAL__N__9ae7fba5_10_SoftMax_cu_9f978f6320softmax_warp_forwardIN3c104HalfES2_fLi0ELb0ELb1EEEvPT0_PKT_iiiPKbib)
        /*36f8*/ 	.word	0x00000000


	//----- nvinfo : EIATTR_MIN_STACK_SIZE
	.align		4
.L_2373:
        /*36fc*/ 	.byte	0x04, 0x12
        /*36fe*/ 	.short	(.L_2375 - .L_2374)
	.align		4
.L_2374:
        /*3700*/ 	.word	index@(_ZN43_GLOBAL__N__9ae7fba5_10_SoftMax_cu_9f978f6320softmax_warp_forwardIfffLi11ELb0ELb1EEEvPT0_PKT_iiiPKbib)
        /*3704*/ 	.word	0x00000000


	//----- nvinfo : EIATTR_MIN_STACK_SIZE
	.align		4
.L_2375:
        /*3708*/ 	.byte	0x04, 0x12
        /*370a*/ 	.short	(.L_2377 - .L_2376)
	.align		4
.L_2376:
        /*370c*/ 	.word	index@(_ZN43_GLOBAL__N__9ae7fba5_10_SoftMax_cu_9f978f6320softmax_warp_forwardIfffLi10ELb0ELb1EEEvPT0_PKT_iiiPKbib)
        /*3710*/ 	.word	0x00000000


	//----- nvinfo : EIATTR_MIN_STACK_SIZE
	.align		4
.L_2377:
        /*3714*/ 	.byte	0x04, 0x12
        /*3716*/ 	.short	(.L_2379 - .L_2378)
	.align		4
.L_2378:
        /*3718*/ 	.word	index@(_ZN43_GLOBAL__N__9ae7fba5_10_SoftMax_cu_9f978f6320softmax_warp_forwardIfffLi9ELb0ELb1EEEvPT0_PKT_iiiPKbib)
        /*371c*/ 	.word	0x00000000


	//----- nvinfo : EIATTR_MIN_STACK_SIZE
	.align		4
.L_2379:
        /*3720*/ 	.byte	0x04, 0x12
        /*3722*/ 	.short	(.L_2381 - .L_2380)
	.align		4
.L_2380:
        /*3724*/ 	.word	index@(_ZN43_GLOBAL__N__9ae7fba5_10_SoftMax_cu_9f978f6320softmax_warp_forwardIfffLi8ELb0ELb1EEEvPT0_PKT_iiiPKbib)
        /*3728*/ 	.word	0x00000000


	//----- nvinfo : EIATTR_MIN_STACK_SIZE
	.align		4
.L_2381:
        /*372c*/ 	.byte	0x04, 0x12
        /*372e*/ 	.short	(.L_2383 - .L_2382)
	.align		4
.L_2382:
        /*3730*/ 	.word	index@(_ZN43_GLOBAL__N__9ae7fba5_10_SoftMax_cu_9f978f6320softmax_warp_forwardIfffLi7ELb0ELb1EEEvPT0_PKT_iiiPKbib)
        /*3734*/ 	.word	0x00000000


	//----- nvinfo : EIATTR_MIN_STACK_SIZE
	.align		4
.L_2383:
        /*3738*/ 	.byte	0x04, 0x12
        /*373a*/ 	.short	(.L_2385 - .L_2384)
	.align		4
.L_2384:
        /*373c*/ 	.word	index@(_ZN43_GLOBAL__N__9ae7fba5_10_SoftMax_cu_9f978f6320softmax_warp_forwardIfffLi6ELb0ELb1EEEvPT0_PKT_iiiPKbib)
        /*3740*/ 	.word	0x00000000


	//----- nvinfo : EIATTR_MIN_STACK_SIZE
	.align		4
.L_2385:
        /*3744*/ 	.byte	0x04, 0x12
        /*3746*/ 	.short	(.L_2387 - .L_2386)
	.align		4
.L_2386:
        /*3748*/ 	.word	index@(_ZN43_GLOBAL__N__9ae7fba5_10_SoftMax_cu_9f978f6320softmax_warp_forwardIfffLi5ELb0ELb1EEEvPT0_PKT_iiiPKbib)
        /*374c*/ 	.word	0x00000000


	//----- nvinfo : EIATTR_MIN_STACK_SIZE
	.align		4
.L_2387:
        /*3750*/ 	.byte	0x04, 0x12
        /*3752*/ 	.short	(.L_2389 - .L_2388)
	.align		4
.L_2388:
        /*3754*/ 	.word	index@(_ZN43_GLOBAL__N__9ae7fba5_10_SoftMax_cu_9f978f6320softmax_warp_forwardIfffLi4ELb0ELb1EEEvPT0_PKT_iiiPKbib)
        /*3758*/ 	.word	0x00000000


	//----- nvinfo : EIATTR_MIN_STACK_SIZE
	.align		4
.L_2389:
        /*375c*/ 	.byte	0x04, 0x12
        /*375e*/ 	.short	(.L_2391 - .L_2390)
	.align		4
.L_2390:
        /*3760*/ 	.word	index@(_ZN43_GLOBAL__N__9ae7fba5_10_SoftMax_cu_9f978f6320softmax_warp_forwardIfffLi3ELb0ELb1EEEvPT0_PKT_iiiPKbib)
        /*3764*/ 	.word	0x00000000


	//----- nvinfo : EIATTR_MIN_STACK_SIZE
	.align		4
.L_2391:
        /*3768*/ 	.byte	0x04, 0x12
        /*376a*/ 	.short	(.L_2393 - .L_2392)
	.align		4
.L_2392:
        /*376c*/ 	.word	index@(_ZN43_GLOBAL__N__9ae7fba5_10_SoftMax_cu_9f978f6320softmax_warp_forwardIfffLi2ELb0ELb1EEEvPT0_PKT_iiiPKbib)
        /*3770*/ 	.word	0x00000000


	//----- nvinfo : EIATTR_MIN_STACK_SIZE
	.align		4
.L_2393:
        /*3774*/ 	.byte	0x04, 0x12
        /*3776*/ 	.short	(.L_2395 - .L_2394)
	.align		4
.L_2394:
        /*3778*/ 	.word	index@(_ZN43_GLOBAL__N__9ae7fba5_10_SoftMax_cu_9f978f6320softmax_warp_forwardIfffLi1ELb0ELb1EEEvPT0_PKT_iiiPKbib)
        /*377c*/ 	.word	0x00000000


	//----- nvinfo : EIATTR_MIN_STACK_SIZE
	.align		4
.L_2395:
        /*3780*/ 	.byte	0x04, 0x12
        /*3782*/ 	.short	(.L_2397 - .L_2396)
	.align		4
.L_2396:
        /*3784*/ 	.word	index@(_ZN43_GLOBAL__N__9ae7fba5_10_SoftMax_cu_9f978f6320softmax_warp_forwardIfffLi0ELb0ELb1EEEvPT0_PKT_iiiPKbib)
        /*3788*/ 	.word	0x00000000


	//----- nvinfo : EIATTR_MIN_STACK_SIZE
	.align		4
.L_2397:
        /*378c*/ 	.byte	0x04, 0x12
        /*378e*/ 	.short	(.L_2399 - .L_2398)
	.align		4
.L_2398:
        /*3790*/ 	.word	index@(_ZN43_GLOBAL__N__9ae7fba5_10_SoftMax_cu_9f978f6320softmax_warp_forwardIdddLi11ELb0ELb1EEEvPT0_PKT_iiiPKbib)
        /*3794*/ 	.word	0x00000000


	//----- nvinfo : EIATTR_MIN_STACK_SIZE
	.align		4
.L_2399:
        /*3798*/ 	.byte	0x04, 0x12
        /*379a*/ 	.short	(.L_2401 - .L_2400)
	.align		4
.L_2400:
        /*379c*/ 	.word	index@(_ZN43_GLOBAL__N__9ae7fba5_10_SoftMax_cu_9f978f6320softmax_warp_forwardIdddLi10ELb0ELb1EEEvPT0_PKT_iiiPKbib)
        /*37a0*/ 	.word	0x00000000


	//----- nvinfo : EIATTR_MIN_STACK_SIZE
	.align		4
.L_2401:
        /*37a4*/ 	.byte	0x04, 0x12
        /*37a6*/ 	.short	(.L_2403 - .L_2402)
	.align		4
.L_2402:
        /*37a8*/ 	.word	index@(_ZN43_GLOBAL__N__9ae7fba5_10_SoftMax_cu_9f978f6320softmax_warp_forwardIdddLi9ELb0ELb1EEEvPT0_PKT_iiiPKbib)
        /*37ac*/ 	.word	0x00000000


	//----- nvinfo : EIATTR_MIN_STACK_SIZE
	.align		4
.L_2403:
        /*37b0*/ 	.byte	0x04, 0x12
        /*37b2*/ 	.short	(.L_2405 - .L_2404)
	.align		4
.L_2404:
        /*37b4*/ 	.word	index@(_ZN43_GLOBAL__N__9ae7fba5_10_SoftMax_cu_9f978f6320softmax_warp_forwardIdddLi8ELb0ELb1EEEvPT0_PKT_iiiPKbib)
        /*37b8*/ 	.word	0x00000000


	//----- nvinfo : EIATTR_MIN_STACK_SIZE
	.align		4
.L_2405:
        /*37bc*/ 	.byte	0x04, 0x12
        /*37be*/ 	.short	(.L_2407 - .L_2406)
	.align		4
.L_2406:
        /*37c0*/ 	.word	index@(_ZN43_GLOBAL__N__9ae7fba5_10_SoftMax_cu_9f978f6320softmax_warp_forwardIdddLi7ELb0ELb1EEEvPT0_PKT_iiiPKbib)
        /*37c4*/ 	.word	0x00000000


	//----- nvinfo : EIATTR_MIN_STACK_SIZE
	.align		4
.L_2407:
        /*37c8*/ 	.byte	0x04, 0x12
        /*37ca*/ 	.short	(.L_2409 - .L_2408)
	.align		4
.L_2408:
        /*37cc*/ 	.word	index@(_ZN43_GLOBAL__N__9ae7fba5_10_SoftMax_cu_9f978f6320softmax_warp_forwardIdddLi6ELb0ELb1EEEvPT0_PKT_iiiPKbib)
        /*37d0*/ 	.word	0x00000000


	//----- nvinfo : EIATTR_MIN_STACK_SIZE
	.align		4
.L_2409:
        /*37d4*/ 	.byte	0x04, 0x12
        /*37d6*/ 	.short	(.L_2411 - .L_2410)
	.align		4
.L_2410:
        /*37d8*/ 	.word	index@(_ZN43_GLOBAL__N__9ae7fba5_10_SoftMax_cu_9f978f6320softmax_warp_forwardIdddLi5ELb0ELb1EEEvPT0_PKT_iiiPKbib)
        /*37dc*/ 	.word	0x00000000


	//----- nvinfo : EIATTR_MIN_STACK_SIZE
	.align		4
.L_2411:
        /*37e0*/ 	.byte	0x04, 0x12
        /*37e2*/ 	.short	(.L_2413 - .L_2412)
	.align		4
.L_2412:
        /*37e4*/ 	.word	index@(_ZN43_GLOBAL__N__9ae7fba5_10_SoftMax_cu_9f978f6320softmax_warp_forwardIdddLi4ELb0ELb1EEEvPT0_PKT_iiiPKbib)
        /*37e8*/ 	.word	0x00000000


	//----- nvinfo : EIATTR_MIN_STACK_SIZE
	.align		4
.L_2413:
        /*37ec*/ 	.byte	0x04, 0x12
        /*37ee*/ 	.short	(.L_2415 - .L_2414)
	.align		4
.L_2414:
        /*37f0*/ 	.word	index@(_ZN43_GLOBAL__N__9ae7fba5_10_SoftMax_cu_9f978f6320softmax_warp_forwardIdddLi3ELb0ELb1EEEvPT0_PKT_iiiPKbib)
        /*37f4*/ 	.word	0x00000000


	//----- nvinfo : EIATTR_MIN_STACK_SIZE
	.align		4
.L_2415:
        /*37f8*/ 	.byte	0x04, 0x12
        /*37fa*/ 	.short	(.L_2417 - .L_2416)
	.align		4
.L_2416:
        /*37fc*/ 	.word	index@(_ZN43_GLOBAL__N__9ae7fba5_10_SoftMax_cu_9f978f6320softmax_warp_forwardIdddLi2ELb0ELb1EEEvPT0_PKT_iiiPKbib)
        /*3800*/ 	.word	0x00000000


	//----- nvinfo : EIATTR_MIN_STACK_SIZE
	.align		4
.L_2417:
        /*3804*/ 	.byte	0x04, 0x12
        /*3806*/ 	.short	(.L_2419 - .L_2418)
	.align		4
.L_2418:
        /*3808*/ 	.word	index@(_ZN43_GLOBAL__N__9ae7fba5_10_SoftMax_cu_9f978f6320softmax_warp_forwardIdddLi1ELb0ELb1EEEvPT0_PKT_iiiPKbib)
        /*380c*/ 	.word	0x00000000


	//----- nvinfo : EIATTR_MIN_STACK_SIZE
	.align		4
.L_2419:
        /*3810*/ 	.byte	0x04, 0x12
        /*3812*/ 	.short	(.L_2421 - .L_2420)
	.align		4
.L_2420:
        /*3814*/ 	.word	index@(_ZN43_GLOBAL__N__9ae7fba5_10_SoftMax_cu_9f978f6320softmax_warp_forwardIdddLi0ELb0ELb1EEEvPT0_PKT_iiiPKbib)
        /*3818*/ 	.word	0x00000000


	//----- nvinfo : EIATTR_MIN_STACK_SIZE
	.align		4
.L_2421:
        /*381c*/ 	.byte	0x04, 0x12
        /*381e*/ 	.short	(.L_2423 - .L_2422)
	.align		4
.L_2422:
        /*3820*/ 	.word	index@(_ZN43_GLOBAL__N__9ae7fba5_10_SoftMax_cu_9f978f6321softmax_warp_backwardIfN3c108BFloat16EfLi10ELb0ELb0EEEvPT0_PKT_S7_iiiPKb)
        /*3824*/ 	.word	0x00000000


	//----- nvinfo : EIATTR_MIN_STACK_SIZE
	.align		4
.L_2423:
        /*3828*/ 	.byte	0x04, 0x12
        /*382a*/ 	.short	(.L_2425 - .L_2424)
	.align		4
.L_2424:
        /*382c*/ 	.word	index@(_ZN43_GLOBAL__N__9ae7fba5_10_SoftMax_cu_9f978f6321softmax_warp_backwardIfN3c108BFloat16EfLi9ELb0ELb0EEEvPT0_PKT_S7_iiiPKb)
        /*3830*/ 	.word	0x00000000


	//----- nvinfo : EIATTR_MIN_STACK_SIZE
	.align		4
.L_2425:
        /*3834*/ 	.byte	0x04, 0x12
        /*3836*/ 	.short	(.L_2427 - .L_2426)
	.align		4
.L_2426:
        /*3838*/ 	.word	index@(_ZN43_GLOBAL__N__9ae7fba5_10_SoftMax_cu_9f978f6321softmax_warp_backwardIfN3c108BFloat16EfLi8ELb0ELb0EEEvPT0_PKT_S7_iiiPKb)
        /*383c*/ 	.word	0x00000000


	//----- nvinfo : EIATTR_MIN_STACK_SIZE
	.align		4
.L_2427:
        /*3840*/ 	.byte	0x04, 0x12
        /*3842*/ 	.short	(.L_2429 - .L_2428)
	.align		4
.L_2428:
        /*3844*/ 	.word	index@(_ZN43_GLOBAL__N__9ae7fba5_10_SoftMax_cu_9f978f6321softmax_warp_backwardIfN3c108BFloat16EfLi7ELb0ELb0EEEvPT0_PKT_S7_iiiPKb)
        /*3848*/ 	.word	0x00000000


	//----- nvinfo : EIATTR_MIN_STACK_SIZE
	.align		4
.L_2429:
        /*384c*/ 	.byte	0x04, 0x12
        /*384e*/ 	.short	(.L_2431 - .L_2430)
	.align		4
.L_2430:
        /*3850*/ 	.word	index@(_ZN43_GLOBAL__N__9ae7fba5_10_SoftMax_cu_9f978f6321softmax_warp_backwardIfN3c108BFloat16EfLi6ELb0ELb0EEEvPT0_PKT_S7_iiiPKb)
        /*3854*/ 	.word	0x00000000


	//----- nvinfo : EIATTR_MIN_STACK_SIZE
	.align		4
.L_2431:
        /*3858*/ 	.byte	0x04, 0x12
        /*385a*/ 	.short	(.L_2433 - .L_2432)
	.align		4
.L_2432:
        /*385c*/ 	.word	index@(_ZN43_GLOBAL__N__9ae7fba5_10_SoftMax_cu_9f978f6321softmax_warp_backwardIfN3c108BFloat16EfLi5ELb0ELb0EEEvPT0_PKT_S7_iiiPKb)
        /*3860*/ 	.word	0x00000000


	//----- nvinfo : EIATTR_MIN_STACK_SIZE
	.align		4
.L_2433:
        /*3864*/ 	.byte	0x04, 0x12
        /*3866*/ 	.short	(.L_2435 - .L_2434)
	.align		4
.L_2434:
        /*3868*/ 	.word	index@(_ZN43_GLOBAL__N__9ae7fba5_10_SoftMax_cu_9f978f6321softmax_warp_backwardIfN3c108BFloat16EfLi4ELb0ELb0EEEvPT0_PKT_S7_iiiPKb)
        /*386c*/ 	.word	0x00000000


	//----- nvinfo : EIATTR_MIN_STACK_SIZE
	.align		4
.L_2435:
        /*3870*/ 	.byte	0x04, 0x12
        /*3872*/ 	.short	(.L_2437 - .L_2436)
	.align		4
.L_2436:
        /*3874*/ 	.word	index@(_ZN43_GLOBAL__N__9ae7fba5_10_SoftMax_cu_9f978f6321softmax_warp_backwardIfN3c108BFloat16EfLi3ELb0ELb0EEEvPT0_PKT_S7_iiiPKb)
        /*3878*/ 	.word	0x00000000


	//----- nvinfo : EIATTR_MIN_STACK_SIZE
	.align		4
.L_2437:
        /*387c*/ 	.byte	0x04, 0x12
        /*387e*/ 	.short	(.L_2439 - .L_2438)
	.align		4
.L_2438:
        /*3880*/ 	.word	index@(_ZN43_GLOBAL__N__9ae7fba5_10_SoftMax_cu_9f978f6321softmax_warp_backwardIfN3c108BFloat16EfLi2ELb0ELb0EEEvPT0_PKT_S7_iiiPKb)
        /*3884*/ 	.word	0x00000000


	//----- nvinfo : EIATTR_MIN_STACK_SIZE
	.align		4
.L_2439:
        /*3888*/ 	.byte	0x04, 0x12
        /*388a*/ 	.short	(.L_2441 - .L_2440)
	.align		4
.L_2440:
        /*388c*/ 	.word	index@(_ZN43_GLOBAL__N__9ae7fba5_10_SoftMax_cu_9f978f6321softmax_warp_backwardIfN3c108BFloat16EfLi1ELb0ELb0EEEvPT0_PKT_S7_iiiPKb)
        /*3890*/ 	.word	0x00000000


	//----- nvinfo : EIATTR_MIN_STACK_SIZE
	.align		4
.L_2441:
        /*3894*/ 	.byte	0x04, 0x12
        /*3896*/ 	.short	(.L_2443 - .L_2442)
	.align		4
.L_2442:
        /*3898*/ 	.word	index@(_ZN43_GLOBAL__N__9ae7fba5_10_SoftMax_cu_9f978f6321softmax_warp_backwardIfN3c108BFloat16EfLi0ELb0ELb0EEEvPT0_PKT_S7_iiiPKb)
        /*389c*/ 	.word	0x00000000


	//----- nvinfo : EIATTR_MIN_STACK_SIZE
	.align		4
.L_2443:
        /*38a0*/ 	.byte	0x04, 0x12
        /*38a2*/ 	.short	(.L_2445 - .L_2444)
	.align		4
.L_2444:
        /*38a4*/ 	.word	index@(_ZN43_GLOBAL__N__9ae7fba5_10_SoftMax_cu_9f978f6321softmax_warp_backwardIN3c108BFloat16ES2_fLi10ELb0ELb0EEEvPT0_PKT_S7_iiiPKb)
        /*38a8*/ 	.word	0x00000000


	//----- nvinfo : EIATTR_MIN_STACK_SIZE
	.align		4
.L_2445:
        /*38ac*/ 	.byte	0x04, 0x12
        /*38ae*/ 	.short	(.L_2447 - .L_2446)
	.align		4
.L_2446:
        /*38b0*/ 	.word	index@(_ZN43_GLOBAL__N__9ae7fba5_10_SoftMax_cu_9f978f6321softmax_warp_backwardIN3c108BFloat16ES2_fLi9ELb0ELb0EEEvPT0_PKT_S7_iiiPKb)
        /*38b4*/ 	.word	0x00000000


	//----- nvinfo : EIATTR_MIN_STACK_SIZE
	.align		4
.L_2447:
        /*38b8*/ 	.byte	0x04, 0x12
        /*38ba*/ 	.short	(.L_2449 - .L_2448)
	.align		4
.L_2448:
        /*38bc*/ 	.word	index@(_ZN43_GLOBAL__N__9ae7fba5_10_SoftMax_cu_9f978f6321softmax_warp_backwardIN3c108BFloat16ES2_fLi8ELb0ELb0EEEvPT0_PKT_S7_iiiPKb)
        /*38c0*/ 	.word	0x00000000


	//----- nvinfo : EIATTR_MIN_STACK_SIZE
	.align		4
.L_2449:
        /*38c4*/ 	.byte	0x04, 0x12
        /*38c6*/ 	.short	(.L_2451 - .L_2450)
	.align		4
.L_2450:
        /*38c8*/ 	.word	index@(_ZN43_GLOBAL__N__9ae7fba5_10_SoftMax_cu_9f978f6321softmax_warp_backwardIN3c108BFloat16ES2_fLi7ELb0ELb0EEEvPT0_PKT_S7_iiiPKb)
        /*38cc*/ 	.word	0x00000000


	//----- nvinfo : EIATTR_MIN_STACK_SIZE
	.align		4
.L_2451:
        /*38d0*/ 	.byte	0x04, 0x12
        /*38d2*/ 	.short	(.L_2453 - .L_2452)
	.align		4
.L_2452:
        /*38d4*/ 	.word	index@(_ZN43_GLOBAL__N__9ae7fba5_10_SoftMax_cu_9f978f6321softmax_warp_backwardIN3c108BFloat16ES2_fLi6ELb0ELb0EEEvPT0_PKT_S7_iiiPKb)
        /*38d8*/ 	.word	0x00000000


	//----- nvinfo : EIATTR_MIN_STACK_SIZE
	.align		4
.L_2453:
        /*38dc*/ 	.byte	0x04, 0x12
        /*38de*/ 	.short	(.L_2455 - .L_2454)
	.align		4
.L_2454:
        /*38e0*/ 	.word	index@(_ZN43_GLOBAL__N__9ae7fba5_10_SoftMax_cu_9f978f6321softmax_warp_backwardIN3c108BFloat16ES2_fLi5ELb0ELb0EEEvPT0_PKT_S7_iiiPKb)
        /*38e4*/ 	.word	0x00000000


	//----- nvinfo : EIATTR_MIN_STACK_SIZE
	.align		4
.L_2455:
        /*38e8*/ 	.byte	0x04, 0x12
        /*38ea*/ 	.short	(.L_2457 - .L_2456)
	.align		4
.L_2456:
        /*38ec*/ 	.word	index@(_ZN43_GLOBAL__N__9ae7fba5_10_SoftMax_cu_9f978f6321softmax_warp_backwardIN3c108BFloat16ES2_fLi4ELb0ELb0EEEvPT0_PKT_S7_iiiPKb)
        /*38f0*/ 	.word	0x00000000


	//----- nvinfo : EIATTR_MIN_STACK_SIZE
	.align		4
.L_2457:
        /*38f4*/ 	.byte	0x04, 0x12
        /*38f6*/ 	.short	(.L_2459 - .L_2458)
	.align		4
.L_2458:
        /*38f8*/ 	.word	index@(_ZN43_GLOBAL__N__9ae7fba5_10_SoftMax_cu_9f978f6321softmax_warp_backwardIN3c108BFloat16ES2_fLi3ELb0ELb0EEEvPT0_PKT_S7_iiiPKb)
        /*38fc*/ 	.word	0x00000000


	//----- nvinfo : EIATTR_MIN_STACK_SIZE
	.align		4
.L_2459:
        /*3900*/ 	.byte	0x04, 0x12
        /*3902*/ 	.short	(.L_2461 - .L_2460)
	.align		4
.L_2460:
        /*3904*/ 	.word	index@(_ZN43_GLOBAL__N__9ae7fba5_10_SoftMax_cu_9f978f6321softmax_warp_backwardIN3c108BFloat16ES2_fLi2ELb0ELb0EEEvPT0_PKT_S7_iiiPKb)
        /*3908*/ 	.word	0x00000000


	//----- nvinfo : EIATTR_MIN_STACK_SIZE
	.align		4
.L_2461:
        /*390c*/ 	.byte	0x04, 0x12
        /*390e*/ 	.short	(.L_2463 - .L_2462)
	.align		4
.L_2462:
        /*3910*/ 	.word	index@(_ZN43_GLOBAL__N__9ae7fba5_10_SoftMax_cu_9f978f6321softmax_warp_backwardIN3c108BFloat16ES2_fLi1ELb0ELb0EEEvPT0_PKT_S7_iiiPKb)
        /*3914*/ 	.word	0x00000000


	//----- nvinfo : EIATTR_MIN_STACK_SIZE
	.align		4
.L_2463:
        /*3918*/ 	.byte	0x04, 0x12
        /*391a*/ 	.short	(.L_2465 - .L_2464)
	.align		4
.L_2464:
        /*391c*/ 	.word	index@(_ZN43_GLOBAL__N__9ae7fba5_10_SoftMax_cu_9f978f6321softmax_warp_backwardIN3c108BFloat16ES2_fLi0ELb0ELb0EEEvPT0_PKT_S7_iiiPKb)
        /*3920*/ 	.word	0x00000000


	//----- nvinfo : EIATTR_MIN_STACK_SIZE
	.align		4
.L_2465:
        /*3924*/ 	.byte	0x04, 0x12
        /*3926*/ 	.short	(.L_2467 - .L_2466)
	.align		4
.L_2466:
        /*3928*/ 	.word	index@(_ZN43_GLOBAL__N__9ae7fba5_10_SoftMax_cu_9f978f6321softmax_warp_backwardIfN3c104HalfEfLi10ELb0ELb0EEEvPT0_PKT_S7_iiiPKb)
        /*392c*/ 	.word	0x00000000


	//----- nvinfo : EIATTR_MIN_STACK_SIZE
	.align		4
.L_2467:
        /*3930*/ 	.byte	0x04, 0x12
        /*3932*/ 	.short	(.L_2469 - .L_2468)
	.align		4
.L_2468:
        /*3934*/ 	.word	index@(_ZN43_GLOBAL__N__9ae7fba5_10_SoftMax_cu_9f978f6321softmax_warp_backwardIfN3c104HalfEfLi9ELb0ELb0EEEvPT0_PKT_S7_iiiPKb)
        /*3938*/ 	.word	0x00000000


	//----- nvinfo : EIATTR_MIN_STACK_SIZE
	.align		4
.L_2469:
        /*393c*/ 	.byte	0x04, 0x12
        /*393e*/ 	.short	(.L_2471 - .L_2470)
	.align		4
.L_2470:
        /*3940*/ 	.word	index@(_ZN43_GLOBAL__N__9ae7fba5_10_SoftMax_cu_9f978f6321softmax_warp_backwardIfN3c104HalfEfLi8ELb0ELb0EEEvPT0_PKT_S7_iiiPKb)
        /*3944*/ 	.word	0x00000000


	//----- nvinfo : EIATTR_MIN_STACK_SIZE
	.align		4
.L_2471:
        /*3948*/ 	.byte	0x04, 0x12
        /*394a*/ 	.short	(.L_2473 - .L_2472)
	.align		4
.L_2472:
        /*394c*/ 	.word	index@(_ZN43_GLOBAL__N__9ae7fba5_10_SoftMax_cu_9f978f6321softmax_warp_backwardIfN3c104HalfEfLi7ELb0ELb0EEEvPT0_PKT_S7_iiiPKb)
        /*3950*/ 	.word	0x00000000


	//----- nvinfo : EIATTR_MIN_STACK_SIZE
	.align		4
.L_2473:
        /*3954*/ 	.byte	0x04, 0x12
        /*3956*/ 	.short	(.L_2475 - .L_2474)
	.align		4
.L_2474:
        /*3958*/ 	.word	index@(_ZN43_GLOBAL__N__9ae7fba5_10_SoftMax_cu_9f978f6321softmax_warp_backwardIfN3c104HalfEfLi6ELb0ELb0EEEvPT0_PKT_S7_iiiPKb)
        /*395c*/ 	.word	0x00000000


	//----- nvinfo : EIATTR_MIN_STACK_SIZE
	.align		4
.L_2475:
        /*3960*/ 	.byte	0x04, 0x12
        /*3962*/ 	.short	(.L_2477 - .L_2476)
	.align		4
.L_2476:
        /*3964*/ 	.word	index@(_ZN43_GLOBAL__N__9ae7fba5_10_SoftMax_cu_9f978f6321softmax_warp_backwardIfN3c104HalfEfLi5ELb0ELb0EEEvPT0_PKT_S7_iiiPKb)
        /*3968*/ 	.word	0x00000000


	//----- nvinfo : EIATTR_MIN_STACK_SIZE
	.align		4
.L_2477:
        /*396c*/ 	.byte	0x04, 0x12
        /*396e*/ 	.short	(.L_2479 - .L_2478)
	.align		4
.L_2478:
        /*3970*/ 	.word	index@(_ZN43_GLOBAL__N__9ae7fba5_10_SoftMax_cu_9f978f6321softmax_warp_backwardIfN3c104HalfEfLi4ELb0ELb0EEEvPT0_PKT_S7_iiiPKb)
        /*3974*/ 	.word	0x00000000


	//----- nvinfo : EIATTR_MIN_STACK_SIZE
	.align		4
.L_2479:
        /*3978*/ 	.byte	0x04, 0x12
        /*397a*/ 	.short	(.L_2481 - .L_2480)
	.align		4
.L_2480:
        /*397c*/ 	.word	index@(_ZN43_GLOBAL__N__9ae7fba5_10_SoftMax_cu_9f978f6321softmax_warp_backwardIfN3c104HalfEfLi3ELb0ELb0EEEvPT0_PKT_S7_iiiPKb)
        /*3980*/ 	.word	0x00000000


	//----- nvinfo : EIATTR_MIN_STACK_SIZE
	.align		4
.L_2481:
        /*3984*/ 	.byte	0x04, 0x12
        /*3986*/ 	.short	(.L_2483 - .L_2482)
	.align		4
.L_2482:
        /*3988*/ 	.word	index@(_ZN43_GLOBAL__N__9ae7fba5_10_SoftMax_cu_9f978f6321softmax_warp_backwardIfN3c104HalfEfLi2ELb0ELb0EEEvPT0_PKT_S7_iiiPKb)
        /*398c*/ 	.word	0x00000000


	//----- nvinfo : EIATTR_MIN_STACK_SIZE
	.align		4
.L_2483:
        /*3990*/ 	.byte	0x04, 0x12
        /*3992*/ 	.short	(.L_2485 - .L_2484)
	.align		4
.L_2484:
        /*3994*/ 	.word	index@(_ZN43_GLOBAL__N__9ae7fba5_10_SoftMax_cu_9f978f6321softmax_warp_backwardIfN3c104HalfEfLi1ELb0ELb0EEEvPT0_PKT_S7_iiiPKb)
        /*3998*/ 	.word	0x00000000


	//----- nvinfo : EIATTR_MIN_STACK_SIZE
	.align		4
.L_2485:
        /*399c*/ 	.byte	0x04, 0x12
        /*399e*/ 	.short	(.L_2487 - .L_2486)
	.align		4
.L_2486:
        /*39a0*/ 	.word	index@(_ZN43_GLOBAL__N__9ae7fba5_10_SoftMax_cu_9f978f6321softmax_warp_backwardIfN3c104HalfEfLi0ELb0ELb0EEEvPT0_PKT_S7_iiiPKb)
        /*39a4*/ 	.word	0x00000000


	//----- nvinfo : EIATTR_MIN_STACK_SIZE
	.align		4
.L_2487:
        /*39a8*/ 	.byte	0x04, 0x12
        /*39aa*/ 	.short	(.L_2489 - .L_2488)
	.align		4
.L_2488:
        /*39ac*/ 	.word	index@(_ZN43_GLOBAL__N__9ae7fba5_10_SoftMax_cu_9f978f6321softmax_warp_backwardIN3c104HalfES2_fLi10ELb0ELb0EEEvPT0_PKT_S7_iiiPKb)
        /*39b0*/ 	.word	0x00000000


	//----- nvinfo : EIATTR_MIN_STACK_SIZE
	.align		4
.L_2489:
        /*39b4*/ 	.byte	0x04, 0x12
        /*39b6*/ 	.short	(.L_2491 - .L_2490)
	.align		4
.L_2490:
        /*39b8*/ 	.word	index@(_ZN43_GLOBAL__N__9ae7fba5_10_SoftMax_cu_9f978f6321softmax_warp_backwardIN3c104HalfES2_fLi9ELb0ELb0EEEvPT0_PKT_S7_iiiPKb)
        /*39bc*/ 	.word	0x00000000


	//----- nvinfo : EIATTR_MIN_STACK_SIZE
	.align		4
.L_2491:
        /*39c0*/ 	.byte	0x04, 0x12
        /*39c2*/ 	.short	(.L_2493 - .L_2492)
	.align		4
.L_2492:
        /*39c4*/ 	.word	index@(_ZN43_GLOBAL__N__9ae7fba5_10_SoftMax_cu_9f978f6321softmax_warp_backwardIN3c104HalfES2_fLi8ELb0ELb0EEEvPT0_PKT_S7_iiiPKb)
        /*39c8*/ 	.word	0x00000000


	//----- nvinfo : EIATTR_MIN_STACK_SIZE
	.align		4
.L_2493:
        /*39cc*/ 	.byte	0x04, 0x12
        /*39ce*/ 	.short	(.L_2495 - .L_2494)
	.align		4
.L_2494:
        /*39d0*/ 	.word	index@(_ZN43_GLOBAL__N__9ae7fba5_10_SoftMax_cu_9f978f6321softmax_warp_backwardIN3c104HalfES2_fLi7ELb0ELb0EEEvPT0_PKT_S7_iiiPKb)
        /*39d4*/ 	.word	0x00000000


	//----- nvinfo : EIATTR_MIN_STACK_SIZE
	.align		4
.L_2495:
        /*39d8*/ 	.byte	0x04, 0x12
        /*39da*/ 	.short	(.L_2497 - .L_2496)
	.align		4
.L_2496:
        /*39dc*/ 	.word	index@(_ZN43_GLOBAL__N__9ae7fba5_10_SoftMax_cu_9f978f6321softmax_warp_backwardIN3c104HalfES2_fLi6ELb0ELb0EEEvPT0_PKT_S7_iiiPKb)
        /*39e0*/ 	.word	0x00000000


	//----- nvinfo : EIATTR_MIN_STACK_SIZE
	.align		4
.L_2497:
        /*39e4*/ 	.byte	0x04, 0x12
        /*39e6*/ 	.short	(.L_2499 - .L_2498)
	.align		4
.L_2498:
        /*39e8*/ 	.word	index@(_ZN43_GLOBAL__N__9ae7fba5_10_SoftMax_cu_9f978f6321softmax_warp_backwardIN3c104HalfES2_fLi5ELb0ELb0EEEvPT0_PKT_S7_iiiPKb)
        /*39ec*/ 	.word	0x00000000


	//----- nvinfo : EIATTR_MIN_STACK_SIZE
	.align		4
.L_2499:
        /*39f0*/ 	.byte	0x04, 0x12
        /*39f2*/ 	.short	(.L_2501 - .L_2500)
	.align		4
.L_2500:
        /*39f4*/ 	.word	index@(_ZN43_GLOBAL__N__9ae7fba5_10_SoftMax_cu_9f978f6321softmax_warp_backwardIN3c104HalfES2_fLi4ELb0ELb0EEEvPT0_PKT_S7_iiiPKb)
        /*39f8*/ 	.word	0x00000000


	//----- nvinfo : EIATTR_MIN_STACK_SIZE
	.align		4
.L_2501:
        /*39fc*/ 	.byte	0x04, 0x12
        /*39fe*/ 	.short	(.L_2503 - .L_2502)
	.align		4
.L_2502:
        /*3a00*/ 	.word	index@(_ZN43_GLOBAL__N__9ae7fba5_10_SoftMax_cu_9f978f6321softmax_warp_backwardIN3c104HalfES2_fLi3ELb0ELb0EEEvPT0_PKT_S7_iiiPKb)
        /*3a04*/ 	.word	0x00000000


	//----- nvinfo : EIATTR_MIN_STACK_SIZE
	.align		4
.L_2503:
        /*3a08*/ 	.byte	0x04, 0x12
        /*3a0a*/ 	.short	(.L_2505 - .L_2504)
	.align		4
.L_2504:
        /*3a0c*/ 	.word	index@(_ZN43_GLOBAL__N__9ae7fba5_10_SoftMax_cu_9f978f6321softmax_warp_backwardIN3c104HalfES2_fLi2ELb0ELb0EEEvPT0_PKT_S7_iiiPKb)
        /*3a10*/ 	.word	0x00000000


	//----- nvinfo : EIATTR_MIN_STACK_SIZE
	.align		4
.L_2505:
        /*3a14*/ 	.byte	0x04, 0x12
        /*3a16*/ 	.short	(.L_2507 - .L_2506)
	.align		4
.L_2506:
        /*3a18*/ 	.word	index@(_ZN43_GLOBAL__N__9ae7fba5_10_SoftMax_cu_9f978f6321softmax_warp_backwardIN3c104HalfES2_fLi1ELb0ELb0EEEvPT0_PKT_S7_iiiPKb)
        /*3a1c*/ 	.word	0x00000000


	//----- nvinfo : EIATTR_MIN_STACK_SIZE
	.align		4
.L_2507:
        /*3a20*/ 	.byte	0x04, 0x12
        /*3a22*/ 	.short	(.L_2509 - .L_2508)
	.align		4
.L_2508:
        /*3a24*/ 	.word	index@(_ZN43_GLOBAL__N__9ae7fba5_10_SoftMax_cu_9f978f6321softmax_warp_backwardIN3c104HalfES2_fLi0ELb0ELb0EEEvPT0_PKT_S7_iiiPKb)
        /*3a28*/ 	.word	0x00000000


	//----- nvinfo : EIATTR_MIN_STACK_SIZE
	.align		4
.L_2509:
        /*3a2c*/ 	.byte	0x04, 0x12
        /*3a2e*/ 	.short	(.L_2511 - .L_2510)
	.align		4
.L_2510:
        /*3a30*/ 	.word	index@(_ZN43_GLOBAL__N__9ae7fba5_10_SoftMax_cu_9f978f6321softmax_warp_backwardIfffLi10ELb0ELb0EEEvPT0_PKT_S5_iiiPKb)
        /*3a34*/ 	.word	0x00000000


	//----- nvinfo : EIATTR_MIN_STACK_SIZE
	.align		4
.L_2511:
        /*3a38*/ 	.byte	0x04, 0x12
        /*3a3a*/ 	.short	(.L_2513 - .L_2512)
	.align		4
.L_2512:
        /*3a3c*/ 	.word	index@(_ZN43_GLOBAL__N__9ae7fba5_10_SoftMax_cu_9f978f6321softmax_warp_backwardIfffLi9ELb0ELb0EEEvPT0_PKT_S5_iiiPKb)
        /*3a40*/ 	.word	0x00000000


	//----- nvinfo : EIATTR_MIN_STACK_SIZE
	.align		4
.L_2513:
        /*3a44*/ 	.byte	0x04, 0x12
        /*3a46*/ 	.short	(.L_2515 - .L_2514)
	.align		4
.L_2514:
        /*3a48*/ 	.word	index@(_ZN43_GLOBAL__N__9ae7fba5_10_SoftMax_cu_9f978f6321softmax_warp_backwardIfffLi8ELb0ELb0EEEvPT0_PKT_S5_iiiPKb)
        /*3a4c*/ 	.word	0x00000000


	//----- nvinfo : EIATTR_MIN_STACK_SIZE
	.align		4
.L_2515:
        /*3a50*/ 	.byte	0x04, 0x12
        /*3a52*/ 	.short	(.L_2517 - .L_2516)
	.align		4
.L_2516:
        /*3a54*/ 	.word	index@(_ZN43_GLOBAL__N__9ae7fba5_10_SoftMax_cu_9f978f6321softmax_warp_backwardIfffLi7ELb0ELb0EEEvPT0_PKT_S5_iiiPKb)
        /*3a58*/ 	.word	0x00000000


	//----- nvinfo : EIATTR_MIN_STACK_SIZE
	.align		4
.L_2517:
        /*3a5c*/ 	.byte	0x04, 0x12
        /*3a5e*/ 	.short	(.L_2519 - .L_2518)
	.align		4
.L_2518:
        /*3a60*/ 	.word	index@(_ZN43_GLOBAL__N__9ae7fba5_10_SoftMax_cu_9f978f6321softmax_warp_backwardIfffLi6ELb0ELb0EEEvPT0_PKT_S5_iiiPKb)
        /*3a64*/ 	.word	0x00000000


	//----- nvinfo : EIATTR_MIN_STACK_SIZE
	.align		4
.L_2519:
        /*3a68*/ 	.byte	0x04, 0x12
        /*3a6a*/ 	.short	(.L_2521 - .L_2520)
	.align		4
.L_2520:
        /*3a6c*/ 	.word	index@(_ZN43_GLOBAL__N__9ae7fba5_10_SoftMax_cu_9f978f6321softmax_warp_backwardIfffLi5ELb0ELb0EEEvPT0_PKT_S5_iiiPKb)
        /*3a70*/ 	.word	0x00000000


	//----- nvinfo : EIATTR_MIN_STACK_SIZE
	.align		4
.L_2521:
        /*3a74*/ 	.byte	0x04, 0x12
        /*3a76*/ 	.short	(.L_2523 - .L_2522)
	.align		4
.L_2522:
        /*3a78*/ 	.word	index@(_ZN43_GLOBAL__N__9ae7fba5_10_SoftMax_cu_9f978f6321softmax_warp_backwardIfffLi4ELb0ELb0EEEvPT0_PKT_S5_iiiPKb)
        /*3a7c*/ 	.word	0x00000000


	//----- nvinfo : EIATTR_MIN_STACK_SIZE
	.align		4
.L_2523:
        /*3a80*/ 	.byte	0x04, 0x12
        /*3a82*/ 	.short	(.L_2525 - .L_2524)
	.align		4
.L_2524:
        /*3a84*/ 	.word	index@(_ZN43_GLOBAL__N__9ae7fba5_10_SoftMax_cu_9f978f6321softmax_warp_backwardIfffLi3ELb0ELb0EEEvPT0_PKT_S5_iiiPKb)
        /*3a88*/ 	.word	0x00000000


	//----- nvinfo : EIATTR_MIN_STACK_SIZE
	.align		4
.L_2525:
        /*3a8c*/ 	.byte	0x04, 0x12
        /*3a8e*/ 	.short	(.L_2527 - .L_2526)
	.align		4
.L_2526:
        /*3a90*/ 	.word	index@(_ZN43_GLOBAL__N__9ae7fba5_10_SoftMax_cu_9f978f6321softmax_warp_backwardIfffLi2ELb0ELb0EEEvPT0_PKT_S5_iiiPKb)
        /*3a94*/ 	.word	0x00000000


	//----- nvinfo : EIATTR_MIN_STACK_SIZE
	.align		4
.L_2527:
        /*3a98*/ 	.byte	0x04, 0x12
        /*3a9a*/ 	.short	(.L_2529 - .L_2528)
	.align		4
.L_2528:
        /*3a9c*/ 	.word	index@(_ZN43_GLOBAL__N__9ae7fba5_10_SoftMax_cu_9f978f6321softmax_warp_backwardIfffLi1ELb0ELb0EEEvPT0_PKT_S5_iiiPKb)
        /*3aa0*/ 	.word	0x00000000


	//----- nvinfo : EIATTR_MIN_STACK_SIZE
	.align		4
.L_2529:
        /*3aa4*/ 	.byte	0x04, 0x12
        /*3aa6*/ 	.short	(.L_2531 - .L_2530)
	.align		4
.L_2530:
        /*3aa8*/ 	.word	index@(_ZN43_GLOBAL__N__9ae7fba5_10_SoftMax_cu_9f978f6321softmax_warp_backwardIfffLi0ELb0ELb0EEEvPT0_PKT_S5_iiiPKb)
        /*3aac*/ 	.word	0x00000000


	//----- nvinfo : EIATTR_MIN_STACK_SIZE
	.align		4
.L_2531:
        /*3ab0*/ 	.byte	0x04, 0x12
        /*3ab2*/ 	.short	(.L_2533 - .L_2532)
	.align		4
.L_2532:
        /*3ab4*/ 	.word	index@(_ZN43_GLOBAL__N__9ae7fba5_10_SoftMax_cu_9f978f6321softmax_warp_backwardIdddLi10ELb0ELb0EEEvPT0_PKT_S5_iiiPKb)
        /*3ab8*/ 	.word	0x00000000


	//----- nvinfo : EIATTR_MIN_STACK_SIZE
	.align		4
.L_2533:
        /*3abc*/ 	.byte	0x04, 0x12
        /*3abe*/ 	.short	(.L_2535 - .L_2534)
	.align		4
.L_2534:
        /*3ac0*/ 	.word	index@(_ZN43_GLOBAL__N__9ae7fba5_10_SoftMax_cu_9f978f6321softmax_warp_backwardIdddLi9ELb0ELb0EEEvPT0_PKT_S5_iiiPKb)
        /*3ac4*/ 	.word	0x00000000


	//----- nvinfo : EIATTR_MIN_STACK_SIZE
	.align		4
.L_2535:
        /*3ac8*/ 	.byte	0x04, 0x12
        /*3aca*/ 	.short	(.L_2537 - .L_2536)
	.align		4
.L_2536:
        /*3acc*/ 	.word	index@(_ZN43_GLOBAL__N__9ae7fba5_10_SoftMax_cu_9f978f6321softmax_warp_backwardIdddLi8ELb0ELb0EEEvPT0_PKT_S5_iiiPKb)
        /*3ad0*/ 	.word	0x00000000


	//----- nvinfo : EIATTR_MIN_STACK_SIZE
	.align		4
.L_2537:
        /*3ad4*/ 	.byte	0x04, 0x12
        /*3ad6*/ 	.short	(.L_2539 - .L_2538)
	.align		4
.L_2538:
        /*3ad8*/ 	.word	index@(_ZN43_GLOBAL__N__9ae7fba5_10_SoftMax_cu_9f978f6321softmax_warp_backwardIdddLi7ELb0ELb0EEEvPT0_PKT_S5_iiiPKb)
        /*3adc*/ 	.word	0x00000000


	//----- nvinfo : EIATTR_MIN_STACK_SIZE
	.align		4
.L_2539:
        /*3ae0*/ 	.byte	0x04, 0x12
        /*3ae2*/ 	.short	(.L_2541 - .L_2540)
	.align		4
.L_2540:
        /*3ae4*/ 	.word	index@(_ZN43_GLOBAL__N__9ae7fba5_10_SoftMax_cu_9f978f6321softmax_warp_backwardIdddLi6ELb0ELb0EEEvPT0_PKT_S5_iiiPKb)
        /*3ae8*/ 	.word	0x00000000


	//----- nvinfo : EIATTR_MIN_STACK_SIZE
	.align		4
.L_2541:
        /*3aec*/ 	.byte	0x04, 0x12
        /*3aee*/ 	.short	(.L_2543 - .L_2542)
	.align		4
.L_2542:
        /*3af0*/ 	.word	index@(_ZN43_GLOBAL__N__9ae7fba5_10_SoftMax_cu_9f978f6321softmax_warp_backwardIdddLi5ELb0ELb0EEEvPT0_PKT_S5_iiiPKb)
        /*3af4*/ 	.word	0x00000000


	//----- nvinfo : EIATTR_MIN_STACK_SIZE
	.align		4
.L_2543:
        /*3af8*/ 	.byte	0x04, 0x12
        /*3afa*/ 	.short	(.L_2545 - .L_2544)
	.align		4
.L_2544:
        /*3afc*/ 	.word	index@(_ZN43_GLOBAL__N__9ae7fba5_10_SoftMax_cu_9f978f6321softmax_warp_backwardIdddLi4ELb0ELb0EEEvPT0_PKT_S5_iiiPKb)
        /*3b00*/ 	.word	0x00000000


	//----- nvinfo : EIATTR_MIN_STACK_SIZE
	.align		4
.L_2545:
        /*3b04*/ 	.byte	0x04, 0x12
        /*3b06*/ 	.short	(.L_2547 - .L_2546)
	.align		4
.L_2546:
        /*3b08*/ 	.word	index@(_ZN43_GLOBAL__N__9ae7fba5_10_SoftMax_cu_9f978f6321softmax_warp_backwardIdddLi3ELb0ELb0EEEvPT0_PKT_S5_iiiPKb)
        /*3b0c*/ 	.word	0x00000000


	//----- nvinfo : EIATTR_MIN_STACK_SIZE
	.align		4
.L_2547:
        /*3b10*/ 	.byte	0x04, 0x12
        /*3b12*/ 	.short	(.L_2549 - .L_2548)
	.align		4
.L_2548:
        /*3b14*/ 	.word	index@(_ZN43_GLOBAL__N__9ae7fba5_10_SoftMax_cu_9f978f6321softmax_warp_backwardIdddLi2ELb0ELb0EEEvPT0_PKT_S5_iiiPKb)
        /*3b18*/ 	.word	0x00000000


	//----- nvinfo : EIATTR_MIN_STACK_SIZE
	.align		4
.L_2549:
        /*3b1c*/ 	.byte	0x04, 0x12
        /*3b1e*/ 	.short	(.L_2551 - .L_2550)
	.align		4
.L_2550:
        /*3b20*/ 	.word	index@(_ZN43_GLOBAL__N__9ae7fba5_10_SoftMax_cu_9f978f6321softmax_warp_backwardIdddLi1ELb0ELb0EEEvPT0_PKT_S5_iiiPKb)
        /*3b24*/ 	.word	0x00000000


	//----- nvinfo : EIATTR_MIN_STACK_SIZE
	.align		4
.L_2551:
        /*3b28*/ 	.byte	0x04, 0x12
        /*3b2a*/ 	.short	(.L_2553 - .L_2552)
	.align		4
.L_2552:
        /*3b2c*/ 	.word	index@(_ZN43_GLOBAL__N__9ae7fba5_10_SoftMax_cu_9f978f6321softmax_warp_backwardIdddLi0ELb0ELb0EEEvPT0_PKT_S5_iiiPKb)
        /*3b30*/ 	.word	0x00000000


	//----- nvinfo : EIATTR_MIN_STACK_SIZE
	.align		4
.L_2553:
        /*3b34*/ 	.byte	0x04, 0x12
        /*3b36*/ 	.short	(.L_2555 - .L_2554)
	.align		4
.L_2554:
        /*3b38*/ 	.word	index@(_ZN43_GLOBAL__N__9ae7fba5_10_SoftMax_cu_9f978f6320softmax_warp_forwardIN3c108BFloat16EffLi11ELb0ELb0EEEvPT0_PKT_iiiPKbib)
        /*3b3c*/ 	.word	0x00000000


	//----- nvinfo : EIATTR_MIN_STACK_SIZE
	.align		4
.L_2555:
        /*3b40*/ 	.byte	0x04, 0x12
        /*3b42*/ 	.short	(.L_2557 - .L_2556)
	.align		4
.L_2556:
        /*3b44*/ 	.word	index@(_ZN43_GLOBAL__N__9ae7fba5_10_SoftMax_cu_9f978f6320softmax_warp_forwardIN3c108BFloat16EffLi10ELb0ELb0EEEvPT0_PKT_iiiPKbib)
        /*3b48*/ 	.word	0x00000000


	//----- nvinfo : EIATTR_MIN_STACK_SIZE
	.align		4
.L_2557:
        /*3b4c*/ 	.byte	0x04, 0x12
        /*3b4e*/ 	.short	(.L_2559 - .L_2558)
	.align		4
.L_2558:
        /*3b50*/ 	.word	index@(_ZN43_GLOBAL__N__9ae7fba5_10_SoftMax_cu_9f978f6320softmax_warp_forwardIN3c108BFloat16EffLi9ELb0ELb0EEEvPT0_PKT_iiiPKbib)
        /*3b54*/ 	.word	0x00000000


	//----- nvinfo : EIATTR_MIN_STACK_SIZE
	.align		4
.L_2559:
        /*3b58*/ 	.byte	0x04, 0x12
        /*3b5a*/ 	.short	(.L_2561 - .L_2560)
	.align		4
.L_2560:
        /*3b5c*/ 	.word	index@(_ZN43_GLOBAL__N__9ae7fba5_10_SoftMax_cu_9f978f6320softmax_warp_forwardIN3c108BFloat16EffLi8ELb0ELb0EEEvPT0_PKT_iiiPKbib)
        /*3b60*/ 	.word	0x00000000


	//----- nvinfo : EIATTR_MIN_STACK_SIZE
	.align		4
.L_2561:
        /*3b64*/ 	.byte	0x04, 0x12
        /*3b66*/ 	.short	(.L_2563 - .L_2562)
	.align		4
.L_2562:
        /*3b68*/ 	.word	index@(_ZN43_GLOBAL__N__9ae7fba5_10_SoftMax_cu_9f978f6320softmax_warp_forwardIN3c108BFloat16EffLi7ELb0ELb0EEEvPT0_PKT_iiiPKbib)
        /*3b6c*/ 	.word	0x00000000


	//----- nvinfo : EIATTR_MIN_STACK_SIZE
	.align		4
.L_2563:
        /*3b70*/ 	.byte	0x04, 0x12
        /*3b72*/ 	.short	(.L_2565 - .L_2564)
	.align		4
.L_2564:
        /*3b74*/ 	.word	index@(_ZN43_GLOBAL__N__9ae7fba5_10_SoftMax_cu_9f978f6320softmax_warp_forwardIN3c108BFloat16EffLi6ELb0ELb0EEEvPT0_PKT_iiiPKbib)
        /*3b78*/ 	.word	0x00000000


	//----- nvinfo : EIATTR_MIN_STACK_SIZE
	.align		4
.L_2565:
        /*3b7c*/ 	.byte	0x04, 0x12
        /*3b7e*/ 	.short	(.L_2567 - .L_2566)
	.align		4
.L_2566:
        /*3b80*/ 	.word	index@(_ZN43_GLOBAL__N__9ae7fba5_10_SoftMax_cu_9f978f6320softmax_warp_forwardIN3c108BFloat16EffLi5ELb0ELb0EEEvPT0_PKT_iiiPKbib)
        /*3b84*/ 	.word	0x00000000


	//----- nvinfo : EIATTR_MIN_STACK_SIZE
	.align		4
.L_2567:
        /*3b88*/ 	.byte	0x04, 0x12
        /*3b8a*/ 	.short	(.L_2569 - .L_2568)
	.align		4
.L_2568:
        /*3b8c*/ 	.word	index@(_ZN43_GLOBAL__N__9ae7fba5_10_SoftMax_cu_9f978f6320softmax_warp_forwardIN3c108BFloat16EffLi4ELb0ELb0EEEvPT0_PKT_iiiPKbib)
        /*3b90*/ 	.word	0x00000000


	//----- nvinfo : EIATTR_MIN_STACK_SIZE
	.align		4
.L_2569:
        /*3b94*/ 	.byte	0x04, 0x12
        /*3b96*/ 	.short	(.L_2571 - .L_2570)
	.align		4
.L_2570:
        /*3b98*/ 	.word	index@(_ZN43_GLOBAL__N__9ae7fba5_10_SoftMax_cu_9f978f6320softmax_warp_forwardIN3c108BFloat16EffLi3ELb0ELb0EEEvPT0_PKT_iiiPKbib)
        /*3b9c*/ 	.word	0x00000000


	//----- nvinfo : EIATTR_MIN_STACK_SIZE
	.align		4
.L_2571:
        /*3ba0*/ 	.byte	0x04, 0x12
        /*3ba2*/ 	.short	(.L_2573 - .L_2572)
	.align		4
.L_2572:
        /*3ba4*/ 	.word	index@(_ZN43_GLOBAL__N__9ae7fba5_10_SoftMax_cu_9f978f6320softmax_warp_forwardIN3c108BFloat16EffLi2ELb0ELb0EEEvPT0_PKT_iiiPKbib)
        /*3ba8*/ 	.word	0x00000000


	//----- nvinfo : EIATTR_MIN_STACK_SIZE
	.align		4
.L_2573:
        /*3bac*/ 	.byte	0x04, 0x12
        /*3bae*/ 	.short	(.L_2575 - .L_2574)
	.align		4
.L_2574:
        /*3bb0*/ 	.word	index@(_ZN43_GLOBAL__N__9ae7fba5_10_SoftMax_cu_9f978f6320softmax_warp_forwardIN3c108BFloat16EffLi1ELb0ELb0EEEvPT0_PKT_iiiPKbib)
        /*3bb4*/ 	.word	0x00000000


	//----- nvinfo : EIATTR_MIN_STACK_SIZE
	.align		4
.L_2575:
        /*3bb8*/ 	.byte	0x04, 0x12
        /*3bba*/ 	.short	(.L_2577 - .L_2576)
	.align		4
.L_2576:
        /*3bbc*/ 	.word	index@(_ZN43_GLOBAL__N__9ae7fba5_10_SoftMax_cu_9f978f6320softmax_warp_forwardIN3c108BFloat16EffLi0ELb0ELb0EEEvPT0_PKT_iiiPKbib)
        /*3bc0*/ 	.word	0x00000000


	//----- nvinfo : EIATTR_MIN_STACK_SIZE
	.align		4
.L_2577:
        /*3bc4*/ 	.byte	0x04, 0x12
        /*3bc6*/ 	.short	(.L_2579 - .L_2578)
	.align		4
.L_2578:
        /*3bc8*/ 	.word	index@(_ZN43_GLOBAL__N__9ae7fba5_10_SoftMax_cu_9f978f6320softmax_warp_forwardIN3c108BFloat16ES2_fLi11ELb0ELb0EEEvPT0_PKT_iiiPKbib)
        /*3bcc*/ 	.word	0x00000000


	//----- nvinfo : EIATTR_MIN_STACK_SIZE
	.align		4
.L_2579:
        /*3bd0*/ 	.byte	0x04, 0x12
        /*3bd2*/ 	.short	(.L_2581 - .L_2580)
	.align		4
.L_2580:
        /*3bd4*/ 	.word	index@(_ZN43_GLOBAL__N__9ae7fba5_10_SoftMax_cu_9f978f6320softmax_warp_forwardIN3c108BFloat16ES2_fLi10ELb0ELb0EEEvPT0_PKT_iiiPKbib)
        /*3bd8*/ 	.word	0x00000000


	//----- nvinfo : EIATTR_MIN_STACK_SIZE
	.align		4
.L_2581:
        /*3bdc*/ 	.byte	0x04, 0x12
        /*3bde*/ 	.short	(.L_2583 - .L_2582)
	.align		4
.L_2582:
        /*3be0*/ 	.word	index@(_ZN43_GLOBAL__N__9ae7fba5_10_SoftMax_cu_9f978f6320softmax_warp_forwardIN3c108BFloat16ES2_fLi9ELb0ELb0EEEvPT0_PKT_iiiPKbib)
        /*3be4*/ 	.word	0x00000000


	//----- nvinfo : EIATTR_MIN_STACK_SIZE
	.align		4
.L_2583:
        /*3be8*/ 	.byte	0x04, 0x12
        /*3bea*/ 	.short	(.L_2585 - .L_2584)
	.align		4
.L_2584:
        /*3bec*/ 	.word	index@(_ZN43_GLOBAL__N__9ae7fba5_10_SoftMax_cu_9f978f6320softmax_warp_forwardIN3c108BFloat16ES2_fLi8ELb0ELb0EEEvPT0_PKT_iiiPKbib)
        /*3bf0*/ 	.word	0x00000000


	//----- nvinfo : EIATTR_MIN_STACK_SIZE
	.align		4
.L_2585:
        /*3bf4*/ 	.byte	0x04, 0x12
        /*3bf6*/ 	.short	(.L_2587 - .L_2586)
	.align		4
.L_2586:
        /*3bf8*/ 	.word	index@(_ZN43_GLOBAL__N__9ae7fba5_10_SoftMax_cu_9f978f6320softmax_warp_forwardIN3c108BFloat16ES2_fLi7ELb0ELb0EEEvPT0_PKT_iiiPKbib)
        /*3bfc*/ 	.word	0x00000000


	//----- nvinfo : EIATTR_MIN_STACK_SIZE
	.align		4
.L_2587:
        /*3c00*/ 	.byte	0x04, 0x12
        /*3c02*/ 	.short	(.L_2589 - .L_2588)
	.align		4
.L_2588:
        /*3c04*/ 	.word	index@(_ZN43_GLOBAL__N__9ae7fba5_10_SoftMax_cu_9f978f6320softmax_warp_forwardIN3c108BFloat16ES2_fLi6ELb0ELb0EEEvPT0_PKT_iiiPKbib)
        /*3c08*/ 	.word	0x00000000


	//----- nvinfo : EIATTR_MIN_STACK_SIZE
	.align		4
.L_2589:
        /*3c0c*/ 	.byte	0x04, 0x12
        /*3c0e*/ 	.short	(.L_2591 - .L_2590)
	.align		4
.L_2590:
        /*3c10*/ 	.word	index@(_ZN43_GLOBAL__N__9ae7fba5_10_SoftMax_cu_9f978f6320softmax_warp_forwardIN3c108BFloat16ES2_fLi5ELb0ELb0EEEvPT0_PKT_iiiPKbib)
        /*3c14*/ 	.word	0x00000000


	//----- nvinfo : EIATTR_MIN_STACK_SIZE
	.align		4
.L_2591:
        /*3c18*/ 	.byte	0x04, 0x12
        /*3c1a*/ 	.short	(.L_2593 - .L_2592)
	.align		4
.L_2592:
        /*3c1c*/ 	.word	index@(_ZN43_GLOBAL__N__9ae7fba5_10_SoftMax_cu_9f978f6320softmax_warp_forwardIN3c108BFloat16ES2_fLi4ELb0ELb0EEEvPT0_PKT_iiiPKbib)
        /*3c20*/ 	.word	0x00000000


	//----- nvinfo : EIATTR_MIN_STACK_SIZE
	.align		4
.L_2593:
        /*3c24*/ 	.byte	0x04, 0x12
        /*3c26*/ 	.short	(.L_2595 - .L_2594)
	.align		4
.L_2594:
        /*3c28*/ 	.word	index@(_ZN43_GLOBAL__N__9ae7fba5_10_SoftMax_cu_9f978f6320softmax_warp_forwardIN3c108BFloat16ES2_fLi3ELb0ELb0EEEvPT0_PKT_iiiPKbib)
        /*3c2c*/ 	.word	0x00000000


	//----- nvinfo : EIATTR_MIN_STACK_SIZE
	.align		4
.L_2595:
        /*3c30*/ 	.byte	0x04, 0x12
        /*3c32*/ 	.short	(.L_2597 - .L_2596)
	.align		4
.L_2596:
        /*3c34*/ 	.word	index@(_ZN43_GLOBAL__N__9ae7fba5_10_SoftMax_cu_9f978f6320softmax_warp_forwardIN3c108BFloat16ES2_fLi2ELb0ELb0EEEvPT0_PKT_iiiPKbib)
        /*3c38*/ 	.word	0x00000000


	//----- nvinfo : EIATTR_MIN_STACK_SIZE
	.align		4
.L_2597:
        /*3c3c*/ 	.byte	0x04, 0x12
        /*3c3e*/ 	.short	(.L_2599 - .L_2598)
	.align		4
.L_2598:
        /*3c40*/ 	.word	index@(_ZN43_GLOBAL__N__9ae7fba5_10_SoftMax_cu_9f978f6320softmax_warp_forwardIN3c108BFloat16ES2_fLi1ELb0ELb0EEEvPT0_PKT_iiiPKbib)
        /*3c44*/ 	.word	0x00000000


	//----- nvinfo : EIATTR_MIN_STACK_SIZE
	.align		4
.L_2599:
        /*3c48*/ 	.byte	0x04, 0x12
        /*3c4a*/ 	.short	(.L_2601 - .L_2600)
	.align		4
.L_2600:
        /*3c4c*/ 	.word	index@(_ZN43_GLOBAL__N__9ae7fba5_10_SoftMax_cu_9f978f6320softmax_warp_forwardIN3c108BFloat16ES2_fLi0ELb0ELb0EEEvPT0_PKT_iiiPKbib)
        /*3c50*/ 	.word	0x00000000


	//----- nvinfo : EIATTR_MIN_STACK_SIZE
	.align		4
.L_2601:
        /*3c54*/ 	.byte	0x04, 0x12
        /*3c56*/ 	.short	(.L_2603 - .L_2602)
	.align		4
.L_2602:
        /*3c58*/ 	.word	index@(_ZN43_GLOBAL__N__9ae7fba5_10_SoftMax_cu_9f978f6320softmax_warp_forwardIN3c104HalfEffLi11ELb0ELb0EEEvPT0_PKT_iiiPKbib)
        /*3c5c*/ 	.word	0x00000000


	//----- nvinfo : EIATTR_MIN_STACK_SIZE
	.align		4
.L_2603:
        /*3c60*/ 	.byte	0x04, 0x12
        /*3c62*/ 	.short	(.L_2605 - .L_2604)
	.align		4
.L_2604:
        /*3c64*/ 	.word	index@(_ZN43_GLOBAL__N__9ae7fba5_10_SoftMax_cu_9f978f6320softmax_warp_forwardIN3c104HalfEffLi10ELb0ELb0EEEvPT0_PKT_iiiPKbib)
        /*3c68*/ 	.word	0x00000000


	//----- nvinfo : EIATTR_MIN_STACK_SIZE
	.align		4
.L_2605:
        /*3c6c*/ 	.byte	0x04, 0x12
        /*3c6e*/ 	.short	(.L_2607 - .L_2606)
	.align		4
.L_2606:
        /*3c70*/ 	.word	index@(_ZN43_GLOBAL__N__9ae7fba5_10_SoftMax_cu_9f978f6320softmax_warp_forwardIN3c104HalfEffLi9ELb0ELb0EEEvPT0_PKT_iiiPKbib)
        /*3c74*/ 	.word	0x00000000


	//----- nvinfo : EIATTR_MIN_STACK_SIZE
	.align		4
.L_2607:
        /*3c78*/ 	.byte	0x04, 0x12
        /*3c7a*/ 	.short	(.L_2609 - .L_2608)
	.align		4
.L_2608:
        /*3c7c*/ 	.word	index@(_ZN43_GLOBAL__N__9ae7fba5_10_SoftMax_cu_9f978f6320softmax_warp_forwardIN3c104HalfEffLi8ELb0ELb0EEEvPT0_PKT_iiiPKbib)
        /*3c80*/ 	.word	0x00000000


	//----- nvinfo : EIATTR_MIN_STACK_SIZE
	.align		4
.L_2609:
        /*3c84*/ 	.byte	0x04, 0x12
        /*3c86*/ 	.short	(.L_2611 - .L_2610)
	.align		4
.L_2610:
        /*3c88*/ 	.word	index@(_ZN43_GLOBAL__N__9ae7fba5_10_SoftMax_cu_9f978f6320softmax_warp_forwardIN3c104HalfEffLi7ELb0ELb0EEEvPT0_PKT_iiiPKbib)
        /*3c8c*/ 	.word	0x00000000


	//----- nvinfo : EIATTR_MIN_STACK_SIZE
	.align		4
.L_2611:
        /*3c90*/ 	.byte	0x04, 0x12
        /*3c92*/ 	.short	(.L_2613 - .L_2612)
	.align		4
.L_2612:
        /*3c94*/ 	.word	index@(_ZN43_GLOBAL__N__9ae7fba5_10_SoftMax_cu_9f978f6320softmax_warp_forwardIN3c104HalfEffLi6ELb0ELb0EEEvPT0_PKT_iiiPKbib)
        /*3c98*/ 	.word	0x00000000


	//----- nvinfo : EIATTR_MIN_STACK_SIZE
	.align		4
.L_2613:
        /*3c9c*/ 	.byte	0x04, 0x12
        /*3c9e*/ 	.short	(.L_2615 - .L_2614)
	.align		4
.L_2614:
        /*3ca0*/ 	.word	index@(_ZN43_GLOBAL__N__9ae7fba5_10_SoftMax_cu_9f978f6320softmax_warp_forwardIN3c104HalfEffLi5ELb0ELb0EEEvPT0_PKT_iiiPKbib)
        /*3ca4*/ 	.word	0x00000000


	//----- nvinfo : EIATTR_MIN_STACK_SIZE
	.align		4
.L_2615:
        /*3ca8*/ 	.byte	0x04, 0x12
        /*3caa*/ 	.short	(.L_2617 - .L_2616)
	.align		4
.L_2616:
        /*3cac*/ 	.word	index@(_ZN43_GLOBAL__N__9ae7fba5_10_SoftMax_cu_9f978f6320softmax_warp_forwardIN3c104HalfEffLi4ELb0ELb0EEEvPT0_PKT_iiiPKbib)
        /*3cb0*/ 	.word	0x00000000


	//----- nvinfo : EIATTR_MIN_STACK_SIZE
	.align		4
.L_2617:
        /*3cb4*/ 	.byte	0x04, 0x12
        /*3cb6*/ 	.short	(.L_2619 - .L_2618)
	.align		4
.L_2618:
        /*3cb8*/ 	.word	index@(_ZN43_GLOBAL__N__9ae7fba5_10_SoftMax_cu_9f978f6320softmax_warp_forwardIN3c104HalfEffLi3ELb0ELb0EEEvPT0_PKT_iiiPKbib)
        /*3cbc*/ 	.word	0x00000000


	//----- nvinfo : EIATTR_MIN_STACK_SIZE
	.align		4
.L_2619:
        /*3cc0*/ 	.byte	0x04, 0x12
        /*3cc2*/ 	.short	(.L_2621 - .L_2620)
	.align		4
.L_2620:
        /*3cc4*/ 	.word	index@(_ZN43_GLOBAL__N__9ae7fba5_10_SoftMax_cu_9f978f6320softmax_warp_forwardIN3c104HalfEffLi2ELb0ELb0EEEvPT0_PKT_iiiPKbib)
        /*3cc8*/ 	.word	0x00000000


	//----- nvinfo : EIATTR_MIN_STACK_SIZE
	.align		4
.L_2621:
        /*3ccc*/ 	.byte	0x04, 0x12
        /*3cce*/ 	.short	(.L_2623 - .L_2622)
	.align		4
.L_2622:
        /*3cd0*/ 	.word	index@(_ZN43_GLOBAL__N__9ae7fba5_10_SoftMax_cu_9f978f6320softmax_warp_forwardIN3c104HalfEffLi1ELb0ELb0EEEvPT0_PKT_iiiPKbib)
        /*3cd4*/ 	.word	0x00000000


	//----- nvinfo : EIATTR_MIN_STACK_SIZE
	.align		4
.L_2623:
        /*3cd8*/ 	.byte	0x04, 0x12
        /*3cda*/ 	.short	(.L_2625 - .L_2624)
	.align		4
.L_2624:
        /*3cdc*/ 	.word	index@(_ZN43_GLOBAL__N__9ae7fba5_10_SoftMax_cu_9f978f6320softmax_warp_forwardIN3c104HalfEffLi0ELb0ELb0EEEvPT0_PKT_iiiPKbib)
        /*3ce0*/ 	.word	0x00000000


	//----- nvinfo : EIATTR_MIN_STACK_SIZE
	.align		4
.L_2625:
        /*3ce4*/ 	.byte	0x04, 0x12
        /*3ce6*/ 	.short	(.L_2627 - .L_2626)
	.align		4
.L_2626:
        /*3ce8*/ 	.word	index@(_ZN43_GLOBAL__N__9ae7fba5_10_SoftMax_cu_9f978f6320softmax_warp_forwardIN3c104HalfES2_fLi11ELb0ELb0EEEvPT0_PKT_iiiPKbib)
        /*3cec*/ 	.word	0x00000000


	//----- nvinfo : EIATTR_MIN_STACK_SIZE
	.align		4
.L_2627:
        /*3cf0*/ 	.byte	0x04, 0x12
        /*3cf2*/ 	.short	(.L_2629 - .L_2628)
	.align		4
.L_2628:
        /*3cf4*/ 	.word	index@(_ZN43_GLOBAL__N__9ae7fba5_10_SoftMax_cu_9f978f6320softmax_warp_forwardIN3c104HalfES2_fLi10ELb0ELb0EEEvPT0_PKT_iiiPKbib)
        /*3cf8*/ 	.word	0x00000000


	//----- nvinfo : EIATTR_MIN_STACK_SIZE
	.align		4
.L_2629:
        /*3cfc*/ 	.byte	0x04, 0x12
        /*3cfe*/ 	.short	(.L_2631 - .L_2630)
	.align		4
.L_2630:
        /*3d00*/ 	.word	index@(_ZN43_GLOBAL__N__9ae7fba5_10_SoftMax_cu_9f978f6320softmax_warp_forwardIN3c104HalfES2_fLi9ELb0ELb0EEEvPT0_PKT_iiiPKbib)
        /*3d04*/ 	.word	0x00000000


	//----- nvinfo : EIATTR_MIN_STACK_SIZE
	.align		4
.L_2631:
        /*3d08*/ 	.byte	0x04, 0x12
        /*3d0a*/ 	.short	(.L_2633 - .L_2632)
	.align		4
.L_2632:
        /*3d0c*/ 	.word	index@(_ZN43_GLOBAL__N__9ae7fba5_10_SoftMax_cu_9f978f6320softmax_warp_forwardIN3c104HalfES2_fLi8ELb0ELb0EEEvPT0_PKT_iiiPKbib)
        /*3d10*/ 	.word	0x00000000


	//----- nvinfo : EIATTR_MIN_STACK_SIZE
	.align		4
.L_2633:
        /*3d14*/ 	.byte	0x04, 0x12
        /*3d16*/ 	.short	(.L_2635 - .L_2634)
	.align		4
.L_2634:
        /*3d18*/ 	.word	index@(_ZN43_GLOBAL__N__9ae7fba5_10_SoftMax_cu_9f978f6320softmax_warp_forwardIN3c104HalfES2_fLi7ELb0ELb0EEEvPT0_PKT_iiiPKbib)
        /*3d1c*/ 	.word	0x00000000


	//----- nvinfo : EIATTR_MIN_STACK_SIZE
	.align		4
.L_2635:
        /*3d20*/ 	.byte	0x04, 0x12
        /*3d22*/ 	.short	(.L_2637 - .L_2636)
	.align		4
.L_2636:
        /*3d24*/ 	.word	index@(_ZN43_GLOBAL__N__9ae7fba5_10_SoftMax_cu_9f978f6320softmax_warp_forwardIN3c104HalfES2_fLi6ELb0ELb0EEEvPT0_PKT_iiiPKbib)
        /*3d28*/ 	.word	0x00000000


	//----- nvinfo : EIATTR_MIN_STACK_SIZE
	.align		4
.L_2637:
        /*3d2c*/ 	.byte	0x04, 0x12
        /*3d2e*/ 	.short	(.L_2639 - .L_2638)
	.align		4
.L_2638:
        /*3d30*/ 	.word	index@(_ZN43_GLOBAL__N__9ae7fba5_10_SoftMax_cu_9f978f6320softmax_warp_forwardIN3c104HalfES2_fLi5ELb0ELb0EEEvPT0_PKT_iiiPKbib)
        /*3d34*/ 	.word	0x00000000


	//----- nvinfo : EIATTR_MIN_STACK_SIZE
	.align		4
.L_2639:
        /*3d38*/ 	.byte	0x04, 0x12
        /*3d3a*/ 	.short	(.L_2641 - .L_2640)
	.align		4
.L_2640:
        /*3d3c*/ 	.word	index@(_ZN43_GLOBAL__N__9ae7fba5_10_SoftMax_cu_9f978f6320softmax_warp_forwardIN3c104HalfES2_fLi4ELb0ELb0EEEvPT0_PKT_iiiPKbib)
        /*3d40*/ 	.word	0x00000000


	//----- nvinfo : EIATTR_MIN_STACK_SIZE
	.align		4
.L_2641:
        /*3d44*/ 	.byte	0x04, 0x12
        /*3d46*/ 	.short	(.L_2643 - .L_2642)
	.align		4
.L_2642:
        /*3d48*/ 	.word	index@(_ZN43_GLOBAL__N__9ae7fba5_10_SoftMax_cu_9f978f6320softmax_warp_forwardIN3c104HalfES2_fLi3ELb0ELb0EEEvPT0_PKT_iiiPKbib)
        /*3d4c*/ 	.word	0x00000000


	//----- nvinfo : EIATTR_MIN_STACK_SIZE
	.align		4
.L_2643:
        /*3d50*/ 	.byte	0x04, 0x12
        /*3d52*/ 	.short	(.L_2645 - .L_2644)
	.align		4
.L_2644:
        /*3d54*/ 	.word	index@(_ZN43_GLOBAL__N__9ae7fba5_10_SoftMax_cu_9f978f6320softmax_warp_forwardIN3c104HalfES2_fLi2ELb0ELb0EEEvPT0_PKT_iiiPKbib)
        /*3d58*/ 	.word	0x00000000


	//----- nvinfo : EIATTR_MIN_STACK_SIZE
	.align		4
.L_2645:
        /*3d5c*/ 	.byte	0x04, 0x12
        /*3d5e*/ 	.short	(.L_2647 - .L_2646)
	.align		4
.L_2646:
        /*3d60*/ 	.word	index@(_ZN43_GLOBAL__N__9ae7fba5_10_SoftMax_cu_9f978f6320softmax_warp_forwardIN3c104HalfES2_fLi1ELb0ELb0EEEvPT0_PKT_iiiPKbib)
        /*3d64*/ 	.word	0x00000000


	//----- nvinfo : EIATTR_MIN_STACK_SIZE
	.align		4
.L_2647:
        /*3d68*/ 	.byte	0x04, 0x12
        /*3d6a*/ 	.short	(.L_2649 - .L_2648)
	.align		4
.L_2648:
        /*3d6c*/ 	.word	index@(_ZN43_GLOBAL__N__9ae7fba5_10_SoftMax_cu_9f978f6320softmax_warp_forwardIN3c104HalfES2_fLi0ELb0ELb0EEEvPT0_PKT_iiiPKbib)
        /*3d70*/ 	.word	0x00000000


	//----- nvinfo : EIATTR_MIN_STACK_SIZE
	.align		4
.L_2649:
        /*3d74*/ 	.byte	0x04, 0x12
        /*3d76*/ 	.short	(.L_2651 - .L_2650)
	.align		4
.L_2650:
        /*3d78*/ 	.word	index@(_ZN43_GLOBAL__N__9ae7fba5_10_SoftMax_cu_9f978f6320softmax_warp_forwardIfffLi11ELb0ELb0EEEvPT0_PKT_iiiPKbib)
        /*3d7c*/ 	.word	0x00000000


	//----- nvinfo : EIATTR_MIN_STACK_SIZE
	.align		4
.L_2651:
        /*3d80*/ 	.byte	0x04, 0x12
        /*3d82*/ 	.short	(.L_2653 - .L_2652)
	.align		4
.L_2652:
        /*3d84*/ 	.word	index@(_ZN43_GLOBAL__N__9ae7fba5_10_SoftMax_cu_9f978f6320softmax_warp_forwardIfffLi10ELb0ELb0EEEvPT0_PKT_iiiPKbib)
        /*3d88*/ 	.word	0x00000000


	//----- nvinfo : EIATTR_MIN_STACK_SIZE
	.align		4
.L_2653:
        /*3d8c*/ 	.byte	0x04, 0x12
        /*3d8e*/ 	.short	(.L_2655 - .L_2654)
	.align		4
.L_2654:
        /*3d90*/ 	.word	index@(_ZN43_GLOBAL__N__9ae7fba5_10_SoftMax_cu_9f978f6320softmax_warp_forwardIfffLi9ELb0ELb0EEEvPT0_PKT_iiiPKbib)
        /*3d94*/ 	.word	0x00000000


	//----- nvinfo : EIATTR_MIN_STACK_SIZE
	.align		4
.L_2655:
        /*3d98*/ 	.byte	0x04, 0x12
        /*3d9a*/ 	.short	(.L_2657 - .L_2656)
	.align		4
.L_2656:
        /*3d9c*/ 	.word	index@(_ZN43_GLOBAL__N__9ae7fba5_10_SoftMax_cu_9f978f6320softmax_warp_forwardIfffLi8ELb0ELb0EEEvPT0_PKT_iiiPKbib)
        /*3da0*/ 	.word	0x00000000


	//----- nvinfo : EIATTR_MIN_STACK_SIZE
	.align		4
.L_2657:
        /*3da4*/ 	.byte	0x04, 0x12
        /*3da6*/ 	.short	(.L_2659 - .L_2658)
	.align		4
.L_2658:
        /*3da8*/ 	.word	index@(_ZN43_GLOBAL__N__9ae7fba5_10_SoftMax_cu_9f978f6320softmax_warp_forwardIfffLi7ELb0ELb0EEEvPT0_PKT_iiiPKbib)
        /*3dac*/ 	.word	0x00000000


	//----- nvinfo : EIATTR_MIN_STACK_SIZE
	.align		4
.L_2659:
        /*3db0*/ 	.byte	0x04, 0x12
        /*3db2*/ 	.short	(.L_2661 - .L_2660)
	.align		4
.L_2660:
        /*3db4*/ 	.word	index@(_ZN43_GLOBAL__N__9ae7fba5_10_SoftMax_cu_9f978f6320softmax_warp_forwardIfffLi6ELb0ELb0EEEvPT0_PKT_iiiPKbib)
        /*3db8*/ 	.word	0x00000000


	//----- nvinfo : EIATTR_MIN_STACK_SIZE
	.align		4
.L_2661:
        /*3dbc*/ 	.byte	0x04, 0x12
        /*3dbe*/ 	.short	(.L_2663 - .L_2662)
	.align		4
.L_2662:
        /*3dc0*/ 	.word	index@(_ZN43_GLOBAL__N__9ae7fba5_10_SoftMax_cu_9f978f6320softmax_warp_forwardIfffLi5ELb0ELb0EEEvPT0_PKT_iiiPKbib)
        /*3dc4*/ 	.word	0x00000000


	//----- nvinfo : EIATTR_MIN_STACK_SIZE
	.align		4
.L_2663:
        /*3dc8*/ 	.byte	0x04, 0x12
        /*3dca*/ 	.short	(.L_2665 - .L_2664)
	.align		4
.L_2664:
        /*3dcc*/ 	.word	index@(_ZN43_GLOBAL__N__9ae7fba5_10_SoftMax_cu_9f978f6320softmax_warp_forwardIfffLi4ELb0ELb0EEEvPT0_PKT_iiiPKbib)
        /*3dd0*/ 	.word	0x00000000


	//----- nvinfo : EIATTR_MIN_STACK_SIZE
	.align		4
.L_2665:
        /*3dd4*/ 	.byte	0x04, 0x12
        /*3dd6*/ 	.short	(.L_2667 - .L_2666)
	.align		4
.L_2666:
        /*3dd8*/ 	.word	index@(_ZN43_GLOBAL__N__9ae7fba5_10_SoftMax_cu_9f978f6320softmax_warp_forwardIfffLi3ELb0ELb0EEEvPT0_PKT_iiiPKbib)
        /*3ddc*/ 	.word	0x00000000


	//----- nvinfo : EIATTR_MIN_STACK_SIZE
	.align		4
.L_2667:
        /*3de0*/ 	.byte	0x04, 0x12
        /*3de2*/ 	.short	(.L_2669 - .L_2668)
	.align		4
.L_2668:
        /*3de4*/ 	.word	index@(_ZN43_GLOBAL__N__9ae7fba5_10_SoftMax_cu_9f978f6320softmax_warp_forwardIfffLi2ELb0ELb0EEEvPT0_PKT_iiiPKbib)
        /*3de8*/ 	.word	0x00000000


	//----- nvinfo : EIATTR_MIN_STACK_SIZE
	.align		4
.L_2669:
        /*3dec*/ 	.byte	0x04, 0x12
        /*3dee*/ 	.short	(.L_2671 - .L_2670)
	.align		4
.L_2670:
        /*3df0*/ 	.word	index@(_ZN43_GLOBAL__N__9ae7fba5_10_SoftMax_cu_9f978f6320softmax_warp_forwardIfffLi1ELb0ELb0EEEvPT0_PKT_iiiPKbib)
        /*3df4*/ 	.word	0x00000000


	//----- nvinfo : EIATTR_MIN_STACK_SIZE
	.align		4
.L_2671:
        /*3df8*/ 	.byte	0x04, 0x12
        /*3dfa*/ 	.short	(.L_2673 - .L_2672)
	.align		4
.L_2672:
        /*3dfc*/ 	.word	index@(_ZN43_GLOBAL__N__9ae7fba5_10_SoftMax_cu_9f978f6320softmax_warp_forwardIfffLi0ELb0ELb0EEEvPT0_PKT_iiiPKbib)
        /*3e00*/ 	.word	0x00000000


	//----- nvinfo : EIATTR_MIN_STACK_SIZE
	.align		4
.L_2673:
        /*3e04*/ 	.byte	0x04, 0x12
        /*3e06*/ 	.short	(.L_2675 - .L_2674)
	.align		4
.L_2674:
        /*3e08*/ 	.word	index@(_ZN43_GLOBAL__N__9ae7fba5_10_SoftMax_cu_9f978f6320softmax_warp_forwardIdddLi11ELb0ELb0EEEvPT0_PKT_iiiPKbib)
        /*3e0c*/ 	.word	0x00000000


	//----- nvinfo : EIATTR_MIN_STACK_SIZE
	.align		4
.L_2675:
        /*3e10*/ 	.byte	0x04, 0x12
        /*3e12*/ 	.short	(.L_2677 - .L_2676)
	.align		4
.L_2676:
        /*3e14*/ 	.word	index@(_ZN43_GLOBAL__N__9ae7fba5_10_SoftMax_cu_9f978f6320softmax_warp_forwardIdddLi10ELb0ELb0EEEvPT0_PKT_iiiPKbib)
        /*3e18*/ 	.word	0x00000000


	//----- nvinfo : EIATTR_MIN_STACK_SIZE
	.align		4
.L_2677:
        /*3e1c*/ 	.byte	0x04, 0x12
        /*3e1e*/ 	.short	(.L_2679 - .L_2678)
	.align		4
.L_2678:
        /*3e20*/ 	.word	index@(_ZN43_GLOBAL__N__9ae7fba5_10_SoftMax_cu_9f978f6320softmax_warp_forwardIdddLi9ELb0ELb0EEEvPT0_PKT_iiiPKbib)
        /*3e24*/ 	.word	0x00000000


	//----- nvinfo : EIATTR_MIN_STACK_SIZE
	.align		4
.L_2679:
        /*3e28*/ 	.byte	0x04, 0x12
        /*3e2a*/ 	.short	(.L_2681 - .L_2680)
	.align		4
.L_2680:
        /*3e2c*/ 	.word	index@(_ZN43_GLOBAL__N__9ae7fba5_10_SoftMax_cu_9f978f6320softmax_warp_forwardIdddLi8ELb0ELb0EEEvPT0_PKT_iiiPKbib)
        /*3e30*/ 	.word	0x00000000


	//----- nvinfo : EIATTR_MIN_STACK_SIZE
	.align		4
.L_2681:
        /*3e34*/ 	.byte	0x04, 0x12
        /*3e36*/ 	.short	(.L_2683 - .L_2682)
	.align		4
.L_2682:
        /*3e38*/ 	.word	index@(_ZN43_GLOBAL__N__9ae7fba5_10_SoftMax_cu_9f978f6320softmax_warp_forwardIdddLi7ELb0ELb0EEEvPT0_PKT_iiiPKbib)
        /*3e3c*/ 	.word	0x00000000


	//----- nvinfo : EIATTR_MIN_STACK_SIZE
	.align		4
.L_2683:
        /*3e40*/ 	.byte	0x04, 0x12
        /*3e42*/ 	.short	(.L_2685 - .L_2684)
	.align		4
.L_2684:
        /*3e44*/ 	.word	index@(_ZN43_GLOBAL__N__9ae7fba5_10_SoftMax_cu_9f978f6320softmax_warp_forwardIdddLi6ELb0ELb0EEEvPT0_PKT_iiiPKbib)
        /*3e48*/ 	.word	0x00000000


	//----- nvinfo : EIATTR_MIN_STACK_SIZE
	.align		4
.L_2685:
        /*3e4c*/ 	.byte	0x04, 0x12
        /*3e4e*/ 	.short	(.L_2687 - .L_2686)
	.align		4
.L_2686:
        /*3e50*/ 	.word	index@(_ZN43_GLOBAL__N__9ae7fba5_10_SoftMax_cu_9f978f6320softmax_warp_forwardIdddLi5ELb0ELb0EEEvPT0_PKT_iiiPKbib)
        /*3e54*/ 	.word	0x00000000


	//----- nvinfo : EIATTR_MIN_STACK_SIZE
	.align		4
.L_2687:
        /*3e58*/ 	.byte	0x04, 0x12
        /*3e5a*/ 	.short	(.L_2689 - .L_2688)
	.align		4
.L_2688:
        /*3e5c*/ 	.word	index@(_ZN43_GLOBAL__N__9ae7fba5_10_SoftMax_cu_9f978f6320softmax_warp_forwardIdddLi4ELb0ELb0EEEvPT0_PKT_iiiPKbib)
        /*3e60*/ 	.word	0x00000000


	//----- nvinfo : EIATTR_MIN_STACK_SIZE
	.align		4
.L_2689:
        /*3e64*/ 	.byte	0x04, 0x12
        /*3e66*/ 	.short	(.L_2691 - .L_2690)
	.align		4
.L_2690:
        /*3e68*/ 	.word	index@(_ZN43_GLOBAL__N__9ae7fba5_10_SoftMax_cu_9f978f6320softmax_warp_forwardIdddLi3ELb0ELb0EEEvPT0_PKT_iiiPKbib)
        /*3e6c*/ 	.word	0x00000000


	//----- nvinfo : EIATTR_MIN_STACK_SIZE
	.align		4
.L_2691:
        /*3e70*/ 	.byte	0x04, 0x12
        /*3e72*/ 	.short	(.L_2693 - .L_2692)
	.align		4
.L_2692:
        /*3e74*/ 	.word	index@(_ZN43_GLOBAL__N__9ae7fba5_10_SoftMax_cu_9f978f6320softmax_warp_forwardIdddLi2ELb0ELb0EEEvPT0_PKT_iiiPKbib)
        /*3e78*/ 	.word	0x00000000


	//----- nvinfo : EIATTR_MIN_STACK_SIZE
	.align		4
.L_2693:
        /*3e7c*/ 	.byte	0x04, 0x12
        /*3e7e*/ 	.short	(.L_2695 - .L_2694)
	.align		4
.L_2694:
        /*3e80*/ 	.word	index@(_ZN43_GLOBAL__N__9ae7fba5_10_SoftMax_cu_9f978f6320softmax_warp_forwardIdddLi1ELb0ELb0EEEvPT0_PKT_iiiPKbib)
        /*3e84*/ 	.word	0x00000000


	//----- nvinfo : EIATTR_MIN_STACK_SIZE
	.align		4
.L_2695:
        /*3e88*/ 	.byte	0x04, 0x12
        /*3e8a*/ 	.short	(.L_2697 - .L_2696)
	.align		4
.L_2696:
        /*3e8c*/ 	.word	index@(_ZN43_GLOBAL__N__9ae7fba5_10_SoftMax_cu_9f978f6320softmax_warp_forwardIdddLi0ELb0ELb0EEEvPT0_PKT_iiiPKbib)
        /*3e90*/ 	.word	0x00000000


	//----- nvinfo : EIATTR_MIN_STACK_SIZE
	.align		4
.L_2697:
        /*3e94*/ 	.byte	0x04, 0x12
        /*3e96*/ 	.short	(.L_2699 - .L_2698)
	.align		4
.L_2698:
        /*3e98*/ 	.word	index@(_ZN43_GLOBAL__N__9ae7fba5_10_SoftMax_cu_9f978f6321softmax_warp_backwardIfN3c108BFloat16EfLi10ELb1ELb0EEEvPT0_PKT_S7_iiiPKb)
        /*3e9c*/ 	.word	0x00000000


	//----- nvinfo : EIATTR_MIN_STACK_SIZE
	.align		4
.L_2699:
        /*3ea0*/ 	.byte	0x04, 0x12
        /*3ea2*/ 	.short	(.L_2701 - .L_2700)
	.align		4
.L_2700:
        /*3ea4*/ 	.word	index@(_ZN43_GLOBAL__N__9ae7fba5_10_SoftMax_cu_9f978f6321softmax_warp_backwardIfN3c108BFloat16EfLi9ELb1ELb0EEEvPT0_PKT_S7_iiiPKb)
        /*3ea8*/ 	.word	0x00000000


	//----- nvinfo : EIATTR_MIN_STACK_SIZE
	.align		4
.L_2701:
        /*3eac*/ 	.byte	0x04, 0x12
        /*3eae*/ 	.short	(.L_2703 - .L_2702)
	.align		4
.L_2702:
        /*3eb0*/ 	.word	index@(_ZN43_GLOBAL__N__9ae7fba5_10_SoftMax_cu_9f978f6321softmax_warp_backwardIfN3c108BFloat16EfLi8ELb1ELb0EEEvPT0_PKT_S7_iiiPKb)
        /*3eb4*/ 	.word	0x00000000


	//----- nvinfo : EIATTR_MIN_STACK_SIZE
	.align		4
.L_2703:
        /*3eb8*/ 	.byte	0x04, 0x12
        /*3eba*/ 	.short	(.L_2705 - .L_2704)
	.align		4
.L_2704:
        /*3ebc*/ 	.word	index@(_ZN43_GLOBAL__N__9ae7fba5_10_SoftMax_cu_9f978f6321softmax_warp_backwardIfN3c108BFloat16EfLi7ELb1ELb0EEEvPT0_PKT_S7_iiiPKb)
        /*3ec0*/ 	.word	0x00000000


	//----- nvinfo : EIATTR_MIN_STACK_SIZE
	.align		4
.L_2705:
        /*3ec4*/ 	.byte	0x04, 0x12
        /*3ec6*/ 	.short	(.L_2707 - .L_2706)
	.align		4
.L_2706:
        /*3ec8*/ 	.word	index@(_ZN43_GLOBAL__N__9ae7fba5_10_SoftMax_cu_9f978f6321softmax_warp_backwardIfN3c108BFloat16EfLi6ELb1ELb0EEEvPT0_PKT_S7_iiiPKb)
        /*3ecc*/ 	.word	0x00000000


	//----- nvinfo : EIATTR_MIN_STACK_SIZE
	.align		4
.L_2707:
        /*3ed0*/ 	.byte	0x04, 0x12
        /*3ed2*/ 	.short	(.L_2709 - .L_2708)
	.align		4
.L_2708:
        /*3ed4*/ 	.word	index@(_ZN43_GLOBAL__N__9ae7fba5_10_SoftMax_cu_9f978f6321softmax_warp_backwardIfN3c108BFloat16EfLi5ELb1ELb0EEEvPT0_PKT_S7_iiiPKb)
        /*3ed8*/ 	.word	0x00000000


	//----- nvinfo : EIATTR_MIN_STACK_SIZE
	.align		4
.L_2709:
        /*3edc*/ 	.byte	0x04, 0x12
        /*3ede*/ 	.short	(.L_2711 - .L_2710)
	.align		4
.L_2710:
        /*3ee0*/ 	.word	index@(_ZN43_GLOBAL__N__9ae7fba5_10_SoftMax_cu_9f978f6321softmax_warp_backwardIfN3c108BFloat16EfLi4ELb1ELb0EEEvPT0_PKT_S7_iiiPKb)
        /*3ee4*/ 	.word	0x00000000


	//----- nvinfo : EIATTR_MIN_STACK_SIZE
	.align		4
.L_2711:
        /*3ee8*/ 	.byte	0x04, 0x12
        /*3eea*/ 	.short	(.L_2713 - .L_2712)
	.align		4
.L_2712:
        /*3eec*/ 	.word	index@(_ZN43_GLOBAL__N__9ae7fba5_10_SoftMax_cu_9f978f6321softmax_warp_backwardIfN3c108BFloat16EfLi3ELb1ELb0EEEvPT0_PKT_S7_iiiPKb)
        /*3ef0*/ 	.word	0x00000000


	//----- nvinfo : EIATTR_MIN_STACK_SIZE
	.align		4
.L_2713:
        /*3ef4*/ 	.byte	0x04, 0x12
        /*3ef6*/ 	.short	(.L_2715 - .L_2714)
	.align		4
.L_2714:
        /*3ef8*/ 	.word	index@(_ZN43_GLOBAL__N__9ae7fba5_10_SoftMax_cu_9f978f6321softmax_warp_backwardIfN3c108BFloat16EfLi2ELb1ELb0EEEvPT0_PKT_S7_iiiPKb)
        /*3efc*/ 	.word	0x00000000


	//----- nvinfo : EIATTR_MIN_STACK_SIZE
	.align		4
.L_2715:
        /*3f00*/ 	.byte	0x04, 0x12
        /*3f02*/ 	.short	(.L_2717 - .L_2716)
	.align		4
.L_2716:
        /*3f04*/ 	.word	index@(_ZN43_GLOBAL__N__9ae7fba5_10_SoftMax_cu_9f978f6321softmax_warp_backwardIfN3c108BFloat16EfLi1ELb1ELb0EEEvPT0_PKT_S7_iiiPKb)
        /*3f08*/ 	.word	0x00000000


	//----- nvinfo : EIATTR_MIN_STACK_SIZE
	.align		4
.L_2717:
        /*3f0c*/ 	.byte	0x04, 0x12
        /*3f0e*/ 	.short	(.L_2719 - .L_2718)
	.align		4
.L_2718:
        /*3f10*/ 	.word	index@(_ZN43_GLOBAL__N__9ae7fba5_10_SoftMax_cu_9f978f6321softmax_warp_backwardIfN3c108BFloat16EfLi0ELb1ELb0EEEvPT0_PKT_S7_iiiPKb)
        /*3f14*/ 	.word	0x00000000


	//----- nvinfo : EIATTR_MIN_STACK_SIZE
	.align		4
.L_2719:
        /*3f18*/ 	.byte	0x04, 0x12
        /*3f1a*/ 	.short	(.L_2721 - .L_2720)
	.align		4
.L_2720:
        /*3f1c*/ 	.word	index@(_ZN43_GLOBAL__N__9ae7fba5_10_SoftMax_cu_9f978f6321softmax_warp_backwardIN3c108BFloat16ES2_fLi10ELb1ELb0EEEvPT0_PKT_S7_iiiPKb)
        /*3f20*/ 	.word	0x00000000


	//----- nvinfo : EIATTR_MIN_STACK_SIZE
	.align		4
.L_2721:
        /*3f24*/ 	.byte	0x04, 0x12
        /*3f26*/ 	.short	(.L_2723 - .L_2722)
	.align		4
.L_2722:
        /*3f28*/ 	.word	index@(_ZN43_GLOBAL__N__9ae7fba5_10_SoftMax_cu_9f978f6321softmax_warp_backwardIN3c108BFloat16ES2_fLi9ELb1ELb0EEEvPT0_PKT_S7_iiiPKb)
        /*3f2c*/ 	.word	0x00000000


	//----- nvinfo : EIATTR_MIN_STACK_SIZE
	.align		4
.L_2723:
        /*3f30*/ 	.byte	0x04, 0x12
        /*3f32*/ 	.short	(.L_2725 - .L_2724)
	.align		4
.L_2724:
        /*3f34*/ 	.word	index@(_ZN43_GLOBAL__N__9ae7fba5_10_SoftMax_cu_9f978f6321softmax_warp_backwardIN3c108BFloat16ES2_fLi8ELb1ELb0EEEvPT0_PKT_S7_iiiPKb)
        /*3f38*/ 	.word	0x00000000


	//----- nvinfo : EIATTR_MIN_STACK_SIZE
	.align		4
.L_2725:
        /*3f3c*/ 	.byte	0x04, 0x12
        /*3f3e*/ 	.short	(.L_2727 - .L_2726)
	.align		4
.L_2726:
        /*3f40*/ 	.word	index@(_ZN43_GLOBAL__N__9ae7fba5_10_SoftMax_cu_9f978f6321softmax_warp_backwardIN3c108BFloat16ES2_fLi7ELb1ELb0EEEvPT0_PKT_S7_iiiPKb)
        /*3f44*/ 	.word	0x00000000


	//----- nvinfo : EIATTR_MIN_STACK_SIZE
	.align		4
.L_2727:
        /*3f48*/ 	.byte	0x04, 0x12
        /*3f4a*/ 	.short	(.L_2729 - .L_2728)
	.align		4
.L_2728:
        /*3f4c*/ 	.word	index@(_ZN43_GLOBAL__N__9ae7fba5_10_SoftMax_cu_9f978f6321softmax_warp_backwardIN3c108BFloat16ES2_fLi6ELb1ELb0EEEvPT0_PKT_S7_iiiPKb)
        /*3f50*/ 	.word	0x00000000


	//----- nvinfo : EIATTR_MIN_STACK_SIZE
	.align		4
.L_2729:
        /*3f54*/ 	.byte	0x04, 0x12
        /*3f56*/ 	.short	(.L_2731 - .L_2730)
	.align		4
.L_2730:
        /*3f58*/ 	.word	index@(_ZN43_GLOBAL__N__9ae7fba5_10_SoftMax_cu_9f978f6321softmax_warp_backwardIN3c108BFloat16ES2_fLi5ELb1ELb0EEEvPT0_PKT_S7_iiiPKb)
        /*3f5c*/ 	.word	0x00000000


	//----- nvinfo : EIATTR_MIN_STACK_SIZE
	.align		4
.L_2731:
        /*3f60*/ 	.byte	0x04, 0x12
        /*3f62*/ 	.short	(.L_2733 - .L_2732)
	.align		4
.L_2732:
        /*3f64*/ 	.word	index@(_ZN43_GLOBAL__N__9ae7fba5_10_SoftMax_cu_9f978f6321softmax_warp_backwardIN3c108BFloat16ES2_fLi4ELb1ELb0EEEvPT0_PKT_S7_iiiPKb)
        /*3f68*/ 	.word	0x00000000


	//----- nvinfo : EIATTR_MIN_STACK_SIZE
	.align		4
.L_2733:
        /*3f6c*/ 	.byte	0x04, 0x12
        /*3f6e*/ 	.short	(.L_2735 - .L_2734)
	.align		4
.L_2734:
        /*3f70*/ 	.word	index@(_ZN43_GLOBAL__N__9ae7fba5_10_SoftMax_cu_9f978f6321softmax_warp_backwardIN3c108BFloat16ES2_fLi3ELb1ELb0EEEvPT0_PKT_S7_iiiPKb)
        /*3f74*/ 	.word	0x00000000


	//----- nvinfo : EIATTR_MIN_STACK_SIZE
	.align		4
.L_2735:
        /*3f78*/ 	.byte	0x04, 0x12
        /*3f7a*/ 	.short	(.L_2737 - .L_2736)
	.align		4
.L_2736:
        /*3f7c*/ 	.word	index@(_ZN43_GLOBAL__N__9ae7fba5_10_SoftMax_cu_9f978f6321softmax_warp_backwardIN3c108BFloat16ES2_fLi2ELb1ELb0EEEvPT0_PKT_S7_iiiPKb)
        /*3f80*/ 	.word	0x00000000


	//----- nvinfo : EIATTR_MIN_STACK_SIZE
	.align		4
.L_2737:
        /*3f84*/ 	.byte	0x04, 0x12
        /*3f86*/ 	.short	(.L_2739 - .L_2738)
	.align		4
.L_2738:
        /*3f88*/ 	.word	index@(_ZN43_GLOBAL__N__9ae7fba5_10_SoftMax_cu_9f978f6321softmax_warp_backwardIN3c108BFloat16ES2_fLi1ELb1ELb0EEEvPT0_PKT_S7_iiiPKb)
        /*3f8c*/ 	.word	0x00000000


	//----- nvinfo : EIATTR_MIN_STACK_SIZE
	.align		4
.L_2739:
        /*3f90*/ 	.byte	0x04, 0x12
        /*3f92*/ 	.short	(.L_2741 - .L_2740)
	.align		4
.L_2740:
        /*3f94*/ 	.word	index@(_ZN43_GLOBAL__N__9ae7fba5_10_SoftMax_cu_9f978f6321softmax_warp_backwardIN3c108BFloat16ES2_fLi0ELb1ELb0EEEvPT0_PKT_S7_iiiPKb)
        /*3f98*/ 	.word	0x00000000


	//----- nvinfo : EIATTR_MIN_STACK_SIZE
	.align		4
.L_2741:
        /*3f9c*/ 	.byte	0x04, 0x12
        /*3f9e*/ 	.short	(.L_2743 - .L_2742)
	.align		4
.L_2742:
        /*3fa0*/ 	.word	index@(_ZN43_GLOBAL__N__9ae7fba5_10_SoftMax_cu_9f978f6321softmax_warp_backwardIfN3c104HalfEfLi10ELb1ELb0EEEvPT0_PKT_S7_iiiPKb)
        /*3fa4*/ 	.word	0x00000000


	//----- nvinfo : EIATTR_MIN_STACK_SIZE
	.align		4
.L_2743:
        /*3fa8*/ 	.byte	0x04, 0x12
        /*3faa*/ 	.short	(.L_2745 - .L_2744)
	.align		4
.L_2744:
        /*3fac*/ 	.word	index@(_ZN43_GLOBAL__N__9ae7fba5_10_SoftMax_cu_9f978f6321softmax_warp_backwardIfN3c104HalfEfLi9ELb1ELb0EEEvPT0_PKT_S7_iiiPKb)
        /*3fb0*/ 	.word	0x00000000


	//----- nvinfo : EIATTR_MIN_STACK_SIZE
	.align		4
.L_2745:
        /*3fb4*/ 	.byte	0x04, 0x12
        /*3fb6*/ 	.short	(.L_2747 - .L_2746)
	.align		4
.L_2746:
        /*3fb8*/ 	.word	index@(_ZN43_GLOBAL__N__9ae7fba5_10_SoftMax_cu_9f978f6321softmax_warp_backwardIfN3c104HalfEfLi8ELb1ELb0EEEvPT0_PKT_S7_iiiPKb)
        /*3fbc*/ 	.word	0x00000000


	//----- nvinfo : EIATTR_MIN_STACK_SIZE
	.align		4
.L_2747:
        /*3fc0*/ 	.byte	0x04, 0x12
        /*3fc2*/ 	.short	(.L_2749 - .L_2748)
	.align		4
.L_2748:
        /*3fc4*/ 	.word	index@(_ZN43_GLOBAL__N__9ae7fba5_10_SoftMax_cu_9f978f6321softmax_warp_backwardIfN3c104HalfEfLi7ELb1ELb0EEEvPT0_PKT_S7_iiiPKb)
        /*3fc8*/ 	.word	0x00000000


	//----- nvinfo : EIATTR_MIN_STACK_SIZE
	.align		4
.L_2749:
        /*3fcc*/ 	.byte	0x04, 0x12
        /*3fce*/ 	.short	(.L_2751 - .L_2750)
	.align		4
.L_2750:
        /*3fd0*/ 	.word	index@(_ZN43_GLOBAL__N__9ae7fba5_10_SoftMax_cu_9f978f6321softmax_warp_backwardIfN3c104HalfEfLi6ELb1ELb0EEEvPT0_PKT_S7_iiiPKb)
        /*3fd4*/ 	.word	0x00000000


	//----- nvinfo : EIATTR_MIN_STACK_SIZE
	.align		4
.L_2751:
        /*3fd8*/ 	.byte	0x04, 0x12
        /*3fda*/ 	.short	(.L_2753 - .L_2752)
	.align		4
.L_2752:
        /*3fdc*/ 	.word	index@(_ZN43_GLOBAL__N__9ae7fba5_10_SoftMax_cu_9f978f6321softmax_warp_backwardIfN3c104HalfEfLi5ELb1ELb0EEEvPT0_PKT_S7_iiiPKb)
        /*3fe0*/ 	.word	0x00000000


	//----- nvinfo : EIATTR_MIN_STACK_SIZE
	.align		4
.L_2753:
        /*3fe4*/ 	.byte	0x04, 0x12
        /*3fe6*/ 	.short	(.L_2755 - .L_2754)
	.align		4
.L_2754:
        /*3fe8*/ 	.word	index@(_ZN43_GLOBAL__N__9ae7fba5_10_SoftMax_cu_9f978f6321softmax_warp_backwardIfN3c104HalfEfLi4ELb1ELb0EEEvPT0_PKT_S7_iiiPKb)
        /*3fec*/ 	.word	0x00000000


	//----- nvinfo : EIATTR_MIN_STACK_SIZE
	.align		4
.L_2755:
        /*3ff0*/ 	.byte	0x04, 0x12
        /*3ff2*/ 	.short	(.L_2757 - .L_2756)
	.align		4
.L_2756:
        /*3ff4*/ 	.word	index@(_ZN43_GLOBAL__N__9ae7fba5_10_SoftMax_cu_9f978f6321softmax_warp_backwardIfN3c104HalfEfLi3ELb1ELb0EEEvPT0_PKT_S7_iiiPKb)
        /*3ff8*/ 	.word	0x00000000


	//----- nvinfo : EIATTR_MIN_STACK_SIZE
	.align		4
.L_2757:
        /*3ffc*/ 	.byte	0x04, 0x12
        /*3ffe*/ 	.short	(.L_2759 - .L_2758)
	.align		4
.L_2758:
        /*4000*/ 	.word	index@(_ZN43_GLOBAL__N__9ae7fba5_10_SoftMax_cu_9f978f6321softmax_warp_backwardIfN3c104HalfEfLi2ELb1ELb0EEEvPT0_PKT_S7_iiiPKb)
        /*4004*/ 	.word	0x00000000


	//----- nvinfo : EIATTR_MIN_STACK_SIZE
	.align		4
.L_2759:
        /*4008*/ 	.byte	0x04, 0x12
        /*400a*/ 	.short	(.L_2761 - .L_2760)
	.align		4
.L_2760:
        /*400c*/ 	.word	index@(_ZN43_GLOBAL__N__9ae7fba5_10_SoftMax_cu_9f978f6321softmax_warp_backwardIfN3c104HalfEfLi1ELb1ELb0EEEvPT0_PKT_S7_iiiPKb)
        /*4010*/ 	.word	0x00000000


	//----- nvinfo : EIATTR_MIN_STACK_SIZE
	.align		4
.L_2761:
        /*4014*/ 	.byte	0x04, 0x12
        /*4016*/ 	.short	(.L_2763 - .L_2762)
	.align		4
.L_2762:
        /*4018*/ 	.word	index@(_ZN43_GLOBAL__N__9ae7fba5_10_SoftMax_cu_9f978f6321softmax_warp_backwardIfN3c104HalfEfLi0ELb1ELb0EEEvPT0_PKT_S7_iiiPKb)
        /*401c*/ 	.word	0x00000000


	//----- nvinfo : EIATTR_MIN_STACK_SIZE
	.align		4
.L_2763:
        /*4020*/ 	.byte	0x04, 0x12
        /*4022*/ 	.short	(.L_2765 - .L_2764)
	.align		4
.L_2764:
        /*4024*/ 	.word	index@(_ZN43_GLOBAL__N__9ae7fba5_10_SoftMax_cu_9f978f6321softmax_warp_backwardIN3c104HalfES2_fLi10ELb1ELb0EEEvPT0_PKT_S7_iiiPKb)
        /*4028*/ 	.word	0x00000000


	//----- nvinfo : EIATTR_MIN_STACK_SIZE
	.align		4
.L_2765:
        /*402c*/ 	.byte	0x04, 0x12
        /*402e*/ 	.short	(.L_2767 - .L_2766)
	.align		4
.L_2766:
        /*4030*/ 	.word	index@(_ZN43_GLOBAL__N__9ae7fba5_10_SoftMax_cu_9f978f6321softmax_warp_backwardIN3c104HalfES2_fLi9ELb1ELb0EEEvPT0_PKT_S7_iiiPKb)
        /*4034*/ 	.word	0x00000000


	//----- nvinfo : EIATTR_MIN_STACK_SIZE
	.align		4
.L_2767:
        /*4038*/ 	.byte	0x04, 0x12
        /*403a*/ 	.short	(.L_2769 - .L_2768)
	.align		4
.L_2768:
        /*403c*/ 	.word	index@(_ZN43_GLOBAL__N__9ae7fba5_10_SoftMax_cu_9f978f6321softmax_warp_backwardIN3c104HalfES2_fLi8ELb1ELb0EEEvPT0_PKT_S7_iiiPKb)
        /*4040*/ 	.word	0x00000000


	//----- nvinfo : EIATTR_MIN_STACK_SIZE
	.align		4
.L_2769:
        /*4044*/ 	.byte	0x04, 0x12
        /*4046*/ 	.short	(.L_2771 - .L_2770)
	.align		4
.L_2770:
        /*4048*/ 	.word	index@(_ZN43_GLOBAL__N__9ae7fba5_10_SoftMax_cu_9f978f6321softmax_warp_backwardIN3c104HalfES2_fLi7ELb1ELb0EEEvPT0_PKT_S7_iiiPKb)
        /*404c*/ 	.word	0x00000000


	//----- nvinfo : EIATTR_MIN_STACK_SIZE
	.align		4
.L_2771:
        /*4050*/ 	.byte	0x04, 0x12
        /*4052*/ 	.short	(.L_2773 - .L_2772)
	.align		4
.L_2772:
        /*4054*/ 	.word	index@(_ZN43_GLOBAL__N__9ae7fba5_10_SoftMax_cu_9f978f6321softmax_warp_backwardIN3c104HalfES2_fLi6ELb1ELb0EEEvPT0_PKT_S7_iiiPKb)
        /*4058*/ 	.word	0x00000000


	//----- nvinfo : EIATTR_MIN_STACK_SIZE
	.align		4
.L_2773:
        /*405c*/ 	.byte	0x04, 0x12
        /*405e*/ 	.short	(.L_2775 - .L_2774)
	.align		4
.L_2774:
        /*4060*/ 	.word	index@(_ZN43_GLOBAL__N__9ae7fba5_10_SoftMax_cu_9f978f6321softmax_warp_backwardIN3c104HalfES2_fLi5ELb1ELb0EEEvPT0_PKT_S7_iiiPKb)
        /*4064*/ 	.word	0x00000000


	//----- nvinfo : EIATTR_MIN_STACK_SIZE
	.align		4
.L_2775:
        /*4068*/ 	.byte	0x04, 0x12
        /*406a*/ 	.short	(.L_2777 - .L_2776)
	.align		4
.L_2776:
        /*406c*/ 	.word	index@(_ZN43_GLOBAL__N__9ae7fba5_10_SoftMax_cu_9f978f6321softmax_warp_backwardIN3c104HalfES2_fLi4ELb1ELb0EEEvPT0_PKT_S7_iiiPKb)
        /*4070*/ 	.word	0x00000000


	//----- nvinfo : EIATTR_MIN_STACK_SIZE
	.align		4
.L_2777:
        /*4074*/ 	.byte	0x04, 0x12
        /*4076*/ 	.short	(.L_2779 - .L_2778)
	.align		4
.L_2778:
        /*4078*/ 	.word	index@(_ZN43_GLOBAL__N__9ae7fba5_10_SoftMax_cu_9f978f6321softmax_warp_backwardIN3c104HalfES2_fLi3ELb1ELb0EEEvPT0_PKT_S7_iiiPKb)
        /*407c*/ 	.word	0x00000000


	//----- nvinfo : EIATTR_MIN_STACK_SIZE
	.align		4
.L_2779:
        /*4080*/ 	.byte	0x04, 0x12
        /*4082*/ 	.short	(.L_2781 - .L_2780)
	.align		4
.L_2780:
        /*4084*/ 	.word	index@(_ZN43_GLOBAL__N__9ae7fba5_10_SoftMax_cu_9f978f6321softmax_warp_backwardIN3c104HalfES2_fLi2ELb1ELb0EEEvPT0_PKT_S7_iiiPKb)
        /*4088*/ 	.word	0x00000000


	//----- nvinfo : EIATTR_MIN_STACK_SIZE
	.align		4
.L_2781:
        /*408c*/ 	.byte	0x04, 0x12
        /*408e*/ 	.short	(.L_2783 - .L_2782)
	.align		4
.L_2782:
        /*4090*/ 	.word	index@(_ZN43_GLOBAL__N__9ae7fba5_10_SoftMax_cu_9f978f6321softmax_warp_backwardIN3c104HalfES2_fLi1ELb1ELb0EEEvPT0_PKT_S7_iiiPKb)
        /*4094*/ 	.word	0x00000000


	//----- nvinfo : EIATTR_MIN_STACK_SIZE
	.align		4
.L_2783:
        /*4098*/ 	.byte	0x04, 0x12
        /*409a*/ 	.short	(.L_2785 - .L_2784)
	.align		4
.L_2784:
        /*409c*/ 	.word	index@(_ZN43_GLOBAL__N__9ae7fba5_10_SoftMax_cu_9f978f6321softmax_warp_backwardIN3c104HalfES2_fLi0ELb1ELb0EEEvPT0_PKT_S7_iiiPKb)
        /*40a0*/ 	.word	0x00000000


	//----- nvinfo : EIATTR_MIN_STACK_SIZE
	.align		4
.L_2785:
        /*40a4*/ 	.byte	0x04, 0x12
        /*40a6*/ 	.short	(.L_2787 - .L_2786)
	.align		4
.L_2786:
        /*40a8*/ 	.word	index@(_ZN43_GLOBAL__N__9ae7fba5_10_SoftMax_cu_9f978f6321softmax_warp_backwardIfffLi10ELb1ELb0EEEvPT0_PKT_S5_iiiPKb)
        /*40ac*/ 	.word	0x00000000


	//----- nvinfo : EIATTR_MIN_STACK_SIZE
	.align		4
.L_2787:
        /*40b0*/ 	.byte	0x04, 0x12
        /*40b2*/ 	.short	(.L_2789 - .L_2788)
	.align		4
.L_2788:
        /*40b4*/ 	.word	index@(_ZN43_GLOBAL__N__9ae7fba5_10_SoftMax_cu_9f978f6321softmax_warp_backwardIfffLi9ELb1ELb0EEEvPT0_PKT_S5_iiiPKb)
        /*40b8*/ 	.word	0x00000000


	//----- nvinfo : EIATTR_MIN_STACK_SIZE
	.align		4
.L_2789:
        /*40bc*/ 	.byte	0x04, 0x12
        /*40be*/ 	.short	(.L_2791 - .L_2790)
	.align		4
.L_2790:
        /*40c0*/ 	.word	index@(_ZN43_GLOBAL__N__9ae7fba5_10_SoftMax_cu_9f978f6321softmax_warp_backwardIfffLi8ELb1ELb0EEEvPT0_PKT_S5_iiiPKb)
        /*40c4*/ 	.word	0x00000000


	//----- nvinfo : EIATTR_MIN_STACK_SIZE
	.align		4
.L_2791:
        /*40c8*/ 	.byte	0x04, 0x12
        /*40ca*/ 	.short	(.L_2793 - .L_2792)
	.align		4
.L_2792:
        /*40cc*/ 	.word	index@(_ZN43_GLOBAL__N__9ae7fba5_10_SoftMax_cu_9f978f6321softmax_warp_backwardIfffLi7ELb1ELb0EEEvPT0_PKT_S5_iiiPKb)
        /*40d0*/ 	.word	0x00000000


	//----- nvinfo : EIATTR_MIN_STACK_SIZE
	.align		4
.L_2793:
        /*40d4*/ 	.byte	0x04, 0x12
        /*40d6*/ 	.short	(.L_2795 - .L_2794)
	.align		4
.L_2794:
        /*40d8*/ 	.word	index@(_ZN43_GLOBAL__N__9ae7fba5_10_SoftMax_cu_9f978f6321softmax_warp_backwardIfffLi6ELb1ELb0EEEvPT0_PKT_S5_iiiPKb)
        /*40dc*/ 	.word	0x00000000


	//----- nvinfo : EIATTR_MIN_STACK_SIZE
	.align		4
.L_2795:
        /*40e0*/ 	.byte	0x04, 0x12
        /*40e2*/ 	.short	(.L_2797 - .L_2796)
	.align		4
.L_2796:
        /*40e4*/ 	.word	index@(_ZN43_GLOBAL__N__9ae7fba5_10_SoftMax_cu_9f978f6321softmax_warp_backwardIfffLi5ELb1ELb0EEEvPT0_PKT_S5_iiiPKb)
        /*40e8*/ 	.word	0x00000000


	//----- nvinfo : EIATTR_MIN_STACK_SIZE
	.align		4
.L_2797:
        /*40ec*/ 	.byte	0x04, 0x12
        /*40ee*/ 	.short	(.L_2799 - .L_2798)
	.align		4
.L_2798:
        /*40f0*/ 	.word	index@(_ZN43_GLOBAL__N__9ae7fba5_10_SoftMax_cu_9f978f6321softmax_warp_backwardIfffLi4ELb1ELb0EEEvPT0_PKT_S5_iiiPKb)
        /*40f4*/ 	.word	0x00000000


	//----- nvinfo : EIATTR_MIN_STACK_SIZE
	.align		4
.L_2799:
        /*40f8*/ 	.byte	0x04, 0x12
        /*40fa*/ 	.short	(.L_2801 - .L_2800)
	.align		4
.L_2800:
        /*40fc*/ 	.word	index@(_ZN43_GLOBAL__N__9ae7fba5_10_SoftMax_cu_9f978f6321softmax_warp_backwardIfffLi3ELb1ELb0EEEvPT0_PKT_S5_iiiPKb)
        /*4100*/ 	.word	0x00000000


	//----- nvinfo : EIATTR_MIN_STACK_SIZE
	.align		4
.L_2801:
        /*4104*/ 	.byte	0x04, 0x12
        /*4106*/ 	.short	(.L_2803 - .L_2802)
	.align		4
.L_2802:
        /*4108*/ 	.word	index@(_ZN43_GLOBAL__N__9ae7fba5_10_SoftMax_cu_9f978f6321softmax_warp_backwardIfffLi2ELb1ELb0EEEvPT0_PKT_S5_iiiPKb)
        /*410c*/ 	.word	0x00000000


	//----- nvinfo : EIATTR_MIN_STACK_SIZE
	.align		4
.L_2803:
        /*4110*/ 	.byte	0x04, 0x12
        /*4112*/ 	.short	(.L_2805 - .L_2804)
	.align		4
.L_2804:
        /*4114*/ 	.word	index@(_ZN43_GLOBAL__N__9ae7fba5_10_SoftMax_cu_9f978f6321softmax_warp_backwardIfffLi1ELb1ELb0EEEvPT0_PKT_S5_iiiPKb)
        /*4118*/ 	.word	0x00000000


	//----- nvinfo : EIATTR_MIN_STACK_SIZE
	.align		4
.L_2805:
        /*411c*/ 	.byte	0x04, 0x12
        /*411e*/ 	.short	(.L_2807 - .L_2806)
	.align		4
.L_2806:
        /*4120*/ 	.word	index@(_ZN43_GLOBAL__N__9ae7fba5_10_SoftMax_cu_9f978f6321softmax_warp_backwardIfffLi0ELb1ELb0EEEvPT0_PKT_S5_iiiPKb)
        /*4124*/ 	.word	0x00000000


	//----- nvinfo : EIATTR_MIN_STACK_SIZE
	.align		4
.L_2807:
        /*4128*/ 	.byte	0x04, 0x12
        /*412a*/ 	.short	(.L_2809 - .L_2808)
	.align		4
.L_2808:
        /*412c*/ 	.word	index@(_ZN43_GLOBAL__N__9ae7fba5_10_SoftMax_cu_9f978f6321softmax_warp_backwardIdddLi10ELb1ELb0EEEvPT0_PKT_S5_iiiPKb)
        /*4130*/ 	.word	0x00000000


	//----- nvinfo : EIATTR_MIN_STACK_SIZE
	.align		4
.L_2809:
        /*4134*/ 	.byte	0x04, 0x12
        /*4136*/ 	.short	(.L_2811 - .L_2810)
	.align		4
.L_2810:
        /*4138*/ 	.word	index@(_ZN43_GLOBAL__N__9ae7fba5_10_SoftMax_cu_9f978f6321softmax_warp_backwardIdddLi9ELb1ELb0EEEvPT0_PKT_S5_iiiPKb)
        /*413c*/ 	.word	0x00000000


	//----- nvinfo : EIATTR_MIN_STACK_SIZE
	.align		4
.L_2811:
        /*4140*/ 	.byte	0x04, 0x12
        /*4142*/ 	.short	(.L_2813 - .L_2812)
	.align		4
.L_2812:
        /*4144*/ 	.word	index@(_ZN43_GLOBAL__N__9ae7fba5_10_SoftMax_cu_9f978f6321softmax_warp_backwardIdddLi8ELb1ELb0EEEvPT0_PKT_S5_iiiPKb)
        /*4148*/ 	.word	0x00000000


	//----- nvinfo : EIATTR_MIN_STACK_SIZE
	.align		4
.L_2813:
        /*414c*/ 	.byte	0x04, 0x12
        /*414e*/ 	.short	(.L_2815 - .L_2814)
	.align		4
.L_2814:
        /*4150*/ 	.word	index@(_ZN43_GLOBAL__N__9ae7fba5_10_SoftMax_cu_9f978f6321softmax_warp_backwardIdddLi7ELb1ELb0EEEvPT0_PKT_S5_iiiPKb)
        /*4154*/ 	.word	0x00000000


	//----- nvinfo : EIATTR_MIN_STACK_SIZE
	.align		4
.L_2815:
        /*4158*/ 	.byte	0x04, 0x12
        /*415a*/ 	.short	(.L_2817 - .L_2816)
	.align		4
.L_2816:
        /*415c*/ 	.word	index@(_ZN43_GLOBAL__N__9ae7fba5_10_SoftMax_cu_9f978f6321softmax_warp_backwardIdddLi6ELb1ELb0EEEvPT0_PKT_S5_iiiPKb)
        /*4160*/ 	.word	0x00000000


	//----- nvinfo : EIATTR_MIN_STACK_SIZE
	.align		4
.L_2817:
        /*4164*/ 	.byte	0x04, 0x12
        /*4166*/ 	.short	(.L_2819 - .L_2818)
	.align		4
.L_2818:
        /*4168*/ 	.word	index@(_ZN43_GLOBAL__N__9ae7fba5_10_SoftMax_cu_9f978f6321softmax_warp_backwardIdddLi5ELb1ELb0EEEvPT0_PKT_S5_iiiPKb)
        /*416c*/ 	.word	0x00000000


	//----- nvinfo : EIATTR_MIN_STACK_SIZE
	.align		4
.L_2819:
        /*4170*/ 	.byte	0x04, 0x12
        /*4172*/ 	.short	(.L_2821 - .L_2820)
	.align		4
.L_2820:
        /*4174*/ 	.word	index@(_ZN43_GLOBAL__N__9ae7fba5_10_SoftMax_cu_9f978f6321softmax_warp_backwardIdddLi4ELb1ELb0EEEvPT0_PKT_S5_iiiPKb)
        /*4178*/ 	.word	0x00000000


	//----- nvinfo : EIATTR_MIN_STACK_SIZE
	.align		4
.L_2821:
        /*417c*/ 	.byte	0x04, 0x12
        /*417e*/ 	.short	(.L_2823 - .L_2822)
	.align		4
.L_2822:
        /*4180*/ 	.word	index@(_ZN43_GLOBAL__N__9ae7fba5_10_SoftMax_cu_9f978f6321softmax_warp_backwardIdddLi3ELb1ELb0EEEvPT0_PKT_S5_iiiPKb)
        /*4184*/ 	.word	0x00000000


	//----- nvinfo : EIATTR_MIN_STACK_SIZE
	.align		4
.L_2823:
        /*4188*/ 	.byte	0x04, 0x12
        /*418a*/ 	.short	(.L_2825 - .L_2824)
	.align		4
.L_2824:
        /*418c*/ 	.word	index@(_ZN43_GLOBAL__N__9ae7fba5_10_SoftMax_cu_9f978f6321softmax_warp_backwardIdddLi2ELb1ELb0EEEvPT0_PKT_S5_iiiPKb)
        /*4190*/ 	.word	0x00000000


	//----- nvinfo : EIATTR_MIN_STACK_SIZE
	.align		4
.L_2825:
        /*4194*/ 	.byte	0x04, 0x12
        /*4196*/ 	.short	(.L_2827 - .L_2826)
	.align		4
.L_2826:
        /*4198*/ 	.word	index@(_ZN43_GLOBAL__N__9ae7fba5_10_SoftMax_cu_9f978f6321softmax_warp_backwardIdddLi1ELb1ELb0EEEvPT0_PKT_S5_iiiPKb)
        /*419c*/ 	.word	0x00000000


	//----- nvinfo : EIATTR_MIN_STACK_SIZE
	.align		4
.L_2827:
        /*41a0*/ 	.byte	0x04, 0x12
        /*41a2*/ 	.short	(.L_2829 - .L_2828)
	.align		4
.L_2828:
        /*41a4*/ 	.word	index@(_ZN43_GLOBAL__N__9ae7fba5_10_SoftMax_cu_9f978f6321softmax_warp_backwardIdddLi0ELb1ELb0EEEvPT0_PKT_S5_iiiPKb)
        /*41a8*/ 	.word	0x00000000


	//----- nvinfo : EIATTR_MIN_STACK_SIZE
	.align		4
.L_2829:
        /*41ac*/ 	.byte	0x04, 0x12
        /*41ae*/ 	.short	(.L_2831 - .L_2830)
	.align		4
.L_2830:
        /*41b0*/ 	.word	index@(_ZN43_GLOBAL__N__9ae7fba5_10_SoftMax_cu_9f978f6320softmax_warp_forwardIN3c108BFloat16EffLi11ELb1ELb0EEEvPT0_PKT_iiiPKbib)
        /*41b4*/ 	.word	0x00000000


	//----- nvinfo : EIATTR_MIN_STACK_SIZE
	.align		4
.L_2831:
        /*41b8*/ 	.byte	0x04, 0x12
        /*41ba*/ 	.short	(.L_2833 - .L_2832)
	.align		4
.L_2832:
        /*41bc*/ 	.word	index@(_ZN43_GLOBAL__N__9ae7fba5_10_SoftMax_cu_9f978f6320softmax_warp_forwardIN3c108BFloat16EffLi10ELb1ELb0EEEvPT0_PKT_iiiPKbib)
        /*41c0*/ 	.word	0x00000000


	//----- nvinfo : EIATTR_MIN_STACK_SIZE
	.align		4
.L_2833:
        /*41c4*/ 	.byte	0x04, 0x12
        /*41c6*/ 	.short	(.L_2835 - .L_2834)
	.align		4
.L_2834:
        /*41c8*/ 	.word	index@(_ZN43_GLOBAL__N__9ae7fba5_10_SoftMax_cu_9f978f6320softmax_warp_forwardIN3c108BFloat16EffLi9ELb1ELb0EEEvPT0_PKT_iiiPKbib)
        /*41cc*/ 	.word	0x00000000


	//----- nvinfo : EIATTR_MIN_STACK_SIZE
	.align		4
.L_2835:
        /*41d0*/ 	.byte	0x04, 0x12
        /*41d2*/ 	.short	(.L_2837 - .L_2836)
	.align		4
.L_2836:
        /*41d4*/ 	.word	index@(_ZN43_GLOBAL__N__9ae7fba5_10_SoftMax_cu_9f978f6320softmax_warp_forwardIN3c108BFloat16EffLi8ELb1ELb0EEEvPT0_PKT_iiiPKbib)
        /*41d8*/ 	.word	0x00000000


	//----- nvinfo : EIATTR_MIN_STACK_SIZE
	.align		4
.L_2837:
        /*41dc*/ 	.byte	0x04, 0x12
        /*41de*/ 	.short	(.L_2839 - .L_2838)
	.align		4
.L_2838:
        /*41e0*/ 	.word	index@(_ZN43_GLOBAL__N__9ae7fba5_10_SoftMax_cu_9f978f6320softmax_warp_forwardIN3c108BFloat16EffLi7ELb1ELb0EEEvPT0_PKT_iiiPKbib)
        /*41e4*/ 	.word	0x00000000


	//----- nvinfo : EIATTR_MIN_STACK_SIZE
	.align		4
.L_2839:
        /*41e8*/ 	.byte	0x04, 0x12
        /*41ea*/ 	.short	(.L_2841 - .L_2840)
	.align		4
.L_2840:
        /*41ec*/ 	.word	index@(_ZN43_GLOBAL__N__9ae7fba5_10_SoftMax_cu_9f978f6320softmax_warp_forwardIN3c108BFloat16EffLi6ELb1ELb0EEEvPT0_PKT_iiiPKbib)
        /*41f0*/ 	.word	0x00000000


	//----- nvinfo : EIATTR_MIN_STACK_SIZE
	.align		4
.L_2841:
        /*41f4*/ 	.byte	0x04, 0x12
        /*41f6*/ 	.short	(.L_2843 - .L_2842)
	.align		4
.L_2842:
        /*41f8*/ 	.word	index@(_ZN43_GLOBAL__N__9ae7fba5_10_SoftMax_cu_9f978f6320softmax_warp_forwardIN3c108BFloat16EffLi5ELb1ELb0EEEvPT0_PKT_iiiPKbib)
        /*41fc*/ 	.word	0x00000000


	//----- nvinfo : EIATTR_MIN_STACK_SIZE
	.align		4
.L_2843:
        /*4200*/ 	.byte	0x04, 0x12
        /*4202*/ 	.short	(.L_2845 - .L_2844)
	.align		4
.L_2844:
        /*4204*/ 	.word	index@(_ZN43_GLOBAL__N__9ae7fba5_10_SoftMax_cu_9f978f6320softmax_warp_forwardIN3c108BFloat16EffLi4ELb1ELb0EEEvPT0_PKT_iiiPKbib)
        /*4208*/ 	.word	0x00000000


	//----- nvinfo : EIATTR_MIN_STACK_SIZE
	.align		4
.L_2845:
        /*420c*/ 	.byte	0x04, 0x12
        /*420e*/ 	.short	(.L_2847 - .L_2846)
	.align		4
.L_2846:
        /*4210*/ 	.word	index@(_ZN43_GLOBAL__N__9ae7fba5_10_SoftMax_cu_9f978f6320softmax_warp_forwardIN3c108BFloat16EffLi3ELb1ELb0EEEvPT0_PKT_iiiPKbib)
        /*4214*/ 	.word	0x00000000


	//----- nvinfo : EIATTR_MIN_STACK_SIZE
	.align		4
.L_2847:
        /*4218*/ 	.byte	0x04, 0x12
        /*421a*/ 	.short	(.L_2849 - .L_2848)
	.align		4
.L_2848:
        /*421c*/ 	.word	index@(_ZN43_GLOBAL__N__9ae7fba5_10_SoftMax_cu_9f978f6320softmax_warp_forwardIN3c108BFloat16EffLi2ELb1ELb0EEEvPT0_PKT_iiiPKbib)
        /*4220*/ 	.word	0x00000000


	//----- nvinfo : EIATTR_MIN_STACK_SIZE
	.align		4
.L_2849:
        /*4224*/ 	.byte	0x04, 0x12
        /*4226*/ 	.short	(.L_2851 - .L_2850)
	.align		4
.L_2850:
        /*4228*/ 	.word	index@(_ZN43_GLOBAL__N__9ae7fba5_10_SoftMax_cu_9f978f6320softmax_warp_forwardIN3c108BFloat16EffLi1ELb1ELb0EEEvPT0_PKT_iiiPKbib)
        /*422c*/ 	.word	0x00000000


	//----- nvinfo : EIATTR_MIN_STACK_SIZE
	.align		4
.L_2851:
        /*4230*/ 	.byte	0x04, 0x12
        /*4232*/ 	.short	(.L_2853 - .L_2852)
	.align		4
.L_2852:
        /*4234*/ 	.word	index@(_ZN43_GLOBAL__N__9ae7fba5_10_SoftMax_cu_9f978f6320softmax_warp_forwardIN3c108BFloat16EffLi0ELb1ELb0EEEvPT0_PKT_iiiPKbib)
        /*4238*/ 	.word	0x00000000


	//----- nvinfo : EIATTR_MIN_STACK_SIZE
	.align		4
.L_2853:
        /*423c*/ 	.byte	0x04, 0x12
        /*423e*/ 	.short	(.L_2855 - .L_2854)
	.align		4
.L_2854:
        /*4240*/ 	.word	index@(_ZN43_GLOBAL__N__9ae7fba5_10_SoftMax_cu_9f978f6320softmax_warp_forwardIN3c108BFloat16ES2_fLi11ELb1ELb0EEEvPT0_PKT_iiiPKbib)
        /*4244*/ 	.word	0x00000000


	//----- nvinfo : EIATTR_MIN_STACK_SIZE
	.align		4
.L_2855:
        /*4248*/ 	.byte	0x04, 0x12
        /*424a*/ 	.short	(.L_2857 - .L_2856)
	.align		4
.L_2856:
        /*424c*/ 	.word	index@(_ZN43_GLOBAL__N__9ae7fba5_10_SoftMax_cu_9f978f6320softmax_warp_forwardIN3c108BFloat16ES2_fLi10ELb1ELb0EEEvPT0_PKT_iiiPKbib)
        /*4250*/ 	.word	0x00000000


	//----- nvinfo : EIATTR_MIN_STACK_SIZE
	.align		4
.L_2857:
        /*4254*/ 	.byte	0x04, 0x12
        /*4256*/ 	.short	(.L_2859 - .L_2858)
	.align		4
.L_2858:
        /*4258*/ 	.word	index@(_ZN43_GLOBAL__N__9ae7fba5_10_SoftMax_cu_9f978f6320softmax_warp_forwardIN3c108BFloat16ES2_fLi9ELb1ELb0EEEvPT0_PKT_iiiPKbib)
        /*425c*/ 	.word	0x00000000


	//----- nvinfo : EIATTR_MIN_STACK_SIZE
	.align		4
.L_2859:
        /*4260*/ 	.byte	0x04, 0x12
        /*4262*/ 	.short	(.L_2861 - .L_2860)
	.align		4
.L_2860:
        /*4264*/ 	.word	index@(_ZN43_GLOBAL__N__9ae7fba5_10_SoftMax_cu_9f978f6320softmax_warp_forwardIN3c108BFloat16ES2_fLi8ELb1ELb0EEEvPT0_PKT_iiiPKbib)
        /*4268*/ 	.word	0x00000000


	//----- nvinfo : EIATTR_MIN_STACK_SIZE
	.align		4
.L_2861:
        /*426c*/ 	.byte	0x04, 0x12
        /*426e*/ 	.short	(.L_2863 - .L_2862)
	.align		4
.L_2862:
        /*4270*/ 	.word	index@(_ZN43_GLOBAL__N__9ae7fba5_10_SoftMax_cu_9f978f6320softmax_warp_forwardIN3c108BFloat16ES2_fLi7ELb1ELb0EEEvPT0_PKT_iiiPKbib)
        /*4274*/ 	.word	0x00000000


	//----- nvinfo : EIATTR_MIN_STACK_SIZE
	.align		4
.L_2863:
        /*4278*/ 	.byte	0x04, 0x12
        /*427a*/ 	.short	(.L_2865 - .L_2864)
	.align		4
.L_2864:
        /*427c*/ 	.word	index@(_ZN43_GLOBAL__N__9ae7fba5_10_SoftMax_cu_9f978f6320softmax_warp_forwardIN3c108BFloat16ES2_fLi6ELb1ELb0EEEvPT0_PKT_iiiPKbib)
        /*4280*/ 	.word	0x00000000


	//----- nvinfo : EIATTR_MIN_STACK_SIZE
	.align		4
.L_2865:
        /*4284*/ 	.byte	0x04, 0x12
        /*4286*/ 	.short	(.L_2867 - .L_2866)
	.align		4
.L_2866:
        /*4288*/ 	.word	index@(_ZN43_GLOBAL__N__9ae7fba5_10_SoftMax_cu_9f978f6320softmax_warp_forwardIN3c108BFloat16ES2_fLi5ELb1ELb0EEEvPT0_PKT_iiiPKbib)
        /*428c*/ 	.word	0x00000000


	//----- nvinfo : EIATTR_MIN_STACK_SIZE
	.align		4
.L_2867:
        /*4290*/ 	.byte	0x04, 0x12
        /*4292*/ 	.short	(.L_2869 - .L_2868)
	.align		4
.L_2868:
        /*4294*/ 	.word	index@(_ZN43_GLOBAL__N__9ae7fba5_10_SoftMax_cu_9f978f6320softmax_warp_forwardIN3c108BFloat16ES2_fLi4ELb1ELb0EEEvPT0_PKT_iiiPKbib)
        /*4298*/ 	.word	0x00000000


	//----- nvinfo : EIATTR_MIN_STACK_SIZE
	.align		4
.L_2869:
        /*429c*/ 	.byte	0x04, 0x12
        /*429e*/ 	.short	(.L_2871 - .L_2870)
	.align		4
.L_2870:
        /*42a0*/ 	.word	index@(_ZN43_GLOBAL__N__9ae7fba5_10_SoftMax_cu_9f978f6320softmax_warp_forwardIN3c108BFloat16ES2_fLi3ELb1ELb0EEEvPT0_PKT_iiiPKbib)
        /*42a4*/ 	.word	0x00000000


	//----- nvinfo : EIATTR_MIN_STACK_SIZE
	.align		4
.L_2871:
        /*42a8*/ 	.byte	0x04, 0x12
        /*42aa*/ 	.short	(.L_2873 - .L_2872)
	.align		4
.L_2872:
        /*42ac*/ 	.word	index@(_ZN43_GLOBAL__N__9ae7fba5_10_SoftMax_cu_9f978f6320softmax_warp_forwardIN3c108BFloat16ES2_fLi2ELb1ELb0EEEvPT0_PKT_iiiPKbib)
        /*42b0*/ 	.word	0x00000000


	//----- nvinfo : EIATTR_MIN_STACK_SIZE
	.align		4
.L_2873:
        /*42b4*/ 	.byte	0x04, 0x12
        /*42b6*/ 	.short	(.L_2875 - .L_2874)
	.align		4
.L_2874:
        /*42b8*/ 	.word	index@(_ZN43_GLOBAL__N__9ae7fba5_10_SoftMax_cu_9f978f6320softmax_warp_forwardIN3c108BFloat16ES2_fLi1ELb1ELb0EEEvPT0_PKT_iiiPKbib)
        /*42bc*/ 	.word	0x00000000


	//----- nvinfo : EIATTR_MIN_STACK_SIZE
	.align		4
.L_2875:
        /*42c0*/ 	.byte	0x04, 0x12
        /*42c2*/ 	.short	(.L_2877 - .L_2876)
	.align		4
.L_2876:
        /*42c4*/ 	.word	index@(_ZN43_GLOBAL__N__9ae7fba5_10_SoftMax_cu_9f978f6320softmax_warp_forwardIN3c108BFloat16ES2_fLi0ELb1ELb0EEEvPT0_PKT_iiiPKbib)
        /*42c8*/ 	.word	0x00000000


	//----- nvinfo : EIATTR_MIN_STACK_SIZE
	.align		4
.L_2877:
        /*42cc*/ 	.byte	0x04, 0x12
        /*42ce*/ 	.short	(.L_2879 - .L_2878)
	.align		4
.L_2878:
        /*42d0*/ 	.word	index@(_ZN43_GLOBAL__N__9ae7fba5_10_SoftMax_cu_9f978f6320softmax_warp_forwardIN3c104HalfEffLi11ELb1ELb0EEEvPT0_PKT_iiiPKbib)
        /*42d4*/ 	.word	0x00000000


	//----- nvinfo : EIATTR_MIN_STACK_SIZE
	.align		4
.L_2879:
        /*42d8*/ 	.byte	0x04, 0x12
        /*42da*/ 	.short	(.L_2881 - .L_2880)
	.align		4
.L_2880:
        /*42dc*/ 	.word	index@(_ZN43_GLOBAL__N__9ae7fba5_10_SoftMax_cu_9f978f6320softmax_warp_forwardIN3c104HalfEffLi10ELb1ELb0EEEvPT0_PKT_iiiPKbib)
        /*42e0*/ 	.word	0x00000000


	//----- nvinfo : EIATTR_MIN_STACK_SIZE
	.align		4
.L_2881:
        /*42e4*/ 	.byte	0x04, 0x12
        /*42e6*/ 	.short	(.L_2883 - .L_2882)
	.align		4
.L_2882:
        /*42e8*/ 	.word	index@(_ZN43_GLOBAL__N__9ae7fba5_10_SoftMax_cu_9f978f6320softmax_warp_forwardIN3c104HalfEffLi9ELb1ELb0EEEvPT0_PKT_iiiPKbib)
        /*42ec*/ 	.word	0x00000000


	//----- nvinfo : EIATTR_MIN_STACK_SIZE
	.align		4
.L_2883:
        /*42f0*/ 	.byte	0x04, 0x12
        /*42f2*/ 	.short	(.L_2885 - .L_2884)
	.align		4
.L_2884:
        /*42f4*/ 	.word	index@(_ZN43_GLOBAL__N__9ae7fba5_10_SoftMax_cu_9f978f6320softmax_warp_forwardIN3c104HalfEffLi8ELb1ELb0EEEvPT0_PKT_iiiPKbib)
        /*42f8*/ 	.word	0x00000000


	//----- nvinfo : EIATTR_MIN_STACK_SIZE
	.align		4
.L_2885:
        /*42fc*/ 	.byte	0x04, 0x12
        /*42fe*/ 	.short	(.L_2887 - .L_2886)
	.align		4
.L_2886:
        /*4300*/ 	.word	index@(_ZN43_GLOBAL__N__9ae7fba5_10_SoftMax_cu_9f978f6320softmax_warp_forwardIN3c104HalfEffLi7ELb1ELb0EEEvPT0_PKT_iiiPKbib)
        /*4304*/ 	.word	0x00000000


	//----- nvinfo : EIATTR_MIN_STACK_SIZE
	.align		4
.L_2887:
        /*4308*/ 	.byte	0x04, 0x12
        /*430a*/ 	.short	(.L_2889 - .L_2888)
	.align		4
.L_2888:
        /*430c*/ 	.word	index@(_ZN43_GLOBAL__N__9ae7fba5_10_SoftMax_cu_9f978f6320softmax_warp_forwardIN3c104HalfEffLi6ELb1ELb0EEEvPT0_PKT_iiiPKbib)
        /*4310*/ 	.word	0x00000000


	//----- nvinfo : EIATTR_MIN_STACK_SIZE
	.align		4
.L_2889:
        /*4314*/ 	.byte	0x04, 0x12
        /*4316*/ 	.short	(.L_2891 - .L_2890)
	.align		4
.L_2890:
        /*4318*/ 	.word	index@(_ZN43_GLOBAL__N__9ae7fba5_10_SoftMax_cu_9f978f6320softmax_warp_forwardIN3c104HalfEffLi5ELb1ELb0EEEvPT0_PKT_iiiPKbib)
        /*431c*/ 	.word	0x00000000


	//----- nvinfo : EIATTR_MIN_STACK_SIZE
	.align		4
.L_2891:
        /*4320*/ 	.byte	0x04, 0x12
        /*4322*/ 	.short	(.L_2893 - .L_2892)
	.align		4
.L_2892:
        /*4324*/ 	.word	index@(_ZN43_GLOBAL__N__9ae7fba5_10_SoftMax_cu_9f978f6320softmax_warp_forwardIN3c104HalfEffLi4ELb1ELb0EEEvPT0_PKT_iiiPKbib)
        /*4328*/ 	.word	0x00000000


	//----- nvinfo : EIATTR_MIN_STACK_SIZE
	.align		4
.L_2893:
        /*432c*/ 	.byte	0x04, 0x12
        /*432e*/ 	.short	(.L_2895 - .L_2894)
	.align		4
.L_2894:
        /*4330*/ 	.word	index@(_ZN43_GLOBAL__N__9ae7fba5_10_SoftMax_cu_9f978f6320softmax_warp_forwardIN3c104HalfEffLi3ELb1ELb0EEEvPT0_PKT_iiiPKbib)
        /*4334*/ 	.word	0x00000000


	//----- nvinfo : EIATTR_MIN_STACK_SIZE
	.align		4
.L_2895:
        /*4338*/ 	.byte	0x04, 0x12
        /*433a*/ 	.short	(.L_2897 - .L_2896)
	.align		4
.L_2896:
        /*433c*/ 	.word	index@(_ZN43_GLOBAL__N__9ae7fba5_10_SoftMax_cu_9f978f6320softmax_warp_forwardIN3c104HalfEffLi2ELb1ELb0EEEvPT0_PKT_iiiPKbib)
        /*4340*/ 	.word	0x00000000


	//----- nvinfo : EIATTR_MIN_STACK_SIZE
	.align		4
.L_2897:
        /*4344*/ 	.byte	0x04, 0x12
        /*4346*/ 	.short	(.L_2899 - .L_2898)
	.align		4
.L_2898:
        /*4348*/ 	.word	index@(_ZN43_GLOBAL__N__9ae7fba5_10_SoftMax_cu_9f978f6320softmax_warp_forwardIN3c104HalfEffLi1ELb1ELb0EEEvPT0_PKT_iiiPKbib)
        /*434c*/ 	.word	0x00000000


	//----- nvinfo : EIATTR_MIN_STACK_SIZE
	.align		4
.L_2899:
        /*4350*/ 	.byte	0x04, 0x12
        /*4352*/ 	.short	(.L_2901 - .L_2900)
	.align		4
.L_2900:
        /*4354*/ 	.word	index@(_ZN43_GLOBAL__N__9ae7fba5_10_SoftMax_cu_9f978f6320softmax_warp_forwardIN3c104HalfEffLi0ELb1ELb0EEEvPT0_PKT_iiiPKbib)
        /*4358*/ 	.word	0x00000000


	//----- nvinfo : EIATTR_MIN_STACK_SIZE
	.align		4
.L_2901:
        /*435c*/ 	.byte	0x04, 0x12
        /*435e*/ 	.short	(.L_2903 - .L_2902)
	.align		4
.L_2902:
        /*4360*/ 	.word	index@(_ZN43_GLOBAL__N__9ae7fba5_10_SoftMax_cu_9f978f6320softmax_warp_forwardIN3c104HalfES2_fLi11ELb1ELb0EEEvPT0_PKT_iiiPKbib)
        /*4364*/ 	.word	0x00000000


	//----- nvinfo : EIATTR_MIN_STACK_SIZE
	.align		4
.L_2903:
        /*4368*/ 	.byte	0x04, 0x12
        /*436a*/ 	.short	(.L_2905 - .L_2904)
	.align		4
.L_2904:
        /*436c*/ 	.word	index@(_ZN43_GLOBAL__N__9ae7fba5_10_SoftMax_cu_9f978f6320softmax_warp_forwardIN3c104HalfES2_fLi10ELb1ELb0EEEvPT0_PKT_iiiPKbib)
        /*4370*/ 	.word	0x00000000


	//----- nvinfo : EIATTR_MIN_STACK_SIZE
	.align		4
.L_2905:
        /*4374*/ 	.byte	0x04, 0x12
        /*4376*/ 	.short	(.L_2907 - .L_2906)
	.align		4
.L_2906:
        /*4378*/ 	.word	index@(_ZN43_GLOBAL__N__9ae7fba5_10_SoftMax_cu_9f978f6320softmax_warp_forwardIN3c104HalfES2_fLi9ELb1ELb0EEEvPT0_PKT_iiiPKbib)
        /*437c*/ 	.word	0x00000000


	//----- nvinfo : EIATTR_MIN_STACK_SIZE
	.align		4
.L_2907:
        /*4380*/ 	.byte	0x04, 0x12
        /*4382*/ 	.short	(.L_2909 - .L_2908)
	.align		4
.L_2908:
        /*4384*/ 	.word	index@(_ZN43_GLOBAL__N__9ae7fba5_10_SoftMax_cu_9f978f6320softmax_warp_forwardIN3c104HalfES2_fLi8ELb1ELb0EEEvPT0_PKT_iiiPKbib)
        /*4388*/ 	.word	0x00000000


	//----- nvinfo : EIATTR_MIN_STACK_SIZE
	.align		4
.L_2909:
        /*438c*/ 	.byte	0x04, 0x12
        /*438e*/ 	.short	(.L_2911 - .L_2910)
	.align		4
.L_2910:
        /*4390*/ 	.word	index@(_ZN43_GLOBAL__N__9ae7fba5_10_SoftMax_cu_9f978f6320softmax_warp_forwardIN3c104HalfES2_fLi7ELb1ELb0EEEvPT0_PKT_iiiPKbib)
        /*4394*/ 	.word	0x00000000


	//----- nvinfo : EIATTR_MIN_STACK_SIZE
	.align		4
.L_2911:
        /*4398*/ 	.byte	0x04, 0x12
        /*439a*/ 	.short	(.L_2913 - .L_2912)
	.align		4
.L_2912:
        /*439c*/ 	.word	index@(_ZN43_GLOBAL__N__9ae7fba5_10_SoftMax_cu_9f978f6320softmax_warp_forwardIN3c104HalfES2_fLi6ELb1ELb0EEEvPT0_PKT_iiiPKbib)
        /*43a0*/ 	.word	0x00000000


	//----- nvinfo : EIATTR_MIN_STACK_SIZE
	.align		4
.L_2913:
        /*43a4*/ 	.byte	0x04, 0x12
        /*43a6*/ 	.short	(.L_2915 - .L_2914)
	.align		4
.L_2914:
        /*43a8*/ 	.word	index@(_ZN43_GLOBAL__N__9ae7fba5_10_SoftMax_cu_9f978f6320softmax_warp_forwardIN3c104HalfES2_fLi5ELb1ELb0EEEvPT0_PKT_iiiPKbib)
        /*43ac*/ 	.word	0x00000000


	//----- nvinfo : EIATTR_MIN_STACK_SIZE
	.align		4
.L_2915:
        /*43b0*/ 	.byte	0x04, 0x12
        /*43b2*/ 	.short	(.L_2917 - .L_2916)
	.align		4
.L_2916:
        /*43b4*/ 	.word	index@(_ZN43_GLOBAL__N__9ae7fba5_10_SoftMax_cu_9f978f6320softmax_warp_forwardIN3c104HalfES2_fLi4ELb1ELb0EEEvPT0_PKT_iiiPKbib)
        /*43b8*/ 	.word	0x00000000


	//----- nvinfo : EIATTR_MIN_STACK_SIZE
	.align		4
.L_2917:
        /*43bc*/ 	.byte	0x04, 0x12
        /*43be*/ 	.short	(.L_2919 - .L_2918)
	.align		4
.L_2918:
        /*43c0*/ 	.word	index@(_ZN43_GLOBAL__N__9ae7fba5_10_SoftMax_cu_9f978f6320softmax_warp_forwardIN3c104HalfES2_fLi3ELb1ELb0EEEvPT0_PKT_iiiPKbib)
        /*43c4*/ 	.word	0x00000000


	//----- nvinfo : EIATTR_MIN_STACK_SIZE
	.align		4
.L_2919:
        /*43c8*/ 	.byte	0x04, 0x12
        /*43ca*/ 	.short	(.L_2921 - .L_2920)
	.align		4
.L_2920:
        /*43cc*/ 	.word	index@(_ZN43_GLOBAL__N__9ae7fba5_10_SoftMax_cu_9f978f6320softmax_warp_forwardIN3c104HalfES2_fLi2ELb1ELb0EEEvPT0_PKT_iiiPKbib)
        /*43d0*/ 	.word	0x00000000


	//----- nvinfo : EIATTR_MIN_STACK_SIZE
	.align		4
.L_2921:
        /*43d4*/ 	.byte	0x04, 0x12
        /*43d6*/ 	.short	(.L_2923 - .L_2922)
	.align		4
.L_2922:
        /*43d8*/ 	.word	index@(_ZN43_GLOBAL__N__9ae7fba5_10_SoftMax_cu_9f978f6320softmax_warp_forwardIN3c104HalfES2_fLi1ELb1ELb0EEEvPT0_PKT_iiiPKbib)
        /*43dc*/ 	.word	0x00000000


	//----- nvinfo : EIATTR_MIN_STACK_SIZE
	.align		4
.L_2923:
        /*43e0*/ 	.byte	0x04, 0x12
        /*43e2*/ 	.short	(.L_2925 - .L_2924)
	.align		4
.L_2924:
        /*43e4*/ 	.word	index@(_ZN43_GLOBAL__N__9ae7fba5_10_SoftMax_cu_9f978f6320softmax_warp_forwardIN3c104HalfES2_fLi0ELb1ELb0EEEvPT0_PKT_iiiPKbib)
        /*43e8*/ 	.word	0x00000000


	//----- nvinfo : EIATTR_MIN_STACK_SIZE
	.align		4
.L_2925:
        /*43ec*/ 	.byte	0x04, 0x12
        /*43ee*/ 	.short	(.L_2927 - .L_2926)
	.align		4
.L_2926:
        /*43f0*/ 	.word	index@(_ZN43_GLOBAL__N__9ae7fba5_10_SoftMax_cu_9f978f6320softmax_warp_forwardIfffLi11ELb1ELb0EEEvPT0_PKT_iiiPKbib)
        /*43f4*/ 	.word	0x00000000


	//----- nvinfo : EIATTR_MIN_STACK_SIZE
	.align		4
.L_2927:
        /*43f8*/ 	.byte	0x04, 0x12
        /*43fa*/ 	.short	(.L_2929 - .L_2928)
	.align		4
.L_2928:
        /*43fc*/ 	.word	index@(_ZN43_GLOBAL__N__9ae7fba5_10_SoftMax_cu_9f978f6320softmax_warp_forwardIfffLi10ELb1ELb0EEEvPT0_PKT_iiiPKbib)
        /*4400*/ 	.word	0x00000000


	//----- nvinfo : EIATTR_MIN_STACK_SIZE
	.align		4
.L_2929:
        /*4404*/ 	.byte	0x04, 0x12
        /*4406*/ 	.short	(.L_2931 - .L_2930)
	.align		4
.L_2930:
        /*4408*/ 	.word	index@(_ZN43_GLOBAL__N__9ae7fba5_10_SoftMax_cu_9f978f6320softmax_warp_forwardIfffLi9ELb1ELb0EEEvPT0_PKT_iiiPKbib)
        /*440c*/ 	.word	0x00000000


	//----- nvinfo : EIATTR_MIN_STACK_SIZE
	.align		4
.L_2931:
        /*4410*/ 	.byte	0x04, 0x12
        /*4412*/ 	.short	(.L_2933 - .L_2932)
	.align		4
.L_2932:
        /*4414*/ 	.word	index@(_ZN43_GLOBAL__N__9ae7fba5_10_SoftMax_cu_9f978f6320softmax_warp_forwardIfffLi8ELb1ELb0EEEvPT0_PKT_iiiPKbib)
        /*4418*/ 	.word	0x00000000


	//----- nvinfo : EIATTR_MIN_STACK_SIZE
	.align		4
.L_2933:
        /*441c*/ 	.byte	0x04, 0x12
        /*441e*/ 	.short	(.L_2935 - .L_2934)
	.align		4
.L_2934:
        /*4420*/ 	.word	index@(_ZN43_GLOBAL__N__9ae7fba5_10_SoftMax_cu_9f978f6320softmax_warp_forwardIfffLi7ELb1ELb0EEEvPT0_PKT_iiiPKbib)
        /*4424*/ 	.word	0x00000000


	//----- nvinfo : EIATTR_MIN_STACK_SIZE
	.align		4
.L_2935:
        /*4428*/ 	.byte	0x04, 0x12
        /*442a*/ 	.short	(.L_2937 - .L_2936)
	.align		4
.L_2936:
        /*442c*/ 	.word	index@(_ZN43_GLOBAL__N__9ae7fba5_10_SoftMax_cu_9f978f6320softmax_warp_forwardIfffLi6ELb1ELb0EEEvPT0_PKT_iiiPKbib)
        /*4430*/ 	.word	0x00000000


	//----- nvinfo : EIATTR_MIN_STACK_SIZE
	.align		4
.L_2937:
        /*4434*/ 	.byte	0x04, 0x12
        /*4436*/ 	.short	(.L_2939 - .L_2938)
	.align		4
.L_2938:
        /*4438*/ 	.word	index@(_ZN43_GLOBAL__N__9ae7fba5_10_SoftMax_cu_9f978f6320softmax_warp_forwardIfffLi5ELb1ELb0EEEvPT0_PKT_iiiPKbib)
        /*443c*/ 	.word	0x00000000


	//----- nvinfo : EIATTR_MIN_STACK_SIZE
	.align		4
.L_2939:
        /*4440*/ 	.byte	0x04, 0x12
        /*4442*/ 	.short	(.L_2941 - .L_2940)
	.align		4
.L_2940:
        /*4444*/ 	.word	index@(_ZN43_GLOBAL__N__9ae7fba5_10_SoftMax_cu_9f978f6320softmax_warp_forwardIfffLi4ELb1ELb0EEEvPT0_PKT_iiiPKbib)
        /*4448*/ 	.word	0x00000000


	//----- nvinfo : EIATTR_MIN_STACK_SIZE
	.align		4
.L_2941:
        /*444c*/ 	.byte	0x04, 0x12
        /*444e*/ 	.short	(.L_2943 - .L_2942)
	.align		4
.L_2942:
        /*4450*/ 	.word	index@(_ZN43_GLOBAL__N__9ae7fba5_10_SoftMax_cu_9f978f6320softmax_warp_forwardIfffLi3ELb1ELb0EEEvPT0_PKT_iiiPKbib)
        /*4454*/ 	.word	0x00000000


	//----- nvinfo : EIATTR_MIN_STACK_SIZE
	.align		4
.L_2943:
        /*4458*/ 	.byte	0x04, 0x12
        /*445a*/ 	.short	(.L_2945 - .L_2944)
	.align		4
.L_2944:
        /*445c*/ 	.word	index@(_ZN43_GLOBAL__N__9ae7fba5_10_SoftMax_cu_9f978f6320softmax_warp_forwardIfffLi2ELb1ELb0EEEvPT0_PKT_iiiPKbib)
        /*4460*/ 	.word	0x00000000


	//----- nvinfo : EIATTR_MIN_STACK_SIZE
	.align		4
.L_2945:
        /*4464*/ 	.byte	0x04, 0x12
        /*4466*/ 	.short	(.L_2947 - .L_2946)
	.align		4
.L_2946:
        /*4468*/ 	.word	index@(_ZN43_GLOBAL__N__9ae7fba5_10_SoftMax_cu_9f978f6320softmax_warp_forwardIfffLi1ELb1ELb0EEEvPT0_PKT_iiiPKbib)
        /*446c*/ 	.word	0x00000000


	//----- nvinfo : EIATTR_MIN_STACK_SIZE
	.align		4
.L_2947:
        /*4470*/ 	.byte	0x04, 0x12
        /*4472*/ 	.short	(.L_2949 - .L_2948)
	.align		4
.L_2948:
        /*4474*/ 	.word	index@(_ZN43_GLOBAL__N__9ae7fba5_10_SoftMax_cu_9f978f6320softmax_warp_forwardIfffLi0ELb1ELb0EEEvPT0_PKT_iiiPKbib)
        /*4478*/ 	.word	0x00000000


	//----- nvinfo : EIATTR_MIN_STACK_SIZE
	.align		4
.L_2949:
        /*447c*/ 	.byte	0x04, 0x12
        /*447e*/ 	.short	(.L_2951 - .L_2950)
	.align		4
.L_2950:
        /*4480*/ 	.word	index@(_ZN43_GLOBAL__N__9ae7fba5_10_SoftMax_cu_9f978f6320softmax_warp_forwardIdddLi11ELb1ELb0EEEvPT0_PKT_iiiPKbib)
        /*4484*/ 	.word	0x00000000


	//----- nvinfo : EIATTR_MIN_STACK_SIZE
	.align		4
.L_2951:
        /*4488*/ 	.byte	0x04, 0x12
        /*448a*/ 	.short	(.L_2953 - .L_2952)
	.align		4
.L_2952:
        /*448c*/ 	.word	index@(_ZN43_GLOBAL__N__9ae7fba5_10_SoftMax_cu_9f978f6320softmax_warp_forwardIdddLi10ELb1ELb0EEEvPT0_PKT_iiiPKbib)
        /*4490*/ 	.word	0x00000000


	//----- nvinfo : EIATTR_MIN_STACK_SIZE
	.align		4
.L_2953:
        /*4494*/ 	.byte	0x04, 0x12
        /*4496*/ 	.short	(.L_2955 - .L_2954)
	.align		4
.L_2954:
        /*4498*/ 	.word	index@(_ZN43_GLOBAL__N__9ae7fba5_10_SoftMax_cu_9f978f6320softmax_warp_forwardIdddLi9ELb1ELb0EEEvPT0_PKT_iiiPKbib)
        /*449c*/ 	.word	0x00000000


	//----- nvinfo : EIATTR_MIN_STACK_SIZE
	.align		4
.L_2955:
        /*44a0*/ 	.byte	0x04, 0x12
        /*44a2*/ 	.short	(.L_2957 - .L_2956)
	.align		4
.L_2956:
        /*44a4*/ 	.word	index@(_ZN43_GLOBAL__N__9ae7fba5_10_SoftMax_cu_9f978f6320softmax_warp_forwardIdddLi8ELb1ELb0EEEvPT0_PKT_iiiPKbib)
        /*44a8*/ 	.word	0x00000000


	//----- nvinfo : EIATTR_MIN_STACK_SIZE
	.align		4
.L_2957:
        /*44ac*/ 	.byte	0x04, 0x12
        /*44ae*/ 	.short	(.L_2959 - .L_2958)
	.align		4
.L_2958:
        /*44b0*/ 	.word	index@(_ZN43_GLOBAL__N__9ae7fba5_10_SoftMax_cu_9f978f6320softmax_warp_forwardIdddLi7ELb1ELb0EEEvPT0_PKT_iiiPKbib)
        /*44b4*/ 	.word	0x00000000


	//----- nvinfo : EIATTR_MIN_STACK_SIZE
	.align		4
.L_2959:
        /*44b8*/ 	.byte	0x04, 0x12
        /*44ba*/ 	.short	(.L_2961 - .L_2960)
	.align		4
.L_2960:
        /*44bc*/ 	.word	index@(_ZN43_GLOBAL__N__9ae7fba5_10_SoftMax_cu_9f978f6320softmax_warp_forwardIdddLi6ELb1ELb0EEEvPT0_PKT_iiiPKbib)
        /*44c0*/ 	.word	0x00000000


	//----- nvinfo : EIATTR_MIN_STACK_SIZE
	.align		4
.L_2961:
        /*44c4*/ 	.byte	0x04, 0x12
        /*44c6*/ 	.short	(.L_2963 - .L_2962)
	.align		4
.L_2962:
        /*44c8*/ 	.word	index@(_ZN43_GLOBAL__N__9ae7fba5_10_SoftMax_cu_9f978f6320softmax_warp_forwardIdddLi5ELb1ELb0EEEvPT0_PKT_iiiPKbib)
        /*44cc*/ 	.word	0x00000000


	//----- nvinfo : EIATTR_MIN_STACK_SIZE
	.align		4
.L_2963:
        /*44d0*/ 	.byte	0x04, 0x12
        /*44d2*/ 	.short	(.L_2965 - .L_2964)
	.align		4
.L_2964:
        /*44d4*/ 	.word	index@(_ZN43_GLOBAL__N__9ae7fba5_10_SoftMax_cu_9f978f6320softmax_warp_forwardIdddLi4ELb1ELb0EEEvPT0_PKT_iiiPKbib)
        /*44d8*/ 	.word	0x00000000


	//----- nvinfo : EIATTR_MIN_STACK_SIZE
	.align		4
.L_2965:
        /*44dc*/ 	.byte	0x04, 0x12
        /*44de*/ 	.short	(.L_2967 - .L_2966)
	.align		4
.L_2966:
        /*44e0*/ 	.word	index@(_ZN43_GLOBAL__N__9ae7fba5_10_SoftMax_cu_9f978f6320softmax_warp_forwardIdddLi3ELb1ELb0EEEvPT0_PKT_iiiPKbib)
        /*44e4*/ 	.word	0x00000000


	//----- nvinfo : EIATTR_MIN_STACK_SIZE
	.align		4
.L_2967:
        /*44e8*/ 	.byte	0x04, 0x12
        /*44ea*/ 	.short	(.L_2969 - .L_2968)
	.align		4
.L_2968:
        /*44ec*/ 	.word	index@(_ZN43_GLOBAL__N__9ae7fba5_10_SoftMax_cu_9f978f6320softmax_warp_forwardIdddLi2ELb1ELb0EEEvPT0_PKT_iiiPKbib)
        /*44f0*/ 	.word	0x00000000


	//----- nvinfo : EIATTR_MIN_STACK_SIZE
	.align		4
.L_2969:
        /*44f4*/ 	.byte	0x04, 0x12
        /*44f6*/ 	.short	(.L_2971 - .L_2970)
	.align		4
.L_2970:
        /*44f8*/ 	.word	index@(_ZN43_GLOBAL__N__9ae7fba5_10_SoftMax_cu_9f978f6320softmax_warp_forwardIdddLi1ELb1ELb0EEEvPT0_PKT_iiiPKbib)
        /*44fc*/ 	.word	0x00000000


	//----- nvinfo : EIATTR_MIN_STACK_SIZE
	.align		4
.L_2971:
        /*4500*/ 	.byte	0x04, 0x12
        /*4502*/ 	.short	(.L_2973 - .L_2972)
	.align		4
.L_2972:
        /*4504*/ 	.word	index@(_ZN43_GLOBAL__N__9ae7fba5_10_SoftMax_cu_9f978f6320softmax_warp_forwardIdddLi0ELb1ELb0EEEvPT0_PKT_iiiPKbib)
        /*4508*/ 	.word	0x00000000


	//----- nvinfo : EIATTR_MIN_STACK_SIZE
	.align		4
.L_2973:
        /*450c*/ 	.byte	0x04, 0x12
        /*450e*/ 	.short	(.L_2975 - .L_2974)
	.align		4
.L_2974:
        /*4510*/ 	.word	index@(_ZN2at6native43_GLOBAL__N__9ae7fba5_10_SoftMax_cu_9f978f6327cunn_SpatialSoftMaxBackwardIN3c108BFloat16EffNS1_23SoftMaxBackwardEpilogueEEEvPT_PKT1_SA_jjj)
        /*4514*/ 	.word	0x00000000


	//----- nvinfo : EIATTR_MIN_STACK_SIZE
	.align		4
.L_2975:
        /*4518*/ 	.byte	0x04, 0x12
        /*451a*/ 	.short	(.L_2977 - .L_2976)
	.align		4
.L_2976:
        /*451c*/ 	.word	index@(_ZN2at6native43_GLOBAL__N__9ae7fba5_10_SoftMax_cu_9f978f6327cunn_SpatialSoftMaxBackwardIN3c108BFloat16EfS4_NS1_23SoftMaxBackwardEpilogueEEEvPT_PKT1_SA_jjj)
        /*4520*/ 	.word	0x00000000


	//----- nvinfo : EIATTR_MIN_STACK_SIZE
	.align		4
.L_2977:
        /*4524*/ 	.byte	0x04, 0x12
        /*4526*/ 	.short	(.L_2979 - .L_2978)
	.align		4
.L_2978:
        /*4528*/ 	.word	index@(_ZN2at6native43_GLOBAL__N__9ae7fba5_10_SoftMax_cu_9f978f6327cunn_SpatialSoftMaxBackwardIN3c104HalfEffNS1_23SoftMaxBackwardEpilogueEEEvPT_PKT1_SA_jjj)
        /*452c*/ 	.word	0x00000000


	//----- nvinfo : EIATTR_MIN_STACK_SIZE
	.align		4
.L_2979:
        /*4530*/ 	.byte	0x04, 0x12
        /*4532*/ 	.short	(.L_2981 - .L_2980)
	.align		4
.L_2980:
        /*4534*/ 	.word	index@(_ZN2at6native43_GLOBAL__N__9ae7fba5_10_SoftMax_cu_9f978f6327cunn_SpatialSoftMaxBackwardIN3c104HalfEfS4_NS1_23SoftMaxBackwardEpilogueEEEvPT_PKT1_SA_jjj)
        /*4538*/ 	.word	0x00000000


	//----- nvinfo : EIATTR_MIN_STACK_SIZE
	.align		4
.L_2981:
        /*453c*/ 	.byte	0x04, 0x12
        /*453e*/ 	.short	(.L_2983 - .L_2982)
	.align		4
.L_2982:
        /*4540*/ 	.word	index@(_ZN2at6native43_GLOBAL__N__9ae7fba5_10_SoftMax_cu_9f978f6327cunn_SpatialSoftMaxBackwardIfffNS1_23SoftMaxBackwardEpilogueEEEvPT_PKT1_S8_jjj)
        /*4544*/ 	.word	0x00000000


	//----- nvinfo : EIATTR_MIN_STACK_SIZE
	.align		4
.L_2983:
        /*4548*/ 	.byte	0x04, 0x12
        /*454a*/ 	.short	(.L_2985 - .L_2984)
	.align		4
.L_2984:
        /*454c*/ 	.word	index@(_ZN2at6native43_GLOBAL__N__9ae7fba5_10_SoftMax_cu_9f978f6327cunn_SpatialSoftMaxBackwardIdddNS1_23SoftMaxBackwardEpilogueEEEvPT_PKT1_S8_jjj)
        /*4550*/ 	.word	0x00000000


	//----- nvinfo : EIATTR_MIN_STACK_SIZE
	.align		4
.L_2985:
        /*4554*/ 	.byte	0x04, 0x12
        /*4556*/ 	.short	(.L_2987 - .L_2986)
	.align		4
.L_2986:
        /*4558*/ 	.word	index@(_ZN2at6native43_GLOBAL__N__9ae7fba5_10_SoftMax_cu_9f978f6320cunn_SoftMaxBackwardILi4EN3c108BFloat16EffNS1_23SoftMaxBackwardEpilogueEEEvPT0_PKT2_SA_l)
        /*455c*/ 	.word	0x00000000


	//----- nvinfo : EIATTR_MIN_STACK_SIZE
	.align		4
.L_2987:
        /*4560*/ 	.byte	0x04, 0x12
        /*4562*/ 	.short	(.L_2989 - .L_2988)
	.align		4
.L_2988:
        /*4564*/ 	.word	index@(_ZN2at6native43_GLOBAL__N__9ae7fba5_10_SoftMax_cu_9f978f6324cunn_SoftMaxBackwardSmemILi4EN3c108BFloat16EffNS1_23SoftMaxBackwardEpilogueEEEvPT0_PKT2_SA_l)
        /*4568*/ 	.word	0x00000000


	//----- nvinfo : EIATTR_MIN_STACK_SIZE
	.align		4
.L_2989:
        /*456c*/ 	.byte	0x04, 0x12
        /*456e*/ 	.short	(.L_2991 - .L_2990)
	.align		4
.L_2990:
        /*4570*/ 	.word	index@(_ZN2at6native43_GLOBAL__N__9ae7fba5_10_SoftMax_cu_9f978f6320cunn_SoftMaxBackwardILi8EN3c108BFloat16EfS4_NS1_23SoftMaxBackwardEpilogueEEEvPT0_PKT2_SA_l)
        /*4574*/ 	.word	0x00000000


	//----- nvinfo : EIATTR_MIN_STACK_SIZE
	.align		4
.L_2991:
        /*4578*/ 	.byte	0x04, 0x12
        /*457a*/ 	.short	(.L_2993 - .L_2992)
	.align		4
.L_2992:
        /*457c*/ 	.word	index@(_ZN2at6native43_GLOBAL__N__9ae7fba5_10_SoftMax_cu_9f978f6324cunn_SoftMaxBackwardSmemILi8EN3c108BFloat16EfS4_NS1_23SoftMaxBackwardEpilogueEEEvPT0_PKT2_SA_l)
        /*4580*/ 	.word	0x00000000


	//----- nvinfo : EIATTR_MIN_STACK_SIZE
	.align		4
.L_2993:
        /*4584*/ 	.byte	0x04, 0x12
        /*4586*/ 	.short	(.L_2995 - .L_2994)
	.align		4
.L_2994:
        /*4588*/ 	.word	index@(_ZN2at6native43_GLOBAL__N__9ae7fba5_10_SoftMax_cu_9f978f6320cunn_SoftMaxBackwardILi4EN3c104HalfEffNS1_23SoftMaxBackwardEpilogueEEEvPT0_PKT2_SA_l)
        /*458c*/ 	.word	0x00000000


	//----- nvinfo : EIATTR_MIN_STACK_SIZE
	.align		4
.L_2995:
        /*4590*/ 	.byte	0x04, 0x12
        /*4592*/ 	.short	(.L_2997 - .L_2996)
	.align		4
.L_2996:
        /*4594*/ 	.word	index@(_ZN2at6native43_GLOBAL__N__9ae7fba5_10_SoftMax_cu_9f978f6324cunn_SoftMaxBackwardSmemILi4EN3c104HalfEffNS1_23SoftMaxBackwardEpilogueEEEvPT0_PKT2_SA_l)
        /*4598*/ 	.word	0x00000000


	//----- nvinfo : EIATTR_MIN_STACK_SIZE
	.align		4
.L_2997:
        /*459c*/ 	.byte	0x04, 0x12
        /*459e*/ 	.short	(.L_2999 - .L_2998)
	.align		4
.L_2998:
        /*45a0*/ 	.word	index@(_ZN2at6native43_GLOBAL__N__9ae7fba5_10_SoftMax_cu_9f978f6320cunn_SoftMaxBackwardILi8EN3c104HalfEfS4_NS1_23SoftMaxBackwardEpilogueEEEvPT0_PKT2_SA_l)
        /*45a4*/ 	.word	0x00000000


	//----- nvinfo : EIATTR_MIN_STACK_SIZE
	.align		4
.L_2999:
        /*45a8*/ 	.byte	0x04, 0x12
        /*45aa*/ 	.short	(.L_3001 - .L_3000)
	.align		4
.L_3000:
        /*45ac*/ 	.word	index@(_ZN2at6native43_GLOBAL__N__9ae7fba5_10_SoftMax_cu_9f978f6324cunn_SoftMaxBackwardSmemILi8EN3c104HalfEfS4_NS1_23SoftMaxBackwardEpilogueEEEvPT0_PKT2_SA_l)
        /*45b0*/ 	.word	0x00000000


	//----- nvinfo : EIATTR_MIN_STACK_SIZE
	.align		4
.L_3001:
        /*45b4*/ 	.byte	0x04, 0x12
        /*45b6*/ 	.short	(.L_3003 - .L_3002)
	.align		4
.L_3002:
        /*45b8*/ 	.word	index@(_ZN2at6native43_GLOBAL__N__9ae7fba5_10_SoftMax_cu_9f978f6320cunn_SoftMaxBackwardILi4EfffNS1_23SoftMaxBackwardEpilogueEEEvPT0_PKT2_S8_l)
        /*45bc*/ 	.word	0x00000000


	//----- nvinfo : EIATTR_MIN_STACK_SIZE
	.align		4
.L_3003:
        /*45c0*/ 	.byte	0x04, 0x12
        /*45c2*/ 	.short	(.L_3005 - .L_3004)
	.align		4
.L_3004:
        /*45c4*/ 	.word	index@(_ZN2at6native43_GLOBAL__N__9ae7fba5_10_SoftMax_cu_9f978f6324cunn_SoftMaxBackwardSmemILi4EfffNS1_23SoftMaxBackwardEpilogueEEEvPT0_PKT2_S8_l)
        /*45c8*/ 	.word	0x00000000


	//----- nvinfo : EIATTR_MIN_STACK_SIZE
	.align		4
.L_3005:
        /*45cc*/ 	.byte	0x04, 0x12
        /*45ce*/ 	.short	(.L_3007 - .L_3006)
	.align		4
.L_3006:
        /*45d0*/ 	.word	index@(_ZN2at6native43_GLOBAL__N__9ae7fba5_10_SoftMax_cu_9f978f6320cunn_SoftMaxBackwardILi2EdddNS1_23SoftMaxBackwardEpilogueEEEvPT0_PKT2_S8_l)
        /*45d4*/ 	.word	0x00000000


	//----- nvinfo : EIATTR_MIN_STACK_SIZE
	.align		4
.L_3007:
        /*45d8*/ 	.byte	0x04, 0x12
        /*45da*/ 	.short	(.L_3009 - .L_3008)
	.align		4
.L_3008:
        /*45dc*/ 	.word	index@(_ZN2at6native43_GLOBAL__N__9ae7fba5_10_SoftMax_cu_9f978f6324cunn_SoftMaxBackwardSmemILi2EdddNS1_23SoftMaxBackwardEpilogueEEEvPT0_PKT2_S8_l)
        /*45e0*/ 	.word	0x00000000


	//----- nvinfo : EIATTR_MIN_STACK_SIZE
	.align		4
.L_3009:
        /*45e4*/ 	.byte	0x04, 0x12
        /*45e6*/ 	.short	(.L_3011 - .L_3010)
	.align		4
.L_3010:
        /*45e8*/ 	.word	index@(_ZN2at6native43_GLOBAL__N__9ae7fba5_10_SoftMax_cu_9f978f6326cunn_SpatialSoftMaxForwardIN3c108BFloat16EfflNS1_22SoftMaxForwardEpilogueEEEvPT1_PKT_T2_SB_SB_)
        /*45ec*/ 	.word	0x00000000


	//----- nvinfo : EIATTR_MIN_STACK_SIZE
	.align		4
.L_3011:
        /*45f0*/ 	.byte	0x04, 0x12
        /*45f2*/ 	.short	(.L_3013 - .L_3012)
	.align		4
.L_3012:
        /*45f4*/ 	.word	index@(_ZN2at6native43_GLOBAL__N__9ae7fba5_10_SoftMax_cu_9f978f6326cunn_SpatialSoftMaxForwardIN3c108BFloat16EfS4_lNS1_22SoftMaxForwardEpilogueEEEvPT1_PKT_T2_SB_SB_)
        /*45f8*/ 	.word	0x00000000


	//----- nvinfo : EIATTR_MIN_STACK_SIZE
	.align		4
.L_3013:
        /*45fc*/ 	.byte	0x04, 0x12
        /*45fe*/ 	.short	(.L_3015 - .L_3014)
	.align		4
.L_3014:
        /*4600*/ 	.word	index@(_ZN2at6native43_GLOBAL__N__9ae7fba5_10_SoftMax_cu_9f978f6326cunn_SpatialSoftMaxForwardIN3c108BFloat16EffiNS1_22SoftMaxForwardEpilogueEEEvPT1_PKT_T2_SB_SB_)
        /*4604*/ 	.word	0x00000000


	//----- nvinfo : EIATTR_MIN_STACK_SIZE
	.align		4
.L_3015:
        /*4608*/ 	.byte	0x04, 0x12
        /*460a*/ 	.short	(.L_3017 - .L_3016)
	.align		4
.L_3016:
        /*460c*/ 	.word	index@(_ZN2at6native43_GLOBAL__N__9ae7fba5_10_SoftMax_cu_9f978f6326cunn_SpatialSoftMaxForwardIN3c108BFloat16EfS4_iNS1_22SoftMaxForwardEpilogueEEEvPT1_PKT_T2_SB_SB_)
        /*4610*/ 	.word	0x00000000


	//----- nvinfo : EIATTR_MIN_STACK_SIZE
	.align		4
.L_3017:
        /*4614*/ 	.byte	0x04, 0x12
        /*4616*/ 	.short	(.L_3019 - .L_3018)
	.align		4
.L_3018:
        /*4618*/ 	.word	index@(_ZN2at6native43_GLOBAL__N__9ae7fba5_10_SoftMax_cu_9f978f6326cunn_SpatialSoftMaxForwardIN3c104HalfEfflNS1_22SoftMaxForwardEpilogueEEEvPT1_PKT_T2_SB_SB_)
        /*461c*/ 	.word	0x00000000


	//----- nvinfo : EIATTR_MIN_STACK_SIZE
	.align		4
.L_3019:
        /*4620*/ 	.byte	0x04, 0x12
        /*4622*/ 	.short	(.L_3021 - .L_3020)
	.align		4
.L_3020:
        /*4624*/ 	.word	index@(_ZN2at6native43_GLOBAL__N__9ae7fba5_10_SoftMax_cu_9f978f6326cunn_SpatialSoftMaxForwardIN3c104HalfEfS4_lNS1_22SoftMaxForwardEpilogueEEEvPT1_PKT_T2_SB_SB_)
        /*4628*/ 	.word	0x00000000


	//----- nvinfo : EIATTR_MIN_STACK_SIZE
	.align		4
.L_3021:
        /*462c*/ 	.byte	0x04, 0x12
        /*462e*/ 	.short	(.L_3023 - .L_3022)
	.align		4
.L_3022:
        /*4630*/ 	.word	index@(_ZN2at6native43_GLOBAL__N__9ae7fba5_10_SoftMax_cu_9f978f6326cunn_SpatialSoftMaxForwardIN3c104HalfEffiNS1_22SoftMaxForwardEpilogueEEEvPT1_PKT_T2_SB_SB_)
        /*4634*/ 	.word	0x00000000


	//----- nvinfo : EIATTR_MIN_STACK_SIZE
	.align		4
.L_3023:
        /*4638*/ 	.byte	0x04, 0x12
        /*463a*/ 	.short	(.L_3025 - .L_3024)
	.align		4
.L_3024:
        /*463c*/ 	.word	index@(_ZN2at6native43_GLOBAL__N__9ae7fba5_10_SoftMax_cu_9f978f6326cunn_SpatialSoftMaxForwardIN3c104HalfEfS4_iNS1_22SoftMaxForwardEpilogueEEEvPT1_PKT_T2_SB_SB_)
        /*4640*/ 	.word	0x00000000


	//----- nvinfo : EIATTR_MIN_STACK_SIZE
	.align		4
.L_3025:
        /*4644*/ 	.byte	0x04, 0x12
        /*4646*/ 	.short	(.L_3027 - .L_3026)
	.align		4
.L_3026:
        /*4648*/ 	.word	index@(_ZN2at6native43_GLOBAL__N__9ae7fba5_10_SoftMax_cu_9f978f6326cunn_SpatialSoftMaxForwardIffflNS1_22SoftMaxForwardEpilogueEEEvPT1_PKT_T2_S9_S9_)
        /*464c*/ 	.word	0x00000000


	//----- nvinfo : EIATTR_MIN_STACK_SIZE
	.align		4
.L_3027:
        /*4650*/ 	.byte	0x04, 0x12
        /*4652*/ 	.short	(.L_3029 - .L_3028)
	.align		4
.L_3028:
        /*4654*/ 	.word	index@(_ZN2at6native43_GLOBAL__N__9ae7fba5_10_SoftMax_cu_9f978f6326cunn_SpatialSoftMaxForwardIfffiNS1_22SoftMaxForwardEpilogueEEEvPT1_PKT_T2_S9_S9_)
        /*4658*/ 	.word	0x00000000


	//----- nvinfo : EIATTR_MIN_STACK_SIZE
	.align		4
.L_3029:
        /*465c*/ 	.byte	0x04, 0x12
        /*465e*/ 	.short	(.L_3031 - .L_3030)
	.align		4
.L_3030:
        /*4660*/ 	.word	index@(_ZN2at6native43_GLOBAL__N__9ae7fba5_10_SoftMax_cu_9f978f6326cunn_SpatialSoftMaxForwardIdddlNS1_22SoftMaxForwardEpilogueEEEvPT1_PKT_T2_S9_S9_)
        /*4664*/ 	.word	0x00000000


	//----- nvinfo : EIATTR_MIN_STACK_SIZE
	.align		4
.L_3031:
        /*4668*/ 	.byte	0x04, 0x12
        /*466a*/ 	.short	(.L_3033 - .L_3032)
	.align		4
.L_3032:
        /*466c*/ 	.word	index@(_ZN2at6native43_GLOBAL__N__9ae7fba5_10_SoftMax_cu_9f978f6326cunn_SpatialSoftMaxForwardIdddiNS1_22SoftMaxForwardEpilogueEEEvPT1_PKT_T2_S9_S9_)
        /*4670*/ 	.word	0x00000000


	//----- nvinfo : EIATTR_MIN_STACK_SIZE
	.align		4
.L_3033:
        /*4674*/ 	.byte	0x04, 0x12
        /*4676*/ 	.short	(.L_3035 - .L_3034)
	.align		4
.L_3034:
        /*4678*/ 	.word	index@(_ZN2at6native43_GLOBAL__N__9ae7fba5_10_SoftMax_cu_9f978f6319cunn_SoftMaxForwardILi8EN3c108BFloat16EffNS1_22SoftMaxForwardEpilogueEEEvPT2_PKT0_i)
        /*467c*/ 	.word	0x00000000


	//----- nvinfo : EIATTR_MIN_STACK_SIZE
	.align		4
.L_3035:
        /*4680*/ 	.byte	0x04, 0x12
        /*4682*/ 	.short	(.L_3037 - .L_3036)
	.align		4
.L_3036:
        /*4684*/ 	.word	index@(_ZN2at6native43_GLOBAL__N__9ae7fba5_10_SoftMax_cu_9f978f6323cunn_SoftMaxForwardSmemILi8EN3c108BFloat16EffNS1_22SoftMaxForwardEpilogueElEEvPT2_PKT0_T4_)
        /*4688*/ 	.word	0x00000000


	//----- nvinfo : EIATTR_MIN_STACK_SIZE
	.align		4
.L_3037:
        /*468c*/ 	.byte	0x04, 0x12
        /*468e*/ 	.short	(.L_3039 - .L_3038)
	.align		4
.L_3038:
        /*4690*/ 	.word	index@(_ZN2at6native43_GLOBAL__N__9ae7fba5_10_SoftMax_cu_9f978f6319cunn_SoftMaxForwardILi8EN3c108BFloat16EfS4_NS1_22SoftMaxForwardEpilogueEEEvPT2_PKT0_i)
        /*4694*/ 	.word	0x00000000


	//----- nvinfo : EIATTR_MIN_STACK_SIZE
	.align		4
.L_3039:
        /*4698*/ 	.byte	0x04, 0x12
        /*469a*/ 	.short	(.L_3041 - .L_3040)
	.align		4
.L_3040:
        /*469c*/ 	.word	index@(_ZN2at6native43_GLOBAL__N__9ae7fba5_10_SoftMax_cu_9f978f6323cunn_SoftMaxForwardSmemILi8EN3c108BFloat16EfS4_NS1_22SoftMaxForwardEpilogueElEEvPT2_PKT0_T4_)
        /*46a0*/ 	.word	0x00000000


	//----- nvinfo : EIATTR_MIN_STACK_SIZE
	.align		4
.L_3041:
        /*46a4*/ 	.byte	0x04, 0x12
        /*46a6*/ 	.short	(.L_3043 - .L_3042)
	.align		4
.L_3042:
        /*46a8*/ 	.word	index@(_ZN2at6native43_GLOBAL__N__9ae7fba5_10_SoftMax_cu_9f978f6322cunn_SoftMaxForwardRegIN3c108BFloat16EfS4_NS1_22SoftMaxForwardEpilogueElLi9EEEvPT1_PKT_T3_)
        /*46ac*/ 	.word	0x00000000


	//----- nvinfo : EIATTR_MIN_STACK_SIZE
	.align		4
.L_3043:
        /*46b0*/ 	.byte	0x04, 0x12
        /*46b2*/ 	.short	(.L_3045 - .L_3044)
	.align		4
.L_3044:
        /*46b4*/ 	.word	index@(_ZN2at6native43_GLOBAL__N__9ae7fba5_10_SoftMax_cu_9f978f6322cunn_SoftMaxForwardRegIN3c108BFloat16EfS4_NS1_22SoftMaxForwardEpilogueElLi8EEEvPT1_PKT_T3_)
        /*46b8*/ 	.word	0x00000000


	//----- nvinfo : EIATTR_MIN_STACK_SIZE
	.align		4
.L_3045:
        /*46bc*/ 	.byte	0x04, 0x12
        /*46be*/ 	.short	(.L_3047 - .L_3046)
	.align		4
.L_3046:
        /*46c0*/ 	.word	index@(_ZN2at6native43_GLOBAL__N__9ae7fba5_10_SoftMax_cu_9f978f6322cunn_SoftMaxForwardRegIN3c108BFloat16EfS4_NS1_22SoftMaxForwardEpilogueElLi7EEEvPT1_PKT_T3_)
        /*46c4*/ 	.word	0x00000000


	//----- nvinfo : EIATTR_MIN_STACK_SIZE
	.align		4
.L_3047:
        /*46c8*/ 	.byte	0x04, 0x12
        /*46ca*/ 	.short	(.L_3049 - .L_3048)
	.align		4
.L_3048:
        /*46cc*/ 	.word	index@(_ZN2at6native43_GLOBAL__N__9ae7fba5_10_SoftMax_cu_9f978f6322cunn_SoftMaxForwardRegIN3c108BFloat16EfS4_NS1_22SoftMaxForwardEpilogueElLi6EEEvPT1_PKT_T3_)
        /*46d0*/ 	.word	0x00000000


	//----- nvinfo : EIATTR_MIN_STACK_SIZE
	.align		4
.L_3049:
        /*46d4*/ 	.byte	0x04, 0x12
        /*46d6*/ 	.short	(.L_3051 - .L_3050)
	.align		4
.L_3050:
        /*46d8*/ 	.word	index@(_ZN2at6native43_GLOBAL__N__9ae7fba5_10_SoftMax_cu_9f978f6322cunn_SoftMaxForwardRegIN3c108BFloat16EfS4_NS1_22SoftMaxForwardEpilogueElLi5EEEvPT1_PKT_T3_)
        /*46dc*/ 	.word	0x00000000


	//----- nvinfo : EIATTR_MIN_STACK_SIZE
	.align		4
.L_3051:
        /*46e0*/ 	.byte	0x04, 0x12
        /*46e2*/ 	.short	(.L_3053 - .L_3052)
	.align		4
.L_3052:
        /*46e4*/ 	.word	index@(_ZN2at6native43_GLOBAL__N__9ae7fba5_10_SoftMax_cu_9f978f6322cunn_SoftMaxForwardRegIN3c108BFloat16EfS4_NS1_22SoftMaxForwardEpilogueElLi4EEEvPT1_PKT_T3_)
        /*46e8*/ 	.word	0x00000000


	//----- nvinfo : EIATTR_MIN_STACK_SIZE
	.align		4
.L_3053:
        /*46ec*/ 	.byte	0x04, 0x12
        /*46ee*/ 	.short	(.L_3055 - .L_3054)
	.align		4
.L_3054:
        /*46f0*/ 	.word	index@(_ZN2at6native43_GLOBAL__N__9ae7fba5_10_SoftMax_cu_9f978f6322cunn_SoftMaxForwardRegIN3c108BFloat16EfS4_NS1_22SoftMaxForwardEpilogueElLi3EEEvPT1_PKT_T3_)
        /*46f4*/ 	.word	0x00000000


	//----- nvinfo : EIATTR_MIN_STACK_SIZE
	.align		4
.L_3055:
        /*46f8*/ 	.byte	0x04, 0x12
        /*46fa*/ 	.short	(.L_3057 - .L_3056)
	.align		4
.L_3056:
        /*46fc*/ 	.word	index@(_ZN2at6native43_GLOBAL__N__9ae7fba5_10_SoftMax_cu_9f978f6322cunn_SoftMaxForwardRegIN3c108BFloat16EfS4_NS1_22SoftMaxForwardEpilogueElLi2EEEvPT1_PKT_T3_)
        /*4700*/ 	.word	0x00000000


	//----- nvinfo : EIATTR_MIN_STACK_SIZE
	.align		4
.L_3057:
        /*4704*/ 	.byte	0x04, 0x12
        /*4706*/ 	.short	(.L_3059 - .L_3058)
	.align		4
.L_3058:
        /*4708*/ 	.word	index@(_ZN2at6native43_GLOBAL__N__9ae7fba5_10_SoftMax_cu_9f978f6322cunn_SoftMaxForwardRegIN3c108BFloat16EfS4_NS1_22SoftMaxForwardEpilogueElLi1EEEvPT1_PKT_T3_)
        /*470c*/ 	.word	0x00000000


	//----- nvinfo : EIATTR_MIN_STACK_SIZE
	.align		4
.L_3059:
        /*4710*/ 	.byte	0x04, 0x12
        /*4712*/ 	.short	(.L_3061 - .L_3060)
	.align		4
.L_3060:
        /*4714*/ 	.word	index@(_ZN2at6native43_GLOBAL__N__9ae7fba5_10_SoftMax_cu_9f978f6319cunn_SoftMaxForwardILi8EN3c104HalfEffNS1_22SoftMaxForwardEpilogueEEEvPT2_PKT0_i)
        /*4718*/ 	.word	0x00000000


	//----- nvinfo : EIATTR_MIN_STACK_SIZE
	.align		4
.L_3061:
        /*471c*/ 	.byte	0x04, 0x12
        /*471e*/ 	.short	(.L_3063 - .L_3062)
	.align		4
.L_3062:
        /*4720*/ 	.word	index@(_ZN2at6native43_GLOBAL__N__9ae7fba5_10_SoftMax_cu_9f978f6323cunn_SoftMaxForwardSmemILi8EN3c104HalfEffNS1_22SoftMaxForwardEpilogueElEEvPT2_PKT0_T4_)
        /*4724*/ 	.word	0x00000000


	//----- nvinfo : EIATTR_MIN_STACK_SIZE
	.align		4
.L_3063:
        /*4728*/ 	.byte	0x04, 0x12
        /*472a*/ 	.short	(.L_3065 - .L_3064)
	.align		4
.L_3064:
        /*472c*/ 	.word	index@(_ZN2at6native43_GLOBAL__N__9ae7fba5_10_SoftMax_cu_9f978f6319cunn_SoftMaxForwardILi8EN3c104HalfEfS4_NS1_22SoftMaxForwardEpilogueEEEvPT2_PKT0_i)
        /*4730*/ 	.word	0x00000000


	//----- nvinfo : EIATTR_MIN_STACK_SIZE
	.align		4
.L_3065:
        /*4734*/ 	.byte	0x04, 0x12
        /*4736*/ 	.short	(.L_3067 - .L_3066)
	.align		4
.L_3066:
        /*4738*/ 	.word	index@(_ZN2at6native43_GLOBAL__N__9ae7fba5_10_SoftMax_cu_9f978f6323cunn_SoftMaxForwardSmemILi8EN3c104HalfEfS4_NS1_22SoftMaxForwardEpilogueElEEvPT2_PKT0_T4_)
        /*473c*/ 	.word	0x00000000


	//----- nvinfo : EIATTR_MIN_STACK_SIZE
	.align		4
.L_3067:
        /*4740*/ 	.byte	0x04, 0x12
        /*4742*/ 	.short	(.L_3069 - .L_3068)
	.align		4
.L_3068:
        /*4744*/ 	.word	index@(_ZN2at6native43_GLOBAL__N__9ae7fba5_10_SoftMax_cu_9f978f6322cunn_SoftMaxForwardRegIN3c104HalfEfS4_NS1_22SoftMaxForwardEpilogueElLi9EEEvPT1_PKT_T3_)
        /*4748*/ 	.word	0x00000000


	//----- nvinfo : EIATTR_MIN_STACK_SIZE
	.align		4
.L_3069:
        /*474c*/ 	.byte	0x04, 0x12
        /*474e*/ 	.short	(.L_3071 - .L_3070)
	.align		4
.L_3070:
        /*4750*/ 	.word	index@(_ZN2at6native43_GLOBAL__N__9ae7fba5_10_SoftMax_cu_9f978f6322cunn_SoftMaxForwardRegIN3c104HalfEfS4_NS1_22SoftMaxForwardEpilogueElLi8EEEvPT1_PKT_T3_)
        /*4754*/ 	.word	0x00000000


	//----- nvinfo : EIATTR_MIN_STACK_SIZE
	.align		4
.L_3071:
        /*4758*/ 	.byte	0x04, 0x12
        /*475a*/ 	.short	(.L_3073 - .L_3072)
	.align		4
.L_3072:
        /*475c*/ 	.word	index@(_ZN2at6native43_GLOBAL__N__9ae7fba5_10_SoftMax_cu_9f978f6322cunn_SoftMaxForwardRegIN3c104HalfEfS4_NS1_22SoftMaxForwardEpilogueElLi7EEEvPT1_PKT_T3_)
        /*4760*/ 	.word	0x00000000


	//----- nvinfo : EIATTR_MIN_STACK_SIZE
	.align		4
.L_3073:
        /*4764*/ 	.byte	0x04, 0x12
        /*4766*/ 	.short	(.L_3075 - .L_3074)
	.align		4
.L_3074:
        /*4768*/ 	.word	index@(_ZN2at6native43_GLOBAL__N__9ae7fba5_10_SoftMax_cu_9f978f6322cunn_SoftMaxForwardRegIN3c104HalfEfS4_NS1_22SoftMaxForwardEpilogueElLi6EEEvPT1_PKT_T3_)
        /*476c*/ 	.word	0x00000000


	//----- nvinfo : EIATTR_MIN_STACK_SIZE
	.align		4
.L_3075:
        /*4770*/ 	.byte	0x04, 0x12
        /*4772*/ 	.short	(.L_3077 - .L_3076)
	.align		4
.L_3076:
        /*4774*/ 	.word	index@(_ZN2at6native43_GLOBAL__N__9ae7fba5_10_SoftMax_cu_9f978f6322cunn_SoftMaxForwardRegIN3c104HalfEfS4_NS1_22SoftMaxForwardEpilogueElLi5EEEvPT1_PKT_T3_)
        /*4778*/ 	.word	0x00000000


	//----- nvinfo : EIATTR_MIN_STACK_SIZE
	.align		4
.L_3077:
        /*477c*/ 	.byte	0x04, 0x12
        /*477e*/ 	.short	(.L_3079 - .L_3078)
	.align		4
.L_3078:
        /*4780*/ 	.word	index@(_ZN2at6native43_GLOBAL__N__9ae7fba5_10_SoftMax_cu_9f978f6322cunn_SoftMaxForwardRegIN3c104HalfEfS4_NS1_22SoftMaxForwardEpilogueElLi4EEEvPT1_PKT_T3_)
        /*4784*/ 	.word	0x00000000


	//----- nvinfo : EIATTR_MIN_STACK_SIZE
	.align		4
.L_3079:
        /*4788*/ 	.byte	0x04, 0x12
        /*478a*/ 	.short	(.L_3081 - .L_3080)
	.align		4
.L_3080:
        /*478c*/ 	.word	index@(_ZN2at6native43_GLOBAL__N__9ae7fba5_10_SoftMax_cu_9f978f6322cunn_SoftMaxForwardRegIN3c104HalfEfS4_NS1_22SoftMaxForwardEpilogueElLi3EEEvPT1_PKT_T3_)
        /*4790*/ 	.word	0x00000000


	//----- nvinfo : EIATTR_MIN_STACK_SIZE
	.align		4
.L_3081:
        /*4794*/ 	.byte	0x04, 0x12
        /*4796*/ 	.short	(.L_3083 - .L_3082)
	.align		4
.L_3082:
        /*4798*/ 	.word	index@(_ZN2at6native43_GLOBAL__N__9ae7fba5_10_SoftMax_cu_9f978f6322cunn_SoftMaxForwardRegIN3c104HalfEfS4_NS1_22SoftMaxForwardEpilogueElLi2EEEvPT1_PKT_T3_)
        /*479c*/ 	.word	0x00000000


	//----- nvinfo : EIATTR_MIN_STACK_SIZE
	.align		4
.L_3083:
        /*47a0*/ 	.byte	0x04, 0x12
        /*47a2*/ 	.short	(.L_3085 - .L_3084)
	.align		4
.L_3084:
        /*47a4*/ 	.word	index@(_ZN2at6native43_GLOBAL__N__9ae7fba5_10_SoftMax_cu_9f978f6322cunn_SoftMaxForwardRegIN3c104HalfEfS4_NS1_22SoftMaxForwardEpilogueElLi1EEEvPT1_PKT_T3_)
        /*47a8*/ 	.word	0x00000000


	//----- nvinfo : EIATTR_MIN_STACK_SIZE
	.align		4
.L_3085:
        /*47ac*/ 	.byte	0x04, 0x12
        /*47ae*/ 	.short	(.L_3087 - .L_3086)
	.align		4
.L_3086:
        /*47b0*/ 	.word	index@(_ZN2at6native43_GLOBAL__N__9ae7fba5_10_SoftMax_cu_9f978f6319cunn_SoftMaxForwardILi4EfffNS1_22SoftMaxForwardEpilogueEEEvPT2_PKT0_i)
        /*47b4*/ 	.word	0x00000000


	//----- nvinfo : EIATTR_MIN_STACK_SIZE
	.align		4
.L_3087:
        /*47b8*/ 	.byte	0x04, 0x12
        /*47ba*/ 	.short	(.L_3089 - .L_3088)
	.align		4
.L_3088:
        /*47bc*/ 	.word	index@(_ZN2at6native43_GLOBAL__N__9ae7fba5_10_SoftMax_cu_9f978f6323cunn_SoftMaxForwardSmemILi4EfffNS1_22SoftMaxForwardEpilogueElEEvPT2_PKT0_T4_)
        /*47c0*/ 	.word	0x00000000


	//----- nvinfo : EIATTR_MIN_STACK_SIZE
	.align		4
.L_3089:
        /*47c4*/ 	.byte	0x04, 0x12
        /*47c6*/ 	.short	(.L_3091 - .L_3090)
	.align		4
.L_3090:
        /*47c8*/ 	.word	index@(_ZN2at6native43_GLOBAL__N__9ae7fba5_10_SoftMax_cu_9f978f6322cunn_SoftMaxForwardRegIfffNS1_22SoftMaxForwardEpilogueElLi9EEEvPT1_PKT_T3_)
        /*47cc*/ 	.word	0x00000000


	//----- nvinfo : EIATTR_MIN_STACK_SIZE
	.align		4
.L_3091:
        /*47d0*/ 	.byte	0x04, 0x12
        /*47d2*/ 	.short	(.L_3093 - .L_3092)
	.align		4
.L_3092:
        /*47d4*/ 	.word	index@(_ZN2at6native43_GLOBAL__N__9ae7fba5_10_SoftMax_cu_9f978f6322cunn_SoftMaxForwardRegIfffNS1_22SoftMaxForwardEpilogueElLi8EEEvPT1_PKT_T3_)
        /*47d8*/ 	.word	0x00000000


	//----- nvinfo : EIATTR_MIN_STACK_SIZE
	.align		4
.L_3093:
        /*47dc*/ 	.byte	0x04, 0x12
        /*47de*/ 	.short	(.L_3095 - .L_3094)
	.align		4
.L_3094:
        /*47e0*/ 	.word	index@(_ZN2at6native43_GLOBAL__N__9ae7fba5_10_SoftMax_cu_9f978f6322cunn_SoftMaxForwardRegIfffNS1_22SoftMaxForwardEpilogueElLi7EEEvPT1_PKT_T3_)
        /*47e4*/ 	.word	0x00000000


	//----- nvinfo : EIATTR_MIN_STACK_SIZE
	.align		4
.L_3095:
        /*47e8*/ 	.byte	0x04, 0x12
        /*47ea*/ 	.short	(.L_3097 - .L_3096)
	.align		4
.L_3096:
        /*47ec*/ 	.word	index@(_ZN2at6native43_GLOBAL__N__9ae7fba5_10_SoftMax_cu_9f978f6322cunn_SoftMaxForwardRegIfffNS1_22SoftMaxForwardEpilogueElLi6EEEvPT1_PKT_T3_)
        /*47f0*/ 	.word	0x00000000


	//----- nvinfo : EIATTR_MIN_STACK_SIZE
	.align		4
.L_3097:
        /*47f4*/ 	.byte	0x04, 0x12
        /*47f6*/ 	.short	(.L_3099 - .L_3098)
	.align		4
.L_3098:
        /*47f8*/ 	.word	index@(_ZN2at6native43_GLOBAL__N__9ae7fba5_10_SoftMax_cu_9f978f6322cunn_SoftMaxForwardRegIfffNS1_22SoftMaxForwardEpilogueElLi5EEEvPT1_PKT_T3_)
        /*47fc*/ 	.word	0x00000000


	//----- nvinfo : EIATTR_MIN_STACK_SIZE
	.align		4
.L_3099:
        /*4800*/ 	.byte	0x04, 0x12
        /*4802*/ 	.short	(.L_3101 - .L_3100)
	.align		4
.L_3100:
        /*4804*/ 	.word	index@(_ZN2at6native43_GLOBAL__N__9ae7fba5_10_SoftMax_cu_9f978f6322cunn_SoftMaxForwardRegIfffNS1_22SoftMaxForwardEpilogueElLi4EEEvPT1_PKT_T3_)
        /*4808*/ 	.word	0x00000000


	//----- nvinfo : EIATTR_MIN_STACK_SIZE
	.align		4
.L_3101:
        /*480c*/ 	.byte	0x04, 0x12
        /*480e*/ 	.short	(.L_3103 - .L_3102)
	.align		4
.L_3102:
        /*4810*/ 	.word	index@(_ZN2at6native43_GLOBAL__N__9ae7fba5_10_SoftMax_cu_9f978f6322cunn_SoftMaxForwardRegIfffNS1_22SoftMaxForwardEpilogueElLi3EEEvPT1_PKT_T3_)
        /*4814*/ 	.word	0x00000000


	//----- nvinfo : EIATTR_MIN_STACK_SIZE
	.align		4
.L_3103:
        /*4818*/ 	.byte	0x04, 0x12
        /*481a*/ 	.short	(.L_3105 - .L_3104)
	.align		4
.L_3104:
        /*481c*/ 	.word	index@(_ZN2at6native43_GLOBAL__N__9ae7fba5_10_SoftMax_cu_9f978f6322cunn_SoftMaxForwardRegIfffNS1_22SoftMaxForwardEpilogueElLi2EEEvPT1_PKT_T3_)
        /*4820*/ 	.word	0x00000000


	//----- nvinfo : EIATTR_MIN_STACK_SIZE
	.align		4
.L_3105:
        /*4824*/ 	.byte	0x04, 0x12
        /*4826*/ 	.short	(.L_3107 - .L_3106)
	.align		4
.L_3106:
        /*4828*/ 	.word	index@(_ZN2at6native43_GLOBAL__N__9ae7fba5_10_SoftMax_cu_9f978f6322cunn_SoftMaxForwardRegIfffNS1_22SoftMaxForwardEpilogueElLi1EEEvPT1_PKT_T3_)
        /*482c*/ 	.word	0x00000000


	//----- nvinfo : EIATTR_MIN_STACK_SIZE
	.align		4
.L_3107:
        /*4830*/ 	.byte	0x04, 0x12
        /*4832*/ 	.short	(.L_3109 - .L_3108)
	.align		4
.L_3108:
        /*4834*/ 	.word	index@(_ZN2at6native43_GLOBAL__N__9ae7fba5_10_SoftMax_cu_9f978f6319cunn_SoftMaxForwardILi2EdddNS1_22SoftMaxForwardEpilogueEEEvPT2_PKT0_i)
        /*4838*/ 	.word	0x00000000


	//----- nvinfo : EIATTR_MIN_STACK_SIZE
	.align		4
.L_3109:
        /*483c*/ 	.byte	0x04, 0x12
        /*483e*/ 	.short	(.L_3111 - .L_3110)
	.align		4
.L_3110:
        /*4840*/ 	.word	index@(_ZN2at6native43_GLOBAL__N__9ae7fba5_10_SoftMax_cu_9f978f6323cunn_SoftMaxForwardSmemILi2EdddNS1_22SoftMaxForwardEpilogueElEEvPT2_PKT0_T4_)
        /*4844*/ 	.word	0x00000000


	//----- nvinfo : EIATTR_MIN_STACK_SIZE
	.align		4
.L_3111:
        /*4848*/ 	.byte	0x04, 0x12
        /*484a*/ 	.short	(.L_3113 - .L_3112)
	.align		4
.L_3112:
        /*484c*/ 	.word	index@(_ZN2at6native43_GLOBAL__N__9ae7fba5_10_SoftMax_cu_9f978f6322cunn_SoftMaxForwardRegIdddNS1_22SoftMaxForwardEpilogueElLi9EEEvPT1_PKT_T3_)
        /*4850*/ 	.word	0x00000000


	//----- nvinfo : EIATTR_MIN_STACK_SIZE
	.align		4
.L_3113:
        /*4854*/ 	.byte	0x04, 0x12
        /*4856*/ 	.short	(.L_3115 - .L_3114)
	.align		4
.L_3114:
        /*4858*/ 	.word	index@(_ZN2at6native43_GLOBAL__N__9ae7fba5_10_SoftMax_cu_9f978f6322cunn_SoftMaxForwardRegIdddNS1_22SoftMaxForwardEpilogueElLi8EEEvPT1_PKT_T3_)
        /*485c*/ 	.word	0x00000000


	//----- nvinfo : EIATTR_MIN_STACK_SIZE
	.align		4
.L_3115:
        /*4860*/ 	.byte	0x04, 0x12
        /*4862*/ 	.short	(.L_3117 - .L_3116)
	.align		4
.L_3116:
        /*4864*/ 	.word	index@(_ZN2at6native43_GLOBAL__N__9ae7fba5_10_SoftMax_cu_9f978f6322cunn_SoftMaxForwardRegIdddNS1_22SoftMaxForwardEpilogueElLi7EEEvPT1_PKT_T3_)
        /*4868*/ 	.word	0x00000000


	//----- nvinfo : EIATTR_MIN_STACK_SIZE
	.align		4
.L_3117:
        /*486c*/ 	.byte	0x04, 0x12
        /*486e*/ 	.short	(.L_3119 - .L_3118)
	.align		4
.L_3118:
        /*4870*/ 	.word	index@(_ZN2at6native43_GLOBAL__N__9ae7fba5_10_SoftMax_cu_9f978f6322cunn_SoftMaxForwardRegIdddNS1_22SoftMaxForwardEpilogueElLi6EEEvPT1_PKT_T3_)
        /*4874*/ 	.word	0x00000000


	//----- nvinfo : EIATTR_MIN_STACK_SIZE
	.align		4
.L_3119:
        /*4878*/ 	.byte	0x04, 0x12
        /*487a*/ 	.short	(.L_3121 - .L_3120)
	.align		4
.L_3120:
        /*487c*/ 	.word	index@(_ZN2at6native43_GLOBAL__N__9ae7fba5_10_SoftMax_cu_9f978f6322cunn_SoftMaxForwardRegIdddNS1_22SoftMaxForwardEpilogueElLi5EEEvPT1_PKT_T3_)
        /*4880*/ 	.word	0x00000000


	//----- nvinfo : EIATTR_MIN_STACK_SIZE
	.align		4
.L_3121:
        /*4884*/ 	.byte	0x04, 0x12
        /*4886*/ 	.short	(.L_3123 - .L_3122)
	.align		4
.L_3122:
        /*4888*/ 	.word	index@(_ZN2at6native43_GLOBAL__N__9ae7fba5_10_SoftMax_cu_9f978f6322cunn_SoftMaxForwardRegIdddNS1_22SoftMaxForwardEpilogueElLi4EEEvPT1_PKT_T3_)
        /*488c*/ 	.word	0x00000000


	//----- nvinfo : EIATTR_MIN_STACK_SIZE
	.align		4
.L_3123:
        /*4890*/ 	.byte	0x04, 0x12
        /*4892*/ 	.short	(.L_3125 - .L_3124)
	.align		4
.L_3124:
        /*4894*/ 	.word	index@(_ZN2at6native43_GLOBAL__N__9ae7fba5_10_SoftMax_cu_9f978f6322cunn_SoftMaxForwardRegIdddNS1_22SoftMaxForwardEpilogueElLi3EEEvPT1_PKT_T3_)
        /*4898*/ 	.word	0x00000000


	//----- nvinfo : EIATTR_MIN_STACK_SIZE
	.align		4
.L_3125:
        /*489c*/ 	.byte	0x04, 0x12
        /*489e*/ 	.short	(.L_3127 - .L_3126)
	.align		4
.L_3126:
        /*48a0*/ 	.word	index@(_ZN2at6native43_GLOBAL__N__9ae7fba5_10_SoftMax_cu_9f978f6322cunn_SoftMaxForwardRegIdddNS1_22SoftMaxForwardEpilogueElLi2EEEvPT1_PKT_T3_)
        /*48a4*/ 	.word	0x00000000


	//----- nvinfo : EIATTR_MIN_STACK_SIZE
	.align		4
.L_3127:
        /*48a8*/ 	.byte	0x04, 0x12
        /*48aa*/ 	.short	(.L_3129 - .L_3128)
	.align		4
.L_3128:
        /*48ac*/ 	.word	index@(_ZN2at6native43_GLOBAL__N__9ae7fba5_10_SoftMax_cu_9f978f6322cunn_SoftMaxForwardRegIdddNS1_22SoftMaxForwardEpilogueElLi1EEEvPT1_PKT_T3_)
        /*48b0*/ 	.word	0x00000000


	//----- nvinfo : EIATTR_MIN_STACK_SIZE
	.align		4
.L_3129:
        /*48b4*/ 	.byte	0x04, 0x12
        /*48b6*/ 	.short	(.L_3131 - .L_3130)
	.align		4
.L_3130:
        /*48b8*/ 	.word	index@(_ZN2at6native43_GLOBAL__N__9ae7fba5_10_SoftMax_cu_9f978f6327cunn_SpatialSoftMaxBackwardIN3c108BFloat16EffNS1_26LogSoftMaxBackwardEpilogueEEEvPT_PKT1_SA_jjj)
        /*48bc*/ 	.word	0x00000000


	//----- nvinfo : EIATTR_MIN_STACK_SIZE
	.align		4
.L_3131:
        /*48c0*/ 	.byte	0x04, 0x12
        /*48c2*/ 	.short	(.L_3133 - .L_3132)
	.align		4
.L_3132:
        /*48c4*/ 	.word	index@(_ZN2at6native43_GLOBAL__N__9ae7fba5_10_SoftMax_cu_9f978f6327cunn_SpatialSoftMaxBackwardIN3c108BFloat16EfS4_NS1_26LogSoftMaxBackwardEpilogueEEEvPT_PKT1_SA_jjj)
        /*48c8*/ 	.word	0x00000000


	//----- nvinfo : EIATTR_MIN_STACK_SIZE
	.align		4
.L_3133:
        /*48cc*/ 	.byte	0x04, 0x12
        /*48ce*/ 	.short	(.L_3135 - .L_3134)
	.align		4
.L_3134:
        /*48d0*/ 	.word	index@(_ZN2at6native43_GLOBAL__N__9ae7fba5_10_SoftMax_cu_9f978f6327cunn_SpatialSoftMaxBackwardIN3c104HalfEffNS1_26LogSoftMaxBackwardEpilogueEEEvPT_PKT1_SA_jjj)
        /*48d4*/ 	.word	0x00000000


	//----- nvinfo : EIATTR_MIN_STACK_SIZE
	.align		4
.L_3135:
        /*48d8*/ 	.byte	0x04, 0x12
        /*48da*/ 	.short	(.L_3137 - .L_3136)
	.align		4
.L_3136:
        /*48dc*/ 	.word	index@(_ZN2at6native43_GLOBAL__N__9ae7fba5_10_SoftMax_cu_9f978f6327cunn_SpatialSoftMaxBackwardIN3c104HalfEfS4_NS1_26LogSoftMaxBackwardEpilogueEEEvPT_PKT1_SA_jjj)
        /*48e0*/ 	.word	0x00000000


	//----- nvinfo : EIATTR_MIN_STACK_SIZE
	.align		4
.L_3137:
        /*48e4*/ 	.byte	0x04, 0x12
        /*48e6*/ 	.short	(.L_3139 - .L_3138)
	.align		4
.L_3138:
        /*48e8*/ 	.word	index@(_ZN2at6native43_GLOBAL__N__9ae7fba5_10_SoftMax_cu_9f978f6327cunn_SpatialSoftMaxBackwardIfffNS1_26LogSoftMaxBackwardEpilogueEEEvPT_PKT1_S8_jjj)
        /*48ec*/ 	.word	0x00000000


	//----- nvinfo : EIATTR_MIN_STACK_SIZE
	.align		4
.L_3139:
        /*48f0*/ 	.byte	0x04, 0x12
        /*48f2*/ 	.short	(.L_3141 - .L_3140)
	.align		4
.L_3140:
        /*48f4*/ 	.word	index@(_ZN2at6native43_GLOBAL__N__9ae7fba5_10_SoftMax_cu_9f978f6327cunn_SpatialSoftMaxBackwardIdddNS1_26LogSoftMaxBackwardEpilogueEEEvPT_PKT1_S8_jjj)
        /*48f8*/ 	.word	0x00000000


	//----- nvinfo : EIATTR_MIN_STACK_SIZE
	.align		4
.L_3141:
        /*48fc*/ 	.byte	0x04, 0x12
        /*48fe*/ 	.short	(.L_3143 - .L_3142)
	.align		4
.L_3142:
        /*4900*/ 	.word	index@(_ZN2at6native43_GLOBAL__N__9ae7fba5_10_SoftMax_cu_9f978f6320cunn_SoftMaxBackwardILi4EN3c108BFloat16EffNS1_26LogSoftMaxBackwardEpilogueEEEvPT0_PKT2_SA_l)
        /*4904*/ 	.word	0x00000000


	//----- nvinfo : EIATTR_MIN_STACK_SIZE
	.align		4
.L_3143:
        /*4908*/ 	.byte	0x04, 0x12
        /*490a*/ 	.short	(.L_3145 - .L_3144)
	.align		4
.L_3144:
        /*490c*/ 	.word	index@(_ZN2at6native43_GLOBAL__N__9ae7fba5_10_SoftMax_cu_9f978f6324cunn_SoftMaxBackwardSmemILi4EN3c108BFloat16EffNS1_26LogSoftMaxBackwardEpilogueEEEvPT0_PKT2_SA_l)
        /*4910*/ 	.word	0x00000000


	//----- nvinfo : EIATTR_MIN_STACK_SIZE
	.align		4
.L_3145:
        /*4914*/ 	.byte	0x04, 0x12
        /*4916*/ 	.short	(.L_3147 - .L_3146)
	.align		4
.L_3146:
        /*4918*/ 	.word	index@(_ZN2at6native43_GLOBAL__N__9ae7fba5_10_SoftMax_cu_9f978f6320cunn_SoftMaxBackwardILi8EN3c108BFloat16EfS4_NS1_26LogSoftMaxBackwardEpilogueEEEvPT0_PKT2_SA_l)
        /*491c*/ 	.word	0x00000000


	//----- nvinfo : EIATTR_MIN_STACK_SIZE
	.align		4
.L_3147:
        /*4920*/ 	.byte	0x04, 0x12
        /*4922*/ 	.short	(.L_3149 - .L_3148)
	.align		4
.L_3148:
        /*4924*/ 	.word	index@(_ZN2at6native43_GLOBAL__N__9ae7fba5_10_SoftMax_cu_9f978f6324cunn_SoftMaxBackwardSmemILi8EN3c108BFloat16EfS4_NS1_26LogSoftMaxBackwardEpilogueEEEvPT0_PKT2_SA_l)
        /*4928*/ 	.word	0x00000000


	//----- nvinfo : EIATTR_MIN_STACK_SIZE
	.align		4
.L_3149:
        /*492c*/ 	.byte	0x04, 0x12
        /*492e*/ 	.short	(.L_3151 - .L_3150)
	.align		4
.L_3150:
        /*4930*/ 	.word	index@(_ZN2at6native43_GLOBAL__N__9ae7fba5_10_SoftMax_cu_9f978f6320cunn_SoftMaxBackwardILi4EN3c104HalfEffNS1_26LogSoftMaxBackwardEpilogueEEEvPT0_PKT2_SA_l)
        /*4934*/ 	.word	0x00000000


	//----- nvinfo : EIATTR_MIN_STACK_SIZE
	.align		4
.L_3151:
        /*4938*/ 	.byte	0x04, 0x12
        /*493a*/ 	.short	(.L_3153 - .L_3152)
	.align		4
.L_3152:
        /*493c*/ 	.word	index@(_ZN2at6native43_GLOBAL__N__9ae7fba5_10_SoftMax_cu_9f978f6324cunn_SoftMaxBackwardSmemILi4EN3c104HalfEffNS1_26LogSoftMaxBackwardEpilogueEEEvPT0_PKT2_SA_l)
        /*4940*/ 	.word	0x00000000


	//----- nvinfo : EIATTR_MIN_STACK_SIZE
	.align		4
.L_3153:
        /*4944*/ 	.byte	0x04, 0x12
        /*4946*/ 	.short	(.L_3155 - .L_3154)
	.align		4
.L_3154:
        /*4948*/ 	.word	index@(_ZN2at6native43_GLOBAL__N__9ae7fba5_10_SoftMax_cu_9f978f6320cunn_SoftMaxBackwardILi8EN3c104HalfEfS4_NS1_26LogSoftMaxBackwardEpilogueEEEvPT0_PKT2_SA_l)
        /*494c*/ 	.word	0x00000000


	//----- nvinfo : EIATTR_MIN_STACK_SIZE
	.align		4
.L_3155:
        /*4950*/ 	.byte	0x04, 0x12
        /*4952*/ 	.short	(.L_3157 - .L_3156)
	.align		4
.L_3156:
        /*4954*/ 	.word	index@(_ZN2at6native43_GLOBAL__N__9ae7fba5_10_SoftMax_cu_9f978f6324cunn_SoftMaxBackwardSmemILi8EN3c104HalfEfS4_NS1_26LogSoftMaxBackwardEpilogueEEEvPT0_PKT2_SA_l)
        /*4958*/ 	.word	0x00000000


	//----- nvinfo : EIATTR_MIN_STACK_SIZE
	.align		4
.L_3157:
        /*495c*/ 	.byte	0x04, 0x12
        /*495e*/ 	.short	(.L_3159 - .L_3158)
	.align		4
.L_3158:
        /*4960*/ 	.word	index@(_ZN2at6native43_GLOBAL__N__9ae7fba5_10_SoftMax_cu_9f978f6320cunn_SoftMaxBackwardILi4EfffNS1_26LogSoftMaxBackwardEpilogueEEEvPT0_PKT2_S8_l)
        /*4964*/ 	.word	0x00000000


	//----- nvinfo : EIATTR_MIN_STACK_SIZE
	.align		4
.L_3159:
        /*4968*/ 	.byte	0x04, 0x12
        /*496a*/ 	.short	(.L_3161 - .L_3160)
	.align		4
.L_3160:
        /*496c*/ 	.word	index@(_ZN2at6native43_GLOBAL__N__9ae7fba5_10_SoftMax_cu_9f978f6324cunn_SoftMaxBackwardSmemILi4EfffNS1_26LogSoftMaxBackwardEpilogueEEEvPT0_PKT2_S8_l)
        /*4970*/ 	.word	0x00000000


	//----- nvinfo : EIATTR_MIN_STACK_SIZE
	.align		4
.L_3161:
        /*4974*/ 	.byte	0x04, 0x12
        /*4976*/ 	.short	(.L_3163 - .L_3162)
	.align		4
.L_3162:
        /*4978*/ 	.word	index@(_ZN2at6native43_GLOBAL__N__9ae7fba5_10_SoftMax_cu_9f978f6320cunn_SoftMaxBackwardILi2EdddNS1_26LogSoftMaxBackwardEpilogueEEEvPT0_PKT2_S8_l)
        /*497c*/ 	.word	0x00000000


	//----- nvinfo : EIATTR_MIN_STACK_SIZE
	.align		4
.L_3163:
        /*4980*/ 	.byte	0x04, 0x12
        /*4982*/ 	.short	(.L_3165 - .L_3164)
	.align		4
.L_3164:
        /*4984*/ 	.word	index@(_ZN2at6native43_GLOBAL__N__9ae7fba5_10_SoftMax_cu_9f978f6324cunn_SoftMaxBackwardSmemILi2EdddNS1_26LogSoftMaxBackwardEpilogueEEEvPT0_PKT2_S8_l)
        /*4988*/ 	.word	0x00000000


	//----- nvinfo : EIATTR_MIN_STACK_SIZE
	.align		4
.L_3165:
        /*498c*/ 	.byte	0x04, 0x12
        /*498e*/ 	.short	(.L_3167 - .L_3166)
	.align		4
.L_3166:
        /*4990*/ 	.word	index@(_ZN2at6native43_GLOBAL__N__9ae7fba5_10_SoftMax_cu_9f978f6326cunn_SpatialSoftMaxForwardIN3c108BFloat16EfflNS1_25LogSoftMaxForwardEpilogueEEEvPT1_PKT_T2_SB_SB_)
        /*4994*/ 	.word	0x00000000


	//----- nvinfo : EIATTR_MIN_STACK_SIZE
	.align		4
.L_3167:
        /*4998*/ 	.byte	0x04, 0x12
        /*499a*/ 	.short	(.L_3169 - .L_3168)
	.align		4
.L_3168:
        /*499c*/ 	.word	index@(_ZN2at6native43_GLOBAL__N__9ae7fba5_10_SoftMax_cu_9f978f6326cunn_SpatialSoftMaxForwardIN3c108BFloat16EfS4_lNS1_25LogSoftMaxForwardEpilogueEEEvPT1_PKT_T2_SB_SB_)
        /*49a0*/ 	.word	0x00000000


	//----- nvinfo : EIATTR_MIN_STACK_SIZE
	.align		4
.L_3169:
        /*49a4*/ 	.byte	0x04, 0x12
        /*49a6*/ 	.short	(.L_3171 - .L_3170)
	.align		4
.L_3170:
        /*49a8*/ 	.word	index@(_ZN2at6native43_GLOBAL__N__9ae7fba5_10_SoftMax_cu_9f978f6326cunn_SpatialSoftMaxForwardIN3c108BFloat16EffiNS1_25LogSoftMaxForwardEpilogueEEEvPT1_PKT_T2_SB_SB_)
        /*49ac*/ 	.word	0x00000000


	//----- nvinfo : EIATTR_MIN_STACK_SIZE
	.align		4
.L_3171:
        /*49b0*/ 	.byte	0x04, 0x12
        /*49b2*/ 	.short	(.L_3173 - .L_3172)
	.align		4
.L_3172:
        /*49b4*/ 	.word	index@(_ZN2at6native43_GLOBAL__N__9ae7fba5_10_SoftMax_cu_9f978f6326cunn_SpatialSoftMaxForwardIN3c108BFloat16EfS4_iNS1_25LogSoftMaxForwardEpilogueEEEvPT1_PKT_T2_SB_SB_)
        /*49b8*/ 	.word	0x00000000


	//----- nvinfo : EIATTR_MIN_STACK_SIZE
	.align		4
.L_3173:
        /*49bc*/ 	.byte	0x04, 0x12
        /*49be*/ 	.short	(.L_3175 - .L_3174)
	.align		4
.L_3174:
        /*49c0*/ 	.word	index@(_ZN2at6native43_GLOBAL__N__9ae7fba5_10_SoftMax_cu_9f978f6326cunn_SpatialSoftMaxForwardIN3c104HalfEfflNS1_25LogSoftMaxForwardEpilogueEEEvPT1_PKT_T2_SB_SB_)
        /*49c4*/ 	.word	0x00000000


	//----- nvinfo : EIATTR_MIN_STACK_SIZE
	.align		4
.L_3175:
        /*49c8*/ 	.byte	0x04, 0x12
        /*49ca*/ 	.short	(.L_3177 - .L_3176)
	.align		4
.L_3176:
        /*49cc*/ 	.word	index@(_ZN2at6native43_GLOBAL__N__9ae7fba5_10_SoftMax_cu_9f978f6326cunn_SpatialSoftMaxForwardIN3c104HalfEfS4_lNS1_25LogSoftMaxForwardEpilogueEEEvPT1_PKT_T2_SB_SB_)
        /*49d0*/ 	.word	0x00000000


	//----- nvinfo : EIATTR_MIN_STACK_SIZE
	.align		4
.L_3177:
        /*49d4*/ 	.byte	0x04, 0x12
        /*49d6*/ 	.short	(.L_3179 - .L_3178)
	.align		4
.L_3178:
        /*49d8*/ 	.word	index@(_ZN2at6native43_GLOBAL__N__9ae7fba5_10_SoftMax_cu_9f978f6326cunn_SpatialSoftMaxForwardIN3c104HalfEffiNS1_25LogSoftMaxForwardEpilogueEEEvPT1_PKT_T2_SB_SB_)
        /*49dc*/ 	.word	0x00000000


	//----- nvinfo : EIATTR_MIN_STACK_SIZE
	.align		4
.L_3179:
        /*49e0*/ 	.byte	0x04, 0x12
        /*49e2*/ 	.short	(.L_3181 - .L_3180)
	.align		4
.L_3180:
        /*49e4*/ 	.word	index@(_ZN2at6native43_GLOBAL__N__9ae7fba5_10_SoftMax_cu_9f978f6326cunn_SpatialSoftMaxForwardIN3c104HalfEfS4_iNS1_25LogSoftMaxForwardEpilogueEEEvPT1_PKT_T2_SB_SB_)
        /*49e8*/ 	.word	0x00000000


	//----- nvinfo : EIATTR_MIN_STACK_SIZE
	.align		4
.L_3181:
        /*49ec*/ 	.byte	0x04, 0x12
        /*49ee*/ 	.short	(.L_3183 - .L_3182)
	.align		4
.L_3182:
        /*49f0*/ 	.word	index@(_ZN2at6native43_GLOBAL__N__9ae7fba5_10_SoftMax_cu_9f978f6326cunn_SpatialSoftMaxForwardIffflNS1_25LogSoftMaxForwardEpilogueEEEvPT1_PKT_T2_S9_S9_)
        /*49f4*/ 	.word	0x00000000


	//----- nvinfo : EIATTR_MIN_STACK_SIZE
	.align		4
.L_3183:
        /*49f8*/ 	.byte	0x04, 0x12
        /*49fa*/ 	.short	(.L_3185 - .L_3184)
	.align		4
.L_3184:
        /*49fc*/ 	.word	index@(_ZN2at6native43_GLOBAL__N__9ae7fba5_10_SoftMax_cu_9f978f6326cunn_SpatialSoftMaxForwardIfffiNS1_25LogSoftMaxForwardEpilogueEEEvPT1_PKT_T2_S9_S9_)
        /*4a00*/ 	.word	0x00000000


	//----- nvinfo : EIATTR_MIN_STACK_SIZE
	.align		4
.L_3185:
        /*4a04*/ 	.byte	0x04, 0x12
        /*4a06*/ 	.short	(.L_3187 - .L_3186)
	.align		4
.L_3186:
        /*4a08*/ 	.word	index@(_ZN2at6native43_GLOBAL__N__9ae7fba5_10_SoftMax_cu_9f978f6326cunn_SpatialSoftMaxForwardIdddlNS1_25LogSoftMaxForwardEpilogueEEEvPT1_PKT_T2_S9_S9_)
        /*4a0c*/ 	.word	0x00000000


	//----- nvinfo : EIATTR_MIN_STACK_SIZE
	.align		4
.L_3187:
        /*4a10*/ 	.byte	0x04, 0x12
        /*4a12*/ 	.short	(.L_3189 - .L_3188)
	.align		4
.L_3188:
        /*4a14*/ 	.word	index@(_ZN2at6native43_GLOBAL__N__9ae7fba5_10_SoftMax_cu_9f978f6326cunn_SpatialSoftMaxForwardIdddiNS1_25LogSoftMaxForwardEpilogueEEEvPT1_PKT_T2_S9_S9_)
        /*4a18*/ 	.word	0x00000000


	//----- nvinfo : EIATTR_MIN_STACK_SIZE
	.align		4
.L_3189:
        /*4a1c*/ 	.byte	0x04, 0x12
        /*4a1e*/ 	.short	(.L_3191 - .L_3190)
	.align		4
.L_3190:
        /*4a20*/ 	.word	index@(_ZN2at6native43_GLOBAL__N__9ae7fba5_10_SoftMax_cu_9f978f6319cunn_SoftMaxForwardILi8EN3c108BFloat16EffNS1_25LogSoftMaxForwardEpilogueEEEvPT2_PKT0_i)
        /*4a24*/ 	.word	0x00000000


	//----- nvinfo : EIATTR_MIN_STACK_SIZE
	.align		4
.L_3191:
        /*4a28*/ 	.byte	0x04, 0x12
        /*4a2a*/ 	.short	(.L_3193 - .L_3192)
	.align		4
.L_3192:
        /*4a2c*/ 	.word	index@(_ZN2at6native43_GLOBAL__N__9ae7fba5_10_SoftMax_cu_9f978f6323cunn_SoftMaxForwardSmemILi8EN3c108BFloat16EffNS1_25LogSoftMaxForwardEpilogueElEEvPT2_PKT0_T4_)
        /*4a30*/ 	.word	0x00000000


	//----- nvinfo : EIATTR_MIN_STACK_SIZE
	.align		4
.L_3193:
        /*4a34*/ 	.byte	0x04, 0x12
        /*4a36*/ 	.short	(.L_3195 - .L_3194)
	.align		4
.L_3194:
        /*4a38*/ 	.word	index@(_ZN2at6native43_GLOBAL__N__9ae7fba5_10_SoftMax_cu_9f978f6319cunn_SoftMaxForwardILi8EN3c108BFloat16EfS4_NS1_25LogSoftMaxForwardEpilogueEEEvPT2_PKT0_i)
        /*4a3c*/ 	.word	0x00000000


	//----- nvinfo : EIATTR_MIN_STACK_SIZE
	.align		4
.L_3195:
        /*4a40*/ 	.byte	0x04, 0x12
        /*4a42*/ 	.short	(.L_3197 - .L_3196)
	.align		4
.L_3196:
        /*4a44*/ 	.word	index@(_ZN2at6native43_GLOBAL__N__9ae7fba5_10_SoftMax_cu_9f978f6323cunn_SoftMaxForwardSmemILi8EN3c108BFloat16EfS4_NS1_25LogSoftMaxForwardEpilogueElEEvPT2_PKT0_T4_)
        /*4a48*/ 	.word	0x00000000


	//----- nvinfo : EIATTR_MIN_STACK_SIZE
	.align		4
.L_3197:
        /*4a4c*/ 	.byte	0x04, 0x12
        /*4a4e*/ 	.short	(.L_3199 - .L_3198)
	.align		4
.L_3198:
        /*4a50*/ 	.word	index@(_ZN2at6native43_GLOBAL__N__9ae7fba5_10_SoftMax_cu_9f978f6322cunn_SoftMaxForwardRegIN3c108BFloat16EfS4_NS1_25LogSoftMaxForwardEpilogueElLi9EEEvPT1_PKT_T3_)
        /*4a54*/ 	.word	0x00000000


	//----- nvinfo : EIATTR_MIN_STACK_SIZE
	.align		4
.L_3199:
        /*4a58*/ 	.byte	0x04, 0x12
        /*4a5a*/ 	.short	(.L_3201 - .L_3200)
	.align		4
.L_3200:
        /*4a5c*/ 	.word	index@(_ZN2at6native43_GLOBAL__N__9ae7fba5_10_SoftMax_cu_9f978f6322cunn_SoftMaxForwardRegIN3c108BFloat16EfS4_NS1_25LogSoftMaxForwardEpilogueElLi8EEEvPT1_PKT_T3_)
        /*4a60*/ 	.word	0x00000000


	//----- nvinfo : EIATTR_MIN_STACK_SIZE
	.align		4
.L_3201:
        /*4a64*/ 	.byte	0x04, 0x12
        /*4a66*/ 	.short	(.L_3203 - .L_3202)
	.align		4
.L_3202:
        /*4a68*/ 	.word	index@(_ZN2at6native43_GLOBAL__N__9ae7fba5_10_SoftMax_cu_9f978f6322cunn_SoftMaxForwardRegIN3c108BFloat16EfS4_NS1_25LogSoftMaxForwardEpilogueElLi7EEEvPT1_PKT_T3_)
        /*4a6c*/ 	.word	0x00000000


	//----- nvinfo : EIATTR_MIN_STACK_SIZE
	.align		4
.L_3203:
        /*4a70*/ 	.byte	0x04, 0x12
        /*4a72*/ 	.short	(.L_3205 - .L_3204)
	.align		4
.L_3204:
        /*4a74*/ 	.word	index@(_ZN2at6native43_GLOBAL__N__9ae7fba5_10_SoftMax_cu_9f978f6322cunn_SoftMaxForwardRegIN3c108BFloat16EfS4_NS1_25LogSoftMaxForwardEpilogueElLi6EEEvPT1_PKT_T3_)
        /*4a78*/ 	.word	0x00000000


	//----- nvinfo : EIATTR_MIN_STACK_SIZE
	.align		4
.L_3205:
        /*4a7c*/ 	.byte	0x04, 0x12
        /*4a7e*/ 	.short	(.L_3207 - .L_3206)
	.align		4
.L_3206:
        /*4a80*/ 	.word	index@(_ZN2at6native43_GLOBAL__N__9ae7fba5_10_SoftMax_cu_9f978f6322cunn_SoftMaxForwardRegIN3c108BFloat16EfS4_NS1_25LogSoftMaxForwardEpilogueElLi5EEEvPT1_PKT_T3_)
        /*4a84*/ 	.word	0x00000000


	//----- nvinfo : EIATTR_MIN_STACK_SIZE
	.align		4
.L_3207:
        /*4a88*/ 	.byte	0x04, 0x12
        /*4a8a*/ 	.short	(.L_3209 - .L_3208)
	.align		4
.L_3208:
        /*4a8c*/ 	.word	index@(_ZN2at6native43_GLOBAL__N__9ae7fba5_10_SoftMax_cu_9f978f6322cunn_SoftMaxForwardRegIN3c108BFloat16EfS4_NS1_25LogSoftMaxForwardEpilogueElLi4EEEvPT1_PKT_T3_)
        /*4a90*/ 	.word	0x00000000


	//----- nvinfo : EIATTR_MIN_STACK_SIZE
	.align		4
.L_3209:
        /*4a94*/ 	.byte	0x04, 0x12
        /*4a96*/ 	.short	(.L_3211 - .L_3210)
	.align		4
.L_3210:
        /*4a98*/ 	.word	index@(_ZN2at6native43_GLOBAL__N__9ae7fba5_10_SoftMax_cu_9f978f6322cunn_SoftMaxForwardRegIN3c108BFloat16EfS4_NS1_25LogSoftMaxForwardEpilogueElLi3EEEvPT1_PKT_T3_)
        /*4a9c*/ 	.word	0x00000000


	//----- nvinfo : EIATTR_MIN_STACK_SIZE
	.align		4
.L_3211:
        /*4aa0*/ 	.byte	0x04, 0x12
        /*4aa2*/ 	.short	(.L_3213 - .L_3212)
	.align		4
.L_3212:
        /*4aa4*/ 	.word	index@(_ZN2at6native43_GLOBAL__N__9ae7fba5_10_SoftMax_cu_9f978f6322cunn_SoftMaxForwardRegIN3c108BFloat16EfS4_NS1_25LogSoftMaxForwardEpilogueElLi2EEEvPT1_PKT_T3_)
        /*4aa8*/ 	.word	0x00000000


	//----- nvinfo : EIATTR_MIN_STACK_SIZE
	.align		4
.L_3213:
        /*4aac*/ 	.byte	0x04, 0x12
        /*4aae*/ 	.short	(.L_3215 - .L_3214)
	.align		4
.L_3214:
        /*4ab0*/ 	.word	index@(_ZN2at6native43_GLOBAL__N__9ae7fba5_10_SoftMax_cu_9f978f6322cunn_SoftMaxForwardRegIN3c108BFloat16EfS4_NS1_25LogSoftMaxForwardEpilogueElLi1EEEvPT1_PKT_T3_)
        /*4ab4*/ 	.word	0x00000000


	//----- nvinfo : EIATTR_MIN_STACK_SIZE
	.align		4
.L_3215:
        /*4ab8*/ 	.byte	0x04, 0x12
        /*4aba*/ 	.short	(.L_3217 - .L_3216)
	.align		4
.L_3216:
        /*4abc*/ 	.word	index@(_ZN2at6native43_GLOBAL__N__9ae7fba5_10_SoftMax_cu_9f978f6319cunn_SoftMaxForwardILi8EN3c104HalfEffNS1_25LogSoftMaxForwardEpilogueEEEvPT2_PKT0_i)
        /*4ac0*/ 	.word	0x00000000


	//----- nvinfo : EIATTR_MIN_STACK_SIZE
	.align		4
.L_3217:
        /*4ac4*/ 	.byte	0x04, 0x12
        /*4ac6*/ 	.short	(.L_3219 - .L_3218)
	.align		4
.L_3218:
        /*4ac8*/ 	.word	index@(_ZN2at6native43_GLOBAL__N__9ae7fba5_10_SoftMax_cu_9f978f6323cunn_SoftMaxForwardSmemILi8EN3c104HalfEffNS1_25LogSoftMaxForwardEpilogueElEEvPT2_PKT0_T4_)
        /*4acc*/ 	.word	0x00000000


	//----- nvinfo : EIATTR_MIN_STACK_SIZE
	.align		4
.L_3219:
        /*4ad0*/ 	.byte	0x04, 0x12
        /*4ad2*/ 	.short	(.L_3221 - .L_3220)
	.align		4
.L_3220:
        /*4ad4*/ 	.word	index@(_ZN2at6native43_GLOBAL__N__9ae7fba5_10_SoftMax_cu_9f978f6319cunn_SoftMaxForwardILi8EN3c104HalfEfS4_NS1_25LogSoftMaxForwardEpilogueEEEvPT2_PKT0_i)
        /*4ad8*/ 	.word	0x00000000


	//----- nvinfo : EIATTR_MIN_STACK_SIZE
	.align		4
.L_3221:
        /*4adc*/ 	.byte	0x04, 0x12
        /*4ade*/ 	.short	(.L_3223 - .L_3222)
	.align		4
.L_3222:
        /*4ae0*/ 	.word	index@(_ZN2at6native43_GLOBAL__N__9ae7fba5_10_SoftMax_cu_9f978f6323cunn_SoftMaxForwardSmemILi8EN3c104HalfEfS4_NS1_25LogSoftMaxForwardEpilogueElEEvPT2_PKT0_T4_)
        /*4ae4*/ 	.word	0x00000000


	//----- nvinfo : EIATTR_MIN_STACK_SIZE
	.align		4
.L_3223:
        /*4ae8*/ 	.byte	0x04, 0x12
        /*4aea*/ 	.short	(.L_3225 - .L_3224)
	.align		4
.L_3224:
        /*4aec*/ 	.word	index@(_ZN2at6native43_GLOBAL__N__9ae7fba5_10_SoftMax_cu_9f978f6322cunn_SoftMaxForwardRegIN3c104HalfEfS4_NS1_25LogSoftMaxForwardEpilogueElLi9EEEvPT1_PKT_T3_)
        /*4af0*/ 	.word	0x00000000


	//----- nvinfo : EIATTR_MIN_STACK_SIZE
	.align		4
.L_3225:
        /*4af4*/ 	.byte	0x04, 0x12
        /*4af6*/ 	.short	(.L_3227 - .L_3226)
	.align		4
.L_3226:
        /*4af8*/ 	.word	index@(_ZN2at6native43_GLOBAL__N__9ae7fba5_10_SoftMax_cu_9f978f6322cunn_SoftMaxForwardRegIN3c104HalfEfS4_NS1_25LogSoftMaxForwardEpilogueElLi8EEEvPT1_PKT_T3_)
        /*4afc*/ 	.word	0x00000000


	//----- nvinfo : EIATTR_MIN_STACK_SIZE
	.align		4
.L_3227:
        /*4b00*/ 	.byte	0x04, 0x12
        /*4b02*/ 	.short	(.L_3229 - .L_3228)
	.align		4
.L_3228:
        /*4b04*/ 	.word	index@(_ZN2at6native43_GLOBAL__N__9ae7fba5_10_SoftMax_cu_9f978f6322cunn_SoftMaxForwardRegIN3c104HalfEfS4_NS1_25LogSoftMaxForwardEpilogueElLi7EEEvPT1_PKT_T3_)
        /*4b08*/ 	.word	0x00000000


	//----- nvinfo : EIATTR_MIN_STACK_SIZE
	.align		4
.L_3229:
        /*4b0c*/ 	.byte	0x04, 0x12
        /*4b0e*/ 	.short	(.L_3231 - .L_3230)
	.align		4
.L_3230:
        /*4b10*/ 	.word	index@(_ZN2at6native43_GLOBAL__N__9ae7fba5_10_SoftMax_cu_9f978f6322cunn_SoftMaxForwardRegIN3c104HalfEfS4_NS1_25LogSoftMaxForwardEpilogueElLi6EEEvPT1_PKT_T3_)
        /*4b14*/ 	.word	0x00000000


	//----- nvinfo : EIATTR_MIN_STACK_SIZE
	.align		4
.L_3231:
        /*4b18*/ 	.byte	0x04, 0x12
        /*4b1a*/ 	.short	(.L_3233 - .L_3232)
	.align		4
.L_3232:
        /*4b1c*/ 	.word	index@(_ZN2at6native43_GLOBAL__N__9ae7fba5_10_SoftMax_cu_9f978f6322cunn_SoftMaxForwardRegIN3c104HalfEfS4_NS1_25LogSoftMaxForwardEpilogueElLi5EEEvPT1_PKT_T3_)
        /*4b20*/ 	.word	0x00000000


	//----- nvinfo : EIATTR_MIN_STACK_SIZE
	.align		4
.L_3233:
        /*4b24*/ 	.byte	0x04, 0x12
        /*4b26*/ 	.short	(.L_3235 - .L_3234)
	.align		4
.L_3234:
        /*4b28*/ 	.word	index@(_ZN2at6native43_GLOBAL__N__9ae7fba5_10_SoftMax_cu_9f978f6322cunn_SoftMaxForwardRegIN3c104HalfEfS4_NS1_25LogSoftMaxForwardEpilogueElLi4EEEvPT1_PKT_T3_)
        /*4b2c*/ 	.word	0x00000000


	//----- nvinfo : EIATTR_MIN_STACK_SIZE
	.align		4
.L_3235:
        /*4b30*/ 	.byte	0x04, 0x12
        /*4b32*/ 	.short	(.L_3237 - .L_3236)
	.align		4
.L_3236:
        /*4b34*/ 	.word	index@(_ZN2at6native43_GLOBAL__N__9ae7fba5_10_SoftMax_cu_9f978f6322cunn_SoftMaxForwardRegIN3c104HalfEfS4_NS1_25LogSoftMaxForwardEpilogueElLi3EEEvPT1_PKT_T3_)
        /*4b38*/ 	.word	0x00000000


	//----- nvinfo : EIATTR_MIN_STACK_SIZE
	.align		4
.L_3237:
        /*4b3c*/ 	.byte	0x04, 0x12
        /*4b3e*/ 	.short	(.L_3239 - .L_3238)
	.align		4
.L_3238:
        /*4b40*/ 	.word	index@(_ZN2at6native43_GLOBAL__N__9ae7fba5_10_SoftMax_cu_9f978f6322cunn_SoftMaxForwardRegIN3c104HalfEfS4_NS1_25LogSoftMaxForwardEpilogueElLi2EEEvPT1_PKT_T3_)
        /*4b44*/ 	.word	0x00000000


	//----- nvinfo : EIATTR_MIN_STACK_SIZE
	.align		4
.L_3239:
        /*4b48*/ 	.byte	0x04, 0x12
        /*4b4a*/ 	.short	(.L_3241 - .L_3240)
	.align		4
.L_3240:
        /*4b4c*/ 	.word	index@(_ZN2at6native43_GLOBAL__N__9ae7fba5_10_SoftMax_cu_9f978f6322cunn_SoftMaxForwardRegIN3c104HalfEfS4_NS1_25LogSoftMaxForwardEpilogueElLi1EEEvPT1_PKT_T3_)
        /*4b50*/ 	.word	0x00000000


	//----- nvinfo : EIATTR_MIN_STACK_SIZE
	.align		4
.L_3241:
        /*4b54*/ 	.byte	0x04, 0x12
        /*4b56*/ 	.short	(.L_3243 - .L_3242)
	.align		4
.L_3242:
        /*4b58*/ 	.word	index@(_ZN2at6native43_GLOBAL__N__9ae7fba5_10_SoftMax_cu_9f978f6319cunn_SoftMaxForwardILi4EfffNS1_25LogSoftMaxForwardEpilogueEEEvPT2_PKT0_i)
        /*4b5c*/ 	.word	0x00000000


	//----- nvinfo : EIATTR_MIN_STACK_SIZE
	.align		4
.L_3243:
        /*4b60*/ 	.byte	0x04, 0x12
        /*4b62*/ 	.short	(.L_3245 - .L_3244)
	.align		4
.L_3244:
        /*4b64*/ 	.word	index@(_ZN2at6native43_GLOBAL__N__9ae7fba5_10_SoftMax_cu_9f978f6323cunn_SoftMaxForwardSmemILi4EfffNS1_25LogSoftMaxForwardEpilogueElEEvPT2_PKT0_T4_)
        /*4b68*/ 	.word	0x00000000


	//----- nvinfo : EIATTR_MIN_STACK_SIZE
	.align		4
.L_3245:
        /*4b6c*/ 	.byte	0x04, 0x12
        /*4b6e*/ 	.short	(.L_3247 - .L_3246)
	.align		4
.L_3246:
        /*4b70*/ 	.word	index@(_ZN2at6native43_GLOBAL__N__9ae7fba5_10_SoftMax_cu_9f978f6322cunn_SoftMaxForwardRegIfffNS1_25LogSoftMaxForwardEpilogueElLi9EEEvPT1_PKT_T3_)
        /*4b74*/ 	.word	0x00000000


	//----- nvinfo : EIATTR_MIN_STACK_SIZE
	.align		4
.L_3247:
        /*4b78*/ 	.byte	0x04, 0x12
        /*4b7a*/ 	.short	(.L_3249 - .L_3248)
	.align		4
.L_3248:
        /*4b7c*/ 	.word	index@(_ZN2at6native43_GLOBAL__N__9ae7fba5_10_SoftMax_cu_9f978f6322cunn_SoftMaxForwardRegIfffNS1_25LogSoftMaxForwardEpilogueElLi8EEEvPT1_PKT_T3_)
        /*4b80*/ 	.word	0x00000000


	//----- nvinfo : EIATTR_MIN_STACK_SIZE
	.align		4
.L_3249:
        /*4b84*/ 	.byte	0x04, 0x12
        /*4b86*/ 	.short	(.L_3251 - .L_3250)
	.align		4
.L_3250:
        /*4b88*/ 	.word	index@(_ZN2at6native43_GLOBAL__N__9ae7fba5_10_SoftMax_cu_9f978f6322cunn_SoftMaxForwardRegIfffNS1_25LogSoftMaxForwardEpilogueElLi7EEEvPT1_PKT_T3_)
        /*4b8c*/ 	.word	0x00000000


	//----- nvinfo : EIATTR_MIN_STACK_SIZE
	.align		4
.L_3251:
        /*4b90*/ 	.byte	0x04, 0x12
        /*4b92*/ 	.short	(.L_3253 - .L_3252)
	.align		4
.L_3252:
        /*4b94*/ 	.word	index@(_ZN2at6native43_GLOBAL__N__9ae7fba5_10_SoftMax_cu_9f978f6322cunn_SoftMaxForwardRegIfffNS1_25LogSoftMaxForwardEpilogueElLi6EEEvPT1_PKT_T3_)
        /*4b98*/ 	.word	0x00000000


	//----- nvinfo : EIATTR_MIN_STACK_SIZE
	.align		4
.L_3253:
        /*4b9c*/ 	.byte	0x04, 0x12
        /*4b9e*/ 	.short	(.L_3255 - .L_3254)
	.align		4
.L_3254:
        /*4ba0*/ 	.word	index@(_ZN2at6native43_GLOBAL__N__9ae7fba5_10_SoftMax_cu_9f978f6322cunn_SoftMaxForwardRegIfffNS1_25LogSoftMaxForwardEpilogueElLi5EEEvPT1_PKT_T3_)
        /*4ba4*/ 	.word	0x00000000


	//----- nvinfo : EIATTR_MIN_STACK_SIZE
	.align		4
.L_3255:
        /*4ba8*/ 	.byte	0x04, 0x12
        /*4baa*/ 	.short	(.L_3257 - .L_3256)
	.align		4
.L_3256:
        /*4bac*/ 	.word	index@(_ZN2at6native43_GLOBAL__N__9ae7fba5_10_SoftMax_cu_9f978f6322cunn_SoftMaxForwardRegIfffNS1_25LogSoftMaxForwardEpilogueElLi4EEEvPT1_PKT_T3_)
        /*4bb0*/ 	.word	0x00000000


	//----- nvinfo : EIATTR_MIN_STACK_SIZE
	.align		4
.L_3257:
        /*4bb4*/ 	.byte	0x04, 0x12
        /*4bb6*/ 	.short	(.L_3259 - .L_3258)
	.align		4
.L_3258:
        /*4bb8*/ 	.word	index@(_ZN2at6native43_GLOBAL__N__9ae7fba5_10_SoftMax_cu_9f978f6322cunn_SoftMaxForwardRegIfffNS1_25LogSoftMaxForwardEpilogueElLi3EEEvPT1_PKT_T3_)
        /*4bbc*/ 	.word	0x00000000


	//----- nvinfo : EIATTR_MIN_STACK_SIZE
	.align		4
.L_3259:
        /*4bc0*/ 	.byte	0x04, 0x12
        /*4bc2*/ 	.short	(.L_3261 - .L_3260)
	.align		4
.L_3260:
        /*4bc4*/ 	.word	index@(_ZN2at6native43_GLOBAL__N__9ae7fba5_10_SoftMax_cu_9f978f6322cunn_SoftMaxForwardRegIfffNS1_25LogSoftMaxForwardEpilogueElLi2EEEvPT1_PKT_T3_)
        /*4bc8*/ 	.word	0x00000000


	//----- nvinfo : EIATTR_MIN_STACK_SIZE
	.align		4
.L_3261:
        /*4bcc*/ 	.byte	0x04, 0x12
        /*4bce*/ 	.short	(.L_3263 - .L_3262)
	.align		4
.L_3262:
        /*4bd0*/ 	.word	index@(_ZN2at6native43_GLOBAL__N__9ae7fba5_10_SoftMax_cu_9f978f6322cunn_SoftMaxForwardRegIfffNS1_25LogSoftMaxForwardEpilogueElLi1EEEvPT1_PKT_T3_)
        /*4bd4*/ 	.word	0x00000000


	//----- nvinfo : EIATTR_MIN_STACK_SIZE
	.align		4
.L_3263:
        /*4bd8*/ 	.byte	0x04, 0x12
        /*4bda*/ 	.short	(.L_3265 - .L_3264)
	.align		4
.L_3264:
        /*4bdc*/ 	.word	index@(_ZN2at6native43_GLOBAL__N__9ae7fba5_10_SoftMax_cu_9f978f6319cunn_SoftMaxForwardILi2EdddNS1_25LogSoftMaxForwardEpilogueEEEvPT2_PKT0_i)
        /*4be0*/ 	.word	0x00000000


	//----- nvinfo : EIATTR_MIN_STACK_SIZE
	.align		4
.L_3265:
        /*4be4*/ 	.byte	0x04, 0x12
        /*4be6*/ 	.short	(.L_3267 - .L_3266)
	.align		4
.L_3266:
        /*4be8*/ 	.word	index@(_ZN2at6native43_GLOBAL__N__9ae7fba5_10_SoftMax_cu_9f978f6323cunn_SoftMaxForwardSmemILi2EdddNS1_25LogSoftMaxForwardEpilogueElEEvPT2_PKT0_T4_)
        /*4bec*/ 	.word	0x00000000


	//----- nvinfo : EIATTR_MIN_STACK_SIZE
	.align		4
.L_3267:
        /*4bf0*/ 	.byte	0x04, 0x12
        /*4bf2*/ 	.short	(.L_3269 - .L_3268)
	.align		4
.L_3268:
        /*4bf4*/ 	.word	index@(_ZN2at6native43_GLOBAL__N__9ae7fba5_10_SoftMax_cu_9f978f6322cunn_SoftMaxForwardRegIdddNS1_25LogSoftMaxForwardEpilogueElLi9EEEvPT1_PKT_T3_)
        /*4bf8*/ 	.word	0x00000000


	//----- nvinfo : EIATTR_MIN_STACK_SIZE
	.align		4
.L_3269:
        /*4bfc*/ 	.byte	0x04, 0x12
        /*4bfe*/ 	.short	(.L_3271 - .L_3270)
	.align		4
.L_3270:
        /*4c00*/ 	.word	index@(_ZN2at6native43_GLOBAL__N__9ae7fba5_10_SoftMax_cu_9f978f6322cunn_SoftMaxForwardRegIdddNS1_25LogSoftMaxForwardEpilogueElLi8EEEvPT1_PKT_T3_)
        /*4c04*/ 	.word	0x00000000


	//----- nvinfo : EIATTR_MIN_STACK_SIZE
	.align		4
.L_3271:
        /*4c08*/ 	.byte	0x04, 0x12
        /*4c0a*/ 	.short	(.L_3273 - .L_3272)
	.align		4
.L_3272:
        /*4c0c*/ 	.word	index@(_ZN2at6native43_GLOBAL__N__9ae7fba5_10_SoftMax_cu_9f978f6322cunn_SoftMaxForwardRegIdddNS1_25LogSoftMaxForwardEpilogueElLi7EEEvPT1_PKT_T3_)
        /*4c10*/ 	.word	0x00000000


	//----- nvinfo : EIATTR_MIN_STACK_SIZE
	.align		4
.L_3273:
        /*4c14*/ 	.byte	0x04, 0x12
        /*4c16*/ 	.short	(.L_3275 - .L_3274)
	.align		4
.L_3274:
        /*4c18*/ 	.word	index@(_ZN2at6native43_GLOBAL__N__9ae7fba5_10_SoftMax_cu_9f978f6322cunn_SoftMaxForwardRegIdddNS1_25LogSoftMaxForwardEpilogueElLi6EEEvPT1_PKT_T3_)
        /*4c1c*/ 	.word	0x00000000


	//----- nvinfo : EIATTR_MIN_STACK_SIZE
	.align		4
.L_3275:
        /*4c20*/ 	.byte	0x04, 0x12
        /*4c22*/ 	.short	(.L_3277 - .L_3276)
	.align		4
.L_3276:
        /*4c24*/ 	.word	index@(_ZN2at6native43_GLOBAL__N__9ae7fba5_10_SoftMax_cu_9f978f6322cunn_SoftMaxForwardRegIdddNS1_25LogSoftMaxForwardEpilogueElLi5EEEvPT1_PKT_T3_)
        /*4c28*/ 	.word	0x00000000


	//----- nvinfo : EIATTR_MIN_STACK_SIZE
	.align		4
.L_3277:
        /*4c2c*/ 	.byte	0x04, 0x12
        /*4c2e*/ 	.short	(.L_3279 - .L_3278)
	.align		4
.L_3278:
        /*4c30*/ 	.word	index@(_ZN2at6native43_GLOBAL__N__9ae7fba5_10_SoftMax_cu_9f978f6322cunn_SoftMaxForwardRegIdddNS1_25LogSoftMaxForwardEpilogueElLi4EEEvPT1_PKT_T3_)
        /*4c34*/ 	.word	0x00000000


	//----- nvinfo : EIATTR_MIN_STACK_SIZE
	.align		4
.L_3279:
        /*4c38*/ 	.byte	0x04, 0x12
        /*4c3a*/ 	.short	(.L_3281 - .L_3280)
	.align		4
.L_3280:
        /*4c3c*/ 	.word	index@(_ZN2at6native43_GLOBAL__N__9ae7fba5_10_SoftMax_cu_9f978f6322cunn_SoftMaxForwardRegIdddNS1_25LogSoftMaxForwardEpilogueElLi3EEEvPT1_PKT_T3_)
        /*4c40*/ 	.word	0x00000000


	//----- nvinfo : EIATTR_MIN_STACK_SIZE
	.align		4
.L_3281:
        /*4c44*/ 	.byte	0x04, 0x12
        /*4c46*/ 	.short	(.L_3283 - .L_3282)
	.align		4
.L_3282:
        /*4c48*/ 	.word	index@(_ZN2at6native43_GLOBAL__N__9ae7fba5_10_SoftMax_cu_9f978f6322cunn_SoftMaxForwardRegIdddNS1_25LogSoftMaxForwardEpilogueElLi2EEEvPT1_PKT_T3_)
        /*4c4c*/ 	.word	0x00000000


	//----- nvinfo : EIATTR_MIN_STACK_SIZE
	.align		4
.L_3283:
        /*4c50*/ 	.byte	0x04, 0x12
        /*4c52*/ 	.short	(.L_3285 - .L_3284)
	.align		4
.L_3284:
        /*4c54*/ 	.word	index@(_ZN2at6native43_GLOBAL__N__9ae7fba5_10_SoftMax_cu_9f978f6322cunn_SoftMaxForwardRegIdddNS1_25LogSoftMaxForwardEpilogueElLi1EEEvPT1_PKT_T3_)
        /*4c58*/ 	.word	0x00000000
.L_3285:


//--------------------- .nv.compat                --------------------------
	.section	.nv.compat,"",@"SHT_CUDA_COMPAT_INFO"
	.align	4
        /*0000*/ 	.byte	0x02, 0x09, 0x00, 0x00, 0x02, 0x02, 0x01, 0x00, 0x02, 0x05, 0x05, 0x00, 0x03, 0x07, 0x01, 0x01
        /*0010*/ 	.byte	0x02, 0x03, 0x00, 0x00, 0x02, 0x06, 0x01, 0x00, 0x04, 0x0b, 0x08, 0x00, 0x00, 0x00, 0x00, 0x00
        /*0020*/ 	.byte	0x00, 0x00, 0x00, 0x00


//--------------------- .nv.info._ZN43_GLOBAL__N__9ae7fba5_10_SoftMax_cu_9f978f6321softmax_warp_backwardIN3c108BFloat16ES2_fLi10ELb0ELb1EEEvPT0_PKT_S7_iiiPKb --------------------------
	.section	.nv.info._ZN43_GLOBAL__N__9ae7fba5_10_SoftMax_cu_9f978f6321softmax_warp_backwardIN3c108BFloat16ES2_fLi10ELb0ELb1EEEvPT0_PKT_S7_iiiPKb,"",@"SHT_CUDA_INFO"
	.sectionflags	@""
	.align	4


	//----- nvinfo : EIATTR_CUDA_API_VERSION
	.align		4
        /*0000*/ 	.byte	0x04, 0x37
        /*0002*/ 	.short	(.L_3287 - .L_3286)
.L_3286:
        /*0004*/ 	.word	0x00000082


	//----- nvinfo : EIATTR_KPARAM_INFO
	.align		4
.L_3287:
        /*0008*/ 	.byte	0x04, 0x17
        /*000a*/ 	.short	(.L_3289 - .L_3288)
.L_3288:
        /*000c*/ 	.word	0x00000000
        /*0010*/ 	.short	0x0006
        /*0012*/ 	.short	0x0028
        /*0014*/ 	.byte	0x00, 0xf0, 0x21, 0x00


	//----- nvinfo : EIATTR_KPARAM_INFO
	.align		4
.L_3289:
        /*0018*/ 	.byte	0x04, 0x17
        /*001a*/ 	.short	(.L_3291 - .L_3290)
.L_3290:
        /*001c*/ 	.word	0x00000000
        /*0020*/ 	.short	0x0005
        /*0022*/ 	.short	0x0020
        /*0024*/ 	.byte	0x00, 0xf0, 0x11, 0x00


	//----- nvinfo : EIATTR_KPARAM_INFO
	.align		4
.L_3291:
        /*0028*/ 	.byte	0x04, 0x17
        /*002a*/ 	.short	(.L_3293 - .L_3292)
.L_3292:
        /*002c*/ 	.word	0x00000000
        /*0030*/ 	.short	0x0004
        /*0032*/ 	.short	0x001c
        /*0034*/ 	.byte	0x00, 0xf0, 0x11, 0x00


	//----- nvinfo : EIATTR_KPARAM_INFO
	.align		4
.L_3293:
        /*0038*/ 	.byte	0x04, 0x17
        /*003a*/ 	.short	(.L_3295 - .L_3294)
.L_3294:
        /*003c*/ 	.word	0x00000000
        /*0040*/ 	.short	0x0003
        /*0042*/ 	.short	0x0018
        /*0044*/ 	.byte	0x00, 0xf0, 0x11, 0x00


	//----- nvinfo : EIATTR_KPARAM_INFO
	.align		4
.L_3295:
        /*0048*/ 	.byte	0x04, 0x17
        /*004a*/ 	.short	(.L_3297 - .L_3296)
.L_3296:
        /*004c*/ 	.word	0x00000000
        /*0050*/ 	.short	0x0002
        /*0052*/ 	.short	0x0010
        /*0054*/ 	.byte	0x00, 0xf0, 0x21, 0x00


	//----- nvinfo : EIATTR_KPARAM_INFO
	.align		4
.L_3297:
        /*0058*/ 	.byte	0x04, 0x17
        /*005a*/ 	.short	(.L_3299 - .L_3298)
.L_3298:
        /*005c*/ 	.word	0x00000000
        /*0060*/ 	.short	0x0001
        /*0062*/ 	.short	0x0008
        /*0064*/ 	.byte	0x00, 0xf0, 0x21, 0x00


	//----- nvinfo : EIATTR_KPARAM_INFO
	.align		4
.L_3299:
        /*0068*/ 	.byte	0x04, 0x17
        /*006a*/ 	.short	(.L_3301 - .L_3300)
.L_3300:
        /*006c*/ 	.word	0x00000000
        /*0070*/ 	.short	0x0000
        /*0072*/ 	.short	0x0000
        /*0074*/ 	.byte	0x00, 0xf0, 0x21, 0x00


	//----- nvinfo : EIATTR_SPARSE_MMA_MASK
	.align		4
.L_3301:
        /*0078*/ 	.byte	0x03, 0x50
        /*007a*/ 	.short	0x0000


	//----- nvinfo : EIATTR_MAXREG_COUNT
	.align		4
        /*007c*/ 	.byte	0x03, 0x1b
        /*007e*/ 	.short	0x00ff


	//----- nvinfo : EIATTR_MERCURY_ISA_VERSION
	.align		4
        /*0080*/ 	.byte	0x03, 0x5f
        /*0082*/ 	.short	0x0101


	//----- nvinfo : EIATTR_COOP_GROUP_MASK_REGIDS
	.align		4
        /*0084*/ 	.byte	0x04, 0x29
        /*0086*/ 	.short	(.L_3303 - .L_3302)


	//   ....[0]....
.L_3302:
        /*0088*/ 	.word	0xffffffff


	//   ....[1]....
        /*008c*/ 	.word	0xffffffff


	//   ....[2]....
        /*0090*/ 	.word	0xffffffff


	//   ....[3]....
        /*0094*/ 	.word	0xffffffff


	//   ....[4]....
        /*0098*/ 	.word	0xffffffff


	//----- nvinfo : EIATTR_COOP_GROUP_INSTR_OFFSETS
	.align		4
.L_3303:
        /*009c*/ 	.byte	0x04, 0x28
        /*009e*/ 	.short	(.L_3305 - .L_3304)


	//   ....[0]....
.L_3304:
        /*00a0*/ 	.word	0x00001550


	//   ....[1]....
        /*00a4*/ 	.word	0x00001570


	//   ....[2]....
        /*00a8*/ 	.word	0x00001590


	//   ....[3]....
        /*00ac*/ 	.word	0x000015c0


	//   ....[4]....
        /*00b0*/ 	.word	0x00001620


	//----- nvinfo : EIATTR_EXIT_INSTR_OFFSETS
	.align		4
.L_3305:
        /*00b4*/ 	.byte	0x04, 0x1c
        /*00b6*/ 	.short	(.L_3307 - .L_3306)


	//   ....[0]....
.L_3306:
        /*00b8*/ 	.word	0x00001690


	//   ....[1]....
        /*00bc*/ 	.word	0x00002ba0


	//   ....[2]....
        /*00c0*/ 	.word	0x00002c00


	//   ....[3]....
        /*00c4*/ 	.word	0x00002c40


	//----- nvinfo : EIATTR_CRS_STACK_SIZE
	.align		4
.L_3307:
        /*00c8*/ 	.byte	0x04, 0x1e
        /*00ca*/ 	.short	(.L_3309 - .L_3308)
.L_3308:
        /*00cc*/ 	.word	0x00000000


	//----- nvinfo : EIATTR_CBANK_PARAM_SIZE
	.align		4
.L_3309:
        /*00d0*/ 	.byte	0x03, 0x19
        /*00d2*/ 	.short	0x0030


	//----- nvinfo : EIATTR_PARAM_CBANK
	.align		4
        /*00d4*/ 	.byte	0x04, 0x0a
        /*00d6*/ 	.short	(.L_3311 - .L_3310)
	.align		4
.L_3310:
        /*00d8*/ 	.word	index@(.nv.constant0._ZN43_GLOBAL__N__9ae7fba5_10_SoftMax_cu_9f978f6321softmax_warp_backwardIN3c108BFloat16ES2_fLi10ELb0ELb1EEEvPT0_PKT_S7_iiiPKb)
        /*00dc*/ 	.short	0x0210
        /*00de*/ 	.short	0x0030


	//----- nvinfo : EIATTR_SW_WAR
	.align		4
.L_3311:
        /*00e0*/ 	.byte	0x04, 0x36
        /*00e2*/ 	.short	(.L_3313 - .L_3312)
.L_3312:
        /*00e4*/ 	.word	0x00000008
.L_3313:


//--------------------- .nv.info._ZN43_GLOBAL__N__9ae7fba5_10_SoftMax_cu_9f978f6321softmax_warp_backwardIN3c108BFloat16ES2_fLi9ELb0ELb1EEEvPT0_PKT_S7_iiiPKb --------------------------
	.section	.nv.info._ZN43_GLOBAL__N__9ae7fba5_10_SoftMax_cu_9f978f6321softmax_warp_backwardIN3c108BFloat16ES2_fLi9ELb0ELb1EEEvPT0_PKT_S7_iiiPKb,"",@"SHT_CUDA_INFO"
	.sectionflags	@""
	.align	4


	//----- nvinfo : EIATTR_CUDA_API_VERSION
	.align		4
        /*0000*/ 	.byte	0x04, 0x37
        /*0002*/ 	.short	(.L_3315 - .L_3314)
.L_3314:
        /*0004*/ 	.word	0x00000082


	//----- nvinfo : EIATTR_KPARAM_INFO
	.align		4
.L_3315:
        /*0008*/ 	.byte	0x04, 0x17
        /*000a*/ 	.short	(.L_3317 - .L_3316)
.L_3316:
        /*000c*/ 	.word	0x00000000
        /*0010*/ 	.short	0x0006
        /*0012*/ 	.short	0x0028
        /*0014*/ 	.byte	0x00, 0xf0, 0x21, 0x00


	//----- nvinfo : EIATTR_KPARAM_INFO
	.align		4
.L_3317:
        /*0018*/ 	.byte	0x04, 0x17
        /*001a*/ 	.short	(.L_3319 - .L_3318)
.L_3318:
        /*001c*/ 	.word	0x00000000
        /*0020*/ 	.short	0x0005
        /*0022*/ 	.short	0x0020
        /*0024*/ 	.byte	0x00, 0xf0, 0x11, 0x00


	//----- nvinfo : EIATTR_KPARAM_INFO
	.align		4
.L_3319:
        /*0028*/ 	.byte	0x04, 0x17
        /*002a*/ 	.short	(.L_3321 - .L_3320)
.L_3320:
        /*002c*/ 	.word	0x00000000
        /*0030*/ 	.short	0x0004
        /*0032*/ 	.short	0x001c
        /*0034*/ 	.byte	0x00, 0xf0, 0x11, 0x00


	//----- nvinfo : EIATTR_KPARAM_INFO
	.align		4
.L_3321:
        /*0038*/ 	.byte	0x04, 0x17
        /*003a*/ 	.short	(.L_3323 - .L_3322)
.L_3322:
        /*003c*/ 	.word	0x00000000
        /*0040*/ 	.short	0x0003
        /*0042*/ 	.short	0x0018
        /*0044*/ 	.byte	0x00, 0xf0, 0x11, 0x00


	//----- nvinfo : EIATTR_KPARAM_INFO
	.align		4
.L_3323:
        /*0048*/ 	.byte	0x04, 0x17
        /*004a*/ 	.short	(.L_3325 - .L_3324)
.L_3324:
        /*004c*/ 	.word	0x00000000
        /*0050*/ 	.short	0x0002
        /*0052*/ 	.short	0x0010
        /*0054*/ 	.byte	0x00, 0xf0, 0x21, 0x00


	//----- nvinfo : EIATTR_KPARAM_INFO
	.align		4
.L_3325:
        /*0058*/ 	.byte	0x04, 0x17
        /*005a*/ 	.short	(.L_3327 - .L_3326)
.L_3326:
        /*005c*/ 	.word	0x00000000
        /*0060*/ 	.short	0x0001
        /*0062*/ 	.short	0x0008
        /*0064*/ 	.byte	0x00, 0xf0, 0x21, 0x00


	//----- nvinfo : EIATTR_KPARAM_INFO
	.align		4
.L_3327:
        /*0068*/ 	.byte	0x04, 0x17
        /*006a*/ 	.short	(.L_3329 - .L_3328)
.L_3328:
        /*006c*/ 	.word	0x00000000
        /*0070*/ 	.short	0x0000
        /*0072*/ 	.short	0x0000
        /*0074*/ 	.byte	0x00, 0xf0, 0x21, 0x00


	//----- nvinfo : EIATTR_SPARSE_MMA_MASK
	.align		4
.L_3329:
        /*0078*/ 	.byte	0x03, 0x50
        /*007a*/ 	.short	0x0000


	//----- nvinfo : EIATTR_MAXREG_COUNT
	.align		4
        /*007c*/ 	.byte	0x03, 0x1b
        /*007e*/ 	.short	0x00ff


	//----- nvinfo : EIATTR_MERCURY_ISA_VERSION
	.align		4
        /*0080*/ 	.byte	0x03, 0x5f
        /*0082*/ 	.short	0x0101


	//----- nvinfo : EIATTR_COOP_GROUP_MASK_REGIDS
	.align		4
        /*0084*/ 	.byte	0x04, 0x29
        /*0086*/ 	.short	(.L_3331 - .L_3330)


	//   ....[0]....
.L_3330:
        /*0088*/ 	.word	0xffffffff


	//   ....[1]....
        /*008c*/ 	.word	0xffffffff


	//   ....[2]....
        /*0090*/ 	.word	0xffffffff


	//   ....[3]....
        /*0094*/ 	.word	0xffffffff


	//   ....[4]....
        /*0098*/ 	.word	0xffffffff


	//----- nvinfo : EIATTR_COOP_GROUP_INSTR_OFFSETS
	.align		4
.L_3331:
        /*009c*/ 	.byte	0x04, 0x28
        /*009e*/ 	.short	(.L_3333 - .L_3332)


	//   ....[0]....
.L_3332:
        /*00a0*/ 	.word	0x00000b50


	//   ....[1]....
        /*00a4*/ 	.word	0x00000b70


	//   ....[2]....
        /*00a8*/ 	.word	0x00000b90


	//   ....[3]....
        /*00ac*/ 	.word	0x00000bc0


	//   ....[4]....
        /*00b0*/ 	.word	0x00000c00


	//----- nvinfo : EIATTR_EXIT_INSTR_OFFSETS
	.align		4
.L_3333:
        /*00b4*/ 	.byte	0x04, 0x1c
        /*00b6*/ 	.short	(.L_3335 - .L_3334)


	//   ....[0]....
.L_3334:
        /*00b8*/ 	.word	0x00000c10


	//   ....[1]....
        /*00bc*/ 	.word	0x00001700


	//   ....[2]....
        /*00c0*/ 	.word	0x00001760


	//   ....[3]....
        /*00c4*/ 	.word	0x000017a0


	//----- nvinfo : EIATTR_CRS_STACK_SIZE
	.align		4
.L_3335:
        /*00c8*/ 	.byte	0x04, 0x1e
        /*00ca*/ 	.short	(.L_3337 - .L_3336)
.L_3336:
        /*00cc*/ 	.word	0x00000000


	//----- nvinfo : EIATTR_CBANK_PARAM_SIZE
	.align		4
.L_3337:
        /*00d0*/ 	.byte	0x03, 0x19
        /*00d2*/ 	.short	0x0030


	//----- nvinfo : EIATTR_PARAM_CBANK
	.align		4
        /*00d4*/ 	.byte	0x04, 0x0a
        /*00d6*/ 	.short	(.L_3339 - .L_3338)
	.align		4
.L_3338:
        /*00d8*/ 	.word	index@(.nv.constant0._ZN43_GLOBAL__N__9ae7fba5_10_SoftMax_cu_9f978f6321softmax_warp_backwardIN3c108BFloat16ES2_fLi9ELb0ELb1EEEvPT0_PKT_S7_iiiPKb)
        /*00dc*/ 	.short	0x0210
        /*00de*/ 	.short	0x0030


	//----- nvinfo : EIATTR_SW_WAR
	.align		4
.L_3339:
        /*00e0*/ 	.byte	0x04, 0x36
        /*00e2*/ 	.short	(.L_3341 - .L_3340)
.L_3340:
        /*00e4*/ 	.word	0x00000008
.L_3341:


//--------------------- .nv.info._ZN43_GLOBAL__N__9ae7fba5_10_SoftMax_cu_9f978f6321softmax_warp_backwardIN3c108BFloat16ES2_fLi8ELb0ELb1EEEvPT0_PKT_S7_iiiPKb --------------------------
	.section	.nv.info._ZN43_GLOBAL__N__9ae7fba5_10_SoftMax_cu_9f978f6321softmax_warp_backwardIN3c108BFloat16ES2_fLi8ELb0ELb1EEEvPT0_PKT_S7_iiiPKb,"",@"SHT_CUDA_INFO"
	.sectionflags	@""
	.align	4


	//----- nvinfo : EIATTR_CUDA_API_VERSION
	.align		4
        /*0000*/ 	.byte	0x04, 0x37
        /*0002*/ 	.short	(.L_3343 - .L_3342)
.L_3342:
        /*0004*/ 	.word	0x00000082


	//----- nvinfo : EIATTR_KPARAM_INFO
	.align		4
.L_3343:
        /*0008*/ 	.byte	0x04, 0x17
        /*000a*/ 	.short	(.L_3345 - .L_3344)
.L_3344:
        /*000c*/ 	.word	0x00000000
        /*0010*/ 	.short	0x0006
        /*0012*/ 	.short	0x0028
        /*0014*/ 	.byte	0x00, 0xf0, 0x21, 0x00


	//----- nvinfo : EIATTR_KPARAM_INFO
	.align		4
.L_3345:
        /*0018*/ 	.byte	0x04, 0x17
        /*001a*/ 	.short	(.L_3347 - .L_3346)
.L_3346:
        /*001c*/ 	.word	0x00000000
        /*0020*/ 	.short	0x0005
        /*0022*/ 	.short	0x0020
        /*0024*/ 	.byte	0x00, 0xf0, 0x11, 0x00


	//----- nvinfo : EIATTR_KPARAM_INFO
	.align		4
.L_3347:
        /*0028*/ 	.byte	0x04, 0x17
        /*002a*/ 	.short	(.L_3349 - .L_3348)
.L_3348:
        /*002c*/ 	.word	0x00000000
        /*0030*/ 	.short	0x0004
        /*0032*/ 	.short	0x001c
        /*0034*/ 	.byte	0x00, 0xf0, 0x11, 0x00


	//----- nvinfo : EIATTR_KPARAM_INFO
	.align		4
.L_3349:
        /*0038*/ 	.byte	0x04, 0x17
        /*003a*/ 	.short	(.L_3351 - .L_3350)
.L_3350:
        /*003c*/ 	.word	0x00000000
        /*0040*/ 	.short	0x0003
        /*0042*/ 	.short	0x0018
        /*0044*/ 	.byte	0x00, 0xf0, 0x11, 0x00


	//----- nvinfo : EIATTR_KPARAM_INFO
	.align		4
.L_3351:
        /*0048*/ 	.byte	0x04, 0x17
        /*004a*/ 	.short	(.L_3353 - .L_3352)
.L_3352:
        /*004c*/ 	.word	0x00000000
        /*0050*/ 	.short	0x0002
        /*0052*/ 	.short	0x0010
        /*0054*/ 	.byte	0x00, 0xf0, 0x21, 0x00


	//----- nvinfo : EIATTR_KPARAM_INFO
	.align		4
.L_3353:
        /*0058*/ 	.byte	0x04, 0x17
        /*005a*/ 	.short	(.L_3355 - .L_3354)
.L_3354:
        /*005c*/ 	.word	0x00000000
        /*0060*/ 	.short	0x0001
        /*0062*/ 	.short	0x0008
        /*0064*/ 	.byte	0x00, 0xf0, 0x21, 0x00


	//----- nvinfo : EIATTR_KPARAM_INFO
	.align		4
.L_3355:
        /*0068*/ 	.byte	0x04, 0x17
        /*006a*/ 	.short	(.L_3357 - .L_3356)
.L_3356:
        /*006c*/ 	.word	0x00000000
        /*0070*/ 	.short	0x0000
        /*0072*/ 	.short	0x0000
        /*0074*/ 	.byte	0x00, 0xf0, 0x21, 0x00


	//----- nvinfo : EIATTR_SPARSE_MMA_MASK
	.align		4
.L_3357:
        /*0078*/ 	.byte	0x03, 0x50
        /*007a*/ 	.short	0x0000


	//----- nvinfo : EIATTR_MAXREG_COUNT
	.align		4
        /*007c*/ 	.byte	0x03, 0x1b
        /*007e*/ 	.short	0x00ff


	//----- nvinfo : EIATTR_MERCURY_ISA_VERSION
	.align		4
        /*0080*/ 	.byte	0x03, 0x5f
        /*0082*/ 	.short	0x0101


	//----- nvinfo : EIATTR_COOP_GROUP_MASK_REGIDS
	.align		4
        /*0084*/ 	.byte	0x04, 0x29
        /*0086*/ 	.short	(.L_3359 - .L_3358)


	//   ....[0]....
.L_3358:
        /*0088*/ 	.word	0xffffffff


	//   ....[1]....
        /*008c*/ 	.word	0xffffffff


	//   ....[2]....
        /*0090*/ 	.word	0xffffffff


	//   ....[3]....
        /*0094*/ 	.word	0xffffffff


	//   ....[4]....
        /*0098*/ 	.word	0xffffffff


	//----- nvinfo : EIATTR_COOP_GROUP_INSTR_OFFSETS
	.align		4
.L_3359:
        /*009c*/ 	.byte	0x04, 0x28
        /*009e*/ 	.short	(.L_3361 - .L_3360)


	//   ....[0]....
.L_3360:
        /*00a0*/ 	.word	0x00000710


	//   ....[1]....
        /*00a4*/ 	.word	0x00000730


	//   ....[2]....
        /*00a8*/ 	.word	0x00000750


	//   ....[3]....
        /*00ac*/ 	.word	0x00000770


	//   ....[4]....
        /*00b0*/ 	.word	0x00000790


	//----- nvinfo : EIATTR_EXIT_INSTR_OFFSETS
	.align		4
.L_3361:
        /*00b4*/ 	.byte	0x04, 0x1c
        /*00b6*/ 	.short	(.L_3363 - .L_3362)


	//   ....[0]....
.L_3362:
        /*00b8*/ 	.word	0x000007b0


	//   ....[1]....
        /*00bc*/ 	.word	0x00000cd0


	//   ....[2]....
        /*00c0*/ 	.word	0x00000d10


	//   ....[3]....
        /*00c4*/ 	.word	0x00000d50


	//----- nvinfo : EIATTR_CRS_STACK_SIZE
	.align		4
.L_3363:
        /*00c8*/ 	.byte	0x04, 0x1e
        /*00ca*/ 	.short	(.L_3365 - .L_3364)
.L_3364:
        /*00cc*/ 	.word	0x00000000


	//----- nvinfo : EIATTR_CBANK_PARAM_SIZE
	.align		4
.L_3365:
        /*00d0*/ 	.byte	0x03, 0x19
        /*00d2*/ 	.short	0x0030


	//----- nvinfo : EIATTR_PARAM_CBANK
	.align		4
        /*00d4*/ 	.byte	0x04, 0x0a
        /*00d6*/ 	.short	(.L_3367 - .L_3366)
	.align		4
.L_3366:
        /*00d8*/ 	.word	index@(.nv.constant0._ZN43_GLOBAL__N__9ae7fba5_10_SoftMax_cu_9f978f6321softmax_warp_backwardIN3c108BFloat16ES2_fLi8ELb0ELb1EEEvPT0_PKT_S7_iiiPKb)
        /*00dc*/ 	.short	0x0210
        /*00de*/ 	.short	0x0030


	//----- nvinfo : EIATTR_SW_WAR
	.align		4
.L_3367:
        /*00e0*/ 	.byte	0x04, 0x36
        /*00e2*/ 	.short	(.L_3369 - .L_3368)
.L_3368:
        /*00e4*/ 	.word	0x00000008
.L_3369:


//--------------------- .nv.info._ZN43_GLOBAL__N__9ae7fba5_10_SoftMax_cu_9f978f6321softmax_warp_backwardIN3c108BFloat16ES2_fLi7ELb0ELb1EEEvPT0_PKT_S7_iiiPKb --------------------------
	.section	.nv.info._ZN43_GLOBAL__N__9ae7fba5_10_SoftMax_cu_9f978f6321softmax_warp_backwardIN3c108BFloat16ES2_fLi7ELb0ELb1EEEvPT0_PKT_S7_iiiPKb,"",@"SHT_CUDA_INFO"
	.sectionflags	@""
	.align	4


	//----- nvinfo : EIATTR_CUDA_API_VERSION
	.align		4
        /*0000*/ 	.byte	0x04, 0x37
        /*0002*/ 	.short	(.L_3371 - .L_3370)
.L_3370:
        /*0004*/ 	.word	0x00000082


	//----- nvinfo : EIATTR_KPARAM_INFO
	.align		4
.L_3371:
        /*0008*/ 	.byte	0x04, 0x17
        /*000a*/ 	.short	(.L_3373 - .L_3372)
.L_3372:
        /*000c*/ 	.word	0x00000000
        /*0010*/ 	.short	0x0006
        /*0012*/ 	.short	0x0028
        /*0014*/ 	.byte	0x00, 0xf0, 0x21, 0x00


	//----- nvinfo : EIATTR_KPARAM_INFO
	.align		4
.L_3373:
        /*0018*/ 	.byte	0x04, 0x17
        /*001a*/ 	.short	(.L_3375 - .L_3374)
.L_3374:
        /*001c*/ 	.word	0x00000000
        /*0020*/ 	.short	0x0005
        /*0022*/ 	.short	0x0020
        /*0024*/ 	.byte	0x00, 0xf0, 0x11, 0x00


	//----- nvinfo : EIATTR_KPARAM_INFO
	.align		4
.L_3375:
        /*0028*/ 	.byte	0x04, 0x17
        /*002a*/ 	.short	(.L_3377 - .L_3376)
.L_3376:
        /*002c*/ 	.word	0x00000000
        /*0030*/ 	.short	0x0004
        /*0032*/ 	.short	0x001c
        /*0034*/ 	.byte	0x00, 0xf0, 0x11, 0x00


	//----- nvinfo : EIATTR_KPARAM_INFO
	.align		4
.L_3377:
        /*0038*/ 	.byte	0x04, 0x17
        /*003a*/ 	.short	(.L_3379 - .L_3378)
.L_3378:
        /*003c*/ 	.word	0x00000000
        /*0040*/ 	.short	0x0003
        /*0042*/ 	.short	0x0018
        /*0044*/ 	.byte	0x00, 0xf0, 0x11, 0x00


	//----- nvinfo : EIATTR_KPARAM_INFO
	.align		4
.L_3379:
        /*0048*/ 	.byte	0x04, 0x17
        /*004a*/ 	.short	(.L_3381 - .L_3380)
.L_3380:
        /*004c*/ 	.word	0x00000000
        /*0050*/ 	.short	0x0002
        /*0052*/ 	.short	0x0010
        /*0054*/ 	.byte	0x00, 0xf0, 0x21, 0x00


	//----- nvinfo : EIATTR_KPARAM_INFO
	.align		4
.L_3381:
        /*0058*/ 	.byte	0x04, 0x17
        /*005a*/ 	.short	(.L_3383 - .L_3382)
.L_3382:
        /*005c*/ 	.word	0x00000000
        /*0060*/ 	.short	0x0001
        /*0062*/ 	.short	0x0008
        /*0064*/ 	.byte	0x00, 0xf0, 0x21, 0x00


	//----- nvinfo : EIATTR_KPARAM_INFO
	.align		4
.L_3383:
        /*0068*/ 	.byte	0x04, 0x17
        /*006a*/ 	.short	(.L_3385 - .L_3384)
.L_3384:
        /*006c*/ 	.word	0x00000000
        /*0070*/ 	.short	0x0000
        /*0072*/ 	.short	0x0000
        /*0074*/ 	.byte	0x00, 0xf0, 0x21, 0x00


	//----- nvinfo : EIATTR_SPARSE_MMA_MASK
	.align		4
.L_3385:
        /*0078*/ 	.byte	0x03, 0x50
        /*007a*/ 	.short	0x0000


	//----- nvinfo : EIATTR_MAXREG_COUNT
	.align		4
        /*007c*/ 	.byte	0x03, 0x1b
        /*007e*/ 	.short	0x00ff


	//----- nvinfo : EIATTR_MERCURY_ISA_VERSION
	.align		4
        /*0080*/ 	.byte	0x03, 0x5f
        /*0082*/ 	.short	0x0101


	//----- nvinfo : EIATTR_COOP_GROUP_MASK_REGIDS
	.align		4
        /*0084*/ 	.byte	0x04, 0x29
        /*0086*/ 	.short	(.L_3387 - .L_3386)


	//   ....[0]....
.L_3386:
        /*0088*/ 	.word	0xffffffff


	//   ....[1]....
        /*008c*/ 	.word	0xffffffff


	//   ....[2]....
        /*0090*/ 	.word	0xffffffff


	//   ....[3]....
        /*0094*/ 	.word	0xffffffff


	//   ....[4]....
        /*0098*/ 	.word	0xffffffff


	//   ....[5]....
        /*009c*/ 	.word	0xffffffff


	//   ....[6]....
        /*00a0*/ 	.word	0xffffffff


	//   ....[7]....
        /*00a4*/ 	.word	0xffffffff


	//   ....[8]....
        /*00a8*/ 	.word	0xffffffff


	//   ....[9]....
        /*00ac*/ 	.word	0xffffffff


	//----- nvinfo : EIATTR_COOP_GROUP_INSTR_OFFSETS
	.align		4
.L_3387:
        /*00b0*/ 	.byte	0x04, 0x28
        /*00b2*/ 	.short	(.L_3389 - .L_3388)


	//   ....[0]....
.L_3388:
        /*00b4*/ 	.word	0x00000720


	//   ....[1]....
        /*00b8*/ 	.word	0x00000730


	//   ....[2]....
        /*00bc*/ 	.word	0x00000760


	//   ....[3]....
        /*00c0*/ 	.word	0x00000770


	//   ....[4]....
        /*00c4*/ 	.word	0x000007a0


	//   ....[5]....
        /*00c8*/ 	.word	0x000007b0


	//   ....[6]....
        /*00cc*/ 	.word	0x000007e0


	//   ....[7]....
        /*00d0*/ 	.word	0x000007f0


	//   ....[8]....
        /*00d4*/ 	.word	0x00000870


	//   ....[9]....
        /*00d8*/ 	.word	0x00000890


	//----- nvinfo : EIATTR_EXIT_INSTR_OFFSETS
	.align		4
.L_3389:
        /*00dc*/ 	.byte	0x04, 0x1c
        /*00de*/ 	.short	(.L_3391 - .L_3390)


	//   ....[0]....
.L_3390:
        /*00e0*/ 	.word	0x000008a0


	//   ....[1]....
        /*00e4*/ 	.word	0x00000bd0


	//   ....[2]....
        /*00e8*/ 	.word	0x00000de0


	//   ....[3]....
        /*00ec*/ 	.word	0x00000e40


	//   ....[4]....
        /*00f0*/ 	.word	0x00000e80


	//----- nvinfo : EIATTR_CRS_STACK_SIZE
	.align		4
.L_3391:
        /*00f4*/ 	.byte	0x04, 0x1e
        /*00f6*/ 	.short	(.L_3393 - .L_3392)
.L_3392:
        /*00f8*/ 	.word	0x00000000


	//----- nvinfo : EIATTR_CBANK_PARAM_SIZE
	.align		4
.L_3393:
        /*00fc*/ 	.byte	0x03, 0x19
        /*00fe*/ 	.short	0x0030


	//----- nvinfo : EIATTR_PARAM_CBANK
	.align		4
        /*0100*/ 	.byte	0x04, 0x0a
        /*0102*/ 	.short	(.L_3395 - .L_3394)
	.align		4
.L_3394:
        /*0104*/ 	.word	index@(.nv.constant0._ZN43_GLOBAL__N__9ae7fba5_10_SoftMax_cu_9f978f6321softmax_warp_backwardIN3c108BFloat16ES2_fLi7ELb0ELb1EEEvPT0_PKT_S7_iiiPKb)
        /*0108*/ 	.short	0x0210
        /*010a*/ 	.short	0x0030


	//----- nvinfo : EIATTR_SW_WAR
	.align		4
.L_3395:
        /*010c*/ 	.byte	0x04, 0x36
        /*010e*/ 	.short	(.L_3397 - .L_3396)
.L_3396:
        /*0110*/ 	.word	0x00000008
.L_3397:


//--------------------- .nv.info._ZN43_GLOBAL__N__9ae7fba5_10_SoftMax_cu_9f978f6321softmax_warp_backwardIN3c108BFloat16ES2_fLi6ELb0ELb1EEEvPT0_PKT_S7_iiiPKb --------------------------
	.section	.nv.info._ZN43_GLOBAL__N__9ae7fba5_10_SoftMax_cu_9f978f6321softmax_warp_backwardIN3c108BFloat16ES2_fLi6ELb0ELb1EEEvPT0_PKT_S7_iiiPKb,"",@"SHT_CUDA_INFO"
	.sectionflags	@""
	.align	4


	//----- nvinfo : EIATTR_CUDA_API_VERSION
	.align		4
        /*0000*/ 	.byte	0x04, 0x37
        /*0002*/ 	.short	(.L_3399 - .L_3398)
.L_3398:
        /*0004*/ 	.word	0x00000082


	//----- nvinfo : EIATTR_KPARAM_INFO
	.align		4
.L_3399:
        /*0008*/ 	.byte	0x04, 0x17
        /*000a*/ 	.short	(.L_3401 - .L_3400)
.L_3400:
        /*000c*/ 	.word	0x00000000
        /*0010*/ 	.short	0x0006
        /*0012*/ 	.short	0x0028
        /*0014*/ 	.byte	0x00, 0xf0, 0x21, 0x00


	//----- nvinfo : EIATTR_KPARAM_INFO
	.align		4
.L_3401:
        /*0018*/ 	.byte	0x04, 0x17
        /*001a*/ 	.short	(.L_3403 - .L_3402)
.L_3402:
        /*001c*/ 	.word	0x00000000
        /*0020*/ 	.short	0x0005
        /*0022*/ 	.short	0x0020
        /*0024*/ 	.byte	0x00, 0xf0, 0x11, 0x00


	//----- nvinfo : EIATTR_KPARAM_INFO
	.align		4
.L_3403:
        /*0028*/ 	.byte	0x04, 0x17
        /*002a*/ 	.short	(.L_3405 - .L_3404)
.L_3404:
        /*002c*/ 	.word	0x00000000
        /*0030*/ 	.short	0x0004
        /*0032*/ 	.short	0x001c
        /*0034*/ 	.byte	0x00, 0xf0, 0x11, 0x00


	//----- nvinfo : EIATTR_KPARAM_INFO
	.align		4
.L_3405:
        /*0038*/ 	.byte	0x04, 0x17
        /*003a*/ 	.short	(.L_3407 - .L_3406)
.L_3406:
        /*003c*/ 	.word	0x00000000
        /*0040*/ 	.short	0x0003
        /*0042*/ 	.short	0x0018
        /*0044*/ 	.byte	0x00, 0xf0, 0x11, 0x00


	//----- nvinfo : EIATTR_KPARAM_INFO
	.align		4
.L_3407:
        /*0048*/ 	.byte	0x04, 0x17
        /*004a*/ 	.short	(.L_3409 - .L_3408)
.L_3408:
        /*004c*/ 	.word	0x00000000
        /*0050*/ 	.short	0x0002
        /*0052*/ 	.short	0x0010
        /*0054*/ 	.byte	0x00, 0xf0, 0x21, 0x00


	//----- nvinfo : EIATTR_KPARAM_INFO
	.align		4
.L_3409:
        /*0058*/ 	.byte	0x04, 0x17
        /*005a*/ 	.short	(.L_3411 - .L_3410)
.L_3410:
        /*005c*/ 	.word	0x00000000
        /*0060*/ 	.short	0x0001
        /*0062*/ 	.short	0x0008
        /*0064*/ 	.byte	0x00, 0xf0, 0x21, 0x00


	//----- nvinfo : EIATTR_KPARAM_INFO
	.align		4
.L_3411:
        /*0068*/ 	.byte	0x04, 0x17
        /*006a*/ 	.short	(.L_3413 - .L_3412)
.L_3412:
        /*006c*/ 	.word	0x00000000
        /*0070*/ 	.short	0x0000
        /*0072*/ 	.short	0x0000
        /*0074*/ 	.byte	0x00, 0xf0, 0x21, 0x00


	//----- nvinfo : EIATTR_SPARSE_MMA_MASK
	.align		4
.L_3413:
        /*0078*/ 	.byte	0x03, 0x50
        /*007a*/ 	.short	0x0000


	//----- nvinfo : EIATTR_MAXREG_COUNT
	.align		4
        /*007c*/ 	.byte	0x03, 0x1b
        /*007e*/ 	.short	0x00ff


	//----- nvinfo : EIATTR_MERCURY_ISA_VERSION
	.align		4
        /*0080*/ 	.byte	0x03, 0x5f
        /*0082*/ 	.short	0x0101


	//----- nvinfo : EIATTR_COOP_GROUP_MASK_REGIDS
	.align		4
        /*0084*/ 	.byte	0x04, 0x29
        /*0086*/ 	.short	(.L_3415 - .L_3414)


	//   ....[0]....
.L_3414:
        /*0088*/ 	.word	0xffffffff


	//   ....[1]....
        /*008c*/ 	.word	0xffffffff


	//   ....[2]....
        /*0090*/ 	.word	0xffffffff


	//   ....[3]....
        /*0094*/ 	.word	0xffffffff


	//   ....[4]....
        /*0098*/ 	.word	0xffffffff


	//   ....[5]....
        /*009c*/ 	.word	0xffffffff


	//   ....[6]....
        /*00a0*/ 	.word	0xffffffff


	//   ....[7]....
        /*00a4*/ 	.word	0xffffffff


	//   ....[8]....
        /*00a8*/ 	.word	0xffffffff


	//   ....[9]....
        /*00ac*/ 	.word	0xffffffff


	//----- nvinfo : EIATTR_COOP_GROUP_INSTR_OFFSETS
	.align		4
.L_3415:
        /*00b0*/ 	.byte	0x04, 0x28
        /*00b2*/ 	.short	(.L_3417 - .L_3416)


	//   ....[0]....
.L_3416:
        /*00b4*/ 	.word	0x000004a0


	//   ....[1]....
        /*00b8*/ 	.word	0x000004b0


	//   ....[2]....
        /*00bc*/ 	.word	0x000004e0


	//   ....[3]....
        /*00c0*/ 	.word	0x000004f0


	//   ....[4]....
        /*00c4*/ 	.word	0x00000520


	//   ....[5]....
        /*00c8*/ 	.word	0x00000530


	//   ....[6]....
        /*00cc*/ 	.word	0x00000560


	//   ....[7]....
        /*00d0*/ 	.word	0x00000570


	//   ....[8]....
        /*00d4*/ 	.word	0x000005d0


	//   ....[9]....
        /*00d8*/ 	.word	0x000005f0


	//----- nvinfo : EIATTR_EXIT_INSTR_OFFSETS
	.align		4
.L_3417:
        /*00dc*/ 	.byte	0x04, 0x1c
        /*00de*/ 	.short	(.L_3419 - .L_3418)


	//   ....[0]....
.L_3418:
        /*00e0*/ 	.word	0x00000610


	//   ....[1]....
        /*00e4*/ 	.word	0x00000790


	//   ....[2]....
        /*00e8*/ 	.word	0x00000880


	//   ....[3]....
        /*00ec*/ 	.word	0x000008e0


	//   ....[4]....
        /*00f0*/ 	.word	0x00000920


	//----- nvinfo : EIATTR_CRS_STACK_SIZE
	.align		4
.L_3419:
        /*00f4*/ 	.byte	0x04, 0x1e
        /*00f6*/ 	.short	(.L_3421 - .L_3420)
.L_3420:
        /*00f8*/ 	.word	0x00000000


	//----- nvinfo : EIATTR_CBANK_PARAM_SIZE
	.align		4
.L_3421:
        /*00fc*/ 	.byte	0x03, 0x19
        /*00fe*/ 	.short	0x0030


	//----- nvinfo : EIATTR_PARAM_CBANK
	.align		4
        /*0100*/ 	.byte	0x04, 0x0a
        /*0102*/ 	.short	(.L_3423 - .L_3422)
	.align		4
.L_3422:
        /*0104*/ 	.word	index@(.nv.constant0._ZN43_GLOBAL__N__9ae7fba5_10_SoftMax_cu_9f978f6321softmax_warp_backwardIN3c108BFloat16ES2_fLi6ELb0ELb1EEEvPT0_PKT_S7_iiiPKb)
        /*0108*/ 	.short	0x0210
        /*010a*/ 	.short	0x0030


	//----- nvinfo : EIATTR_SW_WAR
	.align		4
.L_3423:
        /*010c*/ 	.byte	0x04, 0x36
        /*010e*/ 	.short	(.L_3425 - .L_3424)
.L_3424:
        /*0110*/ 	.word	0x00000008
.L_3425:


//--------------------- .nv.info._ZN43_GLOBAL__N__9ae7fba5_10_SoftMax_cu_9f978f6321softmax_warp_backwardIN3c108BFloat16ES2_fLi5ELb0ELb1EEEvPT0_PKT_S7_iiiPKb --------------------------
	.section	.nv.info._ZN43_GLOBAL__N__9ae7fba5_10_SoftMax_cu_9f978f6321softmax_warp_backwardIN3c108BFloat16ES2_fLi5ELb0ELb1EEEvPT0_PKT_S7_iiiPKb,"",@"SHT_CUDA_INFO"
	.sectionflags	@""
	.align	4


	//----- nvinfo : EIATTR_CUDA_API_VERSION
	.align		4
        /*0000*/ 	.byte	0x04, 0x37
        /*0002*/ 	.short	(.L_3427 - .L_3426)
.L_3426:
        /*0004*/ 	.word	0x00000082


	//----- nvinfo : EIATTR_KPARAM_INFO
	.align		4
.L_3427:
        /*0008*/ 	.byte	0x04, 0x17
        /*000a*/ 	.short	(.L_3429 - .L_3428)
.L_3428:
        /*000c*/ 	.word	0x00000000
        /*0010*/ 	.short	0x0006
        /*0012*/ 	.short	0x0028
        /*0014*/ 	.byte	0x00, 0xf0, 0x21, 0x00


	//----- nvinfo : EIATTR_KPARAM_INFO
	.align		4
.L_3429:
        /*0018*/ 	.byte	0x04, 0x17
        /*001a*/ 	.short	(.L_3431 - .L_3430)
.L_3430:
        /*001c*/ 	.word	0x00000000
        /*0020*/ 	.short	0x0005
        /*0022*/ 	.short	0x0020
        /*0024*/ 	.byte	0x00, 0xf0, 0x11, 0x00


	//----- nvinfo : EIATTR_KPARAM_INFO
	.align		4
.L_3431:
        /*0028*/ 	.byte	0x04, 0x17
        /*002a*/ 	.short	(.L_3433 - .L_3432)
.L_3432:
        /*002c*/ 	.word	0x00000000
        /*0030*/ 	.short	0x0004
        /*0032*/ 	.short	0x001c
        /*0034*/ 	.byte	0x00, 0xf0, 0x11, 0x00


	//----- nvinfo : EIATTR_KPARAM_INFO
	.align		4
.L_3433:
        /*0038*/ 	.byte	0x04, 0x17
        /*003a*/ 	.short	(.L_3435 - .L_3434)
.L_3434:
        /*003c*/ 	.word	0x00000000
        /*0040*/ 	.short	0x0003
        /*0042*/ 	.short	0x0018
        /*0044*/ 	.byte	0x00, 0xf0, 0x11, 0x00


	//----- nvinfo : EIATTR_KPARAM_INFO
	.align		4
.L_3435:
        /*0048*/ 	.byte	0x04, 0x17
        /*004a*/ 	.short	(.L_3437 - .L_3436)
.L_3436:
        /*004c*/ 	.word	0x00000000
        /*0050*/ 	.short	0x0002
        /*0052*/ 	.short	0x0010
        /*0054*/ 	.byte	0x00, 0xf0, 0x21, 0x00


	//----- nvinfo : EIATTR_KPARAM_INFO
	.align		4
.L_3437:
        /*0058*/ 	.byte	0x04, 0x17
        /*005a*/ 	.short	(.L_3439 - .L_3438)
.L_3438:
        /*005c*/ 	.word	0x00000000
        /*0060*/ 	.short	0x0001
        /*0062*/ 	.short	0x0008
        /*0064*/ 	.byte	0x00, 0xf0, 0x21, 0x00


	//----- nvinfo : EIATTR_KPARAM_INFO
	.align		4
.L_3439:
        /*0068*/ 	.byte	0x04, 0x17
        /*006a*/ 	.short	(.L_3441 - .L_3440)
.L_3440:
        /*006c*/ 	.word	0x00000000
        /*0070*/ 	.short	0x0000
        /*0072*/ 	.short	0x0000
        /*0074*/ 	.byte	0x00, 0xf0, 0x21, 0x00


	//----- nvinfo : EIATTR_SPARSE_MMA_MASK
	.align		4
.L_3441:
        /*0078*/ 	.byte	0x03, 0x50
        /*007a*/ 	.short	0x0000


	//----- nvinfo : EIATTR_MAXREG_COUNT
	.align		4
        /*007c*/ 	.byte	0x03, 0x1b
        /*007e*/ 	.short	0x00ff


	//----- nvinfo : EIATTR_MERCURY_ISA_VERSION
	.align		4
        /*0080*/ 	.byte	0x03, 0x5f
        /*0082*/ 	.short	0x0101


	//----- nvinfo : EIATTR_COOP_GROUP_MASK_REGIDS
	.align		4
        /*0084*/ 	.byte	0x04, 0x29
        /*0086*/ 	.short	(.L_3443 - .L_3442)


	//   ....[0]....
.L_3442:
        /*0088*/ 	.word	0xffffffff


	//   ....[1]....
        /*008c*/ 	.word	0xffffffff


	//   ....[2]....
        /*0090*/ 	.word	0xffffffff


	//   ....[3]....
        /*0094*/ 	.word	0xffffffff


	//   ....[4]....
        /*0098*/ 	.word	0xffffffff


	//   ....[5]....
        /*009c*/ 	.word	0xffffffff


	//   ....[6]....
        /*00a0*/ 	.word	0xffffffff


	//   ....[7]....
        /*00a4*/ 	.word	0xffffffff


	//   ....[8]....
        /*00a8*/ 	.word	0xffffffff


	//   ....[9]....
        /*00ac*/ 	.word	0xffffffff


	//----- nvinfo : EIATTR_COOP_GROUP_INSTR_OFFSETS
	.align		4
.L_3443:
        /*00b0*/ 	.byte	0x04, 0x28
        /*00b2*/ 	.short	(.L_3445 - .L_3444)


	//   ....[0]....
.L_3444:
        /*00b4*/ 	.word	0x00000380


	//   ....[1]....
        /*00b8*/ 	.word	0x000003b0


	//   ....[2]....
        /*00bc*/ 	.word	0x000003d0


	//   ....[3]....
        /*00c0*/ 	.word	0x00000400


	//   ....[4]....
        /*00c4*/ 	.word	0x00000430


	//   ....[5]....
        /*00c8*/ 	.word	0x00000460


	//   ....[6]....
        /*00cc*/ 	.word	0x00000490


	//   ....[7]....
        /*00d0*/ 	.word	0x000004b0


	//   ....[8]....
        /*00d4*/ 	.word	0x000004d0


	//   ....[9]....
        /*00d8*/ 	.word	0x000004f0


	//----- nvinfo : EIATTR_EXIT_INSTR_OFFSETS
	.align		4
.L_3445:
        /*00dc*/ 	.byte	0x04, 0x1c
        /*00de*/ 	.short	(.L_3447 - .L_3446)


	//   ....[0]....
.L_3446:
        /*00e0*/ 	.word	0x00000500


	//   ....[1]....
        /*00e4*/ 	.word	0x00000600


	//   ....[2]....
        /*00e8*/ 	.word	0x00000610


	//   ....[3]....
        /*00ec*/ 	.word	0x000006c0


	//   ....[4]....
        /*00f0*/ 	.word	0x00000700


	//----- nvinfo : EIATTR_CRS_STACK_SIZE
	.align		4
.L_3447:
        /*00f4*/ 	.byte	0x04, 0x1e
        /*00f6*/ 	.short	(.L_3449 - .L_3448)
.L_3448:
        /*00f8*/ 	.word	0x00000000


	//----- nvinfo : EIATTR_CBANK_PARAM_SIZE
	.align		4
.L_3449:
        /*00fc*/ 	.byte	0x03, 0x19
        /*00fe*/ 	.short	0x0030


	//----- nvinfo : EIATTR_PARAM_CBANK
	.align		4
        /*0100*/ 	.byte	0x04, 0x0a
        /*0102*/ 	.short	(.L_3451 - .L_3450)
	.align		4
.L_3450:
        /*0104*/ 	.word	index@(.nv.constant0._ZN43_GLOBAL__N__9ae7fba5_10_SoftMax_cu_9f978f6321softmax_warp_backwardIN3c108BFloat16ES2_fLi5ELb0ELb1EEEvPT0_PKT_S7_iiiPKb)
        /*0108*/ 	.short	0x0210
        /*010a*/ 	.short	0x0030


	//----- nvinfo : EIATTR_SW_WAR
	.align		4
.L_3451:
        /*010c*/ 	.byte	0x04, 0x36
        /*010e*/ 	.short	(.L_3453 - .L_3452)
.L_3452:
        /*0110*/ 	.word	0x00000008
.L_3453:


//--------------------- .nv.info._ZN43_GLOBAL__N__9ae7fba5_10_SoftMax_cu_9f978f6321softmax_warp_backwardIN3c108BFloat16ES2_fLi4ELb0ELb1EEEvPT0_PKT_S7_iiiPKb --------------------------
	.section	.nv.info._ZN43_GLOBAL__N__9ae7fba5_10_SoftMax_cu_9f978f6321softmax_warp_backwardIN3c108BFloat16ES2_fLi4ELb0ELb1EEEvPT0_PKT_S7_iiiPKb,"",@"SHT_CUDA_INFO"
	.sectionflags	@""
	.align	4


	//----- nvinfo : EIATTR_CUDA_API_VERSION
	.align		4
        /*0000*/ 	.byte	0x04, 0x37
        /*0002*/ 	.short	(.L_3455 - .L_3454)
.L_3454:
        /*0004*/ 	.word	0x00000082


	//----- nvinfo : EIATTR_KPARAM_INFO
	.align		4
.L_3455:
        /*0008*/ 	.byte	0x04, 0x17
        /*000a*/ 	.short	(.L_3457 - .L_3456)
.L_3456:
        /*000c*/ 	.word	0x00000000
        /*0010*/ 	.short	0x0006
        /*0012*/ 	.short	0x0028
        /*0014*/ 	.byte	0x00, 0xf0, 0x21, 0x00


	//----- nvinfo : EIATTR_KPARAM_INFO
	.align		4
.L_3457:
        /*0018*/ 	.byte	0x04, 0x17
        /*001a*/ 	.short	(.L_3459 - .L_3458)
.L_3458:
        /*001c*/ 	.word	0x00000000
        /*0020*/ 	.short	0x0005
        /*0022*/ 	.short	0x0020
        /*0024*/ 	.byte	0x00, 0xf0, 0x11, 0x00


	//----- nvinfo : EIATTR_KPARAM_INFO
	.align		4
.L_3459:
        /*0028*/ 	.byte	0x04, 0x17
        /*002a*/ 	.short	(.L_3461 - .L_3460)
.L_3460:
        /*002c*/ 	.word	0x00000000
        /*0030*/ 	.short	0x0004
        /*0032*/ 	.short	0x001c
        /*0034*/ 	.byte	0x00, 0xf0, 0x11, 0x00


	//----- nvinfo : EIATTR_KPARAM_INFO
	.align		4
.L_3461:
        /*0038*/ 	.byte	0x04, 0x17
        /*003a*/ 	.short	(.L_3463 - .L_3462)
.L_3462:
        /*003c*/ 	.word	0x00000000
        /*0040*/ 	.short	0x0003
        /*0042*/ 	.short	0x0018
        /*0044*/ 	.byte	0x00, 0xf0, 0x11, 0x00


	//----- nvinfo : EIATTR_KPARAM_INFO
	.align		4
.L_3463:
        /*0048*/ 	.byte	0x04, 0x17
        /*004a*/ 	.short	(.L_3465 - .L_3464)
.L_3464:
        /*004c*/ 	.word	0x00000000
        /*0050*/ 	.short	0x0002
        /*0052*/ 	.short	0x0010
        /*0054*/ 	.byte	0x00, 0xf0, 0x21, 0x00


	//----- nvinfo : EIATTR_KPARAM_INFO
	.align		4
.L_3465:
        /*0058*/ 	.byte	0x04, 0x17
        /*005a*/ 	.short	(.L_3467 - .L_3466)
.L_3466:
        /*005c*/ 	.word	0x00000000
        /*0060*/ 	.short	0x0001
        /*0062*/ 	.short	0x0008
        /*0064*/ 	.byte	0x00, 0xf0, 0x21, 0x00


	//----- nvinfo : EIATTR_KPARAM_INFO
	.align		4
.L_3467:
        /*0068*/ 	.byte	0x04, 0x17
        /*006a*/ 	.short	(.L_3469 - .L_3468)
.L_3468:
        /*006c*/ 	.word	0x00000000
        /*0070*/ 	.short	0x0000
        /*0072*/ 	.short	0x0000
        /*0074*/ 	.byte	0x00, 0xf0, 0x21, 0x00


	//----- nvinfo : EIATTR_SPARSE_MMA_MASK
	.align		4
.L_3469:
        /*0078*/ 	.byte	0x03, 0x50
        /*007a*/ 	.short	0x0000


	//----- nvinfo : EIATTR_MAXREG_COUNT
	.align		4
        /*007c*/ 	.byte	0x03, 0x1b
        /*007e*/ 	.short	0x00ff


	//----- nvinfo : EIATTR_MERCURY_ISA_VERSION
	.align		4
        /*0080*/ 	.byte	0x03, 0x5f
        /*0082*/ 	.short	0x0101


	//----- nvinfo : EIATTR_COOP_GROUP_MASK_REGIDS
	.align		4
        /*0084*/ 	.byte	0x04, 0x29
        /*0086*/ 	.short	(.L_3471 - .L_3470)


	//   ....[0]....
.L_3470:
        /*0088*/ 	.word	0xffffffff


	//   ....[1]....
        /*008c*/ 	.word	0xffffffff


	//   ....[2]....
        /*0090*/ 	.word	0xffffffff


	//   ....[3]....
        /*0094*/ 	.word	0xffffffff


	//   ....[4]....
        /*0098*/ 	.word	0xffffffff


	//   ....[5]....
        /*009c*/ 	.word	0xffffffff


	//   ....[6]....
        /*00a0*/ 	.word	0xffffffff


	//   ....[7]....
        /*00a4*/ 	.word	0xffffffff


	//----- nvinfo : EIATTR_COOP_GROUP_INSTR_OFFSETS
	.align		4
.L_3471:
        /*00a8*/ 	.byte	0x04, 0x28
        /*00aa*/ 	.short	(.L_3473 - .L_3472)


	//   ....[0]....
.L_3472:
        /*00ac*/ 	.word	0x00000380


	//   ....[1]....
        /*00b0*/ 	.word	0x000003b0


	//   ....[2]....
        /*00b4*/ 	.word	0x000003d0


	//   ....[3]....
        /*00b8*/ 	.word	0x00000400


	//   ....[4]....
        /*00bc*/ 	.word	0x00000430


	//   ....[5]....
        /*00c0*/ 	.word	0x00000460


	//   ....[6]....
        /*00c4*/ 	.word	0x00000490


	//   ....[7]....
        /*00c8*/ 	.word	0x000004b0


	//----- nvinfo : EIATTR_EXIT_INSTR_OFFSETS
	.align		4
.L_3473:
        /*00cc*/ 	.byte	0x04, 0x1c
        /*00ce*/ 	.short	(.L_3475 - .L_3474)


	//   ....[0]....
.L_3474:
        /*00d0*/ 	.word	0x000004c0


	//   ....[1]....
        /*00d4*/ 	.word	0x000005c0


	//   ....[2]....
        /*00d8*/ 	.word	0x000005d0


	//   ....[3]....
        /*00dc*/ 	.word	0x00000680


	//   ....[4]....
        /*00e0*/ 	.word	0x000006c0


	//----- nvinfo : EIATTR_CRS_STACK_SIZE
	.align		4
.L_3475:
        /*00e4*/ 	.byte	0x04, 0x1e
        /*00e6*/ 	.short	(.L_3477 - .L_3476)
.L_3476:
        /*00e8*/ 	.word	0x00000000


	//----- nvinfo : EIATTR_CBANK_PARAM_SIZE
	.align		4
.L_3477:
        /*00ec*/ 	.byte	0x03, 0x19
        /*00ee*/ 	.short	0x0030


	//----- nvinfo : EIATTR_PARAM_CBANK
	.align		4
        /*00f0*/ 	.byte	0x04, 0x0a
        /*00f2*/ 	.short	(.L_3479 - .L_3478)
	.align		4
.L_3478:
        /*00f4*/ 	.word	index@(.nv.constant0._ZN43_GLOBAL__N__9ae7fba5_10_SoftMax_cu_9f978f6321softmax_warp_backwardIN3c108BFloat16ES2_fLi4ELb0ELb1EEEvPT0_PKT_S7_iiiPKb)
        /*00f8*/ 	.short	0x0210
        /*00fa*/ 	.short	0x0030


	//----- nvinfo : EIATTR_SW_WAR
	.align		4
.L_3479:
        /*00fc*/ 	.byte	0x04, 0x36
        /*00fe*/ 	.short	(.L_3481 - .L_3480)
.L_3480:
        /*0100*/ 	.word	0x00000008
.L_3481:


//--------------------- .nv.info._ZN43_GLOBAL__N__9ae7fba5_10_SoftMax_cu_9f978f6321softmax_warp_backwardIN3c108BFloat16ES2_fLi3ELb0ELb1EEEvPT0_PKT_S7_iiiPKb --------------------------
	.section	.nv.info._ZN43_GLOBAL__N__9ae7fba5_10_SoftMax_cu_9f978f6321softmax_warp_backwardIN3c108BFloat16ES2_fLi3ELb0ELb1EEEvPT0_PKT_S7_iiiPKb,"",@"SHT_CUDA_INFO"
	.sectionflags	@""
	.align	4


	//----- nvinfo : EIATTR_CUDA_API_VERSION
	.align		4
        /*0000*/ 	.byte	0x04, 0x37
        /*0002*/ 	.short	(.L_3483 - .L_3482)
.L_3482:
        /*0004*/ 	.word	0x00000082


	//----- nvinfo : EIATTR_KPARAM_INFO
	.align		4
.L_3483:
        /*0008*/ 	.byte	0x04, 0x17
        /*000a*/ 	.short	(.L_3485 - .L_3484)
.L_3484:
        /*000c*/ 	.word	0x00000000
        /*0010*/ 	.short	0x0006
        /*0012*/ 	.short	0x0028
        /*0014*/ 	.byte	0x00, 0xf0, 0x21, 0x00


	//----- nvinfo : EIATTR_KPARAM_INFO
	.align		4
.L_3485:
        /*0018*/ 	.byte	0x04, 0x17
        /*001a*/ 	.short	(.L_3487 - .L_3486)
.L_3486:
        /*001c*/ 	.word	0x00000000
        /*0020*/ 	.short	0x0005
        /*0022*/ 	.short	0x0020
        /*0024*/ 	.byte	0x00, 0xf0, 0x11, 0x00


	//----- nvinfo : EIATTR_KPARAM_INFO
	.align		4
.L_3487:
        /*0028*/ 	.byte	0x04, 0x17
        /*002a*/ 	.short	(.L_3489 - .L_3488)
.L_3488:
        /*002c*/ 	.word	0x00000000
        /*0030*/ 	.short	0x0004
        /*0032*/ 	.short	0x001c
        /*0034*/ 	.byte	0x00, 0xf0, 0x11, 0x00


	//----- nvinfo : EIATTR_KPARAM_INFO
	.align		4
.L_3489:
        /*0038*/ 	.byte	0x04, 0x17
        /*003a*/ 	.short	(.L_3491 - .L_3490)
.L_3490:
        /*003c*/ 	.word	0x00000000
        /*0040*/ 	.short	0x0003
        /*0042*/ 	.short	0x0018
        /*0044*/ 	.byte	0x00, 0xf0, 0x11, 0x00


	//----- nvinfo : EIATTR_KPARAM_INFO
	.align		4
.L_3491:
        /*0048*/ 	.byte	0x04, 0x17
        /*004a*/ 	.short	(.L_3493 - .L_3492)
.L_3492:
        /*004c*/ 	.word	0x00000000
        /*0050*/ 	.short	0x0002
        /*0052*/ 	.short	0x0010
        /*0054*/ 	.byte	0x00, 0xf0, 0x21, 0x00


	//----- nvinfo : EIATTR_KPARAM_INFO
	.align		4
.L_3493:
        /*0058*/ 	.byte	0x04, 0x17
        /*005a*/ 	.short	(.L_3495 - .L_3494)
.L_3494:
        /*005c*/ 	.word	0x00000000
        /*0060*/ 	.short	0x0001
        /*0062*/ 	.short	0x0008
        /*0064*/ 	.byte	0x00, 0xf0, 0x21, 0x00


	//----- nvinfo : EIATTR_KPARAM_INFO
	.align		4
.L_3495:
        /*0068*/ 	.byte	0x04, 0x17
        /*006a*/ 	.short	(.L_3497 - .L_3496)
.L_3496:
        /*006c*/ 	.word	0x00000000
        /*0070*/ 	.short	0x0000
        /*0072*/ 	.short	0x0000
        /*0074*/ 	.byte	0x00, 0xf0, 0x21, 0x00


	//----- nvinfo : EIATTR_SPARSE_MMA_MASK
	.align		4
.L_3497:
        /*0078*/ 	.byte	0x03, 0x50
        /*007a*/ 	.short	0x0000


	//----- nvinfo : EIATTR_MAXREG_COUNT
	.align		4
        /*007c*/ 	.byte	0x03, 0x1b
        /*007e*/ 	.short	0x00ff


	//----- nvinfo : EIATTR_MERCURY_ISA_VERSION
	.align		4
        /*0080*/ 	.byte	0x03, 0x5f
        /*0082*/ 	.short	0x0101


	//----- nvinfo : EIATTR_COOP_GROUP_MASK_REGIDS
	.align		4
        /*0084*/ 	.byte	0x04, 0x29
        /*0086*/ 	.short	(.L_3499 - .L_3498)


	//   ....[0]....
.L_3498:
        /*0088*/ 	.word	0xffffffff


	//   ....[1]....
        /*008c*/ 	.word	0xffffffff


	//   ....[2]....
        /*0090*/ 	.word	0xffffffff


	//   ....[3]....
        /*0094*/ 	.word	0xffffffff


	//   ....[4]....
        /*0098*/ 	.word	0xffffffff


	//   ....[5]....
        /*009c*/ 	.word	0xffffffff


	//----- nvinfo : EIATTR_COOP_GROUP_INSTR_OFFSETS
	.align		4
.L_3499:
        /*00a0*/ 	.byte	0x04, 0x28
        /*00a2*/ 	.short	(.L_3501 - .L_3500)


	//   ....[0]....
.L_3500:
        /*00a4*/ 	.word	0x00000380


	//   ....[1]....
        /*00a8*/ 	.word	0x000003b0


	//   ....[2]....
        /*00ac*/ 	.word	0x000003e0


	//   ....[3]....
        /*00b0*/ 	.word	0x00000400


	//   ....[4]....
        /*00b4*/ 	.word	0x00000440


	//   ....[5]....
        /*00b8*/ 	.word	0x00000470


	//----- nvinfo : EIATTR_EXIT_INSTR_OFFSETS
	.align		4
.L_3501:
        /*00bc*/ 	.byte	0x04, 0x1c
        /*00be*/ 	.short	(.L_3503 - .L_3502)


	//   ....[0]....
.L_3502:
        /*00c0*/ 	.word	0x00000480


	//   ....[1]....
        /*00c4*/ 	.word	0x00000570


	//   ....[2]....
        /*00c8*/ 	.word	0x00000580


	//   ....[3]....
        /*00cc*/ 	.word	0x00000640


	//   ....[4]....
        /*00d0*/ 	.word	0x00000680


	//----- nvinfo : EIATTR_CRS_STACK_SIZE
	.align		4
.L_3503:
        /*00d4*/ 	.byte	0x04, 0x1e
        /*00d6*/ 	.short	(.L_3505 - .L_3504)
.L_3504:
        /*00d8*/ 	.word	0x00000000


	//----- nvinfo : EIATTR_CBANK_PARAM_SIZE
	.align		4
.L_3505:
        /*00dc*/ 	.byte	0x03, 0x19
        /*00de*/ 	.short	0x0030


	//----- nvinfo : EIATTR_PARAM_CBANK
	.align		4
        /*00e0*/ 	.byte	0x04, 0x0a
        /*00e2*/ 	.short	(.L_3507 - .L_3506)
	.align		4
.L_3506:
        /*00e4*/ 	.word	index@(.nv.constant0._ZN43_GLOBAL__N__9ae7fba5_10_SoftMax_cu_9f978f6321softmax_warp_backwardIN3c108BFloat16ES2_fLi3ELb0ELb1EEEvPT0_PKT_S7_iiiPKb)
        /*00e8*/ 	.short	0x0210
        /*00ea*/ 	.short	0x0030


	//----- nvinfo : EIATTR_SW_WAR
	.align		4
.L_3507:
        /*00ec*/ 	.byte	0x04, 0x36
        /*00ee*/ 	.short	(.L_3509 - .L_3508)
.L_3508:
        /*00f0*/ 	.word	0x00000008
.L_3509:


//--------------------- .nv.info._ZN43_GLOBAL__N__9ae7fba5_10_SoftMax_cu_9f978f6321softmax_warp_backwardIN3c108BFloat16ES2_fLi2ELb0ELb1EEEvPT0_PKT_S7_iiiPKb --------------------------
	.section	.nv.info._ZN43_GLOBAL__N__9ae7fba5_10_SoftMax_cu_9f978f6321softmax_warp_backwardIN3c108BFloat16ES2_fLi2ELb0ELb1EEEvPT0_PKT_S7_iiiPKb,"",@"SHT_CUDA_INFO"
	.sectionflags	@""
	.align	4


	//----- nvinfo : EIATTR_CUDA_API_VERSION
	.align		4
        /*0000*/ 	.byte	0x04, 0x37
        /*0002*/ 	.short	(.L_3511 - .L_3510)
.L_3510:
        /*0004*/ 	.word	0x00000082


	//----- nvinfo : EIATTR_KPARAM_INFO
	.align		4
.L_3511:
        /*0008*/ 	.byte	0x04, 0x17
        /*000a*/ 	.short	(.L_3513 - .L_3512)
.L_3512:
        /*000c*/ 	.word	0x00000000
        /*0010*/ 	.short	0x0006
        /*0012*/ 	.short	0x0028
        /*0014*/ 	.byte	0x00, 0xf0, 0x21, 0x00


	//----- nvinfo : EIATTR_KPARAM_INFO
	.align		4
.L_3513:
        /*0018*/ 	.byte	0x04, 0x17
        /*001a*/ 	.short	(.L_3515 - .L_3514)
.L_3514:
        /*001c*/ 	.word	0x00000000
        /*0020*/ 	.short	0x0005
        /*0022*/ 	.short	0x0020
        /*0024*/ 	.byte	0x00, 0xf0, 0x11, 0x00


	//----- nvinfo : EIATTR_KPARAM_INFO
	.align		4
.L_3515:
        /*0028*/ 	.byte	0x04, 0x17
        /*002a*/ 	.short	(.L_3517 - .L_3516)
.L_3516:
        /*002c*/ 	.word	0x00000000
        /*0030*/ 	.short	0x0004
        /*0032*/ 	.short	0x001c
        /*0034*/ 	.byte	0x00, 0xf0, 0x11, 0x00


	//----- nvinfo : EIATTR_KPARAM_INFO
	.align		4
.L_3517:
        /*0038*/ 	.byte	0x04, 0x17
        /*003a*/ 	.short	(.L_3519 - .L_3518)
.L_3518:
        /*003c*/ 	.word	0x00000000
        /*0040*/ 	.short	0x0003
        /*0042*/ 	.short	0x0018
        /*0044*/ 	.byte	0x00, 0xf0, 0x11, 0x00


	//----- nvinfo : EIATTR_KPARAM_INFO
	.align		4
.L_3519:
        /*0048*/ 	.byte	0x04, 0x17
        /*004a*/ 	.short	(.L_3521 - .L_3520)
.L_3520:
        /*004c*/ 	.word	0x00000000
        /*0050*/ 	.short	0x0002
        /*0052*/ 	.short	0x0010
        /*0054*/ 	.byte	0x00, 0xf0, 0x21, 0x00


	//----- nvinfo : EIATTR_KPARAM_INFO
	.align		4
.L_3521:
        /*0058*/ 	.byte	0x04, 0x17
        /*005a*/ 	.short	(.L_3523 - .L_3522)
.L_3522:
        /*005c*/ 	.word	0x00000000
        /*0060*/ 	.short	0x0001
        /*0062*/ 	.short	0x0008
        /*0064*/ 	.byte	0x00, 0xf0, 0x21, 0x00


	//----- nvinfo : EIATTR_KPARAM_INFO
	.align		4
.L_3523:
        /*0068*/ 	.byte	0x04, 0x17
        /*006a*/ 	.short	(.L_3525 - .L_3524)
.L_3524:
        /*006c*/ 	.word	0x00000000
        /*0070*/ 	.short	0x0000
        /*0072*/ 	.short	0x0000
        /*0074*/ 	.byte	0x00, 0xf0, 0x21, 0x00


	//----- nvinfo : EIATTR_SPARSE_MMA_MASK
	.align		4
.L_3525:
        /*0078*/ 	.byte	0x03, 0x50
        /*007a*/ 	.short	0x0000


	//----- nvinfo : EIATTR_MAXREG_COUNT
	.align		4
        /*007c*/ 	.byte	0x03, 0x1b
        /*007e*/ 	.short	0x00ff


	//----- nvinfo : EIATTR_MERCURY_ISA_VERSION
	.align		4
        /*0080*/ 	.byte	0x03, 0x5f
        /*0082*/ 	.short	0x0101


	//----- nvinfo : EIATTR_COOP_GROUP_MASK_REGIDS
	.align		4
        /*0084*/ 	.byte	0x04, 0x29
        /*0086*/ 	.short	(.L_3527 - .L_3526)


	//   ....[0]....
.L_3526:
        /*0088*/ 	.word	0xffffffff


	//   ....[1]....
        /*008c*/ 	.word	0xffffffff


	//   ....[2]....
        /*0090*/ 	.word	0xffffffff


	//   ....[3]....
        /*0094*/ 	.word	0xffffffff


	//----- nvinfo : EIATTR_COOP_GROUP_INSTR_OFFSETS
	.align		4
.L_3527:
        /*0098*/ 	.byte	0x04, 0x28
        /*009a*/ 	.short	(.L_3529 - .L_3528)


	//   ....[0]....
.L_3528:
        /*009c*/ 	.word	0x00000390


	//   ....[1]....
        /*00a0*/ 	.word	0x000003c0


	//   ....[2]....
        /*00a4*/ 	.word	0x00000400


	//   ....[3]....
        /*00a8*/ 	.word	0x00000430


	//----- nvinfo : EIATTR_EXIT_INSTR_OFFSETS
	.align		4
.L_3529:
        /*00ac*/ 	.byte	0x04, 0x1c
        /*00ae*/ 	.short	(.L_3531 - .L_3530)


	//   ....[0]....
.L_3530:
        /*00b0*/ 	.word	0x00000440


	//   ....[1]....
        /*00b4*/ 	.word	0x00000530


	//   ....[2]....
        /*00b8*/ 	.word	0x00000540


	//   ....[3]....
        /*00bc*/ 	.word	0x00000600


	//   ....[4]....
        /*00c0*/ 	.word	0x00000640


	//----- nvinfo : EIATTR_CRS_STACK_SIZE
	.align		4
.L_3531:
        /*00c4*/ 	.byte	0x04, 0x1e
        /*00c6*/ 	.short	(.L_3533 - .L_3532)
.L_3532:
        /*00c8*/ 	.word	0x00000000


	//----- nvinfo : EIATTR_CBANK_PARAM_SIZE
	.align		4
.L_3533:
        /*00cc*/ 	.byte	0x03, 0x19
        /*00ce*/ 	.short	0x0030


	//----- nvinfo : EIATTR_PARAM_CBANK
	.align		4
        /*00d0*/ 	.byte	0x04, 0x0a
        /*00d2*/ 	.short	(.L_3535 - .L_3534)
	.align		4
.L_3534:
        /*00d4*/ 	.word	index@(.nv.constant0._ZN43_GLOBAL__N__9ae7fba5_10_SoftMax_cu_9f978f6321softmax_warp_backwardIN3c108BFloat16ES2_fLi2ELb0ELb1EEEvPT0_PKT_S7_iiiPKb)
        /*00d8*/ 	.short	0x0210
        /*00da*/ 	.short	0x0030


	//----- nvinfo : EIATTR_SW_WAR
	.align		4
.L_3535:
        /*00dc*/ 	.byte	0x04, 0x36
        /*00de*/ 	.short	(.L_3537 - .L_3536)
.L_3536:
        /*00e0*/ 	.word	0x00000008
.L_3537:


//--------------------- .nv.info._ZN43_GLOBAL__N__9ae7fba5_10_SoftMax_cu_9f978f6321softmax_warp_backwardIN3c108BFloat16ES2_fLi1ELb0ELb1EEEvPT0_PKT_S7_iiiPKb --------------------------
	.section	.nv.info._ZN43_GLOBAL__N__9ae7fba5_10_SoftMax_cu_9f978f6321softmax_warp_backwardIN3c108BFloat16ES2_fLi1ELb0ELb1EEEvPT0_PKT_S7_iiiPKb,"",@"SHT_CUDA_INFO"
	.sectionflags	@""
	.align	4


	//----- nvinfo : EIATTR_CUDA_API_VERSION
	.align		4
        /*0000*/ 	.byte	0x04, 0x37
        /*0002*/ 	.short	(.L_3539 - .L_3538)
.L_3538:
        /*0004*/ 	.word	0x00000082


	//----- nvinfo : EIATTR_KPARAM_INFO
	.align		4
.L_3539:
        /*0008*/ 	.byte	0x04, 0x17
        /*000a*/ 	.short	(.L_3541 - .L_3540)
.L_3540:
        /*000c*/ 	.word	0x00000000
        /*0010*/ 	.short	0x0006
        /*0012*/ 	.short	0x0028
        /*0014*/ 	.byte	0x00, 0xf0, 0x21, 0x00


	//----- nvinfo : EIATTR_KPARAM_INFO
	.align		4
.L_3541:
        /*0018*/ 	.byte	0x04, 0x17
        /*001a*/ 	.short	(.L_3543 - .L_3542)
.L_3542:
        /*001c*/ 	.word	0x00000000
        /*0020*/ 	.short	0x0005
        /*0022*/ 	.short	0x0020
        /*0024*/ 	.byte	0x00, 0xf0, 0x11, 0x00


	//----- nvinfo : EIATTR_KPARAM_INFO
	.align		4
.L_3543:
        /*0028*/ 	.byte	0x04, 0x17
        /*002a*/ 	.short	(.L_3545 - .L_3544)
.L_3544:
        /*002c*/ 	.word	0x00000000
        /*0030*/ 	.short	0x0004
        /*0032*/ 	.short	0x001c
        /*0034*/ 	.byte	0x00, 0xf0, 0x11, 0x00


	//----- nvinfo : EIATTR_KPARAM_INFO
	.align		4
.L_3545:
        /*0038*/ 	.byte	0x04, 0x17
        /*003a*/ 	.short	(.L_3547 - .L_3546)
.L_3546:
        /*003c*/ 	.word	0x00000000
        /*0040*/ 	.short	0x0003
        /*0042*/ 	.short	0x0018
        /*0044*/ 	.byte	0x00, 0xf0, 0x11, 0x00


	//----- nvinfo : EIATTR_KPARAM_INFO
	.align		4
.L_3547:
        /*0048*/ 	.byte	0x04, 0x17
        /*004a*/ 	.short	(.L_3549 - .L_3548)
.L_3548:
        /*004c*/ 	.word	0x00000000
        /*0050*/ 	.short	0x0002
        /*0052*/ 	.short	0x0010
        /*0054*/ 	.byte	0x00, 0xf0, 0x21, 0x00


	//----- nvinfo : EIATTR_KPARAM_INFO
	.align		4
.L_3549:
        /*0058*/ 	.byte	0x04, 0x17
        /*005a*/ 	.short	(.L_3551 - .L_3550)
.L_3550:
        /*005c*/ 	.word	0x00000000
        /*0060*/ 	.short	0x0001
        /*0062*/ 	.short	0x0008
        /*0064*/ 	.byte	0x00, 0xf0, 0x21, 0x00


	//----- nvinfo : EIATTR_KPARAM_INFO
	.align		4
.L_3551:
        /*0068*/ 	.byte	0x04, 0x17
        /*006a*/ 	.short	(.L_3553 - .L_3552)
.L_3552:
        /*006c*/ 	.word	0x00000000
        /*0070*/ 	.short	0x0000
        /*0072*/ 	.short	0x0000
        /*0074*/ 	.byte	0x00, 0xf0, 0x21, 0x00


	//----- nvinfo : EIATTR_SPARSE_MMA_MASK
	.align		4
.L_3553:
        /*0078*/ 	.byte	0x03, 0x50
        /*007a*/ 	.short	0x0000


	//----- nvinfo : EIATTR_MAXREG_COUNT
	.align		4
        /*007c*/ 	.byte	0x03, 0x1b
        /*007e*/ 	.short	0x00ff


	//----- nvinfo : EIATTR_MERCURY_ISA_VERSION
	.align		4
        /*0080*/ 	.byte	0x03, 0x5f
        /*0082*/ 	.short	0x0101


	//----- nvinfo : EIATTR_COOP_GROUP_MASK_REGIDS
	.align		4
        /*0084*/ 	.byte	0x04, 0x29
        /*0086*/ 	.short	(.L_3555 - .L_3554)


	//   ....[0]....
.L_3554:
        /*0088*/ 	.word	0xffffffff


	//   ....[1]....
        /*008c*/ 	.word	0xffffffff


	//----- nvinfo : EIATTR_COOP_GROUP_INSTR_OFFSETS
	.align		4
.L_3555:
        /*0090*/ 	.byte	0x04, 0x28
        /*0092*/ 	.short	(.L_3557 - .L_3556)


	//   ....[0]....
.L_3556:
        /*0094*/ 	.word	0x000003d0


	//   ....[1]....
        /*0098*/ 	.word	0x000003f0


	//----- nvinfo : EIATTR_EXIT_INSTR_OFFSETS
	.align		4
.L_3557:
        /*009c*/ 	.byte	0x04, 0x1c
        /*009e*/ 	.short	(.L_3559 - .L_3558)


	//   ....[0]....
.L_3558:
        /*00a0*/ 	.word	0x00000400


	//   ....[1]....
        /*00a4*/ 	.word	0x00000500


	//   ....[2]....
        /*00a8*/ 	.word	0x00000510


	//   ....[3]....
        /*00ac*/ 	.word	0x000005c0


	//   ....[4]....
        /*00b0*/ 	.word	0x00000600


	//----- nvinfo : EIATTR_CRS_STACK_SIZE
	.align		4
.L_3559:
        /*00b4*/ 	.byte	0x04, 0x1e
        /*00b6*/ 	.short	(.L_3561 - .L_3560)
.L_3560:
        /*00b8*/ 	.word	0x00000000


	//----- nvinfo : EIATTR_CBANK_PARAM_SIZE
	.align		4
.L_3561:
        /*00bc*/ 	.byte	0x03, 0x19
        /*00be*/ 	.short	0x0030


	//----- nvinfo : EIATTR_PARAM_CBANK
	.align		4
        /*00c0*/ 	.byte	0x04, 0x0a
        /*00c2*/ 	.short	(.L_3563 - .L_3562)
	.align		4
.L_3562:
        /*00c4*/ 	.word	index@(.nv.constant0._ZN43_GLOBAL__N__9ae7fba5_10_SoftMax_cu_9f978f6321softmax_warp_backwardIN3c108BFloat16ES2_fLi1ELb0ELb1EEEvPT0_PKT_S7_iiiPKb)
        /*00c8*/ 	.short	0x0210
        /*00ca*/ 	.short	0x0030


	//----- nvinfo : EIATTR_SW_WAR
	.align		4
.L_3563:
        /*00cc*/ 	.byte	0x04, 0x36
        /*00ce*/ 	.short	(.L_3565 - .L_3564)
.L_3564:
        /*00d0*/ 	.word	0x00000008
.L_3565:


//--------------------- .nv.info._ZN43_GLOBAL__N__9ae7fba5_10_SoftMax_cu_9f978f6321softmax_warp_backwardIN3c108BFloat16ES2_fLi0ELb0ELb1EEEvPT0_PKT_S7_iiiPKb --------------------------
	.section	.nv.info._ZN43_GLOBAL__N__9ae7fba5_10_SoftMax_cu_9f978f6321softmax_warp_backwardIN3c108BFloat16ES2_fLi0ELb0ELb1EEEvPT0_PKT_S7_iiiPKb,"",@"SHT_CUDA_INFO"
	.sectionflags	@""
	.align	4


	//----- nvinfo : EIATTR_CUDA_API_VERSION
	.align		4
        /*0000*/ 	.byte	0x04, 0x37
        /*0002*/ 	.short	(.L_3567 - .L_3566)
.L_3566:
        /*0004*/ 	.word	0x00000082


	//----- nvinfo : EIATTR_KPARAM_INFO
	.align		4
.L_3567:
        /*0008*/ 	.byte	0x04, 0x17
        /*000a*/ 	.short	(.L_3569 - .L_3568)
.L_3568:
        /*000c*/ 	.word	0x00000000
        /*0010*/ 	.short	0x0006
        /*0012*/ 	.short	0x0028
        /*0014*/ 	.byte	0x00, 0xf0, 0x21, 0x00


	//----- nvinfo : EIATTR_KPARAM_INFO
	.align		4
.L_3569:
        /*0018*/ 	.byte	0x04, 0x17
        /*001a*/ 	.short	(.L_3571 - .L_3570)
.L_3570:
        /*001c*/ 	.word	0x00000000
        /*0020*/ 	.short	0x0005
        /*0022*/ 	.short	0x0020
        /*0024*/ 	.byte	0x00, 0xf0, 0x11, 0x00


	//----- nvinfo : EIATTR_KPARAM_INFO
	.align		4
.L_3571:
        /*0028*/ 	.byte	0x04, 0x17
        /*002a*/ 	.short	(.L_3573 - .L_3572)
.L_3572:
        /*002c*/ 	.word	0x00000000
        /*0030*/ 	.short	0x0004
        /*0032*/ 	.short	0x001c
        /*0034*/ 	.byte	0x00, 0xf0, 0x11, 0x00


	//----- nvinfo : EIATTR_KPARAM_INFO
	.align		4
.L_3573:
        /*0038*/ 	.byte	0x04, 0x17
        /*003a*/ 	.short	(.L_3575 - .L_3574)
.L_3574:
        /*003c*/ 	.word	0x00000000
        /*0040*/ 	.short	0x0003
        /*0042*/ 	.short	0x0018
        /*0044*/ 	.byte	0x00, 0xf0, 0x11, 0x00


	//----- nvinfo : EIATTR_KPARAM_INFO
	.align		4
.L_3575:
        /*0048*/ 	.byte	0x04, 0x17
        /*004a*/ 	.short	(.L_3577 - .L_3576)
.L_3576:
        /*004c*/ 	.word	0x00000000
        /*0050*/ 	.short	0x0002
        /*0052*/ 	.short	0x0010
        /*0054*/ 	.byte	0x00, 0xf0, 0x21, 0x00


	//----- nvinfo : EIATTR_KPARAM_INFO
	.align		4
.L_3577:
        /*0058*/ 	.byte	0x04, 0x17
        /*005a*/ 	.short	(.L_3579 - .L_3578)
.L_3578:
        /*005c*/ 	.word	0x00000000
        /*0060*/ 	.short	0x0001
        /*0062*/ 	.short	0x0008
        /*0064*/ 	.byte	0x00, 0xf0, 0x21, 0x00


	//----- nvinfo : EIATTR_KPARAM_INFO
	.align		4
.L_3579:
        /*0068*/ 	.byte	0x04, 0x17
        /*006a*/ 	.short	(.L_3581 - .L_3580)
.L_3580:
        /*006c*/ 	.word	0x00000000
        /*0070*/ 	.short	0x0000
        /*0072*/ 	.short	0x0000
        /*0074*/ 	.byte	0x00, 0xf0, 0x21, 0x00


	//----- nvinfo : EIATTR_SPARSE_MMA_MASK
	.align		4
.L_3581:
        /*0078*/ 	.byte	0x03, 0x50
        /*007a*/ 	.short	0x0000


	//----- nvinfo : EIATTR_MAXREG_COUNT
	.align		4
        /*007c*/ 	.byte	0x03, 0x1b
        /*007e*/ 	.short	0x00ff


	//----- nvinfo : EIATTR_MERCURY_ISA_VERSION
	.align		4
        /*0080*/ 	.byte	0x03, 0x5f
        /*0082*/ 	.short	0x0101


	//----- nvinfo : EIATTR_EXIT_INSTR_OFFSETS
	.align		4
        /*0084*/ 	.byte	0x04, 0x1c
        /*0086*/ 	.short	(.L_3583 - .L_3582)


	//   ....[0]....
.L_3582:
        /*0088*/ 	.word	0x00000330


	//   ....[1]....
        /*008c*/ 	.word	0x00000340


	//   ....[2]....
        /*0090*/ 	.word	0x00000450


	//   ....[3]....
        /*0094*/ 	.word	0x000004f0


	//   ....[4]....
        /*0098*/ 	.word	0x00000560


	//----- nvinfo : EIATTR_CBANK_PARAM_SIZE
	.align		4
.L_3583:
        /*009c*/ 	.byte	0x03, 0x19
        /*009e*/ 	.short	0x0030


	//----- nvinfo : EIATTR_PARAM_CBANK
	.align		4
        /*00a0*/ 	.byte	0x04, 0x0a
        /*00a2*/ 	.short	(.L_3585 - .L_3584)
	.align		4
.L_3584:
        /*00a4*/ 	.word	index@(.nv.constant0._ZN43_GLOBAL__N__9ae7fba5_10_SoftMax_cu_9f978f6321softmax_warp_backwardIN3c108BFloat16ES2_fLi0ELb0ELb1EEEvPT0_PKT_S7_iiiPKb)
        /*00a8*/ 	.short	0x0210
        /*00aa*/ 	.short	0x0030


	//----- nvinfo : EIATTR_SW_WAR
	.align		4
.L_3585:
        /*00ac*/ 	.byte	0x04, 0x36
        /*00ae*/ 	.short	(.L_3587 - .L_3586)
.L_3586:
        /*00b0*/ 	.word	0x00000008
.L_3587:


//--------------------- .nv.info._ZN43_GLOBAL__N__9ae7fba5_10_SoftMax_cu_9f978f6321softmax_warp_backwardIN3c104HalfES2_fLi10ELb0ELb1EEEvPT0_PKT_S7_iiiPKb --------------------------
	.section	.nv.info._ZN43_GLOBAL__N__9ae7fba5_10_SoftMax_cu_9f978f6321softmax_warp_backwardIN3c104HalfES2_fLi10ELb0ELb1EEEvPT0_PKT_S7_iiiPKb,"",@"SHT_CUDA_INFO"
	.sectionflags	@""
	.align	4


	//----- nvinfo : EIATTR_CUDA_API_VERSION
	.align		4
        /*0000*/ 	.byte	0x04, 0x37
        /*0002*/ 	.short	(.L_3589 - .L_3588)
.L_3588:
        /*0004*/ 	.word	0x00000082


	//----- nvinfo : EIATTR_KPARAM_INFO
	.align		4
.L_3589:
        /*0008*/ 	.byte	0x04, 0x17
        /*000a*/ 	.short	(.L_3591 - .L_3590)
.L_3590:
        /*000c*/ 	.word	0x00000000
        /*0010*/ 	.short	0x0006
        /*0012*/ 	.short	0x0028
        /*0014*/ 	.byte	0x00, 0xf0, 0x21, 0x00


	//----- nvinfo : EIATTR_KPARAM_INFO
	.align		4
.L_3591:
        /*0018*/ 	.byte	0x04, 0x17
        /*001a*/ 	.short	(.L_3593 - .L_3592)
.L_3592:
        /*001c*/ 	.word	0x00000000
        /*0020*/ 	.short	0x0005
        /*0022*/ 	.short	0x0020
        /*0024*/ 	.byte	0x00, 0xf0, 0x11, 0x00


	//----- nvinfo : EIATTR_KPARAM_INFO
	.align		4
.L_3593:
        /*0028*/ 	.byte	0x04, 0x17
        /*002a*/ 	.short	(.L_3595 - .L_3594)
.L_3594:
        /*002c*/ 	.word	0x00000000
        /*0030*/ 	.short	0x0004
        /*0032*/ 	.short	0x001c
        /*0034*/ 	.byte	0x00, 0xf0, 0x11, 0x00


	//----- nvinfo : EIATTR_KPARAM_INFO
	.align		4
.L_3595:
        /*0038*/ 	.byte	0x04, 0x17
        /*003a*/ 	.short	(.L_3597 - .L_3596)
.L_3596:
        /*003c*/ 	.word	0x00000000
        /*0040*/ 	.short	0x0003
        /*0042*/ 	.short	0x0018
        /*0044*/ 	.byte	0x00, 0xf0, 0x11, 0x00


	//----- nvinfo : EIATTR_KPARAM_INFO
	.align		4
.L_3597:
        /*0048*/ 	.byte	0x04, 0x17
        /*004a*/ 	.short	(.L_3599 - .L_3598)
.L_3598:
        /*004c*/ 	.word	0x00000000
        /*0050*/ 	.short	0x0002
        /*0052*/ 	.short	0x0010
        /*0054*/ 	.byte	0x00, 0xf0, 0x21, 0x00


	//----- nvinfo : EIATTR_KPARAM_INFO
	.align		4
.L_3599:
        /*0058*/ 	.byte	0x04, 0x17
        /*005a*/ 	.short	(.L_3601 - .L_3600)
.L_3600:
        /*005c*/ 	.word	0x00000000
        /*0060*/ 	.short	0x0001
        /*0062*/ 	.short	0x0008
        /*0064*/ 	.byte	0x00, 0xf0, 0x21, 0x00


	//----- nvinfo : EIATTR_KPARAM_INFO
	.align		4
.L_3601:
        /*0068*/ 	.byte	0x04, 0x17
        /*006a*/ 	.short	(.L_3603 - .L_3602)
.L_3602:
        /*006c*/ 	.word	0x00000000
        /*0070*/ 	.short	0x0000
        /*0072*/ 	.short	0x0000
        /*0074*/ 	.byte	0x00, 0xf0, 0x21, 0x00


	//----- nvinfo : EIATTR_SPARSE_MMA_MASK
	.align		4
.L_3603:
        /*0078*/ 	.byte	0x03, 0x50
        /*007a*/ 	.short	0x0000


	//----- nvinfo : EIATTR_MAXREG_COUNT
	.align		4
        /*007c*/ 	.byte	0x03, 0x1b
        /*007e*/ 	.short	0x00ff


	//----- nvinfo : EIATTR_MERCURY_ISA_VERSION
	.align		4
        /*0080*/ 	.byte	0x03, 0x5f
        /*0082*/ 	.short	0x0101


	//----- nvinfo : EIATTR_COOP_GROUP_MASK_REGIDS
	.align		4
        /*0084*/ 	.byte	0x04, 0x29
        /*0086*/ 	.short	(.L_3605 - .L_3604)


	//   ....[0]....
.L_3604:
        /*0088*/ 	.word	0xffffffff


	//   ....[1]....
        /*008c*/ 	.word	0xffffffff


	//   ....[2]....
        /*0090*/ 	.word	0xffffffff


	//   ....[3]....
        /*0094*/ 	.word	0xffffffff


	//   ....[4]....
        /*0098*/ 	.word	0xffffffff


	//----- nvinfo : EIATTR_COOP_GROUP_INSTR_OFFSETS
	.align		4
.L_3605:
        /*009c*/ 	.byte	0x04, 0x28
        /*009e*/ 	.short	(.L_3607 - .L_3606)


	//   ....[0]....
.L_3606:
        /*00a0*/ 	.word	0x00001560


	//   ....[1]....
        /*00a4*/ 	.word	0x00001580


	//   ....[2]....
        /*00a8*/ 	.word	0x000015a0


	//   ....[3]....
        /*00ac*/ 	.word	0x000015e0


	//   ....[4]....
        /*00b0*/ 	.word	0x00001650


	//----- nvinfo : EIATTR_EXIT_INSTR_OFFSETS
	.align		4
.L_3607:
        /*00b4*/ 	.byte	0x04, 0x1c
        /*00b6*/ 	.short	(.L_3609 - .L_3608)


	//   ....[0]....
.L_3608:
        /*00b8*/ 	.word	0x00001690


	//   ....[1]....
        /*00bc*/ 	.word	0x00002ba0


	//   ....[2]....
        /*00c0*/ 	.word	0x00002c00


	//   ....[3]....
        /*00c4*/ 	.word	0x00002c40


	//----- nvinfo : EIATTR_CRS_STACK_SIZE
	.align		4
.L_3609:
        /*00c8*/ 	.byte	0x04, 0x1e
        /*00ca*/ 	.short	(.L_3611 - .L_3610)
.L_3610:
        /*00cc*/ 	.word	0x00000000


	//----- nvinfo : EIATTR_CBANK_PARAM_SIZE
	.align		4
.L_3611:
        /*00d0*/ 	.byte	0x03, 0x19
        /*00d2*/ 	.short	0x0030


	//----- nvinfo : EIATTR_PARAM_CBANK
	.align		4
        /*00d4*/ 	.byte	0x04, 0x0a
        /*00d6*/ 	.short	(.L_3613 - .L_3612)
	.align		4
.L_3612:
        /*00d8*/ 	.word	index@(.nv.constant0._ZN43_GLOBAL__N__9ae7fba5_10_SoftMax_cu_9f978f6321softmax_warp_backwardIN3c104HalfES2_fLi10ELb0ELb1EEEvPT0_PKT_S7_iiiPKb)
        /*00dc*/ 	.short	0x0210
        /*00de*/ 	.short	0x0030


	//----- nvinfo : EIATTR_SW_WAR
	.align		4
.L_3613:
        /*00e0*/ 	.byte	0x04, 0x36
        /*00e2*/ 	.short	(.L_3615 - .L_3614)
.L_3614:
        /*00e4*/ 	.word	0x00000008
.L_3615:


//--------------------- .nv.info._ZN43_GLOBAL__N__9ae7fba5_10_SoftMax_cu_9f978f6321softmax_warp_backwardIN3c104HalfES2_fLi9ELb0ELb1EEEvPT0_PKT_S7_iiiPKb --------------------------
	.section	.nv.info._ZN43_GLOBAL__N__9ae7fba5_10_SoftMax_cu_9f978f6321softmax_warp_backwardIN3c104HalfES2_fLi9ELb0ELb1EEEvPT0_PKT_S7_iiiPKb,"",@"SHT_CUDA_INFO"
	.sectionflags	@""
	.align	4


	//----- nvinfo : EIATTR_CUDA_API_VERSION
	.align		4
        /*0000*/ 	.byte	0x04, 0x37
        /*0002*/ 	.short	(.L_3617 - .L_3616)
.L_3616:
        /*0004*/ 	.word	0x00000082


	//----- nvinfo : EIATTR_KPARAM_INFO
	.align		4
.L_3617:
        /*0008*/ 	.byte	0x04, 0x17
        /*000a*/ 	.short	(.L_3619 - .L_3618)
.L_3618:
        /*000c*/ 	.word	0x00000000
        /*0010*/ 	.short	0x0006
        /*0012*/ 	.short	0x0028
        /*0014*/ 	.byte	0x00, 0xf0, 0x21, 0x00


	//----- nvinfo : EIATTR_KPARAM_INFO
	.align		4
.L_3619:
        /*0018*/ 	.byte	0x04, 0x17
        /*001a*/ 	.short	(.L_3621 - .L_3620)
.L_3620:
        /*001c*/ 	.word	0x00000000
        /*0020*/ 	.short	0x0005
        /*0022*/ 	.short	0x0020
        /*0024*/ 	.byte	0x00, 0xf0, 0x11, 0x00


	//----- nvinfo : EIATTR_KPARAM_INFO
	.align		4
.L_3621:
        /*0028*/ 	.byte	0x04, 0x17
        /*002a*/ 	.short	(.L_3623 - .L_3622)
.L_3622:
        /*002c*/ 	.word	0x00000000
        /*0030*/ 	.short	0x0004
        /*0032*/ 	.short	0x001c
        /*0034*/ 	.byte	0x00, 0xf0, 0x11, 0x00


	//----- nvinfo : EIATTR_KPARAM_INFO
	.align		4
.L_3623:
        /*0038*/ 	.byte	0x04, 0x17
        /*003a*/ 	.short	(.L_3625 - .L_3624)
.L_3624:
        /*003c*/ 	.word	0x00000000
        /*0040*/ 	.short	0x0003
        /*0042*/ 	.short	0x0018
        /*0044*/ 	.byte	0x00, 0xf0, 0x11, 0x00


	//----- nvinfo : EIATTR_KPARAM_INFO
	.align		4
.L_3625:
        /*0048*/ 	.byte	0x04, 0x17
        /*004a*/ 	.short	(.L_3627 - .L_3626)
.L_3626:
        /*004c*/ 	.word	0x00000000
        /*0050*/ 	.short	0x0002
        /*0052*/ 	.short	0x0010
        /*0054*/ 	.byte	0x00, 0xf0, 0x21, 0x00


	//----- nvinfo : EIATTR_KPARAM_INFO
	.align		4
.L_3627:
        /*0058*/ 	.byte	0x04, 0x17
        /*005a*/ 	.short	(.L_3629 - .L_3628)
.L_3628:
        /*005c*/ 	.word	0x00000000
        /*0060*/ 	.short	0x0001
        /*0062*/ 	.short	0x0008
        /*0064*/ 	.byte	0x00, 0xf0, 0x21, 0x00


	//----- nvinfo : EIATTR_KPARAM_INFO
	.align		4
.L_3629:
        /*0068*/ 	.byte	0x04, 0x17
        /*006a*/ 	.short	(.L_3631 - .L_3630)
.L_3630:
        /*006c*/ 	.word	0x00000000
        /*0070*/ 	.short	0x0000
        /*0072*/ 	.short	0x0000
        /*0074*/ 	.byte	0x00, 0xf0, 0x21, 0x00


	//----- nvinfo : EIATTR_SPARSE_MMA_MASK
	.align		4
.L_3631:
        /*0078*/ 	.byte	0x03, 0x50
        /*007a*/ 	.short	0x0000


	//----- nvinfo : EIATTR_MAXREG_COUNT
	.align		4
        /*007c*/ 	.byte	0x03, 0x1b
        /*007e*/ 	.short	0x00ff


	//----- nvinfo : EIATTR_MERCURY_ISA_VERSION
	.align		4
        /*0080*/ 	.byte	0x03, 0x5f
        /*0082*/ 	.short	0x0101


	//----- nvinfo : EIATTR_COOP_GROUP_MASK_REGIDS
	.align		4
        /*0084*/ 	.byte	0x04, 0x29
        /*0086*/ 	.short	(.L_3633 - .L_3632)


	//   ....[0]....
.L_3632:
        /*0088*/ 	.word	0xffffffff


	//   ....[1]....
        /*008c*/ 	.word	0xffffffff


	//   ....[2]....
        /*0090*/ 	.word	0xffffffff


	//   ....[3]....
        /*0094*/ 	.word	0xffffffff


	//   ....[4]....
        /*0098*/ 	.word	0xffffffff


	//----- nvinfo : EIATTR_COOP_GROUP_INSTR_OFFSETS
	.align		4
.L_3633:
        /*009c*/ 	.byte	0x04, 0x28
        /*009e*/ 	.short	(.L_3635 - .L_3634)


	//   ....[0]....
.L_3634:
        /*00a0*/ 	.word	0x00000b60


	//   ....[1]....
        /*00a4*/ 	.word	0x00000b80


	//   ....[2]....
        /*00a8*/ 	.word	0x00000ba0


	//   ....[3]....
        /*00ac*/ 	.word	0x00000be0


	//   ....[4]....
        /*00b0*/ 	.word	0x00000c10


	//----- nvinfo : EIATTR_EXIT_INSTR_OFFSETS
	.align		4
.L_3635:
        /*00b4*/ 	.byte	0x04, 0x1c
        /*00b6*/ 	.short	(.L_3637 - .L_3636)


	//   ....[0]....
.L_3636:
        /*00b8*/ 	.word	0x00000c20


	//   ....[1]....
        /*00bc*/ 	.word	0x00001710


	//   ....[2]....
        /*00c0*/ 	.word	0x00001770


	//   ....[3]....
        /*00c4*/ 	.word	0x000017b0


	//----- nvinfo : EIATTR_CRS_STACK_SIZE
	.align		4
.L_3637:
        /*00c8*/ 	.byte	0x04, 0x1e
        /*00ca*/ 	.short	(.L_3639 - .L_3638)
.L_3638:
        /*00cc*/ 	.word	0x00000000


	//----- nvinfo : EIATTR_CBANK_PARAM_SIZE
	.align		4
.L_3639:
        /*00d0*/ 	.byte	0x03, 0x19
        /*00d2*/ 	.short	0x0030


	//----- nvinfo : EIATTR_PARAM_CBANK
	.align		4
        /*00d4*/ 	.byte	0x04, 0x0a
        /*00d6*/ 	.short	(.L_3641 - .L_3640)
	.align		4
.L_3640:
        /*00d8*/ 	.word	index@(.nv.constant0._ZN43_GLOBAL__N__9ae7fba5_10_SoftMax_cu_9f978f6321softmax_warp_backwardIN3c104HalfES2_fLi9ELb0ELb1EEEvPT0_PKT_S7_iiiPKb)
        /*00dc*/ 	.short	0x0210
        /*00de*/ 	.short	0x0030


	//----- nvinfo : EIATTR_SW_WAR
	.align		4
.L_3641:
        /*00e0*/ 	.byte	0x04, 0x36
        /*00e2*/ 	.short	(.L_3643 - .L_3642)
.L_3642:
        /*00e4*/ 	.word	0x00000008
.L_3643:


//--------------------- .nv.info._ZN43_GLOBAL__N__9ae7fba5_10_SoftMax_cu_9f978f6321softmax_warp_backwardIN3c104HalfES2_fLi8ELb0ELb1EEEvPT0_PKT_S7_iiiPKb --------------------------
	.section	.nv.info._ZN43_GLOBAL__N__9ae7fba5_10_SoftMax_cu_9f978f6321softmax_warp_backwardIN3c104HalfES2_fLi8ELb0ELb1EEEvPT0_PKT_S7_iiiPKb,"",@"SHT_CUDA_INFO"
	.sectionflags	@""
	.align	4


	//----- nvinfo : EIATTR_CUDA_API_VERSION
	.align		4
        /*0000*/ 	.byte	0x04, 0x37
        /*0002*/ 	.short	(.L_3645 - .L_3644)
.L_3644:
        /*0004*/ 	.word	0x00000082


	//----- nvinfo : EIATTR_KPARAM_INFO
	.align		4
.L_3645:
        /*0008*/ 	.byte	0x04, 0x17
        /*000a*/ 	.short	(.L_3647 - .L_3646)
.L_3646:
        /*000c*/ 	.word	0x00000000
        /*0010*/ 	.short	0x0006
        /*0012*/ 	.short	0x0028
        /*0014*/ 	.byte	0x00, 0xf0, 0x21, 0x00


	//----- nvinfo : EIATTR_KPARAM_INFO
	.align		4
.L_3647:
        /*0018*/ 	.byte	0x04, 0x17
        /*001a*/ 	.short	(.L_3649 - .L_3648)
.L_3648:
        /*001c*/ 	.word	0x00000000
        /*0020*/ 	.short	0x0005
        /*0022*/ 	.short	0x0020
        /*0024*/ 	.byte	0x00, 0xf0, 0x11, 0x00


	//----- nvinfo : EIATTR_KPARAM_INFO
	.align		4
.L_3649:
        /*0028*/ 	.byte	0x04, 0x17
        /*002a*/ 	.short	(.L_3651 - .L_3650)
.L_3650:
        /*002c*/ 	.word	0x00000000
        /*0030*/ 	.short	0x0004
        /*0032*/ 	.short	0x001c
        /*0034*/ 	.byte	0x00, 0xf0, 0x11, 0x00


	//----- nvinfo : EIATTR_KPARAM_INFO
	.align		4
.L_3651:
        /*0038*/ 	.byte	0x04, 0x17
        /*003a*/ 	.short	(.L_3653 - .L_3652)
.L_3652:
        /*003c*/ 	.word	0x00000000
        /*0040*/ 	.short	0x0003
        /*0042*/ 	.short	0x0018
        /*0044*/ 	.byte	0x00, 0xf0, 0x11, 0x00


	//----- nvinfo : EIATTR_KPARAM_INFO
	.align		4
.L_3653:
        /*0048*/ 	.byte	0x04, 0x17
        /*004a*/ 	.short	(.L_3655 - .L_3654)
.L_3654:
        /*004c*/ 	.word	0x00000000
        /*0050*/ 	.short	0x0002
        /*0052*/ 	.short	0x0010
        /*0054*/ 	.byte	0x00, 0xf0, 0x21, 0x00


	//----- nvinfo : EIATTR_KPARAM_INFO
	.align		4
.L_3655:
        /*0058*/ 	.byte	0x04, 0x17
        /*005a*/ 	.short	(.L_3657 - .L_3656)
.L_3656:
        /*005c*/ 	.word	0x00000000
        /*0060*/ 	.short	0x0001
        /*0062*/ 	.short	0x0008
        /*0064*/ 	.byte	0x00, 0xf0, 0x21, 0x00


	//----- nvinfo : EIATTR_KPARAM_INFO
	.align		4
.L_3657:
        /*0068*/ 	.byte	0x04, 0x17
        /*006a*/ 	.short	(.L_3659 - .L_3658)
.L_3658:
        /*006c*/ 	.word	0x00000000
        /*0070*/ 	.short	0x0000
        /*0072*/ 	.short	0x0000
        /*0074*/ 	.byte	0x00, 0xf0, 0x21, 0x00


	//----- nvinfo : EIATTR_SPARSE_MMA_MASK
	.align		4
.L_3659:
        /*0078*/ 	.byte	0x03, 0x50
        /*007a*/ 	.short	0x0000


	//----- nvinfo : EIATTR_MAXREG_COUNT
	.align		4
        /*007c*/ 	.byte	0x03, 0x1b
        /*007e*/ 	.short	0x00ff


	//----- nvinfo : EIATTR_MERCURY_ISA_VERSION
	.align		4
        /*0080*/ 	.byte	0x03, 0x5f
        /*0082*/ 	.short	0x0101


	//----- nvinfo : EIATTR_COOP_GROUP_MASK_REGIDS
	.align		4
        /*0084*/ 	.byte	0x04, 0x29
        /*0086*/ 	.short	(.L_3661 - .L_3660)


	//   ....[0]....
.L_3660:
        /*0088*/ 	.word	0xffffffff


	//   ....[1]....
        /*008c*/ 	.word	0xffffffff


	//   ....[2]....
        /*0090*/ 	.word	0xffffffff


	//   ....[3]....
        /*0094*/ 	.word	0xffffffff


	//   ....[4]....
        /*0098*/ 	.word	0xffffffff


	//----- nvinfo : EIATTR_COOP_GROUP_INSTR_OFFSETS
	.align		4
.L_3661:
        /*009c*/ 	.byte	0x04, 0x28
        /*009e*/ 	.short	(.L_3663 - .L_3662)


	//   ....[0]....
.L_3662:
        /*00a0*/ 	.word	0x000006f0


	//   ....[1]....
        /*00a4*/ 	.word	0x00000710


	//   ....[2]....
        /*00a8*/ 	.word	0x00000730


	//   ....[3]....
        /*00ac*/ 	.word	0x00000750


	//   ....[4]....
        /*00b0*/ 	.word	0x00000770


	//----- nvinfo : EIATTR_EXIT_INSTR_OFFSETS
	.align		4
.L_3663:
        /*00b4*/ 	.byte	0x04, 0x1c
        /*00b6*/ 	.short	(.L_3665 - .L_3664)


	//   ....[0]....
.L_3664:
        /*00b8*/ 	.word	0x00000790


	//   ....[1]....
        /*00bc*/ 	.word	0x00000cb0


	//   ....[2]....
        /*00c0*/ 	.word	0x00000cf0


	//   ....[3]....
        /*00c4*/ 	.word	0x00000d30


	//----- nvinfo : EIATTR_CRS_STACK_SIZE
	.align		4
.L_3665:
        /*00c8*/ 	.byte	0x04, 0x1e
        /*00ca*/ 	.short	(.L_3667 - .L_3666)
.L_3666:
        /*00cc*/ 	.word	0x00000000


	//----- nvinfo : EIATTR_CBANK_PARAM_SIZE
	.align		4
.L_3667:
        /*00d0*/ 	.byte	0x03, 0x19
        /*00d2*/ 	.short	0x0030


	//----- nvinfo : EIATTR_PARAM_CBANK
	.align		4
        /*00d4*/ 	.byte	0x04, 0x0a
        /*00d6*/ 	.short	(.L_3669 - .L_3668)
	.align		4
.L_3668:
        /*00d8*/ 	.word	index@(.nv.constant0._ZN43_GLOBAL__N__9ae7fba5_10_SoftMax_cu_9f978f6321softmax_warp_backwardIN3c104HalfES2_fLi8ELb0ELb1EEEvPT0_PKT_S7_iiiPKb)
        /*00dc*/ 	.short	0x0210
        /*00de*/ 	.short	0x0030


	//----- nvinfo : EIATTR_SW_WAR
	.align		4
.L_3669:
        /*00e0*/ 	.byte	0x04, 0x36
        /*00e2*/ 	.short	(.L_3671 - .L_3670)
.L_3670:
        /*00e4*/ 	.word	0x00000008
.L_3671:


//--------------------- .nv.info._ZN43_GLOBAL__N__9ae7fba5_10_SoftMax_cu_9f978f6321softmax_warp_backwardIN3c104HalfES2_fLi7ELb0ELb1EEEvPT0_PKT_S7_iiiPKb --------------------------
	.section	.nv.info._ZN43_GLOBAL__N__9ae7fba5_10_SoftMax_cu_9f978f6321softmax_warp_backwardIN3c104HalfES2_fLi7ELb0ELb1EEEvPT0_PKT_S7_iiiPKb,"",@"SHT_CUDA_INFO"
	.sectionflags	@""
	.align	4


	//----- nvinfo : EIATTR_CUDA_API_VERSION
	.align		4
        /*0000*/ 	.byte	0x04, 0x37
        /*0002*/ 	.short	(.L_3673 - .L_3672)
.L_3672:
        /*0004*/ 	.word	0x00000082


	//----- nvinfo : EIATTR_KPARAM_INFO
	.align		4
.L_3673:
        /*0008*/ 	.byte	0x04, 0x17
        /*000a*/ 	.short	(.L_3675 - .L_3674)
.L_3674:
        /*000c*/ 	.word	0x00000000
        /*0010*/ 	.short	0x0006
        /*0012*/ 	.short	0x0028
        /*0014*/ 	.byte	0x00, 0xf0, 0x21, 0x00


	//----- nvinfo : EIATTR_KPARAM_INFO
	.align		4
.L_3675:
        /*0018*/ 	.byte	0x04, 0x17
        /*001a*/ 	.short	(.L_3677 - .L_3676)
.L_3676:
        /*001c*/ 	.word	0x00000000
        /*0020*/ 	.short	0x0005
        /*0022*/ 	.short	0x0020
        /*0024*/ 	.byte	0x00, 0xf0, 0x11, 0x00


	//----- nvinfo : EIATTR_KPARAM_INFO
	.align		4
.L_3677:
        /*0028*/ 	.byte	0x04, 0x17
        /*002a*/ 	.short	(.L_3679 - .L_3678)
.L_3678:
        /*002c*/ 	.word	0x00000000
        /*0030*/ 	.short	0x0004
        /*0032*/ 	.short	0x001c
        /*0034*/ 	.byte	0x00, 0xf0, 0x11, 0x00


	//----- nvinfo : EIATTR_KPARAM_INFO
	.align		4
.L_3679:
        /*0038*/ 	.byte	0x04, 0x17
        /*003a*/ 	.short	(.L_3681 - .L_3680)
.L_3680:
        /*003c*/ 	.word	0x00000000
        /*0040*/ 	.short	0x0003
        /*0042*/ 	.short	0x0018
        /*0044*/ 	.byte	0x00, 0xf0, 0x11, 0x00


	//----- nvinfo : EIATTR_KPARAM_INFO
	.align		4
.L_3681:
        /*0048*/ 	.byte	0x04, 0x17
        /*004a*/ 	.short	(.L_3683 - .L_3682)
.L_3682:
        /*004c*/ 	.word	0x00000000
        /*0050*/ 	.short	0x0002
        /*0052*/ 	.short	0x0010
        /*0054*/ 	.byte	0x00, 0xf0, 0x21, 0x00


	//----- nvinfo : EIATTR_KPARAM_INFO
	.align		4
.L_3683:
        /*0058*/ 	.byte	0x04, 0x17
        /*005a*/ 	.short	(.L_3685 - .L_3684)
.L_3684:
        /*005c*/ 	.word	0x00000000
        /*0060*/ 	.short	0x0001
        /*0062*/ 	.short	0x0008
        /*0064*/ 	.byte	0x00, 0xf0, 0x21, 0x00


	//----- nvinfo : EIATTR_KPARAM_INFO
	.align		4
.L_3685:
        /*0068*/ 	.byte	0x04, 0x17
        /*006a*/ 	.short	(.L_3687 - .L_3686)
.L_3686:
        /*006c*/ 	.word	0x00000000
        /*0070*/ 	.short	0x0000
        /*0072*/ 	.short	0x0000
        /*0074*/ 	.byte	0x00, 0xf0, 0x21, 0x00


	//----- nvinfo : EIATTR_SPARSE_MMA_MASK
	.align		4
.L_3687:
        /*0078*/ 	.byte	0x03, 0x50
        /*007a*/ 	.short	0x0000


	//----- nvinfo : EIATTR_MAXREG_COUNT
	.align		4
        /*007c*/ 	.byte	0x03, 0x1b
        /*007e*/ 	.short	0x00ff


	//----- nvinfo : EIATTR_MERCURY_ISA_VERSION
	.align		4
        /*0080*/ 	.byte	0x03, 0x5f
        /*0082*/ 	.short	0x0101


	//----- nvinfo : EIATTR_COOP_GROUP_MASK_REGIDS
	.align		4
        /*0084*/ 	.byte	0x04, 0x29
        /*0086*/ 	.short	(.L_3689 - .L_3688)


	//   ....[0]....
.L_3688:
        /*0088*/ 	.word	0xffffffff


	//   ....[1]....
        /*008c*/ 	.word	0xffffffff


	//   ....[2]....
        /*0090*/ 	.word	0xffffffff


	//   ....[3]....
        /*0094*/ 	.word	0xffffffff


	//   ....[4]....
        /*0098*/ 	.word	0xffffffff


	//   ....[5]....
        /*009c*/ 	.word	0xffffffff


	//   ....[6]....
        /*00a0*/ 	.word	0xffffffff


	//   ....[7]....
        /*00a4*/ 	.word	0xffffffff


	//   ....[8]....
        /*00a8*/ 	.word	0xffffffff


	//   ....[9]....
        /*00ac*/ 	.word	0xffffffff


	//----- nvinfo : EIATTR_COOP_GROUP_INSTR_OFFSETS
	.align		4
.L_3689:
        /*00b0*/ 	.byte	0x04, 0x28
        /*00b2*/ 	.short	(.L_3691 - .L_3690)


	//   ....[0]....
.L_3690:
        /*00b4*/ 	.word	0x000006c0


	//   ....[1]....
        /*00b8*/ 	.word	0x00000700


	//   ....[2]....
        /*00bc*/ 	.word	0x00000760


	//   ....[3]....
        /*00c0*/ 	.word	0x00000780


	//   ....[4]....
        /*00c4*/ 	.word	0x000007a0


	//   ....[5]....
        /*00c8*/ 	.word	0x000007b0


	//   ....[6]....
        /*00cc*/ 	.word	0x000007f0


	//   ....[7]....
        /*00d0*/ 	.word	0x00000800


	//   ....[8]....
        /*00d4*/ 	.word	0x00000880


	//   ....[9]....
        /*00d8*/ 	.word	0x000008a0


	//----- nvinfo : EIATTR_EXIT_INSTR_OFFSETS
	.align		4
.L_3691:
        /*00dc*/ 	.byte	0x04, 0x1c
        /*00de*/ 	.short	(.L_3693 - .L_3692)


	//   ....[0]....
.L_3692:
        /*00e0*/ 	.word	0x000008b0


	//   ....[1]....
        /*00e4*/ 	.word	0x00000be0


	//   ....[2]....
        /*00e8*/ 	.word	0x00000df0


	//   ....[3]....
        /*00ec*/ 	.word	0x00000e50


	//   ....[4]....
        /*00f0*/ 	.word	0x00000e90


	//----- nvinfo : EIATTR_CRS_STACK_SIZE
	.align		4
.L_3693:
        /*00f4*/ 	.byte	0x04, 0x1e
        /*00f6*/ 	.short	(.L_3695 - .L_3694)
.L_3694:
        /*00f8*/ 	.word	0x00000000


	//----- nvinfo : EIATTR_CBANK_PARAM_SIZE
	.align		4
.L_3695:
        /*00fc*/ 	.byte	0x03, 0x19
        /*00fe*/ 	.short	0x0030


	//----- nvinfo : EIATTR_PARAM_CBANK
	.align		4
        /*0100*/ 	.byte	0x04, 0x0a
        /*0102*/ 	.short	(.L_3697 - .L_3696)
	.align		4
.L_3696:
        /*0104*/ 	.word	index@(.nv.constant0._ZN43_GLOBAL__N__9ae7fba5_10_SoftMax_cu_9f978f6321softmax_warp_backwardIN3c104HalfES2_fLi7ELb0ELb1EEEvPT0_PKT_S7_iiiPKb)
        /*0108*/ 	.short	0x0210
        /*010a*/ 	.short	0x0030


	//----- nvinfo : EIATTR_SW_WAR
	.align		4
.L_3697:
        /*010c*/ 	.byte	0x04, 0x36
        /*010e*/ 	.short	(.L_3699 - .L_3698)
.L_3698:
        /*0110*/ 	.word	0x00000008
.L_3699:


//--------------------- .nv.info._ZN43_GLOBAL__N__9ae7fba5_10_SoftMax_cu_9f978f6321softmax_warp_backwardIN3c104HalfES2_fLi6ELb0ELb1EEEvPT0_PKT_S7_iiiPKb --------------------------
	.section	.nv.info._ZN43_GLOBAL__N__9ae7fba5_10_SoftMax_cu_9f978f6321softmax_warp_backwardIN3c104HalfES2_fLi6ELb0ELb1EEEvPT0_PKT_S7_iiiPKb,"",@"SHT_CUDA_INFO"
	.sectionflags	@""
	.align	4


	//----- nvinfo : EIATTR_CUDA_API_VERSION
	.align		4
        /*0000*/ 	.byte	0x04, 0x37
        /*0002*/ 	.short	(.L_3701 - .L_3700)
.L_3700:
        /*0004*/ 	.word	0x00000082


	//----- nvinfo : EIATTR_KPARAM_INFO
	.align		4
.L_3701:
        /*0008*/ 	.byte	0x04, 0x17
        /*000a*/ 	.short	(.L_3703 - .L_3702)
.L_3702:
        /*000c*/ 	.word	0x00000000
        /*0010*/ 	.short	0x0006
        /*0012*/ 	.short	0x0028
        /*0014*/ 	.byte	0x00, 0xf0, 0x21, 0x00


	//----- nvinfo : EIATTR_KPARAM_INFO
	.align		4
.L_3703:
        /*0018*/ 	.byte	0x04, 0x17
        /*001a*/ 	.short	(.L_3705 - .L_3704)
.L_3704:
        /*001c*/ 	.word	0x00000000
        /*0020*/ 	.short	0x0005
        /*0022*/ 	.short	0x0020
        /*0024*/ 	.byte	0x00, 0xf0, 0x11, 0x00


	//----- nvinfo : EIATTR_KPARAM_INFO
	.align		4
.L_3705:
        /*0028*/ 	.byte	0x04, 0x17
        /*002a*/ 	.short	(.L_3707 - .L_3706)
.L_3706:
        /*002c*/ 	.word	0x00000000
        /*0030*/ 	.short	0x0004
        /*0032*/ 	.short	0x001c
        /*0034*/ 	.byte	0x00, 0xf0, 0x11, 0x00


	//----- nvinfo : EIATTR_KPARAM_INFO
	.align		4
.L_3707:
        /*0038*/ 	.byte	0x04, 0x17
        /*003a*/ 	.short	(.L_3709 - .L_3708)
.L_3708:
        /*003c*/ 	.word	0x00000000
        /*0040*/ 	.short	0x0003
        /*0042*/ 	.short	0x0018
        /*0044*/ 	.byte	0x00, 0xf0, 0x11, 0x00


	//----- nvinfo : EIATTR_KPARAM_INFO
	.align		4
.L_3709:
        /*0048*/ 	.byte	0x04, 0x17
        /*004a*/ 	.short	(.L_3711 - .L_3710)
.L_3710:
        /*004c*/ 	.word	0x00000000
        /*0050*/ 	.short	0x0002
        /*0052*/ 	.short	0x0010
        /*0054*/ 	.byte	0x00, 0xf0, 0x21, 0x00


	//----- nvinfo : EIATTR_KPARAM_INFO
	.align		4
.L_3711:
        /*0058*/ 	.byte	0x04, 0x17
        /*005a*/ 	.short	(.L_3713 - .L_3712)
.L_3712:
        /*005c*/ 	.word	0x00000000
        /*0060*/ 	.short	0x0001
        /*0062*/ 	.short	0x0008
        /*0064*/ 	.byte	0x00, 0xf0, 0x21, 0x00


	//----- nvinfo : EIATTR_KPARAM_INFO
	.align		4
.L_3713:
        /*0068*/ 	.byte	0x04, 0x17
        /*006a*/ 	.short	(.L_3715 - .L_3714)
.L_3714:
        /*006c*/ 	.word	0x00000000
        /*0070*/ 	.short	0x0000
        /*0072*/ 	.short	0x0000
        /*0074*/ 	.byte	0x00, 0xf0, 0x21, 0x00


	//----- nvinfo : EIATTR_SPARSE_MMA_MASK
	.align		4
.L_3715:
        /*0078*/ 	.byte	0x03, 0x50
        /*007a*/ 	.short	0x0000


	//----- nvinfo : EIATTR_MAXREG_COUNT
	.align		4
        /*007c*/ 	.byte	0x03, 0x1b
        /*007e*/ 	.short	0x00ff


	//----- nvinfo : EIATTR_MERCURY_ISA_VERSION
	.align		4
        /*0080*/ 	.byte	0x03, 0x5f
        /*0082*/ 	.short	0x0101


	//----- nvinfo : EIATTR_COOP_GROUP_MASK_REGIDS
	.align		4
        /*0084*/ 	.byte	0x04, 0x29
        /*0086*/ 	.short	(.L_3717 - .L_3716)


	//   ....[0]....
.L_3716:
        /*0088*/ 	.word	0xffffffff


	//   ....[1]....
        /*008c*/ 	.word	0xffffffff


	//   ....[2]....
        /*0090*/ 	.word	0xffffffff


	//   ....[3]....
        /*0094*/ 	.word	0xffffffff


	//   ....[4]....
        /*0098*/ 	.word	0xffffffff


	//   ....[5]....
        /*009c*/ 	.word	0xffffffff


	//   ....[6]....
        /*00a0*/ 	.word	0xffffffff


	//   ....[7]....
        /*00a4*/ 	.word	0xffffffff


	//   ....[8]....
        /*00a8*/ 	.word	0xffffffff


	//   ....[9]....
        /*00ac*/ 	.word	0xffffffff


	//----- nvinfo : EIATTR_COOP_GROUP_INSTR_OFFSETS
	.align		4
.L_3717:
        /*00b0*/ 	.byte	0x04, 0x28
        /*00b2*/ 	.short	(.L_3719 - .L_3718)


	//   ....[0]....
.L_3718:
        /*00b4*/ 	.word	0x00000490


	//   ....[1]....
        /*00b8*/ 	.word	0x000004a0


	//   ....[2]....
        /*00bc*/ 	.word	0x000004d0


	//   ....[3]....
        /*00c0*/ 	.word	0x000004e0


	//   ....[4]....
        /*00c4*/ 	.word	0x00000510


	//   ....[5]....
        /*00c8*/ 	.word	0x00000520


	//   ....[6]....
        /*00cc*/ 	.word	0x00000550


	//   ....[7]....
        /*00d0*/ 	.word	0x00000560


	//   ....[8]....
        /*00d4*/ 	.word	0x000005c0


	//   ....[9]....
        /*00d8*/ 	.word	0x000005e0


	//----- nvinfo : EIATTR_EXIT_INSTR_OFFSETS
	.align		4
.L_3719:
        /*00dc*/ 	.byte	0x04, 0x1c
        /*00de*/ 	.short	(.L_3721 - .L_3720)


	//   ....[0]....
.L_3720:
        /*00e0*/ 	.word	0x00000600


	//   ....[1]....
        /*00e4*/ 	.word	0x00000780


	//   ....[2]....
        /*00e8*/ 	.word	0x00000870


	//   ....[3]....
        /*00ec*/ 	.word	0x000008d0


	//   ....[4]....
        /*00f0*/ 	.word	0x00000910


	//----- nvinfo : EIATTR_CRS_STACK_SIZE
	.align		4
.L_3721:
        /*00f4*/ 	.byte	0x04, 0x1e
        /*00f6*/ 	.short	(.L_3723 - .L_3722)
.L_3722:
        /*00f8*/ 	.word	0x00000000


	//----- nvinfo : EIATTR_CBANK_PARAM_SIZE
	.align		4
.L_3723:
        /*00fc*/ 	.byte	0x03, 0x19
        /*00fe*/ 	.short	0x0030


	//----- nvinfo : EIATTR_PARAM_CBANK
	.align		4
        /*0100*/ 	.byte	0x04, 0x0a
        /*0102*/ 	.short	(.L_3725 - .L_3724)
	.align		4
.L_3724:
        /*0104*/ 	.word	index@(.nv.constant0._ZN43_GLOBAL__N__9ae7fba5_10_SoftMax_cu_9f978f6321softmax_warp_backwardIN3c104HalfES2_fLi6ELb0ELb1EEEvPT0_PKT_S7_iiiPKb)
        /*0108*/ 	.short	0x0210
        /*010a*/ 	.short	0x0030


	//----- nvinfo : EIATTR_SW_WAR
	.align		4
.L_3725:
        /*010c*/ 	.byte	0x04, 0x36
        /*010e*/ 	.short	(.L_3727 - .L_3726)
.L_3726:
        /*0110*/ 	.word	0x00000008
.L_3727:


//--------------------- .nv.info._ZN43_GLOBAL__N__9ae7fba5_10_SoftMax_cu_9f978f6321softmax_warp_backwardIN3c104HalfES2_fLi5ELb0ELb1EEEvPT0_PKT_S7_iiiPKb --------------------------
	.section	.nv.info._ZN43_GLOBAL__N__9ae7fba5_10_SoftMax_cu_9f978f6321softmax_warp_backwardIN3c104HalfES2_fLi5ELb0ELb1EEEvPT0_PKT_S7_iiiPKb,"",@"SHT_CUDA_INFO"
	.sectionflags	@""
	.align	4


	//----- nvinfo : EIATTR_CUDA_API_VERSION
	.align		4
        /*0000*/ 	.byte	0x04, 0x37
        /*0002*/ 	.short	(.L_3729 - .L_3728)
.L_3728:
        /*0004*/ 	.word	0x00000082


	//----- nvinfo : EIATTR_KPARAM_INFO
	.align		4
.L_3729:
        /*0008*/ 	.byte	0x04, 0x17
        /*000a*/ 	.short	(.L_3731 - .L_3730)
.L_3730:
        /*000c*/ 	.word	0x00000000
        /*0010*/ 	.short	0x0006
        /*0012*/ 	.short	0x0028
        /*0014*/ 	.byte	0x00, 0xf0, 0x21, 0x00


	//----- nvinfo : EIATTR_KPARAM_INFO
	.align		4
.L_3731:
        /*0018*/ 	.byte	0x04, 0x17
        /*001a*/ 	.short	(.L_3733 - .L_3732)
.L_3732:
        /*001c*/ 	.word	0x00000000
        /*0020*/ 	.short	0x0005
        /*0022*/ 	.short	0x0020
        /*0024*/ 	.byte	0x00, 0xf0, 0x11, 0x00


	//----- nvinfo : EIATTR_KPARAM_INFO
	.align		4
.L_3733:
        /*0028*/ 	.byte	0x04, 0x17
        /*002a*/ 	.short	(.L_3735 - .L_3734)
.L_3734:
        /*002c*/ 	.word	0x00000000
        /*0030*/ 	.short	0x0004
        /*0032*/ 	.short	0x001c
        /*0034*/ 	.byte	0x00, 0xf0, 0x11, 0x00


	//----- nvinfo : EIATTR_KPARAM_INFO
	.align		4
.L_3735:
        /*0038*/ 	.byte	0x04, 0x17
        /*003a*/ 	.short	(.L_3737 - .L_3736)
.L_3736:
        /*003c*/ 	.word	0x00000000
        /*0040*/ 	.short	0x0003
        /*0042*/ 	.short	0x0018
        /*0044*/ 	.byte	0x00, 0xf0, 0x11, 0x00


	//----- nvinfo : EIATTR_KPARAM_INFO
	.align		4
.L_3737:
        /*0048*/ 	.byte	0x04, 0x17
        /*004a*/ 	.short	(.L_3739 - .L_3738)
.L_3738:
        /*004c*/ 	.word	0x00000000
        /*0050*/ 	.short	0x0002
        /*0052*/ 	.short	0x0010
        /*0054*/ 	.byte	0x00, 0xf0, 0x21, 0x00


	//----- nvinfo : EIATTR_KPARAM_INFO
	.align		4
.L_3739:
        /*0058*/ 	.byte	0x04, 0x17
        /*005a*/ 	.short	(.L_3741 - .L_3740)
.L_3740:
        /*005c*/ 	.word	0x00000000
        /*0060*/ 	.short	0x0001
        /*0062*/ 	.short	0x0008
        /*0064*/ 	.byte	0x00, 0xf0, 0x21, 0x00


	//----- nvinfo : EIATTR_KPARAM_INFO
	.align		4
.L_3741:
        /*0068*/ 	.byte	0x04, 0x17
        /*006a*/ 	.short	(.L_3743 - .L_3742)
.L_3742:
        /*006c*/ 	.word	0x00000000
        /*0070*/ 	.short	0x0000
        /*0072*/ 	.short	0x0000
        /*0074*/ 	.byte	0x00, 0xf0, 0x21, 0x00


	//----- nvinfo : EIATTR_SPARSE_MMA_MASK
	.align		4
.L_3743:
        /*0078*/ 	.byte	0x03, 0x50
        /*007a*/ 	.short	0x0000


	//----- nvinfo : EIATTR_MAXREG_COUNT
	.align		4
        /*007c*/ 	.byte	0x03, 0x1b
        /*007e*/ 	.short	0x00ff


	//----- nvinfo : EIATTR_MERCURY_ISA_VERSION
	.align		4
        /*0080*/ 	.byte	0x03, 0x5f
        /*0082*/ 	.short	0x0101


	//----- nvinfo : EIATTR_COOP_GROUP_MASK_REGIDS
	.align		4
        /*0084*/ 	.byte	0x04, 0x29
        /*0086*/ 	.short	(.L_3745 - .L_3744)


	//   ....[0]....
.L_3744:
        /*0088*/ 	.word	0xffffffff


	//   ....[1]....
        /*008c*/ 	.word	0xffffffff


	//   ....[2]....
        /*0090*/ 	.word	0xffffffff


	//   ....[3]....
        /*0094*/ 	.word	0xffffffff


	//   ....[4]....
        /*0098*/ 	.word	0xffffffff


	//   ....[5]....
        /*009c*/ 	.word	0xffffffff


	//   ....[6]....
        /*00a0*/ 	.word	0xffffffff


	//   ....[7]....
        /*00a4*/ 	.word	0xffffffff


	//   ....[8]....
        /*00a8*/ 	.word	0xffffffff


	//   ....[9]....
        /*00ac*/ 	.word	0xffffffff


	//----- nvinfo : EIATTR_COOP_GROUP_INSTR_OFFSETS
	.align		4
.L_3745:
        /*00b0*/ 	.byte	0x04, 0x28
        /*00b2*/ 	.short	(.L_3747 - .L_3746)


	//   ....[0]....
.L_3746:
        /*00b4*/ 	.word	0x00000380


	//   ....[1]....
        /*00b8*/ 	.word	0x000003b0


	//   ....[2]....
        /*00bc*/ 	.word	0x000003d0


	//   ....[3]....
        /*00c0*/ 	.word	0x00000400


	//   ....[4]....
        /*00c4*/ 	.word	0x00000430


	//   ....[5]....
        /*00c8*/ 	.word	0x00000460


	//   ....[6]....
        /*00cc*/ 	.word	0x00000490


	//   ....[7]....
        /*00d0*/ 	.word	0x000004b0


	//   ....[8]....
        /*00d4*/ 	.word	0x000004d0


	//   ....[9]....
        /*00d8*/ 	.word	0x000004f0


	//----- nvinfo : EIATTR_EXIT_INSTR_OFFSETS
	.align		4
.L_3747:
        /*00dc*/ 	.byte	0x04, 0x1c
        /*00de*/ 	.short	(.L_3749 - .L_3748)


	//   ....[0]....
.L_3748:
        /*00e0*/ 	.word	0x00000500


	//   ....[1]....
        /*00e4*/ 	.word	0x00000600


	//   ....[2]....
        /*00e8*/ 	.word	0x00000610


	//   ....[3]....
        /*00ec*/ 	.word	0x000006c0


	//   ....[4]....
        /*00f0*/ 	.word	0x00000700


	//----- nvinfo : EIATTR_CRS_STACK_SIZE
	.align		4
.L_3749:
        /*00f4*/ 	.byte	0x04, 0x1e
        /*00f6*/ 	.short	(.L_3751 - .L_3750)
.L_3750:
        /*00f8*/ 	.word	0x00000000


	//----- nvinfo : EIATTR_CBANK_PARAM_SIZE
	.align		4
.L_3751:
        /*00fc*/ 	.byte	0x03, 0x19
        /*00fe*/ 	.short	0x0030


	//----- nvinfo : EIATTR_PARAM_CBANK
	.align		4
        /*0100*/ 	.byte	0x04, 0x0a
        /*0102*/ 	.short	(.L_3753 - .L_3752)
	.align		4
.L_3752:
        /*0104*/ 	.word	index@(.nv.constant0._ZN43_GLOBAL__N__9ae7fba5_10_SoftMax_cu_9f978f6321softmax_warp_backwardIN3c104HalfES2_fLi5ELb0ELb1EEEvPT0_PKT_S7_iiiPKb)
        /*0108*/ 	.short	0x0210
        /*010a*/ 	.short	0x0030


	//----- nvinfo : EIATTR_SW_WAR
	.align		4
.L_3753:
        /*010c*/ 	.byte	0x04, 0x36
        /*010e*/ 	.short	(.L_3755 - .L_3754)
.L_3754:
        /*0110*/ 	.word	0x00000008
.L_3755:


//--------------------- .nv.info._ZN43_GLOBAL__N__9ae7fba5_10_SoftMax_cu_9f978f6321softmax_warp_backwardIN3c104HalfES2_fLi4ELb0ELb1EEEvPT0_PKT_S7_iiiPKb --------------------------
	.section	.nv.info._ZN43_GLOBAL__N__9ae7fba5_10_SoftMax_cu_9f978f6321softmax_warp_backwardIN3c104HalfES2_fLi4ELb0ELb1EEEvPT0_PKT_S7_iiiPKb,"",@"SHT_CUDA_INFO"
	.sectionflags	@""
	.align	4


	//----- nvinfo : EIATTR_CUDA_API_VERSION
	.align		4
        /*0000*/ 	.byte	0x04, 0x37
        /*0002*/ 	.short	(.L_3757 - .L_3756)
.L_3756:
        /*0004*/ 	.word	0x00000082


	//----- nvinfo : EIATTR_KPARAM_INFO
	.align		4
.L_3757:
        /*0008*/ 	.byte	0x04, 0x17
        /*000a*/ 	.short	(.L_3759 - .L_3758)
.L_3758:
        /*000c*/ 	.word	0x00000000
        /*0010*/ 	.short	0x0006
        /*0012*/ 	.short	0x0028
        /*0014*/ 	.byte	0x00, 0xf0, 0x21, 0x00


	//----- nvinfo : EIATTR_KPARAM_INFO
	.align		4
.L_3759:
        /*0018*/ 	.byte	0x04, 0x17
        /*001a*/ 	.short	(.L_3761 - .L_3760)
.L_3760:
        /*001c*/ 	.word	0x00000000
        /*0020*/ 	.short	0x0005
        /*0022*/ 	.short	0x0020
        /*0024*/ 	.byte	0x00, 0xf0, 0x11, 0x00


	//----- nvinfo : EIATTR_KPARAM_INFO
	.align		4
.L_3761:
        /*0028*/ 	.byte	0x04, 0x17
        /*002a*/ 	.short	(.L_3763 - .L_3762)
.L_3762:
        /*002c*/ 	.word	0x00000000
        /*0030*/ 	.short	0x0004
        /*0032*/ 	.short	0x001c
        /*0034*/ 	.byte	0x00, 0xf0, 0x11, 0x00


	//----- nvinfo : EIATTR_KPARAM_INFO
	.align		4
.L_3763:
        /*0038*/ 	.byte	0x04, 0x17
        /*003a*/ 	.short	(.L_3765 - .L_3764)
.L_3764:
        /*003c*/ 	.word	0x00000000
        /*0040*/ 	.short	0x0003
        /*0042*/ 	.short	0x0018
        /*0044*/ 	.byte	0x00, 0xf0, 0x11, 0x00


	//----- nvinfo : EIATTR_KPARAM_INFO
	.align		4
.L_3765:
        /*0048*/ 	.byte	0x04, 0x17
        /*004a*/ 	.short	(.L_3767 - .L_3766)
.L_3766:
        /*004c*/ 	.word	0x00000000
        /*0050*/ 	.short	0x0002
        /*0052*/ 	.short	0x0010
        /*0054*/ 	.byte	0x00, 0xf0, 0x21, 0x00


	//----- nvinfo : EIATTR_KPARAM_INFO
	.align		4
.L_3767:
        /*0058*/ 	.byte	0x04, 0x17
        /*005a*/ 	.short	(.L_3769 - .L_3768)
.L_3768:
        /*005c*/ 	.word	0x00000000
        /*0060*/ 	.short	0x0001
        /*0062*/ 	.short	0x0008
        /*0064*/ 	.byte	0x00, 0xf0, 0x21, 0x00


	//----- nvinfo : EIATTR_KPARAM_INFO
	.align		4
.L_3769:
        /*0068*/ 	.byte	0x04, 0x17
        /*006a*/ 	.short	(.L_3771 - .L_3770)
.L_3770:
        /*006c*/ 	.word	0x00000000
        /*0070*/ 	.short	0x0000
        /*0072*/ 	.short	0x0000
        /*0074*/ 	.byte	0x00, 0xf0, 0x21, 0x00


	//----- nvinfo : EIATTR_SPARSE_MMA_MASK
	.align		4
.L_3771:
        /*0078*/ 	.byte	0x03, 0x50
        /*007a*/ 	.short	0x0000


	//----- nvinfo : EIATTR_MAXREG_COUNT
	.align		4
        /*007c*/ 	.byte	0x03, 0x1b
        /*007e*/ 	.short	0x00ff


	//----- nvinfo : EIATTR_MERCURY_ISA_VERSION
	.align		4
        /*0080*/ 	.byte	0x03, 0x5f
        /*0082*/ 	.short	0x0101


	//----- nvinfo : EIATTR_COOP_GROUP_MASK_REGIDS
	.align		4
        /*0084*/ 	.byte	0x04, 0x29
        /*0086*/ 	.short	(.L_3773 - .L_3772)


	//   ....[0]....
.L_3772:
        /*0088*/ 	.word	0xffffffff


	//   ....[1]....
        /*008c*/ 	.word	0xffffffff


	//   ....[2]....
        /*0090*/ 	.word	0xffffffff


	//   ....[3]....
        /*0094*/ 	.word	0xffffffff


	//   ....[4]....
        /*0098*/ 	.word	0xffffffff


	//   ....[5]....
        /*009c*/ 	.word	0xffffffff


	//   ....[6]....
        /*00a0*/ 	.word	0xffffffff


	//   ....[7]....
        /*00a4*/ 	.word	0xffffffff


	//----- nvinfo : EIATTR_COOP_GROUP_INSTR_OFFSETS
	.align		4
.L_3773:
        /*00a8*/ 	.byte	0x04, 0x28
        /*00aa*/ 	.short	(.L_3775 - .L_3774)


	//   ....[0]....
.L_3774:
        /*00ac*/ 	.word	0x00000380


	//   ....[1]....
        /*00b0*/ 	.word	0x000003b0


	//   ....[2]....
        /*00b4*/ 	.word	0x000003d0


	//   ....[3]....
        /*00b8*/ 	.word	0x00000400


	//   ....[4]....
        /*00bc*/ 	.word	0x00000430


	//   ....[5]....
        /*00c0*/ 	.word	0x00000460


	//   ....[6]....
        /*00c4*/ 	.word	0x00000490


	//   ....[7]....
        /*00c8*/ 	.word	0x000004b0


	//----- nvinfo : EIATTR_EXIT_INSTR_OFFSETS
	.align		4
.L_3775:
        /*00cc*/ 	.byte	0x04, 0x1c
        /*00ce*/ 	.short	(.L_3777 - .L_3776)


	//   ....[0]....
.L_3776:
        /*00d0*/ 	.word	0x000004c0


	//   ....[1]....
        /*00d4*/ 	.word	0x000005c0


	//   ....[2]....
        /*00d8*/ 	.word	0x000005d0


	//   ....[3]....
        /*00dc*/ 	.word	0x00000680


	//   ....[4]....
        /*00e0*/ 	.word	0x000006c0


	//----- nvinfo : EIATTR_CRS_STACK_SIZE
	.align		4
.L_3777:
        /*00e4*/ 	.byte	0x04, 0x1e
        /*00e6*/ 	.short	(.L_3779 - .L_3778)
.L_3778:
        /*00e8*/ 	.word	0x00000000


	//----- nvinfo : EIATTR_CBANK_PARAM_SIZE
	.align		4
.L_3779:
        /*00ec*/ 	.byte	0x03, 0x19
        /*00ee*/ 	.short	0x0030


	//----- nvinfo : EIATTR_PARAM_CBANK
	.align		4
        /*00f0*/ 	.byte	0x04, 0x0a
        /*00f2*/ 	.short	(.L_3781 - .L_3780)
	.align		4
.L_3780:
        /*00f4*/ 	.word	index@(.nv.constant0._ZN43_GLOBAL__N__9ae7fba5_10_SoftMax_cu_9f978f6321softmax_warp_backwardIN3c104HalfES2_fLi4ELb0ELb1EEEvPT0_PKT_S7_iiiPKb)
        /*00f8*/ 	.short	0x0210
        /*00fa*/ 	.short	0x0030


	//----- nvinfo : EIATTR_SW_WAR
	.align		4
.L_3781:
        /*00fc*/ 	.byte	0x04, 0x36
        /*00fe*/ 	.short	(.L_3783 - .L_3782)
.L_3782:
        /*0100*/ 	.word	0x00000008
.L_3783:


//--------------------- .nv.info._ZN43_GLOBAL__N__9ae7fba5_10_SoftMax_cu_9f978f6321softmax_warp_backwardIN3c104HalfES2_fLi3ELb0ELb1EEEvPT0_PKT_S7_iiiPKb --------------------------
	.section	.nv.info._ZN43_GLOBAL__N__9ae7fba5_10_SoftMax_cu_9f978f6321softmax_warp_backwardIN3c104HalfES2_fLi3ELb0ELb1EEEvPT0_PKT_S7_iiiPKb,"",@"SHT_CUDA_INFO"
	.sectionflags	@""
	.align	4


	//----- nvinfo : EIATTR_CUDA_API_VERSION
	.align		4
        /*0000*/ 	.byte	0x04, 0x37
        /*0002*/ 	.short	(.L_3785 - .L_3784)
.L_3784:
        /*0004*/ 	.word	0x00000082


	//----- nvinfo : EIATTR_KPARAM_INFO
	.align		4
.L_3785:
        /*0008*/ 	.byte	0x04, 0x17
        /*000a*/ 	.short	(.L_3787 - .L_3786)
.L_3786:
        /*000c*/ 	.word	0x00000000
        /*0010*/ 	.short	0x0006
        /*0012*/ 	.short	0x0028
        /*0014*/ 	.byte	0x00, 0xf0, 0x21, 0x00


	//----- nvinfo : EIATTR_KPARAM_INFO
	.align		4
.L_3787:
        /*0018*/ 	.byte	0x04, 0x17
        /*001a*/ 	.short	(.L_3789 - .L_3788)
.L_3788:
        /*001c*/ 	.word	0x00000000
        /*0020*/ 	.short	0x0005
        /*0022*/ 	.short	0x0020
        /*0024*/ 	.byte	0x00, 0xf0, 0x11, 0x00


	//----- nvinfo : EIATTR_KPARAM_INFO
	.align		4
.L_3789:
        /*0028*/ 	.byte	0x04, 0x17
        /*002a*/ 	.short	(.L_3791 - .L_3790)
.L_3790:
        /*002c*/ 	.word	0x00000000
        /*0030*/ 	.short	0x0004
        /*0032*/ 	.short	0x001c
        /*0034*/ 	.byte	0x00, 0xf0, 0x11, 0x00


	//----- nvinfo : EIATTR_KPARAM_INFO
	.align		4
.L_3791:
        /*0038*/ 	.byte	0x04, 0x17
        /*003a*/ 	.short	(.L_3793 - .L_3792)
.L_3792:
        /*003c*/ 	.word	0x00000000
        /*0040*/ 	.short	0x0003
        /*0042*/ 	.short	0x0018
        /*0044*/ 	.byte	0x00, 0xf0, 0x11, 0x00


	//----- nvinfo : EIATTR_KPARAM_INFO
	.align		4
.L_3793:
        /*0048*/ 	.byte	0x04, 0x17
        /*004a*/ 	.short	(.L_3795 - .L_3794)
.L_3794:
        /*004c*/ 	.word	0x00000000
        /*0050*/ 	.short	0x0002
        /*0052*/ 	.short	0x0010
        /*0054*/ 	.byte	0x00, 0xf0, 0x21, 0x00


	//----- nvinfo : EIATTR_KPARAM_INFO
	.align		4
.L_3795:
        /*0058*/ 	.byte	0x04, 0x17
        /*005a*/ 	.short	(.L_3797 - .L_3796)
.L_3796:
        /*005c*/ 	.word	0x00000000
        /*0060*/ 	.short	0x0001
        /*0062*/ 	.short	0x0008
        /*0064*/ 	.byte	0x00, 0xf0, 0x21, 0x00


	//----- nvinfo : EIATTR_KPARAM_INFO
	.align		4
.L_3797:
        /*0068*/ 	.byte	0x04, 0x17
        /*006a*/ 	.short	(.L_3799 - .L_3798)
.L_3798:
        /*006c*/ 	.word	0x00000000
        /*0070*/ 	.short	0x0000
        /*0072*/ 	.short	0x0000
        /*0074*/ 	.byte	0x00, 0xf0, 0x21, 0x00


	//----- nvinfo : EIATTR_SPARSE_MMA_MASK
	.align		4
.L_3799:
        /*0078*/ 	.byte	0x03, 0x50
        /*007a*/ 	.short	0x0000


	//----- nvinfo : EIATTR_MAXREG_COUNT
	.align		4
        /*007c*/ 	.byte	0x03, 0x1b
        /*007e*/ 	.short	0x00ff


	//----- nvinfo : EIATTR_MERCURY_ISA_VERSION
	.align		4
        /*0080*/ 	.byte	0x03, 0x5f
        /*0082*/ 	.short	0x0101


	//----- nvinfo : EIATTR_COOP_GROUP_MASK_REGIDS
	.align		4
        /*0084*/ 	.byte	0x04, 0x29
        /*0086*/ 	.short	(.L_3801 - .L_3800)


	//   ....[0]....
.L_3800:
        /*0088*/ 	.word	0xffffffff


	//   ....[1]....
        /*008c*/ 	.word	0xffffffff


	//   ....[2]....
        /*0090*/ 	.word	0xffffffff


	//   ....[3]....
        /*0094*/ 	.word	0xffffffff


	//   ....[4]....
        /*0098*/ 	.word	0xffffffff


	//   ....[5]....
        /*009c*/ 	.word	0xffffffff


	//----- nvinfo : EIATTR_COOP_GROUP_INSTR_OFFSETS
	.align		4
.L_3801:
        /*00a0*/ 	.byte	0x04, 0x28
        /*00a2*/ 	.short	(.L_3803 - .L_3802)


	//   ....[0]....
.L_3802:
        /*00a4*/ 	.word	0x00000380


	//   ....[1]....
        /*00a8*/ 	.word	0x000003b0


	//   ....[2]....
        /*00ac*/ 	.word	0x000003e0


	//   ....[3]....
        /*00b0*/ 	.word	0x00000400


	//   ....[4]....
        /*00b4*/ 	.word	0x00000440


	//   ....[5]....
        /*00b8*/ 	.word	0x00000470


	//----- nvinfo : EIATTR_EXIT_INSTR_OFFSETS
	.align		4
.L_3803:
        /*00bc*/ 	.byte	0x04, 0x1c
        /*00be*/ 	.short	(.L_3805 - .L_3804)


	//   ....[0]....
.L_3804:
        /*00c0*/ 	.word	0x00000480


	//   ....[1]....
        /*00c4*/ 	.word	0x00000570


	//   ....[2]....
        /*00c8*/ 	.word	0x00000580


	//   ....[3]....
        /*00cc*/ 	.word	0x00000640


	//   ....[4]....
        /*00d0*/ 	.word	0x00000680


	//----- nvinfo : EIATTR_CRS_STACK_SIZE
	.align		4
.L_3805:
        /*00d4*/ 	.byte	0x04, 0x1e
        /*00d6*/ 	.short	(.L_3807 - .L_3806)
.L_3806:
        /*00d8*/ 	.word	0x00000000


	//----- nvinfo : EIATTR_CBANK_PARAM_SIZE
	.align		4
.L_3807:
        /*00dc*/ 	.byte	0x03, 0x19
        /*00de*/ 	.short	0x0030


	//----- nvinfo : EIATTR_PARAM_CBANK
	.align		4
        /*00e0*/ 	.byte	0x04, 0x0a
        /*00e2*/ 	.short	(.L_3809 - .L_3808)
	.align		4
.L_3808:
        /*00e4*/ 	.word	index@(.nv.constant0._ZN43_GLOBAL__N__9ae7fba5_10_SoftMax_cu_9f978f6321softmax_warp_backwardIN3c104HalfES2_fLi3ELb0ELb1EEEvPT0_PKT_S7_iiiPKb)
        /*00e8*/ 	.short	0x0210
        /*00ea*/ 	.short	0x0030


	//----- nvinfo : EIATTR_SW_WAR
	.align		4
.L_3809:
        /*00ec*/ 	.byte	0x04, 0x36
        /*00ee*/ 	.short	(.L_3811 - .L_3810)
.L_3810:
        /*00f0*/ 	.word	0x00000008
.L_3811:


//--------------------- .nv.info._ZN43_GLOBAL__N__9ae7fba5_10_SoftMax_cu_9f978f6321softmax_warp_backwardIN3c104HalfES2_fLi2ELb0ELb1EEEvPT0_PKT_S7_iiiPKb --------------------------
	.section	.nv.info._ZN43_GLOBAL__N__9ae7fba5_10_SoftMax_cu_9f978f6321softmax_warp_backwardIN3c104HalfES2_fLi2ELb0ELb1EEEvPT0_PKT_S7_iiiPKb,"",@"SHT_CUDA_INFO"
	.sectionflags	@""
	.align	4


	//----- nvinfo : EIATTR_CUDA_API_VERSION
	.align		4
        /*0000*/ 	.byte	0x04, 0x37
        /*0002*/ 	.short	(.L_3813 - .L_3812)
.L_3812:
        /*0004*/ 	.word	0x00000082


	//----- nvinfo : EIATTR_KPARAM_INFO
	.align		4
.L_3813:
        /*0008*/ 	.byte	0x04, 0x17
        /*000a*/ 	.short	(.L_3815 - .L_3814)
.L_3814:
        /*000c*/ 	.word	0x00000000
        /*0010*/ 	.short	0x0006
        /*0012*/ 	.short	0x0028
        /*0014*/ 	.byte	0x00, 0xf0, 0x21, 0x00


	//----- nvinfo : EIATTR_KPARAM_INFO
	.align		4
.L_3815:
        /*0018*/ 	.byte	0x04, 0x17
        /*001a*/ 	.short	(.L_3817 - .L_3816)
.L_3816:
        /*001c*/ 	.word	0x00000000
        /*0020*/ 	.short	0x0005
        /*0022*/ 	.short	0x0020
        /*0024*/ 	.byte	0x00, 0xf0, 0x11, 0x00


	//----- nvinfo : EIATTR_KPARAM_INFO
	.align		4
.L_3817:
        /*0028*/ 	.byte	0x04, 0x17
        /*002a*/ 	.short	(.L_3819 - .L_3818)
.L_3818:
        /*002c*/ 	.word	0x00000000
        /*0030*/ 	.short	0x0004
        /*0032*/ 	.short	0x001c
        /*0034*/ 	.byte	0x00, 0xf0, 0x11, 0x00


	//----- nvinfo : EIATTR_KPARAM_INFO
	.align		4
.L_3819:
        /*0038*/ 	.byte	0x04, 0x17
        /*003a*/ 	.short	(.L_3821 - .L_3820)
.L_3820:
        /*003c*/ 	.word	0x00000000
        /*0040*/ 	.short	0x0003
        /*0042*/ 	.short	0x0018
        /*0044*/ 	.byte	0x00, 0xf0, 0x11, 0x00


	//----- nvinfo : EIATTR_KPARAM_INFO
	.align		4
.L_3821:
        /*0048*/ 	.byte	0x04, 0x17
        /*004a*/ 	.short	(.L_3823 - .L_3822)
.L_3822:
        /*004c*/ 	.word	0x00000000
        /*0050*/ 	.short	0x0002
        /*0052*/ 	.short	0x0010
        /*0054*/ 	.byte	0x00, 0xf0, 0x21, 0x00


	//----- nvinfo : EIATTR_KPARAM_INFO
	.align		4
.L_3823:
        /*0058*/ 	.byte	0x04, 0x17
        /*005a*/ 	.short	(.L_3825 - .L_3824)
.L_3824:
        /*005c*/ 	.word	0x00000000
        /*0060*/ 	.short	0x0001
        /*0062*/ 	.short	0x0008
        /*0064*/ 	.byte	0x00, 0xf0, 0x21, 0x00


	//----- nvinfo : EIATTR_KPARAM_INFO
	.align		4
.L_3825:
        /*0068*/ 	.byte	0x04, 0x17
        /*006a*/ 	.short	(.L_3827 - .L_3826)
.L_3826:
        /*006c*/ 	.word	0x00000000
        /*0070*/ 	.short	0x0000
        /*0072*/ 	.short	0x0000
        /*0074*/ 	.byte	0x00, 0xf0, 0x21, 0x00


	//----- nvinfo : EIATTR_SPARSE_MMA_MASK
	.align		4
.L_3827:
        /*0078*/ 	.byte	0x03, 0x50
        /*007a*/ 	.short	0x0000


	//----- nvinfo : EIATTR_MAXREG_COUNT
	.align		4
        /*007c*/ 	.byte	0x03, 0x1b
        /*007e*/ 	.short	0x00ff


	//----- nvinfo : EIATTR_MERCURY_ISA_VERSION
	.align		4
        /*0080*/ 	.byte	0x03, 0x5f
        /*0082*/ 	.short	0x0101


	//----- nvinfo : EIATTR_COOP_GROUP_MASK_REGIDS
	.align		4
        /*0084*/ 	.byte	0x04, 0x29
        /*0086*/ 	.short	(.L_3829 - .L_3828)


	//   ....[0]....
.L_3828:
        /*0088*/ 	.word	0xffffffff


	//   ....[1]....
        /*008c*/ 	.word	0xffffffff


	//   ....[2]....
        /*0090*/ 	.word	0xffffffff


	//   ....[3]....
        /*0094*/ 	.word	0xffffffff


	//----- nvinfo : EIATTR_COOP_GROUP_INSTR_OFFSETS
	.align		4
.L_3829:
        /*0098*/ 	.byte	0x04, 0x28
        /*009a*/ 	.short	(.L_3831 - .L_3830)


	//   ....[0]....
.L_3830:
        /*009c*/ 	.word	0x00000390


	//   ....[1]....
        /*00a0*/ 	.word	0x000003c0


	//   ....[2]....
        /*00a4*/ 	.word	0x00000400


	//   ....[3]....
        /*00a8*/ 	.word	0x00000430


	//----- nvinfo : EIATTR_EXIT_INSTR_OFFSETS
	.align		4
.L_3831:
        /*00ac*/ 	.byte	0x04, 0x1c
        /*00ae*/ 	.short	(.L_3833 - .L_3832)


	//   ....[0]....
.L_3832:
        /*00b0*/ 	.word	0x00000440


	//   ....[1]....
        /*00b4*/ 	.word	0x00000530


	//   ....[2]....
        /*00b8*/ 	.word	0x00000540


	//   ....[3]....
        /*00bc*/ 	.word	0x00000600


	//   ....[4]....
        /*00c0*/ 	.word	0x00000640


	//----- nvinfo : EIATTR_CRS_STACK_SIZE
	.align		4
.L_3833:
        /*00c4*/ 	.byte	0x04, 0x1e
        /*00c6*/ 	.short	(.L_3835 - .L_3834)
.L_3834:
        /*00c8*/ 	.word	0x00000000


	//----- nvinfo : EIATTR_CBANK_PARAM_SIZE
	.align		4
.L_3835:
        /*00cc*/ 	.byte	0x03, 0x19
        /*00ce*/ 	.short	0x0030


	//----- nvinfo : EIATTR_PARAM_CBANK
	.align		4
        /*00d0*/ 	.byte	0x04, 0x0a
        /*00d2*/ 	.short	(.L_3837 - .L_3836)
	.align		4
.L_3836:
        /*00d4*/ 	.word	index@(.nv.constant0._ZN43_GLOBAL__N__9ae7fba5_10_SoftMax_cu_9f978f6321softmax_warp_backwardIN3c104HalfES2_fLi2ELb0ELb1EEEvPT0_PKT_S7_iiiPKb)
        /*00d8*/ 	.short	0x0210
        /*00da*/ 	.short	0x0030


	//----- nvinfo : EIATTR_SW_WAR
	.align		4
.L_3837:
        /*00dc*/ 	.byte	0x04, 0x36
        /*00de*/ 	.short	(.L_3839 - .L_3838)
.L_3838:
        /*00e0*/ 	.word	0x00000008
.L_3839:


//--------------------- .nv.info._ZN43_GLOBAL__N__9ae7fba5_10_SoftMax_cu_9f978f6321softmax_warp_backwardIN3c104HalfES2_fLi1ELb0ELb1EEEvPT0_PKT_S7_iiiPKb --------------------------
	.section	.nv.info._ZN43_GLOBAL__N__9ae7fba5_10_SoftMax_cu_9f978f6321softmax_warp_backwardIN3c104HalfES2_fLi1ELb0ELb1EEEvPT0_PKT_S7_iiiPKb,"",@"SHT_CUDA_INFO"
	.sectionflags	@""
	.align	4


	//----- nvinfo : EIATTR_CUDA_API_VERSION
	.align		4
        /*0000*/ 	.byte	0x04, 0x37
        /*0002*/ 	.short	(.L_3841 - .L_3840)
.L_3840:
        /*0004*/ 	.word	0x00000082


	//----- nvinfo : EIATTR_KPARAM_INFO
	.align		4
.L_3841:
        /*0008*/ 	.byte	0x04, 0x17
        /*000a*/ 	.short	(.L_3843 - .L_3842)
.L_3842:
        /*000c*/ 	.word	0x00000000
        /*0010*/ 	.short	0x0006
        /*0012*/ 	.short	0x0028
        /*0014*/ 	.byte	0x00, 0xf0, 0x21, 0x00


	//----- nvinfo : EIATTR_KPARAM_INFO
	.align		4
.L_3843:
        /*0018*/ 	.byte	0x04, 0x17
        /*001a*/ 	.short	(.L_3845 - .L_3844)
.L_3844:
        /*001c*/ 	.word	0x00000000
        /*0020*/ 	.short	0x0005
        /*0022*/ 	.short	0x0020
        /*0024*/ 	.byte	0x00, 0xf0, 0x11, 0x00


	//----- nvinfo : EIATTR_KPARAM_INFO
	.align		4
.L_3845:
        /*0028*/ 	.byte	0x04, 0x17
        /*002a*/ 	.short	(.L_3847 - .L_3846)
.L_3846:
        /*002c*/ 	.word	0x00000000
        /*0030*/ 	.short	0x0004
        /*0032*/ 	.short	0x001c
        /*0034*/ 	.byte	0x00, 0xf0, 0x11, 0x00


	//----- nvinfo : EIATTR_KPARAM_INFO
	.align		4
.L_3847:
        /*0038*/ 	.byte	0x04, 0x17
        /*003a*/ 	.short	(.L_3849 - .L_3848)
.L_3848:
        /*003c*/ 	.word	0x00000000
        /*0040*/ 	.short	0x0003
        /*0042*/ 	.short	0x0018
        /*0044*/ 	.byte	0x00, 0xf0, 0x11, 0x00


	//----- nvinfo : EIATTR_KPARAM_INFO
	.align		4
.L_3849:
        /*0048*/ 	.byte	0x04, 0x17
        /*004a*/ 	.short	(.L_3851 - .L_3850)
.L_3850:
        /*004c*/ 	.word	0x00000000
        /*0050*/ 	.short	0x0002
        /*0052*/ 	.short	0x0010
        /*0054*/ 	.byte	0x00, 0xf0, 0x21, 0x00


	//----- nvinfo : EIATTR_KPARAM_INFO
	.align		4
.L_3851:
        /*0058*/ 	.byte	0x04, 0x17
        /*005a*/ 	.short	(.L_3853 - .L_3852)
.L_3852:
        /*005c*/ 	.word	0x00000000
        /*0060*/ 	.short	0x0001
        /*0062*/ 	.short	0x0008
        /*0064*/ 	.byte	0x00, 0xf0, 0x21, 0x00


	//----- nvinfo : EIATTR_KPARAM_INFO
	.align		4
.L_3853:
        /*0068*/ 	.byte	0x04, 0x17
        /*006a*/ 	.short	(.L_3855 - .L_3854)
.L_3854:
        /*006c*/ 	.word	0x00000000
        /*0070*/ 	.short	0x0000
        /*0072*/ 	.short	0x0000
        /*0074*/ 	.byte	0x00, 0xf0, 0x21, 0x00


	//----- nvinfo : EIATTR_SPARSE_MMA_MASK
	.align		4
.L_3855:
        /*0078*/ 	.byte	0x03, 0x50
        /*007a*/ 	.short	0x0000


	//----- nvinfo : EIATTR_MAXREG_COUNT
	.align		4
        /*007c*/ 	.byte	0x03, 0x1b
        /*007e*/ 	.short	0x00ff


	//----- nvinfo : EIATTR_MERCURY_ISA_VERSION
	.align		4
        /*0080*/ 	.byte	0x03, 0x5f
        /*0082*/ 	.short	0x0101


	//----- nvinfo : EIATTR_COOP_GROUP_MASK_REGIDS
	.align		4
        /*0084*/ 	.byte	0x04, 0x29
        /*0086*/ 	.short	(.L_3857 - .L_3856)


	//   ....[0]....
.L_3856:
        /*0088*/ 	.word	0xffffffff


	//   ....[1]....
        /*008c*/ 	.word	0xffffffff


	//----- nvinfo : EIATTR_COOP_GROUP_INSTR_OFFSETS
	.align		4
.L_3857:
        /*0090*/ 	.byte	0x04, 0x28
        /*0092*/ 	.short	(.L_3859 - .L_3858)


	//   ....[0]....
.L_3858:
        /*0094*/ 	.word	0x000003d0


	//   ....[1]....
        /*0098*/ 	.word	0x000003f0


	//----- nvinfo : EIATTR_EXIT_INSTR_OFFSETS
	.align		4
.L_3859:
        /*009c*/ 	.byte	0x04, 0x1c
        /*009e*/ 	.short	(.L_3861 - .L_3860)


	//   ....[0]....
.L_3860:
        /*00a0*/ 	.word	0x00000400


	//   ....[1]....
        /*00a4*/ 	.word	0x00000500


	//   ....[2]....
        /*00a8*/ 	.word	0x00000510


	//   ....[3]....
        /*00ac*/ 	.word	0x000005c0


	//   ....[4]....
        /*00b0*/ 	.word	0x00000600


	//----- nvinfo : EIATTR_CRS_STACK_SIZE
	.align		4
.L_3861:
        /*00b4*/ 	.byte	0x04, 0x1e
        /*00b6*/ 	.short	(.L_3863 - .L_3862)
.L_3862:
        /*00b8*/ 	.word	0x00000000


	//----- nvinfo : EIATTR_CBANK_PARAM_SIZE
	.align		4
.L_3863:
        /*00bc*/ 	.byte	0x03, 0x19
        /*00be*/ 	.short	0x0030


	//----- nvinfo : EIATTR_PARAM_CBANK
	.align		4
        /*00c0*/ 	.byte	0x04, 0x0a
        /*00c2*/ 	.short	(.L_3865 - .L_3864)
	.align		4
.L_3864:
        /*00c4*/ 	.word	index@(.nv.constant0._ZN43_GLOBAL__N__9ae7fba5_10_SoftMax_cu_9f978f6321softmax_warp_backwardIN3c104HalfES2_fLi1ELb0ELb1EEEvPT0_PKT_S7_iiiPKb)
        /*00c8*/ 	.short	0x0210
        /*00ca*/ 	.short	0x0030


	//----- nvinfo : EIATTR_SW_WAR
	.align		4
.L_3865:
        /*00cc*/ 	.byte	0x04, 0x36
        /*00ce*/ 	.short	(.L_3867 - .L_3866)
.L_3866:
        /*00d0*/ 	.word	0x00000008
.L_3867:


//--------------------- .nv.info._ZN43_GLOBAL__N__9ae7fba5_10_SoftMax_cu_9f978f6321softmax_warp_backwardIN3c104HalfES2_fLi0ELb0ELb1EEEvPT0_PKT_S7_iiiPKb --------------------------
	.section	.nv.info._ZN43_GLOBAL__N__9ae7fba5_10_SoftMax_cu_9f978f6321softmax_warp_backwardIN3c104HalfES2_fLi0ELb0ELb1EEEvPT0_PKT_S7_iiiPKb,"",@"SHT_CUDA_INFO"
	.sectionflags	@""
	.align	4


	//----- nvinfo : EIATTR_CUDA_API_VERSION
	.align		4
        /*0000*/ 	.byte	0x04, 0x37
        /*0002*/ 	.short	(.L_3869 - .L_3868)
.L_3868:
        /*0004*/ 	.word	0x00000082


	//----- nvinfo : EIATTR_KPARAM_INFO
	.align		4
.L_3869:
        /*0008*/ 	.byte	0x04, 0x17
        /*000a*/ 	.short	(.L_3871 - .L_3870)
.L_3870:
        /*000c*/ 	.word	0x00000000
        /*0010*/ 	.short	0x0006
        /*0012*/ 	.short	0x0028
        /*0014*/ 	.byte	0x00, 0xf0, 0x21, 0x00


	//----- nvinfo : EIATTR_KPARAM_INFO
	.align		4
.L_3871:
        /*0018*/ 	.byte	0x04, 0x17
        /*001a*/ 	.short	(.L_3873 - .L_3872)
.L_3872:
        /*001c*/ 	.word	0x00000000
        /*0020*/ 	.short	0x0005
        /*0022*/ 	.short	0x0020
        /*0024*/ 	.byte	0x00, 0xf0, 0x11, 0x00


	//----- nvinfo : EIATTR_KPARAM_INFO
	.align		4
.L_3873:
        /*0028*/ 	.byte	0x04, 0x17
        /*002a*/ 	.short	(.L_3875 - .L_3874)
.L_3874:
        /*002c*/ 	.word	0x00000000
        /*0030*/ 	.short	0x0004
        /*0032*/ 	.short	0x001c
        /*0034*/ 	.byte	0x00, 0xf0, 0x11, 0x00


	//----- nvinfo : EIATTR_KPARAM_INFO
	.align		4
.L_3875:
        /*0038*/ 	.byte	0x04, 0x17
        /*003a*/ 	.short	(.L_3877 - .L_3876)
.L_3876:
        /*003c*/ 	.word	0x00000000
        /*0040*/ 	.short	0x0003
        /*0042*/ 	.short	0x0018
        /*0044*/ 	.byte	0x00, 0xf0, 0x11, 0x00


	//----- nvinfo : EIATTR_KPARAM_INFO
	.align		4
.L_3877:
        /*0048*/ 	.byte	0x04, 0x17
        /*004a*/ 	.short	(.L_3879 - .L_3878)
.L_3878:
        /*004c*/ 	.word	0x00000000
        /*0050*/ 	.short	0x0002
        /*0052*/ 	.short	0x0010
        /*0054*/ 	.byte	0x00, 0xf0, 0x21, 0x00


	//----- nvinfo : EIATTR_KPARAM_INFO
	.align		4
.L_3879:
        /*0058*/ 	.byte	0x04, 0x17
        /*005a*/ 	.short	(.L_3881 - .L_3880)
.L_3880:
        /*005c*/ 	.word	0x00000000
        /*0060*/ 	.short	0x0001
        /*0062*/ 	.short	0x0008
        /*0064*/ 	.byte	0x00, 0xf0, 0x21, 0x00


	//----- nvinfo : EIATTR_KPARAM_INFO
	.align		4
.L_3881:
        /*0068*/ 	.byte	0x04, 0x17
        /*006a*/ 	.short	(.L_3883 - .L_3882)
.L_3882:
        /*006c*/ 	.word	0x00000000
        /*0070*/ 	.short	0x0000
        /*0072*/ 	.short	0x0000
        /*0074*/ 	.byte	0x00, 0xf0, 0x21, 0x00


	//----- nvinfo : EIATTR_SPARSE_MMA_MASK
	.align		4
.L_3883:
        /*0078*/ 	.byte	0x03, 0x50
        /*007a*/ 	.short	0x0000


	//----- nvinfo : EIATTR_MAXREG_COUNT
	.align		4
        /*007c*/ 	.byte	0x03, 0x1b
        /*007e*/ 	.short	0x00ff


	//----- nvinfo : EIATTR_MERCURY_ISA_VERSION
	.align		4
        /*0080*/ 	.byte	0x03, 0x5f
        /*0082*/ 	.short	0x0101


	//----- nvinfo : EIATTR_EXIT_INSTR_OFFSETS
	.align		4
        /*0084*/ 	.byte	0x04, 0x1c
        /*0086*/ 	.short	(.L_3885 - .L_3884)


	//   ....[0]....
.L_3884:
        /*0088*/ 	.word	0x00000330


	//   ....[1]....
        /*008c*/ 	.word	0x00000340


	//   ....[2]....
        /*0090*/ 	.word	0x00000450


	//   ....[3]....
        /*0094*/ 	.word	0x000004f0


	//   ....[4]....
        /*0098*/ 	.word	0x00000560


	//----- nvinfo : EIATTR_CBANK_PARAM_SIZE
	.align		4
.L_3885:
        /*009c*/ 	.byte	0x03, 0x19
        /*009e*/ 	.short	0x0030


	//----- nvinfo : EIATTR_PARAM_CBANK
	.align		4
        /*00a0*/ 	.byte	0x04, 0x0a
        /*00a2*/ 	.short	(.L_3887 - .L_3886)
	.align		4
.L_3886:
        /*00a4*/ 	.word	index@(.nv.constant0._ZN43_GLOBAL__N__9ae7fba5_10_SoftMax_cu_9f978f6321softmax_warp_backwardIN3c104HalfES2_fLi0ELb0ELb1EEEvPT0_PKT_S7_iiiPKb)
        /*00a8*/ 	.short	0x0210
        /*00aa*/ 	.short	0x0030


	//----- nvinfo : EIATTR_SW_WAR
	.align		4
.L_3887:
        /*00ac*/ 	.byte	0x04, 0x36
        /*00ae*/ 	.short	(.L_3889 - .L_3888)
.L_3888:
        /*00b0*/ 	.word	0x00000008
.L_3889:


//--------------------- .nv.info._ZN43_GLOBAL__N__9ae7fba5_10_SoftMax_cu_9f978f6321softmax_warp_backwardIfffLi10ELb0ELb1EEEvPT0_PKT_S5_iiiPKb --------------------------
	.section	.nv.info._ZN43_GLOBAL__N__9ae7fba5_10_SoftMax_cu_9f978f6321softmax_warp_backwardIfffLi10ELb0ELb1EEEvPT0_PKT_S5_iiiPKb,"",@"SHT_CUDA_INFO"
	.sectionflags	@""
	.align	4


	//----- nvinfo : EIATTR_CUDA_API_VERSION
	.align		4
        /*0000*/ 	.byte	0x04, 0x37
        /*0002*/ 	.short	(.L_3891 - .L_3890)
.L_3890:
        /*0004*/ 	.word	0x00000082


	//----- nvinfo : EIATTR_KPARAM_INFO
	.align		4
.L_3891:
        /*0008*/ 	.byte	0x04, 0x17
        /*000a*/ 	.short	(.L_3893 - .L_3892)
.L_3892:
        /*000c*/ 	.word	0x00000000
        /*0010*/ 	.short	0x0006
        /*0012*/ 	.short	0x0028
        /*0014*/ 	.byte	0x00, 0xf0, 0x21, 0x00


	//----- nvinfo : EIATTR_KPARAM_INFO
	.align		4
.L_3893:
        /*0018*/ 	.byte	0x04, 0x17
        /*001a*/ 	.short	(.L_3895 - .L_3894)
.L_3894:
        /*001c*/ 	.word	0x00000000
        /*0020*/ 	.short	0x0005
        /*0022*/ 	.short	0x0020
        /*0024*/ 	.byte	0x00, 0xf0, 0x11, 0x00


	//----- nvinfo : EIATTR_KPARAM_INFO
	.align		4
.L_3895:
        /*0028*/ 	.byte	0x04, 0x17
        /*002a*/ 	.short	(.L_3897 - .L_3896)
.L_3896:
        /*002c*/ 	.word	0x00000000
        /*0030*/ 	.short	0x0004
        /*0032*/ 	.short	0x001c
        /*0034*/ 	.byte	0x00, 0xf0, 0x11, 0x00


	//----- nvinfo : EIATTR_KPARAM_INFO
	.align		4
.L_3897:
        /*0038*/ 	.byte	0x04, 0x17
        /*003a*/ 	.short	(.L_3899 - .L_3898)
.L_3898:
        /*003c*/ 	.word	0x00000000
        /*0040*/ 	.short	0x0003
        /*0042*/ 	.short	0x0018
        /*0044*/ 	.byte	0x00, 0xf0, 0x11, 0x00


	//----- nvinfo : EIATTR_KPARAM_INFO
	.align		4
.L_3899:
        /*0048*/ 	.byte	0x04, 0x17
        /*004a*/ 	.short	(.L_3901 - .L_3900)
.L_3900:
        /*004c*/ 	.word	0x00000000
        /*0050*/ 	.short	0x0002
        /*0052*/ 	.short	0x0010
        /*0054*/ 	.byte	0x00, 0xf0, 0x21, 0x00


	//----- nvinfo : EIATTR_KPARAM_INFO
	.align		4
.L_3901:
        /*0058*/ 	.byte	0x04, 0x17
        /*005a*/ 	.short	(.L_3903 - .L_3902)
.L_3902:
        /*005c*/ 	.word	0x00000000
        /*0060*/ 	.short	0x0001
        /*0062*/ 	.short	0x0008
        /*0064*/ 	.byte	0x00, 0xf0, 0x21, 0x00


	//----- nvinfo : EIATTR_KPARAM_INFO
	.align		4
.L_3903:
        /*0068*/ 	.byte	0x04, 0x17
        /*006a*/ 	.short	(.L_3905 - .L_3904)
.L_3904:
        /*006c*/ 	.word	0x00000000
        /*0070*/ 	.short	0x0000
        /*0072*/ 	.short	0x0000
        /*0074*/ 	.byte	0x00, 0xf0, 0x21, 0x00


	//----- nvinfo : EIATTR_SPARSE_MMA_MASK
	.align		4
.L_3905:
        /*0078*/ 	.byte	0x03, 0x50
        /*007a*/ 	.short	0x0000


	//----- nvinfo : EIATTR_MAXREG_COUNT
	.align		4
        /*007c*/ 	.byte	0x03, 0x1b
        /*007e*/ 	.short	0x00ff


	//----- nvinfo : EIATTR_MERCURY_ISA_VERSION
	.align		4
        /*0080*/ 	.byte	0x03, 0x5f
        /*0082*/ 	.short	0x0101


	//----- nvinfo : EIATTR_COOP_GROUP_MASK_REGIDS
	.align		4
        /*0084*/ 	.byte	0x04, 0x29
        /*0086*/ 	.short	(.L_3907 - .L_3906)


	//   ....[0]....
.L_3906:
        /*0088*/ 	.word	0xffffffff


	//   ....[1]....
        /*008c*/ 	.word	0xffffffff


	//   ....[2]....
        /*0090*/ 	.word	0xffffffff


	//   ....[3]....
        /*0094*/ 	.word	0xffffffff


	//   ....[4]....
        /*0098*/ 	.word	0xffffffff


	//----- nvinfo : EIATTR_COOP_GROUP_INSTR_OFFSETS
	.align		4
.L_3907:
        /*009c*/ 	.byte	0x04, 0x28
        /*009e*/ 	.short	(.L_3909 - .L_3908)


	//   ....[0]....
.L_3908:
        /*00a0*/ 	.word	0x000011c0


	//   ....[1]....
        /*00a4*/ 	.word	0x000011f0


	//   ....[2]....
        /*00a8*/ 	.word	0x00001210


	//   ....[3]....
        /*00ac*/ 	.word	0x000012e0


	//   ....[4]....
        /*00b0*/ 	.word	0x00001330


	//----- nvinfo : EIATTR_EXIT_INSTR_OFFSETS
	.align		4
.L_3909:
        /*00b4*/ 	.byte	0x04, 0x1c
        /*00b6*/ 	.short	(.L_3911 - .L_3910)


	//   ....[0]....
.L_3910:
        /*00b8*/ 	.word	0x00001340


	//   ....[1]....
        /*00bc*/ 	.word	0x00002660


	//   ....[2]....
        /*00c0*/ 	.word	0x000026a0


	//   ....[3]....
        /*00c4*/ 	.word	0x000026d0


	//----- nvinfo : EIATTR_CRS_STACK_SIZE
	.align		4
.L_3911:
        /*00c8*/ 	.byte	0x04, 0x1e
        /*00ca*/ 	.short	(.L_3913 - .L_3912)
.L_3912:
        /*00cc*/ 	.word	0x00000000


	//----- nvinfo : EIATTR_CBANK_PARAM_SIZE
	.align		4
.L_3913:
        /*00d0*/ 	.byte	0x03, 0x19
        /*00d2*/ 	.short	0x0030


	//----- nvinfo : EIATTR_PARAM_CBANK
	.align		4
        /*00d4*/ 	.byte	0x04, 0x0a
        /*00d6*/ 	.short	(.L_3915 - .L_3914)
	.align		4
.L_3914:
        /*00d8*/ 	.word	index@(.nv.constant0._ZN43_GLOBAL__N__9ae7fba5_10_SoftMax_cu_9f978f6321softmax_warp_backwardIfffLi10ELb0ELb1EEEvPT0_PKT_S5_iiiPKb)
        /*00dc*/ 	.short	0x0210
        /*00de*/ 	.short	0x0030


	//----- nvinfo : EIATTR_SW_WAR
	.align		4
.L_3915:
        /*00e0*/ 	.byte	0x04, 0x36
        /*00e2*/ 	.short	(.L_3917 - .L_3916)
.L_3916:
        /*00e4*/ 	.word	0x00000008
.L_3917:


//--------------------- .nv.info._ZN43_GLOBAL__N__9ae7fba5_10_SoftMax_cu_9f978f6321softmax_warp_backwardIfffLi9ELb0ELb1EEEvPT0_PKT_S5_iiiPKb --------------------------
	.section	.nv.info._ZN43_GLOBAL__N__9ae7fba5_10_SoftMax_cu_9f978f6321softmax_warp_backwardIfffLi9ELb0ELb1EEEvPT0_PKT_S5_iiiPKb,"",@"SHT_CUDA_INFO"
	.sectionflags	@""
	.align	4


	//----- nvinfo : EIATTR_CUDA_API_VERSION
	.align		4
        /*0000*/ 	.byte	0x04, 0x37
        /*0002*/ 	.short	(.L_3919 - .L_3918)
.L_3918:
        /*0004*/ 	.word	0x00000082


	//----- nvinfo : EIATTR_KPARAM_INFO
	.align		4
.L_3919:
        /*0008*/ 	.byte	0x04, 0x17
        /*000a*/ 	.short	(.L_3921 - .L_3920)
.L_3920:
        /*000c*/ 	.word	0x00000000
        /*0010*/ 	.short	0x0006
        /*0012*/ 	.short	0x0028
        /*0014*/ 	.byte	0x00, 0xf0, 0x21, 0x00


	//----- nvinfo : EIATTR_KPARAM_INFO
	.align		4
.L_3921:
        /*0018*/ 	.byte	0x04, 0x17
        /*001a*/ 	.short	(.L_3923 - .L_3922)
.L_3922:
        /*001c*/ 	.word	0x00000000
        /*0020*/ 	.short	0x0005
        /*0022*/ 	.short	0x0020
        /*0024*/ 	.byte	0x00, 0xf0, 0x11, 0x00


	//----- nvinfo : EIATTR_KPARAM_INFO
	.align		4
.L_3923:
        /*0028*/ 	.byte	0x04, 0x17
        /*002a*/ 	.short	(.L_3925 - .L_3924)
.L_3924:
        /*002c*/ 	.word	0x00000000
        /*0030*/ 	.short	0x0004
        /*0032*/ 	.short	0x001c
        /*0034*/ 	.byte	0x00, 0xf0, 0x11, 0x00


	//----- nvinfo : EIATTR_KPARAM_INFO
	.align		4
.L_3925:
        /*0038*/ 	.byte	0x04, 0x17
        /*003a*/ 	.short	(.L_3927 - .L_3926)
.L_3926:
        /*003c*/ 	.word	0x00000000
        /*0040*/ 	.short	0x0003
        /*0042*/ 	.short	0x0018
        /*0044*/ 	.byte	0x00, 0xf0, 0x11, 0x00


	//----- nvinfo : EIATTR_KPARAM_INFO
	.align		4
.L_3927:
        /*0048*/ 	.byte	0x04, 0x17
        /*004a*/ 	.short	(.L_3929 - .L_3928)
.L_3928:
        /*004c*/ 	.word	0x00000000
        /*0050*/ 	.short	0x0002
        /*0052*/ 	.short	0x0010
        /*0054*/ 	.byte	0x00, 0xf0, 0x21, 0x00


	//----- nvinfo : EIATTR_KPARAM_INFO
	.align		4
.L_3929:
        /*0058*/ 	.byte	0x04, 0x17
        /*005a*/ 	.short	(.L_3931 - .L_3930)
.L_3930:
        /*005c*/ 	.word	0x00000000
        /*0060*/ 	.short	0x0001
        /*0062*/ 	.short	0x0008
        /*0064*/ 	.byte	0x00, 0xf0, 0x21, 0x00


	//----- nvinfo : EIATTR_KPARAM_INFO
	.align		4
.L_3931:
        /*0068*/ 	.byte	0x04, 0x17
        /*006a*/ 	.short	(.L_3933 - .L_3932)
.L_3932:
        /*006c*/ 	.word	0x00000000
        /*0070*/ 	.short	0x0000
        /*0072*/ 	.short	0x0000
        /*0074*/ 	.byte	0x00, 0xf0, 0x21, 0x00


	//----- nvinfo : EIATTR_SPARSE_MMA_MASK
	.align		4
.L_3933:
        /*0078*/ 	.byte	0x03, 0x50
        /*007a*/ 	.short	0x0000


	//----- nvinfo : EIATTR_MAXREG_COUNT
	.align		4
        /*007c*/ 	.byte	0x03, 0x1b
        /*007e*/ 	.short	0x00ff


	//----- nvinfo : EIATTR_MERCURY_ISA_VERSION
	.align		4
        /*0080*/ 	.byte	0x03, 0x5f
        /*0082*/ 	.short	0x0101


	//----- nvinfo : EIATTR_COOP_GROUP_MASK_REGIDS
	.align		4
        /*0084*/ 	.byte	0x04, 0x29
        /*0086*/ 	.short	(.L_3935 - .L_3934)


	//   ....[0]....
.L_3934:
        /*0088*/ 	.word	0xffffffff


	//   ....[1]....
        /*008c*/ 	.word	0xffffffff


	//   ....[2]....
        /*0090*/ 	.word	0xffffffff


	//   ....[3]....
        /*0094*/ 	.word	0xffffffff


	//   ....[4]....
        /*0098*/ 	.word	0xffffffff


	//----- nvinfo : EIATTR_COOP_GROUP_INSTR_OFFSETS
	.align		4
.L_3935:
        /*009c*/ 	.byte	0x04, 0x28
        /*009e*/ 	.short	(.L_3937 - .L_3936)


	//   ....[0]....
.L_3936:
        /*00a0*/ 	.word	0x00000980


	//   ....[1]....
        /*00a4*/ 	.word	0x000009a0


	//   ....[2]....
        /*00a8*/ 	.word	0x000009e0


	//   ....[3]....
        /*00ac*/ 	.word	0x00000aa0


	//   ....[4]....
        /*00b0*/ 	.word	0x00000ac0


	//----- nvinfo : EIATTR_EXIT_INSTR_OFFSETS
	.align		4
.L_3937:
        /*00b4*/ 	.byte	0x04, 0x1c
        /*00b6*/ 	.short	(.L_3939 - .L_3938)


	//   ....[0]....
.L_3938:
        /*00b8*/ 	.word	0x00000ad0


	//   ....[1]....
        /*00bc*/ 	.word	0x00001450


	//   ....[2]....
        /*00c0*/ 	.word	0x00001490


	//   ....[3]....
        /*00c4*/ 	.word	0x000014c0


	//----- nvinfo : EIATTR_CRS_STACK_SIZE
	.align		4
.L_3939:
        /*00c8*/ 	.byte	0x04, 0x1e
        /*00ca*/ 	.short	(.L_3941 - .L_3940)
.L_3940:
        /*00cc*/ 	.word	0x00000000


	//----- nvinfo : EIATTR_CBANK_PARAM_SIZE
	.align		4
.L_3941:
        /*00d0*/ 	.byte	0x03, 0x19
        /*00d2*/ 	.short	0x0030


	//----- nvinfo : EIATTR_PARAM_CBANK
	.align		4
        /*00d4*/ 	.byte	0x04, 0x0a
        /*00d6*/ 	.short	(.L_3943 - .L_3942)
	.align		4
.L_3942:
        /*00d8*/ 	.word	index@(.nv.constant0._ZN43_GLOBAL__N__9ae7fba5_10_SoftMax_cu_9f978f6321softmax_warp_backwardIfffLi9ELb0ELb1EEEvPT0_PKT_S5_iiiPKb)
        /*00dc*/ 	.short	0x0210
        /*00de*/ 	.short	0x0030


	//----- nvinfo : EIATTR_SW_WAR
	.align		4
.L_3943:
        /*00e0*/ 	.byte	0x04, 0x36
        /*00e2*/ 	.short	(.L_3945 - .L_3944)
.L_3944:
        /*00e4*/ 	.word	0x00000008
.L_3945:


//--------------------- .nv.info._ZN43_GLOBAL__N__9ae7fba5_10_SoftMax_cu_9f978f6321softmax_warp_backwardIfffLi8ELb0ELb1EEEvPT0_PKT_S5_iiiPKb --------------------------
	.section	.nv.info._ZN43_GLOBAL__N__9ae7fba5_10_SoftMax_cu_9f978f6321softmax_warp_backwardIfffLi8ELb0ELb1EEEvPT0_PKT_S5_iiiPKb,"",@"SHT_CUDA_INFO"
	.sectionflags	@""
	.align	4


	//----- nvinfo : EIATTR_CUDA_API_VERSION
	.align		4
        /*0000*/ 	.byte	0x04, 0x37
        /*0002*/ 	.short	(.L_3947 - .L_3946)
.L_3946:
        /*0004*/ 	.word	0x00000082


	//----- nvinfo : EIATTR_KPARAM_INFO
	.align		4
.L_3947:
        /*0008*/ 	.byte	0x04, 0x17
        /*000a*/ 	.short	(.L_3949 - .L_3948)
.L_3948:
        /*000c*/ 	.word	0x00000000
        /*0010*/ 	.short	0x0006
        /*0012*/ 	.short	0x0028
        /*0014*/ 	.byte	0x00, 0xf0, 0x21, 0x00


	//----- nvinfo : EIATTR_KPARAM_INFO
	.align		4
.L_3949:
        /*0018*/ 	.byte	0x04, 0x17
        /*001a*/ 	.short	(.L_3951 - .L_3950)
.L_3950:
        /*001c*/ 	.word	0x00000000
        /*0020*/ 	.short	0x0005
        /*0022*/ 	.short	0x0020
        /*0024*/ 	.byte	0x00, 0xf0, 0x11, 0x00


	//----- nvinfo : EIATTR_KPARAM_INFO
	.align		4
.L_3951:
        /*0028*/ 	.byte	0x04, 0x17
        /*002a*/ 	.short	(.L_3953 - .L_3952)
.L_3952:
        /*002c*/ 	.word	0x00000000
        /*0030*/ 	.short	0x0004
        /*0032*/ 	.short	0x001c
        /*0034*/ 	.byte	0x00, 0xf0, 0x11, 0x00


	//----- nvinfo : EIATTR_KPARAM_INFO
	.align		4
.L_3953:
        /*0038*/ 	.byte	0x04, 0x17
        /*003a*/ 	.short	(.L_3955 - .L_3954)
.L_3954:
        /*003c*/ 	.word	0x00000000
        /*0040*/ 	.short	0x0003
        /*0042*/ 	.short	0x0018
        /*0044*/ 	.byte	0x00, 0xf0, 0x11, 0x00


	//----- nvinfo : EIATTR_KPARAM_INFO
	.align		4
.L_3955:
        /*0048*/ 	.byte	0x04, 0x17
        /*004a*/ 	.short	(.L_3957 - .L_3956)
.L_3956:
        /*004c*/ 	.word	0x00000000
        /*0050*/ 	.short	0x0002
        /*0052*/ 	.short	0x0010
        /*0054*/ 	.byte	0x00, 0xf0, 0x21, 0x00


	//----- nvinfo : EIATTR_KPARAM_INFO
	.align		4
.L_3957:
        /*0058*/ 	.byte	0x04, 0x17
        /*005a*/ 	.short	(.L_3959 - .L_3958)
.L_3958:
        /*005c*/ 	.word	0x00000000
        /*0060*/ 	.short	0x0001
        /*0062*/ 	.short	0x0008
        /*0064*/ 	.byte	0x00, 0xf0, 0x21, 0x00


	//----- nvinfo : EIATTR_KPARAM_INFO
	.align		4
.L_3959:
        /*0068*/ 	.byte	0x04, 0x17
        /*006a*/ 	.short	(.L_3961 - .L_3960)
.L_3960:
        /*006c*/ 	.word	0x00000000
        /*0070*/ 	.short	0x0000
        /*0072*/ 	.short	0x0000
        /*0074*/ 	.byte	0x00, 0xf0, 0x21, 0x00


	//----- nvinfo : EIATTR_SPARSE_MMA_MASK
	.align		4
.L_3961:
        /*0078*/ 	.byte	0x03, 0x50
        /*007a*/ 	.short	0x0000


	//----- nvinfo : EIATTR_MAXREG_COUNT
	.align		4
        /*007c*/ 	.byte	0x03, 0x1b
        /*007e*/ 	.short	0x00ff


	//----- nvinfo : EIATTR_MERCURY_ISA_VERSION
	.align		4
        /*0080*/ 	.byte	0x03, 0x5f
        /*0082*/ 	.short	0x0101


	//----- nvinfo : EIATTR_COOP_GROUP_MASK_REGIDS
	.align		4
        /*0084*/ 	.byte	0x04, 0x29
        /*0086*/ 	.short	(.L_3963 - .L_3962)


	//   ....[0]....
.L_3962:
        /*0088*/ 	.word	0xffffffff


	//   ....[1]....
        /*008c*/ 	.word	0xffffffff


	//   ....[2]....
        /*0090*/ 	.word	0xffffffff


	//   ....[3]....
        /*0094*/ 	.word	0xffffffff


	//   ....[4]....
        /*0098*/ 	.word	0xffffffff


	//----- nvinfo : EIATTR_COOP_GROUP_INSTR_OFFSETS
	.align		4
.L_3963:
        /*009c*/ 	.byte	0x04, 0x28
        /*009e*/ 	.short	(.L_3965 - .L_3964)


	//   ....[0]....
.L_3964:
        /*00a0*/ 	.word	0x000005b0


	//   ....[1]....
        /*00a4*/ 	.word	0x000005d0


	//   ....[2]....
        /*00a8*/ 	.word	0x000005f0


	//   ....[3]....
        /*00ac*/ 	.word	0x00000610


	//   ....[4]....
        /*00b0*/ 	.word	0x00000630


	//----- nvinfo : EIATTR_EXIT_INSTR_OFFSETS
	.align		4
.L_3965:
        /*00b4*/ 	.byte	0x04, 0x1c
        /*00b6*/ 	.short	(.L_3967 - .L_3966)


	//   ....[0]....
.L_3966:
        /*00b8*/ 	.word	0x00000650


	//   ....[1]....
        /*00bc*/ 	.word	0x00000b00


	//   ....[2]....
        /*00c0*/ 	.word	0x00000b40


	//   ....[3]....
        /*00c4*/ 	.word	0x00000b70


	//----- nvinfo : EIATTR_CRS_STACK_SIZE
	.align		4
.L_3967:
        /*00c8*/ 	.byte	0x04, 0x1e
        /*00ca*/ 	.short	(.L_3969 - .L_3968)
.L_3968:
        /*00cc*/ 	.word	0x00000000


	//----- nvinfo : EIATTR_CBANK_PARAM_SIZE
	.align		4
.L_3969:
        /*00d0*/ 	.byte	0x03, 0x19
        /*00d2*/ 	.short	0x0030


	//----- nvinfo : EIATTR_PARAM_CBANK
	.align		4
        /*00d4*/ 	.byte	0x04, 0x0a
        /*00d6*/ 	.short	(.L_3971 - .L_3970)
	.align		4
.L_3970:
        /*00d8*/ 	.word	index@(.nv.constant0._ZN43_GLOBAL__N__9ae7fba5_10_SoftMax_cu_9f978f6321softmax_warp_backwardIfffLi8ELb0ELb1EEEvPT0_PKT_S5_iiiPKb)
        /*00dc*/ 	.short	0x0210
        /*00de*/ 	.short	0x0030


	//----- nvinfo : EIATTR_SW_WAR
	.align		4
.L_3971:
        /*00e0*/ 	.byte	0x04, 0x36
        /*00e2*/ 	.short	(.L_3973 - .L_3972)
.L_3972:
        /*00e4*/ 	.word	0x00000008
.L_3973:


//--------------------- .nv.info._ZN43_GLOBAL__N__9ae7fba5_10_SoftMax_cu_9f978f6321softmax_warp_backwardIfffLi7ELb0ELb1EEEvPT0_PKT_S5_iiiPKb --------------------------
	.section	.nv.info._ZN43_GLOBAL__N__9ae7fba5_10_SoftMax_cu_9f978f6321softmax_warp_backwardIfffLi7ELb0ELb1EEEvPT0_PKT_S5_iiiPKb,"",@"SHT_CUDA_INFO"
	.sectionflags	@""
	.align	4


	//----- nvinfo : EIATTR_CUDA_API_VERSION
	.align		4
        /*0000*/ 	.byte	0x04, 0x37
        /*0002*/ 	.short	(.L_3975 - .L_3974)
.L_3974:
        /*0004*/ 	.word	0x00000082


	//----- nvinfo : EIATTR_KPARAM_INFO
	.align		4
.L_3975:
        /*0008*/ 	.byte	0x04, 0x17
        /*000a*/ 	.short	(.L_3977 - .L_3976)
.L_3976:
        /*000c*/ 	.word	0x00000000
        /*0010*/ 	.short	0x0006
        /*0012*/ 	.short	0x0028
        /*0014*/ 	.byte	0x00, 0xf0, 0x21, 0x00


	//----- nvinfo : EIATTR_KPARAM_INFO
	.align		4
.L_3977:
        /*0018*/ 	.byte	0x04, 0x17
        /*001a*/ 	.short	(.L_3979 - .L_3978)
.L_3978:
        /*001c*/ 	.word	0x00000000
        /*0020*/ 	.short	0x0005
        /*0022*/ 	.short	0x0020
        /*0024*/ 	.byte	0x00, 0xf0, 0x11, 0x00


	//----- nvinfo : EIATTR_KPARAM_INFO
	.align		4
.L_3979:
        /*0028*/ 	.byte	0x04, 0x17
        /*002a*/ 	.short	(.L_3981 - .L_3980)
.L_3980:
        /*002c*/ 	.word	0x00000000
        /*0030*/ 	.short	0x0004
        /*0032*/ 	.short	0x001c
        /*0034*/ 	.byte	0x00, 0xf0, 0x11, 0x00


	//----- nvinfo : EIATTR_KPARAM_INFO
	.align		4
.L_3981:
        /*0038*/ 	.byte	0x04, 0x17
        /*003a*/ 	.short	(.L_3983 - .L_3982)
.L_3982:
        /*003c*/ 	.word	0x00000000
        /*0040*/ 	.short	0x0003
        /*0042*/ 	.short	0x0018
        /*0044*/ 	.byte	0x00, 0xf0, 0x11, 0x00


	//----- nvinfo : EIATTR_KPARAM_INFO
	.align		4
.L_3983:
        /*0048*/ 	.byte	0x04, 0x17
        /*004a*/ 	.short	(.L_3985 - .L_3984)
.L_3984:
        /*004c*/ 	.word	0x00000000
        /*0050*/ 	.short	0x0002
        /*0052*/ 	.short	0x0010
        /*0054*/ 	.byte	0x00, 0xf0, 0x21, 0x00


	//----- nvinfo : EIATTR_KPARAM_INFO
	.align		4
.L_3985:
        /*0058*/ 	.byte	0x04, 0x17
        /*005a*/ 	.short	(.L_3987 - .L_3986)
.L_3986:
        /*005c*/ 	.word	0x00000000
        /*0060*/ 	.short	0x0001
        /*0062*/ 	.short	0x0008
        /*0064*/ 	.byte	0x00, 0xf0, 0x21, 0x00


	//----- nvinfo : EIATTR_KPARAM_INFO
	.align		4
.L_3987:
        /*0068*/ 	.byte	0x04, 0x17
        /*006a*/ 	.short	(.L_3989 - .L_3988)
.L_3988:
        /*006c*/ 	.word	0x00000000
        /*0070*/ 	.short	0x0000
        /*0072*/ 	.short	0x0000
        /*0074*/ 	.byte	0x00, 0xf0, 0x21, 0x00


	//----- nvinfo : EIATTR_SPARSE_MMA_MASK
	.align		4
.L_3989:
        /*0078*/ 	.byte	0x03, 0x50
        /*007a*/ 	.short	0x0000


	//----- nvinfo : EIATTR_MAXREG_COUNT
	.align		4
        /*007c*/ 	.byte	0x03, 0x1b
        /*007e*/ 	.short	0x00ff


	//----- nvinfo : EIATTR_MERCURY_ISA_VERSION
	.align		4
        /*0080*/ 	.byte	0x03, 0x5f
        /*0082*/ 	.short	0x0101


	//----- nvinfo : EIATTR_COOP_GROUP_MASK_REGIDS
	.align		4
        /*0084*/ 	.byte	0x04, 0x29
        /*0086*/ 	.short	(.L_3991 - .L_3990)


	//   ....[0]....
.L_3990:
        /*0088*/ 	.word	0xffffffff


	//   ....[1]....
        /*008c*/ 	.word	0xffffffff


	//   ....[2]....
        /*0090*/ 	.word	0xffffffff


	//   ....[3]....
        /*0094*/ 	.word	0xffffffff


	//   ....[4]....
        /*0098*/ 	.word	0xffffffff


	//   ....[5]....
        /*009c*/ 	.word	0xffffffff


	//   ....[6]....
        /*00a0*/ 	.word	0xffffffff


	//   ....[7]....
        /*00a4*/ 	.word	0xffffffff


	//   ....[8]....
        /*00a8*/ 	.word	0xffffffff


	//   ....[9]....
        /*00ac*/ 	.word	0xffffffff


	//----- nvinfo : EIATTR_COOP_GROUP_INSTR_OFFSETS
	.align		4
.L_3991:
        /*00b0*/ 	.byte	0x04, 0x28
        /*00b2*/ 	.short	(.L_3993 - .L_3992)


	//   ....[0]....
.L_3992:
        /*00b4*/ 	.word	0x000005b0


	//   ....[1]....
        /*00b8*/ 	.word	0x000005d0


	//   ....[2]....
        /*00bc*/ 	.word	0x000005f0


	//   ....[3]....
        /*00c0*/ 	.word	0x00000690


	//   ....[4]....
        /*00c4*/ 	.word	0x000006b0


	//   ....[5]....
        /*00c8*/ 	.word	0x000006d0


	//   ....[6]....
        /*00cc*/ 	.word	0x00000700


	//   ....[7]....
        /*00d0*/ 	.word	0x00000730


	//   ....[8]....
        /*00d4*/ 	.word	0x000007f0


	//   ....[9]....
        /*00d8*/ 	.word	0x00000800


	//----- nvinfo : EIATTR_EXIT_INSTR_OFFSETS
	.align		4
.L_3993:
        /*00dc*/ 	.byte	0x04, 0x1c
        /*00de*/ 	.short	(.L_3995 - .L_3994)


	//   ....[0]....
.L_3994:
        /*00e0*/ 	.word	0x00000810


	//   ....[1]....
        /*00e4*/ 	.word	0x00000b00


	//   ....[2]....
        /*00e8*/ 	.word	0x00000cc0


	//   ....[3]....
        /*00ec*/ 	.word	0x00000d00


	//   ....[4]....
        /*00f0*/ 	.word	0x00000d30


	//----- nvinfo : EIATTR_CRS_STACK_SIZE
	.align		4
.L_3995:
        /*00f4*/ 	.byte	0x04, 0x1e
        /*00f6*/ 	.short	(.L_3997 - .L_3996)
.L_3996:
        /*00f8*/ 	.word	0x00000000


	//----- nvinfo : EIATTR_CBANK_PARAM_SIZE
	.align		4
.L_3997:
        /*00fc*/ 	.byte	0x03, 0x19
        /*00fe*/ 	.short	0x0030


	//----- nvinfo : EIATTR_PARAM_CBANK
	.align		4
        /*0100*/ 	.byte	0x04, 0x0a
        /*0102*/ 	.short	(.L_3999 - .L_3998)
	.align		4
.L_3998:
        /*0104*/ 	.word	index@(.nv.constant0._ZN43_GLOBAL__N__9ae7fba5_10_SoftMax_cu_9f978f6321softmax_warp_backwardIfffLi7ELb0ELb1EEEvPT0_PKT_S5_iiiPKb)
        /*0108*/ 	.short	0x0210
        /*010a*/ 	.short	0x0030


	//----- nvinfo : EIATTR_SW_WAR
	.align		4
.L_3999:
        /*010c*/ 	.byte	0x04, 0x36
        /*010e*/ 	.short	(.L_4001 - .L_4000)
.L_4000:
        /*0110*/ 	.word	0x00000008
.L_4001:


//--------------------- .nv.info._ZN43_GLOBAL__N__9ae7fba5_10_SoftMax_cu_9f978f6321softmax_warp_backwardIfffLi6ELb0ELb1EEEvPT0_PKT_S5_iiiPKb --------------------------
	.section	.nv.info._ZN43_GLOBAL__N__9ae7fba5_10_SoftMax_cu_9f978f6321softmax_warp_backwardIfffLi6ELb0ELb1EEEvPT0_PKT_S5_iiiPKb,"",@"SHT_CUDA_INFO"
	.sectionflags	@""
	.align	4


	//----- nvinfo : EIATTR_CUDA_API_VERSION
	.align		4
        /*0000*/ 	.byte	0x04, 0x37
        /*0002*/ 	.short	(.L_4003 - .L_4002)
.L_4002:
        /*0004*/ 	.word	0x00000082


	//----- nvinfo : EIATTR_KPARAM_INFO
	.align		4
.L_4003:
        /*0008*/ 	.byte	0x04, 0x17
        /*000a*/ 	.short	(.L_4005 - .L_4004)
.L_4004:
        /*000c*/ 	.word	0x00000000
        /*0010*/ 	.short	0x0006
        /*0012*/ 	.short	0x0028
        /*0014*/ 	.byte	0x00, 0xf0, 0x21, 0x00


	//----- nvinfo : EIATTR_KPARAM_INFO
	.align		4
.L_4005:
        /*0018*/ 	.byte	0x04, 0x17
        /*001a*/ 	.short	(.L_4007 - .L_4006)
.L_4006:
        /*001c*/ 	.word	0x00000000
        /*0020*/ 	.short	0x0005
        /*0022*/ 	.short	0x0020
        /*0024*/ 	.byte	0x00, 0xf0, 0x11, 0x00


	//----- nvinfo : EIATTR_KPARAM_INFO
	.align		4
.L_4007:
        /*0028*/ 	.byte	0x04, 0x17
        /*002a*/ 	.short	(.L_4009 - .L_4008)
.L_4008:
        /*002c*/ 	.word	0x00000000
        /*0030*/ 	.short	0x0004
        /*0032*/ 	.short	0x001c
        /*0034*/ 	.byte	0x00, 0xf0, 0x11, 0x00


	//----- nvinfo : EIATTR_KPARAM_INFO
	.align		4
.L_4009:
        /*0038*/ 	.byte	0x04, 0x17
        /*003a*/ 	.short	(.L_4011 - .L_4010)
.L_4010:
        /*003c*/ 	.word	0x00000000
        /*0040*/ 	.short	0x0003
        /*0042*/ 	.short	0x0018
        /*0044*/ 	.byte	0x00, 0xf0, 0x11, 0x00


	//----- nvinfo : EIATTR_KPARAM_INFO
	.align		4
.L_4011:
        /*0048*/ 	.byte	0x04, 0x17
        /*004a*/ 	.short	(.L_4013 - .L_4012)
.L_4012:
        /*004c*/ 	.word	0x00000000
        /*0050*/ 	.short	0x0002
        /*0052*/ 	.short	0x0010
        /*0054*/ 	.byte	0x00, 0xf0, 0x21, 0x00


	//----- nvinfo : EIATTR_KPARAM_INFO
	.align		4
.L_4013:
        /*0058*/ 	.byte	0x04, 0x17
        /*005a*/ 	.short	(.L_4015 - .L_4014)
.L_4014:
        /*005c*/ 	.word	0x00000000
        /*0060*/ 	.short	0x0001
        /*0062*/ 	.short	0x0008
        /*0064*/ 	.byte	0x00, 0xf0, 0x21, 0x00


	//----- nvinfo : EIATTR_KPARAM_INFO
	.align		4
.L_4015:
        /*0068*/ 	.byte	0x04, 0x17
        /*006a*/ 	.short	(.L_4017 - .L_4016)
.L_4016:
        /*006c*/ 	.word	0x00000000
        /*0070*/ 	.short	0x0000
        /*0072*/ 	.short	0x0000
        /*0074*/ 	.byte	0x00, 0xf0, 0x21, 0x00


	//----- nvinfo : EIATTR_SPARSE_MMA_MASK
	.align		4
.L_4017:
        /*0078*/ 	.byte	0x03, 0x50
        /*007a*/ 	.short	0x0000


	//----- nvinfo : EIATTR_MAXREG_COUNT
	.align		4
        /*007c*/ 	.byte	0x03, 0x1b
        /*007e*/ 	.short	0x00ff


	//----- nvinfo : EIATTR_MERCURY_ISA_VERSION
	.align		4
        /*0080*/ 	.byte	0x03, 0x5f
        /*0082*/ 	.short	0x0101


	//----- nvinfo : EIATTR_COOP_GROUP_MASK_REGIDS
	.align		4
        /*0084*/ 	.byte	0x04, 0x29
        /*0086*/ 	.short	(.L_4019 - .L_4018)


	//   ....[0]....
.L_4018:
        /*0088*/ 	.word	0xffffffff


	//   ....[1]....
        /*008c*/ 	.word	0xffffffff


	//   ....[2]....
        /*0090*/ 	.word	0xffffffff


	//   ....[3]....
        /*0094*/ 	.word	0xffffffff


	//   ....[4]....
        /*0098*/ 	.word	0xffffffff


	//   ....[5]....
        /*009c*/ 	.word	0xffffffff


	//   ....[6]....
        /*00a0*/ 	.word	0xffffffff


	//   ....[7]....
        /*00a4*/ 	.word	0xffffffff


	//   ....[8]....
        /*00a8*/ 	.word	0xffffffff


	//   ....[9]....
        /*00ac*/ 	.word	0xffffffff


	//----- nvinfo : EIATTR_COOP_GROUP_INSTR_OFFSETS
	.align		4
.L_4019:
        /*00b0*/ 	.byte	0x04, 0x28
        /*00b2*/ 	.short	(.L_4021 - .L_4020)


	//   ....[0]....
.L_4020:
        /*00b4*/ 	.word	0x000003e0


	//   ....[1]....
        /*00b8*/ 	.word	0x000003f0


	//   ....[2]....
        /*00bc*/ 	.word	0x00000420


	//   ....[3]....
        /*00c0*/ 	.word	0x00000430


	//   ....[4]....
        /*00c4*/ 	.word	0x00000470


	//   ....[5]....
        /*00c8*/ 	.word	0x00000480


	//   ....[6]....
        /*00cc*/ 	.word	0x000004c0


	//   ....[7]....
        /*00d0*/ 	.word	0x000004d0


	//   ....[8]....
        /*00d4*/ 	.word	0x000005a0


	//   ....[9]....
        /*00d8*/ 	.word	0x000005b0


	//----- nvinfo : EIATTR_EXIT_INSTR_OFFSETS
	.align		4
.L_4021:
        /*00dc*/ 	.byte	0x04, 0x1c
        /*00de*/ 	.short	(.L_4023 - .L_4022)


	//   ....[0]....
.L_4022:
        /*00e0*/ 	.word	0x000005c0


	//   ....[1]....
        /*00e4*/ 	.word	0x00000720


	//   ....[2]....
        /*00e8*/ 	.word	0x000007e0


	//   ....[3]....
        /*00ec*/ 	.word	0x00000820


	//   ....[4]....
        /*00f0*/ 	.word	0x00000850


	//----- nvinfo : EIATTR_CRS_STACK_SIZE
	.align		4
.L_4023:
        /*00f4*/ 	.byte	0x04, 0x1e
        /*00f6*/ 	.short	(.L_4025 - .L_4024)
.L_4024:
        /*00f8*/ 	.word	0x00000000


	//----- nvinfo : EIATTR_CBANK_PARAM_SIZE
	.align		4
.L_4025:
        /*00fc*/ 	.byte	0x03, 0x19
        /*00fe*/ 	.short	0x0030


	//----- nvinfo : EIATTR_PARAM_CBANK
	.align		4
        /*0100*/ 	.byte	0x04, 0x0a
        /*0102*/ 	.short	(.L_4027 - .L_4026)
	.align		4
.L_4026:
        /*0104*/ 	.word	index@(.nv.constant0._ZN43_GLOBAL__N__9ae7fba5_10_SoftMax_cu_9f978f6321softmax_warp_backwardIfffLi6ELb0ELb1EEEvPT0_PKT_S5_iiiPKb)
        /*0108*/ 	.short	0x0210
        /*010a*/ 	.short	0x0030


	//----- nvinfo : EIATTR_SW_WAR
	.align		4
.L_4027:
        /*010c*/ 	.byte	0x04, 0x36
        /*010e*/ 	.short	(.L_4029 - .L_4028)
.L_4028:
        /*0110*/ 	.word	0x00000008
.L_4029:


//--------------------- .nv.info._ZN43_GLOBAL__N__9ae7fba5_10_SoftMax_cu_9f978f6321softmax_warp_backwardIfffLi5ELb0ELb1EEEvPT0_PKT_S5_iiiPKb --------------------------
	.section	.nv.info._ZN43_GLOBAL__N__9ae7fba5_10_SoftMax_cu_9f978f6321softmax_warp_backwardIfffLi5ELb0ELb1EEEvPT0_PKT_S5_iiiPKb,"",@"SHT_CUDA_INFO"
	.sectionflags	@""
	.align	4


	//----- nvinfo : EIATTR_CUDA_API_VERSION
	.align		4
        /*0000*/ 	.byte	0x04, 0x37
        /*0002*/ 	.short	(.L_4031 - .L_4030)
.L_4030:
        /*0004*/ 	.word	0x00000082


	//----- nvinfo : EIATTR_KPARAM_INFO
	.align		4
.L_4031:
        /*0008*/ 	.byte	0x04, 0x17
        /*000a*/ 	.short	(.L_4033 - .L_4032)
.L_4032:
        /*000c*/ 	.word	0x00000000
        /*0010*/ 	.short	0x0006
        /*0012*/ 	.short	0x0028
        /*0014*/ 	.byte	0x00, 0xf0, 0x21, 0x00


	//----- nvinfo : EIATTR_KPARAM_INFO
	.align		4
.L_4033:
        /*0018*/ 	.byte	0x04, 0x17
        /*001a*/ 	.short	(.L_4035 - .L_4034)
.L_4034:
        /*001c*/ 	.word	0x00000000
        /*0020*/ 	.short	0x0005
        /*0022*/ 	.short	0x0020
        /*0024*/ 	.byte	0x00, 0xf0, 0x11, 0x00


	//----- nvinfo : EIATTR_KPARAM_INFO
	.align		4
.L_4035:
        /*0028*/ 	.byte	0x04, 0x17
        /*002a*/ 	.short	(.L_4037 - .L_4036)
.L_4036:
        /*002c*/ 	.word	0x00000000
        /*0030*/ 	.short	0x0004
        /*0032*/ 	.short	0x001c
        /*0034*/ 	.byte	0x00, 0xf0, 0x11, 0x00


	//----- nvinfo : EIATTR_KPARAM_INFO
	.align		4
.L_4037:
        /*0038*/ 	.byte	0x04, 0x17
        /*003a*/ 	.short	(.L_4039 - .L_4038)
.L_4038:
        /*003c*/ 	.word	0x00000000
        /*0040*/ 	.short	0x0003
        /*0042*/ 	.short	0x0018
        /*0044*/ 	.byte	0x00, 0xf0, 0x11, 0x00


	//----- nvinfo : EIATTR_KPARAM_INFO
	.align		4
.L_4039:
        /*0048*/ 	.byte	0x04, 0x17
        /*004a*/ 	.short	(.L_4041 - .L_4040)
.L_4040:
        /*004c*/ 	.word	0x00000000
        /*0050*/ 	.short	0x0002
        /*0052*/ 	.short	0x0010
        /*0054*/ 	.byte	0x00, 0xf0, 0x21, 0x00


	//----- nvinfo : EIATTR_KPARAM_INFO
	.align		4
.L_4041:
        /*0058*/ 	.byte	0x04, 0x17
        /*005a*/ 	.short	(.L_4043 - .L_4042)
.L_4042:
        /*005c*/ 	.word	0x00000000
        /*0060*/ 	.short	0x0001
        /*0062*/ 	.short	0x0008
        /*0064*/ 	.byte	0x00, 0xf0, 0x21, 0x00


	//----- nvinfo : EIATTR_KPARAM_INFO
	.align		4
.L_4043:
        /*0068*/ 	.byte	0x04, 0x17
        /*006a*/ 	.short	(.L_4045 - .L_4044)
.L_4044:
        /*006c*/ 	.word	0x00000000
        /*0070*/ 	.short	0x0000
        /*0072*/ 	.short	0x0000
        /*0074*/ 	.byte	0x00, 0xf0, 0x21, 0x00


	//----- nvinfo : EIATTR_SPARSE_MMA_MASK
	.align		4
.L_4045:
        /*0078*/ 	.byte	0x03, 0x50
        /*007a*/ 	.short	0x0000


	//----- nvinfo : EIATTR_MAXREG_COUNT
	.align		4
        /*007c*/ 	.byte	0x03, 0x1b
        /*007e*/ 	.short	0x00ff


	//----- nvinfo : EIATTR_MERCURY_ISA_VERSION
	.align		4
        /*0080*/ 	.byte	0x03, 0x5f
        /*0082*/ 	.short	0x0101


	//----- nvinfo : EIATTR_COOP_GROUP_MASK_REGIDS
	.align		4
        /*0084*/ 	.byte	0x04, 0x29
        /*0086*/ 	.short	(.L_4047 - .L_4046)


	//   ....[0]....
.L_4046:
        /*0088*/ 	.word	0xffffffff


	//   ....[1]....
        /*008c*/ 	.word	0xffffffff


	//   ....[2]....
        /*0090*/ 	.word	0xffffffff


	//   ....[3]....
        /*0094*/ 	.word	0xffffffff


	//   ....[4]....
        /*0098*/ 	.word	0xffffffff


	//   ....[5]....
        /*009c*/ 	.word	0xffffffff


	//   ....[6]....
        /*00a0*/ 	.word	0xffffffff


	//   ....[7]....
        /*00a4*/ 	.word	0xffffffff


	//   ....[8]....
        /*00a8*/ 	.word	0xffffffff


	//   ....[9]....
        /*00ac*/ 	.word	0xffffffff


	//----- nvinfo : EIATTR_COOP_GROUP_INSTR_OFFSETS
	.align		4
.L_4047:
        /*00b0*/ 	.byte	0x04, 0x28
        /*00b2*/ 	.short	(.L_4049 - .L_4048)


	//   ....[0]....
.L_4048:
        /*00b4*/ 	.word	0x00000350


	//   ....[1]....
        /*00b8*/ 	.word	0x000003a0


	//   ....[2]....
        /*00bc*/ 	.word	0x000003b0


	//   ....[3]....
        /*00c0*/ 	.word	0x000003e0


	//   ....[4]....
        /*00c4*/ 	.word	0x000003f0


	//   ....[5]....
        /*00c8*/ 	.word	0x00000470


	//   ....[6]....
        /*00cc*/ 	.word	0x00000480


	//   ....[7]....
        /*00d0*/ 	.word	0x000004a0


	//   ....[8]....
        /*00d4*/ 	.word	0x000004d0


	//   ....[9]....
        /*00d8*/ 	.word	0x000004f0


	//----- nvinfo : EIATTR_EXIT_INSTR_OFFSETS
	.align		4
.L_4049:
        /*00dc*/ 	.byte	0x04, 0x1c
        /*00de*/ 	.short	(.L_4051 - .L_4050)


	//   ....[0]....
.L_4050:
        /*00e0*/ 	.word	0x00000500


	//   ....[1]....
        /*00e4*/ 	.word	0x000005d0


	//   ....[2]....
        /*00e8*/ 	.word	0x000005e0


	//   ....[3]....
        /*00ec*/ 	.word	0x00000670


	//   ....[4]....
        /*00f0*/ 	.word	0x000006a0


	//----- nvinfo : EIATTR_CRS_STACK_SIZE
	.align		4
.L_4051:
        /*00f4*/ 	.byte	0x04, 0x1e
        /*00f6*/ 	.short	(.L_4053 - .L_4052)
.L_4052:
        /*00f8*/ 	.word	0x00000000


	//----- nvinfo : EIATTR_CBANK_PARAM_SIZE
	.align		4
.L_4053:
        /*00fc*/ 	.byte	0x03, 0x19
        /*00fe*/ 	.short	0x0030


	//----- nvinfo : EIATTR_PARAM_CBANK
	.align		4
        /*0100*/ 	.byte	0x04, 0x0a
        /*0102*/ 	.short	(.L_4055 - .L_4054)
	.align		4
.L_4054:
        /*0104*/ 	.word	index@(.nv.constant0._ZN43_GLOBAL__N__9ae7fba5_10_SoftMax_cu_9f978f6321softmax_warp_backwardIfffLi5ELb0ELb1EEEvPT0_PKT_S5_iiiPKb)
        /*0108*/ 	.short	0x0210
        /*010a*/ 	.short	0x0030


	//----- nvinfo : EIATTR_SW_WAR
	.align		4
.L_4055:
        /*010c*/ 	.byte	0x04, 0x36
        /*010e*/ 	.short	(.L_4057 - .L_4056)
.L_4056:
        /*0110*/ 	.word	0x00000008
.L_4057:


//--------------------- .nv.info._ZN43_GLOBAL__N__9ae7fba5_10_SoftMax_cu_9f978f6321softmax_warp_backwardIfffLi4ELb0ELb1EEEvPT0_PKT_S5_iiiPKb --------------------------
	.section	.nv.info._ZN43_GLOBAL__N__9ae7fba5_10_SoftMax_cu_9f978f6321softmax_warp_backwardIfffLi4ELb0ELb1EEEvPT0_PKT_S5_iiiPKb,"",@"SHT_CUDA_INFO"
	.sectionflags	@""
	.align	4


	//----- nvinfo : EIATTR_CUDA_API_VERSION
	.align		4
        /*0000*/ 	.byte	0x04, 0x37
        /*0002*/ 	.short	(.L_4059 - .L_4058)
.L_4058:
        /*0004*/ 	.word	0x00000082


	//----- nvinfo : EIATTR_KPARAM_INFO
	.align		4
.L_4059:
        /*0008*/ 	.byte	0x04, 0x17
        /*000a*/ 	.short	(.L_4061 - .L_4060)
.L_4060:
        /*000c*/ 	.word	0x00000000
        /*0010*/ 	.short	0x0006
        /*0012*/ 	.short	0x0028
        /*0014*/ 	.byte	0x00, 0xf0, 0x21, 0x00


	//----- nvinfo : EIATTR_KPARAM_INFO
	.align		4
.L_4061:
        /*0018*/ 	.byte	0x04, 0x17
        /*001a*/ 	.short	(.L_4063 - .L_4062)
.L_4062:
        /*001c*/ 	.word	0x00000000
        /*0020*/ 	.short	0x0005
        /*0022*/ 	.short	0x0020
        /*0024*/ 	.byte	0x00, 0xf0, 0x11, 0x00


	//----- nvinfo : EIATTR_KPARAM_INFO
	.align		4
.L_4063:
        /*0028*/ 	.byte	0x04, 0x17
        /*002a*/ 	.short	(.L_4065 - .L_4064)
.L_4064:
        /*002c*/ 	.word	0x00000000
        /*0030*/ 	.short	0x0004
        /*0032*/ 	.short	0x001c
        /*0034*/ 	.byte	0x00, 0xf0, 0x11, 0x00


	//----- nvinfo : EIATTR_KPARAM_INFO
	.align		4
.L_4065:
        /*0038*/ 	.byte	0x04, 0x17
        /*003a*/ 	.short	(.L_4067 - .L_4066)
.L_4066:
        /*003c*/ 	.word	0x00000000
        /*0040*/ 	.short	0x0003
        /*0042*/ 	.short	0x0018
        /*0044*/ 	.byte	0x00, 0xf0, 0x11, 0x00


	//----- nvinfo : EIATTR_KPARAM_INFO
	.align		4
.L_4067:
        /*0048*/ 	.byte	0x04, 0x17
        /*004a*/ 	.short	(.L_4069 - .L_4068)
.L_4068:
        /*004c*/ 	.word	0x00000000
        /*0050*/ 	.short	0x0002
        /*0052*/ 	.short	0x0010
        /*0054*/ 	.byte	0x00, 0xf0, 0x21, 0x00


	//----- nvinfo : EIATTR_KPARAM_INFO
	.align		4
.L_4069:
        /*0058*/ 	.byte	0x04, 0x17
        /*005a*/ 	.short	(.L_4071 - .L_4070)
.L_4070:
        /*005c*/ 	.word	0x00000000
        /*0060*/ 	.short	0x0001
        /*0062*/ 	.short	0x0008
        /*0064*/ 	.byte	0x00, 0xf0, 0x21, 0x00


	//----- nvinfo : EIATTR_KPARAM_INFO
	.align		4
.L_4071:
        /*0068*/ 	.byte	0x04, 0x17
        /*006a*/ 	.short	(.L_4073 - .L_4072)
.L_4072:
        /*006c*/ 	.word	0x00000000
        /*0070*/ 	.short	0x0000
        /*0072*/ 	.short	0x0000
        /*0074*/ 	.byte	0x00, 0xf0, 0x21, 0x00


	//----- nvinfo : EIATTR_SPARSE_MMA_MASK
	.align		4
.L_4073:
        /*0078*/ 	.byte	0x03, 0x50
        /*007a*/ 	.short	0x0000


	//----- nvinfo : EIATTR_MAXREG_COUNT
	.align		4
        /*007c*/ 	.byte	0x03, 0x1b
        /*007e*/ 	.short	0x00ff


	//----- nvinfo : EIATTR_MERCURY_ISA_VERSION
	.align		4
        /*0080*/ 	.byte	0x03, 0x5f
        /*0082*/ 	.short	0x0101


	//----- nvinfo : EIATTR_COOP_GROUP_MASK_REGIDS
	.align		4
        /*0084*/ 	.byte	0x04, 0x29
        /*0086*/ 	.short	(.L_4075 - .L_4074)


	//   ....[0]....
.L_4074:
        /*0088*/ 	.word	0xffffffff


	//   ....[1]....
        /*008c*/ 	.word	0xffffffff


	//   ....[2]....
        /*0090*/ 	.word	0xffffffff


	//   ....[3]....
        /*0094*/ 	.word	0xffffffff


	//   ....[4]....
        /*0098*/ 	.word	0xffffffff


	//   ....[5]....
        /*009c*/ 	.word	0xffffffff


	//   ....[6]....
        /*00a0*/ 	.word	0xffffffff


	//   ....[7]....
        /*00a4*/ 	.word	0xffffffff


	//----- nvinfo : EIATTR_COOP_GROUP_INSTR_OFFSETS
	.align		4
.L_4075:
        /*00a8*/ 	.byte	0x04, 0x28
        /*00aa*/ 	.short	(.L_4077 - .L_4076)


	//   ....[0]....
.L_4076:
        /*00ac*/ 	.word	0x00000350


	//   ....[1]....
        /*00b0*/ 	.word	0x00000370


	//   ....[2]....
        /*00b4*/ 	.word	0x000003b0


	//   ....[3]....
        /*00b8*/ 	.word	0x00000430


	//   ....[4]....
        /*00bc*/ 	.word	0x00000440


	//   ....[5]....
        /*00c0*/ 	.word	0x00000460


	//   ....[6]....
        /*00c4*/ 	.word	0x00000490


	//   ....[7]....
        /*00c8*/ 	.word	0x000004b0


	//----- nvinfo : EIATTR_EXIT_INSTR_OFFSETS
	.align		4
.L_4077:
        /*00cc*/ 	.byte	0x04, 0x1c
        /*00ce*/ 	.short	(.L_4079 - .L_4078)


	//   ....[0]....
.L_4078:
        /*00d0*/ 	.word	0x000004c0


	//   ....[1]....
        /*00d4*/ 	.word	0x00000590


	//   ....[2]....
        /*00d8*/ 	.word	0x000005a0


	//   ....[3]....
        /*00dc*/ 	.word	0x00000630


	//   ....[4]....
        /*00e0*/ 	.word	0x00000660


	//----- nvinfo : EIATTR_CRS_STACK_SIZE
	.align		4
.L_4079:
        /*00e4*/ 	.byte	0x04, 0x1e
        /*00e6*/ 	.short	(.L_4081 - .L_4080)
.L_4080:
        /*00e8*/ 	.word	0x00000000


	//----- nvinfo : EIATTR_CBANK_PARAM_SIZE
	.align		4
.L_4081:
        /*00ec*/ 	.byte	0x03, 0x19
        /*00ee*/ 	.short	0x0030


	//----- nvinfo : EIATTR_PARAM_CBANK
	.align		4
        /*00f0*/ 	.byte	0x04, 0x0a
        /*00f2*/ 	.short	(.L_4083 - .L_4082)
	.align		4
.L_4082:
        /*00f4*/ 	.word	index@(.nv.constant0._ZN43_GLOBAL__N__9ae7fba5_10_SoftMax_cu_9f978f6321softmax_warp_backwardIfffLi4ELb0ELb1EEEvPT0_PKT_S5_iiiPKb)
        /*00f8*/ 	.short	0x0210
        /*00fa*/ 	.short	0x0030


	//----- nvinfo : EIATTR_SW_WAR
	.align		4
.L_4083:
        /*00fc*/ 	.byte	0x04, 0x36
        /*00fe*/ 	.short	(.L_4085 - .L_4084)
.L_4084:
        /*0100*/ 	.word	0x00000008
.L_4085:


//--------------------- .nv.info._ZN43_GLOBAL__N__9ae7fba5_10_SoftMax_cu_9f978f6321softmax_warp_backwardIfffLi3ELb0ELb1EEEvPT0_PKT_S5_iiiPKb --------------------------
	.section	.nv.info._ZN43_GLOBAL__N__9ae7fba5_10_SoftMax_cu_9f978f6321softmax_warp_backwardIfffLi3ELb0ELb1EEEvPT0_PKT_S5_iiiPKb,"",@"SHT_CUDA_INFO"
	.sectionflags	@""
	.align	4


	//----- nvinfo : EIATTR_CUDA_API_VERSION
	.align		4
        /*0000*/ 	.byte	0x04, 0x37
        /*0002*/ 	.short	(.L_4087 - .L_4086)
.L_4086:
        /*0004*/ 	.word	0x00000082


	//----- nvinfo : EIATTR_KPARAM_INFO
	.align		4
.L_4087:
        /*0008*/ 	.byte	0x04, 0x17
        /*000a*/ 	.short	(.L_4089 - .L_4088)
.L_4088:
        /*000c*/ 	.word	0x00000000
        /*0010*/ 	.short	0x0006
        /*0012*/ 	.short	0x0028
        /*0014*/ 	.byte	0x00, 0xf0, 0x21, 0x00


	//----- nvinfo : EIATTR_KPARAM_INFO
	.align		4
.L_4089:
        /*0018*/ 	.byte	0x04, 0x17
        /*001a*/ 	.short	(.L_4091 - .L_4090)
.L_4090:
        /*001c*/ 	.word	0x00000000
        /*0020*/ 	.short	0x0005
        /*0022*/ 	.short	0x0020
        /*0024*/ 	.byte	0x00, 0xf0, 0x11, 0x00


	//----- nvinfo : EIATTR_KPARAM_INFO
	.align		4
.L_4091:
        /*0028*/ 	.byte	0x04, 0x17
        /*002a*/ 	.short	(.L_4093 - .L_4092)
.L_4092:
        /*002c*/ 	.word	0x00000000
        /*0030*/ 	.short	0x0004
        /*0032*/ 	.short	0x001c
        /*0034*/ 	.byte	0x00, 0xf0, 0x11, 0x00


	//----- nvinfo : EIATTR_KPARAM_INFO
	.align		4
.L_4093:
        /*0038*/ 	.byte	0x04, 0x17
        /*003a*/ 	.short	(.L_4095 - .L_4094)
.L_4094:
        /*003c*/ 	.word	0x00000000
        /*0040*/ 	.short	0x0003
        /*0042*/ 	.short	0x0018
        /*0044*/ 	.byte	0x00, 0xf0, 0x11, 0x00


	//----- nvinfo : EIATTR_KPARAM_INFO
	.align		4
.L_4095:
        /*0048*/ 	.byte	0x04, 0x17
        /*004a*/ 	.short	(.L_4097 - .L_4096)
.L_4096:
        /*004c*/ 	.word	0x00000000
        /*0050*/ 	.short	0x0002
        /*0052*/ 	.short	0x0010
        /*0054*/ 	.byte	0x00, 0xf0, 0x21, 0x00


	//----- nvinfo : EIATTR_KPARAM_INFO
	.align		4
.L_4097:
        /*0058*/ 	.byte	0x04, 0x17
        /*005a*/ 	.short	(.L_4099 - .L_4098)
.L_4098:
        /*005c*/ 	.word	0x00000000
        /*0060*/ 	.short	0x0001
        /*0062*/ 	.short	0x0008
        /*0064*/ 	.byte	0x00, 0xf0, 0x21, 0x00


	//----- nvinfo : EIATTR_KPARAM_INFO
	.align		4
.L_4099:
        /*0068*/ 	.byte	0x04, 0x17
        /*006a*/ 	.short	(.L_4101 - .L_4100)
.L_4100:
        /*006c*/ 	.word	0x00000000
        /*0070*/ 	.short	0x0000
        /*0072*/ 	.short	0x0000
        /*0074*/ 	.byte	0x00, 0xf0, 0x21, 0x00


	//----- nvinfo : EIATTR_SPARSE_MMA_MASK
	.align		4
.L_4101:
        /*0078*/ 	.byte	0x03, 0x50
        /*007a*/ 	.short	0x0000


	//----- nvinfo : EIATTR_MAXREG_COUNT
	.align		4
        /*007c*/ 	.byte	0x03, 0x1b
        /*007e*/ 	.short	0x00ff


	//----- nvinfo : EIATTR_MERCURY_ISA_VERSION
	.align		4
        /*0080*/ 	.byte	0x03, 0x5f
        /*0082*/ 	.short	0x0101


	//----- nvinfo : EIATTR_COOP_GROUP_MASK_REGIDS
	.align		4
        /*0084*/ 	.byte	0x04, 0x29
        /*0086*/ 	.short	(.L_4103 - .L_4102)


	//   ....[0]....
.L_4102:
        /*0088*/ 	.word	0xffffffff


	//   ....[1]....
        /*008c*/ 	.word	0xffffffff


	//   ....[2]....
        /*0090*/ 	.word	0xffffffff


	//   ....[3]....
        /*0094*/ 	.word	0xffffffff


	//   ....[4]....
        /*0098*/ 	.word	0xffffffff


	//   ....[5]....
        /*009c*/ 	.word	0xffffffff


	//----- nvinfo : EIATTR_COOP_GROUP_INSTR_OFFSETS
	.align		4
.L_4103:
        /*00a0*/ 	.byte	0x04, 0x28
        /*00a2*/ 	.short	(.L_4105 - .L_4104)


	//   ....[0]....
.L_4104:
        /*00a4*/ 	.word	0x00000300


	//   ....[1]....
        /*00a8*/ 	.word	0x000003f0


	//   ....[2]....
        /*00ac*/ 	.word	0x00000400


	//   ....[3]....
        /*00b0*/ 	.word	0x00000420


	//   ....[4]....
        /*00b4*/ 	.word	0x00000450


	//   ....[5]....
        /*00b8*/ 	.word	0x00000470


	//----- nvinfo : EIATTR_EXIT_INSTR_OFFSETS
	.align		4
.L_4105:
        /*00bc*/ 	.byte	0x04, 0x1c
        /*00be*/ 	.short	(.L_4107 - .L_4106)


	//   ....[0]....
.L_4106:
        /*00c0*/ 	.word	0x00000480


	//   ....[1]....
        /*00c4*/ 	.word	0x00000540


	//   ....[2]....
        /*00c8*/ 	.word	0x00000550


	//   ....[3]....
        /*00cc*/ 	.word	0x000005f0


	//   ....[4]....
        /*00d0*/ 	.word	0x00000620


	//----- nvinfo : EIATTR_CRS_STACK_SIZE
	.align		4
.L_4107:
        /*00d4*/ 	.byte	0x04, 0x1e
        /*00d6*/ 	.short	(.L_4109 - .L_4108)
.L_4108:
        /*00d8*/ 	.word	0x00000000


	//----- nvinfo : EIATTR_CBANK_PARAM_SIZE
	.align		4
.L_4109:
        /*00dc*/ 	.byte	0x03, 0x19
        /*00de*/ 	.short	0x0030


	//----- nvinfo : EIATTR_PARAM_CBANK
	.align		4
        /*00e0*/ 	.byte	0x04, 0x0a
        /*00e2*/ 	.short	(.L_4111 - .L_4110)
	.align		4
.L_4110:
        /*00e4*/ 	.word	index@(.nv.constant0._ZN43_GLOBAL__N__9ae7fba5_10_SoftMax_cu_9f978f6321softmax_warp_backwardIfffLi3ELb0ELb1EEEvPT0_PKT_S5_iiiPKb)
        /*00e8*/ 	.short	0x0210
        /*00ea*/ 	.short	0x0030


	//----- nvinfo : EIATTR_SW_WAR
	.align		4
.L_4111:
        /*00ec*/ 	.byte	0x04, 0x36
        /*00ee*/ 	.short	(.L_4113 - .L_4112)
.L_4112:
        /*00f0*/ 	.word	0x00000008
.L_4113:


//--------------------- .nv.info._ZN43_GLOBAL__N__9ae7fba5_10_SoftMax_cu_9f978f6321softmax_warp_backwardIfffLi2ELb0ELb1EEEvPT0_PKT_S5_iiiPKb --------------------------
	.section	.nv.info._ZN43_GLOBAL__N__9ae7fba5_10_SoftMax_cu_9f978f6321softmax_warp_backwardIfffLi2ELb0ELb1EEEvPT0_PKT_S5_iiiPKb,"",@"SHT_CUDA_INFO"
	.sectionflags	@""
	.align	4


	//----- nvinfo : EIATTR_CUDA_API_VERSION
	.align		4
        /*0000*/ 	.byte	0x04, 0x37
        /*0002*/ 	.short	(.L_4115 - .L_4114)
.L_4114:
        /*0004*/ 	.word	0x00000082


	//----- nvinfo : EIATTR_KPARAM_INFO
	.align		4
.L_4115:
        /*0008*/ 	.byte	0x04, 0x17
        /*000a*/ 	.short	(.L_4117 - .L_4116)
.L_4116:
        /*000c*/ 	.word	0x00000000
        /*0010*/ 	.short	0x0006
        /*0012*/ 	.short	0x0028
        /*0014*/ 	.byte	0x00, 0xf0, 0x21, 0x00


	//----- nvinfo : EIATTR_KPARAM_INFO
	.align		4
.L_4117:
        /*0018*/ 	.byte	0x04, 0x17
        /*001a*/ 	.short	(.L_4119 - .L_4118)
.L_4118:
        /*001c*/ 	.word	0x00000000
        /*0020*/ 	.short	0x0005
        /*0022*/ 	.short	0x0020
        /*0024*/ 	.byte	0x00, 0xf0, 0x11, 0x00


	//----- nvinfo : EIATTR_KPARAM_INFO
	.align		4
.L_4119:
        /*0028*/ 	.byte	0x04, 0x17
        /*002a*/ 	.short	(.L_4121 - .L_4120)
.L_4120:
        /*002c*/ 	.word	0x00000000
        /*0030*/ 	.short	0x0004
        /*0032*/ 	.short	0x001c
        /*0034*/ 	.byte	0x00, 0xf0, 0x11, 0x00


	//----- nvinfo : EIATTR_KPARAM_INFO
	.align		4
.L_4121:
        /*0038*/ 	.byte	0x04, 0x17
        /*003a*/ 	.short	(.L_4123 - .L_4122)
.L_4122:
        /*003c*/ 	.word	0x00000000
        /*0040*/ 	.short	0x0003
        /*0042*/ 	.short	0x0018
        /*0044*/ 	.byte	0x00, 0xf0, 0x11, 0x00


	//----- nvinfo : EIATTR_KPARAM_INFO
	.align		4
.L_4123:
        /*0048*/ 	.byte	0x04, 0x17
        /*004a*/ 	.short	(.L_4125 - .L_4124)
.L_4124:
        /*004c*/ 	.word	0x00000000
        /*0050*/ 	.short	0x0002
        /*0052*/ 	.short	0x0010
        /*0054*/ 	.byte	0x00, 0xf0, 0x21, 0x00


	//----- nvinfo : EIATTR_KPARAM_INFO
	.align		4
.L_4125:
        /*0058*/ 	.byte	0x04, 0x17
        /*005a*/ 	.short	(.L_4127 - .L_4126)
.L_4126:
        /*005c*/ 	.word	0x00000000
        /*0060*/ 	.short	0x0001
        /*0062*/ 	.short	0x0008
        /*0064*/ 	.byte	0x00, 0xf0, 0x21, 0x00


	//----- nvinfo : EIATTR_KPARAM_INFO
	.align		4
.L_4127:
        /*0068*/ 	.byte	0x04, 0x17
        /*006a*/ 	.short	(.L_4129 - .L_4128)
.L_4128:
        /*006c*/ 	.word	0x00000000
        /*0070*/ 	.short	0x0000
        /*0072*/ 	.short	0x0000
        /*0074*/ 	.byte	0x00, 0xf0, 0x21, 0x00


	//----- nvinfo : EIATTR_SPARSE_MMA_MASK
	.align		4
.L_4129:
        /*0078*/ 	.byte	0x03, 0x50
        /*007a*/ 	.short	0x0000


	//----- nvinfo : EIATTR_MAXREG_COUNT
	.align		4
        /*007c*/ 	.byte	0x03, 0x1b
        /*007e*/ 	.short	0x00ff


	//----- nvinfo : EIATTR_MERCURY_ISA_VERSION
	.align		4
        /*0080*/ 	.byte	0x03, 0x5f
        /*0082*/ 	.short	0x0101


	//----- nvinfo : EIATTR_COOP_GROUP_MASK_REGIDS
	.align		4
        /*0084*/ 	.byte	0x04, 0x29
        /*0086*/ 	.short	(.L_4131 - .L_4130)


	//   ....[0]....
.L_4130:
        /*0088*/ 	.word	0xffffffff


	//   ....[1]....
        /*008c*/ 	.word	0xffffffff


	//   ....[2]....
        /*0090*/ 	.word	0xffffffff


	//   ....[3]....
        /*0094*/ 	.word	0xffffffff


	//----- nvinfo : EIATTR_COOP_GROUP_INSTR_OFFSETS
	.align		4
.L_4131:
        /*0098*/ 	.byte	0x04, 0x28
        /*009a*/ 	.short	(.L_4133 - .L_4132)


	//   ....[0]....
.L_4132:
        /*009c*/ 	.word	0x000003d0


	//   ....[1]....
        /*00a0*/ 	.word	0x000003e0


	//   ....[2]....
        /*00a4*/ 	.word	0x00000420


	//   ....[3]....
        /*00a8*/ 	.word	0x00000430


	//----- nvinfo : EIATTR_EXIT_INSTR_OFFSETS
	.align		4
.L_4133:
        /*00ac*/ 	.byte	0x04, 0x1c
        /*00ae*/ 	.short	(.L_4135 - .L_4134)


	//   ....[0]....
.L_4134:
        /*00b0*/ 	.word	0x00000440


	//   ....[1]....
        /*00b4*/ 	.word	0x00000500


	//   ....[2]....
        /*00b8*/ 	.word	0x00000510


	//   ....[3]....
        /*00bc*/ 	.word	0x000005b0


	//   ....[4]....
        /*00c0*/ 	.word	0x000005e0


	//----- nvinfo : EIATTR_CRS_STACK_SIZE
	.align		4
.L_4135:
        /*00c4*/ 	.byte	0x04, 0x1e
        /*00c6*/ 	.short	(.L_4137 - .L_4136)
.L_4136:
        /*00c8*/ 	.word	0x00000000


	//----- nvinfo : EIATTR_CBANK_PARAM_SIZE
	.align		4
.L_4137:
        /*00cc*/ 	.byte	0x03, 0x19
        /*00ce*/ 	.short	0x0030


	//----- nvinfo : EIATTR_PARAM_CBANK
	.align		4
        /*00d0*/ 	.byte	0x04, 0x0a
        /*00d2*/ 	.short	(.L_4139 - .L_4138)
	.align		4
.L_4138:
        /*00d4*/ 	.word	index@(.nv.constant0._ZN43_GLOBAL__N__9ae7fba5_10_SoftMax_cu_9f978f6321softmax_warp_backwardIfffLi2ELb0ELb1EEEvPT0_PKT_S5_iiiPKb)
        /*00d8*/ 	.short	0x0210
        /*00da*/ 	.short	0x0030


	//----- nvinfo : EIATTR_SW_WAR
	.align		4
.L_4139:
        /*00dc*/ 	.byte	0x04, 0x36
        /*00de*/ 	.short	(.L_4141 - .L_4140)
.L_4140:
        /*00e0*/ 	.word	0x00000008
.L_4141:


//--------------------- .nv.info._ZN43_GLOBAL__N__9ae7fba5_10_SoftMax_cu_9f978f6321softmax_warp_backwardIfffLi1ELb0ELb1EEEvPT0_PKT_S5_iiiPKb --------------------------
	.section	.nv.info._ZN43_GLOBAL__N__9ae7fba5_10_SoftMax_cu_9f978f6321softmax_warp_backwardIfffLi1ELb0ELb1EEEvPT0_PKT_S5_iiiPKb,"",@"SHT_CUDA_INFO"
	.sectionflags	@""
	.align	4


	//----- nvinfo : EIATTR_CUDA_API_VERSION
	.align		4
        /*0000*/ 	.byte	0x04, 0x37
        /*0002*/ 	.short	(.L_4143 - .L_4142)
.L_4142:
        /*0004*/ 	.word	0x00000082


	//----- nvinfo : EIATTR_KPARAM_INFO
	.align		4
.L_4143:
        /*0008*/ 	.byte	0x04, 0x17
        /*000a*/ 	.short	(.L_4145 - .L_4144)
.L_4144:
        /*000c*/ 	.word	0x00000000
        /*0010*/ 	.short	0x0006
        /*0012*/ 	.short	0x0028
        /*0014*/ 	.byte	0x00, 0xf0, 0x21, 0x00


	//----- nvinfo : EIATTR_KPARAM_INFO
	.align		4
.L_4145:
        /*0018*/ 	.byte	0x04, 0x17
        /*001a*/ 	.short	(.L_4147 - .L_4146)
.L_4146:
        /*001c*/ 	.word	0x00000000
        /*0020*/ 	.short	0x0005
        /*0022*/ 	.short	0x0020
        /*0024*/ 	.byte	0x00, 0xf0, 0x11, 0x00


	//----- nvinfo : EIATTR_KPARAM_INFO
	.align		4
.L_4147:
        /*0028*/ 	.byte	0x04, 0x17
        /*002a*/ 	.short	(.L_4149 - .L_4148)
.L_4148:
        /*002c*/ 	.word	0x00000000
        /*0030*/ 	.short	0x0004
        /*0032*/ 	.short	0x001c
        /*0034*/ 	.byte	0x00, 0xf0, 0x11, 0x00


	//----- nvinfo : EIATTR_KPARAM_INFO
	.align		4
.L_4149:
        /*0038*/ 	.byte	0x04, 0x17
        /*003a*/ 	.short	(.L_4151 - .L_4150)
.L_4150:
        /*003c*/ 	.word	0x00000000
        /*0040*/ 	.short	0x0003
        /*0042*/ 	.short	0x0018
        /*0044*/ 	.byte	0x00, 0xf0, 0x11, 0x00


	//----- nvinfo : EIATTR_KPARAM_INFO
	.align		4
.L_4151:
        /*0048*/ 	.byte	0x04, 0x17
        /*004a*/ 	.short	(.L_4153 - .L_4152)
.L_4152:
        /*004c*/ 	.word	0x00000000
        /*0050*/ 	.short	0x0002
        /*0052*/ 	.short	0x0010
        /*0054*/ 	.byte	0x00, 0xf0, 0x21, 0x00


	//----- nvinfo : EIATTR_KPARAM_INFO
	.align		4
.L_4153:
        /*0058*/ 	.byte	0x04, 0x17
        /*005a*/ 	.short	(.L_4155 - .L_4154)
.L_4154:
        /*005c*/ 	.word	0x00000000
        /*0060*/ 	.short	0x0001
        /*0062*/ 	.short	0x0008
        /*0064*/ 	.byte	0x00, 0xf0, 0x21, 0x00


	//----- nvinfo : EIATTR_KPARAM_INFO
	.align		4
.L_4155:
        /*0068*/ 	.byte	0x04, 0x17
        /*006a*/ 	.short	(.L_4157 - .L_4156)
.L_4156:
        /*006c*/ 	.word	0x00000000
        /*0070*/ 	.short	0x0000
        /*0072*/ 	.short	0x0000
        /*0074*/ 	.byte	0x00, 0xf0, 0x21, 0x00


	//----- nvinfo : EIATTR_SPARSE_MMA_MASK
	.align		4
.L_4157:
        /*0078*/ 	.byte	0x03, 0x50
        /*007a*/ 	.short	0x0000


	//----- nvinfo : EIATTR_MAXREG_COUNT
	.align		4
        /*007c*/ 	.byte	0x03, 0x1b
        /*007e*/ 	.short	0x00ff


	//----- nvinfo : EIATTR_MERCURY_ISA_VERSION
	.align		4
        /*0080*/ 	.byte	0x03, 0x5f
        /*0082*/ 	.short	0x0101


	//----- nvinfo : EIATTR_COOP_GROUP_MASK_REGIDS
	.align		4
        /*0084*/ 	.byte	0x04, 0x29
        /*0086*/ 	.short	(.L_4159 - .L_4158)


	//   ....[0]....
.L_4158:
        /*0088*/ 	.word	0xffffffff


	//   ....[1]....
        /*008c*/ 	.word	0xffffffff


	//----- nvinfo : EIATTR_COOP_GROUP_INSTR_OFFSETS
	.align		4
.L_4159:
        /*0090*/ 	.byte	0x04, 0x28
        /*0092*/ 	.short	(.L_4161 - .L_4160)


	//   ....[0]....
.L_4160:
        /*0094*/ 	.word	0x000003e0


	//   ....[1]....
        /*0098*/ 	.word	0x000003f0


	//----- nvinfo : EIATTR_EXIT_INSTR_OFFSETS
	.align		4
.L_4161:
        /*009c*/ 	.byte	0x04, 0x1c
        /*009e*/ 	.short	(.L_4163 - .L_4162)


	//   ....[0]....
.L_4162:
        /*00a0*/ 	.word	0x00000400


	//   ....[1]....
        /*00a4*/ 	.word	0x000004d0


	//   ....[2]....
        /*00a8*/ 	.word	0x000004e0


	//   ....[3]....
        /*00ac*/ 	.word	0x00000570


	//   ....[4]....
        /*00b0*/ 	.word	0x000005a0


	//----- nvinfo : EIATTR_CRS_STACK_SIZE
	.align		4
.L_4163:
        /*00b4*/ 	.byte	0x04, 0x1e
        /*00b6*/ 	.short	(.L_4165 - .L_4164)
.L_4164:
        /*00b8*/ 	.word	0x00000000


	//----- nvinfo : EIATTR_CBANK_PARAM_SIZE
	.align		4
.L_4165:
        /*00bc*/ 	.byte	0x03, 0x19
        /*00be*/ 	.short	0x0030


	//----- nvinfo : EIATTR_PARAM_CBANK
	.align		4
        /*00c0*/ 	.byte	0x04, 0x0a
        /*00c2*/ 	.short	(.L_4167 - .L_4166)
	.align		4
.L_4166:
        /*00c4*/ 	.word	index@(.nv.constant0._ZN43_GLOBAL__N__9ae7fba5_10_SoftMax_cu_9f978f6321softmax_warp_backwardIfffLi1ELb0ELb1EEEvPT0_PKT_S5_iiiPKb)
        /*00c8*/ 	.short	0x0210
        /*00ca*/ 	.short	0x0030


	//----- nvinfo : EIATTR_SW_WAR
	.align		4
.L_4167:
        /*00cc*/ 	.byte	0x04, 0x36
        /*00ce*/ 	.short	(.L_4169 - .L_4168)
.L_4168:
        /*00d0*/ 	.word	0x00000008
.L_4169:


//--------------------- .nv.info._ZN43_GLOBAL__N__9ae7fba5_10_SoftMax_cu_9f978f6321softmax_warp_backwardIfffLi0ELb0ELb1EEEvPT0_PKT_S5_iiiPKb --------------------------
	.section	.nv.info._ZN43_GLOBAL__N__9ae7fba5_10_SoftMax_cu_9f978f6321softmax_warp_backwardIfffLi0ELb0ELb1EEEvPT0_PKT_S5_iiiPKb,"",@"SHT_CUDA_INFO"
	.sectionflags	@""
	.align	4


	//----- nvinfo : EIATTR_CUDA_API_VERSION
	.align		4
        /*0000*/ 	.byte	0x04, 0x37
        /*0002*/ 	.short	(.L_4171 - .L_4170)
.L_4170:
        /*0004*/ 	.word	0x00000082


	//----- nvinfo : EIATTR_KPARAM_INFO
	.align		4
.L_4171:
        /*0008*/ 	.byte	0x04, 0x17
        /*000a*/ 	.short	(.L_4173 - .L_4172)
.L_4172:
        /*000c*/ 	.word	0x00000000
        /*0010*/ 	.short	0x0006
        /*0012*/ 	.short	0x0028
        /*0014*/ 	.byte	0x00, 0xf0, 0x21, 0x00


	//----- nvinfo : EIATTR_KPARAM_INFO
	.align		4
.L_4173:
        /*0018*/ 	.byte	0x04, 0x17
        /*001a*/ 	.short	(.L_4175 - .L_4174)
.L_4174:
        /*001c*/ 	.word	0x00000000
        /*0020*/ 	.short	0x0005
        /*0022*/ 	.short	0x0020
        /*0024*/ 	.byte	0x00, 0xf0, 0x11, 0x00


	//----- nvinfo : EIATTR_KPARAM_INFO
	.align		4
.L_4175:
        /*0028*/ 	.byte	0x04, 0x17
        /*002a*/ 	.short	(.L_4177 - .L_4176)
.L_4176:
        /*002c*/ 	.word	0x00000000
        /*0030*/ 	.short	0x0004
        /*0032*/ 	.short	0x001c
        /*0034*/ 	.byte	0x00, 0xf0, 0x11, 0x00


	//----- nvinfo : EIATTR_KPARAM_INFO
	.align		4
.L_4177:
        /*0038*/ 	.byte	0x04, 0x17
        /*003a*/ 	.short	(.L_4179 - .L_4178)
.L_4178:
        /*003c*/ 	.word	0x00000000
        /*0040*/ 	.short	0x0003
        /*0042*/ 	.short	0x0018
        /*0044*/ 	.byte	0x00, 0xf0, 0x11, 0x00


	//----- nvinfo : EIATTR_KPARAM_INFO
	.align		4
.L_4179:
        /*0048*/ 	.byte	0x04, 0x17
        /*004a*/ 	.short	(.L_4181 - .L_4180)
.L_4180:
        /*004c*/ 	.word	0x00000000
        /*0050*/ 	.short	0x0002
        /*0052*/ 	.short	0x0010
        /*0054*/ 	.byte	0x00, 0xf0, 0x21, 0x00


	//----- nvinfo : EIATTR_KPARAM_INFO
	.align		4
.L_4181:
        /*0058*/ 	.byte	0x04, 0x17
        /*005a*/ 	.short	(.L_4183 - .L_4182)
.L_4182:
        /*005c*/ 	.word	0x00000000
        /*0060*/ 	.short	0x0001
        /*0062*/ 	.short	0x0008
        /*0064*/ 	.byte	0x00, 0xf0, 0x21, 0x00


	//----- nvinfo : EIATTR_KPARAM_INFO
	.align		4
.L_4183:
        /*0068*/ 	.byte	0x04, 0x17
        /*006a*/ 	.short	(.L_4185 - .L_4184)
.L_4184:
        /*006c*/ 	.word	0x00000000
        /*0070*/ 	.short	0x0000
        /*0072*/ 	.short	0x0000
        /*0074*/ 	.byte	0x00, 0xf0, 0x21, 0x00


	//----- nvinfo : EIATTR_SPARSE_MMA_MASK
	.align		4
.L_4185:
        /*0078*/ 	.byte	0x03, 0x50
        /*007a*/ 	.short	0x0000


	//----- nvinfo : EIATTR_MAXREG_COUNT
	.align		4
        /*007c*/ 	.byte	0x03, 0x1b
        /*007e*/ 	.short	0x00ff


	//----- nvinfo : EIATTR_MERCURY_ISA_VERSION
	.align		4
        /*0080*/ 	.byte	0x03, 0x5f
        /*0082*/ 	.short	0x0101


	//----- nvinfo : EIATTR_EXIT_INSTR_OFFSETS
	.align		4
        /*0084*/ 	.byte	0x04, 0x1c
        /*0086*/ 	.short	(.L_4187 - .L_4186)


	//   ....[0]....
.L_4186:
        /*0088*/ 	.word	0x000002e0


	//   ....[1]....
        /*008c*/ 	.word	0x000002f0


	//   ....[2]....
        /*0090*/ 	.word	0x000003f0


	//   ....[3]....
        /*0094*/ 	.word	0x00000490


	//   ....[4]....
        /*0098*/ 	.word	0x000004f0


	//----- nvinfo : EIATTR_CBANK_PARAM_SIZE
	.align		4
.L_4187:
        /*009c*/ 	.byte	0x03, 0x19
        /*009e*/ 	.short	0x0030


	//----- nvinfo : EIATTR_PARAM_CBANK
	.align		4
        /*00a0*/ 	.byte	0x04, 0x0a
        /*00a2*/ 	.short	(.L_4189 - .L_4188)
	.align		4
.L_4188:
        /*00a4*/ 	.word	index@(.nv.constant0._ZN43_GLOBAL__N__9ae7fba5_10_SoftMax_cu_9f978f6321softmax_warp_backwardIfffLi0ELb0ELb1EEEvPT0_PKT_S5_iiiPKb)
        /*00a8*/ 	.short	0x0210
        /*00aa*/ 	.short	0x0030


	//----- nvinfo : EIATTR_SW_WAR
	.align		4
.L_4189:
        /*00ac*/ 	.byte	0x04, 0x36
        /*00ae*/ 	.short	(.L_4191 - .L_4190)
.L_4190:
        /*00b0*/ 	.word	0x00000008
.L_4191:


//--------------------- .nv.info._ZN43_GLOBAL__N__9ae7fba5_10_SoftMax_cu_9f978f6321softmax_warp_backwardIdddLi10ELb0ELb1EEEvPT0_PKT_S5_iiiPKb --------------------------
	.section	.nv.info._ZN43_GLOBAL__N__9ae7fba5_10_SoftMax_cu_9f978f6321softmax_warp_backwardIdddLi10ELb0ELb1EEEvPT0_PKT_S5_iiiPKb,"",@"SHT_CUDA_INFO"
	.sectionflags	@""
	.align	4


	//----- nvinfo : EIATTR_CUDA_API_VERSION
	.align		4
        /*0000*/ 	.byte	0x04, 0x37
        /*0002*/ 	.short	(.L_4193 - .L_4192)
.L_4192:
        /*0004*/ 	.word	0x00000082


	//----- nvinfo : EIATTR_KPARAM_INFO
	.align		4
.L_4193:
        /*0008*/ 	.byte	0x04, 0x17
        /*000a*/ 	.short	(.L_4195 - .L_4194)
.L_4194:
        /*000c*/ 	.word	0x00000000
        /*0010*/ 	.short	0x0006
        /*0012*/ 	.short	0x0028
        /*0014*/ 	.byte	0x00, 0xf0, 0x21, 0x00


	//----- nvinfo : EIATTR_KPARAM_INFO
	.align		4
.L_4195:
        /*0018*/ 	.byte	0x04, 0x17
        /*001a*/ 	.short	(.L_4197 - .L_4196)
.L_4196:
        /*001c*/ 	.word	0x00000000
        /*0020*/ 	.short	0x0005
        /*0022*/ 	.short	0x0020
        /*0024*/ 	.byte	0x00, 0xf0, 0x11, 0x00


	//----- nvinfo : EIATTR_KPARAM_INFO
	.align		4
.L_4197:
        /*0028*/ 	.byte	0x04, 0x17
        /*002a*/ 	.short	(.L_4199 - .L_4198)
.L_4198:
        /*002c*/ 	.word	0x00000000
        /*0030*/ 	.short	0x0004
        /*0032*/ 	.short	0x001c
        /*0034*/ 	.byte	0x00, 0xf0, 0x11, 0x00


	//----- nvinfo : EIATTR_KPARAM_INFO
	.align		4
.L_4199:
        /*0038*/ 	.byte	0x04, 0x17
        /*003a*/ 	.short	(.L_4201 - .L_4200)
.L_4200:
        /*003c*/ 	.word	0x00000000
        /*0040*/ 	.short	0x0003
        /*0042*/ 	.short	0x0018
        /*0044*/ 	.byte	0x00, 0xf0, 0x11, 0x00


	//----- nvinfo : EIATTR_KPARAM_INFO
	.align		4
.L_4201:
        /*0048*/ 	.byte	0x04, 0x17
        /*004a*/ 	.short	(.L_4203 - .L_4202)
.L_4202:
        /*004c*/ 	.word	0x00000000
        /*0050*/ 	.short	0x0002
        /*0052*/ 	.short	0x0010
        /*0054*/ 	.byte	0x00, 0xf0, 0x21, 0x00


	//----- nvinfo : EIATTR_KPARAM_INFO
	.align		4
.L_4203:
        /*0058*/ 	.byte	0x04, 0x17
        /*005a*/ 	.short	(.L_4205 - .L_4204)
.L_4204:
        /*005c*/ 	.word	0x00000000
        /*0060*/ 	.short	0x0001
        /*0062*/ 	.short	0x0008
        /*0064*/ 	.byte	0x00, 0xf0, 0x21, 0x00


	//----- nvinfo : EIATTR_KPARAM_INFO
	.align		4
.L_4205:
        /*0068*/ 	.byte	0x04, 0x17
        /*006a*/ 	.short	(.L_4207 - .L_4206)
.L_4206:
        /*006c*/ 	.word	0x00000000
        /*0070*/ 	.short	0x0000
        /*0072*/ 	.short	0x0000
        /*0074*/ 	.byte	0x00, 0xf0, 0x21, 0x00


	//----- nvinfo : EIATTR_SPARSE_MMA_MASK
	.align		4
.L_4207:
        /*0078*/ 	.byte	0x03, 0x50
        /*007a*/ 	.short	0x0000


	//----- nvinfo : EIATTR_MAXREG_COUNT
	.align		4
        /*007c*/ 	.byte	0x03, 0x1b
        /*007e*/ 	.short	0x00ff


	//----- nvinfo : EIATTR_MERCURY_ISA_VERSION
	.align		4
        /*0080*/ 	.byte	0x03, 0x5f
        /*0082*/ 	.short	0x0101


	//----- nvinfo : EIATTR_COOP_GROUP_MASK_REGIDS
	.align		4
        /*0084*/ 	.byte	0x04, 0x29
        /*0086*/ 	.short	(.L_4209 - .L_4208)


	//   ....[0]....
.L_4208:
        /*0088*/ 	.word	0xffffffff


	//   ....[1]....
        /*008c*/ 	.word	0xffffffff


	//   ....[2]....
        /*0090*/ 	.word	0xffffffff


	//   ....[3]....
        /*0094*/ 	.word	0xffffffff


	//   ....[4]....
        /*0098*/ 	.word	0xffffffff


	//   ....[5]....
        /*009c*/ 	.word	0xffffffff


	//   ....[6]....
        /*00a0*/ 	.word	0xffffffff


	//   ....[7]....
        /*00a4*/ 	.word	0xffffffff


	//   ....[8]....
        /*00a8*/ 	.word	0xffffffff


	//   ....[9]....
        /*00ac*/ 	.word	0xffffffff


	//----- nvinfo : EIATTR_COOP_GROUP_INSTR_OFFSETS
	.align		4
.L_4209:
        /*00b0*/ 	.byte	0x04, 0x28
        /*00b2*/ 	.short	(.L_4211 - .L_4210)


	//   ....[0]....
.L_4210:
        /*00b4*/ 	.word	0x00001610


	//   ....[1]....
        /*00b8*/ 	.word	0x00001620


	//   ....[2]....
        /*00bc*/ 	.word	0x00001710


	//   ....[3]....
        /*00c0*/ 	.word	0x00001720


	//   ....[4]....
        /*00c4*/ 	.word	0x000017f0


	//   ....[5]....
        /*00c8*/ 	.word	0x00001800


	//   ....[6]....
        /*00cc*/ 	.word	0x000018b0


	//   ....[7]....
        /*00d0*/ 	.word	0x000018c0


	//   ....[8]....
        /*00d4*/ 	.word	0x00001a00


	//   ....[9]....
        /*00d8*/ 	.word	0x00001a10


	//----- nvinfo : EIATTR_EXIT_INSTR_OFFSETS
	.align		4
.L_4211:
        /*00dc*/ 	.byte	0x04, 0x1c
        /*00de*/ 	.short	(.L_4213 - .L_4212)


	//   ....[0]....
.L_4212:
        /*00e0*/ 	.word	0x00001a20


	//   ....[1]....
        /*00e4*/ 	.word	0x00002d00


	//   ....[2]....
        /*00e8*/ 	.word	0x00002d40


	//   ....[3]....
        /*00ec*/ 	.word	0x00002d70


	//----- nvinfo : EIATTR_CRS_STACK_SIZE
	.align		4
.L_4213:
        /*00f0*/ 	.byte	0x04, 0x1e
        /*00f2*/ 	.short	(.L_4215 - .L_4214)
.L_4214:
        /*00f4*/ 	.word	0x00000000


	//----- nvinfo : EIATTR_CBANK_PARAM_SIZE
	.align		4
.L_4215:
        /*00f8*/ 	.byte	0x03, 0x19
        /*00fa*/ 	.short	0x0030


	//----- nvinfo : EIATTR_PARAM_CBANK
	.align		4
        /*00fc*/ 	.byte	0x04, 0x0a
        /*00fe*/ 	.short	(.L_4217 - .L_4216)
	.align		4
.L_4216:
        /*0100*/ 	.word	index@(.nv.constant0._ZN43_GLOBAL__N__9ae7fba5_10_SoftMax_cu_9f978f6321softmax_warp_backwardIdddLi10ELb0ELb1EEEvPT0_PKT_S5_iiiPKb)
        /*0104*/ 	.short	0x0210
        /*0106*/ 	.short	0x0030


	//----- nvinfo : EIATTR_SW_WAR
	.align		4
.L_4217:
        /*0108*/ 	.byte	0x04, 0x36
        /*010a*/ 	.short	(.L_4219 - .L_4218)
.L_4218:
        /*010c*/ 	.word	0x00000008
.L_4219:


//--------------------- .nv.info._ZN43_GLOBAL__N__9ae7fba5_10_SoftMax_cu_9f978f6321softmax_warp_backwardIdddLi9ELb0ELb1EEEvPT0_PKT_S5_iiiPKb --------------------------
	.section	.nv.info._ZN43_GLOBAL__N__9ae7fba5_10_SoftMax_cu_9f978f6321softmax_warp_backwardIdddLi9ELb0ELb1EEEvPT0_PKT_S5_iiiPKb,"",@"SHT_CUDA_INFO"
	.sectionflags	@""
	.align	4


	//----- nvinfo : EIATTR_CUDA_API_VERSION
	.align		4
        /*0000*/ 	.byte	0x04, 0x37
        /*0002*/ 	.short	(.L_4221 - .L_4220)
.L_4220:
        /*0004*/ 	.word	0x00000082


	//----- nvinfo : EIATTR_KPARAM_INFO
	.align		4
.L_4221:
        /*0008*/ 	.byte	0x04, 0x17
        /*000a*/ 	.short	(.L_4223 - .L_4222)
.L_4222:
        /*000c*/ 	.word	0x00000000
        /*0010*/ 	.short	0x0006
        /*0012*/ 	.short	0x0028
        /*0014*/ 	.byte	0x00, 0xf0, 0x21, 0x00


	//----- nvinfo : EIATTR_KPARAM_INFO
	.align		4
.L_4223:
        /*0018*/ 	.byte	0x04, 0x17
        /*001a*/ 	.short	(.L_4225 - .L_4224)
.L_4224:
        /*001c*/ 	.word	0x00000000
        /*0020*/ 	.short	0x0005
        /*0022*/ 	.short	0x0020
        /*0024*/ 	.byte	0x00, 0xf0, 0x11, 0x00


	//----- nvinfo : EIATTR_KPARAM_INFO
	.align		4
.L_4225:
        /*0028*/ 	.byte	0x04, 0x17
        /*002a*/ 	.short	(.L_4227 - .L_4226)
.L_4226:
        /*002c*/ 	.word	0x00000000
        /*0030*/ 	.short	0x0004
        /*0032*/ 	.short	0x001c
        /*0034*/ 	.byte	0x00, 0xf0, 0x11, 0x00


	//----- nvinfo : EIATTR_KPARAM_INFO
	.align		4
.L_4227:
        /*0038*/ 	.byte	0x04, 0x17
        /*003a*/ 	.short	(.L_4229 - .L_4228)
.L_4228:
        /*003c*/ 	.word	0x00000000
        /*0040*/ 	.short	0x0003
        /*0042*/ 	.short	0x0018
        /*0044*/ 	.byte	0x00, 0xf0, 0x11, 0x00


	//----- nvinfo : EIATTR_KPARAM_INFO
	.align		4
.L_4229:
        /*0048*/ 	.byte	0x04, 0x17
        /*004a*/ 	.short	(.L_4231 - .L_4230)
.L_4230:
        /*004c*/ 	.word	0x00000000
        /*0050*/ 	.short	0x0002
        /*0052*/ 	.short	0x0010
        /*0054*/ 	.byte	0x00, 0xf0, 0x21, 0x00


	//----- nvinfo : EIATTR_KPARAM_INFO
	.align		4
.L_4231:
        /*0058*/ 	.byte	0x04, 0x17
        /*005a*/ 	.short	(.L_4233 - .L_4232)
.L_4232:
        /*005c*/ 	.word	0x00000000
        /*0060*/ 	.short	0x0001
        /*0062*/ 	.short	0x0008
        /*0064*/ 	.byte	0x00, 0xf0, 0x21, 0x00


	//----- nvinfo : EIATTR_KPARAM_INFO
	.align		4
.L_4233:
        /*0068*/ 	.byte	0x04, 0x17
        /*006a*/ 	.short	(.L_4235 - .L_4234)
.L_4234:
        /*006c*/ 	.word	0x00000000
        /*0070*/ 	.short	0x0000
        /*0072*/ 	.short	0x0000
        /*0074*/ 	.byte	0x00, 0xf0, 0x21, 0x00


	//----- nvinfo : EIATTR_SPARSE_MMA_MASK
	.align		4
.L_4235:
        /*0078*/ 	.byte	0x03, 0x50
        /*007a*/ 	.short	0x0000


	//----- nvinfo : EIATTR_MAXREG_COUNT
	.align		4
        /*007c*/ 	.byte	0x03, 0x1b
        /*007e*/ 	.short	0x00ff


	//----- nvinfo : EIATTR_MERCURY_ISA_VERSION
	.align		4
        /*0080*/ 	.byte	0x03, 0x5f
        /*0082*/ 	.short	0x0101


	//----- nvinfo : EIATTR_COOP_GROUP_MASK_REGIDS
	.align		4
        /*0084*/ 	.byte	0x04, 0x29
        /*0086*/ 	.short	(.L_4237 - .L_4236)


	//   ....[0]....
.L_4236:
        /*0088*/ 	.word	0xffffffff


	//   ....[1]....
        /*008c*/ 	.word	0xffffffff


	//   ....[2]....
        /*0090*/ 	.word	0xffffffff


	//   ....[3]....
        /*0094*/ 	.word	0xffffffff


	//   ....[4]....
        /*0098*/ 	.word	0xffffffff


	//   ....[5]....
        /*009c*/ 	.word	0xffffffff


	//   ....[6]....
        /*00a0*/ 	.word	0xffffffff


	//   ....[7]....
        /*00a4*/ 	.word	0xffffffff


	//   ....[8]....
        /*00a8*/ 	.word	0xffffffff


	//   ....[9]....
        /*00ac*/ 	.word	0xffffffff


	//----- nvinfo : EIATTR_COOP_GROUP_INSTR_OFFSETS
	.align		4
.L_4237:
        /*00b0*/ 	.byte	0x04, 0x28
        /*00b2*/ 	.short	(.L_4239 - .L_4238)


	//   ....[0]....
.L_4238:
        /*00b4*/ 	.word	0x00000e80


	//   ....[1]....
        /*00b8*/ 	.word	0x00000e90


	//   ....[2]....
        /*00bc*/ 	.word	0x00000eb0


	//   ....[3]....
        /*00c0*/ 	.word	0x00000ec0


	//   ....[4]....
        /*00c4*/ 	.word	0x00000ee0


	//   ....[5]....
        /*00c8*/ 	.word	0x00000ef0


	//   ....[6]....
        /*00cc*/ 	.word	0x00000f10


	//   ....[7]....
        /*00d0*/ 	.word	0x00000f20


	//   ....[8]....
        /*00d4*/ 	.word	0x00000f40


	//   ....[9]....
        /*00d8*/ 	.word	0x00000f50


	//----- nvinfo : EIATTR_EXIT_INSTR_OFFSETS
	.align		4
.L_4239:
        /*00dc*/ 	.byte	0x04, 0x1c
        /*00de*/ 	.short	(.L_4241 - .L_4240)


	//   ....[0]....
.L_4240:
        /*00e0*/ 	.word	0x00000f70


	//   ....[1]....
        /*00e4*/ 	.word	0x00001900


	//   ....[2]....
        /*00e8*/ 	.word	0x00001940


	//   ....[3]....
        /*00ec*/ 	.word	0x00001970


	//----- nvinfo : EIATTR_CRS_STACK_SIZE
	.align		4
.L_4241:
        /*00f0*/ 	.byte	0x04, 0x1e
        /*00f2*/ 	.short	(.L_4243 - .L_4242)
.L_4242:
        /*00f4*/ 	.word	0x00000000


	//----- nvinfo : EIATTR_CBANK_PARAM_SIZE
	.align		4
.L_4243:
        /*00f8*/ 	.byte	0x03, 0x19
        /*00fa*/ 	.short	0x0030


	//----- nvinfo : EIATTR_PARAM_CBANK
	.align		4
        /*00fc*/ 	.byte	0x04, 0x0a
        /*00fe*/ 	.short	(.L_4245 - .L_4244)
	.align		4
.L_4244:
        /*0100*/ 	.word	index@(.nv.constant0._ZN43_GLOBAL__N__9ae7fba5_10_SoftMax_cu_9f978f6321softmax_warp_backwardIdddLi9ELb0ELb1EEEvPT0_PKT_S5_iiiPKb)
        /*0104*/ 	.short	0x0210
        /*0106*/ 	.short	0x0030


	//----- nvinfo : EIATTR_SW_WAR
	.align		4
.L_4245:
        /*0108*/ 	.byte	0x04, 0x36
        /*010a*/ 	.short	(.L_4247 - .L_4246)
.L_4246:
        /*010c*/ 	.word	0x00000008
.L_4247:


//--------------------- .nv.info._ZN43_GLOBAL__N__9ae7fba5_10_SoftMax_cu_9f978f6321softmax_warp_backwardIdddLi8ELb0ELb1EEEvPT0_PKT_S5_iiiPKb --------------------------
	.section	.nv.info._ZN43_GLOBAL__N__9ae7fba5_10_SoftMax_cu_9f978f6321softmax_warp_backwardIdddLi8ELb0ELb1EEEvPT0_PKT_S5_iiiPKb,"",@"SHT_CUDA_INFO"
	.sectionflags	@""
	.align	4


	//----- nvinfo : EIATTR_CUDA_API_VERSION
	.align		4
        /*0000*/ 	.byte	0x04, 0x37
        /*0002*/ 	.short	(.L_4249 - .L_4248)
.L_4248:
        /*0004*/ 	.word	0x00000082


	//----- nvinfo : EIATTR_KPARAM_INFO
	.align		4
.L_4249:
        /*0008*/ 	.byte	0x04, 0x17
        /*000a*/ 	.short	(.L_4251 - .L_4250)
.L_4250:
        /*000c*/ 	.word	0x00000000
        /*0010*/ 	.short	0x0006
        /*0012*/ 	.short	0x0028
        /*0014*/ 	.byte	0x00, 0xf0, 0x21, 0x00


	//----- nvinfo : EIATTR_KPARAM_INFO
	.align		4
.L_4251:
        /*0018*/ 	.byte	0x04, 0x17
        /*001a*/ 	.short	(.L_4253 - .L_4252)
.L_4252:
        /*001c*/ 	.word	0x00000000
        /*0020*/ 	.short	0x0005
        /*0022*/ 	.short	0x0020
        /*0024*/ 	.byte	0x00, 0xf0, 0x11, 0x00


	//----- nvinfo : EIATTR_KPARAM_INFO
	.align		4
.L_4253:
        /*0028*/ 	.byte	0x04, 0x17
        /*002a*/ 	.short	(.L_4255 - .L_4254)
.L_4254:
        /*002c*/ 	.word	0x00000000
        /*0030*/ 	.short	0x0004
        /*0032*/ 	.short	0x001c
        /*0034*/ 	.byte	0x00, 0xf0, 0x11, 0x00


	//----- nvinfo : EIATTR_KPARAM_INFO
	.align		4
.L_4255:
        /*0038*/ 	.byte	0x04, 0x17
        /*003a*/ 	.short	(.L_4257 - .L_4256)
.L_4256:
        /*003c*/ 	.word	0x00000000
        /*0040*/ 	.short	0x0003
        /*0042*/ 	.short	0x0018
        /*0044*/ 	.byte	0x00, 0xf0, 0x11, 0x00


	//----- nvinfo : EIATTR_KPARAM_INFO
	.align		4
.L_4257:
        /*0048*/ 	.byte	0x04, 0x17
        /*004a*/ 	.short	(.L_4259 - .L_4258)
.L_4258:
        /*004c*/ 	.word	0x00000000
        /*0050*/ 	.short	0x0002
        /*0052*/ 	.short	0x0010
        /*0054*/ 	.byte	0x00, 0xf0, 0x21, 0x00


	//----- nvinfo : EIATTR_KPARAM_INFO
	.align		4
.L_4259:
        /*0058*/ 	.byte	0x04, 0x17
        /*005a*/ 	.short	(.L_4261 - .L_4260)
.L_4260:
        /*005c*/ 	.word	0x00000000
        /*0060*/ 	.short	0x0001
        /*0062*/ 	.short	0x0008
        /*0064*/ 	.byte	0x00, 0xf0, 0x21, 0x00


	//----- nvinfo : EIATTR_KPARAM_INFO
	.align		4
.L_4261:
        /*0068*/ 	.byte	0x04, 0x17
        /*006a*/ 	.short	(.L_4263 - .L_4262)
.L_4262:
        /*006c*/ 	.word	0x00000000
        /*0070*/ 	.short	0x0000
        /*0072*/ 	.short	0x0000
        /*0074*/ 	.byte	0x00, 0xf0, 0x21, 0x00


	//----- nvinfo : EIATTR_SPARSE_MMA_MASK
	.align		4
.L_4263:
        /*0078*/ 	.byte	0x03, 0x50
        /*007a*/ 	.short	0x0000


	//----- nvinfo : EIATTR_MAXREG_COUNT
	.align		4
        /*007c*/ 	.byte	0x03, 0x1b
        /*007e*/ 	.short	0x00ff


	//----- nvinfo : EIATTR_MERCURY_ISA_VERSION
	.align		4
        /*0080*/ 	.byte	0x03, 0x5f
        /*0082*/ 	.short	0x0101


	//----- nvinfo : EIATTR_COOP_GROUP_MASK_REGIDS
	.align		4
        /*0084*/ 	.byte	0x04, 0x29
        /*0086*/ 	.short	(.L_4265 - .L_4264)


	//   ....[0]....
.L_4264:
        /*0088*/ 	.word	0xffffffff


	//   ....[1]....
        /*008c*/ 	.word	0xffffffff


	//   ....[2]....
        /*0090*/ 	.word	0xffffffff


	//   ....[3]....
        /*0094*/ 	.word	0xffffffff


	//   ....[4]....
        /*0098*/ 	.word	0xffffffff


	//   ....[5]....
        /*009c*/ 	.word	0xffffffff


	//   ....[6]....
        /*00a0*/ 	.word	0xffffffff


	//   ....[7]....
        /*00a4*/ 	.word	0xffffffff


	//   ....[8]....
        /*00a8*/ 	.word	0xffffffff


	//   ....[9]....
        /*00ac*/ 	.word	0xffffffff


	//----- nvinfo : EIATTR_COOP_GROUP_INSTR_OFFSETS
	.align		4
.L_4265:
        /*00b0*/ 	.byte	0x04, 0x28
        /*00b2*/ 	.short	(.L_4267 - .L_4266)


	//   ....[0]....
.L_4266:
        /*00b4*/ 	.word	0x00000720


	//   ....[1]....
        /*00b8*/ 	.word	0x00000730


	//   ....[2]....
        /*00bc*/ 	.word	0x00000750


	//   ....[3]....
        /*00c0*/ 	.word	0x00000760


	//   ....[4]....
        /*00c4*/ 	.word	0x00000780


	//   ....[5]....
        /*00c8*/ 	.word	0x00000790


	//   ....[6]....
        /*00cc*/ 	.word	0x000007b0


	//   ....[7]....
        /*00d0*/ 	.word	0x000007c0


	//   ....[8]....
        /*00d4*/ 	.word	0x000007e0


	//   ....[9]....
        /*00d8*/ 	.word	0x000007f0


	//----- nvinfo : EIATTR_EXIT_INSTR_OFFSETS
	.align		4
.L_4267:
        /*00dc*/ 	.byte	0x04, 0x1c
        /*00de*/ 	.short	(.L_4269 - .L_4268)


	//   ....[0]....
.L_4268:
        /*00e0*/ 	.word	0x00000810


	//   ....[1]....
        /*00e4*/ 	.word	0x00000cc0


	//   ....[2]....
        /*00e8*/ 	.word	0x00000d00


	//   ....[3]....
        /*00ec*/ 	.word	0x00000d30


	//----- nvinfo : EIATTR_CRS_STACK_SIZE
	.align		4
.L_4269:
        /*00f0*/ 	.byte	0x04, 0x1e
        /*00f2*/ 	.short	(.L_4271 - .L_4270)
.L_4270:
        /*00f4*/ 	.word	0x00000000


	//----- nvinfo : EIATTR_CBANK_PARAM_SIZE
	.align		4
.L_4271:
        /*00f8*/ 	.byte	0x03, 0x19
        /*00fa*/ 	.short	0x0030


	//----- nvinfo : EIATTR_PARAM_CBANK
	.align		4
        /*00fc*/ 	.byte	0x04, 0x0a
        /*00fe*/ 	.short	(.L_4273 - .L_4272)
	.align		4
.L_4272:
        /*0100*/ 	.word	index@(.nv.constant0._ZN43_GLOBAL__N__9ae7fba5_10_SoftMax_cu_9f978f6321softmax_warp_backwardIdddLi8ELb0ELb1EEEvPT0_PKT_S5_iiiPKb)
        /*0104*/ 	.short	0x0210
        /*0106*/ 	.short	0x0030


	//----- nvinfo : EIATTR_SW_WAR
	.align		4
.L_4273:
        /*0108*/ 	.byte	0x04, 0x36
        /*010a*/ 	.short	(.L_4275 - .L_4274)
.L_4274:
        /*010c*/ 	.word	0x00000008
.L_4275:


//--------------------- .nv.info._ZN43_GLOBAL__N__9ae7fba5_10_SoftMax_cu_9f978f6321softmax_warp_backwardIdddLi7ELb0ELb1EEEvPT0_PKT_S5_iiiPKb --------------------------
	.section	.nv.info._ZN43_GLOBAL__N__9ae7fba5_10_SoftMax_cu_9f978f6321softmax_warp_backwardIdddLi7ELb0ELb1EEEvPT0_PKT_S5_iiiPKb,"",@"SHT_CUDA_INFO"
	.sectionflags	@""
	.align	4


	//----- nvinfo : EIATTR_CUDA_API_VERSION
	.align		4
        /*0000*/ 	.byte	0x04, 0x37
        /*0002*/ 	.short	(.L_4277 - .L_4276)
.L_4276:
        /*0004*/ 	.word	0x00000082


	//----- nvinfo : EIATTR_KPARAM_INFO
	.align		4
.L_4277:
        /*0008*/ 	.byte	0x04, 0x17
        /*000a*/ 	.short	(.L_4279 - .L_4278)
.L_4278:
        /*000c*/ 	.word	0x00000000
        /*0010*/ 	.short	0x0006
        /*0012*/ 	.short	0x0028
        /*0014*/ 	.byte	0x00, 0xf0, 0x21, 0x00


	//----- nvinfo : EIATTR_KPARAM_INFO
	.align		4
.L_4279:
        /*0018*/ 	.byte	0x04, 0x17
        /*001a*/ 	.short	(.L_4281 - .L_4280)
.L_4280:
        /*001c*/ 	.word	0x00000000
        /*0020*/ 	.short	0x0005
        /*0022*/ 	.short	0x0020
        /*0024*/ 	.byte	0x00, 0xf0, 0x11, 0x00


	//----- nvinfo : EIATTR_KPARAM_INFO
	.align		4
.L_4281:
        /*0028*/ 	.byte	0x04, 0x17
        /*002a*/ 	.short	(.L_4283 - .L_4282)
.L_4282:
        /*002c*/ 	.word	0x00000000
        /*0030*/ 	.short	0x0004
        /*0032*/ 	.short	0x001c
        /*0034*/ 	.byte	0x00, 0xf0, 0x11, 0x00


	//----- nvinfo : EIATTR_KPARAM_INFO
	.align		4
.L_4283:
        /*0038*/ 	.byte	0x04, 0x17
        /*003a*/ 	.short	(.L_4285 - .L_4284)
.L_4284:
        /*003c*/ 	.word	0x00000000
        /*0040*/ 	.short	0x0003
        /*0042*/ 	.short	0x0018
        /*0044*/ 	.byte	0x00, 0xf0, 0x11, 0x00


	//----- nvinfo : EIATTR_KPARAM_INFO
	.align		4
.L_4285:
        /*0048*/ 	.byte	0x04, 0x17
        /*004a*/ 	.short	(.L_4287 - .L_4286)
.L_4286:
        /*004c*/ 	.word	0x00000000
        /*0050*/ 	.short	0x0002
        /*0052*/ 	.short	0x0010
        /*0054*/ 	.byte	0x00, 0xf0, 0x21, 0x00


	//----- nvinfo : EIATTR_KPARAM_INFO
	.align		4
.L_4287:
        /*0058*/ 	.byte	0x04, 0x17
        /*005a*/ 	.short	(.L_4289 - .L_4288)
.L_4288:
        /*005c*/ 	.word	0x00000000
        /*0060*/ 	.short	0x0001
        /*0062*/ 	.short	0x0008
        /*0064*/ 	.byte	0x00, 0xf0, 0x21, 0x00


	//----- nvinfo : EIATTR_KPARAM_INFO
	.align		4
.L_4289:
        /*0068*/ 	.byte	0x04, 0x17
        /*006a*/ 	.short	(.L_4291 - .L_4290)
.L_4290:
        /*006c*/ 	.word	0x00000000
        /*0070*/ 	.short	0x0000
        /*0072*/ 	.short	0x0000
        /*0074*/ 	.byte	0x00, 0xf0, 0x21, 0x00


	//----- nvinfo : EIATTR_SPARSE_MMA_MASK
	.align		4
.L_4291:
        /*0078*/ 	.byte	0x03, 0x50
        /*007a*/ 	.short	0x0000


	//----- nvinfo : EIATTR_MAXREG_COUNT
	.align		4
        /*007c*/ 	.byte	0x03, 0x1b
        /*007e*/ 	.short	0x00ff


	//----- nvinfo : EIATTR_MERCURY_ISA_VERSION
	.align		4
        /*0080*/ 	.byte	0x03, 0x5f
        /*0082*/ 	.short	0x0101


	//----- nvinfo : EIATTR_COOP_GROUP_MASK_REGIDS
	.align		4
        /*0084*/ 	.byte	0x04, 0x29
        /*0086*/ 	.short	(.L_4293 - .L_4292)


	//   ....[0]....
.L_4292:
        /*0088*/ 	.word	0xffffffff


	//   ....[1]....
        /*008c*/ 	.word	0xffffffff


	//   ....[2]....
        /*0090*/ 	.word	0xffffffff


	//   ....[3]....
        /*0094*/ 	.word	0xffffffff


	//   ....[4]....
        /*0098*/ 	.word	0xffffffff


	//   ....[5]....
        /*009c*/ 	.word	0xffffffff


	//   ....[6]....
        /*00a0*/ 	.word	0xffffffff


	//   ....[7]....
        /*00a4*/ 	.word	0xffffffff


	//   ....[8]....
        /*00a8*/ 	.word	0xffffffff


	//   ....[9]....
        /*00ac*/ 	.word	0xffffffff


	//   ....[10]....
        /*00b0*/ 	.word	0xffffffff


	//   ....[11]....
        /*00b4*/ 	.word	0xffffffff


	//   ....[12]....
        /*00b8*/ 	.word	0xffffffff


	//   ....[13]....
        /*00bc*/ 	.word	0xffffffff


	//   ....[14]....
        /*00c0*/ 	.word	0xffffffff


	//   ....[15]....
        /*00c4*/ 	.word	0xffffffff


	//   ....[16]....
        /*00c8*/ 	.word	0xffffffff


	//   ....[17]....
        /*00cc*/ 	.word	0xffffffff


	//   ....[18]....
        /*00d0*/ 	.word	0xffffffff


	//   ....[19]....
        /*00d4*/ 	.word	0xffffffff


	//----- nvinfo : EIATTR_COOP_GROUP_INSTR_OFFSETS
	.align		4
.L_4293:
        /*00d8*/ 	.byte	0x04, 0x28
        /*00da*/ 	.short	(.L_4295 - .L_4294)


	//   ....[0]....
.L_4294:
        /*00dc*/ 	.word	0x000007b0


	//   ....[1]....
        /*00e0*/ 	.word	0x000007c0


	//   ....[2]....
        /*00e4*/ 	.word	0x000007d0


	//   ....[3]....
        /*00e8*/ 	.word	0x000007e0


	//   ....[4]....
        /*00ec*/ 	.word	0x00000810


	//   ....[5]....
        /*00f0*/ 	.word	0x00000820


	//   ....[6]....
        /*00f4*/ 	.word	0x00000840


	//   ....[7]....
        /*00f8*/ 	.word	0x00000850


	//   ....[8]....
        /*00fc*/ 	.word	0x00000860


	//   ....[9]....
        /*0100*/ 	.word	0x00000870


	//   ....[10]....
        /*0104*/ 	.word	0x000008a0


	//   ....[11]....
        /*0108*/ 	.word	0x000008b0


	//   ....[12]....
        /*010c*/ 	.word	0x000008c0


	//   ....[13]....
        /*0110*/ 	.word	0x000008d0


	//   ....[14]....
        /*0114*/ 	.word	0x000008f0


	//   ....[15]....
        /*0118*/ 	.word	0x00000900


	//   ....[16]....
        /*011c*/ 	.word	0x00000920


	//   ....[17]....
        /*0120*/ 	.word	0x00000930


	//   ....[18]....
        /*0124*/ 	.word	0x00000950


	//   ....[19]....
        /*0128*/ 	.word	0x00000960


	//----- nvinfo : EIATTR_EXIT_INSTR_OFFSETS
	.align		4
.L_4295:
        /*012c*/ 	.byte	0x04, 0x1c
        /*012e*/ 	.short	(.L_4297 - .L_4296)


	//   ....[0]....
.L_4296:
        /*0130*/ 	.word	0x000009a0


	//   ....[1]....
        /*0134*/ 	.word	0x00000c90


	//   ....[2]....
        /*0138*/ 	.word	0x00000e40


	//   ....[3]....
        /*013c*/ 	.word	0x00000e80


	//   ....[4]....
        /*0140*/ 	.word	0x00000eb0


	//----- nvinfo : EIATTR_CRS_STACK_SIZE
	.align		4
.L_4297:
        /*0144*/ 	.byte	0x04, 0x1e
        /*0146*/ 	.short	(.L_4299 - .L_4298)
.L_4298:
        /*0148*/ 	.word	0x00000000


	//----- nvinfo : EIATTR_CBANK_PARAM_SIZE
	.align		4
.L_4299:
        /*014c*/ 	.byte	0x03, 0x19
        /*014e*/ 	.short	0x0030


	//----- nvinfo : EIATTR_PARAM_CBANK
	.align		4
        /*0150*/ 	.byte	0x04, 0x0a
        /*0152*/ 	.short	(.L_4301 - .L_4300)
	.align		4
.L_4300:
        /*0154*/ 	.word	index@(.nv.constant0._ZN43_GLOBAL__N__9ae7fba5_10_SoftMax_cu_9f978f6321softmax_warp_backwardIdddLi7ELb0ELb1EEEvPT0_PKT_S5_iiiPKb)
        /*0158*/ 	.short	0x0210
        /*015a*/ 	.short	0x0030


	//----- nvinfo : EIATTR_SW_WAR
	.align		4
.L_4301:
        /*015c*/ 	.byte	0x04, 0x36
        /*015e*/ 	.short	(.L_4303 - .L_4302)
.L_4302:
        /*0160*/ 	.word	0x00000008
.L_4303:


//--------------------- .nv.info._ZN43_GLOBAL__N__9ae7fba5_10_SoftMax_cu_9f978f6321softmax_warp_backwardIdddLi6ELb0ELb1EEEvPT0_PKT_S5_iiiPKb --------------------------
	.section	.nv.info._ZN43_GLOBAL__N__9ae7fba5_10_SoftMax_cu_9f978f6321softmax_warp_backwardIdddLi6ELb0ELb1EEEvPT0_PKT_S5_iiiPKb,"",@"SHT_CUDA_INFO"
	.sectionflags	@""
	.align	4


	//----- nvinfo : EIATTR_CUDA_API_VERSION
	.align		4
        /*0000*/ 	.byte	0x04, 0x37
        /*0002*/ 	.short	(.L_4305 - .L_4304)
.L_4304:
        /*0004*/ 	.word	0x00000082


	//----- nvinfo : EIATTR_KPARAM_INFO
	.align		4
.L_4305:
        /*0008*/ 	.byte	0x04, 0x17
        /*000a*/ 	.short	(.L_4307 - .L_4306)
.L_4306:
        /*000c*/ 	.word	0x00000000
        /*0010*/ 	.short	0x0006
        /*0012*/ 	.short	0x0028
        /*0014*/ 	.byte	0x00, 0xf0, 0x21, 0x00


	//----- nvinfo : EIATTR_KPARAM_INFO
	.align		4
.L_4307:
        /*0018*/ 	.byte	0x04, 0x17
        /*001a*/ 	.short	(.L_4309 - .L_4308)
.L_4308:
        /*001c*/ 	.word	0x00000000
        /*0020*/ 	.short	0x0005
        /*0022*/ 	.short	0x0020
        /*0024*/ 	.byte	0x00, 0xf0, 0x11, 0x00


	//----- nvinfo : EIATTR_KPARAM_INFO
	.align		4
.L_4309:
        /*0028*/ 	.byte	0x04, 0x17
        /*002a*/ 	.short	(.L_4311 - .L_4310)
.L_4310:
        /*002c*/ 	.word	0x00000000
        /*0030*/ 	.short	0x0004
        /*0032*/ 	.short	0x001c
        /*0034*/ 	.byte	0x00, 0xf0, 0x11, 0x00


	//----- nvinfo : EIATTR_KPARAM_INFO
	.align		4
.L_4311:
        /*0038*/ 	.byte	0x04, 0x17
        /*003a*/ 	.short	(.L_4313 - .L_4312)
.L_4312:
        /*003c*/ 	.word	0x00000000
        /*0040*/ 	.short	0x0003
        /*0042*/ 	.short	0x0018
        /*0044*/ 	.byte	0x00, 0xf0, 0x11, 0x00


	//----- nvinfo : EIATTR_KPARAM_INFO
	.align		4
.L_4313:
        /*0048*/ 	.byte	0x04, 0x17
        /*004a*/ 	.short	(.L_4315 - .L_4314)
.L_4314:
        /*004c*/ 	.word	0x00000000
        /*0050*/ 	.short	0x0002
        /*0052*/ 	.short	0x0010
        /*0054*/ 	.byte	0x00, 0xf0, 0x21, 0x00


	//----- nvinfo : EIATTR_KPARAM_INFO
	.align		4
.L_4315:
        /*0058*/ 	.byte	0x04, 0x17
        /*005a*/ 	.short	(.L_4317 - .L_4316)
.L_4316:
        /*005c*/ 	.word	0x00000000
        /*0060*/ 	.short	0x0001
        /*0062*/ 	.short	0x0008
        /*0064*/ 	.byte	0x00, 0xf0, 0x21, 0x00


	//----- nvinfo : EIATTR_KPARAM_INFO
	.align		4
.L_4317:
        /*0068*/ 	.byte	0x04, 0x17
        /*006a*/ 	.short	(.L_4319 - .L_4318)
.L_4318:
        /*006c*/ 	.word	0x00000000
        /*0070*/ 	.short	0x0000
        /*0072*/ 	.short	0x0000
        /*0074*/ 	.byte	0x00, 0xf0, 0x21, 0x00


	//----- nvinfo : EIATTR_SPARSE_MMA_MASK
	.align		4
.L_4319:
        /*0078*/ 	.byte	0x03, 0x50
        /*007a*/ 	.short	0x0000


	//----- nvinfo : EIATTR_MAXREG_COUNT
	.align		4
        /*007c*/ 	.byte	0x03, 0x1b
        /*007e*/ 	.short	0x00ff


	//----- nvinfo : EIATTR_MERCURY_ISA_VERSION
	.align		4
        /*0080*/ 	.byte	0x03, 0x5f
        /*0082*/ 	.short	0x0101


	//----- nvinfo : EIATTR_COOP_GROUP_MASK_REGIDS
	.align		4
        /*0084*/ 	.byte	0x04, 0x29
        /*0086*/ 	.short	(.L_4321 - .L_4320)


	//   ....[0]....
.L_4320:
        /*0088*/ 	.word	0xffffffff


	//   ....[1]....
        /*008c*/ 	.word	0xffffffff


	//   ....[2]....
        /*0090*/ 	.word	0xffffffff


	//   ....[3]....
        /*0094*/ 	.word	0xffffffff


	//   ....[4]....
        /*0098*/ 	.word	0xffffffff


	//   ....[5]....
        /*009c*/ 	.word	0xffffffff


	//   ....[6]....
        /*00a0*/ 	.word	0xffffffff


	//   ....[7]....
        /*00a4*/ 	.word	0xffffffff


	//   ....[8]....
        /*00a8*/ 	.word	0xffffffff


	//   ....[9]....
        /*00ac*/ 	.word	0xffffffff


	//   ....[10]....
        /*00b0*/ 	.word	0xffffffff


	//   ....[11]....
        /*00b4*/ 	.word	0xffffffff


	//   ....[12]....
        /*00b8*/ 	.word	0xffffffff


	//   ....[13]....
        /*00bc*/ 	.word	0xffffffff


	//   ....[14]....
        /*00c0*/ 	.word	0xffffffff


	//   ....[15]....
        /*00c4*/ 	.word	0xffffffff


	//   ....[16]....
        /*00c8*/ 	.word	0xffffffff


	//   ....[17]....
        /*00cc*/ 	.word	0xffffffff


	//   ....[18]....
        /*00d0*/ 	.word	0xffffffff


	//   ....[19]....
        /*00d4*/ 	.word	0xffffffff


	//----- nvinfo : EIATTR_COOP_GROUP_INSTR_OFFSETS
	.align		4
.L_4321:
        /*00d8*/ 	.byte	0x04, 0x28
        /*00da*/ 	.short	(.L_4323 - .L_4322)


	//   ....[0]....
.L_4322:
        /*00dc*/ 	.word	0x000003c0


	//   ....[1]....
        /*00e0*/ 	.word	0x000003d0


	//   ....[2]....
        /*00e4*/ 	.word	0x00000470


	//   ....[3]....
        /*00e8*/ 	.word	0x00000480


	//   ....[4]....
        /*00ec*/ 	.word	0x00000490


	//   ....[5]....
        /*00f0*/ 	.word	0x000004a0


	//   ....[6]....
        /*00f4*/ 	.word	0x000004c0


	//   ....[7]....
        /*00f8*/ 	.word	0x000004d0


	//   ....[8]....
        /*00fc*/ 	.word	0x00000500


	//   ....[9]....
        /*0100*/ 	.word	0x00000510


	//   ....[10]....
        /*0104*/ 	.word	0x00000530


	//   ....[11]....
        /*0108*/ 	.word	0x00000540


	//   ....[12]....
        /*010c*/ 	.word	0x00000610


	//   ....[13]....
        /*0110*/ 	.word	0x00000620


	//   ....[14]....
        /*0114*/ 	.word	0x00000660


	//   ....[15]....
        /*0118*/ 	.word	0x00000670


	//   ....[16]....
        /*011c*/ 	.word	0x00000680


	//   ....[17]....
        /*0120*/ 	.word	0x00000690


	//   ....[18]....
        /*0124*/ 	.word	0x000006b0


	//   ....[19]....
        /*0128*/ 	.word	0x000006d0


	//----- nvinfo : EIATTR_EXIT_INSTR_OFFSETS
	.align		4
.L_4323:
        /*012c*/ 	.byte	0x04, 0x1c
        /*012e*/ 	.short	(.L_4325 - .L_4324)


	//   ....[0]....
.L_4324:
        /*0130*/ 	.word	0x000006e0


	//   ....[1]....
        /*0134*/ 	.word	0x000008a0


	//   ....[2]....
        /*0138*/ 	.word	0x00000960


	//   ....[3]....
        /*013c*/ 	.word	0x000009a0


	//   ....[4]....
        /*0140*/ 	.word	0x000009d0


	//----- nvinfo : EIATTR_CRS_STACK_SIZE
	.align		4
.L_4325:
        /*0144*/ 	.byte	0x04, 0x1e
        /*0146*/ 	.short	(.L_4327 - .L_4326)
.L_4326:
        /*0148*/ 	.word	0x00000000


	//----- nvinfo : EIATTR_CBANK_PARAM_SIZE
	.align		4
.L_4327:
        /*014c*/ 	.byte	0x03, 0x19
        /*014e*/ 	.short	0x0030


	//----- nvinfo : EIATTR_PARAM_CBANK
	.align		4
        /*0150*/ 	.byte	0x04, 0x0a
        /*0152*/ 	.short	(.L_4329 - .L_4328)
	.align		4
.L_4328:
        /*0154*/ 	.word	index@(.nv.constant0._ZN43_GLOBAL__N__9ae7fba5_10_SoftMax_cu_9f978f6321softmax_warp_backwardIdddLi6ELb0ELb1EEEvPT0_PKT_S5_iiiPKb)
        /*0158*/ 	.short	0x0210
        /*015a*/ 	.short	0x0030


	//----- nvinfo : EIATTR_SW_WAR
	.align		4
.L_4329:
        /*015c*/ 	.byte	0x04, 0x36
        /*015e*/ 	.short	(.L_4331 - .L_4330)
.L_4330:
        /*0160*/ 	.word	0x00000008
.L_4331:


//--------------------- .nv.info._ZN43_GLOBAL__N__9ae7fba5_10_SoftMax_cu_9f978f6321softmax_warp_backwardIdddLi5ELb0ELb1EEEvPT0_PKT_S5_iiiPKb --------------------------
	.section	.nv.info._ZN43_GLOBAL__N__9ae7fba5_10_SoftMax_cu_9f978f6321softmax_warp_backwardIdddLi5ELb0ELb1EEEvPT0_PKT_S5_iiiPKb,"",@"SHT_CUDA_INFO"
	.sectionflags	@""
	.align	4


	//----- nvinfo : EIATTR_CUDA_API_VERSION
	.align		4
        /*0000*/ 	.byte	0x04, 0x37
        /*0002*/ 	.short	(.L_4333 - .L_4332)
.L_4332:
        /*0004*/ 	.word	0x00000082


	//----- nvinfo : EIATTR_KPARAM_INFO
	.align		4
.L_4333:
        /*0008*/ 	.byte	0x04, 0x17
        /*000a*/ 	.short	(.L_4335 - .L_4334)
.L_4334:
        /*000c*/ 	.word	0x00000000
        /*0010*/ 	.short	0x0006
        /*0012*/ 	.short	0x0028
        /*0014*/ 	.byte	0x00, 0xf0, 0x21, 0x00


	//----- nvinfo : EIATTR_KPARAM_INFO
	.align		4
.L_4335:
        /*0018*/ 	.byte	0x04, 0x17
        /*001a*/ 	.short	(.L_4337 - .L_4336)
.L_4336:
        /*001c*/ 	.word	0x00000000
        /*0020*/ 	.short	0x0005
        /*0022*/ 	.short	0x0020
        /*0024*/ 	.byte	0x00, 0xf0, 0x11, 0x00


	//----- nvinfo : EIATTR_KPARAM_INFO
	.align		4
.L_4337:
        /*0028*/ 	.byte	0x04, 0x17
        /*002a*/ 	.short	(.L_4339 - .L_4338)
.L_4338:
        /*002c*/ 	.word	0x00000000
        /*0030*/ 	.short	0x0004
        /*0032*/ 	.short	0x001c
        /*0034*/ 	.byte	0x00, 0xf0, 0x11, 0x00


	//----- nvinfo : EIATTR_KPARAM_INFO
	.align		4
.L_4339:
        /*0038*/ 	.byte	0x04, 0x17
        /*003a*/ 	.short	(.L_4341 - .L_4340)
.L_4340:
        /*003c*/ 	.word	0x00000000
        /*0040*/ 	.short	0x0003
        /*0042*/ 	.short	0x0018
        /*0044*/ 	.byte	0x00, 0xf0, 0x11, 0x00


	//----- nvinfo : EIATTR_KPARAM_INFO
	.align		4
.L_4341:
        /*0048*/ 	.byte	0x04, 0x17
        /*004a*/ 	.short	(.L_4343 - .L_4342)
.L_4342:
        /*004c*/ 	.word	0x00000000
        /*0050*/ 	.short	0x0002
        /*0052*/ 	.short	0x0010
        /*0054*/ 	.byte	0x00, 0xf0, 0x21, 0x00


	//----- nvinfo : EIATTR_KPARAM_INFO
	.align		4
.L_4343:
        /*0058*/ 	.byte	0x04, 0x17
        /*005a*/ 	.short	(.L_4345 - .L_4344)
.L_4344:
        /*005c*/ 	.word	0x00000000
        /*0060*/ 	.short	0x0001
        /*0062*/ 	.short	0x0008
        /*0064*/ 	.byte	0x00, 0xf0, 0x21, 0x00


	//----- nvinfo : EIATTR_KPARAM_INFO
	.align		4
.L_4345:
        /*0068*/ 	.byte	0x04, 0x17
        /*006a*/ 	.short	(.L_4347 - .L_4346)
.L_4346:
        /*006c*/ 	.word	0x00000000
        /*0070*/ 	.short	0x0000
        /*0072*/ 	.short	0x0000
        /*0074*/ 	.byte	0x00, 0xf0, 0x21, 0x00


	//----- nvinfo : EIATTR_SPARSE_MMA_MASK
	.align		4
.L_4347:
        /*0078*/ 	.byte	0x03, 0x50
        /*007a*/ 	.short	0x0000


	//----- nvinfo : EIATTR_MAXREG_COUNT
	.align		4
        /*007c*/ 	.byte	0x03, 0x1b
        /*007e*/ 	.short	0x00ff


	//----- nvinfo : EIATTR_MERCURY_ISA_VERSION
	.align		4
        /*0080*/ 	.byte	0x03, 0x5f
        /*0082*/ 	.short	0x0101


	//----- nvinfo : EIATTR_COOP_GROUP_MASK_REGIDS
	.align		4
        /*0084*/ 	.byte	0x04, 0x29
        /*0086*/ 	.short	(.L_4349 - .L_4348)


	//   ....[0]....
.L_4348:
        /*0088*/ 	.word	0xffffffff


	//   ....[1]....
        /*008c*/ 	.word	0xffffffff


	//   ....[2]....
        /*0090*/ 	.word	0xffffffff


	//   ....[3]....
        /*0094*/ 	.word	0xffffffff


	//   ....[4]....
        /*0098*/ 	.word	0xffffffff


	//   ....[5]....
        /*009c*/ 	.word	0xffffffff


	//   ....[6]....
        /*00a0*/ 	.word	0xffffffff


	//   ....[7]....
        /*00a4*/ 	.word	0xffffffff


	//   ....[8]....
        /*00a8*/ 	.word	0xffffffff


	//   ....[9]....
        /*00ac*/ 	.word	0xffffffff


	//   ....[10]....
        /*00b0*/ 	.word	0xffffffff


	//   ....[11]....
        /*00b4*/ 	.word	0xffffffff


	//   ....[12]....
        /*00b8*/ 	.word	0xffffffff


	//   ....[13]....
        /*00bc*/ 	.word	0xffffffff


	//   ....[14]....
        /*00c0*/ 	.word	0xffffffff


	//   ....[15]....
        /*00c4*/ 	.word	0xffffffff


	//   ....[16]....
        /*00c8*/ 	.word	0xffffffff


	//   ....[17]....
        /*00cc*/ 	.word	0xffffffff


	//   ....[18]....
        /*00d0*/ 	.word	0xffffffff


	//   ....[19]....
        /*00d4*/ 	.word	0xffffffff


	//----- nvinfo : EIATTR_COOP_GROUP_INSTR_OFFSETS
	.align		4
.L_4349:
        /*00d8*/ 	.byte	0x04, 0x28
        /*00da*/ 	.short	(.L_4351 - .L_4350)


	//   ....[0]....
.L_4350:
        /*00dc*/ 	.word	0x00000310


	//   ....[1]....
        /*00e0*/ 	.word	0x00000320


	//   ....[2]....
        /*00e4*/ 	.word	0x00000350


	//   ....[3]....
        /*00e8*/ 	.word	0x00000360


	//   ....[4]....
        /*00ec*/ 	.word	0x000003a0


	//   ....[5]....
        /*00f0*/ 	.word	0x000003b0


	//   ....[6]....
        /*00f4*/ 	.word	0x000003e0


	//   ....[7]....
        /*00f8*/ 	.word	0x00000410


	//   ....[8]....
        /*00fc*/ 	.word	0x00000420


	//   ....[9]....
        /*0100*/ 	.word	0x00000430


	//   ....[10]....
        /*0104*/ 	.word	0x00000470


	//   ....[11]....
        /*0108*/ 	.word	0x00000480


	//   ....[12]....
        /*010c*/ 	.word	0x000004f0


	//   ....[13]....
        /*0110*/ 	.word	0x00000500


	//   ....[14]....
        /*0114*/ 	.word	0x00000540


	//   ....[15]....
        /*0118*/ 	.word	0x00000550


	//   ....[16]....
        /*011c*/ 	.word	0x00000580


	//   ....[17]....
        /*0120*/ 	.word	0x00000590


	//   ....[18]....
        /*0124*/ 	.word	0x000005a0


	//   ....[19]....
        /*0128*/ 	.word	0x000005b0


	//----- nvinfo : EIATTR_EXIT_INSTR_OFFSETS
	.align		4
.L_4351:
        /*012c*/ 	.byte	0x04, 0x1c
        /*012e*/ 	.short	(.L_4353 - .L_4352)


	//   ....[0]....
.L_4352:
        /*0130*/ 	.word	0x000005c0


	//   ....[1]....
        /*0134*/ 	.word	0x00000690


	//   ....[2]....
        /*0138*/ 	.word	0x000006a0


	//   ....[3]....
        /*013c*/ 	.word	0x00000740


	//   ....[4]....
        /*0140*/ 	.word	0x00000770


	//----- nvinfo : EIATTR_CRS_STACK_SIZE
	.align		4
.L_4353:
        /*0144*/ 	.byte	0x04, 0x1e
        /*0146*/ 	.short	(.L_4355 - .L_4354)
.L_4354:
        /*0148*/ 	.word	0x00000000


	//----- nvinfo : EIATTR_CBANK_PARAM_SIZE
	.align		4
.L_4355:
        /*014c*/ 	.byte	0x03, 0x19
        /*014e*/ 	.short	0x0030


	//----- nvinfo : EIATTR_PARAM_CBANK
	.align		4
        /*0150*/ 	.byte	0x04, 0x0a
        /*0152*/ 	.short	(.L_4357 - .L_4356)
	.align		4
.L_4356:
        /*0154*/ 	.word	index@(.nv.constant0._ZN43_GLOBAL__N__9ae7fba5_10_SoftMax_cu_9f978f6321softmax_warp_backwardIdddLi5ELb0ELb1EEEvPT0_PKT_S5_iiiPKb)
        /*0158*/ 	.short	0x0210
        /*015a*/ 	.short	0x0030


	//----- nvinfo : EIATTR_SW_WAR
	.align		4
.L_4357:
        /*015c*/ 	.byte	0x04, 0x36
        /*015e*/ 	.short	(.L_4359 - .L_4358)
.L_4358:
        /*0160*/ 	.word	0x00000008
.L_4359:


//--------------------- .nv.info._ZN43_GLOBAL__N__9ae7fba5_10_SoftMax_cu_9f978f6321softmax_warp_backwardIdddLi4ELb0ELb1EEEvPT0_PKT_S5_iiiPKb --------------------------
	.section	.nv.info._ZN43_GLOBAL__N__9ae7fba5_10_SoftMax_cu_9f978f6321softmax_warp_backwardIdddLi4ELb0ELb1EEEvPT0_PKT_S5_iiiPKb,"",@"SHT_CUDA_INFO"
	.sectionflags	@""
	.align	4


	//----- nvinfo : EIATTR_CUDA_API_VERSION
	.align		4
        /*0000*/ 	.byte	0x04, 0x37
        /*0002*/ 	.short	(.L_4361 - .L_4360)
.L_4360:
        /*0004*/ 	.word	0x00000082


	//----- nvinfo : EIATTR_KPARAM_INFO
	.align		4
.L_4361:
        /*0008*/ 	.byte	0x04, 0x17
        /*000a*/ 	.short	(.L_4363 - .L_4362)
.L_4362:
        /*000c*/ 	.word	0x00000000
        /*0010*/ 	.short	0x0006
        /*0012*/ 	.short	0x0028
        /*0014*/ 	.byte	0x00, 0xf0, 0x21, 0x00


	//----- nvinfo : EIATTR_KPARAM_INFO
	.align		4
.L_4363:
        /*0018*/ 	.byte	0x04, 0x17
        /*001a*/ 	.short	(.L_4365 - .L_4364)
.L_4364:
        /*001c*/ 	.word	0x00000000
        /*0020*/ 	.short	0x0005
        /*0022*/ 	.short	0x0020
        /*0024*/ 	.byte	0x00, 0xf0, 0x11, 0x00


	//----- nvinfo : EIATTR_KPARAM_INFO
	.align		4
.L_4365:
        /*0028*/ 	.byte	0x04, 0x17
        /*002a*/ 	.short	(.L_4367 - .L_4366)
.L_4366:
        /*002c*/ 	.word	0x00000000
        /*0030*/ 	.short	0x0004
        /*0032*/ 	.short	0x001c
        /*0034*/ 	.byte	0x00, 0xf0, 0x11, 0x00


	//----- nvinfo : EIATTR_KPARAM_INFO
	.align		4
.L_4367:
        /*0038*/ 	.byte	0x04, 0x17
        /*003a*/ 	.short	(.L_4369 - .L_4368)
.L_4368:
        /*003c*/ 	.word	0x00000000
        /*0040*/ 	.short	0x0003
        /*0042*/ 	.short	0x0018
        /*0044*/ 	.byte	0x00, 0xf0, 0x11, 0x00


	//----- nvinfo : EIATTR_KPARAM_INFO
	.align		4
.L_4369:
        /*0048*/ 	.byte	0x04, 0x17
        /*004a*/ 	.short	(.L_4371 - .L_4370)
.L_4370:
        /*004c*/ 	.word	0x00000000
        /*0050*/ 	.short	0x0002
        /*0052*/ 	.short	0x0010
        /*0054*/ 	.byte	0x00, 0xf0, 0x21, 0x00


	//----- nvinfo : EIATTR_KPARAM_INFO
	.align		4
.L_4371:
        /*0058*/ 	.byte	0x04, 0x17
        /*005a*/ 	.short	(.L_4373 - .L_4372)
.L_4372:
        /*005c*/ 	.word	0x00000000
        /*0060*/ 	.short	0x0001
        /*0062*/ 	.short	0x0008
        /*0064*/ 	.byte	0x00, 0xf0, 0x21, 0x00


	//----- nvinfo : EIATTR_KPARAM_INFO
	.align		4
.L_4373:
        /*0068*/ 	.byte	0x04, 0x17
        /*006a*/ 	.short	(.L_4375 - .L_4374)
.L_4374:
        /*006c*/ 	.word	0x00000000
        /*0070*/ 	.short	0x0000
        /*0072*/ 	.short	0x0000
        /*0074*/ 	.byte	0x00, 0xf0, 0x21, 0x00


	//----- nvinfo : EIATTR_SPARSE_MMA_MASK
	.align		4
.L_4375:
        /*0078*/ 	.byte	0x03, 0x50
        /*007a*/ 	.short	0x0000


	//----- nvinfo : EIATTR_MAXREG_COUNT
	.align		4
        /*007c*/ 	.byte	0x03, 0x1b
        /*007e*/ 	.short	0x00ff


	//----- nvinfo : EIATTR_MERCURY_ISA_VERSION
	.align		4
        /*0080*/ 	.byte	0x03, 0x5f
        /*0082*/ 	.short	0x0101


	//----- nvinfo : EIATTR_COOP_GROUP_MASK_REGIDS
	.align		4
        /*0084*/ 	.byte	0x04, 0x29
        /*0086*/ 	.short	(.L_4377 - .L_4376)


	//   ....[0]....
.L_4376:
        /*0088*/ 	.word	0xffffffff


	//   ....[1]....
        /*008c*/ 	.word	0xffffffff


	//   ....[2]....
        /*0090*/ 	.word	0xffffffff


	//   ....[3]....
        /*0094*/ 	.word	0xffffffff


	//   ....[4]....
        /*0098*/ 	.word	0xffffffff


	//   ....[5]....
        /*009c*/ 	.word	0xffffffff


	//   ....[6]....
        /*00a0*/ 	.word	0xffffffff


	//   ....[7]....
        /*00a4*/ 	.word	0xffffffff


	//   ....[8]....
        /*00a8*/ 	.word	0xffffffff


	//   ....[9]....
        /*00ac*/ 	.word	0xffffffff


	//   ....[10]....
        /*00b0*/ 	.word	0xffffffff


	//   ....[11]....
        /*00b4*/ 	.word	0xffffffff


	//   ....[12]....
        /*00b8*/ 	.word	0xffffffff


	//   ....[13]....
        /*00bc*/ 	.word	0xffffffff


	//   ....[14]....
        /*00c0*/ 	.word	0xffffffff


	//   ....[15]....
        /*00c4*/ 	.word	0xffffffff


	//----- nvinfo : EIATTR_COOP_GROUP_INSTR_OFFSETS
	.align		4
.L_4377:
        /*00c8*/ 	.byte	0x04, 0x28
        /*00ca*/ 	.short	(.L_4379 - .L_4378)


	//   ....[0]....
.L_4378:
        /*00cc*/ 	.word	0x00000310


	//   ....[1]....
        /*00d0*/ 	.word	0x00000320


	//   ....[2]....
        /*00d4*/ 	.word	0x00000400


	//   ....[3]....
        /*00d8*/ 	.word	0x00000410


	//   ....[4]....
        /*00dc*/ 	.word	0x00000460


	//   ....[5]....
        /*00e0*/ 	.word	0x00000470


	//   ....[6]....
        /*00e4*/ 	.word	0x00000480


	//   ....[7]....
        /*00e8*/ 	.word	0x00000490


	//   ....[8]....
        /*00ec*/ 	.word	0x000004b0


	//   ....[9]....
        /*00f0*/ 	.word	0x000004c0


	//   ....[10]....
        /*00f4*/ 	.word	0x000004f0


	//   ....[11]....
        /*00f8*/ 	.word	0x00000500


	//   ....[12]....
        /*00fc*/ 	.word	0x00000510


	//   ....[13]....
        /*0100*/ 	.word	0x00000520


	//   ....[14]....
        /*0104*/ 	.word	0x00000540


	//   ....[15]....
        /*0108*/ 	.word	0x00000550


	//----- nvinfo : EIATTR_EXIT_INSTR_OFFSETS
	.align		4
.L_4379:
        /*010c*/ 	.byte	0x04, 0x1c
        /*010e*/ 	.short	(.L_4381 - .L_4380)


	//   ....[0]....
.L_4380:
        /*0110*/ 	.word	0x00000560


	//   ....[1]....
        /*0114*/ 	.word	0x00000630


	//   ....[2]....
        /*0118*/ 	.word	0x00000640


	//   ....[3]....
        /*011c*/ 	.word	0x000006d0


	//   ....[4]....
        /*0120*/ 	.word	0x00000700


	//----- nvinfo : EIATTR_CRS_STACK_SIZE
	.align		4
.L_4381:
        /*0124*/ 	.byte	0x04, 0x1e
        /*0126*/ 	.short	(.L_4383 - .L_4382)
.L_4382:
        /*0128*/ 	.word	0x00000000


	//----- nvinfo : EIATTR_CBANK_PARAM_SIZE
	.align		4
.L_4383:
        /*012c*/ 	.byte	0x03, 0x19
        /*012e*/ 	.short	0x0030


	//----- nvinfo : EIATTR_PARAM_CBANK
	.align		4
        /*0130*/ 	.byte	0x04, 0x0a
        /*0132*/ 	.short	(.L_4385 - .L_4384)
	.align		4
.L_4384:
        /*0134*/ 	.word	index@(.nv.constant0._ZN43_GLOBAL__N__9ae7fba5_10_SoftMax_cu_9f978f6321softmax_warp_backwardIdddLi4ELb0ELb1EEEvPT0_PKT_S5_iiiPKb)
        /*0138*/ 	.short	0x0210
        /*013a*/ 	.short	0x0030


	//----- nvinfo : EIATTR_SW_WAR
	.align		4
.L_4385:
        /*013c*/ 	.byte	0x04, 0x36
        /*013e*/ 	.short	(.L_4387 - .L_4386)
.L_4386:
        /*0140*/ 	.word	0x00000008
.L_4387:


//--------------------- .nv.info._ZN43_GLOBAL__N__9ae7fba5_10_SoftMax_cu_9f978f6321softmax_warp_backwardIdddLi3ELb0ELb1EEEvPT0_PKT_S5_iiiPKb --------------------------
	.section	.nv.info._ZN43_GLOBAL__N__9ae7fba5_10_SoftMax_cu_9f978f6321softmax_warp_backwardIdddLi3ELb0ELb1EEEvPT0_PKT_S5_iiiPKb,"",@"SHT_CUDA_INFO"
	.sectionflags	@""
	.align	4


	//----- nvinfo : EIATTR_CUDA_API_VERSION
	.align		4
        /*0000*/ 	.byte	0x04, 0x37
        /*0002*/ 	.short	(.L_4389 - .L_4388)
.L_4388:
        /*0004*/ 	.word	0x00000082


	//----- nvinfo : EIATTR_KPARAM_INFO
	.align		4
.L_4389:
        /*0008*/ 	.byte	0x04, 0x17
        /*000a*/ 	.short	(.L_4391 - .L_4390)
.L_4390:
        /*000c*/ 	.word	0x00000000
        /*0010*/ 	.short	0x0006
        /*0012*/ 	.short	0x0028
        /*0014*/ 	.byte	0x00, 0xf0, 0x21, 0x00


	//----- nvinfo : EIATTR_KPARAM_INFO
	.align		4
.L_4391:
        /*0018*/ 	.byte	0x04, 0x17
        /*001a*/ 	.short	(.L_4393 - .L_4392)
.L_4392:
        /*001c*/ 	.word	0x00000000
        /*0020*/ 	.short	0x0005
        /*0022*/ 	.short	0x0020
        /*0024*/ 	.byte	0x00, 0xf0, 0x11, 0x00


	//----- nvinfo : EIATTR_KPARAM_INFO
	.align		4
.L_4393:
        /*0028*/ 	.byte	0x04, 0x17
        /*002a*/ 	.short	(.L_4395 - .L_4394)
.L_4394:
        /*002c*/ 	.word	0x00000000
        /*0030*/ 	.short	0x0004
        /*0032*/ 	.short	0x001c
        /*0034*/ 	.byte	0x00, 0xf0, 0x11, 0x00


	//----- nvinfo : EIATTR_KPARAM_INFO
	.align		4
.L_4395:
        /*0038*/ 	.byte	0x04, 0x17
        /*003a*/ 	.short	(.L_4397 - .L_4396)
.L_4396:
        /*003c*/ 	.word	0x00000000
        /*0040*/ 	.short	0x0003
        /*0042*/ 	.short	0x0018
        /*0044*/ 	.byte	0x00, 0xf0, 0x11, 0x00


	//----- nvinfo : EIATTR_KPARAM_INFO
	.align		4
.L_4397:
        /*0048*/ 	.byte	0x04, 0x17
        /*004a*/ 	.short	(.L_4399 - .L_4398)
.L_4398:
        /*004c*/ 	.word	0x00000000
        /*0050*/ 	.short	0x0002
        /*0052*/ 	.short	0x0010
        /*0054*/ 	.byte	0x00, 0xf0, 0x21, 0x00


	//----- nvinfo : EIATTR_KPARAM_INFO
	.align		4
.L_4399:
        /*0058*/ 	.byte	0x04, 0x17
        /*005a*/ 	.short	(.L_4401 - .L_4400)
.L_4400:
        /*005c*/ 	.word	0x00000000
        /*0060*/ 	.short	0x0001
        /*0062*/ 	.short	0x0008
        /*0064*/ 	.byte	0x00, 0xf0, 0x21, 0x00


	//----- nvinfo : EIATTR_KPARAM_INFO
	.align		4
.L_4401:
        /*0068*/ 	.byte	0x04, 0x17
        /*006a*/ 	.short	(.L_4403 - .L_4402)
.L_4402:
        /*006c*/ 	.word	0x00000000
        /*0070*/ 	.short	0x0000
        /*0072*/ 	.short	0x0000
        /*0074*/ 	.byte	0x00, 0xf0, 0x21, 0x00


	//----- nvinfo : EIATTR_SPARSE_MMA_MASK
	.align		4
.L_4403:
        /*0078*/ 	.byte	0x03, 0x50
        /*007a*/ 	.short	0x0000


	//----- nvinfo : EIATTR_MAXREG_COUNT
	.align		4
        /*007c*/ 	.byte	0x03, 0x1b
        /*007e*/ 	.short	0x00ff


	//----- nvinfo : EIATTR_MERCURY_ISA_VERSION
	.align		4
        /*0080*/ 	.byte	0x03, 0x5f
        /*0082*/ 	.short	0x0101


	//----- nvinfo : EIATTR_COOP_GROUP_MASK_REGIDS
	.align		4
        /*0084*/ 	.byte	0x04, 0x29
        /*0086*/ 	.short	(.L_4405 - .L_4404)


	//   ....[0]....
.L_4404:
        /*0088*/ 	.word	0xffffffff


	//   ....[1]....
        /*008c*/ 	.word	0xffffffff


	//   ....[2]....
        /*0090*/ 	.word	0xffffffff


	//   ....[3]....
        /*0094*/ 	.word	0xffffffff


	//   ....[4]....
        /*0098*/ 	.word	0xffffffff


	//   ....[5]....
        /*009c*/ 	.word	0xffffffff


	//   ....[6]....
        /*00a0*/ 	.word	0xffffffff


	//   ....[7]....
        /*00a4*/ 	.word	0xffffffff


	//   ....[8]....
        /*00a8*/ 	.word	0xffffffff


	//   ....[9]....
        /*00ac*/ 	.word	0xffffffff


	//   ....[10]....
        /*00b0*/ 	.word	0xffffffff


	//   ....[11]....
        /*00b4*/ 	.word	0xffffffff


	//----- nvinfo : EIATTR_COOP_GROUP_INSTR_OFFSETS
	.align		4
.L_4405:
        /*00b8*/ 	.byte	0x04, 0x28
        /*00ba*/ 	.short	(.L_4407 - .L_4406)


	//   ....[0]....
.L_4406:
        /*00bc*/ 	.word	0x00000330


	//   ....[1]....
        /*00c0*/ 	.word	0x00000340


	//   ....[2]....
        /*00c4*/ 	.word	0x000003e0


	//   ....[3]....
        /*00c8*/ 	.word	0x000003f0


	//   ....[4]....
        /*00cc*/ 	.word	0x00000450


	//   ....[5]....
        /*00d0*/ 	.word	0x00000460


	//   ....[6]....
        /*00d4*/ 	.word	0x00000490


	//   ....[7]....
        /*00d8*/ 	.word	0x000004a0


	//   ....[8]....
        /*00dc*/ 	.word	0x000004b0


	//   ....[9]....
        /*00e0*/ 	.word	0x000004c0


	//   ....[10]....
        /*00e4*/ 	.word	0x000004e0


	//   ....[11]....
        /*00e8*/ 	.word	0x000004f0


	//----- nvinfo : EIATTR_EXIT_INSTR_OFFSETS
	.align		4
.L_4407:
        /*00ec*/ 	.byte	0x04, 0x1c
        /*00ee*/ 	.short	(.L_4409 - .L_4408)


	//   ....[0]....
.L_4408:
        /*00f0*/ 	.word	0x00000500


	//   ....[1]....
        /*00f4*/ 	.word	0x000005d0


	//   ....[2]....
        /*00f8*/ 	.word	0x000005e0


	//   ....[3]....
        /*00fc*/ 	.word	0x00000670


	//   ....[4]....
        /*0100*/ 	.word	0x000006a0


	//----- nvinfo : EIATTR_CRS_STACK_SIZE
	.align		4
.L_4409:
        /*0104*/ 	.byte	0x04, 0x1e
        /*0106*/ 	.short	(.L_4411 - .L_4410)
.L_4410:
        /*0108*/ 	.word	0x00000000


	//----- nvinfo : EIATTR_CBANK_PARAM_SIZE
	.align		4
.L_4411:
        /*010c*/ 	.byte	0x03, 0x19
        /*010e*/ 	.short	0x0030


	//----- nvinfo : EIATTR_PARAM_CBANK
	.align		4
        /*0110*/ 	.byte	0x04, 0x0a
        /*0112*/ 	.short	(.L_4413 - .L_4412)
	.align		4
.L_4412:
        /*0114*/ 	.word	index@(.nv.constant0._ZN43_GLOBAL__N__9ae7fba5_10_SoftMax_cu_9f978f6321softmax_warp_backwardIdddLi3ELb0ELb1EEEvPT0_PKT_S5_iiiPKb)
        /*0118*/ 	.short	0x0210
        /*011a*/ 	.short	0x0030


	//----- nvinfo : EIATTR_SW_WAR
	.align		4
.L_4413:
        /*011c*/ 	.byte	0x04, 0x36
        /*011e*/ 	.short	(.L_4415 - .L_4414)
.L_4414:
        /*0120*/ 	.word	0x00000008
.L_4415:


//--------------------- .nv.info._ZN43_GLOBAL__N__9ae7fba5_10_SoftMax_cu_9f978f6321softmax_warp_backwardIdddLi2ELb0ELb1EEEvPT0_PKT_S5_iiiPKb --------------------------
	.section	.nv.info._ZN43_GLOBAL__N__9ae7fba5_10_SoftMax_cu_9f978f6321softmax_warp_backwardIdddLi2ELb0ELb1EEEvPT0_PKT_S5_iiiPKb,"",@"SHT_CUDA_INFO"
	.sectionflags	@""
	.align	4


	//----- nvinfo : EIATTR_CUDA_API_VERSION
	.align		4
        /*0000*/ 	.byte	0x04, 0x37
        /*0002*/ 	.short	(.L_4417 - .L_4416)
.L_4416:
        /*0004*/ 	.word	0x00000082


	//----- nvinfo : EIATTR_KPARAM_INFO
	.align		4
.L_4417:
        /*0008*/ 	.byte	0x04, 0x17
        /*000a*/ 	.short	(.L_4419 - .L_4418)
.L_4418:
        /*000c*/ 	.word	0x00000000
        /*0010*/ 	.short	0x0006
        /*0012*/ 	.short	0x0028
        /*0014*/ 	.byte	0x00, 0xf0, 0x21, 0x00


	//----- nvinfo : EIATTR_KPARAM_INFO
	.align		4
.L_4419:
        /*0018*/ 	.byte	0x04, 0x17
        /*001a*/ 	.short	(.L_4421 - .L_4420)
.L_4420:
        /*001c*/ 	.word	0x00000000
        /*0020*/ 	.short	0x0005
        /*0022*/ 	.short	0x0020
        /*0024*/ 	.byte	0x00, 0xf0, 0x11, 0x00


	//----- nvinfo : EIATTR_KPARAM_INFO
	.align		4
.L_4421:
        /*0028*/ 	.byte	0x04, 0x17
        /*002a*/ 	.short	(.L_4423 - .L_4422)
.L_4422:
        /*002c*/ 	.word	0x00000000
        /*0030*/ 	.short	0x0004
        /*0032*/ 	.short	0x001c
        /*0034*/ 	.byte	0x00, 0xf0, 0x11, 0x00


	//----- nvinfo : EIATTR_KPARAM_INFO
	.align		4
.L_4423:
        /*0038*/ 	.byte	0x04, 0x17
        /*003a*/ 	.short	(.L_4425 - .L_4424)
.L_4424:
        /*003c*/ 	.word	0x00000000
        /*0040*/ 	.short	0x0003
        /*0042*/ 	.short	0x0018
        /*0044*/ 	.byte	0x00, 0xf0, 0x11, 0x00


	//----- nvinfo : EIATTR_KPARAM_INFO
	.align		4
.L_4425:
        /*0048*/ 	.byte	0x04, 0x17
        /*004a*/ 	.short	(.L_4427 - .L_4426)
.L_4426:
        /*004c*/ 	.word	0x00000000
        /*0050*/ 	.short	0x0002
        /*0052*/ 	.short	0x0010
        /*0054*/ 	.byte	0x00, 0xf0, 0x21, 0x00


	//----- nvinfo : EIATTR_KPARAM_INFO
	.align		4
.L_4427:
        /*0058*/ 	.byte	0x04, 0x17
        /*005a*/ 	.short	(.L_4429 - .L_4428)
.L_4428:
        /*005c*/ 	.word	0x00000000
        /*0060*/ 	.short	0x0001
        /*0062*/ 	.short	0x0008
        /*0064*/ 	.byte	0x00, 0xf0, 0x21, 0x00


	//----- nvinfo : EIATTR_KPARAM_INFO
	.align		4
.L_4429:
        /*0068*/ 	.byte	0x04, 0x17
        /*006a*/ 	.short	(.L_4431 - .L_4430)
.L_4430:
        /*006c*/ 	.word	0x00000000
        /*0070*/ 	.short	0x0000
        /*0072*/ 	.short	0x0000
        /*0074*/ 	.byte	0x00, 0xf0, 0x21, 0x00


	//----- nvinfo : EIATTR_SPARSE_MMA_MASK
	.align		4
.L_4431:
        /*0078*/ 	.byte	0x03, 0x50
        /*007a*/ 	.short	0x0000


	//----- nvinfo : EIATTR_MAXREG_COUNT
	.align		4
        /*007c*/ 	.byte	0x03, 0x1b
        /*007e*/ 	.short	0x00ff


	//----- nvinfo : EIATTR_MERCURY_ISA_VERSION
	.align		4
        /*0080*/ 	.byte	0x03, 0x5f
        /*0082*/ 	.short	0x0101


	//----- nvinfo : EIATTR_COOP_GROUP_MASK_REGIDS
	.align		4
        /*0084*/ 	.byte	0x04, 0x29
        /*0086*/ 	.short	(.L_4433 - .L_4432)


	//   ....[0]....
.L_4432:
        /*0088*/ 	.word	0xffffffff


	//   ....[1]....
        /*008c*/ 	.word	0xffffffff


	//   ....[2]....
        /*0090*/ 	.word	0xffffffff


	//   ....[3]....
        /*0094*/ 	.word	0xffffffff


	//   ....[4]....
        /*0098*/ 	.word	0xffffffff


	//   ....[5]....
        /*009c*/ 	.word	0xffffffff


	//   ....[6]....
        /*00a0*/ 	.word	0xffffffff


	//   ....[7]....
        /*00a4*/ 	.word	0xffffffff


	//----- nvinfo : EIATTR_COOP_GROUP_INSTR_OFFSETS
	.align		4
.L_4433:
        /*00a8*/ 	.byte	0x04, 0x28
        /*00aa*/ 	.short	(.L_4435 - .L_4434)


	//   ....[0]....
.L_4434:
        /*00ac*/ 	.word	0x00000330


	//   ....[1]....
        /*00b0*/ 	.word	0x00000340


	//   ....[2]....
        /*00b4*/ 	.word	0x00000420


	//   ....[3]....
        /*00b8*/ 	.word	0x00000430


	//   ....[4]....
        /*00bc*/ 	.word	0x00000450


	//   ....[5]....
        /*00c0*/ 	.word	0x00000460


	//   ....[6]....
        /*00c4*/ 	.word	0x00000480


	//   ....[7]....
        /*00c8*/ 	.word	0x00000490


	//----- nvinfo : EIATTR_EXIT_INSTR_OFFSETS
	.align		4
.L_4435:
        /*00cc*/ 	.byte	0x04, 0x1c
        /*00ce*/ 	.short	(.L_4437 - .L_4436)


	//   ....[0]....
.L_4436:
        /*00d0*/ 	.word	0x000004a0


	//   ....[1]....
        /*00d4*/ 	.word	0x00000570


	//   ....[2]....
        /*00d8*/ 	.word	0x00000580


	//   ....[3]....
        /*00dc*/ 	.word	0x00000610


	//   ....[4]....
        /*00e0*/ 	.word	0x00000640


	//----- nvinfo : EIATTR_CRS_STACK_SIZE
	.align		4
.L_4437:
        /*00e4*/ 	.byte	0x04, 0x1e
        /*00e6*/ 	.short	(.L_4439 - .L_4438)
.L_4438:
        /*00e8*/ 	.word	0x00000000


	//----- nvinfo : EIATTR_CBANK_PARAM_SIZE
	.align		4
.L_4439:
        /*00ec*/ 	.byte	0x03, 0x19
        /*00ee*/ 	.short	0x0030


	//----- nvinfo : EIATTR_PARAM_CBANK
	.align		4
        /*00f0*/ 	.byte	0x04, 0x0a
        /*00f2*/ 	.short	(.L_4441 - .L_4440)
	.align		4
.L_4440:
        /*00f4*/ 	.word	index@(.nv.constant0._ZN43_GLOBAL__N__9ae7fba5_10_SoftMax_cu_9f978f6321softmax_warp_backwardIdddLi2ELb0ELb1EEEvPT0_PKT_S5_iiiPKb)
        /*00f8*/ 	.short	0x0210
        /*00fa*/ 	.short	0x0030


	//----- nvinfo : EIATTR_SW_WAR
	.align		4
.L_4441:
        /*00fc*/ 	.byte	0x04, 0x36
        /*00fe*/ 	.short	(.L_4443 - .L_4442)
.L_4442:
        /*0100*/ 	.word	0x00000008
.L_4443:


//--------------------- .nv.info._ZN43_GLOBAL__N__9ae7fba5_10_SoftMax_cu_9f978f6321softmax_warp_backwardIdddLi1ELb0ELb1EEEvPT0_PKT_S5_iiiPKb --------------------------
	.section	.nv.info._ZN43_GLOBAL__N__9ae7fba5_10_SoftMax_cu_9f978f6321softmax_warp_backwardIdddLi1ELb0ELb1EEEvPT0_PKT_S5_iiiPKb,"",@"SHT_CUDA_INFO"
	.sectionflags	@""
	.align	4


	//----- nvinfo : EIATTR_CUDA_API_VERSION
	.align		4
        /*0000*/ 	.byte	0x04, 0x37
        /*0002*/ 	.short	(.L_4445 - .L_4444)
.L_4444:
        /*0004*/ 	.word	0x00000082


	//----- nvinfo : EIATTR_KPARAM_INFO
	.align		4
.L_4445:
        /*0008*/ 	.byte	0x04, 0x17
        /*000a*/ 	.short	(.L_4447 - .L_4446)
.L_4446:
        /*000c*/ 	.word	0x00000000
        /*0010*/ 	.short	0x0006
        /*0012*/ 	.short	0x0028
        /*0014*/ 	.byte	0x00, 0xf0, 0x21, 0x00


	//----- nvinfo : EIATTR_KPARAM_INFO
	.align		4
.L_4447:
        /*0018*/ 	.byte	0x04, 0x17
        /*001a*/ 	.short	(.L_4449 - .L_4448)
.L_4448:
        /*001c*/ 	.word	0x00000000
        /*0020*/ 	.short	0x0005
        /*0022*/ 	.short	0x0020
        /*0024*/ 	.byte	0x00, 0xf0, 0x11, 0x00


	//----- nvinfo : EIATTR_KPARAM_INFO
	.align		4
.L_4449:
        /*0028*/ 	.byte	0x04, 0x17
        /*002a*/ 	.short	(.L_4451 - .L_4450)
.L_4450:
        /*002c*/ 	.word	0x00000000
        /*0030*/ 	.short	0x0004
        /*0032*/ 	.short	0x001c
        /*0034*/ 	.byte	0x00, 0xf0, 0x11, 0x00


	//----- nvinfo : EIATTR_KPARAM_INFO
	.align		4
.L_4451:
        /*0038*/ 	.byte	0x04, 0x17
        /*003a*/ 	.short	(.L_4453 - .L_4452)
.L_4452:
        /*003c*/ 	.word	0x00000000
        /*0040*/ 	.short	0x0003
        /*0042*/ 	.short	0x0018
        /*0044*/ 	.byte	0x00, 0xf0, 0x11, 0x00


	//----- nvinfo : EIATTR_KPARAM_INFO
	.align		4
.L_4453:
        /*0048*/ 	.byte	0x04, 0x17
        /*004a*/ 	.short	(.L_4455 - .L_4454)
.L_4454:
        /*004c*/ 	.word	0x00000000
        /*0050*/ 	.short	0x0002
        /*0052*/ 	.short	0x0010
        /*0054*/ 	.byte	0x00, 0xf0, 0x21, 0x00


	//----- nvinfo : EIATTR_KPARAM_INFO
	.align		4
.L_4455:
        /*0058*/ 	.byte	0x04, 0x17
        /*005a*/ 	.short	(.L_4457 - .L_4456)
.L_4456:
        /*005c*/ 	.word	0x00000000
        /*0060*/ 	.short	0x0001
        /*0062*/ 	.short	0x0008
        /*0064*/ 	.byte	0x00, 0xf0, 0x21, 0x00


	//----- nvinfo : EIATTR_KPARAM_INFO
	.align		4
.L_4457:
        /*0068*/ 	.byte	0x04, 0x17
        /*006a*/ 	.short	(.L_4459 - .L_4458)
.L_4458:
        /*006c*/ 	.word	0x00000000
        /*0070*/ 	.short	0x0000
        /*0072*/ 	.short	0x0000
        /*0074*/ 	.byte	0x00, 0xf0, 0x21, 0x00


	//----- nvinfo : EIATTR_SPARSE_MMA_MASK
	.align		4
.L_4459:
        /*0078*/ 	.byte	0x03, 0x50
        /*007a*/ 	.short	0x0000


	//----- nvinfo : EIATTR_MAXREG_COUNT
	.align		4
        /*007c*/ 	.byte	0x03, 0x1b
        /*007e*/ 	.short	0x00ff


	//----- nvinfo : EIATTR_MERCURY_ISA_VERSION
	.align		4
        /*0080*/ 	.byte	0x03, 0x5f
        /*0082*/ 	.short	0x0101


	//----- nvinfo : EIATTR_COOP_GROUP_MASK_REGIDS
	.align		4
        /*0084*/ 	.byte	0x04, 0x29
        /*0086*/ 	.short	(.L_4461 - .L_4460)


	//   ....[0]....
.L_4460:
        /*0088*/ 	.word	0xffffffff


	//   ....[1]....
        /*008c*/ 	.word	0xffffffff


	//   ....[2]....
        /*0090*/ 	.word	0xffffffff


	//   ....[3]....
        /*0094*/ 	.word	0xffffffff


	//----- nvinfo : EIATTR_COOP_GROUP_INSTR_OFFSETS
	.align		4
.L_4461:
        /*0098*/ 	.byte	0x04, 0x28
        /*009a*/ 	.short	(.L_4463 - .L_4462)


	//   ....[0]....
.L_4462:
        /*009c*/ 	.word	0x00000400


	//   ....[1]....
        /*00a0*/ 	.word	0x00000410


	//   ....[2]....
        /*00a4*/ 	.word	0x00000420


	//   ....[3]....
        /*00a8*/ 	.word	0x00000430


	//----- nvinfo : EIATTR_EXIT_INSTR_OFFSETS
	.align		4
.L_4463:
        /*00ac*/ 	.byte	0x04, 0x1c
        /*00ae*/ 	.short	(.L_4465 - .L_4464)


	//   ....[0]....
.L_4464:
        /*00b0*/ 	.word	0x00000440


	//   ....[1]....
        /*00b4*/ 	.word	0x00000530


	//   ....[2]....
        /*00b8*/ 	.word	0x00000540


	//   ....[3]....
        /*00bc*/ 	.word	0x00000610


	//   ....[4]....
        /*00c0*/ 	.word	0x00000640


	//----- nvinfo : EIATTR_CRS_STACK_SIZE
	.align		4
.L_4465:
        /*00c4*/ 	.byte	0x04, 0x1e
        /*00c6*/ 	.short	(.L_4467 - .L_4466)
.L_4466:
        /*00c8*/ 	.word	0x00000000


	//----- nvinfo : EIATTR_CBANK_PARAM_SIZE
	.align		4
.L_4467:
        /*00cc*/ 	.byte	0x03, 0x19
        /*00ce*/ 	.short	0x0030


	//----- nvinfo : EIATTR_PARAM_CBANK
	.align		4
        /*00d0*/ 	.byte	0x04, 0x0a
        /*00d2*/ 	.short	(.L_4469 - .L_4468)
	.align		4
.L_4468:
        /*00d4*/ 	.word	index@(.nv.constant0._ZN43_GLOBAL__N__9ae7fba5_10_SoftMax_cu_9f978f6321softmax_warp_backwardIdddLi1ELb0ELb1EEEvPT0_PKT_S5_iiiPKb)
        /*00d8*/ 	.short	0x0210
        /*00da*/ 	.short	0x0030


	//----- nvinfo : EIATTR_SW_WAR
	.align		4
.L_4469:
        /*00dc*/ 	.byte	0x04, 0x36
        /*00de*/ 	.short	(.L_4471 - .L_4470)
.L_4470:
        /*00e0*/ 	.word	0x00000008
.L_4471:


//--------------------- .nv.info._ZN43_GLOBAL__N__9ae7fba5_10_SoftMax_cu_9f978f6321softmax_warp_backwardIdddLi0ELb0ELb1EEEvPT0_PKT_S5_iiiPKb --------------------------
	.section	.nv.info._ZN43_GLOBAL__N__9ae7fba5_10_SoftMax_cu_9f978f6321softmax_warp_backwardIdddLi0ELb0ELb1EEEvPT0_PKT_S5_iiiPKb,"",@"SHT_CUDA_INFO"
	.sectionflags	@""
	.align	4


	//----- nvinfo : EIATTR_CUDA_API_VERSION
	.align		4
        /*0000*/ 	.byte	0x04, 0x37
        /*0002*/ 	.short	(.L_4473 - .L_4472)
.L_4472:
        /*0004*/ 	.word	0x00000082


	//----- nvinfo : EIATTR_KPARAM_INFO
	.align		4
.L_4473:
        /*0008*/ 	.byte	0x04, 0x17
        /*000a*/ 	.short	(.L_4475 - .L_4474)
.L_4474:
        /*000c*/ 	.word	0x00000000
        /*0010*/ 	.short	0x0006
        /*0012*/ 	.short	0x0028
        /*0014*/ 	.byte	0x00, 0xf0, 0x21, 0x00


	//----- nvinfo : EIATTR_KPARAM_INFO
	.align		4
.L_4475:
        /*0018*/ 	.byte	0x04, 0x17
        /*001a*/ 	.short	(.L_4477 - .L_4476)
.L_4476:
        /*001c*/ 	.word	0x00000000
        /*0020*/ 	.short	0x0005
        /*0022*/ 	.short	0x0020
        /*0024*/ 	.byte	0x00, 0xf0, 0x11, 0x00


	//----- nvinfo : EIATTR_KPARAM_INFO
	.align		4
.L_4477:
        /*0028*/ 	.byte	0x04, 0x17
        /*002a*/ 	.short	(.L_4479 - .L_4478)
.L_4478:
        /*002c*/ 	.word	0x00000000
        /*0030*/ 	.short	0x0004
        /*0032*/ 	.short	0x001c
        /*0034*/ 	.byte	0x00, 0xf0, 0x11, 0x00


	//----- nvinfo : EIATTR_KPARAM_INFO
	.align		4
.L_4479:
        /*0038*/ 	.byte	0x04, 0x17
        /*003a*/ 	.short	(.L_4481 - .L_4480)
.L_4480:
        /*003c*/ 	.word	0x00000000
        /*0040*/ 	.short	0x0003
        /*0042*/ 	.short	0x0018
        /*0044*/ 	.byte	0x00, 0xf0, 0x11, 0x00


	//----- nvinfo : EIATTR_KPARAM_INFO
	.align		4
.L_4481:
        /*0048*/ 	.byte	0x04, 0x17
        /*004a*/ 	.short	(.L_4483 - .L_4482)
.L_4482:
        /*004c*/ 	.word	0x00000000
        /*0050*/ 	.short	0x0002
        /*0052*/ 	.short	0x0010
        /*0054*/ 	.byte	0x00, 0xf0, 0x21, 0x00


	//----- nvinfo : EIATTR_KPARAM_INFO
	.align		4
.L_4483:
        /*0058*/ 	.byte	0x04, 0x17
        /*005a*/ 	.short	(.L_4485 - .L_4484)
.L_4484:
        /*005c*/ 	.word	0x00000000
        /*0060*/ 	.short	0x0001
        /*0062*/ 	.short	0x0008
        /*0064*/ 	.byte	0x00, 0xf0, 0x21, 0x00


	//----- nvinfo : EIATTR_KPARAM_INFO
	.align		4
.L_4485:
        /*0068*/ 	.byte	0x04, 0x17
        /*006a*/ 	.short	(.L_4487 - .L_4486)
.L_4486:
        /*006c*/ 	.word	0x00000000
        /*0070*/ 	.short	0x0000
        /*0072*/ 	.short	0x0000
        /*0074*/ 	.byte	0x00, 0xf0, 0x21, 0x00


	//----- nvinfo : EIATTR_SPARSE_MMA_MASK
	.align		4
.L_4487:
        /*0078*/ 	.byte	0x03, 0x50
        /*007a*/ 	.short	0x0000


	//----- nvinfo : EIATTR_MAXREG_COUNT
	.align		4
        /*007c*/ 	.byte	0x03, 0x1b
        /*007e*/ 	.short	0x00ff


	//----- nvinfo : EIATTR_MERCURY_ISA_VERSION
	.align		4
        /*0080*/ 	.byte	0x03, 0x5f
        /*0082*/ 	.short	0x0101


	//----- nvinfo : EIATTR_EXIT_INSTR_OFFSETS
	.align		4
        /*0084*/ 	.byte	0x04, 0x1c
        /*0086*/ 	.short	(.L_4489 - .L_4488)


	//   ....[0]....
.L_4488:
        /*0088*/ 	.word	0x000002f0


	//   ....[1]....
        /*008c*/ 	.word	0x00000300


	//   ....[2]....
        /*0090*/ 	.word	0x00000410


	//   ....[3]....
        /*0094*/ 	.word	0x000004b0


	//   ....[4]....
        /*0098*/ 	.word	0x00000520


	//----- nvinfo : EIATTR_CBANK_PARAM_SIZE
	.align		4
.L_4489:
        /*009c*/ 	.byte	0x03, 0x19
        /*009e*/ 	.short	0x0030


	//----- nvinfo : EIATTR_PARAM_CBANK
	.align		4
        /*00a0*/ 	.byte	0x04, 0x0a
        /*00a2*/ 	.short	(.L_4491 - .L_4490)
	.align		4
.L_4490:
        /*00a4*/ 	.word	index@(.nv.constant0._ZN43_GLOBAL__N__9ae7fba5_10_SoftMax_cu_9f978f6321softmax_warp_backwardIdddLi0ELb0ELb1EEEvPT0_PKT_S5_iiiPKb)
        /*00a8*/ 	.short	0x0210
        /*00aa*/ 	.short	0x0030


	//----- nvinfo : EIATTR_SW_WAR
	.align		4
.L_4491:
        /*00ac*/ 	.byte	0x04, 0x36
        /*00ae*/ 	.short	(.L_4493 - .L_4492)
.L_4492:
        /*00b0*/ 	.word	0x00000008
.L_4493:


//--------------------- .nv.info._ZN43_GLOBAL__N__9ae7fba5_10_SoftMax_cu_9f978f6320softmax_warp_forwardIN3c108BFloat16ES2_fLi11ELb0ELb1EEEvPT0_PKT_iiiPKbib --------------------------
	.section	.nv.info._ZN43_GLOBAL__N__9ae7fba5_10_SoftMax_cu_9f978f6320softmax_warp_forwardIN3c108BFloat16ES2_fLi11ELb0ELb1EEEvPT0_PKT_iiiPKbib,"",@"SHT_CUDA_INFO"
	.sectionflags	@""
	.align	4


	//----- nvinfo : EIATTR_CUDA_API_VERSION
	.align		4
        /*0000*/ 	.byte	0x04, 0x37
        /*0002*/ 	.short	(.L_4495 - .L_4494)
.L_4494:
        /*0004*/ 	.word	0x00000082


	//----- nvinfo : EIATTR_KPARAM_INFO
	.align		4
.L_4495:
        /*0008*/ 	.byte	0x04, 0x17
        /*000a*/ 	.short	(.L_4497 - .L_4496)
.L_4496:
        /*000c*/ 	.word	0x00000000
        /*0010*/ 	.short	0x0007
        /*0012*/ 	.short	0x002c
        /*0014*/ 	.byte	0x00, 0xf0, 0x05, 0x00


	//----- nvinfo : EIATTR_KPARAM_INFO
	.align		4
.L_4497:
        /*0018*/ 	.byte	0x04, 0x17
        /*001a*/ 	.short	(.L_4499 - .L_4498)
.L_4498:
        /*001c*/ 	.word	0x00000000
        /*0020*/ 	.short	0x0006
        /*0022*/ 	.short	0x0028
        /*0024*/ 	.byte	0x00, 0xf0, 0x11, 0x00


	//----- nvinfo : EIATTR_KPARAM_INFO
	.align		4
.L_4499:
        /*0028*/ 	.byte	0x04, 0x17
        /*002a*/ 	.short	(.L_4501 - .L_4500)
.L_4500:
        /*002c*/ 	.word	0x00000000
        /*0030*/ 	.short	0x0005
        /*0032*/ 	.short	0x0020
        /*0034*/ 	.byte	0x00, 0xf0, 0x21, 0x00


	//----- nvinfo : EIATTR_KPARAM_INFO
	.align		4
.L_4501:
        /*0038*/ 	.byte	0x04, 0x17
        /*003a*/ 	.short	(.L_4503 - .L_4502)
.L_4502:
        /*003c*/ 	.word	0x00000000
        /*0040*/ 	.short	0x0004
        /*0042*/ 	.short	0x0018
        /*0044*/ 	.byte	0x00, 0xf0, 0x11, 0x00


	//----- nvinfo : EIATTR_KPARAM_INFO
	.align		4
.L_4503:
        /*0048*/ 	.byte	0x04, 0x17
        /*004a*/ 	.short	(.L_4505 - .L_4504)
.L_4504:
        /*004c*/ 	.word	0x00000000
        /*0050*/ 	.short	0x0003
        /*0052*/ 	.short	0x0014
        /*0054*/ 	.byte	0x00, 0xf0, 0x11, 0x00


	//----- nvinfo : EIATTR_KPARAM_INFO
	.align		4
.L_4505:
        /*0058*/ 	.byte	0x04, 0x17
        /*005a*/ 	.short	(.L_4507 - .L_4506)
.L_4506:
        /*005c*/ 	.word	0x00000000
        /*0060*/ 	.short	0x0002
        /*0062*/ 	.short	0x0010
        /*0064*/ 	.byte	0x00, 0xf0, 0x11, 0x00


	//----- nvinfo : EIATTR_KPARAM_INFO
	.align		4
.L_4507:
        /*0068*/ 	.byte	0x04, 0x17
        /*006a*/ 	.short	(.L_4509 - .L_4508)
.L_4508:
        /*006c*/ 	.word	0x00000000
        /*0070*/ 	.short	0x0001
        /*0072*/ 	.short	0x0008
        /*0074*/ 	.byte	0x00, 0xf0, 0x21, 0x00


	//----- nvinfo : EIATTR_KPARAM_INFO
	.align		4
.L_4509:
        /*0078*/ 	.byte	0x04, 0x17
        /*007a*/ 	.short	(.L_4511 - .L_4510)
.L_4510:
        /*007c*/ 	.word	0x00000000
        /*0080*/ 	.short	0x0000
        /*0082*/ 	.short	0x0000
        /*0084*/ 	.byte	0x00, 0xf0, 0x21, 0x00


	//----- nvinfo : EIATTR_SPARSE_MMA_MASK
	.align		4
.L_4511:
        /*0088*/ 	.byte	0x03, 0x50
        /*008a*/ 	.short	0x0000


	//----- nvinfo : EIATTR_MAXREG_COUNT
	.align		4
        /*008c*/ 	.byte	0x03, 0x1b
        /*008e*/ 	.short	0x00ff


	//----- nvinfo : EIATTR_MERCURY_ISA_VERSION
	.align		4
        /*0090*/ 	.byte	0x03, 0x5f
        /*0092*/ 	.short	0x0101


	//----- nvinfo : EIATTR_COOP_GROUP_MASK_REGIDS
	.align		4
        /*0094*/ 	.byte	0x04, 0x29
        /*0096*/ 	.short	(.L_4513 - .L_4512)


	//   ....[0]....
.L_4512:
        /*0098*/ 	.word	0xffffffff


	//   ....[1]....
        /*009c*/ 	.word	0xffffffff


	//   ....[2]....
        /*00a0*/ 	.word	0xffffffff


	//   ....[3]....
        /*00a4*/ 	.word	0xffffffff


	//   ....[4]....
        /*00a8*/ 	.word	0xffffffff


	//   ....[5]....
        /*00ac*/ 	.word	0xffffffff


	//   ....[6]....
        /*00b0*/ 	.word	0xffffffff


	//   ....[7]....
        /*00b4*/ 	.word	0xffffffff


	//   ....[8]....
        /*00b8*/ 	.word	0xffffffff


	//   ....[9]....
        /*00bc*/ 	.word	0xffffffff


	//----- nvinfo : EIATTR_COOP_GROUP_INSTR_OFFSETS
	.align		4
.L_4513:
        /*00c0*/ 	.byte	0x04, 0x28
        /*00c2*/ 	.short	(.L_4515 - .L_4514)


	//   ....[0]....
.L_4514:
        /*00c4*/ 	.word	0x00005570


	//   ....[1]....
        /*00c8*/ 	.word	0x000055a0


	//   ....[2]....
        /*00cc*/ 	.word	0x000055e0


	//   ....[3]....
        /*00d0*/ 	.word	0x00005610


	//   ....[4]....
        /*00d4*/ 	.word	0x00005650


	//   ....[5]....
        /*00d8*/ 	.word	0x00008160


	//   ....[6]....
        /*00dc*/ 	.word	0x00008190


	//   ....[7]....
        /*00e0*/ 	.word	0x000081b0


	//   ....[8]....
        /*00e4*/ 	.word	0x000081e0


	//   ....[9]....
        /*00e8*/ 	.word	0x00008220


	//----- nvinfo : EIATTR_EXIT_INSTR_OFFSETS
	.align		4
.L_4515:
        /*00ec*/ 	.byte	0x04, 0x1c
        /*00ee*/ 	.short	(.L_4517 - .L_4516)


	//   ....[0]....
.L_4516:
        /*00f0*/ 	.word	0x00008230


	//   ....[1]....
        /*00f4*/ 	.word	0x00008260


	//   ....[2]....
        /*00f8*/ 	.word	0x00008360


	//   ....[3]....
        /*00fc*/ 	.word	0x000083f0


	//   ....[4]....
        /*0100*/ 	.word	0x00008480


	//   ....[5]....
        /*0104*/ 	.word	0x00008510


	//   ....[6]....
        /*0108*/ 	.word	0x000085a0


	//   ....[7]....
        /*010c*/ 	.word	0x00008630


	//   ....[8]....
        /*0110*/ 	.word	0x000086c0


	//   ....[9]....
        /*0114*/ 	.word	0x00008750


	//   ....[10]....
        /*0118*/ 	.word	0x000087e0


	//   ....[11]....
        /*011c*/ 	.word	0x00008870


	//   ....[12]....
        /*0120*/ 	.word	0x00008900


	//   ....[13]....
        /*0124*/ 	.word	0x00008990


	//   ....[14]....
        /*0128*/ 	.word	0x00008a20


	//   ....[15]....
        /*012c*/ 	.word	0x00008ab0


	//   ....[16]....
        /*0130*/ 	.word	0x00008b40


	//   ....[17]....
        /*0134*/ 	.word	0x00008bd0


	//   ....[18]....
        /*0138*/ 	.word	0x00008c60


	//   ....[19]....
        /*013c*/ 	.word	0x00008cf0


	//   ....[20]....
        /*0140*/ 	.word	0x00008d80


	//   ....[21]....
        /*0144*/ 	.word	0x00008e10


	//   ....[22]....
        /*0148*/ 	.word	0x00008ea0


	//   ....[23]....
        /*014c*/ 	.word	0x00008f30


	//   ....[24]....
        /*0150*/ 	.word	0x00008fc0


	//   ....[25]....
        /*0154*/ 	.word	0x00009050


	//   ....[26]....
        /*0158*/ 	.word	0x000090e0


	//   ....[27]....
        /*015c*/ 	.word	0x00009170


	//   ....[28]....
        /*0160*/ 	.word	0x00009200


	//   ....[29]....
        /*0164*/ 	.word	0x00009290


	//   ....[30]....
        /*0168*/ 	.word	0x00009320


	//   ....[31]....
        /*016c*/ 	.word	0x000093b0


	//   ....[32]....
        /*0170*/ 	.word	0x00009440


	//   ....[33]....
        /*0174*/ 	.word	0x000094d0


	//   ....[34]....
        /*0178*/ 	.word	0x00009560


	//   ....[35]....
        /*017c*/ 	.word	0x000095f0


	//   ....[36]....
        /*0180*/ 	.word	0x00009680


	//   ....[37]....
        /*0184*/ 	.word	0x00009710


	//   ....[38]....
        /*0188*/ 	.word	0x000097a0


	//   ....[39]....
        /*018c*/ 	.word	0x00009830


	//   ....[40]....
        /*0190*/ 	.word	0x000098b0


	//   ....[41]....
        /*0194*/ 	.word	0x00009930


	//   ....[42]....
        /*0198*/ 	.word	0x000099b0


	//   ....[43]....
        /*019c*/ 	.word	0x00009a30


	//   ....[44]....
        /*01a0*/ 	.word	0x00009ab0


	//   ....[45]....
        /*01a4*/ 	.word	0x00009b30


	//   ....[46]....
        /*01a8*/ 	.word	0x00009bb0


	//   ....[47]....
        /*01ac*/ 	.word	0x00009c30


	//   ....[48]....
        /*01b0*/ 	.word	0x00009cb0


	//   ....[49]....
        /*01b4*/ 	.word	0x00009d30


	//   ....[50]....
        /*01b8*/ 	.word	0x00009db0


	//   ....[51]....
        /*01bc*/ 	.word	0x00009e30


	//   ....[52]....
        /*01c0*/ 	.word	0x00009eb0


	//   ....[53]....
        /*01c4*/ 	.word	0x00009f30


	//   ....[54]....
        /*01c8*/ 	.word	0x00009fb0


	//   ....[55]....
        /*01cc*/ 	.word	0x0000a030


	//   ....[56]....
        /*01d0*/ 	.word	0x0000a0b0


	//   ....[57]....
        /*01d4*/ 	.word	0x0000a130


	//   ....[58]....
        /*01d8*/ 	.word	0x0000a1b0


	//   ....[59]....
        /*01dc*/ 	.word	0x0000a230


	//   ....[60]....
        /*01e0*/ 	.word	0x0000a2b0


	//   ....[61]....
        /*01e4*/ 	.word	0x0000a330


	//   ....[62]....
        /*01e8*/ 	.word	0x0000a3b0


	//   ....[63]....
        /*01ec*/ 	.word	0x0000a430


	//   ....[64]....
        /*01f0*/ 	.word	0x0000a4b0


	//   ....[65]....
        /*01f4*/ 	.word	0x0000a520


	//----- nvinfo : EIATTR_CRS_STACK_SIZE
	.align		4
.L_4517:
        /*01f8*/ 	.byte	0x04, 0x1e
        /*01fa*/ 	.short	(.L_4519 - .L_4518)
.L_4518:
        /*01fc*/ 	.word	0x00000000


	//----- nvinfo : EIATTR_CBANK_PARAM_SIZE
	.align		4
.L_4519:
        /*0200*/ 	.byte	0x03, 0x19
        /*0202*/ 	.short	0x002d


	//----- nvinfo : EIATTR_PARAM_CBANK
	.align		4
        /*0204*/ 	.byte	0x04, 0x0a
        /*0206*/ 	.short	(.L_4521 - .L_4520)
	.align		4
.L_4520:
        /*0208*/ 	.word	index@(.nv.constant0._ZN43_GLOBAL__N__9ae7fba5_10_SoftMax_cu_9f978f6320softmax_warp_forwardIN3c108BFloat16ES2_fLi11ELb0ELb1EEEvPT0_PKT_iiiPKbib)
        /*020c*/ 	.short	0x0210
        /*020e*/ 	.short	0x002d


	//----- nvinfo : EIATTR_SW_WAR
	.align		4
.L_4521:
        /*0210*/ 	.byte	0x04, 0x36
        /*0212*/ 	.short	(.L_4523 - .L_4522)
.L_4522:
        /*0214*/ 	.word	0x00000008
.L_4523:


//--------------------- .nv.info._ZN43_GLOBAL__N__9ae7fba5_10_SoftMax_cu_9f978f6320softmax_warp_forwardIN3c108BFloat16ES2_fLi10ELb0ELb1EEEvPT0_PKT_iiiPKbib --------------------------
	.section	.nv.info._ZN43_GLOBAL__N__9ae7fba5_10_SoftMax_cu_9f978f6320softmax_warp_forwardIN3c108BFloat16ES2_fLi10ELb0ELb1EEEvPT0_PKT_iiiPKbib,"",@"SHT_CUDA_INFO"
	.sectionflags	@""
	.align	4


	//----- nvinfo : EIATTR_CUDA_API_VERSION
	.align		4
        /*0000*/ 	.byte	0x04, 0x37
        /*0002*/ 	.short	(.L_4525 - .L_4524)
.L_4524:
        /*0004*/ 	.word	0x00000082


	//----- nvinfo : EIATTR_KPARAM_INFO
	.align		4
.L_4525:
        /*0008*/ 	.byte	0x04, 0x17
        /*000a*/ 	.short	(.L_4527 - .L_4526)
.L_4526:
        /*000c*/ 	.word	0x00000000
        /*0010*/ 	.short	0x0007
        /*0012*/ 	.short	0x002c
        /*0014*/ 	.byte	0x00, 0xf0, 0x05, 0x00


	//----- nvinfo : EIATTR_KPARAM_INFO
	.align		4
.L_4527:
        /*0018*/ 	.byte	0x04, 0x17
        /*001a*/ 	.short	(.L_4529 - .L_4528)
.L_4528:
        /*001c*/ 	.word	0x00000000
        /*0020*/ 	.short	0x0006
        /*0022*/ 	.short	0x0028
        /*0024*/ 	.byte	0x00, 0xf0, 0x11, 0x00


	//----- nvinfo : EIATTR_KPARAM_INFO
	.align		4
.L_4529:
        /*0028*/ 	.byte	0x04, 0x17
        /*002a*/ 	.short	(.L_4531 - .L_4530)
.L_4530:
        /*002c*/ 	.word	0x00000000
        /*0030*/ 	.short	0x0005
        /*0032*/ 	.short	0x0020
        /*0034*/ 	.byte	0x00, 0xf0, 0x21, 0x00


	//----- nvinfo : EIATTR_KPARAM_INFO
	.align		4
.L_4531:
        /*0038*/ 	.byte	0x04, 0x17
        /*003a*/ 	.short	(.L_4533 - .L_4532)
.L_4532:
        /*003c*/ 	.word	0x00000000
        /*0040*/ 	.short	0x0004
        /*0042*/ 	.short	0x0018
        /*0044*/ 	.byte	0x00, 0xf0, 0x11, 0x00


	//----- nvinfo : EIATTR_KPARAM_INFO
	.align		4
.L_4533:
        /*0048*/ 	.byte	0x04, 0x17
        /*004a*/ 	.short	(.L_4535 - .L_4534)
.L_4534:
        /*004c*/ 	.word	0x00000000
        /*0050*/ 	.short	0x0003
        /*0052*/ 	.short	0x0014
        /*0054*/ 	.byte	0x00, 0xf0, 0x11, 0x00


	//----- nvinfo : EIATTR_KPARAM_INFO
	.align		4
.L_4535:
        /*0058*/ 	.byte	0x04, 0x17
        /*005a*/ 	.short	(.L_4537 - .L_4536)
.L_4536:
        /*005c*/ 	.word	0x00000000
        /*0060*/ 	.short	0x0002
        /*0062*/ 	.short	0x0010
        /*0064*/ 	.byte	0x00, 0xf0, 0x11, 0x00


	//----- nvinfo : EIATTR_KPARAM_INFO
	.align		4
.L_4537:
        /*0068*/ 	.byte	0x04, 0x17
        /*006a*/ 	.short	(.L_4539 - .L_4538)
.L_4538:
        /*006c*/ 	.word	0x00000000
        /*0070*/ 	.short	0x0001
        /*0072*/ 	.short	0x0008
        /*0074*/ 	.byte	0x00, 0xf0, 0x21, 0x00


	//----- nvinfo : EIATTR_KPARAM_INFO
	.align		4
.L_4539:
        /*0078*/ 	.byte	0x04, 0x17
        /*007a*/ 	.short	(.L_4541 - .L_4540)
.L_4540:
        /*007c*/ 	.word	0x00000000
        /*0080*/ 	.short	0x0000
        /*0082*/ 	.short	0x0000
        /*0084*/ 	.byte	0x00, 0xf0, 0x21, 0x00


	//----- nvinfo : EIATTR_SPARSE_MMA_MASK
	.align		4
.L_4541:
        /*0088*/ 	.byte	0x03, 0x50
        /*008a*/ 	.short	0x0000


	//----- nvinfo : EIATTR_MAXREG_COUNT
	.align		4
        /*008c*/ 	.byte	0x03, 0x1b
        /*008e*/ 	.short	0x00ff


	//----- nvinfo : EIATTR_MERCURY_ISA_VERSION
	.align		4
        /*0090*/ 	.byte	0x03, 0x5f
        /*0092*/ 	.short	0x0101


	//----- nvinfo : EIATTR_COOP_GROUP_MASK_REGIDS
	.align		4
        /*0094*/ 	.byte	0x04, 0x29
        /*0096*/ 	.short	(.L_4543 - .L_4542)


	//   ....[0]....
.L_4542:
        /*0098*/ 	.word	0xffffffff


	//   ....[1]....
        /*009c*/ 	.word	0xffffffff


	//   ....[2]....
        /*00a0*/ 	.word	0xffffffff


	//   ....[3]....
        /*00a4*/ 	.word	0xffffffff


	//   ....[4]....
        /*00a8*/ 	.word	0xffffffff


	//   ....[5]....
        /*00ac*/ 	.word	0xffffffff


	//   ....[6]....
        /*00b0*/ 	.word	0xffffffff


	//   ....[7]....
        /*00b4*/ 	.word	0xffffffff


	//   ....[8]....
        /*00b8*/ 	.word	0xffffffff


	//   ....[9]....
        /*00bc*/ 	.word	0xffffffff


	//----- nvinfo : EIATTR_COOP_GROUP_INSTR_OFFSETS
	.align		4
.L_4543:
        /*00c0*/ 	.byte	0x04, 0x28
        /*00c2*/ 	.short	(.L_4545 - .L_4544)


	//   ....[0]....
.L_4544:
        /*00c4*/ 	.word	0x00002a50


	//   ....[1]....
        /*00c8*/ 	.word	0x00002a80


	//   ....[2]....
        /*00cc*/ 	.word	0x00002ad0


	//   ....[3]....
        /*00d0*/ 	.word	0x00002b00


	//   ....[4]....
        /*00d4*/ 	.word	0x00002b40


	//   ....[5]....
        /*00d8*/ 	.word	0x000040f0


	//   ....[6]....
        /*00dc*/ 	.word	0x00004120


	//   ....[7]....
        /*00e0*/ 	.word	0x00004150


	//   ....[8]....
        /*00e4*/ 	.word	0x00004190


	//   ....[9]....
        /*00e8*/ 	.word	0x000041c0


	//----- nvinfo : EIATTR_EXIT_INSTR_OFFSETS
	.align		4
.L_4545:
        /*00ec*/ 	.byte	0x04, 0x1c
        /*00ee*/ 	.short	(.L_4547 - .L_4546)


	//   ....[0]....
.L_4546:
        /*00f0*/ 	.word	0x000041d0


	//   ....[1]....
        /*00f4*/ 	.word	0x00004200


	//   ....[2]....
        /*00f8*/ 	.word	0x000042e0


	//   ....[3]....
        /*00fc*/ 	.word	0x00004370


	//   ....[4]....
        /*0100*/ 	.word	0x00004400


	//   ....[5]....
        /*0104*/ 	.word	0x00004490


	//   ....[6]....
        /*0108*/ 	.word	0x00004520


	//   ....[7]....
        /*010c*/ 	.word	0x000045b0


	//   ....[8]....
        /*0110*/ 	.word	0x00004640


	//   ....[9]....
        /*0114*/ 	.word	0x000046d0


	//   ....[10]....
        /*0118*/ 	.word	0x00004760


	//   ....[11]....
        /*011c*/ 	.word	0x000047f0


	//   ....[12]....
        /*0120*/ 	.word	0x00004880


	//   ....[13]....
        /*0124*/ 	.word	0x00004910


	//   ....[14]....
        /*0128*/ 	.word	0x000049a0


	//   ....[15]....
        /*012c*/ 	.word	0x00004a30


	//   ....[16]....
        /*0130*/ 	.word	0x00004ac0


	//   ....[17]....
        /*0134*/ 	.word	0x00004b50


	//   ....[18]....
        /*0138*/ 	.word	0x00004be0


	//   ....[19]....
        /*013c*/ 	.word	0x00004c70


	//   ....[20]....
        /*0140*/ 	.word	0x00004d00


	//   ....[21]....
        /*0144*/ 	.word	0x00004d90


	//   ....[22]....
        /*0148*/ 	.word	0x00004e10


	//   ....[23]....
        /*014c*/ 	.word	0x00004e90


	//   ....[24]....
        /*0150*/ 	.word	0x00004f10


	//   ....[25]....
        /*0154*/ 	.word	0x00004f90


	//   ....[26]....
        /*0158*/ 	.word	0x00005010


	//   ....[27]....
        /*015c*/ 	.word	0x00005090


	//   ....[28]....
        /*0160*/ 	.word	0x00005110


	//   ....[29]....
        /*0164*/ 	.word	0x00005190


	//   ....[30]....
        /*0168*/ 	.word	0x00005210


	//   ....[31]....
        /*016c*/ 	.word	0x00005290


	//   ....[32]....
        /*0170*/ 	.word	0x00005310


	//   ....[33]....
        /*0174*/ 	.word	0x00005380


	//----- nvinfo : EIATTR_CRS_STACK_SIZE
	.align		4
.L_4547:
        /*0178*/ 	.byte	0x04, 0x1e
        /*017a*/ 	.short	(.L_4549 - .L_4548)
.L_4548:
        /*017c*/ 	.word	0x00000000


	//----- nvinfo : EIATTR_CBANK_PARAM_SIZE
	.align		4
.L_4549:
        /*0180*/ 	.byte	0x03, 0x19
        /*0182*/ 	.short	0x002d


	//----- nvinfo : EIATTR_PARAM_CBANK
	.align		4
        /*0184*/ 	.byte	0x04, 0x0a
        /*0186*/ 	.short	(.L_4551 - .L_4550)
	.align		4
.L_4550:
        /*0188*/ 	.word	index@(.nv.constant0._ZN43_GLOBAL__N__9ae7fba5_10_SoftMax_cu_9f978f6320softmax_warp_forwardIN3c108BFloat16ES2_fLi10ELb0ELb1EEEvPT0_PKT_iiiPKbib)
        /*018c*/ 	.short	0x0210
        /*018e*/ 	.short	0x002d


	//----- nvinfo : EIATTR_SW_WAR
	.align		4
.L_4551:
        /*0190*/ 	.byte	0x04, 0x36
        /*0192*/ 	.short	(.L_4553 - .L_4552)
.L_4552:
        /*0194*/ 	.word	0x00000008
.L_4553:


//--------------------- .nv.info._ZN43_GLOBAL__N__9ae7fba5_10_SoftMax_cu_9f978f6320softmax_warp_forwardIN3c108BFloat16ES2_fLi9ELb0ELb1EEEvPT0_PKT_iiiPKbib --------------------------
	.section	.nv.info._ZN43_GLOBAL__N__9ae7fba5_10_SoftMax_cu_9f978f6320softmax_warp_forwardIN3c108BFloat16ES2_fLi9ELb0ELb1EEEvPT0_PKT_iiiPKbib,"",@"SHT_CUDA_INFO"
	.sectionflags	@""
	.align	4


	//----- nvinfo : EIATTR_CUDA_API_VERSION
	.align		4
        /*0000*/ 	.byte	0x04, 0x37
        /*0002*/ 	.short	(.L_4555 - .L_4554)
.L_4554:
        /*0004*/ 	.word	0x00000082


	//----- nvinfo : EIATTR_KPARAM_INFO
	.align		4
.L_4555:
        /*0008*/ 	.byte	0x04, 0x17
        /*000a*/ 	.short	(.L_4557 - .L_4556)
.L_4556:
        /*000c*/ 	.word	0x00000000
        /*0010*/ 	.short	0x0007
        /*0012*/ 	.short	0x002c
        /*0014*/ 	.byte	0x00, 0xf0, 0x05, 0x00


	//----- nvinfo : EIATTR_KPARAM_INFO
	.align		4
.L_4557:
        /*0018*/ 	.byte	0x04, 0x17
        /*001a*/ 	.short	(.L_4559 - .L_4558)
.L_4558:
        /*001c*/ 	.word	0x00000000
        /*0020*/ 	.short	0x0006
        /*0022*/ 	.short	0x0028
        /*0024*/ 	.byte	0x00, 0xf0, 0x11, 0x00


	//----- nvinfo : EIATTR_KPARAM_INFO
	.align		4
.L_4559:
        /*0028*/ 	.byte	0x04, 0x17
        /*002a*/ 	.short	(.L_4561 - .L_4560)
.L_4560:
        /*002c*/ 	.word	0x00000000
        /*0030*/ 	.short	0x0005
        /*0032*/ 	.short	0x0020
        /*0034*/ 	.byte	0x00, 0xf0, 0x21, 0x00


	//----- nvinfo : EIATTR_KPARAM_INFO
	.align		4
.L_4561:
        /*0038*/ 	.byte	0x04, 0x17
        /*003a*/ 	.short	(.L_4563 - .L_4562)
.L_4562:
        /*003c*/ 	.word	0x00000000
        /*0040*/ 	.short	0x0004
        /*0042*/ 	.short	0x0018
        /*0044*/ 	.byte	0x00, 0xf0, 0x11, 0x00


	//----- nvinfo : EIATTR_KPARAM_INFO
	.align		4
.L_4563:
        /*0048*/ 	.byte	0x04, 0x17
        /*004a*/ 	.short	(.L_4565 - .L_4564)
.L_4564:
        /*004c*/ 	.word	0x00000000
        /*0050*/ 	.short	0x0003
        /*0052*/ 	.short	0x0014
        /*0054*/ 	.byte	0x00, 0xf0, 0x11, 0x00


	//----- nvinfo : EIATTR_KPARAM_INFO
	.align		4
.L_4565:
        /*0058*/ 	.byte	0x04, 0x17
        /*005a*/ 	.short	(.L_4567 - .L_4566)
.L_4566:
        /*005c*/ 	.word	0x00000000
        /*0060*/ 	.short	0x0002
        /*0062*/ 	.short	0x0010
        /*0064*/ 	.byte	0x00, 0xf0, 0x11, 0x00


	//----- nvinfo : EIATTR_KPARAM_INFO
	.align		4
.L_4567:
        /*0068*/ 	.byte	0x04, 0x17
        /*006a*/ 	.short	(.L_4569 - .L_4568)
.L_4568:
        /*006c*/ 	.word	0x00000000
        /*0070*/ 	.short	0x0001
        /*0072*/ 	.short	0x0008
        /*0074*/ 	.byte	0x00, 0xf0, 0x21, 0x00


	//----- nvinfo : EIATTR_KPARAM_INFO
	.align		4
.L_4569:
        /*0078*/ 	.byte	0x04, 0x17
        /*007a*/ 	.short	(.L_4571 - .L_4570)
.L_4570:
        /*007c*/ 	.word	0x00000000
        /*0080*/ 	.short	0x0000
        /*0082*/ 	.short	0x0000
        /*0084*/ 	.byte	0x00, 0xf0, 0x21, 0x00


	//----- nvinfo : EIATTR_SPARSE_MMA_MASK
	.align		4
.L_4571:
        /*0088*/ 	.byte	0x03, 0x50
        /*008a*/ 	.short	0x0000


	//----- nvinfo : EIATTR_MAXREG_COUNT
	.align		4
        /*008c*/ 	.byte	0x03, 0x1b
        /*008e*/ 	.short	0x00ff


	//----- nvinfo : EIATTR_MERCURY_ISA_VERSION
	.align		4
        /*0090*/ 	.byte	0x03, 0x5f
        /*0092*/ 	.short	0x0101


	//----- nvinfo : EIATTR_COOP_GROUP_MASK_REGIDS
	.align		4
        /*0094*/ 	.byte	0x04, 0x29
        /*0096*/ 	.short	(.L_4573 - .L_4572)


	//   ....[0]....
.L_4572:
        /*0098*/ 	.word	0xffffffff


	//   ....[1]....
        /*009c*/ 	.word	0xffffffff


	//   ....[2]....
        /*00a0*/ 	.word	0xffffffff


	//   ....[3]....
        /*00a4*/ 	.word	0xffffffff


	//   ....[4]....
        /*00a8*/ 	.word	0xffffffff


	//   ....[5]....
        /*00ac*/ 	.word	0xffffffff


	//   ....[6]....
        /*00b0*/ 	.word	0xffffffff


	//   ....[7]....
        /*00b4*/ 	.word	0xffffffff


	//   ....[8]....
        /*00b8*/ 	.word	0xffffffff


	//   ....[9]....
        /*00bc*/ 	.word	0xffffffff


	//----- nvinfo : EIATTR_COOP_GROUP_INSTR_OFFSETS
	.align		4
.L_4573:
        /*00c0*/ 	.byte	0x04, 0x28
        /*00c2*/ 	.short	(.L_4575 - .L_4574)


	//   ....[0]....
.L_4574:
        /*00c4*/ 	.word	0x00001610


	//   ....[1]....
        /*00c8*/ 	.word	0x00001650


	//   ....[2]....
        /*00cc*/ 	.word	0x00001690


	//   ....[3]....
        /*00d0*/ 	.word	0x000016c0


	//   ....[4]....
        /*00d4*/ 	.word	0x000016f0


	//   ....[5]....
        /*00d8*/ 	.word	0x000021b0


	//   ....[6]....
        /*00dc*/ 	.word	0x000021e0


	//   ....[7]....
        /*00e0*/ 	.word	0x00002200


	//   ....[8]....
        /*00e4*/ 	.word	0x00002230


	//   ....[9]....
        /*00e8*/ 	.word	0x00002270


	//----- nvinfo : EIATTR_EXIT_INSTR_OFFSETS
	.align		4
.L_4575:
        /*00ec*/ 	.byte	0x04, 0x1c
        /*00ee*/ 	.short	(.L_4577 - .L_4576)


	//   ....[0]....
.L_4576:
        /*00f0*/ 	.word	0x00002290


	//   ....[1]....
        /*00f4*/ 	.word	0x000022c0


	//   ....[2]....
        /*00f8*/ 	.word	0x000023a0


	//   ....[3]....
        /*00fc*/ 	.word	0x00002430


	//   ....[4]....
        /*0100*/ 	.word	0x000024c0


	//   ....[5]....
        /*0104*/ 	.word	0x00002550


	//   ....[6]....
        /*0108*/ 	.word	0x000025e0


	//   ....[7]....
        /*010c*/ 	.word	0x00002670


	//   ....[8]....
        /*0110*/ 	.word	0x00002700


	//   ....[9]....
        /*0114*/ 	.word	0x00002790


	//   ....[10]....
        /*0118*/ 	.word	0x00002820


	//   ....[11]....
        /*011c*/ 	.word	0x000028a0


	//   ....[12]....
        /*0120*/ 	.word	0x00002920


	//   ....[13]....
        /*0124*/ 	.word	0x000029a0


	//   ....[14]....
        /*0128*/ 	.word	0x00002a20


	//   ....[15]....
        /*012c*/ 	.word	0x00002aa0


	//   ....[16]....
        /*0130*/ 	.word	0x00002b20


	//   ....[17]....
        /*0134*/ 	.word	0x00002b90


	//----- nvinfo : EIATTR_CRS_STACK_SIZE
	.align		4
.L_4577:
        /*0138*/ 	.byte	0x04, 0x1e
        /*013a*/ 	.short	(.L_4579 - .L_4578)
.L_4578:
        /*013c*/ 	.word	0x00000000


	//----- nvinfo : EIATTR_CBANK_PARAM_SIZE
	.align		4
.L_4579:
        /*0140*/ 	.byte	0x03, 0x19
        /*0142*/ 	.short	0x002d


	//----- nvinfo : EIATTR_PARAM_CBANK
	.align		4
        /*0144*/ 	.byte	0x04, 0x0a
        /*0146*/ 	.short	(.L_4581 - .L_4580)
	.align		4
.L_4580:
        /*0148*/ 	.word	index@(.nv.constant0._ZN43_GLOBAL__N__9ae7fba5_10_SoftMax_cu_9f978f6320softmax_warp_forwardIN3c108BFloat16ES2_fLi9ELb0ELb1EEEvPT0_PKT_iiiPKbib)
        /*014c*/ 	.short	0x0210
        /*014e*/ 	.short	0x002d


	//----- nvinfo : EIATTR_SW_WAR
	.align		4
.L_4581:
        /*0150*/ 	.byte	0x04, 0x36
        /*0152*/ 	.short	(.L_4583 - .L_4582)
.L_4582:
        /*0154*/ 	.word	0x00000008
.L_4583:


//--------------------- .nv.info._ZN43_GLOBAL__N__9ae7fba5_10_SoftMax_cu_9f978f6320softmax_warp_forwardIN3c108BFloat16ES2_fLi8ELb0ELb1EEEvPT0_PKT_iiiPKbib --------------------------
	.section	.nv.info._ZN43_GLOBAL__N__9ae7fba5_10_SoftMax_cu_9f978f6320softmax_warp_forwardIN3c108BFloat16ES2_fLi8ELb0ELb1EEEvPT0_PKT_iiiPKbib,"",@"SHT_CUDA_INFO"
	.sectionflags	@""
	.align	4


	//----- nvinfo : EIATTR_CUDA_API_VERSION
	.align		4
        /*0000*/ 	.byte	0x04, 0x37
        /*0002*/ 	.short	(.L_4585 - .L_4584)
.L_4584:
        /*0004*/ 	.word	0x00000082


	//----- nvinfo : EIATTR_KPARAM_INFO
	.align		4
.L_4585:
        /*0008*/ 	.byte	0x04, 0x17
        /*000a*/ 	.short	(.L_4587 - .L_4586)
.L_4586:
        /*000c*/ 	.word	0x00000000
        /*0010*/ 	.short	0x0007
        /*0012*/ 	.short	0x002c
        /*0014*/ 	.byte	0x00, 0xf0, 0x05, 0x00


	//----- nvinfo : EIATTR_KPARAM_INFO
	.align		4
.L_4587:
        /*0018*/ 	.byte	0x04, 0x17
        /*001a*/ 	.short	(.L_4589 - .L_4588)
.L_4588:
        /*001c*/ 	.word	0x00000000
        /*0020*/ 	.short	0x0006
        /*0022*/ 	.short	0x0028
        /*0024*/ 	.byte	0x00, 0xf0, 0x11, 0x00


	//----- nvinfo : EIATTR_KPARAM_INFO
	.align		4
.L_4589:
        /*0028*/ 	.byte	0x04, 0x17
        /*002a*/ 	.short	(.L_4591 - .L_4590)
.L_4590:
        /*002c*/ 	.word	0x00000000
        /*0030*/ 	.short	0x0005
        /*0032*/ 	.short	0x0020
        /*0034*/ 	.byte	0x00, 0xf0, 0x21, 0x00


	//----- nvinfo : EIATTR_KPARAM_INFO
	.align		4
.L_4591:
        /*0038*/ 	.byte	0x04, 0x17
        /*003a*/ 	.short	(.L_4593 - .L_4592)
.L_4592:
        /*003c*/ 	.word	0x00000000
        /*0040*/ 	.short	0x0004
        /*0042*/ 	.short	0x0018
        /*0044*/ 	.byte	0x00, 0xf0, 0x11, 0x00


	//----- nvinfo : EIATTR_KPARAM_INFO
	.align		4
.L_4593:
        /*0048*/ 	.byte	0x04, 0x17
        /*004a*/ 	.short	(.L_4595 - .L_4594)
.L_4594:
        /*004c*/ 	.word	0x00000000
        /*0050*/ 	.short	0x0003
        /*0052*/ 	.short	0x0014
        /*0054*/ 	.byte	0x00, 0xf0, 0x11, 0x00


	//----- nvinfo : EIATTR_KPARAM_INFO
	.align		4
.L_4595:
        /*0058*/ 	.byte	0x04, 0x17
        /*005a*/ 	.short	(.L_4597 - .L_4596)
.L_4596:
        /*005c*/ 	.word	0x00000000
        /*0060*/ 	.short	0x0002
        /*0062*/ 	.short	0x0010
        /*0064*/ 	.byte	0x00, 0xf0, 0x11, 0x00


	//----- nvinfo : EIATTR_KPARAM_INFO
	.align		4
.L_4597:
        /*0068*/ 	.byte	0x04, 0x17
        /*006a*/ 	.short	(.L_4599 - .L_4598)
.L_4598:
        /*006c*/ 	.word	0x00000000
        /*0070*/ 	.short	0x0001
        /*0072*/ 	.short	0x0008
        /*0074*/ 	.byte	0x00, 0xf0, 0x21, 0x00


	//----- nvinfo : EIATTR_KPARAM_INFO
	.align		4
.L_4599:
        /*0078*/ 	.byte	0x04, 0x17
        /*007a*/ 	.short	(.L_4601 - .L_4600)
.L_4600:
        /*007c*/ 	.word	0x00000000
        /*0080*/ 	.short	0x0000
        /*0082*/ 	.short	0x0000
        /*0084*/ 	.byte	0x00, 0xf0, 0x21, 0x00


	//----- nvinfo : EIATTR_SPARSE_MMA_MASK
	.align		4
.L_4601:
        /*0088*/ 	.byte	0x03, 0x50
        /*008a*/ 	.short	0x0000


	//----- nvinfo : EIATTR_MAXREG_COUNT
	.align		4
        /*008c*/ 	.byte	0x03, 0x1b
        /*008e*/ 	.short	0x00ff


	//----- nvinfo : EIATTR_MERCURY_ISA_VERSION
	.align		4
        /*0090*/ 	.byte	0x03, 0x5f
        /*0092*/ 	.short	0x0101


	//----- nvinfo : EIATTR_COOP_GROUP_MASK_REGIDS
	.align		4
        /*0094*/ 	.byte	0x04, 0x29
        /*0096*/ 	.short	(.L_4603 - .L_4602)


	//   ....[0]....
.L_4602:
        /*0098*/ 	.word	0xffffffff


	//   ....[1]....
        /*009c*/ 	.word	0xffffffff


	//   ....[2]....
        /*00a0*/ 	.word	0xffffffff


	//   ....[3]....
        /*00a4*/ 	.word	0xffffffff


	//   ....[4]....
        /*00a8*/ 	.word	0xffffffff


	//   ....[5]....
        /*00ac*/ 	.word	0xffffffff


	//   ....[6]....
        /*00b0*/ 	.word	0xffffffff


	//   ....[7]....
        /*00b4*/ 	.word	0xffffffff


	//   ....[8]....
        /*00b8*/ 	.word	0xffffffff


	//   ....[9]....
        /*00bc*/ 	.word	0xffffffff


	//----- nvinfo : EIATTR_COOP_GROUP_INSTR_OFFSETS
	.align		4
.L_4603:
        /*00c0*/ 	.byte	0x04, 0x28
        /*00c2*/ 	.short	(.L_4605 - .L_4604)


	//   ....[0]....
.L_4604:
        /*00c4*/ 	.word	0x00000bd0


	//   ....[1]....
        /*00c8*/ 	.word	0x00000c10


	//   ....[2]....
        /*00cc*/ 	.word	0x00000c40


	//   ....[3]....
        /*00d0*/ 	.word	0x00000c90


	//   ....[4]....
        /*00d4*/ 	.word	0x00000cd0


	//   ....[5]....
        /*00d8*/ 	.word	0x000011e0


	//   ....[6]....
        /*00dc*/ 	.word	0x00001210


	//   ....[7]....
        /*00e0*/ 	.word	0x00001230


	//   ....[8]....
        /*00e4*/ 	.word	0x00001250


	//   ....[9]....
        /*00e8*/ 	.word	0x00001270


	//----- nvinfo : EIATTR_EXIT_INSTR_OFFSETS
	.align		4
.L_4605:
        /*00ec*/ 	.byte	0x04, 0x1c
        /*00ee*/ 	.short	(.L_4607 - .L_4606)


	//   ....[0]....
.L_4606:
        /*00f0*/ 	.word	0x00001280


	//   ....[1]....
        /*00f4*/ 	.word	0x000012b0


	//   ....[2]....
        /*00f8*/ 	.word	0x00001390


	//   ....[3]....
        /*00fc*/ 	.word	0x00001420


	//   ....[4]....
        /*0100*/ 	.word	0x000014b0


	//   ....[5]....
        /*0104*/ 	.word	0x00001540


	//   ....[6]....
        /*0108*/ 	.word	0x000015d0


	//   ....[7]....
        /*010c*/ 	.word	0x00001650


	//   ....[8]....
        /*0110*/ 	.word	0x000016d0


	//   ....[9]....
        /*0114*/ 	.word	0x00001740


	//----- nvinfo : EIATTR_CRS_STACK_SIZE
	.align		4
.L_4607:
        /*0118*/ 	.byte	0x04, 0x1e
        /*011a*/ 	.short	(.L_4609 - .L_4608)
.L_4608:
        /*011c*/ 	.word	0x00000000


	//----- nvinfo : EIATTR_CBANK_PARAM_SIZE
	.align		4
.L_4609:
        /*0120*/ 	.byte	0x03, 0x19
        /*0122*/ 	.short	0x002d


	//----- nvinfo : EIATTR_PARAM_CBANK
	.align		4
        /*0124*/ 	.byte	0x04, 0x0a
        /*0126*/ 	.short	(.L_4611 - .L_4610)
	.align		4
.L_4610:
        /*0128*/ 	.word	index@(.nv.constant0._ZN43_GLOBAL__N__9ae7fba5_10_SoftMax_cu_9f978f6320softmax_warp_forwardIN3c108BFloat16ES2_fLi8ELb0ELb1EEEvPT0_PKT_iiiPKbib)
        /*012c*/ 	.short	0x0210
        /*012e*/ 	.short	0x002d


	//----- nvinfo : EIATTR_SW_WAR
	.align		4
.L_4611:
        /*0130*/ 	.byte	0x04, 0x36
        /*0132*/ 	.short	(.L_4613 - .L_4612)
.L_4612:
        /*0134*/ 	.word	0x00000008
.L_4613:


//--------------------- .nv.info._ZN43_GLOBAL__N__9ae7fba5_10_SoftMax_cu_9f978f6320softmax_warp_forwardIN3c108BFloat16ES2_fLi7ELb0ELb1EEEvPT0_PKT_iiiPKbib --------------------------
	.section	.nv.info._ZN43_GLOBAL__N__9ae7fba5_10_SoftMax_cu_9f978f6320softmax_warp_forwardIN3c108BFloat16ES2_fLi7ELb0ELb1EEEvPT0_PKT_iiiPKbib,"",@"SHT_CUDA_INFO"
	.sectionflags	@""
	.align	4


	//----- nvinfo : EIATTR_CUDA_API_VERSION
	.align		4
        /*0000*/ 	.byte	0x04, 0x37
        /*0002*/ 	.short	(.L_4615 - .L_4614)
.L_4614:
        /*0004*/ 	.word	0x00000082


	//----- nvinfo : EIATTR_KPARAM_INFO
	.align		4
.L_4615:
        /*0008*/ 	.byte	0x04, 0x17
        /*000a*/ 	.short	(.L_4617 - .L_4616)
.L_4616:
        /*000c*/ 	.word	0x00000000
        /*0010*/ 	.short	0x0007
        /*0012*/ 	.short	0x002c
        /*0014*/ 	.byte	0x00, 0xf0, 0x05, 0x00


	//----- nvinfo : EIATTR_KPARAM_INFO
	.align		4
.L_4617:
        /*0018*/ 	.byte	0x04, 0x17
        /*001a*/ 	.short	(.L_4619 - .L_4618)
.L_4618:
        /*001c*/ 	.word	0x00000000
        /*0020*/ 	.short	0x0006
        /*0022*/ 	.short	0x0028
        /*0024*/ 	.byte	0x00, 0xf0, 0x11, 0x00


	//----- nvinfo : EIATTR_KPARAM_INFO
	.align		4
.L_4619:
        /*0028*/ 	.byte	0x04, 0x17
        /*002a*/ 	.short	(.L_4621 - .L_4620)
.L_4620:
        /*002c*/ 	.word	0x00000000
        /*0030*/ 	.short	0x0005
        /*0032*/ 	.short	0x0020
        /*0034*/ 	.byte	0x00, 0xf0, 0x21, 0x00


	//----- nvinfo : EIATTR_KPARAM_INFO
	.align		4
.L_4621:
        /*0038*/ 	.byte	0x04, 0x17
        /*003a*/ 	.short	(.L_4623 - .L_4622)
.L_4622:
        /*003c*/ 	.word	0x00000000
        /*0040*/ 	.short	0x0004
        /*0042*/ 	.short	0x0018
        /*0044*/ 	.byte	0x00, 0xf0, 0x11, 0x00


	//----- nvinfo : EIATTR_KPARAM_INFO
	.align		4
.L_4623:
        /*0048*/ 	.byte	0x04, 0x17
        /*004a*/ 	.short	(.L_4625 - .L_4624)
.L_4624:
        /*004c*/ 	.word	0x00000000
        /*0050*/ 	.short	0x0003
        /*0052*/ 	.short	0x0014
        /*0054*/ 	.byte	0x00, 0xf0, 0x11, 0x00


	//----- nvinfo : EIATTR_KPARAM_INFO
	.align		4
.L_4625:
        /*0058*/ 	.byte	0x04, 0x17
        /*005a*/ 	.short	(.L_4627 - .L_4626)
.L_4626:
        /*005c*/ 	.word	0x00000000
        /*0060*/ 	.short	0x0002
        /*0062*/ 	.short	0x0010
        /*0064*/ 	.byte	0x00, 0xf0, 0x11, 0x00


	//----- nvinfo : EIATTR_KPARAM_INFO
	.align		4
.L_4627:
        /*0068*/ 	.byte	0x04, 0x17
        /*006a*/ 	.short	(.L_4629 - .L_4628)
.L_4628:
        /*006c*/ 	.word	0x00000000
        /*0070*/ 	.short	0x0001
        /*0072*/ 	.short	0x0008
        /*0074*/ 	.byte	0x00, 0xf0, 0x21, 0x00


	//----- nvinfo : EIATTR_KPARAM_INFO
	.align		4
.L_4629:
        /*0078*/ 	.byte	0x04, 0x17
        /*007a*/ 	.short	(.L_4631 - .L_4630)
.L_4630:
        /*007c*/ 	.word	0x00000000
        /*0080*/ 	.short	0x0000
        /*0082*/ 	.short	0x0000
        /*0084*/ 	.byte	0x00, 0xf0, 0x21, 0x00


	//----- nvinfo : EIATTR_SPARSE_MMA_MASK
	.align		4
.L_4631:
        /*0088*/ 	.byte	0x03, 0x50
        /*008a*/ 	.short	0x0000


	//----- nvinfo : EIATTR_MAXREG_COUNT
	.align		4
        /*008c*/ 	.byte	0x03, 0x1b
        /*008e*/ 	.short	0x00ff


	//----- nvinfo : EIATTR_MERCURY_ISA_VERSION
	.align		4
        /*0090*/ 	.byte	0x03, 0x5f
        /*0092*/ 	.short	0x0101


	//----- nvinfo : EIATTR_COOP_GROUP_MASK_REGIDS
	.align		4
        /*0094*/ 	.byte	0x04, 0x29
        /*0096*/ 	.short	(.L_4633 - .L_4632)


	//   ....[0]....
.L_4632:
        /*0098*/ 	.word	0xffffffff


	//   ....[1]....
        /*009c*/ 	.word	0xffffffff


	//   ....[2]....
        /*00a0*/ 	.word	0xffffffff


	//   ....[3]....
        /*00a4*/ 	.word	0xffffffff


	//   ....[4]....
        /*00a8*/ 	.word	0xffffffff


	//   ....[5]....
        /*00ac*/ 	.word	0xffffffff


	//   ....[6]....
        /*00b0*/ 	.word	0xffffffff


	//   ....[7]....
        /*00b4*/ 	.word	0xffffffff


	//   ....[8]....
        /*00b8*/ 	.word	0xffffffff


	//   ....[9]....
        /*00bc*/ 	.word	0xffffffff


	//   ....[10]....
        /*00c0*/ 	.word	0xffffffff


	//   ....[11]....
        /*00c4*/ 	.word	0xffffffff


	//   ....[12]....
        /*00c8*/ 	.word	0xffffffff


	//   ....[13]....
        /*00cc*/ 	.word	0xffffffff


	//   ....[14]....
        /*00d0*/ 	.word	0xffffffff


	//   ....[15]....
        /*00d4*/ 	.word	0xffffffff


	//   ....[16]....
        /*00d8*/ 	.word	0xffffffff


	//   ....[17]....
        /*00dc*/ 	.word	0xffffffff


	//   ....[18]....
        /*00e0*/ 	.word	0xffffffff


	//   ....[19]....
        /*00e4*/ 	.word	0xffffffff


	//----- nvinfo : EIATTR_COOP_GROUP_INSTR_OFFSETS
	.align		4
.L_4633:
        /*00e8*/ 	.byte	0x04, 0x28
        /*00ea*/ 	.short	(.L_4635 - .L_4634)


	//   ....[0]....
.L_4634:
        /*00ec*/ 	.word	0x00001200


	//   ....[1]....
        /*00f0*/ 	.word	0x00001230


	//   ....[2]....
        /*00f4*/ 	.word	0x00001270


	//   ....[3]....
        /*00f8*/ 	.word	0x00001290


	//   ....[4]....
        /*00fc*/ 	.word	0x000012d0


	//   ....[5]....
        /*0100*/ 	.word	0x000012f0


	//   ....[6]....
        /*0104*/ 	.word	0x00001340


	//   ....[7]....
        /*0108*/ 	.word	0x00001350


	//   ....[8]....
        /*010c*/ 	.word	0x00001390


	//   ....[9]....
        /*0110*/ 	.word	0x000013b0


	//   ....[10]....
        /*0114*/ 	.word	0x00001e60


	//   ....[11]....
        /*0118*/ 	.word	0x00001e80


	//   ....[12]....
        /*011c*/ 	.word	0x00001eb0


	//   ....[13]....
        /*0120*/ 	.word	0x00001ec0


	//   ....[14]....
        /*0124*/ 	.word	0x00001ef0


	//   ....[15]....
        /*0128*/ 	.word	0x00001f00


	//   ....[16]....
        /*012c*/ 	.word	0x00001f40


	//   ....[17]....
        /*0130*/ 	.word	0x00001f50


	//   ....[18]....
        /*0134*/ 	.word	0x00001fc0


	//   ....[19]....
        /*0138*/ 	.word	0x00001fd0


	//----- nvinfo : EIATTR_EXIT_INSTR_OFFSETS
	.align		4
.L_4635:
        /*013c*/ 	.byte	0x04, 0x1c
        /*013e*/ 	.short	(.L_4637 - .L_4636)


	//   ....[0]....
.L_4636:
        /*0140*/ 	.word	0x00001fe0


	//   ....[1]....
        /*0144*/ 	.word	0x00002330


	//   ....[2]....
        /*0148*/ 	.word	0x00002340


	//   ....[3]....
        /*014c*/ 	.word	0x00002460


	//   ....[4]....
        /*0150*/ 	.word	0x000024e0


	//   ....[5]....
        /*0154*/ 	.word	0x00002560


	//   ....[6]....
        /*0158*/ 	.word	0x000025d0


	//----- nvinfo : EIATTR_CRS_STACK_SIZE
	.align		4
.L_4637:
        /*015c*/ 	.byte	0x04, 0x1e
        /*015e*/ 	.short	(.L_4639 - .L_4638)
.L_4638:
        /*0160*/ 	.word	0x00000000


	//----- nvinfo : EIATTR_CBANK_PARAM_SIZE
	.align		4
.L_4639:
        /*0164*/ 	.byte	0x03, 0x19
        /*0166*/ 	.short	0x002d


	//----- nvinfo : EIATTR_PARAM_CBANK
	.align		4
        /*0168*/ 	.byte	0x04, 0x0a
        /*016a*/ 	.short	(.L_4641 - .L_4640)
	.align		4
.L_4640:
        /*016c*/ 	.word	index@(.nv.constant0._ZN43_GLOBAL__N__9ae7fba5_10_SoftMax_cu_9f978f6320softmax_warp_forwardIN3c108BFloat16ES2_fLi7ELb0ELb1EEEvPT0_PKT_iiiPKbib)
        /*0170*/ 	.short	0x0210
        /*0172*/ 	.short	0x002d


	//----- nvinfo : EIATTR_SW_WAR
	.align		4
.L_4641:
        /*0174*/ 	.byte	0x04, 0x36
        /*0176*/ 	.short	(.L_4643 - .L_4642)
.L_4642:
        /*0178*/ 	.word	0x00000008
.L_4643:


//--------------------- .nv.info._ZN43_GLOBAL__N__9ae7fba5_10_SoftMax_cu_9f978f6320softmax_warp_forwardIN3c108BFloat16ES2_fLi6ELb0ELb1EEEvPT0_PKT_iiiPKbib --------------------------
	.section	.nv.info._ZN43_GLOBAL__N__9ae7fba5_10_SoftMax_cu_9f978f6320softmax_warp_forwardIN3c108BFloat16ES2_fLi6ELb0ELb1EEEvPT0_PKT_iiiPKbib,"",@"SHT_CUDA_INFO"
	.sectionflags	@""
	.align	4


	//----- nvinfo : EIATTR_CUDA_API_VERSION
	.align		4
        /*0000*/ 	.byte	0x04, 0x37
        /*0002*/ 	.short	(.L_4645 - .L_4644)
.L_4644:
        /*0004*/ 	.word	0x00000082


	//----- nvinfo : EIATTR_KPARAM_INFO
	.align		4
.L_4645:
        /*0008*/ 	.byte	0x04, 0x17
        /*000a*/ 	.short	(.L_4647 - .L_4646)
.L_4646:
        /*000c*/ 	.word	0x00000000
        /*0010*/ 	.short	0x0007
        /*0012*/ 	.short	0x002c
        /*0014*/ 	.byte	0x00, 0xf0, 0x05, 0x00


	//----- nvinfo : EIATTR_KPARAM_INFO
	.align		4
.L_4647:
        /*0018*/ 	.byte	0x04, 0x17
        /*001a*/ 	.short	(.L_4649 - .L_4648)
.L_4648:
        /*001c*/ 	.word	0x00000000
        /*0020*/ 	.short	0x0006
        /*0022*/ 	.short	0x0028
        /*0024*/ 	.byte	0x00, 0xf0, 0x11, 0x00


	//----- nvinfo : EIATTR_KPARAM_INFO
	.align		4
.L_4649:
        /*0028*/ 	.byte	0x04, 0x17
        /*002a*/ 	.short	(.L_4651 - .L_4650)
.L_4650:
        /*002c*/ 	.word	0x00000000
        /*0030*/ 	.short	0x0005
        /*0032*/ 	.short	0x0020
        /*0034*/ 	.byte	0x00, 0xf0, 0x21, 0x00


	//----- nvinfo : EIATTR_KPARAM_INFO
	.align		4
.L_4651:
        /*0038*/ 	.byte	0x04, 0x17
        /*003a*/ 	.short	(.L_4653 - .L_4652)
.L_4652:
        /*003c*/ 	.word	0x00000000
        /*0040*/ 	.short	0x0004
        /*0042*/ 	.short	0x0018
        /*0044*/ 	.byte	0x00, 0xf0, 0x11, 0x00


	//----- nvinfo : EIATTR_KPARAM_INFO
	.align		4
.L_4653:
        /*0048*/ 	.byte	0x04, 0x17
        /*004a*/ 	.short	(.L_4655 - .L_4654)
.L_4654:
        /*004c*/ 	.word	0x00000000
        /*0050*/ 	.short	0x0003
        /*0052*/ 	.short	0x0014
        /*0054*/ 	.byte	0x00, 0xf0, 0x11, 0x00


	//----- nvinfo : EIATTR_KPARAM_INFO
	.align		4
.L_4655:
        /*0058*/ 	.byte	0x04, 0x17
        /*005a*/ 	.short	(.L_4657 - .L_4656)
.L_4656:
        /*005c*/ 	.word	0x00000000
        /*0060*/ 	.short	0x0002
        /*0062*/ 	.short	0x0010
        /*0064*/ 	.byte	0x00, 0xf0, 0x11, 0x00


	//----- nvinfo : EIATTR_KPARAM_INFO
	.align		4
.L_4657:
        /*0068*/ 	.byte	0x04, 0x17
        /*006a*/ 	.short	(.L_4659 - .L_4658)
.L_4658:
        /*006c*/ 	.word	0x00000000
        /*0070*/ 	.short	0x0001
        /*0072*/ 	.short	0x0008
        /*0074*/ 	.byte	0x00, 0xf0, 0x21, 0x00


	//----- nvinfo : EIATTR_KPARAM_INFO
	.align		4
.L_4659:
        /*0078*/ 	.byte	0x04, 0x17
        /*007a*/ 	.short	(.L_4661 - .L_4660)
.L_4660:
        /*007c*/ 	.word	0x00000000
        /*0080*/ 	.short	0x0000
        /*0082*/ 	.short	0x0000
        /*0084*/ 	.byte	0x00, 0xf0, 0x21, 0x00


	//----- nvinfo : EIATTR_SPARSE_MMA_MASK
	.align		4
.L_4661:
        /*0088*/ 	.byte	0x03, 0x50
        /*008a*/ 	.short	0x0000


	//----- nvinfo : EIATTR_MAXREG_COUNT
	.align		4
        /*008c*/ 	.byte	0x03, 0x1b
        /*008e*/ 	.short	0x00ff


	//----- nvinfo : EIATTR_MERCURY_ISA_VERSION
	.align		4
        /*0090*/ 	.byte	0x03, 0x5f
        /*0092*/ 	.short	0x0101


	//----- nvinfo : EIATTR_COOP_GROUP_MASK_REGIDS
	.align		4
        /*0094*/ 	.byte	0x04, 0x29
        /*0096*/ 	.short	(.L_4663 - .L_4662)


	//   ....[0]....
.L_4662:
        /*0098*/ 	.word	0xffffffff


	//   ....[1]....
        /*009c*/ 	.word	0xffffffff


	//   ....[2]....
        /*00a0*/ 	.word	0xffffffff


	//   ....[3]....
        /*00a4*/ 	.word	0xffffffff


	//   ....[4]....
        /*00a8*/ 	.word	0xffffffff


	//   ....[5]....
        /*00ac*/ 	.word	0xffffffff


	//   ....[6]....
        /*00b0*/ 	.word	0xffffffff


	//   ....[7]....
        /*00b4*/ 	.word	0xffffffff


	//   ....[8]....
        /*00b8*/ 	.word	0xffffffff


	//   ....[9]....
        /*00bc*/ 	.word	0xffffffff


	//   ....[10]....
        /*00c0*/ 	.word	0xffffffff


	//   ....[11]....
        /*00c4*/ 	.word	0xffffffff


	//   ....[12]....
        /*00c8*/ 	.word	0xffffffff


	//   ....[13]....
        /*00cc*/ 	.word	0xffffffff


	//   ....[14]....
        /*00d0*/ 	.word	0xffffffff


	//   ....[15]....
        /*00d4*/ 	.word	0xffffffff


	//   ....[16]....
        /*00d8*/ 	.word	0xffffffff


	//   ....[17]....
        /*00dc*/ 	.word	0xffffffff


	//   ....[18]....
        /*00e0*/ 	.word	0xffffffff


	//   ....[19]....
        /*00e4*/ 	.word	0xffffffff


	//----- nvinfo : EIATTR_COOP_GROUP_INSTR_OFFSETS
	.align		4
.L_4663:
        /*00e8*/ 	.byte	0x04, 0x28
        /*00ea*/ 	.short	(.L_4665 - .L_4664)


	//   ....[0]....
.L_4664:
        /*00ec*/ 	.word	0x00000ab0


	//   ....[1]....
        /*00f0*/ 	.word	0x00000ad0


	//   ....[2]....
        /*00f4*/ 	.word	0x00000b20


	//   ....[3]....
        /*00f8*/ 	.word	0x00000b30


	//   ....[4]....
        /*00fc*/ 	.word	0x00000b80


	//   ....[5]....
        /*0100*/ 	.word	0x00000b90


	//   ....[6]....
        /*0104*/ 	.word	0x00000be0


	//   ....[7]....
        /*0108*/ 	.word	0x00000bf0


	//   ....[8]....
        /*010c*/ 	.word	0x00000c60


	//   ....[9]....
        /*0110*/ 	.word	0x00000c70


	//   ....[10]....
        /*0114*/ 	.word	0x000011e0


	//   ....[11]....
        /*0118*/ 	.word	0x000011f0


	//   ....[12]....
        /*011c*/ 	.word	0x00001220


	//   ....[13]....
        /*0120*/ 	.word	0x00001230


	//   ....[14]....
        /*0124*/ 	.word	0x00001270


	//   ....[15]....
        /*0128*/ 	.word	0x00001280


	//   ....[16]....
        /*012c*/ 	.word	0x000012d0


	//   ....[17]....
        /*0130*/ 	.word	0x000012f0


	//   ....[18]....
        /*0134*/ 	.word	0x00001330


	//   ....[19]....
        /*0138*/ 	.word	0x00001340


	//----- nvinfo : EIATTR_EXIT_INSTR_OFFSETS
	.align		4
.L_4665:
        /*013c*/ 	.byte	0x04, 0x1c
        /*013e*/ 	.short	(.L_4667 - .L_4666)


	//   ....[0]....
.L_4666:
        /*0140*/ 	.word	0x00001350


	//   ....[1]....
        /*0144*/ 	.word	0x00001520


	//   ....[2]....
        /*0148*/ 	.word	0x00001530


	//   ....[3]....
        /*014c*/ 	.word	0x000015f0


	//   ....[4]....
        /*0150*/ 	.word	0x00001660


	//----- nvinfo : EIATTR_CRS_STACK_SIZE
	.align		4
.L_4667:
        /*0154*/ 	.byte	0x04, 0x1e
        /*0156*/ 	.short	(.L_4669 - .L_4668)
.L_4668:
        /*0158*/ 	.word	0x00000000


	//----- nvinfo : EIATTR_CBANK_PARAM_SIZE
	.align		4
.L_4669:
        /*015c*/ 	.byte	0x03, 0x19
        /*015e*/ 	.short	0x002d


	//----- nvinfo : EIATTR_PARAM_CBANK
	.align		4
        /*0160*/ 	.byte	0x04, 0x0a
        /*0162*/ 	.short	(.L_4671 - .L_4670)
	.align		4
.L_4670:
        /*0164*/ 	.word	index@(.nv.constant0._ZN43_GLOBAL__N__9ae7fba5_10_SoftMax_cu_9f978f6320softmax_warp_forwardIN3c108BFloat16ES2_fLi6ELb0ELb1EEEvPT0_PKT_iiiPKbib)
        /*0168*/ 	.short	0x0210
        /*016a*/ 	.short	0x002d


	//----- nvinfo : EIATTR_SW_WAR
	.align		4
.L_4671:
        /*016c*/ 	.byte	0x04, 0x36
        /*016e*/ 	.short	(.L_4673 - .L_4672)
.L_4672:
        /*0170*/ 	.word	0x00000008
.L_4673:


//--------------------- .nv.info._ZN43_GLOBAL__N__9ae7fba5_10_SoftMax_cu_9f978f6320softmax_warp_forwardIN3c108BFloat16ES2_fLi5ELb0ELb1EEEvPT0_PKT_iiiPKbib --------------------------
	.section	.nv.info._ZN43_GLOBAL__N__9ae7fba5_10_SoftMax_cu_9f978f6320softmax_warp_forwardIN3c108BFloat16ES2_fLi5ELb0ELb1EEEvPT0_PKT_iiiPKbib,"",@"SHT_CUDA_INFO"
	.sectionflags	@""
	.align	4


	//----- nvinfo : EIATTR_CUDA_API_VERSION
	.align		4
        /*0000*/ 	.byte	0x04, 0x37
        /*0002*/ 	.short	(.L_4675 - .L_4674)
.L_4674:
        /*0004*/ 	.word	0x00000082


	//----- nvinfo : EIATTR_KPARAM_INFO
	.align		4
.L_4675:
        /*0008*/ 	.byte	0x04, 0x17
        /*000a*/ 	.short	(.L_4677 - .L_4676)
.L_4676:
        /*000c*/ 	.word	0x00000000
        /*0010*/ 	.short	0x0007
        /*0012*/ 	.short	0x002c
        /*0014*/ 	.byte	0x00, 0xf0, 0x05, 0x00


	//----- nvinfo : EIATTR_KPARAM_INFO
	.align		4
.L_4677:
        /*0018*/ 	.byte	0x04, 0x17
        /*001a*/ 	.short	(.L_4679 - .L_4678)
.L_4678:
        /*001c*/ 	.word	0x00000000
        /*0020*/ 	.short	0x0006
        /*0022*/ 	.short	0x0028
        /*0024*/ 	.byte	0x00, 0xf0, 0x11, 0x00


	//----- nvinfo : EIATTR_KPARAM_INFO
	.align		4
.L_4679:
        /*0028*/ 	.byte	0x04, 0x17
        /*002a*/ 	.short	(.L_4681 - .L_4680)
.L_4680:
        /*002c*/ 	.word	0x00000000
        /*0030*/ 	.short	0x0005
        /*0032*/ 	.short	0x0020
        /*0034*/ 	.byte	0x00, 0xf0, 0x21, 0x00


	//----- nvinfo : EIATTR_KPARAM_INFO
	.align		4
.L_4681:
        /*0038*/ 	.byte	0x04, 0x17
        /*003a*/ 	.short	(.L_4683 - .L_4682)
.L_4682:
        /*003c*/ 	.word	0x00000000
        /*0040*/ 	.short	0x0004
        /*0042*/ 	.short	0x0018
        /*0044*/ 	.byte	0x00, 0xf0, 0x11, 0x00


	//----- nvinfo : EIATTR_KPARAM_INFO
	.align		4
.L_4683:
        /*0048*/ 	.byte	0x04, 0x17
        /*004a*/ 	.short	(.L_4685 - .L_4684)
.L_4684:
        /*004c*/ 	.word	0x00000000
        /*0050*/ 	.short	0x0003
        /*0052*/ 	.short	0x0014
        /*0054*/ 	.byte	0x00, 0xf0, 0x11, 0x00


	//----- nvinfo : EIATTR_KPARAM_INFO
	.align		4
.L_4685:
        /*0058*/ 	.byte	0x04, 0x17
        /*005a*/ 	.short	(.L_4687 - .L_4686)
.L_4686:
        /*005c*/ 	.word	0x00000000
        /*0060*/ 	.short	0x0002
        /*0062*/ 	.short	0x0010
        /*0064*/ 	.byte	0x00, 0xf0, 0x11, 0x00


	//----- nvinfo : EIATTR_KPARAM_INFO
	.align		4
.L_4687:
        /*0068*/ 	.byte	0x04, 0x17
        /*006a*/ 	.short	(.L_4689 - .L_4688)
.L_4688:
        /*006c*/ 	.word	0x00000000
        /*0070*/ 	.short	0x0001
        /*0072*/ 	.short	0x0008
        /*0074*/ 	.byte	0x00, 0xf0, 0x21, 0x00


	//----- nvinfo : EIATTR_KPARAM_INFO
	.align		4
.L_4689:
        /*0078*/ 	.byte	0x04, 0x17
        /*007a*/ 	.short	(.L_4691 - .L_4690)
.L_4690:
        /*007c*/ 	.word	0x00000000
        /*0080*/ 	.short	0x0000
        /*0082*/ 	.short	0x0000
        /*0084*/ 	.byte	0x00, 0xf0, 0x21, 0x00


	//----- nvinfo : EIATTR_SPARSE_MMA_MASK
	.align		4
.L_4691:
        /*0088*/ 	.byte	0x03, 0x50
        /*008a*/ 	.short	0x0000


	//----- nvinfo : EIATTR_MAXREG_COUNT
	.align		4
        /*008c*/ 	.byte	0x03, 0x1b
        /*008e*/ 	.short	0x00ff


	//----- nvinfo : EIATTR_MERCURY_ISA_VERSION
	.align		4
        /*0090*/ 	.byte	0x03, 0x5f
        /*0092*/ 	.short	0x0101


	//----- nvinfo : EIATTR_COOP_GROUP_MASK_REGIDS
	.align		4
        /*0094*/ 	.byte	0x04, 0x29
        /*0096*/ 	.short	(.L_4693 - .L_4692)


	//   ....[0]....
.L_4692:
        /*0098*/ 	.word	0xffffffff


	//   ....[1]....
        /*009c*/ 	.word	0xffffffff


	//   ....[2]....
        /*00a0*/ 	.word	0xffffffff


	//   ....[3]....
        /*00a4*/ 	.word	0xffffffff


	//   ....[4]....
        /*00a8*/ 	.word	0xffffffff


	//   ....[5]....
        /*00ac*/ 	.word	0xffffffff


	//   ....[6]....
        /*00b0*/ 	.word	0xffffffff


	//   ....[7]....
        /*00b4*/ 	.word	0xffffffff


	//   ....[8]....
        /*00b8*/ 	.word	0xffffffff


	//   ....[9]....
        /*00bc*/ 	.word	0xffffffff


	//   ....[10]....
        /*00c0*/ 	.word	0xffffffff


	//   ....[11]....
        /*00c4*/ 	.word	0xffffffff


	//   ....[12]....
        /*00c8*/ 	.word	0xffffffff


	//   ....[13]....
        /*00cc*/ 	.word	0xffffffff


	//   ....[14]....
        /*00d0*/ 	.word	0xffffffff


	//   ....[15]....
        /*00d4*/ 	.word	0xffffffff


	//   ....[16]....
        /*00d8*/ 	.word	0xffffffff


	//   ....[17]....
        /*00dc*/ 	.word	0xffffffff


	//   ....[18]....
        /*00e0*/ 	.word	0xffffffff


	//   ....[19]....
        /*00e4*/ 	.word	0xffffffff


	//----- nvinfo : EIATTR_COOP_GROUP_INSTR_OFFSETS
	.align		4
.L_4693:
        /*00e8*/ 	.byte	0x04, 0x28
        /*00ea*/ 	.short	(.L_4695 - .L_4694)


	//   ....[0]....
.L_4694:
        /*00ec*/ 	.word	0x00000690


	//   ....[1]....
        /*00f0*/ 	.word	0x000006b0


	//   ....[2]....
        /*00f4*/ 	.word	0x00000700


	//   ....[3]....
        /*00f8*/ 	.word	0x00000710


	//   ....[4]....
        /*00fc*/ 	.word	0x00000760


	//   ....[5]....
        /*0100*/ 	.word	0x00000770


	//   ....[6]....
        /*0104*/ 	.word	0x000007c0


	//   ....[7]....
        /*0108*/ 	.word	0x000007d0


	//   ....[8]....
        /*010c*/ 	.word	0x00000820


	//   ....[9]....
        /*0110*/ 	.word	0x00000830


	//   ....[10]....
        /*0114*/ 	.word	0x00000b40


	//   ....[11]....
        /*0118*/ 	.word	0x00000b60


	//   ....[12]....
        /*011c*/ 	.word	0x00000b90


	//   ....[13]....
        /*0120*/ 	.word	0x00000ba0


	//   ....[14]....
        /*0124*/ 	.word	0x00000bd0


	//   ....[15]....
        /*0128*/ 	.word	0x00000be0


	//   ....[16]....
        /*012c*/ 	.word	0x00000c10


	//   ....[17]....
        /*0130*/ 	.word	0x00000c20


	//   ....[18]....
        /*0134*/ 	.word	0x00000c50


	//   ....[19]....
        /*0138*/ 	.word	0x00000c60


	//----- nvinfo : EIATTR_EXIT_INSTR_OFFSETS
	.align		4
.L_4695:
        /*013c*/ 	.byte	0x04, 0x1c
        /*013e*/ 	.short	(.L_4697 - .L_4696)


	//   ....[0]....
.L_4696:
        /*0140*/ 	.word	0x00000c70


	//   ....[1]....
        /*0144*/ 	.word	0x00000d90


	//   ....[2]....
        /*0148*/ 	.word	0x00000da0


	//   ....[3]....
        /*014c*/ 	.word	0x00000e70


	//----- nvinfo : EIATTR_CRS_STACK_SIZE
	.align		4
.L_4697:
        /*0150*/ 	.byte	0x04, 0x1e
        /*0152*/ 	.short	(.L_4699 - .L_4698)
.L_4698:
        /*0154*/ 	.word	0x00000000


	//----- nvinfo : EIATTR_CBANK_PARAM_SIZE
	.align		4
.L_4699:
        /*0158*/ 	.byte	0x03, 0x19
        /*015a*/ 	.short	0x002d


	//----- nvinfo : EIATTR_PARAM_CBANK
	.align		4
        /*015c*/ 	.byte	0x04, 0x0a
        /*015e*/ 	.short	(.L_4701 - .L_4700)
	.align		4
.L_4700:
        /*0160*/ 	.word	index@(.nv.constant0._ZN43_GLOBAL__N__9ae7fba5_10_SoftMax_cu_9f978f6320softmax_warp_forwardIN3c108BFloat16ES2_fLi5ELb0ELb1EEEvPT0_PKT_iiiPKbib)
        /*0164*/ 	.short	0x0210
        /*0166*/ 	.short	0x002d


	//----- nvinfo : EIATTR_SW_WAR
	.align		4
.L_4701:
        /*0168*/ 	.byte	0x04, 0x36
        /*016a*/ 	.short	(.L_4703 - .L_4702)
.L_4702:
        /*016c*/ 	.word	0x00000008
.L_4703:


//--------------------- .nv.info._ZN43_GLOBAL__N__9ae7fba5_10_SoftMax_cu_9f978f6320softmax_warp_forwardIN3c108BFloat16ES2_fLi4ELb0ELb1EEEvPT0_PKT_iiiPKbib --------------------------
	.section	.nv.info._ZN43_GLOBAL__N__9ae7fba5_10_SoftMax_cu_9f978f6320softmax_warp_forwardIN3c108BFloat16ES2_fLi4ELb0ELb1EEEvPT0_PKT_iiiPKbib,"",@"SHT_CUDA_INFO"
	.sectionflags	@""
	.align	4


	//----- nvinfo : EIATTR_CUDA_API_VERSION
	.align		4
        /*0000*/ 	.byte	0x04, 0x37
        /*0002*/ 	.short	(.L_4705 - .L_4704)
.L_4704:
        /*0004*/ 	.word	0x00000082


	//----- nvinfo : EIATTR_KPARAM_INFO
	.align		4
.L_4705:
        /*0008*/ 	.byte	0x04, 0x17
        /*000a*/ 	.short	(.L_4707 - .L_4706)
.L_4706:
        /*000c*/ 	.word	0x00000000
        /*0010*/ 	.short	0x0007
        /*0012*/ 	.short	0x002c
        /*0014*/ 	.byte	0x00, 0xf0, 0x05, 0x00


	//----- nvinfo : EIATTR_KPARAM_INFO
	.align		4
.L_4707:
        /*0018*/ 	.byte	0x04, 0x17
        /*001a*/ 	.short	(.L_4709 - .L_4708)
.L_4708:
        /*001c*/ 	.word	0x00000000
        /*0020*/ 	.short	0x0006
        /*0022*/ 	.short	0x0028
        /*0024*/ 	.byte	0x00, 0xf0, 0x11, 0x00


	//----- nvinfo : EIATTR_KPARAM_INFO
	.align		4
.L_4709:
        /*0028*/ 	.byte	0x04, 0x17
        /*002a*/ 	.short	(.L_4711 - .L_4710)
.L_4710:
        /*002c*/ 	.word	0x00000000
        /*0030*/ 	.short	0x0005
        /*0032*/ 	.short	0x0020
        /*0034*/ 	.byte	0x00, 0xf0, 0x21, 0x00


	//----- nvinfo : EIATTR_KPARAM_INFO
	.align		4
.L_4711:
        /*0038*/ 	.byte	0x04, 0x17
        /*003a*/ 	.short	(.L_4713 - .L_4712)
.L_4712:
        /*003c*/ 	.word	0x00000000
        /*0040*/ 	.short	0x0004
        /*0042*/ 	.short	0x0018
        /*0044*/ 	.byte	0x00, 0xf0, 0x11, 0x00


	//----- nvinfo : EIATTR_KPARAM_INFO
	.align		4
.L_4713:
        /*0048*/ 	.byte	0x04, 0x17
        /*004a*/ 	.short	(.L_4715 - .L_4714)
.L_4714:
        /*004c*/ 	.word	0x00000000
        /*0050*/ 	.short	0x0003
        /*0052*/ 	.short	0x0014
        /*0054*/ 	.byte	0x00, 0xf0, 0x11, 0x00


	//----- nvinfo : EIATTR_KPARAM_INFO
	.align		4
.L_4715:
        /*0058*/ 	.byte	0x04, 0x17
        /*005a*/ 	.short	(.L_4717 - .L_4716)
.L_4716:
        /*005c*/ 	.word	0x00000000
        /*0060*/ 	.short	0x0002
        /*0062*/ 	.short	0x0010
        /*0064*/ 	.byte	0x00, 0xf0, 0x11, 0x00


	//----- nvinfo : EIATTR_KPARAM_INFO
	.align		4
.L_4717:
        /*0068*/ 	.byte	0x04, 0x17
        /*006a*/ 	.short	(.L_4719 - .L_4718)
.L_4718:
        /*006c*/ 	.word	0x00000000
        /*0070*/ 	.short	0x0001
        /*0072*/ 	.short	0x0008
        /*0074*/ 	.byte	0x00, 0xf0, 0x21, 0x00


	//----- nvinfo : EIATTR_KPARAM_INFO
	.align		4
.L_4719:
        /*0078*/ 	.byte	0x04, 0x17
        /*007a*/ 	.short	(.L_4721 - .L_4720)
.L_4720:
        /*007c*/ 	.word	0x00000000
        /*0080*/ 	.short	0x0000
        /*0082*/ 	.short	0x0000
        /*0084*/ 	.byte	0x00, 0xf0, 0x21, 0x00


	//----- nvinfo : EIATTR_SPARSE_MMA_MASK
	.align		4
.L_4721:
        /*0088*/ 	.byte	0x03, 0x50
        /*008a*/ 	.short	0x0000


	//----- nvinfo : EIATTR_MAXREG_COUNT
	.align		4
        /*008c*/ 	.byte	0x03, 0x1b
        /*008e*/ 	.short	0x00ff


	//----- nvinfo : EIATTR_MERCURY_ISA_VERSION
	.align		4
        /*0090*/ 	.byte	0x03, 0x5f
        /*0092*/ 	.short	0x0101


	//----- nvinfo : EIATTR_COOP_GROUP_MASK_REGIDS
	.align		4
        /*0094*/ 	.byte	0x04, 0x29
        /*0096*/ 	.short	(.L_4723 - .L_4722)


	//   ....[0]....
.L_4722:
        /*0098*/ 	.word	0xffffffff


	//   ....[1]....
        /*009c*/ 	.word	0xffffffff


	//   ....[2]....
        /*00a0*/ 	.word	0xffffffff


	//   ....[3]....
        /*00a4*/ 	.word	0xffffffff


	//   ....[4]....
        /*00a8*/ 	.word	0xffffffff


	//   ....[5]....
        /*00ac*/ 	.word	0xffffffff


	//   ....[6]....
        /*00b0*/ 	.word	0xffffffff


	//   ....[7]....
        /*00b4*/ 	.word	0xffffffff


	//   ....[8]....
        /*00b8*/ 	.word	0xffffffff


	//   ....[9]....
        /*00bc*/ 	.word	0xffffffff


	//   ....[10]....
        /*00c0*/ 	.word	0xffffffff


	//   ....[11]....
        /*00c4*/ 	.word	0xffffffff


	//   ....[12]....
        /*00c8*/ 	.word	0xffffffff


	//   ....[13]....
        /*00cc*/ 	.word	0xffffffff


	//   ....[14]....
        /*00d0*/ 	.word	0xffffffff


	//   ....[15]....
        /*00d4*/ 	.word	0xffffffff


	//----- nvinfo : EIATTR_COOP_GROUP_INSTR_OFFSETS
	.align		4
.L_4723:
        /*00d8*/ 	.byte	0x04, 0x28
        /*00da*/ 	.short	(.L_4725 - .L_4724)


	//   ....[0]....
.L_4724:
        /*00dc*/ 	.word	0x00000690


	//   ....[1]....
        /*00e0*/ 	.word	0x000006b0


	//   ....[2]....
        /*00e4*/ 	.word	0x00000700


	//   ....[3]....
        /*00e8*/ 	.word	0x00000710


	//   ....[4]....
        /*00ec*/ 	.word	0x00000760


	//   ....[5]....
        /*00f0*/ 	.word	0x00000770


	//   ....[6]....
        /*00f4*/ 	.word	0x000007c0


	//   ....[7]....
        /*00f8*/ 	.word	0x000007d0


	//   ....[8]....
        /*00fc*/ 	.word	0x00000ae0


	//   ....[9]....
        /*0100*/ 	.word	0x00000b00


	//   ....[10]....
        /*0104*/ 	.word	0x00000b30


	//   ....[11]....
        /*0108*/ 	.word	0x00000b40


	//   ....[12]....
        /*010c*/ 	.word	0x00000b70


	//   ....[13]....
        /*0110*/ 	.word	0x00000b80


	//   ....[14]....
        /*0114*/ 	.word	0x00000bb0


	//   ....[15]....
        /*0118*/ 	.word	0x00000bc0


	//----- nvinfo : EIATTR_EXIT_INSTR_OFFSETS
	.align		4
.L_4725:
        /*011c*/ 	.byte	0x04, 0x1c
        /*011e*/ 	.short	(.L_4727 - .L_4726)


	//   ....[0]....
.L_4726:
        /*0120*/ 	.word	0x00000bd0


	//   ....[1]....
        /*0124*/ 	.word	0x00000cf0


	//   ....[2]....
        /*0128*/ 	.word	0x00000d00


	//   ....[3]....
        /*012c*/ 	.word	0x00000dd0


	//----- nvinfo : EIATTR_CRS_STACK_SIZE
	.align		4
.L_4727:
        /*0130*/ 	.byte	0x04, 0x1e
        /*0132*/ 	.short	(.L_4729 - .L_4728)
.L_4728:
        /*0134*/ 	.word	0x00000000


	//----- nvinfo : EIATTR_CBANK_PARAM_SIZE
	.align		4
.L_4729:
        /*0138*/ 	.byte	0x03, 0x19
        /*013a*/ 	.short	0x002d


	//----- nvinfo : EIATTR_PARAM_CBANK
	.align		4
        /*013c*/ 	.byte	0x04, 0x0a
        /*013e*/ 	.short	(.L_4731 - .L_4730)
	.align		4
.L_4730:
        /*0140*/ 	.word	index@(.nv.constant0._ZN43_GLOBAL__N__9ae7fba5_10_SoftMax_cu_9f978f6320softmax_warp_forwardIN3c108BFloat16ES2_fLi4ELb0ELb1EEEvPT0_PKT_iiiPKbib)
        /*0144*/ 	.short	0x0210
        /*0146*/ 	.short	0x002d


	//----- nvinfo : EIATTR_SW_WAR
	.align		4
.L_4731:
        /*0148*/ 	.byte	0x04, 0x36
        /*014a*/ 	.short	(.L_4733 - .L_4732)
.L_4732:
        /*014c*/ 	.word	0x00000008
.L_4733:


//--------------------- .nv.info._ZN43_GLOBAL__N__9ae7fba5_10_SoftMax_cu_9f978f6320softmax_warp_forwardIN3c108BFloat16ES2_fLi3ELb0ELb1EEEvPT0_PKT_iiiPKbib --------------------------
	.section	.nv.info._ZN43_GLOBAL__N__9ae7fba5_10_SoftMax_cu_9f978f6320softmax_warp_forwardIN3c108BFloat16ES2_fLi3ELb0ELb1EEEvPT0_PKT_iiiPKbib,"",@"SHT_CUDA_INFO"
	.sectionflags	@""
	.align	4


	//----- nvinfo : EIATTR_CUDA_API_VERSION
	.align		4
        /*0000*/ 	.byte	0x04, 0x37
        /*0002*/ 	.short	(.L_4735 - .L_4734)
.L_4734:
        /*0004*/ 	.word	0x00000082


	//----- nvinfo : EIATTR_KPARAM_INFO
	.align		4
.L_4735:
        /*0008*/ 	.byte	0x04, 0x17
        /*000a*/ 	.short	(.L_4737 - .L_4736)
.L_4736:
        /*000c*/ 	.word	0x00000000
        /*0010*/ 	.short	0x0007
        /*0012*/ 	.short	0x002c
        /*0014*/ 	.byte	0x00, 0xf0, 0x05, 0x00


	//----- nvinfo : EIATTR_KPARAM_INFO
	.align		4
.L_4737:
        /*0018*/ 	.byte	0x04, 0x17
        /*001a*/ 	.short	(.L_4739 - .L_4738)
.L_4738:
        /*001c*/ 	.word	0x00000000
        /*0020*/ 	.short	0x0006
        /*0022*/ 	.short	0x0028
        /*0024*/ 	.byte	0x00, 0xf0, 0x11, 0x00


	//----- nvinfo : EIATTR_KPARAM_INFO
	.align		4
.L_4739:
        /*0028*/ 	.byte	0x04, 0x17
        /*002a*/ 	.short	(.L_4741 - .L_4740)
.L_4740:
        /*002c*/ 	.word	0x00000000
        /*0030*/ 	.short	0x0005
        /*0032*/ 	.short	0x0020
        /*0034*/ 	.byte	0x00, 0xf0, 0x21, 0x00


	//----- nvinfo : EIATTR_KPARAM_INFO
	.align		4
.L_4741:
        /*0038*/ 	.byte	0x04, 0x17
        /*003a*/ 	.short	(.L_4743 - .L_4742)
.L_4742:
        /*003c*/ 	.word	0x00000000
        /*0040*/ 	.short	0x0004
        /*0042*/ 	.short	0x0018
        /*0044*/ 	.byte	0x00, 0xf0, 0x11, 0x00


	//----- nvinfo : EIATTR_KPARAM_INFO
	.align		4
.L_4743:
        /*0048*/ 	.byte	0x04, 0x17
        /*004a*/ 	.short	(.L_4745 - .L_4744)
.L_4744:
        /*004c*/ 	.word	0x00000000
        /*0050*/ 	.short	0x0003
        /*0052*/ 	.short	0x0014
        /*0054*/ 	.byte	0x00, 0xf0, 0x11, 0x00


	//----- nvinfo : EIATTR_KPARAM_INFO
	.align		4
.L_4745:
        /*0058*/ 	.byte	0x04, 0x17
        /*005a*/ 	.short	(.L_4747 - .L_4746)
.L_4746:
        /*005c*/ 	.word	0x00000000
        /*0060*/ 	.short	0x0002
        /*0062*/ 	.short	0x0010
        /*0064*/ 	.byte	0x00, 0xf0, 0x11, 0x00


	//----- nvinfo : EIATTR_KPARAM_INFO
	.align		4
.L_4747:
        /*0068*/ 	.byte	0x04, 0x17
        /*006a*/ 	.short	(.L_4749 - .L_4748)
.L_4748:
        /*006c*/ 	.word	0x00000000
        /*0070*/ 	.short	0x0001
        /*0072*/ 	.short	0x0008
        /*0074*/ 	.byte	0x00, 0xf0, 0x21, 0x00


	//----- nvinfo : EIATTR_KPARAM_INFO
	.align		4
.L_4749:
        /*0078*/ 	.byte	0x04, 0x17
        /*007a*/ 	.short	(.L_4751 - .L_4750)
.L_4750:
        /*007c*/ 	.word	0x00000000
        /*0080*/ 	.short	0x0000
        /*0082*/ 	.short	0x0000
        /*0084*/ 	.byte	0x00, 0xf0, 0x21, 0x00


	//----- nvinfo : EIATTR_SPARSE_MMA_MASK
	.align		4
.L_4751:
        /*0088*/ 	.byte	0x03, 0x50
        /*008a*/ 	.short	0x0000


	//----- nvinfo : EIATTR_MAXREG_COUNT
	.align		4
        /*008c*/ 	.byte	0x03, 0x1b
        /*008e*/ 	.short	0x00ff


	//----- nvinfo : EIATTR_MERCURY_ISA_VERSION
	.align		4
        /*0090*/ 	.byte	0x03, 0x5f
        /*0092*/ 	.short	0x0101


	//----- nvinfo : EIATTR_COOP_GROUP_MASK_REGIDS
	.align		4
        /*0094*/ 	.byte	0x04, 0x29
        /*0096*/ 	.short	(.L_4753 - .L_4752)


	//   ....[0]....
.L_4752:
        /*0098*/ 	.word	0xffffffff


	//   ....[1]....
        /*009c*/ 	.word	0xffffffff


	//   ....[2]....
        /*00a0*/ 	.word	0xffffffff


	//   ....[3]....
        /*00a4*/ 	.word	0xffffffff


	//   ....[4]....
        /*00a8*/ 	.word	0xffffffff


	//   ....[5]....
        /*00ac*/ 	.word	0xffffffff


	//   ....[6]....
        /*00b0*/ 	.word	0xffffffff


	//   ....[7]....
        /*00b4*/ 	.word	0xffffffff


	//   ....[8]....
        /*00b8*/ 	.word	0xffffffff


	//   ....[9]....
        /*00bc*/ 	.word	0xffffffff


	//   ....[10]....
        /*00c0*/ 	.word	0xffffffff


	//   ....[11]....
        /*00c4*/ 	.word	0xffffffff


	//----- nvinfo : EIATTR_COOP_GROUP_INSTR_OFFSETS
	.align		4
.L_4753:
        /*00c8*/ 	.byte	0x04, 0x28
        /*00ca*/ 	.short	(.L_4755 - .L_4754)


	//   ....[0]....
.L_4754:
        /*00cc*/ 	.word	0x00000690


	//   ....[1]....
        /*00d0*/ 	.word	0x000006b0


	//   ....[2]....
        /*00d4*/ 	.word	0x00000700


	//   ....[3]....
        /*00d8*/ 	.word	0x00000710


	//   ....[4]....
        /*00dc*/ 	.word	0x00000760


	//   ....[5]....
        /*00e0*/ 	.word	0x00000770


	//   ....[6]....
        /*00e4*/ 	.word	0x00000a80


	//   ....[7]....
        /*00e8*/ 	.word	0x00000aa0


	//   ....[8]....
        /*00ec*/ 	.word	0x00000ad0


	//   ....[9]....
        /*00f0*/ 	.word	0x00000ae0


	//   ....[10]....
        /*00f4*/ 	.word	0x00000b10


	//   ....[11]....
        /*00f8*/ 	.word	0x00000b20


	//----- nvinfo : EIATTR_EXIT_INSTR_OFFSETS
	.align		4
.L_4755:
        /*00fc*/ 	.byte	0x04, 0x1c
        /*00fe*/ 	.short	(.L_4757 - .L_4756)


	//   ....[0]....
.L_4756:
        /*0100*/ 	.word	0x00000b30


	//   ....[1]....
        /*0104*/ 	.word	0x00000c50


	//   ....[2]....
        /*0108*/ 	.word	0x00000c60


	//   ....[3]....
        /*010c*/ 	.word	0x00000d30


	//----- nvinfo : EIATTR_CRS_STACK_SIZE
	.align		4
.L_4757:
        /*0110*/ 	.byte	0x04, 0x1e
        /*0112*/ 	.short	(.L_4759 - .L_4758)
.L_4758:
        /*0114*/ 	.word	0x00000000


	//----- nvinfo : EIATTR_CBANK_PARAM_SIZE
	.align		4
.L_4759:
        /*0118*/ 	.byte	0x03, 0x19
        /*011a*/ 	.short	0x002d


	//----- nvinfo : EIATTR_PARAM_CBANK
	.align		4
        /*011c*/ 	.byte	0x04, 0x0a
        /*011e*/ 	.short	(.L_4761 - .L_4760)
	.align		4
.L_4760:
        /*0120*/ 	.word	index@(.nv.constant0._ZN43_GLOBAL__N__9ae7fba5_10_SoftMax_cu_9f978f6320softmax_warp_forwardIN3c108BFloat16ES2_fLi3ELb0ELb1EEEvPT0_PKT_iiiPKbib)
        /*0124*/ 	.short	0x0210
        /*0126*/ 	.short	0x002d


	//----- nvinfo : EIATTR_SW_WAR
	.align		4
.L_4761:
        /*0128*/ 	.byte	0x04, 0x36
        /*012a*/ 	.short	(.L_4763 - .L_4762)
.L_4762:
        /*012c*/ 	.word	0x00000008
.L_4763:


//--------------------- .nv.info._ZN43_GLOBAL__N__9ae7fba5_10_SoftMax_cu_9f978f6320softmax_warp_forwardIN3c108BFloat16ES2_fLi2ELb0ELb1EEEvPT0_PKT_iiiPKbib --------------------------
	.section	.nv.info._ZN43_GLOBAL__N__9ae7fba5_10_SoftMax_cu_9f978f6320softmax_warp_forwardIN3c108BFloat16ES2_fLi2ELb0ELb1EEEvPT0_PKT_iiiPKbib,"",@"SHT_CUDA_INFO"
	.sectionflags	@""
	.align	4


	//----- nvinfo : EIATTR_CUDA_API_VERSION
	.align		4
        /*0000*/ 	.byte	0x04, 0x37
        /*0002*/ 	.short	(.L_4765 - .L_4764)
.L_4764:
        /*0004*/ 	.word	0x00000082


	//----- nvinfo : EIATTR_KPARAM_INFO
	.align		4
.L_4765:
        /*0008*/ 	.byte	0x04, 0x17
        /*000a*/ 	.short	(.L_4767 - .L_4766)
.L_4766:
        /*000c*/ 	.word	0x00000000
        /*0010*/ 	.short	0x0007
        /*0012*/ 	.short	0x002c
        /*0014*/ 	.byte	0x00, 0xf0, 0x05, 0x00


	//----- nvinfo : EIATTR_KPARAM_INFO
	.align		4
.L_4767:
        /*0018*/ 	.byte	0x04, 0x17
        /*001a*/ 	.short	(.L_4769 - .L_4768)
.L_4768:
        /*001c*/ 	.word	0x00000000
        /*0020*/ 	.short	0x0006
        /*0022*/ 	.short	0x0028
        /*0024*/ 	.byte	0x00, 0xf0, 0x11, 0x00


	//----- nvinfo : EIATTR_KPARAM_INFO
	.align		4
.L_4769:
        /*0028*/ 	.byte	0x04, 0x17
        /*002a*/ 	.short	(.L_4771 - .L_4770)
.L_4770:
        /*002c*/ 	.word	0x00000000
        /*0030*/ 	.short	0x0005
        /*0032*/ 	.short	0x0020
        /*0034*/ 	.byte	0x00, 0xf0, 0x21, 0x00


	//----- nvinfo : EIATTR_KPARAM_INFO
	.align		4
.L_4771:
        /*0038*/ 	.byte	0x04, 0x17
        /*003a*/ 	.short	(.L_4773 - .L_4772)
.L_4772:
        /*003c*/ 	.word	0x00000000
        /*0040*/ 	.short	0x0004
        /*0042*/ 	.short	0x0018
        /*0044*/ 	.byte	0x00, 0xf0, 0x11, 0x00


	//----- nvinfo : EIATTR_KPARAM_INFO
	.align		4
.L_4773:
        /*0048*/ 	.byte	0x04, 0x17
        /*004a*/ 	.short	(.L_4775 - .L_4774)
.L_4774:
        /*004c*/ 	.word	0x00000000
        /*0050*/ 	.short	0x0003
        /*0052*/ 	.short	0x0014
        /*0054*/ 	.byte	0x00, 0xf0, 0x11, 0x00


	//----- nvinfo : EIATTR_KPARAM_INFO
	.align		4
.L_4775:
        /*0058*/ 	.byte	0x04, 0x17
        /*005a*/ 	.short	(.L_4777 - .L_4776)
.L_4776:
        /*005c*/ 	.word	0x00000000
        /*0060*/ 	.short	0x0002
        /*0062*/ 	.short	0x0010
        /*0064*/ 	.byte	0x00, 0xf0, 0x11, 0x00


	//----- nvinfo : EIATTR_KPARAM_INFO
	.align		4
.L_4777:
        /*0068*/ 	.byte	0x04, 0x17
        /*006a*/ 	.short	(.L_4779 - .L_4778)
.L_4778:
        /*006c*/ 	.word	0x00000000
        /*0070*/ 	.short	0x0001
        /*0072*/ 	.short	0x0008
        /*0074*/ 	.byte	0x00, 0xf0, 0x21, 0x00


	//----- nvinfo : EIATTR_KPARAM_INFO
	.align		4
.L_4779:
        /*0078*/ 	.byte	0x04, 0x17
        /*007a*/ 	.short	(.L_4781 - .L_4780)
.L_4780:
        /*007c*/ 	.word	0x00000000
        /*0080*/ 	.short	0x0000
        /*0082*/ 	.short	0x0000
        /*0084*/ 	.byte	0x00, 0xf0, 0x21, 0x00


	//----- nvinfo : EIATTR_SPARSE_MMA_MASK
	.align		4
.L_4781:
        /*0088*/ 	.byte	0x03, 0x50
        /*008a*/ 	.short	0x0000


	//----- nvinfo : EIATTR_MAXREG_COUNT
	.align		4
        /*008c*/ 	.byte	0x03, 0x1b
        /*008e*/ 	.short	0x00ff


	//----- nvinfo : EIATTR_MERCURY_ISA_VERSION
	.align		4
        /*0090*/ 	.byte	0x03, 0x5f
        /*0092*/ 	.short	0x0101


	//----- nvinfo : EIATTR_COOP_GROUP_MASK_REGIDS
	.align		4
        /*0094*/ 	.byte	0x04, 0x29
        /*0096*/ 	.short	(.L_4783 - .L_4782)


	//   ....[0]....
.L_4782:
        /*0098*/ 	.word	0xffffffff


	//   ....[1]....
        /*009c*/ 	.word	0xffffffff


	//   ....[2]....
        /*00a0*/ 	.word	0xffffffff


	//   ....[3]....
        /*00a4*/ 	.word	0xffffffff


	//   ....[4]....
        /*00a8*/ 	.word	0xffffffff


	//   ....[5]....
        /*00ac*/ 	.word	0xffffffff


	//   ....[6]....
        /*00b0*/ 	.word	0xffffffff


	//   ....[7]....
        /*00b4*/ 	.word	0xffffffff


	//----- nvinfo : EIATTR_COOP_GROUP_INSTR_OFFSETS
	.align		4
.L_4783:
        /*00b8*/ 	.byte	0x04, 0x28
        /*00ba*/ 	.short	(.L_4785 - .L_4784)


	//   ....[0]....
.L_4784:
        /*00bc*/ 	.word	0x000006a0


	//   ....[1]....
        /*00c0*/ 	.word	0x000006c0


	//   ....[2]....
        /*00c4*/ 	.word	0x00000710


	//   ....[3]....
        /*00c8*/ 	.word	0x00000720


	//   ....[4]....
        /*00cc*/ 	.word	0x00000a10


	//   ....[5]....
        /*00d0*/ 	.word	0x00000a30


	//   ....[6]....
        /*00d4*/ 	.word	0x00000a60


	//   ....[7]....
        /*00d8*/ 	.word	0x00000a70


	//----- nvinfo : EIATTR_EXIT_INSTR_OFFSETS
	.align		4
.L_4785:
        /*00dc*/ 	.byte	0x04, 0x1c
        /*00de*/ 	.short	(.L_4787 - .L_4786)


	//   ....[0]....
.L_4786:
        /*00e0*/ 	.word	0x00000a80


	//   ....[1]....
        /*00e4*/ 	.word	0x00000ba0


	//   ....[2]....
        /*00e8*/ 	.word	0x00000bb0


	//   ....[3]....
        /*00ec*/ 	.word	0x00000c80


	//----- nvinfo : EIATTR_CRS_STACK_SIZE
	.align		4
.L_4787:
        /*00f0*/ 	.byte	0x04, 0x1e
        /*00f2*/ 	.short	(.L_4789 - .L_4788)
.L_4788:
        /*00f4*/ 	.word	0x00000000


	//----- nvinfo : EIATTR_CBANK_PARAM_SIZE
	.align		4
.L_4789:
        /*00f8*/ 	.byte	0x03, 0x19
        /*00fa*/ 	.short	0x002d


	//----- nvinfo : EIATTR_PARAM_CBANK
	.align		4
        /*00fc*/ 	.byte	0x04, 0x0a
        /*00fe*/ 	.short	(.L_4791 - .L_4790)
	.align		4
.L_4790:
        /*0100*/ 	.word	index@(.nv.constant0._ZN43_GLOBAL__N__9ae7fba5_10_SoftMax_cu_9f978f6320softmax_warp_forwardIN3c108BFloat16ES2_fLi2ELb0ELb1EEEvPT0_PKT_iiiPKbib)
        /*0104*/ 	.short	0x0210
        /*0106*/ 	.short	0x002d


	//----- nvinfo : EIATTR_SW_WAR
	.align		4
.L_4791:
        /*0108*/ 	.byte	0x04, 0x36
        /*010a*/ 	.short	(.L_4793 - .L_4792)
.L_4792:
        /*010c*/ 	.word	0x00000008
.L_4793:


//--------------------- .nv.info._ZN43_GLOBAL__N__9ae7fba5_10_SoftMax_cu_9f978f6320softmax_warp_forwardIN3c108BFloat16ES2_fLi1ELb0ELb1EEEvPT0_PKT_iiiPKbib --------------------------
	.section	.nv.info._ZN43_GLOBAL__N__9ae7fba5_10_SoftMax_cu_9f978f6320softmax_warp_forwardIN3c108BFloat16ES2_fLi1ELb0ELb1EEEvPT0_PKT_iiiPKbib,"",@"SHT_CUDA_INFO"
	.sectionflags	@""
	.align	4


	//----- nvinfo : EIATTR_CUDA_API_VERSION
	.align		4
        /*0000*/ 	.byte	0x04, 0x37
        /*0002*/ 	.short	(.L_4795 - .L_4794)
.L_4794:
        /*0004*/ 	.word	0x00000082


	//----- nvinfo : EIATTR_KPARAM_INFO
	.align		4
.L_4795:
        /*0008*/ 	.byte	0x04, 0x17
        /*000a*/ 	.short	(.L_4797 - .L_4796)
.L_4796:
        /*000c*/ 	.word	0x00000000
        /*0010*/ 	.short	0x0007
        /*0012*/ 	.short	0x002c
        /*0014*/ 	.byte	0x00, 0xf0, 0x05, 0x00


	//----- nvinfo : EIATTR_KPARAM_INFO
	.align		4
.L_4797:
        /*0018*/ 	.byte	0x04, 0x17
        /*001a*/ 	.short	(.L_4799 - .L_4798)
.L_4798:
        /*001c*/ 	.word	0x00000000
        /*0020*/ 	.short	0x0006
        /*0022*/ 	.short	0x0028
        /*0024*/ 	.byte	0x00, 0xf0, 0x11, 0x00


	//----- nvinfo : EIATTR_KPARAM_INFO
	.align		4
.L_4799:
        /*0028*/ 	.byte	0x04, 0x17
        /*002a*/ 	.short	(.L_4801 - .L_4800)
.L_4800:
        /*002c*/ 	.word	0x00000000
        /*0030*/ 	.short	0x0005
        /*0032*/ 	.short	0x0020
        /*0034*/ 	.byte	0x00, 0xf0, 0x21, 0x00


	//----- nvinfo : EIATTR_KPARAM_INFO
	.align		4
.L_4801:
        /*0038*/ 	.byte	0x04, 0x17
        /*003a*/ 	.short	(.L_4803 - .L_4802)
.L_4802:
        /*003c*/ 	.word	0x00000000
        /*0040*/ 	.short	0x0004
        /*0042*/ 	.short	0x0018
        /*0044*/ 	.byte	0x00, 0xf0, 0x11, 0x00


	//----- nvinfo : EIATTR_KPARAM_INFO
	.align		4
.L_4803:
        /*0048*/ 	.byte	0x04, 0x17
        /*004a*/ 	.short	(.L_4805 - .L_4804)
.L_4804:
        /*004c*/ 	.word	0x00000000
        /*0050*/ 	.short	0x0003
        /*0052*/ 	.short	0x0014
        /*0054*/ 	.byte	0x00, 0xf0, 0x11, 0x00


	//----- nvinfo : EIATTR_KPARAM_INFO
	.align		4
.L_4805:
        /*0058*/ 	.byte	0x04, 0x17
        /*005a*/ 	.short	(.L_4807 - .L_4806)
.L_4806:
        /*005c*/ 	.word	0x00000000
        /*0060*/ 	.short	0x0002
        /*0062*/ 	.short	0x0010
        /*0064*/ 	.byte	0x00, 0xf0, 0x11, 0x00


	//----- nvinfo : EIATTR_KPARAM_INFO
	.align		4
.L_4807:
        /*0068*/ 	.byte	0x04, 0x17
        /*006a*/ 	.short	(.L_4809 - .L_4808)
.L_4808:
        /*006c*/ 	.word	0x00000000
        /*0070*/ 	.short	0x0001
        /*0072*/ 	.short	0x0008
        /*0074*/ 	.byte	0x00, 0xf0, 0x21, 0x00


	//----- nvinfo : EIATTR_KPARAM_INFO
	.align		4
.L_4809:
        /*0078*/ 	.byte	0x04, 0x17
        /*007a*/ 	.short	(.L_4811 - .L_4810)
.L_4810:
        /*007c*/ 	.word	0x00000000
        /*0080*/ 	.short	0x0000
        /*0082*/ 	.short	0x0000
        /*0084*/ 	.byte	0x00, 0xf0, 0x21, 0x00


	//----- nvinfo : EIATTR_SPARSE_MMA_MASK
	.align		4
.L_4811:
        /*0088*/ 	.byte	0x03, 0x50
        /*008a*/ 	.short	0x0000


	//----- nvinfo : EIATTR_MAXREG_COUNT
	.align		4
        /*008c*/ 	.byte	0x03, 0x1b
        /*008e*/ 	.short	0x00ff


	//----- nvinfo : EIATTR_MERCURY_ISA_VERSION
	.align		4
        /*0090*/ 	.byte	0x03, 0x5f
        /*0092*/ 	.short	0x0101


	//----- nvinfo : EIATTR_COOP_GROUP_MASK_REGIDS
	.align		4
        /*0094*/ 	.byte	0x04, 0x29
        /*0096*/ 	.short	(.L_4813 - .L_4812)


	//   ....[0]....
.L_4812:
        /*0098*/ 	.word	0xffffffff


	//   ....[1]....
        /*009c*/ 	.word	0xffffffff


	//   ....[2]....
        /*00a0*/ 	.word	0xffffffff


	//   ....[3]....
        /*00a4*/ 	.word	0xffffffff


	//----- nvinfo : EIATTR_COOP_GROUP_INSTR_OFFSETS
	.align		4
.L_4813:
        /*00a8*/ 	.byte	0x04, 0x28
        /*00aa*/ 	.short	(.L_4815 - .L_4814)


	//   ....[0]....
.L_4814:
        /*00ac*/ 	.word	0x000006a0


	//   ....[1]....
        /*00b0*/ 	.word	0x000006c0


	//   ....[2]....
        /*00b4*/ 	.word	0x000009e0


	//   ....[3]....
        /*00b8*/ 	.word	0x000009f0


	//----- nvinfo : EIATTR_EXIT_INSTR_OFFSETS
	.align		4
.L_4815:
        /*00bc*/ 	.byte	0x04, 0x1c
        /*00be*/ 	.short	(.L_4817 - .L_4816)


	//   ....[0]....
.L_4816:
        /*00c0*/ 	.word	0x00000a00


	//   ....[1]....
        /*00c4*/ 	.word	0x00000b20


	//   ....[2]....
        /*00c8*/ 	.word	0x00000b30


	//   ....[3]....
        /*00cc*/ 	.word	0x00000c00


	//----- nvinfo : EIATTR_CRS_STACK_SIZE
	.align		4
.L_4817:
        /*00d0*/ 	.byte	0x04, 0x1e
        /*00d2*/ 	.short	(.L_4819 - .L_4818)
.L_4818:
        /*00d4*/ 	.word	0x00000000


	//----- nvinfo : EIATTR_CBANK_PARAM_SIZE
	.align		4
.L_4819:
        /*00d8*/ 	.byte	0x03, 0x19
        /*00da*/ 	.short	0x002d


	//----- nvinfo : EIATTR_PARAM_CBANK
	.align		4
        /*00dc*/ 	.byte	0x04, 0x0a
        /*00de*/ 	.short	(.L_4821 - .L_4820)
	.align		4
.L_4820:
        /*00e0*/ 	.word	index@(.nv.constant0._ZN43_GLOBAL__N__9ae7fba5_10_SoftMax_cu_9f978f6320softmax_warp_forwardIN3c108BFloat16ES2_fLi1ELb0ELb1EEEvPT0_PKT_iiiPKbib)
        /*00e4*/ 	.short	0x0210
        /*00e6*/ 	.short	0x002d


	//----- nvinfo : EIATTR_SW_WAR
	.align		4
.L_4821:
        /*00e8*/ 	.byte	0x04, 0x36
        /*00ea*/ 	.short	(.L_4823 - .L_4822)
.L_4822:
        /*00ec*/ 	.word	0x00000008
.L_4823:


//--------------------- .nv.info._ZN43_GLOBAL__N__9ae7fba5_10_SoftMax_cu_9f978f6320softmax_warp_forwardIN3c108BFloat16ES2_fLi0ELb0ELb1EEEvPT0_PKT_iiiPKbib --------------------------
	.section	.nv.info._ZN43_GLOBAL__N__9ae7fba5_10_SoftMax_cu_9f978f6320softmax_warp_forwardIN3c108BFloat16ES2_fLi0ELb0ELb1EEEvPT0_PKT_iiiPKbib,"",@"SHT_CUDA_INFO"
	.sectionflags	@""
	.align	4


	//----- nvinfo : EIATTR_CUDA_API_VERSION
	.align		4
        /*0000*/ 	.byte	0x04, 0x37
        /*0002*/ 	.short	(.L_4825 - .L_4824)
.L_4824:
        /*0004*/ 	.word	0x00000082


	//----- nvinfo : EIATTR_KPARAM_INFO
	.align		4
.L_4825:
        /*0008*/ 	.byte	0x04, 0x17
        /*000a*/ 	.short	(.L_4827 - .L_4826)
.L_4826:
        /*000c*/ 	.word	0x00000000
        /*0010*/ 	.short	0x0007
        /*0012*/ 	.short	0x002c
        /*0014*/ 	.byte	0x00, 0xf0, 0x05, 0x00


	//----- nvinfo : EIATTR_KPARAM_INFO
	.align		4
.L_4827:
        /*0018*/ 	.byte	0x04, 0x17
        /*001a*/ 	.short	(.L_4829 - .L_4828)
.L_4828:
        /*001c*/ 	.word	0x00000000
        /*0020*/ 	.short	0x0006
        /*0022*/ 	.short	0x0028
        /*0024*/ 	.byte	0x00, 0xf0, 0x11, 0x00


	//----- nvinfo : EIATTR_KPARAM_INFO
	.align		4
.L_4829:
        /*0028*/ 	.byte	0x04, 0x17
        /*002a*/ 	.short	(.L_4831 - .L_4830)
.L_4830:
        /*002c*/ 	.word	0x00000000
        /*0030*/ 	.short	0x0005
        /*0032*/ 	.short	0x0020
        /*0034*/ 	.byte	0x00, 0xf0, 0x21, 0x00


	//----- nvinfo : EIATTR_KPARAM_INFO
	.align		4
.L_4831:
        /*0038*/ 	.byte	0x04, 0x17
        /*003a*/ 	.short	(.L_4833 - .L_4832)
.L_4832:
        /*003c*/ 	.word	0x00000000
        /*0040*/ 	.short	0x0004
        /*0042*/ 	.short	0x0018
        /*0044*/ 	.byte	0x00, 0xf0, 0x11, 0x00


	//----- nvinfo : EIATTR_KPARAM_INFO
	.align		4
.L_4833:
        /*0048*/ 	.byte	0x04, 0x17
        /*004a*/ 	.short	(.L_4835 - .L_4834)
.L_4834:
        /*004c*/ 	.word	0x00000000
        /*0050*/ 	.short	0x0003
        /*0052*/ 	.short	0x0014
        /*0054*/ 	.byte	0x00, 0xf0, 0x11, 0x00


	//----- nvinfo : EIATTR_KPARAM_INFO
	.align		4
.L_4835:
        /*0058*/ 	.byte	0x04, 0x17
        /*005a*/ 	.short	(.L_4837 - .L_4836)
.L_4836:
        /*005c*/ 	.word	0x00000000
        /*0060*/ 	.short	0x0002
        /*0062*/ 	.short	0x0010
        /*0064*/ 	.byte	0x00, 0xf0, 0x11, 0x00


	//----- nvinfo : EIATTR_KPARAM_INFO
	.align		4
.L_4837:
        /*0068*/ 	.byte	0x04, 0x17
        /*006a*/ 	.short	(.L_4839 - .L_4838)
.L_4838:
        /*006c*/ 	.word	0x00000000
        /*0070*/ 	.short	0x0001
        /*0072*/ 	.short	0x0008
        /*0074*/ 	.byte	0x00, 0xf0, 0x21, 0x00


	//----- nvinfo : EIATTR_KPARAM_INFO
	.align		4
.L_4839:
        /*0078*/ 	.byte	0x04, 0x17
        /*007a*/ 	.short	(.L_4841 - .L_4840)
.L_4840:
        /*007c*/ 	.word	0x00000000
        /*0080*/ 	.short	0x0000
        /*0082*/ 	.short	0x0000
        /*0084*/ 	.byte	0x00, 0xf0, 0x21, 0x00


	//----- nvinfo : EIATTR_SPARSE_MMA_MASK
	.align		4
.L_4841:
        /*0088*/ 	.byte	0x03, 0x50
        /*008a*/ 	.short	0x0000


	//----- nvinfo : EIATTR_MAXREG_COUNT
	.align		4
        /*008c*/ 	.byte	0x03, 0x1b
        /*008e*/ 	.short	0x00ff


	//----- nvinfo : EIATTR_MERCURY_ISA_VERSION
	.align		4
        /*0090*/ 	.byte	0x03, 0x5f
        /*0092*/ 	.short	0x0101


	//----- nvinfo : EIATTR_EXIT_INSTR_OFFSETS
	.align		4
        /*0094*/ 	.byte	0x04, 0x1c
        /*0096*/ 	.short	(.L_4843 - .L_4842)


	//   ....[0]....
.L_4842:
        /*0098*/ 	.word	0x00000980


	//   ....[1]....
        /*009c*/ 	.word	0x00000a80


	//   ....[2]....
        /*00a0*/ 	.word	0x00000a90


	//   ....[3]....
        /*00a4*/ 	.word	0x00000b60


	//----- nvinfo : EIATTR_CRS_STACK_SIZE
	.align		4
.L_4843:
        /*00a8*/ 	.byte	0x04, 0x1e
        /*00aa*/ 	.short	(.L_4845 - .L_4844)
.L_4844:
        /*00ac*/ 	.word	0x00000000


	//----- nvinfo : EIATTR_CBANK_PARAM_SIZE
	.align		4
.L_4845:
        /*00b0*/ 	.byte	0x03, 0x19
        /*00b2*/ 	.short	0x002d


	//----- nvinfo : EIATTR_PARAM_CBANK
	.align		4
        /*00b4*/ 	.byte	0x04, 0x0a
        /*00b6*/ 	.short	(.L_4847 - .L_4846)
	.align		4
.L_4846:
        /*00b8*/ 	.word	index@(.nv.constant0._ZN43_GLOBAL__N__9ae7fba5_10_SoftMax_cu_9f978f6320softmax_warp_forwardIN3c108BFloat16ES2_fLi0ELb0ELb1EEEvPT0_PKT_iiiPKbib)
        /*00bc*/ 	.short	0x0210
        /*00be*/ 	.short	0x002d


	//----- nvinfo : EIATTR_SW_WAR
	.align		4
.L_4847:
        /*00c0*/ 	.byte	0x04, 0x36
        /*00c2*/ 	.short	(.L_4849 - .L_4848)
.L_4848:
        /*00c4*/ 	.word	0x00000008
.L_4849:


//--------------------- .nv.info._ZN43_GLOBAL__N__9ae7fba5_10_SoftMax_cu_9f978f6320softmax_warp_forwardIN3c104HalfES2_fLi11ELb0ELb1EEEvPT0_PKT_iiiPKbib --------------------------
	.section	.nv.info._ZN43_GLOBAL__N__9ae7fba5_10_SoftMax_cu_9f978f6320softmax_warp_forwardIN3c104HalfES2_fLi11ELb0ELb1EEEvPT0_PKT_iiiPKbib,"",@"SHT_CUDA_INFO"
	.sectionflags	@""
	.align	4


	//----- nvinfo : EIATTR_CUDA_API_VERSION
	.align		4
        /*0000*/ 	.byte	0x04, 0x37
        /*0002*/ 	.short	(.L_4851 - .L_4850)
.L_4850:
        /*0004*/ 	.word	0x00000082


	//----- nvinfo : EIATTR_KPARAM_INFO
	.align		4
.L_4851:
        /*0008*/ 	.byte	0x04, 0x17
        /*000a*/ 	.short	(.L_4853 - .L_4852)
.L_4852:
        /*000c*/ 	.word	0x00000000
        /*0010*/ 	.short	0x0007
        /*0012*/ 	.short	0x002c
        /*0014*/ 	.byte	0x00, 0xf0, 0x05, 0x00


	//----- nvinfo : EIATTR_KPARAM_INFO
	.align		4
.L_4853:
        /*0018*/ 	.byte	0x04, 0x17
        /*001a*/ 	.short	(.L_4855 - .L_4854)
.L_4854:
        /*001c*/ 	.word	0x00000000
        /*0020*/ 	.short	0x0006
        /*0022*/ 	.short	0x0028
        /*0024*/ 	.byte	0x00, 0xf0, 0x11, 0x00


	//----- nvinfo : EIATTR_KPARAM_INFO
	.align		4
.L_4855:
        /*0028*/ 	.byte	0x04, 0x17
        /*002a*/ 	.short	(.L_4857 - .L_4856)
.L_4856:
        /*002c*/ 	.word	0x00000000
        /*0030*/ 	.short	0x0005
        /*0032*/ 	.short	0x0020
        /*0034*/ 	.byte	0x00, 0xf0, 0x21, 0x00


	//----- nvinfo : EIATTR_KPARAM_INFO
	.align		4
.L_4857:
        /*0038*/ 	.byte	0x04, 0x17
        /*003a*/ 	.short	(.L_4859 - .L_4858)
.L_4858:
        /*003c*/ 	.word	0x00000000
        /*0040*/ 	.short	0x0004
        /*0042*/ 	.short	0x0018
        /*0044*/ 	.byte	0x00, 0xf0, 0x11, 0x00


	//----- nvinfo : EIATTR_KPARAM_INFO
	.align		4
.L_4859:
        /*0048*/ 	.byte	0x04, 0x17
        /*004a*/ 	.short	(.L_4861 - .L_4860)
.L_4860:
        /*004c*/ 	.word	0x00000000
        /*0050*/ 	.short	0x0003
        /*0052*/ 	.short	0x0014
        /*0054*/ 	.byte	0x00, 0xf0, 0x11, 0x00


	//----- nvinfo : EIATTR_KPARAM_INFO
	.align		4
.L_4861:
        /*0058*/ 	.byte	0x04, 0x17
        /*005a*/ 	.short	(.L_4863 - .L_4862)
.L_4862:
        /*005c*/ 	.word	0x00000000
        /*0060*/ 	.short	0x0002
        /*0062*/ 	.short	0x0010
        /*0064*/ 	.byte	0x00, 0xf0, 0x11, 0x00


	//----- nvinfo : EIATTR_KPARAM_INFO
	.align		4
.L_4863:
        /*0068*/ 	.byte	0x04, 0x17
        /*006a*/ 	.short	(.L_4865 - .L_4864)
.L_4864:
        /*006c*/ 	.word	0x00000000
        /*0070*/ 	.short	0x0001
        /*0072*/ 	.short	0x0008
        /*0074*/ 	.byte	0x00, 0xf0, 0x21, 0x00


	//----- nvinfo : EIATTR_KPARAM_INFO
	.align		4
.L_4865:
        /*0078*/ 	.byte	0x04, 0x17
        /*007a*/ 	.short	(.L_4867 - .L_4866)
.L_4866:
        /*007c*/ 	.word	0x00000000
        /*0080*/ 	.short	0x0000
        /*0082*/ 	.short	0x0000
        /*0084*/ 	.byte	0x00, 0xf0, 0x21, 0x00


	//----- nvinfo : EIATTR_SPARSE_MMA_MASK
	.align		4
.L_4867:
        /*0088*/ 	.byte	0x03, 0x50
        /*008a*/ 	.short	0x0000


	//----- nvinfo : EIATTR_MAXREG_COUNT
	.align		4
        /*008c*/ 	.byte	0x03, 0x1b
        /*008e*/ 	.short	0x00ff


	//----- nvinfo : EIATTR_MERCURY_ISA_VERSION
	.align		4
        /*0090*/ 	.byte	0x03, 0x5f
        /*0092*/ 	.short	0x0101


	//----- nvinfo : EIATTR_COOP_GROUP_MASK_REGIDS
	.align		4
        /*0094*/ 	.byte	0x04, 0x29
        /*0096*/ 	.short	(.L_4869 - .L_4868)


	//   ....[0]....
.L_4868:
        /*0098*/ 	.word	0xffffffff


	//   ....[1]....
        /*009c*/ 	.word	0xffffffff


	//   ....[2]....
        /*00a0*/ 	.word	0xffffffff


	//   ....[3]....
        /*00a4*/ 	.word	0xffffffff


	//   ....[4]....
        /*00a8*/ 	.word	0xffffffff


	//   ....[5]....
        /*00ac*/ 	.word	0xffffffff


	//   ....[6]....
        /*00b0*/ 	.word	0xffffffff


	//   ....[7]....
        /*00b4*/ 	.word	0xffffffff


	//   ....[8]....
        /*00b8*/ 	.word	0xffffffff


	//   ....[9]....
        /*00bc*/ 	.word	0xffffffff


	//----- nvinfo : EIATTR_COOP_GROUP_INSTR_OFFSETS
	.align		4
.L_4869:
        /*00c0*/ 	.byte	0x04, 0x28
        /*00c2*/ 	.short	(.L_4871 - .L_4870)


	//   ....[0]....
.L_4870:
        /*00c4*/ 	.word	0x00005590


	//   ....[1]....
        /*00c8*/ 	.word	0x000055d0


	//   ....[2]....
        /*00cc*/ 	.word	0x00005610


	//   ....[3]....
        /*00d0*/ 	.word	0x00005650


	//   ....[4]....
        /*00d4*/ 	.word	0x00005690


	//   ....[5]....
        /*00d8*/ 	.word	0x00008200


	//   ....[6]....
        /*00dc*/ 	.word	0x00008230


	//   ....[7]....
        /*00e0*/ 	.word	0x00008260


	//   ....[8]....
        /*00e4*/ 	.word	0x000082a0


	//   ....[9]....
        /*00e8*/ 	.word	0x000082c0


	//----- nvinfo : EIATTR_EXIT_INSTR_OFFSETS
	.align		4
.L_4871:
        /*00ec*/ 	.byte	0x04, 0x1c
        /*00ee*/ 	.short	(.L_4873 - .L_4872)


	//   ....[0]....
.L_4872:
        /*00f0*/ 	.word	0x000082d0


	//   ....[1]....
        /*00f4*/ 	.word	0x00008300


	//   ....[2]....
        /*00f8*/ 	.word	0x00008400


	//   ....[3]....
        /*00fc*/ 	.word	0x00008490


	//   ....[4]....
        /*0100*/ 	.word	0x00008520


	//   ....[5]....
        /*0104*/ 	.word	0x000085b0


	//   ....[6]....
        /*0108*/ 	.word	0x00008640


	//   ....[7]....
        /*010c*/ 	.word	0x000086d0


	//   ....[8]....
        /*0110*/ 	.word	0x00008760


	//   ....[9]....
        /*0114*/ 	.word	0x000087f0


	//   ....[10]....
        /*0118*/ 	.word	0x00008880


	//   ....[11]....
        /*011c*/ 	.word	0x00008910


	//   ....[12]....
        /*0120*/ 	.word	0x000089a0


	//   ....[13]....
        /*0124*/ 	.word	0x00008a30


	//   ....[14]....
        /*0128*/ 	.word	0x00008ac0


	//   ....[15]....
        /*012c*/ 	.word	0x00008b50


	//   ....[16]....
        /*0130*/ 	.word	0x00008be0


	//   ....[17]....
        /*0134*/ 	.word	0x00008c70


	//   ....[18]....
        /*0138*/ 	.word	0x00008d00


	//   ....[19]....
        /*013c*/ 	.word	0x00008d90


	//   ....[20]....
        /*0140*/ 	.word	0x00008e20


	//   ....[21]....
        /*0144*/ 	.word	0x00008eb0


	//   ....[22]....
        /*0148*/ 	.word	0x00008f40


	//   ....[23]....
        /*014c*/ 	.word	0x00008fd0


	//   ....[24]....
        /*0150*/ 	.word	0x00009060


	//   ....[25]....
        /*0154*/ 	.word	0x000090f0


	//   ....[26]....
        /*0158*/ 	.word	0x00009180


	//   ....[27]....
        /*015c*/ 	.word	0x00009210


	//   ....[28]....
        /*0160*/ 	.word	0x000092a0


	//   ....[29]....
        /*0164*/ 	.word	0x00009330


	//   ....[30]....
        /*0168*/ 	.word	0x000093c0


	//   ....[31]....
        /*016c*/ 	.word	0x00009450


	//   ....[32]....
        /*0170*/ 	.word	0x000094e0


	//   ....[33]....
        /*0174*/ 	.word	0x00009570


	//   ....[34]....
        /*0178*/ 	.word	0x00009600


	//   ....[35]....
        /*017c*/ 	.word	0x00009690


	//   ....[36]....
        /*0180*/ 	.word	0x00009720


	//   ....[37]....
        /*0184*/ 	.word	0x000097b0


	//   ....[38]....
        /*0188*/ 	.word	0x00009840


	//   ....[39]....
        /*018c*/ 	.word	0x000098d0


	//   ....[40]....
        /*0190*/ 	.word	0x00009950


	//   ....[41]....
        /*0194*/ 	.word	0x000099d0


	//   ....[42]....
        /*0198*/ 	.word	0x00009a50


	//   ....[43]....
        /*019c*/ 	.word	0x00009ad0


	//   ....[44]....
        /*01a0*/ 	.word	0x00009b50


	//   ....[45]....
        /*01a4*/ 	.word	0x00009bd0


	//   ....[46]....
        /*01a8*/ 	.word	0x00009c50


	//   ....[47]....
        /*01ac*/ 	.word	0x00009cd0


	//   ....[48]....
        /*01b0*/ 	.word	0x00009d50


	//   ....[49]....
        /*01b4*/ 	.word	0x00009dd0


	//   ....[50]....
        /*01b8*/ 	.word	0x00009e50


	//   ....[51]....
        /*01bc*/ 	.word	0x00009ed0


	//   ....[52]....
        /*01c0*/ 	.word	0x00009f50


	//   ....[53]....
        /*01c4*/ 	.word	0x00009fd0


	//   ....[54]....
        /*01c8*/ 	.word	0x0000a050


	//   ....[55]....
        /*01cc*/ 	.word	0x0000a0d0


	//   ....[56]....
        /*01d0*/ 	.word	0x0000a150


	//   ....[57]....
        /*01d4*/ 	.word	0x0000a1d0


	//   ....[58]....
        /*01d8*/ 	.word	0x0000a250


	//   ....[59]....
        /*01dc*/ 	.word	0x0000a2d0


	//   ....[60]....
        /*01e0*/ 	.word	0x0000a350


	//   ....[61]....
        /*01e4*/ 	.word	0x0000a3d0


	//   ....[62]....
        /*01e8*/ 	.word	0x0000a450


	//   ....[63]....
        /*01ec*/ 	.word	0x0000a4d0


	//   ....[64]....
        /*01f0*/ 	.word	0x0000a550


	//   ....[65]....
        /*01f4*/ 	.word	0x0000a5c0


	//----- nvinfo : EIATTR_CRS_STACK_SIZE
	.align		4
.L_4873:
        /*01f8*/ 	.byte	0x04, 0x1e
        /*01fa*/ 	.short	(.L_4875 - .L_4874)
.L_4874:
        /*01fc*/ 	.word	0x00000000


	//----- nvinfo : EIATTR_CBANK_PARAM_SIZE
	.align		4
.L_4875:
        /*0200*/ 	.byte	0x03, 0x19
        /*0202*/ 	.short	0x002d


	//----- nvinfo : EIATTR_PARAM_CBANK
	.align		4
        /*0204*/ 	.byte	0x04, 0x0a
        /*0206*/ 	.short	(.L_4877 - .L_4876)
	.align		4
.L_4876:
        /*0208*/ 	.word	index@(.nv.constant0._ZN43_GLOBAL__N__9ae7fba5_10_SoftMax_cu_9f978f6320softmax_warp_forwardIN3c104HalfES2_fLi11ELb0ELb1EEEvPT0_PKT_iiiPKbib)
        /*020c*/ 	.short	0x0210
        /*020e*/ 	.short	0x002d


	//----- nvinfo : EIATTR_SW_WAR
	.align		4
.L_4877:
        /*0210*/ 	.byte	0x04, 0x36
        /*0212*/ 	.short	(.L_4879 - .L_4878)
.L_4878:
        /*0214*/ 	.word	0x00000008
.L_4879:


//--------------------- .nv.info._ZN43_GLOBAL__N__9ae7fba5_10_SoftMax_cu_9f978f6320softmax_warp_forwardIN3c104HalfES2_fLi10ELb0ELb1EEEvPT0_PKT_iiiPKbib --------------------------
	.section	.nv.info._ZN43_GLOBAL__N__9ae7fba5_10_SoftMax_cu_9f978f6320softmax_warp_forwardIN3c104HalfES2_fLi10ELb0ELb1EEEvPT0_PKT_iiiPKbib,"",@"SHT_CUDA_INFO"
	.sectionflags	@""
	.align	4


	//----- nvinfo : EIATTR_CUDA_API_VERSION
	.align		4
        /*0000*/ 	.byte	0x04, 0x37
        /*0002*/ 	.short	(.L_4881 - .L_4880)
.L_4880:
        /*0004*/ 	.word	0x00000082


	//----- nvinfo : EIATTR_KPARAM_INFO
	.align		4
.L_4881:
        /*0008*/ 	.byte	0x04, 0x17
        /*000a*/ 	.short	(.L_4883 - .L_4882)
.L_4882:
        /*000c*/ 	.word	0x00000000
        /*0010*/ 	.short	0x0007
        /*0012*/ 	.short	0x002c
        /*0014*/ 	.byte	0x00, 0xf0, 0x05, 0x00


	//----- nvinfo : EIATTR_KPARAM_INFO
	.align		4
.L_4883:
        /*0018*/ 	.byte	0x04, 0x17
        /*001a*/ 	.short	(.L_4885 - .L_4884)
.L_4884:
        /*001c*/ 	.word	0x00000000
        /*0020*/ 	.short	0x0006
        /*0022*/ 	.short	0x0028
        /*0024*/ 	.byte	0x00, 0xf0, 0x11, 0x00


	//----- nvinfo : EIATTR_KPARAM_INFO
	.align		4
.L_4885:
        /*0028*/ 	.byte	0x04, 0x17
        /*002a*/ 	.short	(.L_4887 - .L_4886)
.L_4886:
        /*002c*/ 	.word	0x00000000
        /*0030*/ 	.short	0x0005
        /*0032*/ 	.short	0x0020
        /*0034*/ 	.byte	0x00, 0xf0, 0x21, 0x00


	//----- nvinfo : EIATTR_KPARAM_INFO
	.align		4
.L_4887:
        /*0038*/ 	.byte	0x04, 0x17
        /*003a*/ 	.short	(.L_4889 - .L_4888)
.L_4888:
        /*003c*/ 	.word	0x00000000
        /*0040*/ 	.short	0x0004
        /*0042*/ 	.short	0x0018
        /*0044*/ 	.byte	0x00, 0xf0, 0x11, 0x00


	//----- nvinfo : EIATTR_KPARAM_INFO
	.align		4
.L_4889:
        /*0048*/ 	.byte	0x04, 0x17
        /*004a*/ 	.short	(.L_4891 - .L_4890)
.L_4890:
        /*004c*/ 	.word	0x00000000
        /*0050*/ 	.short	0x0003
        /*0052*/ 	.short	0x0014
        /*0054*/ 	.byte	0x00, 0xf0, 0x11, 0x00


	//----- nvinfo : EIATTR_KPARAM_INFO
	.align		4
.L_4891:
        /*0058*/ 	.byte	0x04, 0x17
        /*005a*/ 	.short	(.L_4893 - .L_4892)
.L_4892:
        /*005c*/ 	.word	0x00000000
        /*0060*/ 	.short	0x0002
        /*0062*/ 	.short	0x0010
        /*0064*/ 	.byte	0x00, 0xf0, 0x11, 0x00


	//----- nvinfo : EIATTR_KPARAM_INFO
	.align		4
.L_4893:
        /*0068*/ 	.byte	0x04, 0x17
        /*006a*/ 	.short	(.L_4895 - .L_4894)
.L_4894:
        /*006c*/ 	.word	0x00000000
        /*0070*/ 	.short	0x0001
        /*0072*/ 	.short	0x0008
        /*0074*/ 	.byte	0x00, 0xf0, 0x21, 0x00


	//----- nvinfo : EIATTR_KPARAM_INFO
	.align		4
.L_4895:
        /*0078*/ 	.byte	0x04, 0x17
        /*007a*/ 	.short	(.L_4897 - .L_4896)
.L_4896:
        /*007c*/ 	.word	0x00000000
        /*0080*/ 	.short	0x0000
        /*0082*/ 	.short	0x0000
        /*0084*/ 	.byte	0x00, 0xf0, 0x21, 0x00


	//----- nvinfo : EIATTR_SPARSE_MMA_MASK
	.align		4
.L_4897:
        /*0088*/ 	.byte	0x03, 0x50
        /*008a*/ 	.short	0x0000


	//----- nvinfo : EIATTR_MAXREG_COUNT
	.align		4
        /*008c*/ 	.byte	0x03, 0x1b
        /*008e*/ 	.short	0x00ff


	//----- nvinfo : EIATTR_MERCURY_ISA_VERSION
	.align		4
        /*0090*/ 	.byte	0x03, 0x5f
        /*0092*/ 	.short	0x0101


	//----- nvinfo : EIATTR_COOP_GROUP_MASK_REGIDS
	.align		4
        /*0094*/ 	.byte	0x04, 0x29
        /*0096*/ 	.short	(.L_4899 - .L_4898)


	//   ....[0]....
.L_4898:
        /*0098*/ 	.word	0xffffffff


	//   ....[1]....
        /*009c*/ 	.word	0xffffffff


	//   ....[2]....
        /*00a0*/ 	.word	0xffffffff


	//   ....[3]....
        /*00a4*/ 	.word	0xffffffff


	//   ....[4]....
        /*00a8*/ 	.word	0xffffffff


	//   ....[5]....
        /*00ac*/ 	.word	0xffffffff


	//   ....[6]....
        /*00b0*/ 	.word	0xffffffff


	//   ....[7]....
        /*00b4*/ 	.word	0xffffffff


	//   ....[8]....
        /*00b8*/ 	.word	0xffffffff


	//   ....[9]....
        /*00bc*/ 	.word	0xffffffff


	//----- nvinfo : EIATTR_COOP_GROUP_INSTR_OFFSETS
	.align		4
.L_4899:
        /*00c0*/ 	.byte	0x04, 0x28
        /*00c2*/ 	.short	(.L_4901 - .L_4900)


	//   ....[0]....
.L_4900:
        /*00c4*/ 	.word	0x00002a60


	//   ....[1]....
        /*00c8*/ 	.word	0x00002aa0


	//   ....[2]....
        /*00cc*/ 	.word	0x00002ad0


	//   ....[3]....
        /*00d0*/ 	.word	0x00002b10


	//   ....[4]....
        /*00d4*/ 	.word	0x00002b50


	//   ....[5]....
        /*00d8*/ 	.word	0x000040f0


	//   ....[6]....
        /*00dc*/ 	.word	0x00004120


	//   ....[7]....
        /*00e0*/ 	.word	0x00004140


	//   ....[8]....
        /*00e4*/ 	.word	0x00004170


	//   ....[9]....
        /*00e8*/ 	.word	0x000041b0


	//----- nvinfo : EIATTR_EXIT_INSTR_OFFSETS
	.align		4
.L_4901:
        /*00ec*/ 	.byte	0x04, 0x1c
        /*00ee*/ 	.short	(.L_4903 - .L_4902)


	//   ....[0]....
.L_4902:
        /*00f0*/ 	.word	0x000041d0


	//   ....[1]....
        /*00f4*/ 	.word	0x00004200


	//   ....[2]....
        /*00f8*/ 	.word	0x000042e0


	//   ....[3]....
        /*00fc*/ 	.word	0x00004370


	//   ....[4]....
        /*0100*/ 	.word	0x00004400


	//   ....[5]....
        /*0104*/ 	.word	0x00004490


	//   ....[6]....
        /*0108*/ 	.word	0x00004520


	//   ....[7]....
        /*010c*/ 	.word	0x000045b0


	//   ....[8]....
        /*0110*/ 	.word	0x00004640


	//   ....[9]....
        /*0114*/ 	.word	0x000046d0


	//   ....[10]....
        /*0118*/ 	.word	0x00004760


	//   ....[11]....
        /*011c*/ 	.word	0x000047f0


	//   ....[12]....
        /*0120*/ 	.word	0x00004880


	//   ....[13]....
        /*0124*/ 	.word	0x00004910


	//   ....[14]....
        /*0128*/ 	.word	0x000049a0


	//   ....[15]....
        /*012c*/ 	.word	0x00004a30


	//   ....[16]....
        /*0130*/ 	.word	0x00004ac0


	//   ....[17]....
        /*0134*/ 	.word	0x00004b50


	//   ....[18]....
        /*0138*/ 	.word	0x00004be0


	//   ....[19]....
        /*013c*/ 	.word	0x00004c70


	//   ....[20]....
        /*0140*/ 	.word	0x00004d00


	//   ....[21]....
        /*0144*/ 	.word	0x00004d90


	//   ....[22]....
        /*0148*/ 	.word	0x00004e10


	//   ....[23]....
        /*014c*/ 	.word	0x00004e90


	//   ....[24]....
        /*0150*/ 	.word	0x00004f10


	//   ....[25]....
        /*0154*/ 	.word	0x00004f90


	//   ....[26]....
        /*0158*/ 	.word	0x00005010


	//   ....[27]....
        /*015c*/ 	.word	0x00005090


	//   ....[28]....
        /*0160*/ 	.word	0x00005110


	//   ....[29]....
        /*0164*/ 	.word	0x00005190


	//   ....[30]....
        /*0168*/ 	.word	0x00005210


	//   ....[31]....
        /*016c*/ 	.word	0x00005290


	//   ....[32]....
        /*0170*/ 	.word	0x00005310


	//   ....[33]....
        /*0174*/ 	.word	0x00005380


	//----- nvinfo : EIATTR_CRS_STACK_SIZE
	.align		4
.L_4903:
        /*0178*/ 	.byte	0x04, 0x1e
        /*017a*/ 	.short	(.L_4905 - .L_4904)
.L_4904:
        /*017c*/ 	.word	0x00000000


	//----- nvinfo : EIATTR_CBANK_PARAM_SIZE
	.align		4
.L_4905:
        /*0180*/ 	.byte	0x03, 0x19
        /*0182*/ 	.short	0x002d


	//----- nvinfo : EIATTR_PARAM_CBANK
	.align		4
        /*0184*/ 	.byte	0x04, 0x0a
        /*0186*/ 	.short	(.L_4907 - .L_4906)
	.align		4
.L_4906:
        /*0188*/ 	.word	index@(.nv.constant0._ZN43_GLOBAL__N__9ae7fba5_10_SoftMax_cu_9f978f6320softmax_warp_forwardIN3c104HalfES2_fLi10ELb0ELb1EEEvPT0_PKT_iiiPKbib)
        /*018c*/ 	.short	0x0210
        /*018e*/ 	.short	0x002d


	//----- nvinfo : EIATTR_SW_WAR
	.align		4
.L_4907:
        /*0190*/ 	.byte	0x04, 0x36
        /*0192*/ 	.short	(.L_4909 - .L_4908)
.L_4908:
        /*0194*/ 	.word	0x00000008
.L_4909:


//--------------------- .nv.info._ZN43_GLOBAL__N__9ae7fba5_10_SoftMax_cu_9f978f6320softmax_warp_forwardIN3c104HalfES2_fLi9ELb0ELb1EEEvPT0_PKT_iiiPKbib --------------------------
	.section	.nv.info._ZN43_GLOBAL__N__9ae7fba5_10_SoftMax_cu_9f978f6320softmax_warp_forwardIN3c104HalfES2_fLi9ELb0ELb1EEEvPT0_PKT_iiiPKbib,"",@"SHT_CUDA_INFO"
	.sectionflags	@""
	.align	4


	//----- nvinfo : EIATTR_CUDA_API_VERSION
	.align		4
        /*0000*/ 	.byte	0x04, 0x37
        /*0002*/ 	.short	(.L_4911 - .L_4910)
.L_4910:
        /*0004*/ 	.word	0x00000082


	//----- nvinfo : EIATTR_KPARAM_INFO
	.align		4
.L_4911:
        /*0008*/ 	.byte	0x04, 0x17
        /*000a*/ 	.short	(.L_4913 - .L_4912)
.L_4912:
        /*000c*/ 	.word	0x00000000
        /*0010*/ 	.short	0x0007
        /*0012*/ 	.short	0x002c
        /*0014*/ 	.byte	0x00, 0xf0, 0x05, 0x00


	//----- nvinfo : EIATTR_KPARAM_INFO
	.align		4
.L_4913:
        /*0018*/ 	.byte	0x04, 0x17
        /*001a*/ 	.short	(.L_4915 - .L_4914)
.L_4914:
        /*001c*/ 	.word	0x00000000
        /*0020*/ 	.short	0x0006
        /*0022*/ 	.short	0x0028
        /*0024*/ 	.byte	0x00, 0xf0, 0x11, 0x00


	//----- nvinfo : EIATTR_KPARAM_INFO
	.align		4
.L_4915:
        /*0028*/ 	.byte	0x04, 0x17
        /*002a*/ 	.short	(.L_4917 - .L_4916)
.L_4916:
        /*002c*/ 	.word	0x00000000
        /*0030*/ 	.short	0x0005
        /*0032*/ 	.short	0x0020
        /*0034*/ 	.byte	0x00, 0xf0, 0x21, 0x00


	//----- nvinfo : EIATTR_KPARAM_INFO
	.align		4
.L_4917:
        /*0038*/ 	.byte	0x04, 0x17
        /*003a*/ 	.short	(.L_4919 - .L_4918)
.L_4918:
        /*003c*/ 	.word	0x00000000
        /*0040*/ 	.short	0x0004
        /*0042*/ 	.short	0x0018
        /*0044*/ 	.byte	0x00, 0xf0, 0x11, 0x00


	//----- nvinfo : EIATTR_KPARAM_INFO
	.align		4
.L_4919:
        /*0048*/ 	.byte	0x04, 0x17
        /*004a*/ 	.short	(.L_4921 - .L_4920)
.L_4920:
        /*004c*/ 	.word	0x00000000
        /*0050*/ 	.short	0x0003
        /*0052*/ 	.short	0x0014
        /*0054*/ 	.byte	0x00, 0xf0, 0x11, 0x00


	//----- nvinfo : EIATTR_KPARAM_INFO
	.align		4
.L_4921:
        /*0058*/ 	.byte	0x04, 0x17
        /*005a*/ 	.short	(.L_4923 - .L_4922)
.L_4922:
        /*005c*/ 	.word	0x00000000
        /*0060*/ 	.short	0x0002
        /*0062*/ 	.short	0x0010
        /*0064*/ 	.byte	0x00, 0xf0, 0x11, 0x00


	//----- nvinfo : EIATTR_KPARAM_INFO
	.align		4
.L_4923:
        /*0068*/ 	.byte	0x04, 0x17
        /*006a*/ 	.short	(.L_4925 - .L_4924)
.L_4924:
        /*006c*/ 	.word	0x00000000
        /*0070*/ 	.short	0x0001
        /*0072*/ 	.short	0x0008
        /*0074*/ 	.byte	0x00, 0xf0, 0x21, 0x00


	//----- nvinfo : EIATTR_KPARAM_INFO
	.align		4
.L_4925:
        /*0078*/ 	.byte	0x04, 0x17
        /*007a*/ 	.short	(.L_4927 - .L_4926)
.L_4926:
        /*007c*/ 	.word	0x00000000
        /*0080*/ 	.short	0x0000
        /*0082*/ 	.short	0x0000
        /*0084*/ 	.byte	0x00, 0xf0, 0x21, 0x00


	//----- nvinfo : EIATTR_SPARSE_MMA_MASK
	.align		4
.L_4927:
        /*0088*/ 	.byte	0x03, 0x50
        /*008a*/ 	.short	0x0000


	//----- nvinfo : EIATTR_MAXREG_COUNT
	.align		4
        /*008c*/ 	.byte	0x03, 0x1b
        /*008e*/ 	.short	0x00ff


	//----- nvinfo : EIATTR_MERCURY_ISA_VERSION
	.align		4
        /*0090*/ 	.byte	0x03, 0x5f
        /*0092*/ 	.short	0x0101


	//----- nvinfo : EIATTR_COOP_GROUP_MASK_REGIDS
	.align		4
        /*0094*/ 	.byte	0x04, 0x29
        /*0096*/ 	.short	(.L_4929 - .L_4928)


	//   ....[0]....
.L_4928:
        /*0098*/ 	.word	0xffffffff


	//   ....[1]....
        /*009c*/ 	.word	0xffffffff


	//   ....[2]....
        /*00a0*/ 	.word	0xffffffff


	//   ....[3]....
        /*00a4*/ 	.word	0xffffffff


	//   ....[4]....
        /*00a8*/ 	.word	0xffffffff


	//   ....[5]....
        /*00ac*/ 	.word	0xffffffff


	//   ....[6]....
        /*00b0*/ 	.word	0xffffffff


	//   ....[7]....
        /*00b4*/ 	.word	0xffffffff


	//   ....[8]....
        /*00b8*/ 	.word	0xffffffff


	//   ....[9]....
        /*00bc*/ 	.word	0xffffffff


	//----- nvinfo : EIATTR_COOP_GROUP_INSTR_OFFSETS
	.align		4
.L_4929:
        /*00c0*/ 	.byte	0x04, 0x28
        /*00c2*/ 	.short	(.L_4931 - .L_4930)


	//   ....[0]....
.L_4930:
        /*00c4*/ 	.word	0x00001610


	//   ....[1]....
        /*00c8*/ 	.word	0x00001640


	//   ....[2]....
        /*00cc*/ 	.word	0x00001680


	//   ....[3]....
        /*00d0*/ 	.word	0x000016b0


	//   ....[4]....
        /*00d4*/ 	.word	0x000016e0


	//   ....[5]....
        /*00d8*/ 	.word	0x000021a0


	//   ....[6]....
        /*00dc*/ 	.word	0x000021d0


	//   ....[7]....
        /*00e0*/ 	.word	0x00002200


	//   ....[8]....
        /*00e4*/ 	.word	0x00002240


	//   ....[9]....
        /*00e8*/ 	.word	0x00002270


	//----- nvinfo : EIATTR_EXIT_INSTR_OFFSETS
	.align		4
.L_4931:
        /*00ec*/ 	.byte	0x04, 0x1c
        /*00ee*/ 	.short	(.L_4933 - .L_4932)


	//   ....[0]....
.L_4932:
        /*00f0*/ 	.word	0x00002280


	//   ....[1]....
        /*00f4*/ 	.word	0x000022b0


	//   ....[2]....
        /*00f8*/ 	.word	0x00002390


	//   ....[3]....
        /*00fc*/ 	.word	0x00002420


	//   ....[4]....
        /*0100*/ 	.word	0x000024b0


	//   ....[5]....
        /*0104*/ 	.word	0x00002540


	//   ....[6]....
        /*0108*/ 	.word	0x000025d0


	//   ....[7]....
        /*010c*/ 	.word	0x00002660


	//   ....[8]....
        /*0110*/ 	.word	0x000026f0


	//   ....[9]....
        /*0114*/ 	.word	0x00002780


	//   ....[10]....
        /*0118*/ 	.word	0x00002810


	//   ....[11]....
        /*011c*/ 	.word	0x00002890


	//   ....[12]....
        /*0120*/ 	.word	0x00002910


	//   ....[13]....
        /*0124*/ 	.word	0x00002990


	//   ....[14]....
        /*0128*/ 	.word	0x00002a10


	//   ....[15]....
        /*012c*/ 	.word	0x00002a90


	//   ....[16]....
        /*0130*/ 	.word	0x00002b10


	//   ....[17]....
        /*0134*/ 	.word	0x00002b80


	//----- nvinfo : EIATTR_CRS_STACK_SIZE
	.align		4
.L_4933:
        /*0138*/ 	.byte	0x04, 0x1e
        /*013a*/ 	.short	(.L_4935 - .L_4934)
.L_4934:
        /*013c*/ 	.word	0x00000000


	//----- nvinfo : EIATTR_CBANK_PARAM_SIZE
	.align		4
.L_4935:
        /*0140*/ 	.byte	0x03, 0x19
        /*0142*/ 	.short	0x002d


	//----- nvinfo : EIATTR_PARAM_CBANK
	.align		4
        /*0144*/ 	.byte	0x04, 0x0a
        /*0146*/ 	.short	(.L_4937 - .L_4936)
	.align		4
.L_4936:
        /*0148*/ 	.word	index@(.nv.constant0._ZN43_GLOBAL__N__9ae7fba5_10_SoftMax_cu_9f978f6320softmax_warp_forwardIN3c104HalfES2_fLi9ELb0ELb1EEEvPT0_PKT_iiiPKbib)
        /*014c*/ 	.short	0x0210
        /*014e*/ 	.short	0x002d


	//----- nvinfo : EIATTR_SW_WAR
	.align		4
.L_4937:
        /*0150*/ 	.byte	0x04, 0x36
        /*0152*/ 	.short	(.L_4939 - .L_4938)
.L_4938:
        /*0154*/ 	.word	0x00000008
.L_4939:


//--------------------- .nv.info._ZN43_GLOBAL__N__9ae7fba5_10_SoftMax_cu_9f978f6320softmax_warp_forwardIN3c104HalfES2_fLi8ELb0ELb1EEEvPT0_PKT_iiiPKbib --------------------------
	.section	.nv.info._ZN43_GLOBAL__N__9ae7fba5_10_SoftMax_cu_9f978f6320softmax_warp_forwardIN3c104HalfES2_fLi8ELb0ELb1EEEvPT0_PKT_iiiPKbib,"",@"SHT_CUDA_INFO"
	.sectionflags	@""
	.align	4


	//----- nvinfo : EIATTR_CUDA_API_VERSION
	.align		4
        /*0000*/ 	.byte	0x04, 0x37
        /*0002*/ 	.short	(.L_4941 - .L_4940)
.L_4940:
        /*0004*/ 	.word	0x00000082


	//----- nvinfo : EIATTR_KPARAM_INFO
	.align		4
.L_4941:
        /*0008*/ 	.byte	0x04, 0x17
        /*000a*/ 	.short	(.L_4943 - .L_4942)
.L_4942:
        /*000c*/ 	.word	0x00000000
        /*0010*/ 	.short	0x0007
        /*0012*/ 	.short	0x002c
        /*0014*/ 	.byte	0x00, 0xf0, 0x05, 0x00


	//----- nvinfo : EIATTR_KPARAM_INFO
	.align		4
.L_4943:
        /*0018*/ 	.byte	0x04, 0x17
        /*001a*/ 	.short	(.L_4945 - .L_4944)
.L_4944:
        /*001c*/ 	.word	0x00000000
        /*0020*/ 	.short	0x0006
        /*0022*/ 	.short	0x0028
        /*0024*/ 	.byte	0x00, 0xf0, 0x11, 0x00


	//----- nvinfo : EIATTR_KPARAM_INFO
	.align		4
.L_4945:
        /*0028*/ 	.byte	0x04, 0x17
        /*002a*/ 	.short	(.L_4947 - .L_4946)
.L_4946:
        /*002c*/ 	.word	0x00000000
        /*0030*/ 	.short	0x0005
        /*0032*/ 	.short	0x0020
        /*0034*/ 	.byte	0x00, 0xf0, 0x21, 0x00


	//----- nvinfo : EIATTR_KPARAM_INFO
	.align		4
.L_4947:
        /*0038*/ 	.byte	0x04, 0x17
        /*003a*/ 	.short	(.L_4949 - .L_4948)
.L_4948:
        /*003c*/ 	.word	0x00000000
        /*0040*/ 	.short	0x0004
        /*0042*/ 	.short	0x0018
        /*0044*/ 	.byte	0x00, 0xf0, 0x11, 0x00


	//----- nvinfo : EIATTR_KPARAM_INFO
	.align		4
.L_4949:
        /*0048*/ 	.byte	0x04, 0x17
        /*004a*/ 	.short	(.L_4951 - .L_4950)
.L_4950:
        /*004c*/ 	.word	0x00000000
        /*0050*/ 	.short	0x0003
        /*0052*/ 	.short	0x0014
        /*0054*/ 	.byte	0x00, 0xf0, 0x11, 0x00


	//----- nvinfo : EIATTR_KPARAM_INFO
	.align		4
.L_4951:
        /*0058*/ 	.byte	0x04, 0x17
        /*005a*/ 	.short	(.L_4953 - .L_4952)
.L_4952:
        /*005c*/ 	.word	0x00000000
        /*0060*/ 	.short	0x0002
        /*0062*/ 	.short	0x0010
        /*0064*/ 	.byte	0x00, 0xf0, 0x11, 0x00


	//----- nvinfo : EIATTR_KPARAM_INFO
	.align		4
.L_4953:
        /*0068*/ 	.byte	0x04, 0x17
        /*006a*/ 	.short	(.L_4955 - .L_4954)
.L_4954:
        /*006c*/ 	.word	0x00000000
        /*0070*/ 	.short	0x0001
        /*0072*/ 	.short	0x0008
        /*0074*/ 	.byte	0x00, 0xf0, 0x21, 0x00


	//----- nvinfo : EIATTR_KPARAM_INFO
	.align		4
.L_4955:
        /*0078*/ 	.byte	0x04, 0x17
        /*007a*/ 	.short	(.L_4957 - .L_4956)
.L_4956:
        /*007c*/ 	.word	0x00000000
        /*0080*/ 	.short	0x0000
        /*0082*/ 	.short	0x0000
        /*0084*/ 	.byte	0x00, 0xf0, 0x21, 0x00


	//----- nvinfo : EIATTR_SPARSE_MMA_MASK
	.align		4
.L_4957:
        /*0088*/ 	.byte	0x03, 0x50
        /*008a*/ 	.short	0x0000


	//----- nvinfo : EIATTR_MAXREG_COUNT
	.align		4
        /*008c*/ 	.byte	0x03, 0x1b
        /*008e*/ 	.short	0x00ff


	//----- nvinfo : EIATTR_MERCURY_ISA_VERSION
	.align		4
        /*0090*/ 	.byte	0x03, 0x5f
        /*0092*/ 	.short	0x0101


	//----- nvinfo : EIATTR_COOP_GROUP_MASK_REGIDS
	.align		4
        /*0094*/ 	.byte	0x04, 0x29
        /*0096*/ 	.short	(.L_4959 - .L_4958)


	//   ....[0]....
.L_4958:
        /*0098*/ 	.word	0xffffffff


	//   ....[1]....
        /*009c*/ 	.word	0xffffffff


	//   ....[2]....
        /*00a0*/ 	.word	0xffffffff


	//   ....[3]....
        /*00a4*/ 	.word	0xffffffff


	//   ....[4]....
        /*00a8*/ 	.word	0xffffffff


	//   ....[5]....
        /*00ac*/ 	.word	0xffffffff


	//   ....[6]....
        /*00b0*/ 	.word	0xffffffff


	//   ....[7]....
        /*00b4*/ 	.word	0xffffffff


	//   ....[8]....
        /*00b8*/ 	.word	0xffffffff


	//   ....[9]....
        /*00bc*/ 	.word	0xffffffff


	//----- nvinfo : EIATTR_COOP_GROUP_INSTR_OFFSETS
	.align		4
.L_4959:
        /*00c0*/ 	.byte	0x04, 0x28
        /*00c2*/ 	.short	(.L_4961 - .L_4960)


	//   ....[0]....
.L_4960:
        /*00c4*/ 	.word	0x00000bd0


	//   ....[1]....
        /*00c8*/ 	.word	0x00000c10


	//   ....[2]....
        /*00cc*/ 	.word	0x00000c40


	//   ....[3]....
        /*00d0*/ 	.word	0x00000c90


	//   ....[4]....
        /*00d4*/ 	.word	0x00000cd0


	//   ....[5]....
        /*00d8*/ 	.word	0x000011e0


	//   ....[6]....
        /*00dc*/ 	.word	0x00001210


	//   ....[7]....
        /*00e0*/ 	.word	0x00001230


	//   ....[8]....
        /*00e4*/ 	.word	0x00001250


	//   ....[9]....
        /*00e8*/ 	.word	0x00001270


	//----- nvinfo : EIATTR_EXIT_INSTR_OFFSETS
	.align		4
.L_4961:
        /*00ec*/ 	.byte	0x04, 0x1c
        /*00ee*/ 	.short	(.L_4963 - .L_4962)


	//   ....[0]....
.L_4962:
        /*00f0*/ 	.word	0x00001280


	//   ....[1]....
        /*00f4*/ 	.word	0x000012b0


	//   ....[2]....
        /*00f8*/ 	.word	0x00001390


	//   ....[3]....
        /*00fc*/ 	.word	0x00001420


	//   ....[4]....
        /*0100*/ 	.word	0x000014b0


	//   ....[5]....
        /*0104*/ 	.word	0x00001540


	//   ....[6]....
        /*0108*/ 	.word	0x000015d0


	//   ....[7]....
        /*010c*/ 	.word	0x00001650


	//   ....[8]....
        /*0110*/ 	.word	0x000016d0


	//   ....[9]....
        /*0114*/ 	.word	0x00001740


	//----- nvinfo : EIATTR_CRS_STACK_SIZE
	.align		4
.L_4963:
        /*0118*/ 	.byte	0x04, 0x1e
        /*011a*/ 	.short	(.L_4965 - .L_4964)
.L_4964:
        /*011c*/ 	.word	0x00000000


	//----- nvinfo : EIATTR_CBANK_PARAM_SIZE
	.align		4
.L_4965:
        /*0120*/ 	.byte	0x03, 0x19
        /*0122*/ 	.short	0x002d


	//----- nvinfo : EIATTR_PARAM_CBANK
	.align		4
        /*0124*/ 	.byte	0x04, 0x0a
        /*0126*/ 	.short	(.L_4967 - .L_4966)
	.align		4
.L_4966:
        /*0128*/ 	.word	index@(.nv.constant0._ZN43_GLOBAL__N__9ae7fba5_10_SoftMax_cu_9f978f6320softmax_warp_forwardIN3c104HalfES2_fLi8ELb0ELb1EEEvPT0_PKT_iiiPKbib)
        /*012c*/ 	.short	0x0210
        /*012e*/ 	.short	0x002d


	//----- nvinfo : EIATTR_SW_WAR
	.align		4
.L_4967:
        /*0130*/ 	.byte	0x04, 0x36
        /*0132*/ 	.short	(.L_4969 - .L_4968)
.L_4968:
        /*0134*/ 	.word	0x00000008
.L_4969:


//--------------------- .nv.info._ZN43_GLOBAL__N__9ae7fba5_10_SoftMax_cu_9f978f6320softmax_warp_forwardIN3c104HalfES2_fLi7ELb0ELb1EEEvPT0_PKT_iiiPKbib --------------------------
	.section	.nv.info._ZN43_GLOBAL__N__9ae7fba5_10_SoftMax_cu_9f978f6320softmax_warp_forwardIN3c104HalfES2_fLi7ELb0ELb1EEEvPT0_PKT_iiiPKbib,"",@"SHT_CUDA_INFO"
	.sectionflags	@""
	.align	4


	//----- nvinfo : EIATTR_CUDA_API_VERSION
	.align		4
        /*0000*/ 	.byte	0x04, 0x37
        /*0002*/ 	.short	(.L_4971 - .L_4970)
.L_4970:
        /*0004*/ 	.word	0x00000082


	//----- nvinfo : EIATTR_KPARAM_INFO
	.align		4
.L_4971:
        /*0008*/ 	.byte	0x04, 0x17
        /*000a*/ 	.short	(.L_4973 - .L_4972)
.L_4972:
        /*000c*/ 	.word	0x00000000
        /*0010*/ 	.short	0x0007
        /*0012*/ 	.short	0x002c
        /*0014*/ 	.byte	0x00, 0xf0, 0x05, 0x00


	//----- nvinfo : EIATTR_KPARAM_INFO
	.align		4
.L_4973:
        /*0018*/ 	.byte	0x04, 0x17
        /*001a*/ 	.short	(.L_4975 - .L_4974)
.L_4974:
        /*001c*/ 	.word	0x00000000
        /*0020*/ 	.short	0x0006
        /*0022*/ 	.short	0x0028
        /*0024*/ 	.byte	0x00, 0xf0, 0x11, 0x00


	//----- nvinfo : EIATTR_KPARAM_INFO
	.align		4
.L_4975:
        /*0028*/ 	.byte	0x04, 0x17
        /*002a*/ 	.short	(.L_4977 - .L_4976)
.L_4976:
        /*002c*/ 	.word	0x00000000
        /*0030*/ 	.short	0x0005
        /*0032*/ 	.short	0x0020
        /*0034*/ 	.byte	0x00, 0xf0, 0x21, 0x00


	//----- nvinfo : EIATTR_KPARAM_INFO
	.align		4
.L_4977:
        /*0038*/ 	.byte	0x04, 0x17
        /*003a*/ 	.short	(.L_4979 - .L_4978)
.L_4978:
        /*003c*/ 	.word	0x00000000
        /*0040*/ 	.short	0x0004
        /*0042*/ 	.short	0x0018
        /*0044*/ 	.byte	0x00, 0xf0, 0x11, 0x00


	//----- nvinfo : EIATTR_KPARAM_INFO
	.align		4
.L_4979:
        /*0048*/ 	.byte	0x04, 0x17
        /*004a*/ 	.short	(.L_4981 - .L_4980)
.L_4980:
        /*004c*/ 	.word	0x00000000
        /*0050*/ 	.short	0x0003
        /*0052*/ 	.short	0x0014
        /*0054*/ 	.byte	0x00, 0xf0, 0x11, 0x00


	//----- nvinfo : EIATTR_KPARAM_INFO
	.align		4
.L_4981:
        /*0058*/ 	.byte	0x04, 0x17
        /*005a*/ 	.short	(.L_4983 - .L_4982)
.L_4982:
        /*005c*/ 	.word	0x00000000
        /*0060*/ 	.short	0x0002
        /*0062*/ 	.short	0x0010
        /*0064*/ 	.byte	0x00, 0xf0, 0x11, 0x00


	//----- nvinfo : EIATTR_KPARAM_INFO
	.align		4
.L_4983:
        /*0068*/ 	.byte	0x04, 0x17
        /*006a*/ 	.short	(.L_4985 - .L_4984)
.L_4984:
        /*006c*/ 	.word	0x00000000
        /*0070*/ 	.short	0x0001
        /*0072*/ 	.short	0x0008
        /*0074*/ 	.byte	0x00, 0xf0, 0x21, 0x00


	//----- nvinfo : EIATTR_KPARAM_INFO
	.align		4
.L_4985:
        /*0078*/ 	.byte	0x04, 0x17
        /*007a*/ 	.short	(.L_4987 - .L_4986)
.L_4986:
        /*007c*/ 	.word	0x00000000
        /*0080*/ 	.short	0x0000
        /*0082*/ 	.short	0x0000
        /*0084*/ 	.byte	0x00, 0xf0, 0x21, 0x00


	//----- nvinfo : EIATTR_SPARSE_MMA_MASK
	.align		4
.L_4987:
        /*0088*/ 	.byte	0x03, 0x50
        /*008a*/ 	.short	0x0000


	//----- nvinfo : EIATTR_MAXREG_COUNT
	.align		4
        /*008c*/ 	.byte	0x03, 0x1b
        /*008e*/ 	.short	0x00ff


	//----- nvinfo : EIATTR_MERCURY_ISA_VERSION
	.align		4
        /*0090*/ 	.byte	0x03, 0x5f
        /*0092*/ 	.short	0x0101


	//----- nvinfo : EIATTR_COOP_GROUP_MASK_REGIDS
	.align		4
        /*0094*/ 	.byte	0x04, 0x29
        /*0096*/ 	.short	(.L_4989 - .L_4988)


	//   ....[0]....
.L_4988:
        /*0098*/ 	.word	0xffffffff


	//   ....[1]....
        /*009c*/ 	.word	0xffffffff


	//   ....[2]....
        /*00a0*/ 	.word	0xffffffff


	//   ....[3]....
        /*00a4*/ 	.word	0xffffffff


	//   ....[4]....
        /*00a8*/ 	.word	0xffffffff


	//   ....[5]....
        /*00ac*/ 	.word	0xffffffff


	//   ....[6]....
        /*00b0*/ 	.word	0xffffffff


	//   ....[7]....
        /*00b4*/ 	.word	0xffffffff


	//   ....[8]....
        /*00b8*/ 	.word	0xffffffff


	//   ....[9]....
        /*00bc*/ 	.word	0xffffffff


	//   ....[10]....
        /*00c0*/ 	.word	0xffffffff


	//   ....[11]....
        /*00c4*/ 	.word	0xffffffff


	//   ....[12]....
        /*00c8*/ 	.word	0xffffffff


	//   ....[13]....
        /*00cc*/ 	.word	0xffffffff


	//   ....[14]....
        /*00d0*/ 	.word	0xffffffff


	//   ....[15]....
        /*00d4*/ 	.word	0xffffffff


	//   ....[16]....
        /*00d8*/ 	.word	0xffffffff


	//   ....[17]....
        /*00dc*/ 	.word	0xffffffff


	//   ....[18]....
        /*00e0*/ 	.word	0xffffffff


	//   ....[19]....
        /*00e4*/ 	.word	0xffffffff


	//----- nvinfo : EIATTR_COOP_GROUP_INSTR_OFFSETS
	.align		4
.L_4989:
        /*00e8*/ 	.byte	0x04, 0x28
        /*00ea*/ 	.short	(.L_4991 - .L_4990)


	//   ....[0]....
.L_4990:
        /*00ec*/ 	.word	0x00001200


	//   ....[1]....
        /*00f0*/ 	.word	0x00001230


	//   ....[2]....
        /*00f4*/ 	.word	0x00001270


	//   ....[3]....
        /*00f8*/ 	.word	0x000012a0


	//   ....[4]....
        /*00fc*/ 	.word	0x000012e0


	//   ....[5]....
        /*0100*/ 	.word	0x00001300


	//   ....[6]....
        /*0104*/ 	.word	0x00001340


	//   ....[7]....
        /*0108*/ 	.word	0x00001380


	//   ....[8]....
        /*010c*/ 	.word	0x00001390


	//   ....[9]....
        /*0110*/ 	.word	0x000013e0


	//   ....[10]....
        /*0114*/ 	.word	0x00001e80


	//   ....[11]....
        /*0118*/ 	.word	0x00001ea0


	//   ....[12]....
        /*011c*/ 	.word	0x00001ed0


	//   ....[13]....
        /*0120*/ 	.word	0x00001ee0


	//   ....[14]....
        /*0124*/ 	.word	0x00001f20


	//   ....[15]....
        /*0128*/ 	.word	0x00001f30


	//   ....[16]....
        /*012c*/ 	.word	0x00001f60


	//   ....[17]....
        /*0130*/ 	.word	0x00001f80


	//   ....[18]....
        /*0134*/ 	.word	0x00001fe0


	//   ....[19]....
        /*0138*/ 	.word	0x00001ff0


	//----- nvinfo : EIATTR_EXIT_INSTR_OFFSETS
	.align		4
.L_4991:
        /*013c*/ 	.byte	0x04, 0x1c
        /*013e*/ 	.short	(.L_4993 - .L_4992)


	//   ....[0]....
.L_4992:
        /*0140*/ 	.word	0x00002000


	//   ....[1]....
        /*0144*/ 	.word	0x00002350


	//   ....[2]....
        /*0148*/ 	.word	0x00002360


	//   ....[3]....
        /*014c*/ 	.word	0x00002480


	//   ....[4]....
        /*0150*/ 	.word	0x00002500


	//   ....[5]....
        /*0154*/ 	.word	0x00002580


	//   ....[6]....
        /*0158*/ 	.word	0x000025f0


	//----- nvinfo : EIATTR_CRS_STACK_SIZE
	.align		4
.L_4993:
        /*015c*/ 	.byte	0x04, 0x1e
        /*015e*/ 	.short	(.L_4995 - .L_4994)
.L_4994:
        /*0160*/ 	.word	0x00000000


	//----- nvinfo : EIATTR_CBANK_PARAM_SIZE
	.align		4
.L_4995:
        /*0164*/ 	.byte	0x03, 0x19
        /*0166*/ 	.short	0x002d


	//----- nvinfo : EIATTR_PARAM_CBANK
	.align		4
        /*0168*/ 	.byte	0x04, 0x0a
        /*016a*/ 	.short	(.L_4997 - .L_4996)
	.align		4
.L_4996:
        /*016c*/ 	.word	index@(.nv.constant0._ZN43_GLOBAL__N__9ae7fba5_10_SoftMax_cu_9f978f6320softmax_warp_forwardIN3c104HalfES2_fLi7ELb0ELb1EEEvPT0_PKT_iiiPKbib)
        /*0170*/ 	.short	0x0210
        /*0172*/ 	.short	0x002d


	//----- nvinfo : EIATTR_SW_WAR
	.align		4
.L_4997:
        /*0174*/ 	.byte	0x04, 0x36
        /*0176*/ 	.short	(.L_4999 - .L_4998)
.L_4998:
        /*0178*/ 	.word	0x00000008
.L_4999:


//--------------------- .nv.info._ZN43_GLOBAL__N__9ae7fba5_10_SoftMax_cu_9f978f6320softmax_warp_forwardIN3c104HalfES2_fLi6ELb0ELb1EEEvPT0_PKT_iiiPKbib --------------------------
	.section	.nv.info._ZN43_GLOBAL__N__9ae7fba5_10_SoftMax_cu_9f978f6320softmax_warp_forwardIN3c104HalfES2_fLi6ELb0ELb1EEEvPT0_PKT_iiiPKbib,"",@"SHT_CUDA_INFO"
	.sectionflags	@""
	.align	4


	//----- nvinfo : EIATTR_CUDA_API_VERSION
	.align		4
        /*0000*/ 	.byte	0x04, 0x37
        /*0002*/ 	.short	(.L_5001 - .L_5000)
.L_5000:
        /*0004*/ 	.word	0x00000082


	//----- nvinfo : EIATTR_KPARAM_INFO
	.align		4
.L_5001:
        /*0008*/ 	.byte	0x04, 0x17
        /*000a*/ 	.short	(.L_5003 - .L_5002)
.L_5002:
        /*000c*/ 	.word	0x00000000
        /*0010*/ 	.short	0x0007
        /*0012*/ 	.short	0x002c
        /*0014*/ 	.byte	0x00, 0xf0, 0x05, 0x00


	//----- nvinfo : EIATTR_KPARAM_INFO
	.align		4
.L_5003:
        /*0018*/ 	.byte	0x04, 0x17
        /*001a*/ 	.short	(.L_5005 - .L_5004)
.L_5004:
        /*001c*/ 	.word	0x00000000
        /*0020*/ 	.short	0x0006
        /*0022*/ 	.short	0x0028
        /*0024*/ 	.byte	0x00, 0xf0, 0x11, 0x00


	//----- nvinfo : EIATTR_KPARAM_INFO
	.align		4
.L_5005:
        /*0028*/ 	.byte	0x04, 0x17
        /*002a*/ 	.short	(.L_5007 - .L_5006)
.L_5006:
        /*002c*/ 	.word	0x00000000
        /*0030*/ 	.short	0x0005
        /*0032*/ 	.short	0x0020
        /*0034*/ 	.byte	0x00, 0xf0, 0x21, 0x00


	//----- nvinfo : EIATTR_KPARAM_INFO
	.align		4
.L_5007:
        /*0038*/ 	.byte	0x04, 0x17
        /*003a*/ 	.short	(.L_5009 - .L_5008)
.L_5008:
        /*003c*/ 	.word	0x00000000
        /*0040*/ 	.short	0x0004
        /*0042*/ 	.short	0x0018
        /*0044*/ 	.byte	0x00, 0xf0, 0x11, 0x00


	//----- nvinfo : EIATTR_KPARAM_INFO
	.align		4
.L_5009:
        /*0048*/ 	.byte	0x04, 0x17
        /*004a*/ 	.short	(.L_5011 - .L_5010)
.L_5010:
        /*004c*/ 	.word	0x00000000
        /*0050*/ 	.short	0x0003
        /*0052*/ 	.short	0x0014
        /*0054*/ 	.byte	0x00, 0xf0, 0x11, 0x00


	//----- nvinfo : EIATTR_KPARAM_INFO
	.align		4
.L_5011:
        /*0058*/ 	.byte	0x04, 0x17
        /*005a*/ 	.short	(.L_5013 - .L_5012)
.L_5012:
        /*005c*/ 	.word	0x00000000
        /*0060*/ 	.short	0x0002
        /*0062*/ 	.short	0x0010
        /*0064*/ 	.byte	0x00, 0xf0, 0x11, 0x00


	//----- nvinfo : EIATTR_KPARAM_INFO
	.align		4
.L_5013:
        /*0068*/ 	.byte	0x04, 0x17
        /*006a*/ 	.short	(.L_5015 - .L_5014)
.L_5014:
        /*006c*/ 	.word	0x00000000
        /*0070*/ 	.short	0x0001
        /*0072*/ 	.short	0x0008
        /*0074*/ 	.byte	0x00, 0xf0, 0x21, 0x00


	//----- nvinfo : EIATTR_KPARAM_INFO
	.align		4
.L_5015:
        /*0078*/ 	.byte	0x04, 0x17
        /*007a*/ 	.short	(.L_5017 - .L_5016)
.L_5016:
        /*007c*/ 	.word	0x00000000
        /*0080*/ 	.short	0x0000
        /*0082*/ 	.short	0x0000
        /*0084*/ 	.byte	0x00, 0xf0, 0x21, 0x00


	//----- nvinfo : EIATTR_SPARSE_MMA_MASK
	.align		4
.L_5017:
        /*0088*/ 	.byte	0x03, 0x50
        /*008a*/ 	.short	0x0000


	//----- nvinfo : EIATTR_MAXREG_COUNT
	.align		4
        /*008c*/ 	.byte	0x03, 0x1b
        /*008e*/ 	.short	0x00ff


	//----- nvinfo : EIATTR_MERCURY_ISA_VERSION
	.align		4
        /*0090*/ 	.byte	0x03, 0x5f
        /*0092*/ 	.short	0x0101


	//----- nvinfo : EIATTR_COOP_GROUP_MASK_REGIDS
	.align		4
        /*0094*/ 	.byte	0x04, 0x29
        /*0096*/ 	.short	(.L_5019 - .L_5018)


	//   ....[0]....
.L_5018:
        /*0098*/ 	.word	0xffffffff


	//   ....[1]....
        /*009c*/ 	.word	0xffffffff


	//   ....[2]....
        /*00a0*/ 	.word	0xffffffff


	//   ....[3]....
        /*00a4*/ 	.word	0xffffffff


	//   ....[4]....
        /*00a8*/ 	.word	0xffffffff


	//   ....[5]....
        /*00ac*/ 	.word	0xffffffff


	//   ....[6]....
        /*00b0*/ 	.word	0xffffffff


	//   ....[7]....
        /*00b4*/ 	.word	0xffffffff


	//   ....[8]....
        /*00b8*/ 	.word	0xffffffff


	//   ....[9]....
        /*00bc*/ 	.word	0xffffffff


	//   ....[10]....
        /*00c0*/ 	.word	0xffffffff


	//   ....[11]....
        /*00c4*/ 	.word	0xffffffff


	//   ....[12]....
        /*00c8*/ 	.word	0xffffffff


	//   ....[13]....
        /*00cc*/ 	.word	0xffffffff


	//   ....[14]....
        /*00d0*/ 	.word	0xffffffff


	//   ....[15]....
        /*00d4*/ 	.word	0xffffffff


	//   ....[16]....
        /*00d8*/ 	.word	0xffffffff


	//   ....[17]....
        /*00dc*/ 	.word	0xffffffff


	//   ....[18]....
        /*00e0*/ 	.word	0xffffffff


	//   ....[19]....
        /*00e4*/ 	.word	0xffffffff


	//----- nvinfo : EIATTR_COOP_GROUP_INSTR_OFFSETS
	.align		4
.L_5019:
        /*00e8*/ 	.byte	0x04, 0x28
        /*00ea*/ 	.short	(.L_5021 - .L_5020)


	//   ....[0]....
.L_5020:
        /*00ec*/ 	.word	0x00000ab0


	//   ....[1]....
        /*00f0*/ 	.word	0x00000ad0


	//   ....[2]....
        /*00f4*/ 	.word	0x00000b20


	//   ....[3]....
        /*00f8*/ 	.word	0x00000b30


	//   ....[4]....
        /*00fc*/ 	.word	0x00000b80


	//   ....[5]....
        /*0100*/ 	.word	0x00000b90


	//   ....[6]....
        /*0104*/ 	.word	0x00000be0


	//   ....[7]....
        /*0108*/ 	.word	0x00000bf0


	//   ....[8]....
        /*010c*/ 	.word	0x00000c60


	//   ....[9]....
        /*0110*/ 	.word	0x00000c70


	//   ....[10]....
        /*0114*/ 	.word	0x000011e0


	//   ....[11]....
        /*0118*/ 	.word	0x000011f0


	//   ....[12]....
        /*011c*/ 	.word	0x00001220


	//   ....[13]....
        /*0120*/ 	.word	0x00001230


	//   ....[14]....
        /*0124*/ 	.word	0x00001270


	//   ....[15]....
        /*0128*/ 	.word	0x00001280


	//   ....[16]....
        /*012c*/ 	.word	0x000012d0


	//   ....[17]....
        /*0130*/ 	.word	0x000012f0


	//   ....[18]....
        /*0134*/ 	.word	0x00001330


	//   ....[19]....
        /*0138*/ 	.word	0x00001340


	//----- nvinfo : EIATTR_EXIT_INSTR_OFFSETS
	.align		4
.L_5021:
        /*013c*/ 	.byte	0x04, 0x1c
        /*013e*/ 	.short	(.L_5023 - .L_5022)


	//   ....[0]....
.L_5022:
        /*0140*/ 	.word	0x00001350


	//   ....[1]....
        /*0144*/ 	.word	0x00001520


	//   ....[2]....
        /*0148*/ 	.word	0x00001530


	//   ....[3]....
        /*014c*/ 	.word	0x000015f0


	//   ....[4]....
        /*0150*/ 	.word	0x00001660


	//----- nvinfo : EIATTR_CRS_STACK_SIZE
	.align		4
.L_5023:
        /*0154*/ 	.byte	0x04, 0x1e
        /*0156*/ 	.short	(.L_5025 - .L_5024)
.L_5024:
        /*0158*/ 	.word	0x00000000


	//----- nvinfo : EIATTR_CBANK_PARAM_SIZE
	.align		4
.L_5025:
        /*015c*/ 	.byte	0x03, 0x19
        /*015e*/ 	.short	0x002d


	//----- nvinfo : EIATTR_PARAM_CBANK
	.align		4
        /*0160*/ 	.byte	0x04, 0x0a
        /*0162*/ 	.short	(.L_5027 - .L_5026)
	.align		4
.L_5026:
        /*0164*/ 	.word	index@(.nv.constant0._ZN43_GLOBAL__N__9ae7fba5_10_SoftMax_cu_9f978f6320softmax_warp_forwardIN3c104HalfES2_fLi6ELb0ELb1EEEvPT0_PKT_iiiPKbib)
        /*0168*/ 	.short	0x0210
        /*016a*/ 	.short	0x002d


	//----- nvinfo : EIATTR_SW_WAR
	.align		4
.L_5027:
        /*016c*/ 	.byte	0x04, 0x36
        /*016e*/ 	.short	(.L_5029 - .L_5028)
.L_5028:
        /*0170*/ 	.word	0x00000008
.L_5029:


//--------------------- .nv.info._ZN43_GLOBAL__N__9ae7fba5_10_SoftMax_cu_9f978f6320softmax_warp_forwardIN3c104HalfES2_fLi5ELb0ELb1EEEvPT0_PKT_iiiPKbib --------------------------
	.section	.nv.info._ZN43_GLOBAL__N__9ae7fba5_10_SoftMax_cu_9f978f6320softmax_warp_forwardIN3c104HalfES2_fLi5ELb0ELb1EEEvPT0_PKT_iiiPKbib,"",@"SHT_CUDA_INFO"
	.sectionflags	@""
	.align	4


	//----- nvinfo : EIATTR_CUDA_API_VERSION
	.align		4
        /*0000*/ 	.byte	0x04, 0x37
        /*0002*/ 	.short	(.L_5031 - .L_5030)
.L_5030:
        /*0004*/ 	.word	0x00000082


	//----- nvinfo : EIATTR_KPARAM_INFO
	.align		4
.L_5031:
        /*0008*/ 	.byte	0x04, 0x17
        /*000a*/ 	.short	(.L_5033 - .L_5032)
.L_5032:
        /*000c*/ 	.word	0x00000000
        /*0010*/ 	.short	0x0007
        /*0012*/ 	.short	0x002c
        /*0014*/ 	.byte	0x00, 0xf0, 0x05, 0x00


	//----- nvinfo : EIATTR_KPARAM_INFO
	.align		4
.L_5033:
        /*0018*/ 	.byte	0x04, 0x17
        /*001a*/ 	.short	(.L_5035 - .L_5034)
.L_5034:
        /*001c*/ 	.word	0x00000000
        /*0020*/ 	.short	0x0006
        /*0022*/ 	.short	0x0028
        /*0024*/ 	.byte	0x00, 0xf0, 0x11, 0x00


	//----- nvinfo : EIATTR_KPARAM_INFO
	.align		4
.L_5035:
        /*0028*/ 	.byte	0x04, 0x17
        /*002a*/ 	.short	(.L_5037 - .L_5036)
.L_5036:
        /*002c*/ 	.word	0x00000000
        /*0030*/ 	.short	0x0005
        /*0032*/ 	.short	0x0020
        /*0034*/ 	.byte	0x00, 0xf0, 0x21, 0x00


	//----- nvinfo : EIATTR_KPARAM_INFO
	.align		4
.L_5037:
        /*0038*/ 	.byte	0x04, 0x17
        /*003a*/ 	.short	(.L_5039 - .L_5038)
.L_5038:
        /*003c*/ 	.word	0x00000000
        /*0040*/ 	.short	0x0004
        /*0042*/ 	.short	0x0018
        /*0044*/ 	.byte	0x00, 0xf0, 0x11, 0x00


	//----- nvinfo : EIATTR_KPARAM_INFO
	.align		4
.L_5039:
        /*0048*/ 	.byte	0x04, 0x17
        /*004a*/ 	.short	(.L_5041 - .L_5040)
.L_5040:
        /*004c*/ 	.word	0x00000000
        /*0050*/ 	.short	0x0003
        /*0052*/ 	.short	0x0014
        /*0054*/ 	.byte	0x00, 0xf0, 0x11, 0x00


	//----- nvinfo : EIATTR_KPARAM_INFO
	.align		4
.L_5041:
        /*0058*/ 	.byte	0x04, 0x17
        /*005a*/ 	.short	(.L_5043 - .L_5042)
.L_5042:
        /*005c*/ 	.word	0x00000000
        /*0060*/ 	.short	0x0002
        /*0062*/ 	.short	0x0010
        /*0064*/ 	.byte	0x00, 0xf0, 0x11, 0x00


	//----- nvinfo : EIATTR_KPARAM_INFO
	.align		4
.L_5043:
        /*0068*/ 	.byte	0x04, 0x17
        /*006a*/ 	.short	(.L_5045 - .L_5044)
.L_5044:
        /*006c*/ 	.word	0x00000000
        /*0070*/ 	.short	0x0001
        /*0072*/ 	.short	0x0008
        /*0074*/ 	.byte	0x00, 0xf0, 0x21, 0x00


	//----- nvinfo : EIATTR_KPARAM_INFO
	.align		4
.L_5045:
        /*0078*/ 	.byte	0x04, 0x17
        /*007a*/ 	.short	(.L_5047 - .L_5046)
.L_5046:
        /*007c*/ 	.word	0x00000000
        /*0080*/ 	.short	0x0000
        /*0082*/ 	.short	0x0000
        /*0084*/ 	.byte	0x00, 0xf0, 0x21, 0x00


	//----- nvinfo : EIATTR_SPARSE_MMA_MASK
	.align		4
.L_5047:
        /*0088*/ 	.byte	0x03, 0x50
        /*008a*/ 	.short	0x0000


	//----- nvinfo : EIATTR_MAXREG_COUNT
	.align		4
        /*008c*/ 	.byte	0x03, 0x1b
        /*008e*/ 	.short	0x00ff


	//----- nvinfo : EIATTR_MERCURY_ISA_VERSION
	.align		4
        /*0090*/ 	.byte	0x03, 0x5f
        /*0092*/ 	.short	0x0101


	//----- nvinfo : EIATTR_COOP_GROUP_MASK_REGIDS
	.align		4
        /*0094*/ 	.byte	0x04, 0x29
        /*0096*/ 	.short	(.L_5049 - .L_5048)


	//   ....[0]....
.L_5048:
        /*0098*/ 	.word	0xffffffff


	//   ....[1]....
        /*009c*/ 	.word	0xffffffff


	//   ....[2]....
        /*00a0*/ 	.word	0xffffffff


	//   ....[3]....
        /*00a4*/ 	.word	0xffffffff


	//   ....[4]....
        /*00a8*/ 	.word	0xffffffff


	//   ....[5]....
        /*00ac*/ 	.word	0xffffffff


	//   ....[6]....
        /*00b0*/ 	.word	0xffffffff


	//   ....[7]....
        /*00b4*/ 	.word	0xffffffff


	//   ....[8]....
        /*00b8*/ 	.word	0xffffffff


	//   ....[9]....
        /*00bc*/ 	.word	0xffffffff


	//   ....[10]....
        /*00c0*/ 	.word	0xffffffff


	//   ....[11]....
        /*00c4*/ 	.word	0xffffffff


	//   ....[12]....
        /*00c8*/ 	.word	0xffffffff


	//   ....[13]....
        /*00cc*/ 	.word	0xffffffff


	//   ....[14]....
        /*00d0*/ 	.word	0xffffffff


	//   ....[15]....
        /*00d4*/ 	.word	0xffffffff


	//   ....[16]....
        /*00d8*/ 	.word	0xffffffff


	//   ....[17]....
        /*00dc*/ 	.word	0xffffffff


	//   ....[18]....
        /*00e0*/ 	.word	0xffffffff


	//   ....[19]....
        /*00e4*/ 	.word	0xffffffff


	//----- nvinfo : EIATTR_COOP_GROUP_INSTR_OFFSETS
	.align		4
.L_5049:
        /*00e8*/ 	.byte	0x04, 0x28
        /*00ea*/ 	.short	(.L_5051 - .L_5050)


	//   ....[0]....
.L_5050:
        /*00ec*/ 	.word	0x00000690


	//   ....[1]....
        /*00f0*/ 	.word	0x000006b0


	//   ....[2]....
        /*00f4*/ 	.word	0x00000700


	//   ....[3]....
        /*00f8*/ 	.word	0x00000710


	//   ....[4]....
        /*00fc*/ 	.word	0x00000760


	//   ....[5]....
        /*0100*/ 	.word	0x00000770


	//   ....[6]....
        /*0104*/ 	.word	0x000007c0


	//   ....[7]....
        /*0108*/ 	.word	0x000007d0


	//   ....[8]....
        /*010c*/ 	.word	0x00000820


	//   ....[9]....
        /*0110*/ 	.word	0x00000830


	//   ....[10]....
        /*0114*/ 	.word	0x00000b40


	//   ....[11]....
        /*0118*/ 	.word	0x00000b60


	//   ....[12]....
        /*011c*/ 	.word	0x00000b90


	//   ....[13]....
        /*0120*/ 	.word	0x00000ba0


	//   ....[14]....
        /*0124*/ 	.word	0x00000bd0


	//   ....[15]....
        /*0128*/ 	.word	0x00000be0


	//   ....[16]....
        /*012c*/ 	.word	0x00000c10


	//   ....[17]....
        /*0130*/ 	.word	0x00000c20


	//   ....[18]....
        /*0134*/ 	.word	0x00000c50


	//   ....[19]....
        /*0138*/ 	.word	0x00000c60


	//----- nvinfo : EIATTR_EXIT_INSTR_OFFSETS
	.align		4
.L_5051:
        /*013c*/ 	.byte	0x04, 0x1c
        /*013e*/ 	.short	(.L_5053 - .L_5052)


	//   ....[0]....
.L_5052:
        /*0140*/ 	.word	0x00000c70


	//   ....[1]....
        /*0144*/ 	.word	0x00000d90


	//   ....[2]....
        /*0148*/ 	.word	0x00000da0


	//   ....[3]....
        /*014c*/ 	.word	0x00000e70


	//----- nvinfo : EIATTR_CRS_STACK_SIZE
	.align		4
.L_5053:
        /*0150*/ 	.byte	0x04, 0x1e
        /*0152*/ 	.short	(.L_5055 - .L_5054)
.L_5054:
        /*0154*/ 	.word	0x00000000


	//----- nvinfo : EIATTR_CBANK_PARAM_SIZE
	.align		4
.L_5055:
        /*0158*/ 	.byte	0x03, 0x19
        /*015a*/ 	.short	0x002d


	//----- nvinfo : EIATTR_PARAM_CBANK
	.align		4
        /*015c*/ 	.byte	0x04, 0x0a
        /*015e*/ 	.short	(.L_5057 - .L_5056)
	.align		4
.L_5056:
        /*0160*/ 	.word	index@(.nv.constant0._ZN43_GLOBAL__N__9ae7fba5_10_SoftMax_cu_9f978f6320softmax_warp_forwardIN3c104HalfES2_fLi5ELb0ELb1EEEvPT0_PKT_iiiPKbib)
        /*0164*/ 	.short	0x0210
        /*0166*/ 	.short	0x002d


	//----- nvinfo : EIATTR_SW_WAR
	.align		4
.L_5057:
        /*0168*/ 	.byte	0x04, 0x36
        /*016a*/ 	.short	(.L_5059 - .L_5058)
.L_5058:
        /*016c*/ 	.word	0x00000008
.L_5059:


//--------------------- .nv.info._ZN43_GLOBAL__N__9ae7fba5_10_SoftMax_cu_9f978f6320softmax_warp_forwardIN3c104HalfES2_fLi4ELb0ELb1EEEvPT0_PKT_iiiPKbib --------------------------
	.section	.nv.info._ZN43_GLOBAL__N__9ae7fba5_10_SoftMax_cu_9f978f6320softmax_warp_forwardIN3c104HalfES2_fLi4ELb0ELb1EEEvPT0_PKT_iiiPKbib,"",@"SHT_CUDA_INFO"
	.sectionflags	@""
	.align	4


	//----- nvinfo : EIATTR_CUDA_API_VERSION
	.align		4
        /*0000*/ 	.byte	0x04, 0x37
        /*0002*/ 	.short	(.L_5061 - .L_5060)
.L_5060:
        /*0004*/ 	.word	0x00000082


	//----- nvinfo : EIATTR_KPARAM_INFO
	.align		4
.L_5061:
        /*0008*/ 	.byte	0x04, 0x17
        /*000a*/ 	.short	(.L_5063 - .L_5062)
.L_5062:
        /*000c*/ 	.word	0x00000000
        /*0010*/ 	.short	0x0007
        /*0012*/ 	.short	0x002c
        /*0014*/ 	.byte	0x00, 0xf0, 0x05, 0x00


	//----- nvinfo : EIATTR_KPARAM_INFO
	.align		4
.L_5063:
        /*0018*/ 	.byte	0x04, 0x17
        /*001a*/ 	.short	(.L_5065 - .L_5064)
.L_5064:
        /*001c*/ 	.word	0x00000000
        /*0020*/ 	.short	0x0006
        /*0022*/ 	.short	0x0028
        /*0024*/ 	.byte	0x00, 0xf0, 0x11, 0x00


	//----- nvinfo : EIATTR_KPARAM_INFO
	.align		4
.L_5065:
        /*0028*/ 	.byte	0x04, 0x17
        /*002a*/ 	.short	(.L_5067 - .L_5066)
.L_5066:
        /*002c*/ 	.word	0x00000000
        /*0030*/ 	.short	0x0005
        /*0032*/ 	.short	0x0020
        /*0034*/ 	.byte	0x00, 0xf0, 0x21, 0x00


	//----- nvinfo : EIATTR_KPARAM_INFO
	.align		4
.L_5067:
        /*0038*/ 	.byte	0x04, 0x17
        /*003a*/ 	.short	(.L_5069 - .L_5068)
.L_5068:
        /*003c*/ 	.word	0x00000000
        /*0040*/ 	.short	0x0004
        /*0042*/ 	.short	0x0018
        /*0044*/ 	.byte	0x00, 0xf0, 0x11, 0x00


	//----- nvinfo : EIATTR_KPARAM_INFO
	.align		4
.L_5069:
        /*0048*/ 	.byte	0x04, 0x17
        /*004a*/ 	.short	(.L_5071 - .L_5070)
.L_5070:
        /*004c*/ 	.word	0x00000000
        /*0050*/ 	.short	0x0003
        /*0052*/ 	.short	0x0014
        /*0054*/ 	.byte	0x00, 0xf0, 0x11, 0x00


	//----- nvinfo : EIATTR_KPARAM_INFO
	.align		4
.L_5071:
        /*0058*/ 	.byte	0x04, 0x17
        /*005a*/ 	.short	(.L_5073 - .L_5072)
.L_5072:
        /*005c*/ 	.word	0x00000000
        /*0060*/ 	.short	0x0002
        /*0062*/ 	.short	0x0010
        /*0064*/ 	.byte	0x00, 0xf0, 0x11, 0x00


	//----- nvinfo : EIATTR_KPARAM_INFO
	.align		4
.L_5073:
        /*0068*/ 	.byte	0x04, 0x17
        /*006a*/ 	.short	(.L_5075 - .L_5074)
.L_5074:
        /*006c*/ 	.word	0x00000000
        /*0070*/ 	.short	0x0001
        /*0072*/ 	.short	0x0008
        /*0074*/ 	.byte	0x00, 0xf0, 0x21, 0x00


	//----- nvinfo : EIATTR_KPARAM_INFO
	.align		4
.L_5075:
        /*0078*/ 	.byte	0x04, 0x17
        /*007a*/ 	.short	(.L_5077 - .L_5076)
.L_5076:
        /*007c*/ 	.word	0x00000000
        /*0080*/ 	.short	0x0000
        /*0082*/ 	.short	0x0000
        /*0084*/ 	.byte	0x00, 0xf0, 0x21, 0x00


	//----- nvinfo : EIATTR_SPARSE_MMA_MASK
	.align		4
.L_5077:
        /*0088*/ 	.byte	0x03, 0x50
        /*008a*/ 	.short	0x0000


	//----- nvinfo : EIATTR_MAXREG_COUNT
	.align		4
        /*008c*/ 	.byte	0x03, 0x1b
        /*008e*/ 	.short	0x00ff


	//----- nvinfo : EIATTR_MERCURY_ISA_VERSION
	.align		4
        /*0090*/ 	.byte	0x03, 0x5f
        /*0092*/ 	.short	0x0101


	//----- nvinfo : EIATTR_COOP_GROUP_MASK_REGIDS
	.align		4
        /*0094*/ 	.byte	0x04, 0x29
        /*0096*/ 	.short	(.L_5079 - .L_5078)


	//   ....[0]....
.L_5078:
        /*0098*/ 	.word	0xffffffff


	//   ....[1]....
        /*009c*/ 	.word	0xffffffff


	//   ....[2]....
        /*00a0*/ 	.word	0xffffffff


	//   ....[3]....
        /*00a4*/ 	.word	0xffffffff


	//   ....[4]....
        /*00a8*/ 	.word	0xffffffff


	//   ....[5]....
        /*00ac*/ 	.word	0xffffffff


	//   ....[6]....
        /*00b0*/ 	.word	0xffffffff


	//   ....[7]....
        /*00b4*/ 	.word	0xffffffff


	//   ....[8]....
        /*00b8*/ 	.word	0xffffffff


	//   ....[9]....
        /*00bc*/ 	.word	0xffffffff


	//   ....[10]....
        /*00c0*/ 	.word	0xffffffff


	//   ....[11]....
        /*00c4*/ 	.word	0xffffffff


	//   ....[12]....
        /*00c8*/ 	.word	0xffffffff


	//   ....[13]....
        /*00cc*/ 	.word	0xffffffff


	//   ....[14]....
        /*00d0*/ 	.word	0xffffffff


	//   ....[15]....
        /*00d4*/ 	.word	0xffffffff


	//----- nvinfo : EIATTR_COOP_GROUP_INSTR_OFFSETS
	.align		4
.L_5079:
        /*00d8*/ 	.byte	0x04, 0x28
        /*00da*/ 	.short	(.L_5081 - .L_5080)


	//   ....[0]....
.L_5080:
        /*00dc*/ 	.word	0x00000690


	//   ....[1]....
        /*00e0*/ 	.word	0x000006b0


	//   ....[2]....
        /*00e4*/ 	.word	0x00000700


	//   ....[3]....
        /*00e8*/ 	.word	0x00000710


	//   ....[4]....
        /*00ec*/ 	.word	0x00000760


	//   ....[5]....
        /*00f0*/ 	.word	0x00000770


	//   ....[6]....
        /*00f4*/ 	.word	0x000007c0


	//   ....[7]....
        /*00f8*/ 	.word	0x000007d0


	//   ....[8]....
        /*00fc*/ 	.word	0x00000ae0


	//   ....[9]....
        /*0100*/ 	.word	0x00000b00


	//   ....[10]....
        /*0104*/ 	.word	0x00000b30


	//   ....[11]....
        /*0108*/ 	.word	0x00000b40


	//   ....[12]....
        /*010c*/ 	.word	0x00000b70


	//   ....[13]....
        /*0110*/ 	.word	0x00000b80


	//   ....[14]....
        /*0114*/ 	.word	0x00000bb0


	//   ....[15]....
        /*0118*/ 	.word	0x00000bc0


	//----- nvinfo : EIATTR_EXIT_INSTR_OFFSETS
	.align		4
.L_5081:
        /*011c*/ 	.byte	0x04, 0x1c
        /*011e*/ 	.short	(.L_5083 - .L_5082)


	//   ....[0]....
.L_5082:
        /*0120*/ 	.word	0x00000bd0


	//   ....[1]....
        /*0124*/ 	.word	0x00000cf0


	//   ....[2]....
        /*0128*/ 	.word	0x00000d00


	//   ....[3]....
        /*012c*/ 	.word	0x00000dd0


	//----- nvinfo : EIATTR_CRS_STACK_SIZE
	.align		4
.L_5083:
        /*0130*/ 	.byte	0x04, 0x1e
        /*0132*/ 	.short	(.L_5085 - .L_5084)
.L_5084:
        /*0134*/ 	.word	0x00000000


	//----- nvinfo : EIATTR_CBANK_PARAM_SIZE
	.align		4
.L_5085:
        /*0138*/ 	.byte	0x03, 0x19
        /*013a*/ 	.short	0x002d


	//----- nvinfo : EIATTR_PARAM_CBANK
	.align		4
        /*013c*/ 	.byte	0x04, 0x0a
        /*013e*/ 	.short	(.L_5087 - .L_5086)
	.align		4
.L_5086:
        /*0140*/ 	.word	index@(.nv.constant0._ZN43_GLOBAL__N__9ae7fba5_10_SoftMax_cu_9f978f6320softmax_warp_forwardIN3c104HalfES2_fLi4ELb0ELb1EEEvPT0_PKT_iiiPKbib)
        /*0144*/ 	.short	0x0210
        /*0146*/ 	.short	0x002d


	//----- nvinfo : EIATTR_SW_WAR
	.align		4
.L_5087:
        /*0148*/ 	.byte	0x04, 0x36
        /*014a*/ 	.short	(.L_5089 - .L_5088)
.L_5088:
        /*014c*/ 	.word	0x00000008
.L_5089:


//--------------------- .nv.info._ZN43_GLOBAL__N__9ae7fba5_10_SoftMax_cu_9f978f6320softmax_warp_forwardIN3c104HalfES2_fLi3ELb0ELb1EEEvPT0_PKT_iiiPKbib --------------------------
	.section	.nv.info._ZN43_GLOBAL__N__9ae7fba5_10_SoftMax_cu_9f978f6320softmax_warp_forwardIN3c104HalfES2_fLi3ELb0ELb1EEEvPT0_PKT_iiiPKbib,"",@"SHT_CUDA_INFO"
	.sectionflags	@""
	.align	4


	//----- nvinfo : EIATTR_CUDA_API_VERSION
	.align		4
        /*0000*/ 	.byte	0x04, 0x37
        /*0002*/ 	.short	(.L_5091 - .L_5090)
.L_5090:
        /*0004*/ 	.word	0x00000082


	//----- nvinfo : EIATTR_KPARAM_INFO
	.align		4
.L_5091:
        /*0008*/ 	.byte	0x04, 0x17
        /*000a*/ 	.short	(.L_5093 - .L_5092)
.L_5092:
        /*000c*/ 	.word	0x00000000
        /*0010*/ 	.short	0x0007
        /*0012*/ 	.short	0x002c
        /*0014*/ 	.byte	0x00, 0xf0, 0x05, 0x00


	//----- nvinfo : EIATTR_KPARAM_INFO
	.align		4
.L_5093:
        /*0018*/ 	.byte	0x04, 0x17
        /*001a*/ 	.short	(.L_5095 - .L_5094)
.L_5094:
        /*001c*/ 	.word	0x00000000
        /*0020*/ 	.short	0x0006
        /*0022*/ 	.short	0x0028
        /*0024*/ 	.byte	0x00, 0xf0, 0x11, 0x00


	//----- nvinfo : EIATTR_KPARAM_INFO
	.align		4
.L_5095:
        /*0028*/ 	.byte	0x04, 0x17
        /*002a*/ 	.short	(.L_5097 - .L_5096)
.L_5096:
        /*002c*/ 	.word	0x00000000
        /*0030*/ 	.short	0x0005
        /*0032*/ 	.short	0x0020
        /*0034*/ 	.byte	0x00, 0xf0, 0x21, 0x00


	//----- nvinfo : EIATTR_KPARAM_INFO
	.align		4
.L_5097:
        /*0038*/ 	.byte	0x04, 0x17
        /*003a*/ 	.short	(.L_5099 - .L_5098)
.L_5098:
        /*003c*/ 	.word	0x00000000
        /*0040*/ 	.short	0x0004
        /*0042*/ 	.short	0x0018
        /*0044*/ 	.byte	0x00, 0xf0, 0x11, 0x00


	//----- nvinfo : EIATTR_KPARAM_INFO
	.align		4
.L_5099:
        /*0048*/ 	.byte	0x04, 0x17
        /*004a*/ 	.short	(.L_5101 - .L_5100)
.L_5100:
        /*004c*/ 	.word	0x00000000
        /*0050*/ 	.short	0x0003
        /*0052*/ 	.short	0x0014
        /*0054*/ 	.byte	0x00, 0xf0, 0x11, 0x00


	//----- nvinfo : EIATTR_KPARAM_INFO
	.align		4
.L_5101:
        /*0058*/ 	.byte	0x04, 0x17
        /*005a*/ 	.short	(.L_5103 - .L_5102)
.L_5102:
        /*005c*/ 	.word	0x00000000
        /*0060*/ 	.short	0x0002
        /*0062*/ 	.short	0x0010
        /*0064*/ 	.byte	0x00, 0xf0, 0x11, 0x00


	//----- nvinfo : EIATTR_KPARAM_INFO
	.align		4
.L_5103:
        /*0068*/ 	.byte	0x04, 0x17
        /*006a*/ 	.short	(.L_5105 - .L_5104)
.L_5104:
        /*006c*/ 	.word	0x00000000
        /*0070*/ 	.short	0x0001
        /*0072*/ 	.short	0x0008
        /*0074*/ 	.byte	0x00, 0xf0, 0x21, 0x00


	//----- nvinfo : EIATTR_KPARAM_INFO
	.align		4
.L_5105:
        /*0078*/ 	.byte	0x04, 0x17
        /*007a*/ 	.short	(.L_5107 - .L_5106)
.L_5106:
        /*007c*/ 	.word	0x00000000
        /*0080*/ 	.short	0x0000
        /*0082*/ 	.short	0x0000
        /*0084*/ 	.byte	0x00, 0xf0, 0x21, 0x00


	//----- nvinfo : EIATTR_SPARSE_MMA_MASK
	.align		4
.L_5107:
        /*0088*/ 	.byte	0x03, 0x50
        /*008a*/ 	.short	0x0000


	//----- nvinfo : EIATTR_MAXREG_COUNT
	.align		4
        /*008c*/ 	.byte	0x03, 0x1b
        /*008e*/ 	.short	0x00ff


	//----- nvinfo : EIATTR_MERCURY_ISA_VERSION
	.align		4
        /*0090*/ 	.byte	0x03, 0x5f
        /*0092*/ 	.short	0x0101


	//----- nvinfo : EIATTR_COOP_GROUP_MASK_REGIDS
	.align		4
        /*0094*/ 	.byte	0x04, 0x29
        /*0096*/ 	.short	(.L_5109 - .L_5108)


	//   ....[0]....
.L_5108:
        /*0098*/ 	.word	0xffffffff


	//   ....[1]....
        /*009c*/ 	.word	0xffffffff


	//   ....[2]....
        /*00a0*/ 	.word	0xffffffff


	//   ....[3]....
        /*00a4*/ 	.word	0xffffffff


	//   ....[4]....
        /*00a8*/ 	.word	0xffffffff


	//   ....[5]....
        /*00ac*/ 	.word	0xffffffff


	//   ....[6]....
        /*00b0*/ 	.word	0xffffffff


	//   ....[7]....
        /*00b4*/ 	.word	0xffffffff


	//   ....[8]....
        /*00b8*/ 	.word	0xffffffff


	//   ....[9]....
        /*00bc*/ 	.word	0xffffffff


	//   ....[10]....
        /*00c0*/ 	.word	0xffffffff


	//   ....[11]....
        /*00c4*/ 	.word	0xffffffff


	//----- nvinfo : EIATTR_COOP_GROUP_INSTR_OFFSETS
	.align		4
.L_5109:
        /*00c8*/ 	.byte	0x04, 0x28
        /*00ca*/ 	.short	(.L_5111 - .L_5110)


	//   ....[0]....
.L_5110:
        /*00cc*/ 	.word	0x00000690


	//   ....[1]....
        /*00d0*/ 	.word	0x000006b0


	//   ....[2]....
        /*00d4*/ 	.word	0x00000700


	//   ....[3]....
        /*00d8*/ 	.word	0x00000710


	//   ....[4]....
        /*00dc*/ 	.word	0x00000760


	//   ....[5]....
        /*00e0*/ 	.word	0x00000770


	//   ....[6]....
        /*00e4*/ 	.word	0x00000a80


	//   ....[7]....
        /*00e8*/ 	.word	0x00000aa0


	//   ....[8]....
        /*00ec*/ 	.word	0x00000ad0


	//   ....[9]....
        /*00f0*/ 	.word	0x00000ae0


	//   ....[10]....
        /*00f4*/ 	.word	0x00000b10


	//   ....[11]....
        /*00f8*/ 	.word	0x00000b20


	//----- nvinfo : EIATTR_EXIT_INSTR_OFFSETS
	.align		4
.L_5111:
        /*00fc*/ 	.byte	0x04, 0x1c
        /*00fe*/ 	.short	(.L_5113 - .L_5112)


	//   ....[0]....
.L_5112:
        /*0100*/ 	.word	0x00000b30


	//   ....[1]....
        /*0104*/ 	.word	0x00000c50


	//   ....[2]....
        /*0108*/ 	.word	0x00000c60


	//   ....[3]....
        /*010c*/ 	.word	0x00000d30


	//----- nvinfo : EIATTR_CRS_STACK_SIZE
	.align		4
.L_5113:
        /*0110*/ 	.byte	0x04, 0x1e
        /*0112*/ 	.short	(.L_5115 - .L_5114)
.L_5114:
        /*0114*/ 	.word	0x00000000


	//----- nvinfo : EIATTR_CBANK_PARAM_SIZE
	.align		4
.L_5115:
        /*0118*/ 	.byte	0x03, 0x19
        /*011a*/ 	.short	0x002d


	//----- nvinfo : EIATTR_PARAM_CBANK
	.align		4
        /*011c*/ 	.byte	0x04, 0x0a
        /*011e*/ 	.short	(.L_5117 - .L_5116)
	.align		4
.L_5116:
        /*0120*/ 	.word	index@(.nv.constant0._ZN43_GLOBAL__N__9ae7fba5_10_SoftMax_cu_9f978f6320softmax_warp_forwardIN3c104HalfES2_fLi3ELb0ELb1EEEvPT0_PKT_iiiPKbib)
        /*0124*/ 	.short	0x0210
        /*0126*/ 	.short	0x002d


	//----- nvinfo : EIATTR_SW_WAR
	.align		4
.L_5117:
        /*0128*/ 	.byte	0x04, 0x36
        /*012a*/ 	.short	(.L_5119 - .L_5118)
.L_5118:
        /*012c*/ 	.word	0x00000008
.L_5119:


//--------------------- .nv.info._ZN43_GLOBAL__N__9ae7fba5_10_SoftMax_cu_9f978f6320softmax_warp_forwardIN3c104HalfES2_fLi2ELb0ELb1EEEvPT0_PKT_iiiPKbib --------------------------
	.section	.nv.info._ZN43_GLOBAL__N__9ae7fba5_10_SoftMax_cu_9f978f6320softmax_warp_forwardIN3c104HalfES2_fLi2ELb0ELb1EEEvPT0_PKT_iiiPKbib,"",@"SHT_CUDA_INFO"
	.sectionflags	@""
	.align	4


	//----- nvinfo : EIATTR_CUDA_API_VERSION
	.align		4
        /*0000*/ 	.byte	0x04, 0x37
        /*0002*/ 	.short	(.L_5121 - .L_5120)
.L_5120:
        /*0004*/ 	.word	0x00000082


	//----- nvinfo : EIATTR_KPARAM_INFO
	.align		4
.L_5121:
        /*0008*/ 	.byte	0x04, 0x17
        /*000a*/ 	.short	(.L_5123 - .L_5122)
.L_5122:
        /*000c*/ 	.word	0x00000000
        /*0010*/ 	.short	0x0007
        /*0012*/ 	.short	0x002c
        /*0014*/ 	.byte	0x00, 0xf0, 0x05, 0x00


	//----- nvinfo : EIATTR_KPARAM_INFO
	.align		4
.L_5123:
        /*0018*/ 	.byte	0x04, 0x17
        /*001a*/ 	.short	(.L_5125 - .L_5124)
.L_5124:
        /*001c*/ 	.word	0x00000000
        /*0020*/ 	.short	0x0006
        /*0022*/ 	.short	0x0028
        /*0024*/ 	.byte	0x00, 0xf0, 0x11, 0x00


	//----- nvinfo : EIATTR_KPARAM_INFO
	.align		4
.L_5125:
        /*0028*/ 	.byte	0x04, 0x17
        /*002a*/ 	.short	(.L_5127 - .L_5126)
.L_5126:
        /*002c*/ 	.word	0x00000000
        /*0030*/ 	.short	0x0005
        /*0032*/ 	.short	0x0020
        /*0034*/ 	.byte	0x00, 0xf0, 0x21, 0x00


	//----- nvinfo : EIATTR_KPARAM_INFO
	.align		4
.L_5127:
        /*0038*/ 	.byte	0x04, 0x17
        /*003a*/ 	.short	(.L_5129 - .L_5128)
.L_5128:
        /*003c*/ 	.word	0x00000000
        /*0040*/ 	.short	0x0004
        /*0042*/ 	.short	0x0018
        /*0044*/ 	.byte	0x00, 0xf0, 0x11, 0x00


	//----- nvinfo : EIATTR_KPARAM_INFO
	.align		4
.L_5129:
        /*0048*/ 	.byte	0x04, 0x17
        /*004a*/ 	.short	(.L_5131 - .L_5130)
.L_5130:
        /*004c*/ 	.word	0x00000000
        /*0050*/ 	.short	0x0003
        /*0052*/ 	.short	0x0014
        /*0054*/ 	.byte	0x00, 0xf0, 0x11, 0x00


	//----- nvinfo : EIATTR_KPARAM_INFO
	.align		4
.L_5131:
        /*0058*/ 	.byte	0x04, 0x17
        /*005a*/ 	.short	(.L_5133 - .L_5132)
.L_5132:
        /*005c*/ 	.word	0x00000000
        /*0060*/ 	.short	0x0002
        /*0062*/ 	.short	0x0010
        /*0064*/ 	.byte	0x00, 0xf0, 0x11, 0x00


	//----- nvinfo : EIATTR_KPARAM_INFO
	.align		4
.L_5133:
        /*0068*/ 	.byte	0x04, 0x17
        /*006a*/ 	.short	(.L_5135 - .L_5134)
.L_5134:
        /*006c*/ 	.word	0x00000000
        /*0070*/ 	.short	0x0001
        /*0072*/ 	.short	0x0008
        /*0074*/ 	.byte	0x00, 0xf0, 0x21, 0x00


	//----- nvinfo : EIATTR_KPARAM_INFO
	.align		4
.L_5135:
        /*0078*/ 	.byte	0x04, 0x17
        /*007a*/ 	.short	(.L_5137 - .L_5136)
.L_5136:
        /*007c*/ 	.word	0x00000000
        /*0080*/ 	.short	0x0000
        /*0082*/ 	.short	0x0000
        /*0084*/ 	.byte	0x00, 0xf0, 0x21, 0x00


	//----- nvinfo : EIATTR_SPARSE_MMA_MASK
	.align		4
.L_5137:
        /*0088*/ 	.byte	0x03, 0x50
        /*008a*/ 	.short	0x0000


	//----- nvinfo : EIATTR_MAXREG_COUNT
	.align		4
        /*008c*/ 	.byte	0x03, 0x1b
        /*008e*/ 	.short	0x00ff


	//----- nvinfo : EIATTR_MERCURY_ISA_VERSION
	.align		4
        /*0090*/ 	.byte	0x03, 0x5f
        /*0092*/ 	.short	0x0101


	//----- nvinfo : EIATTR_COOP_GROUP_MASK_REGIDS
	.align		4
        /*0094*/ 	.byte	0x04, 0x29
        /*0096*/ 	.short	(.L_5139 - .L_5138)


	//   ....[0]....
.L_5138:
        /*0098*/ 	.word	0xffffffff


	//   ....[1]....
        /*009c*/ 	.word	0xffffffff


	//   ....[2]....
        /*00a0*/ 	.word	0xffffffff


	//   ....[3]....
        /*00a4*/ 	.word	0xffffffff


	//   ....[4]....
        /*00a8*/ 	.word	0xffffffff


	//   ....[5]....
        /*00ac*/ 	.word	0xffffffff


	//   ....[6]....
        /*00b0*/ 	.word	0xffffffff


	//   ....[7]....
        /*00b4*/ 	.word	0xffffffff


	//----- nvinfo : EIATTR_COOP_GROUP_INSTR_OFFSETS
	.align		4
.L_5139:
        /*00b8*/ 	.byte	0x04, 0x28
        /*00ba*/ 	.short	(.L_5141 - .L_5140)


	//   ....[0]....
.L_5140:
        /*00bc*/ 	.word	0x000006a0


	//   ....[1]....
        /*00c0*/ 	.word	0x000006c0


	//   ....[2]....
        /*00c4*/ 	.word	0x00000710


	//   ....[3]....
        /*00c8*/ 	.word	0x00000720


	//   ....[4]....
        /*00cc*/ 	.word	0x00000a10


	//   ....[5]....
        /*00d0*/ 	.word	0x00000a30


	//   ....[6]....
        /*00d4*/ 	.word	0x00000a60


	//   ....[7]....
        /*00d8*/ 	.word	0x00000a70


	//----- nvinfo : EIATTR_EXIT_INSTR_OFFSETS
	.align		4
.L_5141:
        /*00dc*/ 	.byte	0x04, 0x1c
        /*00de*/ 	.short	(.L_5143 - .L_5142)


	//   ....[0]....
.L_5142:
        /*00e0*/ 	.word	0x00000a80


	//   ....[1]....
        /*00e4*/ 	.word	0x00000ba0


	//   ....[2]....
        /*00e8*/ 	.word	0x00000bb0


	//   ....[3]....
        /*00ec*/ 	.word	0x00000c80


	//----- nvinfo : EIATTR_CRS_STACK_SIZE
	.align		4
.L_5143:
        /*00f0*/ 	.byte	0x04, 0x1e
        /*00f2*/ 	.short	(.L_5145 - .L_5144)
.L_5144:
        /*00f4*/ 	.word	0x00000000


	//----- nvinfo : EIATTR_CBANK_PARAM_SIZE
	.align		4
.L_5145:
        /*00f8*/ 	.byte	0x03, 0x19
        /*00fa*/ 	.short	0x002d


	//----- nvinfo : EIATTR_PARAM_CBANK
	.align		4
        /*00fc*/ 	.byte	0x04, 0x0a
        /*00fe*/ 	.short	(.L_5147 - .L_5146)
	.align		4
.L_5146:
        /*0100*/ 	.word	index@(.nv.constant0._ZN43_GLOBAL__N__9ae7fba5_10_SoftMax_cu_9f978f6320softmax_warp_forwardIN3c104HalfES2_fLi2ELb0ELb1EEEvPT0_PKT_iiiPKbib)
        /*0104*/ 	.short	0x0210
        /*0106*/ 	.short	0x002d


	//----- nvinfo : EIATTR_SW_WAR
	.align		4
.L_5147:
        /*0108*/ 	.byte	0x04, 0x36
        /*010a*/ 	.short	(.L_5149 - .L_5148)
.L_5148:
        /*010c*/ 	.word	0x00000008
.L_5149:


//--------------------- .nv.info._ZN43_GLOBAL__N__9ae7fba5_10_SoftMax_cu_9f978f6320softmax_warp_forwardIN3c104HalfES2_fLi1ELb0ELb1EEEvPT0_PKT_iiiPKbib --------------------------
	.section	.nv.info._ZN43_GLOBAL__N__9ae7fba5_10_SoftMax_cu_9f978f6320softmax_warp_forwardIN3c104HalfES2_fLi1ELb0ELb1EEEvPT0_PKT_iiiPKbib,"",@"SHT_CUDA_INFO"
	.sectionflags	@""
	.align	4


	//----- nvinfo : EIATTR_CUDA_API_VERSION
	.align		4
        /*0000*/ 	.byte	0x04, 0x37
        /*0002*/ 	.short	(.L_5151 - .L_5150)
.L_5150:
        /*0004*/ 	.word	0x00000082


	//----- nvinfo : EIATTR_KPARAM_INFO
	.align		4
.L_5151:
        /*0008*/ 	.byte	0x04, 0x17
        /*000a*/ 	.short	(.L_5153 - .L_5152)
.L_5152:
        /*000c*/ 	.word	0x00000000
        /*0010*/ 	.short	0x0007
        /*0012*/ 	.short	0x002c
        /*0014*/ 	.byte	0x00, 0xf0, 0x05, 0x00


	//----- nvinfo : EIATTR_KPARAM_INFO
	.align		4
.L_5153:
        /*0018*/ 	.byte	0x04, 0x17
        /*001a*/ 	.short	(.L_5155 - .L_5154)
.L_5154:
        /*001c*/ 	.word	0x00000000
        /*0020*/ 	.short	0x0006
        /*0022*/ 	.short	0x0028
        /*0024*/ 	.byte	0x00, 0xf0, 0x11, 0x00


	//----- nvinfo : EIATTR_KPARAM_INFO
	.align		4
.L_5155:
        /*0028*/ 	.byte	0x04, 0x17
        /*002a*/ 	.short	(.L_5157 - .L_5156)
.L_5156:
        /*002c*/ 	.word	0x00000000
        /*0030*/ 	.short	0x0005
        /*0032*/ 	.short	0x0020
        /*0034*/ 	.byte	0x00, 0xf0, 0x21, 0x00


	//----- nvinfo : EIATTR_KPARAM_INFO
	.align		4
.L_5157:
        /*0038*/ 	.byte	0x04, 0x17
        /*003a*/ 	.short	(.L_5159 - .L_5158)
.L_5158:
        /*003c*/ 	.word	0x00000000
        /*0040*/ 	.short	0x0004
        /*0042*/ 	.short	0x0018
        /*0044*/ 	.byte	0x00, 0xf0, 0x11, 0x00


	//----- nvinfo : EIATTR_KPARAM_INFO
	.align		4
.L_5159:
        /*0048*/ 	.byte	0x04, 0x17
        /*004a*/ 	.short	(.L_5161 - .L_5160)
.L_5160:
        /*004c*/ 	.word	0x00000000
        /*0050*/ 	.short	0x0003
        /*0052*/ 	.short	0x0014
        /*0054*/ 	.byte	0x00, 0xf0, 0x11, 0x00


	//----- nvinfo : EIATTR_KPARAM_INFO
	.align		4
.L_5161:
        /*0058*/ 	.byte	0x04, 0x17
        /*005a*/ 	.short	(.L_5163 - .L_5162)
.L_5162:
        /*005c*/ 	.word	0x00000000
        /*0060*/ 	.short	0x0002
        /*0062*/ 	.short	0x0010
        /*0064*/ 	.byte	0x00, 0xf0, 0x11, 0x00


	//----- nvinfo : EIATTR_KPARAM_INFO
	.align		4
.L_5163:
        /*0068*/ 	.byte	0x04, 0x17
        /*006a*/ 	.short	(.L_5165 - .L_5164)
.L_5164:
        /*006c*/ 	.word	0x00000000
        /*0070*/ 	.short	0x0001
        /*0072*/ 	.short	0x0008
        /*0074*/ 	.byte	0x00, 0xf0, 0x21, 0x00


	//----- nvinfo : EIATTR_KPARAM_INFO
	.align		4
.L_5165:
        /*0078*/ 	.byte	0x04, 0x17
        /*007a*/ 	.short	(.L_5167 - .L_5166)
.L_5166:
        /*007c*/ 	.word	0x00000000
        /*0080*/ 	.short	0x0000
        /*0082*/ 	.short	0x0000
        /*0084*/ 	.byte	0x00, 0xf0, 0x21, 0x00


	//----- nvinfo : EIATTR_SPARSE_MMA_MASK
	.align		4
.L_5167:
        /*0088*/ 	.byte	0x03, 0x50
        /*008a*/ 	.short	0x0000


	//----- nvinfo : EIATTR_MAXREG_COUNT
	.align		4
        /*008c*/ 	.byte	0x03, 0x1b
        /*008e*/ 	.short	0x00ff


	//----- nvinfo : EIATTR_MERCURY_ISA_VERSION
	.align		4
        /*0090*/ 	.byte	0x03, 0x5f
        /*0092*/ 	.short	0x0101


	//----- nvinfo : EIATTR_COOP_GROUP_MASK_REGIDS
	.align		4
        /*0094*/ 	.byte	0x04, 0x29
        /*0096*/ 	.short	(.L_5169 - .L_5168)


	//   ....[0]....
.L_5168:
        /*0098*/ 	.word	0xffffffff


	//   ....[1]....
        /*009c*/ 	.word	0xffffffff


	//   ....[2]....
        /*00a0*/ 	.word	0xffffffff


	//   ....[3]....
        /*00a4*/ 	.word	0xffffffff


	//----- nvinfo : EIATTR_COOP_GROUP_INSTR_OFFSETS
	.align		4
.L_5169:
        /*00a8*/ 	.byte	0x04, 0x28
        /*00aa*/ 	.short	(.L_5171 - .L_5170)


	//   ....[0]....
.L_5170:
        /*00ac*/ 	.word	0x000006a0


	//   ....[1]....
        /*00b0*/ 	.word	0x000006c0


	//   ....[2]....
        /*00b4*/ 	.word	0x000009e0


	//   ....[3]....
        /*00b8*/ 	.word	0x000009f0


	//----- nvinfo : EIATTR_EXIT_INSTR_OFFSETS
	.align		4
.L_5171:
        /*00bc*/ 	.byte	0x04, 0x1c
        /*00be*/ 	.short	(.L_5173 - .L_5172)


	//   ....[0]....
.L_5172:
        /*00c0*/ 	.word	0x00000a00


	//   ....[1]....
        /*00c4*/ 	.word	0x00000b20


	//   ....[2]....
        /*00c8*/ 	.word	0x00000b30


	//   ....[3]....
        /*00cc*/ 	.word	0x00000c00


	//----- nvinfo : EIATTR_CRS_STACK_SIZE
	.align		4
.L_5173:
        /*00d0*/ 	.byte	0x04, 0x1e
        /*00d2*/ 	.short	(.L_5175 - .L_5174)
.L_5174:
        /*00d4*/ 	.word	0x00000000


	//----- nvinfo : EIATTR_CBANK_PARAM_SIZE
	.align		4
.L_5175:
        /*00d8*/ 	.byte	0x03, 0x19
        /*00da*/ 	.short	0x002d


	//----- nvinfo : EIATTR_PARAM_CBANK
	.align		4
        /*00dc*/ 	.byte	0x04, 0x0a
        /*00de*/ 	.short	(.L_5177 - .L_5176)
	.align		4
.L_5176:
        /*00e0*/ 	.word	index@(.nv.constant0._ZN43_GLOBAL__N__9ae7fba5_10_SoftMax_cu_9f978f6320softmax_warp_forwardIN3c104HalfES2_fLi1ELb0ELb1EEEvPT0_PKT_iiiPKbib)
        /*00e4*/ 	.short	0x0210
        /*00e6*/ 	.short	0x002d


	//----- nvinfo : EIATTR_SW_WAR
	.align		4
.L_5177:
        /*00e8*/ 	.byte	0x04, 0x36
        /*00ea*/ 	.short	(.L_5179 - .L_5178)
.L_5178:
        /*00ec*/ 	.word	0x00000008
.L_5179:


//--------------------- .nv.info._ZN43_GLOBAL__N__9ae7fba5_10_SoftMax_cu_9f978f6320softmax_warp_forwardIN3c104HalfES2_fLi0ELb0ELb1EEEvPT0_PKT_iiiPKbib --------------------------
	.section	.nv.info._ZN43_GLOBAL__N__9ae7fba5_10_SoftMax_cu_9f978f6320softmax_warp_forwardIN3c104HalfES2_fLi0ELb0ELb1EEEvPT0_PKT_iiiPKbib,"",@"SHT_CUDA_INFO"
	.sectionflags	@""
	.align	4


	//----- nvinfo : EIATTR_CUDA_API_VERSION
	.align		4
        /*0000*/ 	.byte	0x04, 0x37
        /*0002*/ 	.short	(.L_5181 - .L_5180)
.L_5180:
        /*0004*/ 	.word	0x00000082


	//----- nvinfo : EIATTR_KPARAM_INFO
	.align		4
.L_5181:
        /*0008*/ 	.byte	0x04, 0x17
        /*000a*/ 	.short	(.L_5183 - .L_5182)
.L_5182:
        /*000c*/ 	.word	0x00000000
        /*0010*/ 	.short	0x0007
        /*0012*/ 	.short	0x002c
        /*0014*/ 	.byte	0x00, 0xf0, 0x05, 0x00


	//----- nvinfo : EIATTR_KPARAM_INFO
	.align		4
.L_5183:
        /*0018*/ 	.byte	0x04, 0x17
        /*001a*/ 	.short	(.L_5185 - .L_5184)
.L_5184:
        /*001c*/ 	.word	0x00000000
        /*0020*/ 	.short	0x0006
        /*0022*/ 	.short	0x0028
        /*0024*/ 	.byte	0x00, 0xf0, 0x11, 0x00


	//----- nvinfo : EIATTR_KPARAM_INFO
	.align		4
.L_5185:
        /*0028*/ 	.byte	0x04, 0x17
        /*002a*/ 	.short	(.L_5187 - .L_5186)
.L_5186:
        /*002c*/ 	.word	0x00000000
        /*0030*/ 	.short	0x0005
        /*0032*/ 	.short	0x0020
        /*0034*/ 	.byte	0x00, 0xf0, 0x21, 0x00


	//----- nvinfo : EIATTR_KPARAM_INFO
	.align		4
.L_5187:
        /*0038*/ 	.byte	0x04, 0x17
        /*003a*/ 	.short	(.L_5189 - .L_5188)
.L_5188:
        /*003c*/ 	.word	0x00000000
        /*0040*/ 	.short	0x0004
        /*0042*/ 	.short	0x0018
        /*0044*/ 	.byte	0x00, 0xf0, 0x11, 0x00


	//----- nvinfo : EIATTR_KPARAM_INFO
	.align		4
.L_5189:
        /*0048*/ 	.byte	0x04, 0x17
        /*004a*/ 	.short	(.L_5191 - .L_5190)
.L_5190:
        /*004c*/ 	.word	0x00000000
        /*0050*/ 	.short	0x0003
        /*0052*/ 	.short	0x0014
        /*0054*/ 	.byte	0x00, 0xf0, 0x11, 0x00


	//----- nvinfo : EIATTR_KPARAM_INFO
	.align		4
.L_5191:
        /*0058*/ 	.byte	0x04, 0x17
        /*005a*/ 	.short	(.L_5193 - .L_5192)
.L_5192:
        /*005c*/ 	.word	0x00000000
        /*0060*/ 	.short	0x0002
        /*0062*/ 	.short	0x0010
        /*0064*/ 	.byte	0x00, 0xf0, 0x11, 0x00


	//----- nvinfo : EIATTR_KPARAM_INFO
	.align		4
.L_5193:
        /*0068*/ 	.byte	0x04, 0x17
        /*006a*/ 	.short	(.L_5195 - .L_5194)
.L_5194:
        /*006c*/ 	.word	0x00000000
        /*0070*/ 	.short	0x0001
        /*0072*/ 	.short	0x0008
        /*0074*/ 	.byte	0x00, 0xf0, 0x21, 0x00


	//----- nvinfo : EIATTR_KPARAM_INFO
	.align		4
.L_5195:
        /*0078*/ 	.byte	0x04, 0x17
        /*007a*/ 	.short	(.L_5197 - .L_5196)
.L_5196:
        /*007c*/ 	.word	0x00000000
        /*0080*/ 	.short	0x0000
        /*0082*/ 	.short	0x0000
        /*0084*/ 	.byte	0x00, 0xf0, 0x21, 0x00


	//----- nvinfo : EIATTR_SPARSE_MMA_MASK
	.align		4
.L_5197:
        /*0088*/ 	.byte	0x03, 0x50
        /*008a*/ 	.short	0x0000


	//----- nvinfo : EIATTR_MAXREG_COUNT
	.align		4
        /*008c*/ 	.byte	0x03, 0x1b
        /*008e*/ 	.short	0x00ff


	//----- nvinfo : EIATTR_MERCURY_ISA_VERSION
	.align		4
        /*0090*/ 	.byte	0x03, 0x5f
        /*0092*/ 	.short	0x0101


	//----- nvinfo : EIATTR_EXIT_INSTR_OFFSETS
	.align		4
        /*0094*/ 	.byte	0x04, 0x1c
        /*0096*/ 	.short	(.L_5199 - .L_5198)


	//   ....[0]....
.L_5198:
        /*0098*/ 	.word	0x00000980


	//   ....[1]....
        /*009c*/ 	.word	0x00000a80


	//   ....[2]....
        /*00a0*/ 	.word	0x00000a90


	//   ....[3]....
        /*00a4*/ 	.word	0x00000b60


	//----- nvinfo : EIATTR_CRS_STACK_SIZE
	.align		4
.L_5199:
        /*00a8*/ 	.byte	0x04, 0x1e
        /*00aa*/ 	.short	(.L_5201 - .L_5200)
.L_5200:
        /*00ac*/ 	.word	0x00000000


	//----- nvinfo : EIATTR_CBANK_PARAM_SIZE
	.align		4
.L_5201:
        /*00b0*/ 	.byte	0x03, 0x19
        /*00b2*/ 	.short	0x002d


	//----- nvinfo : EIATTR_PARAM_CBANK
	.align		4
        /*00b4*/ 	.byte	0x04, 0x0a
        /*00b6*/ 	.short	(.L_5203 - .L_5202)
	.align		4
.L_5202:
        /*00b8*/ 	.word	index@(.nv.constant0._ZN43_GLOBAL__N__9ae7fba5_10_SoftMax_cu_9f978f6320softmax_warp_forwardIN3c104HalfES2_fLi0ELb0ELb1EEEvPT0_PKT_iiiPKbib)
        /*00bc*/ 	.short	0x0210
        /*00be*/ 	.short	0x002d


	//----- nvinfo : EIATTR_SW_WAR
	.align		4
.L_5203:
        /*00c0*/ 	.byte	0x04, 0x36
        /*00c2*/ 	.short	(.L_5205 - .L_5204)
.L_5204:
        /*00c4*/ 	.word	0x00000008
.L_5205:


//--------------------- .nv.info._ZN43_GLOBAL__N__9ae7fba5_10_SoftMax_cu_9f978f6320softmax_warp_forwardIfffLi11ELb0ELb1EEEvPT0_PKT_iiiPKbib --------------------------
	.section	.nv.info._ZN43_GLOBAL__N__9ae7fba5_10_SoftMax_cu_9f978f6320softmax_warp_forwardIfffLi11ELb0ELb1EEEvPT0_PKT_iiiPKbib,"",@"SHT_CUDA_INFO"
	.sectionflags	@""
	.align	4


	//----- nvinfo : EIATTR_CUDA_API_VERSION
	.align		4
        /*0000*/ 	.byte	0x04, 0x37
        /*0002*/ 	.short	(.L_5207 - .L_5206)
.L_5206:
        /*0004*/ 	.word	0x00000082


	//----- nvinfo : EIATTR_KPARAM_INFO
	.align		4
.L_5207:
        /*0008*/ 	.byte	0x04, 0x17
        /*000a*/ 	.short	(.L_5209 - .L_5208)
.L_5208:
        /*000c*/ 	.word	0x00000000
        /*0010*/ 	.short	0x0007
        /*0012*/ 	.short	0x002c
        /*0014*/ 	.byte	0x00, 0xf0, 0x05, 0x00


	//----- nvinfo : EIATTR_KPARAM_INFO
	.align		4
.L_5209:
        /*0018*/ 	.byte	0x04, 0x17
        /*001a*/ 	.short	(.L_5211 - .L_5210)
.L_5210:
        /*001c*/ 	.word	0x00000000
        /*0020*/ 	.short	0x0006
        /*0022*/ 	.short	0x0028
        /*0024*/ 	.byte	0x00, 0xf0, 0x11, 0x00


	//----- nvinfo : EIATTR_KPARAM_INFO
	.align		4
.L_5211:
        /*0028*/ 	.byte	0x04, 0x17
        /*002a*/ 	.short	(.L_5213 - .L_5212)
.L_5212:
        /*002c*/ 	.word	0x00000000
        /*0030*/ 	.short	0x0005
        /*0032*/ 	.short	0x0020
        /*0034*/ 	.byte	0x00, 0xf0, 0x21, 0x00


	//----- nvinfo : EIATTR_KPARAM_INFO
	.align		4
.L_5213:
        /*0038*/ 	.byte	0x04, 0x17
        /*003a*/ 	.short	(.L_5215 - .L_5214)
.L_5214:
        /*003c*/ 	.word	0x00000000
        /*0040*/ 	.short	0x0004
        /*0042*/ 	.short	0x0018
        /*0044*/ 	.byte	0x00, 0xf0, 0x11, 0x00


	//----- nvinfo : EIATTR_KPARAM_INFO
	.align		4
.L_5215:
        /*0048*/ 	.byte	0x04, 0x17
        /*004a*/ 	.short	(.L_5217 - .L_5216)
.L_5216:
        /*004c*/ 	.word	0x00000000
        /*0050*/ 	.short	0x0003
        /*0052*/ 	.short	0x0014
        /*0054*/ 	.byte	0x00, 0xf0, 0x11, 0x00


	//----- nvinfo : EIATTR_KPARAM_INFO
	.align		4
.L_5217:
        /*0058*/ 	.byte	0x04, 0x17
        /*005a*/ 	.short	(.L_5219 - .L_5218)
.L_5218:
        /*005c*/ 	.word	0x00000000
        /*0060*/ 	.short	0x0002
        /*0062*/ 	.short	0x0010
        /*0064*/ 	.byte	0x00, 0xf0, 0x11, 0x00


	//----- nvinfo : EIATTR_KPARAM_INFO
	.align		4
.L_5219:
        /*0068*/ 	.byte	0x04, 0x17
        /*006a*/ 	.short	(.L_5221 - .L_5220)
.L_5220:
        /*006c*/ 	.word	0x00000000
        /*0070*/ 	.short	0x0001
        /*0072*/ 	.short	0x0008
        /*0074*/ 	.byte	0x00, 0xf0, 0x21, 0x00


	//----- nvinfo : EIATTR_KPARAM_INFO
	.align		4
.L_5221:
        /*0078*/ 	.byte	0x04, 0x17
        /*007a*/ 	.short	(.L_5223 - .L_5222)
.L_5222:
        /*007c*/ 	.word	0x00000000
        /*0080*/ 	.short	0x0000
        /*0082*/ 	.short	0x0000
        /*0084*/ 	.byte	0x00, 0xf0, 0x21, 0x00


	//----- nvinfo : EIATTR_SPARSE_MMA_MASK
	.align		4
.L_5223:
        /*0088*/ 	.byte	0x03, 0x50
        /*008a*/ 	.short	0x0000


	//----- nvinfo : EIATTR_MAXREG_COUNT
	.align		4
        /*008c*/ 	.byte	0x03, 0x1b
        /*008e*/ 	.short	0x00ff


	//----- nvinfo : EIATTR_MERCURY_ISA_VERSION
	.align		4
        /*0090*/ 	.byte	0x03, 0x5f
        /*0092*/ 	.short	0x0101


	//----- nvinfo : EIATTR_COOP_GROUP_MASK_REGIDS
	.align		4
        /*0094*/ 	.byte	0x04, 0x29
        /*0096*/ 	.short	(.L_5225 - .L_5224)


	//   ....[0]....
.L_5224:
        /*0098*/ 	.word	0xffffffff


	//   ....[1]....
        /*009c*/ 	.word	0xffffffff


	//   ....[2]....
        /*00a0*/ 	.word	0xffffffff


	//   ....[3]....
        /*00a4*/ 	.word	0xffffffff


	//   ....[4]....
        /*00a8*/ 	.word	0xffffffff


	//   ....[5]....
        /*00ac*/ 	.word	0xffffffff


	//   ....[6]....
        /*00b0*/ 	.word	0xffffffff


	//   ....[7]....
        /*00b4*/ 	.word	0xffffffff


	//   ....[8]....
        /*00b8*/ 	.word	0xffffffff


	//   ....[9]....
        /*00bc*/ 	.word	0xffffffff


	//----- nvinfo : EIATTR_COOP_GROUP_INSTR_OFFSETS
	.align		4
.L_5225:
        /*00c0*/ 	.byte	0x04, 0x28
        /*00c2*/ 	.short	(.L_5227 - .L_5226)


	//   ....[0]....
.L_5226:
        /*00c4*/ 	.word	0x00004b00


	//   ....[1]....
        /*00c8*/ 	.word	0x00004b30


	//   ....[2]....
        /*00cc*/ 	.word	0x00004b70


	//   ....[3]....
        /*00d0*/ 	.word	0x00004bb0


	//   ....[4]....
        /*00d4*/ 	.word	0x00004be0


	//   ....[5]....
        /*00d8*/ 	.word	0x00007770


	//   ....[6]....
        /*00dc*/ 	.word	0x00007790


	//   ....[7]....
        /*00e0*/ 	.word	0x000077b0


	//   ....[8]....
        /*00e4*/ 	.word	0x000077e0


	//   ....[9]....
        /*00e8*/ 	.word	0x00007820


	//----- nvinfo : EIATTR_EXIT_INSTR_OFFSETS
	.align		4
.L_5227:
        /*00ec*/ 	.byte	0x04, 0x1c
        /*00ee*/ 	.short	(.L_5229 - .L_5228)


	//   ....[0]....
.L_5228:
        /*00f0*/ 	.word	0x00007840


	//   ....[1]....
        /*00f4*/ 	.word	0x00007870


	//   ....[2]....
        /*00f8*/ 	.word	0x00007950


	//   ....[3]....
        /*00fc*/ 	.word	0x000079c0


	//   ....[4]....
        /*0100*/ 	.word	0x00007a30


	//   ....[5]....
        /*0104*/ 	.word	0x00007aa0


	//   ....[6]....
        /*0108*/ 	.word	0x00007b10


	//   ....[7]....
        /*010c*/ 	.word	0x00007b80


	//   ....[8]....
        /*0110*/ 	.word	0x00007bf0


	//   ....[9]....
        /*0114*/ 	.word	0x00007c60


	//   ....[10]....
        /*0118*/ 	.word	0x00007cd0


	//   ....[11]....
        /*011c*/ 	.word	0x00007d40


	//   ....[12]....
        /*0120*/ 	.word	0x00007db0


	//   ....[13]....
        /*0124*/ 	.word	0x00007e20


	//   ....[14]....
        /*0128*/ 	.word	0x00007e90


	//   ....[15]....
        /*012c*/ 	.word	0x00007f00


	//   ....[16]....
        /*0130*/ 	.word	0x00007f70


	//   ....[17]....
        /*0134*/ 	.word	0x00007fe0


	//   ....[18]....
        /*0138*/ 	.word	0x00008050


	//   ....[19]....
        /*013c*/ 	.word	0x000080c0


	//   ....[20]....
        /*0140*/ 	.word	0x00008130


	//   ....[21]....
        /*0144*/ 	.word	0x000081a0


	//   ....[22]....
        /*0148*/ 	.word	0x00008210


	//   ....[23]....
        /*014c*/ 	.word	0x00008280


	//   ....[24]....
        /*0150*/ 	.word	0x000082f0


	//   ....[25]....
        /*0154*/ 	.word	0x00008360


	//   ....[26]....
        /*0158*/ 	.word	0x000083d0


	//   ....[27]....
        /*015c*/ 	.word	0x00008440


	//   ....[28]....
        /*0160*/ 	.word	0x000084b0


	//   ....[29]....
        /*0164*/ 	.word	0x00008520


	//   ....[30]....
        /*0168*/ 	.word	0x00008590


	//   ....[31]....
        /*016c*/ 	.word	0x00008600


	//   ....[32]....
        /*0170*/ 	.word	0x00008670


	//   ....[33]....
        /*0174*/ 	.word	0x000086e0


	//   ....[34]....
        /*0178*/ 	.word	0x00008750


	//   ....[35]....
        /*017c*/ 	.word	0x000087c0


	//   ....[36]....
        /*0180*/ 	.word	0x00008830


	//   ....[37]....
        /*0184*/ 	.word	0x000088a0


	//   ....[38]....
        /*0188*/ 	.word	0x00008910


	//   ....[39]....
        /*018c*/ 	.word	0x00008980


	//   ....[40]....
        /*0190*/ 	.word	0x000089e0


	//   ....[41]....
        /*0194*/ 	.word	0x00008a40


	//   ....[42]....
        /*0198*/ 	.word	0x00008aa0


	//   ....[43]....
        /*019c*/ 	.word	0x00008b00


	//   ....[44]....
        /*01a0*/ 	.word	0x00008b60


	//   ....[45]....
        /*01a4*/ 	.word	0x00008bc0


	//   ....[46]....
        /*01a8*/ 	.word	0x00008c20


	//   ....[47]....
        /*01ac*/ 	.word	0x00008c80


	//   ....[48]....
        /*01b0*/ 	.word	0x00008ce0


	//   ....[49]....
        /*01b4*/ 	.word	0x00008d40


	//   ....[50]....
        /*01b8*/ 	.word	0x00008da0


	//   ....[51]....
        /*01bc*/ 	.word	0x00008e00


	//   ....[52]....
        /*01c0*/ 	.word	0x00008e60


	//   ....[53]....
        /*01c4*/ 	.word	0x00008ec0


	//   ....[54]....
        /*01c8*/ 	.word	0x00008f20


	//   ....[55]....
        /*01cc*/ 	.word	0x00008f80


	//   ....[56]....
        /*01d0*/ 	.word	0x00008fe0


	//   ....[57]....
        /*01d4*/ 	.word	0x00009040


	//   ....[58]....
        /*01d8*/ 	.word	0x000090a0


	//   ....[59]....
        /*01dc*/ 	.word	0x00009100


	//   ....[60]....
        /*01e0*/ 	.word	0x00009160


	//   ....[61]....
        /*01e4*/ 	.word	0x000091c0


	//   ....[62]....
        /*01e8*/ 	.word	0x00009220


	//   ....[63]....
        /*01ec*/ 	.word	0x00009280


	//   ....[64]....
        /*01f0*/ 	.word	0x000092e0


	//   ....[65]....
        /*01f4*/ 	.word	0x00009330


	//----- nvinfo : EIATTR_CRS_STACK_SIZE
	.align		4
.L_5229:
        /*01f8*/ 	.byte	0x04, 0x1e
        /*01fa*/ 	.short	(.L_5231 - .L_5230)
.L_5230:
        /*01fc*/ 	.word	0x00000000


	//----- nvinfo : EIATTR_CBANK_PARAM_SIZE
	.align		4
.L_5231:
        /*0200*/ 	.byte	0x03, 0x19
        /*0202*/ 	.short	0x002d


	//----- nvinfo : EIATTR_PARAM_CBANK
	.align		4
        /*0204*/ 	.byte	0x04, 0x0a
        /*0206*/ 	.short	(.L_5233 - .L_5232)
	.align		4
.L_5232:
        /*0208*/ 	.word	index@(.nv.constant0._ZN43_GLOBAL__N__9ae7fba5_10_SoftMax_cu_9f978f6320softmax_warp_forwardIfffLi11ELb0ELb1EEEvPT0_PKT_iiiPKbib)
        /*020c*/ 	.short	0x0210
        /*020e*/ 	.short	0x002d


	//----- nvinfo : EIATTR_SW_WAR
	.align		4
.L_5233:
        /*0210*/ 	.byte	0x04, 0x36
        /*0212*/ 	.short	(.L_5235 - .L_5234)
.L_5234:
        /*0214*/ 	.word	0x00000008
.L_5235:


//--------------------- .nv.info._ZN43_GLOBAL__N__9ae7fba5_10_SoftMax_cu_9f978f6320softmax_warp_forwardIfffLi10ELb0ELb1EEEvPT0_PKT_iiiPKbib --------------------------
	.section	.nv.info._ZN43_GLOBAL__N__9ae7fba5_10_SoftMax_cu_9f978f6320softmax_warp_forwardIfffLi10ELb0ELb1EEEvPT0_PKT_iiiPKbib,"",@"SHT_CUDA_INFO"
	.sectionflags	@""
	.align	4


	//----- nvinfo : EIATTR_CUDA_API_VERSION
	.align		4
        /*0000*/ 	.byte	0x04, 0x37
        /*0002*/ 	.short	(.L_5237 - .L_5236)
.L_5236:
        /*0004*/ 	.word	0x00000082


	//----- nvinfo : EIATTR_KPARAM_INFO
	.align		4
.L_5237:
        /*0008*/ 	.byte	0x04, 0x17
        /*000a*/ 	.short	(.L_5239 - .L_5238)
.L_5238:
        /*000c*/ 	.word	0x00000000
        /*0010*/ 	.short	0x0007
        /*0012*/ 	.short	0x002c
        /*0014*/ 	.byte	0x00, 0xf0, 0x05, 0x00


	//----- nvinfo : EIATTR_KPARAM_INFO
	.align		4
.L_5239:
        /*0018*/ 	.byte	0x04, 0x17
        /*001a*/ 	.short	(.L_5241 - .L_5240)
.L_5240:
        /*001c*/ 	.word	0x00000000
        /*0020*/ 	.short	0x0006
        /*0022*/ 	.short	0x0028
        /*0024*/ 	.byte	0x00, 0xf0, 0x11, 0x00


	//----- nvinfo : EIATTR_KPARAM_INFO
	.align		4
.L_5241:
        /*0028*/ 	.byte	0x04, 0x17
        /*002a*/ 	.short	(.L_5243 - .L_5242)
.L_5242:
        /*002c*/ 	.word	0x00000000
        /*0030*/ 	.short	0x0005
        /*0032*/ 	.short	0x0020
        /*0034*/ 	.byte	0x00, 0xf0, 0x21, 0x00


	//----- nvinfo : EIATTR_KPARAM_INFO
	.align		4
.L_5243:
        /*0038*/ 	.byte	0x04, 0x17
        /*003a*/ 	.short	(.L_5245 - .L_5244)
.L_5244:
        /*003c*/ 	.word	0x00000000
        /*0040*/ 	.short	0x0004
        /*0042*/ 	.short	0x0018
        /*0044*/ 	.byte	0x00, 0xf0, 0x11, 0x00


	//----- nvinfo : EIATTR_KPARAM_INFO
	.align		4
.L_5245:
        /*0048*/ 	.byte	0x04, 0x17
        /*004a*/ 	.short	(.L_5247 - .L_5246)
.L_5246:
        /*004c*/ 	.word	0x00000000
        /*0050*/ 	.short	0x0003
        /*0052*/ 	.short	0x0014
        /*0054*/ 	.byte	0x00, 0xf0, 0x11, 0x00


	//----- nvinfo : EIATTR_KPARAM_INFO
	.align		4
.L_5247:
        /*0058*/ 	.byte	0x04, 0x17
        /*005a*/ 	.short	(.L_5249 - .L_5248)
.L_5248:
        /*005c*/ 	.word	0x00000000
        /*0060*/ 	.short	0x0002
        /*0062*/ 	.short	0x0010
        /*0064*/ 	.byte	0x00, 0xf0, 0x11, 0x00


	//----- nvinfo : EIATTR_KPARAM_INFO
	.align		4
.L_5249:
        /*0068*/ 	.byte	0x04, 0x17
        /*006a*/ 	.short	(.L_5251 - .L_5250)
.L_5250:
        /*006c*/ 	.word	0x00000000
        /*0070*/ 	.short	0x0001
        /*0072*/ 	.short	0x0008
        /*0074*/ 	.byte	0x00, 0xf0, 0x21, 0x00


	//----- nvinfo : EIATTR_KPARAM_INFO
	.align		4
.L_5251:
        /*0078*/ 	.byte	0x04, 0x17
        /*007a*/ 	.short	(.L_5253 - .L_5252)
.L_5252:
        /*007c*/ 	.word	0x00000000
        /*0080*/ 	.short	0x0000
        /*0082*/ 	.short	0x0000
        /*0084*/ 	.byte	0x00, 0xf0, 0x21, 0x00


	//----- nvinfo : EIATTR_SPARSE_MMA_MASK
	.align		4
.L_5253:
        /*0088*/ 	.byte	0x03, 0x50
        /*008a*/ 	.short	0x0000


	//----- nvinfo : EIATTR_MAXREG_COUNT
	.align		4
        /*008c*/ 	.byte	0x03, 0x1b
        /*008e*/ 	.short	0x00ff


	//----- nvinfo : EIATTR_MERCURY_ISA_VERSION
	.align		4
        /*0090*/ 	.byte	0x03, 0x5f
        /*0092*/ 	.short	0x0101


	//----- nvinfo : EIATTR_COOP_GROUP_MASK_REGIDS
	.align		4
        /*0094*/ 	.byte	0x04, 0x29
        /*0096*/ 	.short	(.L_5255 - .L_5254)


	//   ....[0]....
.L_5254:
        /*0098*/ 	.word	0xffffffff


	//   ....[1]....
        /*009c*/ 	.word	0xffffffff


	//   ....[2]....
        /*00a0*/ 	.word	0xffffffff


	//   ....[3]....
        /*00a4*/ 	.word	0xffffffff


	//   ....[4]....
        /*00a8*/ 	.word	0xffffffff


	//   ....[5]....
        /*00ac*/ 	.word	0xffffffff


	//   ....[6]....
        /*00b0*/ 	.word	0xffffffff


	//   ....[7]....
        /*00b4*/ 	.word	0xffffffff


	//   ....[8]....
        /*00b8*/ 	.word	0xffffffff


	//   ....[9]....
        /*00bc*/ 	.word	0xffffffff


	//----- nvinfo : EIATTR_COOP_GROUP_INSTR_OFFSETS
	.align		4
.L_5255:
        /*00c0*/ 	.byte	0x04, 0x28
        /*00c2*/ 	.short	(.L_5257 - .L_5256)


	//   ....[0]....
.L_5256:
        /*00c4*/ 	.word	0x00002490


	//   ....[1]....
        /*00c8*/ 	.word	0x000024c0


	//   ....[2]....
        /*00cc*/ 	.word	0x000024f0


	//   ....[3]....
        /*00d0*/ 	.word	0x00002530


	//   ....[4]....
        /*00d4*/ 	.word	0x00002570


	//   ....[5]....
        /*00d8*/ 	.word	0x00003b20


	//   ....[6]....
        /*00dc*/ 	.word	0x00003b60


	//   ....[7]....
        /*00e0*/ 	.word	0x00003b80


	//   ....[8]....
        /*00e4*/ 	.word	0x00003ba0


	//   ....[9]....
        /*00e8*/ 	.word	0x00003bd0


	//----- nvinfo : EIATTR_EXIT_INSTR_OFFSETS
	.align		4
.L_5257:
        /*00ec*/ 	.byte	0x04, 0x1c
        /*00ee*/ 	.short	(.L_5259 - .L_5258)


	//   ....[0]....
.L_5258:
        /*00f0*/ 	.word	0x00003c00


	//   ....[1]....
        /*00f4*/ 	.word	0x00003c30


	//   ....[2]....
        /*00f8*/ 	.word	0x00003d30


	//   ....[3]....
        /*00fc*/ 	.word	0x00003da0


	//   ....[4]....
        /*0100*/ 	.word	0x00003e10


	//   ....[5]....
        /*0104*/ 	.word	0x00003e80


	//   ....[6]....
        /*0108*/ 	.word	0x00003ef0


	//   ....[7]....
        /*010c*/ 	.word	0x00003f60


	//   ....[8]....
        /*0110*/ 	.word	0x00003fd0


	//   ....[9]....
        /*0114*/ 	.word	0x00004040


	//   ....[10]....
        /*0118*/ 	.word	0x000040b0


	//   ....[11]....
        /*011c*/ 	.word	0x00004120


	//   ....[12]....
        /*0120*/ 	.word	0x00004190


	//   ....[13]....
        /*0124*/ 	.word	0x00004200


	//   ....[14]....
        /*0128*/ 	.word	0x00004270


	//   ....[15]....
        /*012c*/ 	.word	0x000042e0


	//   ....[16]....
        /*0130*/ 	.word	0x00004350


	//   ....[17]....
        /*0134*/ 	.word	0x000043c0


	//   ....[18]....
        /*0138*/ 	.word	0x00004430


	//   ....[19]....
        /*013c*/ 	.word	0x000044a0


	//   ....[20]....
        /*0140*/ 	.word	0x00004510


	//   ....[21]....
        /*0144*/ 	.word	0x00004580


	//   ....[22]....
        /*0148*/ 	.word	0x000045f0


	//   ....[23]....
        /*014c*/ 	.word	0x00004650


	//   ....[24]....
        /*0150*/ 	.word	0x000046b0


	//   ....[25]....
        /*0154*/ 	.word	0x00004710


	//   ....[26]....
        /*0158*/ 	.word	0x00004770


	//   ....[27]....
        /*015c*/ 	.word	0x000047d0


	//   ....[28]....
        /*0160*/ 	.word	0x00004830


	//   ....[29]....
        /*0164*/ 	.word	0x00004890


	//   ....[30]....
        /*0168*/ 	.word	0x000048f0


	//   ....[31]....
        /*016c*/ 	.word	0x00004950


	//   ....[32]....
        /*0170*/ 	.word	0x000049b0


	//   ....[33]....
        /*0174*/ 	.word	0x00004a00


	//----- nvinfo : EIATTR_CRS_STACK_SIZE
	.align		4
.L_5259:
        /*0178*/ 	.byte	0x04, 0x1e
        /*017a*/ 	.short	(.L_5261 - .L_5260)
.L_5260:
        /*017c*/ 	.word	0x00000000


	//----- nvinfo : EIATTR_CBANK_PARAM_SIZE
	.align		4
.L_5261:
        /*0180*/ 	.byte	0x03, 0x19
        /*0182*/ 	.short	0x002d


	//----- nvinfo : EIATTR_PARAM_CBANK
	.align		4
        /*0184*/ 	.byte	0x04, 0x0a
        /*0186*/ 	.short	(.L_5263 - .L_5262)
	.align		4
.L_5262:
        /*0188*/ 	.word	index@(.nv.constant0._ZN43_GLOBAL__N__9ae7fba5_10_SoftMax_cu_9f978f6320softmax_warp_forwardIfffLi10ELb0ELb1EEEvPT0_PKT_iiiPKbib)
        /*018c*/ 	.short	0x0210
        /*018e*/ 	.short	0x002d


	//----- nvinfo : EIATTR_SW_WAR
	.align		4
.L_5263:
        /*0190*/ 	.byte	0x04, 0x36
        /*0192*/ 	.short	(.L_5265 - .L_5264)
.L_5264:
        /*0194*/ 	.word	0x00000008
.L_5265:


//--------------------- .nv.info._ZN43_GLOBAL__N__9ae7fba5_10_SoftMax_cu_9f978f6320softmax_warp_forwardIfffLi9ELb0ELb1EEEvPT0_PKT_iiiPKbib --------------------------
	.section	.nv.info._ZN43_GLOBAL__N__9ae7fba5_10_SoftMax_cu_9f978f6320softmax_warp_forwardIfffLi9ELb0ELb1EEEvPT0_PKT_iiiPKbib,"",@"SHT_CUDA_INFO"
	.sectionflags	@""
	.align	4


	//----- nvinfo : EIATTR_CUDA_API_VERSION
	.align		4
        /*0000*/ 	.byte	0x04, 0x37
        /*0002*/ 	.short	(.L_5267 - .L_5266)
.L_5266:
        /*0004*/ 	.word	0x00000082


	//----- nvinfo : EIATTR_KPARAM_INFO
	.align		4
.L_5267:
        /*0008*/ 	.byte	0x04, 0x17
        /*000a*/ 	.short	(.L_5269 - .L_5268)
.L_5268:
        /*000c*/ 	.word	0x00000000
        /*0010*/ 	.short	0x0007
        /*0012*/ 	.short	0x002c
        /*0014*/ 	.byte	0x00, 0xf0, 0x05, 0x00


	//----- nvinfo : EIATTR_KPARAM_INFO
	.align		4
.L_5269:
        /*0018*/ 	.byte	0x04, 0x17
        /*001a*/ 	.short	(.L_5271 - .L_5270)
.L_5270:
        /*001c*/ 	.word	0x00000000
        /*0020*/ 	.short	0x0006
        /*0022*/ 	.short	0x0028
        /*0024*/ 	.byte	0x00, 0xf0, 0x11, 0x00


	//----- nvinfo : EIATTR_KPARAM_INFO
	.align		4
.L_5271:
        /*0028*/ 	.byte	0x04, 0x17
        /*002a*/ 	.short	(.L_5273 - .L_5272)
.L_5272:
        /*002c*/ 	.word	0x00000000
        /*0030*/ 	.short	0x0005
        /*0032*/ 	.short	0x0020
        /*0034*/ 	.byte	0x00, 0xf0, 0x21, 0x00


	//----- nvinfo : EIATTR_KPARAM_INFO
	.align		4
.L_5273:
        /*0038*/ 	.byte	0x04, 0x17
        /*003a*/ 	.short	(.L_5275 - .L_5274)
.L_5274:
        /*003c*/ 	.word	0x00000000
        /*0040*/ 	.short	0x0004
        /*0042*/ 	.short	0x0018
        /*0044*/ 	.byte	0x00, 0xf0, 0x11, 0x00


	//----- nvinfo : EIATTR_KPARAM_INFO
	.align		4
.L_5275:
        /*0048*/ 	.byte	0x04, 0x17
        /*004a*/ 	.short	(.L_5277 - .L_5276)
.L_5276:
        /*004c*/ 	.word	0x00000000
        /*0050*/ 	.short	0x0003
        /*0052*/ 	.short	0x0014
        /*0054*/ 	.byte	0x00, 0xf0, 0x11, 0x00


	//----- nvinfo : EIATTR_KPARAM_INFO
	.align		4
.L_5277:
        /*0058*/ 	.byte	0x04, 0x17
        /*005a*/ 	.short	(.L_5279 - .L_5278)
.L_5278:
        /*005c*/ 	.word	0x00000000
        /*0060*/ 	.short	0x0002
        /*0062*/ 	.short	0x0010
        /*0064*/ 	.byte	0x00, 0xf0, 0x11, 0x00


	//----- nvinfo : EIATTR_KPARAM_INFO
	.align		4
.L_5279:
        /*0068*/ 	.byte	0x04, 0x17
        /*006a*/ 	.short	(.L_5281 - .L_5280)
.L_5280:
        /*006c*/ 	.word	0x00000000
        /*0070*/ 	.short	0x0001
        /*0072*/ 	.short	0x0008
        /*0074*/ 	.byte	0x00, 0xf0, 0x21, 0x00


	//----- nvinfo : EIATTR_KPARAM_INFO
	.align		4
.L_5281:
        /*0078*/ 	.byte	0x04, 0x17
        /*007a*/ 	.short	(.L_5283 - .L_5282)
.L_5282:
        /*007c*/ 	.word	0x00000000
        /*0080*/ 	.short	0x0000
        /*0082*/ 	.short	0x0000
        /*0084*/ 	.byte	0x00, 0xf0, 0x21, 0x00


	//----- nvinfo : EIATTR_SPARSE_MMA_MASK
	.align		4
.L_5283:
        /*0088*/ 	.byte	0x03, 0x50
        /*008a*/ 	.short	0x0000


	//----- nvinfo : EIATTR_MAXREG_COUNT
	.align		4
        /*008c*/ 	.byte	0x03, 0x1b
        /*008e*/ 	.short	0x00ff


	//----- nvinfo : EIATTR_MERCURY_ISA_VERSION
	.align		4
        /*0090*/ 	.byte	0x03, 0x5f
        /*0092*/ 	.short	0x0101


	//----- nvinfo : EIATTR_COOP_GROUP_MASK_REGIDS
	.align		4
        /*0094*/ 	.byte	0x04, 0x29
        /*0096*/ 	.short	(.L_5285 - .L_5284)


	//   ....[0]....
.L_5284:
        /*0098*/ 	.word	0xffffffff


	//   ....[1]....
        /*009c*/ 	.word	0xffffffff


	//   ....[2]....
        /*00a0*/ 	.word	0xffffffff


	//   ....[3]....
        /*00a4*/ 	.word	0xffffffff


	//   ....[4]....
        /*00a8*/ 	.word	0xffffffff


	//   ....[5]....
        /*00ac*/ 	.word	0xffffffff


	//   ....[6]....
        /*00b0*/ 	.word	0xffffffff


	//   ....[7]....
        /*00b4*/ 	.word	0xffffffff


	//   ....[8]....
        /*00b8*/ 	.word	0xffffffff


	//   ....[9]....
        /*00bc*/ 	.word	0xffffffff


	//----- nvinfo : EIATTR_COOP_GROUP_INSTR_OFFSETS
	.align		4
.L_5285:
        /*00c0*/ 	.byte	0x04, 0x28
        /*00c2*/ 	.short	(.L_5287 - .L_5286)


	//   ....[0]....
.L_5286:
        /*00c4*/ 	.word	0x00001390


	//   ....[1]....
        /*00c8*/ 	.word	0x000013c0


	//   ....[2]....
        /*00cc*/ 	.word	0x000013f0


	//   ....[3]....
        /*00d0*/ 	.word	0x00001440


	//   ....[4]....
        /*00d4*/ 	.word	0x00001470


	//   ....[5]....
        /*00d8*/ 	.word	0x00001f20


	//   ....[6]....
        /*00dc*/ 	.word	0x00001f50


	//   ....[7]....
        /*00e0*/ 	.word	0x00001f80


	//   ....[8]....
        /*00e4*/ 	.word	0x00001fc0


	//   ....[9]....
        /*00e8*/ 	.word	0x00001ff0


	//----- nvinfo : EIATTR_EXIT_INSTR_OFFSETS
	.align		4
.L_5287:
        /*00ec*/ 	.byte	0x04, 0x1c
        /*00ee*/ 	.short	(.L_5289 - .L_5288)


	//   ....[0]....
.L_5288:
        /*00f0*/ 	.word	0x00002000


	//   ....[1]....
        /*00f4*/ 	.word	0x00002020


	//   ....[2]....
        /*00f8*/ 	.word	0x00002130


	//   ....[3]....
        /*00fc*/ 	.word	0x000021a0


	//   ....[4]....
        /*0100*/ 	.word	0x00002210


	//   ....[5]....
        /*0104*/ 	.word	0x00002280


	//   ....[6]....
        /*0108*/ 	.word	0x000022f0


	//   ....[7]....
        /*010c*/ 	.word	0x00002360


	//   ....[8]....
        /*0110*/ 	.word	0x000023d0


	//   ....[9]....
        /*0114*/ 	.word	0x00002440


	//   ....[10]....
        /*0118*/ 	.word	0x000024b0


	//   ....[11]....
        /*011c*/ 	.word	0x00002520


	//   ....[12]....
        /*0120*/ 	.word	0x00002580


	//   ....[13]....
        /*0124*/ 	.word	0x000025e0


	//   ....[14]....
        /*0128*/ 	.word	0x00002640


	//   ....[15]....
        /*012c*/ 	.word	0x000026a0


	//   ....[16]....
        /*0130*/ 	.word	0x00002700


	//   ....[17]....
        /*0134*/ 	.word	0x00002750


	//----- nvinfo : EIATTR_CRS_STACK_SIZE
	.align		4
.L_5289:
        /*0138*/ 	.byte	0x04, 0x1e
        /*013a*/ 	.short	(.L_5291 - .L_5290)
.L_5290:
        /*013c*/ 	.word	0x00000000


	//----- nvinfo : EIATTR_CBANK_PARAM_SIZE
	.align		4
.L_5291:
        /*0140*/ 	.byte	0x03, 0x19
        /*0142*/ 	.short	0x002d


	//----- nvinfo : EIATTR_PARAM_CBANK
	.align		4
        /*0144*/ 	.byte	0x04, 0x0a
        /*0146*/ 	.short	(.L_5293 - .L_5292)
	.align		4
.L_5292:
        /*0148*/ 	.word	index@(.nv.constant0._ZN43_GLOBAL__N__9ae7fba5_10_SoftMax_cu_9f978f6320softmax_warp_forwardIfffLi9ELb0ELb1EEEvPT0_PKT_iiiPKbib)
        /*014c*/ 	.short	0x0210
        /*014e*/ 	.short	0x002d


	//----- nvinfo : EIATTR_SW_WAR
	.align		4
.L_5293:
        /*0150*/ 	.byte	0x04, 0x36
        /*0152*/ 	.short	(.L_5295 - .L_5294)
.L_5294:
        /*0154*/ 	.word	0x00000008
.L_5295:


//--------------------- .nv.info._ZN43_GLOBAL__N__9ae7fba5_10_SoftMax_cu_9f978f6320softmax_warp_forwardIfffLi8ELb0ELb1EEEvPT0_PKT_iiiPKbib --------------------------
	.section	.nv.info._ZN43_GLOBAL__N__9ae7fba5_10_SoftMax_cu_9f978f6320softmax_warp_forwardIfffLi8ELb0ELb1EEEvPT0_PKT_iiiPKbib,"",@"SHT_CUDA_INFO"
	.sectionflags	@""
	.align	4


	//----- nvinfo : EIATTR_CUDA_API_VERSION
	.align		4
        /*0000*/ 	.byte	0x04, 0x37
        /*0002*/ 	.short	(.L_5297 - .L_5296)
.L_5296:
        /*0004*/ 	.word	0x00000082


	//----- nvinfo : EIATTR_KPARAM_INFO
	.align		4
.L_5297:
        /*0008*/ 	.byte	0x04, 0x17
        /*000a*/ 	.short	(.L_5299 - .L_5298)
.L_5298:
        /*000c*/ 	.word	0x00000000
        /*0010*/ 	.short	0x0007
        /*0012*/ 	.short	0x002c
        /*0014*/ 	.byte	0x00, 0xf0, 0x05, 0x00


	//----- nvinfo : EIATTR_KPARAM_INFO
	.align		4
.L_5299:
        /*0018*/ 	.byte	0x04, 0x17
        /*001a*/ 	.short	(.L_5301 - .L_5300)
.L_5300:
        /*001c*/ 	.word	0x00000000
        /*0020*/ 	.short	0x0006
        /*0022*/ 	.short	0x0028
        /*0024*/ 	.byte	0x00, 0xf0, 0x11, 0x00


	//----- nvinfo : EIATTR_KPARAM_INFO
	.align		4
.L_5301:
        /*0028*/ 	.byte	0x04, 0x17
        /*002a*/ 	.short	(.L_5303 - .L_5302)
.L_5302:
        /*002c*/ 	.word	0x00000000
        /*0030*/ 	.short	0x0005
        /*0032*/ 	.short	0x0020
        /*0034*/ 	.byte	0x00, 0xf0, 0x21, 0x00


	//----- nvinfo : EIATTR_KPARAM_INFO
	.align		4
.L_5303:
        /*0038*/ 	.byte	0x04, 0x17
        /*003a*/ 	.short	(.L_5305 - .L_5304)
.L_5304:
        /*003c*/ 	.word	0x00000000
        /*0040*/ 	.short	0x0004
        /*0042*/ 	.short	0x0018
        /*0044*/ 	.byte	0x00, 0xf0, 0x11, 0x00


	//----- nvinfo : EIATTR_KPARAM_INFO
	.align		4
.L_5305:
        /*0048*/ 	.byte	0x04, 0x17
        /*004a*/ 	.short	(.L_5307 - .L_5306)
.L_5306:
        /*004c*/ 	.word	0x00000000
        /*0050*/ 	.short	0x0003
        /*0052*/ 	.short	0x0014
        /*0054*/ 	.byte	0x00, 0xf0, 0x11, 0x00


	//----- nvinfo : EIATTR_KPARAM_INFO
	.align		4
.L_5307:
        /*0058*/ 	.byte	0x04, 0x17
        /*005a*/ 	.short	(.L_5309 - .L_5308)
.L_5308:
        /*005c*/ 	.word	0x00000000
        /*0060*/ 	.short	0x0002
        /*0062*/ 	.short	0x0010
        /*0064*/ 	.byte	0x00, 0xf0, 0x11, 0x00


	//----- nvinfo : EIATTR_KPARAM_INFO
	.align		4
.L_5309:
        /*0068*/ 	.byte	0x04, 0x17
        /*006a*/ 	.short	(.L_5311 - .L_5310)
.L_5310:
        /*006c*/ 	.word	0x00000000
        /*0070*/ 	.short	0x0001
        /*0072*/ 	.short	0x0008
        /*0074*/ 	.byte	0x00, 0xf0, 0x21, 0x00


	//----- nvinfo : EIATTR_KPARAM_INFO
	.align		4
.L_5311:
        /*0078*/ 	.byte	0x04, 0x17
        /*007a*/ 	.short	(.L_5313 - .L_5312)
.L_5312:
        /*007c*/ 	.word	0x00000000
        /*0080*/ 	.short	0x0000
        /*0082*/ 	.short	0x0000
        /*0084*/ 	.byte	0x00, 0xf0, 0x21, 0x00


	//----- nvinfo : EIATTR_SPARSE_MMA_MASK
	.align		4
.L_5313:
        /*0088*/ 	.byte	0x03, 0x50
        /*008a*/ 	.short	0x0000


	//----- nvinfo : EIATTR_MAXREG_COUNT
	.align		4
        /*008c*/ 	.byte	0x03, 0x1b
        /*008e*/ 	.short	0x00ff


	//----- nvinfo : EIATTR_MERCURY_ISA_VERSION
	.align		4
        /*0090*/ 	.byte	0x03, 0x5f
        /*0092*/ 	.short	0x0101


	//----- nvinfo : EIATTR_COOP_GROUP_MASK_REGIDS
	.align		4
        /*0094*/ 	.byte	0x04, 0x29
        /*0096*/ 	.short	(.L_5315 - .L_5314)


	//   ....[0]....
.L_5314:
        /*0098*/ 	.word	0xffffffff


	//   ....[1]....
        /*009c*/ 	.word	0xffffffff


	//   ....[2]....
        /*00a0*/ 	.word	0xffffffff


	//   ....[3]....
        /*00a4*/ 	.word	0xffffffff


	//   ....[4]....
        /*00a8*/ 	.word	0xffffffff


	//   ....[5]....
        /*00ac*/ 	.word	0xffffffff


	//   ....[6]....
        /*00b0*/ 	.word	0xffffffff


	//   ....[7]....
        /*00b4*/ 	.word	0xffffffff


	//   ....[8]....
        /*00b8*/ 	.word	0xffffffff


	//   ....[9]....
        /*00bc*/ 	.word	0xffffffff


	//----- nvinfo : EIATTR_COOP_GROUP_INSTR_OFFSETS
	.align		4
.L_5315:
        /*00c0*/ 	.byte	0x04, 0x28
        /*00c2*/ 	.short	(.L_5317 - .L_5316)


	//   ....[0]....
.L_5316:
        /*00c4*/ 	.word	0x00000b10


	//   ....[1]....
        /*00c8*/ 	.word	0x00000b40


	//   ....[2]....
        /*00cc*/ 	.word	0x00000b80


	//   ....[3]....
        /*00d0*/ 	.word	0x00000bb0


	//   ....[4]....
        /*00d4*/ 	.word	0x00000be0


	//   ....[5]....
        /*00d8*/ 	.word	0x00001100


	//   ....[6]....
        /*00dc*/ 	.word	0x00001130


	//   ....[7]....
        /*00e0*/ 	.word	0x00001160


	//   ....[8]....
        /*00e4*/ 	.word	0x000011a0


	//   ....[9]....
        /*00e8*/ 	.word	0x000011d0


	//----- nvinfo : EIATTR_EXIT_INSTR_OFFSETS
	.align		4
.L_5317:
        /*00ec*/ 	.byte	0x04, 0x1c
        /*00ee*/ 	.short	(.L_5319 - .L_5318)


	//   ....[0]....
.L_5318:
        /*00f0*/ 	.word	0x000011e0


	//   ....[1]....
        /*00f4*/ 	.word	0x00001200


	//   ....[2]....
        /*00f8*/ 	.word	0x00001310


	//   ....[3]....
        /*00fc*/ 	.word	0x00001380


	//   ....[4]....
        /*0100*/ 	.word	0x000013f0


	//   ....[5]....
        /*0104*/ 	.word	0x00001460


	//   ....[6]....
        /*0108*/ 	.word	0x000014c0


	//   ....[7]....
        /*010c*/ 	.word	0x00001520


	//   ....[8]....
        /*0110*/ 	.word	0x00001580


	//   ....[9]....
        /*0114*/ 	.word	0x000015d0


	//----- nvinfo : EIATTR_CRS_STACK_SIZE
	.align		4
.L_5319:
        /*0118*/ 	.byte	0x04, 0x1e
        /*011a*/ 	.short	(.L_5321 - .L_5320)
.L_5320:
        /*011c*/ 	.word	0x00000000


	//----- nvinfo : EIATTR_CBANK_PARAM_SIZE
	.align		4
.L_5321:
        /*0120*/ 	.byte	0x03, 0x19
        /*0122*/ 	.short	0x002d


	//----- nvinfo : EIATTR_PARAM_CBANK
	.align		4
        /*0124*/ 	.byte	0x04, 0x0a
        /*0126*/ 	.short	(.L_5323 - .L_5322)
	.align		4
.L_5322:
        /*0128*/ 	.word	index@(.nv.constant0._ZN43_GLOBAL__N__9ae7fba5_10_SoftMax_cu_9f978f6320softmax_warp_forwardIfffLi8ELb0ELb1EEEvPT0_PKT_iiiPKbib)
        /*012c*/ 	.short	0x0210
        /*012e*/ 	.short	0x002d


	//----- nvinfo : EIATTR_SW_WAR
	.align		4
.L_5323:
        /*0130*/ 	.byte	0x04, 0x36
        /*0132*/ 	.short	(.L_5325 - .L_5324)
.L_5324:
        /*0134*/ 	.word	0x00000008
.L_5325:


//--------------------- .nv.info._ZN43_GLOBAL__N__9ae7fba5_10_SoftMax_cu_9f978f6320softmax_warp_forwardIfffLi7ELb0ELb1EEEvPT0_PKT_iiiPKbib --------------------------
	.section	.nv.info._ZN43_GLOBAL__N__9ae7fba5_10_SoftMax_cu_9f978f6320softmax_warp_forwardIfffLi7ELb0ELb1EEEvPT0_PKT_iiiPKbib,"",@"SHT_CUDA_INFO"
	.sectionflags	@""
	.align	4


	//----- nvinfo : EIATTR_CUDA_API_VERSION
	.align		4
        /*0000*/ 	.byte	0x04, 0x37
        /*0002*/ 	.short	(.L_5327 - .L_5326)
.L_5326:
        /*0004*/ 	.word	0x00000082


	//----- nvinfo : EIATTR_KPARAM_INFO
	.align		4
.L_5327:
        /*0008*/ 	.byte	0x04, 0x17
        /*000a*/ 	.short	(.L_5329 - .L_5328)
.L_5328:
        /*000c*/ 	.word	0x00000000
        /*0010*/ 	.short	0x0007
        /*0012*/ 	.short	0x002c
        /*0014*/ 	.byte	0x00, 0xf0, 0x05, 0x00


	//----- nvinfo : EIATTR_KPARAM_INFO
	.align		4
.L_5329:
        /*0018*/ 	.byte	0x04, 0x17
        /*001a*/ 	.short	(.L_5331 - .L_5330)
.L_5330:
        /*001c*/ 	.word	0x00000000
        /*0020*/ 	.short	0x0006
        /*0022*/ 	.short	0x0028
        /*0024*/ 	.byte	0x00, 0xf0, 0x11, 0x00


	//----- nvinfo : EIATTR_KPARAM_INFO
	.align		4
.L_5331:
        /*0028*/ 	.byte	0x04, 0x17
        /*002a*/ 	.short	(.L_5333 - .L_5332)
.L_5332:
        /*002c*/ 	.word	0x00000000
        /*0030*/ 	.short	0x0005
        /*0032*/ 	.short	0x0020
        /*0034*/ 	.byte	0x00, 0xf0, 0x21, 0x00


	//----- nvinfo : EIATTR_KPARAM_INFO
	.align		4
.L_5333:
        /*0038*/ 	.byte	0x04, 0x17
        /*003a*/ 	.short	(.L_5335 - .L_5334)
.L_5334:
        /*003c*/ 	.word	0x00000000
        /*0040*/ 	.short	0x0004
        /*0042*/ 	.short	0x0018
        /*0044*/ 	.byte	0x00, 0xf0, 0x11, 0x00


	//----- nvinfo : EIATTR_KPARAM_INFO
	.align		4
.L_5335:
        /*0048*/ 	.byte	0x04, 0x17
        /*004a*/ 	.short	(.L_5337 - .L_5336)
.L_5336:
        /*004c*/ 	.word	0x00000000
        /*0050*/ 	.short	0x0003
        /*0052*/ 	.short	0x0014
        /*0054*/ 	.byte	0x00, 0xf0, 0x11, 0x00


	//----- nvinfo : EIATTR_KPARAM_INFO
	.align		4
.L_5337:
        /*0058*/ 	.byte	0x04, 0x17
        /*005a*/ 	.short	(.L_5339 - .L_5338)
.L_5338:
        /*005c*/ 	.word	0x00000000
        /*0060*/ 	.short	0x0002
        /*0062*/ 	.short	0x0010
        /*0064*/ 	.byte	0x00, 0xf0, 0x11, 0x00


	//----- nvinfo : EIATTR_KPARAM_INFO
	.align		4
.L_5339:
        /*0068*/ 	.byte	0x04, 0x17
        /*006a*/ 	.short	(.L_5341 - .L_5340)
.L_5340:
        /*006c*/ 	.word	0x00000000
        /*0070*/ 	.short	0x0001
        /*0072*/ 	.short	0x0008
        /*0074*/ 	.byte	0x00, 0xf0, 0x21, 0x00


	//----- nvinfo : EIATTR_KPARAM_INFO
	.align		4
.L_5341:
        /*0078*/ 	.byte	0x04, 0x17
        /*007a*/ 	.short	(.L_5343 - .L_5342)
.L_5342:
        /*007c*/ 	.word	0x00000000
        /*0080*/ 	.short	0x0000
        /*0082*/ 	.short	0x0000
        /*0084*/ 	.byte	0x00, 0xf0, 0x21, 0x00


	//----- nvinfo : EIATTR_SPARSE_MMA_MASK
	.align		4
.L_5343:
        /*0088*/ 	.byte	0x03, 0x50
        /*008a*/ 	.short	0x0000


	//----- nvinfo : EIATTR_MAXREG_COUNT
	.align		4
        /*008c*/ 	.byte	0x03, 0x1b
        /*008e*/ 	.short	0x00ff


	//----- nvinfo : EIATTR_MERCURY_ISA_VERSION
	.align		4
        /*0090*/ 	.byte	0x03, 0x5f
        /*0092*/ 	.short	0x0101


	//----- nvinfo : EIATTR_COOP_GROUP_MASK_REGIDS
	.align		4
        /*0094*/ 	.byte	0x04, 0x29
        /*0096*/ 	.short	(.L_5345 - .L_5344)


	//   ....[0]....
.L_5344:
        /*0098*/ 	.word	0xffffffff


	//   ....[1]....
        /*009c*/ 	.word	0xffffffff


	//   ....[2]....
        /*00a0*/ 	.word	0xffffffff


	//   ....[3]....
        /*00a4*/ 	.word	0xffffffff


	//   ....[4]....
        /*00a8*/ 	.word	0xffffffff


	//   ....[5]....
        /*00ac*/ 	.word	0xffffffff


	//   ....[6]....
        /*00b0*/ 	.word	0xffffffff


	//   ....[7]....
        /*00b4*/ 	.word	0xffffffff


	//   ....[8]....
        /*00b8*/ 	.word	0xffffffff


	//   ....[9]....
        /*00bc*/ 	.word	0xffffffff


	//   ....[10]....
        /*00c0*/ 	.word	0xffffffff


	//   ....[11]....
        /*00c4*/ 	.word	0xffffffff


	//   ....[12]....
        /*00c8*/ 	.word	0xffffffff


	//   ....[13]....
        /*00cc*/ 	.word	0xffffffff


	//   ....[14]....
        /*00d0*/ 	.word	0xffffffff


	//   ....[15]....
        /*00d4*/ 	.word	0xffffffff


	//   ....[16]....
        /*00d8*/ 	.word	0xffffffff


	//   ....[17]....
        /*00dc*/ 	.word	0xffffffff


	//   ....[18]....
        /*00e0*/ 	.word	0xffffffff


	//   ....[19]....
        /*00e4*/ 	.word	0xffffffff


	//----- nvinfo : EIATTR_COOP_GROUP_INSTR_OFFSETS
	.align		4
.L_5345:
        /*00e8*/ 	.byte	0x04, 0x28
        /*00ea*/ 	.short	(.L_5347 - .L_5346)


	//   ....[0]....
.L_5346:
        /*00ec*/ 	.word	0x00001130


	//   ....[1]....
        /*00f0*/ 	.word	0x00001160


	//   ....[2]....
        /*00f4*/ 	.word	0x000011a0


	//   ....[3]....
        /*00f8*/ 	.word	0x000011c0


	//   ....[4]....
        /*00fc*/ 	.word	0x00001200


	//   ....[5]....
        /*0100*/ 	.word	0x00001220


	//   ....[6]....
        /*0104*/ 	.word	0x00001270


	//   ....[7]....
        /*0108*/ 	.word	0x000012a0


	//   ....[8]....
        /*010c*/ 	.word	0x000012b0


	//   ....[9]....
        /*0110*/ 	.word	0x000012f0


	//   ....[10]....
        /*0114*/ 	.word	0x00001d90


	//   ....[11]....
        /*0118*/ 	.word	0x00001db0


	//   ....[12]....
        /*011c*/ 	.word	0x00001de0


	//   ....[13]....
        /*0120*/ 	.word	0x00001df0


	//   ....[14]....
        /*0124*/ 	.word	0x00001e20


	//   ....[15]....
        /*0128*/ 	.word	0x00001e30


	//   ....[16]....
        /*012c*/ 	.word	0x00001e70


	//   ....[17]....
        /*0130*/ 	.word	0x00001e80


	//   ....[18]....
        /*0134*/ 	.word	0x00001ef0


	//   ....[19]....
        /*0138*/ 	.word	0x00001f00


	//----- nvinfo : EIATTR_EXIT_INSTR_OFFSETS
	.align		4
.L_5347:
        /*013c*/ 	.byte	0x04, 0x1c
        /*013e*/ 	.short	(.L_5349 - .L_5348)


	//   ....[0]....
.L_5348:
        /*0140*/ 	.word	0x00001f10


	//   ....[1]....
        /*0144*/ 	.word	0x000021e0


	//   ....[2]....
        /*0148*/ 	.word	0x000021f0


	//   ....[3]....
        /*014c*/ 	.word	0x000022f0


	//   ....[4]....
        /*0150*/ 	.word	0x00002350


	//   ....[5]....
        /*0154*/ 	.word	0x000023b0


	//   ....[6]....
        /*0158*/ 	.word	0x00002400


	//----- nvinfo : EIATTR_CRS_STACK_SIZE
	.align		4
.L_5349:
        /*015c*/ 	.byte	0x04, 0x1e
        /*015e*/ 	.short	(.L_5351 - .L_5350)
.L_5350:
        /*0160*/ 	.word	0x00000000


	//----- nvinfo : EIATTR_CBANK_PARAM_SIZE
	.align		4
.L_5351:
        /*0164*/ 	.byte	0x03, 0x19
        /*0166*/ 	.short	0x002d


	//----- nvinfo : EIATTR_PARAM_CBANK
	.align		4
        /*0168*/ 	.byte	0x04, 0x0a
        /*016a*/ 	.short	(.L_5353 - .L_5352)
	.align		4
.L_5352:
        /*016c*/ 	.word	index@(.nv.constant0._ZN43_GLOBAL__N__9ae7fba5_10_SoftMax_cu_9f978f6320softmax_warp_forwardIfffLi7ELb0ELb1EEEvPT0_PKT_iiiPKbib)
        /*0170*/ 	.short	0x0210
        /*0172*/ 	.short	0x002d


	//----- nvinfo : EIATTR_SW_WAR
	.align		4
.L_5353:
        /*0174*/ 	.byte	0x04, 0x36
        /*0176*/ 	.short	(.L_5355 - .L_5354)
.L_5354:
        /*0178*/ 	.word	0x00000008
.L_5355:


//--------------------- .nv.info._ZN43_GLOBAL__N__9ae7fba5_10_SoftMax_cu_9f978f6320softmax_warp_forwardIfffLi6ELb0ELb1EEEvPT0_PKT_iiiPKbib --------------------------
	.section	.nv.info._ZN43_GLOBAL__N__9ae7fba5_10_SoftMax_cu_9f978f6320softmax_warp_forwardIfffLi6ELb0ELb1EEEvPT0_PKT_iiiPKbib,"",@"SHT_CUDA_INFO"
	.sectionflags	@""
	.align	4


	//----- nvinfo : EIATTR_CUDA_API_VERSION
	.align		4
        /*0000*/ 	.byte	0x04, 0x37
        /*0002*/ 	.short	(.L_5357 - .L_5356)
.L_5356:
        /*0004*/ 	.word	0x00000082


	//----- nvinfo : EIATTR_KPARAM_INFO
	.align		4
.L_5357:
        /*0008*/ 	.byte	0x04, 0x17
        /*000a*/ 	.short	(.L_5359 - .L_5358)
.L_5358:
        /*000c*/ 	.word	0x00000000
        /*0010*/ 	.short	0x0007
        /*0012*/ 	.short	0x002c
        /*0014*/ 	.byte	0x00, 0xf0, 0x05, 0x00


	//----- nvinfo : EIATTR_KPARAM_INFO
	.align		4
.L_5359:
        /*0018*/ 	.byte	0x04, 0x17
        /*001a*/ 	.short	(.L_5361 - .L_5360)
.L_5360:
        /*001c*/ 	.word	0x00000000
        /*0020*/ 	.short	0x0006
        /*0022*/ 	.short	0x0028
        /*0024*/ 	.byte	0x00, 0xf0, 0x11, 0x00


	//----- nvinfo : EIATTR_KPARAM_INFO
	.align		4
.L_5361:
        /*0028*/ 	.byte	0x04, 0x17
        /*002a*/ 	.short	(.L_5363 - .L_5362)
.L_5362:
        /*002c*/ 	.word	0x00000000
        /*0030*/ 	.short	0x0005
        /*0032*/ 	.short	0x0020
        /*0034*/ 	.byte	0x00, 0xf0, 0x21, 0x00


	//----- nvinfo : EIATTR_KPARAM_INFO
	.align		4
.L_5363:
        /*0038*/ 	.byte	0x04, 0x17
        /*003a*/ 	.short	(.L_5365 - .L_5364)
.L_5364:
        /*003c*/ 	.word	0x00000000
        /*0040*/ 	.short	0x0004
        /*0042*/ 	.short	0x0018
        /*0044*/ 	.byte	0x00, 0xf0, 0x11, 0x00


	//----- nvinfo : EIATTR_KPARAM_INFO
	.align		4
.L_5365:
        /*0048*/ 	.byte	0x04, 0x17
        /*004a*/ 	.short	(.L_5367 - .L_5366)
.L_5366:
        /*004c*/ 	.word	0x00000000
        /*0050*/ 	.short	0x0003
        /*0052*/ 	.short	0x0014
        /*0054*/ 	.byte	0x00, 0xf0, 0x11, 0x00


	//----- nvinfo : EIATTR_KPARAM_INFO
	.align		4
.L_5367:
        /*0058*/ 	.byte	0x04, 0x17
        /*005a*/ 	.short	(.L_5369 - .L_5368)
.L_5368:
        /*005c*/ 	.word	0x00000000
        /*0060*/ 	.short	0x0002
        /*0062*/ 	.short	0x0010
        /*0064*/ 	.byte	0x00, 0xf0, 0x11, 0x00


	//----- nvinfo : EIATTR_KPARAM_INFO
	.align		4
.L_5369:
        /*0068*/ 	.byte	0x04, 0x17
        /*006a*/ 	.short	(.L_5371 - .L_5370)
.L_5370:
        /*006c*/ 	.word	0x00000000
        /*0070*/ 	.short	0x0001
        /*0072*/ 	.short	0x0008
        /*0074*/ 	.byte	0x00, 0xf0, 0x21, 0x00


	//----- nvinfo : EIATTR_KPARAM_INFO
	.align		4
.L_5371:
        /*0078*/ 	.byte	0x04, 0x17
        /*007a*/ 	.short	(.L_5373 - .L_5372)
.L_5372:
        /*007c*/ 	.word	0x00000000
        /*0080*/ 	.short	0x0000
        /*0082*/ 	.short	0x0000
        /*0084*/ 	.byte	0x00, 0xf0, 0x21, 0x00


	//----- nvinfo : EIATTR_SPARSE_MMA_MASK
	.align		4
.L_5373:
        /*0088*/ 	.byte	0x03, 0x50
        /*008a*/ 	.short	0x0000


	//----- nvinfo : EIATTR_MAXREG_COUNT
	.align		4
        /*008c*/ 	.byte	0x03, 0x1b
        /*008e*/ 	.short	0x00ff


	//----- nvinfo : EIATTR_MERCURY_ISA_VERSION
	.align		4
        /*0090*/ 	.byte	0x03, 0x5f
        /*0092*/ 	.short	0x0101


	//----- nvinfo : EIATTR_COOP_GROUP_MASK_REGIDS
	.align		4
        /*0094*/ 	.byte	0x04, 0x29
        /*0096*/ 	.short	(.L_5375 - .L_5374)


	//   ....[0]....
.L_5374:
        /*0098*/ 	.word	0xffffffff


	//   ....[1]....
        /*009c*/ 	.word	0xffffffff


	//   ....[2]....
        /*00a0*/ 	.word	0xffffffff


	//   ....[3]....
        /*00a4*/ 	.word	0xffffffff


	//   ....[4]....
        /*00a8*/ 	.word	0xffffffff


	//   ....[5]....
        /*00ac*/ 	.word	0xffffffff


	//   ....[6]....
        /*00b0*/ 	.word	0xffffffff


	//   ....[7]....
        /*00b4*/ 	.word	0xffffffff


	//   ....[8]....
        /*00b8*/ 	.word	0xffffffff


	//   ....[9]....
        /*00bc*/ 	.word	0xffffffff


	//   ....[10]....
        /*00c0*/ 	.word	0xffffffff


	//   ....[11]....
        /*00c4*/ 	.word	0xffffffff


	//   ....[12]....
        /*00c8*/ 	.word	0xffffffff


	//   ....[13]....
        /*00cc*/ 	.word	0xffffffff


	//   ....[14]....
        /*00d0*/ 	.word	0xffffffff


	//   ....[15]....
        /*00d4*/ 	.word	0xffffffff


	//   ....[16]....
        /*00d8*/ 	.word	0xffffffff


	//   ....[17]....
        /*00dc*/ 	.word	0xffffffff


	//   ....[18]....
        /*00e0*/ 	.word	0xffffffff


	//   ....[19]....
        /*00e4*/ 	.word	0xffffffff


	//----- nvinfo : EIATTR_COOP_GROUP_INSTR_OFFSETS
	.align		4
.L_5375:
        /*00e8*/ 	.byte	0x04, 0x28
        /*00ea*/ 	.short	(.L_5377 - .L_5376)


	//   ....[0]....
.L_5376:
        /*00ec*/ 	.word	0x00000a70


	//   ....[1]....
        /*00f0*/ 	.word	0x00000a90


	//   ....[2]....
        /*00f4*/ 	.word	0x00000ae0


	//   ....[3]....
        /*00f8*/ 	.word	0x00000af0


	//   ....[4]....
        /*00fc*/ 	.word	0x00000b40


	//   ....[5]....
        /*0100*/ 	.word	0x00000b50


	//   ....[6]....
        /*0104*/ 	.word	0x00000ba0


	//   ....[7]....
        /*0108*/ 	.word	0x00000bb0


	//   ....[8]....
        /*010c*/ 	.word	0x00000c10


	//   ....[9]....
        /*0110*/ 	.word	0x00000c20


	//   ....[10]....
        /*0114*/ 	.word	0x000011a0


	//   ....[11]....
        /*0118*/ 	.word	0x000011c0


	//   ....[12]....
        /*011c*/ 	.word	0x000011f0


	//   ....[13]....
        /*0120*/ 	.word	0x00001200


	//   ....[14]....
        /*0124*/ 	.word	0x00001240


	//   ....[15]....
        /*0128*/ 	.word	0x00001260


	//   ....[16]....
        /*012c*/ 	.word	0x000012b0


	//   ....[17]....
        /*0130*/ 	.word	0x000012c0


	//   ....[18]....
        /*0134*/ 	.word	0x000012f0


	//   ....[19]....
        /*0138*/ 	.word	0x00001300


	//----- nvinfo : EIATTR_EXIT_INSTR_OFFSETS
	.align		4
.L_5377:
        /*013c*/ 	.byte	0x04, 0x1c
        /*013e*/ 	.short	(.L_5379 - .L_5378)


	//   ....[0]....
.L_5378:
        /*0140*/ 	.word	0x00001310


	//   ....[1]....
        /*0144*/ 	.word	0x000014a0


	//   ....[2]....
        /*0148*/ 	.word	0x000014b0


	//   ....[3]....
        /*014c*/ 	.word	0x00001550


	//   ....[4]....
        /*0150*/ 	.word	0x000015a0


	//----- nvinfo : EIATTR_CRS_STACK_SIZE
	.align		4
.L_5379:
        /*0154*/ 	.byte	0x04, 0x1e
        /*0156*/ 	.short	(.L_5381 - .L_5380)
.L_5380:
        /*0158*/ 	.word	0x00000000


	//----- nvinfo : EIATTR_CBANK_PARAM_SIZE
	.align		4
.L_5381:
        /*015c*/ 	.byte	0x03, 0x19
        /*015e*/ 	.short	0x002d


	//----- nvinfo : EIATTR_PARAM_CBANK
	.align		4
        /*0160*/ 	.byte	0x04, 0x0a
        /*0162*/ 	.short	(.L_5383 - .L_5382)
	.align		4
.L_5382:
        /*0164*/ 	.word	index@(.nv.constant0._ZN43_GLOBAL__N__9ae7fba5_10_SoftMax_cu_9f978f6320softmax_warp_forwardIfffLi6ELb0ELb1EEEvPT0_PKT_iiiPKbib)
        /*0168*/ 	.short	0x0210
        /*016a*/ 	.short	0x002d


	//----- nvinfo : EIATTR_SW_WAR
	.align		4
.L_5383:
        /*016c*/ 	.byte	0x04, 0x36
        /*016e*/ 	.short	(.L_5385 - .L_5384)
.L_5384:
        /*0170*/ 	.word	0x00000008
.L_5385:


//--------------------- .nv.info._ZN43_GLOBAL__N__9ae7fba5_10_SoftMax_cu_9f978f6320softmax_warp_forwardIfffLi5ELb0ELb1EEEvPT0_PKT_iiiPKbib --------------------------
	.section	.nv.info._ZN43_GLOBAL__N__9ae7fba5_10_SoftMax_cu_9f978f6320softmax_warp_forwardIfffLi5ELb0ELb1EEEvPT0_PKT_iiiPKbib,"",@"SHT_CUDA_INFO"
	.sectionflags	@""
	.align	4


	//----- nvinfo : EIATTR_CUDA_API_VERSION
	.align		4
        /*0000*/ 	.byte	0x04, 0x37
        /*0002*/ 	.short	(.L_5387 - .L_5386)
.L_5386:
        /*0004*/ 	.word	0x00000082


	//----- nvinfo : EIATTR_KPARAM_INFO
	.align		4
.L_5387:
        /*0008*/ 	.byte	0x04, 0x17
        /*000a*/ 	.short	(.L_5389 - .L_5388)
.L_5388:
        /*000c*/ 	.word	0x00000000
        /*0010*/ 	.short	0x0007
        /*0012*/ 	.short	0x002c
        /*0014*/ 	.byte	0x00, 0xf0, 0x05, 0x00


	//----- nvinfo : EIATTR_KPARAM_INFO
	.align		4
.L_5389:
        /*0018*/ 	.byte	0x04, 0x17
        /*001a*/ 	.short	(.L_5391 - .L_5390)
.L_5390:
        /*001c*/ 	.word	0x00000000
        /*0020*/ 	.short	0x0006
        /*0022*/ 	.short	0x0028
        /*0024*/ 	.byte	0x00, 0xf0, 0x11, 0x00


	//----- nvinfo : EIATTR_KPARAM_INFO
	.align		4
.L_5391:
        /*0028*/ 	.byte	0x04, 0x17
        /*002a*/ 	.short	(.L_5393 - .L_5392)
.L_5392:
        /*002c*/ 	.word	0x00000000
        /*0030*/ 	.short	0x0005
        /*0032*/ 	.short	0x0020
        /*0034*/ 	.byte	0x00, 0xf0, 0x21, 0x00


	//----- nvinfo : EIATTR_KPARAM_INFO
	.align		4
.L_5393:
        /*0038*/ 	.byte	0x04, 0x17
        /*003a*/ 	.short	(.L_5395 - .L_5394)
.L_5394:
        /*003c*/ 	.word	0x00000000
        /*0040*/ 	.short	0x0004
        /*0042*/ 	.short	0x0018
        /*0044*/ 	.byte	0x00, 0xf0, 0x11, 0x00


	//----- nvinfo : EIATTR_KPARAM_INFO
	.align		4
.L_5395:
        /*0048*/ 	.byte	0x04, 0x17
        /*004a*/ 	.short	(.L_5397 - .L_5396)
.L_5396:
        /*004c*/ 	.word	0x00000000
        /*0050*/ 	.short	0x0003
        /*0052*/ 	.short	0x0014
        /*0054*/ 	.byte	0x00, 0xf0, 0x11, 0x00


	//----- nvinfo : EIATTR_KPARAM_INFO
	.align		4
.L_5397:
        /*0058*/ 	.byte	0x04, 0x17
        /*005a*/ 	.short	(.L_5399 - .L_5398)
.L_5398:
        /*005c*/ 	.word	0x00000000
        /*0060*/ 	.short	0x0002
        /*0062*/ 	.short	0x0010
        /*0064*/ 	.byte	0x00, 0xf0, 0x11, 0x00


	//----- nvinfo : EIATTR_KPARAM_INFO
	.align		4
.L_5399:
        /*0068*/ 	.byte	0x04, 0x17
        /*006a*/ 	.short	(.L_5401 - .L_5400)
.L_5400:
        /*006c*/ 	.word	0x00000000
        /*0070*/ 	.short	0x0001
        /*0072*/ 	.short	0x0008
        /*0074*/ 	.byte	0x00, 0xf0, 0x21, 0x00


	//----- nvinfo : EIATTR_KPARAM_INFO
	.align		4
.L_5401:
        /*0078*/ 	.byte	0x04, 0x17
        /*007a*/ 	.short	(.L_5403 - .L_5402)
.L_5402:
        /*007c*/ 	.word	0x00000000
        /*0080*/ 	.short	0x0000
        /*0082*/ 	.short	0x0000
        /*0084*/ 	.byte	0x00, 0xf0, 0x21, 0x00


	//----- nvinfo : EIATTR_SPARSE_MMA_MASK
	.align		4
.L_5403:
        /*0088*/ 	.byte	0x03, 0x50
        /*008a*/ 	.short	0x0000


	//----- nvinfo : EIATTR_MAXREG_COUNT
	.align		4
        /*008c*/ 	.byte	0x03, 0x1b
        /*008e*/ 	.short	0x00ff


	//----- nvinfo : EIATTR_MERCURY_ISA_VERSION
	.align		4
        /*0090*/ 	.byte	0x03, 0x5f
        /*0092*/ 	.short	0x0101


	//----- nvinfo : EIATTR_COOP_GROUP_MASK_REGIDS
	.align		4
        /*0094*/ 	.byte	0x04, 0x29
        /*0096*/ 	.short	(.L_5405 - .L_5404)


	//   ....[0]....
.L_5404:
        /*0098*/ 	.word	0xffffffff


	//   ....[1]....
        /*009c*/ 	.word	0xffffffff


	//   ....[2]....
        /*00a0*/ 	.word	0xffffffff


	//   ....[3]....
        /*00a4*/ 	.word	0xffffffff


	//   ....[4]....
        /*00a8*/ 	.word	0xffffffff


	//   ....[5]....
        /*00ac*/ 	.word	0xffffffff


	//   ....[6]....
        /*00b0*/ 	.word	0xffffffff


	//   ....[7]....
        /*00b4*/ 	.word	0xffffffff


	//   ....[8]....
        /*00b8*/ 	.word	0xffffffff


	//   ....[9]....
        /*00bc*/ 	.word	0xffffffff


	//   ....[10]....
        /*00c0*/ 	.word	0xffffffff


	//   ....[11]....
        /*00c4*/ 	.word	0xffffffff


	//   ....[12]....
        /*00c8*/ 	.word	0xffffffff


	//   ....[13]....
        /*00cc*/ 	.word	0xffffffff


	//   ....[14]....
        /*00d0*/ 	.word	0xffffffff


	//   ....[15]....
        /*00d4*/ 	.word	0xffffffff


	//   ....[16]....
        /*00d8*/ 	.word	0xffffffff


	//   ....[17]....
        /*00dc*/ 	.word	0xffffffff


	//   ....[18]....
        /*00e0*/ 	.word	0xffffffff


	//   ....[19]....
        /*00e4*/ 	.word	0xffffffff


	//----- nvinfo : EIATTR_COOP_GROUP_INSTR_OFFSETS
	.align		4
.L_5405:
        /*00e8*/ 	.byte	0x04, 0x28
        /*00ea*/ 	.short	(.L_5407 - .L_5406)


	//   ....[0]....
.L_5406:
        /*00ec*/ 	.word	0x00000680


	//   ....[1]....
        /*00f0*/ 	.word	0x000006a0


	//   ....[2]....
        /*00f4*/ 	.word	0x000006f0


	//   ....[3]....
        /*00f8*/ 	.word	0x00000700


	//   ....[4]....
        /*00fc*/ 	.word	0x00000750


	//   ....[5]....
        /*0100*/ 	.word	0x00000760


	//   ....[6]....
        /*0104*/ 	.word	0x000007b0


	//   ....[7]....
        /*0108*/ 	.word	0x000007c0


	//   ....[8]....
        /*010c*/ 	.word	0x00000810


	//   ....[9]....
        /*0110*/ 	.word	0x00000820


	//   ....[10]....
        /*0114*/ 	.word	0x00000b10


	//   ....[11]....
        /*0118*/ 	.word	0x00000b30


	//   ....[12]....
        /*011c*/ 	.word	0x00000b60


	//   ....[13]....
        /*0120*/ 	.word	0x00000b70


	//   ....[14]....
        /*0124*/ 	.word	0x00000ba0


	//   ....[15]....
        /*0128*/ 	.word	0x00000bb0


	//   ....[16]....
        /*012c*/ 	.word	0x00000be0


	//   ....[17]....
        /*0130*/ 	.word	0x00000bf0


	//   ....[18]....
        /*0134*/ 	.word	0x00000c20


	//   ....[19]....
        /*0138*/ 	.word	0x00000c30


	//----- nvinfo : EIATTR_EXIT_INSTR_OFFSETS
	.align		4
.L_5407:
        /*013c*/ 	.byte	0x04, 0x1c
        /*013e*/ 	.short	(.L_5409 - .L_5408)


	//   ....[0]....
.L_5408:
        /*0140*/ 	.word	0x00000c40


	//   ....[1]....
        /*0144*/ 	.word	0x00000d40


	//   ....[2]....
        /*0148*/ 	.word	0x00000d50


	//   ....[3]....
        /*014c*/ 	.word	0x00000e00


	//----- nvinfo : EIATTR_CRS_STACK_SIZE
	.align		4
.L_5409:
        /*0150*/ 	.byte	0x04, 0x1e
        /*0152*/ 	.short	(.L_5411 - .L_5410)
.L_5410:
        /*0154*/ 	.word	0x00000000


	//----- nvinfo : EIATTR_CBANK_PARAM_SIZE
	.align		4
.L_5411:
        /*0158*/ 	.byte	0x03, 0x19
        /*015a*/ 	.short	0x002d


	//----- nvinfo : EIATTR_PARAM_CBANK
	.align		4
        /*015c*/ 	.byte	0x04, 0x0a
        /*015e*/ 	.short	(.L_5413 - .L_5412)
	.align		4
.L_5412:
        /*0160*/ 	.word	index@(.nv.constant0._ZN43_GLOBAL__N__9ae7fba5_10_SoftMax_cu_9f978f6320softmax_warp_forwardIfffLi5ELb0ELb1EEEvPT0_PKT_iiiPKbib)
        /*0164*/ 	.short	0x0210
        /*0166*/ 	.short	0x002d


	//----- nvinfo : EIATTR_SW_WAR
	.align		4
.L_5413:
        /*0168*/ 	.byte	0x04, 0x36
        /*016a*/ 	.short	(.L_5415 - .L_5414)
.L_5414:
        /*016c*/ 	.word	0x00000008
.L_5415:


//--------------------- .nv.info._ZN43_GLOBAL__N__9ae7fba5_10_SoftMax_cu_9f978f6320softmax_warp_forwardIfffLi4ELb0ELb1EEEvPT0_PKT_iiiPKbib --------------------------
	.section	.nv.info._ZN43_GLOBAL__N__9ae7fba5_10_SoftMax_cu_9f978f6320softmax_warp_forwardIfffLi4ELb0ELb1EEEvPT0_PKT_iiiPKbib,"",@"SHT_CUDA_INFO"
	.sectionflags	@""
	.align	4


	//----- nvinfo : EIATTR_CUDA_API_VERSION
	.align		4
        /*0000*/ 	.byte	0x04, 0x37
        /*0002*/ 	.short	(.L_5417 - .L_5416)
.L_5416:
        /*0004*/ 	.word	0x00000082


	//----- nvinfo : EIATTR_KPARAM_INFO
	.align		4
.L_5417:
        /*0008*/ 	.byte	0x04, 0x17
        /*000a*/ 	.short	(.L_5419 - .L_5418)
.L_5418:
        /*000c*/ 	.word	0x00000000
        /*0010*/ 	.short	0x0007
        /*0012*/ 	.short	0x002c
        /*0014*/ 	.byte	0x00, 0xf0, 0x05, 0x00


	//----- nvinfo : EIATTR_KPARAM_INFO
	.align		4
.L_5419:
        /*0018*/ 	.byte	0x04, 0x17
        /*001a*/ 	.short	(.L_5421 - .L_5420)
.L_5420:
        /*001c*/ 	.word	0x00000000
        /*0020*/ 	.short	0x0006
        /*0022*/ 	.short	0x0028
        /*0024*/ 	.byte	0x00, 0xf0, 0x11, 0x00


	//----- nvinfo : EIATTR_KPARAM_INFO
	.align		4
.L_5421:
        /*0028*/ 	.byte	0x04, 0x17
        /*002a*/ 	.short	(.L_5423 - .L_5422)
.L_5422:
        /*002c*/ 	.word	0x00000000
        /*0030*/ 	.short	0x0005
        /*0032*/ 	.short	0x0020
        /*0034*/ 	.byte	0x00, 0xf0, 0x21, 0x00


	//----- nvinfo : EIATTR_KPARAM_INFO
	.align		4
.L_5423:
        /*0038*/ 	.byte	0x04, 0x17
        /*003a*/ 	.short	(.L_5425 - .L_5424)
.L_5424:
        /*003c*/ 	.word	0x00000000
        /*0040*/ 	.short	0x0004
        /*0042*/ 	.short	0x0018
        /*0044*/ 	.byte	0x00, 0xf0, 0x11, 0x00


	//----- nvinfo : EIATTR_KPARAM_INFO
	.align		4
.L_5425:
        /*0048*/ 	.byte	0x04, 0x17
        /*004a*/ 	.short	(.L_5427 - .L_5426)
.L_5426:
        /*004c*/ 	.word	0x00000000
        /*0050*/ 	.short	0x0003
        /*0052*/ 	.short	0x0014
        /*0054*/ 	.byte	0x00, 0xf0, 0x11, 0x00


	//----- nvinfo : EIATTR_KPARAM_INFO
	.align		4
.L_5427:
        /*0058*/ 	.byte	0x04, 0x17
        /*005a*/ 	.short	(.L_5429 - .L_5428)
.L_5428:
        /*005c*/ 	.word	0x00000000
        /*0060*/ 	.short	0x0002
        /*0062*/ 	.short	0x0010
        /*0064*/ 	.byte	0x00, 0xf0, 0x11, 0x00


	//----- nvinfo : EIATTR_KPARAM_INFO
	.align		4
.L_5429:
        /*0068*/ 	.byte	0x04, 0x17
        /*006a*/ 	.short	(.L_5431 - .L_5430)
.L_5430:
        /*006c*/ 	.word	0x00000000
        /*0070*/ 	.short	0x0001
        /*0072*/ 	.short	0x0008
        /*0074*/ 	.byte	0x00, 0xf0, 0x21, 0x00


	//----- nvinfo : EIATTR_KPARAM_INFO
	.align		4
.L_5431:
        /*0078*/ 	.byte	0x04, 0x17
        /*007a*/ 	.short	(.L_5433 - .L_5432)
.L_5432:
        /*007c*/ 	.word	0x00000000
        /*0080*/ 	.short	0x0000
        /*0082*/ 	.short	0x0000
        /*0084*/ 	.byte	0x00, 0xf0, 0x21, 0x00


	//----- nvinfo : EIATTR_SPARSE_MMA_MASK
	.align		4
.L_5433:
        /*0088*/ 	.byte	0x03, 0x50
        /*008a*/ 	.short	0x0000


	//----- nvinfo : EIATTR_MAXREG_COUNT
	.align		4
        /*008c*/ 	.byte	0x03, 0x1b
        /*008e*/ 	.short	0x00ff


	//----- nvinfo : EIATTR_MERCURY_ISA_VERSION
	.align		4
        /*0090*/ 	.byte	0x03, 0x5f
        /*0092*/ 	.short	0x0101


	//----- nvinfo : EIATTR_COOP_GROUP_MASK_REGIDS
	.align		4
        /*0094*/ 	.byte	0x04, 0x29
        /*0096*/ 	.short	(.L_5435 - .L_5434)


	//   ....[0]....
.L_5434:
        /*0098*/ 	.word	0xffffffff


	//   ....[1]....
        /*009c*/ 	.word	0xffffffff


	//   ....[2]....
        /*00a0*/ 	.word	0xffffffff


	//   ....[3]....
        /*00a4*/ 	.word	0xffffffff


	//   ....[4]....
        /*00a8*/ 	.word	0xffffffff


	//   ....[5]....
        /*00ac*/ 	.word	0xffffffff


	//   ....[6]....
        /*00b0*/ 	.word	0xffffffff


	//   ....[7]....
        /*00b4*/ 	.word	0xffffffff


	//   ....[8]....
        /*00b8*/ 	.word	0xffffffff


	//   ....[9]....
        /*00bc*/ 	.word	0xffffffff


	//   ....[10]....
        /*00c0*/ 	.word	0xffffffff


	//   ....[11]....
        /*00c4*/ 	.word	0xffffffff


	//   ....[12]....
        /*00c8*/ 	.word	0xffffffff


	//   ....[13]....
        /*00cc*/ 	.word	0xffffffff


	//   ....[14]....
        /*00d0*/ 	.word	0xffffffff


	//   ....[15]....
        /*00d4*/ 	.word	0xffffffff


	//----- nvinfo : EIATTR_COOP_GROUP_INSTR_OFFSETS
	.align		4
.L_5435:
        /*00d8*/ 	.byte	0x04, 0x28
        /*00da*/ 	.short	(.L_5437 - .L_5436)


	//   ....[0]....
.L_5436:
        /*00dc*/ 	.word	0x00000680


	//   ....[1]....
        /*00e0*/ 	.word	0x000006a0


	//   ....[2]....
        /*00e4*/ 	.word	0x000006f0


	//   ....[3]....
        /*00e8*/ 	.word	0x00000700


	//   ....[4]....
        /*00ec*/ 	.word	0x00000750


	//   ....[5]....
        /*00f0*/ 	.word	0x00000760


	//   ....[6]....
        /*00f4*/ 	.word	0x000007b0


	//   ....[7]....
        /*00f8*/ 	.word	0x000007c0


	//   ....[8]....
        /*00fc*/ 	.word	0x00000ab0


	//   ....[9]....
        /*0100*/ 	.word	0x00000ad0


	//   ....[10]....
        /*0104*/ 	.word	0x00000b00


	//   ....[11]....
        /*0108*/ 	.word	0x00000b10


	//   ....[12]....
        /*010c*/ 	.word	0x00000b40


	//   ....[13]....
        /*0110*/ 	.word	0x00000b50


	//   ....[14]....
        /*0114*/ 	.word	0x00000b80


	//   ....[15]....
        /*0118*/ 	.word	0x00000b90


	//----- nvinfo : EIATTR_EXIT_INSTR_OFFSETS
	.align		4
.L_5437:
        /*011c*/ 	.byte	0x04, 0x1c
        /*011e*/ 	.short	(.L_5439 - .L_5438)


	//   ....[0]....
.L_5438:
        /*0120*/ 	.word	0x00000ba0


	//   ....[1]....
        /*0124*/ 	.word	0x00000ca0


	//   ....[2]....
        /*0128*/ 	.word	0x00000cb0


	//   ....[3]....
        /*012c*/ 	.word	0x00000d60


	//----- nvinfo : EIATTR_CRS_STACK_SIZE
	.align		4
.L_5439:
        /*0130*/ 	.byte	0x04, 0x1e
        /*0132*/ 	.short	(.L_5441 - .L_5440)
.L_5440:
        /*0134*/ 	.word	0x00000000


	//----- nvinfo : EIATTR_CBANK_PARAM_SIZE
	.align		4
.L_5441:
        /*0138*/ 	.byte	0x03, 0x19
        /*013a*/ 	.short	0x002d


	//----- nvinfo : EIATTR_PARAM_CBANK
	.align		4
        /*013c*/ 	.byte	0x04, 0x0a
        /*013e*/ 	.short	(.L_5443 - .L_5442)
	.align		4
.L_5442:
        /*0140*/ 	.word	index@(.nv.constant0._ZN43_GLOBAL__N__9ae7fba5_10_SoftMax_cu_9f978f6320softmax_warp_forwardIfffLi4ELb0ELb1EEEvPT0_PKT_iiiPKbib)
        /*0144*/ 	.short	0x0210
        /*0146*/ 	.short	0x002d


	//----- nvinfo : EIATTR_SW_WAR
	.align		4
.L_5443:
        /*0148*/ 	.byte	0x04, 0x36
        /*014a*/ 	.short	(.L_5445 - .L_5444)
.L_5444:
        /*014c*/ 	.word	0x00000008
.L_5445:


//--------------------- .nv.info._ZN43_GLOBAL__N__9ae7fba5_10_SoftMax_cu_9f978f6320softmax_warp_forwardIfffLi3ELb0ELb1EEEvPT0_PKT_iiiPKbib --------------------------
	.section	.nv.info._ZN43_GLOBAL__N__9ae7fba5_10_SoftMax_cu_9f978f6320softmax_warp_forwardIfffLi3ELb0ELb1EEEvPT0_PKT_iiiPKbib,"",@"SHT_CUDA_INFO"
	.sectionflags	@""
	.align	4


	//----- nvinfo : EIATTR_CUDA_API_VERSION
	.align		4
        /*0000*/ 	.byte	0x04, 0x37
        /*0002*/ 	.short	(.L_5447 - .L_5446)
.L_5446:
        /*0004*/ 	.word	0x00000082


	//----- nvinfo : EIATTR_KPARAM_INFO
	.align		4
.L_5447:
        /*0008*/ 	.byte	0x04, 0x17
        /*000a*/ 	.short	(.L_5449 - .L_5448)
.L_5448:
        /*000c*/ 	.word	0x00000000
        /*0010*/ 	.short	0x0007
        /*0012*/ 	.short	0x002c
        /*0014*/ 	.byte	0x00, 0xf0, 0x05, 0x00


	//----- nvinfo : EIATTR_KPARAM_INFO
	.align		4
.L_5449:
        /*0018*/ 	.byte	0x04, 0x17
        /*001a*/ 	.short	(.L_5451 - .L_5450)
.L_5450:
        /*001c*/ 	.word	0x00000000
        /*0020*/ 	.short	0x0006
        /*0022*/ 	.short	0x0028
        /*0024*/ 	.byte	0x00, 0xf0, 0x11, 0x00


	//----- nvinfo : EIATTR_KPARAM_INFO
	.align		4
.L_5451:
        /*0028*/ 	.byte	0x04, 0x17
        /*002a*/ 	.short	(.L_5453 - .L_5452)
.L_5452:
        /*002c*/ 	.word	0x00000000
        /*0030*/ 	.short	0x0005
        /*0032*/ 	.short	0x0020
        /*0034*/ 	.byte	0x00, 0xf0, 0x21, 0x00


	//----- nvinfo : EIATTR_KPARAM_INFO
	.align		4
.L_5453:
        /*0038*/ 	.byte	0x04, 0x17
        /*003a*/ 	.short	(.L_5455 - .L_5454)
.L_5454:
        /*003c*/ 	.word	0x00000000
        /*0040*/ 	.short	0x0004
        /*0042*/ 	.short	0x0018
        /*0044*/ 	.byte	0x00, 0xf0, 0x11, 0x00


	//----- nvinfo : EIATTR_KPARAM_INFO
	.align		4
.L_5455:
        /*0048*/ 	.byte	0x04, 0x17
        /*004a*/ 	.short	(.L_5457 - .L_5456)
.L_5456:
        /*004c*/ 	.word	0x00000000
        /*0050*/ 	.short	0x0003
        /*0052*/ 	.short	0x0014
        /*0054*/ 	.byte	0x00, 0xf0, 0x11, 0x00


	//----- nvinfo : EIATTR_KPARAM_INFO
	.align		4
.L_5457:
        /*0058*/ 	.byte	0x04, 0x17
        /*005a*/ 	.short	(.L_5459 - .L_5458)
.L_5458:
        /*005c*/ 	.word	0x00000000
        /*0060*/ 	.short	0x0002
        /*0062*/ 	.short	0x0010
        /*0064*/ 	.byte	0x00, 0xf0, 0x11, 0x00


	//----- nvinfo : EIATTR_KPARAM_INFO
	.align		4
.L_5459:
        /*0068*/ 	.byte	0x04, 0x17
        /*006a*/ 	.short	(.L_5461 - .L_5460)
.L_5460:
        /*006c*/ 	.word	0x00000000
        /*0070*/ 	.short	0x0001
        /*0072*/ 	.short	0x0008
        /*0074*/ 	.byte	0x00, 0xf0, 0x21, 0x00


	//----- nvinfo : EIATTR_KPARAM_INFO
	.align		4
.L_5461:
        /*0078*/ 	.byte	0x04, 0x17
        /*007a*/ 	.short	(.L_5463 - .L_5462)
.L_5462:
        /*007c*/ 	.word	0x00000000
        /*0080*/ 	.short	0x0000
        /*0082*/ 	.short	0x0000
        /*0084*/ 	.byte	0x00, 0xf0, 0x21, 0x00


	//----- nvinfo : EIATTR_SPARSE_MMA_MASK
	.align		4
.L_5463:
        /*0088*/ 	.byte	0x03, 0x50
        /*008a*/ 	.short	0x0000


	//----- nvinfo : EIATTR_MAXREG_COUNT
	.align		4
        /*008c*/ 	.byte	0x03, 0x1b
        /*008e*/ 	.short	0x00ff


	//----- nvinfo : EIATTR_MERCURY_ISA_VERSION
	.align		4
        /*0090*/ 	.byte	0x03, 0x5f
        /*0092*/ 	.short	0x0101


	//----- nvinfo : EIATTR_COOP_GROUP_MASK_REGIDS
	.align		4
        /*0094*/ 	.byte	0x04, 0x29
        /*0096*/ 	.short	(.L_5465 - .L_5464)


	//   ....[0]....
.L_5464:
        /*0098*/ 	.word	0xffffffff


	//   ....[1]....
        /*009c*/ 	.word	0xffffffff


	//   ....[2]....
        /*00a0*/ 	.word	0xffffffff


	//   ....[3]....
        /*00a4*/ 	.word	0xffffffff


	//   ....[4]....
        /*00a8*/ 	.word	0xffffffff


	//   ....[5]....
        /*00ac*/ 	.word	0xffffffff


	//   ....[6]....
        /*00b0*/ 	.word	0xffffffff


	//   ....[7]....
        /*00b4*/ 	.word	0xffffffff


	//   ....[8]....
        /*00b8*/ 	.word	0xffffffff


	//   ....[9]....
        /*00bc*/ 	.word	0xffffffff


	//   ....[10]....
        /*00c0*/ 	.word	0xffffffff


	//   ....[11]....
        /*00c4*/ 	.word	0xffffffff


	//----- nvinfo : EIATTR_COOP_GROUP_INSTR_OFFSETS
	.align		4
.L_5465:
        /*00c8*/ 	.byte	0x04, 0x28
        /*00ca*/ 	.short	(.L_5467 - .L_5466)


	//   ....[0]....
.L_5466:
        /*00cc*/ 	.word	0x00000680


	//   ....[1]....
        /*00d0*/ 	.word	0x000006a0


	//   ....[2]....
        /*00d4*/ 	.word	0x000006f0


	//   ....[3]....
        /*00d8*/ 	.word	0x00000700


	//   ....[4]....
        /*00dc*/ 	.word	0x00000750


	//   ....[5]....
        /*00e0*/ 	.word	0x00000760


	//   ....[6]....
        /*00e4*/ 	.word	0x00000a50


	//   ....[7]....
        /*00e8*/ 	.word	0x00000a70


	//   ....[8]....
        /*00ec*/ 	.word	0x00000aa0


	//   ....[9]....
        /*00f0*/ 	.word	0x00000ab0


	//   ....[10]....
        /*00f4*/ 	.word	0x00000ae0


	//   ....[11]....
        /*00f8*/ 	.word	0x00000af0


	//----- nvinfo : EIATTR_EXIT_INSTR_OFFSETS
	.align		4
.L_5467:
        /*00fc*/ 	.byte	0x04, 0x1c
        /*00fe*/ 	.short	(.L_5469 - .L_5468)


	//   ....[0]....
.L_5468:
        /*0100*/ 	.word	0x00000b00


	//   ....[1]....
        /*0104*/ 	.word	0x00000c00


	//   ....[2]....
        /*0108*/ 	.word	0x00000c10


	//   ....[3]....
        /*010c*/ 	.word	0x00000cc0


	//----- nvinfo : EIATTR_CRS_STACK_SIZE
	.align		4
.L_5469:
        /*0110*/ 	.byte	0x04, 0x1e
        /*0112*/ 	.short	(.L_5471 - .L_5470)
.L_5470:
        /*0114*/ 	.word	0x00000000


	//----- nvinfo : EIATTR_CBANK_PARAM_SIZE
	.align		4
.L_5471:
        /*0118*/ 	.byte	0x03, 0x19
        /*011a*/ 	.short	0x002d


	//----- nvinfo : EIATTR_PARAM_CBANK
	.align		4
        /*011c*/ 	.byte	0x04, 0x0a
        /*011e*/ 	.short	(.L_5473 - .L_5472)
	.align		4
.L_5472:
        /*0120*/ 	.word	index@(.nv.constant0._ZN43_GLOBAL__N__9ae7fba5_10_SoftMax_cu_9f978f6320softmax_warp_forwardIfffLi3ELb0ELb1EEEvPT0_PKT_iiiPKbib)
        /*0124*/ 	.short	0x0210
        /*0126*/ 	.short	0x002d


	//----- nvinfo : EIATTR_SW_WAR
	.align		4
.L_5473:
        /*0128*/ 	.byte	0x04, 0x36
        /*012a*/ 	.short	(.L_5475 - .L_5474)
.L_5474:
        /*012c*/ 	.word	0x00000008
.L_5475:


//--------------------- .nv.info._ZN43_GLOBAL__N__9ae7fba5_10_SoftMax_cu_9f978f6320softmax_warp_forwardIfffLi2ELb0ELb1EEEvPT0_PKT_iiiPKbib --------------------------
	.section	.nv.info._ZN43_GLOBAL__N__9ae7fba5_10_SoftMax_cu_9f978f6320softmax_warp_forwardIfffLi2ELb0ELb1EEEvPT0_PKT_iiiPKbib,"",@"SHT_CUDA_INFO"
	.sectionflags	@""
	.align	4


	//----- nvinfo : EIATTR_CUDA_API_VERSION
	.align		4
        /*0000*/ 	.byte	0x04, 0x37
        /*0002*/ 	.short	(.L_5477 - .L_5476)
.L_5476:
        /*0004*/ 	.word	0x00000082


	//----- nvinfo : EIATTR_KPARAM_INFO
	.align		4
.L_5477:
        /*0008*/ 	.byte	0x04, 0x17
        /*000a*/ 	.short	(.L_5479 - .L_5478)
.L_5478:
        /*000c*/ 	.word	0x00000000
        /*0010*/ 	.short	0x0007
        /*0012*/ 	.short	0x002c
        /*0014*/ 	.byte	0x00, 0xf0, 0x05, 0x00


	//----- nvinfo : EIATTR_KPARAM_INFO
	.align		4
.L_5479:
        /*0018*/ 	.byte	0x04, 0x17
        /*001a*/ 	.short	(.L_5481 - .L_5480)
.L_5480:
        /*001c*/ 	.word	0x00000000
        /*0020*/ 	.short	0x0006
        /*0022*/ 	.short	0x0028
        /*0024*/ 	.byte	0x00, 0xf0, 0x11, 0x00


	//----- nvinfo : EIATTR_KPARAM_INFO
	.align		4
.L_5481:
        /*0028*/ 	.byte	0x04, 0x17
        /*002a*/ 	.short	(.L_5483 - .L_5482)
.L_5482:
        /*002c*/ 	.word	0x00000000
        /*0030*/ 	.short	0x0005
        /*0032*/ 	.short	0x0020
        /*0034*/ 	.byte	0x00, 0xf0, 0x21, 0x00


	//----- nvinfo : EIATTR_KPARAM_INFO
	.align		4
.L_5483:
        /*0038*/ 	.byte	0x04, 0x17
        /*003a*/ 	.short	(.L_5485 - .L_5484)
.L_5484:
        /*003c*/ 	.word	0x00000000
        /*0040*/ 	.short	0x0004
        /*0042*/ 	.short	0x0018
        /*0044*/ 	.byte	0x00, 0xf0, 0x11, 0x00


	//----- nvinfo : EIATTR_KPARAM_INFO
	.align		4
.L_5485:
        /*0048*/ 	.byte	0x04, 0x17
        /*004a*/ 	.short	(.L_5487 - .L_5486)
.L_5486:
        /*004c*/ 	.word	0x00000000
        /*0050*/ 	.short	0x0003
        /*0052*/ 	.short	0x0014
        /*0054*/ 	.byte	0x00, 0xf0, 0x11, 0x00


	//----- nvinfo : EIATTR_KPARAM_INFO
	.align		4
.L_5487:
        /*0058*/ 	.byte	0x04, 0x17
        /*005a*/ 	.short	(.L_5489 - .L_5488)
.L_5488:
        /*005c*/ 	.word	0x00000000
        /*0060*/ 	.short	0x0002
        /*0062*/ 	.short	0x0010
        /*0064*/ 	.byte	0x00, 0xf0, 0x11, 0x00


	//----- nvinfo : EIATTR_KPARAM_INFO
	.align		4
.L_5489:
        /*0068*/ 	.byte	0x04, 0x17
        /*006a*/ 	.short	(.L_5491 - .L_5490)
.L_5490:
        /*006c*/ 	.word	0x00000000
        /*0070*/ 	.short	0x0001
        /*0072*/ 	.short	0x0008
        /*0074*/ 	.byte	0x00, 0xf0, 0x21, 0x00


	//----- nvinfo : EIATTR_KPARAM_INFO
	.align		4
.L_5491:
        /*0078*/ 	.byte	0x04, 0x17
        /*007a*/ 	.short	(.L_5493 - .L_5492)
.L_5492:
        /*007c*/ 	.word	0x00000000
        /*0080*/ 	.short	0x0000
        /*0082*/ 	.short	0x0000
        /*0084*/ 	.byte	0x00, 0xf0, 0x21, 0x00


	//----- nvinfo : EIATTR_SPARSE_MMA_MASK
	.align		4
.L_5493:
        /*0088*/ 	.byte	0x03, 0x50
        /*008a*/ 	.short	0x0000


	//----- nvinfo : EIATTR_MAXREG_COUNT
	.align		4
        /*008c*/ 	.byte	0x03, 0x1b
        /*008e*/ 	.short	0x00ff


	//----- nvinfo : EIATTR_MERCURY_ISA_VERSION
	.align		4
        /*0090*/ 	.byte	0x03, 0x5f
        /*0092*/ 	.short	0x0101


	//----- nvinfo : EIATTR_COOP_GROUP_MASK_REGIDS
	.align		4
        /*0094*/ 	.byte	0x04, 0x29
        /*0096*/ 	.short	(.L_5495 - .L_5494)


	//   ....[0]....
.L_5494:
        /*0098*/ 	.word	0xffffffff


	//   ....[1]....
        /*009c*/ 	.word	0xffffffff


	//   ....[2]....
        /*00a0*/ 	.word	0xffffffff


	//   ....[3]....
        /*00a4*/ 	.word	0xffffffff


	//   ....[4]....
        /*00a8*/ 	.word	0xffffffff


	//   ....[5]....
        /*00ac*/ 	.word	0xffffffff


	//   ....[6]....
        /*00b0*/ 	.word	0xffffffff


	//   ....[7]....
        /*00b4*/ 	.word	0xffffffff


	//----- nvinfo : EIATTR_COOP_GROUP_INSTR_OFFSETS
	.align		4
.L_5495:
        /*00b8*/ 	.byte	0x04, 0x28
        /*00ba*/ 	.short	(.L_5497 - .L_5496)


	//   ....[0]....
.L_5496:
        /*00bc*/ 	.word	0x00000680


	//   ....[1]....
        /*00c0*/ 	.word	0x000006a0


	//   ....[2]....
        /*00c4*/ 	.word	0x000006f0


	//   ....[3]....
        /*00c8*/ 	.word	0x00000700


	//   ....[4]....
        /*00cc*/ 	.word	0x000009f0


	//   ....[5]....
        /*00d0*/ 	.word	0x00000a10


	//   ....[6]....
        /*00d4*/ 	.word	0x00000a40


	//   ....[7]....
        /*00d8*/ 	.word	0x00000a50


	//----- nvinfo : EIATTR_EXIT_INSTR_OFFSETS
	.align		4
.L_5497:
        /*00dc*/ 	.byte	0x04, 0x1c
        /*00de*/ 	.short	(.L_5499 - .L_5498)


	//   ....[0]....
.L_5498:
        /*00e0*/ 	.word	0x00000a60


	//   ....[1]....
        /*00e4*/ 	.word	0x00000b60


	//   ....[2]....
        /*00e8*/ 	.word	0x00000b70


	//   ....[3]....
        /*00ec*/ 	.word	0x00000c20


	//----- nvinfo : EIATTR_CRS_STACK_SIZE
	.align		4
.L_5499:
        /*00f0*/ 	.byte	0x04, 0x1e
        /*00f2*/ 	.short	(.L_5501 - .L_5500)
.L_5500:
        /*00f4*/ 	.word	0x00000000


	//----- nvinfo : EIATTR_CBANK_PARAM_SIZE
	.align		4
.L_5501:
        /*00f8*/ 	.byte	0x03, 0x19
        /*00fa*/ 	.short	0x002d


	//----- nvinfo : EIATTR_PARAM_CBANK
	.align		4
        /*00fc*/ 	.byte	0x04, 0x0a
        /*00fe*/ 	.short	(.L_5503 - .L_5502)
	.align		4
.L_5502:
        /*0100*/ 	.word	index@(.nv.constant0._ZN43_GLOBAL__N__9ae7fba5_10_SoftMax_cu_9f978f6320softmax_warp_forwardIfffLi2ELb0ELb1EEEvPT0_PKT_iiiPKbib)
        /*0104*/ 	.short	0x0210
        /*0106*/ 	.short	0x002d


	//----- nvinfo : EIATTR_SW_WAR
	.align		4
.L_5503:
        /*0108*/ 	.byte	0x04, 0x36
        /*010a*/ 	.short	(.L_5505 - .L_5504)
.L_5504:
        /*010c*/ 	.word	0x00000008
.L_5505:


//--------------------- .nv.info._ZN43_GLOBAL__N__9ae7fba5_10_SoftMax_cu_9f978f6320softmax_warp_forwardIfffLi1ELb0ELb1EEEvPT0_PKT_iiiPKbib --------------------------
	.section	.nv.info._ZN43_GLOBAL__N__9ae7fba5_10_SoftMax_cu_9f978f6320softmax_warp_forwardIfffLi1ELb0ELb1EEEvPT0_PKT_iiiPKbib,"",@"SHT_CUDA_INFO"
	.sectionflags	@""
	.align	4


	//----- nvinfo : EIATTR_CUDA_API_VERSION
	.align		4
        /*0000*/ 	.byte	0x04, 0x37
        /*0002*/ 	.short	(.L_5507 - .L_5506)
.L_5506:
        /*0004*/ 	.word	0x00000082


	//----- nvinfo : EIATTR_KPARAM_INFO
	.align		4
.L_5507:
        /*0008*/ 	.byte	0x04, 0x17
        /*000a*/ 	.short	(.L_5509 - .L_5508)
.L_5508:
        /*000c*/ 	.word	0x00000000
        /*0010*/ 	.short	0x0007
        /*0012*/ 	.short	0x002c
        /*0014*/ 	.byte	0x00, 0xf0, 0x05, 0x00


	//----- nvinfo : EIATTR_KPARAM_INFO
	.align		4
.L_5509:
        /*0018*/ 	.byte	0x04, 0x17
        /*001a*/ 	.short	(.L_5511 - .L_5510)
.L_5510:
        /*001c*/ 	.word	0x00000000
        /*0020*/ 	.short	0x0006
        /*0022*/ 	.short	0x0028
        /*0024*/ 	.byte	0x00, 0xf0, 0x11, 0x00


	//----- nvinfo : EIATTR_KPARAM_INFO
	.align		4
.L_5511:
        /*0028*/ 	.byte	0x04, 0x17
        /*002a*/ 	.short	(.L_5513 - .L_5512)
.L_5512:
        /*002c*/ 	.word	0x00000000
        /*0030*/ 	.short	0x0005
        /*0032*/ 	.short	0x0020
        /*0034*/ 	.byte	0x00, 0xf0, 0x21, 0x00


	//----- nvinfo : EIATTR_KPARAM_INFO
	.align		4
.L_5513:
        /*0038*/ 	.byte	0x04, 0x17
        /*003a*/ 	.short	(.L_5515 - .L_5514)
.L_5514:
        /*003c*/ 	.word	0x00000000
        /*0040*/ 	.short	0x0004
        /*0042*/ 	.short	0x0018
        /*0044*/ 	.byte	0x00, 0xf0, 0x11, 0x00


	//----- nvinfo : EIATTR_KPARAM_INFO
	.align		4
.L_5515:
        /*0048*/ 	.byte	0x04, 0x17
        /*004a*/ 	.short	(.L_5517 - .L_5516)
.L_5516:
        /*004c*/ 	.word	0x00000000
        /*0050*/ 	.short	0x0003
        /*0052*/ 	.short	0x0014
        /*0054*/ 	.byte	0x00, 0xf0, 0x11, 0x00


	//----- nvinfo : EIATTR_KPARAM_INFO
	.align		4
.L_5517:
        /*0058*/ 	.byte	0x04, 0x17
        /*005a*/ 	.short	(.L_5519 - .L_5518)
.L_5518:
        /*005c*/ 	.word	0x00000000
        /*0060*/ 	.short	0x0002
        /*0062*/ 	.short	0x0010
        /*0064*/ 	.byte	0x00, 0xf0, 0x11, 0x00


	//----- nvinfo : EIATTR_KPARAM_INFO
	.align		4
.L_5519:
        /*0068*/ 	.byte	0x04, 0x17
        /*006a*/ 	.short	(.L_5521 - .L_5520)
.L_5520:
        /*006c*/ 	.word	0x00000000
        /*0070*/ 	.short	0x0001
        /*0072*/ 	.short	0x0008
        /*0074*/ 	.byte	0x00, 0xf0, 0x21, 0x00


	//----- nvinfo : EIATTR_KPARAM_INFO
	.align		4
.L_5521:
        /*0078*/ 	.byte	0x04, 0x17
        /*007a*/ 	.short	(.L_5523 - .L_5522)
.L_5522:
        /*007c*/ 	.word	0x00000000
        /*0080*/ 	.short	0x0000
        /*0082*/ 	.short	0x0000
        /*0084*/ 	.byte	0x00, 0xf0, 0x21, 0x00


	//----- nvinfo : EIATTR_SPARSE_MMA_MASK
	.align		4
.L_5523:
        /*0088*/ 	.byte	0x03, 0x50
        /*008a*/ 	.short	0x0000


	//----- nvinfo : EIATTR_MAXREG_COUNT
	.align		4
        /*008c*/ 	.byte	0x03, 0x1b
        /*008e*/ 	.short	0x00ff


	//----- nvinfo : EIATTR_MERCURY_ISA_VERSION
	.align		4
        /*0090*/ 	.byte	0x03, 0x5f
        /*0092*/ 	.short	0x0101


	//----- nvinfo : EIATTR_COOP_GROUP_MASK_REGIDS
	.align		4
        /*0094*/ 	.byte	0x04, 0x29
        /*0096*/ 	.short	(.L_5525 - .L_5524)


	//   ....[0]....
.L_5524:
        /*0098*/ 	.word	0xffffffff


	//   ....[1]....
        /*009c*/ 	.word	0xffffffff


	//   ....[2]....
        /*00a0*/ 	.word	0xffffffff


	//   ....[3]....
        /*00a4*/ 	.word	0xffffffff


	//----- nvinfo : EIATTR_COOP_GROUP_INSTR_OFFSETS
	.align		4
.L_5525:
        /*00a8*/ 	.byte	0x04, 0x28
        /*00aa*/ 	.short	(.L_5527 - .L_5526)


	//   ....[0]....
.L_5526:
        /*00ac*/ 	.word	0x00000680


	//   ....[1]....
        /*00b0*/ 	.word	0x000006a0


	//   ....[2]....
        /*00b4*/ 	.word	0x000009a0


	//   ....[3]....
        /*00b8*/ 	.word	0x000009b0


	//----- nvinfo : EIATTR_EXIT_INSTR_OFFSETS
	.align		4
.L_5527:
        /*00bc*/ 	.byte	0x04, 0x1c
        /*00be*/ 	.short	(.L_5529 - .L_5528)


	//   ....[0]....
.L_5528:
        /*00c0*/ 	.word	0x000009c0


	//   ....[1]....
        /*00c4*/ 	.word	0x00000ac0


	//   ....[2]....
        /*00c8*/ 	.word	0x00000ad0


	//   ....[3]....
        /*00cc*/ 	.word	0x00000b80


	//----- nvinfo : EIATTR_CRS_STACK_SIZE
	.align		4
.L_5529:
        /*00d0*/ 	.byte	0x04, 0x1e
        /*00d2*/ 	.short	(.L_5531 - .L_5530)
.L_5530:
        /*00d4*/ 	.word	0x00000000


	//----- nvinfo : EIATTR_CBANK_PARAM_SIZE
	.align		4
.L_5531:
        /*00d8*/ 	.byte	0x03, 0x19
        /*00da*/ 	.short	0x002d


	//----- nvinfo : EIATTR_PARAM_CBANK
	.align		4
        /*00dc*/ 	.byte	0x04, 0x0a
        /*00de*/ 	.short	(.L_5533 - .L_5532)
	.align		4
.L_5532:
        /*00e0*/ 	.word	index@(.nv.constant0._ZN43_GLOBAL__N__9ae7fba5_10_SoftMax_cu_9f978f6320softmax_warp_forwardIfffLi1ELb0ELb1EEEvPT0_PKT_iiiPKbib)
        /*00e4*/ 	.short	0x0210
        /*00e6*/ 	.short	0x002d


	//----- nvinfo : EIATTR_SW_WAR
	.align		4
.L_5533:
        /*00e8*/ 	.byte	0x04, 0x36
        /*00ea*/ 	.short	(.L_5535 - .L_5534)
.L_5534:
        /*00ec*/ 	.word	0x00000008
.L_5535:


//--------------------- .nv.info._ZN43_GLOBAL__N__9ae7fba5_10_SoftMax_cu_9f978f6320softmax_warp_forwardIfffLi0ELb0ELb1EEEvPT0_PKT_iiiPKbib --------------------------
	.section	.nv.info._ZN43_GLOBAL__N__9ae7fba5_10_SoftMax_cu_9f978f6320softmax_warp_forwardIfffLi0ELb0ELb1EEEvPT0_PKT_iiiPKbib,"",@"SHT_CUDA_INFO"
	.sectionflags	@""
	.align	4


	//----- nvinfo : EIATTR_CUDA_API_VERSION
	.align		4
        /*0000*/ 	.byte	0x04, 0x37
        /*0002*/ 	.short	(.L_5537 - .L_5536)
.L_5536:
        /*0004*/ 	.word	0x00000082


	//----- nvinfo : EIATTR_KPARAM_INFO
	.align		4
.L_5537:
        /*0008*/ 	.byte	0x04, 0x17
        /*000a*/ 	.short	(.L_5539 - .L_5538)
.L_5538:
        /*000c*/ 	.word	0x00000000
        /*0010*/ 	.short	0x0007
        /*0012*/ 	.short	0x002c
        /*0014*/ 	.byte	0x00, 0xf0, 0x05, 0x00


	//----- nvinfo : EIATTR_KPARAM_INFO
	.align		4
.L_5539:
        /*0018*/ 	.byte	0x04, 0x17
        /*001a*/ 	.short	(.L_5541 - .L_5540)
.L_5540:
        /*001c*/ 	.word	0x00000000
        /*0020*/ 	.short	0x0006
        /*0022*/ 	.short	0x0028
        /*0024*/ 	.byte	0x00, 0xf0, 0x11, 0x00


	//----- nvinfo : EIATTR_KPARAM_INFO
	.align		4
.L_5541:
        /*0028*/ 	.byte	0x04, 0x17
        /*002a*/ 	.short	(.L_5543 - .L_5542)
.L_5542:
        /*002c*/ 	.word	0x00000000
        /*0030*/ 	.short	0x0005
        /*0032*/ 	.short	0x0020
        /*0034*/ 	.byte	0x00, 0xf0, 0x21, 0x00


	//----- nvinfo : EIATTR_KPARAM_INFO
	.align		4
.L_5543:
        /*0038*/ 	.byte	0x04, 0x17
        /*003a*/ 	.short	(.L_5545 - .L_5544)
.L_5544:
        /*003c*/ 	.word	0x00000000
        /*0040*/ 	.short	0x0004
        /*0042*/ 	.short	0x0018
        /*0044*/ 	.byte	0x00, 0xf0, 0x11, 0x00


	//----- nvinfo : EIATTR_KPARAM_INFO
	.align		4
.L_5545:
        /*0048*/ 	.byte	0x04, 0x17
        /*004a*/ 	.short	(.L_5547 - .L_5546)
.L_5546:
        /*004c*/ 	.word	0x00000000
        /*0050*/ 	.short	0x0003
        /*0052*/ 	.short	0x0014
        /*0054*/ 	.byte	0x00, 0xf0, 0x11, 0x00


	//----- nvinfo : EIATTR_KPARAM_INFO
	.align		4
.L_5547:
        /*0058*/ 	.byte	0x04, 0x17
        /*005a*/ 	.short	(.L_5549 - .L_5548)
.L_5548:
        /*005c*/ 	.word	0x00000000
        /*0060*/ 	.short	0x0002
        /*0062*/ 	.short	0x0010
        /*0064*/ 	.byte	0x00, 0xf0, 0x11, 0x00


	//----- nvinfo : EIATTR_KPARAM_INFO
	.align		4
.L_5549:
        /*0068*/ 	.byte	0x04, 0x17
        /*006a*/ 	.short	(.L_5551 - .L_5550)
.L_5550:
        /*006c*/ 	.word	0x00000000
        /*0070*/ 	.short	0x0001
        /*0072*/ 	.short	0x0008
        /*0074*/ 	.byte	0x00, 0xf0, 0x21, 0x00


	//----- nvinfo : EIATTR_KPARAM_INFO
	.align		4
.L_5551:
        /*0078*/ 	.byte	0x04, 0x17
        /*007a*/ 	.short	(.L_5553 - .L_5552)
.L_5552:
        /*007c*/ 	.word	0x00000000
        /*0080*/ 	.short	0x0000
        /*0082*/ 	.short	0x0000
        /*0084*/ 	.byte	0x00, 0xf0, 0x21, 0x00


	//----- nvinfo : EIATTR_SPARSE_MMA_MASK
	.align		4
.L_5553:
        /*0088*/ 	.byte	0x03, 0x50
        /*008a*/ 	.short	0x0000


	//----- nvinfo : EIATTR_MAXREG_COUNT
	.align		4
        /*008c*/ 	.byte	0x03, 0x1b
        /*008e*/ 	.short	0x00ff


	//----- nvinfo : EIATTR_MERCURY_ISA_VERSION
	.align		4
        /*0090*/ 	.byte	0x03, 0x5f
        /*0092*/ 	.short	0x0101


	//----- nvinfo : EIATTR_EXIT_INSTR_OFFSETS
	.align		4
        /*0094*/ 	.byte	0x04, 0x1c
        /*0096*/ 	.short	(.L_5555 - .L_5554)


	//   ....[0]....
.L_5554:
        /*0098*/ 	.word	0x00000940


	//   ....[1]....
        /*009c*/ 	.word	0x00000a20


	//   ....[2]....
        /*00a0*/ 	.word	0x00000a30


	//   ....[3]....
        /*00a4*/ 	.word	0x00000ae0


	//----- nvinfo : EIATTR_CRS_STACK_SIZE
	.align		4
.L_5555:
        /*00a8*/ 	.byte	0x04, 0x1e
        /*00aa*/ 	.short	(.L_5557 - .L_5556)
.L_5556:
        /*00ac*/ 	.word	0x00000000


	//----- nvinfo : EIATTR_CBANK_PARAM_SIZE
	.align		4
.L_5557:
        /*00b0*/ 	.byte	0x03, 0x19
        /*00b2*/ 	.short	0x002d


	//----- nvinfo : EIATTR_PARAM_CBANK
	.align		4
        /*00b4*/ 	.byte	0x04, 0x0a
        /*00b6*/ 	.short	(.L_5559 - .L_5558)
	.align		4
.L_5558:
        /*00b8*/ 	.word	index@(.nv.constant0._ZN43_GLOBAL__N__9ae7fba5_10_SoftMax_cu_9f978f6320softmax_warp_forwardIfffLi0ELb0ELb1EEEvPT0_PKT_iiiPKbib)
        /*00bc*/ 	.short	0x0210
        /*00be*/ 	.short	0x002d


	//----- nvinfo : EIATTR_SW_WAR
	.align		4
.L_5559:
        /*00c0*/ 	.byte	0x04, 0x36
        /*00c2*/ 	.short	(.L_5561 - .L_5560)
.L_5560:
        /*00c4*/ 	.word	0x00000008
.L_5561:


//--------------------- .nv.info._ZN43_GLOBAL__N__9ae7fba5_10_SoftMax_cu_9f978f6320softmax_warp_forwardIdddLi11ELb0ELb1EEEvPT0_PKT_iiiPKbib --------------------------
	.section	.nv.info._ZN43_GLOBAL__N__9ae7fba5_10_SoftMax_cu_9f978f6320softmax_warp_forwardIdddLi11ELb0ELb1EEEvPT0_PKT_iiiPKbib,"",@"SHT_CUDA_INFO"
	.sectionflags	@""
	.align	4


	//----- nvinfo : EIATTR_CUDA_API_VERSION
	.align		4
        /*0000*/ 	.byte	0x04, 0x37
        /*0002*/ 	.short	(.L_5563 - .L_5562)
.L_5562:
        /*0004*/ 	.word	0x00000082


	//----- nvinfo : EIATTR_KPARAM_INFO
	.align		4
.L_5563:
        /*0008*/ 	.byte	0x04, 0x17
        /*000a*/ 	.short	(.L_5565 - .L_5564)
.L_5564:
        /*000c*/ 	.word	0x00000000
        /*0010*/ 	.short	0x0007
        /*0012*/ 	.short	0x002c
        /*0014*/ 	.byte	0x00, 0xf0, 0x05, 0x00


	//----- nvinfo : EIATTR_KPARAM_INFO
	.align		4
.L_5565:
        /*0018*/ 	.byte	0x04, 0x17
        /*001a*/ 	.short	(.L_5567 - .L_5566)
.L_5566:
        /*001c*/ 	.word	0x00000000
        /*0020*/ 	.short	0x0006
        /*0022*/ 	.short	0x0028
        /*0024*/ 	.byte	0x00, 0xf0, 0x11, 0x00


	//----- nvinfo : EIATTR_KPARAM_INFO
	.align		4
.L_5567:
        /*0028*/ 	.byte	0x04, 0x17
        /*002a*/ 	.short	(.L_5569 - .L_5568)
.L_5568:
        /*002c*/ 	.word	0x00000000
        /*0030*/ 	.short	0x0005
        /*0032*/ 	.short	0x0020
        /*0034*/ 	.byte	0x00, 0xf0, 0x21, 0x00


	//----- nvinfo : EIATTR_KPARAM_INFO
	.align		4
.L_5569:
        /*0038*/ 	.byte	0x04, 0x17
        /*003a*/ 	.short	(.L_5571 - .L_5570)
.L_5570:
        /*003c*/ 	.word	0x00000000
        /*0040*/ 	.short	0x0004
        /*0042*/ 	.short	0x0018
        /*0044*/ 	.byte	0x00, 0xf0, 0x11, 0x00


	//----- nvinfo : EIATTR_KPARAM_INFO
	.align		4
.L_5571:
        /*0048*/ 	.byte	0x04, 0x17
        /*004a*/ 	.short	(.L_5573 - .L_5572)
.L_5572:
        /*004c*/ 	.word	0x00000000
        /*0050*/ 	.short	0x0003
        /*0052*/ 	.short	0x0014
        /*0054*/ 	.byte	0x00, 0xf0, 0x11, 0x00


	//----- nvinfo : EIATTR_KPARAM_INFO
	.align		4
.L_5573:
        /*0058*/ 	.byte	0x04, 0x17
        /*005a*/ 	.short	(.L_5575 - .L_5574)
.L_5574:
        /*005c*/ 	.word	0x00000000
        /*0060*/ 	.short	0x0002
        /*0062*/ 	.short	0x0010
        /*0064*/ 	.byte	0x00, 0xf0, 0x11, 0x00


	//----- nvinfo : EIATTR_KPARAM_INFO
	.align		4
.L_5575:
        /*0068*/ 	.byte	0x04, 0x17
        /*006a*/ 	.short	(.L_5577 - .L_5576)
.L_5576:
        /*006c*/ 	.word	0x00000000
        /*0070*/ 	.short	0x0001
        /*0072*/ 	.short	0x0008
        /*0074*/ 	.byte	0x00, 0xf0, 0x21, 0x00


	//----- nvinfo : EIATTR_KPARAM_INFO
	.align		4
.L_5577:
        /*0078*/ 	.byte	0x04, 0x17
        /*007a*/ 	.short	(.L_5579 - .L_5578)
.L_5578:
        /*007c*/ 	.word	0x00000000
        /*0080*/ 	.short	0x0000
        /*0082*/ 	.short	0x0000
        /*0084*/ 	.byte	0x00, 0xf0, 0x21, 0x00


	//----- nvinfo : EIATTR_SPARSE_MMA_MASK
	.align		4
.L_5579:
        /*0088*/ 	.byte	0x03, 0x50
        /*008a*/ 	.short	0x0000


	//----- nvinfo : EIATTR_MAXREG_COUNT
	.align		4
        /*008c*/ 	.byte	0x03, 0x1b
        /*008e*/ 	.short	0x00ff


	//----- nvinfo : EIATTR_MERCURY_ISA_VERSION
	.align		4
        /*0090*/ 	.byte	0x03, 0x5f
        /*0092*/ 	.short	0x0101


	//----- nvinfo : EIATTR_COOP_GROUP_MASK_REGIDS
	.align		4
        /*0094*/ 	.byte	0x04, 0x29
        /*0096*/ 	.short	(.L_5581 - .L_5580)


	//   ....[0]....
.L_5580:
        /*0098*/ 	.word	0xffffffff


	//   ....[1]....
        /*009c*/ 	.word	0xffffffff


	//   ....[2]....
        /*00a0*/ 	.word	0xffffffff


	//   ....[3]....
        /*00a4*/ 	.word	0xffffffff


	//   ....[4]....
        /*00a8*/ 	.word	0xffffffff


	//   ....[5]....
        /*00ac*/ 	.word	0xffffffff


	//   ....[6]....
        /*00b0*/ 	.word	0xffffffff


	//   ....[7]....
        /*00b4*/ 	.word	0xffffffff


	//   ....[8]....
        /*00b8*/ 	.word	0xffffffff


	//   ....[9]....
        /*00bc*/ 	.word	0xffffffff


	//   ....[10]....
        /*00c0*/ 	.word	0xffffffff


	//   ....[11]....
        /*00c4*/ 	.word	0xffffffff


	//   ....[12]....
        /*00c8*/ 	.word	0xffffffff


	//   ....[13]....
        /*00cc*/ 	.word	0xffffffff


	//   ....[14]....
        /*00d0*/ 	.word	0xffffffff


	//   ....[15]....
        /*00d4*/ 	.word	0xffffffff


	//   ....[16]....
        /*00d8*/ 	.word	0xffffffff


	//   ....[17]....
        /*00dc*/ 	.word	0xffffffff


	//   ....[18]....
        /*00e0*/ 	.word	0xffffffff


	//   ....[19]....
        /*00e4*/ 	.word	0xffffffff


	//----- nvinfo : EIATTR_COOP_GROUP_INSTR_OFFSETS
	.align		4
.L_5581:
        /*00e8*/ 	.byte	0x04, 0x28
        /*00ea*/ 	.short	(.L_5583 - .L_5582)


	//   ....[0]....
.L_5582:
        /*00ec*/ 	.word	0x00005b20


	//   ....[1]....
        /*00f0*/ 	.word	0x00005b30


	//   ....[2]....
        /*00f4*/ 	.word	0x00005b70


	//   ....[3]....
        /*00f8*/ 	.word	0x00005b80


	//   ....[4]....
        /*00fc*/ 	.word	0x00005bd0


	//   ....[5]....
        /*0100*/ 	.word	0x00005be0


	//   ....[6]....
        /*0104*/ 	.word	0x00005c20


	//   ....[7]....
        /*0108*/ 	.word	0x00005c30


	//   ....[8]....
        /*010c*/ 	.word	0x00005c70


	//   ....[9]....
        /*0110*/ 	.word	0x00005c80


	//   ....[10]....
        /*0114*/ 	.word	0x00017450


	//   ....[11]....
        /*0118*/ 	.word	0x00017460


	//   ....[12]....
        /*011c*/ 	.word	0x00017490


	//   ....[13]....
        /*0120*/ 	.word	0x000174a0


	//   ....[14]....
        /*0124*/ 	.word	0x000174f0


	//   ....[15]....
        /*0128*/ 	.word	0x00017500


	//   ....[16]....
        /*012c*/ 	.word	0x00017520


	//   ....[17]....
        /*0130*/ 	.word	0x00017530


	//   ....[18]....
        /*0134*/ 	.word	0x00017550


	//   ....[19]....
        /*0138*/ 	.word	0x00017560


	//----- nvinfo : EIATTR_EXIT_INSTR_OFFSETS
	.align		4
.L_5583:
        /*013c*/ 	.byte	0x04, 0x1c
        /*013e*/ 	.short	(.L_5585 - .L_5584)


	//   ....[0]....
.L_5584:
        /*0140*/ 	.word	0x00017570


	//   ....[1]....
        /*0144*/ 	.word	0x000175a0


	//   ....[2]....
        /*0148*/ 	.word	0x00017840


	//   ....[3]....
        /*014c*/ 	.word	0x00017a40


	//   ....[4]....
        /*0150*/ 	.word	0x00017c40


	//   ....[5]....
        /*0154*/ 	.word	0x00017e40


	//   ....[6]....
        /*0158*/ 	.word	0x00018040


	//   ....[7]....
        /*015c*/ 	.word	0x00018240


	//   ....[8]....
        /*0160*/ 	.word	0x00018440


	//   ....[9]....
        /*0164*/ 	.word	0x00018640


	//   ....[10]....
        /*0168*/ 	.word	0x00018840


	//   ....[11]....
        /*016c*/ 	.word	0x00018a40


	//   ....[12]....
        /*0170*/ 	.word	0x00018c40


	//   ....[13]....
        /*0174*/ 	.word	0x00018e40


	//   ....[14]....
        /*0178*/ 	.word	0x00019040


	//   ....[15]....
        /*017c*/ 	.word	0x00019240


	//   ....[16]....
        /*0180*/ 	.word	0x00019440


	//   ....[17]....
        /*0184*/ 	.word	0x00019640


	//   ....[18]....
        /*0188*/ 	.word	0x00019840


	//   ....[19]....
        /*018c*/ 	.word	0x00019a40


	//   ....[20]....
        /*0190*/ 	.word	0x00019c40


	//   ....[21]....
        /*0194*/ 	.word	0x00019e40


	//   ....[22]....
        /*0198*/ 	.word	0x0001a040


	//   ....[23]....
        /*019c*/ 	.word	0x0001a240


	//   ....[24]....
        /*01a0*/ 	.word	0x0001a440


	//   ....[25]....
        /*01a4*/ 	.word	0x0001a640


	//   ....[26]....
        /*01a8*/ 	.word	0x0001a840


	//   ....[27]....
        /*01ac*/ 	.word	0x0001aa40


	//   ....[28]....
        /*01b0*/ 	.word	0x0001ac40


	//   ....[29]....
        /*01b4*/ 	.word	0x0001ae40


	//   ....[30]....
        /*01b8*/ 	.word	0x0001b040


	//   ....[31]....
        /*01bc*/ 	.word	0x0001b240


	//   ....[32]....
        /*01c0*/ 	.word	0x0001b440


	//   ....[33]....
        /*01c4*/ 	.word	0x0001b640


	//   ....[34]....
        /*01c8*/ 	.word	0x0001b840


	//   ....[35]....
        /*01cc*/ 	.word	0x0001ba40


	//   ....[36]....
        /*01d0*/ 	.word	0x0001bc40


	//   ....[37]....
        /*01d4*/ 	.word	0x0001be40


	//   ....[38]....
        /*01d8*/ 	.word	0x0001c040


	//   ....[39]....
        /*01dc*/ 	.word	0x0001c240


	//   ....[40]....
        /*01e0*/ 	.word	0x0001c440


	//   ....[41]....
        /*01e4*/ 	.word	0x0001c640


	//   ....[42]....
        /*01e8*/ 	.word	0x0001c840


	//   ....[43]....
        /*01ec*/ 	.word	0x0001ca40


	//   ....[44]....
        /*01f0*/ 	.word	0x0001cc40


	//   ....[45]....
        /*01f4*/ 	.word	0x0001ce40


	//   ....[46]....
        /*01f8*/ 	.word	0x0001d040


	//   ....[47]....
        /*01fc*/ 	.word	0x0001d240


	//   ....[48]....
        /*0200*/ 	.word	0x0001d440


	//   ....[49]....
        /*0204*/ 	.word	0x0001d640


	//   ....[50]....
        /*0208*/ 	.word	0x0001d840


	//   ....[51]....
        /*020c*/ 	.word	0x0001da40


	//   ....[52]....
        /*0210*/ 	.word	0x0001dc40


	//   ....[53]....
        /*0214*/ 	.word	0x0001de40


	//   ....[54]....
        /*0218*/ 	.word	0x0001e040


	//   ....[55]....
        /*021c*/ 	.word	0x0001e240


	//   ....[56]....
        /*0220*/ 	.word	0x0001e440


	//   ....[57]....
        /*0224*/ 	.word	0x0001e640


	//   ....[58]....
        /*0228*/ 	.word	0x0001e840


	//   ....[59]....
        /*022c*/ 	.word	0x0001ea40


	//   ....[60]....
        /*0230*/ 	.word	0x0001ec40


	//   ....[61]....
        /*0234*/ 	.word	0x0001ee40


	//   ....[62]....
        /*0238*/ 	.word	0x0001f040


	//   ....[63]....
        /*023c*/ 	.word	0x0001f240


	//   ....[64]....
        /*0240*/ 	.word	0x0001f440


	//   ....[65]....
        /*0244*/ 	.word	0x0001f610


	//----- nvinfo : EIATTR_CRS_STACK_SIZE
	.align		4
.L_5585:
        /*0248*/ 	.byte	0x04, 0x1e
        /*024a*/ 	.short	(.L_5587 - .L_5586)
.L_5586:
        /*024c*/ 	.word	0x00000000


	//----- nvinfo : EIATTR_CBANK_PARAM_SIZE
	.align		4
.L_5587:
        /*0250*/ 	.byte	0x03, 0x19
        /*0252*/ 	.short	0x002d


	//----- nvinfo : EIATTR_PARAM_CBANK
	.align		4
        /*0254*/ 	.byte	0x04, 0x0a
        /*0256*/ 	.short	(.L_5589 - .L_5588)
	.align		4
.L_5588:
        /*0258*/ 	.word	index@(.nv.constant0._ZN43_GLOBAL__N__9ae7fba5_10_SoftMax_cu_9f978f6320softmax_warp_forwardIdddLi11ELb0ELb1EEEvPT0_PKT_iiiPKbib)
        /*025c*/ 	.short	0x0210
        /*025e*/ 	.short	0x002d


	//----- nvinfo : EIATTR_SW_WAR
	.align		4
.L_5589:
        /*0260*/ 	.byte	0x04, 0x36
        /*0262*/ 	.short	(.L_5591 - .L_5590)
.L_5590:
        /*0264*/ 	.word	0x00000008
.L_5591:


//--------------------- .nv.info._ZN43_GLOBAL__N__9ae7fba5_10_SoftMax_cu_9f978f6320softmax_warp_forwardIdddLi10ELb0ELb1EEEvPT0_PKT_iiiPKbib --------------------------
	.section	.nv.info._ZN43_GLOBAL__N__9ae7fba5_10_SoftMax_cu_9f978f6320softmax_warp_forwardIdddLi10ELb0ELb1EEEvPT0_PKT_iiiPKbib,"",@"SHT_CUDA_INFO"
	.sectionflags	@""
	.align	4


	//----- nvinfo : EIATTR_CUDA_API_VERSION
	.align		4
        /*0000*/ 	.byte	0x04, 0x37
        /*0002*/ 	.short	(.L_5593 - .L_5592)
.L_5592:
        /*0004*/ 	.word	0x00000082


	//----- nvinfo : EIATTR_KPARAM_INFO
	.align		4
.L_5593:
        /*0008*/ 	.byte	0x04, 0x17
        /*000a*/ 	.short	(.L_5595 - .L_5594)
.L_5594:
        /*000c*/ 	.word	0x00000000
        /*0010*/ 	.short	0x0007
        /*0012*/ 	.short	0x002c
        /*0014*/ 	.byte	0x00, 0xf0, 0x05, 0x00


	//----- nvinfo : EIATTR_KPARAM_INFO
	.align		4
.L_5595:
        /*0018*/ 	.byte	0x04, 0x17
        /*001a*/ 	.short	(.L_5597 - .L_5596)
.L_5596:
        /*001c*/ 	.word	0x00000000
        /*0020*/ 	.short	0x0006
        /*0022*/ 	.short	0x0028
        /*0024*/ 	.byte	0x00, 0xf0, 0x11, 0x00


	//----- nvinfo : EIATTR_KPARAM_INFO
	.align		4
.L_5597:
        /*0028*/ 	.byte	0x04, 0x17
        /*002a*/ 	.short	(.L_5599 - .L_5598)
.L_5598:
        /*002c*/ 	.word	0x00000000
        /*0030*/ 	.short	0x0005
        /*0032*/ 	.short	0x0020
        /*0034*/ 	.byte	0x00, 0xf0, 0x21, 0x00


	//----- nvinfo : EIATTR_KPARAM_INFO
	.align		4
.L_5599:
        /*0038*/ 	.byte	0x04, 0x17
        /*003a*/ 	.short	(.L_5601 - .L_5600)
.L_5600:
        /*003c*/ 	.word	0x00000000
        /*0040*/ 	.short	0x0004
        /*0042*/ 	.short	0x0018
        /*0044*/ 	.byte	0x00, 0xf0, 0x11, 0x00


	//----- nvinfo : EIATTR_KPARAM_INFO
	.align		4
.L_5601:
        /*0048*/ 	.byte	0x04, 0x17
        /*004a*/ 	.short	(.L_5603 - .L_5602)
.L_5602:
        /*004c*/ 	.word	0x00000000
        /*0050*/ 	.short	0x0003
        /*0052*/ 	.short	0x0014
        /*0054*/ 	.byte	0x00, 0xf0, 0x11, 0x00


	//----- nvinfo : EIATTR_KPARAM_INFO
	.align		4
.L_5603:
        /*0058*/ 	.byte	0x04, 0x17
        /*005a*/ 	.short	(.L_5605 - .L_5604)
.L_5604:
        /*005c*/ 	.word	0x00000000
        /*0060*/ 	.short	0x0002
        /*0062*/ 	.short	0x0010
        /*0064*/ 	.byte	0x00, 0xf0, 0x11, 0x00


	//----- nvinfo : EIATTR_KPARAM_INFO
	.align		4
.L_5605:
        /*0068*/ 	.byte	0x04, 0x17
        /*006a*/ 	.short	(.L_5607 - .L_5606)
.L_5606:
        /*006c*/ 	.word	0x00000000
        /*0070*/ 	.short	0x0001
        /*0072*/ 	.short	0x0008
        /*0074*/ 	.byte	0x00, 0xf0, 0x21, 0x00


	//----- nvinfo : EIATTR_KPARAM_INFO
	.align		4
.L_5607:
        /*0078*/ 	.byte	0x04, 0x17
        /*007a*/ 	.short	(.L_5609 - .L_5608)
.L_5608:
        /*007c*/ 	.word	0x00000000
        /*0080*/ 	.short	0x0000
        /*0082*/ 	.short	0x0000
        /*0084*/ 	.byte	0x00, 0xf0, 0x21, 0x00


	//----- nvinfo : EIATTR_SPARSE_MMA_MASK
	.align		4
.L_5609:
        /*0088*/ 	.byte	0x03, 0x50
        /*008a*/ 	.short	0x0000


	//----- nvinfo : EIATTR_MAXREG_COUNT
	.align		4
        /*008c*/ 	.byte	0x03, 0x1b
        /*008e*/ 	.short	0x00ff


	//----- nvinfo : EIATTR_MERCURY_ISA_VERSION
	.align		4
        /*0090*/ 	.byte	0x03, 0x5f
        /*0092*/ 	.short	0x0101


	//----- nvinfo : EIATTR_COOP_GROUP_MASK_REGIDS
	.align		4
        /*0094*/ 	.byte	0x04, 0x29
        /*0096*/ 	.short	(.L_5611 - .L_5610)


	//   ....[0]....
.L_5610:
        /*0098*/ 	.word	0xffffffff


	//   ....[1]....
        /*009c*/ 	.word	0xffffffff


	//   ....[2]....
        /*00a0*/ 	.word	0xffffffff


	//   ....[3]....
        /*00a4*/ 	.word	0xffffffff


	//   ....[4]....
        /*00a8*/ 	.word	0xffffffff


	//   ....[5]....
        /*00ac*/ 	.word	0xffffffff


	//   ....[6]....
        /*00b0*/ 	.word	0xffffffff


	//   ....[7]....
        /*00b4*/ 	.word	0xffffffff


	//   ....[8]....
        /*00b8*/ 	.word	0xffffffff


	//   ....[9]....
        /*00bc*/ 	.word	0xffffffff


	//   ....[10]....
        /*00c0*/ 	.word	0xffffffff


	//   ....[11]....
        /*00c4*/ 	.word	0xffffffff


	//   ....[12]....
        /*00c8*/ 	.word	0xffffffff


	//   ....[13]....
        /*00cc*/ 	.word	0xffffffff


	//   ....[14]....
        /*00d0*/ 	.word	0xffffffff


	//   ....[15]....
        /*00d4*/ 	.word	0xffffffff


	//   ....[16]....
        /*00d8*/ 	.word	0xffffffff


	//   ....[17]....
        /*00dc*/ 	.word	0xffffffff


	//   ....[18]....
        /*00e0*/ 	.word	0xffffffff


	//   ....[19]....
        /*00e4*/ 	.word	0xffffffff


	//----- nvinfo : EIATTR_COOP_GROUP_INSTR_OFFSETS
	.align		4
.L_5611:
        /*00e8*/ 	.byte	0x04, 0x28
        /*00ea*/ 	.short	(.L_5613 - .L_5612)


	//   ....[0]....
.L_5612:
        /*00ec*/ 	.word	0x00002cd0


	//   ....[1]....
        /*00f0*/ 	.word	0x00002ce0


	//   ....[2]....
        /*00f4*/ 	.word	0x00002d30


	//   ....[3]....
        /*00f8*/ 	.word	0x00002d40


	//   ....[4]....
        /*00fc*/ 	.word	0x00002d90


	//   ....[5]....
        /*0100*/ 	.word	0x00002da0


	//   ....[6]....
        /*0104*/ 	.word	0x00002df0


	//   ....[7]....
        /*0108*/ 	.word	0x00002e00


	//   ....[8]....
        /*010c*/ 	.word	0x00002e40


	//   ....[9]....
        /*0110*/ 	.word	0x00002e50


	//   ....[10]....
        /*0114*/ 	.word	0x0000b910


	//   ....[11]....
        /*0118*/ 	.word	0x0000b930


	//   ....[12]....
        /*011c*/ 	.word	0x0000b960


	//   ....[13]....
        /*0120*/ 	.word	0x0000b970


	//   ....[14]....
        /*0124*/ 	.word	0x0000b9c0


	//   ....[15]....
        /*0128*/ 	.word	0x0000b9d0


	//   ....[16]....
        /*012c*/ 	.word	0x0000b9f0


	//   ....[17]....
        /*0130*/ 	.word	0x0000ba00


	//   ....[18]....
        /*0134*/ 	.word	0x0000ba20


	//   ....[19]....
        /*0138*/ 	.word	0x0000ba30


	//----- nvinfo : EIATTR_EXIT_INSTR_OFFSETS
	.align		4
.L_5613:
        /*013c*/ 	.byte	0x04, 0x1c
        /*013e*/ 	.short	(.L_5615 - .L_5614)


	//   ....[0]....
.L_5614:
        /*0140*/ 	.word	0x0000ba40


	//   ....[1]....
        /*0144*/ 	.word	0x0000ba80


	//   ....[2]....
        /*0148*/ 	.word	0x0000bd20


	//   ....[3]....
        /*014c*/ 	.word	0x0000bf20


	//   ....[4]....
        /*0150*/ 	.word	0x0000c120


	//   ....[5]....
        /*0154*/ 	.word	0x0000c320


	//   ....[6]....
        /*0158*/ 	.word	0x0000c520


	//   ....[7]....
        /*015c*/ 	.word	0x0000c720


	//   ....[8]....
        /*0160*/ 	.word	0x0000c920


	//   ....[9]....
        /*0164*/ 	.word	0x0000cb20


	//   ....[10]....
        /*0168*/ 	.word	0x0000cd20


	//   ....[11]....
        /*016c*/ 	.word	0x0000cf20


	//   ....[12]....
        /*0170*/ 	.word	0x0000d120


	//   ....[13]....
        /*0174*/ 	.word	0x0000d320


	//   ....[14]....
        /*0178*/ 	.word	0x0000d520


	//   ....[15]....
        /*017c*/ 	.word	0x0000d720


	//   ....[16]....
        /*0180*/ 	.word	0x0000d920


	//   ....[17]....
        /*0184*/ 	.word	0x0000db20


	//   ....[18]....
        /*0188*/ 	.word	0x0000dd20


	//   ....[19]....
        /*018c*/ 	.word	0x0000df20


	//   ....[20]....
        /*0190*/ 	.word	0x0000e120


	//   ....[21]....
        /*0194*/ 	.word	0x0000e320


	//   ....[22]....
        /*0198*/ 	.word	0x0000e520


	//   ....[23]....
        /*019c*/ 	.word	0x0000e720


	//   ....[24]....
        /*01a0*/ 	.word	0x0000e920


	//   ....[25]....
        /*01a4*/ 	.word	0x0000eb20


	//   ....[26]....
        /*01a8*/ 	.word	0x0000ed20


	//   ....[27]....
        /*01ac*/ 	.word	0x0000ef20


	//   ....[28]....
        /*01b0*/ 	.word	0x0000f120


	//   ....[29]....
        /*01b4*/ 	.word	0x0000f320


	//   ....[30]....
        /*01b8*/ 	.word	0x0000f520


	//   ....[31]....
        /*01bc*/ 	.word	0x0000f720


	//   ....[32]....
        /*01c0*/ 	.word	0x0000f920


	//   ....[33]....
        /*01c4*/ 	.word	0x0000faf0


	//----- nvinfo : EIATTR_CRS_STACK_SIZE
	.align		4
.L_5615:
        /*01c8*/ 	.byte	0x04, 0x1e
        /*01ca*/ 	.short	(.L_5617 - .L_5616)
.L_5616:
        /*01cc*/ 	.word	0x00000000


	//----- nvinfo : EIATTR_CBANK_PARAM_SIZE
	.align		4
.L_5617:
        /*01d0*/ 	.byte	0x03, 0x19
        /*01d2*/ 	.short	0x002d


	//----- nvinfo : EIATTR_PARAM_CBANK
	.align		4
        /*01d4*/ 	.byte	0x04, 0x0a
        /*01d6*/ 	.short	(.L_5619 - .L_5618)
	.align		4
.L_5618:
        /*01d8*/ 	.word	index@(.nv.constant0._ZN43_GLOBAL__N__9ae7fba5_10_SoftMax_cu_9f978f6320softmax_warp_forwardIdddLi10ELb0ELb1EEEvPT0_PKT_iiiPKbib)
        /*01dc*/ 	.short	0x0210
        /*01de*/ 	.short	0x002d


	//----- nvinfo : EIATTR_SW_WAR
	.align		4
.L_5619:
        /*01e0*/ 	.byte	0x04, 0x36
        /*01e2*/ 	.short	(.L_5621 - .L_5620)
.L_5620:
        /*01e4*/ 	.word	0x00000008
.L_5621:


//--------------------- .nv.info._ZN43_GLOBAL__N__9ae7fba5_10_SoftMax_cu_9f978f6320softmax_warp_forwardIdddLi9ELb0ELb1EEEvPT0_PKT_iiiPKbib --------------------------
	.section	.nv.info._ZN43_GLOBAL__N__9ae7fba5_10_SoftMax_cu_9f978f6320softmax_warp_forwardIdddLi9ELb0ELb1EEEvPT0_PKT_iiiPKbib,"",@"SHT_CUDA_INFO"
	.sectionflags	@""
	.align	4


	//----- nvinfo : EIATTR_CUDA_API_VERSION
	.align		4
        /*0000*/ 	.byte	0x04, 0x37
        /*0002*/ 	.short	(.L_5623 - .L_5622)
.L_5622:
        /*0004*/ 	.word	0x00000082


	//----- nvinfo : EIATTR_KPARAM_INFO
	.align		4
.L_5623:
        /*0008*/ 	.byte	0x04, 0x17
        /*000a*/ 	.short	(.L_5625 - .L_5624)
.L_5624:
        /*000c*/ 	.word	0x00000000
        /*0010*/ 	.short	0x0007
        /*0012*/ 	.short	0x002c
        /*0014*/ 	.byte	0x00, 0xf0, 0x05, 0x00


	//----- nvinfo : EIATTR_KPARAM_INFO
	.align		4
.L_5625:
        /*0018*/ 	.byte	0x04, 0x17
        /*001a*/ 	.short	(.L_5627 - .L_5626)
.L_5626:
        /*001c*/ 	.word	0x00000000
        /*0020*/ 	.short	0x0006
        /*0022*/ 	.short	0x0028
        /*0024*/ 	.byte	0x00, 0xf0, 0x11, 0x00


	//----- nvinfo : EIATTR_KPARAM_INFO
	.align		4
.L_5627:
        /*0028*/ 	.byte	0x04, 0x17
        /*002a*/ 	.short	(.L_5629 - .L_5628)
.L_5628:
        /*002c*/ 	.word	0x00000000
        /*0030*/ 	.short	0x0005
        /*0032*/ 	.short	0x0020
        /*0034*/ 	.byte	0x00, 0xf0, 0x21, 0x00


	//----- nvinfo : EIATTR_KPARAM_INFO
	.align		4
.L_5629:
        /*0038*/ 	.byte	0x04, 0x17
        /*003a*/ 	.short	(.L_5631 - .L_5630)
.L_5630:
        /*003c*/ 	.word	0x00000000
        /*0040*/ 	.short	0x0004
        /*0042*/ 	.short	0x0018
        /*0044*/ 	.byte	0x00, 0xf0, 0x11, 0x00


	//----- nvinfo : EIATTR_KPARAM_INFO
	.align		4
.L_5631:
        /*0048*/ 	.byte	0x04, 0x17
        /*004a*/ 	.short	(.L_5633 - .L_5632)
.L_5632:
        /*004c*/ 	.word	0x00000000
        /*0050*/ 	.short	0x0003
        /*0052*/ 	.short	0x0014
        /*0054*/ 	.byte	0x00, 0xf0, 0x11, 0x00


	//----- nvinfo : EIATTR_KPARAM_INFO
	.align		4
.L_5633:
        /*0058*/ 	.byte	0x04, 0x17
        /*005a*/ 	.short	(.L_5635 - .L_5634)
.L_5634:
        /*005c*/ 	.word	0x00000000
        /*0060*/ 	.short	0x0002
        /*0062*/ 	.short	0x0010
        /*0064*/ 	.byte	0x00, 0xf0, 0x11, 0x00


	//----- nvinfo : EIATTR_KPARAM_INFO
	.align		4
.L_5635:
        /*0068*/ 	.byte	0x04, 0x17
        /*006a*/ 	.short	(.L_5637 - .L_5636)
.L_5636:
        /*006c*/ 	.word	0x00000000
        /*0070*/ 	.short	0x0001
        /*0072*/ 	.short	0x0008
        /*0074*/ 	.byte	0x00, 0xf0, 0x21, 0x00


	//----- nvinfo : EIATTR_KPARAM_INFO
	.align		4
.L_5637:
        /*0078*/ 	.byte	0x04, 0x17
        /*007a*/ 	.short	(.L_5639 - .L_5638)
.L_5638:
        /*007c*/ 	.word	0x00000000
        /*0080*/ 	.short	0x0000
        /*0082*/ 	.short	0x0000
        /*0084*/ 	.byte	0x00, 0xf0, 0x21, 0x00


	//----- nvinfo : EIATTR_SPARSE_MMA_MASK
	.align		4
.L_5639:
        /*0088*/ 	.byte	0x03, 0x50
        /*008a*/ 	.short	0x0000


	//----- nvinfo : EIATTR_MAXREG_COUNT
	.align		4
        /*008c*/ 	.byte	0x03, 0x1b
        /*008e*/ 	.short	0x00ff


	//----- nvinfo : EIATTR_MERCURY_ISA_VERSION
	.align		4
        /*0090*/ 	.byte	0x03, 0x5f
        /*0092*/ 	.short	0x0101


	//----- nvinfo : EIATTR_COOP_GROUP_MASK_REGIDS
	.align		4
        /*0094*/ 	.byte	0x04, 0x29
        /*0096*/ 	.short	(.L_5641 - .L_5640)


	//   ....[0]....
.L_5640:
        /*0098*/ 	.word	0xffffffff


	//   ....[1]....
        /*009c*/ 	.word	0xffffffff


	//   ....[2]....
        /*00a0*/ 	.word	0xffffffff


	//   ....[3]....
        /*00a4*/ 	.word	0xffffffff


	//   ....[4]....
        /*00a8*/ 	.word	0xffffffff


	//   ....[5]....
        /*00ac*/ 	.word	0xffffffff


	//   ....[6]....
        /*00b0*/ 	.word	0xffffffff


	//   ....[7]....
        /*00b4*/ 	.word	0xffffffff


	//   ....[8]....
        /*00b8*/ 	.word	0xffffffff


	//   ....[9]....
        /*00bc*/ 	.word	0xffffffff


	//   ....[10]....
        /*00c0*/ 	.word	0xffffffff


	//   ....[11]....
        /*00c4*/ 	.word	0xffffffff


	//   ....[12]....
        /*00c8*/ 	.word	0xffffffff


	//   ....[13]....
        /*00cc*/ 	.word	0xffffffff


	//   ....[14]....
        /*00d0*/ 	.word	0xffffffff


	//   ....[15]....
        /*00d4*/ 	.word	0xffffffff


	//   ....[16]....
        /*00d8*/ 	.word	0xffffffff


	//   ....[17]....
        /*00dc*/ 	.word	0xffffffff


	//   ....[18]....
        /*00e0*/ 	.word	0xffffffff


	//   ....[19]....
        /*00e4*/ 	.word	0xffffffff


	//----- nvinfo : EIATTR_COOP_GROUP_INSTR_OFFSETS
	.align		4
.L_5641:
        /*00e8*/ 	.byte	0x04, 0x28
        /*00ea*/ 	.short	(.L_5643 - .L_5642)


	//   ....[0]....
.L_5642:
        /*00ec*/ 	.word	0x000017a0


	//   ....[1]....
        /*00f0*/ 	.word	0x000017b0


	//   ....[2]....
        /*00f4*/ 	.word	0x00001800


	//   ....[3]....
        /*00f8*/ 	.word	0x00001810


	//   ....[4]....
        /*00fc*/ 	.word	0x00001850


	//   ....[5]....
        /*0100*/ 	.word	0x00001860


	//   ....[6]....
        /*0104*/ 	.word	0x000018b0


	//   ....[7]....
        /*0108*/ 	.word	0x000018c0


	//   ....[8]....
        /*010c*/ 	.word	0x00001900


	//   ....[9]....
        /*0110*/ 	.word	0x00001910


	//   ....[10]....
        /*0114*/ 	.word	0x00005eb0


	//   ....[11]....
        /*0118*/ 	.word	0x00005ed0


	//   ....[12]....
        /*011c*/ 	.word	0x00005f00


	//   ....[13]....
        /*0120*/ 	.word	0x00005f10


	//   ....[14]....
        /*0124*/ 	.word	0x00005f60


	//   ....[15]....
        /*0128*/ 	.word	0x00005f70


	//   ....[16]....
        /*012c*/ 	.word	0x00005f90


	//   ....[17]....
        /*0130*/ 	.word	0x00005fa0


	//   ....[18]....
        /*0134*/ 	.word	0x00005fc0


	//   ....[19]....
        /*0138*/ 	.word	0x00005fd0


	//----- nvinfo : EIATTR_EXIT_INSTR_OFFSETS
	.align		4
.L_5643:
        /*013c*/ 	.byte	0x04, 0x1c
        /*013e*/ 	.short	(.L_5645 - .L_5644)


	//   ....[0]....
.L_5644:
        /*0140*/ 	.word	0x00005fe0


	//   ....[1]....
        /*0144*/ 	.word	0x00006010


	//   ....[2]....
        /*0148*/ 	.word	0x000062d0


	//   ....[3]....
        /*014c*/ 	.word	0x000064d0


	//   ....[4]....
        /*0150*/ 	.word	0x000066d0


	//   ....[5]....
        /*0154*/ 	.word	0x000068d0


	//   ....[6]....
        /*0158*/ 	.word	0x00006ad0


	//   ....[7]....
        /*015c*/ 	.word	0x00006cd0


	//   ....[8]....
        /*0160*/ 	.word	0x00006ed0


	//   ....[9]....
        /*0164*/ 	.word	0x000070d0


	//   ....[10]....
        /*0168*/ 	.word	0x000072d0


	//   ....[11]....
        /*016c*/ 	.word	0x000074d0


	//   ....[12]....
        /*0170*/ 	.word	0x000076d0


	//   ....[13]....
        /*0174*/ 	.word	0x000078d0


	//   ....[14]....
        /*0178*/ 	.word	0x00007ad0


	//   ....[15]....
        /*017c*/ 	.word	0x00007cd0


	//   ....[16]....
        /*0180*/ 	.word	0x00007ed0


	//   ....[17]....
        /*0184*/ 	.word	0x000080a0


	//----- nvinfo : EIATTR_CRS_STACK_SIZE
	.align		4
.L_5645:
        /*0188*/ 	.byte	0x04, 0x1e
        /*018a*/ 	.short	(.L_5647 - .L_5646)
.L_5646:
        /*018c*/ 	.word	0x00000000


	//----- nvinfo : EIATTR_CBANK_PARAM_SIZE
	.align		4
.L_5647:
        /*0190*/ 	.byte	0x03, 0x19
        /*0192*/ 	.short	0x002d


	//----- nvinfo : EIATTR_PARAM_CBANK
	.align		4
        /*0194*/ 	.byte	0x04, 0x0a
        /*0196*/ 	.short	(.L_5649 - .L_5648)
	.align		4
.L_5648:
        /*0198*/ 	.word	index@(.nv.constant0._ZN43_GLOBAL__N__9ae7fba5_10_SoftMax_cu_9f978f6320softmax_warp_forwardIdddLi9ELb0ELb1EEEvPT0_PKT_iiiPKbib)
        /*019c*/ 	.short	0x0210
        /*019e*/ 	.short	0x002d


	//----- nvinfo : EIATTR_SW_WAR
	.align		4
.L_5649:
        /*01a0*/ 	.byte	0x04, 0x36
        /*01a2*/ 	.short	(.L_5651 - .L_5650)
.L_5650:
        /*01a4*/ 	.word	0x00000008
.L_5651:


//--------------------- .nv.info._ZN43_GLOBAL__N__9ae7fba5_10_SoftMax_cu_9f978f6320softmax_warp_forwardIdddLi8ELb0ELb1EEEvPT0_PKT_iiiPKbib --------------------------
	.section	.nv.info._ZN43_GLOBAL__N__9ae7fba5_10_SoftMax_cu_9f978f6320softmax_warp_forwardIdddLi8ELb0ELb1EEEvPT0_PKT_iiiPKbib,"",@"SHT_CUDA_INFO"
	.sectionflags	@""
	.align	4


	//----- nvinfo : EIATTR_CUDA_API_VERSION
	.align		4
        /*0000*/ 	.byte	0x04, 0x37
        /*0002*/ 	.short	(.L_5653 - .L_5652)
.L_5652:
        /*0004*/ 	.word	0x00000082


	//----- nvinfo : EIATTR_KPARAM_INFO
	.align		4
.L_5653:
        /*0008*/ 	.byte	0x04, 0x17
        /*000a*/ 	.short	(.L_5655 - .L_5654)
.L_5654:
        /*000c*/ 	.word	0x00000000
        /*0010*/ 	.short	0x0007
        /*0012*/ 	.short	0x002c
        /*0014*/ 	.byte	0x00, 0xf0, 0x05, 0x00


	//----- nvinfo : EIATTR_KPARAM_INFO
	.align		4
.L_5655:
        /*0018*/ 	.byte	0x04, 0x17
        /*001a*/ 	.short	(.L_5657 - .L_5656)
.L_5656:
        /*001c*/ 	.word	0x00000000
        /*0020*/ 	.short	0x0006
        /*0022*/ 	.short	0x0028
        /*0024*/ 	.byte	0x00, 0xf0, 0x11, 0x00


	//----- nvinfo : EIATTR_KPARAM_INFO
	.align		4
.L_5657:
        /*0028*/ 	.byte	0x04, 0x17
        /*002a*/ 	.short	(.L_5659 - .L_5658)
.L_5658:
        /*002c*/ 	.word	0x00000000
        /*0030*/ 	.short	0x0005
        /*0032*/ 	.short	0x0020
        /*0034*/ 	.byte	0x00, 0xf0, 0x21, 0x00


	//----- nvinfo : EIATTR_KPARAM_INFO
	.align		4
.L_5659:
        /*0038*/ 	.byte	0x04, 0x17
        /*003a*/ 	.short	(.L_5661 - .L_5660)
.L_5660:
        /*003c*/ 	.word	0x00000000
        /*0040*/ 	.short	0x0004
        /*0042*/ 	.short	0x0018
        /*0044*/ 	.byte	0x00, 0xf0, 0x11, 0x00


	//----- nvinfo : EIATTR_KPARAM_INFO
	.align		4
.L_5661:
        /*0048*/ 	.byte	0x04, 0x17
        /*004a*/ 	.short	(.L_5663 - .L_5662)
.L_5662:
        /*004c*/ 	.word	0x00000000
        /*0050*/ 	.short	0x0003
        /*0052*/ 	.short	0x0014
        /*0054*/ 	.byte	0x00, 0xf0, 0x11, 0x00


	//----- nvinfo : EIATTR_KPARAM_INFO
	.align		4
.L_5663:
        /*0058*/ 	.byte	0x04, 0x17
        /*005a*/ 	.short	(.L_5665 - .L_5664)
.L_5664:
        /*005c*/ 	.word	0x00000000
        /*0060*/ 	.short	0x0002
        /*0062*/ 	.short	0x0010
        /*0064*/ 	.byte	0x00, 0xf0, 0x11, 0x00


	//----- nvinfo : EIATTR_KPARAM_INFO
	.align		4
.L_5665:
        /*0068*/ 	.byte	0x04, 0x17
        /*006a*/ 	.short	(.L_5667 - .L_5666)
.L_5666:
        /*006c*/ 	.word	0x00000000
        /*0070*/ 	.short	0x0001
        /*0072*/ 	.short	0x0008
        /*0074*/ 	.byte	0x00, 0xf0, 0x21, 0x00


	//----- nvinfo : EIATTR_KPARAM_INFO
	.align		4
.L_5667:
        /*0078*/ 	.byte	0x04, 0x17
        /*007a*/ 	.short	(.L_5669 - .L_5668)
.L_5668:
        /*007c*/ 	.word	0x00000000
        /*0080*/ 	.short	0x0000
        /*0082*/ 	.short	0x0000
        /*0084*/ 	.byte	0x00, 0xf0, 0x21, 0x00


	//----- nvinfo : EIATTR_SPARSE_MMA_MASK
	.align		4
.L_5669:
        /*0088*/ 	.byte	0x03, 0x50
        /*008a*/ 	.short	0x0000


	//----- nvinfo : EIATTR_MAXREG_COUNT
	.align		4
        /*008c*/ 	.byte	0x03, 0x1b
        /*008e*/ 	.short	0x00ff


	//----- nvinfo : EIATTR_MERCURY_ISA_VERSION
	.align		4
        /*0090*/ 	.byte	0x03, 0x5f
        /*0092*/ 	.short	0x0101


	//----- nvinfo : EIATTR_COOP_GROUP_MASK_REGIDS
	.align		4
        /*0094*/ 	.byte	0x04, 0x29
        /*0096*/ 	.short	(.L_5671 - .L_5670)


	//   ....[0]....
.L_5670:
        /*0098*/ 	.word	0xffffffff


	//   ....[1]....
        /*009c*/ 	.word	0xffffffff


	//   ....[2]....
        /*00a0*/ 	.word	0xffffffff


	//   ....[3]....
        /*00a4*/ 	.word	0xffffffff


	//   ....[4]....
        /*00a8*/ 	.word	0xffffffff


	//   ....[5]....
        /*00ac*/ 	.word	0xffffffff


	//   ....[6]....
        /*00b0*/ 	.word	0xffffffff


	//   ....[7]....
        /*00b4*/ 	.word	0xffffffff


	//   ....[8]....
        /*00b8*/ 	.word	0xffffffff


	//   ....[9]....
        /*00bc*/ 	.word	0xffffffff


	//   ....[10]....
        /*00c0*/ 	.word	0xffffffff


	//   ....[11]....
        /*00c4*/ 	.word	0xffffffff


	//   ....[12]....
        /*00c8*/ 	.word	0xffffffff


	//   ....[13]....
        /*00cc*/ 	.word	0xffffffff


	//   ....[14]....
        /*00d0*/ 	.word	0xffffffff


	//   ....[15]....
        /*00d4*/ 	.word	0xffffffff


	//   ....[16]....
        /*00d8*/ 	.word	0xffffffff


	//   ....[17]....
        /*00dc*/ 	.word	0xffffffff


	//   ....[18]....
        /*00e0*/ 	.word	0xffffffff


	//   ....[19]....
        /*00e4*/ 	.word	0xffffffff


	//----- nvinfo : EIATTR_COOP_GROUP_INSTR_OFFSETS
	.align		4
.L_5671:
        /*00e8*/ 	.byte	0x04, 0x28
        /*00ea*/ 	.short	(.L_5673 - .L_5672)


	//   ....[0]....
.L_5672:
        /*00ec*/ 	.word	0x00000d20


	//   ....[1]....
        /*00f0*/ 	.word	0x00000d30


	//   ....[2]....
        /*00f4*/ 	.word	0x00000d70


	//   ....[3]....
        /*00f8*/ 	.word	0x00000d80


	//   ....[4]....
        /*00fc*/ 	.word	0x00000dd0


	//   ....[5]....
        /*0100*/ 	.word	0x00000de0


	//   ....[6]....
        /*0104*/ 	.word	0x00000e20


	//   ....[7]....
        /*0108*/ 	.word	0x00000e30


	//   ....[8]....
        /*010c*/ 	.word	0x00000e70


	//   ....[9]....
        /*0110*/ 	.word	0x00000e80


	//   ....[10]....
        /*0114*/ 	.word	0x00003110


	//   ....[11]....
        /*0118*/ 	.word	0x00003120


	//   ....[12]....
        /*011c*/ 	.word	0x00003160


	//   ....[13]....
        /*0120*/ 	.word	0x00003170


	//   ....[14]....
        /*0124*/ 	.word	0x000031a0


	//   ....[15]....
        /*0128*/ 	.word	0x000031c0


	//   ....[16]....
        /*012c*/ 	.word	0x000031f0


	//   ....[17]....
        /*0130*/ 	.word	0x00003200


	//   ....[18]....
        /*0134*/ 	.word	0x00003220


	//   ....[19]....
        /*0138*/ 	.word	0x00003230


	//----- nvinfo : EIATTR_EXIT_INSTR_OFFSETS
	.align		4
.L_5673:
        /*013c*/ 	.byte	0x04, 0x1c
        /*013e*/ 	.short	(.L_5675 - .L_5674)


	//   ....[0]....
.L_5674:
        /*0140*/ 	.word	0x00003240


	//   ....[1]....
        /*0144*/ 	.word	0x00003270


	//   ....[2]....
        /*0148*/ 	.word	0x00003550


	//   ....[3]....
        /*014c*/ 	.word	0x00003770


	//   ....[4]....
        /*0150*/ 	.word	0x00003990


	//   ....[5]....
        /*0154*/ 	.word	0x00003bb0


	//   ....[6]....
        /*0158*/ 	.word	0x00003dd0


	//   ....[7]....
        /*015c*/ 	.word	0x00003ff0


	//   ....[8]....
        /*0160*/ 	.word	0x00004210


	//   ....[9]....
        /*0164*/ 	.word	0x00004400


	//----- nvinfo : EIATTR_CRS_STACK_SIZE
	.align		4
.L_5675:
        /*0168*/ 	.byte	0x04, 0x1e
        /*016a*/ 	.short	(.L_5677 - .L_5676)
.L_5676:
        /*016c*/ 	.word	0x00000000


	//----- nvinfo : EIATTR_CBANK_PARAM_SIZE
	.align		4
.L_5677:
        /*0170*/ 	.byte	0x03, 0x19
        /*0172*/ 	.short	0x002d


	//----- nvinfo : EIATTR_PARAM_CBANK
	.align		4
        /*0174*/ 	.byte	0x04, 0x0a
        /*0176*/ 	.short	(.L_5679 - .L_5678)
	.align		4
.L_5678:
        /*0178*/ 	.word	index@(.nv.constant0._ZN43_GLOBAL__N__9ae7fba5_10_SoftMax_cu_9f978f6320softmax_warp_forwardIdddLi8ELb0ELb1EEEvPT0_PKT_iiiPKbib)
        /*017c*/ 	.short	0x0210
        /*017e*/ 	.short	0x002d


	//----- nvinfo : EIATTR_SW_WAR
	.align		4
.L_5679:
        /*0180*/ 	.byte	0x04, 0x36
        /*0182*/ 	.short	(.L_5681 - .L_5680)
.L_5680:
        /*0184*/ 	.word	0x00000008
.L_5681:


//--------------------- .nv.info._ZN43_GLOBAL__N__9ae7fba5_10_SoftMax_cu_9f978f6320softmax_warp_forwardIdddLi7ELb0ELb1EEEvPT0_PKT_iiiPKbib --------------------------
	.section	.nv.info._ZN43_GLOBAL__N__9ae7fba5_10_SoftMax_cu_9f978f6320softmax_warp_forwardIdddLi7ELb0ELb1EEEvPT0_PKT_iiiPKbib,"",@"SHT_CUDA_INFO"
	.sectionflags	@""
	.align	4


	//----- nvinfo : EIATTR_CUDA_API_VERSION
	.align		4
        /*0000*/ 	.byte	0x04, 0x37
        /*0002*/ 	.short	(.L_5683 - .L_5682)
.L_5682:
        /*0004*/ 	.word	0x00000082


	//----- nvinfo : EIATTR_KPARAM_INFO
	.align		4
.L_5683:
        /*0008*/ 	.byte	0x04, 0x17
        /*000a*/ 	.short	(.L_5685 - .L_5684)
.L_5684:
        /*000c*/ 	.word	0x00000000
        /*0010*/ 	.short	0x0007
        /*0012*/ 	.short	0x002c
        /*0014*/ 	.byte	0x00, 0xf0, 0x05, 0x00


	//----- nvinfo : EIATTR_KPARAM_INFO
	.align		4
.L_5685:
        /*0018*/ 	.byte	0x04, 0x17
        /*001a*/ 	.short	(.L_5687 - .L_5686)
.L_5686:
        /*001c*/ 	.word	0x00000000
        /*0020*/ 	.short	0x0006
        /*0022*/ 	.short	0x0028
        /*0024*/ 	.byte	0x00, 0xf0, 0x11, 0x00


	//----- nvinfo : EIATTR_KPARAM_INFO
	.align		4
.L_5687:
        /*0028*/ 	.byte	0x04, 0x17
        /*002a*/ 	.short	(.L_5689 - .L_5688)
.L_5688:
        /*002c*/ 	.word	0x00000000
        /*0030*/ 	.short	0x0005
        /*0032*/ 	.short	0x0020
        /*0034*/ 	.byte	0x00, 0xf0, 0x21, 0x00


	//----- nvinfo : EIATTR_KPARAM_INFO
	.align		4
.L_5689:
        /*0038*/ 	.byte	0x04, 0x17
        /*003a*/ 	.short	(.L_5691 - .L_5690)
.L_5690:
        /*003c*/ 	.word	0x00000000
        /*0040*/ 	.short	0x0004
        /*0042*/ 	.short	0x0018
        /*0044*/ 	.byte	0x00, 0xf0, 0x11, 0x00


	//----- nvinfo : EIATTR_KPARAM_INFO
	.align		4
.L_5691:
        /*0048*/ 	.byte	0x04, 0x17
        /*004a*/ 	.short	(.L_5693 - .L_5692)
.L_5692:
        /*004c*/ 	.word	0x00000000
        /*0050*/ 	.short	0x0003
        /*0052*/ 	.short	0x0014
        /*0054*/ 	.byte	0x00, 0xf0, 0x11, 0x00


	//----- nvinfo : EIATTR_KPARAM_INFO
	.align		4
.L_5693:
        /*0058*/ 	.byte	0x04, 0x17
        /*005a*/ 	.short	(.L_5695 - .L_5694)
.L_5694:
        /*005c*/ 	.word	0x00000000
        /*0060*/ 	.short	0x0002
        /*0062*/ 	.short	0x0010
        /*0064*/ 	.byte	0x00, 0xf0, 0x11, 0x00


	//----- nvinfo : EIATTR_KPARAM_INFO
	.align		4
.L_5695:
        /*0068*/ 	.byte	0x04, 0x17
        /*006a*/ 	.short	(.L_5697 - .L_5696)
.L_5696:
        /*006c*/ 	.word	0x00000000
        /*0070*/ 	.short	0x0001
        /*0072*/ 	.short	0x0008
        /*0074*/ 	.byte	0x00, 0xf0, 0x21, 0x00


	//----- nvinfo : EIATTR_KPARAM_INFO
	.align		4
.L_5697:
        /*0078*/ 	.byte	0x04, 0x17
        /*007a*/ 	.short	(.L_5699 - .L_5698)
.L_5698:
        /*007c*/ 	.word	0x00000000
        /*0080*/ 	.short	0x0000
        /*0082*/ 	.short	0x0000
        /*0084*/ 	.byte	0x00, 0xf0, 0x21, 0x00


	//----- nvinfo : EIATTR_SPARSE_MMA_MASK
	.align		4
.L_5699:
        /*0088*/ 	.byte	0x03, 0x50
        /*008a*/ 	.short	0x0000


	//----- nvinfo : EIATTR_MAXREG_COUNT
	.align		4
        /*008c*/ 	.byte	0x03, 0x1b
        /*008e*/ 	.short	0x00ff


	//----- nvinfo : EIATTR_MERCURY_ISA_VERSION
	.align		4
        /*0090*/ 	.byte	0x03, 0x5f
        /*0092*/ 	.short	0x0101


	//----- nvinfo : EIATTR_COOP_GROUP_MASK_REGIDS
	.align		4
        /*0094*/ 	.byte	0x04, 0x29
        /*0096*/ 	.short	(.L_5701 - .L_5700)


	//   ....[0]....
.L_5700:
        /*0098*/ 	.word	0xffffffff


	//   ....[1]....
        /*009c*/ 	.word	0xffffffff


	//   ....[2]....
        /*00a0*/ 	.word	0xffffffff


	//   ....[3]....
        /*00a4*/ 	.word	0xffffffff


	//   ....[4]....
        /*00a8*/ 	.word	0xffffffff


	//   ....[5]....
        /*00ac*/ 	.word	0xffffffff


	//   ....[6]....
        /*00b0*/ 	.word	0xffffffff


	//   ....[7]....
        /*00b4*/ 	.word	0xffffffff


	//   ....[8]....
        /*00b8*/ 	.word	0xffffffff


	//   ....[9]....
        /*00bc*/ 	.word	0xffffffff


	//   ....[10]....
        /*00c0*/ 	.word	0xffffffff


	//   ....[11]....
        /*00c4*/ 	.word	0xffffffff


	//   ....[12]....
        /*00c8*/ 	.word	0xffffffff


	//   ....[13]....
        /*00cc*/ 	.word	0xffffffff


	//   ....[14]....
        /*00d0*/ 	.word	0xffffffff


	//   ....[15]....
        /*00d4*/ 	.word	0xffffffff


	//   ....[16]....
        /*00d8*/ 	.word	0xffffffff


	//   ....[17]....
        /*00dc*/ 	.word	0xffffffff


	//   ....[18]....
        /*00e0*/ 	.word	0xffffffff


	//   ....[19]....
        /*00e4*/ 	.word	0xffffffff


	//   ....[20]....
        /*00e8*/ 	.word	0xffffffff


	//   ....[21]....
        /*00ec*/ 	.word	0xffffffff


	//   ....[22]....
        /*00f0*/ 	.word	0xffffffff


	//   ....[23]....
        /*00f4*/ 	.word	0xffffffff


	//   ....[24]....
        /*00f8*/ 	.word	0xffffffff


	//   ....[25]....
        /*00fc*/ 	.word	0xffffffff


	//   ....[26]....
        /*0100*/ 	.word	0xffffffff


	//   ....[27]....
        /*0104*/ 	.word	0xffffffff


	//   ....[28]....
        /*0108*/ 	.word	0xffffffff


	//   ....[29]....
        /*010c*/ 	.word	0xffffffff


	//   ....[30]....
        /*0110*/ 	.word	0xffffffff


	//   ....[31]....
        /*0114*/ 	.word	0xffffffff


	//   ....[32]....
        /*0118*/ 	.word	0xffffffff


	//   ....[33]....
        /*011c*/ 	.word	0xffffffff


	//   ....[34]....
        /*0120*/ 	.word	0xffffffff


	//   ....[35]....
        /*0124*/ 	.word	0xffffffff


	//   ....[36]....
        /*0128*/ 	.word	0xffffffff


	//   ....[37]....
        /*012c*/ 	.word	0xffffffff


	//   ....[38]....
        /*0130*/ 	.word	0xffffffff


	//   ....[39]....
        /*0134*/ 	.word	0xffffffff


	//----- nvinfo : EIATTR_COOP_GROUP_INSTR_OFFSETS
	.align		4
.L_5701:
        /*0138*/ 	.byte	0x04, 0x28
        /*013a*/ 	.short	(.L_5703 - .L_5702)


	//   ....[0]....
.L_5702:
        /*013c*/ 	.word	0x00001510


	//   ....[1]....
        /*0140*/ 	.word	0x00001540


	//   ....[2]....
        /*0144*/ 	.word	0x00001550


	//   ....[3]....
        /*0148*/ 	.word	0x00001560


	//   ....[4]....
        /*014c*/ 	.word	0x000015b0


	//   ....[5]....
        /*0150*/ 	.word	0x000015c0


	//   ....[6]....
        /*0154*/ 	.word	0x00001620


	//   ....[7]....
        /*0158*/ 	.word	0x00001630


	//   ....[8]....
        /*015c*/ 	.word	0x00001670


	//   ....[9]....
        /*0160*/ 	.word	0x00001680


	//   ....[10]....
        /*0164*/ 	.word	0x000016c0


	//   ....[11]....
        /*0168*/ 	.word	0x000016d0


	//   ....[12]....
        /*016c*/ 	.word	0x00001710


	//   ....[13]....
        /*0170*/ 	.word	0x00001720


	//   ....[14]....
        /*0174*/ 	.word	0x00001730


	//   ....[15]....
        /*0178*/ 	.word	0x00001740


	//   ....[16]....
        /*017c*/ 	.word	0x000017b0


	//   ....[17]....
        /*0180*/ 	.word	0x000017d0


	//   ....[18]....
        /*0184*/ 	.word	0x00001810


	//   ....[19]....
        /*0188*/ 	.word	0x00001820


	//   ....[20]....
        /*018c*/ 	.word	0x00005d60


	//   ....[21]....
        /*0190*/ 	.word	0x00005d80


	//   ....[22]....
        /*0194*/ 	.word	0x00005d90


	//   ....[23]....
        /*0198*/ 	.word	0x00005da0


	//   ....[24]....
        /*019c*/ 	.word	0x00005dd0


	//   ....[25]....
        /*01a0*/ 	.word	0x00005df0


	//   ....[26]....
        /*01a4*/ 	.word	0x00005e00


	//   ....[27]....
        /*01a8*/ 	.word	0x00005e10


	//   ....[28]....
        /*01ac*/ 	.word	0x00005e30


	//   ....[29]....
        /*01b0*/ 	.word	0x00005e50


	//   ....[30]....
        /*01b4*/ 	.word	0x00005e60


	//   ....[31]....
        /*01b8*/ 	.word	0x00005e70


	//   ....[32]....
        /*01bc*/ 	.word	0x00005e90


	//   ....[33]....
        /*01c0*/ 	.word	0x00005ec0


	//   ....[34]....
        /*01c4*/ 	.word	0x00005ee0


	//   ....[35]....
        /*01c8*/ 	.word	0x00005ef0


	//   ....[36]....
        /*01cc*/ 	.word	0x00005f20


	//   ....[37]....
        /*01d0*/ 	.word	0x00005f50


	//   ....[38]....
        /*01d4*/ 	.word	0x00005f70


	//   ....[39]....
        /*01d8*/ 	.word	0x00005f80


	//----- nvinfo : EIATTR_EXIT_INSTR_OFFSETS
	.align		4
.L_5703:
        /*01dc*/ 	.byte	0x04, 0x1c
        /*01de*/ 	.short	(.L_5705 - .L_5704)


	//   ....[0]....
.L_5704:
        /*01e0*/ 	.word	0x00005fa0


	//   ....[1]....
        /*01e4*/ 	.word	0x000069a0


	//   ....[2]....
        /*01e8*/ 	.word	0x000069b0


	//   ....[3]....
        /*01ec*/ 	.word	0x00006ce0


	//   ....[4]....
        /*01f0*/ 	.word	0x00006f00


	//   ....[5]....
        /*01f4*/ 	.word	0x00007120


	//   ....[6]....
        /*01f8*/ 	.word	0x00007310


	//----- nvinfo : EIATTR_CRS_STACK_SIZE
	.align		4
.L_5705:
        /*01fc*/ 	.byte	0x04, 0x1e
        /*01fe*/ 	.short	(.L_5707 - .L_5706)
.L_5706:
        /*0200*/ 	.word	0x00000000


	//----- nvinfo : EIATTR_CBANK_PARAM_SIZE
	.align		4
.L_5707:
        /*0204*/ 	.byte	0x03, 0x19
        /*0206*/ 	.short	0x002d


	//----- nvinfo : EIATTR_PARAM_CBANK
	.align		4
        /*0208*/ 	.byte	0x04, 0x0a
        /*020a*/ 	.short	(.L_5709 - .L_5708)
	.align		4
.L_5708:
        /*020c*/ 	.word	index@(.nv.constant0._ZN43_GLOBAL__N__9ae7fba5_10_SoftMax_cu_9f978f6320softmax_warp_forwardIdddLi7ELb0ELb1EEEvPT0_PKT_iiiPKbib)
        /*0210*/ 	.short	0x0210
        /*0212*/ 	.short	0x002d


	//----- nvinfo : EIATTR_SW_WAR
	.align		4
.L_5709:
        /*0214*/ 	.byte	0x04, 0x36
        /*0216*/ 	.short	(.L_5711 - .L_5710)
.L_5710:
        /*0218*/ 	.word	0x00000008
.L_5711:


//--------------------- .nv.info._ZN43_GLOBAL__N__9ae7fba5_10_SoftMax_cu_9f978f6320softmax_warp_forwardIdddLi6ELb0ELb1EEEvPT0_PKT_iiiPKbib --------------------------
	.section	.nv.info._ZN43_GLOBAL__N__9ae7fba5_10_SoftMax_cu_9f978f6320softmax_warp_forwardIdddLi6ELb0ELb1EEEvPT0_PKT_iiiPKbib,"",@"SHT_CUDA_INFO"
	.sectionflags	@""
	.align	4


	//----- nvinfo : EIATTR_CUDA_API_VERSION
	.align		4
        /*0000*/ 	.byte	0x04, 0x37
        /*0002*/ 	.short	(.L_5713 - .L_5712)
.L_5712:
        /*0004*/ 	.word	0x00000082


	//----- nvinfo : EIATTR_KPARAM_INFO
	.align		4
.L_5713:
        /*0008*/ 	.byte	0x04, 0x17
        /*000a*/ 	.short	(.L_5715 - .L_5714)
.L_5714:
        /*000c*/ 	.word	0x00000000
        /*0010*/ 	.short	0x0007
        /*0012*/ 	.short	0x002c
        /*0014*/ 	.byte	0x00, 0xf0, 0x05, 0x00


	//----- nvinfo : EIATTR_KPARAM_INFO
	.align		4
.L_5715:
        /*0018*/ 	.byte	0x04, 0x17
        /*001a*/ 	.short	(.L_5717 - .L_5716)
.L_5716:
        /*001c*/ 	.word	0x00000000
        /*0020*/ 	.short	0x0006
        /*0022*/ 	.short	0x0028
        /*0024*/ 	.byte	0x00, 0xf0, 0x11, 0x00


	//----- nvinfo : EIATTR_KPARAM_INFO
	.align		4
.L_5717:
        /*0028*/ 	.byte	0x04, 0x17
        /*002a*/ 	.short	(.L_5719 - .L_5718)
.L_5718:
        /*002c*/ 	.word	0x00000000
        /*0030*/ 	.short	0x0005
        /*0032*/ 	.short	0x0020
        /*0034*/ 	.byte	0x00, 0xf0, 0x21, 0x00


	//----- nvinfo : EIATTR_KPARAM_INFO
	.align		4
.L_5719:
        /*0038*/ 	.byte	0x04, 0x17
        /*003a*/ 	.short	(.L_5721 - .L_5720)
.L_5720:
        /*003c*/ 	.word	0x00000000
        /*0040*/ 	.short	0x0004
        /*0042*/ 	.short	0x0018
        /*0044*/ 	.byte	0x00, 0xf0, 0x11, 0x00


	//----- nvinfo : EIATTR_KPARAM_INFO
	.align		4
.L_5721:
        /*0048*/ 	.byte	0x04, 0x17
        /*004a*/ 	.short	(.L_5723 - .L_5722)
.L_5722:
        /*004c*/ 	.word	0x00000000
        /*0050*/ 	.short	0x0003
        /*0052*/ 	.short	0x0014
        /*0054*/ 	.byte	0x00, 0xf0, 0x11, 0x00


	//----- nvinfo : EIATTR_KPARAM_INFO
	.align		4
.L_5723:
        /*0058*/ 	.byte	0x04, 0x17
        /*005a*/ 	.short	(.L_5725 - .L_5724)
.L_5724:
        /*005c*/ 	.word	0x00000000
        /*0060*/ 	.short	0x0002
        /*0062*/ 	.short	0x0010
        /*0064*/ 	.byte	0x00, 0xf0, 0x11, 0x00


	//----- nvinfo : EIATTR_KPARAM_INFO
	.align		4
.L_5725:
        /*0068*/ 	.byte	0x04, 0x17
        /*006a*/ 	.short	(.L_5727 - .L_5726)
.L_5726:
        /*006c*/ 	.word	0x00000000
        /*0070*/ 	.short	0x0001
        /*0072*/ 	.short	0x0008
        /*0074*/ 	.byte	0x00, 0xf0, 0x21, 0x00


	//----- nvinfo : EIATTR_KPARAM_INFO
	.align		4
.L_5727:
        /*0078*/ 	.byte	0x04, 0x17
        /*007a*/ 	.short	(.L_5729 - .L_5728)
.L_5728:
        /*007c*/ 	.word	0x00000000
        /*0080*/ 	.short	0x0000
        /*0082*/ 	.short	0x0000
        /*0084*/ 	.byte	0x00, 0xf0, 0x21, 0x00


	//----- nvinfo : EIATTR_SPARSE_MMA_MASK
	.align		4
.L_5729:
        /*0088*/ 	.byte	0x03, 0x50
        /*008a*/ 	.short	0x0000


	//----- nvinfo : EIATTR_MAXREG_COUNT
	.align		4
        /*008c*/ 	.byte	0x03, 0x1b
        /*008e*/ 	.short	0x00ff


	//----- nvinfo : EIATTR_MERCURY_ISA_VERSION
	.align		4
        /*0090*/ 	.byte	0x03, 0x5f
        /*0092*/ 	.short	0x0101


	//----- nvinfo : EIATTR_COOP_GROUP_MASK_REGIDS
	.align		4
        /*0094*/ 	.byte	0x04, 0x29
        /*0096*/ 	.short	(.L_5731 - .L_5730)


	//   ....[0]....
.L_5730:
        /*0098*/ 	.word	0xffffffff


	//   ....[1]....
        /*009c*/ 	.word	0xffffffff


	//   ....[2]....
        /*00a0*/ 	.word	0xffffffff


	//   ....[3]....
        /*00a4*/ 	.word	0xffffffff


	//   ....[4]....
        /*00a8*/ 	.word	0xffffffff


	//   ....[5]....
        /*00ac*/ 	.word	0xffffffff


	//   ....[6]....
        /*00b0*/ 	.word	0xffffffff


	//   ....[7]....
        /*00b4*/ 	.word	0xffffffff


	//   ....[8]....
        /*00b8*/ 	.word	0xffffffff


	//   ....[9]....
        /*00bc*/ 	.word	0xffffffff


	//   ....[10]....
        /*00c0*/ 	.word	0xffffffff


	//   ....[11]....
        /*00c4*/ 	.word	0xffffffff


	//   ....[12]....
        /*00c8*/ 	.word	0xffffffff


	//   ....[13]....
        /*00cc*/ 	.word	0xffffffff


	//   ....[14]....
        /*00d0*/ 	.word	0xffffffff


	//   ....[15]....
        /*00d4*/ 	.word	0xffffffff


	//   ....[16]....
        /*00d8*/ 	.word	0xffffffff


	//   ....[17]....
        /*00dc*/ 	.word	0xffffffff


	//   ....[18]....
        /*00e0*/ 	.word	0xffffffff


	//   ....[19]....
        /*00e4*/ 	.word	0xffffffff


	//   ....[20]....
        /*00e8*/ 	.word	0xffffffff


	//   ....[21]....
        /*00ec*/ 	.word	0xffffffff


	//   ....[22]....
        /*00f0*/ 	.word	0xffffffff


	//   ....[23]....
        /*00f4*/ 	.word	0xffffffff


	//   ....[24]....
        /*00f8*/ 	.word	0xffffffff


	//   ....[25]....
        /*00fc*/ 	.word	0xffffffff


	//   ....[26]....
        /*0100*/ 	.word	0xffffffff


	//   ....[27]....
        /*0104*/ 	.word	0xffffffff


	//   ....[28]....
        /*0108*/ 	.word	0xffffffff


	//   ....[29]....
        /*010c*/ 	.word	0xffffffff


	//   ....[30]....
        /*0110*/ 	.word	0xffffffff


	//   ....[31]....
        /*0114*/ 	.word	0xffffffff


	//   ....[32]....
        /*0118*/ 	.word	0xffffffff


	//   ....[33]....
        /*011c*/ 	.word	0xffffffff


	//   ....[34]....
        /*0120*/ 	.word	0xffffffff


	//   ....[35]....
        /*0124*/ 	.word	0xffffffff


	//   ....[36]....
        /*0128*/ 	.word	0xffffffff


	//   ....[37]....
        /*012c*/ 	.word	0xffffffff


	//   ....[38]....
        /*0130*/ 	.word	0xffffffff


	//   ....[39]....
        /*0134*/ 	.word	0xffffffff


	//----- nvinfo : EIATTR_COOP_GROUP_INSTR_OFFSETS
	.align		4
.L_5731:
        /*0138*/ 	.byte	0x04, 0x28
        /*013a*/ 	.short	(.L_5733 - .L_5732)


	//   ....[0]....
.L_5732:
        /*013c*/ 	.word	0x00000bb0


	//   ....[1]....
        /*0140*/ 	.word	0x00000bd0


	//   ....[2]....
        /*0144*/ 	.word	0x00000c10


	//   ....[3]....
        /*0148*/ 	.word	0x00000c20


	//   ....[4]....
        /*014c*/ 	.word	0x00000c60


	//   ....[5]....
        /*0150*/ 	.word	0x00000c70


	//   ....[6]....
        /*0154*/ 	.word	0x00000cb0


	//   ....[7]....
        /*0158*/ 	.word	0x00000cc0


	//   ....[8]....
        /*015c*/ 	.word	0x00000d00


	//   ....[9]....
        /*0160*/ 	.word	0x00000d10


	//   ....[10]....
        /*0164*/ 	.word	0x00000d20


	//   ....[11]....
        /*0168*/ 	.word	0x00000d30


	//   ....[12]....
        /*016c*/ 	.word	0x00000d80


	//   ....[13]....
        /*0170*/ 	.word	0x00000d90


	//   ....[14]....
        /*0174*/ 	.word	0x00000df0


	//   ....[15]....
        /*0178*/ 	.word	0x00000e00


	//   ....[16]....
        /*017c*/ 	.word	0x00000e50


	//   ....[17]....
        /*0180*/ 	.word	0x00000e60


	//   ....[18]....
        /*0184*/ 	.word	0x00000ea0


	//   ....[19]....
        /*0188*/ 	.word	0x00000eb0


	//   ....[20]....
        /*018c*/ 	.word	0x00003150


	//   ....[21]....
        /*0190*/ 	.word	0x00003170


	//   ....[22]....
        /*0194*/ 	.word	0x00003180


	//   ....[23]....
        /*0198*/ 	.word	0x00003190


	//   ....[24]....
        /*019c*/ 	.word	0x000031e0


	//   ....[25]....
        /*01a0*/ 	.word	0x00003210


	//   ....[26]....
        /*01a4*/ 	.word	0x00003220


	//   ....[27]....
        /*01a8*/ 	.word	0x00003230


	//   ....[28]....
        /*01ac*/ 	.word	0x00003250


	//   ....[29]....
        /*01b0*/ 	.word	0x00003270


	//   ....[30]....
        /*01b4*/ 	.word	0x00003280


	//   ....[31]....
        /*01b8*/ 	.word	0x00003290


	//   ....[32]....
        /*01bc*/ 	.word	0x000032b0


	//   ....[33]....
        /*01c0*/ 	.word	0x000032d0


	//   ....[34]....
        /*01c4*/ 	.word	0x000032e0


	//   ....[35]....
        /*01c8*/ 	.word	0x000032f0


	//   ....[36]....
        /*01cc*/ 	.word	0x00003310


	//   ....[37]....
        /*01d0*/ 	.word	0x00003330


	//   ....[38]....
        /*01d4*/ 	.word	0x00003340


	//   ....[39]....
        /*01d8*/ 	.word	0x00003350


	//----- nvinfo : EIATTR_EXIT_INSTR_OFFSETS
	.align		4
.L_5733:
        /*01dc*/ 	.byte	0x04, 0x1c
        /*01de*/ 	.short	(.L_5735 - .L_5734)


	//   ....[0]....
.L_5734:
        /*01e0*/ 	.word	0x00003370


	//   ....[1]....
        /*01e4*/ 	.word	0x000038d0


	//   ....[2]....
        /*01e8*/ 	.word	0x000038e0


	//   ....[3]....
        /*01ec*/ 	.word	0x00003bf0


	//   ....[4]....
        /*01f0*/ 	.word	0x00003de0


	//----- nvinfo : EIATTR_CRS_STACK_SIZE
	.align		4
.L_5735:
        /*01f4*/ 	.byte	0x04, 0x1e
        /*01f6*/ 	.short	(.L_5737 - .L_5736)
.L_5736:
        /*01f8*/ 	.word	0x00000000


	//----- nvinfo : EIATTR_CBANK_PARAM_SIZE
	.align		4
.L_5737:
        /*01fc*/ 	.byte	0x03, 0x19
        /*01fe*/ 	.short	0x002d


	//----- nvinfo : EIATTR_PARAM_CBANK
	.align		4
        /*0200*/ 	.byte	0x04, 0x0a
        /*0202*/ 	.short	(.L_5739 - .L_5738)
	.align		4
.L_5738:
        /*0204*/ 	.word	index@(.nv.constant0._ZN43_GLOBAL__N__9ae7fba5_10_SoftMax_cu_9f978f6320softmax_warp_forwardIdddLi6ELb0ELb1EEEvPT0_PKT_iiiPKbib)
        /*0208*/ 	.short	0x0210
        /*020a*/ 	.short	0x002d


	//----- nvinfo : EIATTR_SW_WAR
	.align		4
.L_5739:
        /*020c*/ 	.byte	0x04, 0x36
        /*020e*/ 	.short	(.L_5741 - .L_5740)
.L_5740:
        /*0210*/ 	.word	0x00000008
.L_5741:


//--------------------- .nv.info._ZN43_GLOBAL__N__9ae7fba5_10_SoftMax_cu_9f978f6320softmax_warp_forwardIdddLi5ELb0ELb1EEEvPT0_PKT_iiiPKbib --------------------------
	.section	.nv.info._ZN43_GLOBAL__N__9ae7fba5_10_SoftMax_cu_9f978f6320softmax_warp_forwardIdddLi5ELb0ELb1EEEvPT0_PKT_iiiPKbib,"",@"SHT_CUDA_INFO"
	.sectionflags	@""
	.align	4


	//----- nvinfo : EIATTR_CUDA_API_VERSION
	.align		4
        /*0000*/ 	.byte	0x04, 0x37
        /*0002*/ 	.short	(.L_5743 - .L_5742)
.L_5742:
        /*0004*/ 	.word	0x00000082


	//----- nvinfo : EIATTR_KPARAM_INFO
	.align		4
.L_5743:
        /*0008*/ 	.byte	0x04, 0x17
        /*000a*/ 	.short	(.L_5745 - .L_5744)
.L_5744:
        /*000c*/ 	.word	0x00000000
        /*0010*/ 	.short	0x0007
        /*0012*/ 	.short	0x002c
        /*0014*/ 	.byte	0x00, 0xf0, 0x05, 0x00


	//----- nvinfo : EIATTR_KPARAM_INFO
	.align		4
.L_5745:
        /*0018*/ 	.byte	0x04, 0x17
        /*001a*/ 	.short	(.L_5747 - .L_5746)
.L_5746:
        /*001c*/ 	.word	0x00000000
        /*0020*/ 	.short	0x0006
        /*0022*/ 	.short	0x0028
        /*0024*/ 	.byte	0x00, 0xf0, 0x11, 0x00


	//----- nvinfo : EIATTR_KPARAM_INFO
	.align		4
.L_5747:
        /*0028*/ 	.byte	0x04, 0x17
        /*002a*/ 	.short	(.L_5749 - .L_5748)
.L_5748:
        /*002c*/ 	.word	0x00000000
        /*0030*/ 	.short	0x0005
        /*0032*/ 	.short	0x0020
        /*0034*/ 	.byte	0x00, 0xf0, 0x21, 0x00


	//----- nvinfo : EIATTR_KPARAM_INFO
	.align		4
.L_5749:
        /*0038*/ 	.byte	0x04, 0x17
        /*003a*/ 	.short	(.L_5751 - .L_5750)
.L_5750:
        /*003c*/ 	.word	0x00000000
        /*0040*/ 	.short	0x0004
        /*0042*/ 	.short	0x0018
        /*0044*/ 	.byte	0x00, 0xf0, 0x11, 0x00


	//----- nvinfo : EIATTR_KPARAM_INFO
	.align		4
.L_5751:
        /*0048*/ 	.byte	0x04, 0x17
        /*004a*/ 	.short	(.L_5753 - .L_5752)
.L_5752:
        /*004c*/ 	.word	0x00000000
        /*0050*/ 	.short	0x0003
        /*0052*/ 	.short	0x0014
        /*0054*/ 	.byte	0x00, 0xf0, 0x11, 0x00


	//----- nvinfo : EIATTR_KPARAM_INFO
	.align		4
.L_5753:
        /*0058*/ 	.byte	0x04, 0x17
        /*005a*/ 	.short	(.L_5755 - .L_5754)
.L_5754:
        /*005c*/ 	.word	0x00000000
        /*0060*/ 	.short	0x0002
        /*0062*/ 	.short	0x0010
        /*0064*/ 	.byte	0x00, 0xf0, 0x11, 0x00


	//----- nvinfo : EIATTR_KPARAM_INFO
	.align		4
.L_5755:
        /*0068*/ 	.byte	0x04, 0x17
        /*006a*/ 	.short	(.L_5757 - .L_5756)
.L_5756:
        /*006c*/ 	.word	0x00000000
        /*0070*/ 	.short	0x0001
        /*0072*/ 	.short	0x0008
        /*0074*/ 	.byte	0x00, 0xf0, 0x21, 0x00


	//----- nvinfo : EIATTR_KPARAM_INFO
	.align		4
.L_5757:
        /*0078*/ 	.byte	0x04, 0x17
        /*007a*/ 	.short	(.L_5759 - .L_5758)
.L_5758:
        /*007c*/ 	.word	0x00000000
        /*0080*/ 	.short	0x0000
        /*0082*/ 	.short	0x0000
        /*0084*/ 	.byte	0x00, 0xf0, 0x21, 0x00


	//----- nvinfo : EIATTR_SPARSE_MMA_MASK
	.align		4
.L_5759:
        /*0088*/ 	.byte	0x03, 0x50
        /*008a*/ 	.short	0x0000


	//----- nvinfo : EIATTR_MAXREG_COUNT
	.align		4
        /*008c*/ 	.byte	0x03, 0x1b
        /*008e*/ 	.short	0x00ff


	//----- nvinfo : EIATTR_MERCURY_ISA_VERSION
	.align		4
        /*0090*/ 	.byte	0x03, 0x5f
        /*0092*/ 	.short	0x0101


	//----- nvinfo : EIATTR_COOP_GROUP_MASK_REGIDS
	.align		4
        /*0094*/ 	.byte	0x04, 0x29
        /*0096*/ 	.short	(.L_5761 - .L_5760)


	//   ....[0]....
.L_5760:
        /*0098*/ 	.word	0xffffffff


	//   ....[1]....
        /*009c*/ 	.word	0xffffffff


	//   ....[2]....
        /*00a0*/ 	.word	0xffffffff


	//   ....[3]....
        /*00a4*/ 	.word	0xffffffff


	//   ....[4]....
        /*00a8*/ 	.word	0xffffffff


	//   ....[5]....
        /*00ac*/ 	.word	0xffffffff


	//   ....[6]....
        /*00b0*/ 	.word	0xffffffff


	//   ....[7]....
        /*00b4*/ 	.word	0xffffffff


	//   ....[8]....
        /*00b8*/ 	.word	0xffffffff


	//   ....[9]....
        /*00bc*/ 	.word	0xffffffff


	//   ....[10]....
        /*00c0*/ 	.word	0xffffffff


	//   ....[11]....
        /*00c4*/ 	.word	0xffffffff


	//   ....[12]....
        /*00c8*/ 	.word	0xffffffff


	//   ....[13]....
        /*00cc*/ 	.word	0xffffffff


	//   ....[14]....
        /*00d0*/ 	.word	0xffffffff


	//   ....[15]....
        /*00d4*/ 	.word	0xffffffff


	//   ....[16]....
        /*00d8*/ 	.word	0xffffffff


	//   ....[17]....
        /*00dc*/ 	.word	0xffffffff


	//   ....[18]....
        /*00e0*/ 	.word	0xffffffff


	//   ....[19]....
        /*00e4*/ 	.word	0xffffffff


	//   ....[20]....
        /*00e8*/ 	.word	0xffffffff


	//   ....[21]....
        /*00ec*/ 	.word	0xffffffff


	//   ....[22]....
        /*00f0*/ 	.word	0xffffffff


	//   ....[23]....
        /*00f4*/ 	.word	0xffffffff


	//   ....[24]....
        /*00f8*/ 	.word	0xffffffff


	//   ....[25]....
        /*00fc*/ 	.word	0xffffffff


	//   ....[26]....
        /*0100*/ 	.word	0xffffffff


	//   ....[27]....
        /*0104*/ 	.word	0xffffffff


	//   ....[28]....
        /*0108*/ 	.word	0xffffffff


	//   ....[29]....
        /*010c*/ 	.word	0xffffffff


	//   ....[30]....
        /*0110*/ 	.word	0xffffffff


	//   ....[31]....
        /*0114*/ 	.word	0xffffffff


	//   ....[32]....
        /*0118*/ 	.word	0xffffffff


	//   ....[33]....
        /*011c*/ 	.word	0xffffffff


	//   ....[34]....
        /*0120*/ 	.word	0xffffffff


	//   ....[35]....
        /*0124*/ 	.word	0xffffffff


	//   ....[36]....
        /*0128*/ 	.word	0xffffffff


	//   ....[37]....
        /*012c*/ 	.word	0xffffffff


	//   ....[38]....
        /*0130*/ 	.word	0xffffffff


	//   ....[39]....
        /*0134*/ 	.word	0xffffffff


	//----- nvinfo : EIATTR_COOP_GROUP_INSTR_OFFSETS
	.align		4
.L_5761:
        /*0138*/ 	.byte	0x04, 0x28
        /*013a*/ 	.short	(.L_5763 - .L_5762)


	//   ....[0]....
.L_5762:
        /*013c*/ 	.word	0x00000710


	//   ....[1]....
        /*0140*/ 	.word	0x00000730


	//   ....[2]....
        /*0144*/ 	.word	0x00000770


	//   ....[3]....
        /*0148*/ 	.word	0x00000780


	//   ....[4]....
        /*014c*/ 	.word	0x000007c0


	//   ....[5]....
        /*0150*/ 	.word	0x000007d0


	//   ....[6]....
        /*0154*/ 	.word	0x00000810


	//   ....[7]....
        /*0158*/ 	.word	0x00000820


	//   ....[8]....
        /*015c*/ 	.word	0x00000830


	//   ....[9]....
        /*0160*/ 	.word	0x00000840


	//   ....[10]....
        /*0164*/ 	.word	0x00000890


	//   ....[11]....
        /*0168*/ 	.word	0x000008a0


	//   ....[12]....
        /*016c*/ 	.word	0x000008d0


	//   ....[13]....
        /*0170*/ 	.word	0x000008e0


	//   ....[14]....
        /*0174*/ 	.word	0x00000930


	//   ....[15]....
        /*0178*/ 	.word	0x00000940


	//   ....[16]....
        /*017c*/ 	.word	0x000009b0


	//   ....[17]....
        /*0180*/ 	.word	0x000009c0


	//   ....[18]....
        /*0184*/ 	.word	0x00000a00


	//   ....[19]....
        /*0188*/ 	.word	0x00000a10


	//   ....[20]....
        /*018c*/ 	.word	0x00001b90


	//   ....[21]....
        /*0190*/ 	.word	0x00001bb0


	//   ....[22]....
        /*0194*/ 	.word	0x00001bc0


	//   ....[23]....
        /*0198*/ 	.word	0x00001bd0


	//   ....[24]....
        /*019c*/ 	.word	0x00001c20


	//   ....[25]....
        /*01a0*/ 	.word	0x00001c50


	//   ....[26]....
        /*01a4*/ 	.word	0x00001c60


	//   ....[27]....
        /*01a8*/ 	.word	0x00001c70


	//   ....[28]....
        /*01ac*/ 	.word	0x00001c90


	//   ....[29]....
        /*01b0*/ 	.word	0x00001cb0


	//   ....[30]....
        /*01b4*/ 	.word	0x00001cc0


	//   ....[31]....
        /*01b8*/ 	.word	0x00001cd0


	//   ....[32]....
        /*01bc*/ 	.word	0x00001cf0


	//   ....[33]....
        /*01c0*/ 	.word	0x00001d10


	//   ....[34]....
        /*01c4*/ 	.word	0x00001d20


	//   ....[35]....
        /*01c8*/ 	.word	0x00001d30


	//   ....[36]....
        /*01cc*/ 	.word	0x00001d50


	//   ....[37]....
        /*01d0*/ 	.word	0x00001d70


	//   ....[38]....
        /*01d4*/ 	.word	0x00001d80


	//   ....[39]....
        /*01d8*/ 	.word	0x00001d90


	//----- nvinfo : EIATTR_EXIT_INSTR_OFFSETS
	.align		4
.L_5763:
        /*01dc*/ 	.byte	0x04, 0x1c
        /*01de*/ 	.short	(.L_5765 - .L_5764)


	//   ....[0]....
.L_5764:
        /*01e0*/ 	.word	0x00001db0


	//   ....[1]....
        /*01e4*/ 	.word	0x00002060


	//   ....[2]....
        /*01e8*/ 	.word	0x00002070


	//   ....[3]....
        /*01ec*/ 	.word	0x000022b0


	//----- nvinfo : EIATTR_CRS_STACK_SIZE
	.align		4
.L_5765:
        /*01f0*/ 	.byte	0x04, 0x1e
        /*01f2*/ 	.short	(.L_5767 - .L_5766)
.L_5766:
        /*01f4*/ 	.word	0x00000000


	//----- nvinfo : EIATTR_CBANK_PARAM_SIZE
	.align		4
.L_5767:
        /*01f8*/ 	.byte	0x03, 0x19
        /*01fa*/ 	.short	0x002d


	//----- nvinfo : EIATTR_PARAM_CBANK
	.align		4
        /*01fc*/ 	.byte	0x04, 0x0a
        /*01fe*/ 	.short	(.L_5769 - .L_5768)
	.align		4
.L_5768:
        /*0200*/ 	.word	index@(.nv.constant0._ZN43_GLOBAL__N__9ae7fba5_10_SoftMax_cu_9f978f6320softmax_warp_forwardIdddLi5ELb0ELb1EEEvPT0_PKT_iiiPKbib)
        /*0204*/ 	.short	0x0210
        /*0206*/ 	.short	0x002d


	//----- nvinfo : EIATTR_SW_WAR
	.align		4
.L_5769:
        /*0208*/ 	.byte	0x04, 0x36
        /*020a*/ 	.short	(.L_5771 - .L_5770)
.L_5770:
        /*020c*/ 	.word	0x00000008
.L_5771:


//--------------------- .nv.info._ZN43_GLOBAL__N__9ae7fba5_10_SoftMax_cu_9f978f6320softmax_warp_forwardIdddLi4ELb0ELb1EEEvPT0_PKT_iiiPKbib --------------------------
	.section	.nv.info._ZN43_GLOBAL__N__9ae7fba5_10_SoftMax_cu_9f978f6320softmax_warp_forwardIdddLi4ELb0ELb1EEEvPT0_PKT_iiiPKbib,"",@"SHT_CUDA_INFO"
	.sectionflags	@""
	.align	4


	//----- nvinfo : EIATTR_CUDA_API_VERSION
	.align		4
        /*0000*/ 	.byte	0x04, 0x37
        /*0002*/ 	.short	(.L_5773 - .L_5772)
.L_5772:
        /*0004*/ 	.word	0x00000082


	//----- nvinfo : EIATTR_KPARAM_INFO
	.align		4
.L_5773:
        /*0008*/ 	.byte	0x04, 0x17
        /*000a*/ 	.short	(.L_5775 - .L_5774)
.L_5774:
        /*000c*/ 	.word	0x00000000
        /*0010*/ 	.short	0x0007
        /*0012*/ 	.short	0x002c
        /*0014*/ 	.byte	0x00, 0xf0, 0x05, 0x00


	//----- nvinfo : EIATTR_KPARAM_INFO
	.align		4
.L_5775:
        /*0018*/ 	.byte	0x04, 0x17
        /*001a*/ 	.short	(.L_5777 - .L_5776)
.L_5776:
        /*001c*/ 	.word	0x00000000
        /*0020*/ 	.short	0x0006
        /*0022*/ 	.short	0x0028
        /*0024*/ 	.byte	0x00, 0xf0, 0x11, 0x00


	//----- nvinfo : EIATTR_KPARAM_INFO
	.align		4
.L_5777:
        /*0028*/ 	.byte	0x04, 0x17
        /*002a*/ 	.short	(.L_5779 - .L_5778)
.L_5778:
        /*002c*/ 	.word	0x00000000
        /*0030*/ 	.short	0x0005
        /*0032*/ 	.short	0x0020
        /*0034*/ 	.byte	0x00, 0xf0, 0x21, 0x00


	//----- nvinfo : EIATTR_KPARAM_INFO
	.align		4
.L_5779:
        /*0038*/ 	.byte	0x04, 0x17
        /*003a*/ 	.short	(.L_5781 - .L_5780)
.L_5780:
        /*003c*/ 	.word	0x00000000
        /*0040*/ 	.short	0x0004
        /*0042*/ 	.short	0x0018
        /*0044*/ 	.byte	0x00, 0xf0, 0x11, 0x00


	//----- nvinfo : EIATTR_KPARAM_INFO
	.align		4
.L_5781:
        /*0048*/ 	.byte	0x04, 0x17
        /*004a*/ 	.short	(.L_5783 - .L_5782)
.L_5782:
        /*004c*/ 	.word	0x00000000
        /*0050*/ 	.short	0x0003
        /*0052*/ 	.short	0x0014
        /*0054*/ 	.byte	0x00, 0xf0, 0x11, 0x00


	//----- nvinfo : EIATTR_KPARAM_INFO
	.align		4
.L_5783:
        /*0058*/ 	.byte	0x04, 0x17
        /*005a*/ 	.short	(.L_5785 - .L_5784)
.L_5784:
        /*005c*/ 	.word	0x00000000
        /*0060*/ 	.short	0x0002
        /*0062*/ 	.short	0x0010
        /*0064*/ 	.byte	0x00, 0xf0, 0x11, 0x00


	//----- nvinfo : EIATTR_KPARAM_INFO
	.align		4
.L_5785:
        /*0068*/ 	.byte	0x04, 0x17
        /*006a*/ 	.short	(.L_5787 - .L_5786)
.L_5786:
        /*006c*/ 	.word	0x00000000
        /*0070*/ 	.short	0x0001
        /*0072*/ 	.short	0x0008
        /*0074*/ 	.byte	0x00, 0xf0, 0x21, 0x00


	//----- nvinfo : EIATTR_KPARAM_INFO
	.align		4
.L_5787:
        /*0078*/ 	.byte	0x04, 0x17
        /*007a*/ 	.short	(.L_5789 - .L_5788)
.L_5788:
        /*007c*/ 	.word	0x00000000
        /*0080*/ 	.short	0x0000
        /*0082*/ 	.short	0x0000
        /*0084*/ 	.byte	0x00, 0xf0, 0x21, 0x00


	//----- nvinfo : EIATTR_SPARSE_MMA_MASK
	.align		4
.L_5789:
        /*0088*/ 	.byte	0x03, 0x50
        /*008a*/ 	.short	0x0000


	//----- nvinfo : EIATTR_MAXREG_COUNT
	.align		4
        /*008c*/ 	.byte	0x03, 0x1b
        /*008e*/ 	.short	0x00ff


	//----- nvinfo : EIATTR_MERCURY_ISA_VERSION
	.align		4
        /*0090*/ 	.byte	0x03, 0x5f
        /*0092*/ 	.short	0x0101


	//----- nvinfo : EIATTR_COOP_GROUP_MASK_REGIDS
	.align		4
        /*0094*/ 	.byte	0x04, 0x29
        /*0096*/ 	.short	(.L_5791 - .L_5790)


	//   ....[0]....
.L_5790:
        /*0098*/ 	.word	0xffffffff


	//   ....[1]....
        /*009c*/ 	.word	0xffffffff


	//   ....[2]....
        /*00a0*/ 	.word	0xffffffff


	//   ....[3]....
        /*00a4*/ 	.word	0xffffffff


	//   ....[4]....
        /*00a8*/ 	.word	0xffffffff


	//   ....[5]....
        /*00ac*/ 	.word	0xffffffff


	//   ....[6]....
        /*00b0*/ 	.word	0xffffffff


	//   ....[7]....
        /*00b4*/ 	.word	0xffffffff


	//   ....[8]....
        /*00b8*/ 	.word	0xffffffff


	//   ....[9]....
        /*00bc*/ 	.word	0xffffffff


	//   ....[10]....
        /*00c0*/ 	.word	0xffffffff


	//   ....[11]....
        /*00c4*/ 	.word	0xffffffff


	//   ....[12]....
        /*00c8*/ 	.word	0xffffffff


	//   ....[13]....
        /*00cc*/ 	.word	0xffffffff


	//   ....[14]....
        /*00d0*/ 	.word	0xffffffff


	//   ....[15]....
        /*00d4*/ 	.word	0xffffffff


	//   ....[16]....
        /*00d8*/ 	.word	0xffffffff


	//   ....[17]....
        /*00dc*/ 	.word	0xffffffff


	//   ....[18]....
        /*00e0*/ 	.word	0xffffffff


	//   ....[19]....
        /*00e4*/ 	.word	0xffffffff


	//   ....[20]....
        /*00e8*/ 	.word	0xffffffff


	//   ....[21]....
        /*00ec*/ 	.word	0xffffffff


	//   ....[22]....
        /*00f0*/ 	.word	0xffffffff


	//   ....[23]....
        /*00f4*/ 	.word	0xffffffff


	//   ....[24]....
        /*00f8*/ 	.word	0xffffffff


	//   ....[25]....
        /*00fc*/ 	.word	0xffffffff


	//   ....[26]....
        /*0100*/ 	.word	0xffffffff


	//   ....[27]....
        /*0104*/ 	.word	0xffffffff


	//   ....[28]....
        /*0108*/ 	.word	0xffffffff


	//   ....[29]....
        /*010c*/ 	.word	0xffffffff


	//   ....[30]....
        /*0110*/ 	.word	0xffffffff


	//   ....[31]....
        /*0114*/ 	.word	0xffffffff


	//----- nvinfo : EIATTR_COOP_GROUP_INSTR_OFFSETS
	.align		4
.L_5791:
        /*0118*/ 	.byte	0x04, 0x28
        /*011a*/ 	.short	(.L_5793 - .L_5792)


	//   ....[0]....
.L_5792:
        /*011c*/ 	.word	0x00000710


	//   ....[1]....
        /*0120*/ 	.word	0x00000730


	//   ....[2]....
        /*0124*/ 	.word	0x00000770


	//   ....[3]....
        /*0128*/ 	.word	0x00000780


	//   ....[4]....
        /*012c*/ 	.word	0x000007c0


	//   ....[5]....
        /*0130*/ 	.word	0x000007d0


	//   ....[6]....
        /*0134*/ 	.word	0x00000810


	//   ....[7]....
        /*0138*/ 	.word	0x00000820


	//   ....[8]....
        /*013c*/ 	.word	0x00000830


	//   ....[9]....
        /*0140*/ 	.word	0x00000840


	//   ....[10]....
        /*0144*/ 	.word	0x00000890


	//   ....[11]....
        /*0148*/ 	.word	0x000008a0


	//   ....[12]....
        /*014c*/ 	.word	0x00000910


	//   ....[13]....
        /*0150*/ 	.word	0x00000920


	//   ....[14]....
        /*0154*/ 	.word	0x00000960


	//   ....[15]....
        /*0158*/ 	.word	0x00000970


	//   ....[16]....
        /*015c*/ 	.word	0x00001af0


	//   ....[17]....
        /*0160*/ 	.word	0x00001b00


	//   ....[18]....
        /*0164*/ 	.word	0x00001b10


	//   ....[19]....
        /*0168*/ 	.word	0x00001b20


	//   ....[20]....
        /*016c*/ 	.word	0x00001b40


	//   ....[21]....
        /*0170*/ 	.word	0x00001b70


	//   ....[22]....
        /*0174*/ 	.word	0x00001b80


	//   ....[23]....
        /*0178*/ 	.word	0x00001b90


	//   ....[24]....
        /*017c*/ 	.word	0x00001bd0


	//   ....[25]....
        /*0180*/ 	.word	0x00001c00


	//   ....[26]....
        /*0184*/ 	.word	0x00001c20


	//   ....[27]....
        /*0188*/ 	.word	0x00001c30


	//   ....[28]....
        /*018c*/ 	.word	0x00001c50


	//   ....[29]....
        /*0190*/ 	.word	0x00001c70


	//   ....[30]....
        /*0194*/ 	.word	0x00001c80


	//   ....[31]....
        /*0198*/ 	.word	0x00001c90


	//----- nvinfo : EIATTR_EXIT_INSTR_OFFSETS
	.align		4
.L_5793:
        /*019c*/ 	.byte	0x04, 0x1c
        /*019e*/ 	.short	(.L_5795 - .L_5794)


	//   ....[0]....
.L_5794:
        /*01a0*/ 	.word	0x00001cb0


	//   ....[1]....
        /*01a4*/ 	.word	0x00001f60


	//   ....[2]....
        /*01a8*/ 	.word	0x00001f70


	//   ....[3]....
        /*01ac*/ 	.word	0x000021b0


	//----- nvinfo : EIATTR_CRS_STACK_SIZE
	.align		4
.L_5795:
        /*01b0*/ 	.byte	0x04, 0x1e
        /*01b2*/ 	.short	(.L_5797 - .L_5796)
.L_5796:
        /*01b4*/ 	.word	0x00000000


	//----- nvinfo : EIATTR_CBANK_PARAM_SIZE
	.align		4
.L_5797:
        /*01b8*/ 	.byte	0x03, 0x19
        /*01ba*/ 	.short	0x002d


	//----- nvinfo : EIATTR_PARAM_CBANK
	.align		4
        /*01bc*/ 	.byte	0x04, 0x0a
        /*01be*/ 	.short	(.L_5799 - .L_5798)
	.align		4
.L_5798:
        /*01c0*/ 	.word	index@(.nv.constant0._ZN43_GLOBAL__N__9ae7fba5_10_SoftMax_cu_9f978f6320softmax_warp_forwardIdddLi4ELb0ELb1EEEvPT0_PKT_iiiPKbib)
        /*01c4*/ 	.short	0x0210
        /*01c6*/ 	.short	0x002d


	//----- nvinfo : EIATTR_SW_WAR
	.align		4
.L_5799:
        /*01c8*/ 	.byte	0x04, 0x36
        /*01ca*/ 	.short	(.L_5801 - .L_5800)
.L_5800:
        /*01cc*/ 	.word	0x00000008
.L_5801:


//--------------------- .nv.info._ZN43_GLOBAL__N__9ae7fba5_10_SoftMax_cu_9f978f6320softmax_warp_forwardIdddLi3ELb0ELb1EEEvPT0_PKT_iiiPKbib --------------------------
	.section	.nv.info._ZN43_GLOBAL__N__9ae7fba5_10_SoftMax_cu_9f978f6320softmax_warp_forwardIdddLi3ELb0ELb1EEEvPT0_PKT_iiiPKbib,"",@"SHT_CUDA_INFO"
	.sectionflags	@""
	.align	4


	//----- nvinfo : EIATTR_CUDA_API_VERSION
	.align		4
        /*0000*/ 	.byte	0x04, 0x37
        /*0002*/ 	.short	(.L_5803 - .L_5802)
.L_5802:
        /*0004*/ 	.word	0x00000082


	//----- nvinfo : EIATTR_KPARAM_INFO
	.align		4
.L_5803:
        /*0008*/ 	.byte	0x04, 0x17
        /*000a*/ 	.short	(.L_5805 - .L_5804)
.L_5804:
        /*000c*/ 	.word	0x00000000
        /*0010*/ 	.short	0x0007
        /*0012*/ 	.short	0x002c
        /*0014*/ 	.byte	0x00, 0xf0, 0x05, 0x00


	//----- nvinfo : EIATTR_KPARAM_INFO
	.align		4
.L_5805:
        /*0018*/ 	.byte	0x04, 0x17
        /*001a*/ 	.short	(.L_5807 - .L_5806)
.L_5806:
        /*001c*/ 	.word	0x00000000
        /*0020*/ 	.short	0x0006
        /*0022*/ 	.short	0x0028
        /*0024*/ 	.byte	0x00, 0xf0, 0x11, 0x00


	//----- nvinfo : EIATTR_KPARAM_INFO
	.align		4
.L_5807:
        /*0028*/ 	.byte	0x04, 0x17
        /*002a*/ 	.short	(.L_5809 - .L_5808)
.L_5808:
        /*002c*/ 	.word	0x00000000
        /*0030*/ 	.short	0x0005
        /*0032*/ 	.short	0x0020
        /*0034*/ 	.byte	0x00, 0xf0, 0x21, 0x00


	//----- nvinfo : EIATTR_KPARAM_INFO
	.align		4
.L_5809:
        /*0038*/ 	.byte	0x04, 0x17
        /*003a*/ 	.short	(.L_5811 - .L_5810)
.L_5810:
        /*003c*/ 	.word	0x00000000
        /*0040*/ 	.short	0x0004
        /*0042*/ 	.short	0x0018
        /*0044*/ 	.byte	0x00, 0xf0, 0x11, 0x00


	//----- nvinfo : EIATTR_KPARAM_INFO
	.align		4
.L_5811:
        /*0048*/ 	.byte	0x04, 0x17
        /*004a*/ 	.short	(.L_5813 - .L_5812)
.L_5812:
        /*004c*/ 	.word	0x00000000
        /*0050*/ 	.short	0x0003
        /*0052*/ 	.short	0x0014
        /*0054*/ 	.byte	0x00, 0xf0, 0x11, 0x00


	//----- nvinfo : EIATTR_KPARAM_INFO
	.align		4
.L_5813:
        /*0058*/ 	.byte	0x04, 0x17
        /*005a*/ 	.short	(.L_5815 - .L_5814)
.L_5814:
        /*005c*/ 	.word	0x00000000
        /*0060*/ 	.short	0x0002
        /*0062*/ 	.short	0x0010
        /*0064*/ 	.byte	0x00, 0xf0, 0x11, 0x00


	//----- nvinfo : EIATTR_KPARAM_INFO
	.align		4
.L_5815:
        /*0068*/ 	.byte	0x04, 0x17
        /*006a*/ 	.short	(.L_5817 - .L_5816)
.L_5816:
        /*006c*/ 	.word	0x00000000
        /*0070*/ 	.short	0x0001
        /*0072*/ 	.short	0x0008
        /*0074*/ 	.byte	0x00, 0xf0, 0x21, 0x00


	//----- nvinfo : EIATTR_KPARAM_INFO
	.align		4
.L_5817:
        /*0078*/ 	.byte	0x04, 0x17
        /*007a*/ 	.short	(.L_5819 - .L_5818)
.L_5818:
        /*007c*/ 	.word	0x00000000
        /*0080*/ 	.short	0x0000
        /*0082*/ 	.short	0x0000
        /*0084*/ 	.byte	0x00, 0xf0, 0x21, 0x00


	//----- nvinfo : EIATTR_SPARSE_MMA_MASK
	.align		4
.L_5819:
        /*0088*/ 	.byte	0x03, 0x50
        /*008a*/ 	.short	0x0000


	//----- nvinfo : EIATTR_MAXREG_COUNT
	.align		4
        /*008c*/ 	.byte	0x03, 0x1b
        /*008e*/ 	.short	0x00ff


	//----- nvinfo : EIATTR_MERCURY_ISA_VERSION
	.align		4
        /*0090*/ 	.byte	0x03, 0x5f
        /*0092*/ 	.short	0x0101


	//----- nvinfo : EIATTR_COOP_GROUP_MASK_REGIDS
	.align		4
        /*0094*/ 	.byte	0x04, 0x29
        /*0096*/ 	.short	(.L_5821 - .L_5820)


	//   ....[0]....
.L_5820:
        /*0098*/ 	.word	0xffffffff


	//   ....[1]....
        /*009c*/ 	.word	0xffffffff


	//   ....[2]....
        /*00a0*/ 	.word	0xffffffff


	//   ....[3]....
        /*00a4*/ 	.word	0xffffffff


	//   ....[4]....
        /*00a8*/ 	.word	0xffffffff


	//   ....[5]....
        /*00ac*/ 	.word	0xffffffff


	//   ....[6]....
        /*00b0*/ 	.word	0xffffffff


	//   ....[7]....
        /*00b4*/ 	.word	0xffffffff


	//   ....[8]....
        /*00b8*/ 	.word	0xffffffff


	//   ....[9]....
        /*00bc*/ 	.word	0xffffffff


	//   ....[10]....
        /*00c0*/ 	.word	0xffffffff


	//   ....[11]....
        /*00c4*/ 	.word	0xffffffff


	//   ....[12]....
        /*00c8*/ 	.word	0xffffffff


	//   ....[13]....
        /*00cc*/ 	.word	0xffffffff


	//   ....[14]....
        /*00d0*/ 	.word	0xffffffff


	//   ....[15]....
        /*00d4*/ 	.word	0xffffffff


	//   ....[16]....
        /*00d8*/ 	.word	0xffffffff


	//   ....[17]....
        /*00dc*/ 	.word	0xffffffff


	//   ....[18]....
        /*00e0*/ 	.word	0xffffffff


	//   ....[19]....
        /*00e4*/ 	.word	0xffffffff


	//   ....[20]....
        /*00e8*/ 	.word	0xffffffff


	//   ....[21]....
        /*00ec*/ 	.word	0xffffffff


	//   ....[22]....
        /*00f0*/ 	.word	0xffffffff


	//   ....[23]....
        /*00f4*/ 	.word	0xffffffff


	//----- nvinfo : EIATTR_COOP_GROUP_INSTR_OFFSETS
	.align		4
.L_5821:
        /*00f8*/ 	.byte	0x04, 0x28
        /*00fa*/ 	.short	(.L_5823 - .L_5822)


	//   ....[0]....
.L_5822:
        /*00fc*/ 	.word	0x00000710


	//   ....[1]....
        /*0100*/ 	.word	0x00000730


	//   ....[2]....
        /*0104*/ 	.word	0x00000770


	//   ....[3]....
        /*0108*/ 	.word	0x00000780


	//   ....[4]....
        /*010c*/ 	.word	0x00000790


	//   ....[5]....
        /*0110*/ 	.word	0x000007a0


	//   ....[6]....
        /*0114*/ 	.word	0x00000800


	//   ....[7]....
        /*0118*/ 	.word	0x00000810


	//   ....[8]....
        /*011c*/ 	.word	0x00000840


	//   ....[9]....
        /*0120*/ 	.word	0x00000850


	//   ....[10]....
        /*0124*/ 	.word	0x000008a0


	//   ....[11]....
        /*0128*/ 	.word	0x000008b0


	//   ....[12]....
        /*012c*/ 	.word	0x00001a50


	//   ....[13]....
        /*0130*/ 	.word	0x00001a70


	//   ....[14]....
        /*0134*/ 	.word	0x00001a80


	//   ....[15]....
        /*0138*/ 	.word	0x00001a90


	//   ....[16]....
        /*013c*/ 	.word	0x00001ae0


	//   ....[17]....
        /*0140*/ 	.word	0x00001b10


	//   ....[18]....
        /*0144*/ 	.word	0x00001b20


	//   ....[19]....
        /*0148*/ 	.word	0x00001b30


	//   ....[20]....
        /*014c*/ 	.word	0x00001b50


	//   ....[21]....
        /*0150*/ 	.word	0x00001b70


	//   ....[22]....
        /*0154*/ 	.word	0x00001b80


	//   ....[23]....
        /*0158*/ 	.word	0x00001b90


	//----- nvinfo : EIATTR_EXIT_INSTR_OFFSETS
	.align		4
.L_5823:
        /*015c*/ 	.byte	0x04, 0x1c
        /*015e*/ 	.short	(.L_5825 - .L_5824)


	//   ....[0]....
.L_5824:
        /*0160*/ 	.word	0x00001bb0


	//   ....[1]....
        /*0164*/ 	.word	0x00001e80


	//   ....[2]....
        /*0168*/ 	.word	0x00001e90


	//   ....[3]....
        /*016c*/ 	.word	0x000020d0


	//----- nvinfo : EIATTR_CRS_STACK_SIZE
	.align		4
.L_5825:
        /*0170*/ 	.byte	0x04, 0x1e
        /*0172*/ 	.short	(.L_5827 - .L_5826)
.L_5826:
        /*0174*/ 	.word	0x00000000


	//----- nvinfo : EIATTR_CBANK_PARAM_SIZE
	.align		4
.L_5827:
        /*0178*/ 	.byte	0x03, 0x19
        /*017a*/ 	.short	0x002d


	//----- nvinfo : EIATTR_PARAM_CBANK
	.align		4
        /*017c*/ 	.byte	0x04, 0x0a
        /*017e*/ 	.short	(.L_5829 - .L_5828)
	.align		4
.L_5828:
        /*0180*/ 	.word	index@(.nv.constant0._ZN43_GLOBAL__N__9ae7fba5_10_SoftMax_cu_9f978f6320softmax_warp_forwardIdddLi3ELb0ELb1EEEvPT0_PKT_iiiPKbib)
        /*0184*/ 	.short	0x0210
        /*0186*/ 	.short	0x002d


	//----- nvinfo : EIATTR_SW_WAR
	.align		4
.L_5829:
        /*0188*/ 	.byte	0x04, 0x36
        /*018a*/ 	.short	(.L_5831 - .L_5830)
.L_5830:
        /*018c*/ 	.word	0x00000008
.L_5831:


//--------------------- .nv.info._ZN43_GLOBAL__N__9ae7fba5_10_SoftMax_cu_9f978f6320softmax_warp_forwardIdddLi2ELb0ELb1EEEvPT0_PKT_iiiPKbib --------------------------
	.section	.nv.info._ZN43_GLOBAL__N__9ae7fba5_10_SoftMax_cu_9f978f6320softmax_warp_forwardIdddLi2ELb0ELb1EEEvPT0_PKT_iiiPKbib,"",@"SHT_CUDA_INFO"
	.sectionflags	@""
	.align	4


	//----- nvinfo : EIATTR_CUDA_API_VERSION
	.align		4
        /*0000*/ 	.byte	0x04, 0x37
        /*0002*/ 	.short	(.L_5833 - .L_5832)
.L_5832:
        /*0004*/ 	.word	0x00000082


	//----- nvinfo : EIATTR_KPARAM_INFO
	.align		4
.L_5833:
        /*0008*/ 	.byte	0x04, 0x17
        /*000a*/ 	.short	(.L_5835 - .L_5834)
.L_5834:
        /*000c*/ 	.word	0x00000000
        /*0010*/ 	.short	0x0007
        /*0012*/ 	.short	0x002c
        /*0014*/ 	.byte	0x00, 0xf0, 0x05, 0x00


	//----- nvinfo : EIATTR_KPARAM_INFO
	.align		4
.L_5835:
        /*0018*/ 	.byte	0x04, 0x17
        /*001a*/ 	.short	(.L_5837 - .L_5836)
.L_5836:
        /*001c*/ 	.word	0x00000000
        /*0020*/ 	.short	0x0006
        /*0022*/ 	.short	0x0028
        /*0024*/ 	.byte	0x00, 0xf0, 0x11, 0x00


	//----- nvinfo : EIATTR_KPARAM_INFO
	.align		4
.L_5837:
        /*0028*/ 	.byte	0x04, 0x17
        /*002a*/ 	.short	(.L_5839 - .L_5838)
.L_5838:
        /*002c*/ 	.word	0x00000000
        /*0030*/ 	.short	0x0005
        /*0032*/ 	.short	0x0020
        /*0034*/ 	.byte	0x00, 0xf0, 0x21, 0x00


	//----- nvinfo : EIATTR_KPARAM_INFO
	.align		4
.L_5839:
        /*0038*/ 	.byte	0x04, 0x17
        /*003a*/ 	.short	(.L_5841 - .L_5840)
.L_5840:
        /*003c*/ 	.word	0x00000000
        /*0040*/ 	.short	0x0004
        /*0042*/ 	.short	0x0018
        /*0044*/ 	.byte	0x00, 0xf0, 0x11, 0x00


	//----- nvinfo : EIATTR_KPARAM_INFO
	.align		4
.L_5841:
        /*0048*/ 	.byte	0x04, 0x17
        /*004a*/ 	.short	(.L_5843 - .L_5842)
.L_5842:
        /*004c*/ 	.word	0x00000000
        /*0050*/ 	.short	0x0003
        /*0052*/ 	.short	0x0014
        /*0054*/ 	.byte	0x00, 0xf0, 0x11, 0x00


	//----- nvinfo : EIATTR_KPARAM_INFO
	.align		4
.L_5843:
        /*0058*/ 	.byte	0x04, 0x17
        /*005a*/ 	.short	(.L_5845 - .L_5844)
.L_5844:
        /*005c*/ 	.word	0x00000000
        /*0060*/ 	.short	0x0002
        /*0062*/ 	.short	0x0010
        /*0064*/ 	.byte	0x00, 0xf0, 0x11, 0x00


	//----- nvinfo : EIATTR_KPARAM_INFO
	.align		4
.L_5845:
        /*0068*/ 	.byte	0x04, 0x17
        /*006a*/ 	.short	(.L_5847 - .L_5846)
.L_5846:
        /*006c*/ 	.word	0x00000000
        /*0070*/ 	.short	0x0001
        /*0072*/ 	.short	0x0008
        /*0074*/ 	.byte	0x00, 0xf0, 0x21, 0x00


	//----- nvinfo : EIATTR_KPARAM_INFO
	.align		4
.L_5847:
        /*0078*/ 	.byte	0x04, 0x17
        /*007a*/ 	.short	(.L_5849 - .L_5848)
.L_5848:
        /*007c*/ 	.word	0x00000000
        /*0080*/ 	.short	0x0000
        /*0082*/ 	.short	0x0000
        /*0084*/ 	.byte	0x00, 0xf0, 0x21, 0x00


	//----- nvinfo : EIATTR_SPARSE_MMA_MASK
	.align		4
.L_5849:
        /*0088*/ 	.byte	0x03, 0x50
        /*008a*/ 	.short	0x0000


	//----- nvinfo : EIATTR_MAXREG_COUNT
	.align		4
        /*008c*/ 	.byte	0x03, 0x1b
        /*008e*/ 	.short	0x00ff


	//----- nvinfo : EIATTR_MERCURY_ISA_VERSION
	.align		4
        /*0090*/ 	.byte	0x03, 0x5f
        /*0092*/ 	.short	0x0101


	//----- nvinfo : EIATTR_COOP_GROUP_MASK_REGIDS
	.align		4
        /*0094*/ 	.byte	0x04, 0x29
        /*0096*/ 	.short	(.L_5851 - .L_5850)


	//   ....[0]....
.L_5850:
        /*0098*/ 	.word	0xffffffff


	//   ....[1]....
        /*009c*/ 	.word	0xffffffff


	//   ....[2]....
        /*00a0*/ 	.word	0xffffffff


	//   ....[3]....
        /*00a4*/ 	.word	0xffffffff


	//   ....[4]....
        /*00a8*/ 	.word	0xffffffff


	//   ....[5]....
        /*00ac*/ 	.word	0xffffffff


	//   ....[6]....
        /*00b0*/ 	.word	0xffffffff


	//   ....[7]....
        /*00b4*/ 	.word	0xffffffff


	//   ....[8]....
        /*00b8*/ 	.word	0xffffffff


	//   ....[9]....
        /*00bc*/ 	.word	0xffffffff


	//   ....[10]....
        /*00c0*/ 	.word	0xffffffff


	//   ....[11]....
        /*00c4*/ 	.word	0xffffffff


	//   ....[12]....
        /*00c8*/ 	.word	0xffffffff


	//   ....[13]....
        /*00cc*/ 	.word	0xffffffff


	//   ....[14]....
        /*00d0*/ 	.word	0xffffffff


	//   ....[15]....
        /*00d4*/ 	.word	0xffffffff


	//----- nvinfo : EIATTR_COOP_GROUP_INSTR_OFFSETS
	.align		4
.L_5851:
        /*00d8*/ 	.byte	0x04, 0x28
        /*00da*/ 	.short	(.L_5853 - .L_5852)


	//   ....[0]....
.L_5852:
        /*00dc*/ 	.word	0x00000710


	//   ....[1]....
        /*00e0*/ 	.word	0x00000730


	//   ....[2]....
        /*00e4*/ 	.word	0x00000740


	//   ....[3]....
        /*00e8*/ 	.word	0x00000750


	//   ....[4]....
        /*00ec*/ 	.word	0x000007a0


	//   ....[5]....
        /*00f0*/ 	.word	0x000007c0


	//   ....[6]....
        /*00f4*/ 	.word	0x000007e0


	//   ....[7]....
        /*00f8*/ 	.word	0x000007f0


	//   ....[8]....
        /*00fc*/ 	.word	0x000019c0


	//   ....[9]....
        /*0100*/ 	.word	0x000019e0


	//   ....[10]....
        /*0104*/ 	.word	0x000019f0


	//   ....[11]....
        /*0108*/ 	.word	0x00001a00


	//   ....[12]....
        /*010c*/ 	.word	0x00001a50


	//   ....[13]....
        /*0110*/ 	.word	0x00001a80


	//   ....[14]....
        /*0114*/ 	.word	0x00001a90


	//   ....[15]....
        /*0118*/ 	.word	0x00001aa0


	//----- nvinfo : EIATTR_EXIT_INSTR_OFFSETS
	.align		4
.L_5853:
        /*011c*/ 	.byte	0x04, 0x1c
        /*011e*/ 	.short	(.L_5855 - .L_5854)


	//   ....[0]....
.L_5854:
        /*0120*/ 	.word	0x00001ac0


	//   ....[1]....
        /*0124*/ 	.word	0x00001d90


	//   ....[2]....
        /*0128*/ 	.word	0x00001da0


	//   ....[3]....
        /*012c*/ 	.word	0x00001fe0


	//----- nvinfo : EIATTR_CRS_STACK_SIZE
	.align		4
.L_5855:
        /*0130*/ 	.byte	0x04, 0x1e
        /*0132*/ 	.short	(.L_5857 - .L_5856)
.L_5856:
        /*0134*/ 	.word	0x00000000


	//----- nvinfo : EIATTR_CBANK_PARAM_SIZE
	.align		4
.L_5857:
        /*0138*/ 	.byte	0x03, 0x19
        /*013a*/ 	.short	0x002d


	//----- nvinfo : EIATTR_PARAM_CBANK
	.align		4
        /*013c*/ 	.byte	0x04, 0x0a
        /*013e*/ 	.short	(.L_5859 - .L_5858)
	.align		4
.L_5858:
        /*0140*/ 	.word	index@(.nv.constant0._ZN43_GLOBAL__N__9ae7fba5_10_SoftMax_cu_9f978f6320softmax_warp_forwardIdddLi2ELb0ELb1EEEvPT0_PKT_iiiPKbib)
        /*0144*/ 	.short	0x0210
        /*0146*/ 	.short	0x002d


	//----- nvinfo : EIATTR_SW_WAR
	.align		4
.L_5859:
        /*0148*/ 	.byte	0x04, 0x36
        /*014a*/ 	.short	(.L_5861 - .L_5860)
.L_5860:
        /*014c*/ 	.word	0x00000008
.L_5861:


//--------------------- .nv.info._ZN43_GLOBAL__N__9ae7fba5_10_SoftMax_cu_9f978f6320softmax_warp_forwardIdddLi1ELb0ELb1EEEvPT0_PKT_iiiPKbib --------------------------
	.section	.nv.info._ZN43_GLOBAL__N__9ae7fba5_10_SoftMax_cu_9f978f6320softmax_warp_forwardIdddLi1ELb0ELb1EEEvPT0_PKT_iiiPKbib,"",@"SHT_CUDA_INFO"
	.sectionflags	@""
	.align	4


	//----- nvinfo : EIATTR_CUDA_API_VERSION
	.align		4
        /*0000*/ 	.byte	0x04, 0x37
        /*0002*/ 	.short	(.L_5863 - .L_5862)
.L_5862:
        /*0004*/ 	.word	0x00000082


	//----- nvinfo : EIATTR_KPARAM_INFO
	.align		4
.L_5863:
        /*0008*/ 	.byte	0x04, 0x17
        /*000a*/ 	.short	(.L_5865 - .L_5864)
.L_5864:
        /*000c*/ 	.word	0x00000000
        /*0010*/ 	.short	0x0007
        /*0012*/ 	.short	0x002c
        /*0014*/ 	.byte	0x00, 0xf0, 0x05, 0x00


	//----- nvinfo : EIATTR_KPARAM_INFO
	.align		4
.L_5865:
        /*0018*/ 	.byte	0x04, 0x17
        /*001a*/ 	.short	(.L_5867 - .L_5866)
.L_5866:
        /*001c*/ 	.word	0x00000000
        /*0020*/ 	.short	0x0006
        /*0022*/ 	.short	0x0028
        /*0024*/ 	.byte	0x00, 0xf0, 0x11, 0x00


	//----- nvinfo : EIATTR_KPARAM_INFO
	.align		4
.L_5867:
        /*0028*/ 	.byte	0x04, 0x17
        /*002a*/ 	.short	(.L_5869 - .L_5868)
.L_5868:
        /*002c*/ 	.word	0x00000000
        /*0030*/ 	.short	0x0005
        /*0032*/ 	.short	0x0020
        /*0034*/ 	.byte	0x00, 0xf0, 0x21, 0x00


	//----- nvinfo : EIATTR_KPARAM_INFO
	.align		4
.L_5869:
        /*0038*/ 	.byte	0x04, 0x17
        /*003a*/ 	.short	(.L_5871 - .L_5870)
.L_5870:
        /*003c*/ 	.word	0x00000000
        /*0040*/ 	.short	0x0004
        /*0042*/ 	.short	0x0018
        /*0044*/ 	.byte	0x00, 0xf0, 0x11, 0x00


	//----- nvinfo : EIATTR_KPARAM_INFO
	.align		4
.L_5871:
        /*0048*/ 	.byte	0x04, 0x17
        /*004a*/ 	.short	(.L_5873 - .L_5872)
.L_5872:
        /*004c*/ 	.word	0x00000000
        /*0050*/ 	.short	0x0003
        /*0052*/ 	.short	0x0014
        /*0054*/ 	.byte	0x00, 0xf0, 0x11, 0x00


	//----- nvinfo : EIATTR_KPARAM_INFO
	.align		4
.L_5873:
        /*0058*/ 	.byte	0x04, 0x17
        /*005a*/ 	.short	(.L_5875 - .L_5874)
.L_5874:
        /*005c*/ 	.word	0x00000000
        /*0060*/ 	.short	0x0002
        /*0062*/ 	.short	0x0010
        /*0064*/ 	.byte	0x00, 0xf0, 0x11, 0x00


	//----- nvinfo : EIATTR_KPARAM_INFO
	.align		4
.L_5875:
        /*0068*/ 	.byte	0x04, 0x17
        /*006a*/ 	.short	(.L_5877 - .L_5876)
.L_5876:
        /*006c*/ 	.word	0x00000000
        /*0070*/ 	.short	0x0001
        /*0072*/ 	.short	0x0008
        /*0074*/ 	.byte	0x00, 0xf0, 0x21, 0x00


	//----- nvinfo : EIATTR_KPARAM_INFO
	.align		4
.L_5877:
        /*0078*/ 	.byte	0x04, 0x17
        /*007a*/ 	.short	(.L_5879 - .L_5878)
.L_5878:
        /*007c*/ 	.word	0x00000000
        /*0080*/ 	.short	0x0000
        /*0082*/ 	.short	0x0000
        /*0084*/ 	.byte	0x00, 0xf0, 0x21, 0x00


	//----- nvinfo : EIATTR_SPARSE_MMA_MASK
	.align		4
.L_5879:
        /*0088*/ 	.byte	0x03, 0x50
        /*008a*/ 	.short	0x0000


	//----- nvinfo : EIATTR_MAXREG_COUNT
	.align		4
        /*008c*/ 	.byte	0x03, 0x1b
        /*008e*/ 	.short	0x00ff


	//----- nvinfo : EIATTR_MERCURY_ISA_VERSION
	.align		4
        /*0090*/ 	.byte	0x03, 0x5f
        /*0092*/ 	.short	0x0101


	//----- nvinfo : EIATTR_COOP_GROUP_MASK_REGIDS
	.align		4
        /*0094*/ 	.byte	0x04, 0x29
        /*0096*/ 	.short	(.L_5881 - .L_5880)


	//   ....[0]....
.L_5880:
        /*0098*/ 	.word	0xffffffff


	//   ....[1]....
        /*009c*/ 	.word	0xffffffff


	//   ....[2]....
        /*00a0*/ 	.word	0xffffffff


	//   ....[3]....
        /*00a4*/ 	.word	0xffffffff


	//   ....[4]....
        /*00a8*/ 	.word	0xffffffff


	//   ....[5]....
        /*00ac*/ 	.word	0xffffffff


	//   ....[6]....
        /*00b0*/ 	.word	0xffffffff


	//   ....[7]....
        /*00b4*/ 	.word	0xffffffff


	//----- nvinfo : EIATTR_COOP_GROUP_INSTR_OFFSETS
	.align		4
.L_5881:
        /*00b8*/ 	.byte	0x04, 0x28
        /*00ba*/ 	.short	(.L_5883 - .L_5882)


	//   ....[0]....
.L_5882:
        /*00bc*/ 	.word	0x00000710


	//   ....[1]....
        /*00c0*/ 	.word	0x00000730


	//   ....[2]....
        /*00c4*/ 	.word	0x00000740


	//   ....[3]....
        /*00c8*/ 	.word	0x00000750


	//   ....[4]....
        /*00cc*/ 	.word	0x00001920


	//   ....[5]....
        /*00d0*/ 	.word	0x00001930


	//   ....[6]....
        /*00d4*/ 	.word	0x00001940


	//   ....[7]....
        /*00d8*/ 	.word	0x00001950


	//----- nvinfo : EIATTR_EXIT_INSTR_OFFSETS
	.align		4
.L_5883:
        /*00dc*/ 	.byte	0x04, 0x1c
        /*00de*/ 	.short	(.L_5885 - .L_5884)


	//   ....[0]....
.L_5884:
        /*00e0*/ 	.word	0x000019b0


	//   ....[1]....
        /*00e4*/ 	.word	0x00001c80


	//   ....[2]....
        /*00e8*/ 	.word	0x00001c90


	//   ....[3]....
        /*00ec*/ 	.word	0x00001ed0


	//----- nvinfo : EIATTR_CRS_STACK_SIZE
	.align		4
.L_5885:
        /*00f0*/ 	.byte	0x04, 0x1e
        /*00f2*/ 	.short	(.L_5887 - .L_5886)
.L_5886:
        /*00f4*/ 	.word	0x00000000


	//----- nvinfo : EIATTR_CBANK_PARAM_SIZE
	.align		4
.L_5887:
        /*00f8*/ 	.byte	0x03, 0x19
        /*00fa*/ 	.short	0x002d


	//----- nvinfo : EIATTR_PARAM_CBANK
	.align		4
        /*00fc*/ 	.byte	0x04, 0x0a
        /*00fe*/ 	.short	(.L_5889 - .L_5888)
	.align		4
.L_5888:
        /*0100*/ 	.word	index@(.nv.constant0._ZN43_GLOBAL__N__9ae7fba5_10_SoftMax_cu_9f978f6320softmax_warp_forwardIdddLi1ELb0ELb1EEEvPT0_PKT_iiiPKbib)
        /*0104*/ 	.short	0x0210
        /*0106*/ 	.short	0x002d


	//----- nvinfo : EIATTR_SW_WAR
	.align		4
.L_5889:
        /*0108*/ 	.byte	0x04, 0x36
        /*010a*/ 	.short	(.L_5891 - .L_5890)
.L_5890:
        /*010c*/ 	.word	0x00000008
.L_5891:


//--------------------- .nv.info._ZN43_GLOBAL__N__9ae7fba5_10_SoftMax_cu_9f978f6320softmax_warp_forwardIdddLi0ELb0ELb1EEEvPT0_PKT_iiiPKbib --------------------------
	.section	.nv.info._ZN43_GLOBAL__N__9ae7fba5_10_SoftMax_cu_9f978f6320softmax_warp_forwardIdddLi0ELb0ELb1EEEvPT0_PKT_iiiPKbib,"",@"SHT_CUDA_INFO"
	.sectionflags	@""
	.align	4


	//----- nvinfo : EIATTR_CUDA_API_VERSION
	.align		4
        /*0000*/ 	.byte	0x04, 0x37
        /*0002*/ 	.short	(.L_5893 - .L_5892)
.L_5892:
        /*0004*/ 	.word	0x00000082


	//----- nvinfo : EIATTR_KPARAM_INFO
	.align		4
.L_5893:
        /*0008*/ 	.byte	0x04, 0x17
        /*000a*/ 	.short	(.L_5895 - .L_5894)
.L_5894:
        /*000c*/ 	.word	0x00000000
        /*0010*/ 	.short	0x0007
        /*0012*/ 	.short	0x002c
        /*0014*/ 	.byte	0x00, 0xf0, 0x05, 0x00


	//----- nvinfo : EIATTR_KPARAM_INFO
	.align		4
.L_5895:
        /*0018*/ 	.byte	0x04, 0x17
        /*001a*/ 	.short	(.L_5897 - .L_5896)
.L_5896:
        /*001c*/ 	.word	0x00000000
        /*0020*/ 	.short	0x0006
        /*0022*/ 	.short	0x0028
        /*0024*/ 	.byte	0x00, 0xf0, 0x11, 0x00


	//----- nvinfo : EIATTR_KPARAM_INFO
	.align		4
.L_5897:
        /*0028*/ 	.byte	0x04, 0x17
        /*002a*/ 	.short	(.L_5899 - .L_5898)
.L_5898:
        /*002c*/ 	.word	0x00000000
        /*0030*/ 	.short	0x0005
        /*0032*/ 	.short	0x0020
        /*0034*/ 	.byte	0x00, 0xf0, 0x21, 0x00


	//----- nvinfo : EIATTR_KPARAM_INFO
	.align		4
.L_5899:
        /*0038*/ 	.byte	0x04, 0x17
        /*003a*/ 	.short	(.L_5901 - .L_5900)
.L_5900:
        /*003c*/ 	.word	0x00000000
        /*0040*/ 	.short	0x0004
        /*0042*/ 	.short	0x0018
        /*0044*/ 	.byte	0x00, 0xf0, 0x11, 0x00


	//----- nvinfo : EIATTR_KPARAM_INFO
	.align		4
.L_5901:
        /*0048*/ 	.byte	0x04, 0x17
        /*004a*/ 	.short	(.L_5903 - .L_5902)
.L_5902:
        /*004c*/ 	.word	0x00000000
        /*0050*/ 	.short	0x0003
        /*0052*/ 	.short	0x0014
        /*0054*/ 	.byte	0x00, 0xf0, 0x11, 0x00


	//----- nvinfo : EIATTR_KPARAM_INFO
	.align		4
.L_5903:
        /*0058*/ 	.byte	0x04, 0x17
        /*005a*/ 	.short	(.L_5905 - .L_5904)
.L_5904:
        /*005c*/ 	.word	0x00000000
        /*0060*/ 	.short	0x0002
        /*0062*/ 	.short	0x0010
        /*0064*/ 	.byte	0x00, 0xf0, 0x11, 0x00


	//----- nvinfo : EIATTR_KPARAM_INFO
	.align		4
.L_5905:
        /*0068*/ 	.byte	0x04, 0x17
        /*006a*/ 	.short	(.L_5907 - .L_5906)
.L_5906:
        /*006c*/ 	.word	0x00000000
        /*0070*/ 	.short	0x0001
        /*0072*/ 	.short	0x0008
        /*0074*/ 	.byte	0x00, 0xf0, 0x21, 0x00


	//----- nvinfo : EIATTR_KPARAM_INFO
	.align		4
.L_5907:
        /*0078*/ 	.byte	0x04, 0x17
        /*007a*/ 	.short	(.L_5909 - .L_5908)
.L_5908:
        /*007c*/ 	.word	0x00000000
        /*0080*/ 	.short	0x0000
        /*0082*/ 	.short	0x0000
        /*0084*/ 	.byte	0x00, 0xf0, 0x21, 0x00


	//----- nvinfo : EIATTR_SPARSE_MMA_MASK
	.align		4
.L_5909:
        /*0088*/ 	.byte	0x03, 0x50
        /*008a*/ 	.short	0x0000


	//----- nvinfo : EIATTR_MAXREG_COUNT
	.align		4
        /*008c*/ 	.byte	0x03, 0x1b
        /*008e*/ 	.short	0x00ff


	//----- nvinfo : EIATTR_MERCURY_ISA_VERSION
	.align		4
        /*0090*/ 	.byte	0x03, 0x5f
        /*0092*/ 	.short	0x0101


	//----- nvinfo : EIATTR_EXIT_INSTR_OFFSETS
	.align		4
        /*0094*/ 	.byte	0x04, 0x1c
        /*0096*/ 	.short	(.L_5911 - .L_5910)


	//   ....[0]....
.L_5910:
        /*0098*/ 	.word	0x000018c0


	//   ....[1]....
        /*009c*/ 	.word	0x00001b80


	//   ....[2]....
        /*00a0*/ 	.word	0x00001b90


	//   ....[3]....
        /*00a4*/ 	.word	0x00001dd0


	//----- nvinfo : EIATTR_CRS_STACK_SIZE
	.align		4
.L_5911:
        /*00a8*/ 	.byte	0x04, 0x1e
        /*00aa*/ 	.short	(.L_5913 - .L_5912)
.L_5912:
        /*00ac*/ 	.word	0x00000000


	//----- nvinfo : EIATTR_CBANK_PARAM_SIZE
	.align		4
.L_5913:
        /*00b0*/ 	.byte	0x03, 0x19
        /*00b2*/ 	.short	0x002d


	//----- nvinfo : EIATTR_PARAM_CBANK
	.align		4
        /*00b4*/ 	.byte	0x04, 0x0a
        /*00b6*/ 	.short	(.L_5915 - .L_5914)
	.align		4
.L_5914:
        /*00b8*/ 	.word	index@(.nv.constant0._ZN43_GLOBAL__N__9ae7fba5_10_SoftMax_cu_9f978f6320softmax_warp_forwardIdddLi0ELb0ELb1EEEvPT0_PKT_iiiPKbib)
        /*00bc*/ 	.short	0x0210
        /*00be*/ 	.short	0x002d


	//----- nvinfo : EIATTR_SW_WAR
	.align		4
.L_5915:
        /*00c0*/ 	.byte	0x04, 0x36
        /*00c2*/ 	.short	(.L_5917 - .L_5916)
.L_5916:
        /*00c4*/ 	.word	0x00000008
.L_5917:


//--------------------- .nv.info._ZN43_GLOBAL__N__9ae7fba5_10_SoftMax_cu_9f978f6321softmax_warp_backwardIfN3c108BFloat16EfLi10ELb0ELb0EEEvPT0_PKT_S7_iiiPKb --------------------------
	.section	.nv.info._ZN43_GLOBAL__N__9ae7fba5_10_SoftMax_cu_9f978f6321softmax_warp_backwardIfN3c108BFloat16EfLi10ELb0ELb0EEEvPT0_PKT_S7_iiiPKb,"",@"SHT_CUDA_INFO"
	.sectionflags	@""
	.align	4


	//----- nvinfo : EIATTR_CUDA_API_VERSION
	.align		4
        /*0000*/ 	.byte	0x04, 0x37
        /*0002*/ 	.short	(.L_5919 - .L_5918)
.L_5918:
        /*0004*/ 	.word	0x00000082


	//----- nvinfo : EIATTR_KPARAM_INFO
	.align		4
.L_5919:
        /*0008*/ 	.byte	0x04, 0x17
        /*000a*/ 	.short	(.L_5921 - .L_5920)
.L_5920:
        /*000c*/ 	.word	0x00000000
        /*0010*/ 	.short	0x0006
        /*0012*/ 	.short	0x0028
        /*0014*/ 	.byte	0x00, 0xf0, 0x21, 0x00


	//----- nvinfo : EIATTR_KPARAM_INFO
	.align		4
.L_5921:
        /*0018*/ 	.byte	0x04, 0x17
        /*001a*/ 	.short	(.L_5923 - .L_5922)
.L_5922:
        /*001c*/ 	.word	0x00000000
        /*0020*/ 	.short	0x0005
        /*0022*/ 	.short	0x0020
        /*0024*/ 	.byte	0x00, 0xf0, 0x11, 0x00


	//----- nvinfo : EIATTR_KPARAM_INFO
	.align		4
.L_5923:
        /*0028*/ 	.byte	0x04, 0x17
        /*002a*/ 	.short	(.L_5925 - .L_5924)
.L_5924:
        /*002c*/ 	.word	0x00000000
        /*0030*/ 	.short	0x0004
        /*0032*/ 	.short	0x001c
        /*0034*/ 	.byte	0x00, 0xf0, 0x11, 0x00


	//----- nvinfo : EIATTR_KPARAM_INFO
	.align		4
.L_5925:
        /*0038*/ 	.byte	0x04, 0x17
        /*003a*/ 	.short	(.L_5927 - .L_5926)
.L_5926:
        /*003c*/ 	.word	0x00000000
        /*0040*/ 	.short	0x0003
        /*0042*/ 	.short	0x0018
        /*0044*/ 	.byte	0x00, 0xf0, 0x11, 0x00


	//----- nvinfo : EIATTR_KPARAM_INFO
	.align		4
.L_5927:
        /*0048*/ 	.byte	0x04, 0x17
        /*004a*/ 	.short	(.L_5929 - .L_5928)
.L_5928:
        /*004c*/ 	.word	0x00000000
        /*0050*/ 	.short	0x0002
        /*0052*/ 	.short	0x0010
        /*0054*/ 	.byte	0x00, 0xf0, 0x21, 0x00


	//----- nvinfo : EIATTR_KPARAM_INFO
	.align		4
.L_5929:
        /*0058*/ 	.byte	0x04, 0x17
        /*005a*/ 	.short	(.L_5931 - .L_5930)
.L_5930:
        /*005c*/ 	.word	0x00000000
        /*0060*/ 	.short	0x0001
        /*0062*/ 	.short	0x0008
        /*0064*/ 	.byte	0x00, 0xf0, 0x21, 0x00


	//----- nvinfo : EIATTR_KPARAM_INFO
	.align		4
.L_5931:
        /*0068*/ 	.byte	0x04, 0x17
        /*006a*/ 	.short	(.L_5933 - .L_5932)
.L_5932:
        /*006c*/ 	.word	0x00000000
        /*0070*/ 	.short	0x0000
        /*0072*/ 	.short	0x0000
        /*0074*/ 	.byte	0x00, 0xf0, 0x21, 0x00


	//----- nvinfo : EIATTR_SPARSE_MMA_MASK
	.align		4
.L_5933:
        /*0078*/ 	.byte	0x03, 0x50
        /*007a*/ 	.short	0x0000


	//----- nvinfo : EIATTR_MAXREG_COUNT
	.align		4
        /*007c*/ 	.byte	0x03, 0x1b
        /*007e*/ 	.short	0x00ff


	//----- nvinfo : EIATTR_MERCURY_ISA_VERSION
	.align		4
        /*0080*/ 	.byte	0x03, 0x5f
        /*0082*/ 	.short	0x0101


	//----- nvinfo : EIATTR_COOP_GROUP_MASK_REGIDS
	.align		4
        /*0084*/ 	.byte	0x04, 0x29
        /*0086*/ 	.short	(.L_5935 - .L_5934)


	//   ....[0]....
.L_5934:
        /*0088*/ 	.word	0xffffffff


	//   ....[1]....
        /*008c*/ 	.word	0xffffffff


	//   ....[2]....
        /*0090*/ 	.word	0xffffffff


	//   ....[3]....
        /*0094*/ 	.word	0xffffffff


	//   ....[4]....
        /*0098*/ 	.word	0xffffffff


	//----- nvinfo : EIATTR_COOP_GROUP_INSTR_OFFSETS
	.align		4
.L_5935:
        /*009c*/ 	.byte	0x04, 0x28
        /*009e*/ 	.short	(.L_5937 - .L_5936)


	//   ....[0]....
.L_5936:
        /*00a0*/ 	.word	0x00000da0


	//   ....[1]....
        /*00a4*/ 	.word	0x00000dc0


	//   ....[2]....
        /*00a8*/ 	.word	0x00000de0


	//   ....[3]....
        /*00ac*/ 	.word	0x00000e10


	//   ....[4]....
        /*00b0*/ 	.word	0x00000e30


	//----- nvinfo : EIATTR_EXIT_INSTR_OFFSETS
	.align		4
.L_5937:
        /*00b4*/ 	.byte	0x04, 0x1c
        /*00b6*/ 	.short	(.L_5939 - .L_5938)


	//   ....[0]....
.L_5938:
        /*00b8*/ 	.word	0x00000e40


	//   ....[1]....
        /*00bc*/ 	.word	0x00001760


	//   ....[2]....
        /*00c0*/ 	.word	0x000017a0


	//----- nvinfo : EIATTR_CBANK_PARAM_SIZE
	.align		4
.L_5939:
        /*00c4*/ 	.byte	0x03, 0x19
        /*00c6*/ 	.short	0x0030


	//----- nvinfo : EIATTR_PARAM_CBANK
	.align		4
        /*00c8*/ 	.byte	0x04, 0x0a
        /*00ca*/ 	.short	(.L_5941 - .L_5940)
	.align		4
.L_5940:
        /*00cc*/ 	.word	index@(.nv.constant0._ZN43_GLOBAL__N__9ae7fba5_10_SoftMax_cu_9f978f6321softmax_warp_backwardIfN3c108BFloat16EfLi10ELb0ELb0EEEvPT0_PKT_S7_iiiPKb)
        /*00d0*/ 	.short	0x0210
        /*00d2*/ 	.short	0x0030


	//----- nvinfo : EIATTR_SW_WAR
	.align		4
.L_5941:
        /*00d4*/ 	.byte	0x04, 0x36
        /*00d6*/ 	.short	(.L_5943 - .L_5942)
.L_5942:
        /*00d8*/ 	.word	0x00000008
.L_5943:


//--------------------- .nv.info._ZN43_GLOBAL__N__9ae7fba5_10_SoftMax_cu_9f978f6321softmax_warp_backwardIfN3c108BFloat16EfLi9ELb0ELb0EEEvPT0_PKT_S7_iiiPKb --------------------------
	.section	.nv.info._ZN43_GLOBAL__N__9ae7fba5_10_SoftMax_cu_9f978f6321softmax_warp_backwardIfN3c108BFloat16EfLi9ELb0ELb0EEEvPT0_PKT_S7_iiiPKb,"",@"SHT_CUDA_INFO"
	.sectionflags	@""
	.align	4


	//----- nvinfo : EIATTR_CUDA_API_VERSION
	.align		4
        /*0000*/ 	.byte	0x04, 0x37
        /*0002*/ 	.short	(.L_5945 - .L_5944)
.L_5944:
        /*0004*/ 	.word	0x00000082


	//----- nvinfo : EIATTR_KPARAM_INFO
	.align		4
.L_5945:
        /*0008*/ 	.byte	0x04, 0x17
        /*000a*/ 	.short	(.L_5947 - .L_5946)
.L_5946:
        /*000c*/ 	.word	0x00000000
        /*0010*/ 	.short	0x0006
        /*0012*/ 	.short	0x0028
        /*0014*/ 	.byte	0x00, 0xf0, 0x21, 0x00


	//----- nvinfo : EIATTR_KPARAM_INFO
	.align		4
.L_5947:
        /*0018*/ 	.byte	0x04, 0x17
        /*001a*/ 	.short	(.L_5949 - .L_5948)
.L_5948:
        /*001c*/ 	.word	0x00000000
        /*0020*/ 	.short	0x0005
        /*0022*/ 	.short	0x0020
        /*0024*/ 	.byte	0x00, 0xf0, 0x11, 0x00


	//----- nvinfo : EIATTR_KPARAM_INFO
	.align		4
.L_5949:
        /*0028*/ 	.byte	0x04, 0x17
        /*002a*/ 	.short	(.L_5951 - .L_5950)
.L_5950:
        /*002c*/ 	.word	0x00000000
        /*0030*/ 	.short	0x0004
        /*0032*/ 	.short	0x001c
        /*0034*/ 	.byte	0x00, 0xf0, 0x11, 0x00


	//----- nvinfo : EIATTR_KPARAM_INFO
	.align		4
.L_5951:
        /*0038*/ 	.byte	0x04, 0x17
        /*003a*/ 	.short	(.L_5953 - .L_5952)
.L_5952:
        /*003c*/ 	.word	0x00000000
        /*0040*/ 	.short	0x0003
        /*0042*/ 	.short	0x0018
        /*0044*/ 	.byte	0x00, 0xf0, 0x11, 0x00


	//----- nvinfo : EIATTR_KPARAM_INFO
	.align		4
.L_5953:
        /*0048*/ 	.byte	0x04, 0x17
        /*004a*/ 	.short	(.L_5955 - .L_5954)
.L_5954:
        /*004c*/ 	.word	0x00000000
        /*0050*/ 	.short	0x0002
        /*0052*/ 	.short	0x0010
        /*0054*/ 	.byte	0x00, 0xf0, 0x21, 0x00


	//----- nvinfo : EIATTR_KPARAM_INFO
	.align		4
.L_5955:
        /*0058*/ 	.byte	0x04, 0x17
        /*005a*/ 	.short	(.L_5957 - .L_5956)
.L_5956:
        /*005c*/ 	.word	0x00000000
        /*0060*/ 	.short	0x0001
        /*0062*/ 	.short	0x0008
        /*0064*/ 	.byte	0x00, 0xf0, 0x21, 0x00


	//----- nvinfo : EIATTR_KPARAM_INFO
	.align		4
.L_5957:
        /*0068*/ 	.byte	0x04, 0x17
        /*006a*/ 	.short	(.L_5959 - .L_5958)
.L_5958:
        /*006c*/ 	.word	0x00000000
        /*0070*/ 	.short	0x0000
        /*0072*/ 	.short	0x0000
        /*0074*/ 	.byte	0x00, 0xf0, 0x21, 0x00


	//----- nvinfo : EIATTR_SPARSE_MMA_MASK
	.align		4
.L_5959:
        /*0078*/ 	.byte	0x03, 0x50
        /*007a*/ 	.short	0x0000


	//----- nvinfo : EIATTR_MAXREG_COUNT
	.align		4
        /*007c*/ 	.byte	0x03, 0x1b
        /*007e*/ 	.short	0x00ff


	//----- nvinfo : EIATTR_MERCURY_ISA_VERSION
	.align		4
        /*0080*/ 	.byte	0x03, 0x5f
        /*0082*/ 	.short	0x0101


	//----- nvinfo : EIATTR_COOP_GROUP_MASK_REGIDS
	.align		4
        /*0084*/ 	.byte	0x04, 0x29
        /*0086*/ 	.short	(.L_5961 - .L_5960)


	//   ....[0]....
.L_5960:
        /*0088*/ 	.word	0xffffffff


	//   ....[1]....
        /*008c*/ 	.word	0xffffffff


	//   ....[2]....
        /*0090*/ 	.word	0xffffffff


	//   ....[3]....
        /*0094*/ 	.word	0xffffffff


	//   ....[4]....
        /*0098*/ 	.word	0xffffffff


	//----- nvinfo : EIATTR_COOP_GROUP_INSTR_OFFSETS
	.align		4
.L_5961:
        /*009c*/ 	.byte	0x04, 0x28
        /*009e*/ 	.short	(.L_5963 - .L_5962)


	//   ....[0]....
.L_5962:
        /*00a0*/ 	.word	0x000007c0


	//   ....[1]....
        /*00a4*/ 	.word	0x000007e0


	//   ....[2]....
        /*00a8*/ 	.word	0x00000800


	//   ....[3]....
        /*00ac*/ 	.word	0x00000830


	//   ....[4]....
        /*00b0*/ 	.word	0x00000850


	//----- nvinfo : EIATTR_EXIT_INSTR_OFFSETS
	.align		4
.L_5963:
        /*00b4*/ 	.byte	0x04, 0x1c
        /*00b6*/ 	.short	(.L_5965 - .L_5964)


	//   ....[0]....
.L_5964:
        /*00b8*/ 	.word	0x00000860


	//   ....[1]....
        /*00bc*/ 	.word	0x00000d10


	//   ....[2]....
        /*00c0*/ 	.word	0x00000d50


	//----- nvinfo : EIATTR_CBANK_PARAM_SIZE
	.align		4
.L_5965:
        /*00c4*/ 	.byte	0x03, 0x19
        /*00c6*/ 	.short	0x0030


	//----- nvinfo : EIATTR_PARAM_CBANK
	.align		4
        /*00c8*/ 	.byte	0x04, 0x0a
        /*00ca*/ 	.short	(.L_5967 - .L_5966)
	.align		4
.L_5966:
        /*00cc*/ 	.word	index@(.nv.constant0._ZN43_GLOBAL__N__9ae7fba5_10_SoftMax_cu_9f978f6321softmax_warp_backwardIfN3c108BFloat16EfLi9ELb0ELb0EEEvPT0_PKT_S7_iiiPKb)
        /*00d0*/ 	.short	0x0210
        /*00d2*/ 	.short	0x0030


	//----- nvinfo : EIATTR_SW_WAR
	.align		4
.L_5967:
        /*00d4*/ 	.byte	0x04, 0x36
        /*00d6*/ 	.short	(.L_5969 - .L_5968)
.L_5968:
        /*00d8*/ 	.word	0x00000008
.L_5969:


//--------------------- .nv.info._ZN43_GLOBAL__N__9ae7fba5_10_SoftMax_cu_9f978f6321softmax_warp_backwardIfN3c108BFloat16EfLi8ELb0ELb0EEEvPT0_PKT_S7_iiiPKb --------------------------
	.section	.nv.info._ZN43_GLOBAL__N__9ae7fba5_10_SoftMax_cu_9f978f6321softmax_warp_backwardIfN3c108BFloat16EfLi8ELb0ELb0EEEvPT0_PKT_S7_iiiPKb,"",@"SHT_CUDA_INFO"
	.sectionflags	@""
	.align	4


	//----- nvinfo : EIATTR_CUDA_API_VERSION
	.align		4
        /*0000*/ 	.byte	0x04, 0x37
        /*0002*/ 	.short	(.L_5971 - .L_5970)
.L_5970:
        /*0004*/ 	.word	0x00000082


	//----- nvinfo : EIATTR_KPARAM_INFO
	.align		4
.L_5971:
        /*0008*/ 	.byte	0x04, 0x17
        /*000a*/ 	.short	(.L_5973 - .L_5972)
.L_5972:
        /*000c*/ 	.word	0x00000000
        /*0010*/ 	.short	0x0006
        /*0012*/ 	.short	0x0028
        /*0014*/ 	.byte	0x00, 0xf0, 0x21, 0x00


	//----- nvinfo : EIATTR_KPARAM_INFO
	.align		4
.L_5973:
        /*0018*/ 	.byte	0x04, 0x17
        /*001a*/ 	.short	(.L_5975 - .L_5974)
.L_5974:
        /*001c*/ 	.word	0x00000000
        /*0020*/ 	.short	0x0005
        /*0022*/ 	.short	0x0020
        /*0024*/ 	.byte	0x00, 0xf0, 0x11, 0x00


	//----- nvinfo : EIATTR_KPARAM_INFO
	.align		4
.L_5975:
        /*0028*/ 	.byte	0x04, 0x17
        /*002a*/ 	.short	(.L_5977 - .L_5976)
.L_5976:
        /*002c*/ 	.word	0x00000000
        /*0030*/ 	.short	0x0004
        /*0032*/ 	.short	0x001c
        /*0034*/ 	.byte	0x00, 0xf0, 0x11, 0x00


	//----- nvinfo : EIATTR_KPARAM_INFO
	.align		4
.L_5977:
        /*0038*/ 	.byte	0x04, 0x17
        /*003a*/ 	.short	(.L_5979 - .L_5978)
.L_5978:
        /*003c*/ 	.word	0x00000000
        /*0040*/ 	.short	0x0003
        /*0042*/ 	.short	0x0018
        /*0044*/ 	.byte	0x00, 0xf0, 0x11, 0x00


	//----- nvinfo : EIATTR_KPARAM_INFO
	.align		4
.L_5979:
        /*0048*/ 	.byte	0x04, 0x17
        /*004a*/ 	.short	(.L_5981 - .L_5980)
.L_5980:
        /*004c*/ 	.word	0x00000000
        /*0050*/ 	.short	0x0002
        /*0052*/ 	.short	0x0010
        /*0054*/ 	.byte	0x00, 0xf0, 0x21, 0x00


	//----- nvinfo : EIATTR_KPARAM_INFO
	.align		4
.L_5981:
        /*0058*/ 	.byte	0x04, 0x17
        /*005a*/ 	.short	(.L_5983 - .L_5982)
.L_5982:
        /*005c*/ 	.word	0x00000000
        /*0060*/ 	.short	0x0001
        /*0062*/ 	.short	0x0008
        /*0064*/ 	.byte	0x00, 0xf0, 0x21, 0x00


	//----- nvinfo : EIATTR_KPARAM_INFO
	.align		4
.L_5983:
        /*0068*/ 	.byte	0x04, 0x17
        /*006a*/ 	.short	(.L_5985 - .L_5984)
.L_5984:
        /*006c*/ 	.word	0x00000000
        /*0070*/ 	.short	0x0000
        /*0072*/ 	.short	0x0000
        /*0074*/ 	.byte	0x00, 0xf0, 0x21, 0x00


	//----- nvinfo : EIATTR_SPARSE_MMA_MASK
	.align		4
.L_5985:
        /*0078*/ 	.byte	0x03, 0x50
        /*007a*/ 	.short	0x0000


	//----- nvinfo : EIATTR_MAXREG_COUNT
	.align		4
        /*007c*/ 	.byte	0x03, 0x1b
        /*007e*/ 	.short	0x00ff


	//----- nvinfo : EIATTR_MERCURY_ISA_VERSION
	.align		4
        /*0080*/ 	.byte	0x03, 0x5f
        /*0082*/ 	.short	0x0101


	//----- nvinfo : EIATTR_COOP_GROUP_MASK_REGIDS
	.align		4
        /*0084*/ 	.byte	0x04, 0x29
        /*0086*/ 	.short	(.L_5987 - .L_5986)


	//   ....[0]....
.L_5986:
        /*0088*/ 	.word	0xffffffff


	//   ....[1]....
        /*008c*/ 	.word	0xffffffff


	//   ....[2]....
        /*0090*/ 	.word	0xffffffff


	//   ....[3]....
        /*0094*/ 	.word	0xffffffff


	//   ....[4]....
        /*0098*/ 	.word	0xffffffff


	//----- nvinfo : EIATTR_COOP_GROUP_INSTR_OFFSETS
	.align		4
.L_5987:
        /*009c*/ 	.byte	0x04, 0x28
        /*009e*/ 	.short	(.L_5989 - .L_5988)


	//   ....[0]....
.L_5988:
        /*00a0*/ 	.word	0x00000460


	//   ....[1]....
        /*00a4*/ 	.word	0x00000480


	//   ....[2]....
        /*00a8*/ 	.word	0x000004a0


	//   ....[3]....
        /*00ac*/ 	.word	0x000004c0


	//   ....[4]....
        /*00b0*/ 	.word	0x000004e0


	//----- nvinfo : EIATTR_EXIT_INSTR_OFFSETS
	.align		4
.L_5989:
        /*00b4*/ 	.byte	0x04, 0x1c
        /*00b6*/ 	.short	(.L_5991 - .L_5990)


	//   ....[0]....
.L_5990:
        /*00b8*/ 	.word	0x000004f0


	//   ....[1]....
        /*00bc*/ 	.word	0x00000770


	//   ....[2]....
        /*00c0*/ 	.word	0x000007b0


	//----- nvinfo : EIATTR_CBANK_PARAM_SIZE
	.align		4
.L_5991:
        /*00c4*/ 	.byte	0x03, 0x19
        /*00c6*/ 	.short	0x0030


	//----- nvinfo : EIATTR_PARAM_CBANK
	.align		4
        /*00c8*/ 	.byte	0x04, 0x0a
        /*00ca*/ 	.short	(.L_5993 - .L_5992)
	.align		4
.L_5992:
        /*00cc*/ 	.word	index@(.nv.constant0._ZN43_GLOBAL__N__9ae7fba5_10_SoftMax_cu_9f978f6321softmax_warp_backwardIfN3c108BFloat16EfLi8ELb0ELb0EEEvPT0_PKT_S7_iiiPKb)
        /*00d0*/ 	.short	0x0210
        /*00d2*/ 	.short	0x0030


	//----- nvinfo : EIATTR_SW_WAR
	.align		4
.L_5993:
        /*00d4*/ 	.byte	0x04, 0x36
        /*00d6*/ 	.short	(.L_5995 - .L_5994)
.L_5994:
        /*00d8*/ 	.word	0x00000008
.L_5995:


//--------------------- .nv.info._ZN43_GLOBAL__N__9ae7fba5_10_SoftMax_cu_9f978f6321softmax_warp_backwardIfN3c108BFloat16EfLi7ELb0ELb0EEEvPT0_PKT_S7_iiiPKb --------------------------
	.section	.nv.info._ZN43_GLOBAL__N__9ae7fba5_10_SoftMax_cu_9f978f6321softmax_warp_backwardIfN3c108BFloat16EfLi7ELb0ELb0EEEvPT0_PKT_S7_iiiPKb,"",@"SHT_CUDA_INFO"
	.sectionflags	@""
	.align	4


	//----- nvinfo : EIATTR_CUDA_API_VERSION
	.align		4
        /*0000*/ 	.byte	0x04, 0x37
        /*0002*/ 	.short	(.L_5997 - .L_5996)
.L_5996:
        /*0004*/ 	.word	0x00000082


	//----- nvinfo : EIATTR_KPARAM_INFO
	.align		4
.L_5997:
        /*0008*/ 	.byte	0x04, 0x17
        /*000a*/ 	.short	(.L_5999 - .L_5998)
.L_5998:
        /*000c*/ 	.word	0x00000000
        /*0010*/ 	.short	0x0006
        /*0012*/ 	.short	0x0028
        /*0014*/ 	.byte	0x00, 0xf0, 0x21, 0x00


	//----- nvinfo : EIATTR_KPARAM_INFO
	.align		4
.L_5999:
        /*0018*/ 	.byte	0x04, 0x17
        /*001a*/ 	.short	(.L_6001 - .L_6000)
.L_6000:
        /*001c*/ 	.word	0x00000000
        /*0020*/ 	.short	0x0005
        /*0022*/ 	.short	0x0020
        /*0024*/ 	.byte	0x00, 0xf0, 0x11, 0x00


	//----- nvinfo : EIATTR_KPARAM_INFO
	.align		4
.L_6001:
        /*0028*/ 	.byte	0x04, 0x17
        /*002a*/ 	.short	(.L_6003 - .L_6002)
.L_6002:
        /*002c*/ 	.word	0x00000000
        /*0030*/ 	.short	0x0004
        /*0032*/ 	.short	0x001c
        /*0034*/ 	.byte	0x00, 0xf0, 0x11, 0x00


	//----- nvinfo : EIATTR_KPARAM_INFO
	.align		4
.L_6003:
        /*0038*/ 	.byte	0x04, 0x17
        /*003a*/ 	.short	(.L_6005 - .L_6004)
.L_6004:
        /*003c*/ 	.word	0x00000000
        /*0040*/ 	.short	0x0003
        /*0042*/ 	.short	0x0018
        /*0044*/ 	.byte	0x00, 0xf0, 0x11, 0x00


	//----- nvinfo : EIATTR_KPARAM_INFO
	.align		4
.L_6005:
        /*0048*/ 	.byte	0x04, 0x17
        /*004a*/ 	.short	(.L_6007 - .L_6006)
.L_6006:
        /*004c*/ 	.word	0x00000000
        /*0050*/ 	.short	0x0002
        /*0052*/ 	.short	0x0010
        /*0054*/ 	.byte	0x00, 0xf0, 0x21, 0x00


	//----- nvinfo : EIATTR_KPARAM_INFO
	.align		4
.L_6007:
        /*0058*/ 	.byte	0x04, 0x17
        /*005a*/ 	.short	(.L_6009 - .L_6008)
.L_6008:
        /*005c*/ 	.word	0x00000000
        /*0060*/ 	.short	0x0001
        /*0062*/ 	.short	0x0008
        /*0064*/ 	.byte	0x00, 0xf0, 0x21, 0x00


	//----- nvinfo : EIATTR_KPARAM_INFO
	.align		4
.L_6009:
        /*0068*/ 	.byte	0x04, 0x17
        /*006a*/ 	.short	(.L_6011 - .L_6010)
.L_6010:
        /*006c*/ 	.word	0x00000000
        /*0070*/ 	.short	0x0000
        /*0072*/ 	.short	0x0000
        /*0074*/ 	.byte	0x00, 0xf0, 0x21, 0x00


	//----- nvinfo : EIATTR_SPARSE_MMA_MASK
	.align		4
.L_6011:
        /*0078*/ 	.byte	0x03, 0x50
        /*007a*/ 	.short	0x0000


	//----- nvinfo : EIATTR_MAXREG_COUNT
	.align		4
        /*007c*/ 	.byte	0x03, 0x1b
        /*007e*/ 	.short	0x00ff


	//----- nvinfo : EIATTR_MERCURY_ISA_VERSION
	.align		4
        /*0080*/ 	.byte	0x03, 0x5f
        /*0082*/ 	.short	0x0101


	//----- nvinfo : EIATTR_COOP_GROUP_MASK_REGIDS
	.align		4
        /*0084*/ 	.byte	0x04, 0x29
        /*0086*/ 	.short	(.L_6013 - .L_6012)


	//   ....[0]....
.L_6012:
        /*0088*/ 	.word	0xffffffff


	//   ....[1]....
        /*008c*/ 	.word	0xffffffff


	//   ....[2]....
        /*0090*/ 	.word	0xffffffff


	//   ....[3]....
        /*0094*/ 	.word	0xffffffff


	//   ....[4]....
        /*0098*/ 	.word	0xffffffff


	//   ....[5]....
        /*009c*/ 	.word	0xffffffff


	//   ....[6]....
        /*00a0*/ 	.word	0xffffffff


	//   ....[7]....
        /*00a4*/ 	.word	0xffffffff


	//   ....[8]....
        /*00a8*/ 	.word	0xffffffff


	//   ....[9]....
        /*00ac*/ 	.word	0xffffffff


	//----- nvinfo : EIATTR_COOP_GROUP_INSTR_OFFSETS
	.align		4
.L_6013:
        /*00b0*/ 	.byte	0x04, 0x28
        /*00b2*/ 	.short	(.L_6015 - .L_6014)


	//   ....[0]....
.L_6014:
        /*00b4*/ 	.word	0x000004f0


	//   ....[1]....
        /*00b8*/ 	.word	0x00000550


	//   ....[2]....
        /*00bc*/ 	.word	0x00000560


	//   ....[3]....
        /*00c0*/ 	.word	0x00000590


	//   ....[4]....
        /*00c4*/ 	.word	0x000005a0


	//   ....[5]....
        /*00c8*/ 	.word	0x000005d0


	//   ....[6]....
        /*00cc*/ 	.word	0x000005f0


	//   ....[7]....
        /*00d0*/ 	.word	0x00000610


	//   ....[8]....
        /*00d4*/ 	.word	0x00000620


	//   ....[9]....
        /*00d8*/ 	.word	0x00000650


	//----- nvinfo : EIATTR_EXIT_INSTR_OFFSETS
	.align		4
.L_6015:
        /*00dc*/ 	.byte	0x04, 0x1c
        /*00de*/ 	.short	(.L_6017 - .L_6016)


	//   ....[0]....
.L_6016:
        /*00e0*/ 	.word	0x00000670


	//   ....[1]....
        /*00e4*/ 	.word	0x000007f0


	//   ....[2]....
        /*00e8*/ 	.word	0x000008b0


	//   ....[3]....
        /*00ec*/ 	.word	0x000008f0


	//----- nvinfo : EIATTR_CBANK_PARAM_SIZE
	.align		4
.L_6017:
        /*00f0*/ 	.byte	0x03, 0x19
        /*00f2*/ 	.short	0x0030


	//----- nvinfo : EIATTR_PARAM_CBANK
	.align		4
        /*00f4*/ 	.byte	0x04, 0x0a
        /*00f6*/ 	.short	(.L_6019 - .L_6018)
	.align		4
.L_6018:
        /*00f8*/ 	.word	index@(.nv.constant0._ZN43_GLOBAL__N__9ae7fba5_10_SoftMax_cu_9f978f6321softmax_warp_backwardIfN3c108BFloat16EfLi7ELb0ELb0EEEvPT0_PKT_S7_iiiPKb)
        /*00fc*/ 	.short	0x0210
        /*00fe*/ 	.short	0x0030


	//----- nvinfo : EIATTR_SW_WAR
	.align		4
.L_6019:
        /*0100*/ 	.byte	0x04, 0x36
        /*0102*/ 	.short	(.L_6021 - .L_6020)
.L_6020:
        /*0104*/ 	.word	0x00000008
.L_6021:


//--------------------- .nv.info._ZN43_GLOBAL__N__9ae7fba5_10_SoftMax_cu_9f978f6321softmax_warp_backwardIfN3c108BFloat16EfLi6ELb0ELb0EEEvPT0_PKT_S7_iiiPKb --------------------------
	.section	.nv.info._ZN43_GLOBAL__N__9ae7fba5_10_SoftMax_cu_9f978f6321softmax_warp_backwardIfN3c108BFloat16EfLi6ELb0ELb0EEEvPT0_PKT_S7_iiiPKb,"",@"SHT_CUDA_INFO"
	.sectionflags	@""
	.align	4


	//----- nvinfo : EIATTR_CUDA_API_VERSION
	.align		4
        /*0000*/ 	.byte	0x04, 0x37
        /*0002*/ 	.short	(.L_6023 - .L_6022)
.L_6022:
        /*0004*/ 	.word	0x00000082


	//----- nvinfo : EIATTR_KPARAM_INFO
	.align		4
.L_6023:
        /*0008*/ 	.byte	0x04, 0x17
        /*000a*/ 	.short	(.L_6025 - .L_6024)
.L_6024:
        /*000c*/ 	.word	0x00000000
        /*0010*/ 	.short	0x0006
        /*0012*/ 	.short	0x0028
        /*0014*/ 	.byte	0x00, 0xf0, 0x21, 0x00


	//----- nvinfo : EIATTR_KPARAM_INFO
	.align		4
.L_6025:
        /*0018*/ 	.byte	0x04, 0x17
        /*001a*/ 	.short	(.L_6027 - .L_6026)
.L_6026:
        /*001c*/ 	.word	0x00000000
        /*0020*/ 	.short	0x0005
        /*0022*/ 	.short	0x0020
        /*0024*/ 	.byte	0x00, 0xf0, 0x11, 0x00


	//----- nvinfo : EIATTR_KPARAM_INFO
	.align		4
.L_6027:
        /*0028*/ 	.byte	0x04, 0x17
        /*002a*/ 	.short	(.L_6029 - .L_6028)
.L_6028:
        /*002c*/ 	.word	0x00000000
        /*0030*/ 	.short	0x0004
        /*0032*/ 	.short	0x001c
        /*0034*/ 	.byte	0x00, 0xf0, 0x11, 0x00


	//----- nvinfo : EIATTR_KPARAM_INFO
	.align		4
.L_6029:
        /*0038*/ 	.byte	0x04, 0x17
        /*003a*/ 	.short	(.L_6031 - .L_6030)
.L_6030:
        /*003c*/ 	.word	0x00000000
        /*0040*/ 	.short	0x0003
        /*0042*/ 	.short	0x0018
        /*0044*/ 	.byte	0x00, 0xf0, 0x11, 0x00


	//----- nvinfo : EIATTR_KPARAM_INFO
	.align		4
.L_6031:
        /*0048*/ 	.byte	0x04, 0x17
        /*004a*/ 	.short	(.L_6033 - .L_6032)
.L_6032:
        /*004c*/ 	.word	0x00000000
        /*0050*/ 	.short	0x0002
        /*0052*/ 	.short	0x0010
        /*0054*/ 	.byte	0x00, 0xf0, 0x21, 0x00


	//----- nvinfo : EIATTR_KPARAM_INFO
	.align		4
.L_6033:
        /*0058*/ 	.byte	0x04, 0x17
        /*005a*/ 	.short	(.L_6035 - .L_6034)
.L_6034:
        /*005c*/ 	.word	0x00000000
        /*0060*/ 	.short	0x0001
        /*0062*/ 	.short	0x0008
        /*0064*/ 	.byte	0x00, 0xf0, 0x21, 0x00


	//----- nvinfo : EIATTR_KPARAM_INFO
	.align		4
.L_6035:
        /*0068*/ 	.byte	0x04, 0x17
        /*006a*/ 	.short	(.L_6037 - .L_6036)
.L_6036:
        /*006c*/ 	.word	0x00000000
        /*0070*/ 	.short	0x0000
        /*0072*/ 	.short	0x0000
        /*0074*/ 	.byte	0x00, 0xf0, 0x21, 0x00


	//----- nvinfo : EIATTR_SPARSE_MMA_MASK
	.align		4
.L_6037:
        /*0078*/ 	.byte	0x03, 0x50
        /*007a*/ 	.short	0x0000


	//----- nvinfo : EIATTR_MAXREG_COUNT
	.align		4
        /*007c*/ 	.byte	0x03, 0x1b
        /*007e*/ 	.short	0x00ff


	//----- nvinfo : EIATTR_MERCURY_ISA_VERSION
	.align		4
        /*0080*/ 	.byte	0x03, 0x5f
        /*0082*/ 	.short	0x0101


	//----- nvinfo : EIATTR_COOP_GROUP_MASK_REGIDS
	.align		4
        /*0084*/ 	.byte	0x04, 0x29
        /*0086*/ 	.short	(.L_6039 - .L_6038)


	//   ....[0]....
.L_6038:
        /*0088*/ 	.word	0xffffffff


	//   ....[1]....
        /*008c*/ 	.word	0xffffffff


	//   ....[2]....
        /*0090*/ 	.word	0xffffffff


	//   ....[3]....
        /*0094*/ 	.word	0xffffffff


	//   ....[4]....
        /*0098*/ 	.word	0xffffffff


	//   ....[5]....
        /*009c*/ 	.word	0xffffffff


	//   ....[6]....
        /*00a0*/ 	.word	0xffffffff


	//   ....[7]....
        /*00a4*/ 	.word	0xffffffff


	//   ....[8]....
        /*00a8*/ 	.word	0xffffffff


	//   ....[9]....
        /*00ac*/ 	.word	0xffffffff


	//----- nvinfo : EIATTR_COOP_GROUP_INSTR_OFFSETS
	.align		4
.L_6039:
        /*00b0*/ 	.byte	0x04, 0x28
        /*00b2*/ 	.short	(.L_6041 - .L_6040)


	//   ....[0]....
.L_6040:
        /*00b4*/ 	.word	0x00000390


	//   ....[1]....
        /*00b8*/ 	.word	0x000003a0


	//   ....[2]....
        /*00bc*/ 	.word	0x000003d0


	//   ....[3]....
        /*00c0*/ 	.word	0x000003e0


	//   ....[4]....
        /*00c4*/ 	.word	0x00000410


	//   ....[5]....
        /*00c8*/ 	.word	0x00000420


	//   ....[6]....
        /*00cc*/ 	.word	0x00000450


	//   ....[7]....
        /*00d0*/ 	.word	0x00000460


	//   ....[8]....
        /*00d4*/ 	.word	0x00000490


	//   ....[9]....
        /*00d8*/ 	.word	0x000004a0


	//----- nvinfo : EIATTR_EXIT_INSTR_OFFSETS
	.align		4
.L_6041:
        /*00dc*/ 	.byte	0x04, 0x1c
        /*00de*/ 	.short	(.L_6043 - .L_6042)


	//   ....[0]....
.L_6042:
        /*00e0*/ 	.word	0x000004b0


	//   ....[1]....
        /*00e4*/ 	.word	0x000005a0


	//   ....[2]....
        /*00e8*/ 	.word	0x00000600


	//   ....[3]....
        /*00ec*/ 	.word	0x00000640


	//----- nvinfo : EIATTR_CBANK_PARAM_SIZE
	.align		4
.L_6043:
        /*00f0*/ 	.byte	0x03, 0x19
        /*00f2*/ 	.short	0x0030


	//----- nvinfo : EIATTR_PARAM_CBANK
	.align		4
        /*00f4*/ 	.byte	0x04, 0x0a
        /*00f6*/ 	.short	(.L_6045 - .L_6044)
	.align		4
.L_6044:
        /*00f8*/ 	.word	index@(.nv.constant0._ZN43_GLOBAL__N__9ae7fba5_10_SoftMax_cu_9f978f6321softmax_warp_backwardIfN3c108BFloat16EfLi6ELb0ELb0EEEvPT0_PKT_S7_iiiPKb)
        /*00fc*/ 	.short	0x0210
        /*00fe*/ 	.short	0x0030


	//----- nvinfo : EIATTR_SW_WAR
	.align		4
.L_6045:
        /*0100*/ 	.byte	0x04, 0x36
        /*0102*/ 	.short	(.L_6047 - .L_6046)
.L_6046:
        /*0104*/ 	.word	0x00000008
.L_6047:


//--------------------- .nv.info._ZN43_GLOBAL__N__9ae7fba5_10_SoftMax_cu_9f978f6321softmax_warp_backwardIfN3c108BFloat16EfLi5ELb0ELb0EEEvPT0_PKT_S7_iiiPKb --------------------------
	.section	.nv.info._ZN43_GLOBAL__N__9ae7fba5_10_SoftMax_cu_9f978f6321softmax_warp_backwardIfN3c108BFloat16EfLi5ELb0ELb0EEEvPT0_PKT_S7_iiiPKb,"",@"SHT_CUDA_INFO"
	.sectionflags	@""
	.align	4


	//----- nvinfo : EIATTR_CUDA_API_VERSION
	.align		4
        /*0000*/ 	.byte	0x04, 0x37
        /*0002*/ 	.short	(.L_6049 - .L_6048)
.L_6048:
        /*0004*/ 	.word	0x00000082


	//----- nvinfo : EIATTR_KPARAM_INFO
	.align		4
.L_6049:
        /*0008*/ 	.byte	0x04, 0x17
        /*000a*/ 	.short	(.L_6051 - .L_6050)
.L_6050:
        /*000c*/ 	.word	0x00000000
        /*0010*/ 	.short	0x0006
        /*0012*/ 	.short	0x0028
        /*0014*/ 	.byte	0x00, 0xf0, 0x21, 0x00


	//----- nvinfo : EIATTR_KPARAM_INFO
	.align		4
.L_6051:
        /*0018*/ 	.byte	0x04, 0x17
        /*001a*/ 	.short	(.L_6053 - .L_6052)
.L_6052:
        /*001c*/ 	.word	0x00000000
        /*0020*/ 	.short	0x0005
        /*0022*/ 	.short	0x0020
        /*0024*/ 	.byte	0x00, 0xf0, 0x11, 0x00


	//----- nvinfo : EIATTR_KPARAM_INFO
	.align		4
.L_6053:
        /*0028*/ 	.byte	0x04, 0x17
        /*002a*/ 	.short	(.L_6055 - .L_6054)
.L_6054:
        /*002c*/ 	.word	0x00000000
        /*0030*/ 	.short	0x0004
        /*0032*/ 	.short	0x001c
        /*0034*/ 	.byte	0x00, 0xf0, 0x11, 0x00


	//----- nvinfo : EIATTR_KPARAM_INFO
	.align		4
.L_6055:
        /*0038*/ 	.byte	0x04, 0x17
        /*003a*/ 	.short	(.L_6057 - .L_6056)
.L_6056:
        /*003c*/ 	.word	0x00000000
        /*0040*/ 	.short	0x0003
        /*0042*/ 	.short	0x0018
        /*0044*/ 	.byte	0x00, 0xf0, 0x11, 0x00


	//----- nvinfo : EIATTR_KPARAM_INFO
	.align		4
.L_6057:
        /*0048*/ 	.byte	0x04, 0x17
        /*004a*/ 	.short	(.L_6059 - .L_6058)
.L_6058:
        /*004c*/ 	.word	0x00000000
        /*0050*/ 	.short	0x0002
        /*0052*/ 	.short	0x0010
        /*0054*/ 	.byte	0x00, 0xf0, 0x21, 0x00


	//----- nvinfo : EIATTR_KPARAM_INFO
	.align		4
.L_6059:
        /*0058*/ 	.byte	0x04, 0x17
        /*005a*/ 	.short	(.L_6061 - .L_6060)
.L_6060:
        /*005c*/ 	.word	0x00000000
        /*0060*/ 	.short	0x0001
        /*0062*/ 	.short	0x0008
        /*0064*/ 	.byte	0x00, 0xf0, 0x21, 0x00


	//----- nvinfo : EIATTR_KPARAM_INFO
	.align		4
.L_6061:
        /*0068*/ 	.byte	0x04, 0x17
        /*006a*/ 	.short	(.L_6063 - .L_6062)
.L_6062:
        /*006c*/ 	.word	0x00000000
        /*0070*/ 	.short	0x0000
        /*0072*/ 	.short	0x0000
        /*0074*/ 	.byte	0x00, 0xf0, 0x21, 0x00


	//----- nvinfo : EIATTR_SPARSE_MMA_MASK
	.align		4
.L_6063:
        /*0078*/ 	.byte	0x03, 0x50
        /*007a*/ 	.short	0x0000


	//----- nvinfo : EIATTR_MAXREG_COUNT
	.align		4
        /*007c*/ 	.byte	0x03, 0x1b
        /*007e*/ 	.short	0x00ff


	//----- nvinfo : EIATTR_MERCURY_ISA_VERSION
	.align		4
        /*0080*/ 	.byte	0x03, 0x5f
        /*0082*/ 	.short	0x0101


	//----- nvinfo : EIATTR_COOP_GROUP_MASK_REGIDS
	.align		4
        /*0084*/ 	.byte	0x04, 0x29
        /*0086*/ 	.short	(.L_6065 - .L_6064)


	//   ....[0]....
.L_6064:
        /*0088*/ 	.word	0xffffffff


	//   ....[1]....
        /*008c*/ 	.word	0xffffffff


	//   ....[2]....
        /*0090*/ 	.word	0xffffffff


	//   ....[3]....
        /*0094*/ 	.word	0xffffffff


	//   ....[4]....
        /*0098*/ 	.word	0xffffffff


	//   ....[5]....
        /*009c*/ 	.word	0xffffffff


	//   ....[6]....
        /*00a0*/ 	.word	0xffffffff


	//   ....[7]....
        /*00a4*/ 	.word	0xffffffff


	//   ....[8]....
        /*00a8*/ 	.word	0xffffffff


	//   ....[9]....
        /*00ac*/ 	.word	0xffffffff


	//----- nvinfo : EIATTR_COOP_GROUP_INSTR_OFFSETS
	.align		4
.L_6065:
        /*00b0*/ 	.byte	0x04, 0x28
        /*00b2*/ 	.short	(.L_6067 - .L_6066)


	//   ....[0]....
.L_6066:
        /*00b4*/ 	.word	0x00000320


	//   ....[1]....
        /*00b8*/ 	.word	0x00000330


	//   ....[2]....
        /*00bc*/ 	.word	0x00000360


	//   ....[3]....
        /*00c0*/ 	.word	0x00000370


	//   ....[4]....
        /*00c4*/ 	.word	0x000003a0


	//   ....[5]....
        /*00c8*/ 	.word	0x000003b0


	//   ....[6]....
        /*00cc*/ 	.word	0x000003e0


	//   ....[7]....
        /*00d0*/ 	.word	0x000003f0


	//   ....[8]....
        /*00d4*/ 	.word	0x00000420


	//   ....[9]....
        /*00d8*/ 	.word	0x00000430


	//----- nvinfo : EIATTR_EXIT_INSTR_OFFSETS
	.align		4
.L_6067:
        /*00dc*/ 	.byte	0x04, 0x1c
        /*00de*/ 	.short	(.L_6069 - .L_6068)


	//   ....[0]....
.L_6068:
        /*00e0*/ 	.word	0x00000440


	//   ....[1]....
        /*00e4*/ 	.word	0x000004f0


	//   ....[2]....
        /*00e8*/ 	.word	0x00000500


	//   ....[3]....
        /*00ec*/ 	.word	0x00000590


	//----- nvinfo : EIATTR_CBANK_PARAM_SIZE
	.align		4
.L_6069:
        /*00f0*/ 	.byte	0x03, 0x19
        /*00f2*/ 	.short	0x0030


	//----- nvinfo : EIATTR_PARAM_CBANK
	.align		4
        /*00f4*/ 	.byte	0x04, 0x0a
        /*00f6*/ 	.short	(.L_6071 - .L_6070)
	.align		4
.L_6070:
        /*00f8*/ 	.word	index@(.nv.constant0._ZN43_GLOBAL__N__9ae7fba5_10_SoftMax_cu_9f978f6321softmax_warp_backwardIfN3c108BFloat16EfLi5ELb0ELb0EEEvPT0_PKT_S7_iiiPKb)
        /*00fc*/ 	.short	0x0210
        /*00fe*/ 	.short	0x0030


	//----- nvinfo : EIATTR_SW_WAR
	.align		4
.L_6071:
        /*0100*/ 	.byte	0x04, 0x36
        /*0102*/ 	.short	(.L_6073 - .L_6072)
.L_6072:
        /*0104*/ 	.word	0x00000008
.L_6073:


//--------------------- .nv.info._ZN43_GLOBAL__N__9ae7fba5_10_SoftMax_cu_9f978f6321softmax_warp_backwardIfN3c108BFloat16EfLi4ELb0ELb0EEEvPT0_PKT_S7_iiiPKb --------------------------
	.section	.nv.info._ZN43_GLOBAL__N__9ae7fba5_10_SoftMax_cu_9f978f6321softmax_warp_backwardIfN3c108BFloat16EfLi4ELb0ELb0EEEvPT0_PKT_S7_iiiPKb,"",@"SHT_CUDA_INFO"
	.sectionflags	@""
	.align	4


	//----- nvinfo : EIATTR_CUDA_API_VERSION
	.align		4
        /*0000*/ 	.byte	0x04, 0x37
        /*0002*/ 	.short	(.L_6075 - .L_6074)
.L_6074:
        /*0004*/ 	.word	0x00000082


	//----- nvinfo : EIATTR_KPARAM_INFO
	.align		4
.L_6075:
        /*0008*/ 	.byte	0x04, 0x17
        /*000a*/ 	.short	(.L_6077 - .L_6076)
.L_6076:
        /*000c*/ 	.word	0x00000000
        /*0010*/ 	.short	0x0006
        /*0012*/ 	.short	0x0028
        /*0014*/ 	.byte	0x00, 0xf0, 0x21, 0x00


	//----- nvinfo : EIATTR_KPARAM_INFO
	.align		4
.L_6077:
        /*0018*/ 	.byte	0x04, 0x17
        /*001a*/ 	.short	(.L_6079 - .L_6078)
.L_6078:
        /*001c*/ 	.word	0x00000000
        /*0020*/ 	.short	0x0005
        /*0022*/ 	.short	0x0020
        /*0024*/ 	.byte	0x00, 0xf0, 0x11, 0x00


	//----- nvinfo : EIATTR_KPARAM_INFO
	.align		4
.L_6079:
        /*0028*/ 	.byte	0x04, 0x17
        /*002a*/ 	.short	(.L_6081 - .L_6080)
.L_6080:
        /*002c*/ 	.word	0x00000000
        /*0030*/ 	.short	0x0004
        /*0032*/ 	.short	0x001c
        /*0034*/ 	.byte	0x00, 0xf0, 0x11, 0x00


	//----- nvinfo : EIATTR_KPARAM_INFO
	.align		4
.L_6081:
        /*0038*/ 	.byte	0x04, 0x17
        /*003a*/ 	.short	(.L_6083 - .L_6082)
.L_6082:
        /*003c*/ 	.word	0x00000000
        /*0040*/ 	.short	0x0003
        /*0042*/ 	.short	0x0018
        /*0044*/ 	.byte	0x00, 0xf0, 0x11, 0x00


	//----- nvinfo : EIATTR_KPARAM_INFO
	.align		4
.L_6083:
        /*0048*/ 	.byte	0x04, 0x17
        /*004a*/ 	.short	(.L_6085 - .L_6084)
.L_6084:
        /*004c*/ 	.word	0x00000000
        /*0050*/ 	.short	0x0002
        /*0052*/ 	.short	0x0010
        /*0054*/ 	.byte	0x00, 0xf0, 0x21, 0x00


	//----- nvinfo : EIATTR_KPARAM_INFO
	.align		4
.L_6085:
        /*0058*/ 	.byte	0x04, 0x17
        /*005a*/ 	.short	(.L_6087 - .L_6086)
.L_6086:
        /*005c*/ 	.word	0x00000000
        /*0060*/ 	.short	0x0001
        /*0062*/ 	.short	0x0008
        /*0064*/ 	.byte	0x00, 0xf0, 0x21, 0x00


	//----- nvinfo : EIATTR_KPARAM_INFO
	.align		4
.L_6087:
        /*0068*/ 	.byte	0x04, 0x17
        /*006a*/ 	.short	(.L_6089 - .L_6088)
.L_6088:
        /*006c*/ 	.word	0x00000000
        /*0070*/ 	.short	0x0000
        /*0072*/ 	.short	0x0000
        /*0074*/ 	.byte	0x00, 0xf0, 0x21, 0x00


	//----- nvinfo : EIATTR_SPARSE_MMA_MASK
	.align		4
.L_6089:
        /*0078*/ 	.byte	0x03, 0x50
        /*007a*/ 	.short	0x0000


	//----- nvinfo : EIATTR_MAXREG_COUNT
	.align		4
        /*007c*/ 	.byte	0x03, 0x1b
        /*007e*/ 	.short	0x00ff


	//----- nvinfo : EIATTR_MERCURY_ISA_VERSION
	.align		4
        /*0080*/ 	.byte	0x03, 0x5f
        /*0082*/ 	.short	0x0101


	//----- nvinfo : EIATTR_COOP_GROUP_MASK_REGIDS
	.align		4
        /*0084*/ 	.byte	0x04, 0x29
        /*0086*/ 	.short	(.L_6091 - .L_6090)


	//   ....[0]....
.L_6090:
        /*0088*/ 	.word	0xffffffff


	//   ....[1]....
        /*008c*/ 	.word	0xffffffff


	//   ....[2]....
        /*0090*/ 	.word	0xffffffff


	//   ....[3]....
        /*0094*/ 	.word	0xffffffff


	//   ....[4]....
        /*0098*/ 	.word	0xffffffff


	//   ....[5]....
        /*009c*/ 	.word	0xffffffff


	//   ....[6]....
        /*00a0*/ 	.word	0xffffffff


	//   ....[7]....
        /*00a4*/ 	.word	0xffffffff


	//----- nvinfo : EIATTR_COOP_GROUP_INSTR_OFFSETS
	.align		4
.L_6091:
        /*00a8*/ 	.byte	0x04, 0x28
        /*00aa*/ 	.short	(.L_6093 - .L_6092)


	//   ....[0]....
.L_6092:
        /*00ac*/ 	.word	0x00000320


	//   ....[1]....
        /*00b0*/ 	.word	0x00000330


	//   ....[2]....
        /*00b4*/ 	.word	0x00000360


	//   ....[3]....
        /*00b8*/ 	.word	0x00000370


	//   ....[4]....
        /*00bc*/ 	.word	0x000003a0


	//   ....[5]....
        /*00c0*/ 	.word	0x000003b0


	//   ....[6]....
        /*00c4*/ 	.word	0x000003e0


	//   ....[7]....
        /*00c8*/ 	.word	0x000003f0


	//----- nvinfo : EIATTR_EXIT_INSTR_OFFSETS
	.align		4
.L_6093:
        /*00cc*/ 	.byte	0x04, 0x1c
        /*00ce*/ 	.short	(.L_6095 - .L_6094)


	//   ....[0]....
.L_6094:
        /*00d0*/ 	.word	0x00000400


	//   ....[1]....
        /*00d4*/ 	.word	0x000004b0


	//   ....[2]....
        /*00d8*/ 	.word	0x000004c0


	//   ....[3]....
        /*00dc*/ 	.word	0x00000550


	//----- nvinfo : EIATTR_CBANK_PARAM_SIZE
	.align		4
.L_6095:
        /*00e0*/ 	.byte	0x03, 0x19
        /*00e2*/ 	.short	0x0030


	//----- nvinfo : EIATTR_PARAM_CBANK
	.align		4
        /*00e4*/ 	.byte	0x04, 0x0a
        /*00e6*/ 	.short	(.L_6097 - .L_6096)
	.align		4
.L_6096:
        /*00e8*/ 	.word	index@(.nv.constant0._ZN43_GLOBAL__N__9ae7fba5_10_SoftMax_cu_9f978f6321softmax_warp_backwardIfN3c108BFloat16EfLi4ELb0ELb0EEEvPT0_PKT_S7_iiiPKb)
        /*00ec*/ 	.short	0x0210
        /*00ee*/ 	.short	0x0030


	//----- nvinfo : EIATTR_SW_WAR
	.align		4
.L_6097:
        /*00f0*/ 	.byte	0x04, 0x36
        /*00f2*/ 	.short	(.L_6099 - .L_6098)
.L_6098:
        /*00f4*/ 	.word	0x00000008
.L_6099:


//--------------------- .nv.info._ZN43_GLOBAL__N__9ae7fba5_10_SoftMax_cu_9f978f6321softmax_warp_backwardIfN3c108BFloat16EfLi3ELb0ELb0EEEvPT0_PKT_S7_iiiPKb --------------------------
	.section	.nv.info._ZN43_GLOBAL__N__9ae7fba5_10_SoftMax_cu_9f978f6321softmax_warp_backwardIfN3c108BFloat16EfLi3ELb0ELb0EEEvPT0_PKT_S7_iiiPKb,"",@"SHT_CUDA_INFO"
	.sectionflags	@""
	.align	4


	//----- nvinfo : EIATTR_CUDA_API_VERSION
	.align		4
        /*0000*/ 	.byte	0x04, 0x37
        /*0002*/ 	.short	(.L_6101 - .L_6100)
.L_6100:
        /*0004*/ 	.word	0x00000082


	//----- nvinfo : EIATTR_KPARAM_INFO
	.align		4
.L_6101:
        /*0008*/ 	.byte	0x04, 0x17
        /*000a*/ 	.short	(.L_6103 - .L_6102)
.L_6102:
        /*000c*/ 	.word	0x00000000
        /*0010*/ 	.short	0x0006
        /*0012*/ 	.short	0x0028
        /*0014*/ 	.byte	0x00, 0xf0, 0x21, 0x00


	//----- nvinfo : EIATTR_KPARAM_INFO
	.align		4
.L_6103:
        /*0018*/ 	.byte	0x04, 0x17
        /*001a*/ 	.short	(.L_6105 - .L_6104)
.L_6104:
        /*001c*/ 	.word	0x00000000
        /*0020*/ 	.short	0x0005
        /*0022*/ 	.short	0x0020
        /*0024*/ 	.byte	0x00, 0xf0, 0x11, 0x00


	//----- nvinfo : EIATTR_KPARAM_INFO
	.align		4
.L_6105:
        /*0028*/ 	.byte	0x04, 0x17
        /*002a*/ 	.short	(.L_6107 - .L_6106)
.L_6106:
        /*002c*/ 	.word	0x00000000
        /*0030*/ 	.short	0x0004
        /*0032*/ 	.short	0x001c
        /*0034*/ 	.byte	0x00, 0xf0, 0x11, 0x00


	//----- nvinfo : EIATTR_KPARAM_INFO
	.align		4
.L_6107:
        /*0038*/ 	.byte	0x04, 0x17
        /*003a*/ 	.short	(.L_6109 - .L_6108)
.L_6108:
        /*003c*/ 	.word	0x00000000
        /*0040*/ 	.short	0x0003
        /*0042*/ 	.short	0x0018
        /*0044*/ 	.byte	0x00, 0xf0, 0x11, 0x00


	//----- nvinfo : EIATTR_KPARAM_INFO
	.align		4
.L_6109:
        /*0048*/ 	.byte	0x04, 0x17
        /*004a*/ 	.short	(.L_6111 - .L_6110)
.L_6110:
        /*004c*/ 	.word	0x00000000
        /*0050*/ 	.short	0x0002
        /*0052*/ 	.short	0x0010
        /*0054*/ 	.byte	0x00, 0xf0, 0x21, 0x00


	//----- nvinfo : EIATTR_KPARAM_INFO
	.align		4
.L_6111:
        /*0058*/ 	.byte	0x04, 0x17
        /*005a*/ 	.short	(.L_6113 - .L_6112)
.L_6112:
        /*005c*/ 	.word	0x00000000
        /*0060*/ 	.short	0x0001
        /*0062*/ 	.short	0x0008
        /*0064*/ 	.byte	0x00, 0xf0, 0x21, 0x00


	//----- nvinfo : EIATTR_KPARAM_INFO
	.align		4
.L_6113:
        /*0068*/ 	.byte	0x04, 0x17
        /*006a*/ 	.short	(.L_6115 - .L_6114)
.L_6114:
        /*006c*/ 	.word	0x00000000
        /*0070*/ 	.short	0x0000
        /*0072*/ 	.short	0x0000
        /*0074*/ 	.byte	0x00, 0xf0, 0x21, 0x00


	//----- nvinfo : EIATTR_SPARSE_MMA_MASK
	.align		4
.L_6115:
        /*0078*/ 	.byte	0x03, 0x50
        /*007a*/ 	.short	0x0000


	//----- nvinfo : EIATTR_MAXREG_COUNT
	.align		4
        /*007c*/ 	.byte	0x03, 0x1b
        /*007e*/ 	.short	0x00ff


	//----- nvinfo : EIATTR_MERCURY_ISA_VERSION
	.align		4
        /*0080*/ 	.byte	0x03, 0x5f
        /*0082*/ 	.short	0x0101


	//----- nvinfo : EIATTR_COOP_GROUP_MASK_REGIDS
	.align		4
        /*0084*/ 	.byte	0x04, 0x29
        /*0086*/ 	.short	(.L_6117 - .L_6116)


	//   ....[0]....
.L_6116:
        /*0088*/ 	.word	0xffffffff


	//   ....[1]....
        /*008c*/ 	.word	0xffffffff


	//   ....[2]....
        /*0090*/ 	.word	0xffffffff


	//   ....[3]....
        /*0094*/ 	.word	0xffffffff


	//   ....[4]....
        /*0098*/ 	.word	0xffffffff


	//   ....[5]....
        /*009c*/ 	.word	0xffffffff


	//----- nvinfo : EIATTR_COOP_GROUP_INSTR_OFFSETS
	.align		4
.L_6117:
        /*00a0*/ 	.byte	0x04, 0x28
        /*00a2*/ 	.short	(.L_6119 - .L_6118)


	//   ....[0]....
.L_6118:
        /*00a4*/ 	.word	0x00000320


	//   ....[1]....
        /*00a8*/ 	.word	0x00000330


	//   ....[2]....
        /*00ac*/ 	.word	0x00000360


	//   ....[3]....
        /*00b0*/ 	.word	0x00000370


	//   ....[4]....
        /*00b4*/ 	.word	0x000003a0


	//   ....[5]....
        /*00b8*/ 	.word	0x000003b0


	//----- nvinfo : EIATTR_EXIT_INSTR_OFFSETS
	.align		4
.L_6119:
        /*00bc*/ 	.byte	0x04, 0x1c
        /*00be*/ 	.short	(.L_6121 - .L_6120)


	//   ....[0]....
.L_6120:
        /*00c0*/ 	.word	0x000003c0


	//   ....[1]....
        /*00c4*/ 	.word	0x00000470


	//   ....[2]....
        /*00c8*/ 	.word	0x00000480


	//   ....[3]....
        /*00cc*/ 	.word	0x00000510


	//----- nvinfo : EIATTR_CBANK_PARAM_SIZE
	.align		4
.L_6121:
        /*00d0*/ 	.byte	0x03, 0x19
        /*00d2*/ 	.short	0x0030


	//----- nvinfo : EIATTR_PARAM_CBANK
	.align		4
        /*00d4*/ 	.byte	0x04, 0x0a
        /*00d6*/ 	.short	(.L_6123 - .L_6122)
	.align		4
.L_6122:
        /*00d8*/ 	.word	index@(.nv.constant0._ZN43_GLOBAL__N__9ae7fba5_10_SoftMax_cu_9f978f6321softmax_warp_backwardIfN3c108BFloat16EfLi3ELb0ELb0EEEvPT0_PKT_S7_iiiPKb)
        /*00dc*/ 	.short	0x0210
        /*00de*/ 	.short	0x0030


	//----- nvinfo : EIATTR_SW_WAR
	.align		4
.L_6123:
        /*00e0*/ 	.byte	0x04, 0x36
        /*00e2*/ 	.short	(.L_6125 - .L_6124)
.L_6124:
        /*00e4*/ 	.word	0x00000008
.L_6125:


//--------------------- .nv.info._ZN43_GLOBAL__N__9ae7fba5_10_SoftMax_cu_9f978f6321softmax_warp_backwardIfN3c108BFloat16EfLi2ELb0ELb0EEEvPT0_PKT_S7_iiiPKb --------------------------
	.section	.nv.info._ZN43_GLOBAL__N__9ae7fba5_10_SoftMax_cu_9f978f6321softmax_warp_backwardIfN3c108BFloat16EfLi2ELb0ELb0EEEvPT0_PKT_S7_iiiPKb,"",@"SHT_CUDA_INFO"
	.sectionflags	@""
	.align	4


	//----- nvinfo : EIATTR_CUDA_API_VERSION
	.align		4
        /*0000*/ 	.byte	0x04, 0x37
        /*0002*/ 	.short	(.L_6127 - .L_6126)
.L_6126:
        /*0004*/ 	.word	0x00000082


	//----- nvinfo : EIATTR_KPARAM_INFO
	.align		4
.L_6127:
        /*0008*/ 	.byte	0x04, 0x17
        /*000a*/ 	.short	(.L_6129 - .L_6128)
.L_6128:
        /*000c*/ 	.word	0x00000000
        /*0010*/ 	.short	0x0006
        /*0012*/ 	.short	0x0028
        /*0014*/ 	.byte	0x00, 0xf0, 0x21, 0x00


	//----- nvinfo : EIATTR_KPARAM_INFO
	.align		4
.L_6129:
        /*0018*/ 	.byte	0x04, 0x17
        /*001a*/ 	.short	(.L_6131 - .L_6130)
.L_6130:
        /*001c*/ 	.word	0x00000000
        /*0020*/ 	.short	0x0005
        /*0022*/ 	.short	0x0020
        /*0024*/ 	.byte	0x00, 0xf0, 0x11, 0x00


	//----- nvinfo : EIATTR_KPARAM_INFO
	.align		4
.L_6131:
        /*0028*/ 	.byte	0x04, 0x17
        /*002a*/ 	.short	(.L_6133 - .L_6132)
.L_6132:
        /*002c*/ 	.word	0x00000000
        /*0030*/ 	.short	0x0004
        /*0032*/ 	.short	0x001c
        /*0034*/ 	.byte	0x00, 0xf0, 0x11, 0x00


	//----- nvinfo : EIATTR_KPARAM_INFO
	.align		4
.L_6133:
        /*0038*/ 	.byte	0x04, 0x17
        /*003a*/ 	.short	(.L_6135 - .L_6134)
.L_6134:
        /*003c*/ 	.word	0x00000000
        /*0040*/ 	.short	0x0003
        /*0042*/ 	.short	0x0018
        /*0044*/ 	.byte	0x00, 0xf0, 0x11, 0x00


	//----- nvinfo : EIATTR_KPARAM_INFO
	.align		4
.L_6135:
        /*0048*/ 	.byte	0x04, 0x17
        /*004a*/ 	.short	(.L_6137 - .L_6136)
.L_6136:
        /*004c*/ 	.word	0x00000000
        /*0050*/ 	.short	0x0002
        /*0052*/ 	.short	0x0010
        /*0054*/ 	.byte	0x00, 0xf0, 0x21, 0x00


	//----- nvinfo : EIATTR_KPARAM_INFO
	.align		4
.L_6137:
        /*0058*/ 	.byte	0x04, 0x17
        /*005a*/ 	.short	(.L_6139 - .L_6138)
.L_6138:
        /*005c*/ 	.word	0x00000000
        /*0060*/ 	.short	0x0001
        /*0062*/ 	.short	0x0008
        /*0064*/ 	.byte	0x00, 0xf0, 0x21, 0x00


	//----- nvinfo : EIATTR_KPARAM_INFO
	.align		4
.L_6139:
        /*0068*/ 	.byte	0x04, 0x17
        /*006a*/ 	.short	(.L_6141 - .L_6140)
.L_6140:
        /*006c*/ 	.word	0x00000000
        /*0070*/ 	.short	0x0000
        /*0072*/ 	.short	0x0000
        /*0074*/ 	.byte	0x00, 0xf0, 0x21, 0x00


	//----- nvinfo : EIATTR_SPARSE_MMA_MASK
	.align		4
.L_6141:
        /*0078*/ 	.byte	0x03, 0x50
        /*007a*/ 	.short	0x0000


	//----- nvinfo : EIATTR_MAXREG_COUNT
	.align		4
        /*007c*/ 	.byte	0x03, 0x1b
        /*007e*/ 	.short	0x00ff


	//----- nvinfo : EIATTR_MERCURY_ISA_VERSION
	.align		4
        /*0080*/ 	.byte	0x03, 0x5f
        /*0082*/ 	.short	0x0101


	//----- nvinfo : EIATTR_COOP_GROUP_MASK_REGIDS
	.align		4
        /*0084*/ 	.byte	0x04, 0x29
        /*0086*/ 	.short	(.L_6143 - .L_6142)


	//   ....[0]....
.L_6142:
        /*0088*/ 	.word	0xffffffff


	//   ....[1]....
        /*008c*/ 	.word	0xffffffff


	//   ....[2]....
        /*0090*/ 	.word	0xffffffff


	//   ....[3]....
        /*0094*/ 	.word	0xffffffff


	//----- nvinfo : EIATTR_COOP_GROUP_INSTR_OFFSETS
	.align		4
.L_6143:
        /*0098*/ 	.byte	0x04, 0x28
        /*009a*/ 	.short	(.L_6145 - .L_6144)


	//   ....[0]....
.L_6144:
        /*009c*/ 	.word	0x00000310


	//   ....[1]....
        /*00a0*/ 	.word	0x00000320


	//   ....[2]....
        /*00a4*/ 	.word	0x00000350


	//   ....[3]....
        /*00a8*/ 	.word	0x00000360


	//----- nvinfo : EIATTR_EXIT_INSTR_OFFSETS
	.align		4
.L_6145:
        /*00ac*/ 	.byte	0x04, 0x1c
        /*00ae*/ 	.short	(.L_6147 - .L_6146)


	//   ....[0]....
.L_6146:
        /*00b0*/ 	.word	0x00000370


	//   ....[1]....
        /*00b4*/ 	.word	0x00000420


	//   ....[2]....
        /*00b8*/ 	.word	0x00000430


	//   ....[3]....
        /*00bc*/ 	.word	0x000004c0


	//----- nvinfo : EIATTR_CBANK_PARAM_SIZE
	.align		4
.L_6147:
        /*00c0*/ 	.byte	0x03, 0x19
        /*00c2*/ 	.short	0x0030


	//----- nvinfo : EIATTR_PARAM_CBANK
	.align		4
        /*00c4*/ 	.byte	0x04, 0x0a
        /*00c6*/ 	.short	(.L_6149 - .L_6148)
	.align		4
.L_6148:
        /*00c8*/ 	.word	index@(.nv.constant0._ZN43_GLOBAL__N__9ae7fba5_10_SoftMax_cu_9f978f6321softmax_warp_backwardIfN3c108BFloat16EfLi2ELb0ELb0EEEvPT0_PKT_S7_iiiPKb)
        /*00cc*/ 	.short	0x0210
        /*00ce*/ 	.short	0x0030


	//----- nvinfo : EIATTR_SW_WAR
	.align		4
.L_6149:
        /*00d0*/ 	.byte	0x04, 0x36
        /*00d2*/ 	.short	(.L_6151 - .L_6150)
.L_6150:
        /*00d4*/ 	.word	0x00000008
.L_6151:


//--------------------- .nv.info._ZN43_GLOBAL__N__9ae7fba5_10_SoftMax_cu_9f978f6321softmax_warp_backwardIfN3c108BFloat16EfLi1ELb0ELb0EEEvPT0_PKT_S7_iiiPKb --------------------------
	.section	.nv.info._ZN43_GLOBAL__N__9ae7fba5_10_SoftMax_cu_9f978f6321softmax_warp_backwardIfN3c108BFloat16EfLi1ELb0ELb0EEEvPT0_PKT_S7_iiiPKb,"",@"SHT_CUDA_INFO"
	.sectionflags	@""
	.align	4


	//----- nvinfo : EIATTR_CUDA_API_VERSION
	.align		4
        /*0000*/ 	.byte	0x04, 0x37
        /*0002*/ 	.short	(.L_6153 - .L_6152)
.L_6152:
        /*0004*/ 	.word	0x00000082


	//----- nvinfo : EIATTR_KPARAM_INFO
	.align		4
.L_6153:
        /*0008*/ 	.byte	0x04, 0x17
        /*000a*/ 	.short	(.L_6155 - .L_6154)
.L_6154:
        /*000c*/ 	.word	0x00000000
        /*0010*/ 	.short	0x0006
        /*0012*/ 	.short	0x0028
        /*0014*/ 	.byte	0x00, 0xf0, 0x21, 0x00


	//----- nvinfo : EIATTR_KPARAM_INFO
	.align		4
.L_6155:
        /*0018*/ 	.byte	0x04, 0x17
        /*001a*/ 	.short	(.L_6157 - .L_6156)
.L_6156:
        /*001c*/ 	.word	0x00000000
        /*0020*/ 	.short	0x0005
        /*0022*/ 	.short	0x0020
        /*0024*/ 	.byte	0x00, 0xf0, 0x11, 0x00


	//----- nvinfo : EIATTR_KPARAM_INFO
	.align		4
.L_6157:
        /*0028*/ 	.byte	0x04, 0x17
        /*002a*/ 	.short	(.L_6159 - .L_6158)
.L_6158:
        /*002c*/ 	.word	0x00000000
        /*0030*/ 	.short	0x0004
        /*0032*/ 	.short	0x001c
        /*0034*/ 	.byte	0x00, 0xf0, 0x11, 0x00


	//----- nvinfo : EIATTR_KPARAM_INFO
	.align		4
.L_6159:
        /*0038*/ 	.byte	0x04, 0x17
        /*003a*/ 	.short	(.L_6161 - .L_6160)
.L_6160:
        /*003c*/ 	.word	0x00000000
        /*0040*/ 	.short	0x0003
        /*0042*/ 	.short	0x0018
        /*0044*/ 	.byte	0x00, 0xf0, 0x11, 0x00


	//----- nvinfo : EIATTR_KPARAM_INFO
	.align		4
.L_6161:
        /*0048*/ 	.byte	0x04, 0x17
        /*004a*/ 	.short	(.L_6163 - .L_6162)
.L_6162:
        /*004c*/ 	.word	0x00000000
        /*0050*/ 	.short	0x0002
        /*0052*/ 	.short	0x0010
        /*0054*/ 	.byte	0x00, 0xf0, 0x21, 0x00


	//----- nvinfo : EIATTR_KPARAM_INFO
	.align		4
.L_6163:
        /*0058*/ 	.byte	0x04, 0x17
        /*005a*/ 	.short	(.L_6165 - .L_6164)
.L_6164:
        /*005c*/ 	.word	0x00000000
        /*0060*/ 	.short	0x0001
        /*0062*/ 	.short	0x0008
        /*0064*/ 	.byte	0x00, 0xf0, 0x21, 0x00


	//----- nvinfo : EIATTR_KPARAM_INFO
	.align		4
.L_6165:
        /*0068*/ 	.byte	0x04, 0x17
        /*006a*/ 	.short	(.L_6167 - .L_6166)
.L_6166:
        /*006c*/ 	.word	0x00000000
        /*0070*/ 	.short	0x0000
        /*0072*/ 	.short	0x0000
        /*0074*/ 	.byte	0x00, 0xf0, 0x21, 0x00


	//----- nvinfo : EIATTR_SPARSE_MMA_MASK
	.align		4
.L_6167:
        /*0078*/ 	.byte	0x03, 0x50
        /*007a*/ 	.short	0x0000


	//----- nvinfo : EIATTR_MAXREG_COUNT
	.align		4
        /*007c*/ 	.byte	0x03, 0x1b
        /*007e*/ 	.short	0x00ff


	//----- nvinfo : EIATTR_MERCURY_ISA_VERSION
	.align		4
        /*0080*/ 	.byte	0x03, 0x5f
        /*0082*/ 	.short	0x0101


	//----- nvinfo : EIATTR_COOP_GROUP_MASK_REGIDS
	.align		4
        /*0084*/ 	.byte	0x04, 0x29
        /*0086*/ 	.short	(.L_6169 - .L_6168)


	//   ....[0]....
.L_6168:
        /*0088*/ 	.word	0xffffffff


	//   ....[1]....
        /*008c*/ 	.word	0xffffffff


	//----- nvinfo : EIATTR_COOP_GROUP_INSTR_OFFSETS
	.align		4
.L_6169:
        /*0090*/ 	.byte	0x04, 0x28
        /*0092*/ 	.short	(.L_6171 - .L_6170)


	//   ....[0]....
.L_6170:
        /*0094*/ 	.word	0x000002f0


	//   ....[1]....
        /*0098*/ 	.word	0x00000310


	//----- nvinfo : EIATTR_EXIT_INSTR_OFFSETS
	.align		4
.L_6171:
        /*009c*/ 	.byte	0x04, 0x1c
        /*009e*/ 	.short	(.L_6173 - .L_6172)


	//   ....[0]....
.L_6172:
        /*00a0*/ 	.word	0x00000320


	//   ....[1]....
        /*00a4*/ 	.word	0x000003d0


	//   ....[2]....
        /*00a8*/ 	.word	0x000003e0


	//   ....[3]....
        /*00ac*/ 	.word	0x00000470


	//----- nvinfo : EIATTR_CBANK_PARAM_SIZE
	.align		4
.L_6173:
        /*00b0*/ 	.byte	0x03, 0x19
        /*00b2*/ 	.short	0x0030


	//----- nvinfo : EIATTR_PARAM_CBANK
	.align		4
        /*00b4*/ 	.byte	0x04, 0x0a
        /*00b6*/ 	.short	(.L_6175 - .L_6174)
	.align		4
.L_6174:
        /*00b8*/ 	.word	index@(.nv.constant0._ZN43_GLOBAL__N__9ae7fba5_10_SoftMax_cu_9f978f6321softmax_warp_backwardIfN3c108BFloat16EfLi1ELb0ELb0EEEvPT0_PKT_S7_iiiPKb)
        /*00bc*/ 	.short	0x0210
        /*00be*/ 	.short	0x0030


	//----- nvinfo : EIATTR_SW_WAR
	.align		4
.L_6175:
        /*00c0*/ 	.byte	0x04, 0x36
        /*00c2*/ 	.short	(.L_6177 - .L_6176)
.L_6176:
        /*00c4*/ 	.word	0x00000008
.L_6177:


//--------------------- .nv.info._ZN43_GLOBAL__N__9ae7fba5_10_SoftMax_cu_9f978f6321softmax_warp_backwardIfN3c108BFloat16EfLi0ELb0ELb0EEEvPT0_PKT_S7_iiiPKb --------------------------
	.section	.nv.info._ZN43_GLOBAL__N__9ae7fba5_10_SoftMax_cu_9f978f6321softmax_warp_backwardIfN3c108BFloat16EfLi0ELb0ELb0EEEvPT0_PKT_S7_iiiPKb,"",@"SHT_CUDA_INFO"
	.sectionflags	@""
	.align	4


	//----- nvinfo : EIATTR_CUDA_API_VERSION
	.align		4
        /*0000*/ 	.byte	0x04, 0x37
        /*0002*/ 	.short	(.L_6179 - .L_6178)
.L_6178:
        /*0004*/ 	.word	0x00000082


	//----- nvinfo : EIATTR_KPARAM_INFO
	.align		4
.L_6179:
        /*0008*/ 	.byte	0x04, 0x17
        /*000a*/ 	.short	(.L_6181 - .L_6180)
.L_6180:
        /*000c*/ 	.word	0x00000000
        /*0010*/ 	.short	0x0006
        /*0012*/ 	.short	0x0028
        /*0014*/ 	.byte	0x00, 0xf0, 0x21, 0x00


	//----- nvinfo : EIATTR_KPARAM_INFO
	.align		4
.L_6181:
        /*0018*/ 	.byte	0x04, 0x17
        /*001a*/ 	.short	(.L_6183 - .L_6182)
.L_6182:
        /*001c*/ 	.word	0x00000000
        /*0020*/ 	.short	0x0005
        /*0022*/ 	.short	0x0020
        /*0024*/ 	.byte	0x00, 0xf0, 0x11, 0x00


	//----- nvinfo : EIATTR_KPARAM_INFO
	.align		4
.L_6183:
        /*0028*/ 	.byte	0x04, 0x17
        /*002a*/ 	.short	(.L_6185 - .L_6184)
.L_6184:
        /*002c*/ 	.word	0x00000000
        /*0030*/ 	.short	0x0004
        /*0032*/ 	.short	0x001c
        /*0034*/ 	.byte	0x00, 0xf0, 0x11, 0x00


	//----- nvinfo : EIATTR_KPARAM_INFO
	.align		4
.L_6185:
        /*0038*/ 	.byte	0x04, 0x17
        /*003a*/ 	.short	(.L_6187 - .L_6186)
.L_6186:
        /*003c*/ 	.word	0x00000000
        /*0040*/ 	.short	0x0003
        /*0042*/ 	.short	0x0018
        /*0044*/ 	.byte	0x00, 0xf0, 0x11, 0x00


	//----- nvinfo : EIATTR_KPARAM_INFO
	.align		4
.L_6187:
        /*0048*/ 	.byte	0x04, 0x17
        /*004a*/ 	.short	(.L_6189 - .L_6188)
.L_6188:
        /*004c*/ 	.word	0x00000000
        /*0050*/ 	.short	0x0002
        /*0052*/ 	.short	0x0010
        /*0054*/ 	.byte	0x00, 0xf0, 0x21, 0x00


	//----- nvinfo : EIATTR_KPARAM_INFO
	.align		4
.L_6189:
        /*0058*/ 	.byte	0x04, 0x17
        /*005a*/ 	.short	(.L_6191 - .L_6190)
.L_6190:
        /*005c*/ 	.word	0x00000000
        /*0060*/ 	.short	0x0001
        /*0062*/ 	.short	0x0008
        /*0064*/ 	.byte	0x00, 0xf0, 0x21, 0x00


	//----- nvinfo : EIATTR_KPARAM_INFO
	.align		4
.L_6191:
        /*0068*/ 	.byte	0x04, 0x17
        /*006a*/ 	.short	(.L_6193 - .L_6192)
.L_6192:
        /*006c*/ 	.word	0x00000000
        /*0070*/ 	.short	0x0000
        /*0072*/ 	.short	0x0000
        /*0074*/ 	.byte	0x00, 0xf0, 0x21, 0x00


	//----- nvinfo : EIATTR_SPARSE_MMA_MASK
	.align		4
.L_6193:
        /*0078*/ 	.byte	0x03, 0x50
        /*007a*/ 	.short	0x0000


	//----- nvinfo : EIATTR_MAXREG_COUNT
	.align		4
        /*007c*/ 	.byte	0x03, 0x1b
        /*007e*/ 	.short	0x00ff


	//----- nvinfo : EIATTR_MERCURY_ISA_VERSION
	.align		4
        /*0080*/ 	.byte	0x03, 0x5f
        /*0082*/ 	.short	0x0101


	//----- nvinfo : EIATTR_EXIT_INSTR_OFFSETS
	.align		4
        /*0084*/ 	.byte	0x04, 0x1c
        /*0086*/ 	.short	(.L_6195 - .L_6194)


	//   ....[0]....
.L_6194:
        /*0088*/ 	.word	0x000002a0


	//   ....[1]....
        /*008c*/ 	.word	0x000002b0


	//   ....[2]....
        /*0090*/ 	.word	0x00000340


	//   ....[3]....
        /*0094*/ 	.word	0x000003a0


	//----- nvinfo : EIATTR_CBANK_PARAM_SIZE
	.align		4
.L_6195:
        /*0098*/ 	.byte	0x03, 0x19
        /*009a*/ 	.short	0x0030


	//----- nvinfo : EIATTR_PARAM_CBANK
	.align		4
        /*009c*/ 	.byte	0x04, 0x0a
        /*009e*/ 	.short	(.L_6197 - .L_6196)
	.align		4
.L_6196:
        /*00a0*/ 	.word	index@(.nv.constant0._ZN43_GLOBAL__N__9ae7fba5_10_SoftMax_cu_9f978f6321softmax_warp_backwardIfN3c108BFloat16EfLi0ELb0ELb0EEEvPT0_PKT_S7_iiiPKb)
        /*00a4*/ 	.short	0x0210
        /*00a6*/ 	.short	0x0030


	//----- nvinfo : EIATTR_SW_WAR
	.align		4
.L_6197:
        /*00a8*/ 	.byte	0x04, 0x36
        /*00aa*/ 	.short	(.L_6199 - .L_6198)
.L_6198:
        /*00ac*/ 	.word	0x00000008
.L_6199:


//--------------------- .nv.info._ZN43_GLOBAL__N__9ae7fba5_10_SoftMax_cu_9f978f6321softmax_warp_backwardIN3c108BFloat16ES2_fLi10ELb0ELb0EEEvPT0_PKT_S7_iiiPKb --------------------------
	.section	.nv.info._ZN43_GLOBAL__N__9ae7fba5_10_SoftMax_cu_9f978f6321softmax_warp_backwardIN3c108BFloat16ES2_fLi10ELb0ELb0EEEvPT0_PKT_S7_iiiPKb,"",@"SHT_CUDA_INFO"
	.sectionflags	@""
	.align	4


	//----- nvinfo : EIATTR_CUDA_API_VERSION
	.align		4
        /*0000*/ 	.byte	0x04, 0x37
        /*0002*/ 	.short	(.L_6201 - .L_6200)
.L_6200:
        /*0004*/ 	.word	0x00000082


	//----- nvinfo : EIATTR_KPARAM_INFO
	.align		4
.L_6201:
        /*0008*/ 	.byte	0x04, 0x17
        /*000a*/ 	.short	(.L_6203 - .L_6202)
.L_6202:
        /*000c*/ 	.word	0x00000000
        /*0010*/ 	.short	0x0006
        /*0012*/ 	.short	0x0028
        /*0014*/ 	.byte	0x00, 0xf0, 0x21, 0x00


	//----- nvinfo : EIATTR_KPARAM_INFO
	.align		4
.L_6203:
        /*0018*/ 	.byte	0x04, 0x17
        /*001a*/ 	.short	(.L_6205 - .L_6204)
.L_6204:
        /*001c*/ 	.word	0x00000000
        /*0020*/ 	.short	0x0005
        /*0022*/ 	.short	0x0020
        /*0024*/ 	.byte	0x00, 0xf0, 0x11, 0x00


	//----- nvinfo : EIATTR_KPARAM_INFO
	.align		4
.L_6205:
        /*0028*/ 	.byte	0x04, 0x17
        /*002a*/ 	.short	(.L_6207 - .L_6206)
.L_6206:
        /*002c*/ 	.word	0x00000000
        /*0030*/ 	.short	0x0004
        /*0032*/ 	.short	0x001c
        /*0034*/ 	.byte	0x00, 0xf0, 0x11, 0x00


	//----- nvinfo : EIATTR_KPARAM_INFO
	.align		4
.L_6207:
        /*0038*/ 	.byte	0x04, 0x17
        /*003a*/ 	.short	(.L_6209 - .L_6208)
.L_6208:
        /*003c*/ 	.word	0x00000000
        /*0040*/ 	.short	0x0003
        /*0042*/ 	.short	0x0018
        /*0044*/ 	.byte	0x00, 0xf0, 0x11, 0x00


	//----- nvinfo : EIATTR_KPARAM_INFO
	.align		4
.L_6209:
        /*0048*/ 	.byte	0x04, 0x17
        /*004a*/ 	.short	(.L_6211 - .L_6210)
.L_6210:
        /*004c*/ 	.word	0x00000000
        /*0050*/ 	.short	0x0002
        /*0052*/ 	.short	0x0010
        /*0054*/ 	.byte	0x00, 0xf0, 0x21, 0x00


	//----- nvinfo : EIATTR_KPARAM_INFO
	.align		4
.L_6211:
        /*0058*/ 	.byte	0x04, 0x17
        /*005a*/ 	.short	(.L_6213 - .L_6212)
.L_6212:
        /*005c*/ 	.word	0x00000000
        /*0060*/ 	.short	0x0001
        /*0062*/ 	.short	0x0008
        /*0064*/ 	.byte	0x00, 0xf0, 0x21, 0x00


	//----- nvinfo : EIATTR_KPARAM_INFO
	.align		4
.L_6213:
        /*0068*/ 	.byte	0x04, 0x17
        /*006a*/ 	.short	(.L_6215 - .L_6214)
.L_6214:
        /*006c*/ 	.word	0x00000000
        /*0070*/ 	.short	0x0000
        /*0072*/ 	.short	0x0000
        /*0074*/ 	.byte	0x00, 0xf0, 0x21, 0x00


	//----- nvinfo : EIATTR_SPARSE_MMA_MASK
	.align		4
.L_6215:
        /*0078*/ 	.byte	0x03, 0x50
        /*007a*/ 	.short	0x0000


	//----- nvinfo : EIATTR_MAXREG_COUNT
	.align		4
        /*007c*/ 	.byte	0x03, 0x1b
        /*007e*/ 	.short	0x00ff


	//----- nvinfo : EIATTR_MERCURY_ISA_VERSION
	.align		4
        /*0080*/ 	.byte	0x03, 0x5f
        /*0082*/ 	.short	0x0101


	//----- nvinfo : EIATTR_COOP_GROUP_MASK_REGIDS
	.align		4
        /*0084*/ 	.byte	0x04, 0x29
        /*0086*/ 	.short	(.L_6217 - .L_6216)


	//   ....[0]....
.L_6216:
        /*0088*/ 	.word	0xffffffff


	//   ....[1]....
        /*008c*/ 	.word	0xffffffff


	//   ....[2]....
        /*0090*/ 	.word	0xffffffff


	//   ....[3]....
        /*0094*/ 	.word	0xffffffff


	//   ....[4]....
        /*0098*/ 	.word	0xffffffff


	//----- nvinfo : EIATTR_COOP_GROUP_INSTR_OFFSETS
	.align		4
.L_6217:
        /*009c*/ 	.byte	0x04, 0x28
        /*009e*/ 	.short	(.L_6219 - .L_6218)


	//   ....[0]....
.L_6218:
        /*00a0*/ 	.word	0x00001100


	//   ....[1]....
        /*00a4*/ 	.word	0x00001120


	//   ....[2]....
        /*00a8*/ 	.word	0x00001140


	//   ....[3]....
        /*00ac*/ 	.word	0x00001160


	//   ....[4]....
        /*00b0*/ 	.word	0x00001190


	//----- nvinfo : EIATTR_EXIT_INSTR_OFFSETS
	.align		4
.L_6219:
        /*00b4*/ 	.byte	0x04, 0x1c
        /*00b6*/ 	.short	(.L_6221 - .L_6220)


	//   ....[0]....
.L_6220:
        /*00b8*/ 	.word	0x00001250


	//   ....[1]....
        /*00bc*/ 	.word	0x00001b90


	//   ....[2]....
        /*00c0*/ 	.word	0x00001bd0


	//----- nvinfo : EIATTR_CBANK_PARAM_SIZE
	.align		4
.L_6221:
        /*00c4*/ 	.byte	0x03, 0x19
        /*00c6*/ 	.short	0x0030


	//----- nvinfo : EIATTR_PARAM_CBANK
	.align		4
        /*00c8*/ 	.byte	0x04, 0x0a
        /*00ca*/ 	.short	(.L_6223 - .L_6222)
	.align		4
.L_6222:
        /*00cc*/ 	.word	index@(.nv.constant0._ZN43_GLOBAL__N__9ae7fba5_10_SoftMax_cu_9f978f6321softmax_warp_backwardIN3c108BFloat16ES2_fLi10ELb0ELb0EEEvPT0_PKT_S7_iiiPKb)
        /*00d0*/ 	.short	0x0210
        /*00d2*/ 	.short	0x0030


	//----- nvinfo : EIATTR_SW_WAR
	.align		4
.L_6223:
        /*00d4*/ 	.byte	0x04, 0x36
        /*00d6*/ 	.short	(.L_6225 - .L_6224)
.L_6224:
        /*00d8*/ 	.word	0x00000008
.L_6225:


//--------------------- .nv.info._ZN43_GLOBAL__N__9ae7fba5_10_SoftMax_cu_9f978f6321softmax_warp_backwardIN3c108BFloat16ES2_fLi9ELb0ELb0EEEvPT0_PKT_S7_iiiPKb --------------------------
	.section	.nv.info._ZN43_GLOBAL__N__9ae7fba5_10_SoftMax_cu_9f978f6321softmax_warp_backwardIN3c108BFloat16ES2_fLi9ELb0ELb0EEEvPT0_PKT_S7_iiiPKb,"",@"SHT_CUDA_INFO"
	.sectionflags	@""
	.align	4


	//----- nvinfo : EIATTR_CUDA_API_VERSION
	.align		4
        /*0000*/ 	.byte	0x04, 0x37
        /*0002*/ 	.short	(.L_6227 - .L_6226)
.L_6226:
        /*0004*/ 	.word	0x00000082


	//----- nvinfo : EIATTR_KPARAM_INFO
	.align		4
.L_6227:
        /*0008*/ 	.byte	0x04, 0x17
        /*000a*/ 	.short	(.L_6229 - .L_6228)
.L_6228:
        /*000c*/ 	.word	0x00000000
        /*0010*/ 	.short	0x0006
        /*0012*/ 	.short	0x0028
        /*0014*/ 	.byte	0x00, 0xf0, 0x21, 0x00


	//----- nvinfo : EIATTR_KPARAM_INFO
	.align		4
.L_6229:
        /*0018*/ 	.byte	0x04, 0x17
        /*001a*/ 	.short	(.L_6231 - .L_6230)
.L_6230:
        /*001c*/ 	.word	0x00000000
        /*0020*/ 	.short	0x0005
        /*0022*/ 	.short	0x0020
        /*0024*/ 	.byte	0x00, 0xf0, 0x11, 0x00


	//----- nvinfo : EIATTR_KPARAM_INFO
	.align		4
.L_6231:
        /*0028*/ 	.byte	0x04, 0x17
        /*002a*/ 	.short	(.L_6233 - .L_6232)
.L_6232:
        /*002c*/ 	.word	0x00000000
        /*0030*/ 	.short	0x0004
        /*0032*/ 	.short	0x001c
        /*0034*/ 	.byte	0x00, 0xf0, 0x11, 0x00


	//----- nvinfo : EIATTR_KPARAM_INFO
	.align		4
.L_6233:
        /*0038*/ 	.byte	0x04, 0x17
        /*003a*/ 	.short	(.L_6235 - .L_6234)
.L_6234:
        /*003c*/ 	.word	0x00000000
        /*0040*/ 	.short	0x0003
        /*0042*/ 	.short	0x0018
        /*0044*/ 	.byte	0x00, 0xf0, 0x11, 0x00


	//----- nvinfo : EIATTR_KPARAM_INFO
	.align		4
.L_6235:
        /*0048*/ 	.byte	0x04, 0x17
        /*004a*/ 	.short	(.L_6237 - .L_6236)
.L_6236:
        /*004c*/ 	.word	0x00000000
        /*0050*/ 	.short	0x0002
        /*0052*/ 	.short	0x0010
        /*0054*/ 	.byte	0x00, 0xf0, 0x21, 0x00


	//----- nvinfo : EIATTR_KPARAM_INFO
	.align		4
.L_6237:
        /*0058*/ 	.byte	0x04, 0x17
        /*005a*/ 	.short	(.L_6239 - .L_6238)
.L_6238:
        /*005c*/ 	.word	0x00000000
        /*0060*/ 	.short	0x0001
        /*0062*/ 	.short	0x0008
        /*0064*/ 	.byte	0x00, 0xf0, 0x21, 0x00


	//----- nvinfo : EIATTR_KPARAM_INFO
	.align		4
.L_6239:
        /*0068*/ 	.byte	0x04, 0x17
        /*006a*/ 	.short	(.L_6241 - .L_6240)
.L_6240:
        /*006c*/ 	.word	0x00000000
        /*0070*/ 	.short	0x0000
        /*0072*/ 	.short	0x0000
        /*0074*/ 	.byte	0x00, 0xf0, 0x21, 0x00


	//----- nvinfo : EIATTR_SPARSE_MMA_MASK
	.align		4
.L_6241:
        /*0078*/ 	.byte	0x03, 0x50
        /*007a*/ 	.short	0x0000


	//----- nvinfo : EIATTR_MAXREG_COUNT
	.align		4
        /*007c*/ 	.byte	0x03, 0x1b
        /*007e*/ 	.short	0x00ff


	//----- nvinfo : EIATTR_MERCURY_ISA_VERSION
	.align		4
        /*0080*/ 	.byte	0x03, 0x5f
        /*0082*/ 	.short	0x0101


	//----- nvinfo : EIATTR_COOP_GROUP_MASK_REGIDS
	.align		4
        /*0084*/ 	.byte	0x04, 0x29
        /*0086*/ 	.short	(.L_6243 - .L_6242)


	//   ....[0]....
.L_6242:
        /*0088*/ 	.word	0xffffffff


	//   ....[1]....
        /*008c*/ 	.word	0xffffffff


	//   ....[2]....
        /*0090*/ 	.word	0xffffffff


	//   ....[3]....
        /*0094*/ 	.word	0xffffffff


	//   ....[4]....
        /*0098*/ 	.word	0xffffffff


	//----- nvinfo : EIATTR_COOP_GROUP_INSTR_OFFSETS
	.align		4
.L_6243:
        /*009c*/ 	.byte	0x04, 0x28
        /*009e*/ 	.short	(.L_6245 - .L_6244)


	//   ....[0]....
.L_6244:
        /*00a0*/ 	.word	0x000008f0


	//   ....[1]....
        /*00a4*/ 	.word	0x00000910


	//   ....[2]....
        /*00a8*/ 	.word	0x00000930


	//   ....[3]....
        /*00ac*/ 	.word	0x00000950


	//   ....[4]....
        /*00b0*/ 	.word	0x000009c0


	//----- nvinfo : EIATTR_EXIT_INSTR_OFFSETS
	.align		4
.L_6245:
        /*00b4*/ 	.byte	0x04, 0x1c
        /*00b6*/ 	.short	(.L_6247 - .L_6246)


	//   ....[0]....
.L_6246:
        /*00b8*/ 	.word	0x000009d0


	//   ....[1]....
        /*00bc*/ 	.word	0x00000f20


	//   ....[2]....
        /*00c0*/ 	.word	0x00000f60


	//----- nvinfo : EIATTR_CBANK_PARAM_SIZE
	.align		4
.L_6247:
        /*00c4*/ 	.byte	0x03, 0x19
        /*00c6*/ 	.short	0x0030


	//----- nvinfo : EIATTR_PARAM_CBANK
	.align		4
        /*00c8*/ 	.byte	0x04, 0x0a
        /*00ca*/ 	.short	(.L_6249 - .L_6248)
	.align		4
.L_6248:
        /*00cc*/ 	.word	index@(.nv.constant0._ZN43_GLOBAL__N__9ae7fba5_10_SoftMax_cu_9f978f6321softmax_warp_backwardIN3c108BFloat16ES2_fLi9ELb0ELb0EEEvPT0_PKT_S7_iiiPKb)
        /*00d0*/ 	.short	0x0210
        /*00d2*/ 	.short	0x0030


	//----- nvinfo : EIATTR_SW_WAR
	.align		4
.L_6249:
        /*00d4*/ 	.byte	0x04, 0x36
        /*00d6*/ 	.short	(.L_6251 - .L_6250)
.L_6250:
        /*00d8*/ 	.word	0x00000008
.L_6251:


//--------------------- .nv.info._ZN43_GLOBAL__N__9ae7fba5_10_SoftMax_cu_9f978f6321softmax_warp_backwardIN3c108BFloat16ES2_fLi8ELb0ELb0EEEvPT0_PKT_S7_iiiPKb --------------------------
	.section	.nv.info._ZN43_GLOBAL__N__9ae7fba5_10_SoftMax_cu_9f978f6321softmax_warp_backwardIN3c108BFloat16ES2_fLi8ELb0ELb0EEEvPT0_PKT_S7_iiiPKb,"",@"SHT_CUDA_INFO"
	.sectionflags	@""
	.align	4


	//----- nvinfo : EIATTR_CUDA_API_VERSION
	.align		4
        /*0000*/ 	.byte	0x04, 0x37
        /*0002*/ 	.short	(.L_6253 - .L_6252)
.L_6252:
        /*0004*/ 	.word	0x00000082


	//----- nvinfo : EIATTR_KPARAM_INFO
	.align		4
.L_6253:
        /*0008*/ 	.byte	0x04, 0x17
        /*000a*/ 	.short	(.L_6255 - .L_6254)
.L_6254:
        /*000c*/ 	.word	0x00000000
        /*0010*/ 	.short	0x0006
        /*0012*/ 	.short	0x0028
        /*0014*/ 	.byte	0x00, 0xf0, 0x21, 0x00


	//----- nvinfo : EIATTR_KPARAM_INFO
	.align		4
.L_6255:
        /*0018*/ 	.byte	0x04, 0x17
        /*001a*/ 	.short	(.L_6257 - .L_6256)
.L_6256:
        /*001c*/ 	.word	0x00000000
        /*0020*/ 	.short	0x0005
        /*0022*/ 	.short	0x0020
        /*0024*/ 	.byte	0x00, 0xf0, 0x11, 0x00


	//----- nvinfo : EIATTR_KPARAM_INFO
	.align		4
.L_6257:
        /*0028*/ 	.byte	0x04, 0x17
        /*002a*/ 	.short	(.L_6259 - .L_6258)
.L_6258:
        /*002c*/ 	.word	0x00000000
        /*0030*/ 	.short	0x0004
        /*0032*/ 	.short	0x001c
        /*0034*/ 	.byte	0x00, 0xf0, 0x11, 0x00


	//----- nvinfo : EIATTR_KPARAM_INFO
	.align		4
.L_6259:
        /*0038*/ 	.byte	0x04, 0x17
        /*003a*/ 	.short	(.L_6261 - .L_6260)
.L_6260:
        /*003c*/ 	.word	0x00000000
        /*0040*/ 	.short	0x0003
        /*0042*/ 	.short	0x0018
        /*0044*/ 	.byte	0x00, 0xf0, 0x11, 0x00


	//----- nvinfo : EIATTR_KPARAM_INFO
	.align		4
.L_6261:
        /*0048*/ 	.byte	0x04, 0x17
        /*004a*/ 	.short	(.L_6263 - .L_6262)
.L_6262:
        /*004c*/ 	.word	0x00000000
        /*0050*/ 	.short	0x0002
        /*0052*/ 	.short	0x0010
        /*0054*/ 	.byte	0x00, 0xf0, 0x21, 0x00


	//----- nvinfo : EIATTR_KPARAM_INFO
	.align		4
.L_6263:
        /*0058*/ 	.byte	0x04, 0x17
        /*005a*/ 	.short	(.L_6265 - .L_6264)
.L_6264:
        /*005c*/ 	.word	0x00000000
        /*0060*/ 	.short	0x0001
        /*0062*/ 	.short	0x0008
        /*0064*/ 	.byte	0x00, 0xf0, 0x21, 0x00


	//----- nvinfo : EIATTR_KPARAM_INFO
	.align		4
.L_6265:
        /*0068*/ 	.byte	0x04, 0x17
        /*006a*/ 	.short	(.L_6267 - .L_6266)
.L_6266:
        /*006c*/ 	.word	0x00000000
        /*0070*/ 	.short	0x0000
        /*0072*/ 	.short	0x0000
        /*0074*/ 	.byte	0x00, 0xf0, 0x21, 0x00


	//----- nvinfo : EIATTR_SPARSE_MMA_MASK
	.align		4
.L_6267:
        /*0078*/ 	.byte	0x03, 0x50
        /*007a*/ 	.short	0x0000


	//----- nvinfo : EIATTR_MAXREG_COUNT
	.align		4
        /*007c*/ 	.byte	0x03, 0x1b
        /*007e*/ 	.short	0x00ff


	//----- nvinfo : EIATTR_MERCURY_ISA_VERSION
	.align		4
        /*0080*/ 	.byte	0x03, 0x5f
        /*0082*/ 	.short	0x0101


	//----- nvinfo : EIATTR_COOP_GROUP_MASK_REGIDS
	.align		4
        /*0084*/ 	.byte	0x04, 0x29
        /*0086*/ 	.short	(.L_6269 - .L_6268)


	//   ....[0]....
.L_6268:
        /*0088*/ 	.word	0xffffffff


	//   ....[1]....
        /*008c*/ 	.word	0xffffffff


	//   ....[2]....
        /*0090*/ 	.word	0xffffffff


	//   ....[3]....
        /*0094*/ 	.word	0xffffffff


	//   ....[4]....
        /*0098*/ 	.word	0xffffffff


	//----- nvinfo : EIATTR_COOP_GROUP_INSTR_OFFSETS
	.align		4
.L_6269:
        /*009c*/ 	.byte	0x04, 0x28
        /*009e*/ 	.short	(.L_6271 - .L_6270)


	//   ....[0]....
.L_6270:
        /*00a0*/ 	.word	0x00000570


	//   ....[1]....
        /*00a4*/ 	.word	0x00000590


	//   ....[2]....
        /*00a8*/ 	.word	0x000005b0


	//   ....[3]....
        /*00ac*/ 	.word	0x000005d0


	//   ....[4]....
        /*00b0*/ 	.word	0x000005f0


	//----- nvinfo : EIATTR_EXIT_INSTR_OFFSETS
	.align		4
.L_6271:
        /*00b4*/ 	.byte	0x04, 0x1c
        /*00b6*/ 	.short	(.L_6273 - .L_6272)


	//   ....[0]....
.L_6272:
        /*00b8*/ 	.word	0x00000600


	//   ....[1]....
        /*00bc*/ 	.word	0x000008a0


	//   ....[2]....
        /*00c0*/ 	.word	0x000008e0


	//----- nvinfo : EIATTR_CBANK_PARAM_SIZE
	.align		4
.L_6273:
        /*00c4*/ 	.byte	0x03, 0x19
        /*00c6*/ 	.short	0x0030


	//----- nvinfo : EIATTR_PARAM_CBANK
	.align		4
        /*00c8*/ 	.byte	0x04, 0x0a
        /*00ca*/ 	.short	(.L_6275 - .L_6274)
	.align		4
.L_6274:
        /*00cc*/ 	.word	index@(.nv.constant0._ZN43_GLOBAL__N__9ae7fba5_10_SoftMax_cu_9f978f6321softmax_warp_backwardIN3c108BFloat16ES2_fLi8ELb0ELb0EEEvPT0_PKT_S7_iiiPKb)
        /*00d0*/ 	.short	0x0210
        /*00d2*/ 	.short	0x0030


	//----- nvinfo : EIATTR_SW_WAR
	.align		4
.L_6275:
        /*00d4*/ 	.byte	0x04, 0x36
        /*00d6*/ 	.short	(.L_6277 - .L_6276)
.L_6276:
        /*00d8*/ 	.word	0x00000008
.L_6277:


//--------------------- .nv.info._ZN43_GLOBAL__N__9ae7fba5_10_SoftMax_cu_9f978f6321softmax_warp_backwardIN3c108BFloat16ES2_fLi7ELb0ELb0EEEvPT0_PKT_S7_iiiPKb --------------------------
	.section	.nv.info._ZN43_GLOBAL__N__9ae7fba5_10_SoftMax_cu_9f978f6321softmax_warp_backwardIN3c108BFloat16ES2_fLi7ELb0ELb0EEEvPT0_PKT_S7_iiiPKb,"",@"SHT_CUDA_INFO"
	.sectionflags	@""
	.align	4


	//----- nvinfo : EIATTR_CUDA_API_VERSION
	.align		4
        /*0000*/ 	.byte	0x04, 0x37
        /*0002*/ 	.short	(.L_6279 - .L_6278)
.L_6278:
        /*0004*/ 	.word	0x00000082


	//----- nvinfo : EIATTR_KPARAM_INFO
	.align		4
.L_6279:
        /*0008*/ 	.byte	0x04, 0x17
        /*000a*/ 	.short	(.L_6281 - .L_6280)
.L_6280:
        /*000c*/ 	.word	0x00000000
        /*0010*/ 	.short	0x0006
        /*0012*/ 	.short	0x0028
        /*0014*/ 	.byte	0x00, 0xf0, 0x21, 0x00


	//----- nvinfo : EIATTR_KPARAM_INFO
	.align		4
.L_6281:
        /*0018*/ 	.byte	0x04, 0x17
        /*001a*/ 	.short	(.L_6283 - .L_6282)
.L_6282:
        /*001c*/ 	.word	0x00000000
        /*0020*/ 	.short	0x0005
        /*0022*/ 	.short	0x0020
        /*0024*/ 	.byte	0x00, 0xf0, 0x11, 0x00


	//----- nvinfo : EIATTR_KPARAM_INFO
	.align		4
.L_6283:
        /*0028*/ 	.byte	0x04, 0x17
        /*002a*/ 	.short	(.L_6285 - .L_6284)
.L_6284:
        /*002c*/ 	.word	0x00000000
        /*0030*/ 	.short	0x0004
        /*0032*/ 	.short	0x001c
        /*0034*/ 	.byte	0x00, 0xf0, 0x11, 0x00


	//----- nvinfo : EIATTR_KPARAM_INFO
	.align		4
.L_6285:
        /*0038*/ 	.byte	0x04, 0x17
        /*003a*/ 	.short	(.L_6287 - .L_6286)
.L_6286:
        /*003c*/ 	.word	0x00000000
        /*0040*/ 	.short	0x0003
        /*0042*/ 	.short	0x0018
        /*0044*/ 	.byte	0x00, 0xf0, 0x11, 0x00


	//----- nvinfo : EIATTR_KPARAM_INFO
	.align		4
.L_6287:
        /*0048*/ 	.byte	0x04, 0x17
        /*004a*/ 	.short	(.L_6289 - .L_6288)
.L_6288:
        /*004c*/ 	.word	0x00000000
        /*0050*/ 	.short	0x0002
        /*0052*/ 	.short	0x0010
        /*0054*/ 	.byte	0x00, 0xf0, 0x21, 0x00


	//----- nvinfo : EIATTR_KPARAM_INFO
	.align		4
.L_6289:
        /*0058*/ 	.byte	0x04, 0x17
        /*005a*/ 	.short	(.L_6291 - .L_6290)
.L_6290:
        /*005c*/ 	.word	0x00000000
        /*0060*/ 	.short	0x0001
        /*0062*/ 	.short	0x0008
        /*0064*/ 	.byte	0x00, 0xf0, 0x21, 0x00


	//----- nvinfo : EIATTR_KPARAM_INFO
	.align		4
.L_6291:
        /*0068*/ 	.byte	0x04, 0x17
        /*006a*/ 	.short	(.L_6293 - .L_6292)
.L_6292:
        /*006c*/ 	.word	0x00000000
        /*0070*/ 	.short	0x0000
        /*0072*/ 	.short	0x0000
        /*0074*/ 	.byte	0x00, 0xf0, 0x21, 0x00


	//----- nvinfo : EIATTR_SPARSE_MMA_MASK
	.align		4
.L_6293:
        /*0078*/ 	.byte	0x03, 0x50
        /*007a*/ 	.short	0x0000


	//----- nvinfo : EIATTR_MAXREG_COUNT
	.align		4
        /*007c*/ 	.byte	0x03, 0x1b
        /*007e*/ 	.short	0x00ff


	//----- nvinfo : EIATTR_MERCURY_ISA_VERSION
	.align		4
        /*0080*/ 	.byte	0x03, 0x5f
        /*0082*/ 	.short	0x0101


	//----- nvinfo : EIATTR_COOP_GROUP_MASK_REGIDS
	.align		4
        /*0084*/ 	.byte	0x04, 0x29
        /*0086*/ 	.short	(.L_6295 - .L_6294)


	//   ....[0]....
.L_6294:
        /*0088*/ 	.word	0xffffffff


	//   ....[1]....
        /*008c*/ 	.word	0xffffffff


	//   ....[2]....
        /*0090*/ 	.word	0xffffffff


	//   ....[3]....
        /*0094*/ 	.word	0xffffffff


	//   ....[4]....
        /*0098*/ 	.word	0xffffffff


	//   ....[5]....
        /*009c*/ 	.word	0xffffffff


	//   ....[6]....
        /*00a0*/ 	.word	0xffffffff


	//   ....[7]....
        /*00a4*/ 	.word	0xffffffff


	//   ....[8]....
        /*00a8*/ 	.word	0xffffffff


	//   ....[9]....
        /*00ac*/ 	.word	0xffffffff


	//----- nvinfo : EIATTR_COOP_GROUP_INSTR_OFFSETS
	.align		4
.L_6295:
        /*00b0*/ 	.byte	0x04, 0x28
        /*00b2*/ 	.short	(.L_6297 - .L_6296)


	//   ....[0]....
.L_6296:
        /*00b4*/ 	.word	0x000005c0


	//   ....[1]....
        /*00b8*/ 	.word	0x00000650


	//   ....[2]....
        /*00bc*/ 	.word	0x00000680


	//   ....[3]....
        /*00c0*/ 	.word	0x000006a0


	//   ....[4]....
        /*00c4*/ 	.word	0x000006c0


	//   ....[5]....
        /*00c8*/ 	.word	0x000006e0


	//   ....[6]....
        /*00cc*/ 	.word	0x00000710


	//   ....[7]....
        /*00d0*/ 	.word	0x00000720


	//   ....[8]....
        /*00d4*/ 	.word	0x00000740


	//   ....[9]....
        /*00d8*/ 	.word	0x00000770


	//----- nvinfo : EIATTR_EXIT_INSTR_OFFSETS
	.align		4
.L_6297:
        /*00dc*/ 	.byte	0x04, 0x1c
        /*00de*/ 	.short	(.L_6299 - .L_6298)


	//   ....[0]....
.L_6298:
        /*00e0*/ 	.word	0x00000790


	//   ....[1]....
        /*00e4*/ 	.word	0x00000910


	//   ....[2]....
        /*00e8*/ 	.word	0x000009d0


	//   ....[3]....
        /*00ec*/ 	.word	0x00000a10


	//----- nvinfo : EIATTR_CBANK_PARAM_SIZE
	.align		4
.L_6299:
        /*00f0*/ 	.byte	0x03, 0x19
        /*00f2*/ 	.short	0x0030


	//----- nvinfo : EIATTR_PARAM_CBANK
	.align		4
        /*00f4*/ 	.byte	0x04, 0x0a
        /*00f6*/ 	.short	(.L_6301 - .L_6300)
	.align		4
.L_6300:
        /*00f8*/ 	.word	index@(.nv.constant0._ZN43_GLOBAL__N__9ae7fba5_10_SoftMax_cu_9f978f6321softmax_warp_backwardIN3c108BFloat16ES2_fLi7ELb0ELb0EEEvPT0_PKT_S7_iiiPKb)
        /*00fc*/ 	.short	0x0210
        /*00fe*/ 	.short	0x0030


	//----- nvinfo : EIATTR_SW_WAR
	.align		4
.L_6301:
        /*0100*/ 	.byte	0x04, 0x36
        /*0102*/ 	.short	(.L_6303 - .L_6302)
.L_6302:
        /*0104*/ 	.word	0x00000008
.L_6303:


//--------------------- .nv.info._ZN43_GLOBAL__N__9ae7fba5_10_SoftMax_cu_9f978f6321softmax_warp_backwardIN3c108BFloat16ES2_fLi6ELb0ELb0EEEvPT0_PKT_S7_iiiPKb --------------------------
	.section	.nv.info._ZN43_GLOBAL__N__9ae7fba5_10_SoftMax_cu_9f978f6321softmax_warp_backwardIN3c108BFloat16ES2_fLi6ELb0ELb0EEEvPT0_PKT_S7_iiiPKb,"",@"SHT_CUDA_INFO"
	.sectionflags	@""
	.align	4


	//----- nvinfo : EIATTR_CUDA_API_VERSION
	.align		4
        /*0000*/ 	.byte	0x04, 0x37
        /*0002*/ 	.short	(.L_6305 - .L_6304)
.L_6304:
        /*0004*/ 	.word	0x00000082


	//----- nvinfo : EIATTR_KPARAM_INFO
	.align		4
.L_6305:
        /*0008*/ 	.byte	0x04, 0x17
        /*000a*/ 	.short	(.L_6307 - .L_6306)
.L_6306:
        /*000c*/ 	.word	0x00000000
        /*0010*/ 	.short	0x0006
        /*0012*/ 	.short	0x0028
        /*0014*/ 	.byte	0x00, 0xf0, 0x21, 0x00


	//----- nvinfo : EIATTR_KPARAM_INFO
	.align		4
.L_6307:
        /*0018*/ 	.byte	0x04, 0x17
        /*001a*/ 	.short	(.L_6309 - .L_6308)
.L_6308:
        /*001c*/ 	.word	0x00000000
        /*0020*/ 	.short	0x0005
        /*0022*/ 	.short	0x0020
        /*0024*/ 	.byte	0x00, 0xf0, 0x11, 0x00


	//----- nvinfo : EIATTR_KPARAM_INFO
	.align		4
.L_6309:
        /*0028*/ 	.byte	0x04, 0x17
        /*002a*/ 	.short	(.L_6311 - .L_6310)
.L_6310:
        /*002c*/ 	.word	0x00000000
        /*0030*/ 	.short	0x0004
        /*0032*/ 	.short	0x001c
        /*0034*/ 	.byte	0x00, 0xf0, 0x11, 0x00


	//----- nvinfo : EIATTR_KPARAM_INFO
	.align		4
.L_6311:
        /*0038*/ 	.byte	0x04, 0x17
        /*003a*/ 	.short	(.L_6313 - .L_6312)
.L_6312:
        /*003c*/ 	.word	0x00000000
        /*0040*/ 	.short	0x0003
        /*0042*/ 	.short	0x0018
        /*0044*/ 	.byte	0x00, 0xf0, 0x11, 0x00


	//----- nvinfo : EIATTR_KPARAM_INFO
	.align		4
.L_6313:
        /*0048*/ 	.byte	0x04, 0x17
        /*004a*/ 	.short	(.L_6315 - .L_6314)
.L_6314:
        /*004c*/ 	.word	0x00000000
        /*0050*/ 	.short	0x0002
        /*0052*/ 	.short	0x0010
        /*0054*/ 	.byte	0x00, 0xf0, 0x21, 0x00


	//----- nvinfo : EIATTR_KPARAM_INFO
	.align		4
.L_6315:
        /*0058*/ 	.byte	0x04, 0x17
        /*005a*/ 	.short	(.L_6317 - .L_6316)
.L_6316:
        /*005c*/ 	.word	0x00000000
        /*0060*/ 	.short	0x0001
        /*0062*/ 	.short	0x0008
        /*0064*/ 	.byte	0x00, 0xf0, 0x21, 0x00


	//----- nvinfo : EIATTR_KPARAM_INFO
	.align		4
.L_6317:
        /*0068*/ 	.byte	0x04, 0x17
        /*006a*/ 	.short	(.L_6319 - .L_6318)
.L_6318:
        /*006c*/ 	.word	0x00000000
        /*0070*/ 	.short	0x0000
        /*0072*/ 	.short	0x0000
        /*0074*/ 	.byte	0x00, 0xf0, 0x21, 0x00


	//----- nvinfo : EIATTR_SPARSE_MMA_MASK
	.align		4
.L_6319:
        /*0078*/ 	.byte	0x03, 0x50
        /*007a*/ 	.short	0x0000


	//----- nvinfo : EIATTR_MAXREG_COUNT
	.align		4
        /*007c*/ 	.byte	0x03, 0x1b
        /*007e*/ 	.short	0x00ff


	//----- nvinfo : EIATTR_MERCURY_ISA_VERSION
	.align		4
        /*0080*/ 	.byte	0x03, 0x5f
        /*0082*/ 	.short	0x0101


	//----- nvinfo : EIATTR_COOP_GROUP_MASK_REGIDS
	.align		4
        /*0084*/ 	.byte	0x04, 0x29
        /*0086*/ 	.short	(.L_6321 - .L_6320)


	//   ....[0]....
.L_6320:
        /*0088*/ 	.word	0xffffffff


	//   ....[1]....
        /*008c*/ 	.word	0xffffffff


	//   ....[2]....
        /*0090*/ 	.word	0xffffffff


	//   ....[3]....
        /*0094*/ 	.word	0xffffffff


	//   ....[4]....
        /*0098*/ 	.word	0xffffffff


	//   ....[5]....
        /*009c*/ 	.word	0xffffffff


	//   ....[6]....
        /*00a0*/ 	.word	0xffffffff


	//   ....[7]....
        /*00a4*/ 	.word	0xffffffff


	//   ....[8]....
        /*00a8*/ 	.word	0xffffffff


	//   ....[9]....
        /*00ac*/ 	.word	0xffffffff


	//----- nvinfo : EIATTR_COOP_GROUP_INSTR_OFFSETS
	.align		4
.L_6321:
        /*00b0*/ 	.byte	0x04, 0x28
        /*00b2*/ 	.short	(.L_6323 - .L_6322)


	//   ....[0]....
.L_6322:
        /*00b4*/ 	.word	0x000003a0


	//   ....[1]....
        /*00b8*/ 	.word	0x000003b0


	//   ....[2]....
        /*00bc*/ 	.word	0x000003e0


	//   ....[3]....
        /*00c0*/ 	.word	0x000003f0


	//   ....[4]....
        /*00c4*/ 	.word	0x00000420


	//   ....[5]....
        /*00c8*/ 	.word	0x00000430


	//   ....[6]....
        /*00cc*/ 	.word	0x00000460


	//   ....[7]....
        /*00d0*/ 	.word	0x00000470


	//   ....[8]....
        /*00d4*/ 	.word	0x000004a0


	//   ....[9]....
        /*00d8*/ 	.word	0x000004b0


	//----- nvinfo : EIATTR_EXIT_INSTR_OFFSETS
	.align		4
.L_6323:
        /*00dc*/ 	.byte	0x04, 0x1c
        /*00de*/ 	.short	(.L_6325 - .L_6324)


	//   ....[0]....
.L_6324:
        /*00e0*/ 	.word	0x000004c0


	//   ....[1]....
        /*00e4*/ 	.word	0x00000600


	//   ....[2]....
        /*00e8*/ 	.word	0x00000680


	//   ....[3]....
        /*00ec*/ 	.word	0x000006c0


	//----- nvinfo : EIATTR_CBANK_PARAM_SIZE
	.align		4
.L_6325:
        /*00f0*/ 	.byte	0x03, 0x19
        /*00f2*/ 	.short	0x0030


	//----- nvinfo : EIATTR_PARAM_CBANK
	.align		4
        /*00f4*/ 	.byte	0x04, 0x0a
        /*00f6*/ 	.short	(.L_6327 - .L_6326)
	.align		4
.L_6326:
        /*00f8*/ 	.word	index@(.nv.constant0._ZN43_GLOBAL__N__9ae7fba5_10_SoftMax_cu_9f978f6321softmax_warp_backwardIN3c108BFloat16ES2_fLi6ELb0ELb0EEEvPT0_PKT_S7_iiiPKb)
        /*00fc*/ 	.short	0x0210
        /*00fe*/ 	.short	0x0030


	//----- nvinfo : EIATTR_SW_WAR
	.align		4
.L_6327:
        /*0100*/ 	.byte	0x04, 0x36
        /*0102*/ 	.short	(.L_6329 - .L_6328)
.L_6328:
        /*0104*/ 	.word	0x00000008
.L_6329:


//--------------------- .nv.info._ZN43_GLOBAL__N__9ae7fba5_10_SoftMax_cu_9f978f6321softmax_warp_backwardIN3c108BFloat16ES2_fLi5ELb0ELb0EEEvPT0_PKT_S7_iiiPKb --------------------------
	.section	.nv.info._ZN43_GLOBAL__N__9ae7fba5_10_SoftMax_cu_9f978f6321softmax_warp_backwardIN3c108BFloat16ES2_fLi5ELb0ELb0EEEvPT0_PKT_S7_iiiPKb,"",@"SHT_CUDA_INFO"
	.sectionflags	@""
	.align	4


	//----- nvinfo : EIATTR_CUDA_API_VERSION
	.align		4
        /*0000*/ 	.byte	0x04, 0x37
        /*0002*/ 	.short	(.L_6331 - .L_6330)
.L_6330:
        /*0004*/ 	.word	0x00000082


	//----- nvinfo : EIATTR_KPARAM_INFO
	.align		4
.L_6331:
        /*0008*/ 	.byte	0x04, 0x17
        /*000a*/ 	.short	(.L_6333 - .L_6332)
.L_6332:
        /*000c*/ 	.word	0x00000000
        /*0010*/ 	.short	0x0006
        /*0012*/ 	.short	0x0028
        /*0014*/ 	.byte	0x00, 0xf0, 0x21, 0x00


	//----- nvinfo : EIATTR_KPARAM_INFO
	.align		4
.L_6333:
        /*0018*/ 	.byte	0x04, 0x17
        /*001a*/ 	.short	(.L_6335 - .L_6334)
.L_6334:
        /*001c*/ 	.word	0x00000000
        /*0020*/ 	.short	0x0005
        /*0022*/ 	.short	0x0020
        /*0024*/ 	.byte	0x00, 0xf0, 0x11, 0x00


	//----- nvinfo : EIATTR_KPARAM_INFO
	.align		4
.L_6335:
        /*0028*/ 	.byte	0x04, 0x17
        /*002a*/ 	.short	(.L_6337 - .L_6336)
.L_6336:
        /*002c*/ 	.word	0x00000000
        /*0030*/ 	.short	0x0004
        /*0032*/ 	.short	0x001c
        /*0034*/ 	.byte	0x00, 0xf0, 0x11, 0x00


	//----- nvinfo : EIATTR_KPARAM_INFO
	.align		4
.L_6337:
        /*0038*/ 	.byte	0x04, 0x17
        /*003a*/ 	.short	(.L_6339 - .L_6338)
.L_6338:
        /*003c*/ 	.word	0x00000000
        /*0040*/ 	.short	0x0003
        /*0042*/ 	.short	0x0018
        /*0044*/ 	.byte	0x00, 0xf0, 0x11, 0x00


	//----- nvinfo : EIATTR_KPARAM_INFO
	.align		4
.L_6339:
        /*0048*/ 	.byte	0x04, 0x17
        /*004a*/ 	.short	(.L_6341 - .L_6340)
.L_6340:
        /*004c*/ 	.word	0x00000000
        /*0050*/ 	.short	0x0002
        /*0052*/ 	.short	0x0010
        /*0054*/ 	.byte	0x00, 0xf0, 0x21, 0x00


	//----- nvinfo : EIATTR_KPARAM_INFO
	.align		4
.L_6341:
        /*0058*/ 	.byte	0x04, 0x17
        /*005a*/ 	.short	(.L_6343 - .L_6342)
.L_6342:
        /*005c*/ 	.word	0x00000000
        /*0060*/ 	.short	0x0001
        /*0062*/ 	.short	0x0008
        /*0064*/ 	.byte	0x00, 0xf0, 0x21, 0x00


	//----- nvinfo : EIATTR_KPARAM_INFO
	.align		4
.L_6343:
        /*0068*/ 	.byte	0x04, 0x17
        /*006a*/ 	.short	(.L_6345 - .L_6344)
.L_6344:
        /*006c*/ 	.word	0x00000000
        /*0070*/ 	.short	0x0000
        /*0072*/ 	.short	0x0000
        /*0074*/ 	.byte	0x00, 0xf0, 0x21, 0x00


	//----- nvinfo : EIATTR_SPARSE_MMA_MASK
	.align		4
.L_6345:
        /*0078*/ 	.byte	0x03, 0x50
        /*007a*/ 	.short	0x0000


	//----- nvinfo : EIATTR_MAXREG_COUNT
	.align		4
        /*007c*/ 	.byte	0x03, 0x1b
        /*007e*/ 	.short	0x00ff


	//----- nvinfo : EIATTR_MERCURY_ISA_VERSION
	.align		4
        /*0080*/ 	.byte	0x03, 0x5f
        /*0082*/ 	.short	0x0101


	//----- nvinfo : EIATTR_COOP_GROUP_MASK_REGIDS
	.align		4
        /*0084*/ 	.byte	0x04, 0x29
        /*0086*/ 	.short	(.L_6347 - .L_6346)


	//   ....[0]....
.L_6346:
        /*0088*/ 	.word	0xffffffff


	//   ....[1]....
        /*008c*/ 	.word	0xffffffff


	//   ....[2]....
        /*0090*/ 	.word	0xffffffff


	//   ....[3]....
        /*0094*/ 	.word	0xffffffff


	//   ....[4]....
        /*0098*/ 	.word	0xffffffff


	//   ....[5]....
        /*009c*/ 	.word	0xffffffff


	//   ....[6]....
        /*00a0*/ 	.word	0xffffffff


	//   ....[7]....
        /*00a4*/ 	.word	0xffffffff


	//   ....[8]....
        /*00a8*/ 	.word	0xffffffff


	//   ....[9]....
        /*00ac*/ 	.word	0xffffffff


	//----- nvinfo : EIATTR_COOP_GROUP_INSTR_OFFSETS
	.align		4
.L_6347:
        /*00b0*/ 	.byte	0x04, 0x28
        /*00b2*/ 	.short	(.L_6349 - .L_6348)


	//   ....[0]....
.L_6348:
        /*00b4*/ 	.word	0x00000320


	//   ....[1]....
        /*00b8*/ 	.word	0x00000330


	//   ....[2]....
        /*00bc*/ 	.word	0x00000360


	//   ....[3]....
        /*00c0*/ 	.word	0x00000370


	//   ....[4]....
        /*00c4*/ 	.word	0x000003a0


	//   ....[5]....
        /*00c8*/ 	.word	0x000003b0


	//   ....[6]....
        /*00cc*/ 	.word	0x000003e0


	//   ....[7]....
        /*00d0*/ 	.word	0x000003f0


	//   ....[8]....
        /*00d4*/ 	.word	0x00000420


	//   ....[9]....
        /*00d8*/ 	.word	0x00000430


	//----- nvinfo : EIATTR_EXIT_INSTR_OFFSETS
	.align		4
.L_6349:
        /*00dc*/ 	.byte	0x04, 0x1c
        /*00de*/ 	.short	(.L_6351 - .L_6350)


	//   ....[0]....
.L_6350:
        /*00e0*/ 	.word	0x00000440


	//   ....[1]....
        /*00e4*/ 	.word	0x00000530


	//   ....[2]....
        /*00e8*/ 	.word	0x00000540


	//   ....[3]....
        /*00ec*/ 	.word	0x000005d0


	//----- nvinfo : EIATTR_CBANK_PARAM_SIZE
	.align		4
.L_6351:
        /*00f0*/ 	.byte	0x03, 0x19
        /*00f2*/ 	.short	0x0030


	//----- nvinfo : EIATTR_PARAM_CBANK
	.align		4
        /*00f4*/ 	.byte	0x04, 0x0a
        /*00f6*/ 	.short	(.L_6353 - .L_6352)
	.align		4
.L_6352:
        /*00f8*/ 	.word	index@(.nv.constant0._ZN43_GLOBAL__N__9ae7fba5_10_SoftMax_cu_9f978f6321softmax_warp_backwardIN3c108BFloat16ES2_fLi5ELb0ELb0EEEvPT0_PKT_S7_iiiPKb)
        /*00fc*/ 	.short	0x0210
        /*00fe*/ 	.short	0x0030


	//----- nvinfo : EIATTR_SW_WAR
	.align		4
.L_6353:
        /*0100*/ 	.byte	0x04, 0x36
        /*0102*/ 	.short	(.L_6355 - .L_6354)
.L_6354:
        /*0104*/ 	.word	0x00000008
.L_6355:


//--------------------- .nv.info._ZN43_GLOBAL__N__9ae7fba5_10_SoftMax_cu_9f978f6321softmax_warp_backwardIN3c108BFloat16ES2_fLi4ELb0ELb0EEEvPT0_PKT_S7_iiiPKb --------------------------
	.section	.nv.info._ZN43_GLOBAL__N__9ae7fba5_10_SoftMax_cu_9f978f6321softmax_warp_backwardIN3c108BFloat16ES2_fLi4ELb0ELb0EEEvPT0_PKT_S7_iiiPKb,"",@"SHT_CUDA_INFO"
	.sectionflags	@""
	.align	4


	//----- nvinfo : EIATTR_CUDA_API_VERSION
	.align		4
        /*0000*/ 	.byte	0x04, 0x37
        /*0002*/ 	.short	(.L_6357 - .L_6356)
.L_6356:
        /*0004*/ 	.word	0x00000082


	//----- nvinfo : EIATTR_KPARAM_INFO
	.align		4
.L_6357:
        /*0008*/ 	.byte	0x04, 0x17
        /*000a*/ 	.short	(.L_6359 - .L_6358)
.L_6358:
        /*000c*/ 	.word	0x00000000
        /*0010*/ 	.short	0x0006
        /*0012*/ 	.short	0x0028
        /*0014*/ 	.byte	0x00, 0xf0, 0x21, 0x00


	//----- nvinfo : EIATTR_KPARAM_INFO
	.align		4
.L_6359:
        /*0018*/ 	.byte	0x04, 0x17
        /*001a*/ 	.short	(.L_6361 - .L_6360)
.L_6360:
        /*001c*/ 	.word	0x00000000
        /*0020*/ 	.short	0x0005
        /*0022*/ 	.short	0x0020
        /*0024*/ 	.byte	0x00, 0xf0, 0x11, 0x00


	//----- nvinfo : EIATTR_KPARAM_INFO
	.align		4
.L_6361:
        /*0028*/ 	.byte	0x04, 0x17
        /*002a*/ 	.short	(.L_6363 - .L_6362)
.L_6362:
        /*002c*/ 	.word	0x00000000
        /*0030*/ 	.short	0x0004
        /*0032*/ 	.short	0x001c
        /*0034*/ 	.byte	0x00, 0xf0, 0x11, 0x00


	//----- nvinfo : EIATTR_KPARAM_INFO
	.align		4
.L_6363:
        /*0038*/ 	.byte	0x04, 0x17
        /*003a*/ 	.short	(.L_6365 - .L_6364)
.L_6364:
        /*003c*/ 	.word	0x00000000
        /*0040*/ 	.short	0x0003
        /*0042*/ 	.short	0x0018
        /*0044*/ 	.byte	0x00, 0xf0, 0x11, 0x00


	//----- nvinfo : EIATTR_KPARAM_INFO
	.align		4
.L_6365:
        /*0048*/ 	.byte	0x04, 0x17
        /*004a*/ 	.short	(.L_6367 - .L_6366)
.L_6366:
        /*004c*/ 	.word	0x00000000
        /*0050*/ 	.short	0x0002
        /*0052*/ 	.short	0x0010
        /*0054*/ 	.byte	0x00, 0xf0, 0x21, 0x00


	//----- nvinfo : EIATTR_KPARAM_INFO
	.align		4
.L_6367:
        /*0058*/ 	.byte	0x04, 0x17
        /*005a*/ 	.short	(.L_6369 - .L_6368)
.L_6368:
        /*005c*/ 	.word	0x00000000
        /*0060*/ 	.short	0x0001
        /*0062*/ 	.short	0x0008
        /*0064*/ 	.byte	0x00, 0xf0, 0x21, 0x00


	//----- nvinfo : EIATTR_KPARAM_INFO
	.align		4
.L_6369:
        /*0068*/ 	.byte	0x04, 0x17
        /*006a*/ 	.short	(.L_6371 - .L_6370)
.L_6370:
        /*006c*/ 	.word	0x00000000
        /*0070*/ 	.short	0x0000
        /*0072*/ 	.short	0x0000
        /*0074*/ 	.byte	0x00, 0xf0, 0x21, 0x00


	//----- nvinfo : EIATTR_SPARSE_MMA_MASK
	.align		4
.L_6371:
        /*0078*/ 	.byte	0x03, 0x50
        /*007a*/ 	.short	0x0000


	//----- nvinfo : EIATTR_MAXREG_COUNT
	.align		4
        /*007c*/ 	.byte	0x03, 0x1b
        /*007e*/ 	.short	0x00ff


	//----- nvinfo : EIATTR_MERCURY_ISA_VERSION
	.align		4
        /*0080*/ 	.byte	0x03, 0x5f
        /*0082*/ 	.short	0x0101


	//----- nvinfo : EIATTR_COOP_GROUP_MASK_REGIDS
	.align		4
        /*0084*/ 	.byte	0x04, 0x29
        /*0086*/ 	.short	(.L_6373 - .L_6372)


	//   ....[0]....
.L_6372:
        /*0088*/ 	.word	0xffffffff


	//   ....[1]....
        /*008c*/ 	.word	0xffffffff


	//   ....[2]....
        /*0090*/ 	.word	0xffffffff


	//   ....[3]....
        /*0094*/ 	.word	0xffffffff


	//   ....[4]....
        /*0098*/ 	.word	0xffffffff


	//   ....[5]....
        /*009c*/ 	.word	0xffffffff


	//   ....[6]....
        /*00a0*/ 	.word	0xffffffff


	//   ....[7]....
        /*00a4*/ 	.word	0xffffffff


	//----- nvinfo : EIATTR_COOP_GROUP_INSTR_OFFSETS
	.align		4
.L_6373:
        /*00a8*/ 	.byte	0x04, 0x28
        /*00aa*/ 	.short	(.L_6375 - .L_6374)


	//   ....[0]....
.L_6374:
        /*00ac*/ 	.word	0x00000320


	//   ....[1]....
        /*00b0*/ 	.word	0x00000330


	//   ....[2]....
        /*00b4*/ 	.word	0x00000360


	//   ....[3]....
        /*00b8*/ 	.word	0x00000370


	//   ....[4]....
        /*00bc*/ 	.word	0x000003a0


	//   ....[5]....
        /*00c0*/ 	.word	0x000003b0


	//   ....[6]....
        /*00c4*/ 	.word	0x000003e0


	//   ....[7]....
        /*00c8*/ 	.word	0x000003f0


	//----- nvinfo : EIATTR_EXIT_INSTR_OFFSETS
	.align		4
.L_6375:
        /*00cc*/ 	.byte	0x04, 0x1c
        /*00ce*/ 	.short	(.L_6377 - .L_6376)


	//   ....[0]....
.L_6376:
        /*00d0*/ 	.word	0x00000400


	//   ....[1]....
        /*00d4*/ 	.word	0x000004f0


	//   ....[2]....
        /*00d8*/ 	.word	0x00000500


	//   ....[3]....
        /*00dc*/ 	.word	0x00000590


	//----- nvinfo : EIATTR_CBANK_PARAM_SIZE
	.align		4
.L_6377:
        /*00e0*/ 	.byte	0x03, 0x19
        /*00e2*/ 	.short	0x0030


	//----- nvinfo : EIATTR_PARAM_CBANK
	.align		4
        /*00e4*/ 	.byte	0x04, 0x0a
        /*00e6*/ 	.short	(.L_6379 - .L_6378)
	.align		4
.L_6378:
        /*00e8*/ 	.word	index@(.nv.constant0._ZN43_GLOBAL__N__9ae7fba5_10_SoftMax_cu_9f978f6321softmax_warp_backwardIN3c108BFloat16ES2_fLi4ELb0ELb0EEEvPT0_PKT_S7_iiiPKb)
        /*00ec*/ 	.short	0x0210
        /*00ee*/ 	.short	0x0030


	//----- nvinfo : EIATTR_SW_WAR
	.align		4
.L_6379:
        /*00f0*/ 	.byte	0x04, 0x36
        /*00f2*/ 	.short	(.L_6381 - .L_6380)
.L_6380:
        /*00f4*/ 	.word	0x00000008
.L_6381:


//--------------------- .nv.info._ZN43_GLOBAL__N__9ae7fba5_10_SoftMax_cu_9f978f6321softmax_warp_backwardIN3c108BFloat16ES2_fLi3ELb0ELb0EEEvPT0_PKT_S7_iiiPKb --------------------------
	.section	.nv.info._ZN43_GLOBAL__N__9ae7fba5_10_SoftMax_cu_9f978f6321softmax_warp_backwardIN3c108BFloat16ES2_fLi3ELb0ELb0EEEvPT0_PKT_S7_iiiPKb,"",@"SHT_CUDA_INFO"
	.sectionflags	@""
	.align	4


	//----- nvinfo : EIATTR_CUDA_API_VERSION
	.align		4
        /*0000*/ 	.byte	0x04, 0x37
        /*0002*/ 	.short	(.L_6383 - .L_6382)
.L_6382:
        /*0004*/ 	.word	0x00000082


	//----- nvinfo : EIATTR_KPARAM_INFO
	.align		4
.L_6383:
        /*0008*/ 	.byte	0x04, 0x17
        /*000a*/ 	.short	(.L_6385 - .L_6384)
.L_6384:
        /*000c*/ 	.word	0x00000000
        /*0010*/ 	.short	0x0006
        /*0012*/ 	.short	0x0028
        /*0014*/ 	.byte	0x00, 0xf0, 0x21, 0x00


	//----- nvinfo : EIATTR_KPARAM_INFO
	.align		4
.L_6385:
        /*0018*/ 	.byte	0x04, 0x17
        /*001a*/ 	.short	(.L_6387 - .L_6386)
.L_6386:
        /*001c*/ 	.word	0x00000000
        /*0020*/ 	.short	0x0005
        /*0022*/ 	.short	0x0020
        /*0024*/ 	.byte	0x00, 0xf0, 0x11, 0x00


	//----- nvinfo : EIATTR_KPARAM_INFO
	.align		4
.L_6387:
        /*0028*/ 	.byte	0x04, 0x17
        /*002a*/ 	.short	(.L_6389 - .L_6388)
.L_6388:
        /*002c*/ 	.word	0x00000000
        /*0030*/ 	.short	0x0004
        /*0032*/ 	.short	0x001c
        /*0034*/ 	.byte	0x00, 0xf0, 0x11, 0x00


	//----- nvinfo : EIATTR_KPARAM_INFO
	.align		4
.L_6389:
        /*0038*/ 	.byte	0x04, 0x17
        /*003a*/ 	.short	(.L_6391 - .L_6390)
.L_6390:
        /*003c*/ 	.word	0x00000000
        /*0040*/ 	.short	0x0003
        /*0042*/ 	.short	0x0018
        /*0044*/ 	.byte	0x00, 0xf0, 0x11, 0x00


	//----- nvinfo : EIATTR_KPARAM_INFO
	.align		4
.L_6391:
        /*0048*/ 	.byte	0x04, 0x17
        /*004a*/ 	.short	(.L_6393 - .L_6392)
.L_6392:
        /*004c*/ 	.word	0x00000000
        /*0050*/ 	.short	0x0002
        /*0052*/ 	.short	0x0010
        /*0054*/ 	.byte	0x00, 0xf0, 0x21, 0x00


	//----- nvinfo : EIATTR_KPARAM_INFO
	.align		4
.L_6393:
        /*0058*/ 	.byte	0x04, 0x17
        /*005a*/ 	.short	(.L_6395 - .L_6394)
.L_6394:
        /*005c*/ 	.word	0x00000000
        /*0060*/ 	.short	0x0001
        /*0062*/ 	.short	0x0008
        /*0064*/ 	.byte	0x00, 0xf0, 0x21, 0x00


	//----- nvinfo : EIATTR_KPARAM_INFO
	.align		4
.L_6395:
        /*0068*/ 	.byte	0x04, 0x17
        /*006a*/ 	.short	(.L_6397 - .L_6396)
.L_6396:
        /*006c*/ 	.word	0x00000000
        /*0070*/ 	.short	0x0000
        /*0072*/ 	.short	0x0000
        /*0074*/ 	.byte	0x00, 0xf0, 0x21, 0x00


	//----- nvinfo : EIATTR_SPARSE_MMA_MASK
	.align		4
.L_6397:
        /*0078*/ 	.byte	0x03, 0x50
        /*007a*/ 	.short	0x0000


	//----- nvinfo : EIATTR_MAXREG_COUNT
	.align		4
        /*007c*/ 	.byte	0x03, 0x1b
        /*007e*/ 	.short	0x00ff


	//----- nvinfo : EIATTR_MERCURY_ISA_VERSION
	.align		4
        /*0080*/ 	.byte	0x03, 0x5f
        /*0082*/ 	.short	0x0101


	//----- nvinfo : EIATTR_COOP_GROUP_MASK_REGIDS
	.align		4
        /*0084*/ 	.byte	0x04, 0x29
        /*0086*/ 	.short	(.L_6399 - .L_6398)


	//   ....[0]....
.L_6398:
        /*0088*/ 	.word	0xffffffff


	//   ....[1]....
        /*008c*/ 	.word	0xffffffff


	//   ....[2]....
        /*0090*/ 	.word	0xffffffff


	//   ....[3]....
        /*0094*/ 	.word	0xffffffff


	//   ....[4]....
        /*0098*/ 	.word	0xffffffff


	//   ....[5]....
        /*009c*/ 	.word	0xffffffff


	//----- nvinfo : EIATTR_COOP_GROUP_INSTR_OFFSETS
	.align		4
.L_6399:
        /*00a0*/ 	.byte	0x04, 0x28
        /*00a2*/ 	.short	(.L_6401 - .L_6400)


	//   ....[0]....
.L_6400:
        /*00a4*/ 	.word	0x00000320


	//   ....[1]....
        /*00a8*/ 	.word	0x00000330


	//   ....[2]....
        /*00ac*/ 	.word	0x00000360


	//   ....[3]....
        /*00b0*/ 	.word	0x00000370


	//   ....[4]....
        /*00b4*/ 	.word	0x000003a0


	//   ....[5]....
        /*00b8*/ 	.word	0x000003b0


	//----- nvinfo : EIATTR_EXIT_INSTR_OFFSETS
	.align		4
.L_6401:
        /*00bc*/ 	.byte	0x04, 0x1c
        /*00be*/ 	.short	(.L_6403 - .L_6402)


	//   ....[0]....
.L_6402:
        /*00c0*/ 	.word	0x000003c0


	//   ....[1]....
        /*00c4*/ 	.word	0x000004b0


	//   ....[2]....
        /*00c8*/ 	.word	0x000004c0


	//   ....[3]....
        /*00cc*/ 	.word	0x00000550


	//----- nvinfo : EIATTR_CBANK_PARAM_SIZE
	.align		4
.L_6403:
        /*00d0*/ 	.byte	0x03, 0x19
        /*00d2*/ 	.short	0x0030


	//----- nvinfo : EIATTR_PARAM_CBANK
	.align		4
        /*00d4*/ 	.byte	0x04, 0x0a
        /*00d6*/ 	.short	(.L_6405 - .L_6404)
	.align		4
.L_6404:
        /*00d8*/ 	.word	index@(.nv.constant0._ZN43_GLOBAL__N__9ae7fba5_10_SoftMax_cu_9f978f6321softmax_warp_backwardIN3c108BFloat16ES2_fLi3ELb0ELb0EEEvPT0_PKT_S7_iiiPKb)
        /*00dc*/ 	.short	0x0210
        /*00de*/ 	.short	0x0030


	//----- nvinfo : EIATTR_SW_WAR
	.align		4
.L_6405:
        /*00e0*/ 	.byte	0x04, 0x36
        /*00e2*/ 	.short	(.L_6407 - .L_6406)
.L_6406:
        /*00e4*/ 	.word	0x00000008
.L_6407:


//--------------------- .nv.info._ZN43_GLOBAL__N__9ae7fba5_10_SoftMax_cu_9f978f6321softmax_warp_backwardIN3c108BFloat16ES2_fLi2ELb0ELb0EEEvPT0_PKT_S7_iiiPKb --------------------------
	.section	.nv.info._ZN43_GLOBAL__N__9ae7fba5_10_SoftMax_cu_9f978f6321softmax_warp_backwardIN3c108BFloat16ES2_fLi2ELb0ELb0EEEvPT0_PKT_S7_iiiPKb,"",@"SHT_CUDA_INFO"
	.sectionflags	@""
	.align	4


	//----- nvinfo : EIATTR_CUDA_API_VERSION
	.align		4
        /*0000*/ 	.byte	0x04, 0x37
        /*0002*/ 	.short	(.L_6409 - .L_6408)
.L_6408:
        /*0004*/ 	.word	0x00000082


	//----- nvinfo : EIATTR_KPARAM_INFO
	.align		4
.L_6409:
        /*0008*/ 	.byte	0x04, 0x17
        /*000a*/ 	.short	(.L_6411 - .L_6410)
.L_6410:
        /*000c*/ 	.word	0x00000000
        /*0010*/ 	.short	0x0006
        /*0012*/ 	.short	0x0028
        /*0014*/ 	.byte	0x00, 0xf0, 0x21, 0x00


	//----- nvinfo : EIATTR_KPARAM_INFO
	.align		4
.L_6411:
        /*0018*/ 	.byte	0x04, 0x17
        /*001a*/ 	.short	(.L_6413 - .L_6412)
.L_6412:
        /*001c*/ 	.word	0x00000000
        /*0020*/ 	.short	0x0005
        /*0022*/ 	.short	0x0020
        /*0024*/ 	.byte	0x00, 0xf0, 0x11, 0x00


	//----- nvinfo : EIATTR_KPARAM_INFO
	.align		4
.L_6413:
        /*0028*/ 	.byte	0x04, 0x17
        /*002a*/ 	.short	(.L_6415 - .L_6414)
.L_6414:
        /*002c*/ 	.word	0x00000000
        /*0030*/ 	.short	0x0004
        /*0032*/ 	.short	0x001c
        /*0034*/ 	.byte	0x00, 0xf0, 0x11, 0x00


	//----- nvinfo : EIATTR_KPARAM_INFO
	.align		4
.L_6415:
        /*0038*/ 	.byte	0x04, 0x17
        /*003a*/ 	.short	(.L_6417 - .L_6416)
.L_6416:
        /*003c*/ 	.word	0x00000000
        /*0040*/ 	.short	0x0003
        /*0042*/ 	.short	0x0018
        /*0044*/ 	.byte	0x00, 0xf0, 0x11, 0x00


	//----- nvinfo : EIATTR_KPARAM_INFO
	.align		4
.L_6417:
        /*0048*/ 	.byte	0x04, 0x17
        /*004a*/ 	.short	(.L_6419 - .L_6418)
.L_6418:
        /*004c*/ 	.word	0x00000000
        /*0050*/ 	.short	0x0002
        /*0052*/ 	.short	0x0010
        /*0054*/ 	.byte	0x00, 0xf0, 0x21, 0x00


	//----- nvinfo : EIATTR_KPARAM_INFO
	.align		4
.L_6419:
        /*0058*/ 	.byte	0x04, 0x17
        /*005a*/ 	.short	(.L_6421 - .L_6420)
.L_6420:
        /*005c*/ 	.word	0x00000000
        /*0060*/ 	.short	0x0001
        /*0062*/ 	.short	0x0008
        /*0064*/ 	.byte	0x00, 0xf0, 0x21, 0x00


	//----- nvinfo : EIATTR_KPARAM_INFO
	.align		4
.L_6421:
        /*0068*/ 	.byte	0x04, 0x17
        /*006a*/ 	.short	(.L_6423 - .L_6422)
.L_6422:
        /*006c*/ 	.word	0x00000000
        /*0070*/ 	.short	0x0000
        /*0072*/ 	.short	0x0000
        /*0074*/ 	.byte	0x00, 0xf0, 0x21, 0x00


	//----- nvinfo : EIATTR_SPARSE_MMA_MASK
	.align		4
.L_6423:
        /*0078*/ 	.byte	0x03, 0x50
        /*007a*/ 	.short	0x0000


	//----- nvinfo : EIATTR_MAXREG_COUNT
	.align		4
        /*007c*/ 	.byte	0x03, 0x1b
        /*007e*/ 	.short	0x00ff


	//----- nvinfo : EIATTR_MERCURY_ISA_VERSION
	.align		4
        /*0080*/ 	.byte	0x03, 0x5f
        /*0082*/ 	.short	0x0101


	//----- nvinfo : EIATTR_COOP_GROUP_MASK_REGIDS
	.align		4
        /*0084*/ 	.byte	0x04, 0x29
        /*0086*/ 	.short	(.L_6425 - .L_6424)


	//   ....[0]....
.L_6424:
        /*0088*/ 	.word	0xffffffff


	//   ....[1]....
        /*008c*/ 	.word	0xffffffff


	//   ....[2]....
        /*0090*/ 	.word	0xffffffff


	//   ....[3]....
        /*0094*/ 	.word	0xffffffff


	//----- nvinfo : EIATTR_COOP_GROUP_INSTR_OFFSETS
	.align		4
.L_6425:
        /*0098*/ 	.byte	0x04, 0x28
        /*009a*/ 	.short	(.L_6427 - .L_6426)


	//   ....[0]....
.L_6426:
        /*009c*/ 	.word	0x00000320


	//   ....[1]....
        /*00a0*/ 	.word	0x00000330


	//   ....[2]....
        /*00a4*/ 	.word	0x00000360


	//   ....[3]....
        /*00a8*/ 	.word	0x00000370


	//----- nvinfo : EIATTR_EXIT_INSTR_OFFSETS
	.align		4
.L_6427:
        /*00ac*/ 	.byte	0x04, 0x1c
        /*00ae*/ 	.short	(.L_6429 - .L_6428)


	//   ....[0]....
.L_6428:
        /*00b0*/ 	.word	0x00000380


	//   ....[1]....
        /*00b4*/ 	.word	0x00000470


	//   ....[2]....
        /*00b8*/ 	.word	0x00000480


	//   ....[3]....
        /*00bc*/ 	.word	0x00000510


	//----- nvinfo : EIATTR_CBANK_PARAM_SIZE
	.align		4
.L_6429:
        /*00c0*/ 	.byte	0x03, 0x19
        /*00c2*/ 	.short	0x0030


	//----- nvinfo : EIATTR_PARAM_CBANK
	.align		4
        /*00c4*/ 	.byte	0x04, 0x0a
        /*00c6*/ 	.short	(.L_6431 - .L_6430)
	.align		4
.L_6430:
        /*00c8*/ 	.word	index@(.nv.constant0._ZN43_GLOBAL__N__9ae7fba5_10_SoftMax_cu_9f978f6321softmax_warp_backwardIN3c108BFloat16ES2_fLi2ELb0ELb0EEEvPT0_PKT_S7_iiiPKb)
        /*00cc*/ 	.short	0x0210
        /*00ce*/ 	.short	0x0030


	//----- nvinfo : EIATTR_SW_WAR
	.align		4
.L_6431:
        /*00d0*/ 	.byte	0x04, 0x36
        /*00d2*/ 	.short	(.L_6433 - .L_6432)
.L_6432:
        /*00d4*/ 	.word	0x00000008
.L_6433:


//--------------------- .nv.info._ZN43_GLOBAL__N__9ae7fba5_10_SoftMax_cu_9f978f6321softmax_warp_backwardIN3c108BFloat16ES2_fLi1ELb0ELb0EEEvPT0_PKT_S7_iiiPKb --------------------------
	.section	.nv.info._ZN43_GLOBAL__N__9ae7fba5_10_SoftMax_cu_9f978f6321softmax_warp_backwardIN3c108BFloat16ES2_fLi1ELb0ELb0EEEvPT0_PKT_S7_iiiPKb,"",@"SHT_CUDA_INFO"
	.sectionflags	@""
	.align	4


	//----- nvinfo : EIATTR_CUDA_API_VERSION
	.align		4
        /*0000*/ 	.byte	0x04, 0x37
        /*0002*/ 	.short	(.L_6435 - .L_6434)
.L_6434:
        /*0004*/ 	.word	0x00000082


	//----- nvinfo : EIATTR_KPARAM_INFO
	.align		4
.L_6435:
        /*0008*/ 	.byte	0x04, 0x17
        /*000a*/ 	.short	(.L_6437 - .L_6436)
.L_6436:
        /*000c*/ 	.word	0x00000000
        /*0010*/ 	.short	0x0006
        /*0012*/ 	.short	0x0028
        /*0014*/ 	.byte	0x00, 0xf0, 0x21, 0x00


	//----- nvinfo : EIATTR_KPARAM_INFO
	.align		4
.L_6437:
        /*0018*/ 	.byte	0x04, 0x17
        /*001a*/ 	.short	(.L_6439 - .L_6438)
.L_6438:
        /*001c*/ 	.word	0x00000000
        /*0020*/ 	.short	0x0005
        /*0022*/ 	.short	0x0020
        /*0024*/ 	.byte	0x00, 0xf0, 0x11, 0x00


	//----- nvinfo : EIATTR_KPARAM_INFO
	.align		4
.L_6439:
        /*0028*/ 	.byte	0x04, 0x17
        /*002a*/ 	.short	(.L_6441 - .L_6440)
.L_6440:
        /*002c*/ 	.word	0x00000000
        /*0030*/ 	.short	0x0004
        /*0032*/ 	.short	0x001c
        /*0034*/ 	.byte	0x00, 0xf0, 0x11, 0x00


	//----- nvinfo : EIATTR_KPARAM_INFO
	.align		4
.L_6441:
        /*0038*/ 	.byte	0x04, 0x17
        /*003a*/ 	.short	(.L_6443 - .L_6442)
.L_6442:
        /*003c*/ 	.word	0x00000000
        /*0040*/ 	.short	0x0003
        /*0042*/ 	.short	0x0018
        /*0044*/ 	.byte	0x00, 0xf0, 0x11, 0x00


	//----- nvinfo : EIATTR_KPARAM_INFO
	.align		4
.L_6443:
        /*0048*/ 	.byte	0x04, 0x17
        /*004a*/ 	.short	(.L_6445 - .L_6444)
.L_6444:
        /*004c*/ 	.word	0x00000000
        /*0050*/ 	.short	0x0002
        /*0052*/ 	.short	0x0010
        /*0054*/ 	.byte	0x00, 0xf0, 0x21, 0x00


	//----- nvinfo : EIATTR_KPARAM_INFO
	.align		4
.L_6445:
        /*0058*/ 	.byte	0x04, 0x17
        /*005a*/ 	.short	(.L_6447 - .L_6446)
.L_6446:
        /*005c*/ 	.word	0x00000000
        /*0060*/ 	.short	0x0001
        /*0062*/ 	.short	0x0008
        /*0064*/ 	.byte	0x00, 0xf0, 0x21, 0x00


	//----- nvinfo : EIATTR_KPARAM_INFO
	.align		4
.L_6447:
        /*0068*/ 	.byte	0x04, 0x17
        /*006a*/ 	.short	(.L_6449 - .L_6448)
.L_6448:
        /*006c*/ 	.word	0x00000000
        /*0070*/ 	.short	0x0000
        /*0072*/ 	.short	0x0000
        /*0074*/ 	.byte	0x00, 0xf0, 0x21, 0x00


	//----- nvinfo : EIATTR_SPARSE_MMA_MASK
	.align		4
.L_6449:
        /*0078*/ 	.byte	0x03, 0x50
        /*007a*/ 	.short	0x0000


	//----- nvinfo : EIATTR_MAXREG_COUNT
	.align		4
        /*007c*/ 	.byte	0x03, 0x1b
        /*007e*/ 	.short	0x00ff


	//----- nvinfo : EIATTR_MERCURY_ISA_VERSION
	.align		4
        /*0080*/ 	.byte	0x03, 0x5f
        /*0082*/ 	.short	0x0101


	//----- nvinfo : EIATTR_COOP_GROUP_MASK_REGIDS
	.align		4
        /*0084*/ 	.byte	0x04, 0x29
        /*0086*/ 	.short	(.L_6451 - .L_6450)


	//   ....[0]....
.L_6450:
        /*0088*/ 	.word	0xffffffff


	//   ....[1]....
        /*008c*/ 	.word	0xffffffff


	//----- nvinfo : EIATTR_COOP_GROUP_INSTR_OFFSETS
	.align		4
.L_6451:
        /*0090*/ 	.byte	0x04, 0x28
        /*0092*/ 	.short	(.L_6453 - .L_6452)


	//   ....[0]....
.L_6452:
        /*0094*/ 	.word	0x00000320


	//   ....[1]....
        /*0098*/ 	.word	0x00000330


	//----- nvinfo : EIATTR_EXIT_INSTR_OFFSETS
	.align		4
.L_6453:
        /*009c*/ 	.byte	0x04, 0x1c
        /*009e*/ 	.short	(.L_6455 - .L_6454)


	//   ....[0]....
.L_6454:
        /*00a0*/ 	.word	0x00000340


	//   ....[1]....
        /*00a4*/ 	.word	0x00000430


	//   ....[2]....
        /*00a8*/ 	.word	0x00000440


	//   ....[3]....
        /*00ac*/ 	.word	0x000004d0


	//----- nvinfo : EIATTR_CBANK_PARAM_SIZE
	.align		4
.L_6455:
        /*00b0*/ 	.byte	0x03, 0x19
        /*00b2*/ 	.short	0x0030


	//----- nvinfo : EIATTR_PARAM_CBANK
	.align		4
        /*00b4*/ 	.byte	0x04, 0x0a
        /*00b6*/ 	.short	(.L_6457 - .L_6456)
	.align		4
.L_6456:
        /*00b8*/ 	.word	index@(.nv.constant0._ZN43_GLOBAL__N__9ae7fba5_10_SoftMax_cu_9f978f6321softmax_warp_backwardIN3c108BFloat16ES2_fLi1ELb0ELb0EEEvPT0_PKT_S7_iiiPKb)
        /*00bc*/ 	.short	0x0210
        /*00be*/ 	.short	0x0030


	//----- nvinfo : EIATTR_SW_WAR
	.align		4
.L_6457:
        /*00c0*/ 	.byte	0x04, 0x36
        /*00c2*/ 	.short	(.L_6459 - .L_6458)
.L_6458:
        /*00c4*/ 	.word	0x00000008
.L_6459:


//--------------------- .nv.info._ZN43_GLOBAL__N__9ae7fba5_10_SoftMax_cu_9f978f6321softmax_warp_backwardIN3c108BFloat16ES2_fLi0ELb0ELb0EEEvPT0_PKT_S7_iiiPKb --------------------------
	.section	.nv.info._ZN43_GLOBAL__N__9ae7fba5_10_SoftMax_cu_9f978f6321softmax_warp_backwardIN3c108BFloat16ES2_fLi0ELb0ELb0EEEvPT0_PKT_S7_iiiPKb,"",@"SHT_CUDA_INFO"
	.sectionflags	@""
	.align	4


	//----- nvinfo : EIATTR_CUDA_API_VERSION
	.align		4
        /*0000*/ 	.byte	0x04, 0x37
        /*0002*/ 	.short	(.L_6461 - .L_6460)
.L_6460:
        /*0004*/ 	.word	0x00000082


	//----- nvinfo : EIATTR_KPARAM_INFO
	.align		4
.L_6461:
        /*0008*/ 	.byte	0x04, 0x17
        /*000a*/ 	.short	(.L_6463 - .L_6462)
.L_6462:
        /*000c*/ 	.word	0x00000000
        /*0010*/ 	.short	0x0006
        /*0012*/ 	.short	0x0028
        /*0014*/ 	.byte	0x00, 0xf0, 0x21, 0x00


	//----- nvinfo : EIATTR_KPARAM_INFO
	.align		4
.L_6463:
        /*0018*/ 	.byte	0x04, 0x17
        /*001a*/ 	.short	(.L_6465 - .L_6464)
.L_6464:
        /*001c*/ 	.word	0x00000000
        /*0020*/ 	.short	0x0005
        /*0022*/ 	.short	0x0020
        /*0024*/ 	.byte	0x00, 0xf0, 0x11, 0x00


	//----- nvinfo : EIATTR_KPARAM_INFO
	.align		4
.L_6465:
        /*0028*/ 	.byte	0x04, 0x17
        /*002a*/ 	.short	(.L_6467 - .L_6466)
.L_6466:
        /*002c*/ 	.word	0x00000000
        /*0030*/ 	.short	0x0004
        /*0032*/ 	.short	0x001c
        /*0034*/ 	.byte	0x00, 0xf0, 0x11, 0x00


	//----- nvinfo : EIATTR_KPARAM_INFO
	.align		4
.L_6467:
        /*0038*/ 	.byte	0x04, 0x17
        /*003a*/ 	.short	(.L_6469 - .L_6468)
.L_6468:
        /*003c*/ 	.word	0x00000000
        /*0040*/ 	.short	0x0003
        /*0042*/ 	.short	0x0018
        /*0044*/ 	.byte	0x00, 0xf0, 0x11, 0x00


	//----- nvinfo : EIATTR_KPARAM_INFO
	.align		4
.L_6469:
        /*0048*/ 	.byte	0x04, 0x17
        /*004a*/ 	.short	(.L_6471 - .L_6470)
.L_6470:
        /*004c*/ 	.word	0x00000000
        /*0050*/ 	.short	0x0002
        /*0052*/ 	.short	0x0010
        /*0054*/ 	.byte	0x00, 0xf0, 0x21, 0x00


	//----- nvinfo : EIATTR_KPARAM_INFO
	.align		4
.L_6471:
        /*0058*/ 	.byte	0x04, 0x17
        /*005a*/ 	.short	(.L_6473 - .L_6472)
.L_6472:
        /*005c*/ 	.word	0x00000000
        /*0060*/ 	.short	0x0001
        /*0062*/ 	.short	0x0008
        /*0064*/ 	.byte	0x00, 0xf0, 0x21, 0x00


	//----- nvinfo : EIATTR_KPARAM_INFO
	.align		4
.L_6473:
        /*0068*/ 	.byte	0x04, 0x17
        /*006a*/ 	.short	(.L_6475 - .L_6474)
.L_6474:
        /*006c*/ 	.word	0x00000000
        /*0070*/ 	.short	0x0000
        /*0072*/ 	.short	0x0000
        /*0074*/ 	.byte	0x00, 0xf0, 0x21, 0x00


	//----- nvinfo : EIATTR_SPARSE_MMA_MASK
	.align		4
.L_6475:
        /*0078*/ 	.byte	0x03, 0x50
        /*007a*/ 	.short	0x0000


	//----- nvinfo : EIATTR_MAXREG_COUNT
	.align		4
        /*007c*/ 	.byte	0x03, 0x1b
        /*007e*/ 	.short	0x00ff


	//----- nvinfo : EIATTR_MERCURY_ISA_VERSION
	.align		4
        /*0080*/ 	.byte	0x03, 0x5f
        /*0082*/ 	.short	0x0101


	//----- nvinfo : EIATTR_EXIT_INSTR_OFFSETS
	.align		4
        /*0084*/ 	.byte	0x04, 0x1c
        /*0086*/ 	.short	(.L_6477 - .L_6476)


	//   ....[0]....
.L_6476:
        /*0088*/ 	.word	0x000002f0


	//   ....[1]....
        /*008c*/ 	.word	0x00000300


	//   ....[2]....
        /*0090*/ 	.word	0x00000390


	//   ....[3]....
        /*0094*/ 	.word	0x000003f0


	//----- nvinfo : EIATTR_CBANK_PARAM_SIZE
	.align		4
.L_6477:
        /*0098*/ 	.byte	0x03, 0x19
        /*009a*/ 	.short	0x0030


	//----- nvinfo : EIATTR_PARAM_CBANK
	.align		4
        /*009c*/ 	.byte	0x04, 0x0a
        /*009e*/ 	.short	(.L_6479 - .L_6478)
	.align		4
.L_6478:
        /*00a0*/ 	.word	index@(.nv.constant0._ZN43_GLOBAL__N__9ae7fba5_10_SoftMax_cu_9f978f6321softmax_warp_backwardIN3c108BFloat16ES2_fLi0ELb0ELb0EEEvPT0_PKT_S7_iiiPKb)
        /*00a4*/ 	.short	0x0210
        /*00a6*/ 	.short	0x0030


	//----- nvinfo : EIATTR_SW_WAR
	.align		4
.L_6479:
        /*00a8*/ 	.byte	0x04, 0x36
        /*00aa*/ 	.short	(.L_6481 - .L_6480)
.L_6480:
        /*00ac*/ 	.word	0x00000008
.L_6481:


//--------------------- .nv.info._ZN43_GLOBAL__N__9ae7fba5_10_SoftMax_cu_9f978f6321softmax_warp_backwardIfN3c104HalfEfLi10ELb0ELb0EEEvPT0_PKT_S7_iiiPKb --------------------------
	.section	.nv.info._ZN43_GLOBAL__N__9ae7fba5_10_SoftMax_cu_9f978f6321softmax_warp_backwardIfN3c104HalfEfLi10ELb0ELb0EEEvPT0_PKT_S7_iiiPKb,"",@"SHT_CUDA_INFO"
	.sectionflags	@""
	.align	4


	//----- nvinfo : EIATTR_CUDA_API_VERSION
	.align		4
        /*0000*/ 	.byte	0x04, 0x37
        /*0002*/ 	.short	(.L_6483 - .L_6482)
.L_6482:
        /*0004*/ 	.word	0x00000082


	//----- nvinfo : EIATTR_KPARAM_INFO
	.align		4
.L_6483:
        /*0008*/ 	.byte	0x04, 0x17
        /*000a*/ 	.short	(.L_6485 - .L_6484)
.L_6484:
        /*000c*/ 	.word	0x00000000
        /*0010*/ 	.short	0x0006
        /*0012*/ 	.short	0x0028
        /*0014*/ 	.byte	0x00, 0xf0, 0x21, 0x00


	//----- nvinfo : EIATTR_KPARAM_INFO
	.align		4
.L_6485:
        /*0018*/ 	.byte	0x04, 0x17
        /*001a*/ 	.short	(.L_6487 - .L_6486)
.L_6486:
        /*001c*/ 	.word	0x00000000
        /*0020*/ 	.short	0x0005
        /*0022*/ 	.short	0x0020
        /*0024*/ 	.byte	0x00, 0xf0, 0x11, 0x00


	//----- nvinfo : EIATTR_KPARAM_INFO
	.align		4
.L_6487:
        /*0028*/ 	.byte	0x04, 0x17
        /*002a*/ 	.short	(.L_6489 - .L_6488)
.L_6488:
        /*002c*/ 	.word	0x00000000
        /*0030*/ 	.short	0x0004
        /*0032*/ 	.short	0x001c
        /*0034*/ 	.byte	0x00, 0xf0, 0x11, 0x00


	//----- nvinfo : EIATTR_KPARAM_INFO
	.align		4
.L_6489:
        /*0038*/ 	.byte	0x04, 0x17
        /*003a*/ 	.short	(.L_6491 - .L_6490)
.L_6490:
        /*003c*/ 	.word	0x00000000
        /*0040*/ 	.short	0x0003
        /*0042*/ 	.short	0x0018
        /*0044*/ 	.byte	0x00, 0xf0, 0x11, 0x00


	//----- nvinfo : EIATTR_KPARAM_INFO
	.align		4
.L_6491:
        /*0048*/ 	.byte	0x04, 0x17
        /*004a*/ 	.short	(.L_6493 - .L_6492)
.L_6492:
        /*004c*/ 	.word	0x00000000
        /*0050*/ 	.short	0x0002
        /*0052*/ 	.short	0x0010
        /*0054*/ 	.byte	0x00, 0xf0, 0x21, 0x00


	//----- nvinfo : EIATTR_KPARAM_INFO
	.align		4
.L_6493:
        /*0058*/ 	.byte	0x04, 0x17
        /*005a*/ 	.short	(.L_6495 - .L_6494)
.L_6494:
        /*005c*/ 	.word	0x00000000
        /*0060*/ 	.short	0x0001
        /*0062*/ 	.short	0x0008
        /*0064*/ 	.byte	0x00, 0xf0, 0x21, 0x00


	//----- nvinfo : EIATTR_KPARAM_INFO
	.align		4
.L_6495:
        /*0068*/ 	.byte	0x04, 0x17
        /*006a*/ 	.short	(.L_6497 - .L_6496)
.L_6496:
        /*006c*/ 	.word	0x00000000
        /*0070*/ 	.short	0x0000
        /*0072*/ 	.short	0x0000
        /*0074*/ 	.byte	0x00, 0xf0, 0x21, 0x00


	//----- nvinfo : EIATTR_SPARSE_MMA_MASK
	.align		4
.L_6497:
        /*0078*/ 	.byte	0x03, 0x50
        /*007a*/ 	.short	0x0000


	//----- nvinfo : EIATTR_MAXREG_COUNT
	.align		4
        /*007c*/ 	.byte	0x03, 0x1b
        /*007e*/ 	.short	0x00ff


	//----- nvinfo : EIATTR_MERCURY_ISA_VERSION
	.align		4
        /*0080*/ 	.byte	0x03, 0x5f
        /*0082*/ 	.short	0x0101


	//----- nvinfo : EIATTR_COOP_GROUP_MASK_REGIDS
	.align		4
        /*0084*/ 	.byte	0x04, 0x29
        /*0086*/ 	.short	(.L_6499 - .L_6498)


	//   ....[0]....
.L_6498:
        /*0088*/ 	.word	0xffffffff


	//   ....[1]....
        /*008c*/ 	.word	0xffffffff


	//   ....[2]....
        /*0090*/ 	.word	0xffffffff


	//   ....[3]....
        /*0094*/ 	.word	0xffffffff


	//   ....[4]....
        /*0098*/ 	.word	0xffffffff


	//----- nvinfo : EIATTR_COOP_GROUP_INSTR_OFFSETS
	.align		4
.L_6499:
        /*009c*/ 	.byte	0x04, 0x28
        /*009e*/ 	.short	(.L_6501 - .L_6500)


	//   ....[0]....
.L_6500:
        /*00a0*/ 	.word	0x00000da0


	//   ....[1]....
        /*00a4*/ 	.word	0x00000dc0


	//   ....[2]....
        /*00a8*/ 	.word	0x00000de0


	//   ....[3]....
        /*00ac*/ 	.word	0x00000e10


	//   ....[4]....
        /*00b0*/ 	.word	0x00000e30


	//----- nvinfo : EIATTR_EXIT_INSTR_OFFSETS
	.align		4
.L_6501:
        /*00b4*/ 	.byte	0x04, 0x1c
        /*00b6*/ 	.short	(.L_6503 - .L_6502)


	//   ....[0]....
.L_6502:
        /*00b8*/ 	.word	0x00000e40


	//   ....[1]....
        /*00bc*/ 	.word	0x00001760


	//   ....[2]....
        /*00c0*/ 	.word	0x000017a0


	//----- nvinfo : EIATTR_CBANK_PARAM_SIZE
	.align		4
.L_6503:
        /*00c4*/ 	.byte	0x03, 0x19
        /*00c6*/ 	.short	0x0030


	//----- nvinfo : EIATTR_PARAM_CBANK
	.align		4
        /*00c8*/ 	.byte	0x04, 0x0a
        /*00ca*/ 	.short	(.L_6505 - .L_6504)
	.align		4
.L_6504:
        /*00cc*/ 	.word	index@(.nv.constant0._ZN43_GLOBAL__N__9ae7fba5_10_SoftMax_cu_9f978f6321softmax_warp_backwardIfN3c104HalfEfLi10ELb0ELb0EEEvPT0_PKT_S7_iiiPKb)
        /*00d0*/ 	.short	0x0210
        /*00d2*/ 	.short	0x0030


	//----- nvinfo : EIATTR_SW_WAR
	.align		4
.L_6505:
        /*00d4*/ 	.byte	0x04, 0x36
        /*00d6*/ 	.short	(.L_6507 - .L_6506)
.L_6506:
        /*00d8*/ 	.word	0x00000008
.L_6507:


//--------------------- .nv.info._ZN43_GLOBAL__N__9ae7fba5_10_SoftMax_cu_9f978f6321softmax_warp_backwardIfN3c104HalfEfLi9ELb0ELb0EEEvPT0_PKT_S7_iiiPKb --------------------------
	.section	.nv.info._ZN43_GLOBAL__N__9ae7fba5_10_SoftMax_cu_9f978f6321softmax_warp_backwardIfN3c104HalfEfLi9ELb0ELb0EEEvPT0_PKT_S7_iiiPKb,"",@"SHT_CUDA_INFO"
	.sectionflags	@""
	.align	4


	//----- nvinfo : EIATTR_CUDA_API_VERSION
	.align		4
        /*0000*/ 	.byte	0x04, 0x37
        /*0002*/ 	.short	(.L_6509 - .L_6508)
.L_6508:
        /*0004*/ 	.word	0x00000082


	//----- nvinfo : EIATTR_KPARAM_INFO
	.align		4
.L_6509:
        /*0008*/ 	.byte	0x04, 0x17
        /*000a*/ 	.short	(.L_6511 - .L_6510)
.L_6510:
        /*000c*/ 	.word	0x00000000
        /*0010*/ 	.short	0x0006
        /*0012*/ 	.short	0x0028
        /*0014*/ 	.byte	0x00, 0xf0, 0x21, 0x00


	//----- nvinfo : EIATTR_KPARAM_INFO
	.align		4
.L_6511:
        /*0018*/ 	.byte	0x04, 0x17
        /*001a*/ 	.short	(.L_6513 - .L_6512)
.L_6512:
        /*001c*/ 	.word	0x00000000
        /*0020*/ 	.short	0x0005
        /*0022*/ 	.short	0x0020
        /*0024*/ 	.byte	0x00, 0xf0, 0x11, 0x00


	//----- nvinfo : EIATTR_KPARAM_INFO
	.align		4
.L_6513:
        /*0028*/ 	.byte	0x04, 0x17
        /*002a*/ 	.short	(.L_6515 - .L_6514)
.L_6514:
        /*002c*/ 	.word	0x00000000
        /*0030*/ 	.short	0x0004
        /*0032*/ 	.short	0x001c
        /*0034*/ 	.byte	0x00, 0xf0, 0x11, 0x00


	//----- nvinfo : EIATTR_KPARAM_INFO
	.align		4
.L_6515:
        /*0038*/ 	.byte	0x04, 0x17
        /*003a*/ 	.short	(.L_6517 - .L_6516)
.L_6516:
        /*003c*/ 	.word	0x00000000
        /*0040*/ 	.short	0x0003
        /*0042*/ 	.short	0x0018
        /*0044*/ 	.byte	0x00, 0xf0, 0x11, 0x00


	//----- nvinfo : EIATTR_KPARAM_INFO
	.align		4
.L_6517:
        /*0048*/ 	.byte	0x04, 0x17
        /*004a*/ 	.short	(.L_6519 - .L_6518)
.L_6518:
        /*004c*/ 	.word	0x00000000
        /*0050*/ 	.short	0x0002
        /*0052*/ 	.short	0x0010
        /*0054*/ 	.byte	0x00, 0xf0, 0x21, 0x00


	//----- nvinfo : EIATTR_KPARAM_INFO
	.align		4
.L_6519:
        /*0058*/ 	.byte	0x04, 0x17
        /*005a*/ 	.short	(.L_6521 - .L_6520)
.L_6520:
        /*005c*/ 	.word	0x00000000
        /*0060*/ 	.short	0x0001
        /*0062*/ 	.short	0x0008
        /*0064*/ 	.byte	0x00, 0xf0, 0x21, 0x00


	//----- nvinfo : EIATTR_KPARAM_INFO
	.align		4
.L_6521:
        /*0068*/ 	.byte	0x04, 0x17
        /*006a*/ 	.short	(.L_6523 - .L_6522)
.L_6522:
        /*006c*/ 	.word	0x00000000
        /*0070*/ 	.short	0x0000
        /*0072*/ 	.short	0x0000
        /*0074*/ 	.byte	0x00, 0xf0, 0x21, 0x00


	//----- nvinfo : EIATTR_SPARSE_MMA_MASK
	.align		4
.L_6523:
        /*0078*/ 	.byte	0x03, 0x50
        /*007a*/ 	.short	0x0000


	//----- nvinfo : EIATTR_MAXREG_COUNT
	.align		4
        /*007c*/ 	.byte	0x03, 0x1b
        /*007e*/ 	.short	0x00ff


	//----- nvinfo : EIATTR_MERCURY_ISA_VERSION
	.align		4
        /*0080*/ 	.byte	0x03, 0x5f
        /*0082*/ 	.short	0x0101


	//----- nvinfo : EIATTR_COOP_GROUP_MASK_REGIDS
	.align		4
        /*0084*/ 	.byte	0x04, 0x29
        /*0086*/ 	.short	(.L_6525 - .L_6524)


	//   ....[0]....
.L_6524:
        /*0088*/ 	.word	0xffffffff


	//   ....[1]....
        /*008c*/ 	.word	0xffffffff


	//   ....[2]....
        /*0090*/ 	.word	0xffffffff


	//   ....[3]....
        /*0094*/ 	.word	0xffffffff


	//   ....[4]....
        /*0098*/ 	.word	0xffffffff


	//----- nvinfo : EIATTR_COOP_GROUP_INSTR_OFFSETS
	.align		4
.L_6525:
        /*009c*/ 	.byte	0x04, 0x28
        /*009e*/ 	.short	(.L_6527 - .L_6526)


	//   ....[0]....
.L_6526:
        /*00a0*/ 	.word	0x000007c0


	//   ....[1]....
        /*00a4*/ 	.word	0x000007e0


	//   ....[2]....
        /*00a8*/ 	.word	0x00000800


	//   ....[3]....
        /*00ac*/ 	.word	0x00000830


	//   ....[4]....
        /*00b0*/ 	.word	0x00000850


	//----- nvinfo : EIATTR_EXIT_INSTR_OFFSETS
	.align		4
.L_6527:
        /*00b4*/ 	.byte	0x04, 0x1c
        /*00b6*/ 	.short	(.L_6529 - .L_6528)


	//   ....[0]....
.L_6528:
        /*00b8*/ 	.word	0x00000860


	//   ....[1]....
        /*00bc*/ 	.word	0x00000d10


	//   ....[2]....
        /*00c0*/ 	.word	0x00000d50


	//----- nvinfo : EIATTR_CBANK_PARAM_SIZE
	.align		4
.L_6529:
        /*00c4*/ 	.byte	0x03, 0x19
        /*00c6*/ 	.short	0x0030


	//----- nvinfo : EIATTR_PARAM_CBANK
	.align		4
        /*00c8*/ 	.byte	0x04, 0x0a
        /*00ca*/ 	.short	(.L_6531 - .L_6530)
	.align		4
.L_6530:
        /*00cc*/ 	.word	index@(.nv.constant0._ZN43_GLOBAL__N__9ae7fba5_10_SoftMax_cu_9f978f6321softmax_warp_backwardIfN3c104HalfEfLi9ELb0ELb0EEEvPT0_PKT_S7_iiiPKb)
        /*00d0*/ 	.short	0x0210
        /*00d2*/ 	.short	0x0030


	//----- nvinfo : EIATTR_SW_WAR
	.align		4
.L_6531:
        /*00d4*/ 	.byte	0x04, 0x36
        /*00d6*/ 	.short	(.L_6533 - .L_6532)
.L_6532:
        /*00d8*/ 	.word	0x00000008
.L_6533:


//--------------------- .nv.info._ZN43_GLOBAL__N__9ae7fba5_10_SoftMax_cu_9f978f6321softmax_warp_backwardIfN3c104HalfEfLi8ELb0ELb0EEEvPT0_PKT_S7_iiiPKb --------------------------
	.section	.nv.info._ZN43_GLOBAL__N__9ae7fba5_10_SoftMax_cu_9f978f6321softmax_warp_backwardIfN3c104HalfEfLi8ELb0ELb0EEEvPT0_PKT_S7_iiiPKb,"",@"SHT_CUDA_INFO"
	.sectionflags	@""
	.align	4


	//----- nvinfo : EIATTR_CUDA_API_VERSION
	.align		4
        /*0000*/ 	.byte	0x04, 0x37
        /*0002*/ 	.short	(.L_6535 - .L_6534)
.L_6534:
        /*0004*/ 	.word	0x00000082


	//----- nvinfo : EIATTR_KPARAM_INFO
	.align		4
.L_6535:
        /*0008*/ 	.byte	0x04, 0x17
        /*000a*/ 	.short	(.L_6537 - .L_6536)
.L_6536:
        /*000c*/ 	.word	0x00000000
        /*0010*/ 	.short	0x0006
        /*0012*/ 	.short	0x0028
        /*0014*/ 	.byte	0x00, 0xf0, 0x21, 0x00


	//----- nvinfo : EIATTR_KPARAM_INFO
	.align		4
.L_6537:
        /*0018*/ 	.byte	0x04, 0x17
        /*001a*/ 	.short	(.L_6539 - .L_6538)
.L_6538:
        /*001c*/ 	.word	0x00000000
        /*0020*/ 	.short	0x0005
        /*0022*/ 	.short	0x0020
        /*0024*/ 	.byte	0x00, 0xf0, 0x11, 0x00


	//----- nvinfo : EIATTR_KPARAM_INFO
	.align		4
.L_6539:
        /*0028*/ 	.byte	0x04, 0x17
        /*002a*/ 	.short	(.L_6541 - .L_6540)
.L_6540:
        /*002c*/ 	.word	0x00000000
        /*0030*/ 	.short	0x0004
        /*0032*/ 	.short	0x001c
        /*0034*/ 	.byte	0x00, 0xf0, 0x11, 0x00


	//----- nvinfo : EIATTR_KPARAM_INFO
	.align		4
.L_6541:
        /*0038*/ 	.byte	0x04, 0x17
        /*003a*/ 	.short	(.L_6543 - .L_6542)
.L_6542:
        /*003c*/ 	.word	0x00000000
        /*0040*/ 	.short	0x0003
        /*0042*/ 	.short	0x0018
        /*0044*/ 	.byte	0x00, 0xf0, 0x11, 0x00


	//----- nvinfo : EIATTR_KPARAM_INFO
	.align		4
.L_6543:
        /*0048*/ 	.byte	0x04, 0x17
        /*004a*/ 	.short	(.L_6545 - .L_6544)
.L_6544:
        /*004c*/ 	.word	0x00000000
        /*0050*/ 	.short	0x0002
        /*0052*/ 	.short	0x0010
        /*0054*/ 	.byte	0x00, 0xf0, 0x21, 0x00


	//----- nvinfo : EIATTR_KPARAM_INFO
	.align		4
.L_6545:
        /*0058*/ 	.byte	0x04, 0x17
        /*005a*/ 	.short	(.L_6547 - .L_6546)
.L_6546:
        /*005c*/ 	.word	0x00000000
        /*0060*/ 	.short	0x0001
        /*0062*/ 	.short	0x0008
        /*0064*/ 	.byte	0x00, 0xf0, 0x21, 0x00


	//----- nvinfo : EIATTR_KPARAM_INFO
	.align		4
.L_6547:
        /*0068*/ 	.byte	0x04, 0x17
        /*006a*/ 	.short	(.L_6549 - .L_6548)
.L_6548:
        /*006c*/ 	.word	0x00000000
        /*0070*/ 	.short	0x0000
        /*0072*/ 	.short	0x0000
        /*0074*/ 	.byte	0x00, 0xf0, 0x21, 0x00


	//----- nvinfo : EIATTR_SPARSE_MMA_MASK
	.align		4
.L_6549:
        /*0078*/ 	.byte	0x03, 0x50
        /*007a*/ 	.short	0x0000


	//----- nvinfo : EIATTR_MAXREG_COUNT
	.align		4
        /*007c*/ 	.byte	0x03, 0x1b
        /*007e*/ 	.short	0x00ff


	//----- nvinfo : EIATTR_MERCURY_ISA_VERSION
	.align		4
        /*0080*/ 	.byte	0x03, 0x5f
        /*0082*/ 	.short	0x0101


	//----- nvinfo : EIATTR_COOP_GROUP_MASK_REGIDS
	.align		4
        /*0084*/ 	.byte	0x04, 0x29
        /*0086*/ 	.short	(.L_6551 - .L_6550)


	//   ....[0]....
.L_6550:
        /*0088*/ 	.word	0xffffffff


	//   ....[1]....
        /*008c*/ 	.word	0xffffffff


	//   ....[2]....
        /*0090*/ 	.word	0xffffffff


	//   ....[3]....
        /*0094*/ 	.word	0xffffffff


	//   ....[4]....
        /*0098*/ 	.word	0xffffffff


	//----- nvinfo : EIATTR_COOP_GROUP_INSTR_OFFSETS
	.align		4
.L_6551:
        /*009c*/ 	.byte	0x04, 0x28
        /*009e*/ 	.short	(.L_6553 - .L_6552)


	//   ....[0]....
.L_6552:
        /*00a0*/ 	.word	0x00000460


	//   ....[1]....
        /*00a4*/ 	.word	0x00000480


	//   ....[2]....
        /*00a8*/ 	.word	0x000004a0


	//   ....[3]....
        /*00ac*/ 	.word	0x000004c0


	//   ....[4]....
        /*00b0*/ 	.word	0x000004e0


	//----- nvinfo : EIATTR_EXIT_INSTR_OFFSETS
	.align		4
.L_6553:
        /*00b4*/ 	.byte	0x04, 0x1c
        /*00b6*/ 	.short	(.L_6555 - .L_6554)


	//   ....[0]....
.L_6554:
        /*00b8*/ 	.word	0x000004f0


	//   ....[1]....
        /*00bc*/ 	.word	0x00000770


	//   ....[2]....
        /*00c0*/ 	.word	0x000007b0


	//----- nvinfo : EIATTR_CBANK_PARAM_SIZE
	.align		4
.L_6555:
        /*00c4*/ 	.byte	0x03, 0x19
        /*00c6*/ 	.short	0x0030


	//----- nvinfo : EIATTR_PARAM_CBANK
	.align		4
        /*00c8*/ 	.byte	0x04, 0x0a
        /*00ca*/ 	.short	(.L_6557 - .L_6556)
	.align		4
.L_6556:
        /*00cc*/ 	.word	index@(.nv.constant0._ZN43_GLOBAL__N__9ae7fba5_10_SoftMax_cu_9f978f6321softmax_warp_backwardIfN3c104HalfEfLi8ELb0ELb0EEEvPT0_PKT_S7_iiiPKb)
        /*00d0*/ 	.short	0x0210
        /*00d2*/ 	.short	0x0030


	//----- nvinfo : EIATTR_SW_WAR
	.align		4
.L_6557:
        /*00d4*/ 	.byte	0x04, 0x36
        /*00d6*/ 	.short	(.L_6559 - .L_6558)
.L_6558:
        /*00d8*/ 	.word	0x00000008
.L_6559:


//--------------------- .nv.info._ZN43_GLOBAL__N__9ae7fba5_10_SoftMax_cu_9f978f6321softmax_warp_backwardIfN3c104HalfEfLi7ELb0ELb0EEEvPT0_PKT_S7_iiiPKb --------------------------
	.section	.nv.info._ZN43_GLOBAL__N__9ae7fba5_10_SoftMax_cu_9f978f6321softmax_warp_backwardIfN3c104HalfEfLi7ELb0ELb0EEEvPT0_PKT_S7_iiiPKb,"",@"SHT_CUDA_INFO"
	.sectionflags	@""
	.align	4


	//----- nvinfo : EIATTR_CUDA_API_VERSION
	.align		4
        /*0000*/ 	.byte	0x04, 0x37
        /*0002*/ 	.short	(.L_6561 - .L_6560)
.L_6560:
        /*0004*/ 	.word	0x00000082


	//----- nvinfo : EIATTR_KPARAM_INFO
	.align		4
.L_6561:
        /*0008*/ 	.byte	0x04, 0x17
        /*000a*/ 	.short	(.L_6563 - .L_6562)
.L_6562:
        /*000c*/ 	.word	0x00000000
        /*0010*/ 	.short	0x0006
        /*0012*/ 	.short	0x0028
        /*0014*/ 	.byte	0x00, 0xf0, 0x21, 0x00


	//----- nvinfo : EIATTR_KPARAM_INFO
	.align		4
.L_6563:
        /*0018*/ 	.byte	0x04, 0x17
        /*001a*/ 	.short	(.L_6565 - .L_6564)
.L_6564:
        /*001c*/ 	.word	0x00000000
        /*0020*/ 	.short	0x0005
        /*0022*/ 	.short	0x0020
        /*0024*/ 	.byte	0x00, 0xf0, 0x11, 0x00


	//----- nvinfo : EIATTR_KPARAM_INFO
	.align		4
.L_6565:
        /*0028*/ 	.byte	0x04, 0x17
        /*002a*/ 	.short	(.L_6567 - .L_6566)
.L_6566:
        /*002c*/ 	.word	0x00000000
        /*0030*/ 	.short	0x0004
        /*0032*/ 	.short	0x001c
        /*0034*/ 	.byte	0x00, 0xf0, 0x11, 0x00


	//----- nvinfo : EIATTR_KPARAM_INFO
	.align		4
.L_6567:
        /*0038*/ 	.byte	0x04, 0x17
        /*003a*/ 	.short	(.L_6569 - .L_6568)
.L_6568:
        /*003c*/ 	.word	0x00000000
        /*0040*/ 	.short	0x0003
        /*0042*/ 	.short	0x0018
        /*0044*/ 	.byte	0x00, 0xf0, 0x11, 0x00


	//----- nvinfo : EIATTR_KPARAM_INFO
	.align		4
.L_6569:
        /*0048*/ 	.byte	0x04, 0x17
        /*004a*/ 	.short	(.L_6571 - .L_6570)
.L_6570:
        /*004c*/ 	.word	0x00000000
        /*0050*/ 	.short	0x0002
        /*0052*/ 	.short	0x0010
        /*0054*/ 	.byte	0x00, 0xf0, 0x21, 0x00


	//----- nvinfo : EIATTR_KPARAM_INFO
	.align		4
.L_6571:
        /*0058*/ 	.byte	0x04, 0x17
        /*005a*/ 	.short	(.L_6573 - .L_6572)
.L_6572:
        /*005c*/ 	.word	0x00000000
        /*0060*/ 	.short	0x0001
        /*0062*/ 	.short	0x0008
        /*0064*/ 	.byte	0x00, 0xf0, 0x21, 0x00


	//----- nvinfo : EIATTR_KPARAM_INFO
	.align		4
.L_6573:
        /*0068*/ 	.byte	0x04, 0x17
        /*006a*/ 	.short	(.L_6575 - .L_6574)
.L_6574:
        /*006c*/ 	.word	0x00000000
        /*0070*/ 	.short	0x0000
        /*0072*/ 	.short	0x0000
        /*0074*/ 	.byte	0x00, 0xf0, 0x21, 0x00


	//----- nvinfo : EIATTR_SPARSE_MMA_MASK
	.align		4
.L_6575:
        /*0078*/ 	.byte	0x03, 0x50
        /*007a*/ 	.short	0x0000


	//----- nvinfo : EIATTR_MAXREG_COUNT
	.align		4
        /*007c*/ 	.byte	0x03, 0x1b
        /*007e*/ 	.short	0x00ff


	//----- nvinfo : EIATTR_MERCURY_ISA_VERSION
	.align		4
        /*0080*/ 	.byte	0x03, 0x5f
        /*0082*/ 	.short	0x0101


	//----- nvinfo : EIATTR_COOP_GROUP_MASK_REGIDS
	.align		4
        /*0084*/ 	.byte	0x04, 0x29
        /*0086*/ 	.short	(.L_6577 - .L_6576)


	//   ....[0]....
.L_6576:
        /*0088*/ 	.word	0xffffffff


	//   ....[1]....
        /*008c*/ 	.word	0xffffffff


	//   ....[2]....
        /*0090*/ 	.word	0xffffffff


	//   ....[3]....
        /*0094*/ 	.word	0xffffffff


	//   ....[4]....
        /*0098*/ 	.word	0xffffffff


	//   ....[5]....
        /*009c*/ 	.word	0xffffffff


	//   ....[6]....
        /*00a0*/ 	.word	0xffffffff


	//   ....[7]....
        /*00a4*/ 	.word	0xffffffff


	//   ....[8]....
        /*00a8*/ 	.word	0xffffffff


	//   ....[9]....
        /*00ac*/ 	.word	0xffffffff


	//----- nvinfo : EIATTR_COOP_GROUP_INSTR_OFFSETS
	.align		4
.L_6577:
        /*00b0*/ 	.byte	0x04, 0x28
        /*00b2*/ 	.short	(.L_6579 - .L_6578)


	//   ....[0]....
.L_6578:
        /*00b4*/ 	.word	0x000004f0


	//   ....[1]....
        /*00b8*/ 	.word	0x00000550


	//   ....[2]....
        /*00bc*/ 	.word	0x00000560


	//   ....[3]....
        /*00c0*/ 	.word	0x00000590


	//   ....[4]....
        /*00c4*/ 	.word	0x000005a0


	//   ....[5]....
        /*00c8*/ 	.word	0x000005d0


	//   ....[6]....
        /*00cc*/ 	.word	0x000005f0


	//   ....[7]....
        /*00d0*/ 	.word	0x00000610


	//   ....[8]....
        /*00d4*/ 	.word	0x00000620


	//   ....[9]....
        /*00d8*/ 	.word	0x00000650


	//----- nvinfo : EIATTR_EXIT_INSTR_OFFSETS
	.align		4
.L_6579:
        /*00dc*/ 	.byte	0x04, 0x1c
        /*00de*/ 	.short	(.L_6581 - .L_6580)


	//   ....[0]....
.L_6580:
        /*00e0*/ 	.word	0x00000670


	//   ....[1]....
        /*00e4*/ 	.word	0x000007f0


	//   ....[2]....
        /*00e8*/ 	.word	0x000008b0


	//   ....[3]....
        /*00ec*/ 	.word	0x000008f0


	//----- nvinfo : EIATTR_CBANK_PARAM_SIZE
	.align		4
.L_6581:
        /*00f0*/ 	.byte	0x03, 0x19
        /*00f2*/ 	.short	0x0030


	//----- nvinfo : EIATTR_PARAM_CBANK
	.align		4
        /*00f4*/ 	.byte	0x04, 0x0a
        /*00f6*/ 	.short	(.L_6583 - .L_6582)
	.align		4
.L_6582:
        /*00f8*/ 	.word	index@(.nv.constant0._ZN43_GLOBAL__N__9ae7fba5_10_SoftMax_cu_9f978f6321softmax_warp_backwardIfN3c104HalfEfLi7ELb0ELb0EEEvPT0_PKT_S7_iiiPKb)
        /*00fc*/ 	.short	0x0210
        /*00fe*/ 	.short	0x0030


	//----- nvinfo : EIATTR_SW_WAR
	.align		4
.L_6583:
        /*0100*/ 	.byte	0x04, 0x36
        /*0102*/ 	.short	(.L_6585 - .L_6584)
.L_6584:
        /*0104*/ 	.word	0x00000008
.L_6585:


//--------------------- .nv.info._ZN43_GLOBAL__N__9ae7fba5_10_SoftMax_cu_9f978f6321softmax_warp_backwardIfN3c104HalfEfLi6ELb0ELb0EEEvPT0_PKT_S7_iiiPKb --------------------------
	.section	.nv.info._ZN43_GLOBAL__N__9ae7fba5_10_SoftMax_cu_9f978f6321softmax_warp_backwardIfN3c104HalfEfLi6ELb0ELb0EEEvPT0_PKT_S7_iiiPKb,"",@"SHT_CUDA_INFO"
	.sectionflags	@""
	.align	4


	//----- nvinfo : EIATTR_CUDA_API_VERSION
	.align		4
        /*0000*/ 	.byte	0x04, 0x37
        /*0002*/ 	.short	(.L_6587 - .L_6586)
.L_6586:
        /*0004*/ 	.word	0x00000082


	//----- nvinfo : EIATTR_KPARAM_INFO
	.align		4
.L_6587:
        /*0008*/ 	.byte	0x04, 0x17
        /*000a*/ 	.short	(.L_6589 - .L_6588)
.L_6588:
        /*000c*/ 	.word	0x00000000
        /*0010*/ 	.short	0x0006
        /*0012*/ 	.short	0x0028
        /*0014*/ 	.byte	0x00, 0xf0, 0x21, 0x00


	//----- nvinfo : EIATTR_KPARAM_INFO
	.align		4
.L_6589:
        /*0018*/ 	.byte	0x04, 0x17
        /*001a*/ 	.short	(.L_6591 - .L_6590)
.L_6590:
        /*001c*/ 	.word	0x00000000
        /*0020*/ 	.short	0x0005
        /*0022*/ 	.short	0x0020
        /*0024*/ 	.byte	0x00, 0xf0, 0x11, 0x00


	//----- nvinfo : EIATTR_KPARAM_INFO
	.align		4
.L_6591:
        /*0028*/ 	.byte	0x04, 0x17
        /*002a*/ 	.short	(.L_6593 - .L_6592)
.L_6592:
        /*002c*/ 	.word	0x00000000
        /*0030*/ 	.short	0x0004
        /*0032*/ 	.short	0x001c
        /*0034*/ 	.byte	0x00, 0xf0, 0x11, 0x00


	//----- nvinfo : EIATTR_KPARAM_INFO
	.align		4
.L_6593:
        /*0038*/ 	.byte	0x04, 0x17
        /*003a*/ 	.short	(.L_6595 - .L_6594)
.L_6594:
        /*003c*/ 	.word	0x00000000
        /*0040*/ 	.short	0x0003
        /*0042*/ 	.short	0x0018
        /*0044*/ 	.byte	0x00, 0xf0, 0x11, 0x00


	//----- nvinfo : EIATTR_KPARAM_INFO
	.align		4
.L_6595:
        /*0048*/ 	.byte	0x04, 0x17
        /*004a*/ 	.short	(.L_6597 - .L_6596)
.L_6596:
        /*004c*/ 	.word	0x00000000
        /*0050*/ 	.short	0x0002
        /*0052*/ 	.short	0x0010
        /*0054*/ 	.byte	0x00, 0xf0, 0x21, 0x00


	//----- nvinfo : EIATTR_KPARAM_INFO
	.align		4
.L_6597:
        /*0058*/ 	.byte	0x04, 0x17
        /*005a*/ 	.short	(.L_6599 - .L_6598)
.L_6598:
        /*005c*/ 	.word	0x00000000
        /*0060*/ 	.short	0x0001
        /*0062*/ 	.short	0x0008
        /*0064*/ 	.byte	0x00, 0xf0, 0x21, 0x00


	//----- nvinfo : EIATTR_KPARAM_INFO
	.align		4
.L_6599:
        /*0068*/ 	.byte	0x04, 0x17
        /*006a*/ 	.short	(.L_6601 - .L_6600)
.L_6600:
        /*006c*/ 	.word	0x00000000
        /*0070*/ 	.short	0x0000
        /*0072*/ 	.short	0x0000
        /*0074*/ 	.byte	0x00, 0xf0, 0x21, 0x00


	//----- nvinfo : EIATTR_SPARSE_MMA_MASK
	.align		4
.L_6601:
        /*0078*/ 	.byte	0x03, 0x50
        /*007a*/ 	.short	0x0000


	//----- nvinfo : EIATTR_MAXREG_COUNT
	.align		4
        /*007c*/ 	.byte	0x03, 0x1b
        /*007e*/ 	.short	0x00ff


	//----- nvinfo : EIATTR_MERCURY_ISA_VERSION
	.align		4
        /*0080*/ 	.byte	0x03, 0x5f
        /*0082*/ 	.short	0x0101


	//----- nvinfo : EIATTR_COOP_GROUP_MASK_REGIDS
	.align		4
        /*0084*/ 	.byte	0x04, 0x29
        /*0086*/ 	.short	(.L_6603 - .L_6602)


	//   ....[0]....
.L_6602:
        /*0088*/ 	.word	0xffffffff


	//   ....[1]....
        /*008c*/ 	.word	0xffffffff


	//   ....[2]....
        /*0090*/ 	.word	0xffffffff


	//   ....[3]....
        /*0094*/ 	.word	0xffffffff


	//   ....[4]....
        /*0098*/ 	.word	0xffffffff


	//   ....[5]....
        /*009c*/ 	.word	0xffffffff


	//   ....[6]....
        /*00a0*/ 	.word	0xffffffff


	//   ....[7]....
        /*00a4*/ 	.word	0xffffffff


	//   ....[8]....
        /*00a8*/ 	.word	0xffffffff


	//   ....[9]....
        /*00ac*/ 	.word	0xffffffff


	//----- nvinfo : EIATTR_COOP_GROUP_INSTR_OFFSETS
	.align		4
.L_6603:
        /*00b0*/ 	.byte	0x04, 0x28
        /*00b2*/ 	.short	(.L_6605 - .L_6604)


	//   ....[0]....
.L_6604:
        /*00b4*/ 	.word	0x00000390


	//   ....[1]....
        /*00b8*/ 	.word	0x000003a0


	//   ....[2]....
        /*00bc*/ 	.word	0x000003d0


	//   ....[3]....
        /*00c0*/ 	.word	0x000003e0


	//   ....[4]....
        /*00c4*/ 	.word	0x00000410


	//   ....[5]....
        /*00c8*/ 	.word	0x00000420


	//   ....[6]....
        /*00cc*/ 	.word	0x00000450


	//   ....[7]....
        /*00d0*/ 	.word	0x00000460


	//   ....[8]....
        /*00d4*/ 	.word	0x00000490


	//   ....[9]....
        /*00d8*/ 	.word	0x000004a0


	//----- nvinfo : EIATTR_EXIT_INSTR_OFFSETS
	.align		4
.L_6605:
        /*00dc*/ 	.byte	0x04, 0x1c
        /*00de*/ 	.short	(.L_6607 - .L_6606)


	//   ....[0]....
.L_6606:
        /*00e0*/ 	.word	0x000004b0


	//   ....[1]....
        /*00e4*/ 	.word	0x000005a0


	//   ....[2]....
        /*00e8*/ 	.word	0x00000600


	//   ....[3]....
        /*00ec*/ 	.word	0x00000640


	//----- nvinfo : EIATTR_CBANK_PARAM_SIZE
	.align		4
.L_6607:
        /*00f0*/ 	.byte	0x03, 0x19
        /*00f2*/ 	.short	0x0030


	//----- nvinfo : EIATTR_PARAM_CBANK
	.align		4
        /*00f4*/ 	.byte	0x04, 0x0a
        /*00f6*/ 	.short	(.L_6609 - .L_6608)
	.align		4
.L_6608:
        /*00f8*/ 	.word	index@(.nv.constant0._ZN43_GLOBAL__N__9ae7fba5_10_SoftMax_cu_9f978f6321softmax_warp_backwardIfN3c104HalfEfLi6ELb0ELb0EEEvPT0_PKT_S7_iiiPKb)
        /*00fc*/ 	.short	0x0210
        /*00fe*/ 	.short	0x0030


	//----- nvinfo : EIATTR_SW_WAR
	.align		4
.L_6609:
        /*0100*/ 	.byte	0x04, 0x36
        /*0102*/ 	.short	(.L_6611 - .L_6610)
.L_6610:
        /*0104*/ 	.word	0x00000008
.L_6611:


//--------------------- .nv.info._ZN43_GLOBAL__N__9ae7fba5_10_SoftMax_cu_9f978f6321softmax_warp_backwardIfN3c104HalfEfLi5ELb0ELb0EEEvPT0_PKT_S7_iiiPKb --------------------------
	.section	.nv.info._ZN43_GLOBAL__N__9ae7fba5_10_SoftMax_cu_9f978f6321softmax_warp_backwardIfN3c104HalfEfLi5ELb0ELb0EEEvPT0_PKT_S7_iiiPKb,"",@"SHT_CUDA_INFO"
	.sectionflags	@""
	.align	4


	//----- nvinfo : EIATTR_CUDA_API_VERSION
	.align		4
        /*0000*/ 	.byte	0x04, 0x37
        /*0002*/ 	.short	(.L_6613 - .L_6612)
.L_6612:
        /*0004*/ 	.word	0x00000082


	//----- nvinfo : EIATTR_KPARAM_INFO
	.align		4
.L_6613:
        /*0008*/ 	.byte	0x04, 0x17
        /*000a*/ 	.short	(.L_6615 - .L_6614)
.L_6614:
        /*000c*/ 	.word	0x00000000
        /*0010*/ 	.short	0x0006
        /*0012*/ 	.short	0x0028
        /*0014*/ 	.byte	0x00, 0xf0, 0x21, 0x00


	//----- nvinfo : EIATTR_KPARAM_INFO
	.align		4
.L_6615:
        /*0018*/ 	.byte	0x04, 0x17
        /*001a*/ 	.short	(.L_6617 - .L_6616)
.L_6616:
        /*001c*/ 	.word	0x00000000
        /*0020*/ 	.short	0x0005
        /*0022*/ 	.short	0x0020
        /*0024*/ 	.byte	0x00, 0xf0, 0x11, 0x00


	//----- nvinfo : EIATTR_KPARAM_INFO
	.align		4
.L_6617:
        /*0028*/ 	.byte	0x04, 0x17
        /*002a*/ 	.short	(.L_6619 - .L_6618)
.L_6618:
        /*002c*/ 	.word	0x00000000
        /*0030*/ 	.short	0x0004
        /*0032*/ 	.short	0x001c
        /*0034*/ 	.byte	0x00, 0xf0, 0x11, 0x00


	//----- nvinfo : EIATTR_KPARAM_INFO
	.align		4
.L_6619:
        /*0038*/ 	.byte	0x04, 0x17
        /*003a*/ 	.short	(.L_6621 - .L_6620)
.L_6620:
        /*003c*/ 	.word	0x00000000
        /*0040*/ 	.short	0x0003
        /*0042*/ 	.short	0x0018
        /*0044*/ 	.byte	0x00, 0xf0, 0x11, 0x00


	//----- nvinfo : EIATTR_KPARAM_INFO
	.align		4
.L_6621:
        /*0048*/ 	.byte	0x04, 0x17
        /*004a*/ 	.short	(.L_6623 - .L_6622)
.L_6622:
        /*004c*/ 	.word	0x00000000
        /*0050*/ 	.short	0x0002
        /*0052*/ 	.short	0x0010
        /*0054*/ 	.byte	0x00, 0xf0, 0x21, 0x00


	//----- nvinfo : EIATTR_KPARAM_INFO
	.align		4
.L_6623:
        /*0058*/ 	.byte	0x04, 0x17
        /*005a*/ 	.short	(.L_6625 - .L_6624)
.L_6624:
        /*005c*/ 	.word	0x00000000
        /*0060*/ 	.short	0x0001
        /*0062*/ 	.short	0x0008
        /*0064*/ 	.byte	0x00, 0xf0, 0x21, 0x00


	//----- nvinfo : EIATTR_KPARAM_INFO
	.align		4
.L_6625:
        /*0068*/ 	.byte	0x04, 0x17
        /*006a*/ 	.short	(.L_6627 - .L_6626)
.L_6626:
        /*006c*/ 	.word	0x00000000
        /*0070*/ 	.short	0x0000
        /*0072*/ 	.short	0x0000
        /*0074*/ 	.byte	0x00, 0xf0, 0x21, 0x00


	//----- nvinfo : EIATTR_SPARSE_MMA_MASK
	.align		4
.L_6627:
        /*0078*/ 	.byte	0x03, 0x50
        /*007a*/ 	.short	0x0000


	//----- nvinfo : EIATTR_MAXREG_COUNT
	.align		4
        /*007c*/ 	.byte	0x03, 0x1b
        /*007e*/ 	.short	0x00ff


	//----- nvinfo : EIATTR_MERCURY_ISA_VERSION
	.align		4
        /*0080*/ 	.byte	0x03, 0x5f
        /*0082*/ 	.short	0x0101


	//----- nvinfo : EIATTR_COOP_GROUP_MASK_REGIDS
	.align		4
        /*0084*/ 	.byte	0x04, 0x29
        /*0086*/ 	.short	(.L_6629 - .L_6628)


	//   ....[0]....
.L_6628:
        /*0088*/ 	.word	0xffffffff


	//   ....[1]....
        /*008c*/ 	.word	0xffffffff


	//   ....[2]....
        /*0090*/ 	.word	0xffffffff


	//   ....[3]....
        /*0094*/ 	.word	0xffffffff


	//   ....[4]....
        /*0098*/ 	.word	0xffffffff


	//   ....[5]....
        /*009c*/ 	.word	0xffffffff


	//   ....[6]....
        /*00a0*/ 	.word	0xffffffff


	//   ....[7]....
        /*00a4*/ 	.word	0xffffffff


	//   ....[8]....
        /*00a8*/ 	.word	0xffffffff


	//   ....[9]....
        /*00ac*/ 	.word	0xffffffff


	//----- nvinfo : EIATTR_COOP_GROUP_INSTR_OFFSETS
	.align		4
.L_6629:
        /*00b0*/ 	.byte	0x04, 0x28
        /*00b2*/ 	.short	(.L_6631 - .L_6630)


	//   ....[0]....
.L_6630:
        /*00b4*/ 	.word	0x00000320


	//   ....[1]....
        /*00b8*/ 	.word	0x00000330


	//   ....[2]....
        /*00bc*/ 	.word	0x00000360


	//   ....[3]....
        /*00c0*/ 	.word	0x00000370


	//   ....[4]....
        /*00c4*/ 	.word	0x000003a0


	//   ....[5]....
        /*00c8*/ 	.word	0x000003b0


	//   ....[6]....
        /*00cc*/ 	.word	0x000003e0


	//   ....[7]....
        /*00d0*/ 	.word	0x000003f0


	//   ....[8]....
        /*00d4*/ 	.word	0x00000420


	//   ....[9]....
        /*00d8*/ 	.word	0x00000430


	//----- nvinfo : EIATTR_EXIT_INSTR_OFFSETS
	.align		4
.L_6631:
        /*00dc*/ 	.byte	0x04, 0x1c
        /*00de*/ 	.short	(.L_6633 - .L_6632)


	//   ....[0]....
.L_6632:
        /*00e0*/ 	.word	0x00000440


	//   ....[1]....
        /*00e4*/ 	.word	0x000004f0


	//   ....[2]....
        /*00e8*/ 	.word	0x00000500


	//   ....[3]....
        /*00ec*/ 	.word	0x00000590


	//----- nvinfo : EIATTR_CBANK_PARAM_SIZE
	.align		4
.L_6633:
        /*00f0*/ 	.byte	0x03, 0x19
        /*00f2*/ 	.short	0x0030


	//----- nvinfo : EIATTR_PARAM_CBANK
	.align		4
        /*00f4*/ 	.byte	0x04, 0x0a
        /*00f6*/ 	.short	(.L_6635 - .L_6634)
	.align		4
.L_6634:
        /*00f8*/ 	.word	index@(.nv.constant0._ZN43_GLOBAL__N__9ae7fba5_10_SoftMax_cu_9f978f6321softmax_warp_backwardIfN3c104HalfEfLi5ELb0ELb0EEEvPT0_PKT_S7_iiiPKb)
        /*00fc*/ 	.short	0x0210
        /*00fe*/ 	.short	0x0030


	//----- nvinfo : EIATTR_SW_WAR
	.align		4
.L_6635:
        /*0100*/ 	.byte	0x04, 0x36
        /*0102*/ 	.short	(.L_6637 - .L_6636)
.L_6636:
        /*0104*/ 	.word	0x00000008
.L_6637:


//--------------------- .nv.info._ZN43_GLOBAL__N__9ae7fba5_10_SoftMax_cu_9f978f6321softmax_warp_backwardIfN3c104HalfEfLi4ELb0ELb0EEEvPT0_PKT_S7_iiiPKb --------------------------
	.section	.nv.info._ZN43_GLOBAL__N__9ae7fba5_10_SoftMax_cu_9f978f6321softmax_warp_backwardIfN3c104HalfEfLi4ELb0ELb0EEEvPT0_PKT_S7_iiiPKb,"",@"SHT_CUDA_INFO"
	.sectionflags	@""
	.align	4


	//----- nvinfo : EIATTR_CUDA_API_VERSION
	.align		4
        /*0000*/ 	.byte	0x04, 0x37
        /*0002*/ 	.short	(.L_6639 - .L_6638)
.L_6638:
        /*0004*/ 	.word	0x00000082


	//----- nvinfo : EIATTR_KPARAM_INFO
	.align		4
.L_6639:
        /*0008*/ 	.byte	0x04, 0x17
        /*000a*/ 	.short	(.L_6641 - .L_6640)
.L_6640:
        /*000c*/ 	.word	0x00000000
        /*0010*/ 	.short	0x0006
        /*0012*/ 	.short	0x0028
        /*0014*/ 	.byte	0x00, 0xf0, 0x21, 0x00


	//----- nvinfo : EIATTR_KPARAM_INFO
	.align		4
.L_6641:
        /*0018*/ 	.byte	0x04, 0x17
        /*001a*/ 	.short	(.L_6643 - .L_6642)
.L_6642:
        /*001c*/ 	.word	0x00000000
        /*0020*/ 	.short	0x0005
        /*0022*/ 	.short	0x0020
        /*0024*/ 	.byte	0x00, 0xf0, 0x11, 0x00


	//----- nvinfo : EIATTR_KPARAM_INFO
	.align		4
.L_6643:
        /*0028*/ 	.byte	0x04, 0x17
        /*002a*/ 	.short	(.L_6645 - .L_6644)
.L_6644:
        /*002c*/ 	.word	0x00000000
        /*0030*/ 	.short	0x0004
        /*0032*/ 	.short	0x001c
        /*0034*/ 	.byte	0x00, 0xf0, 0x11, 0x00


	//----- nvinfo : EIATTR_KPARAM_INFO
	.align		4
.L_6645:
        /*0038*/ 	.byte	0x04, 0x17
        /*003a*/ 	.short	(.L_6647 - .L_6646)
.L_6646:
        /*003c*/ 	.word	0x00000000
        /*0040*/ 	.short	0x0003
        /*0042*/ 	.short	0x0018
        /*0044*/ 	.byte	0x00, 0xf0, 0x11, 0x00


	//----- nvinfo : EIATTR_KPARAM_INFO
	.align		4
.L_6647:
        /*0048*/ 	.byte	0x04, 0x17
        /*004a*/ 	.short	(.L_6649 - .L_6648)
.L_6648:
        /*004c*/ 	.word	0x00000000
        /*0050*/ 	.short	0x0002
        /*0052*/ 	.short	0x0010
        /*0054*/ 	.byte	0x00, 0xf0, 0x21, 0x00


	//----- nvinfo : EIATTR_KPARAM_INFO
	.align		4
.L_6649:
        /*0058*/ 	.byte	0x04, 0x17
        /*005a*/ 	.short	(.L_6651 - .L_6650)
.L_6650:
        /*005c*/ 	.word	0x00000000
        /*0060*/ 	.short	0x0001
        /*0062*/ 	.short	0x0008
        /*0064*/ 	.byte	0x00, 0xf0, 0x21, 0x00


	//----- nvinfo : EIATTR_KPARAM_INFO
	.align		4
.L_6651:
        /*0068*/ 	.byte	0x04, 0x17
        /*006a*/ 	.short	(.L_6653 - .L_6652)
.L_6652:
        /*006c*/ 	.word	0x00000000
        /*0070*/ 	.short	0x0000
        /*0072*/ 	.short	0x0000
        /*0074*/ 	.byte	0x00, 0xf0, 0x21, 0x00


	//----- nvinfo : EIATTR_SPARSE_MMA_MASK
	.align		4
.L_6653:
        /*0078*/ 	.byte	0x03, 0x50
        /*007a*/ 	.short	0x0000


	//----- nvinfo : EIATTR_MAXREG_COUNT
	.align		4
        /*007c*/ 	.byte	0x03, 0x1b
        /*007e*/ 	.short	0x00ff


	//----- nvinfo : EIATTR_MERCURY_ISA_VERSION
	.align		4
        /*0080*/ 	.byte	0x03, 0x5f
        /*0082*/ 	.short	0x0101


	//----- nvinfo : EIATTR_COOP_GROUP_MASK_REGIDS
	.align		4
        /*0084*/ 	.byte	0x04, 0x29
        /*0086*/ 	.short	(.L_6655 - .L_6654)


	//   ....[0]....
.L_6654:
        /*0088*/ 	.word	0xffffffff


	//   ....[1]....
        /*008c*/ 	.word	0xffffffff


	//   ....[2]....
        /*0090*/ 	.word	0xffffffff


	//   ....[3]....
        /*0094*/ 	.word	0xffffffff


	//   ....[4]....
        /*0098*/ 	.word	0xffffffff


	//   ....[5]....
        /*009c*/ 	.word	0xffffffff


	//   ....[6]....
        /*00a0*/ 	.word	0xffffffff


	//   ....[7]....
        /*00a4*/ 	.word	0xffffffff


	//----- nvinfo : EIATTR_COOP_GROUP_INSTR_OFFSETS
	.align		4
.L_6655:
        /*00a8*/ 	.byte	0x04, 0x28
        /*00aa*/ 	.short	(.L_6657 - .L_6656)


	//   ....[0]....
.L_6656:
        /*00ac*/ 	.word	0x00000320


	//   ....[1]....
        /*00b0*/ 	.word	0x00000330


	//   ....[2]....
        /*00b4*/ 	.word	0x00000360


	//   ....[3]....
        /*00b8*/ 	.word	0x00000370


	//   ....[4]....
        /*00bc*/ 	.word	0x000003a0


	//   ....[5]....
        /*00c0*/ 	.word	0x000003b0


	//   ....[6]....
        /*00c4*/ 	.word	0x000003e0


	//   ....[7]....
        /*00c8*/ 	.word	0x000003f0


	//----- nvinfo : EIATTR_EXIT_INSTR_OFFSETS
	.align		4
.L_6657:
        /*00cc*/ 	.byte	0x04, 0x1c
        /*00ce*/ 	.short	(.L_6659 - .L_6658)


	//   ....[0]....
.L_6658:
        /*00d0*/ 	.word	0x00000400


	//   ....[1]....
        /*00d4*/ 	.word	0x000004b0


	//   ....[2]....
        /*00d8*/ 	.word	0x000004c0


	//   ....[3]....
        /*00dc*/ 	.word	0x00000550


	//----- nvinfo : EIATTR_CBANK_PARAM_SIZE
	.align		4
.L_6659:
        /*00e0*/ 	.byte	0x03, 0x19
        /*00e2*/ 	.short	0x0030


	//----- nvinfo : EIATTR_PARAM_CBANK
	.align		4
        /*00e4*/ 	.byte	0x04, 0x0a
        /*00e6*/ 	.short	(.L_6661 - .L_6660)
	.align		4
.L_6660:
        /*00e8*/ 	.word	index@(.nv.constant0._ZN43_GLOBAL__N__9ae7fba5_10_SoftMax_cu_9f978f6321softmax_warp_backwardIfN3c104HalfEfLi4ELb0ELb0EEEvPT0_PKT_S7_iiiPKb)
        /*00ec*/ 	.short	0x0210
        /*00ee*/ 	.short	0x0030


	//----- nvinfo : EIATTR_SW_WAR
	.align		4
.L_6661:
        /*00f0*/ 	.byte	0x04, 0x36
        /*00f2*/ 	.short	(.L_6663 - .L_6662)
.L_6662:
        /*00f4*/ 	.word	0x00000008
.L_6663:


//--------------------- .nv.info._ZN43_GLOBAL__N__9ae7fba5_10_SoftMax_cu_9f978f6321softmax_warp_backwardIfN3c104HalfEfLi3ELb0ELb0EEEvPT0_PKT_S7_iiiPKb --------------------------
	.section	.nv.info._ZN43_GLOBAL__N__9ae7fba5_10_SoftMax_cu_9f978f6321softmax_warp_backwardIfN3c104HalfEfLi3ELb0ELb0EEEvPT0_PKT_S7_iiiPKb,"",@"SHT_CUDA_INFO"
	.sectionflags	@""
	.align	4


	//----- nvinfo : EIATTR_CUDA_API_VERSION
	.align		4
        /*0000*/ 	.byte	0x04, 0x37
        /*0002*/ 	.short	(.L_6665 - .L_6664)
.L_6664:
        /*0004*/ 	.word	0x00000082


	//----- nvinfo : EIATTR_KPARAM_INFO
	.align		4
.L_6665:
        /*0008*/ 	.byte	0x04, 0x17
        /*000a*/ 	.short	(.L_6667 - .L_6666)
.L_6666:
        /*000c*/ 	.word	0x00000000
        /*0010*/ 	.short	0x0006
        /*0012*/ 	.short	0x0028
        /*0014*/ 	.byte	0x00, 0xf0, 0x21, 0x00


	//----- nvinfo : EIATTR_KPARAM_INFO
	.align		4
.L_6667:
        /*0018*/ 	.byte	0x04, 0x17
        /*001a*/ 	.short	(.L_6669 - .L_6668)
.L_6668:
        /*001c*/ 	.word	0x00000000
        /*0020*/ 	.short	0x0005
        /*0022*/ 	.short	0x0020
        /*0024*/ 	.byte	0x00, 0xf0, 0x11, 0x00


	//----- nvinfo : EIATTR_KPARAM_INFO
	.align		4
.L_6669:
        /*0028*/ 	.byte	0x04, 0x17
        /*002a*/ 	.short	(.L_6671 - .L_6670)
.L_6670:
        /*002c*/ 	.word	0x00000000
        /*0030*/ 	.short	0x0004
        /*0032*/ 	.short	0x001c
        /*0034*/ 	.byte	0x00, 0xf0, 0x11, 0x00


	//----- nvinfo : EIATTR_KPARAM_INFO
	.align		4
.L_6671:
        /*0038*/ 	.byte	0x04, 0x17
        /*003a*/ 	.short	(.L_6673 - .L_6672)
.L_6672:
        /*003c*/ 	.word	0x00000000
        /*0040*/ 	.short	0x0003
        /*0042*/ 	.short	0x0018
        /*0044*/ 	.byte	0x00, 0xf0, 0x11, 0x00


	//----- nvinfo : EIATTR_KPARAM_INFO
	.align		4
.L_6673:
        /*0048*/ 	.byte	0x04, 0x17
        /*004a*/ 	.short	(.L_6675 - .L_6674)
.L_6674:
        /*004c*/ 	.word	0x00000000
        /*0050*/ 	.short	0x0002
        /*0052*/ 	.short	0x0010
        /*0054*/ 	.byte	0x00, 0xf0, 0x21, 0x00


	//----- nvinfo : EIATTR_KPARAM_INFO
	.align		4
.L_6675:
        /*0058*/ 	.byte	0x04, 0x17
        /*005a*/ 	.short	(.L_6677 - .L_6676)
.L_6676:
        /*005c*/ 	.word	0x00000000
        /*0060*/ 	.short	0x0001
        /*0062*/ 	.short	0x0008
        /*0064*/ 	.byte	0x00, 0xf0, 0x21, 0x00


	//----- nvinfo : EIATTR_KPARAM_INFO
	.align		4
.L_6677:
        /*0068*/ 	.byte	0x04, 0x17
        /*006a*/ 	.short	(.L_6679 - .L_6678)
.L_6678:
        /*006c*/ 	.word	0x00000000
        /*0070*/ 	.short	0x0000
        /*0072*/ 	.short	0x0000
        /*0074*/ 	.byte	0x00, 0xf0, 0x21, 0x00


	//----- nvinfo : EIATTR_SPARSE_MMA_MASK
	.align		4
.L_6679:
        /*0078*/ 	.byte	0x03, 0x50
        /*007a*/ 	.short	0x0000


	//----- nvinfo : EIATTR_MAXREG_COUNT
	.align		4
        /*007c*/ 	.byte	0x03, 0x1b
        /*007e*/ 	.short	0x00ff


	//----- nvinfo : EIATTR_MERCURY_ISA_VERSION
	.align		4
        /*0080*/ 	.byte	0x03, 0x5f
        /*0082*/ 	.short	0x0101


	//----- nvinfo : EIATTR_COOP_GROUP_MASK_REGIDS
	.align		4
        /*0084*/ 	.byte	0x04, 0x29
        /*0086*/ 	.short	(.L_6681 - .L_6680)


	//   ....[0]....
.L_6680:
        /*0088*/ 	.word	0xffffffff


	//   ....[1]....
        /*008c*/ 	.word	0xffffffff


	//   ....[2]....
        /*0090*/ 	.word	0xffffffff


	//   ....[3]....
        /*0094*/ 	.word	0xffffffff


	//   ....[4]....
        /*0098*/ 	.word	0xffffffff


	//   ....[5]....
        /*009c*/ 	.word	0xffffffff


	//----- nvinfo : EIATTR_COOP_GROUP_INSTR_OFFSETS
	.align		4
.L_6681:
        /*00a0*/ 	.byte	0x04, 0x28
        /*00a2*/ 	.short	(.L_6683 - .L_6682)


	//   ....[0]....
.L_6682:
        /*00a4*/ 	.word	0x00000320


	//   ....[1]....
        /*00a8*/ 	.word	0x00000330


	//   ....[2]....
        /*00ac*/ 	.word	0x00000360


	//   ....[3]....
        /*00b0*/ 	.word	0x00000370


	//   ....[4]....
        /*00b4*/ 	.word	0x000003a0


	//   ....[5]....
        /*00b8*/ 	.word	0x000003b0


	//----- nvinfo : EIATTR_EXIT_INSTR_OFFSETS
	.align		4
.L_6683:
        /*00bc*/ 	.byte	0x04, 0x1c
        /*00be*/ 	.short	(.L_6685 - .L_6684)


	//   ....[0]....
.L_6684:
        /*00c0*/ 	.word	0x000003c0


	//   ....[1]....
        /*00c4*/ 	.word	0x00000470


	//   ....[2]....
        /*00c8*/ 	.word	0x00000480


	//   ....[3]....
        /*00cc*/ 	.word	0x00000510


	//----- nvinfo : EIATTR_CBANK_PARAM_SIZE
	.align		4
.L_6685:
        /*00d0*/ 	.byte	0x03, 0x19
        /*00d2*/ 	.short	0x0030


	//----- nvinfo : EIATTR_PARAM_CBANK
	.align		4
        /*00d4*/ 	.byte	0x04, 0x0a
        /*00d6*/ 	.short	(.L_6687 - .L_6686)
	.align		4
.L_6686:
        /*00d8*/ 	.word	index@(.nv.constant0._ZN43_GLOBAL__N__9ae7fba5_10_SoftMax_cu_9f978f6321softmax_warp_backwardIfN3c104HalfEfLi3ELb0ELb0EEEvPT0_PKT_S7_iiiPKb)
        /*00dc*/ 	.short	0x0210
        /*00de*/ 	.short	0x0030


	//----- nvinfo : EIATTR_SW_WAR
	.align		4
.L_6687:
        /*00e0*/ 	.byte	0x04, 0x36
        /*00e2*/ 	.short	(.L_6689 - .L_6688)
.L_6688:
        /*00e4*/ 	.word	0x00000008
.L_6689:


//--------------------- .nv.info._ZN43_GLOBAL__N__9ae7fba5_10_SoftMax_cu_9f978f6321softmax_warp_backwardIfN3c104HalfEfLi2ELb0ELb0EEEvPT0_PKT_S7_iiiPKb --------------------------
	.section	.nv.info._ZN43_GLOBAL__N__9ae7fba5_10_SoftMax_cu_9f978f6321softmax_warp_backwardIfN3c104HalfEfLi2ELb0ELb0EEEvPT0_PKT_S7_iiiPKb,"",@"SHT_CUDA_INFO"
	.sectionflags	@""
	.align	4


	//----- nvinfo : EIATTR_CUDA_API_VERSION
	.align		4
        /*0000*/ 	.byte	0x04, 0x37
        /*0002*/ 	.short	(.L_6691 - .L_6690)
.L_6690:
        /*0004*/ 	.word	0x00000082


	//----- nvinfo : EIATTR_KPARAM_INFO
	.align		4
.L_6691:
        /*0008*/ 	.byte	0x04, 0x17
        /*000a*/ 	.short	(.L_6693 - .L_6692)
.L_6692:
        /*000c*/ 	.word	0x00000000
        /*0010*/ 	.short	0x0006
        /*0012*/ 	.short	0x0028
        /*0014*/ 	.byte	0x00, 0xf0, 0x21, 0x00


	//----- nvinfo : EIATTR_KPARAM_INFO
	.align		4
.L_6693:
        /*0018*/ 	.byte	0x04, 0x17
        /*001a*/ 	.short	(.L_6695 - .L_6694)
.L_6694:
        /*001c*/ 	.word	0x00000000
        /*0020*/ 	.short	0x0005
        /*0022*/ 	.short	0x0020
        /*0024*/ 	.byte	0x00, 0xf0, 0x11, 0x00


	//----- nvinfo : EIATTR_KPARAM_INFO
	.align		4
.L_6695:
        /*0028*/ 	.byte	0x04, 0x17
        /*002a*/ 	.short	(.L_6697 - .L_6696)
.L_6696:
        /*002c*/ 	.word	0x00000000
        /*0030*/ 	.short	0x0004
        /*0032*/ 	.short	0x001c
        /*0034*/ 	.byte	0x00, 0xf0, 0x11, 0x00


	//----- nvinfo : EIATTR_KPARAM_INFO
	.align		4
.L_6697:
        /*0038*/ 	.byte	0x04, 0x17
        /*003a*/ 	.short	(.L_6699 - .L_6698)
.L_6698:
        /*003c*/ 	.word	0x00000000
        /*0040*/ 	.short	0x0003
        /*0042*/ 	.short	0x0018
        /*0044*/ 	.byte	0x00, 0xf0, 0x11, 0x00


	//----- nvinfo : EIATTR_KPARAM_INFO
	.align		4
.L_6699:
        /*0048*/ 	.byte	0x04, 0x17
        /*004a*/ 	.short	(.L_6701 - .L_6700)
.L_6700:
        /*004c*/ 	.word	0x00000000
        /*0050*/ 	.short	0x0002
        /*0052*/ 	.short	0x0010
        /*0054*/ 	.byte	0x00, 0xf0, 0x21, 0x00


	//----- nvinfo : EIATTR_KPARAM_INFO
	.align		4
.L_6701:
        /*0058*/ 	.byte	0x04, 0x17
        /*005a*/ 	.short	(.L_6703 - .L_6702)
.L_6702:
        /*005c*/ 	.word	0x00000000
        /*0060*/ 	.short	0x0001
        /*0062*/ 	.short	0x0008
        /*0064*/ 	.byte	0x00, 0xf0, 0x21, 0x00


	//----- nvinfo : EIATTR_KPARAM_INFO
	.align		4
.L_6703:
        /*0068*/ 	.byte	0x04, 0x17
        /*006a*/ 	.short	(.L_6705 - .L_6704)
.L_6704:
        /*006c*/ 	.word	0x00000000
        /*0070*/ 	.short	0x0000
        /*0072*/ 	.short	0x0000
        /*0074*/ 	.byte	0x00, 0xf0, 0x21, 0x00


	//----- nvinfo : EIATTR_SPARSE_MMA_MASK
	.align		4
.L_6705:
        /*0078*/ 	.byte	0x03, 0x50
        /*007a*/ 	.short	0x0000


	//----- nvinfo : EIATTR_MAXREG_COUNT
	.align		4
        /*007c*/ 	.byte	0x03, 0x1b
        /*007e*/ 	.short	0x00ff


	//----- nvinfo : EIATTR_MERCURY_ISA_VERSION
	.align		4
        /*0080*/ 	.byte	0x03, 0x5f
        /*0082*/ 	.short	0x0101


	//----- nvinfo : EIATTR_COOP_GROUP_MASK_REGIDS
	.align		4
        /*0084*/ 	.byte	0x04, 0x29
        /*0086*/ 	.short	(.L_6707 - .L_6706)


	//   ....[0]....
.L_6706:
        /*0088*/ 	.word	0xffffffff


	//   ....[1]....
        /*008c*/ 	.word	0xffffffff


	//   ....[2]....
        /*0090*/ 	.word	0xffffffff


	//   ....[3]....
        /*0094*/ 	.word	0xffffffff


	//----- nvinfo : EIATTR_COOP_GROUP_INSTR_OFFSETS
	.align		4
.L_6707:
        /*0098*/ 	.byte	0x04, 0x28
        /*009a*/ 	.short	(.L_6709 - .L_6708)


	//   ....[0]....
.L_6708:
        /*009c*/ 	.word	0x00000310


	//   ....[1]....
        /*00a0*/ 	.word	0x00000320


	//   ....[2]....
        /*00a4*/ 	.word	0x00000350


	//   ....[3]....
        /*00a8*/ 	.word	0x00000360


	//----- nvinfo : EIATTR_EXIT_INSTR_OFFSETS
	.align		4
.L_6709:
        /*00ac*/ 	.byte	0x04, 0x1c
        /*00ae*/ 	.short	(.L_6711 - .L_6710)


	//   ....[0]....
.L_6710:
        /*00b0*/ 	.word	0x00000370


	//   ....[1]....
        /*00b4*/ 	.word	0x00000420


	//   ....[2]....
        /*00b8*/ 	.word	0x00000430


	//   ....[3]....
        /*00bc*/ 	.word	0x000004c0


	//----- nvinfo : EIATTR_CBANK_PARAM_SIZE
	.align		4
.L_6711:
        /*00c0*/ 	.byte	0x03, 0x19
        /*00c2*/ 	.short	0x0030


	//----- nvinfo : EIATTR_PARAM_CBANK
	.align		4
        /*00c4*/ 	.byte	0x04, 0x0a
        /*00c6*/ 	.short	(.L_6713 - .L_6712)
	.align		4
.L_6712:
        /*00c8*/ 	.word	index@(.nv.constant0._ZN43_GLOBAL__N__9ae7fba5_10_SoftMax_cu_9f978f6321softmax_warp_backwardIfN3c104HalfEfLi2ELb0ELb0EEEvPT0_PKT_S7_iiiPKb)
        /*00cc*/ 	.short	0x0210
        /*00ce*/ 	.short	0x0030


	//----- nvinfo : EIATTR_SW_WAR
	.align		4
.L_6713:
        /*00d0*/ 	.byte	0x04, 0x36
        /*00d2*/ 	.short	(.L_6715 - .L_6714)
.L_6714:
        /*00d4*/ 	.word	0x00000008
.L_6715:


//--------------------- .nv.info._ZN43_GLOBAL__N__9ae7fba5_10_SoftMax_cu_9f978f6321softmax_warp_backwardIfN3c104HalfEfLi1ELb0ELb0EEEvPT0_PKT_S7_iiiPKb --------------------------
	.section	.nv.info._ZN43_GLOBAL__N__9ae7fba5_10_SoftMax_cu_9f978f6321softmax_warp_backwardIfN3c104HalfEfLi1ELb0ELb0EEEvPT0_PKT_S7_iiiPKb,"",@"SHT_CUDA_INFO"
	.sectionflags	@""
	.align	4


	//----- nvinfo : EIATTR_CUDA_API_VERSION
	.align		4
        /*0000*/ 	.byte	0x04, 0x37
        /*0002*/ 	.short	(.L_6717 - .L_6716)
.L_6716:
        /*0004*/ 	.word	0x00000082


	//----- nvinfo : EIATTR_KPARAM_INFO
	.align		4
.L_6717:
        /*0008*/ 	.byte	0x04, 0x17
        /*000a*/ 	.short	(.L_6719 - .L_6718)
.L_6718:
        /*000c*/ 	.word	0x00000000
        /*0010*/ 	.short	0x0006
        /*0012*/ 	.short	0x0028
        /*0014*/ 	.byte	0x00, 0xf0, 0x21, 0x00


	//----- nvinfo : EIATTR_KPARAM_INFO
	.align		4
.L_6719:
        /*0018*/ 	.byte	0x04, 0x17
        /*001a*/ 	.short	(.L_6721 - .L_6720)
.L_6720:
        /*001c*/ 	.word	0x00000000
        /*0020*/ 	.short	0x0005
        /*0022*/ 	.short	0x0020
        /*0024*/ 	.byte	0x00, 0xf0, 0x11, 0x00


	//----- nvinfo : EIATTR_KPARAM_INFO
	.align		4
.L_6721:
        /*0028*/ 	.byte	0x04, 0x17
        /*002a*/ 	.short	(.L_6723 - .L_6722)
.L_6722:
        /*002c*/ 	.word	0x00000000
        /*0030*/ 	.short	0x0004
        /*0032*/ 	.short	0x001c
        /*0034*/ 	.byte	0x00, 0xf0, 0x11, 0x00


	//----- nvinfo : EIATTR_KPARAM_INFO
	.align		4
.L_6723:
        /*0038*/ 	.byte	0x04, 0x17
        /*003a*/ 	.short	(.L_6725 - .L_6724)
.L_6724:
        /*003c*/ 	.word	0x00000000
        /*0040*/ 	.short	0x0003
        /*0042*/ 	.short	0x0018
        /*0044*/ 	.byte	0x00, 0xf0, 0x11, 0x00


	//----- nvinfo : EIATTR_KPARAM_INFO
	.align		4
.L_6725:
        /*0048*/ 	.byte	0x04, 0x17
        /*004a*/ 	.short	(.L_6727 - .L_6726)
.L_6726:
        /*004c*/ 	.word	0x00000000
        /*0050*/ 	.short	0x0002
        /*0052*/ 	.short	0x0010
        /*0054*/ 	.byte	0x00, 0xf0, 0x21, 0x00


	//----- nvinfo : EIATTR_KPARAM_INFO
	.align		4
.L_6727:
        /*0058*/ 	.byte	0x04, 0x17
        /*005a*/ 	.short	(.L_6729 - .L_6728)
.L_6728:
        /*005c*/ 	.word	0x00000000
        /*0060*/ 	.short	0x0001
        /*0062*/ 	.short	0x0008
        /*0064*/ 	.byte	0x00, 0xf0, 0x21, 0x00


	//----- nvinfo : EIATTR_KPARAM_INFO
	.align		4
.L_6729:
        /*0068*/ 	.byte	0x04, 0x17
        /*006a*/ 	.short	(.L_6731 - .L_6730)
.L_6730:
        /*006c*/ 	.word	0x00000000
        /*0070*/ 	.short	0x0000
        /*0072*/ 	.short	0x0000
        /*0074*/ 	.byte	0x00, 0xf0, 0x21, 0x00


	//----- nvinfo : EIATTR_SPARSE_MMA_MASK
	.align		4
.L_6731:
        /*0078*/ 	.byte	0x03, 0x50
        /*007a*/ 	.short	0x0000


	//----- nvinfo : EIATTR_MAXREG_COUNT
	.align		4
        /*007c*/ 	.byte	0x03, 0x1b
        /*007e*/ 	.short	0x00ff


	//----- nvinfo : EIATTR_MERCURY_ISA_VERSION
	.align		4
        /*0080*/ 	.byte	0x03, 0x5f
        /*0082*/ 	.short	0x0101


	//----- nvinfo : EIATTR_COOP_GROUP_MASK_REGIDS
	.align		4
        /*0084*/ 	.byte	0x04, 0x29
        /*0086*/ 	.short	(.L_6733 - .L_6732)


	//   ....[0]....
.L_6732:
        /*0088*/ 	.word	0xffffffff


	//   ....[1]....
        /*008c*/ 	.word	0xffffffff


	//----- nvinfo : EIATTR_COOP_GROUP_INSTR_OFFSETS
	.align		4
.L_6733:
        /*0090*/ 	.byte	0x04, 0x28
        /*0092*/ 	.short	(.L_6735 - .L_6734)


	//   ....[0]....
.L_6734:
        /*0094*/ 	.word	0x000002f0


	//   ....[1]....
        /*0098*/ 	.word	0x00000310


	//----- nvinfo : EIATTR_EXIT_INSTR_OFFSETS
	.align		4
.L_6735:
        /*009c*/ 	.byte	0x04, 0x1c
        /*009e*/ 	.short	(.L_6737 - .L_6736)


	//   ....[0]....
.L_6736:
        /*00a0*/ 	.word	0x00000320


	//   ....[1]....
        /*00a4*/ 	.word	0x000003d0


	//   ....[2]....
        /*00a8*/ 	.word	0x000003e0


	//   ....[3]....
        /*00ac*/ 	.word	0x00000470


	//----- nvinfo : EIATTR_CBANK_PARAM_SIZE
	.align		4
.L_6737:
        /*00b0*/ 	.byte	0x03, 0x19
        /*00b2*/ 	.short	0x0030


	//----- nvinfo : EIATTR_PARAM_CBANK
	.align		4
        /*00b4*/ 	.byte	0x04, 0x0a
        /*00b6*/ 	.short	(.L_6739 - .L_6738)
	.align		4
.L_6738:
        /*00b8*/ 	.word	index@(.nv.constant0._ZN43_GLOBAL__N__9ae7fba5_10_SoftMax_cu_9f978f6321softmax_warp_backwardIfN3c104HalfEfLi1ELb0ELb0EEEvPT0_PKT_S7_iiiPKb)
        /*00bc*/ 	.short	0x0210
        /*00be*/ 	.short	0x0030


	//----- nvinfo : EIATTR_SW_WAR
	.align		4
.L_6739:
        /*00c0*/ 	.byte	0x04, 0x36
        /*00c2*/ 	.short	(.L_6741 - .L_6740)
.L_6740:
        /*00c4*/ 	.word	0x00000008
.L_6741:


//--------------------- .nv.info._ZN43_GLOBAL__N__9ae7fba5_10_SoftMax_cu_9f978f6321softmax_warp_backwardIfN3c104HalfEfLi0ELb0ELb0EEEvPT0_PKT_S7_iiiPKb --------------------------
	.section	.nv.info._ZN43_GLOBAL__N__9ae7fba5_10_SoftMax_cu_9f978f6321softmax_warp_backwardIfN3c104HalfEfLi0ELb0ELb0EEEvPT0_PKT_S7_iiiPKb,"",@"SHT_CUDA_INFO"
	.sectionflags	@""
	.align	4


	//----- nvinfo : EIATTR_CUDA_API_VERSION
	.align		4
        /*0000*/ 	.byte	0x04, 0x37
        /*0002*/ 	.short	(.L_6743 - .L_6742)
.L_6742:
        /*0004*/ 	.word	0x00000082


	//----- nvinfo : EIATTR_KPARAM_INFO
	.align		4
.L_6743:
        /*0008*/ 	.byte	0x04, 0x17
        /*000a*/ 	.short	(.L_6745 - .L_6744)
.L_6744:
        /*000c*/ 	.word	0x00000000
        /*0010*/ 	.short	0x0006
        /*0012*/ 	.short	0x0028
        /*0014*/ 	.byte	0x00, 0xf0, 0x21, 0x00


	//----- nvinfo : EIATTR_KPARAM_INFO
	.align		4
.L_6745:
        /*0018*/ 	.byte	0x04, 0x17
        /*001a*/ 	.short	(.L_6747 - .L_6746)
.L_6746:
        /*001c*/ 	.word	0x00000000
        /*0020*/ 	.short	0x0005
        /*0022*/ 	.short	0x0020
        /*0024*/ 	.byte	0x00, 0xf0, 0x11, 0x00


	//----- nvinfo : EIATTR_KPARAM_INFO
	.align		4
.L_6747:
        /*0028*/ 	.byte	0x04, 0x17
        /*002a*/ 	.short	(.L_6749 - .L_6748)
.L_6748:
        /*002c*/ 	.word	0x00000000
        /*0030*/ 	.short	0x0004
        /*0032*/ 	.short	0x001c
        /*0034*/ 	.byte	0x00, 0xf0, 0x11, 0x00


	//----- nvinfo : EIATTR_KPARAM_INFO
	.align		4
.L_6749:
        /*0038*/ 	.byte	0x04, 0x17
        /*003a*/ 	.short	(.L_6751 - .L_6750)
.L_6750:
        /*003c*/ 	.word	0x00000000
        /*0040*/ 	.short	0x0003
        /*0042*/ 	.short	0x0018
        /*0044*/ 	.byte	0x00, 0xf0, 0x11, 0x00


	//----- nvinfo : EIATTR_KPARAM_INFO
	.align		4
.L_6751:
        /*0048*/ 	.byte	0x04, 0x17
        /*004a*/ 	.short	(.L_6753 - .L_6752)
.L_6752:
        /*004c*/ 	.word	0x00000000
        /*0050*/ 	.short	0x0002
        /*0052*/ 	.short	0x0010
        /*0054*/ 	.byte	0x00, 0xf0, 0x21, 0x00


	//----- nvinfo : EIATTR_KPARAM_INFO
	.align		4
.L_6753:
        /*0058*/ 	.byte	0x04, 0x17
        /*005a*/ 	.short	(.L_6755 - .L_6754)
.L_6754:
        /*005c*/ 	.word	0x00000000
        /*0060*/ 	.short	0x0001
        /*0062*/ 	.short	0x0008
        /*0064*/ 	.byte	0x00, 0xf0, 0x21, 0x00


	//----- nvinfo : EIATTR_KPARAM_INFO
	.align		4
.L_6755:
        /*0068*/ 	.byte	0x04, 0x17
        /*006a*/ 	.short	(.L_6757 - .L_6756)
.L_6756:
        /*006c*/ 	.word	0x00000000
        /*0070*/ 	.short	0x0000
        /*0072*/ 	.short	0x0000
        /*0074*/ 	.byte	0x00, 0xf0, 0x21, 0x00


	//----- nvinfo : EIATTR_SPARSE_MMA_MASK
	.align		4
.L_6757:
        /*0078*/ 	.byte	0x03, 0x50
        /*007a*/ 	.short	0x0000


	//----- nvinfo : EIATTR_MAXREG_COUNT
	.align		4
        /*007c*/ 	.byte	0x03, 0x1b
        /*007e*/ 	.short	0x00ff


	//----- nvinfo : EIATTR_MERCURY_ISA_VERSION
	.align		4
        /*0080*/ 	.byte	0x03, 0x5f
        /*0082*/ 	.short	0x0101


	//----- nvinfo : EIATTR_EXIT_INSTR_OFFSETS
	.align		4
        /*0084*/ 	.byte	0x04, 0x1c
        /*0086*/ 	.short	(.L_6759 - .L_6758)


	//   ....[0]....
.L_6758:
        /*0088*/ 	.word	0x000002a0


	//   ....[1]....
        /*008c*/ 	.word	0x000002b0


	//   ....[2]....
        /*0090*/ 	.word	0x00000340


	//   ....[3]....
        /*0094*/ 	.word	0x000003a0


	//----- nvinfo : EIATTR_CBANK_PARAM_SIZE
	.align		4
.L_6759:
        /*0098*/ 	.byte	0x03, 0x19
        /*009a*/ 	.short	0x0030


	//----- nvinfo : EIATTR_PARAM_CBANK
	.align		4
        /*009c*/ 	.byte	0x04, 0x0a
        /*009e*/ 	.short	(.L_6761 - .L_6760)
	.align		4
.L_6760:
        /*00a0*/ 	.word	index@(.nv.constant0._ZN43_GLOBAL__N__9ae7fba5_10_SoftMax_cu_9f978f6321softmax_warp_backwardIfN3c104HalfEfLi0ELb0ELb0EEEvPT0_PKT_S7_iiiPKb)
        /*00a4*/ 	.short	0x0210
        /*00a6*/ 	.short	0x0030


	//----- nvinfo : EIATTR_SW_WAR
	.align		4
.L_6761:
        /*00a8*/ 	.byte	0x04, 0x36
        /*00aa*/ 	.short	(.L_6763 - .L_6762)
.L_6762:
        /*00ac*/ 	.word	0x00000008
.L_6763:


//--------------------- .nv.info._ZN43_GLOBAL__N__9ae7fba5_10_SoftMax_cu_9f978f6321softmax_warp_backwardIN3c104HalfES2_fLi10ELb0ELb0EEEvPT0_PKT_S7_iiiPKb --------------------------
	.section	.nv.info._ZN43_GLOBAL__N__9ae7fba5_10_SoftMax_cu_9f978f6321softmax_warp_backwardIN3c104HalfES2_fLi10ELb0ELb0EEEvPT0_PKT_S7_iiiPKb,"",@"SHT_CUDA_INFO"
	.sectionflags	@""
	.align	4


	//----- nvinfo : EIATTR_CUDA_API_VERSION
	.align		4
        /*0000*/ 	.byte	0x04, 0x37
        /*0002*/ 	.short	(.L_6765 - .L_6764)
.L_6764:
        /*0004*/ 	.word	0x00000082


	//----- nvinfo : EIATTR_KPARAM_INFO
	.align		4
.L_6765:
        /*0008*/ 	.byte	0x04, 0x17
        /*000a*/ 	.short	(.L_6767 - .L_6766)
.L_6766:
        /*000c*/ 	.word	0x00000000
        /*0010*/ 	.short	0x0006
        /*0012*/ 	.short	0x0028
        /*0014*/ 	.byte	0x00, 0xf0, 0x21, 0x00


	//----- nvinfo : EIATTR_KPARAM_INFO
	.align		4
.L_6767:
        /*0018*/ 	.byte	0x04, 0x17
        /*001a*/ 	.short	(.L_6769 - .L_6768)
.L_6768:
        /*001c*/ 	.word	0x00000000
        /*0020*/ 	.short	0x0005
        /*0022*/ 	.short	0x0020
        /*0024*/ 	.byte	0x00, 0xf0, 0x11, 0x00


	//----- nvinfo : EIATTR_KPARAM_INFO
	.align		4
.L_6769:
        /*0028*/ 	.byte	0x04, 0x17
        /*002a*/ 	.short	(.L_6771 - .L_6770)
.L_6770:
        /*002c*/ 	.word	0x00000000
        /*0030*/ 	.short	0x0004
        /*0032*/ 	.short	0x001c
        /*0034*/ 	.byte	0x00, 0xf0, 0x11, 0x00


	//----- nvinfo : EIATTR_KPARAM_INFO
	.align		4
.L_6771:
        /*0038*/ 	.byte	0x04, 0x17
        /*003a*/ 	.short	(.L_6773 - .L_6772)
.L_6772:
        /*003c*/ 	.word	0x00000000
        /*0040*/ 	.short	0x0003
        /*0042*/ 	.short	0x0018
        /*0044*/ 	.byte	0x00, 0xf0, 0x11, 0x00


	//----- nvinfo : EIATTR_KPARAM_INFO
	.align		4
.L_6773:
        /*0048*/ 	.byte	0x04, 0x17
        /*004a*/ 	.short	(.L_6775 - .L_6774)
.L_6774:
        /*004c*/ 	.word	0x00000000
        /*0050*/ 	.short	0x0002
        /*0052*/ 	.short	0x0010
        /*0054*/ 	.byte	0x00, 0xf0, 0x21, 0x00


	//----- nvinfo : EIATTR_KPARAM_INFO
	.align		4
.L_6775:
        /*0058*/ 	.byte	0x04, 0x17
        /*005a*/ 	.short	(.L_6777 - .L_6776)
.L_6776:
        /*005c*/ 	.word	0x00000000
        /*0060*/ 	.short	0x0001
        /*0062*/ 	.short	0x0008
        /*0064*/ 	.byte	0x00, 0xf0, 0x21, 0x00


	//----- nvinfo : EIATTR_KPARAM_INFO
	.align		4
.L_6777:
        /*0068*/ 	.byte	0x04, 0x17
        /*006a*/ 	.short	(.L_6779 - .L_6778)
.L_6778:
        /*006c*/ 	.word	0x00000000
        /*0070*/ 	.short	0x0000
        /*0072*/ 	.short	0x0000
        /*0074*/ 	.byte	0x00, 0xf0, 0x21, 0x00


	//----- nvinfo : EIATTR_SPARSE_MMA_MASK
	.align		4
.L_6779:
        /*0078*/ 	.byte	0x03, 0x50
        /*007a*/ 	.short	0x0000


	//----- nvinfo : EIATTR_MAXREG_COUNT
	.align		4
        /*007c*/ 	.byte	0x03, 0x1b
        /*007e*/ 	.short	0x00ff


	//----- nvinfo : EIATTR_MERCURY_ISA_VERSION
	.align		4
        /*0080*/ 	.byte	0x03, 0x5f
        /*0082*/ 	.short	0x0101


	//----- nvinfo : EIATTR_COOP_GROUP_MASK_REGIDS
	.align		4
        /*0084*/ 	.byte	0x04, 0x29
        /*0086*/ 	.short	(.L_6781 - .L_6780)


	//   ....[0]....
.L_6780:
        /*0088*/ 	.word	0xffffffff


	//   ....[1]....
        /*008c*/ 	.word	0xffffffff


	//   ....[2]....
        /*0090*/ 	.word	0xffffffff


	//   ....[3]....
        /*0094*/ 	.word	0xffffffff


	//   ....[4]....
        /*0098*/ 	.word	0xffffffff


	//----- nvinfo : EIATTR_COOP_GROUP_INSTR_OFFSETS
	.align		4
.L_6781:
        /*009c*/ 	.byte	0x04, 0x28
        /*009e*/ 	.short	(.L_6783 - .L_6782)


	//   ....[0]....
.L_6782:
        /*00a0*/ 	.word	0x00001120


	//   ....[1]....
        /*00a4*/ 	.word	0x00001140


	//   ....[2]....
        /*00a8*/ 	.word	0x00001160


	//   ....[3]....
        /*00ac*/ 	.word	0x00001180


	//   ....[4]....
        /*00b0*/ 	.word	0x000011b0


	//----- nvinfo : EIATTR_EXIT_INSTR_OFFSETS
	.align		4
.L_6783:
        /*00b4*/ 	.byte	0x04, 0x1c
        /*00b6*/ 	.short	(.L_6785 - .L_6784)


	//   ....[0]....
.L_6784:
        /*00b8*/ 	.word	0x00001270


	//   ....[1]....
        /*00bc*/ 	.word	0x00001bb0


	//   ....[2]....
        /*00c0*/ 	.word	0x00001bf0


	//----- nvinfo : EIATTR_CBANK_PARAM_SIZE
	.align		4
.L_6785:
        /*00c4*/ 	.byte	0x03, 0x19
        /*00c6*/ 	.short	0x0030


	//----- nvinfo : EIATTR_PARAM_CBANK
	.align		4
        /*00c8*/ 	.byte	0x04, 0x0a
        /*00ca*/ 	.short	(.L_6787 - .L_6786)
	.align		4
.L_6786:
        /*00cc*/ 	.word	index@(.nv.constant0._ZN43_GLOBAL__N__9ae7fba5_10_SoftMax_cu_9f978f6321softmax_warp_backwardIN3c104HalfES2_fLi10ELb0ELb0EEEvPT0_PKT_S7_iiiPKb)
        /*00d0*/ 	.short	0x0210
        /*00d2*/ 	.short	0x0030


	//----- nvinfo : EIATTR_SW_WAR
	.align		4
.L_6787:
        /*00d4*/ 	.byte	0x04, 0x36
        /*00d6*/ 	.short	(.L_6789 - .L_6788)
.L_6788:
        /*00d8*/ 	.word	0x00000008
.L_6789:


//--------------------- .nv.info._ZN43_GLOBAL__N__9ae7fba5_10_SoftMax_cu_9f978f6321softmax_warp_backwardIN3c104HalfES2_fLi9ELb0ELb0EEEvPT0_PKT_S7_iiiPKb --------------------------
	.section	.nv.info._ZN43_GLOBAL__N__9ae7fba5_10_SoftMax_cu_9f978f6321softmax_warp_backwardIN3c104HalfES2_fLi9ELb0ELb0EEEvPT0_PKT_S7_iiiPKb,"",@"SHT_CUDA_INFO"
	.sectionflags	@""
	.align	4


	//----- nvinfo : EIATTR_CUDA_API_VERSION
	.align		4
        /*0000*/ 	.byte	0x04, 0x37
        /*0002*/ 	.short	(.L_6791 - .L_6790)
.L_6790:
        /*0004*/ 	.word	0x00000082


	//----- nvinfo : EIATTR_KPARAM_INFO
	.align		4
.L_6791:
        /*0008*/ 	.byte	0x04, 0x17
        /*000a*/ 	.short	(.L_6793 - .L_6792)
.L_6792:
        /*000c*/ 	.word	0x00000000
        /*0010*/ 	.short	0x0006
        /*0012*/ 	.short	0x0028
        /*0014*/ 	.byte	0x00, 0xf0, 0x21, 0x00


	//----- nvinfo : EIATTR_KPARAM_INFO
	.align		4
.L_6793:
        /*0018*/ 	.byte	0x04, 0x17
        /*001a*/ 	.short	(.L_6795 - .L_6794)
.L_6794:
        /*001c*/ 	.word	0x00000000
        /*0020*/ 	.short	0x0005
        /*0022*/ 	.short	0x0020
        /*0024*/ 	.byte	0x00, 0xf0, 0x11, 0x00


	//----- nvinfo : EIATTR_KPARAM_INFO
	.align		4
.L_6795:
        /*0028*/ 	.byte	0x04, 0x17
        /*002a*/ 	.short	(.L_6797 - .L_6796)
.L_6796:
        /*002c*/ 	.word	0x00000000
        /*0030*/ 	.short	0x0004
        /*0032*/ 	.short	0x001c
        /*0034*/ 	.byte	0x00, 0xf0, 0x11, 0x00


	//----- nvinfo : EIATTR_KPARAM_INFO
	.align		4
.L_6797:
        /*0038*/ 	.byte	0x04, 0x17
        /*003a*/ 	.short	(.L_6799 - .L_6798)
.L_6798:
        /*003c*/ 	.word	0x00000000
        /*0040*/ 	.short	0x0003
        /*0042*/ 	.short	0x0018
        /*0044*/ 	.byte	0x00, 0xf0, 0x11, 0x00


	//----- nvinfo : EIATTR_KPARAM_INFO
	.align		4
.L_6799:
        /*0048*/ 	.byte	0x04, 0x17
        /*004a*/ 	.short	(.L_6801 - .L_6800)
.L_6800:
        /*004c*/ 	.word	0x00000000
        /*0050*/ 	.short	0x0002
        /*0052*/ 	.short	0x0010
        /*0054*/ 	.byte	0x00, 0xf0, 0x21, 0x00


	//----- nvinfo : EIATTR_KPARAM_INFO
	.align		4
.L_6801:
        /*0058*/ 	.byte	0x04, 0x17
        /*005a*/ 	.short	(.L_6803 - .L_6802)
.L_6802:
        /*005c*/ 	.word	0x00000000
        /*0060*/ 	.short	0x0001
        /*0062*/ 	.short	0x0008
        /*0064*/ 	.byte	0x00, 0xf0, 0x21, 0x00


	//----- nvinfo : EIATTR_KPARAM_INFO
	.align		4
.L_6803:
        /*0068*/ 	.byte	0x04, 0x17
        /*006a*/ 	.short	(.L_6805 - .L_6804)
.L_6804:
        /*006c*/ 	.word	0x00000000
        /*0070*/ 	.short	0x0000
        /*0072*/ 	.short	0x0000
        /*0074*/ 	.byte	0x00, 0xf0, 0x21, 0x00


	//----- nvinfo : EIATTR_SPARSE_MMA_MASK
	.align		4
.L_6805:
        /*0078*/ 	.byte	0x03, 0x50
        /*007a*/ 	.short	0x0000


	//----- nvinfo : EIATTR_MAXREG_COUNT
	.align		4
        /*007c*/ 	.byte	0x03, 0x1b
        /*007e*/ 	.short	0x00ff


	//----- nvinfo : EIATTR_MERCURY_ISA_VERSION
	.align		4
        /*0080*/ 	.byte	0x03, 0x5f
        /*0082*/ 	.short	0x0101


	//----- nvinfo : EIATTR_COOP_GROUP_MASK_REGIDS
	.align		4
        /*0084*/ 	.byte	0x04, 0x29
        /*0086*/ 	.short	(.L_6807 - .L_6806)


	//   ....[0]....
.L_6806:
        /*0088*/ 	.word	0xffffffff


	//   ....[1]....
        /*008c*/ 	.word	0xffffffff


	//   ....[2]....
        /*0090*/ 	.word	0xffffffff


	//   ....[3]....
        /*0094*/ 	.word	0xffffffff


	//   ....[4]....
        /*0098*/ 	.word	0xffffffff


	//----- nvinfo : EIATTR_COOP_GROUP_INSTR_OFFSETS
	.align		4
.L_6807:
        /*009c*/ 	.byte	0x04, 0x28
        /*009e*/ 	.short	(.L_6809 - .L_6808)


	//   ....[0]....
.L_6808:
        /*00a0*/ 	.word	0x00000900


	//   ....[1]....
        /*00a4*/ 	.word	0x00000920


	//   ....[2]....
        /*00a8*/ 	.word	0x00000940


	//   ....[3]....
        /*00ac*/ 	.word	0x00000960


	//   ....[4]....
        /*00b0*/ 	.word	0x000009d0


	//----- nvinfo : EIATTR_EXIT_INSTR_OFFSETS
	.align		4
.L_6809:
        /*00b4*/ 	.byte	0x04, 0x1c
        /*00b6*/ 	.short	(.L_6811 - .L_6810)


	//   ....[0]....
.L_6810:
        /*00b8*/ 	.word	0x000009e0


	//   ....[1]....
        /*00bc*/ 	.word	0x00000f10


	//   ....[2]....
        /*00c0*/ 	.word	0x00000f50


	//----- nvinfo : EIATTR_CBANK_PARAM_SIZE
	.align		4
.L_6811:
        /*00c4*/ 	.byte	0x03, 0x19
        /*00c6*/ 	.short	0x0030


	//----- nvinfo : EIATTR_PARAM_CBANK
	.align		4
        /*00c8*/ 	.byte	0x04, 0x0a
        /*00ca*/ 	.short	(.L_6813 - .L_6812)
	.align		4
.L_6812:
        /*00cc*/ 	.word	index@(.nv.constant0._ZN43_GLOBAL__N__9ae7fba5_10_SoftMax_cu_9f978f6321softmax_warp_backwardIN3c104HalfES2_fLi9ELb0ELb0EEEvPT0_PKT_S7_iiiPKb)
        /*00d0*/ 	.short	0x0210
        /*00d2*/ 	.short	0x0030


	//----- nvinfo : EIATTR_SW_WAR
	.align		4
.L_6813:
        /*00d4*/ 	.byte	0x04, 0x36
        /*00d6*/ 	.short	(.L_6815 - .L_6814)
.L_6814:
        /*00d8*/ 	.word	0x00000008
.L_6815:


//--------------------- .nv.info._ZN43_GLOBAL__N__9ae7fba5_10_SoftMax_cu_9f978f6321softmax_warp_backwardIN3c104HalfES2_fLi8ELb0ELb0EEEvPT0_PKT_S7_iiiPKb --------------------------
	.section	.nv.info._ZN43_GLOBAL__N__9ae7fba5_10_SoftMax_cu_9f978f6321softmax_warp_backwardIN3c104HalfES2_fLi8ELb0ELb0EEEvPT0_PKT_S7_iiiPKb,"",@"SHT_CUDA_INFO"
	.sectionflags	@""
	.align	4


	//----- nvinfo : EIATTR_CUDA_API_VERSION
	.align		4
        /*0000*/ 	.byte	0x04, 0x37
        /*0002*/ 	.short	(.L_6817 - .L_6816)
.L_6816:
        /*0004*/ 	.word	0x00000082


	//----- nvinfo : EIATTR_KPARAM_INFO
	.align		4
.L_6817:
        /*0008*/ 	.byte	0x04, 0x17
        /*000a*/ 	.short	(.L_6819 - .L_6818)
.L_6818:
        /*000c*/ 	.word	0x00000000
        /*0010*/ 	.short	0x0006
        /*0012*/ 	.short	0x0028
        /*0014*/ 	.byte	0x00, 0xf0, 0x21, 0x00


	//----- nvinfo : EIATTR_KPARAM_INFO
	.align		4
.L_6819:
        /*0018*/ 	.byte	0x04, 0x17
        /*001a*/ 	.short	(.L_6821 - .L_6820)
.L_6820:
        /*001c*/ 	.word	0x00000000
        /*0020*/ 	.short	0x0005
        /*0022*/ 	.short	0x0020
        /*0024*/ 	.byte	0x00, 0xf0, 0x11, 0x00


	//----- nvinfo : EIATTR_KPARAM_INFO
	.align		4
.L_6821:
        /*0028*/ 	.byte	0x04, 0x17
        /*002a*/ 	.short	(.L_6823 - .L_6822)
.L_6822:
        /*002c*/ 	.word	0x00000000
        /*0030*/ 	.short	0x0004
        /*0032*/ 	.short	0x001c
        /*0034*/ 	.byte	0x00, 0xf0, 0x11, 0x00


	//----- nvinfo : EIATTR_KPARAM_INFO
	.align		4
.L_6823:
        /*0038*/ 	.byte	0x04, 0x17
        /*003a*/ 	.short	(.L_6825 - .L_6824)
.L_6824:
        /*003c*/ 	.word	0x00000000
        /*0040*/ 	.short	0x0003
        /*0042*/ 	.short	0x0018
        /*0044*/ 	.byte	0x00, 0xf0, 0x11, 0x00


	//----- nvinfo : EIATTR_KPARAM_INFO
	.align		4
.L_6825:
        /*0048*/ 	.byte	0x04, 0x17
        /*004a*/ 	.short	(.L_6827 - .L_6826)
.L_6826:
        /*004c*/ 	.word	0x00000000
        /*0050*/ 	.short	0x0002
        /*0052*/ 	.short	0x0010
        /*0054*/ 	.byte	0x00, 0xf0, 0x21, 0x00


	//----- nvinfo : EIATTR_KPARAM_INFO
	.align		4
.L_6827:
        /*0058*/ 	.byte	0x04, 0x17
        /*005a*/ 	.short	(.L_6829 - .L_6828)
.L_6828:
        /*005c*/ 	.word	0x00000000
        /*0060*/ 	.short	0x0001
        /*0062*/ 	.short	0x0008
        /*0064*/ 	.byte	0x00, 0xf0, 0x21, 0x00


	//----- nvinfo : EIATTR_KPARAM_INFO
	.align		4
.L_6829:
        /*0068*/ 	.byte	0x04, 0x17
        /*006a*/ 	.short	(.L_6831 - .L_6830)
.L_6830:
        /*006c*/ 	.word	0x00000000
        /*0070*/ 	.short	0x0000
        /*0072*/ 	.short	0x0000
        /*0074*/ 	.byte	0x00, 0xf0, 0x21, 0x00


	//----- nvinfo : EIATTR_SPARSE_MMA_MASK
	.align		4
.L_6831:
        /*0078*/ 	.byte	0x03, 0x50
        /*007a*/ 	.short	0x0000


	//----- nvinfo : EIATTR_MAXREG_COUNT
	.align		4
        /*007c*/ 	.byte	0x03, 0x1b
        /*007e*/ 	.short	0x00ff


	//----- nvinfo : EIATTR_MERCURY_ISA_VERSION
	.align		4
        /*0080*/ 	.byte	0x03, 0x5f
        /*0082*/ 	.short	0x0101


	//----- nvinfo : EIATTR_COOP_GROUP_MASK_REGIDS
	.align		4
        /*0084*/ 	.byte	0x04, 0x29
        /*0086*/ 	.short	(.L_6833 - .L_6832)


	//   ....[0]....
.L_6832:
        /*0088*/ 	.word	0xffffffff


	//   ....[1]....
        /*008c*/ 	.word	0xffffffff


	//   ....[2]....
        /*0090*/ 	.word	0xffffffff


	//   ....[3]....
        /*0094*/ 	.word	0xffffffff


	//   ....[4]....
        /*0098*/ 	.word	0xffffffff


	//----- nvinfo : EIATTR_COOP_GROUP_INSTR_OFFSETS
	.align		4
.L_6833:
        /*009c*/ 	.byte	0x04, 0x28
        /*009e*/ 	.short	(.L_6835 - .L_6834)


	//   ....[0]....
.L_6834:
        /*00a0*/ 	.word	0x00000570


	//   ....[1]....
        /*00a4*/ 	.word	0x00000590


	//   ....[2]....
        /*00a8*/ 	.word	0x000005b0


	//   ....[3]....
        /*00ac*/ 	.word	0x000005d0


	//   ....[4]....
        /*00b0*/ 	.word	0x000005f0


	//----- nvinfo : EIATTR_EXIT_INSTR_OFFSETS
	.align		4
.L_6835:
        /*00b4*/ 	.byte	0x04, 0x1c
        /*00b6*/ 	.short	(.L_6837 - .L_6836)


	//   ....[0]....
.L_6836:
        /*00b8*/ 	.word	0x00000600


	//   ....[1]....
        /*00bc*/ 	.word	0x000008a0


	//   ....[2]....
        /*00c0*/ 	.word	0x000008e0


	//----- nvinfo : EIATTR_CBANK_PARAM_SIZE
	.align		4
.L_6837:
        /*00c4*/ 	.byte	0x03, 0x19
        /*00c6*/ 	.short	0x0030


	//----- nvinfo : EIATTR_PARAM_CBANK
	.align		4
        /*00c8*/ 	.byte	0x04, 0x0a
        /*00ca*/ 	.short	(.L_6839 - .L_6838)
	.align		4
.L_6838:
        /*00cc*/ 	.word	index@(.nv.constant0._ZN43_GLOBAL__N__9ae7fba5_10_SoftMax_cu_9f978f6321softmax_warp_backwardIN3c104HalfES2_fLi8ELb0ELb0EEEvPT0_PKT_S7_iiiPKb)
        /*00d0*/ 	.short	0x0210
        /*00d2*/ 	.short	0x0030


	//----- nvinfo : EIATTR_SW_WAR
	.align		4
.L_6839:
        /*00d4*/ 	.byte	0x04, 0x36
        /*00d6*/ 	.short	(.L_6841 - .L_6840)
.L_6840:
        /*00d8*/ 	.word	0x00000008
.L_6841:


//--------------------- .nv.info._ZN43_GLOBAL__N__9ae7fba5_10_SoftMax_cu_9f978f6321softmax_warp_backwardIN3c104HalfES2_fLi7ELb0ELb0EEEvPT0_PKT_S7_iiiPKb --------------------------
	.section	.nv.info._ZN43_GLOBAL__N__9ae7fba5_10_SoftMax_cu_9f978f6321softmax_warp_backwardIN3c104HalfES2_fLi7ELb0ELb0EEEvPT0_PKT_S7_iiiPKb,"",@"SHT_CUDA_INFO"
	.sectionflags	@""
	.align	4


	//----- nvinfo : EIATTR_CUDA_API_VERSION
	.align		4
        /*0000*/ 	.byte	0x04, 0x37
        /*0002*/ 	.short	(.L_6843 - .L_6842)
.L_6842:
        /*0004*/ 	.word	0x00000082


	//----- nvinfo : EIATTR_KPARAM_INFO
	.align		4
.L_6843:
        /*0008*/ 	.byte	0x04, 0x17
        /*000a*/ 	.short	(.L_6845 - .L_6844)
.L_6844:
        /*000c*/ 	.word	0x00000000
        /*0010*/ 	.short	0x0006
        /*0012*/ 	.short	0x0028
        /*0014*/ 	.byte	0x00, 0xf0, 0x21, 0x00


	//----- nvinfo : EIATTR_KPARAM_INFO
	.align		4
.L_6845:
        /*0018*/ 	.byte	0x04, 0x17
        /*001a*/ 	.short	(.L_6847 - .L_6846)
.L_6846:
        /*001c*/ 	.word	0x00000000
        /*0020*/ 	.short	0x0005
        /*0022*/ 	.short	0x0020
        /*0024*/ 	.byte	0x00, 0xf0, 0x11, 0x00


	//----- nvinfo : EIATTR_KPARAM_INFO
	.align		4
.L_6847:
        /*0028*/ 	.byte	0x04, 0x17
        /*002a*/ 	.short	(.L_6849 - .L_6848)
.L_6848:
        /*002c*/ 	.word	0x00000000
        /*0030*/ 	.short	0x0004
        /*0032*/ 	.short	0x001c
        /*0034*/ 	.byte	0x00, 0xf0, 0x11, 0x00


	//----- nvinfo : EIATTR_KPARAM_INFO
	.align		4
.L_6849:
        /*0038*/ 	.byte	0x04, 0x17
        /*003a*/ 	.short	(.L_6851 - .L_6850)
.L_6850:
        /*003c*/ 	.word	0x00000000
        /*0040*/ 	.short	0x0003
        /*0042*/ 	.short	0x0018
        /*0044*/ 	.byte	0x00, 0xf0, 0x11, 0x00


	//----- nvinfo : EIATTR_KPARAM_INFO
	.align		4
.L_6851:
        /*0048*/ 	.byte	0x04, 0x17
        /*004a*/ 	.short	(.L_6853 - .L_6852)
.L_6852:
        /*004c*/ 	.word	0x00000000
        /*0050*/ 	.short	0x0002
        /*0052*/ 	.short	0x0010
        /*0054*/ 	.byte	0x00, 0xf0, 0x21, 0x00


	//----- nvinfo : EIATTR_KPARAM_INFO
	.align		4
.L_6853:
        /*0058*/ 	.byte	0x04, 0x17
        /*005a*/ 	.short	(.L_6855 - .L_6854)
.L_6854:
        /*005c*/ 	.word	0x00000000
        /*0060*/ 	.short	0x0001
        /*0062*/ 	.short	0x0008
        /*0064*/ 	.byte	0x00, 0xf0, 0x21, 0x00


	//----- nvinfo : EIATTR_KPARAM_INFO
	.align		4
.L_6855:
        /*0068*/ 	.byte	0x04, 0x17
        /*006a*/ 	.short	(.L_6857 - .L_6856)
.L_6856:
        /*006c*/ 	.word	0x00000000
        /*0070*/ 	.short	0x0000
        /*0072*/ 	.short	0x0000
        /*0074*/ 	.byte	0x00, 0xf0, 0x21, 0x00


	//----- nvinfo : EIATTR_SPARSE_MMA_MASK
	.align		4
.L_6857:
        /*0078*/ 	.byte	0x03, 0x50
        /*007a*/ 	.short	0x0000


	//----- nvinfo : EIATTR_MAXREG_COUNT
	.align		4
        /*007c*/ 	.byte	0x03, 0x1b
        /*007e*/ 	.short	0x00ff


	//----- nvinfo : EIATTR_MERCURY_ISA_VERSION
	.align		4
        /*0080*/ 	.byte	0x03, 0x5f
        /*0082*/ 	.short	0x0101


	//----- nvinfo : EIATTR_COOP_GROUP_MASK_REGIDS
	.align		4
        /*0084*/ 	.byte	0x04, 0x29
        /*0086*/ 	.short	(.L_6859 - .L_6858)


	//   ....[0]....
.L_6858:
        /*0088*/ 	.word	0xffffffff


	//   ....[1]....
        /*008c*/ 	.word	0xffffffff


	//   ....[2]....
        /*0090*/ 	.word	0xffffffff


	//   ....[3]....
        /*0094*/ 	.word	0xffffffff


	//   ....[4]....
        /*0098*/ 	.word	0xffffffff


	//   ....[5]....
        /*009c*/ 	.word	0xffffffff


	//   ....[6]....
        /*00a0*/ 	.word	0xffffffff


	//   ....[7]....
        /*00a4*/ 	.word	0xffffffff


	//   ....[8]....
        /*00a8*/ 	.word	0xffffffff


	//   ....[9]....
        /*00ac*/ 	.word	0xffffffff


	//----- nvinfo : EIATTR_COOP_GROUP_INSTR_OFFSETS
	.align		4
.L_6859:
        /*00b0*/ 	.byte	0x04, 0x28
        /*00b2*/ 	.short	(.L_6861 - .L_6860)


	//   ....[0]....
.L_6860:
        /*00b4*/ 	.word	0x00000630


	//   ....[1]....
        /*00b8*/ 	.word	0x00000640


	//   ....[2]....
        /*00bc*/ 	.word	0x00000690


	//   ....[3]....
        /*00c0*/ 	.word	0x000006a0


	//   ....[4]....
        /*00c4*/ 	.word	0x000006d0


	//   ....[5]....
        /*00c8*/ 	.word	0x000006e0


	//   ....[6]....
        /*00cc*/ 	.word	0x00000710


	//   ....[7]....
        /*00d0*/ 	.word	0x00000720


	//   ....[8]....
        /*00d4*/ 	.word	0x00000750


	//   ....[9]....
        /*00d8*/ 	.word	0x00000760


	//----- nvinfo : EIATTR_EXIT_INSTR_OFFSETS
	.align		4
.L_6861:
        /*00dc*/ 	.byte	0x04, 0x1c
        /*00de*/ 	.short	(.L_6863 - .L_6862)


	//   ....[0]....
.L_6862:
        /*00e0*/ 	.word	0x00000790


	//   ....[1]....
        /*00e4*/ 	.word	0x00000910


	//   ....[2]....
        /*00e8*/ 	.word	0x000009d0


	//   ....[3]....
        /*00ec*/ 	.word	0x00000a10


	//----- nvinfo : EIATTR_CBANK_PARAM_SIZE
	.align		4
.L_6863:
        /*00f0*/ 	.byte	0x03, 0x19
        /*00f2*/ 	.short	0x0030


	//----- nvinfo : EIATTR_PARAM_CBANK
	.align		4
        /*00f4*/ 	.byte	0x04, 0x0a
        /*00f6*/ 	.short	(.L_6865 - .L_6864)
	.align		4
.L_6864:
        /*00f8*/ 	.word	index@(.nv.constant0._ZN43_GLOBAL__N__9ae7fba5_10_SoftMax_cu_9f978f6321softmax_warp_backwardIN3c104HalfES2_fLi7ELb0ELb0EEEvPT0_PKT_S7_iiiPKb)
        /*00fc*/ 	.short	0x0210
        /*00fe*/ 	.short	0x0030


	//----- nvinfo : EIATTR_SW_WAR
	.align		4
.L_6865:
        /*0100*/ 	.byte	0x04, 0x36
        /*0102*/ 	.short	(.L_6867 - .L_6866)
.L_6866:
        /*0104*/ 	.word	0x00000008
.L_6867:


//--------------------- .nv.info._ZN43_GLOBAL__N__9ae7fba5_10_SoftMax_cu_9f978f6321softmax_warp_backwardIN3c104HalfES2_fLi6ELb0ELb0EEEvPT0_PKT_S7_iiiPKb --------------------------
	.section	.nv.info._ZN43_GLOBAL__N__9ae7fba5_10_SoftMax_cu_9f978f6321softmax_warp_backwardIN3c104HalfES2_fLi6ELb0ELb0EEEvPT0_PKT_S7_iiiPKb,"",@"SHT_CUDA_INFO"
	.sectionflags	@""
	.align	4


	//----- nvinfo : EIATTR_CUDA_API_VERSION
	.align		4
        /*0000*/ 	.byte	0x04, 0x37
        /*0002*/ 	.short	(.L_6869 - .L_6868)
.L_6868:
        /*0004*/ 	.word	0x00000082


	//----- nvinfo : EIATTR_KPARAM_INFO
	.align		4
.L_6869:
        /*0008*/ 	.byte	0x04, 0x17
        /*000a*/ 	.short	(.L_6871 - .L_6870)
.L_6870:
        /*000c*/ 	.word	0x00000000
        /*0010*/ 	.short	0x0006
        /*0012*/ 	.short	0x0028
        /*0014*/ 	.byte	0x00, 0xf0, 0x21, 0x00


	//----- nvinfo : EIATTR_KPARAM_INFO
	.align		4
.L_6871:
        /*0018*/ 	.byte	0x04, 0x17
        /*001a*/ 	.short	(.L_6873 - .L_6872)
.L_6872:
        /*001c*/ 	.word	0x00000000
        /*0020*/ 	.short	0x0005
        /*0022*/ 	.short	0x0020
        /*0024*/ 	.byte	0x00, 0xf0, 0x11, 0x00


	//----- nvinfo : EIATTR_KPARAM_INFO
	.align		4
.L_6873:
        /*0028*/ 	.byte	0x04, 0x17
        /*002a*/ 	.short	(.L_6875 - .L_6874)
.L_6874:
        /*002c*/ 	.word	0x00000000
        /*0030*/ 	.short	0x0004
        /*0032*/ 	.short	0x001c
        /*0034*/ 	.byte	0x00, 0xf0, 0x11, 0x00


	//----- nvinfo : EIATTR_KPARAM_INFO
	.align		4
.L_6875:
        /*0038*/ 	.byte	0x04, 0x17
        /*003a*/ 	.short	(.L_6877 - .L_6876)
.L_6876:
        /*003c*/ 	.word	0x00000000
        /*0040*/ 	.short	0x0003
        /*0042*/ 	.short	0x0018
        /*0044*/ 	.byte	0x00, 0xf0, 0x11, 0x00


	//----- nvinfo : EIATTR_KPARAM_INFO
	.align		4
.L_6877:
        /*0048*/ 	.byte	0x04, 0x17
        /*004a*/ 	.short	(.L_6879 - .L_6878)
.L_6878:
        /*004c*/ 	.word	0x00000000
        /*0050*/ 	.short	0x0002
        /*0052*/ 	.short	0x0010
        /*0054*/ 	.byte	0x00, 0xf0, 0x21, 0x00


	//----- nvinfo : EIATTR_KPARAM_INFO
	.align		4
.L_6879:
        /*0058*/ 	.byte	0x04, 0x17
        /*005a*/ 	.short	(.L_6881 - .L_6880)
.L_6880:
        /*005c*/ 	.word	0x00000000
        /*0060*/ 	.short	0x0001
        /*0062*/ 	.short	0x0008
        /*0064*/ 	.byte	0x00, 0xf0, 0x21, 0x00


	//----- nvinfo : EIATTR_KPARAM_INFO
	.align		4
.L_6881:
        /*0068*/ 	.byte	0x04, 0x17
        /*006a*/ 	.short	(.L_6883 - .L_6882)
.L_6882:
        /*006c*/ 	.word	0x00000000
        /*0070*/ 	.short	0x0000
        /*0072*/ 	.short	0x0000
        /*0074*/ 	.byte	0x00, 0xf0, 0x21, 0x00


	//----- nvinfo : EIATTR_SPARSE_MMA_MASK
	.align		4
.L_6883:
        /*0078*/ 	.byte	0x03, 0x50
        /*007a*/ 	.short	0x0000


	//----- nvinfo : EIATTR_MAXREG_COUNT
	.align		4
        /*007c*/ 	.byte	0x03, 0x1b
        /*007e*/ 	.short	0x00ff


	//----- nvinfo : EIATTR_MERCURY_ISA_VERSION
	.align		4
        /*0080*/ 	.byte	0x03, 0x5f
        /*0082*/ 	.short	0x0101


	//----- nvinfo : EIATTR_COOP_GROUP_MASK_REGIDS
	.align		4
        /*0084*/ 	.byte	0x04, 0x29
        /*0086*/ 	.short	(.L_6885 - .L_6884)


	//   ....[0]....
.L_6884:
        /*0088*/ 	.word	0xffffffff


	//   ....[1]....
        /*008c*/ 	.word	0xffffffff


	//   ....[2]....
        /*0090*/ 	.word	0xffffffff


	//   ....[3]....
        /*0094*/ 	.word	0xffffffff


	//   ....[4]....
        /*0098*/ 	.word	0xffffffff


	//   ....[5]....
        /*009c*/ 	.word	0xffffffff


	//   ....[6]....
        /*00a0*/ 	.word	0xffffffff


	//   ....[7]....
        /*00a4*/ 	.word	0xffffffff


	//   ....[8]....
        /*00a8*/ 	.word	0xffffffff


	//   ....[9]....
        /*00ac*/ 	.word	0xffffffff


	//----- nvinfo : EIATTR_COOP_GROUP_INSTR_OFFSETS
	.align		4
.L_6885:
        /*00b0*/ 	.byte	0x04, 0x28
        /*00b2*/ 	.short	(.L_6887 - .L_6886)


	//   ....[0]....
.L_6886:
        /*00b4*/ 	.word	0x000003a0


	//   ....[1]....
        /*00b8*/ 	.word	0x000003b0


	//   ....[2]....
        /*00bc*/ 	.word	0x000003e0


	//   ....[3]....
        /*00c0*/ 	.word	0x000003f0


	//   ....[4]....
        /*00c4*/ 	.word	0x00000420


	//   ....[5]....
        /*00c8*/ 	.word	0x00000430


	//   ....[6]....
        /*00cc*/ 	.word	0x00000460


	//   ....[7]....
        /*00d0*/ 	.word	0x00000470


	//   ....[8]....
        /*00d4*/ 	.word	0x000004a0


	//   ....[9]....
        /*00d8*/ 	.word	0x000004b0


	//----- nvinfo : EIATTR_EXIT_INSTR_OFFSETS
	.align		4
.L_6887:
        /*00dc*/ 	.byte	0x04, 0x1c
        /*00de*/ 	.short	(.L_6889 - .L_6888)


	//   ....[0]....
.L_6888:
        /*00e0*/ 	.word	0x000004c0


	//   ....[1]....
        /*00e4*/ 	.word	0x00000610


	//   ....[2]....
        /*00e8*/ 	.word	0x00000690


	//   ....[3]....
        /*00ec*/ 	.word	0x000006d0


	//----- nvinfo : EIATTR_CBANK_PARAM_SIZE
	.align		4
.L_6889:
        /*00f0*/ 	.byte	0x03, 0x19
        /*00f2*/ 	.short	0x0030


	//----- nvinfo : EIATTR_PARAM_CBANK
	.align		4
        /*00f4*/ 	.byte	0x04, 0x0a
        /*00f6*/ 	.short	(.L_6891 - .L_6890)
	.align		4
.L_6890:
        /*00f8*/ 	.word	index@(.nv.constant0._ZN43_GLOBAL__N__9ae7fba5_10_SoftMax_cu_9f978f6321softmax_warp_backwardIN3c104HalfES2_fLi6ELb0ELb0EEEvPT0_PKT_S7_iiiPKb)
        /*00fc*/ 	.short	0x0210
        /*00fe*/ 	.short	0x0030


	//----- nvinfo : EIATTR_SW_WAR
	.align		4
.L_6891:
        /*0100*/ 	.byte	0x04, 0x36
        /*0102*/ 	.short	(.L_6893 - .L_6892)
.L_6892:
        /*0104*/ 	.word	0x00000008
.L_6893:


//--------------------- .nv.info._ZN43_GLOBAL__N__9ae7fba5_10_SoftMax_cu_9f978f6321softmax_warp_backwardIN3c104HalfES2_fLi5ELb0ELb0EEEvPT0_PKT_S7_iiiPKb --------------------------
	.section	.nv.info._ZN43_GLOBAL__N__9ae7fba5_10_SoftMax_cu_9f978f6321softmax_warp_backwardIN3c104HalfES2_fLi5ELb0ELb0EEEvPT0_PKT_S7_iiiPKb,"",@"SHT_CUDA_INFO"
	.sectionflags	@""
	.align	4


	//----- nvinfo : EIATTR_CUDA_API_VERSION
	.align		4
        /*0000*/ 	.byte	0x04, 0x37
        /*0002*/ 	.short	(.L_6895 - .L_6894)
.L_6894:
        /*0004*/ 	.word	0x00000082


	//----- nvinfo : EIATTR_KPARAM_INFO
	.align		4
.L_6895:
        /*0008*/ 	.byte	0x04, 0x17
        /*000a*/ 	.short	(.L_6897 - .L_6896)
.L_6896:
        /*000c*/ 	.word	0x00000000
        /*0010*/ 	.short	0x0006
        /*0012*/ 	.short	0x0028
        /*0014*/ 	.byte	0x00, 0xf0, 0x21, 0x00


	//----- nvinfo : EIATTR_KPARAM_INFO
	.align		4
.L_6897:
        /*0018*/ 	.byte	0x04, 0x17
        /*001a*/ 	.short	(.L_6899 - .L_6898)
.L_6898:
        /*001c*/ 	.word	0x00000000
        /*0020*/ 	.short	0x0005
        /*0022*/ 	.short	0x0020
        /*0024*/ 	.byte	0x00, 0xf0, 0x11, 0x00


	//----- nvinfo : EIATTR_KPARAM_INFO
	.align		4
.L_6899:
        /*0028*/ 	.byte	0x04, 0x17
        /*002a*/ 	.short	(.L_6901 - .L_6900)
.L_6900:
        /*002c*/ 	.word	0x00000000
        /*0030*/ 	.short	0x0004
        /*0032*/ 	.short	0x001c
        /*0034*/ 	.byte	0x00, 0xf0, 0x11, 0x00


	//----- nvinfo : EIATTR_KPARAM_INFO
	.align		4
.L_6901:
        /*0038*/ 	.byte	0x04, 0x17
        /*003a*/ 	.short	(.L_6903 - .L_6902)
.L_6902:
        /*003c*/ 	.word	0x00000000
        /*0040*/ 	.short	0x0003
        /*0042*/ 	.short	0x0018
        /*0044*/ 	.byte	0x00, 0xf0, 0x11, 0x00


	//----- nvinfo : EIATTR_KPARAM_INFO
	.align		4
.L_6903:
        /*0048*/ 	.byte	0x04, 0x17
        /*004a*/ 	.short	(.L_6905 - .L_6904)
.L_6904:
        /*004c*/ 	.word	0x00000000
        /*0050*/ 	.short	0x0002
        /*0052*/ 	.short	0x0010
        /*0054*/ 	.byte	0x00, 0xf0, 0x21, 0x00


	//----- nvinfo : EIATTR_KPARAM_INFO
	.align		4
.L_6905:
        /*0058*/ 	.byte	0x04, 0x17
        /*005a*/ 	.short	(.L_6907 - .L_6906)
.L_6906:
        /*005c*/ 	.word	0x00000000
        /*0060*/ 	.short	0x0001
        /*0062*/ 	.short	0x0008
        /*0064*/ 	.byte	0x00, 0xf0, 0x21, 0x00


	//----- nvinfo : EIATTR_KPARAM_INFO
	.align		4
.L_6907:
        /*0068*/ 	.byte	0x04, 0x17
        /*006a*/ 	.short	(.L_6909 - .L_6908)
.L_6908:
        /*006c*/ 	.word	0x00000000
        /*0070*/ 	.short	0x0000
        /*0072*/ 	.short	0x0000
        /*0074*/ 	.byte	0x00, 0xf0, 0x21, 0x00


	//----- nvinfo : EIATTR_SPARSE_MMA_MASK
	.align		4
.L_6909:
        /*0078*/ 	.byte	0x03, 0x50
        /*007a*/ 	.short	0x0000


	//----- nvinfo : EIATTR_MAXREG_COUNT
	.align		4
        /*007c*/ 	.byte	0x03, 0x1b
        /*007e*/ 	.short	0x00ff


	//----- nvinfo : EIATTR_MERCURY_ISA_VERSION
	.align		4
        /*0080*/ 	.byte	0x03, 0x5f
        /*0082*/ 	.short	0x0101


	//----- nvinfo : EIATTR_COOP_GROUP_MASK_REGIDS
	.align		4
        /*0084*/ 	.byte	0x04, 0x29
        /*0086*/ 	.short	(.L_6911 - .L_6910)


	//   ....[0]....
.L_6910:
        /*0088*/ 	.word	0xffffffff


	//   ....[1]....
        /*008c*/ 	.word	0xffffffff


	//   ....[2]....
        /*0090*/ 	.word	0xffffffff


	//   ....[3]....
        /*0094*/ 	.word	0xffffffff


	//   ....[4]....
        /*0098*/ 	.word	0xffffffff


	//   ....[5]....
        /*009c*/ 	.word	0xffffffff


	//   ....[6]....
        /*00a0*/ 	.word	0xffffffff


	//   ....[7]....
        /*00a4*/ 	.word	0xffffffff


	//   ....[8]....
        /*00a8*/ 	.word	0xffffffff


	//   ....[9]....
        /*00ac*/ 	.word	0xffffffff


	//----- nvinfo : EIATTR_COOP_GROUP_INSTR_OFFSETS
	.align		4
.L_6911:
        /*00b0*/ 	.byte	0x04, 0x28
        /*00b2*/ 	.short	(.L_6913 - .L_6912)


	//   ....[0]....
.L_6912:
        /*00b4*/ 	.word	0x00000320


	//   ....[1]....
        /*00b8*/ 	.word	0x00000330


	//   ....[2]....
        /*00bc*/ 	.word	0x00000360


	//   ....[3]....
        /*00c0*/ 	.word	0x00000370


	//   ....[4]....
        /*00c4*/ 	.word	0x000003a0


	//   ....[5]....
        /*00c8*/ 	.word	0x000003b0


	//   ....[6]....
        /*00cc*/ 	.word	0x000003e0


	//   ....[7]....
        /*00d0*/ 	.word	0x000003f0


	//   ....[8]....
        /*00d4*/ 	.word	0x00000420


	//   ....[9]....
        /*00d8*/ 	.word	0x00000430


	//----- nvinfo : EIATTR_EXIT_INSTR_OFFSETS
	.align		4
.L_6913:
        /*00dc*/ 	.byte	0x04, 0x1c
        /*00de*/ 	.short	(.L_6915 - .L_6914)


	//   ....[0]....
.L_6914:
        /*00e0*/ 	.word	0x00000440


	//   ....[1]....
        /*00e4*/ 	.word	0x00000530


	//   ....[2]....
        /*00e8*/ 	.word	0x00000540


	//   ....[3]....
        /*00ec*/ 	.word	0x000005d0


	//----- nvinfo : EIATTR_CBANK_PARAM_SIZE
	.align		4
.L_6915:
        /*00f0*/ 	.byte	0x03, 0x19
        /*00f2*/ 	.short	0x0030


	//----- nvinfo : EIATTR_PARAM_CBANK
	.align		4
        /*00f4*/ 	.byte	0x04, 0x0a
        /*00f6*/ 	.short	(.L_6917 - .L_6916)
	.align		4
.L_6916:
        /*00f8*/ 	.word	index@(.nv.constant0._ZN43_GLOBAL__N__9ae7fba5_10_SoftMax_cu_9f978f6321softmax_warp_backwardIN3c104HalfES2_fLi5ELb0ELb0EEEvPT0_PKT_S7_iiiPKb)
        /*00fc*/ 	.short	0x0210
        /*00fe*/ 	.short	0x0030


	//----- nvinfo : EIATTR_SW_WAR
	.align		4
.L_6917:
        /*0100*/ 	.byte	0x04, 0x36
        /*0102*/ 	.short	(.L_6919 - .L_6918)
.L_6918:
        /*0104*/ 	.word	0x00000008
.L_6919:


//--------------------- .nv.info._ZN43_GLOBAL__N__9ae7fba5_10_SoftMax_cu_9f978f6321softmax_warp_backwardIN3c104HalfES2_fLi4ELb0ELb0EEEvPT0_PKT_S7_iiiPKb --------------------------
	.section	.nv.info._ZN43_GLOBAL__N__9ae7fba5_10_SoftMax_cu_9f978f6321softmax_warp_backwardIN3c104HalfES2_fLi4ELb0ELb0EEEvPT0_PKT_S7_iiiPKb,"",@"SHT_CUDA_INFO"
	.sectionflags	@""
	.align	4


	//----- nvinfo : EIATTR_CUDA_API_VERSION
	.align		4
        /*0000*/ 	.byte	0x04, 0x37
        /*0002*/ 	.short	(.L_6921 - .L_6920)
.L_6920:
        /*0004*/ 	.word	0x00000082


	//----- nvinfo : EIATTR_KPARAM_INFO
	.align		4
.L_6921:
        /*0008*/ 	.byte	0x04, 0x17
        /*000a*/ 	.short	(.L_6923 - .L_6922)
.L_6922:
        /*000c*/ 	.word	0x00000000
        /*0010*/ 	.short	0x0006
        /*0012*/ 	.short	0x0028
        /*0014*/ 	.byte	0x00, 0xf0, 0x21, 0x00


	//----- nvinfo : EIATTR_KPARAM_INFO
	.align		4
.L_6923:
        /*0018*/ 	.byte	0x04, 0x17
        /*001a*/ 	.short	(.L_6925 - .L_6924)
.L_6924:
        /*001c*/ 	.word	0x00000000
        /*0020*/ 	.short	0x0005
        /*0022*/ 	.short	0x0020
        /*0024*/ 	.byte	0x00, 0xf0, 0x11, 0x00


	//----- nvinfo : EIATTR_KPARAM_INFO
	.align		4
.L_6925:
        /*0028*/ 	.byte	0x04, 0x17
        /*002a*/ 	.short	(.L_6927 - .L_6926)
.L_6926:
        /*002c*/ 	.word	0x00000000
        /*0030*/ 	.short	0x0004
        /*0032*/ 	.short	0x001c
        /*0034*/ 	.byte	0x00, 0xf0, 0x11, 0x00


	//----- nvinfo : EIATTR_KPARAM_INFO
	.align		4
.L_6927:
        /*0038*/ 	.byte	0x04, 0x17
        /*003a*/ 	.short	(.L_6929 - .L_6928)
.L_6928:
        /*003c*/ 	.word	0x00000000
        /*0040*/ 	.short	0x0003
        /*0042*/ 	.short	0x0018
        /*0044*/ 	.byte	0x00, 0xf0, 0x11, 0x00


	//----- nvinfo : EIATTR_KPARAM_INFO
	.align		4
.L_6929:
        /*0048*/ 	.byte	0x04, 0x17
        /*004a*/ 	.short	(.L_6931 - .L_6930)
.L_6930:
        /*004c*/ 	.word	0x00000000
        /*0050*/ 	.short	0x0002
        /*0052*/ 	.short	0x0010
        /*0054*/ 	.byte	0x00, 0xf0, 0x21, 0x00


	//----- nvinfo : EIATTR_KPARAM_INFO
	.align		4
.L_6931:
        /*0058*/ 	.byte	0x04, 0x17
        /*005a*/ 	.short	(.L_6933 - .L_6932)
.L_6932:
        /*005c*/ 	.word	0x00000000
        /*0060*/ 	.short	0x0001
        /*0062*/ 	.short	0x0008
        /*0064*/ 	.byte	0x00, 0xf0, 0x21, 0x00


	//----- nvinfo : EIATTR_KPARAM_INFO
	.align		4
.L_6933:
        /*0068*/ 	.byte	0x04, 0x17
        /*006a*/ 	.short	(.L_6935 - .L_6934)
.L_6934:
        /*006c*/ 	.word	0x00000000
        /*0070*/ 	.short	0x0000
        /*0072*/ 	.short	0x0000
        /*0074*/ 	.byte	0x00, 0xf0, 0x21, 0x00


	//----- nvinfo : EIATTR_SPARSE_MMA_MASK
	.align		4
.L_6935:
        /*0078*/ 	.byte	0x03, 0x50
        /*007a*/ 	.short	0x0000


	//----- nvinfo : EIATTR_MAXREG_COUNT
	.align		4
        /*007c*/ 	.byte	0x03, 0x1b
        /*007e*/ 	.short	0x00ff


	//----- nvinfo : EIATTR_MERCURY_ISA_VERSION
	.align		4
        /*0080*/ 	.byte	0x03, 0x5f
        /*0082*/ 	.short	0x0101


	//----- nvinfo : EIATTR_COOP_GROUP_MASK_REGIDS
	.align		4
        /*0084*/ 	.byte	0x04, 0x29
        /*0086*/ 	.short	(.L_6937 - .L_6936)


	//   ....[0]....
.L_6936:
        /*0088*/ 	.word	0xffffffff


	//   ....[1]....
        /*008c*/ 	.word	0xffffffff


	//   ....[2]....
        /*0090*/ 	.word	0xffffffff


	//   ....[3]....
        /*0094*/ 	.word	0xffffffff


	//   ....[4]....
        /*0098*/ 	.word	0xffffffff


	//   ....[5]....
        /*009c*/ 	.word	0xffffffff


	//   ....[6]....
        /*00a0*/ 	.word	0xffffffff


	//   ....[7]....
        /*00a4*/ 	.word	0xffffffff


	//----- nvinfo : EIATTR_COOP_GROUP_INSTR_OFFSETS
	.align		4
.L_6937:
        /*00a8*/ 	.byte	0x04, 0x28
        /*00aa*/ 	.short	(.L_6939 - .L_6938)


	//   ....[0]....
.L_6938:
        /*00ac*/ 	.word	0x00000320


	//   ....[1]....
        /*00b0*/ 	.word	0x00000330


	//   ....[2]....
        /*00b4*/ 	.word	0x00000360


	//   ....[3]....
        /*00b8*/ 	.word	0x00000370


	//   ....[4]....
        /*00bc*/ 	.word	0x000003a0


	//   ....[5]....
        /*00c0*/ 	.word	0x000003b0


	//   ....[6]....
        /*00c4*/ 	.word	0x000003e0


	//   ....[7]....
        /*00c8*/ 	.word	0x000003f0


	//----- nvinfo : EIATTR_EXIT_INSTR_OFFSETS
	.align		4
.L_6939:
        /*00cc*/ 	.byte	0x04, 0x1c
        /*00ce*/ 	.short	(.L_6941 - .L_6940)


	//   ....[0]....
.L_6940:
        /*00d0*/ 	.word	0x00000400


	//   ....[1]....
        /*00d4*/ 	.word	0x000004f0


	//   ....[2]....
        /*00d8*/ 	.word	0x00000500


	//   ....[3]....
        /*00dc*/ 	.word	0x00000590


	//----- nvinfo : EIATTR_CBANK_PARAM_SIZE
	.align		4
.L_6941:
        /*00e0*/ 	.byte	0x03, 0x19
        /*00e2*/ 	.short	0x0030


	//----- nvinfo : EIATTR_PARAM_CBANK
	.align		4
        /*00e4*/ 	.byte	0x04, 0x0a
        /*00e6*/ 	.short	(.L_6943 - .L_6942)
	.align		4
.L_6942:
        /*00e8*/ 	.word	index@(.nv.constant0._ZN43_GLOBAL__N__9ae7fba5_10_SoftMax_cu_9f978f6321softmax_warp_backwardIN3c104HalfES2_fLi4ELb0ELb0EEEvPT0_PKT_S7_iiiPKb)
        /*00ec*/ 	.short	0x0210
        /*00ee*/ 	.short	0x0030


	//----- nvinfo : EIATTR_SW_WAR
	.align		4
.L_6943:
        /*00f0*/ 	.byte	0x04, 0x36
        /*00f2*/ 	.short	(.L_6945 - .L_6944)
.L_6944:
        /*00f4*/ 	.word	0x00000008
.L_6945:


//--------------------- .nv.info._ZN43_GLOBAL__N__9ae7fba5_10_SoftMax_cu_9f978f6321softmax_warp_backwardIN3c104HalfES2_fLi3ELb0ELb0EEEvPT0_PKT_S7_iiiPKb --------------------------
	.section	.nv.info._ZN43_GLOBAL__N__9ae7fba5_10_SoftMax_cu_9f978f6321softmax_warp_backwardIN3c104HalfES2_fLi3ELb0ELb0EEEvPT0_PKT_S7_iiiPKb,"",@"SHT_CUDA_INFO"
	.sectionflags	@""
	.align	4


	//----- nvinfo : EIATTR_CUDA_API_VERSION
	.align		4
        /*0000*/ 	.byte	0x04, 0x37
        /*0002*/ 	.short	(.L_6947 - .L_6946)
.L_6946:
        /*0004*/ 	.word	0x00000082


	//----- nvinfo : EIATTR_KPARAM_INFO
	.align		4
.L_6947:
        /*0008*/ 	.byte	0x04, 0x17
        /*000a*/ 	.short	(.L_6949 - .L_6948)
.L_6948:
        /*000c*/ 	.word	0x00000000
        /*0010*/ 	.short	0x0006
        /*0012*/ 	.short	0x0028
        /*0014*/ 	.byte	0x00, 0xf0, 0x21, 0x00


	//----- nvinfo : EIATTR_KPARAM_INFO
	.align		4
.L_6949:
        /*0018*/ 	.byte	0x04, 0x17
        /*001a*/ 	.short	(.L_6951 - .L_6950)
.L_6950:
        /*001c*/ 	.word	0x00000000
        /*0020*/ 	.short	0x0005
        /*0022*/ 	.short	0x0020
        /*0024*/ 	.byte	0x00, 0xf0, 0x11, 0x00


	//----- nvinfo : EIATTR_KPARAM_INFO
	.align		4
.L_6951:
        /*0028*/ 	.byte	0x04, 0x17
        /*002a*/ 	.short	(.L_6953 - .L_6952)
.L_6952:
        /*002c*/ 	.word	0x00000000
        /*0030*/ 	.short	0x0004
        /*0032*/ 	.short	0x001c
        /*0034*/ 	.byte	0x00, 0xf0, 0x11, 0x00


	//----- nvinfo : EIATTR_KPARAM_INFO
	.align		4
.L_6953:
        /*0038*/ 	.byte	0x04, 0x17
        /*003a*/ 	.short	(.L_6955 - .L_6954)
.L_6954:
        /*003c*/ 	.word	0x00000000
        /*0040*/ 	.short	0x0003
        /*0042*/ 	.short	0x0018
        /*0044*/ 	.byte	0x00, 0xf0, 0x11, 0x00


	//----- nvinfo : EIATTR_KPARAM_INFO
	.align		4
.L_6955:
        /*0048*/ 	.byte	0x04, 0x17
        /*004a*/ 	.short	(.L_6957 - .L_6956)
.L_6956:
        /*004c*/ 	.word	0x00000000
        /*0050*/ 	.short	0x0002
        /*0052*/ 	.short	0x0010
        /*0054*/ 	.byte	0x00, 0xf0, 0x21, 0x00


	//----- nvinfo : EIATTR_KPARAM_INFO
	.align		4
.L_6957:
        /*0058*/ 	.byte	0x04, 0x17
        /*005a*/ 	.short	(.L_6959 - .L_6958)
.L_6958:
        /*005c*/ 	.word	0x00000000
        /*0060*/ 	.short	0x0001
        /*0062*/ 	.short	0x0008
        /*0064*/ 	.byte	0x00, 0xf0, 0x21, 0x00


	//----- nvinfo : EIATTR_KPARAM_INFO
	.align		4
.L_6959:
        /*0068*/ 	.byte	0x04, 0x17
        /*006a*/ 	.short	(.L_6961 - .L_6960)
.L_6960:
        /*006c*/ 	.word	0x00000000
        /*0070*/ 	.short	0x0000
        /*0072*/ 	.short	0x0000
        /*0074*/ 	.byte	0x00, 0xf0, 0x21, 0x00


	//----- nvinfo : EIATTR_SPARSE_MMA_MASK
	.align		4
.L_6961:
        /*0078*/ 	.byte	0x03, 0x50
        /*007a*/ 	.short	0x0000


	//----- nvinfo : EIATTR_MAXREG_COUNT
	.align		4
        /*007c*/ 	.byte	0x03, 0x1b
        /*007e*/ 	.short	0x00ff


	//----- nvinfo : EIATTR_MERCURY_ISA_VERSION
	.align		4
        /*0080*/ 	.byte	0x03, 0x5f
        /*0082*/ 	.short	0x0101


	//----- nvinfo : EIATTR_COOP_GROUP_MASK_REGIDS
	.align		4
        /*0084*/ 	.byte	0x04, 0x29
        /*0086*/ 	.short	(.L_6963 - .L_6962)


	//   ....[0]....
.L_6962:
        /*0088*/ 	.word	0xffffffff


	//   ....[1]....
        /*008c*/ 	.word	0xffffffff


	//   ....[2]....
        /*0090*/ 	.word	0xffffffff


	//   ....[3]....
        /*0094*/ 	.word	0xffffffff


	//   ....[4]....
        /*0098*/ 	.word	0xffffffff


	//   ....[5]....
        /*009c*/ 	.word	0xffffffff


	//----- nvinfo : EIATTR_COOP_GROUP_INSTR_OFFSETS
	.align		4
.L_6963:
        /*00a0*/ 	.byte	0x04, 0x28
        /*00a2*/ 	.short	(.L_6965 - .L_6964)


	//   ....[0]....
.L_6964:
        /*00a4*/ 	.word	0x00000320


	//   ....[1]....
        /*00a8*/ 	.word	0x00000330


	//   ....[2]....
        /*00ac*/ 	.word	0x00000360


	//   ....[3]....
        /*00b0*/ 	.word	0x00000370


	//   ....[4]....
        /*00b4*/ 	.word	0x000003a0


	//   ....[5]....
        /*00b8*/ 	.word	0x000003b0


	//----- nvinfo : EIATTR_EXIT_INSTR_OFFSETS
	.align		4
.L_6965:
        /*00bc*/ 	.byte	0x04, 0x1c
        /*00be*/ 	.short	(.L_6967 - .L_6966)


	//   ....[0]....
.L_6966:
        /*00c0*/ 	.word	0x000003c0


	//   ....[1]....
        /*00c4*/ 	.word	0x000004b0


	//   ....[2]....
        /*00c8*/ 	.word	0x000004c0


	//   ....[3]....
        /*00cc*/ 	.word	0x00000550


	//----- nvinfo : EIATTR_CBANK_PARAM_SIZE
	.align		4
.L_6967:
        /*00d0*/ 	.byte	0x03, 0x19
        /*00d2*/ 	.short	0x0030


	//----- nvinfo : EIATTR_PARAM_CBANK
	.align		4
        /*00d4*/ 	.byte	0x04, 0x0a
        /*00d6*/ 	.short	(.L_6969 - .L_6968)
	.align		4
.L_6968:
        /*00d8*/ 	.word	index@(.nv.constant0._ZN43_GLOBAL__N__9ae7fba5_10_SoftMax_cu_9f978f6321softmax_warp_backwardIN3c104HalfES2_fLi3ELb0ELb0EEEvPT0_PKT_S7_iiiPKb)
        /*00dc*/ 	.short	0x0210
        /*00de*/ 	.short	0x0030


	//----- nvinfo : EIATTR_SW_WAR
	.align		4
.L_6969:
        /*00e0*/ 	.byte	0x04, 0x36
        /*00e2*/ 	.short	(.L_6971 - .L_6970)
.L_6970:
        /*00e4*/ 	.word	0x00000008
.L_6971:


//--------------------- .nv.info._ZN43_GLOBAL__N__9ae7fba5_10_SoftMax_cu_9f978f6321softmax_warp_backwardIN3c104HalfES2_fLi2ELb0ELb0EEEvPT0_PKT_S7_iiiPKb --------------------------
	.section	.nv.info._ZN43_GLOBAL__N__9ae7fba5_10_SoftMax_cu_9f978f6321softmax_warp_backwardIN3c104HalfES2_fLi2ELb0ELb0EEEvPT0_PKT_S7_iiiPKb,"",@"SHT_CUDA_INFO"
	.sectionflags	@""
	.align	4


	//----- nvinfo : EIATTR_CUDA_API_VERSION
	.align		4
        /*0000*/ 	.byte	0x04, 0x37
        /*0002*/ 	.short	(.L_6973 - .L_6972)
.L_6972:
        /*0004*/ 	.word	0x00000082


	//----- nvinfo : EIATTR_KPARAM_INFO
	.align		4
.L_6973:
        /*0008*/ 	.byte	0x04, 0x17
        /*000a*/ 	.short	(.L_6975 - .L_6974)
.L_6974:
        /*000c*/ 	.word	0x00000000
        /*0010*/ 	.short	0x0006
        /*0012*/ 	.short	0x0028
        /*0014*/ 	.byte	0x00, 0xf0, 0x21, 0x00


	//----- nvinfo : EIATTR_KPARAM_INFO
	.align		4
.L_6975:
        /*0018*/ 	.byte	0x04, 0x17
        /*001a*/ 	.short	(.L_6977 - .L_6976)
.L_6976:
        /*001c*/ 	.word	0x00000000
        /*0020*/ 	.short	0x0005
        /*0022*/ 	.short	0x0020
        /*0024*/ 	.byte	0x00, 0xf0, 0x11, 0x00


	//----- nvinfo : EIATTR_KPARAM_INFO
	.align		4
.L_6977:
        /*0028*/ 	.byte	0x04, 0x17
        /*002a*/ 	.short	(.L_6979 - .L_6978)
.L_6978:
        /*002c*/ 	.word	0x00000000
        /*0030*/ 	.short	0x0004
        /*0032*/ 	.short	0x001c
        /*0034*/ 	.byte	0x00, 0xf0, 0x11, 0x00


	//----- nvinfo : EIATTR_KPARAM_INFO
	.align		4
.L_6979:
        /*0038*/ 	.byte	0x04, 0x17
        /*003a*/ 	.short	(.L_6981 - .L_6980)
.L_6980:
        /*003c*/ 	.word	0x00000000
        /*0040*/ 	.short	0x0003
        /*0042*/ 	.short	0x0018
        /*0044*/ 	.byte	0x00, 0xf0, 0x11, 0x00


	//----- nvinfo : EIATTR_KPARAM_INFO
	.align		4
.L_6981:
        /*0048*/ 	.byte	0x04, 0x17
        /*004a*/ 	.short	(.L_6983 - .L_6982)
.L_6982:
        /*004c*/ 	.word	0x00000000
        /*0050*/ 	.short	0x0002
        /*0052*/ 	.short	0x0010
        /*0054*/ 	.byte	0x00, 0xf0, 0x21, 0x00


	//----- nvinfo : EIATTR_KPARAM_INFO
	.align		4
.L_6983:
        /*0058*/ 	.byte	0x04, 0x17
        /*005a*/ 	.short	(.L_6985 - .L_6984)
.L_6984:
        /*005c*/ 	.word	0x00000000
        /*0060*/ 	.short	0x0001
        /*0062*/ 	.short	0x0008
        /*0064*/ 	.byte	0x00, 0xf0, 0x21, 0x00


	//----- nvinfo : EIATTR_KPARAM_INFO
	.align		4
.L_6985:
        /*0068*/ 	.byte	0x04, 0x17
        /*006a*/ 	.short	(.L_6987 - .L_6986)
.L_6986:
        /*006c*/ 	.word	0x00000000
        /*0070*/ 	.short	0x0000
        /*0072*/ 	.short	0x0000
        /*0074*/ 	.byte	0x00, 0xf0, 0x21, 0x00


	//----- nvinfo : EIATTR_SPARSE_MMA_MASK
	.align		4
.L_6987:
        /*0078*/ 	.byte	0x03, 0x50
        /*007a*/ 	.short	0x0000


	//----- nvinfo : EIATTR_MAXREG_COUNT
	.align		4
        /*007c*/ 	.byte	0x03, 0x1b
        /*007e*/ 	.short	0x00ff


	//----- nvinfo : EIATTR_MERCURY_ISA_VERSION
	.align		4
        /*0080*/ 	.byte	0x03, 0x5f
        /*0082*/ 	.short	0x0101


	//----- nvinfo : EIATTR_COOP_GROUP_MASK_REGIDS
	.align		4
        /*0084*/ 	.byte	0x04, 0x29
        /*0086*/ 	.short	(.L_6989 - .L_6988)


	//   ....[0]....
.L_6988:
        /*0088*/ 	.word	0xffffffff


	//   ....[1]....
        /*008c*/ 	.word	0xffffffff


	//   ....[2]....
        /*0090*/ 	.word	0xffffffff


	//   ....[3]....
        /*0094*/ 	.word	0xffffffff


	//----- nvinfo : EIATTR_COOP_GROUP_INSTR_OFFSETS
	.align		4
.L_6989:
        /*0098*/ 	.byte	0x04, 0x28
        /*009a*/ 	.short	(.L_6991 - .L_6990)


	//   ....[0]....
.L_6990:
        /*009c*/ 	.word	0x00000320


	//   ....[1]....
        /*00a0*/ 	.word	0x00000330


	//   ....[2]....
        /*00a4*/ 	.word	0x00000360


	//   ....[3]....
        /*00a8*/ 	.word	0x00000370


	//----- nvinfo : EIATTR_EXIT_INSTR_OFFSETS
	.align		4
.L_6991:
        /*00ac*/ 	.byte	0x04, 0x1c
        /*00ae*/ 	.short	(.L_6993 - .L_6992)


	//   ....[0]....
.L_6992:
        /*00b0*/ 	.word	0x00000380


	//   ....[1]....
        /*00b4*/ 	.word	0x00000470


	//   ....[2]....
        /*00b8*/ 	.word	0x00000480


	//   ....[3]....
        /*00bc*/ 	.word	0x00000510


	//----- nvinfo : EIATTR_CBANK_PARAM_SIZE
	.align		4
.L_6993:
        /*00c0*/ 	.byte	0x03, 0x19
        /*00c2*/ 	.short	0x0030


	//----- nvinfo : EIATTR_PARAM_CBANK
	.align		4
        /*00c4*/ 	.byte	0x04, 0x0a
        /*00c6*/ 	.short	(.L_6995 - .L_6994)
	.align		4
.L_6994:
        /*00c8*/ 	.word	index@(.nv.constant0._ZN43_GLOBAL__N__9ae7fba5_10_SoftMax_cu_9f978f6321softmax_warp_backwardIN3c104HalfES2_fLi2ELb0ELb0EEEvPT0_PKT_S7_iiiPKb)
        /*00cc*/ 	.short	0x0210
        /*00ce*/ 	.short	0x0030


	//----- nvinfo : EIATTR_SW_WAR
	.align		4
.L_6995:
        /*00d0*/ 	.byte	0x04, 0x36
        /*00d2*/ 	.short	(.L_6997 - .L_6996)
.L_6996:
        /*00d4*/ 	.word	0x00000008
.L_6997:


//--------------------- .nv.info._ZN43_GLOBAL__N__9ae7fba5_10_SoftMax_cu_9f978f6321softmax_warp_backwardIN3c104HalfES2_fLi1ELb0ELb0EEEvPT0_PKT_S7_iiiPKb --------------------------
	.section	.nv.info._ZN43_GLOBAL__N__9ae7fba5_10_SoftMax_cu_9f978f6321softmax_warp_backwardIN3c104HalfES2_fLi1ELb0ELb0EEEvPT0_PKT_S7_iiiPKb,"",@"SHT_CUDA_INFO"
	.sectionflags	@""
	.align	4


	//----- nvinfo : EIATTR_CUDA_API_VERSION
	.align		4
        /*0000*/ 	.byte	0x04, 0x37
        /*0002*/ 	.short	(.L_6999 - .L_6998)
.L_6998:
        /*0004*/ 	.word	0x00000082


	//----- nvinfo : EIATTR_KPARAM_INFO
	.align		4
.L_6999:
        /*0008*/ 	.byte	0x04, 0x17
        /*000a*/ 	.short	(.L_7001 - .L_7000)
.L_7000:
        /*000c*/ 	.word	0x00000000
        /*0010*/ 	.short	0x0006
        /*0012*/ 	.short	0x0028
        /*0014*/ 	.byte	0x00, 0xf0, 0x21, 0x00


	//----- nvinfo : EIATTR_KPARAM_INFO
	.align		4
.L_7001:
        /*0018*/ 	.byte	0x04, 0x17
        /*001a*/ 	.short	(.L_7003 - .L_7002)
.L_7002:
        /*001c*/ 	.word	0x00000000
        /*0020*/ 	.short	0x0005
        /*0022*/ 	.short	0x0020
        /*0024*/ 	.byte	0x00, 0xf0, 0x11, 0x00


	//----- nvinfo : EIATTR_KPARAM_INFO
	.align		4
.L_7003:
        /*0028*/ 	.byte	0x04, 0x17
        /*002a*/ 	.short	(.L_7005 - .L_7004)
.L_7004:
        /*002c*/ 	.word	0x00000000
        /*0030*/ 	.short	0x0004
        /*0032*/ 	.short	0x001c
        /*0034*/ 	.byte	0x00, 0xf0, 0x11, 0x00


	//----- nvinfo : EIATTR_KPARAM_INFO
	.align		4
.L_7005:
        /*0038*/ 	.byte	0x04, 0x17
        /*003a*/ 	.short	(.L_7007 - .L_7006)
.L_7006:
        /*003c*/ 	.word	0x00000000
        /*0040*/ 	.short	0x0003
        /*0042*/ 	.short	0x0018
        /*0044*/ 	.byte	0x00, 0xf0, 0x11, 0x00


	//----- nvinfo : EIATTR_KPARAM_INFO
	.align		4
.L_7007:
        /*0048*/ 	.byte	0x04, 0x17
        /*004a*/ 	.short	(.L_7009 - .L_7008)
.L_7008:
        /*004c*/ 	.word	0x00000000
        /*0050*/ 	.short	0x0002
        /*0052*/ 	.short	0x0010
        /*0054*/ 	.byte	0x00, 0xf0, 0x21, 0x00


	//----- nvinfo : EIATTR_KPARAM_INFO
	.align		4
.L_7009:
        /*0058*/ 	.byte	0x04, 0x17
        /*005a*/ 	.short	(.L_7011 - .L_7010)
.L_7010:
        /*005c*/ 	.word	0x00000000
        /*0060*/ 	.short	0x0001
        /*0062*/ 	.short	0x0008
        /*0064*/ 	.byte	0x00, 0xf0, 0x21, 0x00


	//----- nvinfo : EIATTR_KPARAM_INFO
	.align		4
.L_7011:
        /*0068*/ 	.byte	0x04, 0x17
        /*006a*/ 	.short	(.L_7013 - .L_7012)
.L_7012:
        /*006c*/ 	.word	0x00000000
        /*0070*/ 	.short	0x0000
        /*0072*/ 	.short	0x0000
        /*0074*/ 	.byte	0x00, 0xf0, 0x21, 0x00


	//----- nvinfo : EIATTR_SPARSE_MMA_MASK
	.align		4
.L_7013:
        /*0078*/ 	.byte	0x03, 0x50
        /*007a*/ 	.short	0x0000


	//----- nvinfo : EIATTR_MAXREG_COUNT
	.align		4
        /*007c*/ 	.byte	0x03, 0x1b
        /*007e*/ 	.short	0x00ff


	//----- nvinfo : EIATTR_MERCURY_ISA_VERSION
	.align		4
        /*0080*/ 	.byte	0x03, 0x5f
        /*0082*/ 	.short	0x0101


	//----- nvinfo : EIATTR_COOP_GROUP_MASK_REGIDS
	.align		4
        /*0084*/ 	.byte	0x04, 0x29
        /*0086*/ 	.short	(.L_7015 - .L_7014)


	//   ....[0]....
.L_7014:
        /*0088*/ 	.word	0xffffffff


	//   ....[1]....
        /*008c*/ 	.word	0xffffffff


	//----- nvinfo : EIATTR_COOP_GROUP_INSTR_OFFSETS
	.align		4
.L_7015:
        /*0090*/ 	.byte	0x04, 0x28
        /*0092*/ 	.short	(.L_7017 - .L_7016)


	//   ....[0]....
.L_7016:
        /*0094*/ 	.word	0x00000320


	//   ....[1]....
        /*0098*/ 	.word	0x00000330


	//----- nvinfo : EIATTR_EXIT_INSTR_OFFSETS
	.align		4
.L_7017:
        /*009c*/ 	.byte	0x04, 0x1c
        /*009e*/ 	.short	(.L_7019 - .L_7018)


	//   ....[0]....
.L_7018:
        /*00a0*/ 	.word	0x00000340


	//   ....[1]....
        /*00a4*/ 	.word	0x00000430


	//   ....[2]....
        /*00a8*/ 	.word	0x00000440


	//   ....[3]....
        /*00ac*/ 	.word	0x000004d0


	//----- nvinfo : EIATTR_CBANK_PARAM_SIZE
	.align		4
.L_7019:
        /*00b0*/ 	.byte	0x03, 0x19
        /*00b2*/ 	.short	0x0030


	//----- nvinfo : EIATTR_PARAM_CBANK
	.align		4
        /*00b4*/ 	.byte	0x04, 0x0a
        /*00b6*/ 	.short	(.L_7021 - .L_7020)
	.align		4
.L_7020:
        /*00b8*/ 	.word	index@(.nv.constant0._ZN43_GLOBAL__N__9ae7fba5_10_SoftMax_cu_9f978f6321softmax_warp_backwardIN3c104HalfES2_fLi1ELb0ELb0EEEvPT0_PKT_S7_iiiPKb)
        /*00bc*/ 	.short	0x0210
        /*00be*/ 	.short	0x0030


	//----- nvinfo : EIATTR_SW_WAR
	.align		4
.L_7021:
        /*00c0*/ 	.byte	0x04, 0x36
        /*00c2*/ 	.short	(.L_7023 - .L_7022)
.L_7022:
        /*00c4*/ 	.word	0x00000008
.L_7023:


//--------------------- .nv.info._ZN43_GLOBAL__N__9ae7fba5_10_SoftMax_cu_9f978f6321softmax_warp_backwardIN3c104HalfES2_fLi0ELb0ELb0EEEvPT0_PKT_S7_iiiPKb --------------------------
	.section	.nv.info._ZN43_GLOBAL__N__9ae7fba5_10_SoftMax_cu_9f978f6321softmax_warp_backwardIN3c104HalfES2_fLi0ELb0ELb0EEEvPT0_PKT_S7_iiiPKb,"",@"SHT_CUDA_INFO"
	.sectionflags	@""
	.align	4


	//----- nvinfo : EIATTR_CUDA_API_VERSION
	.align		4
        /*0000*/ 	.byte	0x04, 0x37
        /*0002*/ 	.short	(.L_7025 - .L_7024)
.L_7024:
        /*0004*/ 	.word	0x00000082


	//----- nvinfo : EIATTR_KPARAM_INFO
	.align		4
.L_7025:
        /*0008*/ 	.byte	0x04, 0x17
        /*000a*/ 	.short	(.L_7027 - .L_7026)
.L_7026:
        /*000c*/ 	.word	0x00000000
        /*0010*/ 	.short	0x0006
        /*0012*/ 	.short	0x0028
        /*0014*/ 	.byte	0x00, 0xf0, 0x21, 0x00


	//----- nvinfo : EIATTR_KPARAM_INFO
	.align		4
.L_7027:
        /*0018*/ 	.byte	0x04, 0x17
        /*001a*/ 	.short	(.L_7029 - .L_7028)
.L_7028:
        /*001c*/ 	.word	0x00000000
        /*0020*/ 	.short	0x0005
        /*0022*/ 	.short	0x0020
        /*0024*/ 	.byte	0x00, 0xf0, 0x11, 0x00


	//----- nvinfo : EIATTR_KPARAM_INFO
	.align		4
.L_7029:
        /*0028*/ 	.byte	0x04, 0x17
        /*002a*/ 	.short	(.L_7031 - .L_7030)
.L_7030:
        /*002c*/ 	.word	0x00000000
        /*0030*/ 	.short	0x0004
        /*0032*/ 	.short	0x001c
        /*0034*/ 	.byte	0x00, 0xf0, 0x11, 0x00


	//----- nvinfo : EIATTR_KPARAM_INFO
	.align		4
.L_7031:
        /*0038*/ 	.byte	0x04, 0x17
        /*003a*/ 	.short	(.L_7033 - .L_7032)
.L_7032:
        /*003c*/ 	.word	0x00000000
        /*0040*/ 	.short	0x0003
        /*0042*/ 	.short	0x0018
        /*0044*/ 	.byte	0x00, 0xf0, 0x11, 0x00


	//----- nvinfo : EIATTR_KPARAM_INFO
	.align		4
.L_7033:
        /*0048*/ 	.byte	0x04, 0x17
        /*004a*/ 	.short	(.L_7035 - .L_7034)
.L_7034:
        /*004c*/ 	.word	0x00000000
        /*0050*/ 	.short	0x0002
        /*0052*/ 	.short	0x0010
        /*0054*/ 	.byte	0x00, 0xf0, 0x21, 0x00


	//----- nvinfo : EIATTR_KPARAM_INFO
	.align		4
.L_7035:
        /*0058*/ 	.byte	0x04, 0x17
        /*005a*/ 	.short	(.L_7037 - .L_7036)
.L_7036:
        /*005c*/ 	.word	0x00000000
        /*0060*/ 	.short	0x0001
        /*0062*/ 	.short	0x0008
        /*0064*/ 	.byte	0x00, 0xf0, 0x21, 0x00


	//----- nvinfo : EIATTR_KPARAM_INFO
	.align		4
.L_7037:
        /*0068*/ 	.byte	0x04, 0x17
        /*006a*/ 	.short	(.L_7039 - .L_7038)
.L_7038:
        /*006c*/ 	.word	0x00000000
        /*0070*/ 	.short	0x0000
        /*0072*/ 	.short	0x0000
        /*0074*/ 	.byte	0x00, 0xf0, 0x21, 0x00


	//----- nvinfo : EIATTR_SPARSE_MMA_MASK
	.align		4
.L_7039:
        /*0078*/ 	.byte	0x03, 0x50
        /*007a*/ 	.short	0x0000


	//----- nvinfo : EIATTR_MAXREG_COUNT
	.align		4
        /*007c*/ 	.byte	0x03, 0x1b
        /*007e*/ 	.short	0x00ff


	//----- nvinfo : EIATTR_MERCURY_ISA_VERSION
	.align		4
        /*0080*/ 	.byte	0x03, 0x5f
        /*0082*/ 	.short	0x0101


	//----- nvinfo : EIATTR_EXIT_INSTR_OFFSETS
	.align		4
        /*0084*/ 	.byte	0x04, 0x1c
        /*0086*/ 	.short	(.L_7041 - .L_7040)


	//   ....[0]....
.L_7040:
        /*0088*/ 	.word	0x000002f0


	//   ....[1]....
        /*008c*/ 	.word	0x00000300


	//   ....[2]....
        /*0090*/ 	.word	0x00000390


	//   ....[3]....
        /*0094*/ 	.word	0x000003f0


	//----- nvinfo : EIATTR_CBANK_PARAM_SIZE
	.align		4
.L_7041:
        /*0098*/ 	.byte	0x03, 0x19
        /*009a*/ 	.short	0x0030


	//----- nvinfo : EIATTR_PARAM_CBANK
	.align		4
        /*009c*/ 	.byte	0x04, 0x0a
        /*009e*/ 	.short	(.L_7043 - .L_7042)
	.align		4
.L_7042:
        /*00a0*/ 	.word	index@(.nv.constant0._ZN43_GLOBAL__N__9ae7fba5_10_SoftMax_cu_9f978f6321softmax_warp_backwardIN3c104HalfES2_fLi0ELb0ELb0EEEvPT0_PKT_S7_iiiPKb)
        /*00a4*/ 	.short	0x0210
        /*00a6*/ 	.short	0x0030


	//----- nvinfo : EIATTR_SW_WAR
	.align		4
.L_7043:
        /*00a8*/ 	.byte	0x04, 0x36
        /*00aa*/ 	.short	(.L_7045 - .L_7044)
.L_7044:
        /*00ac*/ 	.word	0x00000008
.L_7045:


//--------------------- .nv.info._ZN43_GLOBAL__N__9ae7fba5_10_SoftMax_cu_9f978f6321softmax_warp_backwardIfffLi10ELb0ELb0EEEvPT0_PKT_S5_iiiPKb --------------------------
	.section	.nv.info._ZN43_GLOBAL__N__9ae7fba5_10_SoftMax_cu_9f978f6321softmax_warp_backwardIfffLi10ELb0ELb0EEEvPT0_PKT_S5_iiiPKb,"",@"SHT_CUDA_INFO"
	.sectionflags	@""
	.align	4


	//----- nvinfo : EIATTR_CUDA_API_VERSION
	.align		4
        /*0000*/ 	.byte	0x04, 0x37
        /*0002*/ 	.short	(.L_7047 - .L_7046)
.L_7046:
        /*0004*/ 	.word	0x00000082


	//----- nvinfo : EIATTR_KPARAM_INFO
	.align		4
.L_7047:
        /*0008*/ 	.byte	0x04, 0x17
        /*000a*/ 	.short	(.L_7049 - .L_7048)
.L_7048:
        /*000c*/ 	.word	0x00000000
        /*0010*/ 	.short	0x0006
        /*0012*/ 	.short	0x0028
        /*0014*/ 	.byte	0x00, 0xf0, 0x21, 0x00


	//----- nvinfo : EIATTR_KPARAM_INFO
	.align		4
.L_7049:
        /*0018*/ 	.byte	0x04, 0x17
        /*001a*/ 	.short	(.L_7051 - .L_7050)
.L_7050:
        /*001c*/ 	.word	0x00000000
        /*0020*/ 	.short	0x0005
        /*0022*/ 	.short	0x0020
        /*0024*/ 	.byte	0x00, 0xf0, 0x11, 0x00


	//----- nvinfo : EIATTR_KPARAM_INFO
	.align		4
.L_7051:
        /*0028*/ 	.byte	0x04, 0x17
        /*002a*/ 	.short	(.L_7053 - .L_7052)
.L_7052:
        /*002c*/ 	.word	0x00000000
        /*0030*/ 	.short	0x0004
        /*0032*/ 	.short	0x001c
        /*0034*/ 	.byte	0x00, 0xf0, 0x11, 0x00


	//----- nvinfo : EIATTR_KPARAM_INFO
	.align		4
.L_7053:
        /*0038*/ 	.byte	0x04, 0x17
        /*003a*/ 	.short	(.L_7055 - .L_7054)
.L_7054:
        /*003c*/ 	.word	0x00000000
        /*0040*/ 	.short	0x0003
        /*0042*/ 	.short	0x0018
        /*0044*/ 	.byte	0x00, 0xf0, 0x11, 0x00


	//----- nvinfo : EIATTR_KPARAM_INFO
	.align		4
.L_7055:
        /*0048*/ 	.byte	0x04, 0x17
        /*004a*/ 	.short	(.L_7057 - .L_7056)
.L_7056:
        /*004c*/ 	.word	0x00000000
        /*0050*/ 	.short	0x0002
        /*0052*/ 	.short	0x0010
        /*0054*/ 	.byte	0x00, 0xf0, 0x21, 0x00


	//----- nvinfo : EIATTR_KPARAM_INFO
	.align		4
.L_7057:
        /*0058*/ 	.byte	0x04, 0x17
        /*005a*/ 	.short	(.L_7059 - .L_7058)
.L_7058:
        /*005c*/ 	.word	0x00000000
        /*0060*/ 	.short	0x0001
        /*0062*/ 	.short	0x0008
        /*0064*/ 	.byte	0x00, 0xf0, 0x21, 0x00


	//----- nvinfo : EIATTR_KPARAM_INFO
	.align		4
.L_7059:
        /*0068*/ 	.byte	0x04, 0x17
        /*006a*/ 	.short	(.L_7061 - .L_7060)
.L_7060:
        /*006c*/ 	.word	0x00000000
        /*0070*/ 	.short	0x0000
        /*0072*/ 	.short	0x0000
        /*0074*/ 	.byte	0x00, 0xf0, 0x21, 0x00


	//----- nvinfo : EIATTR_SPARSE_MMA_MASK
	.align		4
.L_7061:
        /*0078*/ 	.byte	0x03, 0x50
        /*007a*/ 	.short	0x0000


	//----- nvinfo : EIATTR_MAXREG_COUNT
	.align		4
        /*007c*/ 	.byte	0x03, 0x1b
        /*007e*/ 	.short	0x00ff


	//----- nvinfo : EIATTR_MERCURY_ISA_VERSION
	.align		4
        /*0080*/ 	.byte	0x03, 0x5f
        /*0082*/ 	.short	0x0101


	//----- nvinfo : EIATTR_COOP_GROUP_MASK_REGIDS
	.align		4
        /*0084*/ 	.byte	0x04, 0x29
        /*0086*/ 	.short	(.L_7063 - .L_7062)


	//   ....[0]....
.L_7062:
        /*0088*/ 	.word	0xffffffff


	//   ....[1]....
        /*008c*/ 	.word	0xffffffff


	//   ....[2]....
        /*0090*/ 	.word	0xffffffff


	//   ....[3]....
        /*0094*/ 	.word	0xffffffff


	//   ....[4]....
        /*0098*/ 	.word	0xffffffff


	//----- nvinfo : EIATTR_COOP_GROUP_INSTR_OFFSETS
	.align		4
.L_7063:
        /*009c*/ 	.byte	0x04, 0x28
        /*009e*/ 	.short	(.L_7065 - .L_7064)


	//   ....[0]....
.L_7064:
        /*00a0*/ 	.word	0x00000da0


	//   ....[1]....
        /*00a4*/ 	.word	0x00000dc0


	//   ....[2]....
        /*00a8*/ 	.word	0x00000de0


	//   ....[3]....
        /*00ac*/ 	.word	0x00000e00


	//   ....[4]....
        /*00b0*/ 	.word	0x00000e30


	//----- nvinfo : EIATTR_EXIT_INSTR_OFFSETS
	.align		4
.L_7065:
        /*00b4*/ 	.byte	0x04, 0x1c
        /*00b6*/ 	.short	(.L_7067 - .L_7066)


	//   ....[0]....
.L_7066:
        /*00b8*/ 	.word	0x00000e50


	//   ....[1]....
        /*00bc*/ 	.word	0x00001570


	//   ....[2]....
        /*00c0*/ 	.word	0x000015a0


	//----- nvinfo : EIATTR_CBANK_PARAM_SIZE
	.align		4
.L_7067:
        /*00c4*/ 	.byte	0x03, 0x19
        /*00c6*/ 	.short	0x0030


	//----- nvinfo : EIATTR_PARAM_CBANK
	.align		4
        /*00c8*/ 	.byte	0x04, 0x0a
        /*00ca*/ 	.short	(.L_7069 - .L_7068)
	.align		4
.L_7068:
        /*00cc*/ 	.word	index@(.nv.constant0._ZN43_GLOBAL__N__9ae7fba5_10_SoftMax_cu_9f978f6321softmax_warp_backwardIfffLi10ELb0ELb0EEEvPT0_PKT_S5_iiiPKb)
        /*00d0*/ 	.short	0x0210
        /*00d2*/ 	.short	0x0030


	//----- nvinfo : EIATTR_SW_WAR
	.align		4
.L_7069:
        /*00d4*/ 	.byte	0x04, 0x36
        /*00d6*/ 	.short	(.L_7071 - .L_7070)
.L_7070:
        /*00d8*/ 	.word	0x00000008
.L_7071:


//--------------------- .nv.info._ZN43_GLOBAL__N__9ae7fba5_10_SoftMax_cu_9f978f6321softmax_warp_backwardIfffLi9ELb0ELb0EEEvPT0_PKT_S5_iiiPKb --------------------------
	.section	.nv.info._ZN43_GLOBAL__N__9ae7fba5_10_SoftMax_cu_9f978f6321softmax_warp_backwardIfffLi9ELb0ELb0EEEvPT0_PKT_S5_iiiPKb,"",@"SHT_CUDA_INFO"
	.sectionflags	@""
	.align	4


	//----- nvinfo : EIATTR_CUDA_API_VERSION
	.align		4
        /*0000*/ 	.byte	0x04, 0x37
        /*0002*/ 	.short	(.L_7073 - .L_7072)
.L_7072:
        /*0004*/ 	.word	0x00000082


	//----- nvinfo : EIATTR_KPARAM_INFO
	.align		4
.L_7073:
        /*0008*/ 	.byte	0x04, 0x17
        /*000a*/ 	.short	(.L_7075 - .L_7074)
.L_7074:
        /*000c*/ 	.word	0x00000000
        /*0010*/ 	.short	0x0006
        /*0012*/ 	.short	0x0028
        /*0014*/ 	.byte	0x00, 0xf0, 0x21, 0x00


	//----- nvinfo : EIATTR_KPARAM_INFO
	.align		4
.L_7075:
        /*0018*/ 	.byte	0x04, 0x17
        /*001a*/ 	.short	(.L_7077 - .L_7076)
.L_7076:
        /*001c*/ 	.word	0x00000000
        /*0020*/ 	.short	0x0005
        /*0022*/ 	.short	0x0020
        /*0024*/ 	.byte	0x00, 0xf0, 0x11, 0x00


	//----- nvinfo : EIATTR_KPARAM_INFO
	.align		4
.L_7077:
        /*0028*/ 	.byte	0x04, 0x17
        /*002a*/ 	.short	(.L_7079 - .L_7078)
.L_7078:
        /*002c*/ 	.word	0x00000000
        /*0030*/ 	.short	0x0004
        /*0032*/ 	.short	0x001c
        /*0034*/ 	.byte	0x00, 0xf0, 0x11, 0x00


	//----- nvinfo : EIATTR_KPARAM_INFO
	.align		4
.L_7079:
        /*0038*/ 	.byte	0x04, 0x17
        /*003a*/ 	.short	(.L_7081 - .L_7080)
.L_7080:
        /*003c*/ 	.word	0x00000000
        /*0040*/ 	.short	0x0003
        /*0042*/ 	.short	0x0018
        /*0044*/ 	.byte	0x00, 0xf0, 0x11, 0x00


	//----- nvinfo : EIATTR_KPARAM_INFO
	.align		4
.L_7081:
        /*0048*/ 	.byte	0x04, 0x17
        /*004a*/ 	.short	(.L_7083 - .L_7082)
.L_7082:
        /*004c*/ 	.word	0x00000000
        /*0050*/ 	.short	0x0002
        /*0052*/ 	.short	0x0010
        /*0054*/ 	.byte	0x00, 0xf0, 0x21, 0x00


	//----- nvinfo : EIATTR_KPARAM_INFO
	.align		4
.L_7083:
        /*0058*/ 	.byte	0x04, 0x17
        /*005a*/ 	.short	(.L_7085 - .L_7084)
.L_7084:
        /*005c*/ 	.word	0x00000000
        /*0060*/ 	.short	0x0001
        /*0062*/ 	.short	0x0008
        /*0064*/ 	.byte	0x00, 0xf0, 0x21, 0x00


	//----- nvinfo : EIATTR_KPARAM_INFO
	.align		4
.L_7085:
        /*0068*/ 	.byte	0x04, 0x17
        /*006a*/ 	.short	(.L_7087 - .L_7086)
.L_7086:
        /*006c*/ 	.word	0x00000000
        /*0070*/ 	.short	0x0000
        /*0072*/ 	.short	0x0000
        /*0074*/ 	.byte	0x00, 0xf0, 0x21, 0x00


	//----- nvinfo : EIATTR_SPARSE_MMA_MASK
	.align		4
.L_7087:
        /*0078*/ 	.byte	0x03, 0x50
        /*007a*/ 	.short	0x0000


	//----- nvinfo : EIATTR_MAXREG_COUNT
	.align		4
        /*007c*/ 	.byte	0x03, 0x1b
        /*007e*/ 	.short	0x00ff


	//----- nvinfo : EIATTR_MERCURY_ISA_VERSION
	.align		4
        /*0080*/ 	.byte	0x03, 0x5f
        /*0082*/ 	.short	0x0101


	//----- nvinfo : EIATTR_COOP_GROUP_MASK_REGIDS
	.align		4
        /*0084*/ 	.byte	0x04, 0x29
        /*0086*/ 	.short	(.L_7089 - .L_7088)


	//   ....[0]....
.L_7088:
        /*0088*/ 	.word	0xffffffff


	//   ....[1]....
        /*008c*/ 	.word	0xffffffff


	//   ....[2]....
        /*0090*/ 	.word	0xffffffff


	//   ....[3]....
        /*0094*/ 	.word	0xffffffff


	//   ....[4]....
        /*0098*/ 	.word	0xffffffff


	//----- nvinfo : EIATTR_COOP_GROUP_INSTR_OFFSETS
	.align		4
.L_7089:
        /*009c*/ 	.byte	0x04, 0x28
        /*009e*/ 	.short	(.L_7091 - .L_7090)


	//   ....[0]....
.L_7090:
        /*00a0*/ 	.word	0x000007d0


	//   ....[1]....
        /*00a4*/ 	.word	0x000007f0


	//   ....[2]....
        /*00a8*/ 	.word	0x00000810


	//   ....[3]....
        /*00ac*/ 	.word	0x00000840


	//   ....[4]....
        /*00b0*/ 	.word	0x00000860


	//----- nvinfo : EIATTR_EXIT_INSTR_OFFSETS
	.align		4
.L_7091:
        /*00b4*/ 	.byte	0x04, 0x1c
        /*00b6*/ 	.short	(.L_7093 - .L_7092)


	//   ....[0]....
.L_7092:
        /*00b8*/ 	.word	0x00000870


	//   ....[1]....
        /*00bc*/ 	.word	0x00000c30


	//   ....[2]....
        /*00c0*/ 	.word	0x00000c60


	//----- nvinfo : EIATTR_CBANK_PARAM_SIZE
	.align		4
.L_7093:
        /*00c4*/ 	.byte	0x03, 0x19
        /*00c6*/ 	.short	0x0030


	//----- nvinfo : EIATTR_PARAM_CBANK
	.align		4
        /*00c8*/ 	.byte	0x04, 0x0a
        /*00ca*/ 	.short	(.L_7095 - .L_7094)
	.align		4
.L_7094:
        /*00cc*/ 	.word	index@(.nv.constant0._ZN43_GLOBAL__N__9ae7fba5_10_SoftMax_cu_9f978f6321softmax_warp_backwardIfffLi9ELb0ELb0EEEvPT0_PKT_S5_iiiPKb)
        /*00d0*/ 	.short	0x0210
        /*00d2*/ 	.short	0x0030


	//----- nvinfo : EIATTR_SW_WAR
	.align		4
.L_7095:
        /*00d4*/ 	.byte	0x04, 0x36
        /*00d6*/ 	.short	(.L_7097 - .L_7096)
.L_7096:
        /*00d8*/ 	.word	0x00000008
.L_7097:


//--------------------- .nv.info._ZN43_GLOBAL__N__9ae7fba5_10_SoftMax_cu_9f978f6321softmax_warp_backwardIfffLi8ELb0ELb0EEEvPT0_PKT_S5_iiiPKb --------------------------
	.section	.nv.info._ZN43_GLOBAL__N__9ae7fba5_10_SoftMax_cu_9f978f6321softmax_warp_backwardIfffLi8ELb0ELb0EEEvPT0_PKT_S5_iiiPKb,"",@"SHT_CUDA_INFO"
	.sectionflags	@""
	.align	4


	//----- nvinfo : EIATTR_CUDA_API_VERSION
	.align		4
        /*0000*/ 	.byte	0x04, 0x37
        /*0002*/ 	.short	(.L_7099 - .L_7098)
.L_7098:
        /*0004*/ 	.word	0x00000082


	//----- nvinfo : EIATTR_KPARAM_INFO
	.align		4
.L_7099:
        /*0008*/ 	.byte	0x04, 0x17
        /*000a*/ 	.short	(.L_7101 - .L_7100)
.L_7100:
        /*000c*/ 	.word	0x00000000
        /*0010*/ 	.short	0x0006
        /*0012*/ 	.short	0x0028
        /*0014*/ 	.byte	0x00, 0xf0, 0x21, 0x00


	//----- nvinfo : EIATTR_KPARAM_INFO
	.align		4
.L_7101:
        /*0018*/ 	.byte	0x04, 0x17
        /*001a*/ 	.short	(.L_7103 - .L_7102)
.L_7102:
        /*001c*/ 	.word	0x00000000
        /*0020*/ 	.short	0x0005
        /*0022*/ 	.short	0x0020
        /*0024*/ 	.byte	0x00, 0xf0, 0x11, 0x00


	//----- nvinfo : EIATTR_KPARAM_INFO
	.align		4
.L_7103:
        /*0028*/ 	.byte	0x04, 0x17
        /*002a*/ 	.short	(.L_7105 - .L_7104)
.L_7104:
        /*002c*/ 	.word	0x00000000
        /*0030*/ 	.short	0x0004
        /*0032*/ 	.short	0x001c
        /*0034*/ 	.byte	0x00, 0xf0, 0x11, 0x00


	//----- nvinfo : EIATTR_KPARAM_INFO
	.align		4
.L_7105:
        /*0038*/ 	.byte	0x04, 0x17
        /*003a*/ 	.short	(.L_7107 - .L_7106)
.L_7106:
        /*003c*/ 	.word	0x00000000
        /*0040*/ 	.short	0x0003
        /*0042*/ 	.short	0x0018
        /*0044*/ 	.byte	0x00, 0xf0, 0x11, 0x00


	//----- nvinfo : EIATTR_KPARAM_INFO
	.align		4
.L_7107:
        /*0048*/ 	.byte	0x04, 0x17
        /*004a*/ 	.short	(.L_7109 - .L_7108)
.L_7108:
        /*004c*/ 	.word	0x00000000
        /*0050*/ 	.short	0x0002
        /*0052*/ 	.short	0x0010
        /*0054*/ 	.byte	0x00, 0xf0, 0x21, 0x00


	//----- nvinfo : EIATTR_KPARAM_INFO
	.align		4
.L_7109:
        /*0058*/ 	.byte	0x04, 0x17
        /*005a*/ 	.short	(.L_7111 - .L_7110)
.L_7110:
        /*005c*/ 	.word	0x00000000
        /*0060*/ 	.short	0x0001
        /*0062*/ 	.short	0x0008
        /*0064*/ 	.byte	0x00, 0xf0, 0x21, 0x00


	//----- nvinfo : EIATTR_KPARAM_INFO
	.align		4
.L_7111:
        /*0068*/ 	.byte	0x04, 0x17
        /*006a*/ 	.short	(.L_7113 - .L_7112)
.L_7112:
        /*006c*/ 	.word	0x00000000
        /*0070*/ 	.short	0x0000
        /*0072*/ 	.short	0x0000
        /*0074*/ 	.byte	0x00, 0xf0, 0x21, 0x00


	//----- nvinfo : EIATTR_SPARSE_MMA_MASK
	.align		4
.L_7113:
        /*0078*/ 	.byte	0x03, 0x50
        /*007a*/ 	.short	0x0000


	//----- nvinfo : EIATTR_MAXREG_COUNT
	.align		4
        /*007c*/ 	.byte	0x03, 0x1b
        /*007e*/ 	.short	0x00ff


	//----- nvinfo : EIATTR_MERCURY_ISA_VERSION
	.align		4
        /*0080*/ 	.byte	0x03, 0x5f
        /*0082*/ 	.short	0x0101


	//----- nvinfo : EIATTR_COOP_GROUP_MASK_REGIDS
	.align		4
        /*0084*/ 	.byte	0x04, 0x29
        /*0086*/ 	.short	(.L_7115 - .L_7114)


	//   ....[0]....
.L_7114:
        /*0088*/ 	.word	0xffffffff


	//   ....[1]....
        /*008c*/ 	.word	0xffffffff


	//   ....[2]....
        /*0090*/ 	.word	0xffffffff


	//   ....[3]....
        /*0094*/ 	.word	0xffffffff


	//   ....[4]....
        /*0098*/ 	.word	0xffffffff


	//----- nvinfo : EIATTR_COOP_GROUP_INSTR_OFFSETS
	.align		4
.L_7115:
        /*009c*/ 	.byte	0x04, 0x28
        /*009e*/ 	.short	(.L_7117 - .L_7116)


	//   ....[0]....
.L_7116:
        /*00a0*/ 	.word	0x00000460


	//   ....[1]....
        /*00a4*/ 	.word	0x00000480


	//   ....[2]....
        /*00a8*/ 	.word	0x000004a0


	//   ....[3]....
        /*00ac*/ 	.word	0x000004c0


	//   ....[4]....
        /*00b0*/ 	.word	0x000004e0


	//----- nvinfo : EIATTR_EXIT_INSTR_OFFSETS
	.align		4
.L_7117:
        /*00b4*/ 	.byte	0x04, 0x1c
        /*00b6*/ 	.short	(.L_7119 - .L_7118)


	//   ....[0]....
.L_7118:
        /*00b8*/ 	.word	0x000004f0


	//   ....[1]....
        /*00bc*/ 	.word	0x00000700


	//   ....[2]....
        /*00c0*/ 	.word	0x00000730


	//----- nvinfo : EIATTR_CBANK_PARAM_SIZE
	.align		4
.L_7119:
        /*00c4*/ 	.byte	0x03, 0x19
        /*00c6*/ 	.short	0x0030


	//----- nvinfo : EIATTR_PARAM_CBANK
	.align		4
        /*00c8*/ 	.byte	0x04, 0x0a
        /*00ca*/ 	.short	(.L_7121 - .L_7120)
	.align		4
.L_7120:
        /*00cc*/ 	.word	index@(.nv.constant0._ZN43_GLOBAL__N__9ae7fba5_10_SoftMax_cu_9f978f6321softmax_warp_backwardIfffLi8ELb0ELb0EEEvPT0_PKT_S5_iiiPKb)
        /*00d0*/ 	.short	0x0210
        /*00d2*/ 	.short	0x0030


	//----- nvinfo : EIATTR_SW_WAR
	.align		4
.L_7121:
        /*00d4*/ 	.byte	0x04, 0x36
        /*00d6*/ 	.short	(.L_7123 - .L_7122)
.L_7122:
        /*00d8*/ 	.word	0x00000008
.L_7123:


//--------------------- .nv.info._ZN43_GLOBAL__N__9ae7fba5_10_SoftMax_cu_9f978f6321softmax_warp_backwardIfffLi7ELb0ELb0EEEvPT0_PKT_S5_iiiPKb --------------------------
	.section	.nv.info._ZN43_GLOBAL__N__9ae7fba5_10_SoftMax_cu_9f978f6321softmax_warp_backwardIfffLi7ELb0ELb0EEEvPT0_PKT_S5_iiiPKb,"",@"SHT_CUDA_INFO"
	.sectionflags	@""
	.align	4


	//----- nvinfo : EIATTR_CUDA_API_VERSION
	.align		4
        /*0000*/ 	.byte	0x04, 0x37
        /*0002*/ 	.short	(.L_7125 - .L_7124)
.L_7124:
        /*0004*/ 	.word	0x00000082


	//----- nvinfo : EIATTR_KPARAM_INFO
	.align		4
.L_7125:
        /*0008*/ 	.byte	0x04, 0x17
        /*000a*/ 	.short	(.L_7127 - .L_7126)
.L_7126:
        /*000c*/ 	.word	0x00000000
        /*0010*/ 	.short	0x0006
        /*0012*/ 	.short	0x0028
        /*0014*/ 	.byte	0x00, 0xf0, 0x21, 0x00


	//----- nvinfo : EIATTR_KPARAM_INFO
	.align		4
.L_7127:
        /*0018*/ 	.byte	0x04, 0x17
        /*001a*/ 	.short	(.L_7129 - .L_7128)
.L_7128:
        /*001c*/ 	.word	0x00000000
        /*0020*/ 	.short	0x0005
        /*0022*/ 	.short	0x0020
        /*0024*/ 	.byte	0x00, 0xf0, 0x11, 0x00


	//----- nvinfo : EIATTR_KPARAM_INFO
	.align		4
.L_7129:
        /*0028*/ 	.byte	0x04, 0x17
        /*002a*/ 	.short	(.L_7131 - .L_7130)
.L_7130:
        /*002c*/ 	.word	0x00000000
        /*0030*/ 	.short	0x0004
        /*0032*/ 	.short	0x001c
        /*0034*/ 	.byte	0x00, 0xf0, 0x11, 0x00


	//----- nvinfo : EIATTR_KPARAM_INFO
	.align		4
.L_7131:
        /*0038*/ 	.byte	0x04, 0x17
        /*003a*/ 	.short	(.L_7133 - .L_7132)
.L_7132:
        /*003c*/ 	.word	0x00000000
        /*0040*/ 	.short	0x0003
        /*0042*/ 	.short	0x0018
        /*0044*/ 	.byte	0x00, 0xf0, 0x11, 0x00


	//----- nvinfo : EIATTR_KPARAM_INFO
	.align		4
.L_7133:
        /*0048*/ 	.byte	0x04, 0x17
        /*004a*/ 	.short	(.L_7135 - .L_7134)
.L_7134:
        /*004c*/ 	.word	0x00000000
        /*0050*/ 	.short	0x0002
        /*0052*/ 	.short	0x0010
        /*0054*/ 	.byte	0x00, 0xf0, 0x21, 0x00


	//----- nvinfo : EIATTR_KPARAM_INFO
	.align		4
.L_7135:
        /*0058*/ 	.byte	0x04, 0x17
        /*005a*/ 	.short	(.L_7137 - .L_7136)
.L_7136:
        /*005c*/ 	.word	0x00000000
        /*0060*/ 	.short	0x0001
        /*0062*/ 	.short	0x0008
        /*0064*/ 	.byte	0x00, 0xf0, 0x21, 0x00


	//----- nvinfo : EIATTR_KPARAM_INFO
	.align		4
.L_7137:
        /*0068*/ 	.byte	0x04, 0x17
        /*006a*/ 	.short	(.L_7139 - .L_7138)
.L_7138:
        /*006c*/ 	.word	0x00000000
        /*0070*/ 	.short	0x0000
        /*0072*/ 	.short	0x0000
        /*0074*/ 	.byte	0x00, 0xf0, 0x21, 0x00


	//----- nvinfo : EIATTR_SPARSE_MMA_MASK
	.align		4
.L_7139:
        /*0078*/ 	.byte	0x03, 0x50
        /*007a*/ 	.short	0x0000


	//----- nvinfo : EIATTR_MAXREG_COUNT
	.align		4
        /*007c*/ 	.byte	0x03, 0x1b
        /*007e*/ 	.short	0x00ff


	//----- nvinfo : EIATTR_MERCURY_ISA_VERSION
	.align		4
        /*0080*/ 	.byte	0x03, 0x5f
        /*0082*/ 	.short	0x0101


	//----- nvinfo : EIATTR_COOP_GROUP_MASK_REGIDS
	.align		4
        /*0084*/ 	.byte	0x04, 0x29
        /*0086*/ 	.short	(.L_7141 - .L_7140)


	//   ....[0]....
.L_7140:
        /*0088*/ 	.word	0xffffffff


	//   ....[1]....
        /*008c*/ 	.word	0xffffffff


	//   ....[2]....
        /*0090*/ 	.word	0xffffffff


	//   ....[3]....
        /*0094*/ 	.word	0xffffffff


	//   ....[4]....
        /*0098*/ 	.word	0xffffffff


	//   ....[5]....
        /*009c*/ 	.word	0xffffffff


	//   ....[6]....
        /*00a0*/ 	.word	0xffffffff


	//   ....[7]....
        /*00a4*/ 	.word	0xffffffff


	//   ....[8]....
        /*00a8*/ 	.word	0xffffffff


	//   ....[9]....
        /*00ac*/ 	.word	0xffffffff


	//----- nvinfo : EIATTR_COOP_GROUP_INSTR_OFFSETS
	.align		4
.L_7141:
        /*00b0*/ 	.byte	0x04, 0x28
        /*00b2*/ 	.short	(.L_7143 - .L_7142)


	//   ....[0]....
.L_7142:
        /*00b4*/ 	.word	0x000004e0


	//   ....[1]....
        /*00b8*/ 	.word	0x00000540


	//   ....[2]....
        /*00bc*/ 	.word	0x00000550


	//   ....[3]....
        /*00c0*/ 	.word	0x00000580


	//   ....[4]....
        /*00c4*/ 	.word	0x000005a0


	//   ....[5]....
        /*00c8*/ 	.word	0x000005b0


	//   ....[6]....
        /*00cc*/ 	.word	0x000005e0


	//   ....[7]....
        /*00d0*/ 	.word	0x000005f0


	//   ....[8]....
        /*00d4*/ 	.word	0x00000620


	//   ....[9]....
        /*00d8*/ 	.word	0x00000630


	//----- nvinfo : EIATTR_EXIT_INSTR_OFFSETS
	.align		4
.L_7143:
        /*00dc*/ 	.byte	0x04, 0x1c
        /*00de*/ 	.short	(.L_7145 - .L_7144)


	//   ....[0]....
.L_7144:
        /*00e0*/ 	.word	0x00000660


	//   ....[1]....
        /*00e4*/ 	.word	0x000007a0


	//   ....[2]....
        /*00e8*/ 	.word	0x00000830


	//   ....[3]....
        /*00ec*/ 	.word	0x00000860


	//----- nvinfo : EIATTR_CBANK_PARAM_SIZE
	.align		4
.L_7145:
        /*00f0*/ 	.byte	0x03, 0x19
        /*00f2*/ 	.short	0x0030


	//----- nvinfo : EIATTR_PARAM_CBANK
	.align		4
        /*00f4*/ 	.byte	0x04, 0x0a
        /*00f6*/ 	.short	(.L_7147 - .L_7146)
	.align		4
.L_7146:
        /*00f8*/ 	.word	index@(.nv.constant0._ZN43_GLOBAL__N__9ae7fba5_10_SoftMax_cu_9f978f6321softmax_warp_backwardIfffLi7ELb0ELb0EEEvPT0_PKT_S5_iiiPKb)
        /*00fc*/ 	.short	0x0210
        /*00fe*/ 	.short	0x0030


	//----- nvinfo : EIATTR_SW_WAR
	.align		4
.L_7147:
        /*0100*/ 	.byte	0x04, 0x36
        /*0102*/ 	.short	(.L_7149 - .L_7148)
.L_7148:
        /*0104*/ 	.word	0x00000008
.L_7149:


//--------------------- .nv.info._ZN43_GLOBAL__N__9ae7fba5_10_SoftMax_cu_9f978f6321softmax_warp_backwardIfffLi6ELb0ELb0EEEvPT0_PKT_S5_iiiPKb --------------------------
	.section	.nv.info._ZN43_GLOBAL__N__9ae7fba5_10_SoftMax_cu_9f978f6321softmax_warp_backwardIfffLi6ELb0ELb0EEEvPT0_PKT_S5_iiiPKb,"",@"SHT_CUDA_INFO"
	.sectionflags	@""
	.align	4


	//----- nvinfo : EIATTR_CUDA_API_VERSION
	.align		4
        /*0000*/ 	.byte	0x04, 0x37
        /*0002*/ 	.short	(.L_7151 - .L_7150)
.L_7150:
        /*0004*/ 	.word	0x00000082


	//----- nvinfo : EIATTR_KPARAM_INFO
	.align		4
.L_7151:
        /*0008*/ 	.byte	0x04, 0x17
        /*000a*/ 	.short	(.L_7153 - .L_7152)
.L_7152:
        /*000c*/ 	.word	0x00000000
        /*0010*/ 	.short	0x0006
        /*0012*/ 	.short	0x0028
        /*0014*/ 	.byte	0x00, 0xf0, 0x21, 0x00


	//----- nvinfo : EIATTR_KPARAM_INFO
	.align		4
.L_7153:
        /*0018*/ 	.byte	0x04, 0x17
        /*001a*/ 	.short	(.L_7155 - .L_7154)
.L_7154:
        /*001c*/ 	.word	0x00000000
        /*0020*/ 	.short	0x0005
        /*0022*/ 	.short	0x0020
        /*0024*/ 	.byte	0x00, 0xf0, 0x11, 0x00


	//----- nvinfo : EIATTR_KPARAM_INFO
	.align		4
.L_7155:
        /*0028*/ 	.byte	0x04, 0x17
        /*002a*/ 	.short	(.L_7157 - .L_7156)
.L_7156:
        /*002c*/ 	.word	0x00000000
        /*0030*/ 	.short	0x0004
        /*0032*/ 	.short	0x001c
        /*0034*/ 	.byte	0x00, 0xf0, 0x11, 0x00


	//----- nvinfo : EIATTR_KPARAM_INFO
	.align		4
.L_7157:
        /*0038*/ 	.byte	0x04, 0x17
        /*003a*/ 	.short	(.L_7159 - .L_7158)
.L_7158:
        /*003c*/ 	.word	0x00000000
        /*0040*/ 	.short	0x0003
        /*0042*/ 	.short	0x0018
        /*0044*/ 	.byte	0x00, 0xf0, 0x11, 0x00


	//----- nvinfo : EIATTR_KPARAM_INFO
	.align		4
.L_7159:
        /*0048*/ 	.byte	0x04, 0x17
        /*004a*/ 	.short	(.L_7161 - .L_7160)
.L_7160:
        /*004c*/ 	.word	0x00000000
        /*0050*/ 	.short	0x0002
        /*0052*/ 	.short	0x0010
        /*0054*/ 	.byte	0x00, 0xf0, 0x21, 0x00


	//----- nvinfo : EIATTR_KPARAM_INFO
	.align		4
.L_7161:
        /*0058*/ 	.byte	0x04, 0x17
        /*005a*/ 	.short	(.L_7163 - .L_7162)
.L_7162:
        /*005c*/ 	.word	0x00000000
        /*0060*/ 	.short	0x0001
        /*0062*/ 	.short	0x0008
        /*0064*/ 	.byte	0x00, 0xf0, 0x21, 0x00


	//----- nvinfo : EIATTR_KPARAM_INFO
	.align		4
.L_7163:
        /*0068*/ 	.byte	0x04, 0x17
        /*006a*/ 	.short	(.L_7165 - .L_7164)
.L_7164:
        /*006c*/ 	.word	0x00000000
        /*0070*/ 	.short	0x0000
        /*0072*/ 	.short	0x0000
        /*0074*/ 	.byte	0x00, 0xf0, 0x21, 0x00


	//----- nvinfo : EIATTR_SPARSE_MMA_MASK
	.align		4
.L_7165:
        /*0078*/ 	.byte	0x03, 0x50
        /*007a*/ 	.short	0x0000


	//----- nvinfo : EIATTR_MAXREG_COUNT
	.align		4
        /*007c*/ 	.byte	0x03, 0x1b
        /*007e*/ 	.short	0x00ff


	//----- nvinfo : EIATTR_MERCURY_ISA_VERSION
	.align		4
        /*0080*/ 	.byte	0x03, 0x5f
        /*0082*/ 	.short	0x0101


	//----- nvinfo : EIATTR_COOP_GROUP_MASK_REGIDS
	.align		4
        /*0084*/ 	.byte	0x04, 0x29
        /*0086*/ 	.short	(.L_7167 - .L_7166)


	//   ....[0]....
.L_7166:
        /*0088*/ 	.word	0xffffffff


	//   ....[1]....
        /*008c*/ 	.word	0xffffffff


	//   ....[2]....
        /*0090*/ 	.word	0xffffffff


	//   ....[3]....
        /*0094*/ 	.word	0xffffffff


	//   ....[4]....
        /*0098*/ 	.word	0xffffffff


	//   ....[5]....
        /*009c*/ 	.word	0xffffffff


	//   ....[6]....
        /*00a0*/ 	.word	0xffffffff


	//   ....[7]....
        /*00a4*/ 	.word	0xffffffff


	//   ....[8]....
        /*00a8*/ 	.word	0xffffffff


	//   ....[9]....
        /*00ac*/ 	.word	0xffffffff


	//----- nvinfo : EIATTR_COOP_GROUP_INSTR_OFFSETS
	.align		4
.L_7167:
        /*00b0*/ 	.byte	0x04, 0x28
        /*00b2*/ 	.short	(.L_7169 - .L_7168)


	//   ....[0]....
.L_7168:
        /*00b4*/ 	.word	0x000003a0


	//   ....[1]....
        /*00b8*/ 	.word	0x000003b0


	//   ....[2]....
        /*00bc*/ 	.word	0x000003e0


	//   ....[3]....
        /*00c0*/ 	.word	0x000003f0


	//   ....[4]....
        /*00c4*/ 	.word	0x00000420


	//   ....[5]....
        /*00c8*/ 	.word	0x00000430


	//   ....[6]....
        /*00cc*/ 	.word	0x00000460


	//   ....[7]....
        /*00d0*/ 	.word	0x00000470


	//   ....[8]....
        /*00d4*/ 	.word	0x000004a0


	//   ....[9]....
        /*00d8*/ 	.word	0x000004b0


	//----- nvinfo : EIATTR_EXIT_INSTR_OFFSETS
	.align		4
.L_7169:
        /*00dc*/ 	.byte	0x04, 0x1c
        /*00de*/ 	.short	(.L_7171 - .L_7170)


	//   ....[0]....
.L_7170:
        /*00e0*/ 	.word	0x000004c0


	//   ....[1]....
        /*00e4*/ 	.word	0x00000580


	//   ....[2]....
        /*00e8*/ 	.word	0x000005e0


	//   ....[3]....
        /*00ec*/ 	.word	0x00000610


	//----- nvinfo : EIATTR_CBANK_PARAM_SIZE
	.align		4
.L_7171:
        /*00f0*/ 	.byte	0x03, 0x19
        /*00f2*/ 	.short	0x0030


	//----- nvinfo : EIATTR_PARAM_CBANK
	.align		4
        /*00f4*/ 	.byte	0x04, 0x0a
        /*00f6*/ 	.short	(.L_7173 - .L_7172)
	.align		4
.L_7172:
        /*00f8*/ 	.word	index@(.nv.constant0._ZN43_GLOBAL__N__9ae7fba5_10_SoftMax_cu_9f978f6321softmax_warp_backwardIfffLi6ELb0ELb0EEEvPT0_PKT_S5_iiiPKb)
        /*00fc*/ 	.short	0x0210
        /*00fe*/ 	.short	0x0030


	//----- nvinfo : EIATTR_SW_WAR
	.align		4
.L_7173:
        /*0100*/ 	.byte	0x04, 0x36
        /*0102*/ 	.short	(.L_7175 - .L_7174)
.L_7174:
        /*0104*/ 	.word	0x00000008
.L_7175:


//--------------------- .nv.info._ZN43_GLOBAL__N__9ae7fba5_10_SoftMax_cu_9f978f6321softmax_warp_backwardIfffLi5ELb0ELb0EEEvPT0_PKT_S5_iiiPKb --------------------------
	.section	.nv.info._ZN43_GLOBAL__N__9ae7fba5_10_SoftMax_cu_9f978f6321softmax_warp_backwardIfffLi5ELb0ELb0EEEvPT0_PKT_S5_iiiPKb,"",@"SHT_CUDA_INFO"
	.sectionflags	@""
	.align	4


	//----- nvinfo : EIATTR_CUDA_API_VERSION
	.align		4
        /*0000*/ 	.byte	0x04, 0x37
        /*0002*/ 	.short	(.L_7177 - .L_7176)
.L_7176:
        /*0004*/ 	.word	0x00000082


	//----- nvinfo : EIATTR_KPARAM_INFO
	.align		4
.L_7177:
        /*0008*/ 	.byte	0x04, 0x17
        /*000a*/ 	.short	(.L_7179 - .L_7178)
.L_7178:
        /*000c*/ 	.word	0x00000000
        /*0010*/ 	.short	0x0006
        /*0012*/ 	.short	0x0028
        /*0014*/ 	.byte	0x00, 0xf0, 0x21, 0x00


	//----- nvinfo : EIATTR_KPARAM_INFO
	.align		4
.L_7179:
        /*0018*/ 	.byte	0x04, 0x17
        /*001a*/ 	.short	(.L_7181 - .L_7180)
.L_7180:
        /*001c*/ 	.word	0x00000000
        /*0020*/ 	.short	0x0005
        /*0022*/ 	.short	0x0020
        /*0024*/ 	.byte	0x00, 0xf0, 0x11, 0x00


	//----- nvinfo : EIATTR_KPARAM_INFO
	.align		4
.L_7181:
        /*0028*/ 	.byte	0x04, 0x17
        /*002a*/ 	.short	(.L_7183 - .L_7182)
.L_7182:
        /*002c*/ 	.word	0x00000000
        /*0030*/ 	.short	0x0004
        /*0032*/ 	.short	0x001c
        /*0034*/ 	.byte	0x00, 0xf0, 0x11, 0x00


	//----- nvinfo : EIATTR_KPARAM_INFO
	.align		4
.L_7183:
        /*0038*/ 	.byte	0x04, 0x17
        /*003a*/ 	.short	(.L_7185 - .L_7184)
.L_7184:
        /*003c*/ 	.word	0x00000000
        /*0040*/ 	.short	0x0003
        /*0042*/ 	.short	0x0018
        /*0044*/ 	.byte	0x00, 0xf0, 0x11, 0x00


	//----- nvinfo : EIATTR_KPARAM_INFO
	.align		4
.L_7185:
        /*0048*/ 	.byte	0x04, 0x17
        /*004a*/ 	.short	(.L_7187 - .L_7186)
.L_7186:
        /*004c*/ 	.word	0x00000000
        /*0050*/ 	.short	0x0002
        /*0052*/ 	.short	0x0010
        /*0054*/ 	.byte	0x00, 0xf0, 0x21, 0x00


	//----- nvinfo : EIATTR_KPARAM_INFO
	.align		4
.L_7187:
        /*0058*/ 	.byte	0x04, 0x17
        /*005a*/ 	.short	(.L_7189 - .L_7188)
.L_7188:
        /*005c*/ 	.word	0x00000000
        /*0060*/ 	.short	0x0001
        /*0062*/ 	.short	0x0008
        /*0064*/ 	.byte	0x00, 0xf0, 0x21, 0x00


	//----- nvinfo : EIATTR_KPARAM_INFO
	.align		4
.L_7189:
        /*0068*/ 	.byte	0x04, 0x17
        /*006a*/ 	.short	(.L_7191 - .L_7190)
.L_7190:
        /*006c*/ 	.word	0x00000000
        /*0070*/ 	.short	0x0000
        /*0072*/ 	.short	0x0000
        /*0074*/ 	.byte	0x00, 0xf0, 0x21, 0x00


	//----- nvinfo : EIATTR_SPARSE_MMA_MASK
	.align		4
.L_7191:
        /*0078*/ 	.byte	0x03, 0x50
        /*007a*/ 	.short	0x0000


	//----- nvinfo : EIATTR_MAXREG_COUNT
	.align		4
        /*007c*/ 	.byte	0x03, 0x1b
        /*007e*/ 	.short	0x00ff


	//----- nvinfo : EIATTR_MERCURY_ISA_VERSION
	.align		4
        /*0080*/ 	.byte	0x03, 0x5f
        /*0082*/ 	.short	0x0101


	//----- nvinfo : EIATTR_COOP_GROUP_MASK_REGIDS
	.align		4
        /*0084*/ 	.byte	0x04, 0x29
        /*0086*/ 	.short	(.L_7193 - .L_7192)


	//   ....[0]....
.L_7192:
        /*0088*/ 	.word	0xffffffff


	//   ....[1]....
        /*008c*/ 	.word	0xffffffff


	//   ....[2]....
        /*0090*/ 	.word	0xffffffff


	//   ....[3]....
        /*0094*/ 	.word	0xffffffff


	//   ....[4]....
        /*0098*/ 	.word	0xffffffff


	//   ....[5]....
        /*009c*/ 	.word	0xffffffff


	//   ....[6]....
        /*00a0*/ 	.word	0xffffffff


	//   ....[7]....
        /*00a4*/ 	.word	0xffffffff


	//   ....[8]....
        /*00a8*/ 	.word	0xffffffff


	//   ....[9]....
        /*00ac*/ 	.word	0xffffffff


	//----- nvinfo : EIATTR_COOP_GROUP_INSTR_OFFSETS
	.align		4
.L_7193:
        /*00b0*/ 	.byte	0x04, 0x28
        /*00b2*/ 	.short	(.L_7195 - .L_7194)


	//   ....[0]....
.L_7194:
        /*00b4*/ 	.word	0x00000320


	//   ....[1]....
        /*00b8*/ 	.word	0x00000330


	//   ....[2]....
        /*00bc*/ 	.word	0x00000360


	//   ....[3]....
        /*00c0*/ 	.word	0x00000370


	//   ....[4]....
        /*00c4*/ 	.word	0x000003a0


	//   ....[5]....
        /*00c8*/ 	.word	0x000003b0


	//   ....[6]....
        /*00cc*/ 	.word	0x000003e0


	//   ....[7]....
        /*00d0*/ 	.word	0x000003f0


	//   ....[8]....
        /*00d4*/ 	.word	0x00000420


	//   ....[9]....
        /*00d8*/ 	.word	0x00000430


	//----- nvinfo : EIATTR_EXIT_INSTR_OFFSETS
	.align		4
.L_7195:
        /*00dc*/ 	.byte	0x04, 0x1c
        /*00de*/ 	.short	(.L_7197 - .L_7196)


	//   ....[0]....
.L_7196:
        /*00e0*/ 	.word	0x00000440


	//   ....[1]....
        /*00e4*/ 	.word	0x000004d0


	//   ....[2]....
        /*00e8*/ 	.word	0x000004e0


	//   ....[3]....
        /*00ec*/ 	.word	0x00000570


	//----- nvinfo : EIATTR_CBANK_PARAM_SIZE
	.align		4
.L_7197:
        /*00f0*/ 	.byte	0x03, 0x19
        /*00f2*/ 	.short	0x0030


	//----- nvinfo : EIATTR_PARAM_CBANK
	.align		4
        /*00f4*/ 	.byte	0x04, 0x0a
        /*00f6*/ 	.short	(.L_7199 - .L_7198)
	.align		4
.L_7198:
        /*00f8*/ 	.word	index@(.nv.constant0._ZN43_GLOBAL__N__9ae7fba5_10_SoftMax_cu_9f978f6321softmax_warp_backwardIfffLi5ELb0ELb0EEEvPT0_PKT_S5_iiiPKb)
        /*00fc*/ 	.short	0x0210
        /*00fe*/ 	.short	0x0030


	//----- nvinfo : EIATTR_SW_WAR
	.align		4
.L_7199:
        /*0100*/ 	.byte	0x04, 0x36
        /*0102*/ 	.short	(.L_7201 - .L_7200)
.L_7200:
        /*0104*/ 	.word	0x00000008
.L_7201:


//--------------------- .nv.info._ZN43_GLOBAL__N__9ae7fba5_10_SoftMax_cu_9f978f6321softmax_warp_backwardIfffLi4ELb0ELb0EEEvPT0_PKT_S5_iiiPKb --------------------------
	.section	.nv.info._ZN43_GLOBAL__N__9ae7fba5_10_SoftMax_cu_9f978f6321softmax_warp_backwardIfffLi4ELb0ELb0EEEvPT0_PKT_S5_iiiPKb,"",@"SHT_CUDA_INFO"
	.sectionflags	@""
	.align	4


	//----- nvinfo : EIATTR_CUDA_API_VERSION
	.align		4
        /*0000*/ 	.byte	0x04, 0x37
        /*0002*/ 	.short	(.L_7203 - .L_7202)
.L_7202:
        /*0004*/ 	.word	0x00000082


	//----- nvinfo : EIATTR_KPARAM_INFO
	.align		4
.L_7203:
        /*0008*/ 	.byte	0x04, 0x17
        /*000a*/ 	.short	(.L_7205 - .L_7204)
.L_7204:
        /*000c*/ 	.word	0x00000000
        /*0010*/ 	.short	0x0006
        /*0012*/ 	.short	0x0028
        /*0014*/ 	.byte	0x00, 0xf0, 0x21, 0x00


	//----- nvinfo : EIATTR_KPARAM_INFO
	.align		4
.L_7205:
        /*0018*/ 	.byte	0x04, 0x17
        /*001a*/ 	.short	(.L_7207 - .L_7206)
.L_7206:
        /*001c*/ 	.word	0x00000000
        /*0020*/ 	.short	0x0005
        /*0022*/ 	.short	0x0020
        /*0024*/ 	.byte	0x00, 0xf0, 0x11, 0x00


	//----- nvinfo : EIATTR_KPARAM_INFO
	.align		4
.L_7207:
        /*0028*/ 	.byte	0x04, 0x17
        /*002a*/ 	.short	(.L_7209 - .L_7208)
.L_7208:
        /*002c*/ 	.word	0x00000000
        /*0030*/ 	.short	0x0004
        /*0032*/ 	.short	0x001c
        /*0034*/ 	.byte	0x00, 0xf0, 0x11, 0x00


	//----- nvinfo : EIATTR_KPARAM_INFO
	.align		4
.L_7209:
        /*0038*/ 	.byte	0x04, 0x17
        /*003a*/ 	.short	(.L_7211 - .L_7210)
.L_7210:
        /*003c*/ 	.word	0x00000000
        /*0040*/ 	.short	0x0003
        /*0042*/ 	.short	0x0018
        /*0044*/ 	.byte	0x00, 0xf0, 0x11, 0x00


	//----- nvinfo : EIATTR_KPARAM_INFO
	.align		4
.L_7211:
        /*0048*/ 	.byte	0x04, 0x17
        /*004a*/ 	.short	(.L_7213 - .L_7212)
.L_7212:
        /*004c*/ 	.word	0x00000000
        /*0050*/ 	.short	0x0002
        /*0052*/ 	.short	0x0010
        /*0054*/ 	.byte	0x00, 0xf0, 0x21, 0x00


	//----- nvinfo : EIATTR_KPARAM_INFO
	.align		4
.L_7213:
        /*0058*/ 	.byte	0x04, 0x17
        /*005a*/ 	.short	(.L_7215 - .L_7214)
.L_7214:
        /*005c*/ 	.word	0x00000000
        /*0060*/ 	.short	0x0001
        /*0062*/ 	.short	0x0008
        /*0064*/ 	.byte	0x00, 0xf0, 0x21, 0x00


	//----- nvinfo : EIATTR_KPARAM_INFO
	.align		4
.L_7215:
        /*0068*/ 	.byte	0x04, 0x17
        /*006a*/ 	.short	(.L_7217 - .L_7216)
.L_7216:
        /*006c*/ 	.word	0x00000000
        /*0070*/ 	.short	0x0000
        /*0072*/ 	.short	0x0000
        /*0074*/ 	.byte	0x00, 0xf0, 0x21, 0x00


	//----- nvinfo : EIATTR_SPARSE_MMA_MASK
	.align		4
.L_7217:
        /*0078*/ 	.byte	0x03, 0x50
        /*007a*/ 	.short	0x0000


	//----- nvinfo : EIATTR_MAXREG_COUNT
	.align		4
        /*007c*/ 	.byte	0x03, 0x1b
        /*007e*/ 	.short	0x00ff


	//----- nvinfo : EIATTR_MERCURY_ISA_VERSION
	.align		4
        /*0080*/ 	.byte	0x03, 0x5f
        /*0082*/ 	.short	0x0101


	//----- nvinfo : EIATTR_COOP_GROUP_MASK_REGIDS
	.align		4
        /*0084*/ 	.byte	0x04, 0x29
        /*0086*/ 	.short	(.L_7219 - .L_7218)


	//   ....[0]....
.L_7218:
        /*0088*/ 	.word	0xffffffff


	//   ....[1]....
        /*008c*/ 	.word	0xffffffff


	//   ....[2]....
        /*0090*/ 	.word	0xffffffff


	//   ....[3]....
        /*0094*/ 	.word	0xffffffff


	//   ....[4]....
        /*0098*/ 	.word	0xffffffff


	//   ....[5]....
        /*009c*/ 	.word	0xffffffff


	//   ....[6]....
        /*00a0*/ 	.word	0xffffffff


	//   ....[7]....
        /*00a4*/ 	.word	0xffffffff


	//----- nvinfo : EIATTR_COOP_GROUP_INSTR_OFFSETS
	.align		4
.L_7219:
        /*00a8*/ 	.byte	0x04, 0x28
        /*00aa*/ 	.short	(.L_7221 - .L_7220)


	//   ....[0]....
.L_7220:
        /*00ac*/ 	.word	0x00000320


	//   ....[1]....
        /*00b0*/ 	.word	0x00000330


	//   ....[2]....
        /*00b4*/ 	.word	0x00000360


	//   ....[3]....
        /*00b8*/ 	.word	0x00000370


	//   ....[4]....
        /*00bc*/ 	.word	0x000003a0


	//   ....[5]....
        /*00c0*/ 	.word	0x000003b0


	//   ....[6]....
        /*00c4*/ 	.word	0x000003e0


	//   ....[7]....
        /*00c8*/ 	.word	0x000003f0


	//----- nvinfo : EIATTR_EXIT_INSTR_OFFSETS
	.align		4
.L_7221:
        /*00cc*/ 	.byte	0x04, 0x1c
        /*00ce*/ 	.short	(.L_7223 - .L_7222)


	//   ....[0]....
.L_7222:
        /*00d0*/ 	.word	0x00000400


	//   ....[1]....
        /*00d4*/ 	.word	0x00000490


	//   ....[2]....
        /*00d8*/ 	.word	0x000004a0


	//   ....[3]....
        /*00dc*/ 	.word	0x00000530


	//----- nvinfo : EIATTR_CBANK_PARAM_SIZE
	.align		4
.L_7223:
        /*00e0*/ 	.byte	0x03, 0x19
        /*00e2*/ 	.short	0x0030


	//----- nvinfo : EIATTR_PARAM_CBANK
	.align		4
        /*00e4*/ 	.byte	0x04, 0x0a
        /*00e6*/ 	.short	(.L_7225 - .L_7224)
	.align		4
.L_7224:
        /*00e8*/ 	.word	index@(.nv.constant0._ZN43_GLOBAL__N__9ae7fba5_10_SoftMax_cu_9f978f6321softmax_warp_backwardIfffLi4ELb0ELb0EEEvPT0_PKT_S5_iiiPKb)
        /*00ec*/ 	.short	0x0210
        /*00ee*/ 	.short	0x0030


	//----- nvinfo : EIATTR_SW_WAR
	.align		4
.L_7225:
        /*00f0*/ 	.byte	0x04, 0x36
        /*00f2*/ 	.short	(.L_7227 - .L_7226)
.L_7226:
        /*00f4*/ 	.word	0x00000008
.L_7227:


//--------------------- .nv.info._ZN43_GLOBAL__N__9ae7fba5_10_SoftMax_cu_9f978f6321softmax_warp_backwardIfffLi3ELb0ELb0EEEvPT0_PKT_S5_iiiPKb --------------------------
	.section	.nv.info._ZN43_GLOBAL__N__9ae7fba5_10_SoftMax_cu_9f978f6321softmax_warp_backwardIfffLi3ELb0ELb0EEEvPT0_PKT_S5_iiiPKb,"",@"SHT_CUDA_INFO"
	.sectionflags	@""
	.align	4


	//----- nvinfo : EIATTR_CUDA_API_VERSION
	.align		4
        /*0000*/ 	.byte	0x04, 0x37
        /*0002*/ 	.short	(.L_7229 - .L_7228)
.L_7228:
        /*0004*/ 	.word	0x00000082


	//----- nvinfo : EIATTR_KPARAM_INFO
	.align		4
.L_7229:
        /*0008*/ 	.byte	0x04, 0x17
        /*000a*/ 	.short	(.L_7231 - .L_7230)
.L_7230:
        /*000c*/ 	.word	0x00000000
        /*0010*/ 	.short	0x0006
        /*0012*/ 	.short	0x0028
        /*0014*/ 	.byte	0x00, 0xf0, 0x21, 0x00


	//----- nvinfo : EIATTR_KPARAM_INFO
	.align		4
.L_7231:
        /*0018*/ 	.byte	0x04, 0x17
        /*001a*/ 	.short	(.L_7233 - .L_7232)
.L_7232:
        /*001c*/ 	.word	0x00000000
        /*0020*/ 	.short	0x0005
        /*0022*/ 	.short	0x0020
        /*0024*/ 	.byte	0x00, 0xf0, 0x11, 0x00


	//----- nvinfo : EIATTR_KPARAM_INFO
	.align		4
.L_7233:
        /*0028*/ 	.byte	0x04, 0x17
        /*002a*/ 	.short	(.L_7235 - .L_7234)
.L_7234:
        /*002c*/ 	.word	0x00000000
        /*0030*/ 	.short	0x0004
        /*0032*/ 	.short	0x001c
        /*0034*/ 	.byte	0x00, 0xf0, 0x11, 0x00


	//----- nvinfo : EIATTR_KPARAM_INFO
	.align		4
.L_7235:
        /*0038*/ 	.byte	0x04, 0x17
        /*003a*/ 	.short	(.L_7237 - .L_7236)
.L_7236:
        /*003c*/ 	.word	0x00000000
        /*0040*/ 	.short	0x0003
        /*0042*/ 	.short	0x0018
        /*0044*/ 	.byte	0x00, 0xf0, 0x11, 0x00


	//----- nvinfo : EIATTR_KPARAM_INFO
	.align		4
.L_7237:
        /*0048*/ 	.byte	0x04, 0x17
        /*004a*/ 	.short	(.L_7239 - .L_7238)
.L_7238:
        /*004c*/ 	.word	0x00000000
        /*0050*/ 	.short	0x0002
        /*0052*/ 	.short	0x0010
        /*0054*/ 	.byte	0x00, 0xf0, 0x21, 0x00


	//----- nvinfo : EIATTR_KPARAM_INFO
	.align		4
.L_7239:
        /*0058*/ 	.byte	0x04, 0x17
        /*005a*/ 	.short	(.L_7241 - .L_7240)
.L_7240:
        /*005c*/ 	.word	0x00000000
        /*0060*/ 	.short	0x0001
        /*0062*/ 	.short	0x0008
        /*0064*/ 	.byte	0x00, 0xf0, 0x21, 0x00


	//----- nvinfo : EIATTR_KPARAM_INFO
	.align		4
.L_7241:
        /*0068*/ 	.byte	0x04, 0x17
        /*006a*/ 	.short	(.L_7243 - .L_7242)
.L_7242:
        /*006c*/ 	.word	0x00000000
        /*0070*/ 	.short	0x0000
        /*0072*/ 	.short	0x0000
        /*0074*/ 	.byte	0x00, 0xf0, 0x21, 0x00


	//----- nvinfo : EIATTR_SPARSE_MMA_MASK
	.align		4
.L_7243:
        /*0078*/ 	.byte	0x03, 0x50
        /*007a*/ 	.short	0x0000


	//----- nvinfo : EIATTR_MAXREG_COUNT
	.align		4
        /*007c*/ 	.byte	0x03, 0x1b
        /*007e*/ 	.short	0x00ff


	//----- nvinfo : EIATTR_MERCURY_ISA_VERSION
	.align		4
        /*0080*/ 	.byte	0x03, 0x5f
        /*0082*/ 	.short	0x0101


	//----- nvinfo : EIATTR_COOP_GROUP_MASK_REGIDS
	.align		4
        /*0084*/ 	.byte	0x04, 0x29
        /*0086*/ 	.short	(.L_7245 - .L_7244)


	//   ....[0]....
.L_7244:
        /*0088*/ 	.word	0xffffffff


	//   ....[1]....
        /*008c*/ 	.word	0xffffffff


	//   ....[2]....
        /*0090*/ 	.word	0xffffffff


	//   ....[3]....
        /*0094*/ 	.word	0xffffffff


	//   ....[4]....
        /*0098*/ 	.word	0xffffffff


	//   ....[5]....
        /*009c*/ 	.word	0xffffffff


	//----- nvinfo : EIATTR_COOP_GROUP_INSTR_OFFSETS
	.align		4
.L_7245:
        /*00a0*/ 	.byte	0x04, 0x28
        /*00a2*/ 	.short	(.L_7247 - .L_7246)


	//   ....[0]....
.L_7246:
        /*00a4*/ 	.word	0x00000320


	//   ....[1]....
        /*00a8*/ 	.word	0x00000330


	//   ....[2]....
        /*00ac*/ 	.word	0x00000360


	//   ....[3]....
        /*00b0*/ 	.word	0x00000370


	//   ....[4]....
        /*00b4*/ 	.word	0x000003a0


	//   ....[5]....
        /*00b8*/ 	.word	0x000003b0


	//----- nvinfo : EIATTR_EXIT_INSTR_OFFSETS
	.align		4
.L_7247:
        /*00bc*/ 	.byte	0x04, 0x1c
        /*00be*/ 	.short	(.L_7249 - .L_7248)


	//   ....[0]....
.L_7248:
        /*00c0*/ 	.word	0x000003c0


	//   ....[1]....
        /*00c4*/ 	.word	0x00000450


	//   ....[2]....
        /*00c8*/ 	.word	0x00000460


	//   ....[3]....
        /*00cc*/ 	.word	0x000004f0


	//----- nvinfo : EIATTR_CBANK_PARAM_SIZE
	.align		4
.L_7249:
        /*00d0*/ 	.byte	0x03, 0x19
        /*00d2*/ 	.short	0x0030


	//----- nvinfo : EIATTR_PARAM_CBANK
	.align		4
        /*00d4*/ 	.byte	0x04, 0x0a
        /*00d6*/ 	.short	(.L_7251 - .L_7250)
	.align		4
.L_7250:
        /*00d8*/ 	.word	index@(.nv.constant0._ZN43_GLOBAL__N__9ae7fba5_10_SoftMax_cu_9f978f6321softmax_warp_backwardIfffLi3ELb0ELb0EEEvPT0_PKT_S5_iiiPKb)
        /*00dc*/ 	.short	0x0210
        /*00de*/ 	.short	0x0030


	//----- nvinfo : EIATTR_SW_WAR
	.align		4
.L_7251:
        /*00e0*/ 	.byte	0x04, 0x36
        /*00e2*/ 	.short	(.L_7253 - .L_7252)
.L_7252:
        /*00e4*/ 	.word	0x00000008
.L_7253:


//--------------------- .nv.info._ZN43_GLOBAL__N__9ae7fba5_10_SoftMax_cu_9f978f6321softmax_warp_backwardIfffLi2ELb0ELb0EEEvPT0_PKT_S5_iiiPKb --------------------------
	.section	.nv.info._ZN43_GLOBAL__N__9ae7fba5_10_SoftMax_cu_9f978f6321softmax_warp_backwardIfffLi2ELb0ELb0EEEvPT0_PKT_S5_iiiPKb,"",@"SHT_CUDA_INFO"
	.sectionflags	@""
	.align	4


	//----- nvinfo : EIATTR_CUDA_API_VERSION
	.align		4
        /*0000*/ 	.byte	0x04, 0x37
        /*0002*/ 	.short	(.L_7255 - .L_7254)
.L_7254:
        /*0004*/ 	.word	0x00000082


	//----- nvinfo : EIATTR_KPARAM_INFO
	.align		4
.L_7255:
        /*0008*/ 	.byte	0x04, 0x17
        /*000a*/ 	.short	(.L_7257 - .L_7256)
.L_7256:
        /*000c*/ 	.word	0x00000000
        /*0010*/ 	.short	0x0006
        /*0012*/ 	.short	0x0028
        /*0014*/ 	.byte	0x00, 0xf0, 0x21, 0x00


	//----- nvinfo : EIATTR_KPARAM_INFO
	.align		4
.L_7257:
        /*0018*/ 	.byte	0x04, 0x17
        /*001a*/ 	.short	(.L_7259 - .L_7258)
.L_7258:
        /*001c*/ 	.word	0x00000000
        /*0020*/ 	.short	0x0005
        /*0022*/ 	.short	0x0020
        /*0024*/ 	.byte	0x00, 0xf0, 0x11, 0x00


	//----- nvinfo : EIATTR_KPARAM_INFO
	.align		4
.L_7259:
        /*0028*/ 	.byte	0x04, 0x17
        /*002a*/ 	.short	(.L_7261 - .L_7260)
.L_7260:
        /*002c*/ 	.word	0x00000000
        /*0030*/ 	.short	0x0004
        /*0032*/ 	.short	0x001c
        /*0034*/ 	.byte	0x00, 0xf0, 0x11, 0x00


	//----- nvinfo : EIATTR_KPARAM_INFO
	.align		4
.L_7261:
        /*0038*/ 	.byte	0x04, 0x17
        /*003a*/ 	.short	(.L_7263 - .L_7262)
.L_7262:
        /*003c*/ 	.word	0x00000000
        /*0040*/ 	.short	0x0003
        /*0042*/ 	.short	0x0018
        /*0044*/ 	.byte	0x00, 0xf0, 0x11, 0x00


	//----- nvinfo : EIATTR_KPARAM_INFO
	.align		4
.L_7263:
        /*0048*/ 	.byte	0x04, 0x17
        /*004a*/ 	.short	(.L_7265 - .L_7264)
.L_7264:
        /*004c*/ 	.word	0x00000000
        /*0050*/ 	.short	0x0002
        /*0052*/ 	.short	0x0010
        /*0054*/ 	.byte	0x00, 0xf0, 0x21, 0x00


	//----- nvinfo : EIATTR_KPARAM_INFO
	.align		4
.L_7265:
        /*0058*/ 	.byte	0x04, 0x17
        /*005a*/ 	.short	(.L_7267 - .L_7266)
.L_7266:
        /*005c*/ 	.word	0x00000000
        /*0060*/ 	.short	0x0001
        /*0062*/ 	.short	0x0008
        /*0064*/ 	.byte	0x00, 0xf0, 0x21, 0x00


	//----- nvinfo : EIATTR_KPARAM_INFO
	.align		4
.L_7267:
        /*0068*/ 	.byte	0x04, 0x17
        /*006a*/ 	.short	(.L_7269 - .L_7268)
.L_7268:
        /*006c*/ 	.word	0x00000000
        /*0070*/ 	.short	0x0000
        /*0072*/ 	.short	0x0000
        /*0074*/ 	.byte	0x00, 0xf0, 0x21, 0x00


	//----- nvinfo : EIATTR_SPARSE_MMA_MASK
	.align		4
.L_7269:
        /*0078*/ 	.byte	0x03, 0x50
        /*007a*/ 	.short	0x0000


	//----- nvinfo : EIATTR_MAXREG_COUNT
	.align		4
        /*007c*/ 	.byte	0x03, 0x1b
        /*007e*/ 	.short	0x00ff


	//----- nvinfo : EIATTR_MERCURY_ISA_VERSION
	.align		4
        /*0080*/ 	.byte	0x03, 0x5f
        /*0082*/ 	.short	0x0101


	//----- nvinfo : EIATTR_COOP_GROUP_MASK_REGIDS
	.align		4
        /*0084*/ 	.byte	0x04, 0x29
        /*0086*/ 	.short	(.L_7271 - .L_7270)


	//   ....[0]....
.L_7270:
        /*0088*/ 	.word	0xffffffff


	//   ....[1]....
        /*008c*/ 	.word	0xffffffff


	//   ....[2]....
        /*0090*/ 	.word	0xffffffff


	//   ....[3]....
        /*0094*/ 	.word	0xffffffff


	//----- nvinfo : EIATTR_COOP_GROUP_INSTR_OFFSETS
	.align		4
.L_7271:
        /*0098*/ 	.byte	0x04, 0x28
        /*009a*/ 	.short	(.L_7273 - .L_7272)


	//   ....[0]....
.L_7272:
        /*009c*/ 	.word	0x00000320


	//   ....[1]....
        /*00a0*/ 	.word	0x00000330


	//   ....[2]....
        /*00a4*/ 	.word	0x00000360


	//   ....[3]....
        /*00a8*/ 	.word	0x00000370


	//----- nvinfo : EIATTR_EXIT_INSTR_OFFSETS
	.align		4
.L_7273:
        /*00ac*/ 	.byte	0x04, 0x1c
        /*00ae*/ 	.short	(.L_7275 - .L_7274)


	//   ....[0]....
.L_7274:
        /*00b0*/ 	.word	0x00000380


	//   ....[1]....
        /*00b4*/ 	.word	0x00000410


	//   ....[2]....
        /*00b8*/ 	.word	0x00000420


	//   ....[3]....
        /*00bc*/ 	.word	0x000004b0


	//----- nvinfo : EIATTR_CBANK_PARAM_SIZE
	.align		4
.L_7275:
        /*00c0*/ 	.byte	0x03, 0x19
        /*00c2*/ 	.short	0x0030


	//----- nvinfo : EIATTR_PARAM_CBANK
	.align		4
        /*00c4*/ 	.byte	0x04, 0x0a
        /*00c6*/ 	.short	(.L_7277 - .L_7276)
	.align		4
.L_7276:
        /*00c8*/ 	.word	index@(.nv.constant0._ZN43_GLOBAL__N__9ae7fba5_10_SoftMax_cu_9f978f6321softmax_warp_backwardIfffLi2ELb0ELb0EEEvPT0_PKT_S5_iiiPKb)
        /*00cc*/ 	.short	0x0210
        /*00ce*/ 	.short	0x0030


	//----- nvinfo : EIATTR_SW_WAR
	.align		4
.L_7277:
        /*00d0*/ 	.byte	0x04, 0x36
        /*00d2*/ 	.short	(.L_7279 - .L_7278)
.L_7278:
        /*00d4*/ 	.word	0x00000008
.L_7279:


//--------------------- .nv.info._ZN43_GLOBAL__N__9ae7fba5_10_SoftMax_cu_9f978f6321softmax_warp_backwardIfffLi1ELb0ELb0EEEvPT0_PKT_S5_iiiPKb --------------------------
	.section	.nv.info._ZN43_GLOBAL__N__9ae7fba5_10_SoftMax_cu_9f978f6321softmax_warp_backwardIfffLi1ELb0ELb0EEEvPT0_PKT_S5_iiiPKb,"",@"SHT_CUDA_INFO"
	.sectionflags	@""
	.align	4


	//----- nvinfo : EIATTR_CUDA_API_VERSION
	.align		4
        /*0000*/ 	.byte	0x04, 0x37
        /*0002*/ 	.short	(.L_7281 - .L_7280)
.L_7280:
        /*0004*/ 	.word	0x00000082


	//----- nvinfo : EIATTR_KPARAM_INFO
	.align		4
.L_7281:
        /*0008*/ 	.byte	0x04, 0x17
        /*000a*/ 	.short	(.L_7283 - .L_7282)
.L_7282:
        /*000c*/ 	.word	0x00000000
        /*0010*/ 	.short	0x0006
        /*0012*/ 	.short	0x0028
        /*0014*/ 	.byte	0x00, 0xf0, 0x21, 0x00


	//----- nvinfo : EIATTR_KPARAM_INFO
	.align		4
.L_7283:
        /*0018*/ 	.byte	0x04, 0x17
        /*001a*/ 	.short	(.L_7285 - .L_7284)
.L_7284:
        /*001c*/ 	.word	0x00000000
        /*0020*/ 	.short	0x0005
        /*0022*/ 	.short	0x0020
        /*0024*/ 	.byte	0x00, 0xf0, 0x11, 0x00


	//----- nvinfo : EIATTR_KPARAM_INFO
	.align		4
.L_7285:
        /*0028*/ 	.byte	0x04, 0x17
        /*002a*/ 	.short	(.L_7287 - .L_7286)
.L_7286:
        /*002c*/ 	.word	0x00000000
        /*0030*/ 	.short	0x0004
        /*0032*/ 	.short	0x001c
        /*0034*/ 	.byte	0x00, 0xf0, 0x11, 0x00


	//----- nvinfo : EIATTR_KPARAM_INFO
	.align		4
.L_7287:
        /*0038*/ 	.byte	0x04, 0x17
        /*003a*/ 	.short	(.L_7289 - .L_7288)
.L_7288:
        /*003c*/ 	.word	0x00000000
        /*0040*/ 	.short	0x0003
        /*0042*/ 	.short	0x0018
        /*0044*/ 	.byte	0x00, 0xf0, 0x11, 0x00


	//----- nvinfo : EIATTR_KPARAM_INFO
	.align		4
.L_7289:
        /*0048*/ 	.byte	0x04, 0x17
        /*004a*/ 	.short	(.L_7291 - .L_7290)
.L_7290:
        /*004c*/ 	.word	0x00000000
        /*0050*/ 	.short	0x0002
        /*0052*/ 	.short	0x0010
        /*0054*/ 	.byte	0x00, 0xf0, 0x21, 0x00


	//----- nvinfo : EIATTR_KPARAM_INFO
	.align		4
.L_7291:
        /*0058*/ 	.byte	0x04, 0x17
        /*005a*/ 	.short	(.L_7293 - .L_7292)
.L_7292:
        /*005c*/ 	.word	0x00000000
        /*0060*/ 	.short	0x0001
        /*0062*/ 	.short	0x0008
        /*0064*/ 	.byte	0x00, 0xf0, 0x21, 0x00


	//----- nvinfo : EIATTR_KPARAM_INFO
	.align		4
.L_7293:
        /*0068*/ 	.byte	0x04, 0x17
        /*006a*/ 	.short	(.L_7295 - .L_7294)
.L_7294:
        /*006c*/ 	.word	0x00000000
        /*0070*/ 	.short	0x0000
        /*0072*/ 	.short	0x0000
        /*0074*/ 	.byte	0x00, 0xf0, 0x21, 0x00


	//----- nvinfo : EIATTR_SPARSE_MMA_MASK
	.align		4
.L_7295:
        /*0078*/ 	.byte	0x03, 0x50
        /*007a*/ 	.short	0x0000


	//----- nvinfo : EIATTR_MAXREG_COUNT
	.align		4
        /*007c*/ 	.byte	0x03, 0x1b
        /*007e*/ 	.short	0x00ff


	//----- nvinfo : EIATTR_MERCURY_ISA_VERSION
	.align		4
        /*0080*/ 	.byte	0x03, 0x5f
        /*0082*/ 	.short	0x0101


	//----- nvinfo : EIATTR_COOP_GROUP_MASK_REGIDS
	.align		4
        /*0084*/ 	.byte	0x04, 0x29
        /*0086*/ 	.short	(.L_7297 - .L_7296)


	//   ....[0]....
.L_7296:
        /*0088*/ 	.word	0xffffffff


	//   ....[1]....
        /*008c*/ 	.word	0xffffffff


	//----- nvinfo : EIATTR_COOP_GROUP_INSTR_OFFSETS
	.align		4
.L_7297:
        /*0090*/ 	.byte	0x04, 0x28
        /*0092*/ 	.short	(.L_7299 - .L_7298)


	//   ....[0]....
.L_7298:
        /*0094*/ 	.word	0x000002f0


	//   ....[1]....
        /*0098*/ 	.word	0x00000310


	//----- nvinfo : EIATTR_EXIT_INSTR_OFFSETS
	.align		4
.L_7299:
        /*009c*/ 	.byte	0x04, 0x1c
        /*009e*/ 	.short	(.L_7301 - .L_7300)


	//   ....[0]....
.L_7300:
        /*00a0*/ 	.word	0x00000320


	//   ....[1]....
        /*00a4*/ 	.word	0x000003b0


	//   ....[2]....
        /*00a8*/ 	.word	0x000003c0


	//   ....[3]....
        /*00ac*/ 	.word	0x00000450


	//----- nvinfo : EIATTR_CBANK_PARAM_SIZE
	.align		4
.L_7301:
        /*00b0*/ 	.byte	0x03, 0x19
        /*00b2*/ 	.short	0x0030


	//----- nvinfo : EIATTR_PARAM_CBANK
	.align		4
        /*00b4*/ 	.byte	0x04, 0x0a
        /*00b6*/ 	.short	(.L_7303 - .L_7302)
	.align		4
.L_7302:
        /*00b8*/ 	.word	index@(.nv.constant0._ZN43_GLOBAL__N__9ae7fba5_10_SoftMax_cu_9f978f6321softmax_warp_backwardIfffLi1ELb0ELb0EEEvPT0_PKT_S5_iiiPKb)
        /*00bc*/ 	.short	0x0210
        /*00be*/ 	.short	0x0030


	//----- nvinfo : EIATTR_SW_WAR
	.align		4
.L_7303:
        /*00c0*/ 	.byte	0x04, 0x36
        /*00c2*/ 	.short	(.L_7305 - .L_7304)
.L_7304:
        /*00c4*/ 	.word	0x00000008
.L_7305:


//--------------------- .nv.info._ZN43_GLOBAL__N__9ae7fba5_10_SoftMax_cu_9f978f6321softmax_warp_backwardIfffLi0ELb0ELb0EEEvPT0_PKT_S5_iiiPKb --------------------------
	.section	.nv.info._ZN43_GLOBAL__N__9ae7fba5_10_SoftMax_cu_9f978f6321softmax_warp_backwardIfffLi0ELb0ELb0EEEvPT0_PKT_S5_iiiPKb,"",@"SHT_CUDA_INFO"
	.sectionflags	@""
	.align	4


	//----- nvinfo : EIATTR_CUDA_API_VERSION
	.align		4
        /*0000*/ 	.byte	0x04, 0x37
        /*0002*/ 	.short	(.L_7307 - .L_7306)
.L_7306:
        /*0004*/ 	.word	0x00000082


	//----- nvinfo : EIATTR_KPARAM_INFO
	.align		4
.L_7307:
        /*0008*/ 	.byte	0x04, 0x17
        /*000a*/ 	.short	(.L_7309 - .L_7308)
.L_7308:
        /*000c*/ 	.word	0x00000000
        /*0010*/ 	.short	0x0006
        /*0012*/ 	.short	0x0028
        /*0014*/ 	.byte	0x00, 0xf0, 0x21, 0x00


	//----- nvinfo : EIATTR_KPARAM_INFO
	.align		4
.L_7309:
        /*0018*/ 	.byte	0x04, 0x17
        /*001a*/ 	.short	(.L_7311 - .L_7310)
.L_7310:
        /*001c*/ 	.word	0x00000000
        /*0020*/ 	.short	0x0005
        /*0022*/ 	.short	0x0020
        /*0024*/ 	.byte	0x00, 0xf0, 0x11, 0x00


	//----- nvinfo : EIATTR_KPARAM_INFO
	.align		4
.L_7311:
        /*0028*/ 	.byte	0x04, 0x17
        /*002a*/ 	.short	(.L_7313 - .L_7312)
.L_7312:
        /*002c*/ 	.word	0x00000000
        /*0030*/ 	.short	0x0004
        /*0032*/ 	.short	0x001c
        /*0034*/ 	.byte	0x00, 0xf0, 0x11, 0x00


	//----- nvinfo : EIATTR_KPARAM_INFO
	.align		4
.L_7313:
        /*0038*/ 	.byte	0x04, 0x17
        /*003a*/ 	.short	(.L_7315 - .L_7314)
.L_7314:
        /*003c*/ 	.word	0x00000000
        /*0040*/ 	.short	0x0003
        /*0042*/ 	.short	0x0018
        /*0044*/ 	.byte	0x00, 0xf0, 0x11, 0x00


	//----- nvinfo : EIATTR_KPARAM_INFO
	.align		4
.L_7315:
        /*0048*/ 	.byte	0x04, 0x17
        /*004a*/ 	.short	(.L_7317 - .L_7316)
.L_7316:
        /*004c*/ 	.word	0x00000000
        /*0050*/ 	.short	0x0002
        /*0052*/ 	.short	0x0010
        /*0054*/ 	.byte	0x00, 0xf0, 0x21, 0x00


	//----- nvinfo : EIATTR_KPARAM_INFO
	.align		4
.L_7317:
        /*0058*/ 	.byte	0x04, 0x17
        /*005a*/ 	.short	(.L_7319 - .L_7318)
.L_7318:
        /*005c*/ 	.word	0x00000000
        /*0060*/ 	.short	0x0001
        /*0062*/ 	.short	0x0008
        /*0064*/ 	.byte	0x00, 0xf0, 0x21, 0x00


	//----- nvinfo : EIATTR_KPARAM_INFO
	.align		4
.L_7319:
        /*0068*/ 	.byte	0x04, 0x17
        /*006a*/ 	.short	(.L_7321 - .L_7320)
.L_7320:
        /*006c*/ 	.word	0x00000000
        /*0070*/ 	.short	0x0000
        /*0072*/ 	.short	0x0000
        /*0074*/ 	.byte	0x00, 0xf0, 0x21, 0x00


	//----- nvinfo : EIATTR_SPARSE_MMA_MASK
	.align		4
.L_7321:
        /*0078*/ 	.byte	0x03, 0x50
        /*007a*/ 	.short	0x0000


	//----- nvinfo : EIATTR_MAXREG_COUNT
	.align		4
        /*007c*/ 	.byte	0x03, 0x1b
        /*007e*/ 	.short	0x00ff


	//----- nvinfo : EIATTR_MERCURY_ISA_VERSION
	.align		4
        /*0080*/ 	.byte	0x03, 0x5f
        /*0082*/ 	.short	0x0101


	//----- nvinfo : EIATTR_EXIT_INSTR_OFFSETS
	.align		4
        /*0084*/ 	.byte	0x04, 0x1c
        /*0086*/ 	.short	(.L_7323 - .L_7322)


	//   ....[0]....
.L_7322:
        /*0088*/ 	.word	0x000002c0


	//   ....[1]....
        /*008c*/ 	.word	0x000002d0


	//   ....[2]....
        /*0090*/ 	.word	0x00000350


	//   ....[3]....
        /*0094*/ 	.word	0x000003a0


	//----- nvinfo : EIATTR_CBANK_PARAM_SIZE
	.align		4
.L_7323:
        /*0098*/ 	.byte	0x03, 0x19
        /*009a*/ 	.short	0x0030


	//----- nvinfo : EIATTR_PARAM_CBANK
	.align		4
        /*009c*/ 	.byte	0x04, 0x0a
        /*009e*/ 	.short	(.L_7325 - .L_7324)
	.align		4
.L_7324:
        /*00a0*/ 	.word	index@(.nv.constant0._ZN43_GLOBAL__N__9ae7fba5_10_SoftMax_cu_9f978f6321softmax_warp_backwardIfffLi0ELb0ELb0EEEvPT0_PKT_S5_iiiPKb)
        /*00a4*/ 	.short	0x0210
        /*00a6*/ 	.short	0x0030


	//----- nvinfo : EIATTR_SW_WAR
	.align		4
.L_7325:
        /*00a8*/ 	.byte	0x04, 0x36
        /*00aa*/ 	.short	(.L_7327 - .L_7326)
.L_7326:
        /*00ac*/ 	.word	0x00000008
.L_7327:


//--------------------- .nv.info._ZN43_GLOBAL__N__9ae7fba5_10_SoftMax_cu_9f978f6321softmax_warp_backwardIdddLi10ELb0ELb0EEEvPT0_PKT_S5_iiiPKb --------------------------
	.section	.nv.info._ZN43_GLOBAL__N__9ae7fba5_10_SoftMax_cu_9f978f6321softmax_warp_backwardIdddLi10ELb0ELb0EEEvPT0_PKT_S5_iiiPKb,"",@"SHT_CUDA_INFO"
	.sectionflags	@""
	.align	4


	//----- nvinfo : EIATTR_CUDA_API_VERSION
	.align		4
        /*0000*/ 	.byte	0x04, 0x37
        /*0002*/ 	.short	(.L_7329 - .L_7328)
.L_7328:
        /*0004*/ 	.word	0x00000082


	//----- nvinfo : EIATTR_KPARAM_INFO
	.align		4
.L_7329:
        /*0008*/ 	.byte	0x04, 0x17
        /*000a*/ 	.short	(.L_7331 - .L_7330)
.L_7330:
        /*000c*/ 	.word	0x00000000
        /*0010*/ 	.short	0x0006
        /*0012*/ 	.short	0x0028
        /*0014*/ 	.byte	0x00, 0xf0, 0x21, 0x00


	//----- nvinfo : EIATTR_KPARAM_INFO
	.align		4
.L_7331:
        /*0018*/ 	.byte	0x04, 0x17
        /*001a*/ 	.short	(.L_7333 - .L_7332)
.L_7332:
        /*001c*/ 	.word	0x00000000
        /*0020*/ 	.short	0x0005
        /*0022*/ 	.short	0x0020
        /*0024*/ 	.byte	0x00, 0xf0, 0x11, 0x00


	//----- nvinfo : EIATTR_KPARAM_INFO
	.align		4
.L_7333:
        /*0028*/ 	.byte	0x04, 0x17
        /*002a*/ 	.short	(.L_7335 - .L_7334)
.L_7334:
        /*002c*/ 	.word	0x00000000
        /*0030*/ 	.short	0x0004
        /*0032*/ 	.short	0x001c
        /*0034*/ 	.byte	0x00, 0xf0, 0x11, 0x00


	//----- nvinfo : EIATTR_KPARAM_INFO
	.align		4
.L_7335:
        /*0038*/ 	.byte	0x04, 0x17
        /*003a*/ 	.short	(.L_7337 - .L_7336)
.L_7336:
        /*003c*/ 	.word	0x00000000
        /*0040*/ 	.short	0x0003
        /*0042*/ 	.short	0x0018
        /*0044*/ 	.byte	0x00, 0xf0, 0x11, 0x00


	//----- nvinfo : EIATTR_KPARAM_INFO
	.align		4
.L_7337:
        /*0048*/ 	.byte	0x04, 0x17
        /*004a*/ 	.short	(.L_7339 - .L_7338)
.L_7338:
        /*004c*/ 	.word	0x00000000
        /*0050*/ 	.short	0x0002
        /*0052*/ 	.short	0x0010
        /*0054*/ 	.byte	0x00, 0xf0, 0x21, 0x00


	//----- nvinfo : EIATTR_KPARAM_INFO
	.align		4
.L_7339:
        /*0058*/ 	.byte	0x04, 0x17
        /*005a*/ 	.short	(.L_7341 - .L_7340)
.L_7340:
        /*005c*/ 	.word	0x00000000
        /*0060*/ 	.short	0x0001
        /*0062*/ 	.short	0x0008
        /*0064*/ 	.byte	0x00, 0xf0, 0x21, 0x00


	//----- nvinfo : EIATTR_KPARAM_INFO
	.align		4
.L_7341:
        /*0068*/ 	.byte	0x04, 0x17
        /*006a*/ 	.short	(.L_7343 - .L_7342)
.L_7342:
        /*006c*/ 	.word	0x00000000
        /*0070*/ 	.short	0x0000
        /*0072*/ 	.short	0x0000
        /*0074*/ 	.byte	0x00, 0xf0, 0x21, 0x00


	//----- nvinfo : EIATTR_SPARSE_MMA_MASK
	.align		4
.L_7343:
        /*0078*/ 	.byte	0x03, 0x50
        /*007a*/ 	.short	0x0000


	//----- nvinfo : EIATTR_MAXREG_COUNT
	.align		4
        /*007c*/ 	.byte	0x03, 0x1b
        /*007e*/ 	.short	0x00ff


	//----- nvinfo : EIATTR_MERCURY_ISA_VERSION
	.align		4
        /*0080*/ 	.byte	0x03, 0x5f
        /*0082*/ 	.short	0x0101


	//----- nvinfo : EIATTR_COOP_GROUP_MASK_REGIDS
	.align		4
        /*0084*/ 	.byte	0x04, 0x29
        /*0086*/ 	.short	(.L_7345 - .L_7344)


	//   ....[0]....
.L_7344:
        /*0088*/ 	.word	0xffffffff


	//   ....[1]....
        /*008c*/ 	.word	0xffffffff


	//   ....[2]....
        /*0090*/ 	.word	0xffffffff


	//   ....[3]....
        /*0094*/ 	.word	0xffffffff


	//   ....[4]....
        /*0098*/ 	.word	0xffffffff


	//   ....[5]....
        /*009c*/ 	.word	0xffffffff


	//   ....[6]....
        /*00a0*/ 	.word	0xffffffff


	//   ....[7]....
        /*00a4*/ 	.word	0xffffffff


	//   ....[8]....
        /*00a8*/ 	.word	0xffffffff


	//   ....[9]....
        /*00ac*/ 	.word	0xffffffff


	//----- nvinfo : EIATTR_COOP_GROUP_INSTR_OFFSETS
	.align		4
.L_7345:
        /*00b0*/ 	.byte	0x04, 0x28
        /*00b2*/ 	.short	(.L_7347 - .L_7346)


	//   ....[0]....
.L_7346:
        /*00b4*/ 	.word	0x00000e50


	//   ....[1]....
        /*00b8*/ 	.word	0x00000e60


	//   ....[2]....
        /*00bc*/ 	.word	0x00000e80


	//   ....[3]....
        /*00c0*/ 	.word	0x00000e90


	//   ....[4]....
        /*00c4*/ 	.word	0x00000eb0


	//   ....[5]....
        /*00c8*/ 	.word	0x00000ec0


	//   ....[6]....
        /*00cc*/ 	.word	0x00000f80


	//   ....[7]....
        /*00d0*/ 	.word	0x00000f90


	//   ....[8]....
        /*00d4*/ 	.word	0x00001000


	//   ....[9]....
        /*00d8*/ 	.word	0x00001010


	//----- nvinfo : EIATTR_EXIT_INSTR_OFFSETS
	.align		4
.L_7347:
        /*00dc*/ 	.byte	0x04, 0x1c
        /*00de*/ 	.short	(.L_7349 - .L_7348)


	//   ....[0]....
.L_7348:
        /*00e0*/ 	.word	0x00001020


	//   ....[1]....
        /*00e4*/ 	.word	0x00001750


	//   ....[2]....
        /*00e8*/ 	.word	0x00001780


	//----- nvinfo : EIATTR_CBANK_PARAM_SIZE
	.align		4
.L_7349:
        /*00ec*/ 	.byte	0x03, 0x19
        /*00ee*/ 	.short	0x0030


	//----- nvinfo : EIATTR_PARAM_CBANK
	.align		4
        /*00f0*/ 	.byte	0x04, 0x0a
        /*00f2*/ 	.short	(.L_7351 - .L_7350)
	.align		4
.L_7350:
        /*00f4*/ 	.word	index@(.nv.constant0._ZN43_GLOBAL__N__9ae7fba5_10_SoftMax_cu_9f978f6321softmax_warp_backwardIdddLi10ELb0ELb0EEEvPT0_PKT_S5_iiiPKb)
        /*00f8*/ 	.short	0x0210
        /*00fa*/ 	.short	0x0030


	//----- nvinfo : EIATTR_SW_WAR
	.align		4
.L_7351:
        /*00fc*/ 	.byte	0x04, 0x36
        /*00fe*/ 	.short	(.L_7353 - .L_7352)
.L_7352:
        /*0100*/ 	.word	0x00000008
.L_7353:


//--------------------- .nv.info._ZN43_GLOBAL__N__9ae7fba5_10_SoftMax_cu_9f978f6321softmax_warp_backwardIdddLi9ELb0ELb0EEEvPT0_PKT_S5_iiiPKb --------------------------
	.section	.nv.info._ZN43_GLOBAL__N__9ae7fba5_10_SoftMax_cu_9f978f6321softmax_warp_backwardIdddLi9ELb0ELb0EEEvPT0_PKT_S5_iiiPKb,"",@"SHT_CUDA_INFO"
	.sectionflags	@""
	.align	4


	//----- nvinfo : EIATTR_CUDA_API_VERSION
	.align		4
        /*0000*/ 	.byte	0x04, 0x37
        /*0002*/ 	.short	(.L_7355 - .L_7354)
.L_7354:
        /*0004*/ 	.word	0x00000082


	//----- nvinfo : EIATTR_KPARAM_INFO
	.align		4
.L_7355:
        /*0008*/ 	.byte	0x04, 0x17
        /*000a*/ 	.short	(.L_7357 - .L_7356)
.L_7356:
        /*000c*/ 	.word	0x00000000
        /*0010*/ 	.short	0x0006
        /*0012*/ 	.short	0x0028
        /*0014*/ 	.byte	0x00, 0xf0, 0x21, 0x00


	//----- nvinfo : EIATTR_KPARAM_INFO
	.align		4
.L_7357:
        /*0018*/ 	.byte	0x04, 0x17
        /*001a*/ 	.short	(.L_7359 - .L_7358)
.L_7358:
        /*001c*/ 	.word	0x00000000
        /*0020*/ 	.short	0x0005
        /*0022*/ 	.short	0x0020
        /*0024*/ 	.byte	0x00, 0xf0, 0x11, 0x00


	//----- nvinfo : EIATTR_KPARAM_INFO
	.align		4
.L_7359:
        /*0028*/ 	.byte	0x04, 0x17
        /*002a*/ 	.short	(.L_7361 - .L_7360)
.L_7360:
        /*002c*/ 	.word	0x00000000
        /*0030*/ 	.short	0x0004
        /*0032*/ 	.short	0x001c
        /*0034*/ 	.byte	0x00, 0xf0, 0x11, 0x00


	//----- nvinfo : EIATTR_KPARAM_INFO
	.align		4
.L_7361:
        /*0038*/ 	.byte	0x04, 0x17
        /*003a*/ 	.short	(.L_7363 - .L_7362)
.L_7362:
        /*003c*/ 	.word	0x00000000
        /*0040*/ 	.short	0x0003
        /*0042*/ 	.short	0x0018
        /*0044*/ 	.byte	0x00, 0xf0, 0x11, 0x00


	//----- nvinfo : EIATTR_KPARAM_INFO
	.align		4
.L_7363:
        /*0048*/ 	.byte	0x04, 0x17
        /*004a*/ 	.short	(.L_7365 - .L_7364)
.L_7364:
        /*004c*/ 	.word	0x00000000
        /*0050*/ 	.short	0x0002
        /*0052*/ 	.short	0x0010
        /*0054*/ 	.byte	0x00, 0xf0, 0x21, 0x00


	//----- nvinfo : EIATTR_KPARAM_INFO
	.align		4
.L_7365:
        /*0058*/ 	.byte	0x04, 0x17
        /*005a*/ 	.short	(.L_7367 - .L_7366)
.L_7366:
        /*005c*/ 	.word	0x00000000
        /*0060*/ 	.short	0x0001
        /*0062*/ 	.short	0x0008
        /*0064*/ 	.byte	0x00, 0xf0, 0x21, 0x00


	//----- nvinfo : EIATTR_KPARAM_INFO
	.align		4
.L_7367:
        /*0068*/ 	.byte	0x04, 0x17
        /*006a*/ 	.short	(.L_7369 - .L_7368)
.L_7368:
        /*006c*/ 	.word	0x00000000
        /*0070*/ 	.short	0x0000
        /*0072*/ 	.short	0x0000
        /*0074*/ 	.byte	0x00, 0xf0, 0x21, 0x00


	//----- nvinfo : EIATTR_SPARSE_MMA_MASK
	.align		4
.L_7369:
        /*0078*/ 	.byte	0x03, 0x50
        /*007a*/ 	.short	0x0000


	//----- nvinfo : EIATTR_MAXREG_COUNT
	.align		4
        /*007c*/ 	.byte	0x03, 0x1b
        /*007e*/ 	.short	0x00ff


	//----- nvinfo : EIATTR_MERCURY_ISA_VERSION
	.align		4
        /*0080*/ 	.byte	0x03, 0x5f
        /*0082*/ 	.short	0x0101


	//----- nvinfo : EIATTR_COOP_GROUP_MASK_REGIDS
	.align		4
        /*0084*/ 	.byte	0x04, 0x29
        /*0086*/ 	.short	(.L_7371 - .L_7370)


	//   ....[0]....
.L_7370:
        /*0088*/ 	.word	0xffffffff


	//   ....[1]....
        /*008c*/ 	.word	0xffffffff


	//   ....[2]....
        /*0090*/ 	.word	0xffffffff


	//   ....[3]....
        /*0094*/ 	.word	0xffffffff


	//   ....[4]....
        /*0098*/ 	.word	0xffffffff


	//   ....[5]....
        /*009c*/ 	.word	0xffffffff


	//   ....[6]....
        /*00a0*/ 	.word	0xffffffff


	//   ....[7]....
        /*00a4*/ 	.word	0xffffffff


	//   ....[8]....
        /*00a8*/ 	.word	0xffffffff


	//   ....[9]....
        /*00ac*/ 	.word	0xffffffff


	//----- nvinfo : EIATTR_COOP_GROUP_INSTR_OFFSETS
	.align		4
.L_7371:
        /*00b0*/ 	.byte	0x04, 0x28
        /*00b2*/ 	.short	(.L_7373 - .L_7372)


	//   ....[0]....
.L_7372:
        /*00b4*/ 	.word	0x000007d0


	//   ....[1]....
        /*00b8*/ 	.word	0x000007e0


	//   ....[2]....
        /*00bc*/ 	.word	0x00000800


	//   ....[3]....
        /*00c0*/ 	.word	0x00000810


	//   ....[4]....
        /*00c4*/ 	.word	0x00000890


	//   ....[5]....
        /*00c8*/ 	.word	0x000008a0


	//   ....[6]....
        /*00cc*/ 	.word	0x000008c0


	//   ....[7]....
        /*00d0*/ 	.word	0x000008d0


	//   ....[8]....
        /*00d4*/ 	.word	0x00000900


	//   ....[9]....
        /*00d8*/ 	.word	0x00000910


	//----- nvinfo : EIATTR_EXIT_INSTR_OFFSETS
	.align		4
.L_7373:
        /*00dc*/ 	.byte	0x04, 0x1c
        /*00de*/ 	.short	(.L_7375 - .L_7374)


	//   ....[0]....
.L_7374:
        /*00e0*/ 	.word	0x00000920


	//   ....[1]....
        /*00e4*/ 	.word	0x00000ce0


	//   ....[2]....
        /*00e8*/ 	.word	0x00000d10


	//----- nvinfo : EIATTR_CBANK_PARAM_SIZE
	.align		4
.L_7375:
        /*00ec*/ 	.byte	0x03, 0x19
        /*00ee*/ 	.short	0x0030


	//----- nvinfo : EIATTR_PARAM_CBANK
	.align		4
        /*00f0*/ 	.byte	0x04, 0x0a
        /*00f2*/ 	.short	(.L_7377 - .L_7376)
	.align		4
.L_7376:
        /*00f4*/ 	.word	index@(.nv.constant0._ZN43_GLOBAL__N__9ae7fba5_10_SoftMax_cu_9f978f6321softmax_warp_backwardIdddLi9ELb0ELb0EEEvPT0_PKT_S5_iiiPKb)
        /*00f8*/ 	.short	0x0210
        /*00fa*/ 	.short	0x0030


	//----- nvinfo : EIATTR_SW_WAR
	.align		4
.L_7377:
        /*00fc*/ 	.byte	0x04, 0x36
        /*00fe*/ 	.short	(.L_7379 - .L_7378)
.L_7378:
        /*0100*/ 	.word	0x00000008
.L_7379:


//--------------------- .nv.info._ZN43_GLOBAL__N__9ae7fba5_10_SoftMax_cu_9f978f6321softmax_warp_backwardIdddLi8ELb0ELb0EEEvPT0_PKT_S5_iiiPKb --------------------------
	.section	.nv.info._ZN43_GLOBAL__N__9ae7fba5_10_SoftMax_cu_9f978f6321softmax_warp_backwardIdddLi8ELb0ELb0EEEvPT0_PKT_S5_iiiPKb,"",@"SHT_CUDA_INFO"
	.sectionflags	@""
	.align	4


	//----- nvinfo : EIATTR_CUDA_API_VERSION
	.align		4
        /*0000*/ 	.byte	0x04, 0x37
        /*0002*/ 	.short	(.L_7381 - .L_7380)
.L_7380:
        /*0004*/ 	.word	0x00000082


	//----- nvinfo : EIATTR_KPARAM_INFO
	.align		4
.L_7381:
        /*0008*/ 	.byte	0x04, 0x17
        /*000a*/ 	.short	(.L_7383 - .L_7382)
.L_7382:
        /*000c*/ 	.word	0x00000000
        /*0010*/ 	.short	0x0006
        /*0012*/ 	.short	0x0028
        /*0014*/ 	.byte	0x00, 0xf0, 0x21, 0x00


	//----- nvinfo : EIATTR_KPARAM_INFO
	.align		4
.L_7383:
        /*0018*/ 	.byte	0x04, 0x17
        /*001a*/ 	.short	(.L_7385 - .L_7384)
.L_7384:
        /*001c*/ 	.word	0x00000000
        /*0020*/ 	.short	0x0005
        /*0022*/ 	.short	0x0020
        /*0024*/ 	.byte	0x00, 0xf0, 0x11, 0x00


	//----- nvinfo : EIATTR_KPARAM_INFO
	.align		4
.L_7385:
        /*0028*/ 	.byte	0x04, 0x17
        /*002a*/ 	.short	(.L_7387 - .L_7386)
.L_7386:
        /*002c*/ 	.word	0x00000000
        /*0030*/ 	.short	0x0004
        /*0032*/ 	.short	0x001c
        /*0034*/ 	.byte	0x00, 0xf0, 0x11, 0x00


	//----- nvinfo : EIATTR_KPARAM_INFO
	.align		4
.L_7387:
        /*0038*/ 	.byte	0x04, 0x17
        /*003a*/ 	.short	(.L_7389 - .L_7388)
.L_7388:
        /*003c*/ 	.word	0x00000000
        /*0040*/ 	.short	0x0003
        /*0042*/ 	.short	0x0018
        /*0044*/ 	.byte	0x00, 0xf0, 0x11, 0x00


	//----- nvinfo : EIATTR_KPARAM_INFO
	.align		4
.L_7389:
        /*0048*/ 	.byte	0x04, 0x17
        /*004a*/ 	.short	(.L_7391 - .L_7390)
.L_7390:
        /*004c*/ 	.word	0x00000000
        /*0050*/ 	.short	0x0002
        /*0052*/ 	.short	0x0010
        /*0054*/ 	.byte	0x00, 0xf0, 0x21, 0x00


	//----- nvinfo : EIATTR_KPARAM_INFO
	.align		4
.L_7391:
        /*0058*/ 	.byte	0x04, 0x17
        /*005a*/ 	.short	(.L_7393 - .L_7392)
.L_7392:
        /*005c*/ 	.word	0x00000000
        /*0060*/ 	.short	0x0001
        /*0062*/ 	.short	0x0008
        /*0064*/ 	.byte	0x00, 0xf0, 0x21, 0x00


	//----- nvinfo : EIATTR_KPARAM_INFO
	.align		4
.L_7393:
        /*0068*/ 	.byte	0x04, 0x17
        /*006a*/ 	.short	(.L_7395 - .L_7394)
.L_7394:
        /*006c*/ 	.word	0x00000000
        /*0070*/ 	.short	0x0000
        /*0072*/ 	.short	0x0000
        /*0074*/ 	.byte	0x00, 0xf0, 0x21, 0x00


	//----- nvinfo : EIATTR_SPARSE_MMA_MASK
	.align		4
.L_7395:
        /*0078*/ 	.byte	0x03, 0x50
        /*007a*/ 	.short	0x0000


	//----- nvinfo : EIATTR_MAXREG_COUNT
	.align		4
        /*007c*/ 	.byte	0x03, 0x1b
        /*007e*/ 	.short	0x00ff


	//----- nvinfo : EIATTR_MERCURY_ISA_VERSION
	.align		4
        /*0080*/ 	.byte	0x03, 0x5f
        /*0082*/ 	.short	0x0101


	//----- nvinfo : EIATTR_COOP_GROUP_MASK_REGIDS
	.align		4
        /*0084*/ 	.byte	0x04, 0x29
        /*0086*/ 	.short	(.L_7397 - .L_7396)


	//   ....[0]....
.L_7396:
        /*0088*/ 	.word	0xffffffff


	//   ....[1]....
        /*008c*/ 	.word	0xffffffff


	//   ....[2]....
        /*0090*/ 	.word	0xffffffff


	//   ....[3]....
        /*0094*/ 	.word	0xffffffff


	//   ....[4]....
        /*0098*/ 	.word	0xffffffff


	//   ....[5]....
        /*009c*/ 	.word	0xffffffff


	//   ....[6]....
        /*00a0*/ 	.word	0xffffffff


	//   ....[7]....
        /*00a4*/ 	.word	0xffffffff


	//   ....[8]....
        /*00a8*/ 	.word	0xffffffff


	//   ....[9]....
        /*00ac*/ 	.word	0xffffffff


	//----- nvinfo : EIATTR_COOP_GROUP_INSTR_OFFSETS
	.align		4
.L_7397:
        /*00b0*/ 	.byte	0x04, 0x28
        /*00b2*/ 	.short	(.L_7399 - .L_7398)


	//   ....[0]....
.L_7398:
        /*00b4*/ 	.word	0x000004c0


	//   ....[1]....
        /*00b8*/ 	.word	0x000004d0


	//   ....[2]....
        /*00bc*/ 	.word	0x000004f0


	//   ....[3]....
        /*00c0*/ 	.word	0x00000500


	//   ....[4]....
        /*00c4*/ 	.word	0x00000520


	//   ....[5]....
        /*00c8*/ 	.word	0x00000530


	//   ....[6]....
        /*00cc*/ 	.word	0x00000550


	//   ....[7]....
        /*00d0*/ 	.word	0x00000560


	//   ....[8]....
        /*00d4*/ 	.word	0x00000580


	//   ....[9]....
        /*00d8*/ 	.word	0x00000590


	//----- nvinfo : EIATTR_EXIT_INSTR_OFFSETS
	.align		4
.L_7399:
        /*00dc*/ 	.byte	0x04, 0x1c
        /*00de*/ 	.short	(.L_7401 - .L_7400)


	//   ....[0]....
.L_7400:
        /*00e0*/ 	.word	0x000005b0


	//   ....[1]....
        /*00e4*/ 	.word	0x000007b0


	//   ....[2]....
        /*00e8*/ 	.word	0x000007e0


	//----- nvinfo : EIATTR_CBANK_PARAM_SIZE
	.align		4
.L_7401:
        /*00ec*/ 	.byte	0x03, 0x19
        /*00ee*/ 	.short	0x0030


	//----- nvinfo : EIATTR_PARAM_CBANK
	.align		4
        /*00f0*/ 	.byte	0x04, 0x0a
        /*00f2*/ 	.short	(.L_7403 - .L_7402)
	.align		4
.L_7402:
        /*00f4*/ 	.word	index@(.nv.constant0._ZN43_GLOBAL__N__9ae7fba5_10_SoftMax_cu_9f978f6321softmax_warp_backwardIdddLi8ELb0ELb0EEEvPT0_PKT_S5_iiiPKb)
        /*00f8*/ 	.short	0x0210
        /*00fa*/ 	.short	0x0030


	//----- nvinfo : EIATTR_SW_WAR
	.align		4
.L_7403:
        /*00fc*/ 	.byte	0x04, 0x36
        /*00fe*/ 	.short	(.L_7405 - .L_7404)
.L_7404:
        /*0100*/ 	.word	0x00000008
.L_7405:


//--------------------- .nv.info._ZN43_GLOBAL__N__9ae7fba5_10_SoftMax_cu_9f978f6321softmax_warp_backwardIdddLi7ELb0ELb0EEEvPT0_PKT_S5_iiiPKb --------------------------
	.section	.nv.info._ZN43_GLOBAL__N__9ae7fba5_10_SoftMax_cu_9f978f6321softmax_warp_backwardIdddLi7ELb0ELb0EEEvPT0_PKT_S5_iiiPKb,"",@"SHT_CUDA_INFO"
	.sectionflags	@""
	.align	4


	//----- nvinfo : EIATTR_CUDA_API_VERSION
	.align		4
        /*0000*/ 	.byte	0x04, 0x37
        /*0002*/ 	.short	(.L_7407 - .L_7406)
.L_7406:
        /*0004*/ 	.word	0x00000082


	//----- nvinfo : EIATTR_KPARAM_INFO
	.align		4
.L_7407:
        /*0008*/ 	.byte	0x04, 0x17
        /*000a*/ 	.short	(.L_7409 - .L_7408)
.L_7408:
        /*000c*/ 	.word	0x00000000
        /*0010*/ 	.short	0x0006
        /*0012*/ 	.short	0x0028
        /*0014*/ 	.byte	0x00, 0xf0, 0x21, 0x00


	//----- nvinfo : EIATTR_KPARAM_INFO
	.align		4
.L_7409:
        /*0018*/ 	.byte	0x04, 0x17
        /*001a*/ 	.short	(.L_7411 - .L_7410)
.L_7410:
        /*001c*/ 	.word	0x00000000
        /*0020*/ 	.short	0x0005
        /*0022*/ 	.short	0x0020
        /*0024*/ 	.byte	0x00, 0xf0, 0x11, 0x00


	//----- nvinfo : EIATTR_KPARAM_INFO
	.align		4
.L_7411:
        /*0028*/ 	.byte	0x04, 0x17
        /*002a*/ 	.short	(.L_7413 - .L_7412)
.L_7412:
        /*002c*/ 	.word	0x00000000
        /*0030*/ 	.short	0x0004
        /*0032*/ 	.short	0x001c
        /*0034*/ 	.byte	0x00, 0xf0, 0x11, 0x00


	//----- nvinfo : EIATTR_KPARAM_INFO
	.align		4
.L_7413:
        /*0038*/ 	.byte	0x04, 0x17
        /*003a*/ 	.short	(.L_7415 - .L_7414)
.L_7414:
        /*003c*/ 	.word	0x00000000
        /*0040*/ 	.short	0x0003
        /*0042*/ 	.short	0x0018
        /*0044*/ 	.byte	0x00, 0xf0, 0x11, 0x00


	//----- nvinfo : EIATTR_KPARAM_INFO
	.align		4
.L_7415:
        /*0048*/ 	.byte	0x04, 0x17
        /*004a*/ 	.short	(.L_7417 - .L_7416)
.L_7416:
        /*004c*/ 	.word	0x00000000
        /*0050*/ 	.short	0x0002
        /*0052*/ 	.short	0x0010
        /*0054*/ 	.byte	0x00, 0xf0, 0x21, 0x00


	//----- nvinfo : EIATTR_KPARAM_INFO
	.align		4
.L_7417:
        /*0058*/ 	.byte	0x04, 0x17
        /*005a*/ 	.short	(.L_7419 - .L_7418)
.L_7418:
        /*005c*/ 	.word	0x00000000
        /*0060*/ 	.short	0x0001
        /*0062*/ 	.short	0x0008
        /*0064*/ 	.byte	0x00, 0xf0, 0x21, 0x00


	//----- nvinfo : EIATTR_KPARAM_INFO
	.align		4
.L_7419:
        /*0068*/ 	.byte	0x04, 0x17
        /*006a*/ 	.short	(.L_7421 - .L_7420)
.L_7420:
        /*006c*/ 	.word	0x00000000
        /*0070*/ 	.short	0x0000
        /*0072*/ 	.short	0x0000
        /*0074*/ 	.byte	0x00, 0xf0, 0x21, 0x00


	//----- nvinfo : EIATTR_SPARSE_MMA_MASK
	.align		4
.L_7421:
        /*0078*/ 	.byte	0x03, 0x50
        /*007a*/ 	.short	0x0000


	//----- nvinfo : EIATTR_MAXREG_COUNT
	.align		4
        /*007c*/ 	.byte	0x03, 0x1b
        /*007e*/ 	.short	0x00ff


	//----- nvinfo : EIATTR_MERCURY_ISA_VERSION
	.align		4
        /*0080*/ 	.byte	0x03, 0x5f
        /*0082*/ 	.short	0x0101


	//----- nvinfo : EIATTR_COOP_GROUP_MASK_REGIDS
	.align		4
        /*0084*/ 	.byte	0x04, 0x29
        /*0086*/ 	.short	(.L_7423 - .L_7422)


	//   ....[0]....
.L_7422:
        /*0088*/ 	.word	0xffffffff


	//   ....[1]....
        /*008c*/ 	.word	0xffffffff


	//   ....[2]....
        /*0090*/ 	.word	0xffffffff


	//   ....[3]....
        /*0094*/ 	.word	0xffffffff


	//   ....[4]....
        /*0098*/ 	.word	0xffffffff


	//   ....[5]....
        /*009c*/ 	.word	0xffffffff


	//   ....[6]....
        /*00a0*/ 	.word	0xffffffff


	//   ....[7]....
        /*00a4*/ 	.word	0xffffffff


	//   ....[8]....
        /*00a8*/ 	.word	0xffffffff


	//   ....[9]....
        /*00ac*/ 	.word	0xffffffff


	//   ....[10]....
        /*00b0*/ 	.word	0xffffffff


	//   ....[11]....
        /*00b4*/ 	.word	0xffffffff


	//   ....[12]....
        /*00b8*/ 	.word	0xffffffff


	//   ....[13]....
        /*00bc*/ 	.word	0xffffffff


	//   ....[14]....
        /*00c0*/ 	.word	0xffffffff


	//   ....[15]....
        /*00c4*/ 	.word	0xffffffff


	//   ....[16]....
        /*00c8*/ 	.word	0xffffffff


	//   ....[17]....
        /*00cc*/ 	.word	0xffffffff


	//   ....[18]....
        /*00d0*/ 	.word	0xffffffff


	//   ....[19]....
        /*00d4*/ 	.word	0xffffffff


	//----- nvinfo : EIATTR_COOP_GROUP_INSTR_OFFSETS
	.align		4
.L_7423:
        /*00d8*/ 	.byte	0x04, 0x28
        /*00da*/ 	.short	(.L_7425 - .L_7424)


	//   ....[0]....
.L_7424:
        /*00dc*/ 	.word	0x00000570


	//   ....[1]....
        /*00e0*/ 	.word	0x00000580


	//   ....[2]....
        /*00e4*/ 	.word	0x00000590


	//   ....[3]....
        /*00e8*/ 	.word	0x000005a0


	//   ....[4]....
        /*00ec*/ 	.word	0x000005d0


	//   ....[5]....
        /*00f0*/ 	.word	0x000005e0


	//   ....[6]....
        /*00f4*/ 	.word	0x000005f0


	//   ....[7]....
        /*00f8*/ 	.word	0x00000600


	//   ....[8]....
        /*00fc*/ 	.word	0x00000630


	//   ....[9]....
        /*0100*/ 	.word	0x00000640


	//   ....[10]....
        /*0104*/ 	.word	0x00000650


	//   ....[11]....
        /*0108*/ 	.word	0x00000660


	//   ....[12]....
        /*010c*/ 	.word	0x00000690


	//   ....[13]....
        /*0110*/ 	.word	0x000006a0


	//   ....[14]....
        /*0114*/ 	.word	0x000006b0


	//   ....[15]....
        /*0118*/ 	.word	0x000006c0


	//   ....[16]....
        /*011c*/ 	.word	0x000006f0


	//   ....[17]....
        /*0120*/ 	.word	0x00000700


	//   ....[18]....
        /*0124*/ 	.word	0x00000710


	//   ....[19]....
        /*0128*/ 	.word	0x00000720


	//----- nvinfo : EIATTR_EXIT_INSTR_OFFSETS
	.align		4
.L_7425:
        /*012c*/ 	.byte	0x04, 0x1c
        /*012e*/ 	.short	(.L_7427 - .L_7426)


	//   ....[0]....
.L_7426:
        /*0130*/ 	.word	0x00000730


	//   ....[1]....
        /*0134*/ 	.word	0x000008d0


	//   ....[2]....
        /*0138*/ 	.word	0x00000960


	//   ....[3]....
        /*013c*/ 	.word	0x00000990


	//----- nvinfo : EIATTR_CBANK_PARAM_SIZE
	.align		4
.L_7427:
        /*0140*/ 	.byte	0x03, 0x19
        /*0142*/ 	.short	0x0030


	//----- nvinfo : EIATTR_PARAM_CBANK
	.align		4
        /*0144*/ 	.byte	0x04, 0x0a
        /*0146*/ 	.short	(.L_7429 - .L_7428)
	.align		4
.L_7428:
        /*0148*/ 	.word	index@(.nv.constant0._ZN43_GLOBAL__N__9ae7fba5_10_SoftMax_cu_9f978f6321softmax_warp_backwardIdddLi7ELb0ELb0EEEvPT0_PKT_S5_iiiPKb)
        /*014c*/ 	.short	0x0210
        /*014e*/ 	.short	0x0030


	//----- nvinfo : EIATTR_SW_WAR
	.align		4
.L_7429:
        /*0150*/ 	.byte	0x04, 0x36
        /*0152*/ 	.short	(.L_7431 - .L_7430)
.L_7430:
        /*0154*/ 	.word	0x00000008
.L_7431:


//--------------------- .nv.info._ZN43_GLOBAL__N__9ae7fba5_10_SoftMax_cu_9f978f6321softmax_warp_backwardIdddLi6ELb0ELb0EEEvPT0_PKT_S5_iiiPKb --------------------------
	.section	.nv.info._ZN43_GLOBAL__N__9ae7fba5_10_SoftMax_cu_9f978f6321softmax_warp_backwardIdddLi6ELb0ELb0EEEvPT0_PKT_S5_iiiPKb,"",@"SHT_CUDA_INFO"
	.sectionflags	@""
	.align	4


	//----- nvinfo : EIATTR_CUDA_API_VERSION
	.align		4
        /*0000*/ 	.byte	0x04, 0x37
        /*0002*/ 	.short	(.L_7433 - .L_7432)
.L_7432:
        /*0004*/ 	.word	0x00000082


	//----- nvinfo : EIATTR_KPARAM_INFO
	.align		4
.L_7433:
        /*0008*/ 	.byte	0x04, 0x17
        /*000a*/ 	.short	(.L_7435 - .L_7434)
.L_7434:
        /*000c*/ 	.word	0x00000000
        /*0010*/ 	.short	0x0006
        /*0012*/ 	.short	0x0028
        /*0014*/ 	.byte	0x00, 0xf0, 0x21, 0x00


	//----- nvinfo : EIATTR_KPARAM_INFO
	.align		4
.L_7435:
        /*0018*/ 	.byte	0x04, 0x17
        /*001a*/ 	.short	(.L_7437 - .L_7436)
.L_7436:
        /*001c*/ 	.word	0x00000000
        /*0020*/ 	.short	0x0005
        /*0022*/ 	.short	0x0020
        /*0024*/ 	.byte	0x00, 0xf0, 0x11, 0x00


	//----- nvinfo : EIATTR_KPARAM_INFO
	.align		4
.L_7437:
        /*0028*/ 	.byte	0x04, 0x17
        /*002a*/ 	.short	(.L_7439 - .L_7438)
.L_7438:
        /*002c*/ 	.word	0x00000000
        /*0030*/ 	.short	0x0004
        /*0032*/ 	.short	0x001c
        /*0034*/ 	.byte	0x00, 0xf0, 0x11, 0x00


	//----- nvinfo : EIATTR_KPARAM_INFO
	.align		4
.L_7439:
        /*0038*/ 	.byte	0x04, 0x17
        /*003a*/ 	.short	(.L_7441 - .L_7440)
.L_7440:
        /*003c*/ 	.word	0x00000000
        /*0040*/ 	.short	0x0003
        /*0042*/ 	.short	0x0018
        /*0044*/ 	.byte	0x00, 0xf0, 0x11, 0x00


	//----- nvinfo : EIATTR_KPARAM_INFO
	.align		4
.L_7441:
        /*0048*/ 	.byte	0x04, 0x17
        /*004a*/ 	.short	(.L_7443 - .L_7442)
.L_7442:
        /*004c*/ 	.word	0x00000000
        /*0050*/ 	.short	0x0002
        /*0052*/ 	.short	0x0010
        /*0054*/ 	.byte	0x00, 0xf0, 0x21, 0x00


	//----- nvinfo : EIATTR_KPARAM_INFO
	.align		4
.L_7443:
        /*0058*/ 	.byte	0x04, 0x17
        /*005a*/ 	.short	(.L_7445 - .L_7444)
.L_7444:
        /*005c*/ 	.word	0x00000000
        /*0060*/ 	.short	0x0001
        /*0062*/ 	.short	0x0008
        /*0064*/ 	.byte	0x00, 0xf0, 0x21, 0x00


	//----- nvinfo : EIATTR_KPARAM_INFO
	.align		4
.L_7445:
        /*0068*/ 	.byte	0x04, 0x17
        /*006a*/ 	.short	(.L_7447 - .L_7446)
.L_7446:
        /*006c*/ 	.word	0x00000000
        /*0070*/ 	.short	0x0000
        /*0072*/ 	.short	0x0000
        /*0074*/ 	.byte	0x00, 0xf0, 0x21, 0x00


	//----- nvinfo : EIATTR_SPARSE_MMA_MASK
	.align		4
.L_7447:
        /*0078*/ 	.byte	0x03, 0x50
        /*007a*/ 	.short	0x0000


	//----- nvinfo : EIATTR_MAXREG_COUNT
	.align		4
        /*007c*/ 	.byte	0x03, 0x1b
        /*007e*/ 	.short	0x00ff


	//----- nvinfo : EIATTR_MERCURY_ISA_VERSION
	.align		4
        /*0080*/ 	.byte	0x03, 0x5f
        /*0082*/ 	.short	0x0101


	//----- nvinfo : EIATTR_COOP_GROUP_MASK_REGIDS
	.align		4
        /*0084*/ 	.byte	0x04, 0x29
        /*0086*/ 	.short	(.L_7449 - .L_7448)


	//   ....[0]....
.L_7448:
        /*0088*/ 	.word	0xffffffff


	//   ....[1]....
        /*008c*/ 	.word	0xffffffff


	//   ....[2]....
        /*0090*/ 	.word	0xffffffff


	//   ....[3]....
        /*0094*/ 	.word	0xffffffff


	//   ....[4]....
        /*0098*/ 	.word	0xffffffff


	//   ....[5]....
        /*009c*/ 	.word	0xffffffff


	//   ....[6]....
        /*00a0*/ 	.word	0xffffffff


	//   ....[7]....
        /*00a4*/ 	.word	0xffffffff


	//   ....[8]....
        /*00a8*/ 	.word	0xffffffff


	//   ....[9]....
        /*00ac*/ 	.word	0xffffffff


	//   ....[10]....
        /*00b0*/ 	.word	0xffffffff


	//   ....[11]....
        /*00b4*/ 	.word	0xffffffff


	//   ....[12]....
        /*00b8*/ 	.word	0xffffffff


	//   ....[13]....
        /*00bc*/ 	.word	0xffffffff


	//   ....[14]....
        /*00c0*/ 	.word	0xffffffff


	//   ....[15]....
        /*00c4*/ 	.word	0xffffffff


	//   ....[16]....
        /*00c8*/ 	.word	0xffffffff


	//   ....[17]....
        /*00cc*/ 	.word	0xffffffff


	//   ....[18]....
        /*00d0*/ 	.word	0xffffffff


	//   ....[19]....
        /*00d4*/ 	.word	0xffffffff


	//----- nvinfo : EIATTR_COOP_GROUP_INSTR_OFFSETS
	.align		4
.L_7449:
        /*00d8*/ 	.byte	0x04, 0x28
        /*00da*/ 	.short	(.L_7451 - .L_7450)


	//   ....[0]....
.L_7450:
        /*00dc*/ 	.word	0x000003b0


	//   ....[1]....
        /*00e0*/ 	.word	0x000003c0


	//   ....[2]....
        /*00e4*/ 	.word	0x000003e0


	//   ....[3]....
        /*00e8*/ 	.word	0x000003f0


	//   ....[4]....
        /*00ec*/ 	.word	0x00000410


	//   ....[5]....
        /*00f0*/ 	.word	0x00000420


	//   ....[6]....
        /*00f4*/ 	.word	0x00000440


	//   ....[7]....
        /*00f8*/ 	.word	0x00000450


	//   ....[8]....
        /*00fc*/ 	.word	0x00000470


	//   ....[9]....
        /*0100*/ 	.word	0x00000480


	//   ....[10]....
        /*0104*/ 	.word	0x000004c0


	//   ....[11]....
        /*0108*/ 	.word	0x000004d0


	//   ....[12]....
        /*010c*/ 	.word	0x000004f0


	//   ....[13]....
        /*0110*/ 	.word	0x00000500


	//   ....[14]....
        /*0114*/ 	.word	0x00000520


	//   ....[15]....
        /*0118*/ 	.word	0x00000530


	//   ....[16]....
        /*011c*/ 	.word	0x00000550


	//   ....[17]....
        /*0120*/ 	.word	0x00000560


	//   ....[18]....
        /*0124*/ 	.word	0x00000580


	//   ....[19]....
        /*0128*/ 	.word	0x00000590


	//----- nvinfo : EIATTR_EXIT_INSTR_OFFSETS
	.align		4
.L_7451:
        /*012c*/ 	.byte	0x04, 0x1c
        /*012e*/ 	.short	(.L_7453 - .L_7452)


	//   ....[0]....
.L_7452:
        /*0130*/ 	.word	0x000005b0


	//   ....[1]....
        /*0134*/ 	.word	0x00000670


	//   ....[2]....
        /*0138*/ 	.word	0x000006c0


	//   ....[3]....
        /*013c*/ 	.word	0x000006f0


	//----- nvinfo : EIATTR_CBANK_PARAM_SIZE
	.align		4
.L_7453:
        /*0140*/ 	.byte	0x03, 0x19
        /*0142*/ 	.short	0x0030


	//----- nvinfo : EIATTR_PARAM_CBANK
	.align		4
        /*0144*/ 	.byte	0x04, 0x0a
        /*0146*/ 	.short	(.L_7455 - .L_7454)
	.align		4
.L_7454:
        /*0148*/ 	.word	index@(.nv.constant0._ZN43_GLOBAL__N__9ae7fba5_10_SoftMax_cu_9f978f6321softmax_warp_backwardIdddLi6ELb0ELb0EEEvPT0_PKT_S5_iiiPKb)
        /*014c*/ 	.short	0x0210
        /*014e*/ 	.short	0x0030


	//----- nvinfo : EIATTR_SW_WAR
	.align		4
.L_7455:
        /*0150*/ 	.byte	0x04, 0x36
        /*0152*/ 	.short	(.L_7457 - .L_7456)
.L_7456:
        /*0154*/ 	.word	0x00000008
.L_7457:


//--------------------- .nv.info._ZN43_GLOBAL__N__9ae7fba5_10_SoftMax_cu_9f978f6321softmax_warp_backwardIdddLi5ELb0ELb0EEEvPT0_PKT_S5_iiiPKb --------------------------
	.section	.nv.info._ZN43_GLOBAL__N__9ae7fba5_10_SoftMax_cu_9f978f6321softmax_warp_backwardIdddLi5ELb0ELb0EEEvPT0_PKT_S5_iiiPKb,"",@"SHT_CUDA_INFO"
	.sectionflags	@""
	.align	4


	//----- nvinfo : EIATTR_CUDA_API_VERSION
	.align		4
        /*0000*/ 	.byte	0x04, 0x37
        /*0002*/ 	.short	(.L_7459 - .L_7458)
.L_7458:
        /*0004*/ 	.word	0x00000082


	//----- nvinfo : EIATTR_KPARAM_INFO
	.align		4
.L_7459:
        /*0008*/ 	.byte	0x04, 0x17
        /*000a*/ 	.short	(.L_7461 - .L_7460)
.L_7460:
        /*000c*/ 	.word	0x00000000
        /*0010*/ 	.short	0x0006
        /*0012*/ 	.short	0x0028
        /*0014*/ 	.byte	0x00, 0xf0, 0x21, 0x00


	//----- nvinfo : EIATTR_KPARAM_INFO
	.align		4
.L_7461:
        /*0018*/ 	.byte	0x04, 0x17
        /*001a*/ 	.short	(.L_7463 - .L_7462)
.L_7462:
        /*001c*/ 	.word	0x00000000
        /*0020*/ 	.short	0x0005
        /*0022*/ 	.short	0x0020
        /*0024*/ 	.byte	0x00, 0xf0, 0x11, 0x00


	//----- nvinfo : EIATTR_KPARAM_INFO
	.align		4
.L_7463:
        /*0028*/ 	.byte	0x04, 0x17
        /*002a*/ 	.short	(.L_7465 - .L_7464)
.L_7464:
        /*002c*/ 	.word	0x00000000
        /*0030*/ 	.short	0x0004
        /*0032*/ 	.short	0x001c
        /*0034*/ 	.byte	0x00, 0xf0, 0x11, 0x00


	//----- nvinfo : EIATTR_KPARAM_INFO
	.align		4
.L_7465:
        /*0038*/ 	.byte	0x04, 0x17
        /*003a*/ 	.short	(.L_7467 - .L_7466)
.L_7466:
        /*003c*/ 	.word	0x00000000
        /*0040*/ 	.short	0x0003
        /*0042*/ 	.short	0x0018
        /*0044*/ 	.byte	0x00, 0xf0, 0x11, 0x00


	//----- nvinfo : EIATTR_KPARAM_INFO
	.align		4
.L_7467:
        /*0048*/ 	.byte	0x04, 0x17
        /*004a*/ 	.short	(.L_7469 - .L_7468)
.L_7468:
        /*004c*/ 	.word	0x00000000
        /*0050*/ 	.short	0x0002
        /*0052*/ 	.short	0x0010
        /*0054*/ 	.byte	0x00, 0xf0, 0x21, 0x00


	//----- nvinfo : EIATTR_KPARAM_INFO
	.align		4
.L_7469:
        /*0058*/ 	.byte	0x04, 0x17
        /*005a*/ 	.short	(.L_7471 - .L_7470)
.L_7470:
        /*005c*/ 	.word	0x00000000
        /*0060*/ 	.short	0x0001
        /*0062*/ 	.short	0x0008
        /*0064*/ 	.byte	0x00, 0xf0, 0x21, 0x00


	//----- nvinfo : EIATTR_KPARAM_INFO
	.align		4
.L_7471:
        /*0068*/ 	.byte	0x04, 0x17
        /*006a*/ 	.short	(.L_7473 - .L_7472)
.L_7472:
        /*006c*/ 	.word	0x00000000
        /*0070*/ 	.short	0x0000
        /*0072*/ 	.short	0x0000
        /*0074*/ 	.byte	0x00, 0xf0, 0x21, 0x00


	//----- nvinfo : EIATTR_SPARSE_MMA_MASK
	.align		4
.L_7473:
        /*0078*/ 	.byte	0x03, 0x50
        /*007a*/ 	.short	0x0000


	//----- nvinfo : EIATTR_MAXREG_COUNT
	.align		4
        /*007c*/ 	.byte	0x03, 0x1b
        /*007e*/ 	.short	0x00ff


	//----- nvinfo : EIATTR_MERCURY_ISA_VERSION
	.align		4
        /*0080*/ 	.byte	0x03, 0x5f
        /*0082*/ 	.short	0x0101


	//----- nvinfo : EIATTR_COOP_GROUP_MASK_REGIDS
	.align		4
        /*0084*/ 	.byte	0x04, 0x29
        /*0086*/ 	.short	(.L_7475 - .L_7474)


	//   ....[0]....
.L_7474:
        /*0088*/ 	.word	0xffffffff


	//   ....[1]....
        /*008c*/ 	.word	0xffffffff


	//   ....[2]....
        /*0090*/ 	.word	0xffffffff


	//   ....[3]....
        /*0094*/ 	.word	0xffffffff


	//   ....[4]....
        /*0098*/ 	.word	0xffffffff


	//   ....[5]....
        /*009c*/ 	.word	0xffffffff


	//   ....[6]....
        /*00a0*/ 	.word	0xffffffff


	//   ....[7]....
        /*00a4*/ 	.word	0xffffffff


	//   ....[8]....
        /*00a8*/ 	.word	0xffffffff


	//   ....[9]....
        /*00ac*/ 	.word	0xffffffff


	//   ....[10]....
        /*00b0*/ 	.word	0xffffffff


	//   ....[11]....
        /*00b4*/ 	.word	0xffffffff


	//   ....[12]....
        /*00b8*/ 	.word	0xffffffff


	//   ....[13]....
        /*00bc*/ 	.word	0xffffffff


	//   ....[14]....
        /*00c0*/ 	.word	0xffffffff


	//   ....[15]....
        /*00c4*/ 	.word	0xffffffff


	//   ....[16]....
        /*00c8*/ 	.word	0xffffffff


	//   ....[17]....
        /*00cc*/ 	.word	0xffffffff


	//   ....[18]....
        /*00d0*/ 	.word	0xffffffff


	//   ....[19]....
        /*00d4*/ 	.word	0xffffffff


	//----- nvinfo : EIATTR_COOP_GROUP_INSTR_OFFSETS
	.align		4
.L_7475:
        /*00d8*/ 	.byte	0x04, 0x28
        /*00da*/ 	.short	(.L_7477 - .L_7476)


	//   ....[0]....
.L_7476:
        /*00dc*/ 	.word	0x00000320


	//   ....[1]....
        /*00e0*/ 	.word	0x00000330


	//   ....[2]....
        /*00e4*/ 	.word	0x00000340


	//   ....[3]....
        /*00e8*/ 	.word	0x00000350


	//   ....[4]....
        /*00ec*/ 	.word	0x00000380


	//   ....[5]....
        /*00f0*/ 	.word	0x00000390


	//   ....[6]....
        /*00f4*/ 	.word	0x000003a0


	//   ....[7]....
        /*00f8*/ 	.word	0x000003b0


	//   ....[8]....
        /*00fc*/ 	.word	0x000003e0


	//   ....[9]....
        /*0100*/ 	.word	0x000003f0


	//   ....[10]....
        /*0104*/ 	.word	0x00000400


	//   ....[11]....
        /*0108*/ 	.word	0x00000410


	//   ....[12]....
        /*010c*/ 	.word	0x00000440


	//   ....[13]....
        /*0110*/ 	.word	0x00000450


	//   ....[14]....
        /*0114*/ 	.word	0x00000460


	//   ....[15]....
        /*0118*/ 	.word	0x00000470


	//   ....[16]....
        /*011c*/ 	.word	0x000004a0


	//   ....[17]....
        /*0120*/ 	.word	0x000004b0


	//   ....[18]....
        /*0124*/ 	.word	0x000004c0


	//   ....[19]....
        /*0128*/ 	.word	0x000004d0


	//----- nvinfo : EIATTR_EXIT_INSTR_OFFSETS
	.align		4
.L_7477:
        /*012c*/ 	.byte	0x04, 0x1c
        /*012e*/ 	.short	(.L_7479 - .L_7478)


	//   ....[0]....
.L_7478:
        /*0130*/ 	.word	0x000004e0


	//   ....[1]....
        /*0134*/ 	.word	0x00000580


	//   ....[2]....
        /*0138*/ 	.word	0x00000590


	//   ....[3]....
        /*013c*/ 	.word	0x00000610


	//----- nvinfo : EIATTR_CBANK_PARAM_SIZE
	.align		4
.L_7479:
        /*0140*/ 	.byte	0x03, 0x19
        /*0142*/ 	.short	0x0030


	//----- nvinfo : EIATTR_PARAM_CBANK
	.align		4
        /*0144*/ 	.byte	0x04, 0x0a
        /*0146*/ 	.short	(.L_7481 - .L_7480)
	.align		4
.L_7480:
        /*0148*/ 	.word	index@(.nv.constant0._ZN43_GLOBAL__N__9ae7fba5_10_SoftMax_cu_9f978f6321softmax_warp_backwardIdddLi5ELb0ELb0EEEvPT0_PKT_S5_iiiPKb)
        /*014c*/ 	.short	0x0210
        /*014e*/ 	.short	0x0030


	//----- nvinfo : EIATTR_SW_WAR
	.align		4
.L_7481:
        /*0150*/ 	.byte	0x04, 0x36
        /*0152*/ 	.short	(.L_7483 - .L_7482)
.L_7482:
        /*0154*/ 	.word	0x00000008
.L_7483:


//--------------------- .nv.info._ZN43_GLOBAL__N__9ae7fba5_10_SoftMax_cu_9f978f6321softmax_warp_backwardIdddLi4ELb0ELb0EEEvPT0_PKT_S5_iiiPKb --------------------------
	.section	.nv.info._ZN43_GLOBAL__N__9ae7fba5_10_SoftMax_cu_9f978f6321softmax_warp_backwardIdddLi4ELb0ELb0EEEvPT0_PKT_S5_iiiPKb,"",@"SHT_CUDA_INFO"
	.sectionflags	@""
	.align	4


	//----- nvinfo : EIATTR_CUDA_API_VERSION
	.align		4
        /*0000*/ 	.byte	0x04, 0x37
        /*0002*/ 	.short	(.L_7485 - .L_7484)
.L_7484:
        /*0004*/ 	.word	0x00000082


	//----- nvinfo : EIATTR_KPARAM_INFO
	.align		4
.L_7485:
        /*0008*/ 	.byte	0x04, 0x17
        /*000a*/ 	.short	(.L_7487 - .L_7486)
.L_7486:
        /*000c*/ 	.word	0x00000000
        /*0010*/ 	.short	0x0006
        /*0012*/ 	.short	0x0028
        /*0014*/ 	.byte	0x00, 0xf0, 0x21, 0x00


	//----- nvinfo : EIATTR_KPARAM_INFO
	.align		4
.L_7487:
        /*0018*/ 	.byte	0x04, 0x17
        /*001a*/ 	.short	(.L_7489 - .L_7488)
.L_7488:
        /*001c*/ 	.word	0x00000000
        /*0020*/ 	.short	0x0005
        /*0022*/ 	.short	0x0020
        /*0024*/ 	.byte	0x00, 0xf0, 0x11, 0x00


	//----- nvinfo : EIATTR_KPARAM_INFO
	.align		4
.L_7489:
        /*0028*/ 	.byte	0x04, 0x17
        /*002a*/ 	.short	(.L_7491 - .L_7490)
.L_7490:
        /*002c*/ 	.word	0x00000000
        /*0030*/ 	.short	0x0004
        /*0032*/ 	.short	0x001c
        /*0034*/ 	.byte	0x00, 0xf0, 0x11, 0x00


	//----- nvinfo : EIATTR_KPARAM_INFO
	.align		4
.L_7491:
        /*0038*/ 	.byte	0x04, 0x17
        /*003a*/ 	.short	(.L_7493 - .L_7492)
.L_7492:
        /*003c*/ 	.word	0x00000000
        /*0040*/ 	.short	0x0003
        /*0042*/ 	.short	0x0018
        /*0044*/ 	.byte	0x00, 0xf0, 0x11, 0x00


	//----- nvinfo : EIATTR_KPARAM_INFO
	.align		4
.L_7493:
        /*0048*/ 	.byte	0x04, 0x17
        /*004a*/ 	.short	(.L_7495 - .L_7494)
.L_7494:
        /*004c*/ 	.word	0x00000000
        /*0050*/ 	.short	0x0002
        /*0052*/ 	.short	0x0010
        /*0054*/ 	.byte	0x00, 0xf0, 0x21, 0x00


	//----- nvinfo : EIATTR_KPARAM_INFO
	.align		4
.L_7495:
        /*0058*/ 	.byte	0x04, 0x17
        /*005a*/ 	.short	(.L_7497 - .L_7496)
.L_7496:
        /*005c*/ 	.word	0x00000000
        /*0060*/ 	.short	0x0001
        /*0062*/ 	.short	0x0008
        /*0064*/ 	.byte	0x00, 0xf0, 0x21, 0x00


	//----- nvinfo : EIATTR_KPARAM_INFO
	.align		4
.L_7497:
        /*0068*/ 	.byte	0x04, 0x17
        /*006a*/ 	.short	(.L_7499 - .L_7498)
.L_7498:
        /*006c*/ 	.word	0x00000000
        /*0070*/ 	.short	0x0000
        /*0072*/ 	.short	0x0000
        /*0074*/ 	.byte	0x00, 0xf0, 0x21, 0x00


	//----- nvinfo : EIATTR_SPARSE_MMA_MASK
	.align		4
.L_7499:
        /*0078*/ 	.byte	0x03, 0x50
        /*007a*/ 	.short	0x0000


	//----- nvinfo : EIATTR_MAXREG_COUNT
	.align		4
        /*007c*/ 	.byte	0x03, 0x1b
        /*007e*/ 	.short	0x00ff


	//----- nvinfo : EIATTR_MERCURY_ISA_VERSION
	.align		4
        /*0080*/ 	.byte	0x03, 0x5f
        /*0082*/ 	.short	0x0101


	//----- nvinfo : EIATTR_COOP_GROUP_MASK_REGIDS
	.align		4
        /*0084*/ 	.byte	0x04, 0x29
        /*0086*/ 	.short	(.L_7501 - .L_7500)


	//   ....[0]....
.L_7500:
        /*0088*/ 	.word	0xffffffff


	//   ....[1]....
        /*008c*/ 	.word	0xffffffff


	//   ....[2]....
        /*0090*/ 	.word	0xffffffff


	//   ....[3]....
        /*0094*/ 	.word	0xffffffff


	//   ....[4]....
        /*0098*/ 	.word	0xffffffff


	//   ....[5]....
        /*009c*/ 	.word	0xffffffff


	//   ....[6]....
        /*00a0*/ 	.word	0xffffffff


	//   ....[7]....
        /*00a4*/ 	.word	0xffffffff


	//   ....[8]....
        /*00a8*/ 	.word	0xffffffff


	//   ....[9]....
        /*00ac*/ 	.word	0xffffffff


	//   ....[10]....
        /*00b0*/ 	.word	0xffffffff


	//   ....[11]....
        /*00b4*/ 	.word	0xffffffff


	//   ....[12]....
        /*00b8*/ 	.word	0xffffffff


	//   ....[13]....
        /*00bc*/ 	.word	0xffffffff


	//   ....[14]....
        /*00c0*/ 	.word	0xffffffff


	//   ....[15]....
        /*00c4*/ 	.word	0xffffffff


	//----- nvinfo : EIATTR_COOP_GROUP_INSTR_OFFSETS
	.align		4
.L_7501:
        /*00c8*/ 	.byte	0x04, 0x28
        /*00ca*/ 	.short	(.L_7503 - .L_7502)


	//   ....[0]....
.L_7502:
        /*00cc*/ 	.word	0x00000320


	//   ....[1]....
        /*00d0*/ 	.word	0x00000330


	//   ....[2]....
        /*00d4*/ 	.word	0x00000340


	//   ....[3]....
        /*00d8*/ 	.word	0x00000350


	//   ....[4]....
        /*00dc*/ 	.word	0x00000380


	//   ....[5]....
        /*00e0*/ 	.word	0x00000390


	//   ....[6]....
        /*00e4*/ 	.word	0x000003a0


	//   ....[7]....
        /*00e8*/ 	.word	0x000003b0


	//   ....[8]....
        /*00ec*/ 	.word	0x000003e0


	//   ....[9]....
        /*00f0*/ 	.word	0x000003f0


	//   ....[10]....
        /*00f4*/ 	.word	0x00000400


	//   ....[11]....
        /*00f8*/ 	.word	0x00000410


	//   ....[12]....
        /*00fc*/ 	.word	0x00000440


	//   ....[13]....
        /*0100*/ 	.word	0x00000450


	//   ....[14]....
        /*0104*/ 	.word	0x00000460


	//   ....[15]....
        /*0108*/ 	.word	0x00000470


	//----- nvinfo : EIATTR_EXIT_INSTR_OFFSETS
	.align		4
.L_7503:
        /*010c*/ 	.byte	0x04, 0x1c
        /*010e*/ 	.short	(.L_7505 - .L_7504)


	//   ....[0]....
.L_7504:
        /*0110*/ 	.word	0x00000480


	//   ....[1]....
        /*0114*/ 	.word	0x00000520


	//   ....[2]....
        /*0118*/ 	.word	0x00000530


	//   ....[3]....
        /*011c*/ 	.word	0x000005b0


	//----- nvinfo : EIATTR_CBANK_PARAM_SIZE
	.align		4
.L_7505:
        /*0120*/ 	.byte	0x03, 0x19
        /*0122*/ 	.short	0x0030


	//----- nvinfo : EIATTR_PARAM_CBANK
	.align		4
        /*0124*/ 	.byte	0x04, 0x0a
        /*0126*/ 	.short	(.L_7507 - .L_7506)
	.align		4
.L_7506:
        /*0128*/ 	.word	index@(.nv.constant0._ZN43_GLOBAL__N__9ae7fba5_10_SoftMax_cu_9f978f6321softmax_warp_backwardIdddLi4ELb0ELb0EEEvPT0_PKT_S5_iiiPKb)
        /*012c*/ 	.short	0x0210
        /*012e*/ 	.short	0x0030


	//----- nvinfo : EIATTR_SW_WAR
	.align		4
.L_7507:
        /*0130*/ 	.byte	0x04, 0x36
        /*0132*/ 	.short	(.L_7509 - .L_7508)
.L_7508:
        /*0134*/ 	.word	0x00000008
.L_7509:


//--------------------- .nv.info._ZN43_GLOBAL__N__9ae7fba5_10_SoftMax_cu_9f978f6321softmax_warp_backwardIdddLi3ELb0ELb0EEEvPT0_PKT_S5_iiiPKb --------------------------
	.section	.nv.info._ZN43_GLOBAL__N__9ae7fba5_10_SoftMax_cu_9f978f6321softmax_warp_backwardIdddLi3ELb0ELb0EEEvPT0_PKT_S5_iiiPKb,"",@"SHT_CUDA_INFO"
	.sectionflags	@""
	.align	4


	//----- nvinfo : EIATTR_CUDA_API_VERSION
	.align		4
        /*0000*/ 	.byte	0x04, 0x37
        /*0002*/ 	.short	(.L_7511 - .L_7510)
.L_7510:
        /*0004*/ 	.word	0x00000082


	//----- nvinfo : EIATTR_KPARAM_INFO
	.align		4
.L_7511:
        /*0008*/ 	.byte	0x04, 0x17
        /*000a*/ 	.short	(.L_7513 - .L_7512)
.L_7512:
        /*000c*/ 	.word	0x00000000
        /*0010*/ 	.short	0x0006
        /*0012*/ 	.short	0x0028
        /*0014*/ 	.byte	0x00, 0xf0, 0x21, 0x00


	//----- nvinfo : EIATTR_KPARAM_INFO
	.align		4
.L_7513:
        /*0018*/ 	.byte	0x04, 0x17
        /*001a*/ 	.short	(.L_7515 - .L_7514)
.L_7514:
        /*001c*/ 	.word	0x00000000
        /*0020*/ 	.short	0x0005
        /*0022*/ 	.short	0x0020
        /*0024*/ 	.byte	0x00, 0xf0, 0x11, 0x00


	//----- nvinfo : EIATTR_KPARAM_INFO
	.align		4
.L_7515:
        /*0028*/ 	.byte	0x04, 0x17
        /*002a*/ 	.short	(.L_7517 - .L_7516)
.L_7516:
        /*002c*/ 	.word	0x00000000
        /*0030*/ 	.short	0x0004
        /*0032*/ 	.short	0x001c
        /*0034*/ 	.byte	0x00, 0xf0, 0x11, 0x00


	//----- nvinfo : EIATTR_KPARAM_INFO
	.align		4
.L_7517:
        /*0038*/ 	.byte	0x04, 0x17
        /*003a*/ 	.short	(.L_7519 - .L_7518)
.L_7518:
        /*003c*/ 	.word	0x00000000
        /*0040*/ 	.short	0x0003
        /*0042*/ 	.short	0x0018
        /*0044*/ 	.byte	0x00, 0xf0, 0x11, 0x00


	//----- nvinfo : EIATTR_KPARAM_INFO
	.align		4
.L_7519:
        /*0048*/ 	.byte	0x04, 0x17
        /*004a*/ 	.short	(.L_7521 - .L_7520)
.L_7520:
        /*004c*/ 	.word	0x00000000
        /*0050*/ 	.short	0x0002
        /*0052*/ 	.short	0x0010
        /*0054*/ 	.byte	0x00, 0xf0, 0x21, 0x00


	//----- nvinfo : EIATTR_KPARAM_INFO
	.align		4
.L_7521:
        /*0058*/ 	.byte	0x04, 0x17
        /*005a*/ 	.short	(.L_7523 - .L_7522)
.L_7522:
        /*005c*/ 	.word	0x00000000
        /*0060*/ 	.short	0x0001
        /*0062*/ 	.short	0x0008
        /*0064*/ 	.byte	0x00, 0xf0, 0x21, 0x00


	//----- nvinfo : EIATTR_KPARAM_INFO
	.align		4
.L_7523:
        /*0068*/ 	.byte	0x04, 0x17
        /*006a*/ 	.short	(.L_7525 - .L_7524)
.L_7524:
        /*006c*/ 	.word	0x00000000
        /*0070*/ 	.short	0x0000
        /*0072*/ 	.short	0x0000
        /*0074*/ 	.byte	0x00, 0xf0, 0x21, 0x00


	//----- nvinfo : EIATTR_SPARSE_MMA_MASK
	.align		4
.L_7525:
        /*0078*/ 	.byte	0x03, 0x50
        /*007a*/ 	.short	0x0000


	//----- nvinfo : EIATTR_MAXREG_COUNT
	.align		4
        /*007c*/ 	.byte	0x03, 0x1b
        /*007e*/ 	.short	0x00ff


	//----- nvinfo : EIATTR_MERCURY_ISA_VERSION
	.align		4
        /*0080*/ 	.byte	0x03, 0x5f
        /*0082*/ 	.short	0x0101


	//----- nvinfo : EIATTR_COOP_GROUP_MASK_REGIDS
	.align		4
        /*0084*/ 	.byte	0x04, 0x29
        /*0086*/ 	.short	(.L_7527 - .L_7526)


	//   ....[0]....
.L_7526:
        /*0088*/ 	.word	0xffffffff


	//   ....[1]....
        /*008c*/ 	.word	0xffffffff


	//   ....[2]....
        /*0090*/ 	.word	0xffffffff


	//   ....[3]....
        /*0094*/ 	.word	0xffffffff


	//   ....[4]....
        /*0098*/ 	.word	0xffffffff


	//   ....[5]....
        /*009c*/ 	.word	0xffffffff


	//   ....[6]....
        /*00a0*/ 	.word	0xffffffff


	//   ....[7]....
        /*00a4*/ 	.word	0xffffffff


	//   ....[8]....
        /*00a8*/ 	.word	0xffffffff


	//   ....[9]....
        /*00ac*/ 	.word	0xffffffff


	//   ....[10]....
        /*00b0*/ 	.word	0xffffffff


	//   ....[11]....
        /*00b4*/ 	.word	0xffffffff


	//----- nvinfo : EIATTR_COOP_GROUP_INSTR_OFFSETS
	.align		4
.L_7527:
        /*00b8*/ 	.byte	0x04, 0x28
        /*00ba*/ 	.short	(.L_7529 - .L_7528)


	//   ....[0]....
.L_7528:
        /*00bc*/ 	.word	0x00000320


	//   ....[1]....
        /*00c0*/ 	.word	0x00000330


	//   ....[2]....
        /*00c4*/ 	.word	0x00000340


	//   ....[3]....
        /*00c8*/ 	.word	0x00000350


	//   ....[4]....
        /*00cc*/ 	.word	0x00000380


	//   ....[5]....
        /*00d0*/ 	.word	0x00000390


	//   ....[6]....
        /*00d4*/ 	.word	0x000003a0


	//   ....[7]....
        /*00d8*/ 	.word	0x000003b0


	//   ....[8]....
        /*00dc*/ 	.word	0x000003e0


	//   ....[9]....
        /*00e0*/ 	.word	0x000003f0


	//   ....[10]....
        /*00e4*/ 	.word	0x00000400


	//   ....[11]....
        /*00e8*/ 	.word	0x00000410


	//----- nvinfo : EIATTR_EXIT_INSTR_OFFSETS
	.align		4
.L_7529:
        /*00ec*/ 	.byte	0x04, 0x1c
        /*00ee*/ 	.short	(.L_7531 - .L_7530)


	//   ....[0]....
.L_7530:
        /*00f0*/ 	.word	0x00000420


	//   ....[1]....
        /*00f4*/ 	.word	0x000004c0


	//   ....[2]....
        /*00f8*/ 	.word	0x000004d0


	//   ....[3]....
        /*00fc*/ 	.word	0x00000550


	//----- nvinfo : EIATTR_CBANK_PARAM_SIZE
	.align		4
.L_7531:
        /*0100*/ 	.byte	0x03, 0x19
        /*0102*/ 	.short	0x0030


	//----- nvinfo : EIATTR_PARAM_CBANK
	.align		4
        /*0104*/ 	.byte	0x04, 0x0a
        /*0106*/ 	.short	(.L_7533 - .L_7532)
	.align		4
.L_7532:
        /*0108*/ 	.word	index@(.nv.constant0._ZN43_GLOBAL__N__9ae7fba5_10_SoftMax_cu_9f978f6321softmax_warp_backwardIdddLi3ELb0ELb0EEEvPT0_PKT_S5_iiiPKb)
        /*010c*/ 	.short	0x0210
        /*010e*/ 	.short	0x0030


	//----- nvinfo : EIATTR_SW_WAR
	.align		4
.L_7533:
        /*0110*/ 	.byte	0x04, 0x36
        /*0112*/ 	.short	(.L_7535 - .L_7534)
.L_7534:
        /*0114*/ 	.word	0x00000008
.L_7535:


//--------------------- .nv.info._ZN43_GLOBAL__N__9ae7fba5_10_SoftMax_cu_9f978f6321softmax_warp_backwardIdddLi2ELb0ELb0EEEvPT0_PKT_S5_iiiPKb --------------------------
	.section	.nv.info._ZN43_GLOBAL__N__9ae7fba5_10_SoftMax_cu_9f978f6321softmax_warp_backwardIdddLi2ELb0ELb0EEEvPT0_PKT_S5_iiiPKb,"",@"SHT_CUDA_INFO"
	.sectionflags	@""
	.align	4


	//----- nvinfo : EIATTR_CUDA_API_VERSION
	.align		4
        /*0000*/ 	.byte	0x04, 0x37
        /*0002*/ 	.short	(.L_7537 - .L_7536)
.L_7536:
        /*0004*/ 	.word	0x00000082


	//----- nvinfo : EIATTR_KPARAM_INFO
	.align		4
.L_7537:
        /*0008*/ 	.byte	0x04, 0x17
        /*000a*/ 	.short	(.L_7539 - .L_7538)
.L_7538:
        /*000c*/ 	.word	0x00000000
        /*0010*/ 	.short	0x0006
        /*0012*/ 	.short	0x0028
        /*0014*/ 	.byte	0x00, 0xf0, 0x21, 0x00


	//----- nvinfo : EIATTR_KPARAM_INFO
	.align		4
.L_7539:
        /*0018*/ 	.byte	0x04, 0x17
        /*001a*/ 	.short	(.L_7541 - .L_7540)
.L_7540:
        /*001c*/ 	.word	0x00000000
        /*0020*/ 	.short	0x0005
        /*0022*/ 	.short	0x0020
        /*0024*/ 	.byte	0x00, 0xf0, 0x11, 0x00


	//----- nvinfo : EIATTR_KPARAM_INFO
	.align		4
.L_7541:
        /*0028*/ 	.byte	0x04, 0x17
        /*002a*/ 	.short	(.L_7543 - .L_7542)
.L_7542:
        /*002c*/ 	.word	0x00000000
        /*0030*/ 	.short	0x0004
        /*0032*/ 	.short	0x001c
        /*0034*/ 	.byte	0x00, 0xf0, 0x11, 0x00


	//----- nvinfo : EIATTR_KPARAM_INFO
	.align		4
.L_7543:
        /*0038*/ 	.byte	0x04, 0x17
        /*003a*/ 	.short	(.L_7545 - .L_7544)
.L_7544:
        /*003c*/ 	.word	0x00000000
        /*0040*/ 	.short	0x0003
        /*0042*/ 	.short	0x0018
        /*0044*/ 	.byte	0x00, 0xf0, 0x11, 0x00


	//----- nvinfo : EIATTR_KPARAM_INFO
	.align		4
.L_7545:
        /*0048*/ 	.byte	0x04, 0x17
        /*004a*/ 	.short	(.L_7547 - .L_7546)
.L_7546:
        /*004c*/ 	.word	0x00000000
        /*0050*/ 	.short	0x0002
        /*0052*/ 	.short	0x0010
        /*0054*/ 	.byte	0x00, 0xf0, 0x21, 0x00


	//----- nvinfo : EIATTR_KPARAM_INFO
	.align		4
.L_7547:
        /*0058*/ 	.byte	0x04, 0x17
        /*005a*/ 	.short	(.L_7549 - .L_7548)
.L_7548:
        /*005c*/ 	.word	0x00000000
        /*0060*/ 	.short	0x0001
        /*0062*/ 	.short	0x0008
        /*0064*/ 	.byte	0x00, 0xf0, 0x21, 0x00


	//----- nvinfo : EIATTR_KPARAM_INFO
	.align		4
.L_7549:
        /*0068*/ 	.byte	0x04, 0x17
        /*006a*/ 	.short	(.L_7551 - .L_7550)
.L_7550:
        /*006c*/ 	.word	0x00000000
        /*0070*/ 	.short	0x0000
        /*0072*/ 	.short	0x0000
        /*0074*/ 	.byte	0x00, 0xf0, 0x21, 0x00


	//----- nvinfo : EIATTR_SPARSE_MMA_MASK
	.align		4
.L_7551:
        /*0078*/ 	.byte	0x03, 0x50
        /*007a*/ 	.short	0x0000


	//----- nvinfo : EIATTR_MAXREG_COUNT
	.align		4
        /*007c*/ 	.byte	0x03, 0x1b
        /*007e*/ 	.short	0x00ff


	//----- nvinfo : EIATTR_MERCURY_ISA_VERSION
	.align		4
        /*0080*/ 	.byte	0x03, 0x5f
        /*0082*/ 	.short	0x0101


	//----- nvinfo : EIATTR_COOP_GROUP_MASK_REGIDS
	.align		4
        /*0084*/ 	.byte	0x04, 0x29
        /*0086*/ 	.short	(.L_7553 - .L_7552)


	//   ....[0]....
.L_7552:
        /*0088*/ 	.word	0xffffffff


	//   ....[1]....
        /*008c*/ 	.word	0xffffffff


	//   ....[2]....
        /*0090*/ 	.word	0xffffffff


	//   ....[3]....
        /*0094*/ 	.word	0xffffffff


	//   ....[4]....
        /*0098*/ 	.word	0xffffffff


	//   ....[5]....
        /*009c*/ 	.word	0xffffffff


	//   ....[6]....
        /*00a0*/ 	.word	0xffffffff


	//   ....[7]....
        /*00a4*/ 	.word	0xffffffff


	//----- nvinfo : EIATTR_COOP_GROUP_INSTR_OFFSETS
	.align		4
.L_7553:
        /*00a8*/ 	.byte	0x04, 0x28
        /*00aa*/ 	.short	(.L_7555 - .L_7554)


	//   ....[0]....
.L_7554:
        /*00ac*/ 	.word	0x00000320


	//   ....[1]....
        /*00b0*/ 	.word	0x00000330


	//   ....[2]....
        /*00b4*/ 	.word	0x00000340


	//   ....[3]....
        /*00b8*/ 	.word	0x00000350


	//   ....[4]....
        /*00bc*/ 	.word	0x00000380


	//   ....[5]....
        /*00c0*/ 	.word	0x00000390


	//   ....[6]....
        /*00c4*/ 	.word	0x000003a0


	//   ....[7]....
        /*00c8*/ 	.word	0x000003b0


	//----- nvinfo : EIATTR_EXIT_INSTR_OFFSETS
	.align		4
.L_7555:
        /*00cc*/ 	.byte	0x04, 0x1c
        /*00ce*/ 	.short	(.L_7557 - .L_7556)


	//   ....[0]....
.L_7556:
        /*00d0*/ 	.word	0x000003c0


	//   ....[1]....
        /*00d4*/ 	.word	0x00000460


	//   ....[2]....
        /*00d8*/ 	.word	0x00000470


	//   ....[3]....
        /*00dc*/ 	.word	0x000004f0


	//----- nvinfo : EIATTR_CBANK_PARAM_SIZE
	.align		4
.L_7557:
        /*00e0*/ 	.byte	0x03, 0x19
        /*00e2*/ 	.short	0x0030


	//----- nvinfo : EIATTR_PARAM_CBANK
	.align		4
        /*00e4*/ 	.byte	0x04, 0x0a
        /*00e6*/ 	.short	(.L_7559 - .L_7558)
	.align		4
.L_7558:
        /*00e8*/ 	.word	index@(.nv.constant0._ZN43_GLOBAL__N__9ae7fba5_10_SoftMax_cu_9f978f6321softmax_warp_backwardIdddLi2ELb0ELb0EEEvPT0_PKT_S5_iiiPKb)
        /*00ec*/ 	.short	0x0210
        /*00ee*/ 	.short	0x0030


	//----- nvinfo : EIATTR_SW_WAR
	.align		4
.L_7559:
        /*00f0*/ 	.byte	0x04, 0x36
        /*00f2*/ 	.short	(.L_7561 - .L_7560)
.L_7560:
        /*00f4*/ 	.word	0x00000008
.L_7561:


//--------------------- .nv.info._ZN43_GLOBAL__N__9ae7fba5_10_SoftMax_cu_9f978f6321softmax_warp_backwardIdddLi1ELb0ELb0EEEvPT0_PKT_S5_iiiPKb --------------------------
	.section	.nv.info._ZN43_GLOBAL__N__9ae7fba5_10_SoftMax_cu_9f978f6321softmax_warp_backwardIdddLi1ELb0ELb0EEEvPT0_PKT_S5_iiiPKb,"",@"SHT_CUDA_INFO"
	.sectionflags	@""
	.align	4


	//----- nvinfo : EIATTR_CUDA_API_VERSION
	.align		4
        /*0000*/ 	.byte	0x04, 0x37
        /*0002*/ 	.short	(.L_7563 - .L_7562)
.L_7562:
        /*0004*/ 	.word	0x00000082


	//----- nvinfo : EIATTR_KPARAM_INFO
	.align		4
.L_7563:
        /*0008*/ 	.byte	0x04, 0x17
        /*000a*/ 	.short	(.L_7565 - .L_7564)
.L_7564:
        /*000c*/ 	.word	0x00000000
        /*0010*/ 	.short	0x0006
        /*0012*/ 	.short	0x0028
        /*0014*/ 	.byte	0x00, 0xf0, 0x21, 0x00


	//----- nvinfo : EIATTR_KPARAM_INFO
	.align		4
.L_7565:
        /*0018*/ 	.byte	0x04, 0x17
        /*001a*/ 	.short	(.L_7567 - .L_7566)
.L_7566:
        /*001c*/ 	.word	0x00000000
        /*0020*/ 	.short	0x0005
        /*0022*/ 	.short	0x0020
        /*0024*/ 	.byte	0x00, 0xf0, 0x11, 0x00


	//----- nvinfo : EIATTR_KPARAM_INFO
	.align		4
.L_7567:
        /*0028*/ 	.byte	0x04, 0x17
        /*002a*/ 	.short	(.L_7569 - .L_7568)
.L_7568:
        /*002c*/ 	.word	0x00000000
        /*0030*/ 	.short	0x0004
        /*0032*/ 	.short	0x001c
        /*0034*/ 	.byte	0x00, 0xf0, 0x11, 0x00


	//----- nvinfo : EIATTR_KPARAM_INFO
	.align		4
.L_7569:
        /*0038*/ 	.byte	0x04, 0x17
        /*003a*/ 	.short	(.L_7571 - .L_7570)
.L_7570:
        /*003c*/ 	.word	0x00000000
        /*0040*/ 	.short	0x0003
        /*0042*/ 	.short	0x0018
        /*0044*/ 	.byte	0x00, 0xf0, 0x11, 0x00


	//----- nvinfo : EIATTR_KPARAM_INFO
	.align		4
.L_7571:
        /*0048*/ 	.byte	0x04, 0x17
        /*004a*/ 	.short	(.L_7573 - .L_7572)
.L_7572:
        /*004c*/ 	.word	0x00000000
        /*0050*/ 	.short	0x0002
        /*0052*/ 	.short	0x0010
        /*0054*/ 	.byte	0x00, 0xf0, 0x21, 0x00


	//----- nvinfo : EIATTR_KPARAM_INFO
	.align		4
.L_7573:
        /*0058*/ 	.byte	0x04, 0x17
        /*005a*/ 	.short	(.L_7575 - .L_7574)
.L_7574:
        /*005c*/ 	.word	0x00000000
        /*0060*/ 	.short	0x0001
        /*0062*/ 	.short	0x0008
        /*0064*/ 	.byte	0x00, 0xf0, 0x21, 0x00


	//----- nvinfo : EIATTR_KPARAM_INFO
	.align		4
.L_7575:
        /*0068*/ 	.byte	0x04, 0x17
        /*006a*/ 	.short	(.L_7577 - .L_7576)
.L_7576:
        /*006c*/ 	.word	0x00000000
        /*0070*/ 	.short	0x0000
        /*0072*/ 	.short	0x0000
        /*0074*/ 	.byte	0x00, 0xf0, 0x21, 0x00


	//----- nvinfo : EIATTR_SPARSE_MMA_MASK
	.align		4
.L_7577:
        /*0078*/ 	.byte	0x03, 0x50
        /*007a*/ 	.short	0x0000


	//----- nvinfo : EIATTR_MAXREG_COUNT
	.align		4
        /*007c*/ 	.byte	0x03, 0x1b
        /*007e*/ 	.short	0x00ff


	//----- nvinfo : EIATTR_MERCURY_ISA_VERSION
	.align		4
        /*0080*/ 	.byte	0x03, 0x5f
        /*0082*/ 	.short	0x0101


	//----- nvinfo : EIATTR_COOP_GROUP_MASK_REGIDS
	.align		4
        /*0084*/ 	.byte	0x04, 0x29
        /*0086*/ 	.short	(.L_7579 - .L_7578)


	//   ....[0]....
.L_7578:
        /*0088*/ 	.word	0xffffffff


	//   ....[1]....
        /*008c*/ 	.word	0xffffffff


	//   ....[2]....
        /*0090*/ 	.word	0xffffffff


	//   ....[3]....
        /*0094*/ 	.word	0xffffffff


	//----- nvinfo : EIATTR_COOP_GROUP_INSTR_OFFSETS
	.align		4
.L_7579:
        /*0098*/ 	.byte	0x04, 0x28
        /*009a*/ 	.short	(.L_7581 - .L_7580)


	//   ....[0]....
.L_7580:
        /*009c*/ 	.word	0x00000320


	//   ....[1]....
        /*00a0*/ 	.word	0x00000330


	//   ....[2]....
        /*00a4*/ 	.word	0x00000340


	//   ....[3]....
        /*00a8*/ 	.word	0x00000350


	//----- nvinfo : EIATTR_EXIT_INSTR_OFFSETS
	.align		4
.L_7581:
        /*00ac*/ 	.byte	0x04, 0x1c
        /*00ae*/ 	.short	(.L_7583 - .L_7582)


	//   ....[0]....
.L_7582:
        /*00b0*/ 	.word	0x00000360


	//   ....[1]....
        /*00b4*/ 	.word	0x00000400


	//   ....[2]....
        /*00b8*/ 	.word	0x00000410


	//   ....[3]....
        /*00bc*/ 	.word	0x00000490


	//----- nvinfo : EIATTR_CBANK_PARAM_SIZE
	.align		4
.L_7583:
        /*00c0*/ 	.byte	0x03, 0x19
        /*00c2*/ 	.short	0x0030


	//----- nvinfo : EIATTR_PARAM_CBANK
	.align		4
        /*00c4*/ 	.byte	0x04, 0x0a
        /*00c6*/ 	.short	(.L_7585 - .L_7584)
	.align		4
.L_7584:
        /*00c8*/ 	.word	index@(.nv.constant0._ZN43_GLOBAL__N__9ae7fba5_10_SoftMax_cu_9f978f6321softmax_warp_backwardIdddLi1ELb0ELb0EEEvPT0_PKT_S5_iiiPKb)
        /*00cc*/ 	.short	0x0210
        /*00ce*/ 	.short	0x0030


	//----- nvinfo : EIATTR_SW_WAR
	.align		4
.L_7585:
        /*00d0*/ 	.byte	0x04, 0x36
        /*00d2*/ 	.short	(.L_7587 - .L_7586)
.L_7586:
        /*00d4*/ 	.word	0x00000008
.L_7587:


//--------------------- .nv.info._ZN43_GLOBAL__N__9ae7fba5_10_SoftMax_cu_9f978f6321softmax_warp_backwardIdddLi0ELb0ELb0EEEvPT0_PKT_S5_iiiPKb --------------------------
	.section	.nv.info._ZN43_GLOBAL__N__9ae7fba5_10_SoftMax_cu_9f978f6321softmax_warp_backwardIdddLi0ELb0ELb0EEEvPT0_PKT_S5_iiiPKb,"",@"SHT_CUDA_INFO"
	.sectionflags	@""
	.align	4


	//----- nvinfo : EIATTR_CUDA_API_VERSION
	.align		4
        /*0000*/ 	.byte	0x04, 0x37
        /*0002*/ 	.short	(.L_7589 - .L_7588)
.L_7588:
        /*0004*/ 	.word	0x00000082


	//----- nvinfo : EIATTR_KPARAM_INFO
	.align		4
.L_7589:
        /*0008*/ 	.byte	0x04, 0x17
        /*000a*/ 	.short	(.L_7591 - .L_7590)
.L_7590:
        /*000c*/ 	.word	0x00000000
        /*0010*/ 	.short	0x0006
        /*0012*/ 	.short	0x0028
        /*0014*/ 	.byte	0x00, 0xf0, 0x21, 0x00


	//----- nvinfo : EIATTR_KPARAM_INFO
	.align		4
.L_7591:
        /*0018*/ 	.byte	0x04, 0x17
        /*001a*/ 	.short	(.L_7593 - .L_7592)
.L_7592:
        /*001c*/ 	.word	0x00000000
        /*0020*/ 	.short	0x0005
        /*0022*/ 	.short	0x0020
        /*0024*/ 	.byte	0x00, 0xf0, 0x11, 0x00


	//----- nvinfo : EIATTR_KPARAM_INFO
	.align		4
.L_7593:
        /*0028*/ 	.byte	0x04, 0x17
        /*002a*/ 	.short	(.L_7595 - .L_7594)
.L_7594:
        /*002c*/ 	.word	0x00000000
        /*0030*/ 	.short	0x0004
        /*0032*/ 	.short	0x001c
        /*0034*/ 	.byte	0x00, 0xf0, 0x11, 0x00


	//----- nvinfo : EIATTR_KPARAM_INFO
	.align		4
.L_7595:
        /*0038*/ 	.byte	0x04, 0x17
        /*003a*/ 	.short	(.L_7597 - .L_7596)
.L_7596:
        /*003c*/ 	.word	0x00000000
        /*0040*/ 	.short	0x0003
        /*0042*/ 	.short	0x0018
        /*0044*/ 	.byte	0x00, 0xf0, 0x11, 0x00


	//----- nvinfo : EIATTR_KPARAM_INFO
	.align		4
.L_7597:
        /*0048*/ 	.byte	0x04, 0x17
        /*004a*/ 	.short	(.L_7599 - .L_7598)
.L_7598:
        /*004c*/ 	.word	0x00000000
        /*0050*/ 	.short	0x0002
        /*0052*/ 	.short	0x0010
        /*0054*/ 	.byte	0x00, 0xf0, 0x21, 0x00


	//----- nvinfo : EIATTR_KPARAM_INFO
	.align		4
.L_7599:
        /*0058*/ 	.byte	0x04, 0x17
        /*005a*/ 	.short	(.L_7601 - .L_7600)
.L_7600:
        /*005c*/ 	.word	0x00000000
        /*0060*/ 	.short	0x0001
        /*0062*/ 	.short	0x0008
        /*0064*/ 	.byte	0x00, 0xf0, 0x21, 0x00


	//----- nvinfo : EIATTR_KPARAM_INFO
	.align		4
.L_7601:
        /*0068*/ 	.byte	0x04, 0x17
        /*006a*/ 	.short	(.L_7603 - .L_7602)
.L_7602:
        /*006c*/ 	.word	0x00000000
        /*0070*/ 	.short	0x0000
        /*0072*/ 	.short	0x0000
        /*0074*/ 	.byte	0x00, 0xf0, 0x21, 0x00


	//----- nvinfo : EIATTR_SPARSE_MMA_MASK
	.align		4
.L_7603:
        /*0078*/ 	.byte	0x03, 0x50
        /*007a*/ 	.short	0x0000


	//----- nvinfo : EIATTR_MAXREG_COUNT
	.align		4
        /*007c*/ 	.byte	0x03, 0x1b
        /*007e*/ 	.short	0x00ff


	//----- nvinfo : EIATTR_MERCURY_ISA_VERSION
	.align		4
        /*0080*/ 	.byte	0x03, 0x5f
        /*0082*/ 	.short	0x0101


	//----- nvinfo : EIATTR_EXIT_INSTR_OFFSETS
	.align		4
        /*0084*/ 	.byte	0x04, 0x1c
        /*0086*/ 	.short	(.L_7605 - .L_7604)


	//   ....[0]....
.L_7604:
        /*0088*/ 	.word	0x000002c0


	//   ....[1]....
        /*008c*/ 	.word	0x000002d0


	//   ....[2]....
        /*0090*/ 	.word	0x00000350


	//   ....[3]....
        /*0094*/ 	.word	0x000003a0


	//----- nvinfo : EIATTR_CBANK_PARAM_SIZE
	.align		4
.L_7605:
        /*0098*/ 	.byte	0x03, 0x19
        /*009a*/ 	.short	0x0030


	//----- nvinfo : EIATTR_PARAM_CBANK
	.align		4
        /*009c*/ 	.byte	0x04, 0x0a
        /*009e*/ 	.short	(.L_7607 - .L_7606)
	.align		4
.L_7606:
        /*00a0*/ 	.word	index@(.nv.constant0._ZN43_GLOBAL__N__9ae7fba5_10_SoftMax_cu_9f978f6321softmax_warp_backwardIdddLi0ELb0ELb0EEEvPT0_PKT_S5_iiiPKb)
        /*00a4*/ 	.short	0x0210
        /*00a6*/ 	.short	0x0030


	//----- nvinfo : EIATTR_SW_WAR
	.align		4
.L_7607:
        /*00a8*/ 	.byte	0x04, 0x36
        /*00aa*/ 	.short	(.L_7609 - .L_7608)
.L_7608:
        /*00ac*/ 	.word	0x00000008
.L_7609:


//--------------------- .nv.info._ZN43_GLOBAL__N__9ae7fba5_10_SoftMax_cu_9f978f6320softmax_warp_forwardIN3c108BFloat16EffLi11ELb0ELb0EEEvPT0_PKT_iiiPKbib --------------------------
	.section	.nv.info._ZN43_GLOBAL__N__9ae7fba5_10_SoftMax_cu_9f978f6320softmax_warp_forwardIN3c108BFloat16EffLi11ELb0ELb0EEEvPT0_PKT_iiiPKbib,"",@"SHT_CUDA_INFO"
	.sectionflags	@""
	.align	4


	//----- nvinfo : EIATTR_CUDA_API_VERSION
	.align		4
        /*0000*/ 	.byte	0x04, 0x37
        /*0002*/ 	.short	(.L_7611 - .L_7610)
.L_7610:
        /*0004*/ 	.word	0x00000082


	//----- nvinfo : EIATTR_KPARAM_INFO
	.align		4
.L_7611:
        /*0008*/ 	.byte	0x04, 0x17
        /*000a*/ 	.short	(.L_7613 - .L_7612)
.L_7612:
        /*000c*/ 	.word	0x00000000
        /*0010*/ 	.short	0x0007
        /*0012*/ 	.short	0x002c
        /*0014*/ 	.byte	0x00, 0xf0, 0x05, 0x00


	//----- nvinfo : EIATTR_KPARAM_INFO
	.align		4
.L_7613:
        /*0018*/ 	.byte	0x04, 0x17
        /*001a*/ 	.short	(.L_7615 - .L_7614)
.L_7614:
        /*001c*/ 	.word	0x00000000
        /*0020*/ 	.short	0x0006
        /*0022*/ 	.short	0x0028
        /*0024*/ 	.byte	0x00, 0xf0, 0x11, 0x00


	//----- nvinfo : EIATTR_KPARAM_INFO
	.align		4
.L_7615:
        /*0028*/ 	.byte	0x04, 0x17
        /*002a*/ 	.short	(.L_7617 - .L_7616)
.L_7616:
        /*002c*/ 	.word	0x00000000
        /*0030*/ 	.short	0x0005
        /*0032*/ 	.short	0x0020
        /*0034*/ 	.byte	0x00, 0xf0, 0x21, 0x00


	//----- nvinfo : EIATTR_KPARAM_INFO
	.align		4
.L_7617:
        /*0038*/ 	.byte	0x04, 0x17
        /*003a*/ 	.short	(.L_7619 - .L_7618)
.L_7618:
        /*003c*/ 	.word	0x00000000
        /*0040*/ 	.short	0x0004
        /*0042*/ 	.short	0x0018
        /*0044*/ 	.byte	0x00, 0xf0, 0x11, 0x00


	//----- nvinfo : EIATTR_KPARAM_INFO
	.align		4
.L_7619:
        /*0048*/ 	.byte	0x04, 0x17
        /*004a*/ 	.short	(.L_7621 - .L_7620)
.L_7620:
        /*004c*/ 	.word	0x00000000
        /*0050*/ 	.short	0x0003
        /*0052*/ 	.short	0x0014
        /*0054*/ 	.byte	0x00, 0xf0, 0x11, 0x00


	//----- nvinfo : EIATTR_KPARAM_INFO
	.align		4
.L_7621:
        /*0058*/ 	.byte	0x04, 0x17
        /*005a*/ 	.short	(.L_7623 - .L_7622)
.L_7622:
        /*005c*/ 	.word	0x00000000
        /*0060*/ 	.short	0x0002
        /*0062*/ 	.short	0x0010
        /*0064*/ 	.byte	0x00, 0xf0, 0x11, 0x00


	//----- nvinfo : EIATTR_KPARAM_INFO
	.align		4
.L_7623:
        /*0068*/ 	.byte	0x04, 0x17
        /*006a*/ 	.short	(.L_7625 - .L_7624)
.L_7624:
        /*006c*/ 	.word	0x00000000
        /*0070*/ 	.short	0x0001
        /*0072*/ 	.short	0x0008
        /*0074*/ 	.byte	0x00, 0xf0, 0x21, 0x00


	//----- nvinfo : EIATTR_KPARAM_INFO
	.align		4
.L_7625:
        /*0078*/ 	.byte	0x04, 0x17
        /*007a*/ 	.short	(.L_7627 - .L_7626)
.L_7626:
        /*007c*/ 	.word	0x00000000
        /*0080*/ 	.short	0x0000
        /*0082*/ 	.short	0x0000
        /*0084*/ 	.byte	0x00, 0xf0, 0x21, 0x00


	//----- nvinfo : EIATTR_SPARSE_MMA_MASK
	.align		4
.L_7627:
        /*0088*/ 	.byte	0x03, 0x50
        /*008a*/ 	.short	0x0000


	//----- nvinfo : EIATTR_MAXREG_COUNT
	.align		4
        /*008c*/ 	.byte	0x03, 0x1b
        /*008e*/ 	.short	0x00ff


	//----- nvinfo : EIATTR_MERCURY_ISA_VERSION
	.align		4
        /*0090*/ 	.byte	0x03, 0x5f
        /*0092*/ 	.short	0x0101


	//----- nvinfo : EIATTR_COOP_GROUP_MASK_REGIDS
	.align		4
        /*0094*/ 	.byte	0x04, 0x29
        /*0096*/ 	.short	(.L_7629 - .L_7628)


	//   ....[0]....
.L_7628:
        /*0098*/ 	.word	0xffffffff


	//   ....[1]....
        /*009c*/ 	.word	0xffffffff


	//   ....[2]....
        /*00a0*/ 	.word	0xffffffff


	//   ....[3]....
        /*00a4*/ 	.word	0xffffffff


	//   ....[4]....
        /*00a8*/ 	.word	0xffffffff


	//   ....[5]....
        /*00ac*/ 	.word	0xffffffff


	//   ....[6]....
        /*00b0*/ 	.word	0xffffffff


	//   ....[7]....
        /*00b4*/ 	.word	0xffffffff


	//   ....[8]....
        /*00b8*/ 	.word	0xffffffff


	//   ....[9]....
        /*00bc*/ 	.word	0xffffffff


	//----- nvinfo : EIATTR_COOP_GROUP_INSTR_OFFSETS
	.align		4
.L_7629:
        /*00c0*/ 	.byte	0x04, 0x28
        /*00c2*/ 	.short	(.L_7631 - .L_7630)


	//   ....[0]....
.L_7630:
        /*00c4*/ 	.word	0x00001cd0


	//   ....[1]....
        /*00c8*/ 	.word	0x00001d00


	//   ....[2]....
        /*00cc*/ 	.word	0x00001d30


	//   ....[3]....
        /*00d0*/ 	.word	0x00001d60


	//   ....[4]....
        /*00d4*/ 	.word	0x00001d90


	//   ....[5]....
        /*00d8*/ 	.word	0x00002dc0


	//   ....[6]....
        /*00dc*/ 	.word	0x00002de0


	//   ....[7]....
        /*00e0*/ 	.word	0x00002e00


	//   ....[8]....
        /*00e4*/ 	.word	0x00002e20


	//   ....[9]....
        /*00e8*/ 	.word	0x00002e40


	//----- nvinfo : EIATTR_EXIT_INSTR_OFFSETS
	.align		4
.L_7631:
        /*00ec*/ 	.byte	0x04, 0x1c
        /*00ee*/ 	.short	(.L_7633 - .L_7632)


	//   ....[0]....
.L_7632:
        /*00f0*/ 	.word	0x00002e60


	//   ....[1]....
        /*00f4*/ 	.word	0x00002e80


	//   ....[2]....
        /*00f8*/ 	.word	0x00002f10


	//   ....[3]....
        /*00fc*/ 	.word	0x00002f70


	//   ....[4]....
        /*0100*/ 	.word	0x00002fd0


	//   ....[5]....
        /*0104*/ 	.word	0x00003030


	//   ....[6]....
        /*0108*/ 	.word	0x000030b0


	//   ....[7]....
        /*010c*/ 	.word	0x00003120


	//   ....[8]....
        /*0110*/ 	.word	0x00003190


	//   ....[9]....
        /*0114*/ 	.word	0x00003200


	//   ....[10]....
        /*0118*/ 	.word	0x00003270


	//   ....[11]....
        /*011c*/ 	.word	0x000032e0


	//   ....[12]....
        /*0120*/ 	.word	0x00003350


	//   ....[13]....
        /*0124*/ 	.word	0x000033c0


	//   ....[14]....
        /*0128*/ 	.word	0x00003430


	//   ....[15]....
        /*012c*/ 	.word	0x000034a0


	//   ....[16]....
        /*0130*/ 	.word	0x00003500


	//   ....[17]....
        /*0134*/ 	.word	0x00003560


	//   ....[18]....
        /*0138*/ 	.word	0x000035c0


	//   ....[19]....
        /*013c*/ 	.word	0x00003620


	//   ....[20]....
        /*0140*/ 	.word	0x00003680


	//   ....[21]....
        /*0144*/ 	.word	0x000036e0


	//   ....[22]....
        /*0148*/ 	.word	0x00003740


	//   ....[23]....
        /*014c*/ 	.word	0x000037a0


	//   ....[24]....
        /*0150*/ 	.word	0x00003800


	//   ....[25]....
        /*0154*/ 	.word	0x00003860


	//   ....[26]....
        /*0158*/ 	.word	0x000038c0


	//   ....[27]....
        /*015c*/ 	.word	0x00003920


	//   ....[28]....
        /*0160*/ 	.word	0x00003980


	//   ....[29]....
        /*0164*/ 	.word	0x000039e0


	//   ....[30]....
        /*0168*/ 	.word	0x00003a40


	//   ....[31]....
        /*016c*/ 	.word	0x00003aa0


	//   ....[32]....
        /*0170*/ 	.word	0x00003b00


	//   ....[33]....
        /*0174*/ 	.word	0x00003b60


	//   ....[34]....
        /*0178*/ 	.word	0x00003bc0


	//   ....[35]....
        /*017c*/ 	.word	0x00003c20


	//   ....[36]....
        /*0180*/ 	.word	0x00003c80


	//   ....[37]....
        /*0184*/ 	.word	0x00003ce0


	//   ....[38]....
        /*0188*/ 	.word	0x00003d40


	//   ....[39]....
        /*018c*/ 	.word	0x00003da0


	//   ....[40]....
        /*0190*/ 	.word	0x00003e00


	//   ....[41]....
        /*0194*/ 	.word	0x00003e60


	//   ....[42]....
        /*0198*/ 	.word	0x00003ec0


	//   ....[43]....
        /*019c*/ 	.word	0x00003f20


	//   ....[44]....
        /*01a0*/ 	.word	0x00003f80


	//   ....[45]....
        /*01a4*/ 	.word	0x00003fe0


	//   ....[46]....
        /*01a8*/ 	.word	0x00004040


	//   ....[47]....
        /*01ac*/ 	.word	0x000040a0


	//   ....[48]....
        /*01b0*/ 	.word	0x00004100


	//   ....[49]....
        /*01b4*/ 	.word	0x00004160


	//   ....[50]....
        /*01b8*/ 	.word	0x000041c0


	//   ....[51]....
        /*01bc*/ 	.word	0x00004220


	//   ....[52]....
        /*01c0*/ 	.word	0x00004280


	//   ....[53]....
        /*01c4*/ 	.word	0x000042e0


	//   ....[54]....
        /*01c8*/ 	.word	0x00004340


	//   ....[55]....
        /*01cc*/ 	.word	0x000043a0


	//   ....[56]....
        /*01d0*/ 	.word	0x00004400


	//   ....[57]....
        /*01d4*/ 	.word	0x00004460


	//   ....[58]....
        /*01d8*/ 	.word	0x000044c0


	//   ....[59]....
        /*01dc*/ 	.word	0x00004520


	//   ....[60]....
        /*01e0*/ 	.word	0x00004580


	//   ....[61]....
        /*01e4*/ 	.word	0x000045e0


	//   ....[62]....
        /*01e8*/ 	.word	0x00004640


	//   ....[63]....
        /*01ec*/ 	.word	0x000046a0


	//   ....[64]....
        /*01f0*/ 	.word	0x00004700


	//   ....[65]....
        /*01f4*/ 	.word	0x00004750


	//----- nvinfo : EIATTR_CBANK_PARAM_SIZE
	.align		4
.L_7633:
        /*01f8*/ 	.byte	0x03, 0x19
        /*01fa*/ 	.short	0x002d


	//----- nvinfo : EIATTR_PARAM_CBANK
	.align		4
        /*01fc*/ 	.byte	0x04, 0x0a
        /*01fe*/ 	.short	(.L_7635 - .L_7634)
	.align		4
.L_7634:
        /*0200*/ 	.word	index@(.nv.constant0._ZN43_GLOBAL__N__9ae7fba5_10_SoftMax_cu_9f978f6320softmax_warp_forwardIN3c108BFloat16EffLi11ELb0ELb0EEEvPT0_PKT_iiiPKbib)
        /*0204*/ 	.short	0x0210
        /*0206*/ 	.short	0x002d


	//----- nvinfo : EIATTR_SW_WAR
	.align		4
.L_7635:
        /*0208*/ 	.byte	0x04, 0x36
        /*020a*/ 	.short	(.L_7637 - .L_7636)
.L_7636:
        /*020c*/ 	.word	0x00000008
.L_7637:


//--------------------- .nv.info._ZN43_GLOBAL__N__9ae7fba5_10_SoftMax_cu_9f978f6320softmax_warp_forwardIN3c108BFloat16EffLi10ELb0ELb0EEEvPT0_PKT_iiiPKbib --------------------------
	.section	.nv.info._ZN43_GLOBAL__N__9ae7fba5_10_SoftMax_cu_9f978f6320softmax_warp_forwardIN3c108BFloat16EffLi10ELb0ELb0EEEvPT0_PKT_iiiPKbib,"",@"SHT_CUDA_INFO"
	.sectionflags	@""
	.align	4


	//----- nvinfo : EIATTR_CUDA_API_VERSION
	.align		4
        /*0000*/ 	.byte	0x04, 0x37
        /*0002*/ 	.short	(.L_7639 - .L_7638)
.L_7638:
        /*0004*/ 	.word	0x00000082


	//----- nvinfo : EIATTR_KPARAM_INFO
	.align		4
.L_7639:
        /*0008*/ 	.byte	0x04, 0x17
        /*000a*/ 	.short	(.L_7641 - .L_7640)
.L_7640:
        /*000c*/ 	.word	0x00000000
        /*0010*/ 	.short	0x0007
        /*0012*/ 	.short	0x002c
        /*0014*/ 	.byte	0x00, 0xf0, 0x05, 0x00


	//----- nvinfo : EIATTR_KPARAM_INFO
	.align		4
.L_7641:
        /*0018*/ 	.byte	0x04, 0x17
        /*001a*/ 	.short	(.L_7643 - .L_7642)
.L_7642:
        /*001c*/ 	.word	0x00000000
        /*0020*/ 	.short	0x0006
        /*0022*/ 	.short	0x0028
        /*0024*/ 	.byte	0x00, 0xf0, 0x11, 0x00


	//----- nvinfo : EIATTR_KPARAM_INFO
	.align		4
.L_7643:
        /*0028*/ 	.byte	0x04, 0x17
        /*002a*/ 	.short	(.L_7645 - .L_7644)
.L_7644:
        /*002c*/ 	.word	0x00000000
        /*0030*/ 	.short	0x0005
        /*0032*/ 	.short	0x0020
        /*0034*/ 	.byte	0x00, 0xf0, 0x21, 0x00


	//----- nvinfo : EIATTR_KPARAM_INFO
	.align		4
.L_7645:
        /*0038*/ 	.byte	0x04, 0x17
        /*003a*/ 	.short	(.L_7647 - .L_7646)
.L_7646:
        /*003c*/ 	.word	0x00000000
        /*0040*/ 	.short	0x0004
        /*0042*/ 	.short	0x0018
        /*0044*/ 	.byte	0x00, 0xf0, 0x11, 0x00


	//----- nvinfo : EIATTR_KPARAM_INFO
	.align		4
.L_7647:
        /*0048*/ 	.byte	0x04, 0x17
        /*004a*/ 	.short	(.L_7649 - .L_7648)
.L_7648:
        /*004c*/ 	.word	0x00000000
        /*0050*/ 	.short	0x0003
        /*0052*/ 	.short	0x0014
        /*0054*/ 	.byte	0x00, 0xf0, 0x11, 0x00


	//----- nvinfo : EIATTR_KPARAM_INFO
	.align		4
.L_7649:
        /*0058*/ 	.byte	0x04, 0x17
        /*005a*/ 	.short	(.L_7651 - .L_7650)
.L_7650:
        /*005c*/ 	.word	0x00000000
        /*0060*/ 	.short	0x0002
        /*0062*/ 	.short	0x0010
        /*0064*/ 	.byte	0x00, 0xf0, 0x11, 0x00


	//----- nvinfo : EIATTR_KPARAM_INFO
	.align		4
.L_7651:
        /*0068*/ 	.byte	0x04, 0x17
        /*006a*/ 	.short	(.L_7653 - .L_7652)
.L_7652:
        /*006c*/ 	.word	0x00000000
        /*0070*/ 	.short	0x0001
        /*0072*/ 	.short	0x0008
        /*0074*/ 	.byte	0x00, 0xf0, 0x21, 0x00


	//----- nvinfo : EIATTR_KPARAM_INFO
	.align		4
.L_7653:
        /*0078*/ 	.byte	0x04, 0x17
        /*007a*/ 	.short	(.L_7655 - .L_7654)
.L_7654:
        /*007c*/ 	.word	0x00000000
        /*0080*/ 	.short	0x0000
        /*0082*/ 	.short	0x0000
        /*0084*/ 	.byte	0x00, 0xf0, 0x21, 0x00


	//----- nvinfo : EIATTR_SPARSE_MMA_MASK
	.align		4
.L_7655:
        /*0088*/ 	.byte	0x03, 0x50
        /*008a*/ 	.short	0x0000


	//----- nvinfo : EIATTR_MAXREG_COUNT
	.align		4
        /*008c*/ 	.byte	0x03, 0x1b
        /*008e*/ 	.short	0x00ff


	//----- nvinfo : EIATTR_MERCURY_ISA_VERSION
	.align		4
        /*0090*/ 	.byte	0x03, 0x5f
        /*0092*/ 	.short	0x0101


	//----- nvinfo : EIATTR_COOP_GROUP_MASK_REGIDS
	.align		4
        /*0094*/ 	.byte	0x04, 0x29
        /*0096*/ 	.short	(.L_7657 - .L_7656)


	//   ....[0]....
.L_7656:
        /*0098*/ 	.word	0xffffffff


	//   ....[1]....
        /*009c*/ 	.word	0xffffffff


	//   ....[2]....
        /*00a0*/ 	.word	0xffffffff


	//   ....[3]....
        /*00a4*/ 	.word	0xffffffff


	//   ....[4]....
        /*00a8*/ 	.word	0xffffffff


	//   ....[5]....
        /*00ac*/ 	.word	0xffffffff


	//   ....[6]....
        /*00b0*/ 	.word	0xffffffff


	//   ....[7]....
        /*00b4*/ 	.word	0xffffffff


	//   ....[8]....
        /*00b8*/ 	.word	0xffffffff


	//   ....[9]....
        /*00bc*/ 	.word	0xffffffff


	//----- nvinfo : EIATTR_COOP_GROUP_INSTR_OFFSETS
	.align		4
.L_7657:
        /*00c0*/ 	.byte	0x04, 0x28
        /*00c2*/ 	.short	(.L_7659 - .L_7658)


	//   ....[0]....
.L_7658:
        /*00c4*/ 	.word	0x00000ec0


	//   ....[1]....
        /*00c8*/ 	.word	0x00000ef0


	//   ....[2]....
        /*00cc*/ 	.word	0x00000f20


	//   ....[3]....
        /*00d0*/ 	.word	0x00000f50


	//   ....[4]....
        /*00d4*/ 	.word	0x00000f80


	//   ....[5]....
        /*00d8*/ 	.word	0x000017b0


	//   ....[6]....
        /*00dc*/ 	.word	0x000017d0


	//   ....[7]....
        /*00e0*/ 	.word	0x000017f0


	//   ....[8]....
        /*00e4*/ 	.word	0x00001820


	//   ....[9]....
        /*00e8*/ 	.word	0x00001840


	//----- nvinfo : EIATTR_EXIT_INSTR_OFFSETS
	.align		4
.L_7659:
        /*00ec*/ 	.byte	0x04, 0x1c
        /*00ee*/ 	.short	(.L_7661 - .L_7660)


	//   ....[0]....
.L_7660:
        /*00f0*/ 	.word	0x00001850


	//   ....[1]....
        /*00f4*/ 	.word	0x00001880


	//   ....[2]....
        /*00f8*/ 	.word	0x00001930


	//   ....[3]....
        /*00fc*/ 	.word	0x00001990


	//   ....[4]....
        /*0100*/ 	.word	0x000019f0


	//   ....[5]....
        /*0104*/ 	.word	0x00001a50


	//   ....[6]....
        /*0108*/ 	.word	0x00001ab0


	//   ....[7]....
        /*010c*/ 	.word	0x00001b10


	//   ....[8]....
        /*0110*/ 	.word	0x00001b70


	//   ....[9]....
        /*0114*/ 	.word	0x00001bd0


	//   ....[10]....
        /*0118*/ 	.word	0x00001c50


	//   ....[11]....
        /*011c*/ 	.word	0x00001cc0


	//   ....[12]....
        /*0120*/ 	.word	0x00001d30


	//   ....[13]....
        /*0124*/ 	.word	0x00001da0


	//   ....[14]....
        /*0128*/ 	.word	0x00001e10


	//   ....[15]....
        /*012c*/ 	.word	0x00001e80


	//   ....[16]....
        /*0130*/ 	.word	0x00001ee0


	//   ....[17]....
        /*0134*/ 	.word	0x00001f40


	//   ....[18]....
        /*0138*/ 	.word	0x00001fa0


	//   ....[19]....
        /*013c*/ 	.word	0x00002000


	//   ....[20]....
        /*0140*/ 	.word	0x00002060


	//   ....[21]....
        /*0144*/ 	.word	0x000020c0


	//   ....[22]....
        /*0148*/ 	.word	0x00002120


	//   ....[23]....
        /*014c*/ 	.word	0x00002180


	//   ....[24]....
        /*0150*/ 	.word	0x000021e0


	//   ....[25]....
        /*0154*/ 	.word	0x00002240


	//   ....[26]....
        /*0158*/ 	.word	0x000022a0


	//   ....[27]....
        /*015c*/ 	.word	0x00002300


	//   ....[28]....
        /*0160*/ 	.word	0x00002360


	//   ....[29]....
        /*0164*/ 	.word	0x000023c0


	//   ....[30]....
        /*0168*/ 	.word	0x00002420


	//   ....[31]....
        /*016c*/ 	.word	0x00002480


	//   ....[32]....
        /*0170*/ 	.word	0x000024e0


	//   ....[33]....
        /*0174*/ 	.word	0x00002530


	//----- nvinfo : EIATTR_CBANK_PARAM_SIZE
	.align		4
.L_7661:
        /*0178*/ 	.byte	0x03, 0x19
        /*017a*/ 	.short	0x002d


	//----- nvinfo : EIATTR_PARAM_CBANK
	.align		4
        /*017c*/ 	.byte	0x04, 0x0a
        /*017e*/ 	.short	(.L_7663 - .L_7662)
	.align		4
.L_7662:
        /*0180*/ 	.word	index@(.nv.constant0._ZN43_GLOBAL__N__9ae7fba5_10_SoftMax_cu_9f978f6320softmax_warp_forwardIN3c108BFloat16EffLi10ELb0ELb0EEEvPT0_PKT_iiiPKbib)
        /*0184*/ 	.short	0x0210
        /*0186*/ 	.short	0x002d


	//----- nvinfo : EIATTR_SW_WAR
	.align		4
.L_7663:
        /*0188*/ 	.byte	0x04, 0x36
        /*018a*/ 	.short	(.L_7665 - .L_7664)
.L_7664:
        /*018c*/ 	.word	0x00000008
.L_7665:


//--------------------- .nv.info._ZN43_GLOBAL__N__9ae7fba5_10_SoftMax_cu_9f978f6320softmax_warp_forwardIN3c108BFloat16EffLi9ELb0ELb0EEEvPT0_PKT_iiiPKbib --------------------------
	.section	.nv.info._ZN43_GLOBAL__N__9ae7fba5_10_SoftMax_cu_9f978f6320softmax_warp_forwardIN3c108BFloat16EffLi9ELb0ELb0EEEvPT0_PKT_iiiPKbib,"",@"SHT_CUDA_INFO"
	.sectionflags	@""
	.align	4


	//----- nvinfo : EIATTR_CUDA_API_VERSION
	.align		4
        /*0000*/ 	.byte	0x04, 0x37
        /*0002*/ 	.short	(.L_7667 - .L_7666)
.L_7666:
        /*0004*/ 	.word	0x00000082


	//----- nvinfo : EIATTR_KPARAM_INFO
	.align		4
.L_7667:
        /*0008*/ 	.byte	0x04, 0x17
        /*000a*/ 	.short	(.L_7669 - .L_7668)
.L_7668:
        /*000c*/ 	.word	0x00000000
        /*0010*/ 	.short	0x0007
        /*0012*/ 	.short	0x002c
        /*0014*/ 	.byte	0x00, 0xf0, 0x05, 0x00


	//----- nvinfo : EIATTR_KPARAM_INFO
	.align		4
.L_7669:
        /*0018*/ 	.byte	0x04, 0x17
        /*001a*/ 	.short	(.L_7671 - .L_7670)
.L_7670:
        /*001c*/ 	.word	0x00000000
        /*0020*/ 	.short	0x0006
        /*0022*/ 	.short	0x0028
        /*0024*/ 	.byte	0x00, 0xf0, 0x11, 0x00


	//----- nvinfo : EIATTR_KPARAM_INFO
	.align		4
.L_7671:
        /*0028*/ 	.byte	0x04, 0x17
        /*002a*/ 	.short	(.L_7673 - .L_7672)
.L_7672:
        /*002c*/ 	.word	0x00000000
        /*0030*/ 	.short	0x0005
        /*0032*/ 	.short	0x0020
        /*0034*/ 	.byte	0x00, 0xf0, 0x21, 0x00


	//----- nvinfo : EIATTR_KPARAM_INFO
	.align		4
.L_7673:
        /*0038*/ 	.byte	0x04, 0x17
        /*003a*/ 	.short	(.L_7675 - .L_7674)
.L_7674:
        /*003c*/ 	.word	0x00000000
        /*0040*/ 	.short	0x0004
        /*0042*/ 	.short	0x0018
        /*0044*/ 	.byte	0x00, 0xf0, 0x11, 0x00


	//----- nvinfo : EIATTR_KPARAM_INFO
	.align		4
.L_7675:
        /*0048*/ 	.byte	0x04, 0x17
        /*004a*/ 	.short	(.L_7677 - .L_7676)
.L_7676:
        /*004c*/ 	.word	0x00000000
        /*0050*/ 	.short	0x0003
        /*0052*/ 	.short	0x0014
        /*0054*/ 	.byte	0x00, 0xf0, 0x11, 0x00


	//----- nvinfo : EIATTR_KPARAM_INFO
	.align		4
.L_7677:
        /*0058*/ 	.byte	0x04, 0x17
        /*005a*/ 	.short	(.L_7679 - .L_7678)
.L_7678:
        /*005c*/ 	.word	0x00000000
        /*0060*/ 	.short	0x0002
        /*0062*/ 	.short	0x0010
        /*0064*/ 	.byte	0x00, 0xf0, 0x11, 0x00


	//----- nvinfo : EIATTR_KPARAM_INFO
	.align		4
.L_7679:
        /*0068*/ 	.byte	0x04, 0x17
        /*006a*/ 	.short	(.L_7681 - .L_7680)
.L_7680:
        /*006c*/ 	.word	0x00000000
        /*0070*/ 	.short	0x0001
        /*0072*/ 	.short	0x0008
        /*0074*/ 	.byte	0x00, 0xf0, 0x21, 0x00


	//----- nvinfo : EIATTR_KPARAM_INFO
	.align		4
.L_7681:
        /*0078*/ 	.byte	0x04, 0x17
        /*007a*/ 	.short	(.L_7683 - .L_7682)
.L_7682:
        /*007c*/ 	.word	0x00000000
        /*0080*/ 	.short	0x0000
        /*0082*/ 	.short	0x0000
        /*0084*/ 	.byte	0x00, 0xf0, 0x21, 0x00


	//----- nvinfo : EIATTR_SPARSE_MMA_MASK
	.align		4
.L_7683:
        /*0088*/ 	.byte	0x03, 0x50
        /*008a*/ 	.short	0x0000


	//----- nvinfo : EIATTR_MAXREG_COUNT
	.align		4
        /*008c*/ 	.byte	0x03, 0x1b
        /*008e*/ 	.short	0x00ff


	//----- nvinfo : EIATTR_MERCURY_ISA_VERSION
	.align		4
        /*0090*/ 	.byte	0x03, 0x5f
        /*0092*/ 	.short	0x0101


	//----- nvinfo : EIATTR_COOP_GROUP_MASK_REGIDS
	.align		4
        /*0094*/ 	.byte	0x04, 0x29
        /*0096*/ 	.short	(.L_7685 - .L_7684)


	//   ....[0]....
.L_7684:
        /*0098*/ 	.word	0xffffffff


	//   ....[1]....
        /*009c*/ 	.word	0xffffffff


	//   ....[2]....
        /*00a0*/ 	.word	0xffffffff


	//   ....[3]....
        /*00a4*/ 	.word	0xffffffff


	//   ....[4]....
        /*00a8*/ 	.word	0xffffffff


	//   ....[5]....
        /*00ac*/ 	.word	0xffffffff


	//   ....[6]....
        /*00b0*/ 	.word	0xffffffff


	//   ....[7]....
        /*00b4*/ 	.word	0xffffffff


	//   ....[8]....
        /*00b8*/ 	.word	0xffffffff


	//   ....[9]....
        /*00bc*/ 	.word	0xffffffff


	//----- nvinfo : EIATTR_COOP_GROUP_INSTR_OFFSETS
	.align		4
.L_7685:
        /*00c0*/ 	.byte	0x04, 0x28
        /*00c2*/ 	.short	(.L_7687 - .L_7686)


	//   ....[0]....
.L_7686:
        /*00c4*/ 	.word	0x000007c0


	//   ....[1]....
        /*00c8*/ 	.word	0x000007f0


	//   ....[2]....
        /*00cc*/ 	.word	0x00000820


	//   ....[3]....
        /*00d0*/ 	.word	0x00000850


	//   ....[4]....
        /*00d4*/ 	.word	0x00000880


	//   ....[5]....
        /*00d8*/ 	.word	0x00000cb0


	//   ....[6]....
        /*00dc*/ 	.word	0x00000cd0


	//   ....[7]....
        /*00e0*/ 	.word	0x00000cf0


	//   ....[8]....
        /*00e4*/ 	.word	0x00000d20


	//   ....[9]....
        /*00e8*/ 	.word	0x00000d40


	//----- nvinfo : EIATTR_EXIT_INSTR_OFFSETS
	.align		4
.L_7687:
        /*00ec*/ 	.byte	0x04, 0x1c
        /*00ee*/ 	.short	(.L_7689 - .L_7688)


	//   ....[0]....
.L_7688:
        /*00f0*/ 	.word	0x00000d50


	//   ....[1]....
        /*00f4*/ 	.word	0x00000d80


	//   ....[2]....
        /*00f8*/ 	.word	0x00000e30


	//   ....[3]....
        /*00fc*/ 	.word	0x00000e90


	//   ....[4]....
        /*0100*/ 	.word	0x00000ef0


	//   ....[5]....
        /*0104*/ 	.word	0x00000f50


	//   ....[6]....
        /*0108*/ 	.word	0x00000fd0


	//   ....[7]....
        /*010c*/ 	.word	0x00001040


	//   ....[8]....
        /*0110*/ 	.word	0x000010b0


	//   ....[9]....
        /*0114*/ 	.word	0x00001110


	//   ....[10]....
        /*0118*/ 	.word	0x00001170


	//   ....[11]....
        /*011c*/ 	.word	0x000011d0


	//   ....[12]....
        /*0120*/ 	.word	0x00001230


	//   ....[13]....
        /*0124*/ 	.word	0x00001290


	//   ....[14]....
        /*0128*/ 	.word	0x000012f0


	//   ....[15]....
        /*012c*/ 	.word	0x00001350


	//   ....[16]....
        /*0130*/ 	.word	0x000013b0


	//   ....[17]....
        /*0134*/ 	.word	0x00001400


	//----- nvinfo : EIATTR_CBANK_PARAM_SIZE
	.align		4
.L_7689:
        /*0138*/ 	.byte	0x03, 0x19
        /*013a*/ 	.short	0x002d


	//----- nvinfo : EIATTR_PARAM_CBANK
	.align		4
        /*013c*/ 	.byte	0x04, 0x0a
        /*013e*/ 	.short	(.L_7691 - .L_7690)
	.align		4
.L_7690:
        /*0140*/ 	.word	index@(.nv.constant0._ZN43_GLOBAL__N__9ae7fba5_10_SoftMax_cu_9f978f6320softmax_warp_forwardIN3c108BFloat16EffLi9ELb0ELb0EEEvPT0_PKT_iiiPKbib)
        /*0144*/ 	.short	0x0210
        /*0146*/ 	.short	0x002d


	//----- nvinfo : EIATTR_SW_WAR
	.align		4
.L_7691:
        /*0148*/ 	.byte	0x04, 0x36
        /*014a*/ 	.short	(.L_7693 - .L_7692)
.L_7692:
        /*014c*/ 	.word	0x00000008
.L_7693:


//--------------------- .nv.info._ZN43_GLOBAL__N__9ae7fba5_10_SoftMax_cu_9f978f6320softmax_warp_forwardIN3c108BFloat16EffLi8ELb0ELb0EEEvPT0_PKT_iiiPKbib --------------------------
	.section	.nv.info._ZN43_GLOBAL__N__9ae7fba5_10_SoftMax_cu_9f978f6320softmax_warp_forwardIN3c108BFloat16EffLi8ELb0ELb0EEEvPT0_PKT_iiiPKbib,"",@"SHT_CUDA_INFO"
	.sectionflags	@""
	.align	4


	//----- nvinfo : EIATTR_CUDA_API_VERSION
	.align		4
        /*0000*/ 	.byte	0x04, 0x37
        /*0002*/ 	.short	(.L_7695 - .L_7694)
.L_7694:
        /*0004*/ 	.word	0x00000082


	//----- nvinfo : EIATTR_KPARAM_INFO
	.align		4
.L_7695:
        /*0008*/ 	.byte	0x04, 0x17
        /*000a*/ 	.short	(.L_7697 - .L_7696)
.L_7696:
        /*000c*/ 	.word	0x00000000
        /*0010*/ 	.short	0x0007
        /*0012*/ 	.short	0x002c
        /*0014*/ 	.byte	0x00, 0xf0, 0x05, 0x00


	//----- nvinfo : EIATTR_KPARAM_INFO
	.align		4
.L_7697:
        /*0018*/ 	.byte	0x04, 0x17
        /*001a*/ 	.short	(.L_7699 - .L_7698)
.L_7698:
        /*001c*/ 	.word	0x00000000
        /*0020*/ 	.short	0x0006
        /*0022*/ 	.short	0x0028
        /*0024*/ 	.byte	0x00, 0xf0, 0x11, 0x00


	//----- nvinfo : EIATTR_KPARAM_INFO
	.align		4
.L_7699:
        /*0028*/ 	.byte	0x04, 0x17
        /*002a*/ 	.short	(.L_7701 - .L_7700)
.L_7700:
        /*002c*/ 	.word	0x00000000
        /*0030*/ 	.short	0x0005
        /*0032*/ 	.short	0x0020
        /*0034*/ 	.byte	0x00, 0xf0, 0x21, 0x00


	//----- nvinfo : EIATTR_KPARAM_INFO
	.align		4
.L_7701:
        /*0038*/ 	.byte	0x04, 0x17
        /*003a*/ 	.short	(.L_7703 - .L_7702)
.L_7702:
        /*003c*/ 	.word	0x00000000
        /*0040*/ 	.short	0x0004
        /*0042*/ 	.short	0x0018
        /*0044*/ 	.byte	0x00, 0xf0, 0x11, 0x00


	//----- nvinfo : EIATTR_KPARAM_INFO
	.align		4
.L_7703:
        /*0048*/ 	.byte	0x04, 0x17
        /*004a*/ 	.short	(.L_7705 - .L_7704)
.L_7704:
        /*004c*/ 	.word	0x00000000
        /*0050*/ 	.short	0x0003
        /*0052*/ 	.short	0x0014
        /*0054*/ 	.byte	0x00, 0xf0, 0x11, 0x00


	//----- nvinfo : EIATTR_KPARAM_INFO
	.align		4
.L_7705:
        /*0058*/ 	.byte	0x04, 0x17
        /*005a*/ 	.short	(.L_7707 - .L_7706)
.L_7706:
        /*005c*/ 	.word	0x00000000
        /*0060*/ 	.short	0x0002
        /*0062*/ 	.short	0x0010
        /*0064*/ 	.byte	0x00, 0xf0, 0x11, 0x00


	//----- nvinfo : EIATTR_KPARAM_INFO
	.align		4
.L_7707:
        /*0068*/ 	.byte	0x04, 0x17
        /*006a*/ 	.short	(.L_7709 - .L_7708)
.L_7708:
        /*006c*/ 	.word	0x00000000
        /*0070*/ 	.short	0x0001
        /*0072*/ 	.short	0x0008
        /*0074*/ 	.byte	0x00, 0xf0, 0x21, 0x00


	//----- nvinfo : EIATTR_KPARAM_INFO
	.align		4
.L_7709:
        /*0078*/ 	.byte	0x04, 0x17
        /*007a*/ 	.short	(.L_7711 - .L_7710)
.L_7710:
        /*007c*/ 	.word	0x00000000
        /*0080*/ 	.short	0x0000
        /*0082*/ 	.short	0x0000
        /*0084*/ 	.byte	0x00, 0xf0, 0x21, 0x00


	//----- nvinfo : EIATTR_SPARSE_MMA_MASK
	.align		4
.L_7711:
        /*0088*/ 	.byte	0x03, 0x50
        /*008a*/ 	.short	0x0000


	//----- nvinfo : EIATTR_MAXREG_COUNT
	.align		4
        /*008c*/ 	.byte	0x03, 0x1b
        /*008e*/ 	.short	0x00ff


	//----- nvinfo : EIATTR_MERCURY_ISA_VERSION
	.align		4
        /*0090*/ 	.byte	0x03, 0x5f
        /*0092*/ 	.short	0x0101


	//----- nvinfo : EIATTR_COOP_GROUP_MASK_REGIDS
	.align		4
        /*0094*/ 	.byte	0x04, 0x29
        /*0096*/ 	.short	(.L_7713 - .L_7712)


	//   ....[0]....
.L_7712:
        /*0098*/ 	.word	0xffffffff


	//   ....[1]....
        /*009c*/ 	.word	0xffffffff


	//   ....[2]....
        /*00a0*/ 	.word	0xffffffff


	//   ....[3]....
        /*00a4*/ 	.word	0xffffffff


	//   ....[4]....
        /*00a8*/ 	.word	0xffffffff


	//   ....[5]....
        /*00ac*/ 	.word	0xffffffff


	//   ....[6]....
        /*00b0*/ 	.word	0xffffffff


	//   ....[7]....
        /*00b4*/ 	.word	0xffffffff


	//   ....[8]....
        /*00b8*/ 	.word	0xffffffff


	//   ....[9]....
        /*00bc*/ 	.word	0xffffffff


	//----- nvinfo : EIATTR_COOP_GROUP_INSTR_OFFSETS
	.align		4
.L_7713:
        /*00c0*/ 	.byte	0x04, 0x28
        /*00c2*/ 	.short	(.L_7715 - .L_7714)


	//   ....[0]....
.L_7714:
        /*00c4*/ 	.word	0x00000440


	//   ....[1]....
        /*00c8*/ 	.word	0x00000470


	//   ....[2]....
        /*00cc*/ 	.word	0x000004a0


	//   ....[3]....
        /*00d0*/ 	.word	0x000004d0


	//   ....[4]....
        /*00d4*/ 	.word	0x00000500


	//   ....[5]....
        /*00d8*/ 	.word	0x00000730


	//   ....[6]....
        /*00dc*/ 	.word	0x00000750


	//   ....[7]....
        /*00e0*/ 	.word	0x00000770


	//   ....[8]....
        /*00e4*/ 	.word	0x000007a0


	//   ....[9]....
        /*00e8*/ 	.word	0x000007c0


	//----- nvinfo : EIATTR_EXIT_INSTR_OFFSETS
	.align		4
.L_7715:
        /*00ec*/ 	.byte	0x04, 0x1c
        /*00ee*/ 	.short	(.L_7717 - .L_7716)


	//   ....[0]....
.L_7716:
        /*00f0*/ 	.word	0x000007d0


	//   ....[1]....
        /*00f4*/ 	.word	0x00000800


	//   ....[2]....
        /*00f8*/ 	.word	0x000008b0


	//   ....[3]....
        /*00fc*/ 	.word	0x00000910


	//   ....[4]....
        /*0100*/ 	.word	0x00000970


	//   ....[5]....
        /*0104*/ 	.word	0x000009d0


	//   ....[6]....
        /*0108*/ 	.word	0x00000a30


	//   ....[7]....
        /*010c*/ 	.word	0x00000a90


	//   ....[8]....
        /*0110*/ 	.word	0x00000af0


	//   ....[9]....
        /*0114*/ 	.word	0x00000b40


	//----- nvinfo : EIATTR_CBANK_PARAM_SIZE
	.align		4
.L_7717:
        /*0118*/ 	.byte	0x03, 0x19
        /*011a*/ 	.short	0x002d


	//----- nvinfo : EIATTR_PARAM_CBANK
	.align		4
        /*011c*/ 	.byte	0x04, 0x0a
        /*011e*/ 	.short	(.L_7719 - .L_7718)
	.align		4
.L_7718:
        /*0120*/ 	.word	index@(.nv.constant0._ZN43_GLOBAL__N__9ae7fba5_10_SoftMax_cu_9f978f6320softmax_warp_forwardIN3c108BFloat16EffLi8ELb0ELb0EEEvPT0_PKT_iiiPKbib)
        /*0124*/ 	.short	0x0210
        /*0126*/ 	.short	0x002d


	//----- nvinfo : EIATTR_SW_WAR
	.align		4
.L_7719:
        /*0128*/ 	.byte	0x04, 0x36
        /*012a*/ 	.short	(.L_7721 - .L_7720)
.L_7720:
        /*012c*/ 	.word	0x00000008
.L_7721:


//--------------------- .nv.info._ZN43_GLOBAL__N__9ae7fba5_10_SoftMax_cu_9f978f6320softmax_warp_forwardIN3c108BFloat16EffLi7ELb0ELb0EEEvPT0_PKT_iiiPKbib --------------------------
	.section	.nv.info._ZN43_GLOBAL__N__9ae7fba5_10_SoftMax_cu_9f978f6320softmax_warp_forwardIN3c108BFloat16EffLi7ELb0ELb0EEEvPT0_PKT_iiiPKbib,"",@"SHT_CUDA_INFO"
	.sectionflags	@""
	.align	4


	//----- nvinfo : EIATTR_CUDA_API_VERSION
	.align		4
        /*0000*/ 	.byte	0x04, 0x37
        /*0002*/ 	.short	(.L_7723 - .L_7722)
.L_7722:
        /*0004*/ 	.word	0x00000082


	//----- nvinfo : EIATTR_KPARAM_INFO
	.align		4
.L_7723:
        /*0008*/ 	.byte	0x04, 0x17
        /*000a*/ 	.short	(.L_7725 - .L_7724)
.L_7724:
        /*000c*/ 	.word	0x00000000
        /*0010*/ 	.short	0x0007
        /*0012*/ 	.short	0x002c
        /*0014*/ 	.byte	0x00, 0xf0, 0x05, 0x00


	//----- nvinfo : EIATTR_KPARAM_INFO
	.align		4
.L_7725:
        /*0018*/ 	.byte	0x04, 0x17
        /*001a*/ 	.short	(.L_7727 - .L_7726)
.L_7726:
        /*001c*/ 	.word	0x00000000
        /*0020*/ 	.short	0x0006
        /*0022*/ 	.short	0x0028
        /*0024*/ 	.byte	0x00, 0xf0, 0x11, 0x00


	//----- nvinfo : EIATTR_KPARAM_INFO
	.align		4
.L_7727:
        /*0028*/ 	.byte	0x04, 0x17
        /*002a*/ 	.short	(.L_7729 - .L_7728)
.L_7728:
        /*002c*/ 	.word	0x00000000
        /*0030*/ 	.short	0x0005
        /*0032*/ 	.short	0x0020
        /*0034*/ 	.byte	0x00, 0xf0, 0x21, 0x00


	//----- nvinfo : EIATTR_KPARAM_INFO
	.align		4
.L_7729:
        /*0038*/ 	.byte	0x04, 0x17
        /*003a*/ 	.short	(.L_7731 - .L_7730)
.L_7730:
        /*003c*/ 	.word	0x00000000
        /*0040*/ 	.short	0x0004
        /*0042*/ 	.short	0x0018
        /*0044*/ 	.byte	0x00, 0xf0, 0x11, 0x00


	//----- nvinfo : EIATTR_KPARAM_INFO
	.align		4
.L_7731:
        /*0048*/ 	.byte	0x04, 0x17
        /*004a*/ 	.short	(.L_7733 - .L_7732)
.L_7732:
        /*004c*/ 	.word	0x00000000
        /*0050*/ 	.short	0x0003
        /*0052*/ 	.short	0x0014
        /*0054*/ 	.byte	0x00, 0xf0, 0x11, 0x00


	//----- nvinfo : EIATTR_KPARAM_INFO
	.align		4
.L_7733:
        /*0058*/ 	.byte	0x04, 0x17
        /*005a*/ 	.short	(.L_7735 - .L_7734)
.L_7734:
        /*005c*/ 	.word	0x00000000
        /*0060*/ 	.short	0x0002
        /*0062*/ 	.short	0x0010
        /*0064*/ 	.byte	0x00, 0xf0, 0x11, 0x00


	//----- nvinfo : EIATTR_KPARAM_INFO
	.align		4
.L_7735:
        /*0068*/ 	.byte	0x04, 0x17
        /*006a*/ 	.short	(.L_7737 - .L_7736)
.L_7736:
        /*006c*/ 	.word	0x00000000
        /*0070*/ 	.short	0x0001
        /*0072*/ 	.short	0x0008
        /*0074*/ 	.byte	0x00, 0xf0, 0x21, 0x00


	//----- nvinfo : EIATTR_KPARAM_INFO
	.align		4
.L_7737:
        /*0078*/ 	.byte	0x04, 0x17
        /*007a*/ 	.short	(.L_7739 - .L_7738)
.L_7738:
        /*007c*/ 	.word	0x00000000
        /*0080*/ 	.short	0x0000
        /*0082*/ 	.short	0x0000
        /*0084*/ 	.byte	0x00, 0xf0, 0x21, 0x00


	//----- nvinfo : EIATTR_SPARSE_MMA_MASK
	.align		4
.L_7739:
        /*0088*/ 	.byte	0x03, 0x50
        /*008a*/ 	.short	0x0000


	//----- nvinfo : EIATTR_MAXREG_COUNT
	.align		4
        /*008c*/ 	.byte	0x03, 0x1b
        /*008e*/ 	.short	0x00ff


	//----- nvinfo : EIATTR_MERCURY_ISA_VERSION
	.align		4
        /*0090*/ 	.byte	0x03, 0x5f
        /*0092*/ 	.short	0x0101


	//----- nvinfo : EIATTR_COOP_GROUP_MASK_REGIDS
	.align		4
        /*0094*/ 	.byte	0x04, 0x29
        /*0096*/ 	.short	(.L_7741 - .L_7740)


	//   ....[0]....
.L_7740:
        /*0098*/ 	.word	0xffffffff


	//   ....[1]....
        /*009c*/ 	.word	0xffffffff


	//   ....[2]....
        /*00a0*/ 	.word	0xffffffff


	//   ....[3]....
        /*00a4*/ 	.word	0xffffffff


	//   ....[4]....
        /*00a8*/ 	.word	0xffffffff


	//   ....[5]....
        /*00ac*/ 	.word	0xffffffff


	//   ....[6]....
        /*00b0*/ 	.word	0xffffffff


	//   ....[7]....
        /*00b4*/ 	.word	0xffffffff


	//   ....[8]....
        /*00b8*/ 	.word	0xffffffff


	//   ....[9]....
        /*00bc*/ 	.word	0xffffffff


	//   ....[10]....
        /*00c0*/ 	.word	0xffffffff


	//   ....[11]....
        /*00c4*/ 	.word	0xffffffff


	//   ....[12]....
        /*00c8*/ 	.word	0xffffffff


	//   ....[13]....
        /*00cc*/ 	.word	0xffffffff


	//   ....[14]....
        /*00d0*/ 	.word	0xffffffff


	//   ....[15]....
        /*00d4*/ 	.word	0xffffffff


	//   ....[16]....
        /*00d8*/ 	.word	0xffffffff


	//   ....[17]....
        /*00dc*/ 	.word	0xffffffff


	//   ....[18]....
        /*00e0*/ 	.word	0xffffffff


	//   ....[19]....
        /*00e4*/ 	.word	0xffffffff


	//----- nvinfo : EIATTR_COOP_GROUP_INSTR_OFFSETS
	.align		4
.L_7741:
        /*00e8*/ 	.byte	0x04, 0x28
        /*00ea*/ 	.short	(.L_7743 - .L_7742)


	//   ....[0]....
.L_7742:
        /*00ec*/ 	.word	0x00000450


	//   ....[1]....
        /*00f0*/ 	.word	0x00000490


	//   ....[2]....
        /*00f4*/ 	.word	0x000004c0


	//   ....[3]....
        /*00f8*/ 	.word	0x000004f0


	//   ....[4]....
        /*00fc*/ 	.word	0x00000520


	//   ....[5]....
        /*0100*/ 	.word	0x00000550


	//   ....[6]....
        /*0104*/ 	.word	0x00000580


	//   ....[7]....
        /*0108*/ 	.word	0x000005b0


	//   ....[8]....
        /*010c*/ 	.word	0x000005e0


	//   ....[9]....
        /*0110*/ 	.word	0x00000610


	//   ....[10]....
        /*0114*/ 	.word	0x00000860


	//   ....[11]....
        /*0118*/ 	.word	0x00000870


	//   ....[12]....
        /*011c*/ 	.word	0x000008a0


	//   ....[13]....
        /*0120*/ 	.word	0x000008b0


	//   ....[14]....
        /*0124*/ 	.word	0x000008e0


	//   ....[15]....
        /*0128*/ 	.word	0x000008f0


	//   ....[16]....
        /*012c*/ 	.word	0x00000920


	//   ....[17]....
        /*0130*/ 	.word	0x00000930


	//   ....[18]....
        /*0134*/ 	.word	0x00000970


	//   ....[19]....
        /*0138*/ 	.word	0x00000980


	//----- nvinfo : EIATTR_EXIT_INSTR_OFFSETS
	.align		4
.L_7743:
        /*013c*/ 	.byte	0x04, 0x1c
        /*013e*/ 	.short	(.L_7745 - .L_7744)


	//   ....[0]....
.L_7744:
        /*0140*/ 	.word	0x00000990


	//   ....[1]....
        /*0144*/ 	.word	0x00000be0


	//   ....[2]....
        /*0148*/ 	.word	0x00000bf0


	//   ....[3]....
        /*014c*/ 	.word	0x00000c90


	//   ....[4]....
        /*0150*/ 	.word	0x00000cf0


	//   ....[5]....
        /*0154*/ 	.word	0x00000d50


	//   ....[6]....
        /*0158*/ 	.word	0x00000da0


	//----- nvinfo : EIATTR_CRS_STACK_SIZE
	.align		4
.L_7745:
        /*015c*/ 	.byte	0x04, 0x1e
        /*015e*/ 	.short	(.L_7747 - .L_7746)
.L_7746:
        /*0160*/ 	.word	0x00000000


	//----- nvinfo : EIATTR_CBANK_PARAM_SIZE
	.align		4
.L_7747:
        /*0164*/ 	.byte	0x03, 0x19
        /*0166*/ 	.short	0x002d


	//----- nvinfo : EIATTR_PARAM_CBANK
	.align		4
        /*0168*/ 	.byte	0x04, 0x0a
        /*016a*/ 	.short	(.L_7749 - .L_7748)
	.align		4
.L_7748:
        /*016c*/ 	.word	index@(.nv.constant0._ZN43_GLOBAL__N__9ae7fba5_10_SoftMax_cu_9f978f6320softmax_warp_forwardIN3c108BFloat16EffLi7ELb0ELb0EEEvPT0_PKT_iiiPKbib)
        /*0170*/ 	.short	0x0210
        /*0172*/ 	.short	0x002d


	//----- nvinfo : EIATTR_SW_WAR
	.align		4
.L_7749:
        /*0174*/ 	.byte	0x04, 0x36
        /*0176*/ 	.short	(.L_7751 - .L_7750)
.L_7750:
        /*0178*/ 	.word	0x00000008
.L_7751:


//--------------------- .nv.info._ZN43_GLOBAL__N__9ae7fba5_10_SoftMax_cu_9f978f6320softmax_warp_forwardIN3c108BFloat16EffLi6ELb0ELb0EEEvPT0_PKT_iiiPKbib --------------------------
	.section	.nv.info._ZN43_GLOBAL__N__9ae7fba5_10_SoftMax_cu_9f978f6320softmax_warp_forwardIN3c108BFloat16EffLi6ELb0ELb0EEEvPT0_PKT_iiiPKbib,"",@"SHT_CUDA_INFO"
	.sectionflags	@""
	.align	4


	//----- nvinfo : EIATTR_CUDA_API_VERSION
	.align		4
        /*0000*/ 	.byte	0x04, 0x37
        /*0002*/ 	.short	(.L_7753 - .L_7752)
.L_7752:
        /*0004*/ 	.word	0x00000082


	//----- nvinfo : EIATTR_KPARAM_INFO
	.align		4
.L_7753:
        /*0008*/ 	.byte	0x04, 0x17
        /*000a*/ 	.short	(.L_7755 - .L_7754)
.L_7754:
        /*000c*/ 	.word	0x00000000
        /*0010*/ 	.short	0x0007
        /*0012*/ 	.short	0x002c
        /*0014*/ 	.byte	0x00, 0xf0, 0x05, 0x00


	//----- nvinfo : EIATTR_KPARAM_INFO
	.align		4
.L_7755:
        /*0018*/ 	.byte	0x04, 0x17
        /*001a*/ 	.short	(.L_7757 - .L_7756)
.L_7756:
        /*001c*/ 	.word	0x00000000
        /*0020*/ 	.short	0x0006
        /*0022*/ 	.short	0x0028
        /*0024*/ 	.byte	0x00, 0xf0, 0x11, 0x00


	//----- nvinfo : EIATTR_KPARAM_INFO
	.align		4
.L_7757:
        /*0028*/ 	.byte	0x04, 0x17
        /*002a*/ 	.short	(.L_7759 - .L_7758)
.L_7758:
        /*002c*/ 	.word	0x00000000
        /*0030*/ 	.short	0x0005
        /*0032*/ 	.short	0x0020
        /*0034*/ 	.byte	0x00, 0xf0, 0x21, 0x00


	//----- nvinfo : EIATTR_KPARAM_INFO
	.align		4
.L_7759:
        /*0038*/ 	.byte	0x04, 0x17
        /*003a*/ 	.short	(.L_7761 - .L_7760)
.L_7760:
        /*003c*/ 	.word	0x00000000
        /*0040*/ 	.short	0x0004
        /*0042*/ 	.short	0x0018
        /*0044*/ 	.byte	0x00, 0xf0, 0x11, 0x00


	//----- nvinfo : EIATTR_KPARAM_INFO
	.align		4
.L_7761:
        /*0048*/ 	.byte	0x04, 0x17
        /*004a*/ 	.short	(.L_7763 - .L_7762)
.L_7762:
        /*004c*/ 	.word	0x00000000
        /*0050*/ 	.short	0x0003
        /*0052*/ 	.short	0x0014
        /*0054*/ 	.byte	0x00, 0xf0, 0x11, 0x00


	//----- nvinfo : EIATTR_KPARAM_INFO
	.align		4
.L_7763:
        /*0058*/ 	.byte	0x04, 0x17
        /*005a*/ 	.short	(.L_7765 - .L_7764)
.L_7764:
        /*005c*/ 	.word	0x00000000
        /*0060*/ 	.short	0x0002
        /*0062*/ 	.short	0x0010
        /*0064*/ 	.byte	0x00, 0xf0, 0x11, 0x00


	//----- nvinfo : EIATTR_KPARAM_INFO
	.align		4
.L_7765:
        /*0068*/ 	.byte	0x04, 0x17
        /*006a*/ 	.short	(.L_7767 - .L_7766)
.L_7766:
        /*006c*/ 	.word	0x00000000
        /*0070*/ 	.short	0x0001
        /*0072*/ 	.short	0x0008
        /*0074*/ 	.byte	0x00, 0xf0, 0x21, 0x00


	//----- nvinfo : EIATTR_KPARAM_INFO
	.align		4
.L_7767:
        /*0078*/ 	.byte	0x04, 0x17
        /*007a*/ 	.short	(.L_7769 - .L_7768)
.L_7768:
        /*007c*/ 	.word	0x00000000
        /*0080*/ 	.short	0x0000
        /*0082*/ 	.short	0x0000
        /*0084*/ 	.byte	0x00, 0xf0, 0x21, 0x00


	//----- nvinfo : EIATTR_SPARSE_MMA_MASK
	.align		4
.L_7769:
        /*0088*/ 	.byte	0x03, 0x50
        /*008a*/ 	.short	0x0000


	//----- nvinfo : EIATTR_MAXREG_COUNT
	.align		4
        /*008c*/ 	.byte	0x03, 0x1b
        /*008e*/ 	.short	0x00ff


	//----- nvinfo : EIATTR_MERCURY_ISA_VERSION
	.align		4
        /*0090*/ 	.byte	0x03, 0x5f
        /*0092*/ 	.short	0x0101


	//----- nvinfo : EIATTR_COOP_GROUP_MASK_REGIDS
	.align		4
        /*0094*/ 	.byte	0x04, 0x29
        /*0096*/ 	.short	(.L_7771 - .L_7770)


	//   ....[0]....
.L_7770:
        /*0098*/ 	.word	0xffffffff


	//   ....[1]....
        /*009c*/ 	.word	0xffffffff


	//   ....[2]....
        /*00a0*/ 	.word	0xffffffff


	//   ....[3]....
        /*00a4*/ 	.word	0xffffffff


	//   ....[4]....
        /*00a8*/ 	.word	0xffffffff


	//   ....[5]....
        /*00ac*/ 	.word	0xffffffff


	//   ....[6]....
        /*00b0*/ 	.word	0xffffffff


	//   ....[7]....
        /*00b4*/ 	.word	0xffffffff


	//   ....[8]....
        /*00b8*/ 	.word	0xffffffff


	//   ....[9]....
        /*00bc*/ 	.word	0xffffffff


	//   ....[10]....
        /*00c0*/ 	.word	0xffffffff


	//   ....[11]....
        /*00c4*/ 	.word	0xffffffff


	//   ....[12]....
        /*00c8*/ 	.word	0xffffffff


	//   ....[13]....
        /*00cc*/ 	.word	0xffffffff


	//   ....[14]....
        /*00d0*/ 	.word	0xffffffff


	//   ....[15]....
        /*00d4*/ 	.word	0xffffffff


	//   ....[16]....
        /*00d8*/ 	.word	0xffffffff


	//   ....[17]....
        /*00dc*/ 	.word	0xffffffff


	//   ....[18]....
        /*00e0*/ 	.word	0xffffffff


	//   ....[19]....
        /*00e4*/ 	.word	0xffffffff


	//----- nvinfo : EIATTR_COOP_GROUP_INSTR_OFFSETS
	.align		4
.L_7771:
        /*00e8*/ 	.byte	0x04, 0x28
        /*00ea*/ 	.short	(.L_7773 - .L_7772)


	//   ....[0]....
.L_7772:
        /*00ec*/ 	.word	0x000002d0


	//   ....[1]....
        /*00f0*/ 	.word	0x000002f0


	//   ....[2]....
        /*00f4*/ 	.word	0x00000330


	//   ....[3]....
        /*00f8*/ 	.word	0x00000350


	//   ....[4]....
        /*00fc*/ 	.word	0x00000390


	//   ....[5]....
        /*0100*/ 	.word	0x000003b0


	//   ....[6]....
        /*0104*/ 	.word	0x000003f0


	//   ....[7]....
        /*0108*/ 	.word	0x00000410


	//   ....[8]....
        /*010c*/ 	.word	0x00000450


	//   ....[9]....
        /*0110*/ 	.word	0x00000470


	//   ....[10]....
        /*0114*/ 	.word	0x000005c0


	//   ....[11]....
        /*0118*/ 	.word	0x000005d0


	//   ....[12]....
        /*011c*/ 	.word	0x00000600


	//   ....[13]....
        /*0120*/ 	.word	0x00000610


	//   ....[14]....
        /*0124*/ 	.word	0x00000640


	//   ....[15]....
        /*0128*/ 	.word	0x00000650


	//   ....[16]....
        /*012c*/ 	.word	0x00000680


	//   ....[17]....
        /*0130*/ 	.word	0x00000690


	//   ....[18]....
        /*0134*/ 	.word	0x000006d0


	//   ....[19]....
        /*0138*/ 	.word	0x000006e0


	//----- nvinfo : EIATTR_EXIT_INSTR_OFFSETS
	.align		4
.L_7773:
        /*013c*/ 	.byte	0x04, 0x1c
        /*013e*/ 	.short	(.L_7775 - .L_7774)


	//   ....[0]....
.L_7774:
        /*0140*/ 	.word	0x000006f0


	//   ....[1]....
        /*0144*/ 	.word	0x00000880


	//   ....[2]....
        /*0148*/ 	.word	0x00000890


	//   ....[3]....
        /*014c*/ 	.word	0x00000930


	//   ....[4]....
        /*0150*/ 	.word	0x00000980


	//----- nvinfo : EIATTR_CRS_STACK_SIZE
	.align		4
.L_7775:
        /*0154*/ 	.byte	0x04, 0x1e
        /*0156*/ 	.short	(.L_7777 - .L_7776)
.L_7776:
        /*0158*/ 	.word	0x00000000


	//----- nvinfo : EIATTR_CBANK_PARAM_SIZE
	.align		4
.L_7777:
        /*015c*/ 	.byte	0x03, 0x19
        /*015e*/ 	.short	0x002d


	//----- nvinfo : EIATTR_PARAM_CBANK
	.align		4
        /*0160*/ 	.byte	0x04, 0x0a
        /*0162*/ 	.short	(.L_7779 - .L_7778)
	.align		4
.L_7778:
        /*0164*/ 	.word	index@(.nv.constant0._ZN43_GLOBAL__N__9ae7fba5_10_SoftMax_cu_9f978f6320softmax_warp_forwardIN3c108BFloat16EffLi6ELb0ELb0EEEvPT0_PKT_iiiPKbib)
        /*0168*/ 	.short	0x0210
        /*016a*/ 	.short	0x002d


	//----- nvinfo : EIATTR_SW_WAR
	.align		4
.L_7779:
        /*016c*/ 	.byte	0x04, 0x36
        /*016e*/ 	.short	(.L_7781 - .L_7780)
.L_7780:
        /*0170*/ 	.word	0x00000008
.L_7781:


//--------------------- .nv.info._ZN43_GLOBAL__N__9ae7fba5_10_SoftMax_cu_9f978f6320softmax_warp_forwardIN3c108BFloat16EffLi5ELb0ELb0EEEvPT0_PKT_iiiPKbib --------------------------
	.section	.nv.info._ZN43_GLOBAL__N__9ae7fba5_10_SoftMax_cu_9f978f6320softmax_warp_forwardIN3c108BFloat16EffLi5ELb0ELb0EEEvPT0_PKT_iiiPKbib,"",@"SHT_CUDA_INFO"
	.sectionflags	@""
	.align	4


	//----- nvinfo : EIATTR_CUDA_API_VERSION
	.align		4
        /*0000*/ 	.byte	0x04, 0x37
        /*0002*/ 	.short	(.L_7783 - .L_7782)
.L_7782:
        /*0004*/ 	.word	0x00000082


	//----- nvinfo : EIATTR_KPARAM_INFO
	.align		4
.L_7783:
        /*0008*/ 	.byte	0x04, 0x17
        /*000a*/ 	.short	(.L_7785 - .L_7784)
.L_7784:
        /*000c*/ 	.word	0x00000000
        /*0010*/ 	.short	0x0007
        /*0012*/ 	.short	0x002c
        /*0014*/ 	.byte	0x00, 0xf0, 0x05, 0x00


	//----- nvinfo : EIATTR_KPARAM_INFO
	.align		4
.L_7785:
        /*0018*/ 	.byte	0x04, 0x17
        /*001a*/ 	.short	(.L_7787 - .L_7786)
.L_7786:
        /*001c*/ 	.word	0x00000000
        /*0020*/ 	.short	0x0006
        /*0022*/ 	.short	0x0028
        /*0024*/ 	.byte	0x00, 0xf0, 0x11, 0x00


	//----- nvinfo : EIATTR_KPARAM_INFO
	.align		4
.L_7787:
        /*0028*/ 	.byte	0x04, 0x17
        /*002a*/ 	.short	(.L_7789 - .L_7788)
.L_7788:
        /*002c*/ 	.word	0x00000000
        /*0030*/ 	.short	0x0005
        /*0032*/ 	.short	0x0020
        /*0034*/ 	.byte	0x00, 0xf0, 0x21, 0x00


	//----- nvinfo : EIATTR_KPARAM_INFO
	.align		4
.L_7789:
        /*0038*/ 	.byte	0x04, 0x17
        /*003a*/ 	.short	(.L_7791 - .L_7790)
.L_7790:
        /*003c*/ 	.word	0x00000000
        /*0040*/ 	.short	0x0004
        /*0042*/ 	.short	0x0018
        /*0044*/ 	.byte	0x00, 0xf0, 0x11, 0x00


	//----- nvinfo : EIATTR_KPARAM_INFO
	.align		4
.L_7791:
        /*0048*/ 	.byte	0x04, 0x17
        /*004a*/ 	.short	(.L_7793 - .L_7792)
.L_7792:
        /*004c*/ 	.word	0x00000000
        /*0050*/ 	.short	0x0003
        /*0052*/ 	.short	0x0014
        /*0054*/ 	.byte	0x00, 0xf0, 0x11, 0x00


	//----- nvinfo : EIATTR_KPARAM_INFO
	.align		4
.L_7793:
        /*0058*/ 	.byte	0x04, 0x17
        /*005a*/ 	.short	(.L_7795 - .L_7794)
.L_7794:
        /*005c*/ 	.word	0x00000000
        /*0060*/ 	.short	0x0002
        /*0062*/ 	.short	0x0010
        /*0064*/ 	.byte	0x00, 0xf0, 0x11, 0x00


	//----- nvinfo : EIATTR_KPARAM_INFO
	.align		4
.L_7795:
        /*0068*/ 	.byte	0x04, 0x17
        /*006a*/ 	.short	(.L_7797 - .L_7796)
.L_7796:
        /*006c*/ 	.word	0x00000000
        /*0070*/ 	.short	0x0001
        /*0072*/ 	.short	0x0008
        /*0074*/ 	.byte	0x00, 0xf0, 0x21, 0x00


	//----- nvinfo : EIATTR_KPARAM_INFO
	.align		4
.L_7797:
        /*0078*/ 	.byte	0x04, 0x17
        /*007a*/ 	.short	(.L_7799 - .L_7798)
.L_7798:
        /*007c*/ 	.word	0x00000000
        /*0080*/ 	.short	0x0000
        /*0082*/ 	.short	0x0000
        /*0084*/ 	.byte	0x00, 0xf0, 0x21, 0x00


	//----- nvinfo : EIATTR_SPARSE_MMA_MASK
	.align		4
.L_7799:
        /*0088*/ 	.byte	0x03, 0x50
        /*008a*/ 	.short	0x0000


	//----- nvinfo : EIATTR_MAXREG_COUNT
	.align		4
        /*008c*/ 	.byte	0x03, 0x1b
        /*008e*/ 	.short	0x00ff


	//----- nvinfo : EIATTR_MERCURY_ISA_VERSION
	.align		4
        /*0090*/ 	.byte	0x03, 0x5f
        /*0092*/ 	.short	0x0101


	//----- nvinfo : EIATTR_COOP_GROUP_MASK_REGIDS
	.align		4
        /*0094*/ 	.byte	0x04, 0x29
        /*0096*/ 	.short	(.L_7801 - .L_7800)


	//   ....[0]....
.L_7800:
        /*0098*/ 	.word	0xffffffff


	//   ....[1]....
        /*009c*/ 	.word	0xffffffff


	//   ....[2]....
        /*00a0*/ 	.word	0xffffffff


	//   ....[3]....
        /*00a4*/ 	.word	0xffffffff


	//   ....[4]....
        /*00a8*/ 	.word	0xffffffff


	//   ....[5]....
        /*00ac*/ 	.word	0xffffffff


	//   ....[6]....
        /*00b0*/ 	.word	0xffffffff


	//   ....[7]....
        /*00b4*/ 	.word	0xffffffff


	//   ....[8]....
        /*00b8*/ 	.word	0xffffffff


	//   ....[9]....
        /*00bc*/ 	.word	0xffffffff


	//   ....[10]....
        /*00c0*/ 	.word	0xffffffff


	//   ....[11]....
        /*00c4*/ 	.word	0xffffffff


	//   ....[12]....
        /*00c8*/ 	.word	0xffffffff


	//   ....[13]....
        /*00cc*/ 	.word	0xffffffff


	//   ....[14]....
        /*00d0*/ 	.word	0xffffffff


	//   ....[15]....
        /*00d4*/ 	.word	0xffffffff


	//   ....[16]....
        /*00d8*/ 	.word	0xffffffff


	//   ....[17]....
        /*00dc*/ 	.word	0xffffffff


	//   ....[18]....
        /*00e0*/ 	.word	0xffffffff


	//   ....[19]....
        /*00e4*/ 	.word	0xffffffff


	//----- nvinfo : EIATTR_COOP_GROUP_INSTR_OFFSETS
	.align		4
.L_7801:
        /*00e8*/ 	.byte	0x04, 0x28
        /*00ea*/ 	.short	(.L_7803 - .L_7802)


	//   ....[0]....
.L_7802:
        /*00ec*/ 	.word	0x00000210


	//   ....[1]....
        /*00f0*/ 	.word	0x00000230


	//   ....[2]....
        /*00f4*/ 	.word	0x00000270


	//   ....[3]....
        /*00f8*/ 	.word	0x00000290


	//   ....[4]....
        /*00fc*/ 	.word	0x000002d0


	//   ....[5]....
        /*0100*/ 	.word	0x000002f0


	//   ....[6]....
        /*0104*/ 	.word	0x00000330


	//   ....[7]....
        /*0108*/ 	.word	0x00000350


	//   ....[8]....
        /*010c*/ 	.word	0x00000390


	//   ....[9]....
        /*0110*/ 	.word	0x000003b0


	//   ....[10]....
        /*0114*/ 	.word	0x00000480


	//   ....[11]....
        /*0118*/ 	.word	0x00000490


	//   ....[12]....
        /*011c*/ 	.word	0x000004c0


	//   ....[13]....
        /*0120*/ 	.word	0x000004d0


	//   ....[14]....
        /*0124*/ 	.word	0x00000500


	//   ....[15]....
        /*0128*/ 	.word	0x00000510


	//   ....[16]....
        /*012c*/ 	.word	0x00000540


	//   ....[17]....
        /*0130*/ 	.word	0x00000550


	//   ....[18]....
        /*0134*/ 	.word	0x00000590


	//   ....[19]....
        /*0138*/ 	.word	0x000005a0


	//----- nvinfo : EIATTR_EXIT_INSTR_OFFSETS
	.align		4
.L_7803:
        /*013c*/ 	.byte	0x04, 0x1c
        /*013e*/ 	.short	(.L_7805 - .L_7804)


	//   ....[0]....
.L_7804:
        /*0140*/ 	.word	0x000005b0


	//   ....[1]....
        /*0144*/ 	.word	0x000006e0


	//   ....[2]....
        /*0148*/ 	.word	0x000006f0


	//   ....[3]....
        /*014c*/ 	.word	0x000007a0


	//----- nvinfo : EIATTR_CRS_STACK_SIZE
	.align		4
.L_7805:
        /*0150*/ 	.byte	0x04, 0x1e
        /*0152*/ 	.short	(.L_7807 - .L_7806)
.L_7806:
        /*0154*/ 	.word	0x00000000


	//----- nvinfo : EIATTR_CBANK_PARAM_SIZE
	.align		4
.L_7807:
        /*0158*/ 	.byte	0x03, 0x19
        /*015a*/ 	.short	0x002d


	//----- nvinfo : EIATTR_PARAM_CBANK
	.align		4
        /*015c*/ 	.byte	0x04, 0x0a
        /*015e*/ 	.short	(.L_7809 - .L_7808)
	.align		4
.L_7808:
        /*0160*/ 	.word	index@(.nv.constant0._ZN43_GLOBAL__N__9ae7fba5_10_SoftMax_cu_9f978f6320softmax_warp_forwardIN3c108BFloat16EffLi5ELb0ELb0EEEvPT0_PKT_iiiPKbib)
        /*0164*/ 	.short	0x0210
        /*0166*/ 	.short	0x002d


	//----- nvinfo : EIATTR_SW_WAR
	.align		4
.L_7809:
        /*0168*/ 	.byte	0x04, 0x36
        /*016a*/ 	.short	(.L_7811 - .L_7810)
.L_7810:
        /*016c*/ 	.word	0x00000008
.L_7811:


//--------------------- .nv.info._ZN43_GLOBAL__N__9ae7fba5_10_SoftMax_cu_9f978f6320softmax_warp_forwardIN3c108BFloat16EffLi4ELb0ELb0EEEvPT0_PKT_iiiPKbib --------------------------
	.section	.nv.info._ZN43_GLOBAL__N__9ae7fba5_10_SoftMax_cu_9f978f6320softmax_warp_forwardIN3c108BFloat16EffLi4ELb0ELb0EEEvPT0_PKT_iiiPKbib,"",@"SHT_CUDA_INFO"
	.sectionflags	@""
	.align	4


	//----- nvinfo : EIATTR_CUDA_API_VERSION
	.align		4
        /*0000*/ 	.byte	0x04, 0x37
        /*0002*/ 	.short	(.L_7813 - .L_7812)
.L_7812:
        /*0004*/ 	.word	0x00000082


	//----- nvinfo : EIATTR_KPARAM_INFO
	.align		4
.L_7813:
        /*0008*/ 	.byte	0x04, 0x17
        /*000a*/ 	.short	(.L_7815 - .L_7814)
.L_7814:
        /*000c*/ 	.word	0x00000000
        /*0010*/ 	.short	0x0007
        /*0012*/ 	.short	0x002c
        /*0014*/ 	.byte	0x00, 0xf0, 0x05, 0x00


	//----- nvinfo : EIATTR_KPARAM_INFO
	.align		4
.L_7815:
        /*0018*/ 	.byte	0x04, 0x17
        /*001a*/ 	.short	(.L_7817 - .L_7816)
.L_7816:
        /*001c*/ 	.word	0x00000000
        /*0020*/ 	.short	0x0006
        /*0022*/ 	.short	0x0028
        /*0024*/ 	.byte	0x00, 0xf0, 0x11, 0x00


	//----- nvinfo : EIATTR_KPARAM_INFO
	.align		4
.L_7817:
        /*0028*/ 	.byte	0x04, 0x17
        /*002a*/ 	.short	(.L_7819 - .L_7818)
.L_7818:
        /*002c*/ 	.word	0x00000000
        /*0030*/ 	.short	0x0005
        /*0032*/ 	.short	0x0020
        /*0034*/ 	.byte	0x00, 0xf0, 0x21, 0x00


	//----- nvinfo : EIATTR_KPARAM_INFO
	.align		4
.L_7819:
        /*0038*/ 	.byte	0x04, 0x17
        /*003a*/ 	.short	(.L_7821 - .L_7820)
.L_7820:
        /*003c*/ 	.word	0x00000000
        /*0040*/ 	.short	0x0004
        /*0042*/ 	.short	0x0018
        /*0044*/ 	.byte	0x00, 0xf0, 0x11, 0x00


	//----- nvinfo : EIATTR_KPARAM_INFO
	.align		4
.L_7821:
        /*0048*/ 	.byte	0x04, 0x17
        /*004a*/ 	.short	(.L_7823 - .L_7822)
.L_7822:
        /*004c*/ 	.word	0x00000000
        /*0050*/ 	.short	0x0003
        /*0052*/ 	.short	0x0014
        /*0054*/ 	.byte	0x00, 0xf0, 0x11, 0x00


	//----- nvinfo : EIATTR_KPARAM_INFO
	.align		4
.L_7823:
        /*0058*/ 	.byte	0x04, 0x17
        /*005a*/ 	.short	(.L_7825 - .L_7824)
.L_7824:
        /*005c*/ 	.word	0x00000000
        /*0060*/ 	.short	0x0002
        /*0062*/ 	.short	0x0010
        /*0064*/ 	.byte	0x00, 0xf0, 0x11, 0x00


	//----- nvinfo : EIATTR_KPARAM_INFO
	.align		4
.L_7825:
        /*0068*/ 	.byte	0x04, 0x17
        /*006a*/ 	.short	(.L_7827 - .L_7826)
.L_7826:
        /*006c*/ 	.word	0x00000000
        /*0070*/ 	.short	0x0001
        /*0072*/ 	.short	0x0008
        /*0074*/ 	.byte	0x00, 0xf0, 0x21, 0x00


	//----- nvinfo : EIATTR_KPARAM_INFO
	.align		4
.L_7827:
        /*0078*/ 	.byte	0x04, 0x17
        /*007a*/ 	.short	(.L_7829 - .L_7828)
.L_7828:
        /*007c*/ 	.word	0x00000000
        /*0080*/ 	.short	0x0000
        /*0082*/ 	.short	0x0000
        /*0084*/ 	.byte	0x00, 0xf0, 0x21, 0x00


	//----- nvinfo : EIATTR_SPARSE_MMA_MASK
	.align		4
.L_7829:
        /*0088*/ 	.byte	0x03, 0x50
        /*008a*/ 	.short	0x0000


	//----- nvinfo : EIATTR_MAXREG_COUNT
	.align		4
        /*008c*/ 	.byte	0x03, 0x1b
        /*008e*/ 	.short	0x00ff


	//----- nvinfo : EIATTR_MERCURY_ISA_VERSION
	.align		4
        /*0090*/ 	.byte	0x03, 0x5f
        /*0092*/ 	.short	0x0101


	//----- nvinfo : EIATTR_COOP_GROUP_MASK_REGIDS
	.align		4
        /*0094*/ 	.byte	0x04, 0x29
        /*0096*/ 	.short	(.L_7831 - .L_7830)


	//   ....[0]....
.L_7830:
        /*0098*/ 	.word	0xffffffff


	//   ....[1]....
        /*009c*/ 	.word	0xffffffff


	//   ....[2]....
        /*00a0*/ 	.word	0xffffffff


	//   ....[3]....
        /*00a4*/ 	.word	0xffffffff


	//   ....[4]....
        /*00a8*/ 	.word	0xffffffff


	//   ....[5]....
        /*00ac*/ 	.word	0xffffffff


	//   ....[6]....
        /*00b0*/ 	.word	0xffffffff


	//   ....[7]....
        /*00b4*/ 	.word	0xffffffff


	//   ....[8]....
        /*00b8*/ 	.word	0xffffffff


	//   ....[9]....
        /*00bc*/ 	.word	0xffffffff


	//   ....[10]....
        /*00c0*/ 	.word	0xffffffff


	//   ....[11]....
        /*00c4*/ 	.word	0xffffffff


	//   ....[12]....
        /*00c8*/ 	.word	0xffffffff


	//   ....[13]....
        /*00cc*/ 	.word	0xffffffff


	//   ....[14]....
        /*00d0*/ 	.word	0xffffffff


	//   ....[15]....
        /*00d4*/ 	.word	0xffffffff


	//----- nvinfo : EIATTR_COOP_GROUP_INSTR_OFFSETS
	.align		4
.L_7831:
        /*00d8*/ 	.byte	0x04, 0x28
        /*00da*/ 	.short	(.L_7833 - .L_7832)


	//   ....[0]....
.L_7832:
        /*00dc*/ 	.word	0x00000220


	//   ....[1]....
        /*00e0*/ 	.word	0x00000230


	//   ....[2]....
        /*00e4*/ 	.word	0x00000280


	//   ....[3]....
        /*00e8*/ 	.word	0x00000290


	//   ....[4]....
        /*00ec*/ 	.word	0x000002e0


	//   ....[5]....
        /*00f0*/ 	.word	0x000002f0


	//   ....[6]....
        /*00f4*/ 	.word	0x00000340


	//   ....[7]....
        /*00f8*/ 	.word	0x00000350


	//   ....[8]....
        /*00fc*/ 	.word	0x00000420


	//   ....[9]....
        /*0100*/ 	.word	0x00000440


	//   ....[10]....
        /*0104*/ 	.word	0x00000460


	//   ....[11]....
        /*0108*/ 	.word	0x00000480


	//   ....[12]....
        /*010c*/ 	.word	0x000004a0


	//   ....[13]....
        /*0110*/ 	.word	0x000004c0


	//   ....[14]....
        /*0114*/ 	.word	0x000004e0


	//   ....[15]....
        /*0118*/ 	.word	0x00000500


	//----- nvinfo : EIATTR_EXIT_INSTR_OFFSETS
	.align		4
.L_7833:
        /*011c*/ 	.byte	0x04, 0x1c
        /*011e*/ 	.short	(.L_7835 - .L_7834)


	//   ....[0]....
.L_7834:
        /*0120*/ 	.word	0x00000510


	//   ....[1]....
        /*0124*/ 	.word	0x00000610


	//   ....[2]....
        /*0128*/ 	.word	0x00000620


	//   ....[3]....
        /*012c*/ 	.word	0x000006d0


	//----- nvinfo : EIATTR_CRS_STACK_SIZE
	.align		4
.L_7835:
        /*0130*/ 	.byte	0x04, 0x1e
        /*0132*/ 	.short	(.L_7837 - .L_7836)
.L_7836:
        /*0134*/ 	.word	0x00000000


	//----- nvinfo : EIATTR_CBANK_PARAM_SIZE
	.align		4
.L_7837:
        /*0138*/ 	.byte	0x03, 0x19
        /*013a*/ 	.short	0x002d


	//----- nvinfo : EIATTR_PARAM_CBANK
	.align		4
        /*013c*/ 	.byte	0x04, 0x0a
        /*013e*/ 	.short	(.L_7839 - .L_7838)
	.align		4
.L_7838:
        /*0140*/ 	.word	index@(.nv.constant0._ZN43_GLOBAL__N__9ae7fba5_10_SoftMax_cu_9f978f6320softmax_warp_forwardIN3c108BFloat16EffLi4ELb0ELb0EEEvPT0_PKT_iiiPKbib)
        /*0144*/ 	.short	0x0210
        /*0146*/ 	.short	0x002d


	//----- nvinfo : EIATTR_SW_WAR
	.align		4
.L_7839:
        /*0148*/ 	.byte	0x04, 0x36
        /*014a*/ 	.short	(.L_7841 - .L_7840)
.L_7840:
        /*014c*/ 	.word	0x00000008
.L_7841:


//--------------------- .nv.info._ZN43_GLOBAL__N__9ae7fba5_10_SoftMax_cu_9f978f6320softmax_warp_forwardIN3c108BFloat16EffLi3ELb0ELb0EEEvPT0_PKT_iiiPKbib --------------------------
	.section	.nv.info._ZN43_GLOBAL__N__9ae7fba5_10_SoftMax_cu_9f978f6320softmax_warp_forwardIN3c108BFloat16EffLi3ELb0ELb0EEEvPT0_PKT_iiiPKbib,"",@"SHT_CUDA_INFO"
	.sectionflags	@""
	.align	4


	//----- nvinfo : EIATTR_CUDA_API_VERSION
	.align		4
        /*0000*/ 	.byte	0x04, 0x37
        /*0002*/ 	.short	(.L_7843 - .L_7842)
.L_7842:
        /*0004*/ 	.word	0x00000082


	//----- nvinfo : EIATTR_KPARAM_INFO
	.align		4
.L_7843:
        /*0008*/ 	.byte	0x04, 0x17
        /*000a*/ 	.short	(.L_7845 - .L_7844)
.L_7844:
        /*000c*/ 	.word	0x00000000
        /*0010*/ 	.short	0x0007
        /*0012*/ 	.short	0x002c
        /*0014*/ 	.byte	0x00, 0xf0, 0x05, 0x00


	//----- nvinfo : EIATTR_KPARAM_INFO
	.align		4
.L_7845:
        /*0018*/ 	.byte	0x04, 0x17
        /*001a*/ 	.short	(.L_7847 - .L_7846)
.L_7846:
        /*001c*/ 	.word	0x00000000
        /*0020*/ 	.short	0x0006
        /*0022*/ 	.short	0x0028
        /*0024*/ 	.byte	0x00, 0xf0, 0x11, 0x00


	//----- nvinfo : EIATTR_KPARAM_INFO
	.align		4
.L_7847:
        /*0028*/ 	.byte	0x04, 0x17
        /*002a*/ 	.short	(.L_7849 - .L_7848)
.L_7848:
        /*002c*/ 	.word	0x00000000
        /*0030*/ 	.short	0x0005
        /*0032*/ 	.short	0x0020
        /*0034*/ 	.byte	0x00, 0xf0, 0x21, 0x00


	//----- nvinfo : EIATTR_KPARAM_INFO
	.align		4
.L_7849:
        /*0038*/ 	.byte	0x04, 0x17
        /*003a*/ 	.short	(.L_7851 - .L_7850)
.L_7850:
        /*003c*/ 	.word	0x00000000
        /*0040*/ 	.short	0x0004
        /*0042*/ 	.short	0x0018
        /*0044*/ 	.byte	0x00, 0xf0, 0x11, 0x00


	//----- nvinfo : EIATTR_KPARAM_INFO
	.align		4
.L_7851:
        /*0048*/ 	.byte	0x04, 0x17
        /*004a*/ 	.short	(.L_7853 - .L_7852)
.L_7852:
        /*004c*/ 	.word	0x00000000
        /*0050*/ 	.short	0x0003
        /*0052*/ 	.short	0x0014
        /*0054*/ 	.byte	0x00, 0xf0, 0x11, 0x00


	//----- nvinfo : EIATTR_KPARAM_INFO
	.align		4
.L_7853:
        /*0058*/ 	.byte	0x04, 0x17
        /*005a*/ 	.short	(.L_7855 - .L_7854)
.L_7854:
        /*005c*/ 	.word	0x00000000
        /*0060*/ 	.short	0x0002
        /*0062*/ 	.short	0x0010
        /*0064*/ 	.byte	0x00, 0xf0, 0x11, 0x00


	//----- nvinfo : EIATTR_KPARAM_INFO
	.align		4
.L_7855:
        /*0068*/ 	.byte	0x04, 0x17
        /*006a*/ 	.short	(.L_7857 - .L_7856)
.L_7856:
        /*006c*/ 	.word	0x00000000
        /*0070*/ 	.short	0x0001
        /*0072*/ 	.short	0x0008
        /*0074*/ 	.byte	0x00, 0xf0, 0x21, 0x00


	//----- nvinfo : EIATTR_KPARAM_INFO
	.align		4
.L_7857:
        /*0078*/ 	.byte	0x04, 0x17
        /*007a*/ 	.short	(.L_7859 - .L_7858)
.L_7858:
        /*007c*/ 	.word	0x00000000
        /*0080*/ 	.short	0x0000
        /*0082*/ 	.short	0x0000
        /*0084*/ 	.byte	0x00, 0xf0, 0x21, 0x00


	//----- nvinfo : EIATTR_SPARSE_MMA_MASK
	.align		4
.L_7859:
        /*0088*/ 	.byte	0x03, 0x50
        /*008a*/ 	.short	0x0000


	//----- nvinfo : EIATTR_MAXREG_COUNT
	.align		4
        /*008c*/ 	.byte	0x03, 0x1b
        /*008e*/ 	.short	0x00ff


	//----- nvinfo : EIATTR_MERCURY_ISA_VERSION
	.align		4
        /*0090*/ 	.byte	0x03, 0x5f
        /*0092*/ 	.short	0x0101


	//----- nvinfo : EIATTR_COOP_GROUP_MASK_REGIDS
	.align		4
        /*0094*/ 	.byte	0x04, 0x29
        /*0096*/ 	.short	(.L_7861 - .L_7860)


	//   ....[0]....
.L_7860:
        /*0098*/ 	.word	0xffffffff


	//   ....[1]....
        /*009c*/ 	.word	0xffffffff


	//   ....[2]....
        /*00a0*/ 	.word	0xffffffff


	//   ....[3]....
        /*00a4*/ 	.word	0xffffffff


	//   ....[4]....
        /*00a8*/ 	.word	0xffffffff


	//   ....[5]....
        /*00ac*/ 	.word	0xffffffff


	//   ....[6]....
        /*00b0*/ 	.word	0xffffffff


	//   ....[7]....
        /*00b4*/ 	.word	0xffffffff


	//   ....[8]....
        /*00b8*/ 	.word	0xffffffff


	//   ....[9]....
        /*00bc*/ 	.word	0xffffffff


	//   ....[10]....
        /*00c0*/ 	.word	0xffffffff


	//   ....[11]....
        /*00c4*/ 	.word	0xffffffff


	//----- nvinfo : EIATTR_COOP_GROUP_INSTR_OFFSETS
	.align		4
.L_7861:
        /*00c8*/ 	.byte	0x04, 0x28
        /*00ca*/ 	.short	(.L_7863 - .L_7862)


	//   ....[0]....
.L_7862:
        /*00cc*/ 	.word	0x00000220


	//   ....[1]....
        /*00d0*/ 	.word	0x00000230


	//   ....[2]....
        /*00d4*/ 	.word	0x00000280


	//   ....[3]....
        /*00d8*/ 	.word	0x00000290


	//   ....[4]....
        /*00dc*/ 	.word	0x000002e0


	//   ....[5]....
        /*00e0*/ 	.word	0x000002f0


	//   ....[6]....
        /*00e4*/ 	.word	0x000003c0


	//   ....[7]....
        /*00e8*/ 	.word	0x000003e0


	//   ....[8]....
        /*00ec*/ 	.word	0x00000400


	//   ....[9]....
        /*00f0*/ 	.word	0x00000420


	//   ....[10]....
        /*00f4*/ 	.word	0x00000440


	//   ....[11]....
        /*00f8*/ 	.word	0x00000460


	//----- nvinfo : EIATTR_EXIT_INSTR_OFFSETS
	.align		4
.L_7863:
        /*00fc*/ 	.byte	0x04, 0x1c
        /*00fe*/ 	.short	(.L_7865 - .L_7864)


	//   ....[0]....
.L_7864:
        /*0100*/ 	.word	0x00000470


	//   ....[1]....
        /*0104*/ 	.word	0x00000570


	//   ....[2]....
        /*0108*/ 	.word	0x00000580


	//   ....[3]....
        /*010c*/ 	.word	0x00000630


	//----- nvinfo : EIATTR_CRS_STACK_SIZE
	.align		4
.L_7865:
        /*0110*/ 	.byte	0x04, 0x1e
        /*0112*/ 	.short	(.L_7867 - .L_7866)
.L_7866:
        /*0114*/ 	.word	0x00000000


	//----- nvinfo : EIATTR_CBANK_PARAM_SIZE
	.align		4
.L_7867:
        /*0118*/ 	.byte	0x03, 0x19
        /*011a*/ 	.short	0x002d


	//----- nvinfo : EIATTR_PARAM_CBANK
	.align		4
        /*011c*/ 	.byte	0x04, 0x0a
        /*011e*/ 	.short	(.L_7869 - .L_7868)
	.align		4
.L_7868:
        /*0120*/ 	.word	index@(.nv.constant0._ZN43_GLOBAL__N__9ae7fba5_10_SoftMax_cu_9f978f6320softmax_warp_forwardIN3c108BFloat16EffLi3ELb0ELb0EEEvPT0_PKT_iiiPKbib)
        /*0124*/ 	.short	0x0210
        /*0126*/ 	.short	0x002d


	//----- nvinfo : EIATTR_SW_WAR
	.align		4
.L_7869:
        /*0128*/ 	.byte	0x04, 0x36
        /*012a*/ 	.short	(.L_7871 - .L_7870)
.L_7870:
        /*012c*/ 	.word	0x00000008
.L_7871:


//--------------------- .nv.info._ZN43_GLOBAL__N__9ae7fba5_10_SoftMax_cu_9f978f6320softmax_warp_forwardIN3c108BFloat16EffLi2ELb0ELb0EEEvPT0_PKT_iiiPKbib --------------------------
	.section	.nv.info._ZN43_GLOBAL__N__9ae7fba5_10_SoftMax_cu_9f978f6320softmax_warp_forwardIN3c108BFloat16EffLi2ELb0ELb0EEEvPT0_PKT_iiiPKbib,"",@"SHT_CUDA_INFO"
	.sectionflags	@""
	.align	4


	//----- nvinfo : EIATTR_CUDA_API_VERSION
	.align		4
        /*0000*/ 	.byte	0x04, 0x37
        /*0002*/ 	.short	(.L_7873 - .L_7872)
.L_7872:
        /*0004*/ 	.word	0x00000082


	//----- nvinfo : EIATTR_KPARAM_INFO
	.align		4
.L_7873:
        /*0008*/ 	.byte	0x04, 0x17
        /*000a*/ 	.short	(.L_7875 - .L_7874)
.L_7874:
        /*000c*/ 	.word	0x00000000
        /*0010*/ 	.short	0x0007
        /*0012*/ 	.short	0x002c
        /*0014*/ 	.byte	0x00, 0xf0, 0x05, 0x00


	//----- nvinfo : EIATTR_KPARAM_INFO
	.align		4
.L_7875:
        /*0018*/ 	.byte	0x04, 0x17
        /*001a*/ 	.short	(.L_7877 - .L_7876)
.L_7876:
        /*001c*/ 	.word	0x00000000
        /*0020*/ 	.short	0x0006
        /*0022*/ 	.short	0x0028
        /*0024*/ 	.byte	0x00, 0xf0, 0x11, 0x00


	//----- nvinfo : EIATTR_KPARAM_INFO
	.align		4
.L_7877:
        /*0028*/ 	.byte	0x04, 0x17
        /*002a*/ 	.short	(.L_7879 - .L_7878)
.L_7878:
        /*002c*/ 	.word	0x00000000
        /*0030*/ 	.short	0x0005
        /*0032*/ 	.short	0x0020
        /*0034*/ 	.byte	0x00, 0xf0, 0x21, 0x00


	//----- nvinfo : EIATTR_KPARAM_INFO
	.align		4
.L_7879:
        /*0038*/ 	.byte	0x04, 0x17
        /*003a*/ 	.short	(.L_7881 - .L_7880)
.L_7880:
        /*003c*/ 	.word	0x00000000
        /*0040*/ 	.short	0x0004
        /*0042*/ 	.short	0x0018
        /*0044*/ 	.byte	0x00, 0xf0, 0x11, 0x00


	//----- nvinfo : EIATTR_KPARAM_INFO
	.align		4
.L_7881:
        /*0048*/ 	.byte	0x04, 0x17
        /*004a*/ 	.short	(.L_7883 - .L_7882)
.L_7882:
        /*004c*/ 	.word	0x00000000
        /*0050*/ 	.short	0x0003
        /*0052*/ 	.short	0x0014
        /*0054*/ 	.byte	0x00, 0xf0, 0x11, 0x00


	//----- nvinfo : EIATTR_KPARAM_INFO
	.align		4
.L_7883:
        /*0058*/ 	.byte	0x04, 0x17
        /*005a*/ 	.short	(.L_7885 - .L_7884)
.L_7884:
        /*005c*/ 	.word	0x00000000
        /*0060*/ 	.short	0x0002
        /*0062*/ 	.short	0x0010
        /*0064*/ 	.byte	0x00, 0xf0, 0x11, 0x00


	//----- nvinfo : EIATTR_KPARAM_INFO
	.align		4
.L_7885:
        /*0068*/ 	.byte	0x04, 0x17
        /*006a*/ 	.short	(.L_7887 - .L_7886)
.L_7886:
        /*006c*/ 	.word	0x00000000
        /*0070*/ 	.short	0x0001
        /*0072*/ 	.short	0x0008
        /*0074*/ 	.byte	0x00, 0xf0, 0x21, 0x00


	//----- nvinfo : EIATTR_KPARAM_INFO
	.align		4
.L_7887:
        /*0078*/ 	.byte	0x04, 0x17
        /*007a*/ 	.short	(.L_7889 - .L_7888)
.L_7888:
        /*007c*/ 	.word	0x00000000
        /*0080*/ 	.short	0x0000
        /*0082*/ 	.short	0x0000
        /*0084*/ 	.byte	0x00, 0xf0, 0x21, 0x00


	//----- nvinfo : EIATTR_SPARSE_MMA_MASK
	.align		4
.L_7889:
        /*0088*/ 	.byte	0x03, 0x50
        /*008a*/ 	.short	0x0000


	//----- nvinfo : EIATTR_MAXREG_COUNT
	.align		4
        /*008c*/ 	.byte	0x03, 0x1b
        /*008e*/ 	.short	0x00ff


	//----- nvinfo : EIATTR_MERCURY_ISA_VERSION
	.align		4
        /*0090*/ 	.byte	0x03, 0x5f
        /*0092*/ 	.short	0x0101


	//----- nvinfo : EIATTR_COOP_GROUP_MASK_REGIDS
	.align		4
        /*0094*/ 	.byte	0x04, 0x29
        /*0096*/ 	.short	(.L_7891 - .L_7890)


	//   ....[0]....
.L_7890:
        /*0098*/ 	.word	0xffffffff


	//   ....[1]....
        /*009c*/ 	.word	0xffffffff


	//   ....[2]....
        /*00a0*/ 	.word	0xffffffff


	//   ....[3]....
        /*00a4*/ 	.word	0xffffffff


	//   ....[4]....
        /*00a8*/ 	.word	0xffffffff


	//   ....[5]....
        /*00ac*/ 	.word	0xffffffff


	//   ....[6]....
        /*00b0*/ 	.word	0xffffffff


	//   ....[7]....
        /*00b4*/ 	.word	0xffffffff


	//----- nvinfo : EIATTR_COOP_GROUP_INSTR_OFFSETS
	.align		4
.L_7891:
        /*00b8*/ 	.byte	0x04, 0x28
        /*00ba*/ 	.short	(.L_7893 - .L_7892)


	//   ....[0]....
.L_7892:
        /*00bc*/ 	.word	0x00000220


	//   ....[1]....
        /*00c0*/ 	.word	0x00000230


	//   ....[2]....
        /*00c4*/ 	.word	0x00000280


	//   ....[3]....
        /*00c8*/ 	.word	0x00000290


	//   ....[4]....
        /*00cc*/ 	.word	0x00000360


	//   ....[5]....
        /*00d0*/ 	.word	0x00000380


	//   ....[6]....
        /*00d4*/ 	.word	0x000003a0


	//   ....[7]....
        /*00d8*/ 	.word	0x000003c0


	//----- nvinfo : EIATTR_EXIT_INSTR_OFFSETS
	.align		4
.L_7893:
        /*00dc*/ 	.byte	0x04, 0x1c
        /*00de*/ 	.short	(.L_7895 - .L_7894)


	//   ....[0]....
.L_7894:
        /*00e0*/ 	.word	0x000003d0


	//   ....[1]....
        /*00e4*/ 	.word	0x000004d0


	//   ....[2]....
        /*00e8*/ 	.word	0x000004e0


	//   ....[3]....
        /*00ec*/ 	.word	0x00000590


	//----- nvinfo : EIATTR_CRS_STACK_SIZE
	.align		4
.L_7895:
        /*00f0*/ 	.byte	0x04, 0x1e
        /*00f2*/ 	.short	(.L_7897 - .L_7896)
.L_7896:
        /*00f4*/ 	.word	0x00000000


	//----- nvinfo : EIATTR_CBANK_PARAM_SIZE
	.align		4
.L_7897:
        /*00f8*/ 	.byte	0x03, 0x19
        /*00fa*/ 	.short	0x002d


	//----- nvinfo : EIATTR_PARAM_CBANK
	.align		4
        /*00fc*/ 	.byte	0x04, 0x0a
        /*00fe*/ 	.short	(.L_7899 - .L_7898)
	.align		4
.L_7898:
        /*0100*/ 	.word	index@(.nv.constant0._ZN43_GLOBAL__N__9ae7fba5_10_SoftMax_cu_9f978f6320softmax_warp_forwardIN3c108BFloat16EffLi2ELb0ELb0EEEvPT0_PKT_iiiPKbib)
        /*0104*/ 	.short	0x0210
        /*0106*/ 	.short	0x002d


	//----- nvinfo : EIATTR_SW_WAR
	.align		4
.L_7899:
        /*0108*/ 	.byte	0x04, 0x36
        /*010a*/ 	.short	(.L_7901 - .L_7900)
.L_7900:
        /*010c*/ 	.word	0x00000008
.L_7901:


//--------------------- .nv.info._ZN43_GLOBAL__N__9ae7fba5_10_SoftMax_cu_9f978f6320softmax_warp_forwardIN3c108BFloat16EffLi1ELb0ELb0EEEvPT0_PKT_iiiPKbib --------------------------
	.section	.nv.info._ZN43_GLOBAL__N__9ae7fba5_10_SoftMax_cu_9f978f6320softmax_warp_forwardIN3c108BFloat16EffLi1ELb0ELb0EEEvPT0_PKT_iiiPKbib,"",@"SHT_CUDA_INFO"
	.sectionflags	@""
	.align	4


	//----- nvinfo : EIATTR_CUDA_API_VERSION
	.align		4
        /*0000*/ 	.byte	0x04, 0x37
        /*0002*/ 	.short	(.L_7903 - .L_7902)
.L_7902:
        /*0004*/ 	.word	0x00000082


	//----- nvinfo : EIATTR_KPARAM_INFO
	.align		4
.L_7903:
        /*0008*/ 	.byte	0x04, 0x17
        /*000a*/ 	.short	(.L_7905 - .L_7904)
.L_7904:
        /*000c*/ 	.word	0x00000000
        /*0010*/ 	.short	0x0007
        /*0012*/ 	.short	0x002c
        /*0014*/ 	.byte	0x00, 0xf0, 0x05, 0x00


	//----- nvinfo : EIATTR_KPARAM_INFO
	.align		4
.L_7905:
        /*0018*/ 	.byte	0x04, 0x17
        /*001a*/ 	.short	(.L_7907 - .L_7906)
.L_7906:
        /*001c*/ 	.word	0x00000000
        /*0020*/ 	.short	0x0006
        /*0022*/ 	.short	0x0028
        /*0024*/ 	.byte	0x00, 0xf0, 0x11, 0x00


	//----- nvinfo : EIATTR_KPARAM_INFO
	.align		4
.L_7907:
        /*0028*/ 	.byte	0x04, 0x17
        /*002a*/ 	.short	(.L_7909 - .L_7908)
.L_7908:
        /*002c*/ 	.word	0x00000000
        /*0030*/ 	.short	0x0005
        /*0032*/ 	.short	0x0020
        /*0034*/ 	.byte	0x00, 0xf0, 0x21, 0x00


	//----- nvinfo : EIATTR_KPARAM_INFO
	.align		4
.L_7909:
        /*0038*/ 	.byte	0x04, 0x17
        /*003a*/ 	.short	(.L_7911 - .L_7910)
.L_7910:
        /*003c*/ 	.word	0x00000000
        /*0040*/ 	.short	0x0004
        /*0042*/ 	.short	0x0018
        /*0044*/ 	.byte	0x00, 0xf0, 0x11, 0x00


	//----- nvinfo : EIATTR_KPARAM_INFO
	.align		4
.L_7911:
        /*0048*/ 	.byte	0x04, 0x17
        /*004a*/ 	.short	(.L_7913 - .L_7912)
.L_7912:
        /*004c*/ 	.word	0x00000000
        /*0050*/ 	.short	0x0003
        /*0052*/ 	.short	0x0014
        /*0054*/ 	.byte	0x00, 0xf0, 0x11, 0x00


	//----- nvinfo : EIATTR_KPARAM_INFO
	.align		4
.L_7913:
        /*0058*/ 	.byte	0x04, 0x17
        /*005a*/ 	.short	(.L_7915 - .L_7914)
.L_7914:
        /*005c*/ 	.word	0x00000000
        /*0060*/ 	.short	0x0002
        /*0062*/ 	.short	0x0010
        /*0064*/ 	.byte	0x00, 0xf0, 0x11, 0x00


	//----- nvinfo : EIATTR_KPARAM_INFO
	.align		4
.L_7915:
        /*0068*/ 	.byte	0x04, 0x17
        /*006a*/ 	.short	(.L_7917 - .L_7916)
.L_7916:
        /*006c*/ 	.word	0x00000000
        /*0070*/ 	.short	0x0001
        /*0072*/ 	.short	0x0008
        /*0074*/ 	.byte	0x00, 0xf0, 0x21, 0x00


	//----- nvinfo : EIATTR_KPARAM_INFO
	.align		4
.L_7917:
        /*0078*/ 	.byte	0x04, 0x17
        /*007a*/ 	.short	(.L_7919 - .L_7918)
.L_7918:
        /*007c*/ 	.word	0x00000000
        /*0080*/ 	.short	0x0000
        /*0082*/ 	.short	0x0000
        /*0084*/ 	.byte	0x00, 0xf0, 0x21, 0x00


	//----- nvinfo : EIATTR_SPARSE_MMA_MASK
	.align		4
.L_7919:
        /*0088*/ 	.byte	0x03, 0x50
        /*008a*/ 	.short	0x0000


	//----- nvinfo : EIATTR_MAXREG_COUNT
	.align		4
        /*008c*/ 	.byte	0x03, 0x1b
        /*008e*/ 	.short	0x00ff


	//----- nvinfo : EIATTR_MERCURY_ISA_VERSION
	.align		4
        /*0090*/ 	.byte	0x03, 0x5f
        /*0092*/ 	.short	0x0101


	//----- nvinfo : EIATTR_COOP_GROUP_MASK_REGIDS
	.align		4
        /*0094*/ 	.byte	0x04, 0x29
        /*0096*/ 	.short	(.L_7921 - .L_7920)


	//   ....[0]....
.L_7920:
        /*0098*/ 	.word	0xffffffff


	//   ....[1]....
        /*009c*/ 	.word	0xffffffff


	//   ....[2]....
        /*00a0*/ 	.word	0xffffffff


	//   ....[3]....
        /*00a4*/ 	.word	0xffffffff


	//----- nvinfo : EIATTR_COOP_GROUP_INSTR_OFFSETS
	.align		4
.L_7921:
        /*00a8*/ 	.byte	0x04, 0x28
        /*00aa*/ 	.short	(.L_7923 - .L_7922)


	//   ....[0]....
.L_7922:
        /*00ac*/ 	.word	0x00000220


	//   ....[1]....
        /*00b0*/ 	.word	0x00000230


	//   ....[2]....
        /*00b4*/ 	.word	0x00000300


	//   ....[3]....
        /*00b8*/ 	.word	0x00000320


	//----- nvinfo : EIATTR_EXIT_INSTR_OFFSETS
	.align		4
.L_7923:
        /*00bc*/ 	.byte	0x04, 0x1c
        /*00be*/ 	.short	(.L_7925 - .L_7924)


	//   ....[0]....
.L_7924:
        /*00c0*/ 	.word	0x00000330


	//   ....[1]....
        /*00c4*/ 	.word	0x00000430


	//   ....[2]....
        /*00c8*/ 	.word	0x00000440


	//   ....[3]....
        /*00cc*/ 	.word	0x000004f0


	//----- nvinfo : EIATTR_CRS_STACK_SIZE
	.align		4
.L_7925:
        /*00d0*/ 	.byte	0x04, 0x1e
        /*00d2*/ 	.short	(.L_7927 - .L_7926)
.L_7926:
        /*00d4*/ 	.word	0x00000000


	//----- nvinfo : EIATTR_CBANK_PARAM_SIZE
	.align		4
.L_7927:
        /*00d8*/ 	.byte	0x03, 0x19
        /*00da*/ 	.short	0x002d


	//----- nvinfo : EIATTR_PARAM_CBANK
	.align		4
        /*00dc*/ 	.byte	0x04, 0x0a
        /*00de*/ 	.short	(.L_7929 - .L_7928)
	.align		4
.L_7928:
        /*00e0*/ 	.word	index@(.nv.constant0._ZN43_GLOBAL__N__9ae7fba5_10_SoftMax_cu_9f978f6320softmax_warp_forwardIN3c108BFloat16EffLi1ELb0ELb0EEEvPT0_PKT_iiiPKbib)
        /*00e4*/ 	.short	0x0210
        /*00e6*/ 	.short	0x002d


	//----- nvinfo : EIATTR_SW_WAR
	.align		4
.L_7929:
        /*00e8*/ 	.byte	0x04, 0x36
        /*00ea*/ 	.short	(.L_7931 - .L_7930)
.L_7930:
        /*00ec*/ 	.word	0x00000008
.L_7931:


//--------------------- .nv.info._ZN43_GLOBAL__N__9ae7fba5_10_SoftMax_cu_9f978f6320softmax_warp_forwardIN3c108BFloat16EffLi0ELb0ELb0EEEvPT0_PKT_iiiPKbib --------------------------
	.section	.nv.info._ZN43_GLOBAL__N__9ae7fba5_10_SoftMax_cu_9f978f6320softmax_warp_forwardIN3c108BFloat16EffLi0ELb0ELb0EEEvPT0_PKT_iiiPKbib,"",@"SHT_CUDA_INFO"
	.sectionflags	@""
	.align	4


	//----- nvinfo : EIATTR_CUDA_API_VERSION
	.align		4
        /*0000*/ 	.byte	0x04, 0x37
        /*0002*/ 	.short	(.L_7933 - .L_7932)
.L_7932:
        /*0004*/ 	.word	0x00000082


	//----- nvinfo : EIATTR_KPARAM_INFO
	.align		4
.L_7933:
        /*0008*/ 	.byte	0x04, 0x17
        /*000a*/ 	.short	(.L_7935 - .L_7934)
.L_7934:
        /*000c*/ 	.word	0x00000000
        /*0010*/ 	.short	0x0007
        /*0012*/ 	.short	0x002c
        /*0014*/ 	.byte	0x00, 0xf0, 0x05, 0x00


	//----- nvinfo : EIATTR_KPARAM_INFO
	.align		4
.L_7935:
        /*0018*/ 	.byte	0x04, 0x17
        /*001a*/ 	.short	(.L_7937 - .L_7936)
.L_7936:
        /*001c*/ 	.word	0x00000000
        /*0020*/ 	.short	0x0006
        /*0022*/ 	.short	0x0028
        /*0024*/ 	.byte	0x00, 0xf0, 0x11, 0x00


	//----- nvinfo : EIATTR_KPARAM_INFO
	.align		4
.L_7937:
        /*0028*/ 	.byte	0x04, 0x17
        /*002a*/ 	.short	(.L_7939 - .L_7938)
.L_7938:
        /*002c*/ 	.word	0x00000000
        /*0030*/ 	.short	0x0005
        /*0032*/ 	.short	0x0020
        /*0034*/ 	.byte	0x00, 0xf0, 0x21, 0x00


	//----- nvinfo : EIATTR_KPARAM_INFO
	.align		4
.L_7939:
        /*0038*/ 	.byte	0x04, 0x17
        /*003a*/ 	.short	(.L_7941 - .L_7940)
.L_7940:
        /*003c*/ 	.word	0x00000000
        /*0040*/ 	.short	0x0004
        /*0042*/ 	.short	0x0018
        /*0044*/ 	.byte	0x00, 0xf0, 0x11, 0x00


	//----- nvinfo : EIATTR_KPARAM_INFO
	.align		4
.L_7941:
        /*0048*/ 	.byte	0x04, 0x17
        /*004a*/ 	.short	(.L_7943 - .L_7942)
.L_7942:
        /*004c*/ 	.word	0x00000000
        /*0050*/ 	.short	0x0003
        /*0052*/ 	.short	0x0014
        /*0054*/ 	.byte	0x00, 0xf0, 0x11, 0x00


	//----- nvinfo : EIATTR_KPARAM_INFO
	.align		4
.L_7943:
        /*0058*/ 	.byte	0x04, 0x17
        /*005a*/ 	.short	(.L_7945 - .L_7944)
.L_7944:
        /*005c*/ 	.word	0x00000000
        /*0060*/ 	.short	0x0002
        /*0062*/ 	.short	0x0010
        /*0064*/ 	.byte	0x00, 0xf0, 0x11, 0x00


	//----- nvinfo : EIATTR_KPARAM_INFO
	.align		4
.L_7945:
        /*0068*/ 	.byte	0x04, 0x17
        /*006a*/ 	.short	(.L_7947 - .L_7946)
.L_7946:
        /*006c*/ 	.word	0x00000000
        /*0070*/ 	.short	0x0001
        /*0072*/ 	.short	0x0008
        /*0074*/ 	.byte	0x00, 0xf0, 0x21, 0x00


	//----- nvinfo : EIATTR_KPARAM_INFO
	.align		4
.L_7947:
        /*0078*/ 	.byte	0x04, 0x17
        /*007a*/ 	.short	(.L_7949 - .L_7948)
.L_7948:
        /*007c*/ 	.word	0x00000000
        /*0080*/ 	.short	0x0000
        /*0082*/ 	.short	0x0000
        /*0084*/ 	.byte	0x00, 0xf0, 0x21, 0x00


	//----- nvinfo : EIATTR_SPARSE_MMA_MASK
	.align		4
.L_7949:
        /*0088*/ 	.byte	0x03, 0x50
        /*008a*/ 	.short	0x0000


	//----- nvinfo : EIATTR_MAXREG_COUNT
	.align		4
        /*008c*/ 	.byte	0x03, 0x1b
        /*008e*/ 	.short	0x00ff


	//----- nvinfo : EIATTR_MERCURY_ISA_VERSION
	.align		4
        /*0090*/ 	.byte	0x03, 0x5f
        /*0092*/ 	.short	0x0101


	//----- nvinfo : EIATTR_EXIT_INSTR_OFFSETS
	.align		4
        /*0094*/ 	.byte	0x04, 0x1c
        /*0096*/ 	.short	(.L_7951 - .L_7950)


	//   ....[0]....
.L_7950:
        /*0098*/ 	.word	0x00000220


	//   ....[1]....
        /*009c*/ 	.word	0x00000390


	//   ....[2]....
        /*00a0*/ 	.word	0x000003a0


	//   ....[3]....
        /*00a4*/ 	.word	0x00000450


	//----- nvinfo : EIATTR_CRS_STACK_SIZE
	.align		4
.L_7951:
        /*00a8*/ 	.byte	0x04, 0x1e
        /*00aa*/ 	.short	(.L_7953 - .L_7952)
.L_7952:
        /*00ac*/ 	.word	0x00000000


	//----- nvinfo : EIATTR_CBANK_PARAM_SIZE
	.align		4
.L_7953:
        /*00b0*/ 	.byte	0x03, 0x19
        /*00b2*/ 	.short	0x002d


	//----- nvinfo : EIATTR_PARAM_CBANK
	.align		4
        /*00b4*/ 	.byte	0x04, 0x0a
        /*00b6*/ 	.short	(.L_7955 - .L_7954)
	.align		4
.L_7954:
        /*00b8*/ 	.word	index@(.nv.constant0._ZN43_GLOBAL__N__9ae7fba5_10_SoftMax_cu_9f978f6320softmax_warp_forwardIN3c108BFloat16EffLi0ELb0ELb0EEEvPT0_PKT_iiiPKbib)
        /*00bc*/ 	.short	0x0210
        /*00be*/ 	.short	0x002d


	//----- nvinfo : EIATTR_SW_WAR
	.align		4
.L_7955:
        /*00c0*/ 	.byte	0x04, 0x36
        /*00c2*/ 	.short	(.L_7957 - .L_7956)
.L_7956:
        /*00c4*/ 	.word	0x00000008
.L_7957:


//--------------------- .nv.info._ZN43_GLOBAL__N__9ae7fba5_10_SoftMax_cu_9f978f6320softmax_warp_forwardIN3c108BFloat16ES2_fLi11ELb0ELb0EEEvPT0_PKT_iiiPKbib --------------------------
	.section	.nv.info._ZN43_GLOBAL__N__9ae7fba5_10_SoftMax_cu_9f978f6320softmax_warp_forwardIN3c108BFloat16ES2_fLi11ELb0ELb0EEEvPT0_PKT_iiiPKbib,"",@"SHT_CUDA_INFO"
	.sectionflags	@""
	.align	4


	//----- nvinfo : EIATTR_CUDA_API_VERSION
	.align		4
        /*0000*/ 	.byte	0x04, 0x37
        /*0002*/ 	.short	(.L_7959 - .L_7958)
.L_7958:
        /*0004*/ 	.word	0x00000082


	//----- nvinfo : EIATTR_KPARAM_INFO
	.align		4
.L_7959:
        /*0008*/ 	.byte	0x04, 0x17
        /*000a*/ 	.short	(.L_7961 - .L_7960)
.L_7960:
        /*000c*/ 	.word	0x00000000
        /*0010*/ 	.short	0x0007
        /*0012*/ 	.short	0x002c
        /*0014*/ 	.byte	0x00, 0xf0, 0x05, 0x00


	//----- nvinfo : EIATTR_KPARAM_INFO
	.align		4
.L_7961:
        /*0018*/ 	.byte	0x04, 0x17
        /*001a*/ 	.short	(.L_7963 - .L_7962)
.L_7962:
        /*001c*/ 	.word	0x00000000
        /*0020*/ 	.short	0x0006
        /*0022*/ 	.short	0x0028
        /*0024*/ 	.byte	0x00, 0xf0, 0x11, 0x00


	//----- nvinfo : EIATTR_KPARAM_INFO
	.align		4
.L_7963:
        /*0028*/ 	.byte	0x04, 0x17
        /*002a*/ 	.short	(.L_7965 - .L_7964)
.L_7964:
        /*002c*/ 	.word	0x00000000
        /*0030*/ 	.short	0x0005
        /*0032*/ 	.short	0x0020
        /*0034*/ 	.byte	0x00, 0xf0, 0x21, 0x00


	//----- nvinfo : EIATTR_KPARAM_INFO
	.align		4
.L_7965:
        /*0038*/ 	.byte	0x04, 0x17
        /*003a*/ 	.short	(.L_7967 - .L_7966)
.L_7966:
        /*003c*/ 	.word	0x00000000
        /*0040*/ 	.short	0x0004
        /*0042*/ 	.short	0x0018
        /*0044*/ 	.byte	0x00, 0xf0, 0x11, 0x00


	//----- nvinfo : EIATTR_KPARAM_INFO
	.align		4
.L_7967:
        /*0048*/ 	.byte	0x04, 0x17
        /*004a*/ 	.short	(.L_7969 - .L_7968)
.L_7968:
        /*004c*/ 	.word	0x00000000
        /*0050*/ 	.short	0x0003
        /*0052*/ 	.short	0x0014
        /*0054*/ 	.byte	0x00, 0xf0, 0x11, 0x00


	//----- nvinfo : EIATTR_KPARAM_INFO
	.align		4
.L_7969:
        /*0058*/ 	.byte	0x04, 0x17
        /*005a*/ 	.short	(.L_7971 - .L_7970)
.L_7970:
        /*005c*/ 	.word	0x00000000
        /*0060*/ 	.short	0x0002
        /*0062*/ 	.short	0x0010
        /*0064*/ 	.byte	0x00, 0xf0, 0x11, 0x00


	//----- nvinfo : EIATTR_KPARAM_INFO
	.align		4
.L_7971:
        /*0068*/ 	.byte	0x04, 0x17
        /*006a*/ 	.short	(.L_7973 - .L_7972)
.L_7972:
        /*006c*/ 	.word	0x00000000
        /*0070*/ 	.short	0x0001
        /*0072*/ 	.short	0x0008
        /*0074*/ 	.byte	0x00, 0xf0, 0x21, 0x00


	//----- nvinfo : EIATTR_KPARAM_INFO
	.align		4
.L_7973:
        /*0078*/ 	.byte	0x04, 0x17
        /*007a*/ 	.short	(.L_7975 - .L_7974)
.L_7974:
        /*007c*/ 	.word	0x00000000
        /*0080*/ 	.short	0x0000
        /*0082*/ 	.short	0x0000
        /*0084*/ 	.byte	0x00, 0xf0, 0x21, 0x00


	//----- nvinfo : EIATTR_SPARSE_MMA_MASK
	.align		4
.L_7975:
        /*0088*/ 	.byte	0x03, 0x50
        /*008a*/ 	.short	0x0000


	//----- nvinfo : EIATTR_MAXREG_COUNT
	.align		4
        /*008c*/ 	.byte	0x03, 0x1b
        /*008e*/ 	.short	0x00ff


	//----- nvinfo : EIATTR_MERCURY_ISA_VERSION
	.align		4
        /*0090*/ 	.byte	0x03, 0x5f
        /*0092*/ 	.short	0x0101


	//----- nvinfo : EIATTR_COOP_GROUP_MASK_REGIDS
	.align		4
        /*0094*/ 	.byte	0x04, 0x29
        /*0096*/ 	.short	(.L_7977 - .L_7976)


	//   ....[0]....
.L_7976:
        /*0098*/ 	.word	0xffffffff


	//   ....[1]....
        /*009c*/ 	.word	0xffffffff


	//   ....[2]....
        /*00a0*/ 	.word	0xffffffff


	//   ....[3]....
        /*00a4*/ 	.word	0xffffffff


	//   ....[4]....
        /*00a8*/ 	.word	0xffffffff


	//   ....[5]....
        /*00ac*/ 	.word	0xffffffff


	//   ....[6]....
        /*00b0*/ 	.word	0xffffffff


	//   ....[7]....
        /*00b4*/ 	.word	0xffffffff


	//   ....[8]....
        /*00b8*/ 	.word	0xffffffff


	//   ....[9]....
        /*00bc*/ 	.word	0xffffffff


	//----- nvinfo : EIATTR_COOP_GROUP_INSTR_OFFSETS
	.align		4
.L_7977:
        /*00c0*/ 	.byte	0x04, 0x28
        /*00c2*/ 	.short	(.L_7979 - .L_7978)


	//   ....[0]....
.L_7978:
        /*00c4*/ 	.word	0x00001cd0


	//   ....[1]....
        /*00c8*/ 	.word	0x00001d00


	//   ....[2]....
        /*00cc*/ 	.word	0x00001d30


	//   ....[3]....
        /*00d0*/ 	.word	0x00001d60


	//   ....[4]....
        /*00d4*/ 	.word	0x00001d90


	//   ....[5]....
        /*00d8*/ 	.word	0x00002dc0


	//   ....[6]....
        /*00dc*/ 	.word	0x00002de0


	//   ....[7]....
        /*00e0*/ 	.word	0x00002e00


	//   ....[8]....
        /*00e4*/ 	.word	0x00002e20


	//   ....[9]....
        /*00e8*/ 	.word	0x00002e40


	//----- nvinfo : EIATTR_EXIT_INSTR_OFFSETS
	.align		4
.L_7979:
        /*00ec*/ 	.byte	0x04, 0x1c
        /*00ee*/ 	.short	(.L_7981 - .L_7980)


	//   ....[0]....
.L_7980:
        /*00f0*/ 	.word	0x00002e60


	//   ....[1]....
        /*00f4*/ 	.word	0x00002e80


	//   ....[2]....
        /*00f8*/ 	.word	0x00002f30


	//   ....[3]....
        /*00fc*/ 	.word	0x00002fb0


	//   ....[4]....
        /*0100*/ 	.word	0x00003030


	//   ....[5]....
        /*0104*/ 	.word	0x000030b0


	//   ....[6]....
        /*0108*/ 	.word	0x00003150


	//   ....[7]....
        /*010c*/ 	.word	0x000031e0


	//   ....[8]....
        /*0110*/ 	.word	0x00003270


	//   ....[9]....
        /*0114*/ 	.word	0x00003300


	//   ....[10]....
        /*0118*/ 	.word	0x00003390


	//   ....[11]....
        /*011c*/ 	.word	0x00003420


	//   ....[12]....
        /*0120*/ 	.word	0x000034b0


	//   ....[13]....
        /*0124*/ 	.word	0x00003540


	//   ....[14]....
        /*0128*/ 	.word	0x000035d0


	//   ....[15]....
        /*012c*/ 	.word	0x00003660


	//   ....[16]....
        /*0130*/ 	.word	0x000036e0


	//   ....[17]....
        /*0134*/ 	.word	0x00003760


	//   ....[18]....
        /*0138*/ 	.word	0x000037e0


	//   ....[19]....
        /*013c*/ 	.word	0x00003860


	//   ....[20]....
        /*0140*/ 	.word	0x000038e0


	//   ....[21]....
        /*0144*/ 	.word	0x00003960


	//   ....[22]....
        /*0148*/ 	.word	0x000039e0


	//   ....[23]....
        /*014c*/ 	.word	0x00003a60


	//   ....[24]....
        /*0150*/ 	.word	0x00003ae0


	//   ....[25]....
        /*0154*/ 	.word	0x00003b60


	//   ....[26]....
        /*0158*/ 	.word	0x00003be0


	//   ....[27]....
        /*015c*/ 	.word	0x00003c60


	//   ....[28]....
        /*0160*/ 	.word	0x00003ce0


	//   ....[29]....
        /*0164*/ 	.word	0x00003d60


	//   ....[30]....
        /*0168*/ 	.word	0x00003de0


	//   ....[31]....
        /*016c*/ 	.word	0x00003e60


	//   ....[32]....
        /*0170*/ 	.word	0x00003ee0


	//   ....[33]....
        /*0174*/ 	.word	0x00003f60


	//   ....[34]....
        /*0178*/ 	.word	0x00003fe0


	//   ....[35]....
        /*017c*/ 	.word	0x00004060


	//   ....[36]....
        /*0180*/ 	.word	0x000040e0


	//   ....[37]....
        /*0184*/ 	.word	0x00004160


	//   ....[38]....
        /*0188*/ 	.word	0x000041e0


	//   ....[39]....
        /*018c*/ 	.word	0x00004260


	//   ....[40]....
        /*0190*/ 	.word	0x000042e0


	//   ....[41]....
        /*0194*/ 	.word	0x00004360


	//   ....[42]....
        /*0198*/ 	.word	0x000043e0


	//   ....[43]....
        /*019c*/ 	.word	0x00004460


	//   ....[44]....
        /*01a0*/ 	.word	0x000044e0


	//   ....[45]....
        /*01a4*/ 	.word	0x00004560


	//   ....[46]....
        /*01a8*/ 	.word	0x000045e0


	//   ....[47]....
        /*01ac*/ 	.word	0x00004660


	//   ....[48]....
        /*01b0*/ 	.word	0x000046e0


	//   ....[49]....
        /*01b4*/ 	.word	0x00004760


	//   ....[50]....
        /*01b8*/ 	.word	0x000047e0


	//   ....[51]....
        /*01bc*/ 	.word	0x00004860


	//   ....[52]....
        /*01c0*/ 	.word	0x000048e0


	//   ....[53]....
        /*01c4*/ 	.word	0x00004960


	//   ....[54]....
        /*01c8*/ 	.word	0x000049e0


	//   ....[55]....
        /*01cc*/ 	.word	0x00004a60


	//   ....[56]....
        /*01d0*/ 	.word	0x00004ae0


	//   ....[57]....
        /*01d4*/ 	.word	0x00004b60


	//   ....[58]....
        /*01d8*/ 	.word	0x00004be0


	//   ....[59]....
        /*01dc*/ 	.word	0x00004c60


	//   ....[60]....
        /*01e0*/ 	.word	0x00004ce0


	//   ....[61]....
        /*01e4*/ 	.word	0x00004d60


	//   ....[62]....
        /*01e8*/ 	.word	0x00004de0


	//   ....[63]....
        /*01ec*/ 	.word	0x00004e60


	//   ....[64]....
        /*01f0*/ 	.word	0x00004ee0


	//   ....[65]....
        /*01f4*/ 	.word	0x00004f50


	//----- nvinfo : EIATTR_CBANK_PARAM_SIZE
	.align		4
.L_7981:
        /*01f8*/ 	.byte	0x03, 0x19
        /*01fa*/ 	.short	0x002d


	//----- nvinfo : EIATTR_PARAM_CBANK
	.align		4
        /*01fc*/ 	.byte	0x04, 0x0a
        /*01fe*/ 	.short	(.L_7983 - .L_7982)
	.align		4
.L_7982:
        /*0200*/ 	.word	index@(.nv.constant0._ZN43_GLOBAL__N__9ae7fba5_10_SoftMax_cu_9f978f6320softmax_warp_forwardIN3c108BFloat16ES2_fLi11ELb0ELb0EEEvPT0_PKT_iiiPKbib)
        /*0204*/ 	.short	0x0210
        /*0206*/ 	.short	0x002d


	//----- nvinfo : EIATTR_SW_WAR
	.align		4
.L_7983:
        /*0208*/ 	.byte	0x04, 0x36
        /*020a*/ 	.short	(.L_7985 - .L_7984)
.L_7984:
        /*020c*/ 	.word	0x00000008
.L_7985:


//--------------------- .nv.info._ZN43_GLOBAL__N__9ae7fba5_10_SoftMax_cu_9f978f6320softmax_warp_forwardIN3c108BFloat16ES2_fLi10ELb0ELb0EEEvPT0_PKT_iiiPKbib --------------------------
	.section	.nv.info._ZN43_GLOBAL__N__9ae7fba5_10_SoftMax_cu_9f978f6320softmax_warp_forwardIN3c108BFloat16ES2_fLi10ELb0ELb0EEEvPT0_PKT_iiiPKbib,"",@"SHT_CUDA_INFO"
	.sectionflags	@""
	.align	4


	//----- nvinfo : EIATTR_CUDA_API_VERSION
	.align		4
        /*0000*/ 	.byte	0x04, 0x37
        /*0002*/ 	.short	(.L_7987 - .L_7986)
.L_7986:
        /*0004*/ 	.word	0x00000082


	//----- nvinfo : EIATTR_KPARAM_INFO
	.align		4
.L_7987:
        /*0008*/ 	.byte	0x04, 0x17
        /*000a*/ 	.short	(.L_7989 - .L_7988)
.L_7988:
        /*000c*/ 	.word	0x00000000
        /*0010*/ 	.short	0x0007
        /*0012*/ 	.short	0x002c
        /*0014*/ 	.byte	0x00, 0xf0, 0x05, 0x00


	//----- nvinfo : EIATTR_KPARAM_INFO
	.align		4
.L_7989:
        /*0018*/ 	.byte	0x04, 0x17
        /*001a*/ 	.short	(.L_7991 - .L_7990)
.L_7990:
        /*001c*/ 	.word	0x00000000
        /*0020*/ 	.short	0x0006
        /*0022*/ 	.short	0x0028
        /*0024*/ 	.byte	0x00, 0xf0, 0x11, 0x00


	//----- nvinfo : EIATTR_KPARAM_INFO
	.align		4
.L_7991:
        /*0028*/ 	.byte	0x04, 0x17
        /*002a*/ 	.short	(.L_7993 - .L_7992)
.L_7992:
        /*002c*/ 	.word	0x00000000
        /*0030*/ 	.short	0x0005
        /*0032*/ 	.short	0x0020
        /*0034*/ 	.byte	0x00, 0xf0, 0x21, 0x00


	//----- nvinfo : EIATTR_KPARAM_INFO
	.align		4
.L_7993:
        /*0038*/ 	.byte	0x04, 0x17
        /*003a*/ 	.short	(.L_7995 - .L_7994)
.L_7994:
        /*003c*/ 	.word	0x00000000
        /*0040*/ 	.short	0x0004
        /*0042*/ 	.short	0x0018
        /*0044*/ 	.byte	0x00, 0xf0, 0x11, 0x00


	//----- nvinfo : EIATTR_KPARAM_INFO
	.align		4
.L_7995:
        /*0048*/ 	.byte	0x04, 0x17
        /*004a*/ 	.short	(.L_7997 - .L_7996)
.L_7996:
        /*004c*/ 	.word	0x00000000
        /*0050*/ 	.short	0x0003
        /*0052*/ 	.short	0x0014
        /*0054*/ 	.byte	0x00, 0xf0, 0x11, 0x00


	//----- nvinfo : EIATTR_KPARAM_INFO
	.align		4
.L_7997:
        /*0058*/ 	.byte	0x04, 0x17
        /*005a*/ 	.short	(.L_7999 - .L_7998)
.L_7998:
        /*005c*/ 	.word	0x00000000
        /*0060*/ 	.short	0x0002
        /*0062*/ 	.short	0x0010
        /*0064*/ 	.byte	0x00, 0xf0, 0x11, 0x00


	//----- nvinfo : EIATTR_KPARAM_INFO
	.align		4
.L_7999:
        /*0068*/ 	.byte	0x04, 0x17
        /*006a*/ 	.short	(.L_8001 - .L_8000)
.L_8000:
        /*006c*/ 	.word	0x00000000
        /*0070*/ 	.short	0x0001
        /*0072*/ 	.short	0x0008
        /*0074*/ 	.byte	0x00, 0xf0, 0x21, 0x00


	//----- nvinfo : EIATTR_KPARAM_INFO
	.align		4
.L_8001:
        /*0078*/ 	.byte	0x04, 0x17
        /*007a*/ 	.short	(.L_8003 - .L_8002)
.L_8002:
        /*007c*/ 	.word	0x00000000
        /*0080*/ 	.short	0x0000
        /*0082*/ 	.short	0x0000
        /*0084*/ 	.byte	0x00, 0xf0, 0x21, 0x00


	//----- nvinfo : EIATTR_SPARSE_MMA_MASK
	.align		4
.L_8003:
        /*0088*/ 	.byte	0x03, 0x50
        /*008a*/ 	.short	0x0000


	//----- nvinfo : EIATTR_MAXREG_COUNT
	.align		4
        /*008c*/ 	.byte	0x03, 0x1b
        /*008e*/ 	.short	0x00ff


	//----- nvinfo : EIATTR_MERCURY_ISA_VERSION
	.align		4
        /*0090*/ 	.byte	0x03, 0x5f
        /*0092*/ 	.short	0x0101


	//----- nvinfo : EIATTR_COOP_GROUP_MASK_REGIDS
	.align		4
        /*0094*/ 	.byte	0x04, 0x29
        /*0096*/ 	.short	(.L_8005 - .L_8004)


	//   ....[0]....
.L_8004:
        /*0098*/ 	.word	0xffffffff


	//   ....[1]....
        /*009c*/ 	.word	0xffffffff


	//   ....[2]....
        /*00a0*/ 	.word	0xffffffff


	//   ....[3]....
        /*00a4*/ 	.word	0xffffffff


	//   ....[4]....
        /*00a8*/ 	.word	0xffffffff


	//   ....[5]....
        /*00ac*/ 	.word	0xffffffff


	//   ....[6]....
        /*00b0*/ 	.word	0xffffffff


	//   ....[7]....
        /*00b4*/ 	.word	0xffffffff


	//   ....[8]....
        /*00b8*/ 	.word	0xffffffff


	//   ....[9]....
        /*00bc*/ 	.word	0xffffffff


	//----- nvinfo : EIATTR_COOP_GROUP_INSTR_OFFSETS
	.align		4
.L_8005:
        /*00c0*/ 	.byte	0x04, 0x28
        /*00c2*/ 	.short	(.L_8007 - .L_8006)


	//   ....[0]....
.L_8006:
        /*00c4*/ 	.word	0x00000ec0


	//   ....[1]....
        /*00c8*/ 	.word	0x00000ef0


	//   ....[2]....
        /*00cc*/ 	.word	0x00000f20


	//   ....[3]....
        /*00d0*/ 	.word	0x00000f50


	//   ....[4]....
        /*00d4*/ 	.word	0x00000f80


	//   ....[5]....
        /*00d8*/ 	.word	0x000017b0


	//   ....[6]....
        /*00dc*/ 	.word	0x000017d0


	//   ....[7]....
        /*00e0*/ 	.word	0x000017f0


	//   ....[8]....
        /*00e4*/ 	.word	0x00001820


	//   ....[9]....
        /*00e8*/ 	.word	0x00001840


	//----- nvinfo : EIATTR_EXIT_INSTR_OFFSETS
	.align		4
.L_8007:
        /*00ec*/ 	.byte	0x04, 0x1c
        /*00ee*/ 	.short	(.L_8009 - .L_8008)


	//   ....[0]....
.L_8008:
        /*00f0*/ 	.word	0x00001850


	//   ....[1]....
        /*00f4*/ 	.word	0x00001880


	//   ....[2]....
        /*00f8*/ 	.word	0x00001950


	//   ....[3]....
        /*00fc*/ 	.word	0x000019d0


	//   ....[4]....
        /*0100*/ 	.word	0x00001a50


	//   ....[5]....
        /*0104*/ 	.word	0x00001ad0


	//   ....[6]....
        /*0108*/ 	.word	0x00001b50


	//   ....[7]....
        /*010c*/ 	.word	0x00001bd0


	//   ....[8]....
        /*0110*/ 	.word	0x00001c50


	//   ....[9]....
        /*0114*/ 	.word	0x00001cd0


	//   ....[10]....
        /*0118*/ 	.word	0x00001d70


	//   ....[11]....
        /*011c*/ 	.word	0x00001e00


	//   ....[12]....
        /*0120*/ 	.word	0x00001e90


	//   ....[13]....
        /*0124*/ 	.word	0x00001f20


	//   ....[14]....
        /*0128*/ 	.word	0x00001fb0


	//   ....[15]....
        /*012c*/ 	.word	0x00002040


	//   ....[16]....
        /*0130*/ 	.word	0x000020c0


	//   ....[17]....
        /*0134*/ 	.word	0x00002140


	//   ....[18]....
        /*0138*/ 	.word	0x000021c0


	//   ....[19]....
        /*013c*/ 	.word	0x00002240


	//   ....[20]....
        /*0140*/ 	.word	0x000022c0


	//   ....[21]....
        /*0144*/ 	.word	0x00002340


	//   ....[22]....
        /*0148*/ 	.word	0x000023c0


	//   ....[23]....
        /*014c*/ 	.word	0x00002440


	//   ....[24]....
        /*0150*/ 	.word	0x000024c0


	//   ....[25]....
        /*0154*/ 	.word	0x00002540


	//   ....[26]....
        /*0158*/ 	.word	0x000025c0


	//   ....[27]....
        /*015c*/ 	.word	0x00002640


	//   ....[28]....
        /*0160*/ 	.word	0x000026c0


	//   ....[29]....
        /*0164*/ 	.word	0x00002740


	//   ....[30]....
        /*0168*/ 	.word	0x000027c0


	//   ....[31]....
        /*016c*/ 	.word	0x00002840


	//   ....[32]....
        /*0170*/ 	.word	0x000028c0


	//   ....[33]....
        /*0174*/ 	.word	0x00002930


	//----- nvinfo : EIATTR_CBANK_PARAM_SIZE
	.align		4
.L_8009:
        /*0178*/ 	.byte	0x03, 0x19
        /*017a*/ 	.short	0x002d


	//----- nvinfo : EIATTR_PARAM_CBANK
	.align		4
        /*017c*/ 	.byte	0x04, 0x0a
        /*017e*/ 	.short	(.L_8011 - .L_8010)
	.align		4
.L_8010:
        /*0180*/ 	.word	index@(.nv.constant0._ZN43_GLOBAL__N__9ae7fba5_10_SoftMax_cu_9f978f6320softmax_warp_forwardIN3c108BFloat16ES2_fLi10ELb0ELb0EEEvPT0_PKT_iiiPKbib)
        /*0184*/ 	.short	0x0210
        /*0186*/ 	.short	0x002d


	//----- nvinfo : EIATTR_SW_WAR
	.align		4
.L_8011:
        /*0188*/ 	.byte	0x04, 0x36
        /*018a*/ 	.short	(.L_8013 - .L_8012)
.L_8012:
        /*018c*/ 	.word	0x00000008
.L_8013:


//--------------------- .nv.info._ZN43_GLOBAL__N__9ae7fba5_10_SoftMax_cu_9f978f6320softmax_warp_forwardIN3c108BFloat16ES2_fLi9ELb0ELb0EEEvPT0_PKT_iiiPKbib --------------------------
	.section	.nv.info._ZN43_GLOBAL__N__9ae7fba5_10_SoftMax_cu_9f978f6320softmax_warp_forwardIN3c108BFloat16ES2_fLi9ELb0ELb0EEEvPT0_PKT_iiiPKbib,"",@"SHT_CUDA_INFO"
	.sectionflags	@""
	.align	4


	//----- nvinfo : EIATTR_CUDA_API_VERSION
	.align		4
        /*0000*/ 	.byte	0x04, 0x37
        /*0002*/ 	.short	(.L_8015 - .L_8014)
.L_8014:
        /*0004*/ 	.word	0x00000082


	//----- nvinfo : EIATTR_KPARAM_INFO
	.align		4
.L_8015:
        /*0008*/ 	.byte	0x04, 0x17
        /*000a*/ 	.short	(.L_8017 - .L_8016)
.L_8016:
        /*000c*/ 	.word	0x00000000
        /*0010*/ 	.short	0x0007
        /*0012*/ 	.short	0x002c
        /*0014*/ 	.byte	0x00, 0xf0, 0x05, 0x00


	//----- nvinfo : EIATTR_KPARAM_INFO
	.align		4
.L_8017:
        /*0018*/ 	.byte	0x04, 0x17
        /*001a*/ 	.short	(.L_8019 - .L_8018)
.L_8018:
        /*001c*/ 	.word	0x00000000
        /*0020*/ 	.short	0x0006
        /*0022*/ 	.short	0x0028
        /*0024*/ 	.byte	0x00, 0xf0, 0x11, 0x00


	//----- nvinfo : EIATTR_KPARAM_INFO
	.align		4
.L_8019:
        /*0028*/ 	.byte	0x04, 0x17
        /*002a*/ 	.short	(.L_8021 - .L_8020)
.L_8020:
        /*002c*/ 	.word	0x00000000
        /*0030*/ 	.short	0x0005
        /*0032*/ 	.short	0x0020
        /*0034*/ 	.byte	0x00, 0xf0, 0x21, 0x00


	//----- nvinfo : EIATTR_KPARAM_INFO
	.align		4
.L_8021:
        /*0038*/ 	.byte	0x04, 0x17
        /*003a*/ 	.short	(.L_8023 - .L_8022)
.L_8022:
        /*003c*/ 	.word	0x00000000
        /*0040*/ 	.short	0x0004
        /*0042*/ 	.short	0x0018
        /*0044*/ 	.byte	0x00, 0xf0, 0x11, 0x00


	//----- nvinfo : EIATTR_KPARAM_INFO
	.align		4
.L_8023:
        /*0048*/ 	.byte	0x04, 0x17
        /*004a*/ 	.short	(.L_8025 - .L_8024)
.L_8024:
        /*004c*/ 	.word	0x00000000
        /*0050*/ 	.short	0x0003
        /*0052*/ 	.short	0x0014
        /*0054*/ 	.byte	0x00, 0xf0, 0x11, 0x00


	//----- nvinfo : EIATTR_KPARAM_INFO
	.align		4
.L_8025:
        /*0058*/ 	.byte	0x04, 0x17
        /*005a*/ 	.short	(.L_8027 - .L_8026)
.L_8026:
        /*005c*/ 	.word	0x00000000
        /*0060*/ 	.short	0x0002
        /*0062*/ 	.short	0x0010
        /*0064*/ 	.byte	0x00, 0xf0, 0x11, 0x00


	//----- nvinfo : EIATTR_KPARAM_INFO
	.align		4
.L_8027:
        /*0068*/ 	.byte	0x04, 0x17
        /*006a*/ 	.short	(.L_8029 - .L_8028)
.L_8028:
        /*006c*/ 	.word	0x00000000
        /*0070*/ 	.short	0x0001
        /*0072*/ 	.short	0x0008
        /*0074*/ 	.byte	0x00, 0xf0, 0x21, 0x00


	//----- nvinfo : EIATTR_KPARAM_INFO
	.align		4
.L_8029:
        /*0078*/ 	.byte	0x04, 0x17
        /*007a*/ 	.short	(.L_8031 - .L_8030)
.L_8030:
        /*007c*/ 	.word	0x00000000
        /*0080*/ 	.short	0x0000
        /*0082*/ 	.short	0x0000
        /*0084*/ 	.byte	0x00, 0xf0, 0x21, 0x00


	//----- nvinfo : EIATTR_SPARSE_MMA_MASK
	.align		4
.L_8031:
        /*0088*/ 	.byte	0x03, 0x50
        /*008a*/ 	.short	0x0000


	//----- nvinfo : EIATTR_MAXREG_COUNT
	.align		4
        /*008c*/ 	.byte	0x03, 0x1b
        /*008e*/ 	.short	0x00ff


	//----- nvinfo : EIATTR_MERCURY_ISA_VERSION
	.align		4
        /*0090*/ 	.byte	0x03, 0x5f
        /*0092*/ 	.short	0x0101


	//----- nvinfo : EIATTR_COOP_GROUP_MASK_REGIDS
	.align		4
        /*0094*/ 	.byte	0x04, 0x29
        /*0096*/ 	.short	(.L_8033 - .L_8032)


	//   ....[0]....
.L_8032:
        /*0098*/ 	.word	0xffffffff


	//   ....[1]....
        /*009c*/ 	.word	0xffffffff


	//   ....[2]....
        /*00a0*/ 	.word	0xffffffff


	//   ....[3]....
        /*00a4*/ 	.word	0xffffffff


	//   ....[4]....
        /*00a8*/ 	.word	0xffffffff


	//   ....[5]....
        /*00ac*/ 	.word	0xffffffff


	//   ....[6]....
        /*00b0*/ 	.word	0xffffffff


	//   ....[7]....
        /*00b4*/ 	.word	0xffffffff


	//   ....[8]....
        /*00b8*/ 	.word	0xffffffff


	//   ....[9]....
        /*00bc*/ 	.word	0xffffffff


	//----- nvinfo : EIATTR_COOP_GROUP_INSTR_OFFSETS
	.align		4
.L_8033:
        /*00c0*/ 	.byte	0x04, 0x28
        /*00c2*/ 	.short	(.L_8035 - .L_8034)


	//   ....[0]....
.L_8034:
        /*00c4*/ 	.word	0x000007c0


	//   ....[1]....
        /*00c8*/ 	.word	0x000007f0


	//   ....[2]....
        /*00cc*/ 	.word	0x00000820


	//   ....[3]....
        /*00d0*/ 	.word	0x00000850


	//   ....[4]....
        /*00d4*/ 	.word	0x00000880


	//   ....[5]....
        /*00d8*/ 	.word	0x00000cb0


	//   ....[6]....
        /*00dc*/ 	.word	0x00000cd0


	//   ....[7]....
        /*00e0*/ 	.word	0x00000cf0


	//   ....[8]....
        /*00e4*/ 	.word	0x00000d20


	//   ....[9]....
        /*00e8*/ 	.word	0x00000d40


	//----- nvinfo : EIATTR_EXIT_INSTR_OFFSETS
	.align		4
.L_8035:
        /*00ec*/ 	.byte	0x04, 0x1c
        /*00ee*/ 	.short	(.L_8037 - .L_8036)


	//   ....[0]....
.L_8036:
        /*00f0*/ 	.word	0x00000d50


	//   ....[1]....
        /*00f4*/ 	.word	0x00000d80


	//   ....[2]....
        /*00f8*/ 	.word	0x00000e50


	//   ....[3]....
        /*00fc*/ 	.word	0x00000ed0


	//   ....[4]....
        /*0100*/ 	.word	0x00000f50


	//   ....[5]....
        /*0104*/ 	.word	0x00000fd0


	//   ....[6]....
        /*0108*/ 	.word	0x00001070


	//   ....[7]....
        /*010c*/ 	.word	0x00001100


	//   ....[8]....
        /*0110*/ 	.word	0x00001190


	//   ....[9]....
        /*0114*/ 	.word	0x00001210


	//   ....[10]....
        /*0118*/ 	.word	0x00001290


	//   ....[11]....
        /*011c*/ 	.word	0x00001310


	//   ....[12]....
        /*0120*/ 	.word	0x00001390


	//   ....[13]....
        /*0124*/ 	.word	0x00001410


	//   ....[14]....
        /*0128*/ 	.word	0x00001490


	//   ....[15]....
        /*012c*/ 	.word	0x00001510


	//   ....[16]....
        /*0130*/ 	.word	0x00001590


	//   ....[17]....
        /*0134*/ 	.word	0x00001600


	//----- nvinfo : EIATTR_CBANK_PARAM_SIZE
	.align		4
.L_8037:
        /*0138*/ 	.byte	0x03, 0x19
        /*013a*/ 	.short	0x002d


	//----- nvinfo : EIATTR_PARAM_CBANK
	.align		4
        /*013c*/ 	.byte	0x04, 0x0a
        /*013e*/ 	.short	(.L_8039 - .L_8038)
	.align		4
.L_8038:
        /*0140*/ 	.word	index@(.nv.constant0._ZN43_GLOBAL__N__9ae7fba5_10_SoftMax_cu_9f978f6320softmax_warp_forwardIN3c108BFloat16ES2_fLi9ELb0ELb0EEEvPT0_PKT_iiiPKbib)
        /*0144*/ 	.short	0x0210
        /*0146*/ 	.short	0x002d


	//----- nvinfo : EIATTR_SW_WAR
	.align		4
.L_8039:
        /*0148*/ 	.byte	0x04, 0x36
        /*014a*/ 	.short	(.L_8041 - .L_8040)
.L_8040:
        /*014c*/ 	.word	0x00000008
.L_8041:


//--------------------- .nv.info._ZN43_GLOBAL__N__9ae7fba5_10_SoftMax_cu_9f978f6320softmax_warp_forwardIN3c108BFloat16ES2_fLi8ELb0ELb0EEEvPT0_PKT_iiiPKbib --------------------------
	.section	.nv.info._ZN43_GLOBAL__N__9ae7fba5_10_SoftMax_cu_9f978f6320softmax_warp_forwardIN3c108BFloat16ES2_fLi8ELb0ELb0EEEvPT0_PKT_iiiPKbib,"",@"SHT_CUDA_INFO"
	.sectionflags	@""
	.align	4


	//----- nvinfo : EIATTR_CUDA_API_VERSION
	.align		4
        /*0000*/ 	.byte	0x04, 0x37
        /*0002*/ 	.short	(.L_8043 - .L_8042)
.L_8042:
        /*0004*/ 	.word	0x00000082


	//----- nvinfo : EIATTR_KPARAM_INFO
	.align		4
.L_8043:
        /*0008*/ 	.byte	0x04, 0x17
        /*000a*/ 	.short	(.L_8045 - .L_8044)
.L_8044:
        /*000c*/ 	.word	0x00000000
        /*0010*/ 	.short	0x0007
        /*0012*/ 	.short	0x002c
        /*0014*/ 	.byte	0x00, 0xf0, 0x05, 0x00


	//----- nvinfo : EIATTR_KPARAM_INFO
	.align		4
.L_8045:
        /*0018*/ 	.byte	0x04, 0x17
        /*001a*/ 	.short	(.L_8047 - .L_8046)
.L_8046:
        /*001c*/ 	.word	0x00000000
        /*0020*/ 	.short	0x0006
        /*0022*/ 	.short	0x0028
        /*0024*/ 	.byte	0x00, 0xf0, 0x11, 0x00


	//----- nvinfo : EIATTR_KPARAM_INFO
	.align		4
.L_8047:
        /*0028*/ 	.byte	0x04, 0x17
        /*002a*/ 	.short	(.L_8049 - .L_8048)
.L_8048:
        /*002c*/ 	.word	0x00000000
        /*0030*/ 	.short	0x0005
        /*0032*/ 	.short	0x0020
        /*0034*/ 	.byte	0x00, 0xf0, 0x21, 0x00


	//----- nvinfo : EIATTR_KPARAM_INFO
	.align		4
.L_8049:
        /*0038*/ 	.byte	0x04, 0x17
        /*003a*/ 	.short	(.L_8051 - .L_8050)
.L_8050:
        /*003c*/ 	.word	0x00000000
        /*0040*/ 	.short	0x0004
        /*0042*/ 	.short	0x0018
        /*0044*/ 	.byte	0x00, 0xf0, 0x11, 0x00


	//----- nvinfo : EIATTR_KPARAM_INFO
	.align		4
.L_8051:
        /*0048*/ 	.byte	0x04, 0x17
        /*004a*/ 	.short	(.L_8053 - .L_8052)
.L_8052:
        /*004c*/ 	.word	0x00000000
        /*0050*/ 	.short	0x0003
        /*0052*/ 	.short	0x0014
        /*0054*/ 	.byte	0x00, 0xf0, 0x11, 0x00


	//----- nvinfo : EIATTR_KPARAM_INFO
	.align		4
.L_8053:
        /*0058*/ 	.byte	0x04, 0x17
        /*005a*/ 	.short	(.L_8055 - .L_8054)
.L_8054:
        /*005c*/ 	.word	0x00000000
        /*0060*/ 	.short	0x0002
        /*0062*/ 	.short	0x0010
        /*0064*/ 	.byte	0x00, 0xf0, 0x11, 0x00


	//----- nvinfo : EIATTR_KPARAM_INFO
	.align		4
.L_8055:
        /*0068*/ 	.byte	0x04, 0x17
        /*006a*/ 	.short	(.L_8057 - .L_8056)
.L_8056:
        /*006c*/ 	.word	0x00000000
        /*0070*/ 	.short	0x0001
        /*0072*/ 	.short	0x0008
        /*0074*/ 	.byte	0x00, 0xf0, 0x21, 0x00


	//----- nvinfo : EIATTR_KPARAM_INFO
	.align		4
.L_8057:
        /*0078*/ 	.byte	0x04, 0x17
        /*007a*/ 	.short	(.L_8059 - .L_8058)
.L_8058:
        /*007c*/ 	.word	0x00000000
        /*0080*/ 	.short	0x0000
        /*0082*/ 	.short	0x0000
        /*0084*/ 	.byte	0x00, 0xf0, 0x21, 0x00


	//----- nvinfo : EIATTR_SPARSE_MMA_MASK
	.align		4
.L_8059:
        /*0088*/ 	.byte	0x03, 0x50
        /*008a*/ 	.short	0x0000


	//----- nvinfo : EIATTR_MAXREG_COUNT
	.align		4
        /*008c*/ 	.byte	0x03, 0x1b
        /*008e*/ 	.short	0x00ff


	//----- nvinfo : EIATTR_MERCURY_ISA_VERSION
	.align		4
        /*0090*/ 	.byte	0x03, 0x5f
        /*0092*/ 	.short	0x0101


	//----- nvinfo : EIATTR_COOP_GROUP_MASK_REGIDS
	.align		4
        /*0094*/ 	.byte	0x04, 0x29
        /*0096*/ 	.short	(.L_8061 - .L_8060)


	//   ....[0]....
.L_8060:
        /*0098*/ 	.word	0xffffffff


	//   ....[1]....
        /*009c*/ 	.word	0xffffffff


	//   ....[2]....
        /*00a0*/ 	.word	0xffffffff


	//   ....[3]....
        /*00a4*/ 	.word	0xffffffff


	//   ....[4]....
        /*00a8*/ 	.word	0xffffffff


	//   ....[5]....
        /*00ac*/ 	.word	0xffffffff


	//   ....[6]....
        /*00b0*/ 	.word	0xffffffff


	//   ....[7]....
        /*00b4*/ 	.word	0xffffffff


	//   ....[8]....
        /*00b8*/ 	.word	0xffffffff


	//   ....[9]....
        /*00bc*/ 	.word	0xffffffff


	//----- nvinfo : EIATTR_COOP_GROUP_INSTR_OFFSETS
	.align		4
.L_8061:
        /*00c0*/ 	.byte	0x04, 0x28
        /*00c2*/ 	.short	(.L_8063 - .L_8062)


	//   ....[0]....
.L_8062:
        /*00c4*/ 	.word	0x00000440


	//   ....[1]....
        /*00c8*/ 	.word	0x00000470


	//   ....[2]....
        /*00cc*/ 	.word	0x000004a0


	//   ....[3]....
        /*00d0*/ 	.word	0x000004d0


	//   ....[4]....
        /*00d4*/ 	.word	0x00000500


	//   ....[5]....
        /*00d8*/ 	.word	0x00000730


	//   ....[6]....
        /*00dc*/ 	.word	0x00000750


	//   ....[7]....
        /*00e0*/ 	.word	0x00000770


	//   ....[8]....
        /*00e4*/ 	.word	0x000007a0


	//   ....[9]....
        /*00e8*/ 	.word	0x000007c0


	//----- nvinfo : EIATTR_EXIT_INSTR_OFFSETS
	.align		4
.L_8063:
        /*00ec*/ 	.byte	0x04, 0x1c
        /*00ee*/ 	.short	(.L_8065 - .L_8064)


	//   ....[0]....
.L_8064:
        /*00f0*/ 	.word	0x000007d0


	//   ....[1]....
        /*00f4*/ 	.word	0x00000800


	//   ....[2]....
        /*00f8*/ 	.word	0x000008d0


	//   ....[3]....
        /*00fc*/ 	.word	0x00000950


	//   ....[4]....
        /*0100*/ 	.word	0x000009d0


	//   ....[5]....
        /*0104*/ 	.word	0x00000a50


	//   ....[6]....
        /*0108*/ 	.word	0x00000ad0


	//   ....[7]....
        /*010c*/ 	.word	0x00000b50


	//   ....[8]....
        /*0110*/ 	.word	0x00000bd0


	//   ....[9]....
        /*0114*/ 	.word	0x00000c40


	//----- nvinfo : EIATTR_CBANK_PARAM_SIZE
	.align		4
.L_8065:
        /*0118*/ 	.byte	0x03, 0x19
        /*011a*/ 	.short	0x002d


	//----- nvinfo : EIATTR_PARAM_CBANK
	.align		4
        /*011c*/ 	.byte	0x04, 0x0a
        /*011e*/ 	.short	(.L_8067 - .L_8066)
	.align		4
.L_8066:
        /*0120*/ 	.word	index@(.nv.constant0._ZN43_GLOBAL__N__9ae7fba5_10_SoftMax_cu_9f978f6320softmax_warp_forwardIN3c108BFloat16ES2_fLi8ELb0ELb0EEEvPT0_PKT_iiiPKbib)
        /*0124*/ 	.short	0x0210
        /*0126*/ 	.short	0x002d


	//----- nvinfo : EIATTR_SW_WAR
	.align		4
.L_8067:
        /*0128*/ 	.byte	0x04, 0x36
        /*012a*/ 	.short	(.L_8069 - .L_8068)
.L_8068:
        /*012c*/ 	.word	0x00000008
.L_8069:


//--------------------- .nv.info._ZN43_GLOBAL__N__9ae7fba5_10_SoftMax_cu_9f978f6320softmax_warp_forwardIN3c108BFloat16ES2_fLi7ELb0ELb0EEEvPT0_PKT_iiiPKbib --------------------------
	.section	.nv.info._ZN43_GLOBAL__N__9ae7fba5_10_SoftMax_cu_9f978f6320softmax_warp_forwardIN3c108BFloat16ES2_fLi7ELb0ELb0EEEvPT0_PKT_iiiPKbib,"",@"SHT_CUDA_INFO"
	.sectionflags	@""
	.align	4


	//----- nvinfo : EIATTR_CUDA_API_VERSION
	.align		4
        /*0000*/ 	.byte	0x04, 0x37
        /*0002*/ 	.short	(.L_8071 - .L_8070)
.L_8070:
        /*0004*/ 	.word	0x00000082


	//----- nvinfo : EIATTR_KPARAM_INFO
	.align		4
.L_8071:
        /*0008*/ 	.byte	0x04, 0x17
        /*000a*/ 	.short	(.L_8073 - .L_8072)
.L_8072:
        /*000c*/ 	.word	0x00000000
        /*0010*/ 	.short	0x0007
        /*0012*/ 	.short	0x002c
        /*0014*/ 	.byte	0x00, 0xf0, 0x05, 0x00


	//----- nvinfo : EIATTR_KPARAM_INFO
	.align		4
.L_8073:
        /*0018*/ 	.byte	0x04, 0x17
        /*001a*/ 	.short	(.L_8075 - .L_8074)
.L_8074:
        /*001c*/ 	.word	0x00000000
        /*0020*/ 	.short	0x0006
        /*0022*/ 	.short	0x0028
        /*0024*/ 	.byte	0x00, 0xf0, 0x11, 0x00


	//----- nvinfo : EIATTR_KPARAM_INFO
	.align		4
.L_8075:
        /*0028*/ 	.byte	0x04, 0x17
        /*002a*/ 	.short	(.L_8077 - .L_8076)
.L_8076:
        /*002c*/ 	.word	0x00000000
        /*0030*/ 	.short	0x0005
        /*0032*/ 	.short	0x0020
        /*0034*/ 	.byte	0x00, 0xf0, 0x21, 0x00


	//----- nvinfo : EIATTR_KPARAM_INFO
	.align		4
.L_8077:
        /*0038*/ 	.byte	0x04, 0x17
        /*003a*/ 	.short	(.L_8079 - .L_8078)
.L_8078:
        /*003c*/ 	.word	0x00000000
        /*0040*/ 	.short	0x0004
        /*0042*/ 	.short	0x0018
        /*0044*/ 	.byte	0x00, 0xf0, 0x11, 0x00


	//----- nvinfo : EIATTR_KPARAM_INFO
	.align		4
.L_8079:
        /*0048*/ 	.byte	0x04, 0x17
        /*004a*/ 	.short	(.L_8081 - .L_8080)
.L_8080:
        /*004c*/ 	.word	0x00000000
        /*0050*/ 	.short	0x0003
        /*0052*/ 	.short	0x0014
        /*0054*/ 	.byte	0x00, 0xf0, 0x11, 0x00


	//----- nvinfo : EIATTR_KPARAM_INFO
	.align		4
.L_8081:
        /*0058*/ 	.byte	0x04, 0x17
        /*005a*/ 	.short	(.L_8083 - .L_8082)
.L_8082:
        /*005c*/ 	.word	0x00000000
        /*0060*/ 	.short	0x0002
        /*0062*/ 	.short	0x0010
        /*0064*/ 	.byte	0x00, 0xf0, 0x11, 0x00


	//----- nvinfo : EIATTR_KPARAM_INFO
	.align		4
.L_8083:
        /*0068*/ 	.byte	0x04, 0x17
        /*006a*/ 	.short	(.L_8085 - .L_8084)
.L_8084:
        /*006c*/ 	.word	0x00000000
        /*0070*/ 	.short	0x0001
        /*0072*/ 	.short	0x0008
        /*0074*/ 	.byte	0x00, 0xf0, 0x21, 0x00


	//----- nvinfo : EIATTR_KPARAM_INFO
	.align		4
.L_8085:
        /*0078*/ 	.byte	0x04, 0x17
        /*007a*/ 	.short	(.L_8087 - .L_8086)
.L_8086:
        /*007c*/ 	.word	0x00000000
        /*0080*/ 	.short	0x0000
        /*0082*/ 	.short	0x0000
        /*0084*/ 	.byte	0x00, 0xf0, 0x21, 0x00


	//----- nvinfo : EIATTR_SPARSE_MMA_MASK
	.align		4
.L_8087:
        /*0088*/ 	.byte	0x03, 0x50
        /*008a*/ 	.short	0x0000


	//----- nvinfo : EIATTR_MAXREG_COUNT
	.align		4
        /*008c*/ 	.byte	0x03, 0x1b
        /*008e*/ 	.short	0x00ff


	//----- nvinfo : EIATTR_MERCURY_ISA_VERSION
	.align		4
        /*0090*/ 	.byte	0x03, 0x5f
        /*0092*/ 	.short	0x0101


	//----- nvinfo : EIATTR_COOP_GROUP_MASK_REGIDS
	.align		4
        /*0094*/ 	.byte	0x04, 0x29
        /*0096*/ 	.short	(.L_8089 - .L_8088)


	//   ....[0]....
.L_8088:
        /*0098*/ 	.word	0xffffffff


	//   ....[1]....
        /*009c*/ 	.word	0xffffffff


	//   ....[2]....
        /*00a0*/ 	.word	0xffffffff


	//   ....[3]....
        /*00a4*/ 	.word	0xffffffff


	//   ....[4]....
        /*00a8*/ 	.word	0xffffffff


	//   ....[5]....
        /*00ac*/ 	.word	0xffffffff


	//   ....[6]....
        /*00b0*/ 	.word	0xffffffff


	//   ....[7]....
        /*00b4*/ 	.word	0xffffffff


	//   ....[8]....
        /*00b8*/ 	.word	0xffffffff


	//   ....[9]....
        /*00bc*/ 	.word	0xffffffff


	//   ....[10]....
        /*00c0*/ 	.word	0xffffffff


	//   ....[11]....
        /*00c4*/ 	.word	0xffffffff


	//   ....[12]....
        /*00c8*/ 	.word	0xffffffff


	//   ....[13]....
        /*00cc*/ 	.word	0xffffffff


	//   ....[14]....
        /*00d0*/ 	.word	0xffffffff


	//   ....[15]....
        /*00d4*/ 	.word	0xffffffff


	//   ....[16]....
        /*00d8*/ 	.word	0xffffffff


	//   ....[17]....
        /*00dc*/ 	.word	0xffffffff


	//   ....[18]....
        /*00e0*/ 	.word	0xffffffff


	//   ....[19]....
        /*00e4*/ 	.word	0xffffffff


	//----- nvinfo : EIATTR_COOP_GROUP_INSTR_OFFSETS
	.align		4
.L_8089:
        /*00e8*/ 	.byte	0x04, 0x28
        /*00ea*/ 	.short	(.L_8091 - .L_8090)


	//   ....[0]....
.L_8090:
        /*00ec*/ 	.word	0x00000410


	//   ....[1]....
        /*00f0*/ 	.word	0x00000490


	//   ....[2]....
        /*00f4*/ 	.word	0x000004c0


	//   ....[3]....
        /*00f8*/ 	.word	0x000004f0


	//   ....[4]....
        /*00fc*/ 	.word	0x00000520


	//   ....[5]....
        /*0100*/ 	.word	0x00000550


	//   ....[6]....
        /*0104*/ 	.word	0x00000580


	//   ....[7]....
        /*0108*/ 	.word	0x000005b0


	//   ....[8]....
        /*010c*/ 	.word	0x000005e0


	//   ....[9]....
        /*0110*/ 	.word	0x00000610


	//   ....[10]....
        /*0114*/ 	.word	0x00000860


	//   ....[11]....
        /*0118*/ 	.word	0x00000870


	//   ....[12]....
        /*011c*/ 	.word	0x000008a0


	//   ....[13]....
        /*0120*/ 	.word	0x000008b0


	//   ....[14]....
        /*0124*/ 	.word	0x000008e0


	//   ....[15]....
        /*0128*/ 	.word	0x000008f0


	//   ....[16]....
        /*012c*/ 	.word	0x00000920


	//   ....[17]....
        /*0130*/ 	.word	0x00000930


	//   ....[18]....
        /*0134*/ 	.word	0x00000970


	//   ....[19]....
        /*0138*/ 	.word	0x00000980


	//----- nvinfo : EIATTR_EXIT_INSTR_OFFSETS
	.align		4
.L_8091:
        /*013c*/ 	.byte	0x04, 0x1c
        /*013e*/ 	.short	(.L_8093 - .L_8092)


	//   ....[0]....
.L_8092:
        /*0140*/ 	.word	0x00000990


	//   ....[1]....
        /*0144*/ 	.word	0x00000c60


	//   ....[2]....
        /*0148*/ 	.word	0x00000c70


	//   ....[3]....
        /*014c*/ 	.word	0x00000d30


	//   ....[4]....
        /*0150*/ 	.word	0x00000db0


	//   ....[5]....
        /*0154*/ 	.word	0x00000e30


	//   ....[6]....
        /*0158*/ 	.word	0x00000ea0


	//----- nvinfo : EIATTR_CRS_STACK_SIZE
	.align		4
.L_8093:
        /*015c*/ 	.byte	0x04, 0x1e
        /*015e*/ 	.short	(.L_8095 - .L_8094)
.L_8094:
        /*0160*/ 	.word	0x00000000


	//----- nvinfo : EIATTR_CBANK_PARAM_SIZE
	.align		4
.L_8095:
        /*0164*/ 	.byte	0x03, 0x19
        /*0166*/ 	.short	0x002d


	//----- nvinfo : EIATTR_PARAM_CBANK
	.align		4
        /*0168*/ 	.byte	0x04, 0x0a
        /*016a*/ 	.short	(.L_8097 - .L_8096)
	.align		4
.L_8096:
        /*016c*/ 	.word	index@(.nv.constant0._ZN43_GLOBAL__N__9ae7fba5_10_SoftMax_cu_9f978f6320softmax_warp_forwardIN3c108BFloat16ES2_fLi7ELb0ELb0EEEvPT0_PKT_iiiPKbib)
        /*0170*/ 	.short	0x0210
        /*0172*/ 	.short	0x002d


	//----- nvinfo : EIATTR_SW_WAR
	.align		4
.L_8097:
        /*0174*/ 	.byte	0x04, 0x36
        /*0176*/ 	.short	(.L_8099 - .L_8098)
.L_8098:
        /*0178*/ 	.word	0x00000008
.L_8099:


//--------------------- .nv.info._ZN43_GLOBAL__N__9ae7fba5_10_SoftMax_cu_9f978f6320softmax_warp_forwardIN3c108BFloat16ES2_fLi6ELb0ELb0EEEvPT0_PKT_iiiPKbib --------------------------
	.section	.nv.info._ZN43_GLOBAL__N__9ae7fba5_10_SoftMax_cu_9f978f6320softmax_warp_forwardIN3c108BFloat16ES2_fLi6ELb0ELb0EEEvPT0_PKT_iiiPKbib,"",@"SHT_CUDA_INFO"
	.sectionflags	@""
	.align	4


	//----- nvinfo : EIATTR_CUDA_API_VERSION
	.align		4
        /*0000*/ 	.byte	0x04, 0x37
        /*0002*/ 	.short	(.L_8101 - .L_8100)
.L_8100:
        /*0004*/ 	.word	0x00000082


	//----- nvinfo : EIATTR_KPARAM_INFO
	.align		4
.L_8101:
        /*0008*/ 	.byte	0x04, 0x17
        /*000a*/ 	.short	(.L_8103 - .L_8102)
.L_8102:
        /*000c*/ 	.word	0x00000000
        /*0010*/ 	.short	0x0007
        /*0012*/ 	.short	0x002c
        /*0014*/ 	.byte	0x00, 0xf0, 0x05, 0x00


	//----- nvinfo : EIATTR_KPARAM_INFO
	.align		4
.L_8103:
        /*0018*/ 	.byte	0x04, 0x17
        /*001a*/ 	.short	(.L_8105 - .L_8104)
.L_8104:
        /*001c*/ 	.word	0x00000000
        /*0020*/ 	.short	0x0006
        /*0022*/ 	.short	0x0028
        /*0024*/ 	.byte	0x00, 0xf0, 0x11, 0x00


	//----- nvinfo : EIATTR_KPARAM_INFO
	.align		4
.L_8105:
        /*0028*/ 	.byte	0x04, 0x17
        /*002a*/ 	.short	(.L_8107 - .L_8106)
.L_8106:
        /*002c*/ 	.word	0x00000000
        /*0030*/ 	.short	0x0005
        /*0032*/ 	.short	0x0020
        /*0034*/ 	.byte	0x00, 0xf0, 0x21, 0x00


	//----- nvinfo : EIATTR_KPARAM_INFO
	.align		4
.L_8107:
        /*0038*/ 	.byte	0x04, 0x17
        /*003a*/ 	.short	(.L_8109 - .L_8108)
.L_8108:
        /*003c*/ 	.word	0x00000000
        /*0040*/ 	.short	0x0004
        /*0042*/ 	.short	0x0018
        /*0044*/ 	.byte	0x00, 0xf0, 0x11, 0x00


	//----- nvinfo : EIATTR_KPARAM_INFO
	.align		4
.L_8109:
        /*0048*/ 	.byte	0x04, 0x17
        /*004a*/ 	.short	(.L_8111 - .L_8110)
.L_8110:
        /*004c*/ 	.word	0x00000000
        /*0050*/ 	.short	0x0003
        /*0052*/ 	.short	0x0014
        /*0054*/ 	.byte	0x00, 0xf0, 0x11, 0x00


	//----- nvinfo : EIATTR_KPARAM_INFO
	.align		4
.L_8111:
        /*0058*/ 	.byte	0x04, 0x17
        /*005a*/ 	.short	(.L_8113 - .L_8112)
.L_8112:
        /*005c*/ 	.word	0x00000000
        /*0060*/ 	.short	0x0002
        /*0062*/ 	.short	0x0010
        /*0064*/ 	.byte	0x00, 0xf0, 0x11, 0x00


	//----- nvinfo : EIATTR_KPARAM_INFO
	.align		4
.L_8113:
        /*0068*/ 	.byte	0x04, 0x17
        /*006a*/ 	.short	(.L_8115 - .L_8114)
.L_8114:
        /*006c*/ 	.word	0x00000000
        /*0070*/ 	.short	0x0001
        /*0072*/ 	.short	0x0008
        /*0074*/ 	.byte	0x00, 0xf0, 0x21, 0x00


	//----- nvinfo : EIATTR_KPARAM_INFO
	.align		4
.L_8115:
        /*0078*/ 	.byte	0x04, 0x17
        /*007a*/ 	.short	(.L_8117 - .L_8116)
.L_8116:
        /*007c*/ 	.word	0x00000000
        /*0080*/ 	.short	0x0000
        /*0082*/ 	.short	0x0000
        /*0084*/ 	.byte	0x00, 0xf0, 0x21, 0x00


	//----- nvinfo : EIATTR_SPARSE_MMA_MASK
	.align		4
.L_8117:
        /*0088*/ 	.byte	0x03, 0x50
        /*008a*/ 	.short	0x0000


	//----- nvinfo : EIATTR_MAXREG_COUNT
	.align		4
        /*008c*/ 	.byte	0x03, 0x1b
        /*008e*/ 	.short	0x00ff


	//----- nvinfo : EIATTR_MERCURY_ISA_VERSION
	.align		4
        /*0090*/ 	.byte	0x03, 0x5f
        /*0092*/ 	.short	0x0101


	//----- nvinfo : EIATTR_COOP_GROUP_MASK_REGIDS
	.align		4
        /*0094*/ 	.byte	0x04, 0x29
        /*0096*/ 	.short	(.L_8119 - .L_8118)


	//   ....[0]....
.L_8118:
        /*0098*/ 	.word	0xffffffff


	//   ....[1]....
        /*009c*/ 	.word	0xffffffff


	//   ....[2]....
        /*00a0*/ 	.word	0xffffffff


	//   ....[3]....
        /*00a4*/ 	.word	0xffffffff


	//   ....[4]....
        /*00a8*/ 	.word	0xffffffff


	//   ....[5]....
        /*00ac*/ 	.word	0xffffffff


	//   ....[6]....
        /*00b0*/ 	.word	0xffffffff


	//   ....[7]....
        /*00b4*/ 	.word	0xffffffff


	//   ....[8]....
        /*00b8*/ 	.word	0xffffffff


	//   ....[9]....
        /*00bc*/ 	.word	0xffffffff


	//   ....[10]....
        /*00c0*/ 	.word	0xffffffff


	//   ....[11]....
        /*00c4*/ 	.word	0xffffffff


	//   ....[12]....
        /*00c8*/ 	.word	0xffffffff


	//   ....[13]....
        /*00cc*/ 	.word	0xffffffff


	//   ....[14]....
        /*00d0*/ 	.word	0xffffffff


	//   ....[15]....
        /*00d4*/ 	.word	0xffffffff


	//   ....[16]....
        /*00d8*/ 	.word	0xffffffff


	//   ....[17]....
        /*00dc*/ 	.word	0xffffffff


	//   ....[18]....
        /*00e0*/ 	.word	0xffffffff


	//   ....[19]....
        /*00e4*/ 	.word	0xffffffff


	//----- nvinfo : EIATTR_COOP_GROUP_INSTR_OFFSETS
	.align		4
.L_8119:
        /*00e8*/ 	.byte	0x04, 0x28
        /*00ea*/ 	.short	(.L_8121 - .L_8120)


	//   ....[0]....
.L_8120:
        /*00ec*/ 	.word	0x000002d0


	//   ....[1]....
        /*00f0*/ 	.word	0x000002f0


	//   ....[2]....
        /*00f4*/ 	.word	0x00000330


	//   ....[3]....
        /*00f8*/ 	.word	0x00000350


	//   ....[4]....
        /*00fc*/ 	.word	0x00000390


	//   ....[5]....
        /*0100*/ 	.word	0x000003b0


	//   ....[6]....
        /*0104*/ 	.word	0x000003f0


	//   ....[7]....
        /*0108*/ 	.word	0x00000410


	//   ....[8]....
        /*010c*/ 	.word	0x00000450


	//   ....[9]....
        /*0110*/ 	.word	0x00000470


	//   ....[10]....
        /*0114*/ 	.word	0x000005c0


	//   ....[11]....
        /*0118*/ 	.word	0x000005d0


	//   ....[12]....
        /*011c*/ 	.word	0x00000600


	//   ....[13]....
        /*0120*/ 	.word	0x00000610


	//   ....[14]....
        /*0124*/ 	.word	0x00000640


	//   ....[15]....
        /*0128*/ 	.word	0x00000650


	//   ....[16]....
        /*012c*/ 	.word	0x00000680


	//   ....[17]....
        /*0130*/ 	.word	0x00000690


	//   ....[18]....
        /*0134*/ 	.word	0x000006d0


	//   ....[19]....
        /*0138*/ 	.word	0x000006e0


	//----- nvinfo : EIATTR_EXIT_INSTR_OFFSETS
	.align		4
.L_8121:
        /*013c*/ 	.byte	0x04, 0x1c
        /*013e*/ 	.short	(.L_8123 - .L_8122)


	//   ....[0]....
.L_8122:
        /*0140*/ 	.word	0x000006f0


	//   ....[1]....
        /*0144*/ 	.word	0x000008c0


	//   ....[2]....
        /*0148*/ 	.word	0x000008d0


	//   ....[3]....
        /*014c*/ 	.word	0x00000990


	//   ....[4]....
        /*0150*/ 	.word	0x00000a00


	//----- nvinfo : EIATTR_CRS_STACK_SIZE
	.align		4
.L_8123:
        /*0154*/ 	.byte	0x04, 0x1e
        /*0156*/ 	.short	(.L_8125 - .L_8124)
.L_8124:
        /*0158*/ 	.word	0x00000000


	//----- nvinfo : EIATTR_CBANK_PARAM_SIZE
	.align		4
.L_8125:
        /*015c*/ 	.byte	0x03, 0x19
        /*015e*/ 	.short	0x002d


	//----- nvinfo : EIATTR_PARAM_CBANK
	.align		4
        /*0160*/ 	.byte	0x04, 0x0a
        /*0162*/ 	.short	(.L_8127 - .L_8126)
	.align		4
.L_8126:
        /*0164*/ 	.word	index@(.nv.constant0._ZN43_GLOBAL__N__9ae7fba5_10_SoftMax_cu_9f978f6320softmax_warp_forwardIN3c108BFloat16ES2_fLi6ELb0ELb0EEEvPT0_PKT_iiiPKbib)
        /*0168*/ 	.short	0x0210
        /*016a*/ 	.short	0x002d


	//----- nvinfo : EIATTR_SW_WAR
	.align		4
.L_8127:
        /*016c*/ 	.byte	0x04, 0x36
        /*016e*/ 	.short	(.L_8129 - .L_8128)
.L_8128:
        /*0170*/ 	.word	0x00000008
.L_8129:


//--------------------- .nv.info._ZN43_GLOBAL__N__9ae7fba5_10_SoftMax_cu_9f978f6320softmax_warp_forwardIN3c108BFloat16ES2_fLi5ELb0ELb0EEEvPT0_PKT_iiiPKbib --------------------------
	.section	.nv.info._ZN43_GLOBAL__N__9ae7fba5_10_SoftMax_cu_9f978f6320softmax_warp_forwardIN3c108BFloat16ES2_fLi5ELb0ELb0EEEvPT0_PKT_iiiPKbib,"",@"SHT_CUDA_INFO"
	.sectionflags	@""
	.align	4


	//----- nvinfo : EIATTR_CUDA_API_VERSION
	.align		4
        /*0000*/ 	.byte	0x04, 0x37
        /*0002*/ 	.short	(.L_8131 - .L_8130)
.L_8130:
        /*0004*/ 	.word	0x00000082


	//----- nvinfo : EIATTR_KPARAM_INFO
	.align		4
.L_8131:
        /*0008*/ 	.byte	0x04, 0x17
        /*000a*/ 	.short	(.L_8133 - .L_8132)
.L_8132:
        /*000c*/ 	.word	0x00000000
        /*0010*/ 	.short	0x0007
        /*0012*/ 	.short	0x002c
        /*0014*/ 	.byte	0x00, 0xf0, 0x05, 0x00


	//----- nvinfo : EIATTR_KPARAM_INFO
	.align		4
.L_8133:
        /*0018*/ 	.byte	0x04, 0x17
        /*001a*/ 	.short	(.L_8135 - .L_8134)
.L_8134:
        /*001c*/ 	.word	0x00000000
        /*0020*/ 	.short	0x0006
        /*0022*/ 	.short	0x0028
        /*0024*/ 	.byte	0x00, 0xf0, 0x11, 0x00


	//----- nvinfo : EIATTR_KPARAM_INFO
	.align		4
.L_8135:
        /*0028*/ 	.byte	0x04, 0x17
        /*002a*/ 	.short	(.L_8137 - .L_8136)
.L_8136:
        /*002c*/ 	.word	0x00000000
        /*0030*/ 	.short	0x0005
        /*0032*/ 	.short	0x0020
        /*0034*/ 	.byte	0x00, 0xf0, 0x21, 0x00


	//----- nvinfo : EIATTR_KPARAM_INFO
	.align		4
.L_8137:
        /*0038*/ 	.byte	0x04, 0x17
        /*003a*/ 	.short	(.L_8139 - .L_8138)
.L_8138:
        /*003c*/ 	.word	0x00000000
        /*0040*/ 	.short	0x0004
        /*0042*/ 	.short	0x0018
        /*0044*/ 	.byte	0x00, 0xf0, 0x11, 0x00


	//----- nvinfo : EIATTR_KPARAM_INFO
	.align		4
.L_8139:
        /*0048*/ 	.byte	0x04, 0x17
        /*004a*/ 	.short	(.L_8141 - .L_8140)
.L_8140:
        /*004c*/ 	.word	0x00000000
        /*0050*/ 	.short	0x0003
        /*0052*/ 	.short	0x0014
        /*0054*/ 	.byte	0x00, 0xf0, 0x11, 0x00


	//----- nvinfo : EIATTR_KPARAM_INFO
	.align		4
.L_8141:
        /*0058*/ 	.byte	0x04, 0x17
        /*005a*/ 	.short	(.L_8143 - .L_8142)
.L_8142:
        /*005c*/ 	.word	0x00000000
        /*0060*/ 	.short	0x0002
        /*0062*/ 	.short	0x0010
        /*0064*/ 	.byte	0x00, 0xf0, 0x11, 0x00


	//----- nvinfo : EIATTR_KPARAM_INFO
	.align		4
.L_8143:
        /*0068*/ 	.byte	0x04, 0x17
        /*006a*/ 	.short	(.L_8145 - .L_8144)
.L_8144:
        /*006c*/ 	.word	0x00000000
        /*0070*/ 	.short	0x0001
        /*0072*/ 	.short	0x0008
        /*0074*/ 	.byte	0x00, 0xf0, 0x21, 0x00


	//----- nvinfo : EIATTR_KPARAM_INFO
	.align		4
.L_8145:
        /*0078*/ 	.byte	0x04, 0x17
        /*007a*/ 	.short	(.L_8147 - .L_8146)
.L_8146:
        /*007c*/ 	.word	0x00000000
        /*0080*/ 	.short	0x0000
        /*0082*/ 	.short	0x0000
        /*0084*/ 	.byte	0x00, 0xf0, 0x21, 0x00


	//----- nvinfo : EIATTR_SPARSE_MMA_MASK
	.align		4
.L_8147:
        /*0088*/ 	.byte	0x03, 0x50
        /*008a*/ 	.short	0x0000


	//----- nvinfo : EIATTR_MAXREG_COUNT
	.align		4
        /*008c*/ 	.byte	0x03, 0x1b
        /*008e*/ 	.short	0x00ff


	//----- nvinfo : EIATTR_MERCURY_ISA_VERSION
	.align		4
        /*0090*/ 	.byte	0x03, 0x5f
        /*0092*/ 	.short	0x0101


	//----- nvinfo : EIATTR_COOP_GROUP_MASK_REGIDS
	.align		4
        /*0094*/ 	.byte	0x04, 0x29
        /*0096*/ 	.short	(.L_8149 - .L_8148)


	//   ....[0]....
.L_8148:
        /*0098*/ 	.word	0xffffffff


	//   ....[1]....
        /*009c*/ 	.word	0xffffffff


	//   ....[2]....
        /*00a0*/ 	.word	0xffffffff


	//   ....[3]....
        /*00a4*/ 	.word	0xffffffff


	//   ....[4]....
        /*00a8*/ 	.word	0xffffffff


	//   ....[5]....
        /*00ac*/ 	.word	0xffffffff


	//   ....[6]....
        /*00b0*/ 	.word	0xffffffff


	//   ....[7]....
        /*00b4*/ 	.word	0xffffffff


	//   ....[8]....
        /*00b8*/ 	.word	0xffffffff


	//   ....[9]....
        /*00bc*/ 	.word	0xffffffff


	//   ....[10]....
        /*00c0*/ 	.word	0xffffffff


	//   ....[11]....
        /*00c4*/ 	.word	0xffffffff


	//   ....[12]....
        /*00c8*/ 	.word	0xffffffff


	//   ....[13]....
        /*00cc*/ 	.word	0xffffffff


	//   ....[14]....
        /*00d0*/ 	.word	0xffffffff


	//   ....[15]....
        /*00d4*/ 	.word	0xffffffff


	//   ....[16]....
        /*00d8*/ 	.word	0xffffffff


	//   ....[17]....
        /*00dc*/ 	.word	0xffffffff


	//   ....[18]....
        /*00e0*/ 	.word	0xffffffff


	//   ....[19]....
        /*00e4*/ 	.word	0xffffffff


	//----- nvinfo : EIATTR_COOP_GROUP_INSTR_OFFSETS
	.align		4
.L_8149:
        /*00e8*/ 	.byte	0x04, 0x28
        /*00ea*/ 	.short	(.L_8151 - .L_8150)


	//   ....[0]....
.L_8150:
        /*00ec*/ 	.word	0x00000210


	//   ....[1]....
        /*00f0*/ 	.word	0x00000230


	//   ....[2]....
        /*00f4*/ 	.word	0x00000270


	//   ....[3]....
        /*00f8*/ 	.word	0x00000290


	//   ....[4]....
        /*00fc*/ 	.word	0x000002d0


	//   ....[5]....
        /*0100*/ 	.word	0x000002f0


	//   ....[6]....
        /*0104*/ 	.word	0x00000330


	//   ....[7]....
        /*0108*/ 	.word	0x00000350


	//   ....[8]....
        /*010c*/ 	.word	0x00000390


	//   ....[9]....
        /*0110*/ 	.word	0x000003b0


	//   ....[10]....
        /*0114*/ 	.word	0x00000480


	//   ....[11]....
        /*0118*/ 	.word	0x00000490


	//   ....[12]....
        /*011c*/ 	.word	0x000004c0


	//   ....[13]....
        /*0120*/ 	.word	0x000004d0


	//   ....[14]....
        /*0124*/ 	.word	0x00000500


	//   ....[15]....
        /*0128*/ 	.word	0x00000510


	//   ....[16]....
        /*012c*/ 	.word	0x00000540


	//   ....[17]....
        /*0130*/ 	.word	0x00000550


	//   ....[18]....
        /*0134*/ 	.word	0x00000590


	//   ....[19]....
        /*0138*/ 	.word	0x000005a0


	//----- nvinfo : EIATTR_EXIT_INSTR_OFFSETS
	.align		4
.L_8151:
        /*013c*/ 	.byte	0x04, 0x1c
        /*013e*/ 	.short	(.L_8153 - .L_8152)


	//   ....[0]....
.L_8152:
        /*0140*/ 	.word	0x000005b0


	//   ....[1]....
        /*0144*/ 	.word	0x00000700


	//   ....[2]....
        /*0148*/ 	.word	0x00000710


	//   ....[3]....
        /*014c*/ 	.word	0x000007e0


	//----- nvinfo : EIATTR_CRS_STACK_SIZE
	.align		4
.L_8153:
        /*0150*/ 	.byte	0x04, 0x1e
        /*0152*/ 	.short	(.L_8155 - .L_8154)
.L_8154:
        /*0154*/ 	.word	0x00000000


	//----- nvinfo : EIATTR_CBANK_PARAM_SIZE
	.align		4
.L_8155:
        /*0158*/ 	.byte	0x03, 0x19
        /*015a*/ 	.short	0x002d


	//----- nvinfo : EIATTR_PARAM_CBANK
	.align		4
        /*015c*/ 	.byte	0x04, 0x0a
        /*015e*/ 	.short	(.L_8157 - .L_8156)
	.align		4
.L_8156:
        /*0160*/ 	.word	index@(.nv.constant0._ZN43_GLOBAL__N__9ae7fba5_10_SoftMax_cu_9f978f6320softmax_warp_forwardIN3c108BFloat16ES2_fLi5ELb0ELb0EEEvPT0_PKT_iiiPKbib)
        /*0164*/ 	.short	0x0210
        /*0166*/ 	.short	0x002d


	//----- nvinfo : EIATTR_SW_WAR
	.align		4
.L_8157:
        /*0168*/ 	.byte	0x04, 0x36
        /*016a*/ 	.short	(.L_8159 - .L_8158)
.L_8158:
        /*016c*/ 	.word	0x00000008
.L_8159:


//--------------------- .nv.info._ZN43_GLOBAL__N__9ae7fba5_10_SoftMax_cu_9f978f6320softmax_warp_forwardIN3c108BFloat16ES2_fLi4ELb0ELb0EEEvPT0_PKT_iiiPKbib --------------------------
	.section	.nv.info._ZN43_GLOBAL__N__9ae7fba5_10_SoftMax_cu_9f978f6320softmax_warp_forwardIN3c108BFloat16ES2_fLi4ELb0ELb0EEEvPT0_PKT_iiiPKbib,"",@"SHT_CUDA_INFO"
	.sectionflags	@""
	.align	4


	//----- nvinfo : EIATTR_CUDA_API_VERSION
	.align		4
        /*0000*/ 	.byte	0x04, 0x37
        /*0002*/ 	.short	(.L_8161 - .L_8160)
.L_8160:
        /*0004*/ 	.word	0x00000082


	//----- nvinfo : EIATTR_KPARAM_INFO
	.align		4
.L_8161:
        /*0008*/ 	.byte	0x04, 0x17
        /*000a*/ 	.short	(.L_8163 - .L_8162)
.L_8162:
        /*000c*/ 	.word	0x00000000
        /*0010*/ 	.short	0x0007
        /*0012*/ 	.short	0x002c
        /*0014*/ 	.byte	0x00, 0xf0, 0x05, 0x00


	//----- nvinfo : EIATTR_KPARAM_INFO
	.align		4
.L_8163:
        /*0018*/ 	.byte	0x04, 0x17
        /*001a*/ 	.short	(.L_8165 - .L_8164)
.L_8164:
        /*001c*/ 	.word	0x00000000
        /*0020*/ 	.short	0x0006
        /*0022*/ 	.short	0x0028
        /*0024*/ 	.byte	0x00, 0xf0, 0x11, 0x00


	//----- nvinfo : EIATTR_KPARAM_INFO
	.align		4
.L_8165:
        /*0028*/ 	.byte	0x04, 0x17
        /*002a*/ 	.short	(.L_8167 - .L_8166)
.L_8166:
        /*002c*/ 	.word	0x00000000
        /*0030*/ 	.short	0x0005
        /*0032*/ 	.short	0x0020
        /*0034*/ 	.byte	0x00, 0xf0, 0x21, 0x00


	//----- nvinfo : EIATTR_KPARAM_INFO
	.align		4
.L_8167:
        /*0038*/ 	.byte	0x04, 0x17
        /*003a*/ 	.short	(.L_8169 - .L_8168)
.L_8168:
        /*003c*/ 	.word	0x00000000
        /*0040*/ 	.short	0x0004
        /*0042*/ 	.short	0x0018
        /*0044*/ 	.byte	0x00, 0xf0, 0x11, 0x00


	//----- nvinfo : EIATTR_KPARAM_INFO
	.align		4
.L_8169:
        /*0048*/ 	.byte	0x04, 0x17
        /*004a*/ 	.short	(.L_8171 - .L_8170)
.L_8170:
        /*004c*/ 	.word	0x00000000
        /*0050*/ 	.short	0x0003
        /*0052*/ 	.short	0x0014
        /*0054*/ 	.byte	0x00, 0xf0, 0x11, 0x00


	//----- nvinfo : EIATTR_KPARAM_INFO
	.align		4
.L_8171:
        /*0058*/ 	.byte	0x04, 0x17
        /*005a*/ 	.short	(.L_8173 - .L_8172)
.L_8172:
        /*005c*/ 	.word	0x00000000
        /*0060*/ 	.short	0x0002
        /*0062*/ 	.short	0x0010
        /*0064*/ 	.byte	0x00, 0xf0, 0x11, 0x00


	//----- nvinfo : EIATTR_KPARAM_INFO
	.align		4
.L_8173:
        /*0068*/ 	.byte	0x04, 0x17
        /*006a*/ 	.short	(.L_8175 - .L_8174)
.L_8174:
        /*006c*/ 	.word	0x00000000
        /*0070*/ 	.short	0x0001
        /*0072*/ 	.short	0x0008
        /*0074*/ 	.byte	0x00, 0xf0, 0x21, 0x00


	//----- nvinfo : EIATTR_KPARAM_INFO
	.align		4
.L_8175:
        /*0078*/ 	.byte	0x04, 0x17
        /*007a*/ 	.short	(.L_8177 - .L_8176)
.L_8176:
        /*007c*/ 	.word	0x00000000
        /*0080*/ 	.short	0x0000
        /*0082*/ 	.short	0x0000
        /*0084*/ 	.byte	0x00, 0xf0, 0x21, 0x00


	//----- nvinfo : EIATTR_SPARSE_MMA_MASK
	.align		4
.L_8177:
        /*0088*/ 	.byte	0x03, 0x50
        /*008a*/ 	.short	0x0000


	//----- nvinfo : EIATTR_MAXREG_COUNT
	.align		4
        /*008c*/ 	.byte	0x03, 0x1b
        /*008e*/ 	.short	0x00ff


	//----- nvinfo : EIATTR_MERCURY_ISA_VERSION
	.align		4
        /*0090*/ 	.byte	0x03, 0x5f
        /*0092*/ 	.short	0x0101


	//----- nvinfo : EIATTR_COOP_GROUP_MASK_REGIDS
	.align		4
        /*0094*/ 	.byte	0x04, 0x29
        /*0096*/ 	.short	(.L_8179 - .L_8178)


	//   ....[0]....
.L_8178:
        /*0098*/ 	.word	0xffffffff


	//   ....[1]....
        /*009c*/ 	.word	0xffffffff


	//   ....[2]....
        /*00a0*/ 	.word	0xffffffff


	//   ....[3]....
        /*00a4*/ 	.word	0xffffffff


	//   ....[4]....
        /*00a8*/ 	.word	0xffffffff


	//   ....[5]....
        /*00ac*/ 	.word	0xffffffff


	//   ....[6]....
        /*00b0*/ 	.word	0xffffffff


	//   ....[7]....
        /*00b4*/ 	.word	0xffffffff


	//   ....[8]....
        /*00b8*/ 	.word	0xffffffff


	//   ....[9]....
        /*00bc*/ 	.word	0xffffffff


	//   ....[10]....
        /*00c0*/ 	.word	0xffffffff


	//   ....[11]....
        /*00c4*/ 	.word	0xffffffff


	//   ....[12]....
        /*00c8*/ 	.word	0xffffffff


	//   ....[13]....
        /*00cc*/ 	.word	0xffffffff


	//   ....[14]....
        /*00d0*/ 	.word	0xffffffff


	//   ....[15]....
        /*00d4*/ 	.word	0xffffffff


	//----- nvinfo : EIATTR_COOP_GROUP_INSTR_OFFSETS
	.align		4
.L_8179:
        /*00d8*/ 	.byte	0x04, 0x28
        /*00da*/ 	.short	(.L_8181 - .L_8180)


	//   ....[0]....
.L_8180:
        /*00dc*/ 	.word	0x00000220


	//   ....[1]....
        /*00e0*/ 	.word	0x00000230


	//   ....[2]....
        /*00e4*/ 	.word	0x00000280


	//   ....[3]....
        /*00e8*/ 	.word	0x00000290


	//   ....[4]....
        /*00ec*/ 	.word	0x000002e0


	//   ....[5]....
        /*00f0*/ 	.word	0x000002f0


	//   ....[6]....
        /*00f4*/ 	.word	0x00000340


	//   ....[7]....
        /*00f8*/ 	.word	0x00000350


	//   ....[8]....
        /*00fc*/ 	.word	0x00000420


	//   ....[9]....
        /*0100*/ 	.word	0x00000440


	//   ....[10]....
        /*0104*/ 	.word	0x00000460


	//   ....[11]....
        /*0108*/ 	.word	0x00000480


	//   ....[12]....
        /*010c*/ 	.word	0x000004a0


	//   ....[13]....
        /*0110*/ 	.word	0x000004c0


	//   ....[14]....
        /*0114*/ 	.word	0x000004e0


	//   ....[15]....
        /*0118*/ 	.word	0x00000500


	//----- nvinfo : EIATTR_EXIT_INSTR_OFFSETS
	.align		4
.L_8181:
        /*011c*/ 	.byte	0x04, 0x1c
        /*011e*/ 	.short	(.L_8183 - .L_8182)


	//   ....[0]....
.L_8182:
        /*0120*/ 	.word	0x00000510


	//   ....[1]....
        /*0124*/ 	.word	0x00000630


	//   ....[2]....
        /*0128*/ 	.word	0x00000640


	//   ....[3]....
        /*012c*/ 	.word	0x00000710


	//----- nvinfo : EIATTR_CRS_STACK_SIZE
	.align		4
.L_8183:
        /*0130*/ 	.byte	0x04, 0x1e
        /*0132*/ 	.short	(.L_8185 - .L_8184)
.L_8184:
        /*0134*/ 	.word	0x00000000


	//----- nvinfo : EIATTR_CBANK_PARAM_SIZE
	.align		4
.L_8185:
        /*0138*/ 	.byte	0x03, 0x19
        /*013a*/ 	.short	0x002d


	//----- nvinfo : EIATTR_PARAM_CBANK
	.align		4
        /*013c*/ 	.byte	0x04, 0x0a
        /*013e*/ 	.short	(.L_8187 - .L_8186)
	.align		4
.L_8186:
        /*0140*/ 	.word	index@(.nv.constant0._ZN43_GLOBAL__N__9ae7fba5_10_SoftMax_cu_9f978f6320softmax_warp_forwardIN3c108BFloat16ES2_fLi4ELb0ELb0EEEvPT0_PKT_iiiPKbib)
        /*0144*/ 	.short	0x0210
        /*0146*/ 	.short	0x002d


	//----- nvinfo : EIATTR_SW_WAR
	.align		4
.L_8187:
        /*0148*/ 	.byte	0x04, 0x36
        /*014a*/ 	.short	(.L_8189 - .L_8188)
.L_8188:
        /*014c*/ 	.word	0x00000008
.L_8189:


//--------------------- .nv.info._ZN43_GLOBAL__N__9ae7fba5_10_SoftMax_cu_9f978f6320softmax_warp_forwardIN3c108BFloat16ES2_fLi3ELb0ELb0EEEvPT0_PKT_iiiPKbib --------------------------
	.section	.nv.info._ZN43_GLOBAL__N__9ae7fba5_10_SoftMax_cu_9f978f6320softmax_warp_forwardIN3c108BFloat16ES2_fLi3ELb0ELb0EEEvPT0_PKT_iiiPKbib,"",@"SHT_CUDA_INFO"
	.sectionflags	@""
	.align	4


	//----- nvinfo : EIATTR_CUDA_API_VERSION
	.align		4
        /*0000*/ 	.byte	0x04, 0x37
        /*0002*/ 	.short	(.L_8191 - .L_8190)
.L_8190:
        /*0004*/ 	.word	0x00000082


	//----- nvinfo : EIATTR_KPARAM_INFO
	.align		4
.L_8191:
        /*0008*/ 	.byte	0x04, 0x17
        /*000a*/ 	.short	(.L_8193 - .L_8192)
.L_8192:
        /*000c*/ 	.word	0x00000000
        /*0010*/ 	.short	0x0007
        /*0012*/ 	.short	0x002c
        /*0014*/ 	.byte	0x00, 0xf0, 0x05, 0x00


	//----- nvinfo : EIATTR_KPARAM_INFO
	.align		4
.L_8193:
        /*0018*/ 	.byte	0x04, 0x17
        /*001a*/ 	.short	(.L_8195 - .L_8194)
.L_8194:
        /*001c*/ 	.word	0x00000000
        /*0020*/ 	.short	0x0006
        /*0022*/ 	.short	0x0028
        /*0024*/ 	.byte	0x00, 0xf0, 0x11, 0x00


	//----- nvinfo : EIATTR_KPARAM_INFO
	.align		4
.L_8195:
        /*0028*/ 	.byte	0x04, 0x17
        /*002a*/ 	.short	(.L_8197 - .L_8196)
.L_8196:
        /*002c*/ 	.word	0x00000000
        /*0030*/ 	.short	0x0005
        /*0032*/ 	.short	0x0020
        /*0034*/ 	.byte	0x00, 0xf0, 0x21, 0x00


	//----- nvinfo : EIATTR_KPARAM_INFO
	.align		4
.L_8197:
        /*0038*/ 	.byte	0x04, 0x17
        /*003a*/ 	.short	(.L_8199 - .L_8198)
.L_8198:
        /*003c*/ 	.word	0x00000000
        /*0040*/ 	.short	0x0004
        /*0042*/ 	.short	0x0018
        /*0044*/ 	.byte	0x00, 0xf0, 0x11, 0x00


	//----- nvinfo : EIATTR_KPARAM_INFO
	.align		4
.L_8199:
        /*0048*/ 	.byte	0x04, 0x17
        /*004a*/ 	.short	(.L_8201 - .L_8200)
.L_8200:
        /*004c*/ 	.word	0x00000000
        /*0050*/ 	.short	0x0003
        /*0052*/ 	.short	0x0014
        /*0054*/ 	.byte	0x00, 0xf0, 0x11, 0x00


	//----- nvinfo : EIATTR_KPARAM_INFO
	.align		4
.L_8201:
        /*0058*/ 	.byte	0x04, 0x17
        /*005a*/ 	.short	(.L_8203 - .L_8202)
.L_8202:
        /*005c*/ 	.word	0x00000000
        /*0060*/ 	.short	0x0002
        /*0062*/ 	.short	0x0010
        /*0064*/ 	.byte	0x00, 0xf0, 0x11, 0x00


	//----- nvinfo : EIATTR_KPARAM_INFO
	.align		4
.L_8203:
        /*0068*/ 	.byte	0x04, 0x17
        /*006a*/ 	.short	(.L_8205 - .L_8204)
.L_8204:
        /*006c*/ 	.word	0x00000000
        /*0070*/ 	.short	0x0001
        /*0072*/ 	.short	0x0008
        /*0074*/ 	.byte	0x00, 0xf0, 0x21, 0x00


	//----- nvinfo : EIATTR_KPARAM_INFO
	.align		4
.L_8205:
        /*0078*/ 	.byte	0x04, 0x17
        /*007a*/ 	.short	(.L_8207 - .L_8206)
.L_8206:
        /*007c*/ 	.word	0x00000000
        /*0080*/ 	.short	0x0000
        /*0082*/ 	.short	0x0000
        /*0084*/ 	.byte	0x00, 0xf0, 0x21, 0x00


	//----- nvinfo : EIATTR_SPARSE_MMA_MASK
	.align		4
.L_8207:
        /*0088*/ 	.byte	0x03, 0x50
        /*008a*/ 	.short	0x0000


	//----- nvinfo : EIATTR_MAXREG_COUNT
	.align		4
        /*008c*/ 	.byte	0x03, 0x1b
        /*008e*/ 	.short	0x00ff


	//----- nvinfo : EIATTR_MERCURY_ISA_VERSION
	.align		4
        /*0090*/ 	.byte	0x03, 0x5f
        /*0092*/ 	.short	0x0101


	//----- nvinfo : EIATTR_COOP_GROUP_MASK_REGIDS
	.align		4
        /*0094*/ 	.byte	0x04, 0x29
        /*0096*/ 	.short	(.L_8209 - .L_8208)


	//   ....[0]....
.L_8208:
        /*0098*/ 	.word	0xffffffff


	//   ....[1]....
        /*009c*/ 	.word	0xffffffff


	//   ....[2]....
        /*00a0*/ 	.word	0xffffffff


	//   ....[3]....
        /*00a4*/ 	.word	0xffffffff


	//   ....[4]....
        /*00a8*/ 	.word	0xffffffff


	//   ....[5]....
        /*00ac*/ 	.word	0xffffffff


	//   ....[6]....
        /*00b0*/ 	.word	0xffffffff


	//   ....[7]....
        /*00b4*/ 	.word	0xffffffff


	//   ....[8]....
        /*00b8*/ 	.word	0xffffffff


	//   ....[9]....
        /*00bc*/ 	.word	0xffffffff


	//   ....[10]....
        /*00c0*/ 	.word	0xffffffff


	//   ....[11]....
        /*00c4*/ 	.word	0xffffffff


	//----- nvinfo : EIATTR_COOP_GROUP_INSTR_OFFSETS
	.align		4
.L_8209:
        /*00c8*/ 	.byte	0x04, 0x28
        /*00ca*/ 	.short	(.L_8211 - .L_8210)


	//   ....[0]....
.L_8210:
        /*00cc*/ 	.word	0x00000220


	//   ....[1]....
        /*00d0*/ 	.word	0x00000230


	//   ....[2]....
        /*00d4*/ 	.word	0x00000280


	//   ....[3]....
        /*00d8*/ 	.word	0x00000290


	//   ....[4]....
        /*00dc*/ 	.word	0x000002e0


	//   ....[5]....
        /*00e0*/ 	.word	0x000002f0


	//   ....[6]....
        /*00e4*/ 	.word	0x000003c0


	//   ....[7]....
        /*00e8*/ 	.word	0x000003e0


	//   ....[8]....
        /*00ec*/ 	.word	0x00000400


	//   ....[9]....
        /*00f0*/ 	.word	0x00000420


	//   ....[10]....
        /*00f4*/ 	.word	0x00000440


	//   ....[11]....
        /*00f8*/ 	.word	0x00000460


	//----- nvinfo : EIATTR_EXIT_INSTR_OFFSETS
	.align		4
.L_8211:
        /*00fc*/ 	.byte	0x04, 0x1c
        /*00fe*/ 	.short	(.L_8213 - .L_8212)


	//   ....[0]....
.L_8212:
        /*0100*/ 	.word	0x00000470


	//   ....[1]....
        /*0104*/ 	.word	0x00000590


	//   ....[2]....
        /*0108*/ 	.word	0x000005a0


	//   ....[3]....
        /*010c*/ 	.word	0x00000670


	//----- nvinfo : EIATTR_CRS_STACK_SIZE
	.align		4
.L_8213:
        /*0110*/ 	.byte	0x04, 0x1e
        /*0112*/ 	.short	(.L_8215 - .L_8214)
.L_8214:
        /*0114*/ 	.word	0x00000000


	//----- nvinfo : EIATTR_CBANK_PARAM_SIZE
	.align		4
.L_8215:
        /*0118*/ 	.byte	0x03, 0x19
        /*011a*/ 	.short	0x002d


	//----- nvinfo : EIATTR_PARAM_CBANK
	.align		4
        /*011c*/ 	.byte	0x04, 0x0a
        /*011e*/ 	.short	(.L_8217 - .L_8216)
	.align		4
.L_8216:
        /*0120*/ 	.word	index@(.nv.constant0._ZN43_GLOBAL__N__9ae7fba5_10_SoftMax_cu_9f978f6320softmax_warp_forwardIN3c108BFloat16ES2_fLi3ELb0ELb0EEEvPT0_PKT_iiiPKbib)
        /*0124*/ 	.short	0x0210
        /*0126*/ 	.short	0x002d


	//----- nvinfo : EIATTR_SW_WAR
	.align		4
.L_8217:
        /*0128*/ 	.byte	0x04, 0x36
        /*012a*/ 	.short	(.L_8219 - .L_8218)
.L_8218:
        /*012c*/ 	.word	0x00000008
.L_8219:


//--------------------- .nv.info._ZN43_GLOBAL__N__9ae7fba5_10_SoftMax_cu_9f978f6320softmax_warp_forwardIN3c108BFloat16ES2_fLi2ELb0ELb0EEEvPT0_PKT_iiiPKbib --------------------------
	.section	.nv.info._ZN43_GLOBAL__N__9ae7fba5_10_SoftMax_cu_9f978f6320softmax_warp_forwardIN3c108BFloat16ES2_fLi2ELb0ELb0EEEvPT0_PKT_iiiPKbib,"",@"SHT_CUDA_INFO"
	.sectionflags	@""
	.align	4


	//----- nvinfo : EIATTR_CUDA_API_VERSION
	.align		4
        /*0000*/ 	.byte	0x04, 0x37
        /*0002*/ 	.short	(.L_8221 - .L_8220)
.L_8220:
        /*0004*/ 	.word	0x00000082


	//----- nvinfo : EIATTR_KPARAM_INFO
	.align		4
.L_8221:
        /*0008*/ 	.byte	0x04, 0x17
        /*000a*/ 	.short	(.L_8223 - .L_8222)
.L_8222:
        /*000c*/ 	.word	0x00000000
        /*0010*/ 	.short	0x0007
        /*0012*/ 	.short	0x002c
        /*0014*/ 	.byte	0x00, 0xf0, 0x05, 0x00


	//----- nvinfo : EIATTR_KPARAM_INFO
	.align		4
.L_8223:
        /*0018*/ 	.byte	0x04, 0x17
        /*001a*/ 	.short	(.L_8225 - .L_8224)
.L_8224:
        /*001c*/ 	.word	0x00000000
        /*0020*/ 	.short	0x0006
        /*0022*/ 	.short	0x0028
        /*0024*/ 	.byte	0x00, 0xf0, 0x11, 0x00


	//----- nvinfo : EIATTR_KPARAM_INFO
	.align		4
.L_8225:
        /*0028*/ 	.byte	0x04, 0x17
        /*002a*/ 	.short	(.L_8227 - .L_8226)
.L_8226:
        /*002c*/ 	.word	0x00000000
        /*0030*/ 	.short	0x0005
        /*0032*/ 	.short	0x0020
        /*0034*/ 	.byte	0x00, 0xf0, 0x21, 0x00


	//----- nvinfo : EIATTR_KPARAM_INFO
	.align		4
.L_8227:
        /*0038*/ 	.byte	0x04, 0x17
        /*003a*/ 	.short	(.L_8229 - .L_8228)
.L_8228:
        /*003c*/ 	.word	0x00000000
        /*0040*/ 	.short	0x0004
        /*0042*/ 	.short	0x0018
        /*0044*/ 	.byte	0x00, 0xf0, 0x11, 0x00


	//----- nvinfo : EIATTR_KPARAM_INFO
	.align		4
.L_8229:
        /*0048*/ 	.byte	0x04, 0x17
        /*004a*/ 	.short	(.L_8231 - .L_8230)
.L_8230:
        /*004c*/ 	.word	0x00000000
        /*0050*/ 	.short	0x0003
        /*0052*/ 	.short	0x0014
        /*0054*/ 	.byte	0x00, 0xf0, 0x11, 0x00


	//----- nvinfo : EIATTR_KPARAM_INFO
	.align		4
.L_8231:
        /*0058*/ 	.byte	0x04, 0x17
        /*005a*/ 	.short	(.L_8233 - .L_8232)
.L_8232:
        /*005c*/ 	.word	0x00000000
        /*0060*/ 	.short	0x0002
        /*0062*/ 	.short	0x0010
        /*0064*/ 	.byte	0x00, 0xf0, 0x11, 0x00


	//----- nvinfo : EIATTR_KPARAM_INFO
	.align		4
.L_8233:
        /*0068*/ 	.byte	0x04, 0x17
        /*006a*/ 	.short	(.L_8235 - .L_8234)
.L_8234:
        /*006c*/ 	.word	0x00000000
        /*0070*/ 	.short	0x0001
        /*0072*/ 	.short	0x0008
        /*0074*/ 	.byte	0x00, 0xf0, 0x21, 0x00


	//----- nvinfo : EIATTR_KPARAM_INFO
	.align		4
.L_8235:
        /*0078*/ 	.byte	0x04, 0x17
        /*007a*/ 	.short	(.L_8237 - .L_8236)
.L_8236:
        /*007c*/ 	.word	0x00000000
        /*0080*/ 	.short	0x0000
        /*0082*/ 	.short	0x0000
        /*0084*/ 	.byte	0x00, 0xf0, 0x21, 0x00


	//----- nvinfo : EIATTR_SPARSE_MMA_MASK
	.align		4
.L_8237:
        /*0088*/ 	.byte	0x03, 0x50
        /*008a*/ 	.short	0x0000


	//----- nvinfo : EIATTR_MAXREG_COUNT
	.align		4
        /*008c*/ 	.byte	0x03, 0x1b
        /*008e*/ 	.short	0x00ff


	//----- nvinfo : EIATTR_MERCURY_ISA_VERSION
	.align		4
        /*0090*/ 	.byte	0x03, 0x5f
        /*0092*/ 	.short	0x0101


	//----- nvinfo : EIATTR_COOP_GROUP_MASK_REGIDS
	.align		4
        /*0094*/ 	.byte	0x04, 0x29
        /*0096*/ 	.short	(.L_8239 - .L_8238)


	//   ....[0]....
.L_8238:
        /*0098*/ 	.word	0xffffffff


	//   ....[1]....
        /*009c*/ 	.word	0xffffffff


	//   ....[2]....
        /*00a0*/ 	.word	0xffffffff


	//   ....[3]....
        /*00a4*/ 	.word	0xffffffff


	//   ....[4]....
        /*00a8*/ 	.word	0xffffffff


	//   ....[5]....
        /*00ac*/ 	.word	0xffffffff


	//   ....[6]....
        /*00b0*/ 	.word	0xffffffff


	//   ....[7]....
        /*00b4*/ 	.word	0xffffffff


	//----- nvinfo : EIATTR_COOP_GROUP_INSTR_OFFSETS
	.align		4
.L_8239:
        /*00b8*/ 	.byte	0x04, 0x28
        /*00ba*/ 	.short	(.L_8241 - .L_8240)


	//   ....[0]....
.L_8240:
        /*00bc*/ 	.word	0x00000220


	//   ....[1]....
        /*00c0*/ 	.word	0x00000230


	//   ....[2]....
        /*00c4*/ 	.word	0x00000280


	//   ....[3]....
        /*00c8*/ 	.word	0x00000290


	//   ....[4]....
        /*00cc*/ 	.word	0x00000360


	//   ....[5]....
        /*00d0*/ 	.word	0x00000380


	//   ....[6]....
        /*00d4*/ 	.word	0x000003a0


	//   ....[7]....
        /*00d8*/ 	.word	0x000003c0


	//----- nvinfo : EIATTR_EXIT_INSTR_OFFSETS
	.align		4
.L_8241:
        /*00dc*/ 	.byte	0x04, 0x1c
        /*00de*/ 	.short	(.L_8243 - .L_8242)


	//   ....[0]....
.L_8242:
        /*00e0*/ 	.word	0x000003d0


	//   ....[1]....
        /*00e4*/ 	.word	0x000004f0


	//   ....[2]....
        /*00e8*/ 	.word	0x00000500


	//   ....[3]....
        /*00ec*/ 	.word	0x000005d0


	//----- nvinfo : EIATTR_CRS_STACK_SIZE
	.align		4
.L_8243:
        /*00f0*/ 	.byte	0x04, 0x1e
        /*00f2*/ 	.short	(.L_8245 - .L_8244)
.L_8244:
        /*00f4*/ 	.word	0x00000000


	//----- nvinfo : EIATTR_CBANK_PARAM_SIZE
	.align		4
.L_8245:
        /*00f8*/ 	.byte	0x03, 0x19
        /*00fa*/ 	.short	0x002d


	//----- nvinfo : EIATTR_PARAM_CBANK
	.align		4
        /*00fc*/ 	.byte	0x04, 0x0a
        /*00fe*/ 	.short	(.L_8247 - .L_8246)
	.align		4
.L_8246:
        /*0100*/ 	.word	index@(.nv.constant0._ZN43_GLOBAL__N__9ae7fba5_10_SoftMax_cu_9f978f6320softmax_warp_forwardIN3c108BFloat16ES2_fLi2ELb0ELb0EEEvPT0_PKT_iiiPKbib)
        /*0104*/ 	.short	0x0210
        /*0106*/ 	.short	0x002d


	//----- nvinfo : EIATTR_SW_WAR
	.align		4
.L_8247:
        /*0108*/ 	.byte	0x04, 0x36
        /*010a*/ 	.short	(.L_8249 - .L_8248)
.L_8248:
        /*010c*/ 	.word	0x00000008
.L_8249:


//--------------------- .nv.info._ZN43_GLOBAL__N__9ae7fba5_10_SoftMax_cu_9f978f6320softmax_warp_forwardIN3c108BFloat16ES2_fLi1ELb0ELb0EEEvPT0_PKT_iiiPKbib --------------------------
	.section	.nv.info._ZN43_GLOBAL__N__9ae7fba5_10_SoftMax_cu_9f978f6320softmax_warp_forwardIN3c108BFloat16ES2_fLi1ELb0ELb0EEEvPT0_PKT_iiiPKbib,"",@"SHT_CUDA_INFO"
	.sectionflags	@""
	.align	4


	//----- nvinfo : EIATTR_CUDA_API_VERSION
	.align		4
        /*0000*/ 	.byte	0x04, 0x37
        /*0002*/ 	.short	(.L_8251 - .L_8250)
.L_8250:
        /*0004*/ 	.word	0x00000082


	//----- nvinfo : EIATTR_KPARAM_INFO
	.align		4
.L_8251:
        /*0008*/ 	.byte	0x04, 0x17
        /*000a*/ 	.short	(.L_8253 - .L_8252)
.L_8252:
        /*000c*/ 	.word	0x00000000
        /*0010*/ 	.short	0x0007
        /*0012*/ 	.short	0x002c
        /*0014*/ 	.byte	0x00, 0xf0, 0x05, 0x00


	//----- nvinfo : EIATTR_KPARAM_INFO
	.align		4
.L_8253:
        /*0018*/ 	.byte	0x04, 0x17
        /*001a*/ 	.short	(.L_8255 - .L_8254)
.L_8254:
        /*001c*/ 	.word	0x00000000
        /*0020*/ 	.short	0x0006
        /*0022*/ 	.short	0x0028
        /*0024*/ 	.byte	0x00, 0xf0, 0x11, 0x00


	//----- nvinfo : EIATTR_KPARAM_INFO
	.align		4
.L_8255:
        /*0028*/ 	.byte	0x04, 0x17
        /*002a*/ 	.short	(.L_8257 - .L_8256)
.L_8256:
        /*002c*/ 	.word	0x00000000
        /*0030*/ 	.short	0x0005
        /*0032*/ 	.short	0x0020
        /*0034*/ 	.byte	0x00, 0xf0, 0x21, 0x00


	//----- nvinfo : EIATTR_KPARAM_INFO
	.align		4
.L_8257:
        /*0038*/ 	.byte	0x04, 0x17
        /*003a*/ 	.short	(.L_8259 - .L_8258)
.L_8258:
        /*003c*/ 	.word	0x00000000
        /*0040*/ 	.short	0x0004
        /*0042*/ 	.short	0x0018
        /*0044*/ 	.byte	0x00, 0xf0, 0x11, 0x00


	//----- nvinfo : EIATTR_KPARAM_INFO
	.align		4
.L_8259:
        /*0048*/ 	.byte	0x04, 0x17
        /*004a*/ 	.short	(.L_8261 - .L_8260)
.L_8260:
        /*004c*/ 	.word	0x00000000
        /*0050*/ 	.short	0x0003
        /*0052*/ 	.short	0x0014
        /*0054*/ 	.byte	0x00, 0xf0, 0x11, 0x00


	//----- nvinfo : EIATTR_KPARAM_INFO
	.align		4
.L_8261:
        /*0058*/ 	.byte	0x04, 0x17
        /*005a*/ 	.short	(.L_8263 - .L_8262)
.L_8262:
        /*005c*/ 	.word	0x00000000
        /*0060*/ 	.short	0x0002
        /*0062*/ 	.short	0x0010
        /*0064*/ 	.byte	0x00, 0xf0, 0x11, 0x00


	//----- nvinfo : EIATTR_KPARAM_INFO
	.align		4
.L_8263:
        /*0068*/ 	.byte	0x04, 0x17
        /*006a*/ 	.short	(.L_8265 - .L_8264)
.L_8264:
        /*006c*/ 	.word	0x00000000
        /*0070*/ 	.short	0x0001
        /*0072*/ 	.short	0x0008
        /*0074*/ 	.byte	0x00, 0xf0, 0x21, 0x00


	//----- nvinfo : EIATTR_KPARAM_INFO
	.align		4
.L_8265:
        /*0078*/ 	.byte	0x04, 0x17
        /*007a*/ 	.short	(.L_8267 - .L_8266)
.L_8266:
        /*007c*/ 	.word	0x00000000
        /*0080*/ 	.short	0x0000
        /*0082*/ 	.short	0x0000
        /*0084*/ 	.byte	0x00, 0xf0, 0x21, 0x00


	//----- nvinfo : EIATTR_SPARSE_MMA_MASK
	.align		4
.L_8267:
        /*0088*/ 	.byte	0x03, 0x50
        /*008a*/ 	.short	0x0000


	//----- nvinfo : EIATTR_MAXREG_COUNT
	.align		4
        /*008c*/ 	.byte	0x03, 0x1b
        /*008e*/ 	.short	0x00ff


	//----- nvinfo : EIATTR_MERCURY_ISA_VERSION
	.align		4
        /*0090*/ 	.byte	0x03, 0x5f
        /*0092*/ 	.short	0x0101


	//----- nvinfo : EIATTR_COOP_GROUP_MASK_REGIDS
	.align		4
        /*0094*/ 	.byte	0x04, 0x29
        /*0096*/ 	.short	(.L_8269 - .L_8268)


	//   ....[0]....
.L_8268:
        /*0098*/ 	.word	0xffffffff


	//   ....[1]....
        /*009c*/ 	.word	0xffffffff


	//   ....[2]....
        /*00a0*/ 	.word	0xffffffff


	//   ....[3]....
        /*00a4*/ 	.word	0xffffffff


	//----- nvinfo : EIATTR_COOP_GROUP_INSTR_OFFSETS
	.align		4
.L_8269:
        /*00a8*/ 	.byte	0x04, 0x28
        /*00aa*/ 	.short	(.L_8271 - .L_8270)


	//   ....[0]....
.L_8270:
        /*00ac*/ 	.word	0x00000220


	//   ....[1]....
        /*00b0*/ 	.word	0x00000230


	//   ....[2]....
        /*00b4*/ 	.word	0x00000300


	//   ....[3]....
        /*00b8*/ 	.word	0x00000320


	//----- nvinfo : EIATTR_EXIT_INSTR_OFFSETS
	.align		4
.L_8271:
        /*00bc*/ 	.byte	0x04, 0x1c
        /*00be*/ 	.short	(.L_8273 - .L_8272)


	//   ....[0]....
.L_8272:
        /*00c0*/ 	.word	0x00000330


	//   ....[1]....
        /*00c4*/ 	.word	0x00000450


	//   ....[2]....
        /*00c8*/ 	.word	0x00000460


	//   ....[3]....
        /*00cc*/ 	.word	0x00000530


	//----- nvinfo : EIATTR_CRS_STACK_SIZE
	.align		4
.L_8273:
        /*00d0*/ 	.byte	0x04, 0x1e
        /*00d2*/ 	.short	(.L_8275 - .L_8274)
.L_8274:
        /*00d4*/ 	.word	0x00000000


	//----- nvinfo : EIATTR_CBANK_PARAM_SIZE
	.align		4
.L_8275:
        /*00d8*/ 	.byte	0x03, 0x19
        /*00da*/ 	.short	0x002d


	//----- nvinfo : EIATTR_PARAM_CBANK
	.align		4
        /*00dc*/ 	.byte	0x04, 0x0a
        /*00de*/ 	.short	(.L_8277 - .L_8276)
	.align		4
.L_8276:
        /*00e0*/ 	.word	index@(.nv.constant0._ZN43_GLOBAL__N__9ae7fba5_10_SoftMax_cu_9f978f6320softmax_warp_forwardIN3c108BFloat16ES2_fLi1ELb0ELb0EEEvPT0_PKT_iiiPKbib)
        /*00e4*/ 	.short	0x0210
        /*00e6*/ 	.short	0x002d


	//----- nvinfo : EIATTR_SW_WAR
	.align		4
.L_8277:
        /*00e8*/ 	.byte	0x04, 0x36
        /*00ea*/ 	.short	(.L_8279 - .L_8278)
.L_8278:
        /*00ec*/ 	.word	0x00000008
.L_8279:


//--------------------- .nv.info._ZN43_GLOBAL__N__9ae7fba5_10_SoftMax_cu_9f978f6320softmax_warp_forwardIN3c108BFloat16ES2_fLi0ELb0ELb0EEEvPT0_PKT_iiiPKbib --------------------------
	.section	.nv.info._ZN43_GLOBAL__N__9ae7fba5_10_SoftMax_cu_9f978f6320softmax_warp_forwardIN3c108BFloat16ES2_fLi0ELb0ELb0EEEvPT0_PKT_iiiPKbib,"",@"SHT_CUDA_INFO"
	.sectionflags	@""
	.align	4


	//----- nvinfo : EIATTR_CUDA_API_VERSION
	.align		4
        /*0000*/ 	.byte	0x04, 0x37
        /*0002*/ 	.short	(.L_8281 - .L_8280)
.L_8280:
        /*0004*/ 	.word	0x00000082


	//----- nvinfo : EIATTR_KPARAM_INFO
	.align		4
.L_8281:
        /*0008*/ 	.byte	0x04, 0x17
        /*000a*/ 	.short	(.L_8283 - .L_8282)
.L_8282:
        /*000c*/ 	.word	0x00000000
        /*0010*/ 	.short	0x0007
        /*0012*/ 	.short	0x002c
        /*0014*/ 	.byte	0x00, 0xf0, 0x05, 0x00


	//----- nvinfo : EIATTR_KPARAM_INFO
	.align		4
.L_8283:
        /*0018*/ 	.byte	0x04, 0x17
        /*001a*/ 	.short	(.L_8285 - .L_8284)
.L_8284:
        /*001c*/ 	.word	0x00000000
        /*0020*/ 	.short	0x0006
        /*0022*/ 	.short	0x0028
        /*0024*/ 	.byte	0x00, 0xf0, 0x11, 0x00


	//----- nvinfo : EIATTR_KPARAM_INFO
	.align		4
.L_8285:
        /*0028*/ 	.byte	0x04, 0x17
        /*002a*/ 	.short	(.L_8287 - .L_8286)
.L_8286:
        /*002c*/ 	.word	0x00000000
        /*0030*/ 	.short	0x0005
        /*0032*/ 	.short	0x0020
        /*0034*/ 	.byte	0x00, 0xf0, 0x21, 0x00


	//----- nvinfo : EIATTR_KPARAM_INFO
	.align		4
.L_8287:
        /*0038*/ 	.byte	0x04, 0x17
        /*003a*/ 	.short	(.L_8289 - .L_8288)
.L_8288:
        /*003c*/ 	.word	0x00000000
        /*0040*/ 	.short	0x0004
        /*0042*/ 	.short	0x0018
        /*0044*/ 	.byte	0x00, 0xf0, 0x11, 0x00


	//----- nvinfo : EIATTR_KPARAM_INFO
	.align		4
.L_8289:
        /*0048*/ 	.byte	0x04, 0x17
        /*004a*/ 	.short	(.L_8291 - .L_8290)
.L_8290:
        /*004c*/ 	.word	0x00000000
        /*0050*/ 	.short	0x0003
        /*0052*/ 	.short	0x0014
        /*0054*/ 	.byte	0x00, 0xf0, 0x11, 0x00


	//----- nvinfo : EIATTR_KPARAM_INFO
	.align		4
.L_8291:
        /*0058*/ 	.byte	0x04, 0x17
        /*005a*/ 	.short	(.L_8293 - .L_8292)
.L_8292:
        /*005c*/ 	.word	0x00000000
        /*0060*/ 	.short	0x0002
        /*0062*/ 	.short	0x0010
        /*0064*/ 	.byte	0x00, 0xf0, 0x11, 0x00


	//----- nvinfo : EIATTR_KPARAM_INFO
	.align		4
.L_8293:
        /*0068*/ 	.byte	0x04, 0x17
        /*006a*/ 	.short	(.L_8295 - .L_8294)
.L_8294:
        /*006c*/ 	.word	0x00000000
        /*0070*/ 	.short	0x0001
        /*0072*/ 	.short	0x0008
        /*0074*/ 	.byte	0x00, 0xf0, 0x21, 0x00


	//----- nvinfo : EIATTR_KPARAM_INFO
	.align		4
.L_8295:
        /*0078*/ 	.byte	0x04, 0x17
        /*007a*/ 	.short	(.L_8297 - .L_8296)
.L_8296:
        /*007c*/ 	.word	0x00000000
        /*0080*/ 	.short	0x0000
        /*0082*/ 	.short	0x0000
        /*0084*/ 	.byte	0x00, 0xf0, 0x21, 0x00


	//----- nvinfo : EIATTR_SPARSE_MMA_MASK
	.align		4
.L_8297:
        /*0088*/ 	.byte	0x03, 0x50
        /*008a*/ 	.short	0x0000


	//----- nvinfo : EIATTR_MAXREG_COUNT
	.align		4
        /*008c*/ 	.byte	0x03, 0x1b
        /*008e*/ 	.short	0x00ff


	//----- nvinfo : EIATTR_MERCURY_ISA_VERSION
	.align		4
        /*0090*/ 	.byte	0x03, 0x5f
        /*0092*/ 	.short	0x0101


	//----- nvinfo : EIATTR_EXIT_INSTR_OFFSETS
	.align		4
        /*0094*/ 	.byte	0x04, 0x1c
        /*0096*/ 	.short	(.L_8299 - .L_8298)


	//   ....[0]....
.L_8298:
        /*0098*/ 	.word	0x00000220


	//   ....[1]....
        /*009c*/ 	.word	0x000003b0


	//   ....[2]....
        /*00a0*/ 	.word	0x000003c0


	//   ....[3]....
        /*00a4*/ 	.word	0x00000490


	//----- nvinfo : EIATTR_CRS_STACK_SIZE
	.align		4
.L_8299:
        /*00a8*/ 	.byte	0x04, 0x1e
        /*00aa*/ 	.short	(.L_8301 - .L_8300)
.L_8300:
        /*00ac*/ 	.word	0x00000000


	//----- nvinfo : EIATTR_CBANK_PARAM_SIZE
	.align		4
.L_8301:
        /*00b0*/ 	.byte	0x03, 0x19
        /*00b2*/ 	.short	0x002d


	//----- nvinfo : EIATTR_PARAM_CBANK
	.align		4
        /*00b4*/ 	.byte	0x04, 0x0a
        /*00b6*/ 	.short	(.L_8303 - .L_8302)
	.align		4
.L_8302:
        /*00b8*/ 	.word	index@(.nv.constant0._ZN43_GLOBAL__N__9ae7fba5_10_SoftMax_cu_9f978f6320softmax_warp_forwardIN3c108BFloat16ES2_fLi0ELb0ELb0EEEvPT0_PKT_iiiPKbib)
        /*00bc*/ 	.short	0x0210
        /*00be*/ 	.short	0x002d


	//----- nvinfo : EIATTR_SW_WAR
	.align		4
.L_8303:
        /*00c0*/ 	.byte	0x04, 0x36
        /*00c2*/ 	.short	(.L_8305 - .L_8304)
.L_8304:
        /*00c4*/ 	.word	0x00000008
.L_8305:


//--------------------- .nv.info._ZN43_GLOBAL__N__9ae7fba5_10_SoftMax_cu_9f978f6320softmax_warp_forwardIN3c104HalfEffLi11ELb0ELb0EEEvPT0_PKT_iiiPKbib --------------------------
	.section	.nv.info._ZN43_GLOBAL__N__9ae7fba5_10_SoftMax_cu_9f978f6320softmax_warp_forwardIN3c104HalfEffLi11ELb0ELb0EEEvPT0_PKT_iiiPKbib,"",@"SHT_CUDA_INFO"
	.sectionflags	@""
	.align	4


	//----- nvinfo : EIATTR_CUDA_API_VERSION
	.align		4
        /*0000*/ 	.byte	0x04, 0x37
        /*0002*/ 	.short	(.L_8307 - .L_8306)
.L_8306:
        /*0004*/ 	.word	0x00000082


	//----- nvinfo : EIATTR_KPARAM_INFO
	.align		4
.L_8307:
        /*0008*/ 	.byte	0x04, 0x17
        /*000a*/ 	.short	(.L_8309 - .L_8308)
.L_8308:
        /*000c*/ 	.word	0x00000000
        /*0010*/ 	.short	0x0007
        /*0012*/ 	.short	0x002c
        /*0014*/ 	.byte	0x00, 0xf0, 0x05, 0x00


	//----- nvinfo : EIATTR_KPARAM_INFO
	.align		4
.L_8309:
        /*0018*/ 	.byte	0x04, 0x17
        /*001a*/ 	.short	(.L_8311 - .L_8310)
.L_8310:
        /*001c*/ 	.word	0x00000000
        /*0020*/ 	.short	0x0006
        /*0022*/ 	.short	0x0028
        /*0024*/ 	.byte	0x00, 0xf0, 0x11, 0x00


	//----- nvinfo : EIATTR_KPARAM_INFO
	.align		4
.L_8311:
        /*0028*/ 	.byte	0x04, 0x17
        /*002a*/ 	.short	(.L_8313 - .L_8312)
.L_8312:
        /*002c*/ 	.word	0x00000000
        /*0030*/ 	.short	0x0005
        /*0032*/ 	.short	0x0020
        /*0034*/ 	.byte	0x00, 0xf0, 0x21, 0x00


	//----- nvinfo : EIATTR_KPARAM_INFO
	.align		4
.L_8313:
        /*0038*/ 	.byte	0x04, 0x17
        /*003a*/ 	.short	(.L_8315 - .L_8314)
.L_8314:
        /*003c*/ 	.word	0x00000000
        /*0040*/ 	.short	0x0004
        /*0042*/ 	.short	0x0018
        /*0044*/ 	.byte	0x00, 0xf0, 0x11, 0x00


	//----- nvinfo : EIATTR_KPARAM_INFO
	.align		4
.L_8315:
        /*0048*/ 	.byte	0x04, 0x17
        /*004a*/ 	.short	(.L_8317 - .L_8316)
.L_8316:
        /*004c*/ 	.word	0x00000000
        /*0050*/ 	.short	0x0003
        /*0052*/ 	.short	0x0014
        /*0054*/ 	.byte	0x00, 0xf0, 0x11, 0x00


	//----- nvinfo : EIATTR_KPARAM_INFO
	.align		4
.L_8317:
        /*0058*/ 	.byte	0x04, 0x17
        /*005a*/ 	.short	(.L_8319 - .L_8318)
.L_8318:
        /*005c*/ 	.word	0x00000000
        /*0060*/ 	.short	0x0002
        /*0062*/ 	.short	0x0010
        /*0064*/ 	.byte	0x00, 0xf0, 0x11, 0x00


	//----- nvinfo : EIATTR_KPARAM_INFO
	.align		4
.L_8319:
        /*0068*/ 	.byte	0x04, 0x17
        /*006a*/ 	.short	(.L_8321 - .L_8320)
.L_8320:
        /*006c*/ 	.word	0x00000000
        /*0070*/ 	.short	0x0001
        /*0072*/ 	.short	0x0008
        /*0074*/ 	.byte	0x00, 0xf0, 0x21, 0x00


	//----- nvinfo : EIATTR_KPARAM_INFO
	.align		4
.L_8321:
        /*0078*/ 	.byte	0x04, 0x17
        /*007a*/ 	.short	(.L_8323 - .L_8322)
.L_8322:
        /*007c*/ 	.word	0x00000000
        /*0080*/ 	.short	0x0000
        /*0082*/ 	.short	0x0000
        /*0084*/ 	.byte	0x00, 0xf0, 0x21, 0x00


	//----- nvinfo : EIATTR_SPARSE_MMA_MASK
	.align		4
.L_8323:
        /*0088*/ 	.byte	0x03, 0x50
        /*008a*/ 	.short	0x0000


	//----- nvinfo : EIATTR_MAXREG_COUNT
	.align		4
        /*008c*/ 	.byte	0x03, 0x1b
        /*008e*/ 	.short	0x00ff


	//----- nvinfo : EIATTR_MERCURY_ISA_VERSION
	.align		4
        /*0090*/ 	.byte	0x03, 0x5f
        /*0092*/ 	.short	0x0101


	//----- nvinfo : EIATTR_COOP_GROUP_MASK_REGIDS
	.align		4
        /*0094*/ 	.byte	0x04, 0x29
        /*0096*/ 	.short	(.L_8325 - .L_8324)


	//   ....[0]....
.L_8324:
        /*0098*/ 	.word	0xffffffff


	//   ....[1]....
        /*009c*/ 	.word	0xffffffff


	//   ....[2]....
        /*00a0*/ 	.word	0xffffffff


	//   ....[3]....
        /*00a4*/ 	.word	0xffffffff


	//   ....[4]....
        /*00a8*/ 	.word	0xffffffff


	//   ....[5]....
        /*00ac*/ 	.word	0xffffffff


	//   ....[6]....
        /*00b0*/ 	.word	0xffffffff


	//   ....[7]....
        /*00b4*/ 	.word	0xffffffff


	//   ....[8]....
        /*00b8*/ 	.word	0xffffffff


	//   ....[9]....
        /*00bc*/ 	.word	0xffffffff


	//----- nvinfo : EIATTR_COOP_GROUP_INSTR_OFFSETS
	.align		4
.L_8325:
        /*00c0*/ 	.byte	0x04, 0x28
        /*00c2*/ 	.short	(.L_8327 - .L_8326)


	//   ....[0]....
.L_8326:
        /*00c4*/ 	.word	0x00001cd0


	//   ....[1]....
        /*00c8*/ 	.word	0x00001d00


	//   ....[2]....
        /*00cc*/ 	.word	0x00001d30


	//   ....[3]....
        /*00d0*/ 	.word	0x00001d60


	//   ....[4]....
        /*00d4*/ 	.word	0x00001d90


	//   ....[5]....
        /*00d8*/ 	.word	0x00002dc0


	//   ....[6]....
        /*00dc*/ 	.word	0x00002de0


	//   ....[7]....
        /*00e0*/ 	.word	0x00002e00


	//   ....[8]....
        /*00e4*/ 	.word	0x00002e20


	//   ....[9]....
        /*00e8*/ 	.word	0x00002e40


	//----- nvinfo : EIATTR_EXIT_INSTR_OFFSETS
	.align		4
.L_8327:
        /*00ec*/ 	.byte	0x04, 0x1c
        /*00ee*/ 	.short	(.L_8329 - .L_8328)


	//   ....[0]....
.L_8328:
        /*00f0*/ 	.word	0x00002e60


	//   ....[1]....
        /*00f4*/ 	.word	0x00002e80


	//   ....[2]....
        /*00f8*/ 	.word	0x00002f10


	//   ....[3]....
        /*00fc*/ 	.word	0x00002f70


	//   ....[4]....
        /*0100*/ 	.word	0x00002fd0


	//   ....[5]....
        /*0104*/ 	.word	0x00003030


	//   ....[6]....
        /*0108*/ 	.word	0x000030b0


	//   ....[7]....
        /*010c*/ 	.word	0x00003120


	//   ....[8]....
        /*0110*/ 	.word	0x00003190


	//   ....[9]....
        /*0114*/ 	.word	0x00003200


	//   ....[10]....
        /*0118*/ 	.word	0x00003270


	//   ....[11]....
        /*011c*/ 	.word	0x000032e0


	//   ....[12]....
        /*0120*/ 	.word	0x00003350


	//   ....[13]....
        /*0124*/ 	.word	0x000033c0


	//   ....[14]....
        /*0128*/ 	.word	0x00003430


	//   ....[15]....
        /*012c*/ 	.word	0x000034a0


	//   ....[16]....
        /*0130*/ 	.word	0x00003500


	//   ....[17]....
        /*0134*/ 	.word	0x00003560


	//   ....[18]....
        /*0138*/ 	.word	0x000035c0


	//   ....[19]....
        /*013c*/ 	.word	0x00003620


	//   ....[20]....
        /*0140*/ 	.word	0x00003680


	//   ....[21]....
        /*0144*/ 	.word	0x000036e0


	//   ....[22]....
        /*0148*/ 	.word	0x00003740


	//   ....[23]....
        /*014c*/ 	.word	0x000037a0


	//   ....[24]....
        /*0150*/ 	.word	0x00003800


	//   ....[25]....
        /*0154*/ 	.word	0x00003860


	//   ....[26]....
        /*0158*/ 	.word	0x000038c0


	//   ....[27]....
        /*015c*/ 	.word	0x00003920


	//   ....[28]....
        /*0160*/ 	.word	0x00003980


	//   ....[29]....
        /*0164*/ 	.word	0x000039e0


	//   ....[30]....
        /*0168*/ 	.word	0x00003a40


	//   ....[31]....
        /*016c*/ 	.word	0x00003aa0


	//   ....[32]....
        /*0170*/ 	.word	0x00003b00


	//   ....[33]....
        /*0174*/ 	.word	0x00003b60


	//   ....[34]....
        /*0178*/ 	.word	0x00003bc0


	//   ....[35]....
        /*017c*/ 	.word	0x00003c20


	//   ....[36]....
        /*0180*/ 	.word	0x00003c80


	//   ....[37]....
        /*0184*/ 	.word	0x00003ce0


	//   ....[38]....
        /*0188*/ 	.word	0x00003d40


	//   ....[39]....
        /*018c*/ 	.word	0x00003da0


	//   ....[40]....
        /*0190*/ 	.word	0x00003e00


	//   ....[41]....
        /*0194*/ 	.word	0x00003e60


	//   ....[42]....
        /*0198*/ 	.word	0x00003ec0


	//   ....[43]....
        /*019c*/ 	.word	0x00003f20


	//   ....[44]....
        /*01a0*/ 	.word	0x00003f80


	//   ....[45]....
        /*01a4*/ 	.word	0x00003fe0


	//   ....[46]....
        /*01a8*/ 	.word	0x00004040


	//   ....[47]....
        /*01ac*/ 	.word	0x000040a0


	//   ....[48]....
        /*01b0*/ 	.word	0x00004100


	//   ....[49]....
        /*01b4*/ 	.word	0x00004160


	//   ....[50]....
        /*01b8*/ 	.word	0x000041c0


	//   ....[51]....
        /*01bc*/ 	.word	0x00004220


	//   ....[52]....
        /*01c0*/ 	.word	0x00004280


	//   ....[53]....
        /*01c4*/ 	.word	0x000042e0


	//   ....[54]....
        /*01c8*/ 	.word	0x00004340


	//   ....[55]....
        /*01cc*/ 	.word	0x000043a0


	//   ....[56]....
        /*01d0*/ 	.word	0x00004400


	//   ....[57]....
        /*01d4*/ 	.word	0x00004460


	//   ....[58]....
        /*01d8*/ 	.word	0x000044c0


	//   ....[59]....
        /*01dc*/ 	.word	0x00004520


	//   ....[60]....
        /*01e0*/ 	.word	0x00004580


	//   ....[61]....
        /*01e4*/ 	.word	0x000045e0


	//   ....[62]....
        /*01e8*/ 	.word	0x00004640


	//   ....[63]....
        /*01ec*/ 	.word	0x000046a0


	//   ....[64]....
        /*01f0*/ 	.word	0x00004700


	//   ....[65]....
        /*01f4*/ 	.word	0x00004750


	//----- nvinfo : EIATTR_CBANK_PARAM_SIZE
	.align		4
.L_8329:
        /*01f8*/ 	.byte	0x03, 0x19
        /*01fa*/ 	.short	0x002d


	//----- nvinfo : EIATTR_PARAM_CBANK
	.align		4
        /*01fc*/ 	.byte	0x04, 0x0a
        /*01fe*/ 	.short	(.L_8331 - .L_8330)
	.align		4
.L_8330:
        /*0200*/ 	.word	index@(.nv.constant0._ZN43_GLOBAL__N__9ae7fba5_10_SoftMax_cu_9f978f6320softmax_warp_forwardIN3c104HalfEffLi11ELb0ELb0EEEvPT0_PKT_iiiPKbib)
        /*0204*/ 	.short	0x0210
        /*0206*/ 	.short	0x002d


	//----- nvinfo : EIATTR_SW_WAR
	.align		4
.L_8331:
        /*0208*/ 	.byte	0x04, 0x36
        /*020a*/ 	.short	(.L_8333 - .L_8332)
.L_8332:
        /*020c*/ 	.word	0x00000008
.L_8333:


//--------------------- .nv.info._ZN43_GLOBAL__N__9ae7fba5_10_SoftMax_cu_9f978f6320softmax_warp_forwardIN3c104HalfEffLi10ELb0ELb0EEEvPT0_PKT_iiiPKbib --------------------------
	.section	.nv.info._ZN43_GLOBAL__N__9ae7fba5_10_SoftMax_cu_9f978f6320softmax_warp_forwardIN3c104HalfEffLi10ELb0ELb0EEEvPT0_PKT_iiiPKbib,"",@"SHT_CUDA_INFO"
	.sectionflags	@""
	.align	4


	//----- nvinfo : EIATTR_CUDA_API_VERSION
	.align		4
        /*0000*/ 	.byte	0x04, 0x37
        /*0002*/ 	.short	(.L_8335 - .L_8334)
.L_8334:
        /*0004*/ 	.word	0x00000082


	//----- nvinfo : EIATTR_KPARAM_INFO
	.align		4
.L_8335:
        /*0008*/ 	.byte	0x04, 0x17
        /*000a*/ 	.short	(.L_8337 - .L_8336)
.L_8336:
        /*000c*/ 	.word	0x00000000
        /*0010*/ 	.short	0x0007
        /*0012*/ 	.short	0x002c
        /*0014*/ 	.byte	0x00, 0xf0, 0x05, 0x00


	//----- nvinfo : EIATTR_KPARAM_INFO
	.align		4
.L_8337:
        /*0018*/ 	.byte	0x04, 0x17
        /*001a*/ 	.short	(.L_8339 - .L_8338)
.L_8338:
        /*001c*/ 	.word	0x00000000
        /*0020*/ 	.short	0x0006
        /*0022*/ 	.short	0x0028
        /*0024*/ 	.byte	0x00, 0xf0, 0x11, 0x00


	//----- nvinfo : EIATTR_KPARAM_INFO
	.align		4
.L_8339:
        /*0028*/ 	.byte	0x04, 0x17
        /*002a*/ 	.short	(.L_8341 - .L_8340)
.L_8340:
        /*002c*/ 	.word	0x00000000
        /*0030*/ 	.short	0x0005
        /*0032*/ 	.short	0x0020
        /*0034*/ 	.byte	0x00, 0xf0, 0x21, 0x00


	//----- nvinfo : EIATTR_KPARAM_INFO
	.align		4
.L_8341:
        /*0038*/ 	.byte	0x04, 0x17
        /*003a*/ 	.short	(.L_8343 - .L_8342)
.L_8342:
        /*003c*/ 	.word	0x00000000
        /*0040*/ 	.short	0x0004
        /*0042*/ 	.short	0x0018
        /*0044*/ 	.byte	0x00, 0xf0, 0x11, 0x00


	//----- nvinfo : EIATTR_KPARAM_INFO
	.align		4
.L_8343:
        /*0048*/ 	.byte	0x04, 0x17
        /*004a*/ 	.short	(.L_8345 - .L_8344)
.L_8344:
        /*004c*/ 	.word	0x00000000
        /*0050*/ 	.short	0x0003
        /*0052*/ 	.short	0x0014
        /*0054*/ 	.byte	0x00, 0xf0, 0x11, 0x00


	//----- nvinfo : EIATTR_KPARAM_INFO
	.align		4
.L_8345:
        /*0058*/ 	.byte	0x04, 0x17
        /*005a*/ 	.short	(.L_8347 - .L_8346)
.L_8346:
        /*005c*/ 	.word	0x00000000
        /*0060*/ 	.short	0x0002
        /*0062*/ 	.short	0x0010
        /*0064*/ 	.byte	0x00, 0xf0, 0x11, 0x00


	//----- nvinfo : EIATTR_KPARAM_INFO
	.align		4
.L_8347:
        /*0068*/ 	.byte	0x04, 0x17
        /*006a*/ 	.short	(.L_8349 - .L_8348)
.L_8348:
        /*006c*/ 	.word	0x00000000
        /*0070*/ 	.short	0x0001
        /*0072*/ 	.short	0x0008
        /*0074*/ 	.byte	0x00, 0xf0, 0x21, 0x00


	//----- nvinfo : EIATTR_KPARAM_INFO
	.align		4
.L_8349:
        /*0078*/ 	.byte	0x04, 0x17
        /*007a*/ 	.short	(.L_8351 - .L_8350)
.L_8350:
        /*007c*/ 	.word	0x00000000
        /*0080*/ 	.short	0x0000
        /*0082*/ 	.short	0x0000
        /*0084*/ 	.byte	0x00, 0xf0, 0x21, 0x00


	//----- nvinfo : EIATTR_SPARSE_MMA_MASK
	.align		4
.L_8351:
        /*0088*/ 	.byte	0x03, 0x50
        /*008a*/ 	.short	0x0000


	//----- nvinfo : EIATTR_MAXREG_COUNT
	.align		4
        /*008c*/ 	.byte	0x03, 0x1b
        /*008e*/ 	.short	0x00ff


	//----- nvinfo : EIATTR_MERCURY_ISA_VERSION
	.align		4
        /*0090*/ 	.byte	0x03, 0x5f
        /*0092*/ 	.short	0x0101


	//----- nvinfo : EIATTR_COOP_GROUP_MASK_REGIDS
	.align		4
        /*0094*/ 	.byte	0x04, 0x29
        /*0096*/ 	.short	(.L_8353 - .L_8352)


	//   ....[0]....
.L_8352:
        /*0098*/ 	.word	0xffffffff


	//   ....[1]....
        /*009c*/ 	.word	0xffffffff


	//   ....[2]....
        /*00a0*/ 	.word	0xffffffff


	//   ....[3]....
        /*00a4*/ 	.word	0xffffffff


	//   ....[4]....
        /*00a8*/ 	.word	0xffffffff


	//   ....[5]....
        /*00ac*/ 	.word	0xffffffff


	//   ....[6]....
        /*00b0*/ 	.word	0xffffffff


	//   ....[7]....
        /*00b4*/ 	.word	0xffffffff


	//   ....[8]....
        /*00b8*/ 	.word	0xffffffff


	//   ....[9]....
        /*00bc*/ 	.word	0xffffffff


	//----- nvinfo : EIATTR_COOP_GROUP_INSTR_OFFSETS
	.align		4
.L_8353:
        /*00c0*/ 	.byte	0x04, 0x28
        /*00c2*/ 	.short	(.L_8355 - .L_8354)


	//   ....[0]....
.L_8354:
        /*00c4*/ 	.word	0x00000ec0


	//   ....[1]....
        /*00c8*/ 	.word	0x00000ef0


	//   ....[2]....
        /*00cc*/ 	.word	0x00000f20


	//   ....[3]....
        /*00d0*/ 	.word	0x00000f50


	//   ....[4]....
        /*00d4*/ 	.word	0x00000f80


	//   ....[5]....
        /*00d8*/ 	.word	0x000017c0


	//   ....[6]....
        /*00dc*/ 	.word	0x000017e0


	//   ....[7]....
        /*00e0*/ 	.word	0x00001800


	//   ....[8]....
        /*00e4*/ 	.word	0x00001820


	//   ....[9]....
        /*00e8*/ 	.word	0x00001840


	//----- nvinfo : EIATTR_EXIT_INSTR_OFFSETS
	.align		4
.L_8355:
        /*00ec*/ 	.byte	0x04, 0x1c
        /*00ee*/ 	.short	(.L_8357 - .L_8356)


	//   ....[0]....
.L_8356:
        /*00f0*/ 	.word	0x00001850


	//   ....[1]....
        /*00f4*/ 	.word	0x00001880


	//   ....[2]....
        /*00f8*/ 	.word	0x00001930


	//   ....[3]....
        /*00fc*/ 	.word	0x00001990


	//   ....[4]....
        /*0100*/ 	.word	0x000019f0


	//   ....[5]....
        /*0104*/ 	.word	0x00001a50


	//   ....[6]....
        /*0108*/ 	.word	0x00001ab0


	//   ....[7]....
        /*010c*/ 	.word	0x00001b10


	//   ....[8]....
        /*0110*/ 	.word	0x00001b70


	//   ....[9]....
        /*0114*/ 	.word	0x00001bd0


	//   ....[10]....
        /*0118*/ 	.word	0x00001c50


	//   ....[11]....
        /*011c*/ 	.word	0x00001cc0


	//   ....[12]....
        /*0120*/ 	.word	0x00001d30


	//   ....[13]....
        /*0124*/ 	.word	0x00001da0


	//   ....[14]....
        /*0128*/ 	.word	0x00001e10


	//   ....[15]....
        /*012c*/ 	.word	0x00001e80


	//   ....[16]....
        /*0130*/ 	.word	0x00001ee0


	//   ....[17]....
        /*0134*/ 	.word	0x00001f40


	//   ....[18]....
        /*0138*/ 	.word	0x00001fa0


	//   ....[19]....
        /*013c*/ 	.word	0x00002000


	//   ....[20]....
        /*0140*/ 	.word	0x00002060


	//   ....[21]....
        /*0144*/ 	.word	0x000020c0


	//   ....[22]....
        /*0148*/ 	.word	0x00002120


	//   ....[23]....
        /*014c*/ 	.word	0x00002180


	//   ....[24]....
        /*0150*/ 	.word	0x000021e0


	//   ....[25]....
        /*0154*/ 	.word	0x00002240


	//   ....[26]....
        /*0158*/ 	.word	0x000022a0


	//   ....[27]....
        /*015c*/ 	.word	0x00002300


	//   ....[28]....
        /*0160*/ 	.word	0x00002360


	//   ....[29]....
        /*0164*/ 	.word	0x000023c0


	//   ....[30]....
        /*0168*/ 	.word	0x00002420


	//   ....[31]....
        /*016c*/ 	.word	0x00002480


	//   ....[32]....
        /*0170*/ 	.word	0x000024e0


	//   ....[33]....
        /*0174*/ 	.word	0x00002530


	//----- nvinfo : EIATTR_CBANK_PARAM_SIZE
	.align		4
.L_8357:
        /*0178*/ 	.byte	0x03, 0x19
        /*017a*/ 	.short	0x002d


	//----- nvinfo : EIATTR_PARAM_CBANK
	.align		4
        /*017c*/ 	.byte	0x04, 0x0a
        /*017e*/ 	.short	(.L_8359 - .L_8358)
	.align		4
.L_8358:
        /*0180*/ 	.word	index@(.nv.constant0._ZN43_GLOBAL__N__9ae7fba5_10_SoftMax_cu_9f978f6320softmax_warp_forwardIN3c104HalfEffLi10ELb0ELb0EEEvPT0_PKT_iiiPKbib)
        /*0184*/ 	.short	0x0210
        /*0186*/ 	.short	0x002d


	//----- nvinfo : EIATTR_SW_WAR
	.align		4
.L_8359:
        /*0188*/ 	.byte	0x04, 0x36
        /*018a*/ 	.short	(.L_8361 - .L_8360)
.L_8360:
        /*018c*/ 	.word	0x00000008
.L_8361:


//--------------------- .nv.info._ZN43_GLOBAL__N__9ae7fba5_10_SoftMax_cu_9f978f6320softmax_warp_forwardIN3c104HalfEffLi9ELb0ELb0EEEvPT0_PKT_iiiPKbib --------------------------
	.section	.nv.info._ZN43_GLOBAL__N__9ae7fba5_10_SoftMax_cu_9f978f6320softmax_warp_forwardIN3c104HalfEffLi9ELb0ELb0EEEvPT0_PKT_iiiPKbib,"",@"SHT_CUDA_INFO"
	.sectionflags	@""
	.align	4


	//----- nvinfo : EIATTR_CUDA_API_VERSION
	.align		4
        /*0000*/ 	.byte	0x04, 0x37
        /*0002*/ 	.short	(.L_8363 - .L_8362)
.L_8362:
        /*0004*/ 	.word	0x00000082


	//----- nvinfo : EIATTR_KPARAM_INFO
	.align		4
.L_8363:
        /*0008*/ 	.byte	0x04, 0x17
        /*000a*/ 	.short	(.L_8365 - .L_8364)
.L_8364:
        /*000c*/ 	.word	0x00000000
        /*0010*/ 	.short	0x0007
        /*0012*/ 	.short	0x002c
        /*0014*/ 	.byte	0x00, 0xf0, 0x05, 0x00


	//----- nvinfo : EIATTR_KPARAM_INFO
	.align		4
.L_8365:
        /*0018*/ 	.byte	0x04, 0x17
        /*001a*/ 	.short	(.L_8367 - .L_8366)
.L_8366:
        /*001c*/ 	.word	0x00000000
        /*0020*/ 	.short	0x0006
        /*0022*/ 	.short	0x0028
        /*0024*/ 	.byte	0x00, 0xf0, 0x11, 0x00


	//----- nvinfo : EIATTR_KPARAM_INFO
	.align		4
.L_8367:
        /*0028*/ 	.byte	0x04, 0x17
        /*002a*/ 	.short	(.L_8369 - .L_8368)
.L_8368:
        /*002c*/ 	.word	0x00000000
        /*0030*/ 	.short	0x0005
        /*0032*/ 	.short	0x0020
        /*0034*/ 	.byte	0x00, 0xf0, 0x21, 0x00


	//----- nvinfo : EIATTR_KPARAM_INFO
	.align		4
.L_8369:
        /*0038*/ 	.byte	0x04, 0x17
        /*003a*/ 	.short	(.L_8371 - .L_8370)
.L_8370:
        /*003c*/ 	.word	0x00000000
        /*0040*/ 	.short	0x0004
        /*0042*/ 	.short	0x0018
        /*0044*/ 	.byte	0x00, 0xf0, 0x11, 0x00


	//----- nvinfo : EIATTR_KPARAM_INFO
	.align		4
.L_8371:
        /*0048*/ 	.byte	0x04, 0x17
        /*004a*/ 	.short	(.L_8373 - .L_8372)
.L_8372:
        /*004c*/ 	.word	0x00000000
        /*0050*/ 	.short	0x0003
        /*0052*/ 	.short	0x0014
        /*0054*/ 	.byte	0x00, 0xf0, 0x11, 0x00


	//----- nvinfo : EIATTR_KPARAM_INFO
	.align		4
.L_8373:
        /*0058*/ 	.byte	0x04, 0x17
        /*005a*/ 	.short	(.L_8375 - .L_8374)
.L_8374:
        /*005c*/ 	.word	0x00000000
        /*0060*/ 	.short	0x0002
        /*0062*/ 	.short	0x0010
        /*0064*/ 	.byte	0x00, 0xf0, 0x11, 0x00


	//----- nvinfo : EIATTR_KPARAM_INFO
	.align		4
.L_8375:
        /*0068*/ 	.byte	0x04, 0x17
        /*006a*/ 	.short	(.L_8377 - .L_8376)
.L_8376:
        /*006c*/ 	.word	0x00000000
        /*0070*/ 	.short	0x0001
        /*0072*/ 	.short	0x0008
        /*0074*/ 	.byte	0x00, 0xf0, 0x21, 0x00


	//----- nvinfo : EIATTR_KPARAM_INFO
	.align		4
.L_8377:
        /*0078*/ 	.byte	0x04, 0x17
        /*007a*/ 	.short	(.L_8379 - .L_8378)
.L_8378:
        /*007c*/ 	.word	0x00000000
        /*0080*/ 	.short	0x0000
        /*0082*/ 	.short	0x0000
        /*0084*/ 	.byte	0x00, 0xf0, 0x21, 0x00


	//----- nvinfo : EIATTR_SPARSE_MMA_MASK
	.align		4
.L_8379:
        /*0088*/ 	.byte	0x03, 0x50
        /*008a*/ 	.short	0x0000


	//----- nvinfo : EIATTR_MAXREG_COUNT
	.align		4
        /*008c*/ 	.byte	0x03, 0x1b
        /*008e*/ 	.short	0x00ff


	//----- nvinfo : EIATTR_MERCURY_ISA_VERSION
	.align		4
        /*0090*/ 	.byte	0x03, 0x5f
        /*0092*/ 	.short	0x0101


	//----- nvinfo : EIATTR_COOP_GROUP_MASK_REGIDS
	.align		4
        /*0094*/ 	.byte	0x04, 0x29
        /*0096*/ 	.short	(.L_8381 - .L_8380)


	//   ....[0]....
.L_8380:
        /*0098*/ 	.word	0xffffffff


	//   ....[1]....
        /*009c*/ 	.word	0xffffffff


	//   ....[2]....
        /*00a0*/ 	.word	0xffffffff


	//   ....[3]....
        /*00a4*/ 	.word	0xffffffff


	//   ....[4]....
        /*00a8*/ 	.word	0xffffffff


	//   ....[5]....
        /*00ac*/ 	.word	0xffffffff


	//   ....[6]....
        /*00b0*/ 	.word	0xffffffff


	//   ....[7]....
        /*00b4*/ 	.word	0xffffffff


	//   ....[8]....
        /*00b8*/ 	.word	0xffffffff


	//   ....[9]....
        /*00bc*/ 	.word	0xffffffff


	//----- nvinfo : EIATTR_COOP_GROUP_INSTR_OFFSETS
	.align		4
.L_8381:
        /*00c0*/ 	.byte	0x04, 0x28
        /*00c2*/ 	.short	(.L_8383 - .L_8382)


	//   ....[0]....
.L_8382:
        /*00c4*/ 	.word	0x000007c0


	//   ....[1]....
        /*00c8*/ 	.word	0x000007f0


	//   ....[2]....
        /*00cc*/ 	.word	0x00000820


	//   ....[3]....
        /*00d0*/ 	.word	0x00000850


	//   ....[4]....
        /*00d4*/ 	.word	0x00000880


	//   ....[5]....
        /*00d8*/ 	.word	0x00000cb0


	//   ....[6]....
        /*00dc*/ 	.word	0x00000cd0


	//   ....[7]....
        /*00e0*/ 	.word	0x00000cf0


	//   ....[8]....
        /*00e4*/ 	.word	0x00000d20


	//   ....[9]....
        /*00e8*/ 	.word	0x00000d40


	//----- nvinfo : EIATTR_EXIT_INSTR_OFFSETS
	.align		4
.L_8383:
        /*00ec*/ 	.byte	0x04, 0x1c
        /*00ee*/ 	.short	(.L_8385 - .L_8384)


	//   ....[0]....
.L_8384:
        /*00f0*/ 	.word	0x00000d50


	//   ....[1]....
        /*00f4*/ 	.word	0x00000d80


	//   ....[2]....
        /*00f8*/ 	.word	0x00000e30


	//   ....[3]....
        /*00fc*/ 	.word	0x00000e90


	//   ....[4]....
        /*0100*/ 	.word	0x00000ef0


	//   ....[5]....
        /*0104*/ 	.word	0x00000f50


	//   ....[6]....
        /*0108*/ 	.word	0x00000fd0


	//   ....[7]....
        /*010c*/ 	.word	0x00001040


	//   ....[8]....
        /*0110*/ 	.word	0x000010b0


	//   ....[9]....
        /*0114*/ 	.word	0x00001110


	//   ....[10]....
        /*0118*/ 	.word	0x00001170


	//   ....[11]....
        /*011c*/ 	.word	0x000011d0


	//   ....[12]....
        /*0120*/ 	.word	0x00001230


	//   ....[13]....
        /*0124*/ 	.word	0x00001290


	//   ....[14]....
        /*0128*/ 	.word	0x000012f0


	//   ....[15]....
        /*012c*/ 	.word	0x00001350


	//   ....[16]....
        /*0130*/ 	.word	0x000013b0


	//   ....[17]....
        /*0134*/ 	.word	0x00001400


	//----- nvinfo : EIATTR_CBANK_PARAM_SIZE
	.align		4
.L_8385:
        /*0138*/ 	.byte	0x03, 0x19
        /*013a*/ 	.short	0x002d


	//----- nvinfo : EIATTR_PARAM_CBANK
	.align		4
        /*013c*/ 	.byte	0x04, 0x0a
        /*013e*/ 	.short	(.L_8387 - .L_8386)
	.align		4
.L_8386:
        /*0140*/ 	.word	index@(.nv.constant0._ZN43_GLOBAL__N__9ae7fba5_10_SoftMax_cu_9f978f6320softmax_warp_forwardIN3c104HalfEffLi9ELb0ELb0EEEvPT0_PKT_iiiPKbib)
        /*0144*/ 	.short	0x0210
        /*0146*/ 	.short	0x002d


	//----- nvinfo : EIATTR_SW_WAR
	.align		4
.L_8387:
        /*0148*/ 	.byte	0x04, 0x36
        /*014a*/ 	.short	(.L_8389 - .L_8388)
.L_8388:
        /*014c*/ 	.word	0x00000008
.L_8389:


//--------------------- .nv.info._ZN43_GLOBAL__N__9ae7fba5_10_SoftMax_cu_9f978f6320softmax_warp_forwardIN3c104HalfEffLi8ELb0ELb0EEEvPT0_PKT_iiiPKbib --------------------------
	.section	.nv.info._ZN43_GLOBAL__N__9ae7fba5_10_SoftMax_cu_9f978f6320softmax_warp_forwardIN3c104HalfEffLi8ELb0ELb0EEEvPT0_PKT_iiiPKbib,"",@"SHT_CUDA_INFO"
	.sectionflags	@""
	.align	4


	//----- nvinfo : EIATTR_CUDA_API_VERSION
	.align		4
        /*0000*/ 	.byte	0x04, 0x37
        /*0002*/ 	.short	(.L_8391 - .L_8390)
.L_8390:
        /*0004*/ 	.word	0x00000082


	//----- nvinfo : EIATTR_KPARAM_INFO
	.align		4
.L_8391:
        /*0008*/ 	.byte	0x04, 0x17
        /*000a*/ 	.short	(.L_8393 - .L_8392)
.L_8392:
        /*000c*/ 	.word	0x00000000
        /*0010*/ 	.short	0x0007
        /*0012*/ 	.short	0x002c
        /*0014*/ 	.byte	0x00, 0xf0, 0x05, 0x00


	//----- nvinfo : EIATTR_KPARAM_INFO
	.align		4
.L_8393:
        /*0018*/ 	.byte	0x04, 0x17
        /*001a*/ 	.short	(.L_8395 - .L_8394)
.L_8394:
        /*001c*/ 	.word	0x00000000
        /*0020*/ 	.short	0x0006
        /*0022*/ 	.short	0x0028
        /*0024*/ 	.byte	0x00, 0xf0, 0x11, 0x00


	//----- nvinfo : EIATTR_KPARAM_INFO
	.align		4
.L_8395:
        /*0028*/ 	.byte	0x04, 0x17
        /*002a*/ 	.short	(.L_8397 - .L_8396)
.L_8396:
        /*002c*/ 	.word	0x00000000
        /*0030*/ 	.short	0x0005
        /*0032*/ 	.short	0x0020
        /*0034*/ 	.byte	0x00, 0xf0, 0x21, 0x00


	//----- nvinfo : EIATTR_KPARAM_INFO
	.align		4
.L_8397:
        /*0038*/ 	.byte	0x04, 0x17
        /*003a*/ 	.short	(.L_8399 - .L_8398)
.L_8398:
        /*003c*/ 	.word	0x00000000
        /*0040*/ 	.short	0x0004
        /*0042*/ 	.short	0x0018
        /*0044*/ 	.byte	0x00, 0xf0, 0x11, 0x00


	//----- nvinfo : EIATTR_KPARAM_INFO
	.align		4
.L_8399:
        /*0048*/ 	.byte	0x04, 0x17
        /*004a*/ 	.short	(.L_8401 - .L_8400)
.L_8400:
        /*004c*/ 	.word	0x00000000
        /*0050*/ 	.short	0x0003
        /*0052*/ 	.short	0x0014
        /*0054*/ 	.byte	0x00, 0xf0, 0x11, 0x00


	//----- nvinfo : EIATTR_KPARAM_INFO
	.align		4
.L_8401:
        /*0058*/ 	.byte	0x04, 0x17
        /*005a*/ 	.short	(.L_8403 - .L_8402)
.L_8402:
        /*005c*/ 	.word	0x00000000
        /*0060*/ 	.short	0x0002
        /*0062*/ 	.short	0x0010
        /*0064*/ 	.byte	0x00, 0xf0, 0x11, 0x00


	//----- nvinfo : EIATTR_KPARAM_INFO
	.align		4
.L_8403:
        /*0068*/ 	.byte	0x04, 0x17
        /*006a*/ 	.short	(.L_8405 - .L_8404)
.L_8404:
        /*006c*/ 	.word	0x00000000
        /*0070*/ 	.short	0x0001
        /*0072*/ 	.short	0x0008
        /*0074*/ 	.byte	0x00, 0xf0, 0x21, 0x00


	//----- nvinfo : EIATTR_KPARAM_INFO
	.align		4
.L_8405:
        /*0078*/ 	.byte	0x04, 0x17
        /*007a*/ 	.short	(.L_8407 - .L_8406)
.L_8406:
        /*007c*/ 	.word	0x00000000
        /*0080*/ 	.short	0x0000
        /*0082*/ 	.short	0x0000
        /*0084*/ 	.byte	0x00, 0xf0, 0x21, 0x00


	//----- nvinfo : EIATTR_SPARSE_MMA_MASK
	.align		4
.L_8407:
        /*0088*/ 	.byte	0x03, 0x50
        /*008a*/ 	.short	0x0000


	//----- nvinfo : EIATTR_MAXREG_COUNT
	.align		4
        /*008c*/ 	.byte	0x03, 0x1b
        /*008e*/ 	.short	0x00ff


	//----- nvinfo : EIATTR_MERCURY_ISA_VERSION
	.align		4
        /*0090*/ 	.byte	0x03, 0x5f
        /*0092*/ 	.short	0x0101


	//----- nvinfo : EIATTR_COOP_GROUP_MASK_REGIDS
	.align		4
        /*0094*/ 	.byte	0x04, 0x29
        /*0096*/ 	.short	(.L_8409 - .L_8408)


	//   ....[0]....
.L_8408:
        /*0098*/ 	.word	0xffffffff


	//   ....[1]....
        /*009c*/ 	.word	0xffffffff


	//   ....[2]....
        /*00a0*/ 	.word	0xffffffff


	//   ....[3]....
        /*00a4*/ 	.word	0xffffffff


	//   ....[4]....
        /*00a8*/ 	.word	0xffffffff


	//   ....[5]....
        /*00ac*/ 	.word	0xffffffff


	//   ....[6]....
        /*00b0*/ 	.word	0xffffffff


	//   ....[7]....
        /*00b4*/ 	.word	0xffffffff


	//   ....[8]....
        /*00b8*/ 	.word	0xffffffff


	//   ....[9]....
        /*00bc*/ 	.word	0xffffffff


	//----- nvinfo : EIATTR_COOP_GROUP_INSTR_OFFSETS
	.align		4
.L_8409:
        /*00c0*/ 	.byte	0x04, 0x28
        /*00c2*/ 	.short	(.L_8411 - .L_8410)


	//   ....[0]....
.L_8410:
        /*00c4*/ 	.word	0x00000440


	//   ....[1]....
        /*00c8*/ 	.word	0x00000470


	//   ....[2]....
        /*00cc*/ 	.word	0x000004a0


	//   ....[3]....
        /*00d0*/ 	.word	0x000004d0


	//   ....[4]....
        /*00d4*/ 	.word	0x00000500


	//   ....[5]....
        /*00d8*/ 	.word	0x00000730


	//   ....[6]....
        /*00dc*/ 	.word	0x00000750


	//   ....[7]....
        /*00e0*/ 	.word	0x00000770


	//   ....[8]....
        /*00e4*/ 	.word	0x000007a0


	//   ....[9]....
        /*00e8*/ 	.word	0x000007c0


	//----- nvinfo : EIATTR_EXIT_INSTR_OFFSETS
	.align		4
.L_8411:
        /*00ec*/ 	.byte	0x04, 0x1c
        /*00ee*/ 	.short	(.L_8413 - .L_8412)


	//   ....[0]....
.L_8412:
        /*00f0*/ 	.word	0x000007d0


	//   ....[1]....
        /*00f4*/ 	.word	0x00000800


	//   ....[2]....
        /*00f8*/ 	.word	0x000008b0


	//   ....[3]....
        /*00fc*/ 	.word	0x00000910


	//   ....[4]....
        /*0100*/ 	.word	0x00000970


	//   ....[5]....
        /*0104*/ 	.word	0x000009d0


	//   ....[6]....
        /*0108*/ 	.word	0x00000a30


	//   ....[7]....
        /*010c*/ 	.word	0x00000a90


	//   ....[8]....
        /*0110*/ 	.word	0x00000af0


	//   ....[9]....
        /*0114*/ 	.word	0x00000b40


	//----- nvinfo : EIATTR_CBANK_PARAM_SIZE
	.align		4
.L_8413:
        /*0118*/ 	.byte	0x03, 0x19
        /*011a*/ 	.short	0x002d


	//----- nvinfo : EIATTR_PARAM_CBANK
	.align		4
        /*011c*/ 	.byte	0x04, 0x0a
        /*011e*/ 	.short	(.L_8415 - .L_8414)
	.align		4
.L_8414:
        /*0120*/ 	.word	index@(.nv.constant0._ZN43_GLOBAL__N__9ae7fba5_10_SoftMax_cu_9f978f6320softmax_warp_forwardIN3c104HalfEffLi8ELb0ELb0EEEvPT0_PKT_iiiPKbib)
        /*0124*/ 	.short	0x0210
        /*0126*/ 	.short	0x002d


	//----- nvinfo : EIATTR_SW_WAR
	.align		4
.L_8415:
        /*0128*/ 	.byte	0x04, 0x36
        /*012a*/ 	.short	(.L_8417 - .L_8416)
.L_8416:
        /*012c*/ 	.word	0x00000008
.L_8417:


//--------------------- .nv.info._ZN43_GLOBAL__N__9ae7fba5_10_SoftMax_cu_9f978f6320softmax_warp_forwardIN3c104HalfEffLi7ELb0ELb0EEEvPT0_PKT_iiiPKbib --------------------------
	.section	.nv.info._ZN43_GLOBAL__N__9ae7fba5_10_SoftMax_cu_9f978f6320softmax_warp_forwardIN3c104HalfEffLi7ELb0ELb0EEEvPT0_PKT_iiiPKbib,"",@"SHT_CUDA_INFO"
	.sectionflags	@""
	.align	4


	//----- nvinfo : EIATTR_CUDA_API_VERSION
	.align		4
        /*0000*/ 	.byte	0x04, 0x37
        /*0002*/ 	.short	(.L_8419 - .L_8418)
.L_8418:
        /*0004*/ 	.word	0x00000082


	//----- nvinfo : EIATTR_KPARAM_INFO
	.align		4
.L_8419:
        /*0008*/ 	.byte	0x04, 0x17
        /*000a*/ 	.short	(.L_8421 - .L_8420)
.L_8420:
        /*000c*/ 	.word	0x00000000
        /*0010*/ 	.short	0x0007
        /*0012*/ 	.short	0x002c
        /*0014*/ 	.byte	0x00, 0xf0, 0x05, 0x00


	//----- nvinfo : EIATTR_KPARAM_INFO
	.align		4
.L_8421:
        /*0018*/ 	.byte	0x04, 0x17
        /*001a*/ 	.short	(.L_8423 - .L_8422)
.L_8422:
        /*001c*/ 	.word	0x00000000
        /*0020*/ 	.short	0x0006
        /*0022*/ 	.short	0x0028
        /*0024*/ 	.byte	0x00, 0xf0, 0x11, 0x00


	//----- nvinfo : EIATTR_KPARAM_INFO
	.align		4
.L_8423:
        /*0028*/ 	.byte	0x04, 0x17
        /*002a*/ 	.short	(.L_8425 - .L_8424)
.L_8424:
        /*002c*/ 	.word	0x00000000
        /*0030*/ 	.short	0x0005
        /*0032*/ 	.short	0x0020
        /*0034*/ 	.byte	0x00, 0xf0, 0x21, 0x00


	//----- nvinfo : EIATTR_KPARAM_INFO
	.align		4
.L_8425:
        /*0038*/ 	.byte	0x04, 0x17
        /*003a*/ 	.short	(.L_8427 - .L_8426)
.L_8426:
        /*003c*/ 	.word	0x00000000
        /*0040*/ 	.short	0x0004
        /*0042*/ 	.short	0x0018
        /*0044*/ 	.byte	0x00, 0xf0, 0x11, 0x00


	//----- nvinfo : EIATTR_KPARAM_INFO
	.align		4
.L_8427:
        /*0048*/ 	.byte	0x04, 0x17
        /*004a*/ 	.short	(.L_8429 - .L_8428)
.L_8428:
        /*004c*/ 	.word	0x00000000
        /*0050*/ 	.short	0x0003
        /*0052*/ 	.short	0x0014
        /*0054*/ 	.byte	0x00, 0xf0, 0x11, 0x00


	//----- nvinfo : EIATTR_KPARAM_INFO
	.align		4
.L_8429:
        /*0058*/ 	.byte	0x04, 0x17
        /*005a*/ 	.short	(.L_8431 - .L_8430)
.L_8430:
        /*005c*/ 	.word	0x00000000
        /*0060*/ 	.short	0x0002
        /*0062*/ 	.short	0x0010
        /*0064*/ 	.byte	0x00, 0xf0, 0x11, 0x00


	//----- nvinfo : EIATTR_KPARAM_INFO
	.align		4
.L_8431:
        /*0068*/ 	.byte	0x04, 0x17
        /*006a*/ 	.short	(.L_8433 - .L_8432)
.L_8432:
        /*006c*/ 	.word	0x00000000
        /*0070*/ 	.short	0x0001
        /*0072*/ 	.short	0x0008
        /*0074*/ 	.byte	0x00, 0xf0, 0x21, 0x00


	//----- nvinfo : EIATTR_KPARAM_INFO
	.align		4
.L_8433:
        /*0078*/ 	.byte	0x04, 0x17
        /*007a*/ 	.short	(.L_8435 - .L_8434)
.L_8434:
        /*007c*/ 	.word	0x00000000
        /*0080*/ 	.short	0x0000
        /*0082*/ 	.short	0x0000
        /*0084*/ 	.byte	0x00, 0xf0, 0x21, 0x00


	//----- nvinfo : EIATTR_SPARSE_MMA_MASK
	.align		4
.L_8435:
        /*0088*/ 	.byte	0x03, 0x50
        /*008a*/ 	.short	0x0000


	//----- nvinfo : EIATTR_MAXREG_COUNT
	.align		4
        /*008c*/ 	.byte	0x03, 0x1b
        /*008e*/ 	.short	0x00ff


	//----- nvinfo : EIATTR_MERCURY_ISA_VERSION
	.align		4
        /*0090*/ 	.byte	0x03, 0x5f
        /*0092*/ 	.short	0x0101


	//----- nvinfo : EIATTR_COOP_GROUP_MASK_REGIDS
	.align		4
        /*0094*/ 	.byte	0x04, 0x29
        /*0096*/ 	.short	(.L_8437 - .L_8436)


	//   ....[0]....
.L_8436:
        /*0098*/ 	.word	0xffffffff


	//   ....[1]....
        /*009c*/ 	.word	0xffffffff


	//   ....[2]....
        /*00a0*/ 	.word	0xffffffff


	//   ....[3]....
        /*00a4*/ 	.word	0xffffffff


	//   ....[4]....
        /*00a8*/ 	.word	0xffffffff


	//   ....[5]....
        /*00ac*/ 	.word	0xffffffff


	//   ....[6]....
        /*00b0*/ 	.word	0xffffffff


	//   ....[7]....
        /*00b4*/ 	.word	0xffffffff


	//   ....[8]....
        /*00b8*/ 	.word	0xffffffff


	//   ....[9]....
        /*00bc*/ 	.word	0xffffffff


	//   ....[10]....
        /*00c0*/ 	.word	0xffffffff


	//   ....[11]....
        /*00c4*/ 	.word	0xffffffff


	//   ....[12]....
        /*00c8*/ 	.word	0xffffffff


	//   ....[13]....
        /*00cc*/ 	.word	0xffffffff


	//   ....[14]....
        /*00d0*/ 	.word	0xffffffff


	//   ....[15]....
        /*00d4*/ 	.word	0xffffffff


	//   ....[16]....
        /*00d8*/ 	.word	0xffffffff


	//   ....[17]....
        /*00dc*/ 	.word	0xffffffff


	//   ....[18]....
        /*00e0*/ 	.word	0xffffffff


	//   ....[19]....
        /*00e4*/ 	.word	0xffffffff


	//----- nvinfo : EIATTR_COOP_GROUP_INSTR_OFFSETS
	.align		4
.L_8437:
        /*00e8*/ 	.byte	0x04, 0x28
        /*00ea*/ 	.short	(.L_8439 - .L_8438)


	//   ....[0]....
.L_8438:
        /*00ec*/ 	.word	0x00000450


	//   ....[1]....
        /*00f0*/ 	.word	0x00000490


	//   ....[2]....
        /*00f4*/ 	.word	0x000004c0


	//   ....[3]....
        /*00f8*/ 	.word	0x000004f0


	//   ....[4]....
        /*00fc*/ 	.word	0x00000520


	//   ....[5]....
        /*0100*/ 	.word	0x00000550


	//   ....[6]....
        /*0104*/ 	.word	0x00000580


	//   ....[7]....
        /*0108*/ 	.word	0x000005b0


	//   ....[8]....
        /*010c*/ 	.word	0x000005e0


	//   ....[9]....
        /*0110*/ 	.word	0x00000610


	//   ....[10]....
        /*0114*/ 	.word	0x00000860


	//   ....[11]....
        /*0118*/ 	.word	0x00000870


	//   ....[12]....
        /*011c*/ 	.word	0x000008a0


	//   ....[13]....
        /*0120*/ 	.word	0x000008b0


	//   ....[14]....
        /*0124*/ 	.word	0x000008e0


	//   ....[15]....
        /*0128*/ 	.word	0x000008f0


	//   ....[16]....
        /*012c*/ 	.word	0x00000920


	//   ....[17]....
        /*0130*/ 	.word	0x00000930


	//   ....[18]....
        /*0134*/ 	.word	0x00000970


	//   ....[19]....
        /*0138*/ 	.word	0x00000980


	//----- nvinfo : EIATTR_EXIT_INSTR_OFFSETS
	.align		4
.L_8439:
        /*013c*/ 	.byte	0x04, 0x1c
        /*013e*/ 	.short	(.L_8441 - .L_8440)


	//   ....[0]....
.L_8440:
        /*0140*/ 	.word	0x00000990


	//   ....[1]....
        /*0144*/ 	.word	0x00000be0


	//   ....[2]....
        /*0148*/ 	.word	0x00000bf0


	//   ....[3]....
        /*014c*/ 	.word	0x00000c90


	//   ....[4]....
        /*0150*/ 	.word	0x00000cf0


	//   ....[5]....
        /*0154*/ 	.word	0x00000d50


	//   ....[6]....
        /*0158*/ 	.word	0x00000da0


	//----- nvinfo : EIATTR_CRS_STACK_SIZE
	.align		4
.L_8441:
        /*015c*/ 	.byte	0x04, 0x1e
        /*015e*/ 	.short	(.L_8443 - .L_8442)
.L_8442:
        /*0160*/ 	.word	0x00000000


	//----- nvinfo : EIATTR_CBANK_PARAM_SIZE
	.align		4
.L_8443:
        /*0164*/ 	.byte	0x03, 0x19
        /*0166*/ 	.short	0x002d


	//----- nvinfo : EIATTR_PARAM_CBANK
	.align		4
        /*0168*/ 	.byte	0x04, 0x0a
        /*016a*/ 	.short	(.L_8445 - .L_8444)
	.align		4
.L_8444:
        /*016c*/ 	.word	index@(.nv.constant0._ZN43_GLOBAL__N__9ae7fba5_10_SoftMax_cu_9f978f6320softmax_warp_forwardIN3c104HalfEffLi7ELb0ELb0EEEvPT0_PKT_iiiPKbib)
        /*0170*/ 	.short	0x0210
        /*0172*/ 	.short	0x002d


	//----- nvinfo : EIATTR_SW_WAR
	.align		4
.L_8445:
        /*0174*/ 	.byte	0x04, 0x36
        /*0176*/ 	.short	(.L_8447 - .L_8446)
.L_8446:
        /*0178*/ 	.word	0x00000008
.L_8447:


//--------------------- .nv.info._ZN43_GLOBAL__N__9ae7fba5_10_SoftMax_cu_9f978f6320softmax_warp_forwardIN3c104HalfEffLi6ELb0ELb0EEEvPT0_PKT_iiiPKbib --------------------------
	.section	.nv.info._ZN43_GLOBAL__N__9ae7fba5_10_SoftMax_cu_9f978f6320softmax_warp_forwardIN3c104HalfEffLi6ELb0ELb0EEEvPT0_PKT_iiiPKbib,"",@"SHT_CUDA_INFO"
	.sectionflags	@""
	.align	4


	//----- nvinfo : EIATTR_CUDA_API_VERSION
	.align		4
        /*0000*/ 	.byte	0x04, 0x37
        /*0002*/ 	.short	(.L_8449 - .L_8448)
.L_8448:
        /*0004*/ 	.word	0x00000082


	//----- nvinfo : EIATTR_KPARAM_INFO
	.align		4
.L_8449:
        /*0008*/ 	.byte	0x04, 0x17
        /*000a*/ 	.short	(.L_8451 - .L_8450)
.L_8450:
        /*000c*/ 	.word	0x00000000
        /*0010*/ 	.short	0x0007
        /*0012*/ 	.short	0x002c
        /*0014*/ 	.byte	0x00, 0xf0, 0x05, 0x00


	//----- nvinfo : EIATTR_KPARAM_INFO
	.align		4
.L_8451:
        /*0018*/ 	.byte	0x04, 0x17
        /*001a*/ 	.short	(.L_8453 - .L_8452)
.L_8452:
        /*001c*/ 	.word	0x00000000
        /*0020*/ 	.short	0x0006
        /*0022*/ 	.short	0x0028
        /*0024*/ 	.byte	0x00, 0xf0, 0x11, 0x00


	//----- nvinfo : EIATTR_KPARAM_INFO
	.align		4
.L_8453:
        /*0028*/ 	.byte	0x04, 0x17
        /*002a*/ 	.short	(.L_8455 - .L_8454)
.L_8454:
        /*002c*/ 	.word	0x00000000
        /*0030*/ 	.short	0x0005
        /*0032*/ 	.short	0x0020
        /*0034*/ 	.byte	0x00, 0xf0, 0x21, 0x00


	//----- nvinfo : EIATTR_KPARAM_INFO
	.align		4
.L_8455:
        /*0038*/ 	.byte	0x04, 0x17
        /*003a*/ 	.short	(.L_8457 - .L_8456)
.L_8456:
        /*003c*/ 	.word	0x00000000
        /*0040*/ 	.short	0x0004
        /*0042*/ 	.short	0x0018
        /*0044*/ 	.byte	0x00, 0xf0, 0x11, 0x00


	//----- nvinfo : EIATTR_KPARAM_INFO
	.align		4
.L_8457:
        /*0048*/ 	.byte	0x04, 0x17
        /*004a*/ 	.short	(.L_8459 - .L_8458)
.L_8458:
        /*004c*/ 	.word	0x00000000
        /*0050*/ 	.short	0x0003
        /*0052*/ 	.short	0x0014
        /*0054*/ 	.byte	0x00, 0xf0, 0x11, 0x00


	//----- nvinfo : EIATTR_KPARAM_INFO
	.align		4
.L_8459:
        /*0058*/ 	.byte	0x04, 0x17
        /*005a*/ 	.short	(.L_8461 - .L_8460)
.L_8460:
        /*005c*/ 	.word	0x00000000
        /*0060*/ 	.short	0x0002
        /*0062*/ 	.short	0x0010
        /*0064*/ 	.byte	0x00, 0xf0, 0x11, 0x00


	//----- nvinfo : EIATTR_KPARAM_INFO
	.align		4
.L_8461:
        /*0068*/ 	.byte	0x04, 0x17
        /*006a*/ 	.short	(.L_8463 - .L_8462)
.L_8462:
        /*006c*/ 	.word	0x00000000
        /*0070*/ 	.short	0x0001
        /*0072*/ 	.short	0x0008
        /*0074*/ 	.byte	0x00, 0xf0, 0x21, 0x00


	//----- nvinfo : EIATTR_KPARAM_INFO
	.align		4
.L_8463:
        /*0078*/ 	.byte	0x04, 0x17
        /*007a*/ 	.short	(.L_8465 - .L_8464)
.L_8464:
        /*007c*/ 	.word	0x00000000
        /*0080*/ 	.short	0x0000
        /*0082*/ 	.short	0x0000
        /*0084*/ 	.byte	0x00, 0xf0, 0x21, 0x00


	//----- nvinfo : EIATTR_SPARSE_MMA_MASK
	.align		4
.L_8465:
        /*0088*/ 	.byte	0x03, 0x50
        /*008a*/ 	.short	0x0000


	//----- nvinfo : EIATTR_MAXREG_COUNT
	.align		4
        /*008c*/ 	.byte	0x03, 0x1b
        /*008e*/ 	.short	0x00ff


	//----- nvinfo : EIATTR_MERCURY_ISA_VERSION
	.align		4
        /*0090*/ 	.byte	0x03, 0x5f
        /*0092*/ 	.short	0x0101


	//----- nvinfo : EIATTR_COOP_GROUP_MASK_REGIDS
	.align		4
        /*0094*/ 	.byte	0x04, 0x29
        /*0096*/ 	.short	(.L_8467 - .L_8466)


	//   ....[0]....
.L_8466:
        /*0098*/ 	.word	0xffffffff


	//   ....[1]....
        /*009c*/ 	.word	0xffffffff


	//   ....[2]....
        /*00a0*/ 	.word	0xffffffff


	//   ....[3]....
        /*00a4*/ 	.word	0xffffffff


	//   ....[4]....
        /*00a8*/ 	.word	0xffffffff


	//   ....[5]....
        /*00ac*/ 	.word	0xffffffff


	//   ....[6]....
        /*00b0*/ 	.word	0xffffffff


	//   ....[7]....
        /*00b4*/ 	.word	0xffffffff


	//   ....[8]....
        /*00b8*/ 	.word	0xffffffff


	//   ....[9]....
        /*00bc*/ 	.word	0xffffffff


	//   ....[10]....
        /*00c0*/ 	.word	0xffffffff


	//   ....[11]....
        /*00c4*/ 	.word	0xffffffff


	//   ....[12]....
        /*00c8*/ 	.word	0xffffffff


	//   ....[13]....
        /*00cc*/ 	.word	0xffffffff


	//   ....[14]....
        /*00d0*/ 	.word	0xffffffff


	//   ....[15]....
        /*00d4*/ 	.word	0xffffffff


	//   ....[16]....
        /*00d8*/ 	.word	0xffffffff


	//   ....[17]....
        /*00dc*/ 	.word	0xffffffff


	//   ....[18]....
        /*00e0*/ 	.word	0xffffffff


	//   ....[19]....
        /*00e4*/ 	.word	0xffffffff


	//----- nvinfo : EIATTR_COOP_GROUP_INSTR_OFFSETS
	.align		4
.L_8467:
        /*00e8*/ 	.byte	0x04, 0x28
        /*00ea*/ 	.short	(.L_8469 - .L_8468)


	//   ....[0]....
.L_8468:
        /*00ec*/ 	.word	0x000002d0


	//   ....[1]....
        /*00f0*/ 	.word	0x000002f0


	//   ....[2]....
        /*00f4*/ 	.word	0x00000330


	//   ....[3]....
        /*00f8*/ 	.word	0x00000350


	//   ....[4]....
        /*00fc*/ 	.word	0x00000390


	//   ....[5]....
        /*0100*/ 	.word	0x000003b0


	//   ....[6]....
        /*0104*/ 	.word	0x000003f0


	//   ....[7]....
        /*0108*/ 	.word	0x00000410


	//   ....[8]....
        /*010c*/ 	.word	0x00000450


	//   ....[9]....
        /*0110*/ 	.word	0x00000470


	//   ....[10]....
        /*0114*/ 	.word	0x000005c0


	//   ....[11]....
        /*0118*/ 	.word	0x000005d0


	//   ....[12]....
        /*011c*/ 	.word	0x00000600


	//   ....[13]....
        /*0120*/ 	.word	0x00000610


	//   ....[14]....
        /*0124*/ 	.word	0x00000640


	//   ....[15]....
        /*0128*/ 	.word	0x00000650


	//   ....[16]....
        /*012c*/ 	.word	0x00000680


	//   ....[17]....
        /*0130*/ 	.word	0x00000690


	//   ....[18]....
        /*0134*/ 	.word	0x000006d0


	//   ....[19]....
        /*0138*/ 	.word	0x000006e0


	//----- nvinfo : EIATTR_EXIT_INSTR_OFFSETS
	.align		4
.L_8469:
        /*013c*/ 	.byte	0x04, 0x1c
        /*013e*/ 	.short	(.L_8471 - .L_8470)


	//   ....[0]....
.L_8470:
        /*0140*/ 	.word	0x000006f0


	//   ....[1]....
        /*0144*/ 	.word	0x00000880


	//   ....[2]....
        /*0148*/ 	.word	0x00000890


	//   ....[3]....
        /*014c*/ 	.word	0x00000930


	//   ....[4]....
        /*0150*/ 	.word	0x00000980


	//----- nvinfo : EIATTR_CRS_STACK_SIZE
	.align		4
.L_8471:
        /*0154*/ 	.byte	0x04, 0x1e
        /*0156*/ 	.short	(.L_8473 - .L_8472)
.L_8472:
        /*0158*/ 	.word	0x00000000


	//----- nvinfo : EIATTR_CBANK_PARAM_SIZE
	.align		4
.L_8473:
        /*015c*/ 	.byte	0x03, 0x19
        /*015e*/ 	.short	0x002d


	//----- nvinfo : EIATTR_PARAM_CBANK
	.align		4
        /*0160*/ 	.byte	0x04, 0x0a
        /*0162*/ 	.short	(.L_8475 - .L_8474)
	.align		4
.L_8474:
        /*0164*/ 	.word	index@(.nv.constant0._ZN43_GLOBAL__N__9ae7fba5_10_SoftMax_cu_9f978f6320softmax_warp_forwardIN3c104HalfEffLi6ELb0ELb0EEEvPT0_PKT_iiiPKbib)
        /*0168*/ 	.short	0x0210
        /*016a*/ 	.short	0x002d


	//----- nvinfo : EIATTR_SW_WAR
	.align		4
.L_8475:
        /*016c*/ 	.byte	0x04, 0x36
        /*016e*/ 	.short	(.L_8477 - .L_8476)
.L_8476:
        /*0170*/ 	.word	0x00000008
.L_8477:


//--------------------- .nv.info._ZN43_GLOBAL__N__9ae7fba5_10_SoftMax_cu_9f978f6320softmax_warp_forwardIN3c104HalfEffLi5ELb0ELb0EEEvPT0_PKT_iiiPKbib --------------------------
	.section	.nv.info._ZN43_GLOBAL__N__9ae7fba5_10_SoftMax_cu_9f978f6320softmax_warp_forwardIN3c104HalfEffLi5ELb0ELb0EEEvPT0_PKT_iiiPKbib,"",@"SHT_CUDA_INFO"
	.sectionflags	@""
	.align	4


	//----- nvinfo : EIATTR_CUDA_API_VERSION
	.align		4
        /*0000*/ 	.byte	0x04, 0x37
        /*0002*/ 	.short	(.L_8479 - .L_8478)
.L_8478:
        /*0004*/ 	.word	0x00000082


	//----- nvinfo : EIATTR_KPARAM_INFO
	.align		4
.L_8479:
        /*0008*/ 	.byte	0x04, 0x17
        /*000a*/ 	.short	(.L_8481 - .L_8480)
.L_8480:
        /*000c*/ 	.word	0x00000000
        /*0010*/ 	.short	0x0007
        /*0012*/ 	.short	0x002c
        /*0014*/ 	.byte	0x00, 0xf0, 0x05, 0x00


	//----- nvinfo : EIATTR_KPARAM_INFO
	.align		4
.L_8481:
        /*0018*/ 	.byte	0x04, 0x17
        /*001a*/ 	.short	(.L_8483 - .L_8482)
.L_8482:
        /*001c*/ 	.word	0x00000000
        /*0020*/ 	.short	0x0006
        /*0022*/ 	.short	0x0028
        /*0024*/ 	.byte	0x00, 0xf0, 0x11, 0x00


	//----- nvinfo : EIATTR_KPARAM_INFO
	.align		4
.L_8483:
        /*0028*/ 	.byte	0x04, 0x17
        /*002a*/ 	.short	(.L_8485 - .L_8484)
.L_8484:
        /*002c*/ 	.word	0x00000000
        /*0030*/ 	.short	0x0005
        /*0032*/ 	.short	0x0020
        /*0034*/ 	.byte	0x00, 0xf0, 0x21, 0x00


	//----- nvinfo : EIATTR_KPARAM_INFO
	.align		4
.L_8485:
        /*0038*/ 	.byte	0x04, 0x17
        /*003a*/ 	.short	(.L_8487 - .L_8486)
.L_8486:
        /*003c*/ 	.word	0x00000000
        /*0040*/ 	.short	0x0004
        /*0042*/ 	.short	0x0018
        /*0044*/ 	.byte	0x00, 0xf0, 0x11, 0x00


	//----- nvinfo : EIATTR_KPARAM_INFO
	.align		4
.L_8487:
        /*0048*/ 	.byte	0x04, 0x17
        /*004a*/ 	.short	(.L_8489 - .L_8488)
.L_8488:
        /*004c*/ 	.word	0x00000000
        /*0050*/ 	.short	0x0003
        /*0052*/ 	.short	0x0014
        /*0054*/ 	.byte	0x00, 0xf0, 0x11, 0x00


	//----- nvinfo : EIATTR_KPARAM_INFO
	.align		4
.L_8489:
        /*0058*/ 	.byte	0x04, 0x17
        /*005a*/ 	.short	(.L_8491 - .L_8490)
.L_8490:
        /*005c*/ 	.word	0x00000000
        /*0060*/ 	.short	0x0002
        /*0062*/ 	.short	0x0010
        /*0064*/ 	.byte	0x00, 0xf0, 0x11, 0x00


	//----- nvinfo : EIATTR_KPARAM_INFO
	.align		4
.L_8491:
        /*0068*/ 	.byte	0x04, 0x17
        /*006a*/ 	.short	(.L_8493 - .L_8492)
.L_8492:
        /*006c*/ 	.word	0x00000000
        /*0070*/ 	.short	0x0001
        /*0072*/ 	.short	0x0008
        /*0074*/ 	.byte	0x00, 0xf0, 0x21, 0x00


	//----- nvinfo : EIATTR_KPARAM_INFO
	.align		4
.L_8493:
        /*0078*/ 	.byte	0x04, 0x17
        /*007a*/ 	.short	(.L_8495 - .L_8494)
.L_8494:
        /*007c*/ 	.word	0x00000000
        /*0080*/ 	.short	0x0000
        /*0082*/ 	.short	0x0000
        /*0084*/ 	.byte	0x00, 0xf0, 0x21, 0x00


	//----- nvinfo : EIATTR_SPARSE_MMA_MASK
	.align		4
.L_8495:
        /*0088*/ 	.byte	0x03, 0x50
        /*008a*/ 	.short	0x0000


	//----- nvinfo : EIATTR_MAXREG_COUNT
	.align		4
        /*008c*/ 	.byte	0x03, 0x1b
        /*008e*/ 	.short	0x00ff


	//----- nvinfo : EIATTR_MERCURY_ISA_VERSION
	.align		4
        /*0090*/ 	.byte	0x03, 0x5f
        /*0092*/ 	.short	0x0101


	//----- nvinfo : EIATTR_COOP_GROUP_MASK_REGIDS
	.align		4
        /*0094*/ 	.byte	0x04, 0x29
        /*0096*/ 	.short	(.L_8497 - .L_8496)


	//   ....[0]....
.L_8496:
        /*0098*/ 	.word	0xffffffff


	//   ....[1]....
        /*009c*/ 	.word	0xffffffff


	//   ....[2]....
        /*00a0*/ 	.word	0xffffffff


	//   ....[3]....
        /*00a4*/ 	.word	0xffffffff


	//   ....[4]....
        /*00a8*/ 	.word	0xffffffff


	//   ....[5]....
        /*00ac*/ 	.word	0xffffffff


	//   ....[6]....
        /*00b0*/ 	.word	0xffffffff


	//   ....[7]....
        /*00b4*/ 	.word	0xffffffff


	//   ....[8]....
        /*00b8*/ 	.word	0xffffffff


	//   ....[9]....
        /*00bc*/ 	.word	0xffffffff


	//   ....[10]....
        /*00c0*/ 	.word	0xffffffff


	//   ....[11]....
        /*00c4*/ 	.word	0xffffffff


	//   ....[12]....
        /*00c8*/ 	.word	0xffffffff


	//   ....[13]....
        /*00cc*/ 	.word	0xffffffff


	//   ....[14]....
        /*00d0*/ 	.word	0xffffffff


	//   ....[15]....
        /*00d4*/ 	.word	0xffffffff


	//   ....[16]....
        /*00d8*/ 	.word	0xffffffff


	//   ....[17]....
        /*00dc*/ 	.word	0xffffffff


	//   ....[18]....
        /*00e0*/ 	.word	0xffffffff


	//   ....[19]....
        /*00e4*/ 	.word	0xffffffff


	//----- nvinfo : EIATTR_COOP_GROUP_INSTR_OFFSETS
	.align		4
.L_8497:
        /*00e8*/ 	.byte	0x04, 0x28
        /*00ea*/ 	.short	(.L_8499 - .L_8498)


	//   ....[0]....
.L_8498:
        /*00ec*/ 	.word	0x00000210


	//   ....[1]....
        /*00f0*/ 	.word	0x00000230


	//   ....[2]....
        /*00f4*/ 	.word	0x00000270


	//   ....[3]....
        /*00f8*/ 	.word	0x00000290


	//   ....[4]....
        /*00fc*/ 	.word	0x000002d0


	//   ....[5]....
        /*0100*/ 	.word	0x000002f0


	//   ....[6]....
        /*0104*/ 	.word	0x00000330


	//   ....[7]....
        /*0108*/ 	.word	0x00000350


	//   ....[8]....
        /*010c*/ 	.word	0x00000390


	//   ....[9]....
        /*0110*/ 	.word	0x000003b0


	//   ....[10]....
        /*0114*/ 	.word	0x00000480


	//   ....[11]....
        /*0118*/ 	.word	0x00000490


	//   ....[12]....
        /*011c*/ 	.word	0x000004c0


	//   ....[13]....
        /*0120*/ 	.word	0x000004d0


	//   ....[14]....
        /*0124*/ 	.word	0x00000500


	//   ....[15]....
        /*0128*/ 	.word	0x00000510


	//   ....[16]....
        /*012c*/ 	.word	0x00000540


	//   ....[17]....
        /*0130*/ 	.word	0x00000550


	//   ....[18]....
        /*0134*/ 	.word	0x00000590


	//   ....[19]....
        /*0138*/ 	.word	0x000005a0


	//----- nvinfo : EIATTR_EXIT_INSTR_OFFSETS
	.align		4
.L_8499:
        /*013c*/ 	.byte	0x04, 0x1c
        /*013e*/ 	.short	(.L_8501 - .L_8500)


	//   ....[0]....
.L_8500:
        /*0140*/ 	.word	0x000005b0


	//   ....[1]....
        /*0144*/ 	.word	0x000006e0


	//   ....[2]....
        /*0148*/ 	.word	0x000006f0


	//   ....[3]....
        /*014c*/ 	.word	0x000007a0


	//----- nvinfo : EIATTR_CRS_STACK_SIZE
	.align		4
.L_8501:
        /*0150*/ 	.byte	0x04, 0x1e
        /*0152*/ 	.short	(.L_8503 - .L_8502)
.L_8502:
        /*0154*/ 	.word	0x00000000


	//----- nvinfo : EIATTR_CBANK_PARAM_SIZE
	.align		4
.L_8503:
        /*0158*/ 	.byte	0x03, 0x19
        /*015a*/ 	.short	0x002d


	//----- nvinfo : EIATTR_PARAM_CBANK
	.align		4
        /*015c*/ 	.byte	0x04, 0x0a
        /*015e*/ 	.short	(.L_8505 - .L_8504)
	.align		4
.L_8504:
        /*0160*/ 	.word	index@(.nv.constant0._ZN43_GLOBAL__N__9ae7fba5_10_SoftMax_cu_9f978f6320softmax_warp_forwardIN3c104HalfEffLi5ELb0ELb0EEEvPT0_PKT_iiiPKbib)
        /*0164*/ 	.short	0x0210
        /*0166*/ 	.short	0x002d


	//----- nvinfo : EIATTR_SW_WAR
	.align		4
.L_8505:
        /*0168*/ 	.byte	0x04, 0x36
        /*016a*/ 	.short	(.L_8507 - .L_8506)
.L_8506:
        /*016c*/ 	.word	0x00000008
.L_8507:


//--------------------- .nv.info._ZN43_GLOBAL__N__9ae7fba5_10_SoftMax_cu_9f978f6320softmax_warp_forwardIN3c104HalfEffLi4ELb0ELb0EEEvPT0_PKT_iiiPKbib --------------------------
	.section	.nv.info._ZN43_GLOBAL__N__9ae7fba5_10_SoftMax_cu_9f978f6320softmax_warp_forwardIN3c104HalfEffLi4ELb0ELb0EEEvPT0_PKT_iiiPKbib,"",@"SHT_CUDA_INFO"
	.sectionflags	@""
	.align	4


	//----- nvinfo : EIATTR_CUDA_API_VERSION
	.align		4
        /*0000*/ 	.byte	0x04, 0x37
        /*0002*/ 	.short	(.L_8509 - .L_8508)
.L_8508:
        /*0004*/ 	.word	0x00000082


	//----- nvinfo : EIATTR_KPARAM_INFO
	.align		4
.L_8509:
        /*0008*/ 	.byte	0x04, 0x17
        /*000a*/ 	.short	(.L_8511 - .L_8510)
.L_8510:
        /*000c*/ 	.word	0x00000000
        /*0010*/ 	.short	0x0007
        /*0012*/ 	.short	0x002c
        /*0014*/ 	.byte	0x00, 0xf0, 0x05, 0x00


	//----- nvinfo : EIATTR_KPARAM_INFO
	.align		4
.L_8511:
        /*0018*/ 	.byte	0x04, 0x17
        /*001a*/ 	.short	(.L_8513 - .L_8512)
.L_8512:
        /*001c*/ 	.word	0x00000000
        /*0020*/ 	.short	0x0006
        /*0022*/ 	.short	0x0028
        /*0024*/ 	.byte	0x00, 0xf0, 0x11, 0x00


	//----- nvinfo : EIATTR_KPARAM_INFO
	.align		4
.L_8513:
        /*0028*/ 	.byte	0x04, 0x17
        /*002a*/ 	.short	(.L_8515 - .L_8514)
.L_8514:
        /*002c*/ 	.word	0x00000000
        /*0030*/ 	.short	0x0005
        /*0032*/ 	.short	0x0020
        /*0034*/ 	.byte	0x00, 0xf0, 0x21, 0x00


	//----- nvinfo : EIATTR_KPARAM_INFO
	.align		4
.L_8515:
        /*0038*/ 	.byte	0x04, 0x17
        /*003a*/ 	.short	(.L_8517 - .L_8516)
.L_8516:
        /*003c*/ 	.word	0x00000000
        /*0040*/ 	.short	0x0004
        /*0042*/ 	.short	0x0018
        /*0044*/ 	.byte	0x00, 0xf0, 0x11, 0x00


	//----- nvinfo : EIATTR_KPARAM_INFO
	.align		4
.L_8517:
        /*0048*/ 	.byte	0x04, 0x17
        /*004a*/ 	.short	(.L_8519 - .L_8518)
.L_8518:
        /*004c*/ 	.word	0x00000000
        /*0050*/ 	.short	0x0003
        /*0052*/ 	.short	0x0014
        /*0054*/ 	.byte	0x00, 0xf0, 0x11, 0x00


	//----- nvinfo : EIATTR_KPARAM_INFO
	.align		4
.L_8519:
        /*0058*/ 	.byte	0x04, 0x17
        /*005a*/ 	.short	(.L_8521 - .L_8520)
.L_8520:
        /*005c*/ 	.word	0x00000000
        /*0060*/ 	.short	0x0002
        /*0062*/ 	.short	0x0010
        /*0064*/ 	.byte	0x00, 0xf0, 0x11, 0x00


	//----- nvinfo : EIATTR_KPARAM_INFO
	.align		4
.L_8521:
        /*0068*/ 	.byte	0x04, 0x17
        /*006a*/ 	.short	(.L_8523 - .L_8522)
.L_8522:
        /*006c*/ 	.word	0x00000000
        /*0070*/ 	.short	0x0001
        /*0072*/ 	.short	0x0008
        /*0074*/ 	.byte	0x00, 0xf0, 0x21, 0x00


	//----- nvinfo : EIATTR_KPARAM_INFO
	.align		4
.L_8523:
        /*0078*/ 	.byte	0x04, 0x17
        /*007a*/ 	.short	(.L_8525 - .L_8524)
.L_8524:
        /*007c*/ 	.word	0x00000000
        /*0080*/ 	.short	0x0000
        /*0082*/ 	.short	0x0000
        /*0084*/ 	.byte	0x00, 0xf0, 0x21, 0x00


	//----- nvinfo : EIATTR_SPARSE_MMA_MASK
	.align		4
.L_8525:
        /*0088*/ 	.byte	0x03, 0x50
        /*008a*/ 	.short	0x0000


	//----- nvinfo : EIATTR_MAXREG_COUNT
	.align		4
        /*008c*/ 	.byte	0x03, 0x1b
        /*008e*/ 	.short	0x00ff


	//----- nvinfo : EIATTR_MERCURY_ISA_VERSION
	.align		4
        /*0090*/ 	.byte	0x03, 0x5f
        /*0092*/ 	.short	0x0101


	//----- nvinfo : EIATTR_COOP_GROUP_MASK_REGIDS
	.align		4
        /*0094*/ 	.byte	0x04, 0x29
        /*0096*/ 	.short	(.L_8527 - .L_8526)


	//   ....[0]....
.L_8526:
        /*0098*/ 	.word	0xffffffff


	//   ....[1]....
        /*009c*/ 	.word	0xffffffff


	//   ....[2]....
        /*00a0*/ 	.word	0xffffffff


	//   ....[3]....
        /*00a4*/ 	.word	0xffffffff


	//   ....[4]....
        /*00a8*/ 	.word	0xffffffff


	//   ....[5]....
        /*00ac*/ 	.word	0xffffffff


	//   ....[6]....
        /*00b0*/ 	.word	0xffffffff


	//   ....[7]....
        /*00b4*/ 	.word	0xffffffff


	//   ....[8]....
        /*00b8*/ 	.word	0xffffffff


	//   ....[9]....
        /*00bc*/ 	.word	0xffffffff


	//   ....[10]....
        /*00c0*/ 	.word	0xffffffff


	//   ....[11]....
        /*00c4*/ 	.word	0xffffffff


	//   ....[12]....
        /*00c8*/ 	.word	0xffffffff


	//   ....[13]....
        /*00cc*/ 	.word	0xffffffff


	//   ....[14]....
        /*00d0*/ 	.word	0xffffffff


	//   ....[15]....
        /*00d4*/ 	.word	0xffffffff


	//----- nvinfo : EIATTR_COOP_GROUP_INSTR_OFFSETS
	.align		4
.L_8527:
        /*00d8*/ 	.byte	0x04, 0x28
        /*00da*/ 	.short	(.L_8529 - .L_8528)


	//   ....[0]....
.L_8528:
        /*00dc*/ 	.word	0x00000220


	//   ....[1]....
        /*00e0*/ 	.word	0x00000230


	//   ....[2]....
        /*00e4*/ 	.word	0x00000280


	//   ....[3]....
        /*00e8*/ 	.word	0x00000290


	//   ....[4]....
        /*00ec*/ 	.word	0x000002e0


	//   ....[5]....
        /*00f0*/ 	.word	0x000002f0


	//   ....[6]....
        /*00f4*/ 	.word	0x00000340


	//   ....[7]....
        /*00f8*/ 	.word	0x00000350


	//   ....[8]....
        /*00fc*/ 	.word	0x00000420


	//   ....[9]....
        /*0100*/ 	.word	0x00000440


	//   ....[10]....
        /*0104*/ 	.word	0x00000460


	//   ....[11]....
        /*0108*/ 	.word	0x00000480


	//   ....[12]....
        /*010c*/ 	.word	0x000004a0


	//   ....[13]....
        /*0110*/ 	.word	0x000004c0


	//   ....[14]....
        /*0114*/ 	.word	0x000004e0


	//   ....[15]....
        /*0118*/ 	.word	0x00000500


	//----- nvinfo : EIATTR_EXIT_INSTR_OFFSETS
	.align		4
.L_8529:
        /*011c*/ 	.byte	0x04, 0x1c
        /*011e*/ 	.short	(.L_8531 - .L_8530)


	//   ....[0]....
.L_8530:
        /*0120*/ 	.word	0x00000510


	//   ....[1]....
        /*0124*/ 	.word	0x00000610


	//   ....[2]....
        /*0128*/ 	.word	0x00000620


	//   ....[3]....
        /*012c*/ 	.word	0x000006d0


	//----- nvinfo : EIATTR_CRS_STACK_SIZE
	.align		4
.L_8531:
        /*0130*/ 	.byte	0x04, 0x1e
        /*0132*/ 	.short	(.L_8533 - .L_8532)
.L_8532:
        /*0134*/ 	.word	0x00000000


	//----- nvinfo : EIATTR_CBANK_PARAM_SIZE
	.align		4
.L_8533:
        /*0138*/ 	.byte	0x03, 0x19
        /*013a*/ 	.short	0x002d


	//----- nvinfo : EIATTR_PARAM_CBANK
	.align		4
        /*013c*/ 	.byte	0x04, 0x0a
        /*013e*/ 	.short	(.L_8535 - .L_8534)
	.align		4
.L_8534:
        /*0140*/ 	.word	index@(.nv.constant0._ZN43_GLOBAL__N__9ae7fba5_10_SoftMax_cu_9f978f6320softmax_warp_forwardIN3c104HalfEffLi4ELb0ELb0EEEvPT0_PKT_iiiPKbib)
        /*0144*/ 	.short	0x0210
        /*0146*/ 	.short	0x002d


	//----- nvinfo : EIATTR_SW_WAR
	.align		4
.L_8535:
        /*0148*/ 	.byte	0x04, 0x36
        /*014a*/ 	.short	(.L_8537 - .L_8536)
.L_8536:
        /*014c*/ 	.word	0x00000008
.L_8537:


//--------------------- .nv.info._ZN43_GLOBAL__N__9ae7fba5_10_SoftMax_cu_9f978f6320softmax_warp_forwardIN3c104HalfEffLi3ELb0ELb0EEEvPT0_PKT_iiiPKbib --------------------------
	.section	.nv.info._ZN43_GLOBAL__N__9ae7fba5_10_SoftMax_cu_9f978f6320softmax_warp_forwardIN3c104HalfEffLi3ELb0ELb0EEEvPT0_PKT_iiiPKbib,"",@"SHT_CUDA_INFO"
	.sectionflags	@""
	.align	4


	//----- nvinfo : EIATTR_CUDA_API_VERSION
	.align		4
        /*0000*/ 	.byte	0x04, 0x37
        /*0002*/ 	.short	(.L_8539 - .L_8538)
.L_8538:
        /*0004*/ 	.word	0x00000082


	//----- nvinfo : EIATTR_KPARAM_INFO
	.align		4
.L_8539:
        /*0008*/ 	.byte	0x04, 0x17
        /*000a*/ 	.short	(.L_8541 - .L_8540)
.L_8540:
        /*000c*/ 	.word	0x00000000
        /*0010*/ 	.short	0x0007
        /*0012*/ 	.short	0x002c
        /*0014*/ 	.byte	0x00, 0xf0, 0x05, 0x00


	//----- nvinfo : EIATTR_KPARAM_INFO
	.align		4
.L_8541:
        /*0018*/ 	.byte	0x04, 0x17
        /*001a*/ 	.short	(.L_8543 - .L_8542)
.L_8542:
        /*001c*/ 	.word	0x00000000
        /*0020*/ 	.short	0x0006
        /*0022*/ 	.short	0x0028
        /*0024*/ 	.byte	0x00, 0xf0, 0x11, 0x00


	//----- nvinfo : EIATTR_KPARAM_INFO
	.align		4
.L_8543:
        /*0028*/ 	.byte	0x04, 0x17
        /*002a*/ 	.short	(.L_8545 - .L_8544)
.L_8544:
        /*002c*/ 	.word	0x00000000
        /*0030*/ 	.short	0x0005
        /*0032*/ 	.short	0x0020
        /*0034*/ 	.byte	0x00, 0xf0, 0x21, 0x00


	//----- nvinfo : EIATTR_KPARAM_INFO
	.align		4
.L_8545:
        /*0038*/ 	.byte	0x04, 0x17
        /*003a*/ 	.short	(.L_8547 - .L_8546)
.L_8546:
        /*003c*/ 	.word	0x00000000
        /*0040*/ 	.short	0x0004
        /*0042*/ 	.short	0x0018
        /*0044*/ 	.byte	0x00, 0xf0, 0x11, 0x00


	//----- nvinfo : EIATTR_KPARAM_INFO
	.align		4
.L_8547:
        /*0048*/ 	.byte	0x04, 0x17
        /*004a*/ 	.short	(.L_8549 - .L_8548)
.L_8548:
        /*004c*/ 	.word	0x00000000
        /*0050*/ 	.short	0x0003
        /*0052*/ 	.short	0x0014
        /*0054*/ 	.byte	0x00, 0xf0, 0x11, 0x00


	//----- nvinfo : EIATTR_KPARAM_INFO
	.align		4
.L_8549:
        /*0058*/ 	.byte	0x04, 0x17
        /*005a*/ 	.short	(.L_8551 - .L_8550)
.L_8550:
        /*005c*/ 	.word	0x00000000
        /*0060*/ 	.short	0x0002
        /*0062*/ 	.short	0x0010
        /*0064*/ 	.byte	0x00, 0xf0, 0x11, 0x00


	//----- nvinfo : EIATTR_KPARAM_INFO
	.align		4
.L_8551:
        /*0068*/ 	.byte	0x04, 0x17
        /*006a*/ 	.short	(.L_8553 - .L_8552)
.L_8552:
        /*006c*/ 	.word	0x00000000
        /*0070*/ 	.short	0x0001
        /*0072*/ 	.short	0x0008
        /*0074*/ 	.byte	0x00, 0xf0, 0x21, 0x00


	//----- nvinfo : EIATTR_KPARAM_INFO
	.align		4
.L_8553:
        /*0078*/ 	.byte	0x04, 0x17
        /*007a*/ 	.short	(.L_8555 - .L_8554)
.L_8554:
        /*007c*/ 	.word	0x00000000
        /*0080*/ 	.short	0x0000
        /*0082*/ 	.short	0x0000
        /*0084*/ 	.byte	0x00, 0xf0, 0x21, 0x00


	//----- nvinfo : EIATTR_SPARSE_MMA_MASK
	.align		4
.L_8555:
        /*0088*/ 	.byte	0x03, 0x50
        /*008a*/ 	.short	0x0000


	//----- nvinfo : EIATTR_MAXREG_COUNT
	.align		4
        /*008c*/ 	.byte	0x03, 0x1b
        /*008e*/ 	.short	0x00ff


	//----- nvinfo : EIATTR_MERCURY_ISA_VERSION
	.align		4
        /*0090*/ 	.byte	0x03, 0x5f
        /*0092*/ 	.short	0x0101


	//----- nvinfo : EIATTR_COOP_GROUP_MASK_REGIDS
	.align		4
        /*0094*/ 	.byte	0x04, 0x29
        /*0096*/ 	.short	(.L_8557 - .L_8556)


	//   ....[0]....
.L_8556:
        /*0098*/ 	.word	0xffffffff


	//   ....[1]....
        /*009c*/ 	.word	0xffffffff


	//   ....[2]....
        /*00a0*/ 	.word	0xffffffff


	//   ....[3]....
        /*00a4*/ 	.word	0xffffffff


	//   ....[4]....
        /*00a8*/ 	.word	0xffffffff


	//   ....[5]....
        /*00ac*/ 	.word	0xffffffff


	//   ....[6]....
        /*00b0*/ 	.word	0xffffffff


	//   ....[7]....
        /*00b4*/ 	.word	0xffffffff


	//   ....[8]....
        /*00b8*/ 	.word	0xffffffff


	//   ....[9]....
        /*00bc*/ 	.word	0xffffffff


	//   ....[10]....
        /*00c0*/ 	.word	0xffffffff


	//   ....[11]....
        /*00c4*/ 	.word	0xffffffff


	//----- nvinfo : EIATTR_COOP_GROUP_INSTR_OFFSETS
	.align		4
.L_8557:
        /*00c8*/ 	.byte	0x04, 0x28
        /*00ca*/ 	.short	(.L_8559 - .L_8558)


	//   ....[0]....
.L_8558:
        /*00cc*/ 	.word	0x00000220


	//   ....[1]....
        /*00d0*/ 	.word	0x00000230


	//   ....[2]....
        /*00d4*/ 	.word	0x00000280


	//   ....[3]....
        /*00d8*/ 	.word	0x00000290


	//   ....[4]....
        /*00dc*/ 	.word	0x000002e0


	//   ....[5]....
        /*00e0*/ 	.word	0x000002f0


	//   ....[6]....
        /*00e4*/ 	.word	0x000003c0


	//   ....[7]....
        /*00e8*/ 	.word	0x000003e0


	//   ....[8]....
        /*00ec*/ 	.word	0x00000400


	//   ....[9]....
        /*00f0*/ 	.word	0x00000420


	//   ....[10]....
        /*00f4*/ 	.word	0x00000440


	//   ....[11]....
        /*00f8*/ 	.word	0x00000460


	//----- nvinfo : EIATTR_EXIT_INSTR_OFFSETS
	.align		4
.L_8559:
        /*00fc*/ 	.byte	0x04, 0x1c
        /*00fe*/ 	.short	(.L_8561 - .L_8560)


	//   ....[0]....
.L_8560:
        /*0100*/ 	.word	0x00000470


	//   ....[1]....
        /*0104*/ 	.word	0x00000570


	//   ....[2]....
        /*0108*/ 	.word	0x00000580


	//   ....[3]....
        /*010c*/ 	.word	0x00000630


	//----- nvinfo : EIATTR_CRS_STACK_SIZE
	.align		4
.L_8561:
        /*0110*/ 	.byte	0x04, 0x1e
        /*0112*/ 	.short	(.L_8563 - .L_8562)
.L_8562:
        /*0114*/ 	.word	0x00000000


	//----- nvinfo : EIATTR_CBANK_PARAM_SIZE
	.align		4
.L_8563:
        /*0118*/ 	.byte	0x03, 0x19
        /*011a*/ 	.short	0x002d


	//----- nvinfo : EIATTR_PARAM_CBANK
	.align		4
        /*011c*/ 	.byte	0x04, 0x0a
        /*011e*/ 	.short	(.L_8565 - .L_8564)
	.align		4
.L_8564:
        /*0120*/ 	.word	index@(.nv.constant0._ZN43_GLOBAL__N__9ae7fba5_10_SoftMax_cu_9f978f6320softmax_warp_forwardIN3c104HalfEffLi3ELb0ELb0EEEvPT0_PKT_iiiPKbib)
        /*0124*/ 	.short	0x0210
        /*0126*/ 	.short	0x002d


	//----- nvinfo : EIATTR_SW_WAR
	.align		4
.L_8565:
        /*0128*/ 	.byte	0x04, 0x36
        /*012a*/ 	.short	(.L_8567 - .L_8566)
.L_8566:
        /*012c*/ 	.word	0x00000008
.L_8567:


//--------------------- .nv.info._ZN43_GLOBAL__N__9ae7fba5_10_SoftMax_cu_9f978f6320softmax_warp_forwardIN3c104HalfEffLi2ELb0ELb0EEEvPT0_PKT_iiiPKbib --------------------------
	.section	.nv.info._ZN43_GLOBAL__N__9ae7fba5_10_SoftMax_cu_9f978f6320softmax_warp_forwardIN3c104HalfEffLi2ELb0ELb0EEEvPT0_PKT_iiiPKbib,"",@"SHT_CUDA_INFO"
	.sectionflags	@""
	.align	4


	//----- nvinfo : EIATTR_CUDA_API_VERSION
	.align		4
        /*0000*/ 	.byte	0x04, 0x37
        /*0002*/ 	.short	(.L_8569 - .L_8568)
.L_8568:
        /*0004*/ 	.word	0x00000082


	//----- nvinfo : EIATTR_KPARAM_INFO
	.align		4
.L_8569:
        /*0008*/ 	.byte	0x04, 0x17
        /*000a*/ 	.short	(.L_8571 - .L_8570)
.L_8570:
        /*000c*/ 	.word	0x00000000
        /*0010*/ 	.short	0x0007
        /*0012*/ 	.short	0x002c
        /*0014*/ 	.byte	0x00, 0xf0, 0x05, 0x00


	//----- nvinfo : EIATTR_KPARAM_INFO
	.align		4
.L_8571:
        /*0018*/ 	.byte	0x04, 0x17
        /*001a*/ 	.short	(.L_8573 - .L_8572)
.L_8572:
        /*001c*/ 	.word	0x00000000
        /*0020*/ 	.short	0x0006
        /*0022*/ 	.short	0x0028
        /*0024*/ 	.byte	0x00, 0xf0, 0x11, 0x00


	//----- nvinfo : EIATTR_KPARAM_INFO
	.align		4
.L_8573:
        /*0028*/ 	.byte	0x04, 0x17
        /*002a*/ 	.short	(.L_8575 - .L_8574)
.L_8574:
        /*002c*/ 	.word	0x00000000
        /*0030*/ 	.short	0x0005
        /*0032*/ 	.short	0x0020
        /*0034*/ 	.byte	0x00, 0xf0, 0x21, 0x00


	//----- nvinfo : EIATTR_KPARAM_INFO
	.align		4
.L_8575:
        /*0038*/ 	.byte	0x04, 0x17
        /*003a*/ 	.short	(.L_8577 - .L_8576)
.L_8576:
        /*003c*/ 	.word	0x00000000
        /*0040*/ 	.short	0x0004
        /*0042*/ 	.short	0x0018
        /*0044*/ 	.byte	0x00, 0xf0, 0x11, 0x00


	//----- nvinfo : EIATTR_KPARAM_INFO
	.align		4
.L_8577:
        /*0048*/ 	.byte	0x04, 0x17
        /*004a*/ 	.short	(.L_8579 - .L_8578)
.L_8578:
        /*004c*/ 	.word	0x00000000
        /*0050*/ 	.short	0x0003
        /*0052*/ 	.short	0x0014
        /*0054*/ 	.byte	0x00, 0xf0, 0x11, 0x00


	//----- nvinfo : EIATTR_KPARAM_INFO
	.align		4
.L_8579:
        /*0058*/ 	.byte	0x04, 0x17
        /*005a*/ 	.short	(.L_8581 - .L_8580)
.L_8580:
        /*005c*/ 	.word	0x00000000
        /*0060*/ 	.short	0x0002
        /*0062*/ 	.short	0x0010
        /*0064*/ 	.byte	0x00, 0xf0, 0x11, 0x00


	//----- nvinfo : EIATTR_KPARAM_INFO
	.align		4
.L_8581:
        /*0068*/ 	.byte	0x04, 0x17
        /*006a*/ 	.short	(.L_8583 - .L_8582)
.L_8582:
        /*006c*/ 	.word	0x00000000
        /*0070*/ 	.short	0x0001
        /*0072*/ 	.short	0x0008
        /*0074*/ 	.byte	0x00, 0xf0, 0x21, 0x00


	//----- nvinfo : EIATTR_KPARAM_INFO
	.align		4
.L_8583:
        /*0078*/ 	.byte	0x04, 0x17
        /*007a*/ 	.short	(.L_8585 - .L_8584)
.L_8584:
        /*007c*/ 	.word	0x00000000
        /*0080*/ 	.short	0x0000
        /*0082*/ 	.short	0x0000
        /*0084*/ 	.byte	0x00, 0xf0, 0x21, 0x00


	//----- nvinfo : EIATTR_SPARSE_MMA_MASK
	.align		4
.L_8585:
        /*0088*/ 	.byte	0x03, 0x50
        /*008a*/ 	.short	0x0000


	//----- nvinfo : EIATTR_MAXREG_COUNT
	.align		4
        /*008c*/ 	.byte	0x03, 0x1b
        /*008e*/ 	.short	0x00ff


	//----- nvinfo : EIATTR_MERCURY_ISA_VERSION
	.align		4
        /*0090*/ 	.byte	0x03, 0x5f
        /*0092*/ 	.short	0x0101


	//----- nvinfo : EIATTR_COOP_GROUP_MASK_REGIDS
	.align		4
        /*0094*/ 	.byte	0x04, 0x29
        /*0096*/ 	.short	(.L_8587 - .L_8586)


	//   ....[0]....
.L_8586:
        /*0098*/ 	.word	0xffffffff


	//   ....[1]....
        /*009c*/ 	.word	0xffffffff


	//   ....[2]....
        /*00a0*/ 	.word	0xffffffff


	//   ....[3]....
        /*00a4*/ 	.word	0xffffffff


	//   ....[4]....
        /*00a8*/ 	.word	0xffffffff


	//   ....[5]....
        /*00ac*/ 	.word	0xffffffff


	//   ....[6]....
        /*00b0*/ 	.word	0xffffffff


	//   ....[7]....
        /*00b4*/ 	.word	0xffffffff


	//----- nvinfo : EIATTR_COOP_GROUP_INSTR_OFFSETS
	.align		4
.L_8587:
        /*00b8*/ 	.byte	0x04, 0x28
        /*00ba*/ 	.short	(.L_8589 - .L_8588)


	//   ....[0]....
.L_8588:
        /*00bc*/ 	.word	0x00000220


	//   ....[1]....
        /*00c0*/ 	.word	0x00000230


	//   ....[2]....
        /*00c4*/ 	.word	0x00000280


	//   ....[3]....
        /*00c8*/ 	.word	0x00000290


	//   ....[4]....
        /*00cc*/ 	.word	0x00000360


	//   ....[5]....
        /*00d0*/ 	.word	0x00000380


	//   ....[6]....
        /*00d4*/ 	.word	0x000003a0


	//   ....[7]....
        /*00d8*/ 	.word	0x000003c0


	//----- nvinfo : EIATTR_EXIT_INSTR_OFFSETS
	.align		4
.L_8589:
        /*00dc*/ 	.byte	0x04, 0x1c
        /*00de*/ 	.short	(.L_8591 - .L_8590)


	//   ....[0]....
.L_8590:
        /*00e0*/ 	.word	0x000003d0


	//   ....[1]....
        /*00e4*/ 	.word	0x000004d0


	//   ....[2]....
        /*00e8*/ 	.word	0x000004e0


	//   ....[3]....
        /*00ec*/ 	.word	0x00000590


	//----- nvinfo : EIATTR_CRS_STACK_SIZE
	.align		4
.L_8591:
        /*00f0*/ 	.byte	0x04, 0x1e
        /*00f2*/ 	.short	(.L_8593 - .L_8592)
.L_8592:
        /*00f4*/ 	.word	0x00000000


	//----- nvinfo : EIATTR_CBANK_PARAM_SIZE
	.align		4
.L_8593:
        /*00f8*/ 	.byte	0x03, 0x19
        /*00fa*/ 	.short	0x002d


	//----- nvinfo : EIATTR_PARAM_CBANK
	.align		4
        /*00fc*/ 	.byte	0x04, 0x0a
        /*00fe*/ 	.short	(.L_8595 - .L_8594)
	.align		4
.L_8594:
        /*0100*/ 	.word	index@(.nv.constant0._ZN43_GLOBAL__N__9ae7fba5_10_SoftMax_cu_9f978f6320softmax_warp_forwardIN3c104HalfEffLi2ELb0ELb0EEEvPT0_PKT_iiiPKbib)
        /*0104*/ 	.short	0x0210
        /*0106*/ 	.short	0x002d


	//----- nvinfo : EIATTR_SW_WAR
	.align		4
.L_8595:
        /*0108*/ 	.byte	0x04, 0x36
        /*010a*/ 	.short	(.L_8597 - .L_8596)
.L_8596:
        /*010c*/ 	.word	0x00000008
.L_8597:


//--------------------- .nv.info._ZN43_GLOBAL__N__9ae7fba5_10_SoftMax_cu_9f978f6320softmax_warp_forwardIN3c104HalfEffLi1ELb0ELb0EEEvPT0_PKT_iiiPKbib --------------------------
	.section	.nv.info._ZN43_GLOBAL__N__9ae7fba5_10_SoftMax_cu_9f978f6320softmax_warp_forwardIN3c104HalfEffLi1ELb0ELb0EEEvPT0_PKT_iiiPKbib,"",@"SHT_CUDA_INFO"
	.sectionflags	@""
	.align	4


	//----- nvinfo : EIATTR_CUDA_API_VERSION
	.align		4
        /*0000*/ 	.byte	0x04, 0x37
        /*0002*/ 	.short	(.L_8599 - .L_8598)
.L_8598:
        /*0004*/ 	.word	0x00000082


	//----- nvinfo : EIATTR_KPARAM_INFO
	.align		4
.L_8599:
        /*0008*/ 	.byte	0x04, 0x17
        /*000a*/ 	.short	(.L_8601 - .L_8600)
.L_8600:
        /*000c*/ 	.word	0x00000000
        /*0010*/ 	.short	0x0007
        /*0012*/ 	.short	0x002c
        /*0014*/ 	.byte	0x00, 0xf0, 0x05, 0x00


	//----- nvinfo : EIATTR_KPARAM_INFO
	.align		4
.L_8601:
        /*0018*/ 	.byte	0x04, 0x17
        /*001a*/ 	.short	(.L_8603 - .L_8602)
.L_8602:
        /*001c*/ 	.word	0x00000000
        /*0020*/ 	.short	0x0006
        /*0022*/ 	.short	0x0028
        /*0024*/ 	.byte	0x00, 0xf0, 0x11, 0x00


	//----- nvinfo : EIATTR_KPARAM_INFO
	.align		4
.L_8603:
        /*0028*/ 	.byte	0x04, 0x17
        /*002a*/ 	.short	(.L_8605 - .L_8604)
.L_8604:
        /*002c*/ 	.word	0x00000000
        /*0030*/ 	.short	0x0005
        /*0032*/ 	.short	0x0020
        /*0034*/ 	.byte	0x00, 0xf0, 0x21, 0x00


	//----- nvinfo : EIATTR_KPARAM_INFO
	.align		4
.L_8605:
        /*0038*/ 	.byte	0x04, 0x17
        /*003a*/ 	.short	(.L_8607 - .L_8606)
.L_8606:
        /*003c*/ 	.word	0x00000000
        /*0040*/ 	.short	0x0004
        /*0042*/ 	.short	0x0018
        /*0044*/ 	.byte	0x00, 0xf0, 0x11, 0x00


	//----- nvinfo : EIATTR_KPARAM_INFO
	.align		4
.L_8607:
        /*0048*/ 	.byte	0x04, 0x17
        /*004a*/ 	.short	(.L_8609 - .L_8608)
.L_8608:
        /*004c*/ 	.word	0x00000000
        /*0050*/ 	.short	0x0003
        /*0052*/ 	.short	0x0014
        /*0054*/ 	.byte	0x00, 0xf0, 0x11, 0x00


	//----- nvinfo : EIATTR_KPARAM_INFO
	.align		4
.L_8609:
        /*0058*/ 	.byte	0x04, 0x17
        /*005a*/ 	.short	(.L_8611 - .L_8610)
.L_8610:
        /*005c*/ 	.word	0x00000000
        /*0060*/ 	.short	0x0002
        /*0062*/ 	.short	0x0010
        /*0064*/ 	.byte	0x00, 0xf0, 0x11, 0x00


	//----- nvinfo : EIATTR_KPARAM_INFO
	.align		4
.L_8611:
        /*0068*/ 	.byte	0x04, 0x17
        /*006a*/ 	.short	(.L_8613 - .L_8612)
.L_8612:
        /*006c*/ 	.word	0x00000000
        /*0070*/ 	.short	0x0001
        /*0072*/ 	.short	0x0008
        /*0074*/ 	.byte	0x00, 0xf0, 0x21, 0x00


	//----- nvinfo : EIATTR_KPARAM_INFO
	.align		4
.L_8613:
        /*0078*/ 	.byte	0x04, 0x17
        /*007a*/ 	.short	(.L_8615 - .L_8614)
.L_8614:
        /*007c*/ 	.word	0x00000000
        /*0080*/ 	.short	0x0000
        /*0082*/ 	.short	0x0000
        /*0084*/ 	.byte	0x00, 0xf0, 0x21, 0x00


	//----- nvinfo : EIATTR_SPARSE_MMA_MASK
	.align		4
.L_8615:
        /*0088*/ 	.byte	0x03, 0x50
        /*008a*/ 	.short	0x0000


	//----- nvinfo : EIATTR_MAXREG_COUNT
	.align		4
        /*008c*/ 	.byte	0x03, 0x1b
        /*008e*/ 	.short	0x00ff


	//----- nvinfo : EIATTR_MERCURY_ISA_VERSION
	.align		4
        /*0090*/ 	.byte	0x03, 0x5f
        /*0092*/ 	.short	0x0101


	//----- nvinfo : EIATTR_COOP_GROUP_MASK_REGIDS
	.align		4
        /*0094*/ 	.byte	0x04, 0x29
        /*0096*/ 	.short	(.L_8617 - .L_8616)


	//   ....[0]....
.L_8616:
        /*0098*/ 	.word	0xffffffff


	//   ....[1]....
        /*009c*/ 	.word	0xffffffff


	//   ....[2]....
        /*00a0*/ 	.word	0xffffffff


	//   ....[3]....
        /*00a4*/ 	.word	0xffffffff


	//----- nvinfo : EIATTR_COOP_GROUP_INSTR_OFFSETS
	.align		4
.L_8617:
        /*00a8*/ 	.byte	0x04, 0x28
        /*00aa*/ 	.short	(.L_8619 - .L_8618)


	//   ....[0]....
.L_8618:
        /*00ac*/ 	.word	0x00000220


	//   ....[1]....
        /*00b0*/ 	.word	0x00000230


	//   ....[2]....
        /*00b4*/ 	.word	0x00000300


	//   ....[3]....
        /*00b8*/ 	.word	0x00000320


	//----- nvinfo : EIATTR_EXIT_INSTR_OFFSETS
	.align		4
.L_8619:
        /*00bc*/ 	.byte	0x04, 0x1c
        /*00be*/ 	.short	(.L_8621 - .L_8620)


	//   ....[0]....
.L_8620:
        /*00c0*/ 	.word	0x00000330


	//   ....[1]....
        /*00c4*/ 	.word	0x00000430


	//   ....[2]....
        /*00c8*/ 	.word	0x00000440


	//   ....[3]....
        /*00cc*/ 	.word	0x000004f0


	//----- nvinfo : EIATTR_CRS_STACK_SIZE
	.align		4
.L_8621:
        /*00d0*/ 	.byte	0x04, 0x1e
        /*00d2*/ 	.short	(.L_8623 - .L_8622)
.L_8622:
        /*00d4*/ 	.word	0x00000000


	//----- nvinfo : EIATTR_CBANK_PARAM_SIZE
	.align		4
.L_8623:
        /*00d8*/ 	.byte	0x03, 0x19
        /*00da*/ 	.short	0x002d


	//----- nvinfo : EIATTR_PARAM_CBANK
	.align		4
        /*00dc*/ 	.byte	0x04, 0x0a
        /*00de*/ 	.short	(.L_8625 - .L_8624)
	.align		4
.L_8624:
        /*00e0*/ 	.word	index@(.nv.constant0._ZN43_GLOBAL__N__9ae7fba5_10_SoftMax_cu_9f978f6320softmax_warp_forwardIN3c104HalfEffLi1ELb0ELb0EEEvPT0_PKT_iiiPKbib)
        /*00e4*/ 	.short	0x0210
        /*00e6*/ 	.short	0x002d


	//----- nvinfo : EIATTR_SW_WAR
	.align		4
.L_8625:
        /*00e8*/ 	.byte	0x04, 0x36
        /*00ea*/ 	.short	(.L_8627 - .L_8626)
.L_8626:
        /*00ec*/ 	.word	0x00000008
.L_8627:


//--------------------- .nv.info._ZN43_GLOBAL__N__9ae7fba5_10_SoftMax_cu_9f978f6320softmax_warp_forwardIN3c104HalfEffLi0ELb0ELb0EEEvPT0_PKT_iiiPKbib --------------------------
	.section	.nv.info._ZN43_GLOBAL__N__9ae7fba5_10_SoftMax_cu_9f978f6320softmax_warp_forwardIN3c104HalfEffLi0ELb0ELb0EEEvPT0_PKT_iiiPKbib,"",@"SHT_CUDA_INFO"
	.sectionflags	@""
	.align	4


	//----- nvinfo : EIATTR_CUDA_API_VERSION
	.align		4
        /*0000*/ 	.byte	0x04, 0x37
        /*0002*/ 	.short	(.L_8629 - .L_8628)
.L_8628:
        /*0004*/ 	.word	0x00000082


	//----- nvinfo : EIATTR_KPARAM_INFO
	.align		4
.L_8629:
        /*0008*/ 	.byte	0x04, 0x17
        /*000a*/ 	.short	(.L_8631 - .L_8630)
.L_8630:
        /*000c*/ 	.word	0x00000000
        /*0010*/ 	.short	0x0007
        /*0012*/ 	.short	0x002c
        /*0014*/ 	.byte	0x00, 0xf0, 0x05, 0x00


	//----- nvinfo : EIATTR_KPARAM_INFO
	.align		4
.L_8631:
        /*0018*/ 	.byte	0x04, 0x17
        /*001a*/ 	.short	(.L_8633 - .L_8632)
.L_8632:
        /*001c*/ 	.word	0x00000000
        /*0020*/ 	.short	0x0006
        /*0022*/ 	.short	0x0028
        /*0024*/ 	.byte	0x00, 0xf0, 0x11, 0x00


	//----- nvinfo : EIATTR_KPARAM_INFO
	.align		4
.L_8633:
        /*0028*/ 	.byte	0x04, 0x17
        /*002a*/ 	.short	(.L_8635 - .L_8634)
.L_8634:
        /*002c*/ 	.word	0x00000000
        /*0030*/ 	.short	0x0005
        /*0032*/ 	.short	0x0020
        /*0034*/ 	.byte	0x00, 0xf0, 0x21, 0x00


	//----- nvinfo : EIATTR_KPARAM_INFO
	.align		4
.L_8635:
        /*0038*/ 	.byte	0x04, 0x17
        /*003a*/ 	.short	(.L_8637 - .L_8636)
.L_8636:
        /*003c*/ 	.word	0x00000000
        /*0040*/ 	.short	0x0004
        /*0042*/ 	.short	0x0018
        /*0044*/ 	.byte	0x00, 0xf0, 0x11, 0x00


	//----- nvinfo : EIATTR_KPARAM_INFO
	.align		4
.L_8637:
        /*0048*/ 	.byte	0x04, 0x17
        /*004a*/ 	.short	(.L_8639 - .L_8638)
.L_8638:
        /*004c*/ 	.word	0x00000000
        /*0050*/ 	.short	0x0003
        /*0052*/ 	.short	0x0014
        /*0054*/ 	.byte	0x00, 0xf0, 0x11, 0x00


	//----- nvinfo : EIATTR_KPARAM_INFO
	.align		4
.L_8639:
        /*0058*/ 	.byte	0x04, 0x17
        /*005a*/ 	.short	(.L_8641 - .L_8640)
.L_8640:
        /*005c*/ 	.word	0x00000000
        /*0060*/ 	.short	0x0002
        /*0062*/ 	.short	0x0010
        /*0064*/ 	.byte	0x00, 0xf0, 0x11, 0x00


	//----- nvinfo : EIATTR_KPARAM_INFO
	.align		4
.L_8641:
        /*0068*/ 	.byte	0x04, 0x17
        /*006a*/ 	.short	(.L_8643 - .L_8642)
.L_8642:
        /*006c*/ 	.word	0x00000000
        /*0070*/ 	.short	0x0001
        /*0072*/ 	.short	0x0008
        /*0074*/ 	.byte	0x00, 0xf0, 0x21, 0x00


	//----- nvinfo : EIATTR_KPARAM_INFO
	.align		4
.L_8643:
        /*0078*/ 	.byte	0x04, 0x17
        /*007a*/ 	.short	(.L_8645 - .L_8644)
.L_8644:
        /*007c*/ 	.word	0x00000000
        /*0080*/ 	.short	0x0000
        /*0082*/ 	.short	0x0000
        /*0084*/ 	.byte	0x00, 0xf0, 0x21, 0x00


	//----- nvinfo : EIATTR_SPARSE_MMA_MASK
	.align		4
.L_8645:
        /*0088*/ 	.byte	0x03, 0x50
        /*008a*/ 	.short	0x0000


	//----- nvinfo : EIATTR_MAXREG_COUNT
	.align		4
        /*008c*/ 	.byte	0x03, 0x1b
        /*008e*/ 	.short	0x00ff


	//----- nvinfo : EIATTR_MERCURY_ISA_VERSION
	.align		4
        /*0090*/ 	.byte	0x03, 0x5f
        /*0092*/ 	.short	0x0101


	//----- nvinfo : EIATTR_EXIT_INSTR_OFFSETS
	.align		4
        /*0094*/ 	.byte	0x04, 0x1c
        /*0096*/ 	.short	(.L_8647 - .L_8646)


	//   ....[0]....
.L_8646:
        /*0098*/ 	.word	0x00000220


	//   ....[1]....
        /*009c*/ 	.word	0x00000390


	//   ....[2]....
        /*00a0*/ 	.word	0x000003a0


	//   ....[3]....
        /*00a4*/ 	.word	0x00000450


	//----- nvinfo : EIATTR_CRS_STACK_SIZE
	.align		4
.L_8647:
        /*00a8*/ 	.byte	0x04, 0x1e
        /*00aa*/ 	.short	(.L_8649 - .L_8648)
.L_8648:
        /*00ac*/ 	.word	0x00000000


	//----- nvinfo : EIATTR_CBANK_PARAM_SIZE
	.align		4
.L_8649:
        /*00b0*/ 	.byte	0x03, 0x19
        /*00b2*/ 	.short	0x002d


	//----- nvinfo : EIATTR_PARAM_CBANK
	.align		4
        /*00b4*/ 	.byte	0x04, 0x0a
        /*00b6*/ 	.short	(.L_8651 - .L_8650)
	.align		4
.L_8650:
        /*00b8*/ 	.word	index@(.nv.constant0._ZN43_GLOBAL__N__9ae7fba5_10_SoftMax_cu_9f978f6320softmax_warp_forwardIN3c104HalfEffLi0ELb0ELb0EEEvPT0_PKT_iiiPKbib)
        /*00bc*/ 	.short	0x0210
        /*00be*/ 	.short	0x002d


	//----- nvinfo : EIATTR_SW_WAR
	.align		4
.L_8651:
        /*00c0*/ 	.byte	0x04, 0x36
        /*00c2*/ 	.short	(.L_8653 - .L_8652)
.L_8652:
        /*00c4*/ 	.word	0x00000008
.L_8653:


//--------------------- .nv.info._ZN43_GLOBAL__N__9ae7fba5_10_SoftMax_cu_9f978f6320softmax_warp_forwardIN3c104HalfES2_fLi11ELb0ELb0EEEvPT0_PKT_iiiPKbib --------------------------
	.section	.nv.info._ZN43_GLOBAL__N__9ae7fba5_10_SoftMax_cu_9f978f6320softmax_warp_forwardIN3c104HalfES2_fLi11ELb0ELb0EEEvPT0_PKT_iiiPKbib,"",@"SHT_CUDA_INFO"
	.sectionflags	@""
	.align	4


	//----- nvinfo : EIATTR_CUDA_API_VERSION
	.align		4
        /*0000*/ 	.byte	0x04, 0x37
        /*0002*/ 	.short	(.L_8655 - .L_8654)
.L_8654:
        /*0004*/ 	.word	0x00000082


	//----- nvinfo : EIATTR_KPARAM_INFO
	.align		4
.L_8655:
        /*0008*/ 	.byte	0x04, 0x17
        /*000a*/ 	.short	(.L_8657 - .L_8656)
.L_8656:
        /*000c*/ 	.word	0x00000000
        /*0010*/ 	.short	0x0007
        /*0012*/ 	.short	0x002c
        /*0014*/ 	.byte	0x00, 0xf0, 0x05, 0x00


	//----- nvinfo : EIATTR_KPARAM_INFO
	.align		4
.L_8657:
        /*0018*/ 	.byte	0x04, 0x17
        /*001a*/ 	.short	(.L_8659 - .L_8658)
.L_8658:
        /*001c*/ 	.word	0x00000000
        /*0020*/ 	.short	0x0006
        /*0022*/ 	.short	0x0028
        /*0024*/ 	.byte	0x00, 0xf0, 0x11, 0x00


	//----- nvinfo : EIATTR_KPARAM_INFO
	.align		4
.L_8659:
        /*0028*/ 	.byte	0x04, 0x17
        /*002a*/ 	.short	(.L_8661 - .L_8660)
.L_8660:
        /*002c*/ 	.word	0x00000000
        /*0030*/ 	.short	0x0005
        /*0032*/ 	.short	0x0020
        /*0034*/ 	.byte	0x00, 0xf0, 0x21, 0x00


	//----- nvinfo : EIATTR_KPARAM_INFO
	.align		4
.L_8661:
        /*0038*/ 	.byte	0x04, 0x17
        /*003a*/ 	.short	(.L_8663 - .L_8662)
.L_8662:
        /*003c*/ 	.word	0x00000000
        /*0040*/ 	.short	0x0004
        /*0042*/ 	.short	0x0018
        /*0044*/ 	.byte	0x00, 0xf0, 0x11, 0x00


	//----- nvinfo : EIATTR_KPARAM_INFO
	.align		4
.L_8663:
        /*0048*/ 	.byte	0x04, 0x17
        /*004a*/ 	.short	(.L_8665 - .L_8664)
.L_8664:
        /*004c*/ 	.word	0x00000000
        /*0050*/ 	.short	0x0003
        /*0052*/ 	.short	0x0014
        /*0054*/ 	.byte	0x00, 0xf0, 0x11, 0x00


	//----- nvinfo : EIATTR_KPARAM_INFO
	.align		4
.L_8665:
        /*0058*/ 	.byte	0x04, 0x17
        /*005a*/ 	.short	(.L_8667 - .L_8666)
.L_8666:
        /*005c*/ 	.word	0x00000000
        /*0060*/ 	.short	0x0002
        /*0062*/ 	.short	0x0010
        /*0064*/ 	.byte	0x00, 0xf0, 0x11, 0x00


	//----- nvinfo : EIATTR_KPARAM_INFO
	.align		4
.L_8667:
        /*0068*/ 	.byte	0x04, 0x17
        /*006a*/ 	.short	(.L_8669 - .L_8668)
.L_8668:
        /*006c*/ 	.word	0x00000000
        /*0070*/ 	.short	0x0001
        /*0072*/ 	.short	0x0008
        /*0074*/ 	.byte	0x00, 0xf0, 0x21, 0x00


	//----- nvinfo : EIATTR_KPARAM_INFO
	.align		4
.L_8669:
        /*0078*/ 	.byte	0x04, 0x17
        /*007a*/ 	.short	(.L_8671 - .L_8670)
.L_8670:
        /*007c*/ 	.word	0x00000000
        /*0080*/ 	.short	0x0000
        /*0082*/ 	.short	0x0000
        /*0084*/ 	.byte	0x00, 0xf0, 0x21, 0x00


	//----- nvinfo : EIATTR_SPARSE_MMA_MASK
	.align		4
.L_8671:
        /*0088*/ 	.byte	0x03, 0x50
        /*008a*/ 	.short	0x0000


	//----- nvinfo : EIATTR_MAXREG_COUNT
	.align		4
        /*008c*/ 	.byte	0x03, 0x1b
        /*008e*/ 	.short	0x00ff


	//----- nvinfo : EIATTR_MERCURY_ISA_VERSION
	.align		4
        /*0090*/ 	.byte	0x03, 0x5f
        /*0092*/ 	.short	0x0101


	//----- nvinfo : EIATTR_COOP_GROUP_MASK_REGIDS
	.align		4
        /*0094*/ 	.byte	0x04, 0x29
        /*0096*/ 	.short	(.L_8673 - .L_8672)


	//   ....[0]....
.L_8672:
        /*0098*/ 	.word	0xffffffff


	//   ....[1]....
        /*009c*/ 	.word	0xffffffff


	//   ....[2]....
        /*00a0*/ 	.word	0xffffffff


	//   ....[3]....
        /*00a4*/ 	.word	0xffffffff


	//   ....[4]....
        /*00a8*/ 	.word	0xffffffff


	//   ....[5]....
        /*00ac*/ 	.word	0xffffffff


	//   ....[6]....
        /*00b0*/ 	.word	0xffffffff


	//   ....[7]....
        /*00b4*/ 	.word	0xffffffff


	//   ....[8]....
        /*00b8*/ 	.word	0xffffffff


	//   ....[9]....
        /*00bc*/ 	.word	0xffffffff


	//----- nvinfo : EIATTR_COOP_GROUP_INSTR_OFFSETS
	.align		4
.L_8673:
        /*00c0*/ 	.byte	0x04, 0x28
        /*00c2*/ 	.short	(.L_8675 - .L_8674)


	//   ....[0]....
.L_8674:
        /*00c4*/ 	.word	0x00001cd0


	//   ....[1]....
        /*00c8*/ 	.word	0x00001d00


	//   ....[2]....
        /*00cc*/ 	.word	0x00001d30


	//   ....[3]....
        /*00d0*/ 	.word	0x00001d60


	//   ....[4]....
        /*00d4*/ 	.word	0x00001d90


	//   ....[5]....
        /*00d8*/ 	.word	0x00002dc0


	//   ....[6]....
        /*00dc*/ 	.word	0x00002de0


	//   ....[7]....
        /*00e0*/ 	.word	0x00002e00


	//   ....[8]....
        /*00e4*/ 	.word	0x00002e20


	//   ....[9]....
        /*00e8*/ 	.word	0x00002e40


	//----- nvinfo : EIATTR_EXIT_INSTR_OFFSETS
	.align		4
.L_8675:
        /*00ec*/ 	.byte	0x04, 0x1c
        /*00ee*/ 	.short	(.L_8677 - .L_8676)


	//   ....[0]....
.L_8676:
        /*00f0*/ 	.word	0x00002e60


	//   ....[1]....
        /*00f4*/ 	.word	0x00002e80


	//   ....[2]....
        /*00f8*/ 	.word	0x00002f30


	//   ....[3]....
        /*00fc*/ 	.word	0x00002fb0


	//   ....[4]....
        /*0100*/ 	.word	0x00003030


	//   ....[5]....
        /*0104*/ 	.word	0x000030b0


	//   ....[6]....
        /*0108*/ 	.word	0x00003150


	//   ....[7]....
        /*010c*/ 	.word	0x000031e0


	//   ....[8]....
        /*0110*/ 	.word	0x00003270


	//   ....[9]....
        /*0114*/ 	.word	0x00003300


	//   ....[10]....
        /*0118*/ 	.word	0x00003390


	//   ....[11]....
        /*011c*/ 	.word	0x00003420


	//   ....[12]....
        /*0120*/ 	.word	0x000034b0


	//   ....[13]....
        /*0124*/ 	.word	0x00003540


	//   ....[14]....
        /*0128*/ 	.word	0x000035d0


	//   ....[15]....
        /*012c*/ 	.word	0x00003660


	//   ....[16]....
        /*0130*/ 	.word	0x000036e0


	//   ....[17]....
        /*0134*/ 	.word	0x00003760


	//   ....[18]....
        /*0138*/ 	.word	0x000037e0


	//   ....[19]....
        /*013c*/ 	.word	0x00003860


	//   ....[20]....
        /*0140*/ 	.word	0x000038e0


	//   ....[21]....
        /*0144*/ 	.word	0x00003960


	//   ....[22]....
        /*0148*/ 	.word	0x000039e0


	//   ....[23]....
        /*014c*/ 	.word	0x00003a60


	//   ....[24]....
        /*0150*/ 	.word	0x00003ae0


	//   ....[25]....
        /*0154*/ 	.word	0x00003b60


	//   ....[26]....
        /*0158*/ 	.word	0x00003be0


	//   ....[27]....
        /*015c*/ 	.word	0x00003c60


	//   ....[28]....
        /*0160*/ 	.word	0x00003ce0


	//   ....[29]....
        /*0164*/ 	.word	0x00003d60


	//   ....[30]....
        /*0168*/ 	.word	0x00003de0


	//   ....[31]....
        /*016c*/ 	.word	0x00003e60


	//   ....[32]....
        /*0170*/ 	.word	0x00003ee0


	//   ....[33]....
        /*0174*/ 	.word	0x00003f60


	//   ....[34]....
        /*0178*/ 	.word	0x00003fe0


	//   ....[35]....
        /*017c*/ 	.word	0x00004060


	//   ....[36]....
        /*0180*/ 	.word	0x000040e0


	//   ....[37]....
        /*0184*/ 	.word	0x00004160


	//   ....[38]....
        /*0188*/ 	.word	0x000041e0


	//   ....[39]....
        /*018c*/ 	.word	0x00004260


	//   ....[40]....
        /*0190*/ 	.word	0x000042e0


	//   ....[41]....
        /*0194*/ 	.word	0x00004360


	//   ....[42]....
        /*0198*/ 	.word	0x000043e0


	//   ....[43]....
        /*019c*/ 	.word	0x00004460


	//   ....[44]....
        /*01a0*/ 	.word	0x000044e0


	//   ....[45]....
        /*01a4*/ 	.word	0x00004560


	//   ....[46]....
        /*01a8*/ 	.word	0x000045e0


	//   ....[47]....
        /*01ac*/ 	.word	0x00004660


	//   ....[48]....
        /*01b0*/ 	.word	0x000046e0


	//   ....[49]....
        /*01b4*/ 	.word	0x00004760


	//   ....[50]....
        /*01b8*/ 	.word	0x000047e0


	//   ....[51]....
        /*01bc*/ 	.word	0x00004860


	//   ....[52]....
        /*01c0*/ 	.word	0x000048e0


	//   ....[53]....
        /*01c4*/ 	.word	0x00004960


	//   ....[54]....
        /*01c8*/ 	.word	0x000049e0


	//   ....[55]....
        /*01cc*/ 	.word	0x00004a60


	//   ....[56]....
        /*01d0*/ 	.word	0x00004ae0


	//   ....[57]....
        /*01d4*/ 	.word	0x00004b60


	//   ....[58]....
        /*01d8*/ 	.word	0x00004be0


	//   ....[59]....
        /*01dc*/ 	.word	0x00004c60


	//   ....[60]....
        /*01e0*/ 	.word	0x00004ce0


	//   ....[61]....
        /*01e4*/ 	.word	0x00004d60


	//   ....[62]....
        /*01e8*/ 	.word	0x00004de0


	//   ....[63]....
        /*01ec*/ 	.word	0x00004e60


	//   ....[64]....
        /*01f0*/ 	.word	0x00004ee0


	//   ....[65]....
        /*01f4*/ 	.word	0x00004f50


	//----- nvinfo : EIATTR_CBANK_PARAM_SIZE
	.align		4
.L_8677:
        /*01f8*/ 	.byte	0x03, 0x19
        /*01fa*/ 	.short	0x002d


	//----- nvinfo : EIATTR_PARAM_CBANK
	.align		4
        /*01fc*/ 	.byte	0x04, 0x0a
        /*01fe*/ 	.short	(.L_8679 - .L_8678)
	.align		4
.L_8678:
        /*0200*/ 	.word	index@(.nv.constant0._ZN43_GLOBAL__N__9ae7fba5_10_SoftMax_cu_9f978f6320softmax_warp_forwardIN3c104HalfES2_fLi11ELb0ELb0EEEvPT0_PKT_iiiPKbib)
        /*0204*/ 	.short	0x0210
        /*0206*/ 	.short	0x002d


	//----- nvinfo : EIATTR_SW_WAR
	.align		4
.L_8679:
        /*0208*/ 	.byte	0x04, 0x36
        /*020a*/ 	.short	(.L_8681 - .L_8680)
.L_8680:
        /*020c*/ 	.word	0x00000008
.L_8681:


//--------------------- .nv.info._ZN43_GLOBAL__N__9ae7fba5_10_SoftMax_cu_9f978f6320softmax_warp_forwardIN3c104HalfES2_fLi10ELb0ELb0EEEvPT0_PKT_iiiPKbib --------------------------
	.section	.nv.info._ZN43_GLOBAL__N__9ae7fba5_10_SoftMax_cu_9f978f6320softmax_warp_forwardIN3c104HalfES2_fLi10ELb0ELb0EEEvPT0_PKT_iiiPKbib,"",@"SHT_CUDA_INFO"
	.sectionflags	@""
	.align	4


	//----- nvinfo : EIATTR_CUDA_API_VERSION
	.align		4
        /*0000*/ 	.byte	0x04, 0x37
        /*0002*/ 	.short	(.L_8683 - .L_8682)
.L_8682:
        /*0004*/ 	.word	0x00000082


	//----- nvinfo : EIATTR_KPARAM_INFO
	.align		4
.L_8683:
        /*0008*/ 	.byte	0x04, 0x17
        /*000a*/ 	.short	(.L_8685 - .L_8684)
.L_8684:
        /*000c*/ 	.word	0x00000000
        /*0010*/ 	.short	0x0007
        /*0012*/ 	.short	0x002c
        /*0014*/ 	.byte	0x00, 0xf0, 0x05, 0x00


	//----- nvinfo : EIATTR_KPARAM_INFO
	.align		4
.L_8685:
        /*0018*/ 	.byte	0x04, 0x17
        /*001a*/ 	.short	(.L_8687 - .L_8686)
.L_8686:
        /*001c*/ 	.word	0x00000000
        /*0020*/ 	.short	0x0006
        /*0022*/ 	.short	0x0028
        /*0024*/ 	.byte	0x00, 0xf0, 0x11, 0x00


	//----- nvinfo : EIATTR_KPARAM_INFO
	.align		4
.L_8687:
        /*0028*/ 	.byte	0x04, 0x17
        /*002a*/ 	.short	(.L_8689 - .L_8688)
.L_8688:
        /*002c*/ 	.word	0x00000000
        /*0030*/ 	.short	0x0005
        /*0032*/ 	.short	0x0020
        /*0034*/ 	.byte	0x00, 0xf0, 0x21, 0x00


	//----- nvinfo : EIATTR_KPARAM_INFO
	.align		4
.L_8689:
        /*0038*/ 	.byte	0x04, 0x17
        /*003a*/ 	.short	(.L_8691 - .L_8690)
.L_8690:
        /*003c*/ 	.word	0x00000000
        /*0040*/ 	.short	0x0004
        /*0042*/ 	.short	0x0018
        /*0044*/ 	.byte	0x00, 0xf0, 0x11, 0x00


	//----- nvinfo : EIATTR_KPARAM_INFO
	.align		4
.L_8691:
        /*0048*/ 	.byte	0x04, 0x17
        /*004a*/ 	.short	(.L_8693 - .L_8692)
.L_8692:
        /*004c*/ 	.word	0x00000000
        /*0050*/ 	.short	0x0003
        /*0052*/ 	.short	0x0014
        /*0054*/ 	.byte	0x00, 0xf0, 0x11, 0x00


	//----- nvinfo : EIATTR_KPARAM_INFO
	.align		4
.L_8693:
        /*0058*/ 	.byte	0x04, 0x17
        /*005a*/ 	.short	(.L_8695 - .L_8694)
.L_8694:
        /*005c*/ 	.word	0x00000000
        /*0060*/ 	.short	0x0002
        /*0062*/ 	.short	0x0010
        /*0064*/ 	.byte	0x00, 0xf0, 0x11, 0x00


	//----- nvinfo : EIATTR_KPARAM_INFO
	.align		4
.L_8695:
        /*0068*/ 	.byte	0x04, 0x17
        /*006a*/ 	.short	(.L_8697 - .L_8696)
.L_8696:
        /*006c*/ 	.word	0x00000000
        /*0070*/ 	.short	0x0001
        /*0072*/ 	.short	0x0008
        /*0074*/ 	.byte	0x00, 0xf0, 0x21, 0x00


	//----- nvinfo : EIATTR_KPARAM_INFO
	.align		4
.L_8697:
        /*0078*/ 	.byte	0x04, 0x17
        /*007a*/ 	.short	(.L_8699 - .L_8698)
.L_8698:
        /*007c*/ 	.word	0x00000000
        /*0080*/ 	.short	0x0000
        /*0082*/ 	.short	0x0000
        /*0084*/ 	.byte	0x00, 0xf0, 0x21, 0x00


	//----- nvinfo : EIATTR_SPARSE_MMA_MASK
	.align		4
.L_8699:
        /*0088*/ 	.byte	0x03, 0x50
        /*008a*/ 	.short	0x0000


	//----- nvinfo : EIATTR_MAXREG_COUNT
	.align		4
        /*008c*/ 	.byte	0x03, 0x1b
        /*008e*/ 	.short	0x00ff


	//----- nvinfo : EIATTR_MERCURY_ISA_VERSION
	.align		4
        /*0090*/ 	.byte	0x03, 0x5f
        /*0092*/ 	.short	0x0101


	//----- nvinfo : EIATTR_COOP_GROUP_MASK_REGIDS
	.align		4
        /*0094*/ 	.byte	0x04, 0x29
        /*0096*/ 	.short	(.L_8701 - .L_8700)


	//   ....[0]....
.L_8700:
        /*0098*/ 	.word	0xffffffff


	//   ....[1]....
        /*009c*/ 	.word	0xffffffff


	//   ....[2]....
        /*00a0*/ 	.word	0xffffffff


	//   ....[3]....
        /*00a4*/ 	.word	0xffffffff


	//   ....[4]....
        /*00a8*/ 	.word	0xffffffff


	//   ....[5]....
        /*00ac*/ 	.word	0xffffffff


	//   ....[6]....
        /*00b0*/ 	.word	0xffffffff


	//   ....[7]....
        /*00b4*/ 	.word	0xffffffff


	//   ....[8]....
        /*00b8*/ 	.word	0xffffffff


	//   ....[9]....
        /*00bc*/ 	.word	0xffffffff


	//----- nvinfo : EIATTR_COOP_GROUP_INSTR_OFFSETS
	.align		4
.L_8701:
        /*00c0*/ 	.byte	0x04, 0x28
        /*00c2*/ 	.short	(.L_8703 - .L_8702)


	//   ....[0]....
.L_8702:
        /*00c4*/ 	.word	0x00000ec0


	//   ....[1]....
        /*00c8*/ 	.word	0x00000ef0


	//   ....[2]....
        /*00cc*/ 	.word	0x00000f20


	//   ....[3]....
        /*00d0*/ 	.word	0x00000f50


	//   ....[4]....
        /*00d4*/ 	.word	0x00000f80


	//   ....[5]....
        /*00d8*/ 	.word	0x000017b0


	//   ....[6]....
        /*00dc*/ 	.word	0x000017d0


	//   ....[7]....
        /*00e0*/ 	.word	0x000017f0


	//   ....[8]....
        /*00e4*/ 	.word	0x00001820


	//   ....[9]....
        /*00e8*/ 	.word	0x00001840


	//----- nvinfo : EIATTR_EXIT_INSTR_OFFSETS
	.align		4
.L_8703:
        /*00ec*/ 	.byte	0x04, 0x1c
        /*00ee*/ 	.short	(.L_8705 - .L_8704)


	//   ....[0]....
.L_8704:
        /*00f0*/ 	.word	0x00001850


	//   ....[1]....
        /*00f4*/ 	.word	0x00001880


	//   ....[2]....
        /*00f8*/ 	.word	0x00001950


	//   ....[3]....
        /*00fc*/ 	.word	0x000019d0


	//   ....[4]....
        /*0100*/ 	.word	0x00001a50


	//   ....[5]....
        /*0104*/ 	.word	0x00001ad0


	//   ....[6]....
        /*0108*/ 	.word	0x00001b50


	//   ....[7]....
        /*010c*/ 	.word	0x00001bd0


	//   ....[8]....
        /*0110*/ 	.word	0x00001c50


	//   ....[9]....
        /*0114*/ 	.word	0x00001cd0


	//   ....[10]....
        /*0118*/ 	.word	0x00001d70


	//   ....[11]....
        /*011c*/ 	.word	0x00001e00


	//   ....[12]....
        /*0120*/ 	.word	0x00001e90


	//   ....[13]....
        /*0124*/ 	.word	0x00001f20


	//   ....[14]....
        /*0128*/ 	.word	0x00001fb0


	//   ....[15]....
        /*012c*/ 	.word	0x00002040


	//   ....[16]....
        /*0130*/ 	.word	0x000020c0


	//   ....[17]....
        /*0134*/ 	.word	0x00002140


	//   ....[18]....
        /*0138*/ 	.word	0x000021c0


	//   ....[19]....
        /*013c*/ 	.word	0x00002240


	//   ....[20]....
        /*0140*/ 	.word	0x000022c0


	//   ....[21]....
        /*0144*/ 	.word	0x00002340


	//   ....[22]....
        /*0148*/ 	.word	0x000023c0


	//   ....[23]....
        /*014c*/ 	.word	0x00002440


	//   ....[24]....
        /*0150*/ 	.word	0x000024c0


	//   ....[25]....
        /*0154*/ 	.word	0x00002540


	//   ....[26]....
        /*0158*/ 	.word	0x000025c0


	//   ....[27]....
        /*015c*/ 	.word	0x00002640


	//   ....[28]....
        /*0160*/ 	.word	0x000026c0


	//   ....[29]....
        /*0164*/ 	.word	0x00002740


	//   ....[30]....
        /*0168*/ 	.word	0x000027c0


	//   ....[31]....
        /*016c*/ 	.word	0x00002840


	//   ....[32]....
        /*0170*/ 	.word	0x000028c0


	//   ....[33]....
        /*0174*/ 	.word	0x00002930


	//----- nvinfo : EIATTR_CBANK_PARAM_SIZE
	.align		4
.L_8705:
        /*0178*/ 	.byte	0x03, 0x19
        /*017a*/ 	.short	0x002d


	//----- nvinfo : EIATTR_PARAM_CBANK
	.align		4
        /*017c*/ 	.byte	0x04, 0x0a
        /*017e*/ 	.short	(.L_8707 - .L_8706)
	.align		4
.L_8706:
        /*0180*/ 	.word	index@(.nv.constant0._ZN43_GLOBAL__N__9ae7fba5_10_SoftMax_cu_9f978f6320softmax_warp_forwardIN3c104HalfES2_fLi10ELb0ELb0EEEvPT0_PKT_iiiPKbib)
        /*0184*/ 	.short	0x0210
        /*0186*/ 	.short	0x002d


	//----- nvinfo : EIATTR_SW_WAR
	.align		4
.L_8707:
        /*0188*/ 	.byte	0x04, 0x36
        /*018a*/ 	.short	(.L_8709 - .L_8708)
.L_8708:
        /*018c*/ 	.word	0x00000008
.L_8709:


//--------------------- .nv.info._ZN43_GLOBAL__N__9ae7fba5_10_SoftMax_cu_9f978f6320softmax_warp_forwardIN3c104HalfES2_fLi9ELb0ELb0EEEvPT0_PKT_iiiPKbib --------------------------
	.section	.nv.info._ZN43_GLOBAL__N__9ae7fba5_10_SoftMax_cu_9f978f6320softmax_warp_forwardIN3c104HalfES2_fLi9ELb0ELb0EEEvPT0_PKT_iiiPKbib,"",@"SHT_CUDA_INFO"
	.sectionflags	@""
	.align	4


	//----- nvinfo : EIATTR_CUDA_API_VERSION
	.align		4
        /*0000*/ 	.byte	0x04, 0x37
        /*0002*/ 	.short	(.L_8711 - .L_8710)
.L_8710:
        /*0004*/ 	.word	0x00000082


	//----- nvinfo : EIATTR_KPARAM_INFO
	.align		4
.L_8711:
        /*0008*/ 	.byte	0x04, 0x17
        /*000a*/ 	.short	(.L_8713 - .L_8712)
.L_8712:
        /*000c*/ 	.word	0x00000000
        /*0010*/ 	.short	0x0007
        /*0012*/ 	.short	0x002c
        /*0014*/ 	.byte	0x00, 0xf0, 0x05, 0x00


	//----- nvinfo : EIATTR_KPARAM_INFO
	.align		4
.L_8713:
        /*0018*/ 	.byte	0x04, 0x17
        /*001a*/ 	.short	(.L_8715 - .L_8714)
.L_8714:
        /*001c*/ 	.word	0x00000000
        /*0020*/ 	.short	0x0006
        /*0022*/ 	.short	0x0028
        /*0024*/ 	.byte	0x00, 0xf0, 0x11, 0x00


	//----- nvinfo : EIATTR_KPARAM_INFO
	.align		4
.L_8715:
        /*0028*/ 	.byte	0x04, 0x17
        /*002a*/ 	.short	(.L_8717 - .L_8716)
.L_8716:
        /*002c*/ 	.word	0x00000000
        /*0030*/ 	.short	0x0005
        /*0032*/ 	.short	0x0020
        /*0034*/ 	.byte	0x00, 0xf0, 0x21, 0x00


	//----- nvinfo : EIATTR_KPARAM_INFO
	.align		4
.L_8717:
        /*0038*/ 	.byte	0x04, 0x17
        /*003a*/ 	.short	(.L_8719 - .L_8718)
.L_8718:
        /*003c*/ 	.word	0x00000000
        /*0040*/ 	.short	0x0004
        /*0042*/ 	.short	0x0018
        /*0044*/ 	.byte	0x00, 0xf0, 0x11, 0x00


	//----- nvinfo : EIATTR_KPARAM_INFO
	.align		4
.L_8719:
        /*0048*/ 	.byte	0x04, 0x17
        /*004a*/ 	.short	(.L_8721 - .L_8720)
.L_8720:
        /*004c*/ 	.word	0x00000000
        /*0050*/ 	.short	0x0003
        /*0052*/ 	.short	0x0014
        /*0054*/ 	.byte	0x00, 0xf0, 0x11, 0x00


	//----- nvinfo : EIATTR_KPARAM_INFO
	.align		4
.L_8721:
        /*0058*/ 	.byte	0x04, 0x17
        /*005a*/ 	.short	(.L_8723 - .L_8722)
.L_8722:
        /*005c*/ 	.word	0x00000000
        /*0060*/ 	.short	0x0002
        /*0062*/ 	.short	0x0010
        /*0064*/ 	.byte	0x00, 0xf0, 0x11, 0x00


	//----- nvinfo : EIATTR_KPARAM_INFO
	.align		4
.L_8723:
        /*0068*/ 	.byte	0x04, 0x17
        /*006a*/ 	.short	(.L_8725 - .L_8724)
.L_8724:
        /*006c*/ 	.word	0x00000000
        /*0070*/ 	.short	0x0001
        /*0072*/ 	.short	0x0008
        /*0074*/ 	.byte	0x00, 0xf0, 0x21, 0x00


	//----- nvinfo : EIATTR_KPARAM_INFO
	.align		4
.L_8725:
        /*0078*/ 	.byte	0x04, 0x17
        /*007a*/ 	.short	(.L_8727 - .L_8726)
.L_8726:
        /*007c*/ 	.word	0x00000000
        /*0080*/ 	.short	0x0000
        /*0082*/ 	.short	0x0000
        /*0084*/ 	.byte	0x00, 0xf0, 0x21, 0x00


	//----- nvinfo : EIATTR_SPARSE_MMA_MASK
	.align		4
.L_8727:
        /*0088*/ 	.byte	0x03, 0x50
        /*008a*/ 	.short	0x0000


	//----- nvinfo : EIATTR_MAXREG_COUNT
	.align		4
        /*008c*/ 	.byte	0x03, 0x1b
        /*008e*/ 	.short	0x00ff


	//----- nvinfo : EIATTR_MERCURY_ISA_VERSION
	.align		4
        /*0090*/ 	.byte	0x03, 0x5f
        /*0092*/ 	.short	0x0101


	//----- nvinfo : EIATTR_COOP_GROUP_MASK_REGIDS
	.align		4
        /*0094*/ 	.byte	0x04, 0x29
        /*0096*/ 	.short	(.L_8729 - .L_8728)


	//   ....[0]....
.L_8728:
        /*0098*/ 	.word	0xffffffff


	//   ....[1]....
        /*009c*/ 	.word	0xffffffff


	//   ....[2]....
        /*00a0*/ 	.word	0xffffffff


	//   ....[3]....
        /*00a4*/ 	.word	0xffffffff


	//   ....[4]....
        /*00a8*/ 	.word	0xffffffff


	//   ....[5]....
        /*00ac*/ 	.word	0xffffffff


	//   ....[6]....
        /*00b0*/ 	.word	0xffffffff


	//   ....[7]....
        /*00b4*/ 	.word	0xffffffff


	//   ....[8]....
        /*00b8*/ 	.word	0xffffffff


	//   ....[9]....
        /*00bc*/ 	.word	0xffffffff


	//----- nvinfo : EIATTR_COOP_GROUP_INSTR_OFFSETS
	.align		4
.L_8729:
        /*00c0*/ 	.byte	0x04, 0x28
        /*00c2*/ 	.short	(.L_8731 - .L_8730)


	//   ....[0]....
.L_8730:
        /*00c4*/ 	.word	0x000007c0


	//   ....[1]....
        /*00c8*/ 	.word	0x000007f0


	//   ....[2]....
        /*00cc*/ 	.word	0x00000820


	//   ....[3]....
        /*00d0*/ 	.word	0x00000850


	//   ....[4]....
        /*00d4*/ 	.word	0x00000880


	//   ....[5]....
        /*00d8*/ 	.word	0x00000cb0


	//   ....[6]....
        /*00dc*/ 	.word	0x00000cd0


	//   ....[7]....
        /*00e0*/ 	.word	0x00000cf0


	//   ....[8]....
        /*00e4*/ 	.word	0x00000d20


	//   ....[9]....
        /*00e8*/ 	.word	0x00000d40


	//----- nvinfo : EIATTR_EXIT_INSTR_OFFSETS
	.align		4
.L_8731:
        /*00ec*/ 	.byte	0x04, 0x1c
        /*00ee*/ 	.short	(.L_8733 - .L_8732)


	//   ....[0]....
.L_8732:
        /*00f0*/ 	.word	0x00000d50


	//   ....[1]....
        /*00f4*/ 	.word	0x00000d80


	//   ....[2]....
        /*00f8*/ 	.word	0x00000e50


	//   ....[3]....
        /*00fc*/ 	.word	0x00000ed0


	//   ....[4]....
        /*0100*/ 	.word	0x00000f50


	//   ....[5]....
        /*0104*/ 	.word	0x00000fd0


	//   ....[6]....
        /*0108*/ 	.word	0x00001070


	//   ....[7]....
        /*010c*/ 	.word	0x00001100


	//   ....[8]....
        /*0110*/ 	.word	0x00001190


	//   ....[9]....
        /*0114*/ 	.word	0x00001210


	//   ....[10]....
        /*0118*/ 	.word	0x00001290


	//   ....[11]....
        /*011c*/ 	.word	0x00001310


	//   ....[12]....
        /*0120*/ 	.word	0x00001390


	//   ....[13]....
        /*0124*/ 	.word	0x00001410


	//   ....[14]....
        /*0128*/ 	.word	0x00001490


	//   ....[15]....
        /*012c*/ 	.word	0x00001510


	//   ....[16]....
        /*0130*/ 	.word	0x00001590


	//   ....[17]....
        /*0134*/ 	.word	0x00001600


	//----- nvinfo : EIATTR_CBANK_PARAM_SIZE
	.align		4
.L_8733:
        /*0138*/ 	.byte	0x03, 0x19
        /*013a*/ 	.short	0x002d


	//----- nvinfo : EIATTR_PARAM_CBANK
	.align		4
        /*013c*/ 	.byte	0x04, 0x0a
        /*013e*/ 	.short	(.L_8735 - .L_8734)
	.align		4
.L_8734:
        /*0140*/ 	.word	index@(.nv.constant0._ZN43_GLOBAL__N__9ae7fba5_10_SoftMax_cu_9f978f6320softmax_warp_forwardIN3c104HalfES2_fLi9ELb0ELb0EEEvPT0_PKT_iiiPKbib)
        /*0144*/ 	.short	0x0210
        /*0146*/ 	.short	0x002d


	//----- nvinfo : EIATTR_SW_WAR
	.align		4
.L_8735:
        /*0148*/ 	.byte	0x04, 0x36
        /*014a*/ 	.short	(.L_8737 - .L_8736)
.L_8736:
        /*014c*/ 	.word	0x00000008
.L_8737:


//--------------------- .nv.info._ZN43_GLOBAL__N__9ae7fba5_10_SoftMax_cu_9f978f6320softmax_warp_forwardIN3c104HalfES2_fLi8ELb0ELb0EEEvPT0_PKT_iiiPKbib --------------------------
	.section	.nv.info._ZN43_GLOBAL__N__9ae7fba5_10_SoftMax_cu_9f978f6320softmax_warp_forwardIN3c104HalfES2_fLi8ELb0ELb0EEEvPT0_PKT_iiiPKbib,"",@"SHT_CUDA_INFO"
	.sectionflags	@""
	.align	4


	//----- nvinfo : EIATTR_CUDA_API_VERSION
	.align		4
        /*0000*/ 	.byte	0x04, 0x37
        /*0002*/ 	.short	(.L_8739 - .L_8738)
.L_8738:
        /*0004*/ 	.word	0x00000082


	//----- nvinfo : EIATTR_KPARAM_INFO
	.align		4
.L_8739:
        /*0008*/ 	.byte	0x04, 0x17
        /*000a*/ 	.short	(.L_8741 - .L_8740)
.L_8740:
        /*000c*/ 	.word	0x00000000
        /*0010*/ 	.short	0x0007
        /*0012*/ 	.short	0x002c
        /*0014*/ 	.byte	0x00, 0xf0, 0x05, 0x00


	//----- nvinfo : EIATTR_KPARAM_INFO
	.align		4
.L_8741:
        /*0018*/ 	.byte	0x04, 0x17
        /*001a*/ 	.short	(.L_8743 - .L_8742)
.L_8742:
        /*001c*/ 	.word	0x00000000
        /*0020*/ 	.short	0x0006
        /*0022*/ 	.short	0x0028
        /*0024*/ 	.byte	0x00, 0xf0, 0x11, 0x00


	//----- nvinfo : EIATTR_KPARAM_INFO
	.align		4
.L_8743:
        /*0028*/ 	.byte	0x04, 0x17
        /*002a*/ 	.short	(.L_8745 - .L_8744)
.L_8744:
        /*002c*/ 	.word	0x00000000
        /*0030*/ 	.short	0x0005
        /*0032*/ 	.short	0x0020
        /*0034*/ 	.byte	0x00, 0xf0, 0x21, 0x00


	//----- nvinfo : EIATTR_KPARAM_INFO
	.align		4
.L_8745:
        /*0038*/ 	.byte	0x04, 0x17
        /*003a*/ 	.short	(.L_8747 - .L_8746)
.L_8746:
        /*003c*/ 	.word	0x00000000
        /*0040*/ 	.short	0x0004
        /*0042*/ 	.short	0x0018
        /*0044*/ 	.byte	0x00, 0xf0, 0x11, 0x00


	//----- nvinfo : EIATTR_KPARAM_INFO
	.align		4
.L_8747:
        /*0048*/ 	.byte	0x04, 0x17
        /*004a*/ 	.short	(.L_8749 - .L_8748)
.L_8748:
        /*004c*/ 	.word	0x00000000
        /*0050*/ 	.short	0x0003
        /*0052*/ 	.short	0x0014
        /*0054*/ 	.byte	0x00, 0xf0, 0x11, 0x00


	//----- nvinfo : EIATTR_KPARAM_INFO
	.align		4
.L_8749:
        /*0058*/ 	.byte	0x04, 0x17
        /*005a*/ 	.short	(.L_8751 - .L_8750)
.L_8750:
        /*005c*/ 	.word	0x00000000
        /*0060*/ 	.short	0x0002
        /*0062*/ 	.short	0x0010
        /*0064*/ 	.byte	0x00, 0xf0, 0x11, 0x00


	//----- nvinfo : EIATTR_KPARAM_INFO
	.align		4
.L_8751:
        /*0068*/ 	.byte	0x04, 0x17
        /*006a*/ 	.short	(.L_8753 - .L_8752)
.L_8752:
        /*006c*/ 	.word	0x00000000
        /*0070*/ 	.short	0x0001
        /*0072*/ 	.short	0x0008
        /*0074*/ 	.byte	0x00, 0xf0, 0x21, 0x00


	//----- nvinfo : EIATTR_KPARAM_INFO
	.align		4
.L_8753:
        /*0078*/ 	.byte	0x04, 0x17
        /*007a*/ 	.short	(.L_8755 - .L_8754)
.L_8754:
        /*007c*/ 	.word	0x00000000
        /*0080*/ 	.short	0x0000
        /*0082*/ 	.short	0x0000
        /*0084*/ 	.byte	0x00, 0xf0, 0x21, 0x00


	//----- nvinfo : EIATTR_SPARSE_MMA_MASK
	.align		4
.L_8755:
        /*0088*/ 	.byte	0x03, 0x50
        /*008a*/ 	.short	0x0000


	//----- nvinfo : EIATTR_MAXREG_COUNT
	.align		4
        /*008c*/ 	.byte	0x03, 0x1b
        /*008e*/ 	.short	0x00ff


	//----- nvinfo : EIATTR_MERCURY_ISA_VERSION
	.align		4
        /*0090*/ 	.byte	0x03, 0x5f
        /*0092*/ 	.short	0x0101


	//----- nvinfo : EIATTR_COOP_GROUP_MASK_REGIDS
	.align		4
        /*0094*/ 	.byte	0x04, 0x29
        /*0096*/ 	.short	(.L_8757 - .L_8756)


	//   ....[0]....
.L_8756:
        /*0098*/ 	.word	0xffffffff


	//   ....[1]....
        /*009c*/ 	.word	0xffffffff


	//   ....[2]....
        /*00a0*/ 	.word	0xffffffff


	//   ....[3]....
        /*00a4*/ 	.word	0xffffffff


	//   ....[4]....
        /*00a8*/ 	.word	0xffffffff


	//   ....[5]....
        /*00ac*/ 	.word	0xffffffff


	//   ....[6]....
        /*00b0*/ 	.word	0xffffffff


	//   ....[7]....
        /*00b4*/ 	.word	0xffffffff


	//   ....[8]....
        /*00b8*/ 	.word	0xffffffff


	//   ....[9]....
        /*00bc*/ 	.word	0xffffffff


	//----- nvinfo : EIATTR_COOP_GROUP_INSTR_OFFSETS
	.align		4
.L_8757:
        /*00c0*/ 	.byte	0x04, 0x28
        /*00c2*/ 	.short	(.L_8759 - .L_8758)


	//   ....[0]....
.L_8758:
        /*00c4*/ 	.word	0x00000440


	//   ....[1]....
        /*00c8*/ 	.word	0x00000470


	//   ....[2]....
        /*00cc*/ 	.word	0x000004a0


	//   ....[3]....
        /*00d0*/ 	.word	0x000004d0


	//   ....[4]....
        /*00d4*/ 	.word	0x00000500


	//   ....[5]....
        /*00d8*/ 	.word	0x00000730


	//   ....[6]....
        /*00dc*/ 	.word	0x00000750


	//   ....[7]....
        /*00e0*/ 	.word	0x00000770


	//   ....[8]....
        /*00e4*/ 	.word	0x000007a0


	//   ....[9]....
        /*00e8*/ 	.word	0x000007c0


	//----- nvinfo : EIATTR_EXIT_INSTR_OFFSETS
	.align		4
.L_8759:
        /*00ec*/ 	.byte	0x04, 0x1c
        /*00ee*/ 	.short	(.L_8761 - .L_8760)


	//   ....[0]....
.L_8760:
        /*00f0*/ 	.word	0x000007d0


	//   ....[1]....
        /*00f4*/ 	.word	0x00000800


	//   ....[2]....
        /*00f8*/ 	.word	0x000008d0


	//   ....[3]....
        /*00fc*/ 	.word	0x00000950


	//   ....[4]....
        /*0100*/ 	.word	0x000009d0


	//   ....[5]....
        /*0104*/ 	.word	0x00000a50


	//   ....[6]....
        /*0108*/ 	.word	0x00000ad0


	//   ....[7]....
        /*010c*/ 	.word	0x00000b50


	//   ....[8]....
        /*0110*/ 	.word	0x00000bd0


	//   ....[9]....
        /*0114*/ 	.word	0x00000c40


	//----- nvinfo : EIATTR_CBANK_PARAM_SIZE
	.align		4
.L_8761:
        /*0118*/ 	.byte	0x03, 0x19
        /*011a*/ 	.short	0x002d


	//----- nvinfo : EIATTR_PARAM_CBANK
	.align		4
        /*011c*/ 	.byte	0x04, 0x0a
        /*011e*/ 	.short	(.L_8763 - .L_8762)
	.align		4
.L_8762:
        /*0120*/ 	.word	index@(.nv.constant0._ZN43_GLOBAL__N__9ae7fba5_10_SoftMax_cu_9f978f6320softmax_warp_forwardIN3c104HalfES2_fLi8ELb0ELb0EEEvPT0_PKT_iiiPKbib)
        /*0124*/ 	.short	0x0210
        /*0126*/ 	.short	0x002d


	//----- nvinfo : EIATTR_SW_WAR
	.align		4
.L_8763:
        /*0128*/ 	.byte	0x04, 0x36
        /*012a*/ 	.short	(.L_8765 - .L_8764)
.L_8764:
        /*012c*/ 	.word	0x00000008
.L_8765:


//--------------------- .nv.info._ZN43_GLOBAL__N__9ae7fba5_10_SoftMax_cu_9f978f6320softmax_warp_forwardIN3c104HalfES2_fLi7ELb0ELb0EEEvPT0_PKT_iiiPKbib --------------------------
	.section	.nv.info._ZN43_GLOBAL__N__9ae7fba5_10_SoftMax_cu_9f978f6320softmax_warp_forwardIN3c104HalfES2_fLi7ELb0ELb0EEEvPT0_PKT_iiiPKbib,"",@"SHT_CUDA_INFO"
	.sectionflags	@""
	.align	4


	//----- nvinfo : EIATTR_CUDA_API_VERSION
	.align		4
        /*0000*/ 	.byte	0x04, 0x37
        /*0002*/ 	.short	(.L_8767 - .L_8766)
.L_8766:
        /*0004*/ 	.word	0x00000082


	//----- nvinfo : EIATTR_KPARAM_INFO
	.align		4
.L_8767:
        /*0008*/ 	.byte	0x04, 0x17
        /*000a*/ 	.short	(.L_8769 - .L_8768)
.L_8768:
        /*000c*/ 	.word	0x00000000
        /*0010*/ 	.short	0x0007
        /*0012*/ 	.short	0x002c
        /*0014*/ 	.byte	0x00, 0xf0, 0x05, 0x00


	//----- nvinfo : EIATTR_KPARAM_INFO
	.align		4
.L_8769:
        /*0018*/ 	.byte	0x04, 0x17
        /*001a*/ 	.short	(.L_8771 - .L_8770)
.L_8770:
        /*001c*/ 	.word	0x00000000
        /*0020*/ 	.short	0x0006
        /*0022*/ 	.short	0x0028
        /*0024*/ 	.byte	0x00, 0xf0, 0x11, 0x00


	//----- nvinfo : EIATTR_KPARAM_INFO
	.align		4
.L_8771:
        /*0028*/ 	.byte	0x04, 0x17
        /*002a*/ 	.short	(.L_8773 - .L_8772)
.L_8772:
        /*002c*/ 	.word	0x00000000
        /*0030*/ 	.short	0x0005
        /*0032*/ 	.short	0x0020
        /*0034*/ 	.byte	0x00, 0xf0, 0x21, 0x00


	//----- nvinfo : EIATTR_KPARAM_INFO
	.align		4
.L_8773:
        /*0038*/ 	.byte	0x04, 0x17
        /*003a*/ 	.short	(.L_8775 - .L_8774)
.L_8774:
        /*003c*/ 	.word	0x00000000
        /*0040*/ 	.short	0x0004
        /*0042*/ 	.short	0x0018
        /*0044*/ 	.byte	0x00, 0xf0, 0x11, 0x00


	//----- nvinfo : EIATTR_KPARAM_INFO
	.align		4
.L_8775:
        /*0048*/ 	.byte	0x04, 0x17
        /*004a*/ 	.short	(.L_8777 - .L_8776)
.L_8776:
        /*004c*/ 	.word	0x00000000
        /*0050*/ 	.short	0x0003
        /*0052*/ 	.short	0x0014
        /*0054*/ 	.byte	0x00, 0xf0, 0x11, 0x00


	//----- nvinfo : EIATTR_KPARAM_INFO
	.align		4
.L_8777:
        /*0058*/ 	.byte	0x04, 0x17
        /*005a*/ 	.short	(.L_8779 - .L_8778)
.L_8778:
        /*005c*/ 	.word	0x00000000
        /*0060*/ 	.short	0x0002
        /*0062*/ 	.short	0x0010
        /*0064*/ 	.byte	0x00, 0xf0, 0x11, 0x00


	//----- nvinfo : EIATTR_KPARAM_INFO
	.align		4
.L_8779:
        /*0068*/ 	.byte	0x04, 0x17
        /*006a*/ 	.short	(.L_8781 - .L_8780)
.L_8780:
        /*006c*/ 	.word	0x00000000
        /*0070*/ 	.short	0x0001
        /*0072*/ 	.short	0x0008
        /*0074*/ 	.byte	0x00, 0xf0, 0x21, 0x00


	//----- nvinfo : EIATTR_KPARAM_INFO
	.align		4
.L_8781:
        /*0078*/ 	.byte	0x04, 0x17
        /*007a*/ 	.short	(.L_8783 - .L_8782)
.L_8782:
        /*007c*/ 	.word	0x00000000
        /*0080*/ 	.short	0x0000
        /*0082*/ 	.short	0x0000
        /*0084*/ 	.byte	0x00, 0xf0, 0x21, 0x00


	//----- nvinfo : EIATTR_SPARSE_MMA_MASK
	.align		4
.L_8783:
        /*0088*/ 	.byte	0x03, 0x50
        /*008a*/ 	.short	0x0000


	//----- nvinfo : EIATTR_MAXREG_COUNT
	.align		4
        /*008c*/ 	.byte	0x03, 0x1b
        /*008e*/ 	.short	0x00ff


	//----- nvinfo : EIATTR_MERCURY_ISA_VERSION
	.align		4
        /*0090*/ 	.byte	0x03, 0x5f
        /*0092*/ 	.short	0x0101


	//----- nvinfo : EIATTR_COOP_GROUP_MASK_REGIDS
	.align		4
        /*0094*/ 	.byte	0x04, 0x29
        /*0096*/ 	.short	(.L_8785 - .L_8784)


	//   ....[0]....
.L_8784:
        /*0098*/ 	.word	0xffffffff


	//   ....[1]....
        /*009c*/ 	.word	0xffffffff


	//   ....[2]....
        /*00a0*/ 	.word	0xffffffff


	//   ....[3]....
        /*00a4*/ 	.word	0xffffffff


	//   ....[4]....
        /*00a8*/ 	.word	0xffffffff


	//   ....[5]....
        /*00ac*/ 	.word	0xffffffff


	//   ....[6]....
        /*00b0*/ 	.word	0xffffffff


	//   ....[7]....
        /*00b4*/ 	.word	0xffffffff


	//   ....[8]....
        /*00b8*/ 	.word	0xffffffff


	//   ....[9]....
        /*00bc*/ 	.word	0xffffffff


	//   ....[10]....
        /*00c0*/ 	.word	0xffffffff


	//   ....[11]....
        /*00c4*/ 	.word	0xffffffff


	//   ....[12]....
        /*00c8*/ 	.word	0xffffffff


	//   ....[13]....
        /*00cc*/ 	.word	0xffffffff


	//   ....[14]....
        /*00d0*/ 	.word	0xffffffff


	//   ....[15]....
        /*00d4*/ 	.word	0xffffffff


	//   ....[16]....
        /*00d8*/ 	.word	0xffffffff


	//   ....[17]....
        /*00dc*/ 	.word	0xffffffff


	//   ....[18]....
        /*00e0*/ 	.word	0xffffffff


	//   ....[19]....
        /*00e4*/ 	.word	0xffffffff


	//----- nvinfo : EIATTR_COOP_GROUP_INSTR_OFFSETS
	.align		4
.L_8785:
        /*00e8*/ 	.byte	0x04, 0x28
        /*00ea*/ 	.short	(.L_8787 - .L_8786)


	//   ....[0]....
.L_8786:
        /*00ec*/ 	.word	0x00000410


	//   ....[1]....
        /*00f0*/ 	.word	0x00000490


	//   ....[2]....
        /*00f4*/ 	.word	0x000004c0


	//   ....[3]....
        /*00f8*/ 	.word	0x000004f0


	//   ....[4]....
        /*00fc*/ 	.word	0x00000520


	//   ....[5]....
        /*0100*/ 	.word	0x00000550


	//   ....[6]....
        /*0104*/ 	.word	0x00000580


	//   ....[7]....
        /*0108*/ 	.word	0x000005b0


	//   ....[8]....
        /*010c*/ 	.word	0x000005e0


	//   ....[9]....
        /*0110*/ 	.word	0x00000610


	//   ....[10]....
        /*0114*/ 	.word	0x00000860


	//   ....[11]....
        /*0118*/ 	.word	0x00000870


	//   ....[12]....
        /*011c*/ 	.word	0x000008a0


	//   ....[13]....
        /*0120*/ 	.word	0x000008b0


	//   ....[14]....
        /*0124*/ 	.word	0x000008e0


	//   ....[15]....
        /*0128*/ 	.word	0x000008f0


	//   ....[16]....
        /*012c*/ 	.word	0x00000920


	//   ....[17]....
        /*0130*/ 	.word	0x00000930


	//   ....[18]....
        /*0134*/ 	.word	0x00000970


	//   ....[19]....
        /*0138*/ 	.word	0x00000980


	//----- nvinfo : EIATTR_EXIT_INSTR_OFFSETS
	.align		4
.L_8787:
        /*013c*/ 	.byte	0x04, 0x1c
        /*013e*/ 	.short	(.L_8789 - .L_8788)


	//   ....[0]....
.L_8788:
        /*0140*/ 	.word	0x00000990


	//   ....[1]....
        /*0144*/ 	.word	0x00000c60


	//   ....[2]....
        /*0148*/ 	.word	0x00000c70


	//   ....[3]....
        /*014c*/ 	.word	0x00000d30


	//   ....[4]....
        /*0150*/ 	.word	0x00000db0


	//   ....[5]....
        /*0154*/ 	.word	0x00000e30


	//   ....[6]....
        /*0158*/ 	.word	0x00000ea0


	//----- nvinfo : EIATTR_CRS_STACK_SIZE
	.align		4
.L_8789:
        /*015c*/ 	.byte	0x04, 0x1e
        /*015e*/ 	.short	(.L_8791 - .L_8790)
.L_8790:
        /*0160*/ 	.word	0x00000000


	//----- nvinfo : EIATTR_CBANK_PARAM_SIZE
	.align		4
.L_8791:
        /*0164*/ 	.byte	0x03, 0x19
        /*0166*/ 	.short	0x002d


	//----- nvinfo : EIATTR_PARAM_CBANK
	.align		4
        /*0168*/ 	.byte	0x04, 0x0a
        /*016a*/ 	.short	(.L_8793 - .L_8792)
	.align		4
.L_8792:
        /*016c*/ 	.word	index@(.nv.constant0._ZN43_GLOBAL__N__9ae7fba5_10_SoftMax_cu_9f978f6320softmax_warp_forwardIN3c104HalfES2_fLi7ELb0ELb0EEEvPT0_PKT_iiiPKbib)
        /*0170*/ 	.short	0x0210
        /*0172*/ 	.short	0x002d


	//----- nvinfo : EIATTR_SW_WAR
	.align		4
.L_8793:
        /*0174*/ 	.byte	0x04, 0x36
        /*0176*/ 	.short	(.L_8795 - .L_8794)
.L_8794:
        /*0178*/ 	.word	0x00000008
.L_8795:


//--------------------- .nv.info._ZN43_GLOBAL__N__9ae7fba5_10_SoftMax_cu_9f978f6320softmax_warp_forwardIN3c104HalfES2_fLi6ELb0ELb0EEEvPT0_PKT_iiiPKbib --------------------------
	.section	.nv.info._ZN43_GLOBAL__N__9ae7fba5_10_SoftMax_cu_9f978f6320softmax_warp_forwardIN3c104HalfES2_fLi6ELb0ELb0EEEvPT0_PKT_iiiPKbib,"",@"SHT_CUDA_INFO"
	.sectionflags	@""
	.align	4


	//----- nvinfo : EIATTR_CUDA_API_VERSION
	.align		4
        /*0000*/ 	.byte	0x04, 0x37
        /*0002*/ 	.short	(.L_8797 - .L_8796)
.L_8796:
        /*0004*/ 	.word	0x00000082


	//----- nvinfo : EIATTR_KPARAM_INFO
	.align		4
.L_8797:
        /*0008*/ 	.byte	0x04, 0x17
        /*000a*/ 	.short	(.L_8799 - .L_8798)
.L_8798:
        /*000c*/ 	.word	0x00000000
        /*0010*/ 	.short	0x0007
        /*0012*/ 	.short	0x002c
        /*0014*/ 	.byte	0x00, 0xf0, 0x05, 0x00


	//----- nvinfo : EIATTR_KPARAM_INFO
	.align		4
.L_8799:
        /*0018*/ 	.byte	0x04, 0x17
        /*001a*/ 	.short	(.L_8801 - .L_8800)
.L_8800:
        /*001c*/ 	.word	0x00000000
        /*0020*/ 	.short	0x0006
        /*0022*/ 	.short	0x0028
        /*0024*/ 	.byte	0x00, 0xf0, 0x11, 0x00


	//----- nvinfo : EIATTR_KPARAM_INFO
	.align		4
.L_8801:
        /*0028*/ 	.byte	0x04, 0x17
        /*002a*/ 	.short	(.L_8803 - .L_8802)
.L_8802:
        /*002c*/ 	.word	0x00000000
        /*0030*/ 	.short	0x0005
        /*0032*/ 	.short	0x0020
        /*0034*/ 	.byte	0x00, 0xf0, 0x21, 0x00


	//----- nvinfo : EIATTR_KPARAM_INFO
	.align		4
.L_8803:
        /*0038*/ 	.byte	0x04, 0x17
        /*003a*/ 	.short	(.L_8805 - .L_8804)
.L_8804:
        /*003c*/ 	.word	0x00000000
        /*0040*/ 	.short	0x0004
        /*0042*/ 	.short	0x0018
        /*0044*/ 	.byte	0x00, 0xf0, 0x11, 0x00


	//----- nvinfo : EIATTR_KPARAM_INFO
	.align		4
.L_8805:
        /*0048*/ 	.byte	0x04, 0x17
        /*004a*/ 	.short	(.L_8807 - .L_8806)
.L_8806:
        /*004c*/ 	.word	0x00000000
        /*0050*/ 	.short	0x0003
        /*0052*/ 	.short	0x0014
        /*0054*/ 	.byte	0x00, 0xf0, 0x11, 0x00


	//----- nvinfo : EIATTR_KPARAM_INFO
	.align		4
.L_8807:
        /*0058*/ 	.byte	0x04, 0x17
        /*005a*/ 	.short	(.L_8809 - .L_8808)
.L_8808:
        /*005c*/ 	.word	0x00000000
        /*0060*/ 	.short	0x0002
        /*0062*/ 	.short	0x0010
        /*0064*/ 	.byte	0x00, 0xf0, 0x11, 0x00


	//----- nvinfo : EIATTR_KPARAM_INFO
	.align		4
.L_8809:
        /*0068*/ 	.byte	0x04, 0x17
        /*006a*/ 	.short	(.L_8811 - .L_8810)
.L_8810:
        /*006c*/ 	.word	0x00000000
        /*0070*/ 	.short	0x0001
        /*0072*/ 	.short	0x0008
        /*0074*/ 	.byte	0x00, 0xf0, 0x21, 0x00


	//----- nvinfo : EIATTR_KPARAM_INFO
	.align		4
.L_8811:
        /*0078*/ 	.byte	0x04, 0x17
        /*007a*/ 	.short	(.L_8813 - .L_8812)
.L_8812:
        /*007c*/ 	.word	0x00000000
        /*0080*/ 	.short	0x0000
        /*0082*/ 	.short	0x0000
        /*0084*/ 	.byte	0x00, 0xf0, 0x21, 0x00


	//----- nvinfo : EIATTR_SPARSE_MMA_MASK
	.align		4
.L_8813:
        /*0088*/ 	.byte	0x03, 0x50
        /*008a*/ 	.short	0x0000


	//----- nvinfo : EIATTR_MAXREG_COUNT
	.align		4
        /*008c*/ 	.byte	0x03, 0x1b
        /*008e*/ 	.short	0x00ff


	//----- nvinfo : EIATTR_MERCURY_ISA_VERSION
	.align		4
        /*0090*/ 	.byte	0x03, 0x5f
        /*0092*/ 	.short	0x0101


	//----- nvinfo : EIATTR_COOP_GROUP_MASK_REGIDS
	.align		4
        /*0094*/ 	.byte	0x04, 0x29
        /*0096*/ 	.short	(.L_8815 - .L_8814)


	//   ....[0]....
.L_8814:
        /*0098*/ 	.word	0xffffffff


	//   ....[1]....
        /*009c*/ 	.word	0xffffffff


	//   ....[2]....
        /*00a0*/ 	.word	0xffffffff


	//   ....[3]....
        /*00a4*/ 	.word	0xffffffff


	//   ....[4]....
        /*00a8*/ 	.word	0xffffffff


	//   ....[5]....
        /*00ac*/ 	.word	0xffffffff


	//   ....[6]....
        /*00b0*/ 	.word	0xffffffff


	//   ....[7]....
        /*00b4*/ 	.word	0xffffffff


	//   ....[8]....
        /*00b8*/ 	.word	0xffffffff


	//   ....[9]....
        /*00bc*/ 	.word	0xffffffff


	//   ....[10]....
        /*00c0*/ 	.word	0xffffffff


	//   ....[11]....
        /*00c4*/ 	.word	0xffffffff


	//   ....[12]....
        /*00c8*/ 	.word	0xffffffff


	//   ....[13]....
        /*00cc*/ 	.word	0xffffffff


	//   ....[14]....
        /*00d0*/ 	.word	0xffffffff


	//   ....[15]....
        /*00d4*/ 	.word	0xffffffff


	//   ....[16]....
        /*00d8*/ 	.word	0xffffffff


	//   ....[17]....
        /*00dc*/ 	.word	0xffffffff


	//   ....[18]....
        /*00e0*/ 	.word	0xffffffff


	//   ....[19]....
        /*00e4*/ 	.word	0xffffffff


	//----- nvinfo : EIATTR_COOP_GROUP_INSTR_OFFSETS
	.align		4
.L_8815:
        /*00e8*/ 	.byte	0x04, 0x28
        /*00ea*/ 	.short	(.L_8817 - .L_8816)


	//   ....[0]....
.L_8816:
        /*00ec*/ 	.word	0x000002d0


	//   ....[1]....
        /*00f0*/ 	.word	0x000002f0


	//   ....[2]....
        /*00f4*/ 	.word	0x00000330


	//   ....[3]....
        /*00f8*/ 	.word	0x00000350


	//   ....[4]....
        /*00fc*/ 	.word	0x00000390


	//   ....[5]....
        /*0100*/ 	.word	0x000003b0


	//   ....[6]....
        /*0104*/ 	.word	0x000003f0


	//   ....[7]....
        /*0108*/ 	.word	0x00000410


	//   ....[8]....
        /*010c*/ 	.word	0x00000450


	//   ....[9]....
        /*0110*/ 	.word	0x00000470


	//   ....[10]....
        /*0114*/ 	.word	0x000005c0


	//   ....[11]....
        /*0118*/ 	.word	0x000005d0


	//   ....[12]....
        /*011c*/ 	.word	0x00000600


	//   ....[13]....
        /*0120*/ 	.word	0x00000610


	//   ....[14]....
        /*0124*/ 	.word	0x00000640


	//   ....[15]....
        /*0128*/ 	.word	0x00000650


	//   ....[16]....
        /*012c*/ 	.word	0x00000680


	//   ....[17]....
        /*0130*/ 	.word	0x00000690


	//   ....[18]....
        /*0134*/ 	.word	0x000006d0


	//   ....[19]....
        /*0138*/ 	.word	0x000006e0


	//----- nvinfo : EIATTR_EXIT_INSTR_OFFSETS
	.align		4
.L_8817:
        /*013c*/ 	.byte	0x04, 0x1c
        /*013e*/ 	.short	(.L_8819 - .L_8818)


	//   ....[0]....
.L_8818:
        /*0140*/ 	.word	0x000006f0


	//   ....[1]....
        /*0144*/ 	.word	0x000008c0


	//   ....[2]....
        /*0148*/ 	.word	0x000008d0


	//   ....[3]....
        /*014c*/ 	.word	0x00000990


	//   ....[4]....
        /*0150*/ 	.word	0x00000a00


	//----- nvinfo : EIATTR_CRS_STACK_SIZE
	.align		4
.L_8819:
        /*0154*/ 	.byte	0x04, 0x1e
        /*0156*/ 	.short	(.L_8821 - .L_8820)
.L_8820:
        /*0158*/ 	.word	0x00000000


	//----- nvinfo : EIATTR_CBANK_PARAM_SIZE
	.align		4
.L_8821:
        /*015c*/ 	.byte	0x03, 0x19
        /*015e*/ 	.short	0x002d


	//----- nvinfo : EIATTR_PARAM_CBANK
	.align		4
        /*0160*/ 	.byte	0x04, 0x0a
        /*0162*/ 	.short	(.L_8823 - .L_8822)
	.align		4
.L_8822:
        /*0164*/ 	.word	index@(.nv.constant0._ZN43_GLOBAL__N__9ae7fba5_10_SoftMax_cu_9f978f6320softmax_warp_forwardIN3c104HalfES2_fLi6ELb0ELb0EEEvPT0_PKT_iiiPKbib)
        /*0168*/ 	.short	0x0210
        /*016a*/ 	.short	0x002d


	//----- nvinfo : EIATTR_SW_WAR
	.align		4
.L_8823:
        /*016c*/ 	.byte	0x04, 0x36
        /*016e*/ 	.short	(.L_8825 - .L_8824)
.L_8824:
        /*0170*/ 	.word	0x00000008
.L_8825:


//--------------------- .nv.info._ZN43_GLOBAL__N__9ae7fba5_10_SoftMax_cu_9f978f6320softmax_warp_forwardIN3c104HalfES2_fLi5ELb0ELb0EEEvPT0_PKT_iiiPKbib --------------------------
	.section	.nv.info._ZN43_GLOBAL__N__9ae7fba5_10_SoftMax_cu_9f978f6320softmax_warp_forwardIN3c104HalfES2_fLi5ELb0ELb0EEEvPT0_PKT_iiiPKbib,"",@"SHT_CUDA_INFO"
	.sectionflags	@""
	.align	4


	//----- nvinfo : EIATTR_CUDA_API_VERSION
	.align		4
        /*0000*/ 	.byte	0x04, 0x37
        /*0002*/ 	.short	(.L_8827 - .L_8826)
.L_8826:
        /*0004*/ 	.word	0x00000082


	//----- nvinfo : EIATTR_KPARAM_INFO
	.align		4
.L_8827:
        /*0008*/ 	.byte	0x04, 0x17
        /*000a*/ 	.short	(.L_8829 - .L_8828)
.L_8828:
        /*000c*/ 	.word	0x00000000
        /*0010*/ 	.short	0x0007
        /*0012*/ 	.short	0x002c
        /*0014*/ 	.byte	0x00, 0xf0, 0x05, 0x00


	//----- nvinfo : EIATTR_KPARAM_INFO
	.align		4
.L_8829:
        /*0018*/ 	.byte	0x04, 0x17
        /*001a*/ 	.short	(.L_8831 - .L_8830)
.L_8830:
        /*001c*/ 	.word	0x00000000
        /*0020*/ 	.short	0x0006
        /*0022*/ 	.short	0x0028
        /*0024*/ 	.byte	0x00, 0xf0, 0x11, 0x00


	//----- nvinfo : EIATTR_KPARAM_INFO
	.align		4
.L_8831:
        /*0028*/ 	.byte	0x04, 0x17
        /*002a*/ 	.short	(.L_8833 - .L_8832)
.L_8832:
        /*002c*/ 	.word	0x00000000
        /*0030*/ 	.short	0x0005
        /*0032*/ 	.short	0x0020
        /*0034*/ 	.byte	0x00, 0xf0, 0x21, 0x00


	//----- nvinfo : EIATTR_KPARAM_INFO
	.align		4
.L_8833:
        /*0038*/ 	.byte	0x04, 0x17
        /*003a*/ 	.short	(.L_8835 - .L_8834)
.L_8834:
        /*003c*/ 	.word	0x00000000
        /*0040*/ 	.short	0x0004
        /*0042*/ 	.short	0x0018
        /*0044*/ 	.byte	0x00, 0xf0, 0x11, 0x00


	//----- nvinfo : EIATTR_KPARAM_INFO
	.align		4
.L_8835:
        /*0048*/ 	.byte	0x04, 0x17
        /*004a*/ 	.short	(.L_8837 - .L_8836)
.L_8836:
        /*004c*/ 	.word	0x00000000
        /*0050*/ 	.short	0x0003
        /*0052*/ 	.short	0x0014
        /*0054*/ 	.byte	0x00, 0xf0, 0x11, 0x00


	//----- nvinfo : EIATTR_KPARAM_INFO
	.align		4
.L_8837:
        /*0058*/ 	.byte	0x04, 0x17
        /*005a*/ 	.short	(.L_8839 - .L_8838)
.L_8838:
        /*005c*/ 	.word	0x00000000
        /*0060*/ 	.short	0x0002
        /*0062*/ 	.short	0x0010
        /*0064*/ 	.byte	0x00, 0xf0, 0x11, 0x00


	//----- nvinfo : EIATTR_KPARAM_INFO
	.align		4
.L_8839:
        /*0068*/ 	.byte	0x04, 0x17
        /*006a*/ 	.short	(.L_8841 - .L_8840)
.L_8840:
        /*006c*/ 	.word	0x00000000
        /*0070*/ 	.short	0x0001
        /*0072*/ 	.short	0x0008
        /*0074*/ 	.byte	0x00, 0xf0, 0x21, 0x00


	//----- nvinfo : EIATTR_KPARAM_INFO
	.align		4
.L_8841:
        /*0078*/ 	.byte	0x04, 0x17
        /*007a*/ 	.short	(.L_8843 - .L_8842)
.L_8842:
        /*007c*/ 	.word	0x00000000
        /*0080*/ 	.short	0x0000
        /*0082*/ 	.short	0x0000
        /*0084*/ 	.byte	0x00, 0xf0, 0x21, 0x00


	//----- nvinfo : EIATTR_SPARSE_MMA_MASK
	.align		4
.L_8843:
        /*0088*/ 	.byte	0x03, 0x50
        /*008a*/ 	.short	0x0000


	//----- nvinfo : EIATTR_MAXREG_COUNT
	.align		4
        /*008c*/ 	.byte	0x03, 0x1b
        /*008e*/ 	.short	0x00ff


	//----- nvinfo : EIATTR_MERCURY_ISA_VERSION
	.align		4
        /*0090*/ 	.byte	0x03, 0x5f
        /*0092*/ 	.short	0x0101


	//----- nvinfo : EIATTR_COOP_GROUP_MASK_REGIDS
	.align		4
        /*0094*/ 	.byte	0x04, 0x29
        /*0096*/ 	.short	(.L_8845 - .L_8844)


	//   ....[0]....
.L_8844:
        /*0098*/ 	.word	0xffffffff


	//   ....[1]....
        /*009c*/ 	.word	0xffffffff


	//   ....[2]....
        /*00a0*/ 	.word	0xffffffff


	//   ....[3]....
        /*00a4*/ 	.word	0xffffffff


	//   ....[4]....
        /*00a8*/ 	.word	0xffffffff


	//   ....[5]....
        /*00ac*/ 	.word	0xffffffff


	//   ....[6]....
        /*00b0*/ 	.word	0xffffffff


	//   ....[7]....
        /*00b4*/ 	.word	0xffffffff


	//   ....[8]....
        /*00b8*/ 	.word	0xffffffff


	//   ....[9]....
        /*00bc*/ 	.word	0xffffffff


	//   ....[10]....
        /*00c0*/ 	.word	0xffffffff


	//   ....[11]....
        /*00c4*/ 	.word	0xffffffff


	//   ....[12]....
        /*00c8*/ 	.word	0xffffffff


	//   ....[13]....
        /*00cc*/ 	.word	0xffffffff


	//   ....[14]....
        /*00d0*/ 	.word	0xffffffff


	//   ....[15]....
        /*00d4*/ 	.word	0xffffffff


	//   ....[16]....
        /*00d8*/ 	.word	0xffffffff


	//   ....[17]....
        /*00dc*/ 	.word	0xffffffff


	//   ....[18]....
        /*00e0*/ 	.word	0xffffffff


	//   ....[19]....
        /*00e4*/ 	.word	0xffffffff


	//----- nvinfo : EIATTR_COOP_GROUP_INSTR_OFFSETS
	.align		4
.L_8845:
        /*00e8*/ 	.byte	0x04, 0x28
        /*00ea*/ 	.short	(.L_8847 - .L_8846)


	//   ....[0]....
.L_8846:
        /*00ec*/ 	.word	0x00000210


	//   ....[1]....
        /*00f0*/ 	.word	0x00000230


	//   ....[2]....
        /*00f4*/ 	.word	0x00000270


	//   ....[3]....
        /*00f8*/ 	.word	0x00000290


	//   ....[4]....
        /*00fc*/ 	.word	0x000002d0


	//   ....[5]....
        /*0100*/ 	.word	0x000002f0


	//   ....[6]....
        /*0104*/ 	.word	0x00000330


	//   ....[7]....
        /*0108*/ 	.word	0x00000350


	//   ....[8]....
        /*010c*/ 	.word	0x00000390


	//   ....[9]....
        /*0110*/ 	.word	0x000003b0


	//   ....[10]....
        /*0114*/ 	.word	0x00000480


	//   ....[11]....
        /*0118*/ 	.word	0x00000490


	//   ....[12]....
        /*011c*/ 	.word	0x000004c0


	//   ....[13]....
        /*0120*/ 	.word	0x000004d0


	//   ....[14]....
        /*0124*/ 	.word	0x00000500


	//   ....[15]....
        /*0128*/ 	.word	0x00000510


	//   ....[16]....
        /*012c*/ 	.word	0x00000540


	//   ....[17]....
        /*0130*/ 	.word	0x00000550


	//   ....[18]....
        /*0134*/ 	.word	0x00000590


	//   ....[19]....
        /*0138*/ 	.word	0x000005a0


	//----- nvinfo : EIATTR_EXIT_INSTR_OFFSETS
	.align		4
.L_8847:
        /*013c*/ 	.byte	0x04, 0x1c
        /*013e*/ 	.short	(.L_8849 - .L_8848)


	//   ....[0]....
.L_8848:
        /*0140*/ 	.word	0x000005b0


	//   ....[1]....
        /*0144*/ 	.word	0x00000700


	//   ....[2]....
        /*0148*/ 	.word	0x00000710


	//   ....[3]....
        /*014c*/ 	.word	0x000007e0


	//----- nvinfo : EIATTR_CRS_STACK_SIZE
	.align		4
.L_8849:
        /*0150*/ 	.byte	0x04, 0x1e
        /*0152*/ 	.short	(.L_8851 - .L_8850)
.L_8850:
        /*0154*/ 	.word	0x00000000


	//----- nvinfo : EIATTR_CBANK_PARAM_SIZE
	.align		4
.L_8851:
        /*0158*/ 	.byte	0x03, 0x19
        /*015a*/ 	.short	0x002d


	//----- nvinfo : EIATTR_PARAM_CBANK
	.align		4
        /*015c*/ 	.byte	0x04, 0x0a
        /*015e*/ 	.short	(.L_8853 - .L_8852)
	.align		4
.L_8852:
        /*0160*/ 	.word	index@(.nv.constant0._ZN43_GLOBAL__N__9ae7fba5_10_SoftMax_cu_9f978f6320softmax_warp_forwardIN3c104HalfES2_fLi5ELb0ELb0EEEvPT0_PKT_iiiPKbib)
        /*0164*/ 	.short	0x0210
        /*0166*/ 	.short	0x002d


	//----- nvinfo : EIATTR_SW_WAR
	.align		4
.L_8853:
        /*0168*/ 	.byte	0x04, 0x36
        /*016a*/ 	.short	(.L_8855 - .L_8854)
.L_8854:
        /*016c*/ 	.word	0x00000008
.L_8855:


//--------------------- .nv.info._ZN43_GLOBAL__N__9ae7fba5_10_SoftMax_cu_9f978f6320softmax_warp_forwardIN3c104HalfES2_fLi4ELb0ELb0EEEvPT0_PKT_iiiPKbib --------------------------
	.section	.nv.info._ZN43_GLOBAL__N__9ae7fba5_10_SoftMax_cu_9f978f6320softmax_warp_forwardIN3c104HalfES2_fLi4ELb0ELb0EEEvPT0_PKT_iiiPKbib,"",@"SHT_CUDA_INFO"
	.sectionflags	@""
	.align	4


	//----- nvinfo : EIATTR_CUDA_API_VERSION
	.align		4
        /*0000*/ 	.byte	0x04, 0x37
        /*0002*/ 	.short	(.L_8857 - .L_8856)
.L_8856:
        /*0004*/ 	.word	0x00000082


	//----- nvinfo : EIATTR_KPARAM_INFO
	.align		4
.L_8857:
        /*0008*/ 	.byte	0x04, 0x17
        /*000a*/ 	.short	(.L_8859 - .L_8858)
.L_8858:
        /*000c*/ 	.word	0x00000000
        /*0010*/ 	.short	0x0007
        /*0012*/ 	.short	0x002c
        /*0014*/ 	.byte	0x00, 0xf0, 0x05, 0x00


	//----- nvinfo : EIATTR_KPARAM_INFO
	.align		4
.L_8859:
        /*0018*/ 	.byte	0x04, 0x17
        /*001a*/ 	.short	(.L_8861 - .L_8860)
.L_8860:
        /*001c*/ 	.word	0x00000000
        /*0020*/ 	.short	0x0006
        /*0022*/ 	.short	0x0028
        /*0024*/ 	.byte	0x00, 0xf0, 0x11, 0x00


	//----- nvinfo : EIATTR_KPARAM_INFO
	.align		4
.L_8861:
        /*0028*/ 	.byte	0x04, 0x17
        /*002a*/ 	.short	(.L_8863 - .L_8862)
.L_8862:
        /*002c*/ 	.word	0x00000000
        /*0030*/ 	.short	0x0005
        /*0032*/ 	.short	0x0020
        /*0034*/ 	.byte	0x00, 0xf0, 0x21, 0x00


	//----- nvinfo : EIATTR_KPARAM_INFO
	.align		4
.L_8863:
        /*0038*/ 	.byte	0x04, 0x17
        /*003a*/ 	.short	(.L_8865 - .L_8864)
.L_8864:
        /*003c*/ 	.word	0x00000000
        /*0040*/ 	.short	0x0004
        /*0042*/ 	.short	0x0018
        /*0044*/ 	.byte	0x00, 0xf0, 0x11, 0x00


	//----- nvinfo : EIATTR_KPARAM_INFO
	.align		4
.L_8865:
        /*0048*/ 	.byte	0x04, 0x17
        /*004a*/ 	.short	(.L_8867 - .L_8866)
.L_8866:
        /*004c*/ 	.word	0x00000000
        /*0050*/ 	.short	0x0003
        /*0052*/ 	.short	0x0014
        /*0054*/ 	.byte	0x00, 0xf0, 0x11, 0x00


	//----- nvinfo : EIATTR_KPARAM_INFO
	.align		4
.L_8867:
        /*0058*/ 	.byte	0x04, 0x17
        /*005a*/ 	.short	(.L_8869 - .L_8868)
.L_8868:
        /*005c*/ 	.word	0x00000000
        /*0060*/ 	.short	0x0002
        /*0062*/ 	.short	0x0010
        /*0064*/ 	.byte	0x00, 0xf0, 0x11, 0x00


	//----- nvinfo : EIATTR_KPARAM_INFO
	.align		4
.L_8869:
        /*0068*/ 	.byte	0x04, 0x17
        /*006a*/ 	.short	(.L_8871 - .L_8870)
.L_8870:
        /*006c*/ 	.word	0x00000000
        /*0070*/ 	.short	0x0001
        /*0072*/ 	.short	0x0008
        /*0074*/ 	.byte	0x00, 0xf0, 0x21, 0x00


	//----- nvinfo : EIATTR_KPARAM_INFO
	.align		4
.L_8871:
        /*0078*/ 	.byte	0x04, 0x17
        /*007a*/ 	.short	(.L_8873 - .L_8872)
.L_8872:
        /*007c*/ 	.word	0x00000000
        /*0080*/ 	.short	0x0000
        /*0082*/ 	.short	0x0000
        /*0084*/ 	.byte	0x00, 0xf0, 0x21, 0x00


	//----- nvinfo : EIATTR_SPARSE_MMA_MASK
	.align		4
.L_8873:
        /*0088*/ 	.byte	0x03, 0x50
        /*008a*/ 	.short	0x0000


	//----- nvinfo : EIATTR_MAXREG_COUNT
	.align		4
        /*008c*/ 	.byte	0x03, 0x1b
        /*008e*/ 	.short	0x00ff


	//----- nvinfo : EIATTR_MERCURY_ISA_VERSION
	.align		4
        /*0090*/ 	.byte	0x03, 0x5f
        /*0092*/ 	.short	0x0101


	//----- nvinfo : EIATTR_COOP_GROUP_MASK_REGIDS
	.align		4
        /*0094*/ 	.byte	0x04, 0x29
        /*0096*/ 	.short	(.L_8875 - .L_8874)


	//   ....[0]....
.L_8874:
        /*0098*/ 	.word	0xffffffff


	//   ....[1]....
        /*009c*/ 	.word	0xffffffff


	//   ....[2]....
        /*00a0*/ 	.word	0xffffffff


	//   ....[3]....
        /*00a4*/ 	.word	0xffffffff


	//   ....[4]....
        /*00a8*/ 	.word	0xffffffff


	//   ....[5]....
        /*00ac*/ 	.word	0xffffffff


	//   ....[6]....
        /*00b0*/ 	.word	0xffffffff


	//   ....[7]....
        /*00b4*/ 	.word	0xffffffff


	//   ....[8]....
        /*00b8*/ 	.word	0xffffffff


	//   ....[9]....
        /*00bc*/ 	.word	0xffffffff


	//   ....[10]....
        /*00c0*/ 	.word	0xffffffff


	//   ....[11]....
        /*00c4*/ 	.word	0xffffffff


	//   ....[12]....
        /*00c8*/ 	.word	0xffffffff


	//   ....[13]....
        /*00cc*/ 	.word	0xffffffff


	//   ....[14]....
        /*00d0*/ 	.word	0xffffffff


	//   ....[15]....
        /*00d4*/ 	.word	0xffffffff


	//----- nvinfo : EIATTR_COOP_GROUP_INSTR_OFFSETS
	.align		4
.L_8875:
        /*00d8*/ 	.byte	0x04, 0x28
        /*00da*/ 	.short	(.L_8877 - .L_8876)


	//   ....[0]....
.L_8876:
        /*00dc*/ 	.word	0x00000220


	//   ....[1]....
        /*00e0*/ 	.word	0x00000230


	//   ....[2]....
        /*00e4*/ 	.word	0x00000280


	//   ....[3]....
        /*00e8*/ 	.word	0x00000290


	//   ....[4]....
        /*00ec*/ 	.word	0x000002e0


	//   ....[5]....
        /*00f0*/ 	.word	0x000002f0


	//   ....[6]....
        /*00f4*/ 	.word	0x00000340


	//   ....[7]....
        /*00f8*/ 	.word	0x00000350


	//   ....[8]....
        /*00fc*/ 	.word	0x00000420


	//   ....[9]....
        /*0100*/ 	.word	0x00000440


	//   ....[10]....
        /*0104*/ 	.word	0x00000460


	//   ....[11]....
        /*0108*/ 	.word	0x00000480


	//   ....[12]....
        /*010c*/ 	.word	0x000004a0


	//   ....[13]....
        /*0110*/ 	.word	0x000004c0


	//   ....[14]....
        /*0114*/ 	.word	0x000004e0


	//   ....[15]....
        /*0118*/ 	.word	0x00000500


	//----- nvinfo : EIATTR_EXIT_INSTR_OFFSETS
	.align		4
.L_8877:
        /*011c*/ 	.byte	0x04, 0x1c
        /*011e*/ 	.short	(.L_8879 - .L_8878)


	//   ....[0]....
.L_8878:
        /*0120*/ 	.word	0x00000510


	//   ....[1]....
        /*0124*/ 	.word	0x00000630


	//   ....[2]....
        /*0128*/ 	.word	0x00000640


	//   ....[3]....
        /*012c*/ 	.word	0x00000710


	//----- nvinfo : EIATTR_CRS_STACK_SIZE
	.align		4
.L_8879:
        /*0130*/ 	.byte	0x04, 0x1e
        /*0132*/ 	.short	(.L_8881 - .L_8880)
.L_8880:
        /*0134*/ 	.word	0x00000000


	//----- nvinfo : EIATTR_CBANK_PARAM_SIZE
	.align		4
.L_8881:
        /*0138*/ 	.byte	0x03, 0x19
        /*013a*/ 	.short	0x002d


	//----- nvinfo : EIATTR_PARAM_CBANK
	.align		4
        /*013c*/ 	.byte	0x04, 0x0a
        /*013e*/ 	.short	(.L_8883 - .L_8882)
	.align		4
.L_8882:
        /*0140*/ 	.word	index@(.nv.constant0._ZN43_GLOBAL__N__9ae7fba5_10_SoftMax_cu_9f978f6320softmax_warp_forwardIN3c104HalfES2_fLi4ELb0ELb0EEEvPT0_PKT_iiiPKbib)
        /*0144*/ 	.short	0x0210
        /*0146*/ 	.short	0x002d


	//----- nvinfo : EIATTR_SW_WAR
	.align		4
.L_8883:
        /*0148*/ 	.byte	0x04, 0x36
        /*014a*/ 	.short	(.L_8885 - .L_8884)
.L_8884:
        /*014c*/ 	.word	0x00000008
.L_8885:


//--------------------- .nv.info._ZN43_GLOBAL__N__9ae7fba5_10_SoftMax_cu_9f978f6320softmax_warp_forwardIN3c104HalfES2_fLi3ELb0ELb0EEEvPT0_PKT_iiiPKbib --------------------------
	.section	.nv.info._ZN43_GLOBAL__N__9ae7fba5_10_SoftMax_cu_9f978f6320softmax_warp_forwardIN3c104HalfES2_fLi3ELb0ELb0EEEvPT0_PKT_iiiPKbib,"",@"SHT_CUDA_INFO"
	.sectionflags	@""
	.align	4


	//----- nvinfo : EIATTR_CUDA_API_VERSION
	.align		4
        /*0000*/ 	.byte	0x04, 0x37
        /*0002*/ 	.short	(.L_8887 - .L_8886)
.L_8886:
        /*0004*/ 	.word	0x00000082


	//----- nvinfo : EIATTR_KPARAM_INFO
	.align		4
.L_8887:
        /*0008*/ 	.byte	0x04, 0x17
        /*000a*/ 	.short	(.L_8889 - .L_8888)
.L_8888:
        /*000c*/ 	.word	0x00000000
        /*0010*/ 	.short	0x0007
        /*0012*/ 	.short	0x002c
        /*0014*/ 	.byte	0x00, 0xf0, 0x05, 0x00


	//----- nvinfo : EIATTR_KPARAM_INFO
	.align		4
.L_8889:
        /*0018*/ 	.byte	0x04, 0x17
        /*001a*/ 	.short	(.L_8891 - .L_8890)
.L_8890:
        /*001c*/ 	.word	0x00000000
        /*0020*/ 	.short	0x0006
        /*0022*/ 	.short	0x0028
        /*0024*/ 	.byte	0x00, 0xf0, 0x11, 0x00


	//----- nvinfo : EIATTR_KPARAM_INFO
	.align		4
.L_8891:
        /*0028*/ 	.byte	0x04, 0x17
        /*002a*/ 	.short	(.L_8893 - .L_8892)
.L_8892:
        /*002c*/ 	.word	0x00000000
        /*0030*/ 	.short	0x0005
        /*0032*/ 	.short	0x0020
        /*0034*/ 	.byte	0x00, 0xf0, 0x21, 0x00


	//----- nvinfo : EIATTR_KPARAM_INFO
	.align		4
.L_8893:
        /*0038*/ 	.byte	0x04, 0x17
        /*003a*/ 	.short	(.L_8895 - .L_8894)
.L_8894:
        /*003c*/ 	.word	0x00000000
        /*0040*/ 	.short	0x0004
        /*0042*/ 	.short	0x0018
        /*0044*/ 	.byte	0x00, 0xf0, 0x11, 0x00


	//----- nvinfo : EIATTR_KPARAM_INFO
	.align		4
.L_8895:
        /*0048*/ 	.byte	0x04, 0x17
        /*004a*/ 	.short	(.L_8897 - .L_8896)
.L_8896:
        /*004c*/ 	.word	0x00000000
        /*0050*/ 	.short	0x0003
        /*0052*/ 	.short	0x0014
        /*0054*/ 	.byte	0x00, 0xf0, 0x11, 0x00


	//----- nvinfo : EIATTR_KPARAM_INFO
	.align		4
.L_8897:
        /*0058*/ 	.byte	0x04, 0x17
        /*005a*/ 	.short	(.L_8899 - .L_8898)
.L_8898:
        /*005c*/ 	.word	0x00000000
        /*0060*/ 	.short	0x0002
        /*0062*/ 	.short	0x0010
        /*0064*/ 	.byte	0x00, 0xf0, 0x11, 0x00


	//----- nvinfo : EIATTR_KPARAM_INFO
	.align		4
.L_8899:
        /*0068*/ 	.byte	0x04, 0x17
        /*006a*/ 	.short	(.L_8901 - .L_8900)
.L_8900:
        /*006c*/ 	.word	0x00000000
        /*0070*/ 	.short	0x0001
        /*0072*/ 	.short	0x0008
        /*0074*/ 	.byte	0x00, 0xf0, 0x21, 0x00


	//----- nvinfo : EIATTR_KPARAM_INFO
	.align		4
.L_8901:
        /*0078*/ 	.byte	0x04, 0x17
        /*007a*/ 	.short	(.L_8903 - .L_8902)
.L_8902:
        /*007c*/ 	.word	0x00000000
        /*0080*/ 	.short	0x0000
        /*0082*/ 	.short	0x0000
        /*0084*/ 	.byte	0x00, 0xf0, 0x21, 0x00


	//----- nvinfo : EIATTR_SPARSE_MMA_MASK
	.align		4
.L_8903:
        /*0088*/ 	.byte	0x03, 0x50
        /*008a*/ 	.short	0x0000


	//----- nvinfo : EIATTR_MAXREG_COUNT
	.align		4
        /*008c*/ 	.byte	0x03, 0x1b
        /*008e*/ 	.short	0x00ff


	//----- nvinfo : EIATTR_MERCURY_ISA_VERSION
	.align		4
        /*0090*/ 	.byte	0x03, 0x5f
        /*0092*/ 	.short	0x0101


	//----- nvinfo : EIATTR_COOP_GROUP_MASK_REGIDS
	.align		4
        /*0094*/ 	.byte	0x04, 0x29
        /*0096*/ 	.short	(.L_8905 - .L_8904)


	//   ....[0]....
.L_8904:
        /*0098*/ 	.word	0xffffffff


	//   ....[1]....
        /*009c*/ 	.word	0xffffffff


	//   ....[2]....
        /*00a0*/ 	.word	0xffffffff


	//   ....[3]....
        /*00a4*/ 	.word	0xffffffff


	//   ....[4]....
        /*00a8*/ 	.word	0xffffffff


	//   ....[5]....
        /*00ac*/ 	.word	0xffffffff


	//   ....[6]....
        /*00b0*/ 	.word	0xffffffff


	//   ....[7]....
        /*00b4*/ 	.word	0xffffffff


	//   ....[8]....
        /*00b8*/ 	.word	0xffffffff


	//   ....[9]....
        /*00bc*/ 	.word	0xffffffff


	//   ....[10]....
        /*00c0*/ 	.word	0xffffffff


	//   ....[11]....
        /*00c4*/ 	.word	0xffffffff


	//----- nvinfo : EIATTR_COOP_GROUP_INSTR_OFFSETS
	.align		4
.L_8905:
        /*00c8*/ 	.byte	0x04, 0x28
        /*00ca*/ 	.short	(.L_8907 - .L_8906)


	//   ....[0]....
.L_8906:
        /*00cc*/ 	.word	0x00000220


	//   ....[1]....
        /*00d0*/ 	.word	0x00000230


	//   ....[2]....
        /*00d4*/ 	.word	0x00000280


	//   ....[3]....
        /*00d8*/ 	.word	0x00000290


	//   ....[4]....
        /*00dc*/ 	.word	0x000002e0


	//   ....[5]....
        /*00e0*/ 	.word	0x000002f0


	//   ....[6]....
        /*00e4*/ 	.word	0x000003c0


	//   ....[7]....
        /*00e8*/ 	.word	0x000003e0


	//   ....[8]....
        /*00ec*/ 	.word	0x00000400


	//   ....[9]....
        /*00f0*/ 	.word	0x00000420


	//   ....[10]....
        /*00f4*/ 	.word	0x00000440


	//   ....[11]....
        /*00f8*/ 	.word	0x00000460


	//----- nvinfo : EIATTR_EXIT_INSTR_OFFSETS
	.align		4
.L_8907:
        /*00fc*/ 	.byte	0x04, 0x1c
        /*00fe*/ 	.short	(.L_8909 - .L_8908)


	//   ....[0]....
.L_8908:
        /*0100*/ 	.word	0x00000470


	//   ....[1]....
        /*0104*/ 	.word	0x00000590


	//   ....[2]....
        /*0108*/ 	.word	0x000005a0


	//   ....[3]....
        /*010c*/ 	.word	0x00000670


	//----- nvinfo : EIATTR_CRS_STACK_SIZE
	.align		4
.L_8909:
        /*0110*/ 	.byte	0x04, 0x1e
        /*0112*/ 	.short	(.L_8911 - .L_8910)
.L_8910:
        /*0114*/ 	.word	0x00000000


	//----- nvinfo : EIATTR_CBANK_PARAM_SIZE
	.align		4
.L_8911:
        /*0118*/ 	.byte	0x03, 0x19
        /*011a*/ 	.short	0x002d


	//----- nvinfo : EIATTR_PARAM_CBANK
	.align		4
        /*011c*/ 	.byte	0x04, 0x0a
        /*011e*/ 	.short	(.L_8913 - .L_8912)
	.align		4
.L_8912:
        /*0120*/ 	.word	index@(.nv.constant0._ZN43_GLOBAL__N__9ae7fba5_10_SoftMax_cu_9f978f6320softmax_warp_forwardIN3c104HalfES2_fLi3ELb0ELb0EEEvPT0_PKT_iiiPKbib)
        /*0124*/ 	.short	0x0210
        /*0126*/ 	.short	0x002d


	//----- nvinfo : EIATTR_SW_WAR
	.align		4
.L_8913:
        /*0128*/ 	.byte	0x04, 0x36
        /*012a*/ 	.short	(.L_8915 - .L_8914)
.L_8914:
        /*012c*/ 	.word	0x00000008
.L_8915:


//--------------------- .nv.info._ZN43_GLOBAL__N__9ae7fba5_10_SoftMax_cu_9f978f6320softmax_warp_forwardIN3c104HalfES2_fLi2ELb0ELb0EEEvPT0_PKT_iiiPKbib --------------------------
	.section	.nv.info._ZN43_GLOBAL__N__9ae7fba5_10_SoftMax_cu_9f978f6320softmax_warp_forwardIN3c104HalfES2_fLi2ELb0ELb0EEEvPT0_PKT_iiiPKbib,"",@"SHT_CUDA_INFO"
	.sectionflags	@""
	.align	4


	//----- nvinfo : EIATTR_CUDA_API_VERSION
	.align		4
        /*0000*/ 	.byte	0x04, 0x37
        /*0002*/ 	.short	(.L_8917 - .L_8916)
.L_8916:
        /*0004*/ 	.word	0x00000082


	//----- nvinfo : EIATTR_KPARAM_INFO
	.align		4
.L_8917:
        /*0008*/ 	.byte	0x04, 0x17
        /*000a*/ 	.short	(.L_8919 - .L_8918)
.L_8918:
        /*000c*/ 	.word	0x00000000
        /*0010*/ 	.short	0x0007
        /*0012*/ 	.short	0x002c
        /*0014*/ 	.byte	0x00, 0xf0, 0x05, 0x00


	//----- nvinfo : EIATTR_KPARAM_INFO
	.align		4
.L_8919:
        /*0018*/ 	.byte	0x04, 0x17
        /*001a*/ 	.short	(.L_8921 - .L_8920)
.L_8920:
        /*001c*/ 	.word	0x00000000
        /*0020*/ 	.short	0x0006
        /*0022*/ 	.short	0x0028
        /*0024*/ 	.byte	0x00, 0xf0, 0x11, 0x00


	//----- nvinfo : EIATTR_KPARAM_INFO
	.align		4
.L_8921:
        /*0028*/ 	.byte	0x04, 0x17
        /*002a*/ 	.short	(.L_8923 - .L_8922)
.L_8922:
        /*002c*/ 	.word	0x00000000
        /*0030*/ 	.short	0x0005
        /*0032*/ 	.short	0x0020
        /*0034*/ 	.byte	0x00, 0xf0, 0x21, 0x00


	//----- nvinfo : EIATTR_KPARAM_INFO
	.align		4
.L_8923:
        /*0038*/ 	.byte	0x04, 0x17
        /*003a*/ 	.short	(.L_8925 - .L_8924)
.L_8924:
        /*003c*/ 	.word	0x00000000
        /*0040*/ 	.short	0x0004
        /*0042*/ 	.short	0x0018
        /*0044*/ 	.byte	0x00, 0xf0, 0x11, 0x00


	//----- nvinfo : EIATTR_KPARAM_INFO
	.align		4
.L_8925:
        /*0048*/ 	.byte	0x04, 0x17
        /*004a*/ 	.short	(.L_8927 - .L_8926)
.L_8926:
        /*004c*/ 	.word	0x00000000
        /*0050*/ 	.short	0x0003
        /*0052*/ 	.short	0x0014
        /*0054*/ 	.byte	0x00, 0xf0, 0x11, 0x00


	//----- nvinfo : EIATTR_KPARAM_INFO
	.align		4
.L_8927:
        /*0058*/ 	.byte	0x04, 0x17
        /*005a*/ 	.short	(.L_8929 - .L_8928)
.L_8928:
        /*005c*/ 	.word	0x00000000
        /*0060*/ 	.short	0x0002
        /*0062*/ 	.short	0x0010
        /*0064*/ 	.byte	0x00, 0xf0, 0x11, 0x00


	//----- nvinfo : EIATTR_KPARAM_INFO
	.align		4
.L_8929:
        /*0068*/ 	.byte	0x04, 0x17
        /*006a*/ 	.short	(.L_8931 - .L_8930)
.L_8930:
        /*006c*/ 	.word	0x00000000
        /*0070*/ 	.short	0x0001
        /*0072*/ 	.short	0x0008
        /*0074*/ 	.byte	0x00, 0xf0, 0x21, 0x00


	//----- nvinfo : EIATTR_KPARAM_INFO
	.align		4
.L_8931:
        /*0078*/ 	.byte	0x04, 0x17
        /*007a*/ 	.short	(.L_8933 - .L_8932)
.L_8932:
        /*007c*/ 	.word	0x00000000
        /*0080*/ 	.short	0x0000
        /*0082*/ 	.short	0x0000
        /*0084*/ 	.byte	0x00, 0xf0, 0x21, 0x00


	//----- nvinfo : EIATTR_SPARSE_MMA_MASK
	.align		4
.L_8933:
        /*0088*/ 	.byte	0x03, 0x50
        /*008a*/ 	.short	0x0000


	//----- nvinfo : EIATTR_MAXREG_COUNT
	.align		4
        /*008c*/ 	.byte	0x03, 0x1b
        /*008e*/ 	.short	0x00ff


	//----- nvinfo : EIATTR_MERCURY_ISA_VERSION
	.align		4
        /*0090*/ 	.byte	0x03, 0x5f
        /*0092*/ 	.short	0x0101


	//----- nvinfo : EIATTR_COOP_GROUP_MASK_REGIDS
	.align		4
        /*0094*/ 	.byte	0x04, 0x29
        /*0096*/ 	.short	(.L_8935 - .L_8934)


	//   ....[0]....
.L_8934:
        /*0098*/ 	.word	0xffffffff


	//   ....[1]....
        /*009c*/ 	.word	0xffffffff


	//   ....[2]....
        /*00a0*/ 	.word	0xffffffff


	//   ....[3]....
        /*00a4*/ 	.word	0xffffffff


	//   ....[4]....
        /*00a8*/ 	.word	0xffffffff


	//   ....[5]....
        /*00ac*/ 	.word	0xffffffff


	//   ....[6]....
        /*00b0*/ 	.word	0xffffffff


	//   ....[7]....
        /*00b4*/ 	.word	0xffffffff


	//----- nvinfo : EIATTR_COOP_GROUP_INSTR_OFFSETS
	.align		4
.L_8935:
        /*00b8*/ 	.byte	0x04, 0x28
        /*00ba*/ 	.short	(.L_8937 - .L_8936)


	//   ....[0]....
.L_8936:
        /*00bc*/ 	.word	0x00000220


	//   ....[1]....
        /*00c0*/ 	.word	0x00000230


	//   ....[2]....
        /*00c4*/ 	.word	0x00000280


	//   ....[3]....
        /*00c8*/ 	.word	0x00000290


	//   ....[4]....
        /*00cc*/ 	.word	0x00000360


	//   ....[5]....
        /*00d0*/ 	.word	0x00000380


	//   ....[6]....
        /*00d4*/ 	.word	0x000003a0


	//   ....[7]....
        /*00d8*/ 	.word	0x000003c0


	//----- nvinfo : EIATTR_EXIT_INSTR_OFFSETS
	.align		4
.L_8937:
        /*00dc*/ 	.byte	0x04, 0x1c
        /*00de*/ 	.short	(.L_8939 - .L_8938)


	//   ....[0]....
.L_8938:
        /*00e0*/ 	.word	0x000003d0


	//   ....[1]....
        /*00e4*/ 	.word	0x000004f0


	//   ....[2]....
        /*00e8*/ 	.word	0x00000500


	//   ....[3]....
        /*00ec*/ 	.word	0x000005d0


	//----- nvinfo : EIATTR_CRS_STACK_SIZE
	.align		4
.L_8939:
        /*00f0*/ 	.byte	0x04, 0x1e
        /*00f2*/ 	.short	(.L_8941 - .L_8940)
.L_8940:
        /*00f4*/ 	.word	0x00000000


	//----- nvinfo : EIATTR_CBANK_PARAM_SIZE
	.align		4
.L_8941:
        /*00f8*/ 	.byte	0x03, 0x19
        /*00fa*/ 	.short	0x002d


	//----- nvinfo : EIATTR_PARAM_CBANK
	.align		4
        /*00fc*/ 	.byte	0x04, 0x0a
        /*00fe*/ 	.short	(.L_8943 - .L_8942)
	.align		4
.L_8942:
        /*0100*/ 	.word	index@(.nv.constant0._ZN43_GLOBAL__N__9ae7fba5_10_SoftMax_cu_9f978f6320softmax_warp_forwardIN3c104HalfES2_fLi2ELb0ELb0EEEvPT0_PKT_iiiPKbib)
        /*0104*/ 	.short	0x0210
        /*0106*/ 	.short	0x002d


	//----- nvinfo : EIATTR_SW_WAR
	.align		4
.L_8943:
        /*0108*/ 	.byte	0x04, 0x36
        /*010a*/ 	.short	(.L_8945 - .L_8944)
.L_8944:
        /*010c*/ 	.word	0x00000008
.L_8945:


//--------------------- .nv.info._ZN43_GLOBAL__N__9ae7fba5_10_SoftMax_cu_9f978f6320softmax_warp_forwardIN3c104HalfES2_fLi1ELb0ELb0EEEvPT0_PKT_iiiPKbib --------------------------
	.section	.nv.info._ZN43_GLOBAL__N__9ae7fba5_10_SoftMax_cu_9f978f6320softmax_warp_forwardIN3c104HalfES2_fLi1ELb0ELb0EEEvPT0_PKT_iiiPKbib,"",@"SHT_CUDA_INFO"
	.sectionflags	@""
	.align	4


	//----- nvinfo : EIATTR_CUDA_API_VERSION
	.align		4
        /*0000*/ 	.byte	0x04, 0x37
        /*0002*/ 	.short	(.L_8947 - .L_8946)
.L_8946:
        /*0004*/ 	.word	0x00000082


	//----- nvinfo : EIATTR_KPARAM_INFO
	.align		4
.L_8947:
        /*0008*/ 	.byte	0x04, 0x17
        /*000a*/ 	.short	(.L_8949 - .L_8948)
.L_8948:
        /*000c*/ 	.word	0x00000000
        /*0010*/ 	.short	0x0007
        /*0012*/ 	.short	0x002c
        /*0014*/ 	.byte	0x00, 0xf0, 0x05, 0x00


	//----- nvinfo : EIATTR_KPARAM_INFO
	.align		4
.L_8949:
        /*0018*/ 	.byte	0x04, 0x17
        /*001a*/ 	.short	(.L_8951 - .L_8950)
.L_8950:
        /*001c*/ 	.word	0x00000000
        /*0020*/ 	.short	0x0006
        /*0022*/ 	.short	0x0028
        /*0024*/ 	.byte	0x00, 0xf0, 0x11, 0x00


	//----- nvinfo : EIATTR_KPARAM_INFO
	.align		4
.L_8951:
        /*0028*/ 	.byte	0x04, 0x17
        /*002a*/ 	.short	(.L_8953 - .L_8952)
.L_8952:
        /*002c*/ 	.word	0x00000000
        /*0030*/ 	.short	0x0005
        /*0032*/ 	.short	0x0020
        /*0034*/ 	.byte	0x00, 0xf0, 0x21, 0x00


	//----- nvinfo : EIATTR_KPARAM_INFO
	.align		4
.L_8953:
        /*0038*/ 	.byte	0x04, 0x17
        /*003a*/ 	.short	(.L_8955 - .L_8954)
.L_8954:
        /*003c*/ 	.word	0x00000000
        /*0040*/ 	.short	0x0004
        /*0042*/ 	.short	0x0018
        /*0044*/ 	.byte	0x00, 0xf0, 0x11, 0x00


	//----- nvinfo : EIATTR_KPARAM_INFO
	.align		4
.L_8955:
        /*0048*/ 	.byte	0x04, 0x17
        /*004a*/ 	.short	(.L_8957 - .L_8956)
.L_8956:
        /*004c*/ 	.word	0x00000000
        /*0050*/ 	.short	0x0003
        /*0052*/ 	.short	0x0014
        /*0054*/ 	.byte	0x00, 0xf0, 0x11, 0x00


	//----- nvinfo : EIATTR_KPARAM_INFO
	.align		4
.L_8957:
        /*0058*/ 	.byte	0x04, 0x17
        /*005a*/ 	.short	(.L_8959 - .L_8958)
.L_8958:
        /*005c*/ 	.word	0x00000000
        /*0060*/ 	.short	0x0002
        /*0062*/ 	.short	0x0010
        /*0064*/ 	.byte	0x00, 0xf0, 0x11, 0x00


	//----- nvinfo : EIATTR_KPARAM_INFO
	.align		4
.L_8959:
        /*0068*/ 	.byte	0x04, 0x17
        /*006a*/ 	.short	(.L_8961 - .L_8960)
.L_8960:
        /*006c*/ 	.word	0x00000000
        /*0070*/ 	.short	0x0001
        /*0072*/ 	.short	0x0008
        /*0074*/ 	.byte	0x00, 0xf0, 0x21, 0x00


	//----- nvinfo : EIATTR_KPARAM_INFO
	.align		4
.L_8961:
        /*0078*/ 	.byte	0x04, 0x17
        /*007a*/ 	.short	(.L_8963 - .L_8962)
.L_8962:
        /*007c*/ 	.word	0x00000000
        /*0080*/ 	.short	0x0000
        /*0082*/ 	.short	0x0000
        /*0084*/ 	.byte	0x00, 0xf0, 0x21, 0x00


	//----- nvinfo : EIATTR_SPARSE_MMA_MASK
	.align		4
.L_8963:
        /*0088*/ 	.byte	0x03, 0x50
        /*008a*/ 	.short	0x0000


	//----- nvinfo : EIATTR_MAXREG_COUNT
	.align		4
        /*008c*/ 	.byte	0x03, 0x1b
        /*008e*/ 	.short	0x00ff


	//----- nvinfo : EIATTR_MERCURY_ISA_VERSION
	.align		4
        /*0090*/ 	.byte	0x03, 0x5f
        /*0092*/ 	.short	0x0101


	//----- nvinfo : EIATTR_COOP_GROUP_MASK_REGIDS
	.align		4
        /*0094*/ 	.byte	0x04, 0x29
        /*0096*/ 	.short	(.L_8965 - .L_8964)


	//   ....[0]....
.L_8964:
        /*0098*/ 	.word	0xffffffff


	//   ....[1]....
        /*009c*/ 	.word	0xffffffff


	//   ....[2]....
        /*00a0*/ 	.word	0xffffffff


	//   ....[3]....
        /*00a4*/ 	.word	0xffffffff


	//----- nvinfo : EIATTR_COOP_GROUP_INSTR_OFFSETS
	.align		4
.L_8965:
        /*00a8*/ 	.byte	0x04, 0x28
        /*00aa*/ 	.short	(.L_8967 - .L_8966)


	//   ....[0]....
.L_8966:
        /*00ac*/ 	.word	0x00000220


	//   ....[1]....
        /*00b0*/ 	.word	0x00000230


	//   ....[2]....
        /*00b4*/ 	.word	0x00000300


	//   ....[3]....
        /*00b8*/ 	.word	0x00000320


	//----- nvinfo : EIATTR_EXIT_INSTR_OFFSETS
	.align		4
.L_8967:
        /*00bc*/ 	.byte	0x04, 0x1c
        /*00be*/ 	.short	(.L_8969 - .L_8968)


	//   ....[0]....
.L_8968:
        /*00c0*/ 	.word	0x00000330


	//   ....[1]....
        /*00c4*/ 	.word	0x00000450


	//   ....[2]....
        /*00c8*/ 	.word	0x00000460


	//   ....[3]....
        /*00cc*/ 	.word	0x00000530


	//----- nvinfo : EIATTR_CRS_STACK_SIZE
	.align		4
.L_8969:
        /*00d0*/ 	.byte	0x04, 0x1e
        /*00d2*/ 	.short	(.L_8971 - .L_8970)
.L_8970:
        /*00d4*/ 	.word	0x00000000


	//----- nvinfo : EIATTR_CBANK_PARAM_SIZE
	.align		4
.L_8971:
        /*00d8*/ 	.byte	0x03, 0x19
        /*00da*/ 	.short	0x002d


	//----- nvinfo : EIATTR_PARAM_CBANK
	.align		4
        /*00dc*/ 	.byte	0x04, 0x0a
        /*00de*/ 	.short	(.L_8973 - .L_8972)
	.align		4
.L_8972:
        /*00e0*/ 	.word	index@(.nv.constant0._ZN43_GLOBAL__N__9ae7fba5_10_SoftMax_cu_9f978f6320softmax_warp_forwardIN3c104HalfES2_fLi1ELb0ELb0EEEvPT0_PKT_iiiPKbib)
        /*00e4*/ 	.short	0x0210
        /*00e6*/ 	.short	0x002d


	//----- nvinfo : EIATTR_SW_WAR
	.align		4
.L_8973:
        /*00e8*/ 	.byte	0x04, 0x36
        /*00ea*/ 	.short	(.L_8975 - .L_8974)
.L_8974:
        /*00ec*/ 	.word	0x00000008
.L_8975:


//--------------------- .nv.info._ZN43_GLOBAL__N__9ae7fba5_10_SoftMax_cu_9f978f6320softmax_warp_forwardIN3c104HalfES2_fLi0ELb0ELb0EEEvPT0_PKT_iiiPKbib --------------------------
	.section	.nv.info._ZN43_GLOBAL__N__9ae7fba5_10_SoftMax_cu_9f978f6320softmax_warp_forwardIN3c104HalfES2_fLi0ELb0ELb0EEEvPT0_PKT_iiiPKbib,"",@"SHT_CUDA_INFO"
	.sectionflags	@""
	.align	4


	//----- nvinfo : EIATTR_CUDA_API_VERSION
	.align		4
        /*0000*/ 	.byte	0x04, 0x37
        /*0002*/ 	.short	(.L_8977 - .L_8976)
.L_8976:
        /*0004*/ 	.word	0x00000082


	//----- nvinfo : EIATTR_KPARAM_INFO
	.align		4
.L_8977:
        /*0008*/ 	.byte	0x04, 0x17
        /*000a*/ 	.short	(.L_8979 - .L_8978)
.L_8978:
        /*000c*/ 	.word	0x00000000
        /*0010*/ 	.short	0x0007
        /*0012*/ 	.short	0x002c
        /*0014*/ 	.byte	0x00, 0xf0, 0x05, 0x00


	//----- nvinfo : EIATTR_KPARAM_INFO
	.align		4
.L_8979:
        /*0018*/ 	.byte	0x04, 0x17
        /*001a*/ 	.short	(.L_8981 - .L_8980)
.L_8980:
        /*001c*/ 	.word	0x00000000
        /*0020*/ 	.short	0x0006
        /*0022*/ 	.short	0x0028
        /*0024*/ 	.byte	0x00, 0xf0, 0x11, 0x00


	//----- nvinfo : EIATTR_KPARAM_INFO
	.align		4
.L_8981:
        /*0028*/ 	.byte	0x04, 0x17
        /*002a*/ 	.short	(.L_8983 - .L_8982)
.L_8982:
        /*002c*/ 	.word	0x00000000
        /*0030*/ 	.short	0x0005
        /*0032*/ 	.short	0x0020
        /*0034*/ 	.byte	0x00, 0xf0, 0x21, 0x00


	//----- nvinfo : EIATTR_KPARAM_INFO
	.align		4
.L_8983:
        /*0038*/ 	.byte	0x04, 0x17
        /*003a*/ 	.short	(.L_8985 - .L_8984)
.L_8984:
        /*003c*/ 	.word	0x00000000
        /*0040*/ 	.short	0x0004
        /*0042*/ 	.short	0x0018
        /*0044*/ 	.byte	0x00, 0xf0, 0x11, 0x00


	//----- nvinfo : EIATTR_KPARAM_INFO
	.align		4
.L_8985:
        /*0048*/ 	.byte	0x04, 0x17
        /*004a*/ 	.short	(.L_8987 - .L_8986)
.L_8986:
        /*004c*/ 	.word	0x00000000
        /*0050*/ 	.short	0x0003
        /*0052*/ 	.short	0x0014
        /*0054*/ 	.byte	0x00, 0xf0, 0x11, 0x00


	//----- nvinfo : EIATTR_KPARAM_INFO
	.align		4
.L_8987:
        /*0058*/ 	.byte	0x04, 0x17
        /*005a*/ 	.short	(.L_8989 - .L_8988)
.L_8988:
        /*005c*/ 	.word	0x00000000
        /*0060*/ 	.short	0x0002
        /*0062*/ 	.short	0x0010
        /*0064*/ 	.byte	0x00, 0xf0, 0x11, 0x00


	//----- nvinfo : EIATTR_KPARAM_INFO
	.align		4
.L_8989:
        /*0068*/ 	.byte	0x04, 0x17
        /*006a*/ 	.short	(.L_8991 - .L_8990)
.L_8990:
        /*006c*/ 	.word	0x00000000
        /*0070*/ 	.short	0x0001
        /*0072*/ 	.short	0x0008
        /*0074*/ 	.byte	0x00, 0xf0, 0x21, 0x00


	//----- nvinfo : EIATTR_KPARAM_INFO
	.align		4
.L_8991:
        /*0078*/ 	.byte	0x04, 0x17
        /*007a*/ 	.short	(.L_8993 - .L_8992)
.L_8992:
        /*007c*/ 	.word	0x00000000
        /*0080*/ 	.short	0x0000
        /*0082*/ 	.short	0x0000
        /*0084*/ 	.byte	0x00, 0xf0, 0x21, 0x00


	//----- nvinfo : EIATTR_SPARSE_MMA_MASK
	.align		4
.L_8993:
        /*0088*/ 	.byte	0x03, 0x50
        /*008a*/ 	.short	0x0000


	//----- nvinfo : EIATTR_MAXREG_COUNT
	.align		4
        /*008c*/ 	.byte	0x03, 0x1b
        /*008e*/ 	.short	0x00ff


	//----- nvinfo : EIATTR_MERCURY_ISA_VERSION
	.align		4
        /*0090*/ 	.byte	0x03, 0x5f
        /*0092*/ 	.short	0x0101


	//----- nvinfo : EIATTR_EXIT_INSTR_OFFSETS
	.align		4
        /*0094*/ 	.byte	0x04, 0x1c
        /*0096*/ 	.short	(.L_8995 - .L_8994)


	//   ....[0]....
.L_8994:
        /*0098*/ 	.word	0x00000220


	//   ....[1]....
        /*009c*/ 	.word	0x000003b0


	//   ....[2]....
        /*00a0*/ 	.word	0x000003c0


	//   ....[3]....
        /*00a4*/ 	.word	0x00000490


	//----- nvinfo : EIATTR_CRS_STACK_SIZE
	.align		4
.L_8995:
        /*00a8*/ 	.byte	0x04, 0x1e
        /*00aa*/ 	.short	(.L_8997 - .L_8996)
.L_8996:
        /*00ac*/ 	.word	0x00000000


	//----- nvinfo : EIATTR_CBANK_PARAM_SIZE
	.align		4
.L_8997:
        /*00b0*/ 	.byte	0x03, 0x19
        /*00b2*/ 	.short	0x002d


	//----- nvinfo : EIATTR_PARAM_CBANK
	.align		4
        /*00b4*/ 	.byte	0x04, 0x0a
        /*00b6*/ 	.short	(.L_8999 - .L_8998)
	.align		4
.L_8998:
        /*00b8*/ 	.word	index@(.nv.constant0._ZN43_GLOBAL__N__9ae7fba5_10_SoftMax_cu_9f978f6320softmax_warp_forwardIN3c104HalfES2_fLi0ELb0ELb0EEEvPT0_PKT_iiiPKbib)
        /*00bc*/ 	.short	0x0210
        /*00be*/ 	.short	0x002d


	//----- nvinfo : EIATTR_SW_WAR
	.align		4
.L_8999:
        /*00c0*/ 	.byte	0x04, 0x36
        /*00c2*/ 	.short	(.L_9001 - .L_9000)
.L_9000:
        /*00c4*/ 	.word	0x00000008
.L_9001:


//--------------------- .nv.info._ZN43_GLOBAL__N__9ae7fba5_10_SoftMax_cu_9f978f6320softmax_warp_forwardIfffLi11ELb0ELb0EEEvPT0_PKT_iiiPKbib --------------------------
	.section	.nv.info._ZN43_GLOBAL__N__9ae7fba5_10_SoftMax_cu_9f978f6320softmax_warp_forwardIfffLi11ELb0ELb0EEEvPT0_PKT_iiiPKbib,"",@"SHT_CUDA_INFO"
	.sectionflags	@""
	.align	4


	//----- nvinfo : EIATTR_CUDA_API_VERSION
	.align		4
        /*0000*/ 	.byte	0x04, 0x37
        /*0002*/ 	.short	(.L_9003 - .L_9002)
.L_9002:
        /*0004*/ 	.word	0x00000082


	//----- nvinfo : EIATTR_KPARAM_INFO
	.align		4
.L_9003:
        /*0008*/ 	.byte	0x04, 0x17
        /*000a*/ 	.short	(.L_9005 - .L_9004)
.L_9004:
        /*000c*/ 	.word	0x00000000
        /*0010*/ 	.short	0x0007
        /*0012*/ 	.short	0x002c
        /*0014*/ 	.byte	0x00, 0xf0, 0x05, 0x00


	//----- nvinfo : EIATTR_KPARAM_INFO
	.align		4
.L_9005:
        /*0018*/ 	.byte	0x04, 0x17
        /*001a*/ 	.short	(.L_9007 - .L_9006)
.L_9006:
        /*001c*/ 	.word	0x00000000
        /*0020*/ 	.short	0x0006
        /*0022*/ 	.short	0x0028
        /*0024*/ 	.byte	0x00, 0xf0, 0x11, 0x00


	//----- nvinfo : EIATTR_KPARAM_INFO
	.align		4
.L_9007:
        /*0028*/ 	.byte	0x04, 0x17
        /*002a*/ 	.short	(.L_9009 - .L_9008)
.L_9008:
        /*002c*/ 	.word	0x00000000
        /*0030*/ 	.short	0x0005
        /*0032*/ 	.short	0x0020
        /*0034*/ 	.byte	0x00, 0xf0, 0x21, 0x00


	//----- nvinfo : EIATTR_KPARAM_INFO
	.align		4
.L_9009:
        /*0038*/ 	.byte	0x04, 0x17
        /*003a*/ 	.short	(.L_9011 - .L_9010)
.L_9010:
        /*003c*/ 	.word	0x00000000
        /*0040*/ 	.short	0x0004
        /*0042*/ 	.short	0x0018
        /*0044*/ 	.byte	0x00, 0xf0, 0x11, 0x00


	//----- nvinfo : EIATTR_KPARAM_INFO
	.align		4
.L_9011:
        /*0048*/ 	.byte	0x04, 0x17
        /*004a*/ 	.short	(.L_9013 - .L_9012)
.L_9012:
        /*004c*/ 	.word	0x00000000
        /*0050*/ 	.short	0x0003
        /*0052*/ 	.short	0x0014
        /*0054*/ 	.byte	0x00, 0xf0, 0x11, 0x00


	//----- nvinfo : EIATTR_KPARAM_INFO
	.align		4
.L_9013:
        /*0058*/ 	.byte	0x04, 0x17
        /*005a*/ 	.short	(.L_9015 - .L_9014)
.L_9014:
        /*005c*/ 	.word	0x00000000
        /*0060*/ 	.short	0x0002
        /*0062*/ 	.short	0x0010
        /*0064*/ 	.byte	0x00, 0xf0, 0x11, 0x00


	//----- nvinfo : EIATTR_KPARAM_INFO
	.align		4
.L_9015:
        /*0068*/ 	.byte	0x04, 0x17
        /*006a*/ 	.short	(.L_9017 - .L_9016)
.L_9016:
        /*006c*/ 	.word	0x00000000
        /*0070*/ 	.short	0x0001
        /*0072*/ 	.short	0x0008
        /*0074*/ 	.byte	0x00, 0xf0, 0x21, 0x00


	//----- nvinfo : EIATTR_KPARAM_INFO
	.align		4
.L_9017:
        /*0078*/ 	.byte	0x04, 0x17
        /*007a*/ 	.short	(.L_9019 - .L_9018)
.L_9018:
        /*007c*/ 	.word	0x00000000
        /*0080*/ 	.short	0x0000
        /*0082*/ 	.short	0x0000
        /*0084*/ 	.byte	0x00, 0xf0, 0x21, 0x00


	//----- nvinfo : EIATTR_SPARSE_MMA_MASK
	.align		4
.L_9019:
        /*0088*/ 	.byte	0x03, 0x50
        /*008a*/ 	.short	0x0000


	//----- nvinfo : EIATTR_MAXREG_COUNT
	.align		4
        /*008c*/ 	.byte	0x03, 0x1b
        /*008e*/ 	.short	0x00ff


	//----- nvinfo : EIATTR_MERCURY_ISA_VERSION
	.align		4
        /*0090*/ 	.byte	0x03, 0x5f
        /*0092*/ 	.short	0x0101


	//----- nvinfo : EIATTR_COOP_GROUP_MASK_REGIDS
	.align		4
        /*0094*/ 	.byte	0x04, 0x29
        /*0096*/ 	.short	(.L_9021 - .L_9020)


	//   ....[0]....
.L_9020:
        /*0098*/ 	.word	0xffffffff


	//   ....[1]....
        /*009c*/ 	.word	0xffffffff


	//   ....[2]....
        /*00a0*/ 	.word	0xffffffff


	//   ....[3]....
        /*00a4*/ 	.word	0xffffffff


	//   ....[4]....
        /*00a8*/ 	.word	0xffffffff


	//   ....[5]....
        /*00ac*/ 	.word	0xffffffff


	//   ....[6]....
        /*00b0*/ 	.word	0xffffffff


	//   ....[7]....
        /*00b4*/ 	.word	0xffffffff


	//   ....[8]....
        /*00b8*/ 	.word	0xffffffff


	//   ....[9]....
        /*00bc*/ 	.word	0xffffffff


	//----- nvinfo : EIATTR_COOP_GROUP_INSTR_OFFSETS
	.align		4
.L_9021:
        /*00c0*/ 	.byte	0x04, 0x28
        /*00c2*/ 	.short	(.L_9023 - .L_9022)


	//   ....[0]....
.L_9022:
        /*00c4*/ 	.word	0x000018d0


	//   ....[1]....
        /*00c8*/ 	.word	0x00001900


	//   ....[2]....
        /*00cc*/ 	.word	0x00001930


	//   ....[3]....
        /*00d0*/ 	.word	0x00001960


	//   ....[4]....
        /*00d4*/ 	.word	0x00001990


	//   ....[5]....
        /*00d8*/ 	.word	0x000029c0


	//   ....[6]....
        /*00dc*/ 	.word	0x000029e0


	//   ....[7]....
        /*00e0*/ 	.word	0x00002a00


	//   ....[8]....
        /*00e4*/ 	.word	0x00002a20


	//   ....[9]....
        /*00e8*/ 	.word	0x00002a40


	//----- nvinfo : EIATTR_EXIT_INSTR_OFFSETS
	.align		4
.L_9023:
        /*00ec*/ 	.byte	0x04, 0x1c
        /*00ee*/ 	.short	(.L_9025 - .L_9024)


	//   ....[0]....
.L_9024:
        /*00f0*/ 	.word	0x00002a60


	//   ....[1]....
        /*00f4*/ 	.word	0x00002a80


	//   ....[2]....
        /*00f8*/ 	.word	0x00002b10


	//   ....[3]....
        /*00fc*/ 	.word	0x00002b70


	//   ....[4]....
        /*0100*/ 	.word	0x00002bd0


	//   ....[5]....
        /*0104*/ 	.word	0x00002c30


	//   ....[6]....
        /*0108*/ 	.word	0x00002cb0


	//   ....[7]....
        /*010c*/ 	.word	0x00002d20


	//   ....[8]....
        /*0110*/ 	.word	0x00002d90


	//   ....[9]....
        /*0114*/ 	.word	0x00002e00


	//   ....[10]....
        /*0118*/ 	.word	0x00002e70


	//   ....[11]....
        /*011c*/ 	.word	0x00002ee0


	//   ....[12]....
        /*0120*/ 	.word	0x00002f50


	//   ....[13]....
        /*0124*/ 	.word	0x00002fc0


	//   ....[14]....
        /*0128*/ 	.word	0x00003030


	//   ....[15]....
        /*012c*/ 	.word	0x000030a0


	//   ....[16]....
        /*0130*/ 	.word	0x00003100


	//   ....[17]....
        /*0134*/ 	.word	0x00003160


	//   ....[18]....
        /*0138*/ 	.word	0x000031c0


	//   ....[19]....
        /*013c*/ 	.word	0x00003220


	//   ....[20]....
        /*0140*/ 	.word	0x00003280


	//   ....[21]....
        /*0144*/ 	.word	0x000032e0


	//   ....[22]....
        /*0148*/ 	.word	0x00003340


	//   ....[23]....
        /*014c*/ 	.word	0x000033a0


	//   ....[24]....
        /*0150*/ 	.word	0x00003400


	//   ....[25]....
        /*0154*/ 	.word	0x00003460


	//   ....[26]....
        /*0158*/ 	.word	0x000034c0


	//   ....[27]....
        /*015c*/ 	.word	0x00003520


	//   ....[28]....
        /*0160*/ 	.word	0x00003580


	//   ....[29]....
        /*0164*/ 	.word	0x000035e0


	//   ....[30]....
        /*0168*/ 	.word	0x00003640


	//   ....[31]....
        /*016c*/ 	.word	0x000036a0


	//   ....[32]....
        /*0170*/ 	.word	0x00003700


	//   ....[33]....
        /*0174*/ 	.word	0x00003760


	//   ....[34]....
        /*0178*/ 	.word	0x000037c0


	//   ....[35]....
        /*017c*/ 	.word	0x00003820


	//   ....[36]....
        /*0180*/ 	.word	0x00003880


	//   ....[37]....
        /*0184*/ 	.word	0x000038e0


	//   ....[38]....
        /*0188*/ 	.word	0x00003940


	//   ....[39]....
        /*018c*/ 	.word	0x000039a0


	//   ....[40]....
        /*0190*/ 	.word	0x00003a00


	//   ....[41]....
        /*0194*/ 	.word	0x00003a60


	//   ....[42]....
        /*0198*/ 	.word	0x00003ac0


	//   ....[43]....
        /*019c*/ 	.word	0x00003b20


	//   ....[44]....
        /*01a0*/ 	.word	0x00003b80


	//   ....[45]....
        /*01a4*/ 	.word	0x00003be0


	//   ....[46]....
        /*01a8*/ 	.word	0x00003c40


	//   ....[47]....
        /*01ac*/ 	.word	0x00003ca0


	//   ....[48]....
        /*01b0*/ 	.word	0x00003d00


	//   ....[49]....
        /*01b4*/ 	.word	0x00003d60


	//   ....[50]....
        /*01b8*/ 	.word	0x00003dc0


	//   ....[51]....
        /*01bc*/ 	.word	0x00003e20


	//   ....[52]....
        /*01c0*/ 	.word	0x00003e80


	//   ....[53]....
        /*01c4*/ 	.word	0x00003ee0


	//   ....[54]....
        /*01c8*/ 	.word	0x00003f40


	//   ....[55]....
        /*01cc*/ 	.word	0x00003fa0


	//   ....[56]....
        /*01d0*/ 	.word	0x00004000


	//   ....[57]....
        /*01d4*/ 	.word	0x00004060


	//   ....[58]....
        /*01d8*/ 	.word	0x000040c0


	//   ....[59]....
        /*01dc*/ 	.word	0x00004120


	//   ....[60]....
        /*01e0*/ 	.word	0x00004180


	//   ....[61]....
        /*01e4*/ 	.word	0x000041e0


	//   ....[62]....
        /*01e8*/ 	.word	0x00004240


	//   ....[63]....
        /*01ec*/ 	.word	0x000042a0


	//   ....[64]....
        /*01f0*/ 	.word	0x00004300


	//   ....[65]....
        /*01f4*/ 	.word	0x00004350


	//----- nvinfo : EIATTR_CBANK_PARAM_SIZE
	.align		4
.L_9025:
        /*01f8*/ 	.byte	0x03, 0x19
        /*01fa*/ 	.short	0x002d


	//----- nvinfo : EIATTR_PARAM_CBANK
	.align		4
        /*01fc*/ 	.byte	0x04, 0x0a
        /*01fe*/ 	.short	(.L_9027 - .L_9026)
	.align		4
.L_9026:
        /*0200*/ 	.word	index@(.nv.constant0._ZN43_GLOBAL__N__9ae7fba5_10_SoftMax_cu_9f978f6320softmax_warp_forwardIfffLi11ELb0ELb0EEEvPT0_PKT_iiiPKbib)
        /*0204*/ 	.short	0x0210
        /*0206*/ 	.short	0x002d


	//----- nvinfo : EIATTR_SW_WAR
	.align		4
.L_9027:
        /*0208*/ 	.byte	0x04, 0x36
        /*020a*/ 	.short	(.L_9029 - .L_9028)
.L_9028:
        /*020c*/ 	.word	0x00000008
.L_9029:


//--------------------- .nv.info._ZN43_GLOBAL__N__9ae7fba5_10_SoftMax_cu_9f978f6320softmax_warp_forwardIfffLi10ELb0ELb0EEEvPT0_PKT_iiiPKbib --------------------------
	.section	.nv.info._ZN43_GLOBAL__N__9ae7fba5_10_SoftMax_cu_9f978f6320softmax_warp_forwardIfffLi10ELb0ELb0EEEvPT0_PKT_iiiPKbib,"",@"SHT_CUDA_INFO"
	.sectionflags	@""
	.align	4


	//----- nvinfo : EIATTR_CUDA_API_VERSION
	.align		4
        /*0000*/ 	.byte	0x04, 0x37
        /*0002*/ 	.short	(.L_9031 - .L_9030)
.L_9030:
        /*0004*/ 	.word	0x00000082


	//----- nvinfo : EIATTR_KPARAM_INFO
	.align		4
.L_9031:
        /*0008*/ 	.byte	0x04, 0x17
        /*000a*/ 	.short	(.L_9033 - .L_9032)
.L_9032:
        /*000c*/ 	.word	0x00000000
        /*0010*/ 	.short	0x0007
        /*0012*/ 	.short	0x002c
        /*0014*/ 	.byte	0x00, 0xf0, 0x05, 0x00


	//----- nvinfo : EIATTR_KPARAM_INFO
	.align		4
.L_9033:
        /*0018*/ 	.byte	0x04, 0x17
        /*001a*/ 	.short	(.L_9035 - .L_9034)
.L_9034:
        /*001c*/ 	.word	0x00000000
        /*0020*/ 	.short	0x0006
        /*0022*/ 	.short	0x0028
        /*0024*/ 	.byte	0x00, 0xf0, 0x11, 0x00


	//----- nvinfo : EIATTR_KPARAM_INFO
	.align		4
.L_9035:
        /*0028*/ 	.byte	0x04, 0x17
        /*002a*/ 	.short	(.L_9037 - .L_9036)
.L_9036:
        /*002c*/ 	.word	0x00000000
        /*0030*/ 	.short	0x0005
        /*0032*/ 	.short	0x0020
        /*0034*/ 	.byte	0x00, 0xf0, 0x21, 0x00


	//----- nvinfo : EIATTR_KPARAM_INFO
	.align		4
.L_9037:
        /*0038*/ 	.byte	0x04, 0x17
        /*003a*/ 	.short	(.L_9039 - .L_9038)
.L_9038:
        /*003c*/ 	.word	0x00000000
        /*0040*/ 	.short	0x0004
        /*0042*/ 	.short	0x0018
        /*0044*/ 	.byte	0x00, 0xf0, 0x11, 0x00


	//----- nvinfo : EIATTR_KPARAM_INFO
	.align		4
.L_9039:
        /*0048*/ 	.byte	0x04, 0x17
        /*004a*/ 	.short	(.L_9041 - .L_9040)
.L_9040:
        /*004c*/ 	.word	0x00000000
        /*0050*/ 	.short	0x0003
        /*0052*/ 	.short	0x0014
        /*0054*/ 	.byte	0x00, 0xf0, 0x11, 0x00


	//----- nvinfo : EIATTR_KPARAM_INFO
	.align		4
.L_9041:
        /*0058*/ 	.byte	0x04, 0x17
        /*005a*/ 	.short	(.L_9043 - .L_9042)
.L_9042:
        /*005c*/ 	.word	0x00000000
        /*0060*/ 	.short	0x0002
        /*0062*/ 	.short	0x0010
        /*0064*/ 	.byte	0x00, 0xf0, 0x11, 0x00


	//----- nvinfo : EIATTR_KPARAM_INFO
	.align		4
.L_9043:
        /*0068*/ 	.byte	0x04, 0x17
        /*006a*/ 	.short	(.L_9045 - .L_9044)
.L_9044:
        /*006c*/ 	.word	0x00000000
        /*0070*/ 	.short	0x0001
        /*0072*/ 	.short	0x0008
        /*0074*/ 	.byte	0x00, 0xf0, 0x21, 0x00


	//----- nvinfo : EIATTR_KPARAM_INFO
	.align		4
.L_9045:
        /*0078*/ 	.byte	0x04, 0x17
        /*007a*/ 	.short	(.L_9047 - .L_9046)
.L_9046:
        /*007c*/ 	.word	0x00000000
        /*0080*/ 	.short	0x0000
        /*0082*/ 	.short	0x0000
        /*0084*/ 	.byte	0x00, 0xf0, 0x21, 0x00


	//----- nvinfo : EIATTR_SPARSE_MMA_MASK
	.align		4
.L_9047:
        /*0088*/ 	.byte	0x03, 0x50
        /*008a*/ 	.short	0x0000


	//----- nvinfo : EIATTR_MAXREG_COUNT
	.align		4
        /*008c*/ 	.byte	0x03, 0x1b
        /*008e*/ 	.short	0x00ff


	//----- nvinfo : EIATTR_MERCURY_ISA_VERSION
	.align		4
        /*0090*/ 	.byte	0x03, 0x5f
        /*0092*/ 	.short	0x0101


	//----- nvinfo : EIATTR_COOP_GROUP_MASK_REGIDS
	.align		4
        /*0094*/ 	.byte	0x04, 0x29
        /*0096*/ 	.short	(.L_9049 - .L_9048)


	//   ....[0]....
.L_9048:
        /*0098*/ 	.word	0xffffffff


	//   ....[1]....
        /*009c*/ 	.word	0xffffffff


	//   ....[2]....
        /*00a0*/ 	.word	0xffffffff


	//   ....[3]....
        /*00a4*/ 	.word	0xffffffff


	//   ....[4]....
        /*00a8*/ 	.word	0xffffffff


	//   ....[5]....
        /*00ac*/ 	.word	0xffffffff


	//   ....[6]....
        /*00b0*/ 	.word	0xffffffff


	//   ....[7]....
        /*00b4*/ 	.word	0xffffffff


	//   ....[8]....
        /*00b8*/ 	.word	0xffffffff


	//   ....[9]....
        /*00bc*/ 	.word	0xffffffff


	//----- nvinfo : EIATTR_COOP_GROUP_INSTR_OFFSETS
	.align		4
.L_9049:
        /*00c0*/ 	.byte	0x04, 0x28
        /*00c2*/ 	.short	(.L_9051 - .L_9050)


	//   ....[0]....
.L_9050:
        /*00c4*/ 	.word	0x00000cd0


	//   ....[1]....
        /*00c8*/ 	.word	0x00000d00


	//   ....[2]....
        /*00cc*/ 	.word	0x00000d30


	//   ....[3]....
        /*00d0*/ 	.word	0x00000d60


	//   ....[4]....
        /*00d4*/ 	.word	0x00000d90


	//   ....[5]....
        /*00d8*/ 	.word	0x000015c0


	//   ....[6]....
        /*00dc*/ 	.word	0x000015e0


	//   ....[7]....
        /*00e0*/ 	.word	0x00001600


	//   ....[8]....
        /*00e4*/ 	.word	0x00001620


	//   ....[9]....
        /*00e8*/ 	.word	0x00001640


	//----- nvinfo : EIATTR_EXIT_INSTR_OFFSETS
	.align		4
.L_9051:
        /*00ec*/ 	.byte	0x04, 0x1c
        /*00ee*/ 	.short	(.L_9053 - .L_9052)


	//   ....[0]....
.L_9052:
        /*00f0*/ 	.word	0x00001660


	//   ....[1]....
        /*00f4*/ 	.word	0x00001680


	//   ....[2]....
        /*00f8*/ 	.word	0x00001730


	//   ....[3]....
        /*00fc*/ 	.word	0x00001790


	//   ....[4]....
        /*0100*/ 	.word	0x000017f0


	//   ....[5]....
        /*0104*/ 	.word	0x00001850


	//   ....[6]....
        /*0108*/ 	.word	0x000018b0


	//   ....[7]....
        /*010c*/ 	.word	0x00001910


	//   ....[8]....
        /*0110*/ 	.word	0x00001970


	//   ....[9]....
        /*0114*/ 	.word	0x000019d0


	//   ....[10]....
        /*0118*/ 	.word	0x00001a50


	//   ....[11]....
        /*011c*/ 	.word	0x00001ac0


	//   ....[12]....
        /*0120*/ 	.word	0x00001b30


	//   ....[13]....
        /*0124*/ 	.word	0x00001ba0


	//   ....[14]....
        /*0128*/ 	.word	0x00001c10


	//   ....[15]....
        /*012c*/ 	.word	0x00001c80


	//   ....[16]....
        /*0130*/ 	.word	0x00001cf0


	//   ....[17]....
        /*0134*/ 	.word	0x00001d50


	//   ....[18]....
        /*0138*/ 	.word	0x00001db0


	//   ....[19]....
        /*013c*/ 	.word	0x00001e10


	//   ....[20]....
        /*0140*/ 	.word	0x00001e70


	//   ....[21]....
        /*0144*/ 	.word	0x00001ed0


	//   ....[22]....
        /*0148*/ 	.word	0x00001f30


	//   ....[23]....
        /*014c*/ 	.word	0x00001f90


	//   ....[24]....
        /*0150*/ 	.word	0x00001ff0


	//   ....[25]....
        /*0154*/ 	.word	0x00002050


	//   ....[26]....
        /*0158*/ 	.word	0x000020b0


	//   ....[27]....
        /*015c*/ 	.word	0x00002110


	//   ....[28]....
        /*0160*/ 	.word	0x00002170


	//   ....[29]....
        /*0164*/ 	.word	0x000021d0


	//   ....[30]....
        /*0168*/ 	.word	0x00002230


	//   ....[31]....
        /*016c*/ 	.word	0x00002290


	//   ....[32]....
        /*0170*/ 	.word	0x000022f0


	//   ....[33]....
        /*0174*/ 	.word	0x00002340


	//----- nvinfo : EIATTR_CBANK_PARAM_SIZE
	.align		4
.L_9053:
        /*0178*/ 	.byte	0x03, 0x19
        /*017a*/ 	.short	0x002d


	//----- nvinfo : EIATTR_PARAM_CBANK
	.align		4
        /*017c*/ 	.byte	0x04, 0x0a
        /*017e*/ 	.short	(.L_9055 - .L_9054)
	.align		4
.L_9054:
        /*0180*/ 	.word	index@(.nv.constant0._ZN43_GLOBAL__N__9ae7fba5_10_SoftMax_cu_9f978f6320softmax_warp_forwardIfffLi10ELb0ELb0EEEvPT0_PKT_iiiPKbib)
        /*0184*/ 	.short	0x0210
        /*0186*/ 	.short	0x002d


	//----- nvinfo : EIATTR_SW_WAR
	.align		4
.L_9055:
        /*0188*/ 	.byte	0x04, 0x36
        /*018a*/ 	.short	(.L_9057 - .L_9056)
.L_9056:
        /*018c*/ 	.word	0x00000008
.L_9057:


//--------------------- .nv.info._ZN43_GLOBAL__N__9ae7fba5_10_SoftMax_cu_9f978f6320softmax_warp_forwardIfffLi9ELb0ELb0EEEvPT0_PKT_iiiPKbib --------------------------
	.section	.nv.info._ZN43_GLOBAL__N__9ae7fba5_10_SoftMax_cu_9f978f6320softmax_warp_forwardIfffLi9ELb0ELb0EEEvPT0_PKT_iiiPKbib,"",@"SHT_CUDA_INFO"
	.sectionflags	@""
	.align	4


	//----- nvinfo : EIATTR_CUDA_API_VERSION
	.align		4
        /*0000*/ 	.byte	0x04, 0x37
        /*0002*/ 	.short	(.L_9059 - .L_9058)
.L_9058:
        /*0004*/ 	.word	0x00000082


	//----- nvinfo : EIATTR_KPARAM_INFO
	.align		4
.L_9059:
        /*0008*/ 	.byte	0x04, 0x17
        /*000a*/ 	.short	(.L_9061 - .L_9060)
.L_9060:
        /*000c*/ 	.word	0x00000000
        /*0010*/ 	.short	0x0007
        /*0012*/ 	.short	0x002c
        /*0014*/ 	.byte	0x00, 0xf0, 0x05, 0x00


	//----- nvinfo : EIATTR_KPARAM_INFO
	.align		4
.L_9061:
        /*0018*/ 	.byte	0x04, 0x17
        /*001a*/ 	.short	(.L_9063 - .L_9062)
.L_9062:
        /*001c*/ 	.word	0x00000000
        /*0020*/ 	.short	0x0006
        /*0022*/ 	.short	0x0028
        /*0024*/ 	.byte	0x00, 0xf0, 0x11, 0x00


	//----- nvinfo : EIATTR_KPARAM_INFO
	.align		4
.L_9063:
        /*0028*/ 	.byte	0x04, 0x17
        /*002a*/ 	.short	(.L_9065 - .L_9064)
.L_9064:
        /*002c*/ 	.word	0x00000000
        /*0030*/ 	.short	0x0005
        /*0032*/ 	.short	0x0020
        /*0034*/ 	.byte	0x00, 0xf0, 0x21, 0x00


	//----- nvinfo : EIATTR_KPARAM_INFO
	.align		4
.L_9065:
        /*0038*/ 	.byte	0x04, 0x17
        /*003a*/ 	.short	(.L_9067 - .L_9066)
.L_9066:
        /*003c*/ 	.word	0x00000000
        /*0040*/ 	.short	0x0004
        /*0042*/ 	.short	0x0018
        /*0044*/ 	.byte	0x00, 0xf0, 0x11, 0x00


	//----- nvinfo : EIATTR_KPARAM_INFO
	.align		4
.L_9067:
        /*0048*/ 	.byte	0x04, 0x17
        /*004a*/ 	.short	(.L_9069 - .L_9068)
.L_9068:
        /*004c*/ 	.word	0x00000000
        /*0050*/ 	.short	0x0003
        /*0052*/ 	.short	0x0014
        /*0054*/ 	.byte	0x00, 0xf0, 0x11, 0x00


	//----- nvinfo : EIATTR_KPARAM_INFO
	.align		4
.L_9069:
        /*0058*/ 	.byte	0x04, 0x17
        /*005a*/ 	.short	(.L_9071 - .L_9070)
.L_9070:
        /*005c*/ 	.word	0x00000000
        /*0060*/ 	.short	0x0002
        /*0062*/ 	.short	0x0010
        /*0064*/ 	.byte	0x00, 0xf0, 0x11, 0x00


	//----- nvinfo : EIATTR_KPARAM_INFO
	.align		4
.L_9071:
        /*0068*/ 	.byte	0x04, 0x17
        /*006a*/ 	.short	(.L_9073 - .L_9072)
.L_9072:
        /*006c*/ 	.word	0x00000000
        /*0070*/ 	.short	0x0001
        /*0072*/ 	.short	0x0008
        /*0074*/ 	.byte	0x00, 0xf0, 0x21, 0x00


	//----- nvinfo : EIATTR_KPARAM_INFO
	.align		4
.L_9073:
        /*0078*/ 	.byte	0x04, 0x17
        /*007a*/ 	.short	(.L_9075 - .L_9074)
.L_9074:
        /*007c*/ 	.word	0x00000000
        /*0080*/ 	.short	0x0000
        /*0082*/ 	.short	0x0000
        /*0084*/ 	.byte	0x00, 0xf0, 0x21, 0x00


	//----- nvinfo : EIATTR_SPARSE_MMA_MASK
	.align		4
.L_9075:
        /*0088*/ 	.byte	0x03, 0x50
        /*008a*/ 	.short	0x0000


	//----- nvinfo : EIATTR_MAXREG_COUNT
	.align		4
        /*008c*/ 	.byte	0x03, 0x1b
        /*008e*/ 	.short	0x00ff


	//----- nvinfo : EIATTR_MERCURY_ISA_VERSION
	.align		4
        /*0090*/ 	.byte	0x03, 0x5f
        /*0092*/ 	.short	0x0101


	//----- nvinfo : EIATTR_COOP_GROUP_MASK_REGIDS
	.align		4
        /*0094*/ 	.byte	0x04, 0x29
        /*0096*/ 	.short	(.L_9077 - .L_9076)


	//   ....[0]....
.L_9076:
        /*0098*/ 	.word	0xffffffff


	//   ....[1]....
        /*009c*/ 	.word	0xffffffff


	//   ....[2]....
        /*00a0*/ 	.word	0xffffffff


	//   ....[3]....
        /*00a4*/ 	.word	0xffffffff


	//   ....[4]....
        /*00a8*/ 	.word	0xffffffff


	//   ....[5]....
        /*00ac*/ 	.word	0xffffffff


	//   ....[6]....
        /*00b0*/ 	.word	0xffffffff


	//   ....[7]....
        /*00b4*/ 	.word	0xffffffff


	//   ....[8]....
        /*00b8*/ 	.word	0xffffffff


	//   ....[9]....
        /*00bc*/ 	.word	0xffffffff


	//----- nvinfo : EIATTR_COOP_GROUP_INSTR_OFFSETS
	.align		4
.L_9077:
        /*00c0*/ 	.byte	0x04, 0x28
        /*00c2*/ 	.short	(.L_9079 - .L_9078)


	//   ....[0]....
.L_9078:
        /*00c4*/ 	.word	0x000006c0


	//   ....[1]....
        /*00c8*/ 	.word	0x000006f0


	//   ....[2]....
        /*00cc*/ 	.word	0x00000720


	//   ....[3]....
        /*00d0*/ 	.word	0x00000750


	//   ....[4]....
        /*00d4*/ 	.word	0x00000780


	//   ....[5]....
        /*00d8*/ 	.word	0x00000bc0


	//   ....[6]....
        /*00dc*/ 	.word	0x00000be0


	//   ....[7]....
        /*00e0*/ 	.word	0x00000c00


	//   ....[8]....
        /*00e4*/ 	.word	0x00000c20


	//   ....[9]....
        /*00e8*/ 	.word	0x00000c40


	//----- nvinfo : EIATTR_EXIT_INSTR_OFFSETS
	.align		4
.L_9079:
        /*00ec*/ 	.byte	0x04, 0x1c
        /*00ee*/ 	.short	(.L_9081 - .L_9080)


	//   ....[0]....
.L_9080:
        /*00f0*/ 	.word	0x00000c50


	//   ....[1]....
        /*00f4*/ 	.word	0x00000c80


	//   ....[2]....
        /*00f8*/ 	.word	0x00000d30


	//   ....[3]....
        /*00fc*/ 	.word	0x00000d90


	//   ....[4]....
        /*0100*/ 	.word	0x00000df0


	//   ....[5]....
        /*0104*/ 	.word	0x00000e50


	//   ....[6]....
        /*0108*/ 	.word	0x00000ed0


	//   ....[7]....
        /*010c*/ 	.word	0x00000f40


	//   ....[8]....
        /*0110*/ 	.word	0x00000fb0


	//   ....[9]....
        /*0114*/ 	.word	0x00001010


	//   ....[10]....
        /*0118*/ 	.word	0x00001070


	//   ....[11]....
        /*011c*/ 	.word	0x000010d0


	//   ....[12]....
        /*0120*/ 	.word	0x00001130


	//   ....[13]....
        /*0124*/ 	.word	0x00001190


	//   ....[14]....
        /*0128*/ 	.word	0x000011f0


	//   ....[15]....
        /*012c*/ 	.word	0x00001250


	//   ....[16]....
        /*0130*/ 	.word	0x000012b0


	//   ....[17]....
        /*0134*/ 	.word	0x00001300


	//----- nvinfo : EIATTR_CBANK_PARAM_SIZE
	.align		4
.L_9081:
        /*0138*/ 	.byte	0x03, 0x19
        /*013a*/ 	.short	0x002d


	//----- nvinfo : EIATTR_PARAM_CBANK
	.align		4
        /*013c*/ 	.byte	0x04, 0x0a
        /*013e*/ 	.short	(.L_9083 - .L_9082)
	.align		4
.L_9082:
        /*0140*/ 	.word	index@(.nv.constant0._ZN43_GLOBAL__N__9ae7fba5_10_SoftMax_cu_9f978f6320softmax_warp_forwardIfffLi9ELb0ELb0EEEvPT0_PKT_iiiPKbib)
        /*0144*/ 	.short	0x0210
        /*0146*/ 	.short	0x002d


	//----- nvinfo : EIATTR_SW_WAR
	.align		4
.L_9083:
        /*0148*/ 	.byte	0x04, 0x36
        /*014a*/ 	.short	(.L_9085 - .L_9084)
.L_9084:
        /*014c*/ 	.word	0x00000008
.L_9085:


//--------------------- .nv.info._ZN43_GLOBAL__N__9ae7fba5_10_SoftMax_cu_9f978f6320softmax_warp_forwardIfffLi8ELb0ELb0EEEvPT0_PKT_iiiPKbib --------------------------
	.section	.nv.info._ZN43_GLOBAL__N__9ae7fba5_10_SoftMax_cu_9f978f6320softmax_warp_forwardIfffLi8ELb0ELb0EEEvPT0_PKT_iiiPKbib,"",@"SHT_CUDA_INFO"
	.sectionflags	@""
	.align	4


	//----- nvinfo : EIATTR_CUDA_API_VERSION
	.align		4
        /*0000*/ 	.byte	0x04, 0x37
        /*0002*/ 	.short	(.L_9087 - .L_9086)
.L_9086:
        /*0004*/ 	.word	0x00000082


	//----- nvinfo : EIATTR_KPARAM_INFO
	.align		4
.L_9087:
        /*0008*/ 	.byte	0x04, 0x17
        /*000a*/ 	.short	(.L_9089 - .L_9088)
.L_9088:
        /*000c*/ 	.word	0x00000000
        /*0010*/ 	.short	0x0007
        /*0012*/ 	.short	0x002c
        /*0014*/ 	.byte	0x00, 0xf0, 0x05, 0x00


	//----- nvinfo : EIATTR_KPARAM_INFO
	.align		4
.L_9089:
        /*0018*/ 	.byte	0x04, 0x17
        /*001a*/ 	.short	(.L_9091 - .L_9090)
.L_9090:
        /*001c*/ 	.word	0x00000000
        /*0020*/ 	.short	0x0006
        /*0022*/ 	.short	0x0028
        /*0024*/ 	.byte	0x00, 0xf0, 0x11, 0x00


	//----- nvinfo : EIATTR_KPARAM_INFO
	.align		4
.L_9091:
        /*0028*/ 	.byte	0x04, 0x17
        /*002a*/ 	.short	(.L_9093 - .L_9092)
.L_9092:
        /*002c*/ 	.word	0x00000000
        /*0030*/ 	.short	0x0005
        /*0032*/ 	.short	0x0020
        /*0034*/ 	.byte	0x00, 0xf0, 0x21, 0x00


	//----- nvinfo : EIATTR_KPARAM_INFO
	.align		4
.L_9093:
        /*0038*/ 	.byte	0x04, 0x17
        /*003a*/ 	.short	(.L_9095 - .L_9094)
.L_9094:
        /*003c*/ 	.word	0x00000000
        /*0040*/ 	.short	0x0004
        /*0042*/ 	.short	0x0018
        /*0044*/ 	.byte	0x00, 0xf0, 0x11, 0x00


	//----- nvinfo : EIATTR_KPARAM_INFO
	.align		4
.L_9095:
        /*0048*/ 	.byte	0x04, 0x17
        /*004a*/ 	.short	(.L_9097 - .L_9096)
.L_9096:
        /*004c*/ 	.word	0x00000000
        /*0050*/ 	.short	0x0003
        /*0052*/ 	.short	0x0014
        /*0054*/ 	.byte	0x00, 0xf0, 0x11, 0x00


	//----- nvinfo : EIATTR_KPARAM_INFO
	.align		4
.L_9097:
        /*0058*/ 	.byte	0x04, 0x17
        /*005a*/ 	.short	(.L_9099 - .L_9098)
.L_9098:
        /*005c*/ 	.word	0x00000000
        /*0060*/ 	.short	0x0002
        /*0062*/ 	.short	0x0010
        /*0064*/ 	.byte	0x00, 0xf0, 0x11, 0x00


	//----- nvinfo : EIATTR_KPARAM_INFO
	.align		4
.L_9099:
        /*0068*/ 	.byte	0x04, 0x17
        /*006a*/ 	.short	(.L_9101 - .L_9100)
.L_9100:
        /*006c*/ 	.word	0x00000000
        /*0070*/ 	.short	0x0001
        /*0072*/ 	.short	0x0008
        /*0074*/ 	.byte	0x00, 0xf0, 0x21, 0x00


	//----- nvinfo : EIATTR_KPARAM_INFO
	.align		4
.L_9101:
        /*0078*/ 	.byte	0x04, 0x17
        /*007a*/ 	.short	(.L_9103 - .L_9102)
.L_9102:
        /*007c*/ 	.word	0x00000000
        /*0080*/ 	.short	0x0000
        /*0082*/ 	.short	0x0000
        /*0084*/ 	.byte	0x00, 0xf0, 0x21, 0x00


	//----- nvinfo : EIATTR_SPARSE_MMA_MASK
	.align		4
.L_9103:
        /*0088*/ 	.byte	0x03, 0x50
        /*008a*/ 	.short	0x0000


	//----- nvinfo : EIATTR_MAXREG_COUNT
	.align		4
        /*008c*/ 	.byte	0x03, 0x1b
        /*008e*/ 	.short	0x00ff


	//----- nvinfo : EIATTR_MERCURY_ISA_VERSION
	.align		4
        /*0090*/ 	.byte	0x03, 0x5f
        /*0092*/ 	.short	0x0101


	//----- nvinfo : EIATTR_COOP_GROUP_MASK_REGIDS
	.align		4
        /*0094*/ 	.byte	0x04, 0x29
        /*0096*/ 	.short	(.L_9105 - .L_9104)


	//   ....[0]....
.L_9104:
        /*0098*/ 	.word	0xffffffff


	//   ....[1]....
        /*009c*/ 	.word	0xffffffff


	//   ....[2]....
        /*00a0*/ 	.word	0xffffffff


	//   ....[3]....
        /*00a4*/ 	.word	0xffffffff


	//   ....[4]....
        /*00a8*/ 	.word	0xffffffff


	//   ....[5]....
        /*00ac*/ 	.word	0xffffffff


	//   ....[6]....
        /*00b0*/ 	.word	0xffffffff


	//   ....[7]....
        /*00b4*/ 	.word	0xffffffff


	//   ....[8]....
        /*00b8*/ 	.word	0xffffffff


	//   ....[9]....
        /*00bc*/ 	.word	0xffffffff


	//----- nvinfo : EIATTR_COOP_GROUP_INSTR_OFFSETS
	.align		4
.L_9105:
        /*00c0*/ 	.byte	0x04, 0x28
        /*00c2*/ 	.short	(.L_9107 - .L_9106)


	//   ....[0]....
.L_9106:
        /*00c4*/ 	.word	0x000003c0


	//   ....[1]....
        /*00c8*/ 	.word	0x000003f0


	//   ....[2]....
        /*00cc*/ 	.word	0x00000420


	//   ....[3]....
        /*00d0*/ 	.word	0x00000450


	//   ....[4]....
        /*00d4*/ 	.word	0x00000480


	//   ....[5]....
        /*00d8*/ 	.word	0x000006c0


	//   ....[6]....
        /*00dc*/ 	.word	0x000006e0


	//   ....[7]....
        /*00e0*/ 	.word	0x00000700


	//   ....[8]....
        /*00e4*/ 	.word	0x00000720


	//   ....[9]....
        /*00e8*/ 	.word	0x00000740


	//----- nvinfo : EIATTR_EXIT_INSTR_OFFSETS
	.align		4
.L_9107:
        /*00ec*/ 	.byte	0x04, 0x1c
        /*00ee*/ 	.short	(.L_9109 - .L_9108)


	//   ....[0]....
.L_9108:
        /*00f0*/ 	.word	0x00000750


	//   ....[1]....
        /*00f4*/ 	.word	0x00000780


	//   ....[2]....
        /*00f8*/ 	.word	0x00000830


	//   ....[3]....
        /*00fc*/ 	.word	0x00000890


	//   ....[4]....
        /*0100*/ 	.word	0x000008f0


	//   ....[5]....
        /*0104*/ 	.word	0x00000950


	//   ....[6]....
        /*0108*/ 	.word	0x000009b0


	//   ....[7]....
        /*010c*/ 	.word	0x00000a10


	//   ....[8]....
        /*0110*/ 	.word	0x00000a70


	//   ....[9]....
        /*0114*/ 	.word	0x00000ac0


	//----- nvinfo : EIATTR_CBANK_PARAM_SIZE
	.align		4
.L_9109:
        /*0118*/ 	.byte	0x03, 0x19
        /*011a*/ 	.short	0x002d


	//----- nvinfo : EIATTR_PARAM_CBANK
	.align		4
        /*011c*/ 	.byte	0x04, 0x0a
        /*011e*/ 	.short	(.L_9111 - .L_9110)
	.align		4
.L_9110:
        /*0120*/ 	.word	index@(.nv.constant0._ZN43_GLOBAL__N__9ae7fba5_10_SoftMax_cu_9f978f6320softmax_warp_forwardIfffLi8ELb0ELb0EEEvPT0_PKT_iiiPKbib)
        /*0124*/ 	.short	0x0210
        /*0126*/ 	.short	0x002d


	//----- nvinfo : EIATTR_SW_WAR
	.align		4
.L_9111:
        /*0128*/ 	.byte	0x04, 0x36
        /*012a*/ 	.short	(.L_9113 - .L_9112)
.L_9112:
        /*012c*/ 	.word	0x00000008
.L_9113:


//--------------------- .nv.info._ZN43_GLOBAL__N__9ae7fba5_10_SoftMax_cu_9f978f6320softmax_warp_forwardIfffLi7ELb0ELb0EEEvPT0_PKT_iiiPKbib --------------------------
	.section	.nv.info._ZN43_GLOBAL__N__9ae7fba5_10_SoftMax_cu_9f978f6320softmax_warp_forwardIfffLi7ELb0ELb0EEEvPT0_PKT_iiiPKbib,"",@"SHT_CUDA_INFO"
	.sectionflags	@""
	.align	4


	//----- nvinfo : EIATTR_CUDA_API_VERSION
	.align		4
        /*0000*/ 	.byte	0x04, 0x37
        /*0002*/ 	.short	(.L_9115 - .L_9114)
.L_9114:
        /*0004*/ 	.word	0x00000082


	//----- nvinfo : EIATTR_KPARAM_INFO
	.align		4
.L_9115:
        /*0008*/ 	.byte	0x04, 0x17
        /*000a*/ 	.short	(.L_9117 - .L_9116)
.L_9116:
        /*000c*/ 	.word	0x00000000
        /*0010*/ 	.short	0x0007
        /*0012*/ 	.short	0x002c
        /*0014*/ 	.byte	0x00, 0xf0, 0x05, 0x00


	//----- nvinfo : EIATTR_KPARAM_INFO
	.align		4
.L_9117:
        /*0018*/ 	.byte	0x04, 0x17
        /*001a*/ 	.short	(.L_9119 - .L_9118)
.L_9118:
        /*001c*/ 	.word	0x00000000
        /*0020*/ 	.short	0x0006
        /*0022*/ 	.short	0x0028
        /*0024*/ 	.byte	0x00, 0xf0, 0x11, 0x00


	//----- nvinfo : EIATTR_KPARAM_INFO
	.align		4
.L_9119:
        /*0028*/ 	.byte	0x04, 0x17
        /*002a*/ 	.short	(.L_9121 - .L_9120)
.L_9120:
        /*002c*/ 	.word	0x00000000
        /*0030*/ 	.short	0x0005
        /*0032*/ 	.short	0x0020
        /*0034*/ 	.byte	0x00, 0xf0, 0x21, 0x00


	//----- nvinfo : EIATTR_KPARAM_INFO
	.align		4
.L_9121:
        /*0038*/ 	.byte	0x04, 0x17
        /*003a*/ 	.short	(.L_9123 - .L_9122)
.L_9122:
        /*003c*/ 	.word	0x00000000
        /*0040*/ 	.short	0x0004
        /*0042*/ 	.short	0x0018
        /*0044*/ 	.byte	0x00, 0xf0, 0x11, 0x00


	//----- nvinfo : EIATTR_KPARAM_INFO
	.align		4
.L_9123:
        /*0048*/ 	.byte	0x04, 0x17
        /*004a*/ 	.short	(.L_9125 - .L_9124)
.L_9124:
        /*004c*/ 	.word	0x00000000
        /*0050*/ 	.short	0x0003
        /*0052*/ 	.short	0x0014
        /*0054*/ 	.byte	0x00, 0xf0, 0x11, 0x00


	//----- nvinfo : EIATTR_KPARAM_INFO
	.align		4
.L_9125:
        /*0058*/ 	.byte	0x04, 0x17
        /*005a*/ 	.short	(.L_9127 - .L_9126)
.L_9126:
        /*005c*/ 	.word	0x00000000
        /*0060*/ 	.short	0x0002
        /*0062*/ 	.short	0x0010
        /*0064*/ 	.byte	0x00, 0xf0, 0x11, 0x00


	//----- nvinfo : EIATTR_KPARAM_INFO
	.align		4
.L_9127:
        /*0068*/ 	.byte	0x04, 0x17
        /*006a*/ 	.short	(.L_9129 - .L_9128)
.L_9128:
        /*006c*/ 	.word	0x00000000
        /*0070*/ 	.short	0x0001
        /*0072*/ 	.short	0x0008
        /*0074*/ 	.byte	0x00, 0xf0, 0x21, 0x00


	//----- nvinfo : EIATTR_KPARAM_INFO
	.align		4
.L_9129:
        /*0078*/ 	.byte	0x04, 0x17
        /*007a*/ 	.short	(.L_9131 - .L_9130)
.L_9130:
        /*007c*/ 	.word	0x00000000
        /*0080*/ 	.short	0x0000
        /*0082*/ 	.short	0x0000
        /*0084*/ 	.byte	0x00, 0xf0, 0x21, 0x00


	//----- nvinfo : EIATTR_SPARSE_MMA_MASK
	.align		4
.L_9131:
        /*0088*/ 	.byte	0x03, 0x50
        /*008a*/ 	.short	0x0000


	//----- nvinfo : EIATTR_MAXREG_COUNT
	.align		4
        /*008c*/ 	.byte	0x03, 0x1b
        /*008e*/ 	.short	0x00ff


	//----- nvinfo : EIATTR_MERCURY_ISA_VERSION
	.align		4
        /*0090*/ 	.byte	0x03, 0x5f
        /*0092*/ 	.short	0x0101


	//----- nvinfo : EIATTR_COOP_GROUP_MASK_REGIDS
	.align		4
        /*0094*/ 	.byte	0x04, 0x29
        /*0096*/ 	.short	(.L_9133 - .L_9132)


	//   ....[0]....
.L_9132:
        /*0098*/ 	.word	0xffffffff


	//   ....[1]....
        /*009c*/ 	.word	0xffffffff


	//   ....[2]....
        /*00a0*/ 	.word	0xffffffff


	//   ....[3]....
        /*00a4*/ 	.word	0xffffffff


	//   ....[4]....
        /*00a8*/ 	.word	0xffffffff


	//   ....[5]....
        /*00ac*/ 	.word	0xffffffff


	//   ....[6]....
        /*00b0*/ 	.word	0xffffffff


	//   ....[7]....
        /*00b4*/ 	.word	0xffffffff


	//   ....[8]....
        /*00b8*/ 	.word	0xffffffff


	//   ....[9]....
        /*00bc*/ 	.word	0xffffffff


	//   ....[10]....
        /*00c0*/ 	.word	0xffffffff


	//   ....[11]....
        /*00c4*/ 	.word	0xffffffff


	//   ....[12]....
        /*00c8*/ 	.word	0xffffffff


	//   ....[13]....
        /*00cc*/ 	.word	0xffffffff


	//   ....[14]....
        /*00d0*/ 	.word	0xffffffff


	//   ....[15]....
        /*00d4*/ 	.word	0xffffffff


	//   ....[16]....
        /*00d8*/ 	.word	0xffffffff


	//   ....[17]....
        /*00dc*/ 	.word	0xffffffff


	//   ....[18]....
        /*00e0*/ 	.word	0xffffffff


	//   ....[19]....
        /*00e4*/ 	.word	0xffffffff


	//----- nvinfo : EIATTR_COOP_GROUP_INSTR_OFFSETS
	.align		4
.L_9133:
        /*00e8*/ 	.byte	0x04, 0x28
        /*00ea*/ 	.short	(.L_9135 - .L_9134)


	//   ....[0]....
.L_9134:
        /*00ec*/ 	.word	0x000003f0


	//   ....[1]....
        /*00f0*/ 	.word	0x00000410


	//   ....[2]....
        /*00f4*/ 	.word	0x00000450


	//   ....[3]....
        /*00f8*/ 	.word	0x00000470


	//   ....[4]....
        /*00fc*/ 	.word	0x000004b0


	//   ....[5]....
        /*0100*/ 	.word	0x000004d0


	//   ....[6]....
        /*0104*/ 	.word	0x00000510


	//   ....[7]....
        /*0108*/ 	.word	0x00000530


	//   ....[8]....
        /*010c*/ 	.word	0x00000570


	//   ....[9]....
        /*0110*/ 	.word	0x00000590


	//   ....[10]....
        /*0114*/ 	.word	0x000007e0


	//   ....[11]....
        /*0118*/ 	.word	0x000007f0


	//   ....[12]....
        /*011c*/ 	.word	0x00000820


	//   ....[13]....
        /*0120*/ 	.word	0x00000830


	//   ....[14]....
        /*0124*/ 	.word	0x00000860


	//   ....[15]....
        /*0128*/ 	.word	0x00000870


	//   ....[16]....
        /*012c*/ 	.word	0x000008a0


	//   ....[17]....
        /*0130*/ 	.word	0x000008b0


	//   ....[18]....
        /*0134*/ 	.word	0x000008f0


	//   ....[19]....
        /*0138*/ 	.word	0x00000900


	//----- nvinfo : EIATTR_EXIT_INSTR_OFFSETS
	.align		4
.L_9135:
        /*013c*/ 	.byte	0x04, 0x1c
        /*013e*/ 	.short	(.L_9137 - .L_9136)


	//   ....[0]....
.L_9136:
        /*0140*/ 	.word	0x00000910


	//   ....[1]....
        /*0144*/ 	.word	0x00000b60


	//   ....[2]....
        /*0148*/ 	.word	0x00000b70


	//   ....[3]....
        /*014c*/ 	.word	0x00000c10


	//   ....[4]....
        /*0150*/ 	.word	0x00000c70


	//   ....[5]....
        /*0154*/ 	.word	0x00000cd0


	//   ....[6]....
        /*0158*/ 	.word	0x00000d20


	//----- nvinfo : EIATTR_CRS_STACK_SIZE
	.align		4
.L_9137:
        /*015c*/ 	.byte	0x04, 0x1e
        /*015e*/ 	.short	(.L_9139 - .L_9138)
.L_9138:
        /*0160*/ 	.word	0x00000000


	//----- nvinfo : EIATTR_CBANK_PARAM_SIZE
	.align		4
.L_9139:
        /*0164*/ 	.byte	0x03, 0x19
        /*0166*/ 	.short	0x002d


	//----- nvinfo : EIATTR_PARAM_CBANK
	.align		4
        /*0168*/ 	.byte	0x04, 0x0a
        /*016a*/ 	.short	(.L_9141 - .L_9140)
	.align		4
.L_9140:
        /*016c*/ 	.word	index@(.nv.constant0._ZN43_GLOBAL__N__9ae7fba5_10_SoftMax_cu_9f978f6320softmax_warp_forwardIfffLi7ELb0ELb0EEEvPT0_PKT_iiiPKbib)
        /*0170*/ 	.short	0x0210
        /*0172*/ 	.short	0x002d


	//----- nvinfo : EIATTR_SW_WAR
	.align		4
.L_9141:
        /*0174*/ 	.byte	0x04, 0x36
        /*0176*/ 	.short	(.L_9143 - .L_9142)
.L_9142:
        /*0178*/ 	.word	0x00000008
.L_9143:


//--------------------- .nv.info._ZN43_GLOBAL__N__9ae7fba5_10_SoftMax_cu_9f978f6320softmax_warp_forwardIfffLi6ELb0ELb0EEEvPT0_PKT_iiiPKbib --------------------------
	.section	.nv.info._ZN43_GLOBAL__N__9ae7fba5_10_SoftMax_cu_9f978f6320softmax_warp_forwardIfffLi6ELb0ELb0EEEvPT0_PKT_iiiPKbib,"",@"SHT_CUDA_INFO"
	.sectionflags	@""
	.align	4


	//----- nvinfo : EIATTR_CUDA_API_VERSION
	.align		4
        /*0000*/ 	.byte	0x04, 0x37
        /*0002*/ 	.short	(.L_9145 - .L_9144)
.L_9144:
        /*0004*/ 	.word	0x00000082


	//----- nvinfo : EIATTR_KPARAM_INFO
	.align		4
.L_9145:
        /*0008*/ 	.byte	0x04, 0x17
        /*000a*/ 	.short	(.L_9147 - .L_9146)
.L_9146:
        /*000c*/ 	.word	0x00000000
        /*0010*/ 	.short	0x0007
        /*0012*/ 	.short	0x002c
        /*0014*/ 	.byte	0x00, 0xf0, 0x05, 0x00


	//----- nvinfo : EIATTR_KPARAM_INFO
	.align		4
.L_9147:
        /*0018*/ 	.byte	0x04, 0x17
        /*001a*/ 	.short	(.L_9149 - .L_9148)
.L_9148:
        /*001c*/ 	.word	0x00000000
        /*0020*/ 	.short	0x0006
        /*0022*/ 	.short	0x0028
        /*0024*/ 	.byte	0x00, 0xf0, 0x11, 0x00


	//----- nvinfo : EIATTR_KPARAM_INFO
	.align		4
.L_9149:
        /*0028*/ 	.byte	0x04, 0x17
        /*002a*/ 	.short	(.L_9151 - .L_9150)
.L_9150:
        /*002c*/ 	.word	0x00000000
        /*0030*/ 	.short	0x0005
        /*0032*/ 	.short	0x0020
        /*0034*/ 	.byte	0x00, 0xf0, 0x21, 0x00


	//----- nvinfo : EIATTR_KPARAM_INFO
	.align		4
.L_9151:
        /*0038*/ 	.byte	0x04, 0x17
        /*003a*/ 	.short	(.L_9153 - .L_9152)
.L_9152:
        /*003c*/ 	.word	0x00000000
        /*0040*/ 	.short	0x0004
        /*0042*/ 	.short	0x0018
        /*0044*/ 	.byte	0x00, 0xf0, 0x11, 0x00


	//----- nvinfo : EIATTR_KPARAM_INFO
	.align		4
.L_9153:
        /*0048*/ 	.byte	0x04, 0x17
        /*004a*/ 	.short	(.L_9155 - .L_9154)
.L_9154:
        /*004c*/ 	.word	0x00000000
        /*0050*/ 	.short	0x0003
        /*0052*/ 	.short	0x0014
        /*0054*/ 	.byte	0x00, 0xf0, 0x11, 0x00


	//----- nvinfo : EIATTR_KPARAM_INFO
	.align		4
.L_9155:
        /*0058*/ 	.byte	0x04, 0x17
        /*005a*/ 	.short	(.L_9157 - .L_9156)
.L_9156:
        /*005c*/ 	.word	0x00000000
        /*0060*/ 	.short	0x0002
        /*0062*/ 	.short	0x0010
        /*0064*/ 	.byte	0x00, 0xf0, 0x11, 0x00


	//----- nvinfo : EIATTR_KPARAM_INFO
	.align		4
.L_9157:
        /*0068*/ 	.byte	0x04, 0x17
        /*006a*/ 	.short	(.L_9159 - .L_9158)
.L_9158:
        /*006c*/ 	.word	0x00000000
        /*0070*/ 	.short	0x0001
        /*0072*/ 	.short	0x0008
        /*0074*/ 	.byte	0x00, 0xf0, 0x21, 0x00


	//----- nvinfo : EIATTR_KPARAM_INFO
	.align		4
.L_9159:
        /*0078*/ 	.byte	0x04, 0x17
        /*007a*/ 	.short	(.L_9161 - .L_9160)
.L_9160:
        /*007c*/ 	.word	0x00000000
        /*0080*/ 	.short	0x0000
        /*0082*/ 	.short	0x0000
        /*0084*/ 	.byte	0x00, 0xf0, 0x21, 0x00


	//----- nvinfo : EIATTR_SPARSE_MMA_MASK
	.align		4
.L_9161:
        /*0088*/ 	.byte	0x03, 0x50
        /*008a*/ 	.short	0x0000


	//----- nvinfo : EIATTR_MAXREG_COUNT
	.align		4
        /*008c*/ 	.byte	0x03, 0x1b
        /*008e*/ 	.short	0x00ff


	//----- nvinfo : EIATTR_MERCURY_ISA_VERSION
	.align		4
        /*0090*/ 	.byte	0x03, 0x5f
        /*0092*/ 	.short	0x0101


	//----- nvinfo : EIATTR_COOP_GROUP_MASK_REGIDS
	.align		4
        /*0094*/ 	.byte	0x04, 0x29
        /*0096*/ 	.short	(.L_9163 - .L_9162)


	//   ....[0]....
.L_9162:
        /*0098*/ 	.word	0xffffffff


	//   ....[1]....
        /*009c*/ 	.word	0xffffffff


	//   ....[2]....
        /*00a0*/ 	.word	0xffffffff


	//   ....[3]....
        /*00a4*/ 	.word	0xffffffff


	//   ....[4]....
        /*00a8*/ 	.word	0xffffffff


	//   ....[5]....
        /*00ac*/ 	.word	0xffffffff


	//   ....[6]....
        /*00b0*/ 	.word	0xffffffff


	//   ....[7]....
        /*00b4*/ 	.word	0xffffffff


	//   ....[8]....
        /*00b8*/ 	.word	0xffffffff


	//   ....[9]....
        /*00bc*/ 	.word	0xffffffff


	//   ....[10]....
        /*00c0*/ 	.word	0xffffffff


	//   ....[11]....
        /*00c4*/ 	.word	0xffffffff


	//   ....[12]....
        /*00c8*/ 	.word	0xffffffff


	//   ....[13]....
        /*00cc*/ 	.word	0xffffffff


	//   ....[14]....
        /*00d0*/ 	.word	0xffffffff


	//   ....[15]....
        /*00d4*/ 	.word	0xffffffff


	//   ....[16]....
        /*00d8*/ 	.word	0xffffffff


	//   ....[17]....
        /*00dc*/ 	.word	0xffffffff


	//   ....[18]....
        /*00e0*/ 	.word	0xffffffff


	//   ....[19]....
        /*00e4*/ 	.word	0xffffffff


	//----- nvinfo : EIATTR_COOP_GROUP_INSTR_OFFSETS
	.align		4
.L_9163:
        /*00e8*/ 	.byte	0x04, 0x28
        /*00ea*/ 	.short	(.L_9165 - .L_9164)


	//   ....[0]....
.L_9164:
        /*00ec*/ 	.word	0x00000290


	//   ....[1]....
        /*00f0*/ 	.word	0x000002b0


	//   ....[2]....
        /*00f4*/ 	.word	0x000002f0


	//   ....[3]....
        /*00f8*/ 	.word	0x00000310


	//   ....[4]....
        /*00fc*/ 	.word	0x00000350


	//   ....[5]....
        /*0100*/ 	.word	0x00000370


	//   ....[6]....
        /*0104*/ 	.word	0x000003b0


	//   ....[7]....
        /*0108*/ 	.word	0x000003d0


	//   ....[8]....
        /*010c*/ 	.word	0x00000410


	//   ....[9]....
        /*0110*/ 	.word	0x00000430


	//   ....[10]....
        /*0114*/ 	.word	0x00000580


	//   ....[11]....
        /*0118*/ 	.word	0x00000590


	//   ....[12]....
        /*011c*/ 	.word	0x000005c0


	//   ....[13]....
        /*0120*/ 	.word	0x000005d0


	//   ....[14]....
        /*0124*/ 	.word	0x00000600


	//   ....[15]....
        /*0128*/ 	.word	0x00000610


	//   ....[16]....
        /*012c*/ 	.word	0x00000640


	//   ....[17]....
        /*0130*/ 	.word	0x00000650


	//   ....[18]....
        /*0134*/ 	.word	0x00000690


	//   ....[19]....
        /*0138*/ 	.word	0x000006a0


	//----- nvinfo : EIATTR_EXIT_INSTR_OFFSETS
	.align		4
.L_9165:
        /*013c*/ 	.byte	0x04, 0x1c
        /*013e*/ 	.short	(.L_9167 - .L_9166)


	//   ....[0]....
.L_9166:
        /*0140*/ 	.word	0x000006b0


	//   ....[1]....
        /*0144*/ 	.word	0x00000840


	//   ....[2]....
        /*0148*/ 	.word	0x00000850


	//   ....[3]....
        /*014c*/ 	.word	0x000008f0


	//   ....[4]....
        /*0150*/ 	.word	0x00000940


	//----- nvinfo : EIATTR_CRS_STACK_SIZE
	.align		4
.L_9167:
        /*0154*/ 	.byte	0x04, 0x1e
        /*0156*/ 	.short	(.L_9169 - .L_9168)
.L_9168:
        /*0158*/ 	.word	0x00000000


	//----- nvinfo : EIATTR_CBANK_PARAM_SIZE
	.align		4
.L_9169:
        /*015c*/ 	.byte	0x03, 0x19
        /*015e*/ 	.short	0x002d


	//----- nvinfo : EIATTR_PARAM_CBANK
	.align		4
        /*0160*/ 	.byte	0x04, 0x0a
        /*0162*/ 	.short	(.L_9171 - .L_9170)
	.align		4
.L_9170:
        /*0164*/ 	.word	index@(.nv.constant0._ZN43_GLOBAL__N__9ae7fba5_10_SoftMax_cu_9f978f6320softmax_warp_forwardIfffLi6ELb0ELb0EEEvPT0_PKT_iiiPKbib)
        /*0168*/ 	.short	0x0210
        /*016a*/ 	.short	0x002d


	//----- nvinfo : EIATTR_SW_WAR
	.align		4
.L_9171:
        /*016c*/ 	.byte	0x04, 0x36
        /*016e*/ 	.short	(.L_9173 - .L_9172)
.L_9172:
        /*0170*/ 	.word	0x00000008
.L_9173:


//--------------------- .nv.info._ZN43_GLOBAL__N__9ae7fba5_10_SoftMax_cu_9f978f6320softmax_warp_forwardIfffLi5ELb0ELb0EEEvPT0_PKT_iiiPKbib --------------------------
	.section	.nv.info._ZN43_GLOBAL__N__9ae7fba5_10_SoftMax_cu_9f978f6320softmax_warp_forwardIfffLi5ELb0ELb0EEEvPT0_PKT_iiiPKbib,"",@"SHT_CUDA_INFO"
	.sectionflags	@""
	.align	4


	//----- nvinfo : EIATTR_CUDA_API_VERSION
	.align		4
        /*0000*/ 	.byte	0x04, 0x37
        /*0002*/ 	.short	(.L_9175 - .L_9174)
.L_9174:
        /*0004*/ 	.word	0x00000082


	//----- nvinfo : EIATTR_KPARAM_INFO
	.align		4
.L_9175:
        /*0008*/ 	.byte	0x04, 0x17
        /*000a*/ 	.short	(.L_9177 - .L_9176)
.L_9176:
        /*000c*/ 	.word	0x00000000
        /*0010*/ 	.short	0x0007
        /*0012*/ 	.short	0x002c
        /*0014*/ 	.byte	0x00, 0xf0, 0x05, 0x00


	//----- nvinfo : EIATTR_KPARAM_INFO
	.align		4
.L_9177:
        /*0018*/ 	.byte	0x04, 0x17
        /*001a*/ 	.short	(.L_9179 - .L_9178)
.L_9178:
        /*001c*/ 	.word	0x00000000
        /*0020*/ 	.short	0x0006
        /*0022*/ 	.short	0x0028
        /*0024*/ 	.byte	0x00, 0xf0, 0x11, 0x00


	//----- nvinfo : EIATTR_KPARAM_INFO
	.align		4
.L_9179:
        /*0028*/ 	.byte	0x04, 0x17
        /*002a*/ 	.short	(.L_9181 - .L_9180)
.L_9180:
        /*002c*/ 	.word	0x00000000
        /*0030*/ 	.short	0x0005
        /*0032*/ 	.short	0x0020
        /*0034*/ 	.byte	0x00, 0xf0, 0x21, 0x00


	//----- nvinfo : EIATTR_KPARAM_INFO
	.align		4
.L_9181:
        /*0038*/ 	.byte	0x04, 0x17
        /*003a*/ 	.short	(.L_9183 - .L_9182)
.L_9182:
        /*003c*/ 	.word	0x00000000
        /*0040*/ 	.short	0x0004
        /*0042*/ 	.short	0x0018
        /*0044*/ 	.byte	0x00, 0xf0, 0x11, 0x00


	//----- nvinfo : EIATTR_KPARAM_INFO
	.align		4
.L_9183:
        /*0048*/ 	.byte	0x04, 0x17
        /*004a*/ 	.short	(.L_9185 - .L_9184)
.L_9184:
        /*004c*/ 	.word	0x00000000
        /*0050*/ 	.short	0x0003
        /*0052*/ 	.short	0x0014
        /*0054*/ 	.byte	0x00, 0xf0, 0x11, 0x00


	//----- nvinfo : EIATTR_KPARAM_INFO
	.align		4
.L_9185:
        /*0058*/ 	.byte	0x04, 0x17
        /*005a*/ 	.short	(.L_9187 - .L_9186)
.L_9186:
        /*005c*/ 	.word	0x00000000
        /*0060*/ 	.short	0x0002
        /*0062*/ 	.short	0x0010
        /*0064*/ 	.byte	0x00, 0xf0, 0x11, 0x00


	//----- nvinfo : EIATTR_KPARAM_INFO
	.align		4
.L_9187:
        /*0068*/ 	.byte	0x04, 0x17
        /*006a*/ 	.short	(.L_9189 - .L_9188)
.L_9188:
        /*006c*/ 	.word	0x00000000
        /*0070*/ 	.short	0x0001
        /*0072*/ 	.short	0x0008
        /*0074*/ 	.byte	0x00, 0xf0, 0x21, 0x00


	//----- nvinfo : EIATTR_KPARAM_INFO
	.align		4
.L_9189:
        /*0078*/ 	.byte	0x04, 0x17
        /*007a*/ 	.short	(.L_9191 - .L_9190)
.L_9190:
        /*007c*/ 	.word	0x00000000
        /*0080*/ 	.short	0x0000
        /*0082*/ 	.short	0x0000
        /*0084*/ 	.byte	0x00, 0xf0, 0x21, 0x00


	//----- nvinfo : EIATTR_SPARSE_MMA_MASK
	.align		4
.L_9191:
        /*0088*/ 	.byte	0x03, 0x50
        /*008a*/ 	.short	0x0000


	//----- nvinfo : EIATTR_MAXREG_COUNT
	.align		4
        /*008c*/ 	.byte	0x03, 0x1b
        /*008e*/ 	.short	0x00ff


	//----- nvinfo : EIATTR_MERCURY_ISA_VERSION
	.align		4
        /*0090*/ 	.byte	0x03, 0x5f
        /*0092*/ 	.short	0x0101


	//----- nvinfo : EIATTR_COOP_GROUP_MASK_REGIDS
	.align		4
        /*0094*/ 	.byte	0x04, 0x29
        /*0096*/ 	.short	(.L_9193 - .L_9192)


	//   ....[0]....
.L_9192:
        /*0098*/ 	.word	0xffffffff


	//   ....[1]....
        /*009c*/ 	.word	0xffffffff


	//   ....[2]....
        /*00a0*/ 	.word	0xffffffff


	//   ....[3]....
        /*00a4*/ 	.word	0xffffffff


	//   ....[4]....
        /*00a8*/ 	.word	0xffffffff


	//   ....[5]....
        /*00ac*/ 	.word	0xffffffff


	//   ....[6]....
        /*00b0*/ 	.word	0xffffffff


	//   ....[7]....
        /*00b4*/ 	.word	0xffffffff


	//   ....[8]....
        /*00b8*/ 	.word	0xffffffff


	//   ....[9]....
        /*00bc*/ 	.word	0xffffffff


	//   ....[10]....
        /*00c0*/ 	.word	0xffffffff


	//   ....[11]....
        /*00c4*/ 	.word	0xffffffff


	//   ....[12]....
        /*00c8*/ 	.word	0xffffffff


	//   ....[13]....
        /*00cc*/ 	.word	0xffffffff


	//   ....[14]....
        /*00d0*/ 	.word	0xffffffff


	//   ....[15]....
        /*00d4*/ 	.word	0xffffffff


	//   ....[16]....
        /*00d8*/ 	.word	0xffffffff


	//   ....[17]....
        /*00dc*/ 	.word	0xffffffff


	//   ....[18]....
        /*00e0*/ 	.word	0xffffffff


	//   ....[19]....
        /*00e4*/ 	.word	0xffffffff


	//----- nvinfo : EIATTR_COOP_GROUP_INSTR_OFFSETS
	.align		4
.L_9193:
        /*00e8*/ 	.byte	0x04, 0x28
        /*00ea*/ 	.short	(.L_9195 - .L_9194)


	//   ....[0]....
.L_9194:
        /*00ec*/ 	.word	0x00000200


	//   ....[1]....
        /*00f0*/ 	.word	0x00000210


	//   ....[2]....
        /*00f4*/ 	.word	0x00000250


	//   ....[3]....
        /*00f8*/ 	.word	0x00000270


	//   ....[4]....
        /*00fc*/ 	.word	0x000002b0


	//   ....[5]....
        /*0100*/ 	.word	0x000002d0


	//   ....[6]....
        /*0104*/ 	.word	0x00000310


	//   ....[7]....
        /*0108*/ 	.word	0x00000330


	//   ....[8]....
        /*010c*/ 	.word	0x00000370


	//   ....[9]....
        /*0110*/ 	.word	0x00000390


	//   ....[10]....
        /*0114*/ 	.word	0x00000460


	//   ....[11]....
        /*0118*/ 	.word	0x00000470


	//   ....[12]....
        /*011c*/ 	.word	0x000004a0


	//   ....[13]....
        /*0120*/ 	.word	0x000004b0


	//   ....[14]....
        /*0124*/ 	.word	0x000004e0


	//   ....[15]....
        /*0128*/ 	.word	0x000004f0


	//   ....[16]....
        /*012c*/ 	.word	0x00000520


	//   ....[17]....
        /*0130*/ 	.word	0x00000530


	//   ....[18]....
        /*0134*/ 	.word	0x00000570


	//   ....[19]....
        /*0138*/ 	.word	0x00000580


	//----- nvinfo : EIATTR_EXIT_INSTR_OFFSETS
	.align		4
.L_9195:
        /*013c*/ 	.byte	0x04, 0x1c
        /*013e*/ 	.short	(.L_9197 - .L_9196)


	//   ....[0]....
.L_9196:
        /*0140*/ 	.word	0x00000590


	//   ....[1]....
        /*0144*/ 	.word	0x000006c0


	//   ....[2]....
        /*0148*/ 	.word	0x000006d0


	//   ....[3]....
        /*014c*/ 	.word	0x00000780


	//----- nvinfo : EIATTR_CRS_STACK_SIZE
	.align		4
.L_9197:
        /*0150*/ 	.byte	0x04, 0x1e
        /*0152*/ 	.short	(.L_9199 - .L_9198)
.L_9198:
        /*0154*/ 	.word	0x00000000


	//----- nvinfo : EIATTR_CBANK_PARAM_SIZE
	.align		4
.L_9199:
        /*0158*/ 	.byte	0x03, 0x19
        /*015a*/ 	.short	0x002d


	//----- nvinfo : EIATTR_PARAM_CBANK
	.align		4
        /*015c*/ 	.byte	0x04, 0x0a
        /*015e*/ 	.short	(.L_9201 - .L_9200)
	.align		4
.L_9200:
        /*0160*/ 	.word	index@(.nv.constant0._ZN43_GLOBAL__N__9ae7fba5_10_SoftMax_cu_9f978f6320softmax_warp_forwardIfffLi5ELb0ELb0EEEvPT0_PKT_iiiPKbib)
        /*0164*/ 	.short	0x0210
        /*0166*/ 	.short	0x002d


	//----- nvinfo : EIATTR_SW_WAR
	.align		4
.L_9201:
        /*0168*/ 	.byte	0x04, 0x36
        /*016a*/ 	.short	(.L_9203 - .L_9202)
.L_9202:
        /*016c*/ 	.word	0x00000008
.L_9203:


//--------------------- .nv.info._ZN43_GLOBAL__N__9ae7fba5_10_SoftMax_cu_9f978f6320softmax_warp_forwardIfffLi4ELb0ELb0EEEvPT0_PKT_iiiPKbib --------------------------
	.section	.nv.info._ZN43_GLOBAL__N__9ae7fba5_10_SoftMax_cu_9f978f6320softmax_warp_forwardIfffLi4ELb0ELb0EEEvPT0_PKT_iiiPKbib,"",@"SHT_CUDA_INFO"
	.sectionflags	@""
	.align	4


	//----- nvinfo : EIATTR_CUDA_API_VERSION
	.align		4
        /*0000*/ 	.byte	0x04, 0x37
        /*0002*/ 	.short	(.L_9205 - .L_9204)
.L_9204:
        /*0004*/ 	.word	0x00000082


	//----- nvinfo : EIATTR_KPARAM_INFO
	.align		4
.L_9205:
        /*0008*/ 	.byte	0x04, 0x17
        /*000a*/ 	.short	(.L_9207 - .L_9206)
.L_9206:
        /*000c*/ 	.word	0x00000000
        /*0010*/ 	.short	0x0007
        /*0012*/ 	.short	0x002c
        /*0014*/ 	.byte	0x00, 0xf0, 0x05, 0x00


	//----- nvinfo : EIATTR_KPARAM_INFO
	.align		4
.L_9207:
        /*0018*/ 	.byte	0x04, 0x17
        /*001a*/ 	.short	(.L_9209 - .L_9208)
.L_9208:
        /*001c*/ 	.word	0x00000000
        /*0020*/ 	.short	0x0006
        /*0022*/ 	.short	0x0028
        /*0024*/ 	.byte	0x00, 0xf0, 0x11, 0x00


	//----- nvinfo : EIATTR_KPARAM_INFO
	.align		4
.L_9209:
        /*0028*/ 	.byte	0x04, 0x17
        /*002a*/ 	.short	(.L_9211 - .L_9210)
.L_9210:
        /*002c*/ 	.word	0x00000000
        /*0030*/ 	.short	0x0005
        /*0032*/ 	.short	0x0020
        /*0034*/ 	.byte	0x00, 0xf0, 0x21, 0x00


	//----- nvinfo : EIATTR_KPARAM_INFO
	.align		4
.L_9211:
        /*0038*/ 	.byte	0x04, 0x17
        /*003a*/ 	.short	(.L_9213 - .L_9212)
.L_9212:
        /*003c*/ 	.word	0x00000000
        /*0040*/ 	.short	0x0004
        /*0042*/ 	.short	0x0018
        /*0044*/ 	.byte	0x00, 0xf0, 0x11, 0x00


	//----- nvinfo : EIATTR_KPARAM_INFO
	.align		4
.L_9213:
        /*0048*/ 	.byte	0x04, 0x17
        /*004a*/ 	.short	(.L_9215 - .L_9214)
.L_9214:
        /*004c*/ 	.word	0x00000000
        /*0050*/ 	.short	0x0003
        /*0052*/ 	.short	0x0014
        /*0054*/ 	.byte	0x00, 0xf0, 0x11, 0x00


	//----- nvinfo : EIATTR_KPARAM_INFO
	.align		4
.L_9215:
        /*0058*/ 	.byte	0x04, 0x17
        /*005a*/ 	.short	(.L_9217 - .L_9216)
.L_9216:
        /*005c*/ 	.word	0x00000000
        /*0060*/ 	.short	0x0002
        /*0062*/ 	.short	0x0010
        /*0064*/ 	.byte	0x00, 0xf0, 0x11, 0x00


	//----- nvinfo : EIATTR_KPARAM_INFO
	.align		4
.L_9217:
        /*0068*/ 	.byte	0x04, 0x17
        /*006a*/ 	.short	(.L_9219 - .L_9218)
.L_9218:
        /*006c*/ 	.word	0x00000000
        /*0070*/ 	.short	0x0001
        /*0072*/ 	.short	0x0008
        /*0074*/ 	.byte	0x00, 0xf0, 0x21, 0x00


	//----- nvinfo : EIATTR_KPARAM_INFO
	.align		4
.L_9219:
        /*0078*/ 	.byte	0x04, 0x17
        /*007a*/ 	.short	(.L_9221 - .L_9220)
.L_9220:
        /*007c*/ 	.word	0x00000000
        /*0080*/ 	.short	0x0000
        /*0082*/ 	.short	0x0000
        /*0084*/ 	.byte	0x00, 0xf0, 0x21, 0x00


	//----- nvinfo : EIATTR_SPARSE_MMA_MASK
	.align		4
.L_9221:
        /*0088*/ 	.byte	0x03, 0x50
        /*008a*/ 	.short	0x0000


	//----- nvinfo : EIATTR_MAXREG_COUNT
	.align		4
        /*008c*/ 	.byte	0x03, 0x1b
        /*008e*/ 	.short	0x00ff


	//----- nvinfo : EIATTR_MERCURY_ISA_VERSION
	.align		4
        /*0090*/ 	.byte	0x03, 0x5f
        /*0092*/ 	.short	0x0101


	//----- nvinfo : EIATTR_COOP_GROUP_MASK_REGIDS
	.align		4
        /*0094*/ 	.byte	0x04, 0x29
        /*0096*/ 	.short	(.L_9223 - .L_9222)


	//   ....[0]....
.L_9222:
        /*0098*/ 	.word	0xffffffff


	//   ....[1]....
        /*009c*/ 	.word	0xffffffff


	//   ....[2]....
        /*00a0*/ 	.word	0xffffffff


	//   ....[3]....
        /*00a4*/ 	.word	0xffffffff


	//   ....[4]....
        /*00a8*/ 	.word	0xffffffff


	//   ....[5]....
        /*00ac*/ 	.word	0xffffffff


	//   ....[6]....
        /*00b0*/ 	.word	0xffffffff


	//   ....[7]....
        /*00b4*/ 	.word	0xffffffff


	//   ....[8]....
        /*00b8*/ 	.word	0xffffffff


	//   ....[9]....
        /*00bc*/ 	.word	0xffffffff


	//   ....[10]....
        /*00c0*/ 	.word	0xffffffff


	//   ....[11]....
        /*00c4*/ 	.word	0xffffffff


	//   ....[12]....
        /*00c8*/ 	.word	0xffffffff


	//   ....[13]....
        /*00cc*/ 	.word	0xffffffff


	//   ....[14]....
        /*00d0*/ 	.word	0xffffffff


	//   ....[15]....
        /*00d4*/ 	.word	0xffffffff


	//----- nvinfo : EIATTR_COOP_GROUP_INSTR_OFFSETS
	.align		4
.L_9223:
        /*00d8*/ 	.byte	0x04, 0x28
        /*00da*/ 	.short	(.L_9225 - .L_9224)


	//   ....[0]....
.L_9224:
        /*00dc*/ 	.word	0x00000200


	//   ....[1]....
        /*00e0*/ 	.word	0x00000210


	//   ....[2]....
        /*00e4*/ 	.word	0x00000260


	//   ....[3]....
        /*00e8*/ 	.word	0x00000270


	//   ....[4]....
        /*00ec*/ 	.word	0x000002c0


	//   ....[5]....
        /*00f0*/ 	.word	0x000002d0


	//   ....[6]....
        /*00f4*/ 	.word	0x00000320


	//   ....[7]....
        /*00f8*/ 	.word	0x00000330


	//   ....[8]....
        /*00fc*/ 	.word	0x00000400


	//   ....[9]....
        /*0100*/ 	.word	0x00000420


	//   ....[10]....
        /*0104*/ 	.word	0x00000440


	//   ....[11]....
        /*0108*/ 	.word	0x00000460


	//   ....[12]....
        /*010c*/ 	.word	0x00000480


	//   ....[13]....
        /*0110*/ 	.word	0x000004a0


	//   ....[14]....
        /*0114*/ 	.word	0x000004c0


	//   ....[15]....
        /*0118*/ 	.word	0x000004e0


	//----- nvinfo : EIATTR_EXIT_INSTR_OFFSETS
	.align		4
.L_9225:
        /*011c*/ 	.byte	0x04, 0x1c
        /*011e*/ 	.short	(.L_9227 - .L_9226)


	//   ....[0]....
.L_9226:
        /*0120*/ 	.word	0x000004f0


	//   ....[1]....
        /*0124*/ 	.word	0x000005f0


	//   ....[2]....
        /*0128*/ 	.word	0x00000600


	//   ....[3]....
        /*012c*/ 	.word	0x000006b0


	//----- nvinfo : EIATTR_CRS_STACK_SIZE
	.align		4
.L_9227:
        /*0130*/ 	.byte	0x04, 0x1e
        /*0132*/ 	.short	(.L_9229 - .L_9228)
.L_9228:
        /*0134*/ 	.word	0x00000000


	//----- nvinfo : EIATTR_CBANK_PARAM_SIZE
	.align		4
.L_9229:
        /*0138*/ 	.byte	0x03, 0x19
        /*013a*/ 	.short	0x002d


	//----- nvinfo : EIATTR_PARAM_CBANK
	.align		4
        /*013c*/ 	.byte	0x04, 0x0a
        /*013e*/ 	.short	(.L_9231 - .L_9230)
	.align		4
.L_9230:
        /*0140*/ 	.word	index@(.nv.constant0._ZN43_GLOBAL__N__9ae7fba5_10_SoftMax_cu_9f978f6320softmax_warp_forwardIfffLi4ELb0ELb0EEEvPT0_PKT_iiiPKbib)
        /*0144*/ 	.short	0x0210
        /*0146*/ 	.short	0x002d


	//----- nvinfo : EIATTR_SW_WAR
	.align		4
.L_9231:
        /*0148*/ 	.byte	0x04, 0x36
        /*014a*/ 	.short	(.L_9233 - .L_9232)
.L_9232:
        /*014c*/ 	.word	0x00000008
.L_9233:


//--------------------- .nv.info._ZN43_GLOBAL__N__9ae7fba5_10_SoftMax_cu_9f978f6320softmax_warp_forwardIfffLi3ELb0ELb0EEEvPT0_PKT_iiiPKbib --------------------------
	.section	.nv.info._ZN43_GLOBAL__N__9ae7fba5_10_SoftMax_cu_9f978f6320softmax_warp_forwardIfffLi3ELb0ELb0EEEvPT0_PKT_iiiPKbib,"",@"SHT_CUDA_INFO"
	.sectionflags	@""
	.align	4


	//----- nvinfo : EIATTR_CUDA_API_VERSION
	.align		4
        /*0000*/ 	.byte	0x04, 0x37
        /*0002*/ 	.short	(.L_9235 - .L_9234)
.L_9234:
        /*0004*/ 	.word	0x00000082


	//----- nvinfo : EIATTR_KPARAM_INFO
	.align		4
.L_9235:
        /*0008*/ 	.byte	0x04, 0x17
        /*000a*/ 	.short	(.L_9237 - .L_9236)
.L_9236:
        /*000c*/ 	.word	0x00000000
        /*0010*/ 	.short	0x0007
        /*0012*/ 	.short	0x002c
        /*0014*/ 	.byte	0x00, 0xf0, 0x05, 0x00


	//----- nvinfo : EIATTR_KPARAM_INFO
	.align		4
.L_9237:
        /*0018*/ 	.byte	0x04, 0x17
        /*001a*/ 	.short	(.L_9239 - .L_9238)
.L_9238:
        /*001c*/ 	.word	0x00000000
        /*0020*/ 	.short	0x0006
        /*0022*/ 	.short	0x0028
        /*0024*/ 	.byte	0x00, 0xf0, 0x11, 0x00


	//----- nvinfo : EIATTR_KPARAM_INFO
	.align		4
.L_9239:
        /*0028*/ 	.byte	0x04, 0x17
        /*002a*/ 	.short	(.L_9241 - .L_9240)
.L_9240:
        /*002c*/ 	.word	0x00000000
        /*0030*/ 	.short	0x0005
        /*0032*/ 	.short	0x0020
        /*0034*/ 	.byte	0x00, 0xf0, 0x21, 0x00


	//----- nvinfo : EIATTR_KPARAM_INFO
	.align		4
.L_9241:
        /*0038*/ 	.byte	0x04, 0x17
        /*003a*/ 	.short	(.L_9243 - .L_9242)
.L_9242:
        /*003c*/ 	.word	0x00000000
        /*0040*/ 	.short	0x0004
        /*0042*/ 	.short	0x0018
        /*0044*/ 	.byte	0x00, 0xf0, 0x11, 0x00


	//----- nvinfo : EIATTR_KPARAM_INFO
	.align		4
.L_9243:
        /*0048*/ 	.byte	0x04, 0x17
        /*004a*/ 	.short	(.L_9245 - .L_9244)
.L_9244:
        /*004c*/ 	.word	0x00000000
        /*0050*/ 	.short	0x0003
        /*0052*/ 	.short	0x0014
        /*0054*/ 	.byte	0x00, 0xf0, 0x11, 0x00


	//----- nvinfo : EIATTR_KPARAM_INFO
	.align		4
.L_9245:
        /*0058*/ 	.byte	0x04, 0x17
        /*005a*/ 	.short	(.L_9247 - .L_9246)
.L_9246:
        /*005c*/ 	.word	0x00000000
        /*0060*/ 	.short	0x0002
        /*0062*/ 	.short	0x0010
        /*0064*/ 	.byte	0x00, 0xf0, 0x11, 0x00


	//----- nvinfo : EIATTR_KPARAM_INFO
	.align		4
.L_9247:
        /*0068*/ 	.byte	0x04, 0x17
        /*006a*/ 	.short	(.L_9249 - .L_9248)
.L_9248:
        /*006c*/ 	.word	0x00000000
        /*0070*/ 	.short	0x0001
        /*0072*/ 	.short	0x0008
        /*0074*/ 	.byte	0x00, 0xf0, 0x21, 0x00


	//----- nvinfo : EIATTR_KPARAM_INFO
	.align		4
.L_9249:
        /*0078*/ 	.byte	0x04, 0x17
        /*007a*/ 	.short	(.L_9251 - .L_9250)
.L_9250:
        /*007c*/ 	.word	0x00000000
        /*0080*/ 	.short	0x0000
        /*0082*/ 	.short	0x0000
        /*0084*/ 	.byte	0x00, 0xf0, 0x21, 0x00


	//----- nvinfo : EIATTR_SPARSE_MMA_MASK
	.align		4
.L_9251:
        /*0088*/ 	.byte	0x03, 0x50
        /*008a*/ 	.short	0x0000


	//----- nvinfo : EIATTR_MAXREG_COUNT
	.align		4
        /*008c*/ 	.byte	0x03, 0x1b
        /*008e*/ 	.short	0x00ff


	//----- nvinfo : EIATTR_MERCURY_ISA_VERSION
	.align		4
        /*0090*/ 	.byte	0x03, 0x5f
        /*0092*/ 	.short	0x0101


	//----- nvinfo : EIATTR_COOP_GROUP_MASK_REGIDS
	.align		4
        /*0094*/ 	.byte	0x04, 0x29
        /*0096*/ 	.short	(.L_9253 - .L_9252)


	//   ....[0]....
.L_9252:
        /*0098*/ 	.word	0xffffffff


	//   ....[1]....
        /*009c*/ 	.word	0xffffffff


	//   ....[2]....
        /*00a0*/ 	.word	0xffffffff


	//   ....[3]....
        /*00a4*/ 	.word	0xffffffff


	//   ....[4]....
        /*00a8*/ 	.word	0xffffffff


	//   ....[5]....
        /*00ac*/ 	.word	0xffffffff


	//   ....[6]....
        /*00b0*/ 	.word	0xffffffff


	//   ....[7]....
        /*00b4*/ 	.word	0xffffffff


	//   ....[8]....
        /*00b8*/ 	.word	0xffffffff


	//   ....[9]....
        /*00bc*/ 	.word	0xffffffff


	//   ....[10]....
        /*00c0*/ 	.word	0xffffffff


	//   ....[11]....
        /*00c4*/ 	.word	0xffffffff


	//----- nvinfo : EIATTR_COOP_GROUP_INSTR_OFFSETS
	.align		4
.L_9253:
        /*00c8*/ 	.byte	0x04, 0x28
        /*00ca*/ 	.short	(.L_9255 - .L_9254)


	//   ....[0]....
.L_9254:
        /*00cc*/ 	.word	0x00000200


	//   ....[1]....
        /*00d0*/ 	.word	0x00000210


	//   ....[2]....
        /*00d4*/ 	.word	0x00000260


	//   ....[3]....
        /*00d8*/ 	.word	0x00000270


	//   ....[4]....
        /*00dc*/ 	.word	0x000002c0


	//   ....[5]....
        /*00e0*/ 	.word	0x000002d0


	//   ....[6]....
        /*00e4*/ 	.word	0x000003a0


	//   ....[7]....
        /*00e8*/ 	.word	0x000003c0


	//   ....[8]....
        /*00ec*/ 	.word	0x000003e0


	//   ....[9]....
        /*00f0*/ 	.word	0x00000400


	//   ....[10]....
        /*00f4*/ 	.word	0x00000420


	//   ....[11]....
        /*00f8*/ 	.word	0x00000440


	//----- nvinfo : EIATTR_EXIT_INSTR_OFFSETS
	.align		4
.L_9255:
        /*00fc*/ 	.byte	0x04, 0x1c
        /*00fe*/ 	.short	(.L_9257 - .L_9256)


	//   ....[0]....
.L_9256:
        /*0100*/ 	.word	0x00000450


	//   ....[1]....
        /*0104*/ 	.word	0x00000550


	//   ....[2]....
        /*0108*/ 	.word	0x00000560


	//   ....[3]....
        /*010c*/ 	.word	0x00000610


	//----- nvinfo : EIATTR_CRS_STACK_SIZE
	.align		4
.L_9257:
        /*0110*/ 	.byte	0x04, 0x1e
        /*0112*/ 	.short	(.L_9259 - .L_9258)
.L_9258:
        /*0114*/ 	.word	0x00000000


	//----- nvinfo : EIATTR_CBANK_PARAM_SIZE
	.align		4
.L_9259:
        /*0118*/ 	.byte	0x03, 0x19
        /*011a*/ 	.short	0x002d


	//----- nvinfo : EIATTR_PARAM_CBANK
	.align		4
        /*011c*/ 	.byte	0x04, 0x0a
        /*011e*/ 	.short	(.L_9261 - .L_9260)
	.align		4
.L_9260:
        /*0120*/ 	.word	index@(.nv.constant0._ZN43_GLOBAL__N__9ae7fba5_10_SoftMax_cu_9f978f6320softmax_warp_forwardIfffLi3ELb0ELb0EEEvPT0_PKT_iiiPKbib)
        /*0124*/ 	.short	0x0210
        /*0126*/ 	.short	0x002d


	//----- nvinfo : EIATTR_SW_WAR
	.align		4
.L_9261:
        /*0128*/ 	.byte	0x04, 0x36
        /*012a*/ 	.short	(.L_9263 - .L_9262)
.L_9262:
        /*012c*/ 	.word	0x00000008
.L_9263:


//--------------------- .nv.info._ZN43_GLOBAL__N__9ae7fba5_10_SoftMax_cu_9f978f6320softmax_warp_forwardIfffLi2ELb0ELb0EEEvPT0_PKT_iiiPKbib --------------------------
	.section	.nv.info._ZN43_GLOBAL__N__9ae7fba5_10_SoftMax_cu_9f978f6320softmax_warp_forwardIfffLi2ELb0ELb0EEEvPT0_PKT_iiiPKbib,"",@"SHT_CUDA_INFO"
	.sectionflags	@""
	.align	4


	//----- nvinfo : EIATTR_CUDA_API_VERSION
	.align		4
        /*0000*/ 	.byte	0x04, 0x37
        /*0002*/ 	.short	(.L_9265 - .L_9264)
.L_9264:
        /*0004*/ 	.word	0x00000082


	//----- nvinfo : EIATTR_KPARAM_INFO
	.align		4
.L_9265:
        /*0008*/ 	.byte	0x04, 0x17
        /*000a*/ 	.short	(.L_9267 - .L_9266)
.L_9266:
        /*000c*/ 	.word	0x00000000
        /*0010*/ 	.short	0x0007
        /*0012*/ 	.short	0x002c
        /*0014*/ 	.byte	0x00, 0xf0, 0x05, 0x00


	//----- nvinfo : EIATTR_KPARAM_INFO
	.align		4
.L_9267:
        /*0018*/ 	.byte	0x04, 0x17
        /*001a*/ 	.short	(.L_9269 - .L_9268)
.L_9268:
        /*001c*/ 	.word	0x00000000
        /*0020*/ 	.short	0x0006
        /*0022*/ 	.short	0x0028
        /*0024*/ 	.byte	0x00, 0xf0, 0x11, 0x00


	//----- nvinfo : EIATTR_KPARAM_INFO
	.align		4
.L_9269:
        /*0028*/ 	.byte	0x04, 0x17
        /*002a*/ 	.short	(.L_9271 - .L_9270)
.L_9270:
        /*002c*/ 	.word	0x00000000
        /*0030*/ 	.short	0x0005
        /*0032*/ 	.short	0x0020
        /*0034*/ 	.byte	0x00, 0xf0, 0x21, 0x00


	//----- nvinfo : EIATTR_KPARAM_INFO
	.align		4
.L_9271:
        /*0038*/ 	.byte	0x04, 0x17
        /*003a*/ 	.short	(.L_9273 - .L_9272)
.L_9272:
        /*003c*/ 	.word	0x00000000
        /*0040*/ 	.short	0x0004
        /*0042*/ 	.short	0x0018
        /*0044*/ 	.byte	0x00, 0xf0, 0x11, 0x00


	//----- nvinfo : EIATTR_KPARAM_INFO
	.align		4
.L_9273:
        /*0048*/ 	.byte	0x04, 0x17
        /*004a*/ 	.short	(.L_9275 - .L_9274)
.L_9274:
        /*004c*/ 	.word	0x00000000
        /*0050*/ 	.short	0x0003
        /*0052*/ 	.short	0x0014
        /*0054*/ 	.byte	0x00, 0xf0, 0x11, 0x00


	//----- nvinfo : EIATTR_KPARAM_INFO
	.align		4
.L_9275:
        /*0058*/ 	.byte	0x04, 0x17
        /*005a*/ 	.short	(.L_9277 - .L_9276)
.L_9276:
        /*005c*/ 	.word	0x00000000
        /*0060*/ 	.short	0x0002
        /*0062*/ 	.short	0x0010
        /*0064*/ 	.byte	0x00, 0xf0, 0x11, 0x00


	//----- nvinfo : EIATTR_KPARAM_INFO
	.align		4
.L_9277:
        /*0068*/ 	.byte	0x04, 0x17
        /*006a*/ 	.short	(.L_9279 - .L_9278)
.L_9278:
        /*006c*/ 	.word	0x00000000
        /*0070*/ 	.short	0x0001
        /*0072*/ 	.short	0x0008
        /*0074*/ 	.byte	0x00, 0xf0, 0x21, 0x00


	//----- nvinfo : EIATTR_KPARAM_INFO
	.align		4
.L_9279:
        /*0078*/ 	.byte	0x04, 0x17
        /*007a*/ 	.short	(.L_9281 - .L_9280)
.L_9280:
        /*007c*/ 	.word	0x00000000
        /*0080*/ 	.short	0x0000
        /*0082*/ 	.short	0x0000
        /*0084*/ 	.byte	0x00, 0xf0, 0x21, 0x00


	//----- nvinfo : EIATTR_SPARSE_MMA_MASK
	.align		4
.L_9281:
        /*0088*/ 	.byte	0x03, 0x50
        /*008a*/ 	.short	0x0000


	//----- nvinfo : EIATTR_MAXREG_COUNT
	.align		4
        /*008c*/ 	.byte	0x03, 0x1b
        /*008e*/ 	.short	0x00ff


	//----- nvinfo : EIATTR_MERCURY_ISA_VERSION
	.align		4
        /*0090*/ 	.byte	0x03, 0x5f
        /*0092*/ 	.short	0x0101


	//----- nvinfo : EIATTR_COOP_GROUP_MASK_REGIDS
	.align		4
        /*0094*/ 	.byte	0x04, 0x29
        /*0096*/ 	.short	(.L_9283 - .L_9282)


	//   ....[0]....
.L_9282:
        /*0098*/ 	.word	0xffffffff


	//   ....[1]....
        /*009c*/ 	.word	0xffffffff


	//   ....[2]....
        /*00a0*/ 	.word	0xffffffff


	//   ....[3]....
        /*00a4*/ 	.word	0xffffffff


	//   ....[4]....
        /*00a8*/ 	.word	0xffffffff


	//   ....[5]....
        /*00ac*/ 	.word	0xffffffff


	//   ....[6]....
        /*00b0*/ 	.word	0xffffffff


	//   ....[7]....
        /*00b4*/ 	.word	0xffffffff


	//----- nvinfo : EIATTR_COOP_GROUP_INSTR_OFFSETS
	.align		4
.L_9283:
        /*00b8*/ 	.byte	0x04, 0x28
        /*00ba*/ 	.short	(.L_9285 - .L_9284)


	//   ....[0]....
.L_9284:
        /*00bc*/ 	.word	0x00000200


	//   ....[1]....
        /*00c0*/ 	.word	0x00000210


	//   ....[2]....
        /*00c4*/ 	.word	0x00000260


	//   ....[3]....
        /*00c8*/ 	.word	0x00000270


	//   ....[4]....
        /*00cc*/ 	.word	0x00000340


	//   ....[5]....
        /*00d0*/ 	.word	0x00000360


	//   ....[6]....
        /*00d4*/ 	.word	0x00000380


	//   ....[7]....
        /*00d8*/ 	.word	0x000003a0


	//----- nvinfo : EIATTR_EXIT_INSTR_OFFSETS
	.align		4
.L_9285:
        /*00dc*/ 	.byte	0x04, 0x1c
        /*00de*/ 	.short	(.L_9287 - .L_9286)


	//   ....[0]....
.L_9286:
        /*00e0*/ 	.word	0x000003b0


	//   ....[1]....
        /*00e4*/ 	.word	0x000004b0


	//   ....[2]....
        /*00e8*/ 	.word	0x000004c0


	//   ....[3]....
        /*00ec*/ 	.word	0x00000570


	//----- nvinfo : EIATTR_CRS_STACK_SIZE
	.align		4
.L_9287:
        /*00f0*/ 	.byte	0x04, 0x1e
        /*00f2*/ 	.short	(.L_9289 - .L_9288)
.L_9288:
        /*00f4*/ 	.word	0x00000000


	//----- nvinfo : EIATTR_CBANK_PARAM_SIZE
	.align		4
.L_9289:
        /*00f8*/ 	.byte	0x03, 0x19
        /*00fa*/ 	.short	0x002d


	//----- nvinfo : EIATTR_PARAM_CBANK
	.align		4
        /*00fc*/ 	.byte	0x04, 0x0a
        /*00fe*/ 	.short	(.L_9291 - .L_9290)
	.align		4
.L_9290:
        /*0100*/ 	.word	index@(.nv.constant0._ZN43_GLOBAL__N__9ae7fba5_10_SoftMax_cu_9f978f6320softmax_warp_forwardIfffLi2ELb0ELb0EEEvPT0_PKT_iiiPKbib)
        /*0104*/ 	.short	0x0210
        /*0106*/ 	.short	0x002d


	//----- nvinfo : EIATTR_SW_WAR
	.align		4
.L_9291:
        /*0108*/ 	.byte	0x04, 0x36
        /*010a*/ 	.short	(.L_9293 - .L_9292)
.L_9292:
        /*010c*/ 	.word	0x00000008
.L_9293:


//--------------------- .nv.info._ZN43_GLOBAL__N__9ae7fba5_10_SoftMax_cu_9f978f6320softmax_warp_forwardIfffLi1ELb0ELb0EEEvPT0_PKT_iiiPKbib --------------------------
	.section	.nv.info._ZN43_GLOBAL__N__9ae7fba5_10_SoftMax_cu_9f978f6320softmax_warp_forwardIfffLi1ELb0ELb0EEEvPT0_PKT_iiiPKbib,"",@"SHT_CUDA_INFO"
	.sectionflags	@""
	.align	4


	//----- nvinfo : EIATTR_CUDA_API_VERSION
	.align		4
        /*0000*/ 	.byte	0x04, 0x37
        /*0002*/ 	.short	(.L_9295 - .L_9294)
.L_9294:
        /*0004*/ 	.word	0x00000082


	//----- nvinfo : EIATTR_KPARAM_INFO
	.align		4
.L_9295:
        /*0008*/ 	.byte	0x04, 0x17
        /*000a*/ 	.short	(.L_9297 - .L_9296)
.L_9296:
        /*000c*/ 	.word	0x00000000
        /*0010*/ 	.short	0x0007
        /*0012*/ 	.short	0x002c
        /*0014*/ 	.byte	0x00, 0xf0, 0x05, 0x00


	//----- nvinfo : EIATTR_KPARAM_INFO
	.align		4
.L_9297:
        /*0018*/ 	.byte	0x04, 0x17
        /*001a*/ 	.short	(.L_9299 - .L_9298)
.L_9298:
        /*001c*/ 	.word	0x00000000
        /*0020*/ 	.short	0x0006
        /*0022*/ 	.short	0x0028
        /*0024*/ 	.byte	0x00, 0xf0, 0x11, 0x00


	//----- nvinfo : EIATTR_KPARAM_INFO
	.align		4
.L_9299:
        /*0028*/ 	.byte	0x04, 0x17
        /*002a*/ 	.short	(.L_9301 - .L_9300)
.L_9300:
        /*002c*/ 	.word	0x00000000
        /*0030*/ 	.short	0x0005
        /*0032*/ 	.short	0x0020
        /*0034*/ 	.byte	0x00, 0xf0, 0x21, 0x00


	//----- nvinfo : EIATTR_KPARAM_INFO
	.align		4
.L_9301:
        /*0038*/ 	.byte	0x04, 0x17
        /*003a*/ 	.short	(.L_9303 - .L_9302)
.L_9302:
        /*003c*/ 	.word	0x00000000
        /*0040*/ 	.short	0x0004
        /*0042*/ 	.short	0x0018
        /*0044*/ 	.byte	0x00, 0xf0, 0x11, 0x00


	//----- nvinfo : EIATTR_KPARAM_INFO
	.align		4
.L_9303:
        /*0048*/ 	.byte	0x04, 0x17
        /*004a*/ 	.short	(.L_9305 - .L_9304)
.L_9304:
        /*004c*/ 	.word	0x00000000
        /*0050*/ 	.short	0x0003
        /*0052*/ 	.short	0x0014
        /*0054*/ 	.byte	0x00, 0xf0, 0x11, 0x00


	//----- nvinfo : EIATTR_KPARAM_INFO
	.align		4
.L_9305:
        /*0058*/ 	.byte	0x04, 0x17
        /*005a*/ 	.short	(.L_9307 - .L_9306)
.L_9306:
        /*005c*/ 	.word	0x00000000
        /*0060*/ 	.short	0x0002
        /*0062*/ 	.short	0x0010
        /*0064*/ 	.byte	0x00, 0xf0, 0x11, 0x00


	//----- nvinfo : EIATTR_KPARAM_INFO
	.align		4
.L_9307:
        /*0068*/ 	.byte	0x04, 0x17
        /*006a*/ 	.short	(.L_9309 - .L_9308)
.L_9308:
        /*006c*/ 	.word	0x00000000
        /*0070*/ 	.short	0x0001
        /*0072*/ 	.short	0x0008
        /*0074*/ 	.byte	0x00, 0xf0, 0x21, 0x00


	//----- nvinfo : EIATTR_KPARAM_INFO
	.align		4
.L_9309:
        /*0078*/ 	.byte	0x04, 0x17
        /*007a*/ 	.short	(.L_9311 - .L_9310)
.L_9310:
        /*007c*/ 	.word	0x00000000
        /*0080*/ 	.short	0x0000
        /*0082*/ 	.short	0x0000
        /*0084*/ 	.byte	0x00, 0xf0, 0x21, 0x00


	//----- nvinfo : EIATTR_SPARSE_MMA_MASK
	.align		4
.L_9311:
        /*0088*/ 	.byte	0x03, 0x50
        /*008a*/ 	.short	0x0000


	//----- nvinfo : EIATTR_MAXREG_COUNT
	.align		4
        /*008c*/ 	.byte	0x03, 0x1b
        /*008e*/ 	.short	0x00ff


	//----- nvinfo : EIATTR_MERCURY_ISA_VERSION
	.align		4
        /*0090*/ 	.byte	0x03, 0x5f
        /*0092*/ 	.short	0x0101


	//----- nvinfo : EIATTR_COOP_GROUP_MASK_REGIDS
	.align		4
        /*0094*/ 	.byte	0x04, 0x29
        /*0096*/ 	.short	(.L_9313 - .L_9312)


	//   ....[0]....
.L_9312:
        /*0098*/ 	.word	0xffffffff


	//   ....[1]....
        /*009c*/ 	.word	0xffffffff


	//   ....[2]....
        /*00a0*/ 	.word	0xffffffff


	//   ....[3]....
        /*00a4*/ 	.word	0xffffffff


	//----- nvinfo : EIATTR_COOP_GROUP_INSTR_OFFSETS
	.align		4
.L_9313:
        /*00a8*/ 	.byte	0x04, 0x28
        /*00aa*/ 	.short	(.L_9315 - .L_9314)


	//   ....[0]....
.L_9314:
        /*00ac*/ 	.word	0x00000200


	//   ....[1]....
        /*00b0*/ 	.word	0x00000210


	//   ....[2]....
        /*00b4*/ 	.word	0x000002e0


	//   ....[3]....
        /*00b8*/ 	.word	0x00000300


	//----- nvinfo : EIATTR_EXIT_INSTR_OFFSETS
	.align		4
.L_9315:
        /*00bc*/ 	.byte	0x04, 0x1c
        /*00be*/ 	.short	(.L_9317 - .L_9316)


	//   ....[0]....
.L_9316:
        /*00c0*/ 	.word	0x00000310


	//   ....[1]....
        /*00c4*/ 	.word	0x00000410


	//   ....[2]....
        /*00c8*/ 	.word	0x00000420


	//   ....[3]....
        /*00cc*/ 	.word	0x000004d0


	//----- nvinfo : EIATTR_CRS_STACK_SIZE
	.align		4
.L_9317:
        /*00d0*/ 	.byte	0x04, 0x1e
        /*00d2*/ 	.short	(.L_9319 - .L_9318)
.L_9318:
        /*00d4*/ 	.word	0x00000000


	//----- nvinfo : EIATTR_CBANK_PARAM_SIZE
	.align		4
.L_9319:
        /*00d8*/ 	.byte	0x03, 0x19
        /*00da*/ 	.short	0x002d


	//----- nvinfo : EIATTR_PARAM_CBANK
	.align		4
        /*00dc*/ 	.byte	0x04, 0x0a
        /*00de*/ 	.short	(.L_9321 - .L_9320)
	.align		4
.L_9320:
        /*00e0*/ 	.word	index@(.nv.constant0._ZN43_GLOBAL__N__9ae7fba5_10_SoftMax_cu_9f978f6320softmax_warp_forwardIfffLi1ELb0ELb0EEEvPT0_PKT_iiiPKbib)
        /*00e4*/ 	.short	0x0210
        /*00e6*/ 	.short	0x002d


	//----- nvinfo : EIATTR_SW_WAR
	.align		4
.L_9321:
        /*00e8*/ 	.byte	0x04, 0x36
        /*00ea*/ 	.short	(.L_9323 - .L_9322)
.L_9322:
        /*00ec*/ 	.word	0x00000008
.L_9323:


//--------------------- .nv.info._ZN43_GLOBAL__N__9ae7fba5_10_SoftMax_cu_9f978f6320softmax_warp_forwardIfffLi0ELb0ELb0EEEvPT0_PKT_iiiPKbib --------------------------
	.section	.nv.info._ZN43_GLOBAL__N__9ae7fba5_10_SoftMax_cu_9f978f6320softmax_warp_forwardIfffLi0ELb0ELb0EEEvPT0_PKT_iiiPKbib,"",@"SHT_CUDA_INFO"
	.sectionflags	@""
	.align	4


	//----- nvinfo : EIATTR_CUDA_API_VERSION
	.align		4
        /*0000*/ 	.byte	0x04, 0x37
        /*0002*/ 	.short	(.L_9325 - .L_9324)
.L_9324:
        /*0004*/ 	.word	0x00000082


	//----- nvinfo : EIATTR_KPARAM_INFO
	.align		4
.L_9325:
        /*0008*/ 	.byte	0x04, 0x17
        /*000a*/ 	.short	(.L_9327 - .L_9326)
.L_9326:
        /*000c*/ 	.word	0x00000000
        /*0010*/ 	.short	0x0007
        /*0012*/ 	.short	0x002c
        /*0014*/ 	.byte	0x00, 0xf0, 0x05, 0x00


	//----- nvinfo : EIATTR_KPARAM_INFO
	.align		4
.L_9327:
        /*0018*/ 	.byte	0x04, 0x17
        /*001a*/ 	.short	(.L_9329 - .L_9328)
.L_9328:
        /*001c*/ 	.word	0x00000000
        /*0020*/ 	.short	0x0006
        /*0022*/ 	.short	0x0028
        /*0024*/ 	.byte	0x00, 0xf0, 0x11, 0x00


	//----- nvinfo : EIATTR_KPARAM_INFO
	.align		4
.L_9329:
        /*0028*/ 	.byte	0x04, 0x17
        /*002a*/ 	.short	(.L_9331 - .L_9330)
.L_9330:
        /*002c*/ 	.word	0x00000000
        /*0030*/ 	.short	0x0005
        /*0032*/ 	.short	0x0020
        /*0034*/ 	.byte	0x00, 0xf0, 0x21, 0x00


	//----- nvinfo : EIATTR_KPARAM_INFO
	.align		4
.L_9331:
        /*0038*/ 	.byte	0x04, 0x17
        /*003a*/ 	.short	(.L_9333 - .L_9332)
.L_9332:
        /*003c*/ 	.word	0x00000000
        /*0040*/ 	.short	0x0004
        /*0042*/ 	.short	0x0018
        /*0044*/ 	.byte	0x00, 0xf0, 0x11, 0x00


	//----- nvinfo : EIATTR_KPARAM_INFO
	.align		4
.L_9333:
        /*0048*/ 	.byte	0x04, 0x17
        /*004a*/ 	.short	(.L_9335 - .L_9334)
.L_9334:
        /*004c*/ 	.word	0x00000000
        /*0050*/ 	.short	0x0003
        /*0052*/ 	.short	0x0014
        /*0054*/ 	.byte	0x00, 0xf0, 0x11, 0x00


	//----- nvinfo : EIATTR_KPARAM_INFO
	.align		4
.L_9335:
        /*0058*/ 	.byte	0x04, 0x17
        /*005a*/ 	.short	(.L_9337 - .L_9336)
.L_9336:
        /*005c*/ 	.word	0x00000000
        /*0060*/ 	.short	0x0002
        /*0062*/ 	.short	0x0010
        /*0064*/ 	.byte	0x00, 0xf0, 0x11, 0x00


	//----- nvinfo : EIATTR_KPARAM_INFO
	.align		4
.L_9337:
        /*0068*/ 	.byte	0x04, 0x17
        /*006a*/ 	.short	(.L_9339 - .L_9338)
.L_9338:
        /*006c*/ 	.word	0x00000000
        /*0070*/ 	.short	0x0001
        /*0072*/ 	.short	0x0008
        /*0074*/ 	.byte	0x00, 0xf0, 0x21, 0x00


	//----- nvinfo : EIATTR_KPARAM_INFO
	.align		4
.L_9339:
        /*0078*/ 	.byte	0x04, 0x17
        /*007a*/ 	.short	(.L_9341 - .L_9340)
.L_9340:
        /*007c*/ 	.word	0x00000000
        /*0080*/ 	.short	0x0000
        /*0082*/ 	.short	0x0000
        /*0084*/ 	.byte	0x00, 0xf0, 0x21, 0x00


	//----- nvinfo : EIATTR_SPARSE_MMA_MASK
	.align		4
.L_9341:
        /*0088*/ 	.byte	0x03, 0x50
        /*008a*/ 	.short	0x0000


	//----- nvinfo : EIATTR_MAXREG_COUNT
	.align		4
        /*008c*/ 	.byte	0x03, 0x1b
        /*008e*/ 	.short	0x00ff


	//----- nvinfo : EIATTR_MERCURY_ISA_VERSION
	.align		4
        /*0090*/ 	.byte	0x03, 0x5f
        /*0092*/ 	.short	0x0101


	//----- nvinfo : EIATTR_EXIT_INSTR_OFFSETS
	.align		4
        /*0094*/ 	.byte	0x04, 0x1c
        /*0096*/ 	.short	(.L_9343 - .L_9342)


	//   ....[0]....
.L_9342:
        /*0098*/ 	.word	0x00000220


	//   ....[1]....
        /*009c*/ 	.word	0x00000370


	//   ....[2]....
        /*00a0*/ 	.word	0x00000380


	//   ....[3]....
        /*00a4*/ 	.word	0x00000430


	//----- nvinfo : EIATTR_CRS_STACK_SIZE
	.align		4
.L_9343:
        /*00a8*/ 	.byte	0x04, 0x1e
        /*00aa*/ 	.short	(.L_9345 - .L_9344)
.L_9344:
        /*00ac*/ 	.word	0x00000000


	//----- nvinfo : EIATTR_CBANK_PARAM_SIZE
	.align		4
.L_9345:
        /*00b0*/ 	.byte	0x03, 0x19
        /*00b2*/ 	.short	0x002d


	//----- nvinfo : EIATTR_PARAM_CBANK
	.align		4
        /*00b4*/ 	.byte	0x04, 0x0a
        /*00b6*/ 	.short	(.L_9347 - .L_9346)
	.align		4
.L_9346:
        /*00b8*/ 	.word	index@(.nv.constant0._ZN43_GLOBAL__N__9ae7fba5_10_SoftMax_cu_9f978f6320softmax_warp_forwardIfffLi0ELb0ELb0EEEvPT0_PKT_iiiPKbib)
        /*00bc*/ 	.short	0x0210
        /*00be*/ 	.short	0x002d


	//----- nvinfo : EIATTR_SW_WAR
	.align		4
.L_9347:
        /*00c0*/ 	.byte	0x04, 0x36
        /*00c2*/ 	.short	(.L_9349 - .L_9348)
.L_9348:
        /*00c4*/ 	.word	0x00000008
.L_9349:


//--------------------- .nv.info._ZN43_GLOBAL__N__9ae7fba5_10_SoftMax_cu_9f978f6320softmax_warp_forwardIdddLi11ELb0ELb0EEEvPT0_PKT_iiiPKbib --------------------------
	.section	.nv.info._ZN43_GLOBAL__N__9ae7fba5_10_SoftMax_cu_9f978f6320softmax_warp_forwardIdddLi11ELb0ELb0EEEvPT0_PKT_iiiPKbib,"",@"SHT_CUDA_INFO"
	.sectionflags	@""
	.align	4


	//----- nvinfo : EIATTR_CUDA_API_VERSION
	.align		4
        /*0000*/ 	.byte	0x04, 0x37
        /*0002*/ 	.short	(.L_9351 - .L_9350)
.L_9350:
        /*0004*/ 	.word	0x00000082


	//----- nvinfo : EIATTR_KPARAM_INFO
	.align		4
.L_9351:
        /*0008*/ 	.byte	0x04, 0x17
        /*000a*/ 	.short	(.L_9353 - .L_9352)
.L_9352:
        /*000c*/ 	.word	0x00000000
        /*0010*/ 	.short	0x0007
        /*0012*/ 	.short	0x002c
        /*0014*/ 	.byte	0x00, 0xf0, 0x05, 0x00


	//----- nvinfo : EIATTR_KPARAM_INFO
	.align		4
.L_9353:
        /*0018*/ 	.byte	0x04, 0x17
        /*001a*/ 	.short	(.L_9355 - .L_9354)
.L_9354:
        /*001c*/ 	.word	0x00000000
        /*0020*/ 	.short	0x0006
        /*0022*/ 	.short	0x0028
        /*0024*/ 	.byte	0x00, 0xf0, 0x11, 0x00


	//----- nvinfo : EIATTR_KPARAM_INFO
	.align		4
.L_9355:
        /*0028*/ 	.byte	0x04, 0x17
        /*002a*/ 	.short	(.L_9357 - .L_9356)
.L_9356:
        /*002c*/ 	.word	0x00000000
        /*0030*/ 	.short	0x0005
        /*0032*/ 	.short	0x0020
        /*0034*/ 	.byte	0x00, 0xf0, 0x21, 0x00


	//----- nvinfo : EIATTR_KPARAM_INFO
	.align		4
.L_9357:
        /*0038*/ 	.byte	0x04, 0x17
        /*003a*/ 	.short	(.L_9359 - .L_9358)
.L_9358:
        /*003c*/ 	.word	0x00000000
        /*0040*/ 	.short	0x0004
        /*0042*/ 	.short	0x0018
        /*0044*/ 	.byte	0x00, 0xf0, 0x11, 0x00


	//----- nvinfo : EIATTR_KPARAM_INFO
	.align		4
.L_9359:
        /*0048*/ 	.byte	0x04, 0x17
        /*004a*/ 	.short	(.L_9361 - .L_9360)
.L_9360:
        /*004c*/ 	.word	0x00000000
        /*0050*/ 	.short	0x0003
        /*0052*/ 	.short	0x0014
        /*0054*/ 	.byte	0x00, 0xf0, 0x11, 0x00


	//----- nvinfo : EIATTR_KPARAM_INFO
	.align		4
.L_9361:
        /*0058*/ 	.byte	0x04, 0x17
        /*005a*/ 	.short	(.L_9363 - .L_9362)
.L_9362:
        /*005c*/ 	.word	0x00000000
        /*0060*/ 	.short	0x0002
        /*0062*/ 	.short	0x0010
        /*0064*/ 	.byte	0x00, 0xf0, 0x11, 0x00


	//----- nvinfo : EIATTR_KPARAM_INFO
	.align		4
.L_9363:
        /*0068*/ 	.byte	0x04, 0x17
        /*006a*/ 	.short	(.L_9365 - .L_9364)
.L_9364:
        /*006c*/ 	.word	0x00000000
        /*0070*/ 	.short	0x0001
        /*0072*/ 	.short	0x0008
        /*0074*/ 	.byte	0x00, 0xf0, 0x21, 0x00


	//----- nvinfo : EIATTR_KPARAM_INFO
	.align		4
.L_9365:
        /*0078*/ 	.byte	0x04, 0x17
        /*007a*/ 	.short	(.L_9367 - .L_9366)
.L_9366:
        /*007c*/ 	.word	0x00000000
        /*0080*/ 	.short	0x0000
        /*0082*/ 	.short	0x0000
        /*0084*/ 	.byte	0x00, 0xf0, 0x21, 0x00


	//----- nvinfo : EIATTR_SPARSE_MMA_MASK
	.align		4
.L_9367:
        /*0088*/ 	.byte	0x03, 0x50
        /*008a*/ 	.short	0x0000


	//----- nvinfo : EIATTR_MAXREG_COUNT
	.align		4
        /*008c*/ 	.byte	0x03, 0x1b
        /*008e*/ 	.short	0x00ff


	//----- nvinfo : EIATTR_MERCURY_ISA_VERSION
	.align		4
        /*0090*/ 	.byte	0x03, 0x5f
        /*0092*/ 	.short	0x0101


	//----- nvinfo : EIATTR_COOP_GROUP_MASK_REGIDS
	.align		4
        /*0094*/ 	.byte	0x04, 0x29
        /*0096*/ 	.short	(.L_9369 - .L_9368)


	//   ....[0]....
.L_9368:
        /*0098*/ 	.word	0xffffffff


	//   ....[1]....
        /*009c*/ 	.word	0xffffffff


	//   ....[2]....
        /*00a0*/ 	.word	0xffffffff


	//   ....[3]....
        /*00a4*/ 	.word	0xffffffff


	//   ....[4]....
        /*00a8*/ 	.word	0xffffffff


	//   ....[5]....
        /*00ac*/ 	.word	0xffffffff


	//   ....[6]....
        /*00b0*/ 	.word	0xffffffff


	//   ....[7]....
        /*00b4*/ 	.word	0xffffffff


	//   ....[8]....
        /*00b8*/ 	.word	0xffffffff


	//   ....[9]....
        /*00bc*/ 	.word	0xffffffff


	//   ....[10]....
        /*00c0*/ 	.word	0xffffffff


	//   ....[11]....
        /*00c4*/ 	.word	0xffffffff


	//   ....[12]....
        /*00c8*/ 	.word	0xffffffff


	//   ....[13]....
        /*00cc*/ 	.word	0xffffffff


	//   ....[14]....
        /*00d0*/ 	.word	0xffffffff


	//   ....[15]....
        /*00d4*/ 	.word	0xffffffff


	//   ....[16]....
        /*00d8*/ 	.word	0xffffffff


	//   ....[17]....
        /*00dc*/ 	.word	0xffffffff


	//   ....[18]....
        /*00e0*/ 	.word	0xffffffff


	//   ....[19]....
        /*00e4*/ 	.word	0xffffffff


	//----- nvinfo : EIATTR_COOP_GROUP_INSTR_OFFSETS
	.align		4
.L_9369:
        /*00e8*/ 	.byte	0x04, 0x28
        /*00ea*/ 	.short	(.L_9371 - .L_9370)


	//   ....[0]....
.L_9370:
        /*00ec*/ 	.word	0x000020b0


	//   ....[1]....
        /*00f0*/ 	.word	0x000020c0


	//   ....[2]....
        /*00f4*/ 	.word	0x00002100


	//   ....[3]....
        /*00f8*/ 	.word	0x00002110


	//   ....[4]....
        /*00fc*/ 	.word	0x00002150


	//   ....[5]....
        /*0100*/ 	.word	0x00002160


	//   ....[6]....
        /*0104*/ 	.word	0x000021a0


	//   ....[7]....
        /*0108*/ 	.word	0x000021b0


	//   ....[8]....
        /*010c*/ 	.word	0x000021f0


	//   ....[9]....
        /*0110*/ 	.word	0x00002200


	//   ....[10]....
        /*0114*/ 	.word	0x0000b020


	//   ....[11]....
        /*0118*/ 	.word	0x0000b030


	//   ....[12]....
        /*011c*/ 	.word	0x0000b060


	//   ....[13]....
        /*0120*/ 	.word	0x0000b070


	//   ....[14]....
        /*0124*/ 	.word	0x0000b0c0


	//   ....[15]....
        /*0128*/ 	.word	0x0000b0d0


	//   ....[16]....
        /*012c*/ 	.word	0x0000b0f0


	//   ....[17]....
        /*0130*/ 	.word	0x0000b100


	//   ....[18]....
        /*0134*/ 	.word	0x0000b120


	//   ....[19]....
        /*0138*/ 	.word	0x0000b130


	//----- nvinfo : EIATTR_EXIT_INSTR_OFFSETS
	.align		4
.L_9371:
        /*013c*/ 	.byte	0x04, 0x1c
        /*013e*/ 	.short	(.L_9373 - .L_9372)


	//   ....[0]....
.L_9372:
        /*0140*/ 	.word	0x0000b140


	//   ....[1]....
        /*0144*/ 	.word	0x0000b170


	//   ....[2]....
        /*0148*/ 	.word	0x0000b3d0


	//   ....[3]....
        /*014c*/ 	.word	0x0000b5e0


	//   ....[4]....
        /*0150*/ 	.word	0x0000b7f0


	//   ....[5]....
        /*0154*/ 	.word	0x0000ba00


	//   ....[6]....
        /*0158*/ 	.word	0x0000bc10


	//   ....[7]....
        /*015c*/ 	.word	0x0000be20


	//   ....[8]....
        /*0160*/ 	.word	0x0000c030


	//   ....[9]....
        /*0164*/ 	.word	0x0000c240


	//   ....[10]....
        /*0168*/ 	.word	0x0000c450


	//   ....[11]....
        /*016c*/ 	.word	0x0000c660


	//   ....[12]....
        /*0170*/ 	.word	0x0000c870


	//   ....[13]....
        /*0174*/ 	.word	0x0000ca80


	//   ....[14]....
        /*0178*/ 	.word	0x0000cc90


	//   ....[15]....
        /*017c*/ 	.word	0x0000cea0


	//   ....[16]....
        /*0180*/ 	.word	0x0000d0b0


	//   ....[17]....
        /*0184*/ 	.word	0x0000d2c0


	//   ....[18]....
        /*0188*/ 	.word	0x0000d4d0


	//   ....[19]....
        /*018c*/ 	.word	0x0000d6e0


	//   ....[20]....
        /*0190*/ 	.word	0x0000d8f0


	//   ....[21]....
        /*0194*/ 	.word	0x0000db00


	//   ....[22]....
        /*0198*/ 	.word	0x0000dd10


	//   ....[23]....
        /*019c*/ 	.word	0x0000df20


	//   ....[24]....
        /*01a0*/ 	.word	0x0000e130


	//   ....[25]....
        /*01a4*/ 	.word	0x0000e340


	//   ....[26]....
        /*01a8*/ 	.word	0x0000e550


	//   ....[27]....
        /*01ac*/ 	.word	0x0000e760


	//   ....[28]....
        /*01b0*/ 	.word	0x0000e970


	//   ....[29]....
        /*01b4*/ 	.word	0x0000eb80


	//   ....[30]....
        /*01b8*/ 	.word	0x0000ed90


	//   ....[31]....
        /*01bc*/ 	.word	0x0000efa0


	//   ....[32]....
        /*01c0*/ 	.word	0x0000f1b0


	//   ....[33]....
        /*01c4*/ 	.word	0x0000f3c0


	//   ....[34]....
        /*01c8*/ 	.word	0x0000f5d0


	//   ....[35]....
        /*01cc*/ 	.word	0x0000f7e0


	//   ....[36]....
        /*01d0*/ 	.word	0x0000f9f0


	//   ....[37]....
        /*01d4*/ 	.word	0x0000fc00


	//   ....[38]....
        /*01d8*/ 	.word	0x0000fe10


	//   ....[39]....
        /*01dc*/ 	.word	0x00010020


	//   ....[40]....
        /*01e0*/ 	.word	0x00010230


	//   ....[41]....
        /*01e4*/ 	.word	0x00010440


	//   ....[42]....
        /*01e8*/ 	.word	0x00010650


	//   ....[43]....
        /*01ec*/ 	.word	0x00010860


	//   ....[44]....
        /*01f0*/ 	.word	0x00010a70


	//   ....[45]....
        /*01f4*/ 	.word	0x00010c80


	//   ....[46]....
        /*01f8*/ 	.word	0x00010e90


	//   ....[47]....
        /*01fc*/ 	.word	0x000110a0


	//   ....[48]....
        /*0200*/ 	.word	0x000112b0


	//   ....[49]....
        /*0204*/ 	.word	0x000114c0


	//   ....[50]....
        /*0208*/ 	.word	0x000116d0


	//   ....[51]....
        /*020c*/ 	.word	0x000118e0


	//   ....[52]....
        /*0210*/ 	.word	0x00011af0


	//   ....[53]....
        /*0214*/ 	.word	0x00011d00


	//   ....[54]....
        /*0218*/ 	.word	0x00011f10


	//   ....[55]....
        /*021c*/ 	.word	0x00012120


	//   ....[56]....
        /*0220*/ 	.word	0x00012330


	//   ....[57]....
        /*0224*/ 	.word	0x00012540


	//   ....[58]....
        /*0228*/ 	.word	0x00012750


	//   ....[59]....
        /*022c*/ 	.word	0x00012960


	//   ....[60]....
        /*0230*/ 	.word	0x00012b70


	//   ....[61]....
        /*0234*/ 	.word	0x00012d80


	//   ....[62]....
        /*0238*/ 	.word	0x00012f90


	//   ....[63]....
        /*023c*/ 	.word	0x000131a0


	//   ....[64]....
        /*0240*/ 	.word	0x000133b0


	//   ....[65]....
        /*0244*/ 	.word	0x00013580


	//----- nvinfo : EIATTR_CRS_STACK_SIZE
	.align		4
.L_9373:
        /*0248*/ 	.byte	0x04, 0x1e
        /*024a*/ 	.short	(.L_9375 - .L_9374)
.L_9374:
        /*024c*/ 	.word	0x00000000


	//----- nvinfo : EIATTR_CBANK_PARAM_SIZE
	.align		4
.L_9375:
        /*0250*/ 	.byte	0x03, 0x19
        /*0252*/ 	.short	0x002d


	//----- nvinfo : EIATTR_PARAM_CBANK
	.align		4
        /*0254*/ 	.byte	0x04, 0x0a
        /*0256*/ 	.short	(.L_9377 - .L_9376)
	.align		4
.L_9376:
        /*0258*/ 	.word	index@(.nv.constant0._ZN43_GLOBAL__N__9ae7fba5_10_SoftMax_cu_9f978f6320softmax_warp_forwardIdddLi11ELb0ELb0EEEvPT0_PKT_iiiPKbib)
        /*025c*/ 	.short	0x0210
        /*025e*/ 	.short	0x002d


	//----- nvinfo : EIATTR_SW_WAR
	.align		4
.L_9377:
        /*0260*/ 	.byte	0x04, 0x36
        /*0262*/ 	.short	(.L_9379 - .L_9378)
.L_9378:
        /*0264*/ 	.word	0x00000008
.L_9379:


//--------------------- .nv.info._ZN43_GLOBAL__N__9ae7fba5_10_SoftMax_cu_9f978f6320softmax_warp_forwardIdddLi10ELb0ELb0EEEvPT0_PKT_iiiPKbib --------------------------
	.section	.nv.info._ZN43_GLOBAL__N__9ae7fba5_10_SoftMax_cu_9f978f6320softmax_warp_forwardIdddLi10ELb0ELb0EEEvPT0_PKT_iiiPKbib,"",@"SHT_CUDA_INFO"
	.sectionflags	@""
	.align	4


	//----- nvinfo : EIATTR_CUDA_API_VERSION
	.align		4
        /*0000*/ 	.byte	0x04, 0x37
        /*0002*/ 	.short	(.L_9381 - .L_9380)
.L_9380:
        /*0004*/ 	.word	0x00000082


	//----- nvinfo : EIATTR_KPARAM_INFO
	.align		4
.L_9381:
        /*0008*/ 	.byte	0x04, 0x17
        /*000a*/ 	.short	(.L_9383 - .L_9382)
.L_9382:
        /*000c*/ 	.word	0x00000000
        /*0010*/ 	.short	0x0007
        /*0012*/ 	.short	0x002c
        /*0014*/ 	.byte	0x00, 0xf0, 0x05, 0x00


	//----- nvinfo : EIATTR_KPARAM_INFO
	.align		4
.L_9383:
        /*0018*/ 	.byte	0x04, 0x17
        /*001a*/ 	.short	(.L_9385 - .L_9384)
.L_9384:
        /*001c*/ 	.word	0x00000000
        /*0020*/ 	.short	0x0006
        /*0022*/ 	.short	0x0028
        /*0024*/ 	.byte	0x00, 0xf0, 0x11, 0x00


	//----- nvinfo : EIATTR_KPARAM_INFO
	.align		4
.L_9385:
        /*0028*/ 	.byte	0x04, 0x17
        /*002a*/ 	.short	(.L_9387 - .L_9386)
.L_9386:
        /*002c*/ 	.word	0x00000000
        /*0030*/ 	.short	0x0005
        /*0032*/ 	.short	0x0020
        /*0034*/ 	.byte	0x00, 0xf0, 0x21, 0x00


	//----- nvinfo : EIATTR_KPARAM_INFO
	.align		4
.L_9387:
        /*0038*/ 	.byte	0x04, 0x17
        /*003a*/ 	.short	(.L_9389 - .L_9388)
.L_9388:
        /*003c*/ 	.word	0x00000000
        /*0040*/ 	.short	0x0004
        /*0042*/ 	.short	0x0018
        /*0044*/ 	.byte	0x00, 0xf0, 0x11, 0x00


	//----- nvinfo : EIATTR_KPARAM_INFO
	.align		4
.L_9389:
        /*0048*/ 	.byte	0x04, 0x17
        /*004a*/ 	.short	(.L_9391 - .L_9390)
.L_9390:
        /*004c*/ 	.word	0x00000000
        /*0050*/ 	.short	0x0003
        /*0052*/ 	.short	0x0014
        /*0054*/ 	.byte	0x00, 0xf0, 0x11, 0x00


	//----- nvinfo : EIATTR_KPARAM_INFO
	.align		4
.L_9391:
        /*0058*/ 	.byte	0x04, 0x17
        /*005a*/ 	.short	(.L_9393 - .L_9392)
.L_9392:
        /*005c*/ 	.word	0x00000000
        /*0060*/ 	.short	0x0002
        /*0062*/ 	.short	0x0010
        /*0064*/ 	.byte	0x00, 0xf0, 0x11, 0x00


	//----- nvinfo : EIATTR_KPARAM_INFO
	.align		4
.L_9393:
        /*0068*/ 	.byte	0x04, 0x17
        /*006a*/ 	.short	(.L_9395 - .L_9394)
.L_9394:
        /*006c*/ 	.word	0x00000000
        /*0070*/ 	.short	0x0001
        /*0072*/ 	.short	0x0008
        /*0074*/ 	.byte	0x00, 0xf0, 0x21, 0x00


	//----- nvinfo : EIATTR_KPARAM_INFO
	.align		4
.L_9395:
        /*0078*/ 	.byte	0x04, 0x17
        /*007a*/ 	.short	(.L_9397 - .L_9396)
.L_9396:
        /*007c*/ 	.word	0x00000000
        /*0080*/ 	.short	0x0000
        /*0082*/ 	.short	0x0000
        /*0084*/ 	.byte	0x00, 0xf0, 0x21, 0x00


	//----- nvinfo : EIATTR_SPARSE_MMA_MASK
	.align		4
.L_9397:
        /*0088*/ 	.byte	0x03, 0x50
        /*008a*/ 	.short	0x0000


	//----- nvinfo : EIATTR_MAXREG_COUNT
	.align		4
        /*008c*/ 	.byte	0x03, 0x1b
        /*008e*/ 	.short	0x00ff


	//----- nvinfo : EIATTR_MERCURY_ISA_VERSION
	.align		4
        /*0090*/ 	.byte	0x03, 0x5f
        /*0092*/ 	.short	0x0101


	//----- nvinfo : EIATTR_COOP_GROUP_MASK_REGIDS
	.align		4
        /*0094*/ 	.byte	0x04, 0x29
        /*0096*/ 	.short	(.L_9399 - .L_9398)


	//   ....[0]....
.L_9398:
        /*0098*/ 	.word	0xffffffff


	//   ....[1]....
        /*009c*/ 	.word	0xffffffff


	//   ....[2]....
        /*00a0*/ 	.word	0xffffffff


	//   ....[3]....
        /*00a4*/ 	.word	0xffffffff


	//   ....[4]....
        /*00a8*/ 	.word	0xffffffff


	//   ....[5]....
        /*00ac*/ 	.word	0xffffffff


	//   ....[6]....
        /*00b0*/ 	.word	0xffffffff


	//   ....[7]....
        /*00b4*/ 	.word	0xffffffff


	//   ....[8]....
        /*00b8*/ 	.word	0xffffffff


	//   ....[9]....
        /*00bc*/ 	.word	0xffffffff


	//   ....[10]....
        /*00c0*/ 	.word	0xffffffff


	//   ....[11]....
        /*00c4*/ 	.word	0xffffffff


	//   ....[12]....
        /*00c8*/ 	.word	0xffffffff


	//   ....[13]....
        /*00cc*/ 	.word	0xffffffff


	//   ....[14]....
        /*00d0*/ 	.word	0xffffffff


	//   ....[15]....
        /*00d4*/ 	.word	0xffffffff


	//   ....[16]....
        /*00d8*/ 	.word	0xffffffff


	//   ....[17]....
        /*00dc*/ 	.word	0xffffffff


	//   ....[18]....
        /*00e0*/ 	.word	0xffffffff


	//   ....[19]....
        /*00e4*/ 	.word	0xffffffff


	//----- nvinfo : EIATTR_COOP_GROUP_INSTR_OFFSETS
	.align		4
.L_9399:
        /*00e8*/ 	.byte	0x04, 0x28
        /*00ea*/ 	.short	(.L_9401 - .L_9400)


	//   ....[0]....
.L_9400:
        /*00ec*/ 	.word	0x000010b0


	//   ....[1]....
        /*00f0*/ 	.word	0x000010c0


	//   ....[2]....
        /*00f4*/ 	.word	0x00001100


	//   ....[3]....
        /*00f8*/ 	.word	0x00001110


	//   ....[4]....
        /*00fc*/ 	.word	0x00001150


	//   ....[5]....
        /*0100*/ 	.word	0x00001160


	//   ....[6]....
        /*0104*/ 	.word	0x000011a0


	//   ....[7]....
        /*0108*/ 	.word	0x000011b0


	//   ....[8]....
        /*010c*/ 	.word	0x000011f0


	//   ....[9]....
        /*0110*/ 	.word	0x00001200


	//   ....[10]....
        /*0114*/ 	.word	0x00005a30


	//   ....[11]....
        /*0118*/ 	.word	0x00005a40


	//   ....[12]....
        /*011c*/ 	.word	0x00005a70


	//   ....[13]....
        /*0120*/ 	.word	0x00005a90


	//   ....[14]....
        /*0124*/ 	.word	0x00005ac0


	//   ....[15]....
        /*0128*/ 	.word	0x00005ad0


	//   ....[16]....
        /*012c*/ 	.word	0x00005af0


	//   ....[17]....
        /*0130*/ 	.word	0x00005b00


	//   ....[18]....
        /*0134*/ 	.word	0x00005b20


	//   ....[19]....
        /*0138*/ 	.word	0x00005b30


	//----- nvinfo : EIATTR_EXIT_INSTR_OFFSETS
	.align		4
.L_9401:
        /*013c*/ 	.byte	0x04, 0x1c
        /*013e*/ 	.short	(.L_9403 - .L_9402)


	//   ....[0]....
.L_9402:
        /*0140*/ 	.word	0x00005b40


	//   ....[1]....
        /*0144*/ 	.word	0x00005b80


	//   ....[2]....
        /*0148*/ 	.word	0x00005de0


	//   ....[3]....
        /*014c*/ 	.word	0x00005ff0


	//   ....[4]....
        /*0150*/ 	.word	0x00006200


	//   ....[5]....
        /*0154*/ 	.word	0x00006410


	//   ....[6]....
        /*0158*/ 	.word	0x00006620


	//   ....[7]....
        /*015c*/ 	.word	0x00006830


	//   ....[8]....
        /*0160*/ 	.word	0x00006a40


	//   ....[9]....
        /*0164*/ 	.word	0x00006c50


	//   ....[10]....
        /*0168*/ 	.word	0x00006e60


	//   ....[11]....
        /*016c*/ 	.word	0x00007070


	//   ....[12]....
        /*0170*/ 	.word	0x00007280


	//   ....[13]....
        /*0174*/ 	.word	0x00007490


	//   ....[14]....
        /*0178*/ 	.word	0x000076a0


	//   ....[15]....
        /*017c*/ 	.word	0x000078b0


	//   ....[16]....
        /*0180*/ 	.word	0x00007ac0


	//   ....[17]....
        /*0184*/ 	.word	0x00007cd0


	//   ....[18]....
        /*0188*/ 	.word	0x00007ee0


	//   ....[19]....
        /*018c*/ 	.word	0x000080f0


	//   ....[20]....
        /*0190*/ 	.word	0x00008300


	//   ....[21]....
        /*0194*/ 	.word	0x00008510


	//   ....[22]....
        /*0198*/ 	.word	0x00008720


	//   ....[23]....
        /*019c*/ 	.word	0x00008930


	//   ....[24]....
        /*01a0*/ 	.word	0x00008b40


	//   ....[25]....
        /*01a4*/ 	.word	0x00008d50


	//   ....[26]....
        /*01a8*/ 	.word	0x00008f60


	//   ....[27]....
        /*01ac*/ 	.word	0x00009170


	//   ....[28]....
        /*01b0*/ 	.word	0x00009380


	//   ....[29]....
        /*01b4*/ 	.word	0x00009590


	//   ....[30]....
        /*01b8*/ 	.word	0x000097a0


	//   ....[31]....
        /*01bc*/ 	.word	0x000099b0


	//   ....[32]....
        /*01c0*/ 	.word	0x00009bc0


	//   ....[33]....
        /*01c4*/ 	.word	0x00009d90


	//----- nvinfo : EIATTR_CRS_STACK_SIZE
	.align		4
.L_9403:
        /*01c8*/ 	.byte	0x04, 0x1e
        /*01ca*/ 	.short	(.L_9405 - .L_9404)
.L_9404:
        /*01cc*/ 	.word	0x00000000


	//----- nvinfo : EIATTR_CBANK_PARAM_SIZE
	.align		4
.L_9405:
        /*01d0*/ 	.byte	0x03, 0x19
        /*01d2*/ 	.short	0x002d


	//----- nvinfo : EIATTR_PARAM_CBANK
	.align		4
        /*01d4*/ 	.byte	0x04, 0x0a
        /*01d6*/ 	.short	(.L_9407 - .L_9406)
	.align		4
.L_9406:
        /*01d8*/ 	.word	index@(.nv.constant0._ZN43_GLOBAL__N__9ae7fba5_10_SoftMax_cu_9f978f6320softmax_warp_forwardIdddLi10ELb0ELb0EEEvPT0_PKT_iiiPKbib)
        /*01dc*/ 	.short	0x0210
        /*01de*/ 	.short	0x002d


	//----- nvinfo : EIATTR_SW_WAR
	.align		4
.L_9407:
        /*01e0*/ 	.byte	0x04, 0x36
        /*01e2*/ 	.short	(.L_9409 - .L_9408)
.L_9408:
        /*01e4*/ 	.word	0x00000008
.L_9409:


//--------------------- .nv.info._ZN43_GLOBAL__N__9ae7fba5_10_SoftMax_cu_9f978f6320softmax_warp_forwardIdddLi9ELb0ELb0EEEvPT0_PKT_iiiPKbib --------------------------
	.section	.nv.info._ZN43_GLOBAL__N__9ae7fba5_10_SoftMax_cu_9f978f6320softmax_warp_forwardIdddLi9ELb0ELb0EEEvPT0_PKT_iiiPKbib,"",@"SHT_CUDA_INFO"
	.sectionflags	@""
	.align	4


	//----- nvinfo : EIATTR_CUDA_API_VERSION
	.align		4
        /*0000*/ 	.byte	0x04, 0x37
        /*0002*/ 	.short	(.L_9411 - .L_9410)
.L_9410:
        /*0004*/ 	.word	0x00000082


	//----- nvinfo : EIATTR_KPARAM_INFO
	.align		4
.L_9411:
        /*0008*/ 	.byte	0x04, 0x17
        /*000a*/ 	.short	(.L_9413 - .L_9412)
.L_9412:
        /*000c*/ 	.word	0x00000000
        /*0010*/ 	.short	0x0007
        /*0012*/ 	.short	0x002c
        /*0014*/ 	.byte	0x00, 0xf0, 0x05, 0x00


	//----- nvinfo : EIATTR_KPARAM_INFO
	.align		4
.L_9413:
        /*0018*/ 	.byte	0x04, 0x17
        /*001a*/ 	.short	(.L_9415 - .L_9414)
.L_9414:
        /*001c*/ 	.word	0x00000000
        /*0020*/ 	.short	0x0006
        /*0022*/ 	.short	0x0028
        /*0024*/ 	.byte	0x00, 0xf0, 0x11, 0x00


	//----- nvinfo : EIATTR_KPARAM_INFO
	.align		4
.L_9415:
        /*0028*/ 	.byte	0x04, 0x17
        /*002a*/ 	.short	(.L_9417 - .L_9416)
.L_9416:
        /*002c*/ 	.word	0x00000000
        /*0030*/ 	.short	0x0005
        /*0032*/ 	.short	0x0020
        /*0034*/ 	.byte	0x00, 0xf0, 0x21, 0x00


	//----- nvinfo : EIATTR_KPARAM_INFO
	.align		4
.L_9417:
        /*0038*/ 	.byte	0x04, 0x17
        /*003a*/ 	.short	(.L_9419 - .L_9418)
.L_9418:
        /*003c*/ 	.word	0x00000000
        /*0040*/ 	.short	0x0004
        /*0042*/ 	.short	0x0018
        /*0044*/ 	.byte	0x00, 0xf0, 0x11, 0x00


	//----- nvinfo : EIATTR_KPARAM_INFO
	.align		4
.L_9419:
        /*0048*/ 	.byte	0x04, 0x17
        /*004a*/ 	.short	(.L_9421 - .L_9420)
.L_9420:
        /*004c*/ 	.word	0x00000000
        /*0050*/ 	.short	0x0003
        /*0052*/ 	.short	0x0014
        /*0054*/ 	.byte	0x00, 0xf0, 0x11, 0x00


	//----- nvinfo : EIATTR_KPARAM_INFO
	.align		4
.L_9421:
        /*0058*/ 	.byte	0x04, 0x17
        /*005a*/ 	.short	(.L_9423 - .L_9422)
.L_9422:
        /*005c*/ 	.word	0x00000000
        /*0060*/ 	.short	0x0002
        /*0062*/ 	.short	0x0010
        /*0064*/ 	.byte	0x00, 0xf0, 0x11, 0x00


	//----- nvinfo : EIATTR_KPARAM_INFO
	.align		4
.L_9423:
        /*0068*/ 	.byte	0x04, 0x17
        /*006a*/ 	.short	(.L_9425 - .L_9424)
.L_9424:
        /*006c*/ 	.word	0x00000000
        /*0070*/ 	.short	0x0001
        /*0072*/ 	.short	0x0008
        /*0074*/ 	.byte	0x00, 0xf0, 0x21, 0x00


	//----- nvinfo : EIATTR_KPARAM_INFO
	.align		4
.L_9425:
        /*0078*/ 	.byte	0x04, 0x17
        /*007a*/ 	.short	(.L_9427 - .L_9426)
.L_9426:
        /*007c*/ 	.word	0x00000000
        /*0080*/ 	.short	0x0000
        /*0082*/ 	.short	0x0000
        /*0084*/ 	.byte	0x00, 0xf0, 0x21, 0x00


	//----- nvinfo : EIATTR_SPARSE_MMA_MASK
	.align		4
.L_9427:
        /*0088*/ 	.byte	0x03, 0x50
        /*008a*/ 	.short	0x0000


	//----- nvinfo : EIATTR_MAXREG_COUNT
	.align		4
        /*008c*/ 	.byte	0x03, 0x1b
        /*008e*/ 	.short	0x00ff


	//----- nvinfo : EIATTR_MERCURY_ISA_VERSION
	.align		4
        /*0090*/ 	.byte	0x03, 0x5f
        /*0092*/ 	.short	0x0101


	//----- nvinfo : EIATTR_COOP_GROUP_MASK_REGIDS
	.align		4
        /*0094*/ 	.byte	0x04, 0x29
        /*0096*/ 	.short	(.L_9429 - .L_9428)


	//   ....[0]....
.L_9428:
        /*0098*/ 	.word	0xffffffff


	//   ....[1]....
        /*009c*/ 	.word	0xffffffff


	//   ....[2]....
        /*00a0*/ 	.word	0xffffffff


	//   ....[3]....
        /*00a4*/ 	.word	0xffffffff


	//   ....[4]....
        /*00a8*/ 	.word	0xffffffff


	//   ....[5]....
        /*00ac*/ 	.word	0xffffffff


	//   ....[6]....
        /*00b0*/ 	.word	0xffffffff


	//   ....[7]....
        /*00b4*/ 	.word	0xffffffff


	//   ....[8]....
        /*00b8*/ 	.word	0xffffffff


	//   ....[9]....
        /*00bc*/ 	.word	0xffffffff


	//   ....[10]....
        /*00c0*/ 	.word	0xffffffff


	//   ....[11]....
        /*00c4*/ 	.word	0xffffffff


	//   ....[12]....
        /*00c8*/ 	.word	0xffffffff


	//   ....[13]....
        /*00cc*/ 	.word	0xffffffff


	//   ....[14]....
        /*00d0*/ 	.word	0xffffffff


	//   ....[15]....
        /*00d4*/ 	.word	0xffffffff


	//   ....[16]....
        /*00d8*/ 	.word	0xffffffff


	//   ....[17]....
        /*00dc*/ 	.word	0xffffffff


	//   ....[18]....
        /*00e0*/ 	.word	0xffffffff


	//   ....[19]....
        /*00e4*/ 	.word	0xffffffff


	//----- nvinfo : EIATTR_COOP_GROUP_INSTR_OFFSETS
	.align		4
.L_9429:
        /*00e8*/ 	.byte	0x04, 0x28
        /*00ea*/ 	.short	(.L_9431 - .L_9430)


	//   ....[0]....
.L_9430:
        /*00ec*/ 	.word	0x000008b0


	//   ....[1]....
        /*00f0*/ 	.word	0x000008c0


	//   ....[2]....
        /*00f4*/ 	.word	0x00000900


	//   ....[3]....
        /*00f8*/ 	.word	0x00000910


	//   ....[4]....
        /*00fc*/ 	.word	0x00000950


	//   ....[5]....
        /*0100*/ 	.word	0x00000960


	//   ....[6]....
        /*0104*/ 	.word	0x000009a0


	//   ....[7]....
        /*0108*/ 	.word	0x000009b0


	//   ....[8]....
        /*010c*/ 	.word	0x000009f0


	//   ....[9]....
        /*0110*/ 	.word	0x00000a00


	//   ....[10]....
        /*0114*/ 	.word	0x00002f30


	//   ....[11]....
        /*0118*/ 	.word	0x00002f40


	//   ....[12]....
        /*011c*/ 	.word	0x00002f60


	//   ....[13]....
        /*0120*/ 	.word	0x00002f70


	//   ....[14]....
        /*0124*/ 	.word	0x00002f90


	//   ....[15]....
        /*0128*/ 	.word	0x00002fa0


	//   ....[16]....
        /*012c*/ 	.word	0x00002fc0


	//   ....[17]....
        /*0130*/ 	.word	0x00002fd0


	//   ....[18]....
        /*0134*/ 	.word	0x00002ff0


	//   ....[19]....
        /*0138*/ 	.word	0x00003000


	//----- nvinfo : EIATTR_EXIT_INSTR_OFFSETS
	.align		4
.L_9431:
        /*013c*/ 	.byte	0x04, 0x1c
        /*013e*/ 	.short	(.L_9433 - .L_9432)


	//   ....[0]....
.L_9432:
        /*0140*/ 	.word	0x00003010


	//   ....[1]....
        /*0144*/ 	.word	0x00003050


	//   ....[2]....
        /*0148*/ 	.word	0x000032d0


	//   ....[3]....
        /*014c*/ 	.word	0x000034f0


	//   ....[4]....
        /*0150*/ 	.word	0x00003710


	//   ....[5]....
        /*0154*/ 	.word	0x00003930


	//   ....[6]....
        /*0158*/ 	.word	0x00003b50


	//   ....[7]....
        /*015c*/ 	.word	0x00003d70


	//   ....[8]....
        /*0160*/ 	.word	0x00003f90


	//   ....[9]....
        /*0164*/ 	.word	0x000041b0


	//   ....[10]....
        /*0168*/ 	.word	0x000043d0


	//   ....[11]....
        /*016c*/ 	.word	0x000045f0


	//   ....[12]....
        /*0170*/ 	.word	0x00004810


	//   ....[13]....
        /*0174*/ 	.word	0x00004a30


	//   ....[14]....
        /*0178*/ 	.word	0x00004c50


	//   ....[15]....
        /*017c*/ 	.word	0x00004e70


	//   ....[16]....
        /*0180*/ 	.word	0x00005090


	//   ....[17]....
        /*0184*/ 	.word	0x00005270


	//----- nvinfo : EIATTR_CRS_STACK_SIZE
	.align		4
.L_9433:
        /*0188*/ 	.byte	0x04, 0x1e
        /*018a*/ 	.short	(.L_9435 - .L_9434)
.L_9434:
        /*018c*/ 	.word	0x00000000


	//----- nvinfo : EIATTR_CBANK_PARAM_SIZE
	.align		4
.L_9435:
        /*0190*/ 	.byte	0x03, 0x19
        /*0192*/ 	.short	0x002d


	//----- nvinfo : EIATTR_PARAM_CBANK
	.align		4
        /*0194*/ 	.byte	0x04, 0x0a
        /*0196*/ 	.short	(.L_9437 - .L_9436)
	.align		4
.L_9436:
        /*0198*/ 	.word	index@(.nv.constant0._ZN43_GLOBAL__N__9ae7fba5_10_SoftMax_cu_9f978f6320softmax_warp_forwardIdddLi9ELb0ELb0EEEvPT0_PKT_iiiPKbib)
        /*019c*/ 	.short	0x0210
        /*019e*/ 	.short	0x002d


	//----- nvinfo : EIATTR_SW_WAR
	.align		4
.L_9437:
        /*01a0*/ 	.byte	0x04, 0x36
        /*01a2*/ 	.short	(.L_9439 - .L_9438)
.L_9438:
        /*01a4*/ 	.word	0x00000008
.L_9439:


//--------------------- .nv.info._ZN43_GLOBAL__N__9ae7fba5_10_SoftMax_cu_9f978f6320softmax_warp_forwardIdddLi8ELb0ELb0EEEvPT0_PKT_iiiPKbib --------------------------
	.section	.nv.info._ZN43_GLOBAL__N__9ae7fba5_10_SoftMax_cu_9f978f6320softmax_warp_forwardIdddLi8ELb0ELb0EEEvPT0_PKT_iiiPKbib,"",@"SHT_CUDA_INFO"
	.sectionflags	@""
	.align	4


	//----- nvinfo : EIATTR_CUDA_API_VERSION
	.align		4
        /*0000*/ 	.byte	0x04, 0x37
        /*0002*/ 	.short	(.L_9441 - .L_9440)
.L_9440:
        /*0004*/ 	.word	0x00000082


	//----- nvinfo : EIATTR_KPARAM_INFO
	.align		4
.L_9441:
        /*0008*/ 	.byte	0x04, 0x17
        /*000a*/ 	.short	(.L_9443 - .L_9442)
.L_9442:
        /*000c*/ 	.word	0x00000000
        /*0010*/ 	.short	0x0007
        /*0012*/ 	.short	0x002c
        /*0014*/ 	.byte	0x00, 0xf0, 0x05, 0x00


	//----- nvinfo : EIATTR_KPARAM_INFO
	.align		4
.L_9443:
        /*0018*/ 	.byte	0x04, 0x17
        /*001a*/ 	.short	(.L_9445 - .L_9444)
.L_9444:
        /*001c*/ 	.word	0x00000000
        /*0020*/ 	.short	0x0006
        /*0022*/ 	.short	0x0028
        /*0024*/ 	.byte	0x00, 0xf0, 0x11, 0x00


	//----- nvinfo : EIATTR_KPARAM_INFO
	.align		4
.L_9445:
        /*0028*/ 	.byte	0x04, 0x17
        /*002a*/ 	.short	(.L_9447 - .L_9446)
.L_9446:
        /*002c*/ 	.word	0x00000000
        /*0030*/ 	.short	0x0005
        /*0032*/ 	.short	0x0020
        /*0034*/ 	.byte	0x00, 0xf0, 0x21, 0x00


	//----- nvinfo : EIATTR_KPARAM_INFO
	.align		4
.L_9447:
        /*0038*/ 	.byte	0x04, 0x17
        /*003a*/ 	.short	(.L_9449 - .L_9448)
.L_9448:
        /*003c*/ 	.word	0x00000000
        /*0040*/ 	.short	0x0004
        /*0042*/ 	.short	0x0018
        /*0044*/ 	.byte	0x00, 0xf0, 0x11, 0x00


	//----- nvinfo : EIATTR_KPARAM_INFO
	.align		4
.L_9449:
        /*0048*/ 	.byte	0x04, 0x17
        /*004a*/ 	.short	(.L_9451 - .L_9450)
.L_9450:
        /*004c*/ 	.word	0x00000000
        /*0050*/ 	.short	0x0003
        /*0052*/ 	.short	0x0014
        /*0054*/ 	.byte	0x00, 0xf0, 0x11, 0x00


	//----- nvinfo : EIATTR_KPARAM_INFO
	.align		4
.L_9451:
        /*0058*/ 	.byte	0x04, 0x17
        /*005a*/ 	.short	(.L_9453 - .L_9452)
.L_9452:
        /*005c*/ 	.word	0x00000000
        /*0060*/ 	.short	0x0002
        /*0062*/ 	.short	0x0010
        /*0064*/ 	.byte	0x00, 0xf0, 0x11, 0x00


	//----- nvinfo : EIATTR_KPARAM_INFO
	.align		4
.L_9453:
        /*0068*/ 	.byte	0x04, 0x17
        /*006a*/ 	.short	(.L_9455 - .L_9454)
.L_9454:
        /*006c*/ 	.word	0x00000000
        /*0070*/ 	.short	0x0001
        /*0072*/ 	.short	0x0008
        /*0074*/ 	.byte	0x00, 0xf0, 0x21, 0x00


	//----- nvinfo : EIATTR_KPARAM_INFO
	.align		4
.L_9455:
        /*0078*/ 	.byte	0x04, 0x17
        /*007a*/ 	.short	(.L_9457 - .L_9456)
.L_9456:
        /*007c*/ 	.word	0x00000000
        /*0080*/ 	.short	0x0000
        /*0082*/ 	.short	0x0000
        /*0084*/ 	.byte	0x00, 0xf0, 0x21, 0x00


	//----- nvinfo : EIATTR_SPARSE_MMA_MASK
	.align		4
.L_9457:
        /*0088*/ 	.byte	0x03, 0x50
        /*008a*/ 	.short	0x0000


	//----- nvinfo : EIATTR_MAXREG_COUNT
	.align		4
        /*008c*/ 	.byte	0x03, 0x1b
        /*008e*/ 	.short	0x00ff


	//----- nvinfo : EIATTR_MERCURY_ISA_VERSION
	.align		4
        /*0090*/ 	.byte	0x03, 0x5f
        /*0092*/ 	.short	0x0101


	//----- nvinfo : EIATTR_COOP_GROUP_MASK_REGIDS
	.align		4
        /*0094*/ 	.byte	0x04, 0x29
        /*0096*/ 	.short	(.L_9459 - .L_9458)


	//   ....[0]....
.L_9458:
        /*0098*/ 	.word	0xffffffff


	//   ....[1]....
        /*009c*/ 	.word	0xffffffff


	//   ....[2]....
        /*00a0*/ 	.word	0xffffffff


	//   ....[3]....
        /*00a4*/ 	.word	0xffffffff


	//   ....[4]....
        /*00a8*/ 	.word	0xffffffff


	//   ....[5]....
        /*00ac*/ 	.word	0xffffffff


	//   ....[6]....
        /*00b0*/ 	.word	0xffffffff


	//   ....[7]....
        /*00b4*/ 	.word	0xffffffff


	//   ....[8]....
        /*00b8*/ 	.word	0xffffffff


	//   ....[9]....
        /*00bc*/ 	.word	0xffffffff


	//   ....[10]....
        /*00c0*/ 	.word	0xffffffff


	//   ....[11]....
        /*00c4*/ 	.word	0xffffffff


	//   ....[12]....
        /*00c8*/ 	.word	0xffffffff


	//   ....[13]....
        /*00cc*/ 	.word	0xffffffff


	//   ....[14]....
        /*00d0*/ 	.word	0xffffffff


	//   ....[15]....
        /*00d4*/ 	.word	0xffffffff


	//   ....[16]....
        /*00d8*/ 	.word	0xffffffff


	//   ....[17]....
        /*00dc*/ 	.word	0xffffffff


	//   ....[18]....
        /*00e0*/ 	.word	0xffffffff


	//   ....[19]....
        /*00e4*/ 	.word	0xffffffff


	//----- nvinfo : EIATTR_COOP_GROUP_INSTR_OFFSETS
	.align		4
.L_9459:
        /*00e8*/ 	.byte	0x04, 0x28
        /*00ea*/ 	.short	(.L_9461 - .L_9460)


	//   ....[0]....
.L_9460:
        /*00ec*/ 	.word	0x000004b0


	//   ....[1]....
        /*00f0*/ 	.word	0x000004c0


	//   ....[2]....
        /*00f4*/ 	.word	0x00000500


	//   ....[3]....
        /*00f8*/ 	.word	0x00000510


	//   ....[4]....
        /*00fc*/ 	.word	0x00000550


	//   ....[5]....
        /*0100*/ 	.word	0x00000560


	//   ....[6]....
        /*0104*/ 	.word	0x000005a0


	//   ....[7]....
        /*0108*/ 	.word	0x000005b0


	//   ....[8]....
        /*010c*/ 	.word	0x000005f0


	//   ....[9]....
        /*0110*/ 	.word	0x00000600


	//   ....[10]....
        /*0114*/ 	.word	0x00001970


	//   ....[11]....
        /*0118*/ 	.word	0x00001980


	//   ....[12]....
        /*011c*/ 	.word	0x000019b0


	//   ....[13]....
        /*0120*/ 	.word	0x000019c0


	//   ....[14]....
        /*0124*/ 	.word	0x00001a10


	//   ....[15]....
        /*0128*/ 	.word	0x00001a20


	//   ....[16]....
        /*012c*/ 	.word	0x00001a40


	//   ....[17]....
        /*0130*/ 	.word	0x00001a50


	//   ....[18]....
        /*0134*/ 	.word	0x00001a70


	//   ....[19]....
        /*0138*/ 	.word	0x00001a80


	//----- nvinfo : EIATTR_EXIT_INSTR_OFFSETS
	.align		4
.L_9461:
        /*013c*/ 	.byte	0x04, 0x1c
        /*013e*/ 	.short	(.L_9463 - .L_9462)


	//   ....[0]....
.L_9462:
        /*0140*/ 	.word	0x00001a90


	//   ....[1]....
        /*0144*/ 	.word	0x00001ac0


	//   ....[2]....
        /*0148*/ 	.word	0x00001d40


	//   ....[3]....
        /*014c*/ 	.word	0x00001f60


	//   ....[4]....
        /*0150*/ 	.word	0x00002180


	//   ....[5]....
        /*0154*/ 	.word	0x000023a0


	//   ....[6]....
        /*0158*/ 	.word	0x000025c0


	//   ....[7]....
        /*015c*/ 	.word	0x000027e0


	//   ....[8]....
        /*0160*/ 	.word	0x00002a00


	//   ....[9]....
        /*0164*/ 	.word	0x00002be0


	//----- nvinfo : EIATTR_CRS_STACK_SIZE
	.align		4
.L_9463:
        /*0168*/ 	.byte	0x04, 0x1e
        /*016a*/ 	.short	(.L_9465 - .L_9464)
.L_9464:
        /*016c*/ 	.word	0x00000000


	//----- nvinfo : EIATTR_CBANK_PARAM_SIZE
	.align		4
.L_9465:
        /*0170*/ 	.byte	0x03, 0x19
        /*0172*/ 	.short	0x002d


	//----- nvinfo : EIATTR_PARAM_CBANK
	.align		4
        /*0174*/ 	.byte	0x04, 0x0a
        /*0176*/ 	.short	(.L_9467 - .L_9466)
	.align		4
.L_9466:
        /*0178*/ 	.word	index@(.nv.constant0._ZN43_GLOBAL__N__9ae7fba5_10_SoftMax_cu_9f978f6320softmax_warp_forwardIdddLi8ELb0ELb0EEEvPT0_PKT_iiiPKbib)
        /*017c*/ 	.short	0x0210
        /*017e*/ 	.short	0x002d


	//----- nvinfo : EIATTR_SW_WAR
	.align		4
.L_9467:
        /*0180*/ 	.byte	0x04, 0x36
        /*0182*/ 	.short	(.L_9469 - .L_9468)
.L_9468:
        /*0184*/ 	.word	0x00000008
.L_9469:


//--------------------- .nv.info._ZN43_GLOBAL__N__9ae7fba5_10_SoftMax_cu_9f978f6320softmax_warp_forwardIdddLi7ELb0ELb0EEEvPT0_PKT_iiiPKbib --------------------------
	.section	.nv.info._ZN43_GLOBAL__N__9ae7fba5_10_SoftMax_cu_9f978f6320softmax_warp_forwardIdddLi7ELb0ELb0EEEvPT0_PKT_iiiPKbib,"",@"SHT_CUDA_INFO"
	.sectionflags	@""
	.align	4


	//----- nvinfo : EIATTR_CUDA_API_VERSION
	.align		4
        /*0000*/ 	.byte	0x04, 0x37
        /*0002*/ 	.short	(.L_9471 - .L_9470)
.L_9470:
        /*0004*/ 	.word	0x00000082


	//----- nvinfo : EIATTR_KPARAM_INFO
	.align		4
.L_9471:
        /*0008*/ 	.byte	0x04, 0x17
        /*000a*/ 	.short	(.L_9473 - .L_9472)
.L_9472:
        /*000c*/ 	.word	0x00000000
        /*0010*/ 	.short	0x0007
        /*0012*/ 	.short	0x002c
        /*0014*/ 	.byte	0x00, 0xf0, 0x05, 0x00


	//----- nvinfo : EIATTR_KPARAM_INFO
	.align		4
.L_9473:
        /*0018*/ 	.byte	0x04, 0x17
        /*001a*/ 	.short	(.L_9475 - .L_9474)
.L_9474:
        /*001c*/ 	.word	0x00000000
        /*0020*/ 	.short	0x0006
        /*0022*/ 	.short	0x0028
        /*0024*/ 	.byte	0x00, 0xf0, 0x11, 0x00


	//----- nvinfo : EIATTR_KPARAM_INFO
	.align		4
.L_9475:
        /*0028*/ 	.byte	0x04, 0x17
        /*002a*/ 	.short	(.L_9477 - .L_9476)
.L_9476:
        /*002c*/ 	.word	0x00000000
        /*0030*/ 	.short	0x0005
        /*0032*/ 	.short	0x0020
        /*0034*/ 	.byte	0x00, 0xf0, 0x21, 0x00


	//----- nvinfo : EIATTR_KPARAM_INFO
	.align		4
.L_9477:
        /*0038*/ 	.byte	0x04, 0x17
        /*003a*/ 	.short	(.L_9479 - .L_9478)
.L_9478:
        /*003c*/ 	.word	0x00000000
        /*0040*/ 	.short	0x0004
        /*0042*/ 	.short	0x0018
        /*0044*/ 	.byte	0x00, 0xf0, 0x11, 0x00


	//----- nvinfo : EIATTR_KPARAM_INFO
	.align		4
.L_9479:
        /*0048*/ 	.byte	0x04, 0x17
        /*004a*/ 	.short	(.L_9481 - .L_9480)
.L_9480:
        /*004c*/ 	.word	0x00000000
        /*0050*/ 	.short	0x0003
        /*0052*/ 	.short	0x0014
        /*0054*/ 	.byte	0x00, 0xf0, 0x11, 0x00


	//----- nvinfo : EIATTR_KPARAM_INFO
	.align		4
.L_9481:
        /*0058*/ 	.byte	0x04, 0x17
        /*005a*/ 	.short	(.L_9483 - .L_9482)
.L_9482:
        /*005c*/ 	.word	0x00000000
        /*0060*/ 	.short	0x0002
        /*0062*/ 	.short	0x0010
        /*0064*/ 	.byte	0x00, 0xf0, 0x11, 0x00


	//----- nvinfo : EIATTR_KPARAM_INFO
	.align		4
.L_9483:
        /*0068*/ 	.byte	0x04, 0x17
        /*006a*/ 	.short	(.L_9485 - .L_9484)
.L_9484:
        /*006c*/ 	.word	0x00000000
        /*0070*/ 	.short	0x0001
        /*0072*/ 	.short	0x0008
        /*0074*/ 	.byte	0x00, 0xf0, 0x21, 0x00


	//----- nvinfo : EIATTR_KPARAM_INFO
	.align		4
.L_9485:
        /*0078*/ 	.byte	0x04, 0x17
        /*007a*/ 	.short	(.L_9487 - .L_9486)
.L_9486:
        /*007c*/ 	.word	0x00000000
        /*0080*/ 	.short	0x0000
        /*0082*/ 	.short	0x0000
        /*0084*/ 	.byte	0x00, 0xf0, 0x21, 0x00


	//----- nvinfo : EIATTR_SPARSE_MMA_MASK
	.align		4
.L_9487:
        /*0088*/ 	.byte	0x03, 0x50
        /*008a*/ 	.short	0x0000


	//----- nvinfo : EIATTR_MAXREG_COUNT
	.align		4
        /*008c*/ 	.byte	0x03, 0x1b
        /*008e*/ 	.short	0x00ff


	//----- nvinfo : EIATTR_MERCURY_ISA_VERSION
	.align		4
        /*0090*/ 	.byte	0x03, 0x5f
        /*0092*/ 	.short	0x0101


	//----- nvinfo : EIATTR_COOP_GROUP_MASK_REGIDS
	.align		4
        /*0094*/ 	.byte	0x04, 0x29
        /*0096*/ 	.short	(.L_9489 - .L_9488)


	//   ....[0]....
.L_9488:
        /*0098*/ 	.word	0xffffffff


	//   ....[1]....
        /*009c*/ 	.word	0xffffffff


	//   ....[2]....
        /*00a0*/ 	.word	0xffffffff


	//   ....[3]....
        /*00a4*/ 	.word	0xffffffff


	//   ....[4]....
        /*00a8*/ 	.word	0xffffffff


	//   ....[5]....
        /*00ac*/ 	.word	0xffffffff


	//   ....[6]....
        /*00b0*/ 	.word	0xffffffff


	//   ....[7]....
        /*00b4*/ 	.word	0xffffffff


	//   ....[8]....
        /*00b8*/ 	.word	0xffffffff


	//   ....[9]....
        /*00bc*/ 	.word	0xffffffff


	//   ....[10]....
        /*00c0*/ 	.word	0xffffffff


	//   ....[11]....
        /*00c4*/ 	.word	0xffffffff


	//   ....[12]....
        /*00c8*/ 	.word	0xffffffff


	//   ....[13]....
        /*00cc*/ 	.word	0xffffffff


	//   ....[14]....
        /*00d0*/ 	.word	0xffffffff


	//   ....[15]....
        /*00d4*/ 	.word	0xffffffff


	//   ....[16]....
        /*00d8*/ 	.word	0xffffffff


	//   ....[17]....
        /*00dc*/ 	.word	0xffffffff


	//   ....[18]....
        /*00e0*/ 	.word	0xffffffff


	//   ....[19]....
        /*00e4*/ 	.word	0xffffffff


	//   ....[20]....
        /*00e8*/ 	.word	0xffffffff


	//   ....[21]....
        /*00ec*/ 	.word	0xffffffff


	//   ....[22]....
        /*00f0*/ 	.word	0xffffffff


	//   ....[23]....
        /*00f4*/ 	.word	0xffffffff


	//   ....[24]....
        /*00f8*/ 	.word	0xffffffff


	//   ....[25]....
        /*00fc*/ 	.word	0xffffffff


	//   ....[26]....
        /*0100*/ 	.word	0xffffffff


	//   ....[27]....
        /*0104*/ 	.word	0xffffffff


	//   ....[28]....
        /*0108*/ 	.word	0xffffffff


	//   ....[29]....
        /*010c*/ 	.word	0xffffffff


	//   ....[30]....
        /*0110*/ 	.word	0xffffffff


	//   ....[31]....
        /*0114*/ 	.word	0xffffffff


	//   ....[32]....
        /*0118*/ 	.word	0xffffffff


	//   ....[33]....
        /*011c*/ 	.word	0xffffffff


	//   ....[34]....
        /*0120*/ 	.word	0xffffffff


	//   ....[35]....
        /*0124*/ 	.word	0xffffffff


	//   ....[36]....
        /*0128*/ 	.word	0xffffffff


	//   ....[37]....
        /*012c*/ 	.word	0xffffffff


	//   ....[38]....
        /*0130*/ 	.word	0xffffffff


	//   ....[39]....
        /*0134*/ 	.word	0xffffffff


	//----- nvinfo : EIATTR_COOP_GROUP_INSTR_OFFSETS
	.align		4
.L_9489:
        /*0138*/ 	.byte	0x04, 0x28
        /*013a*/ 	.short	(.L_9491 - .L_9490)


	//   ....[0]....
.L_9490:
        /*013c*/ 	.word	0x00000450


	//   ....[1]....
        /*0140*/ 	.word	0x00000460


	//   ....[2]....
        /*0144*/ 	.word	0x000004a0


	//   ....[3]....
        /*0148*/ 	.word	0x000004b0


	//   ....[4]....
        /*014c*/ 	.word	0x000004f0


	//   ....[5]....
        /*0150*/ 	.word	0x00000500


	//   ....[6]....
        /*0154*/ 	.word	0x00000550


	//   ....[7]....
        /*0158*/ 	.word	0x00000560


	//   ....[8]....
        /*015c*/ 	.word	0x00000620


	//   ....[9]....
        /*0160*/ 	.word	0x00000630


	//   ....[10]....
        /*0164*/ 	.word	0x00000670


	//   ....[11]....
        /*0168*/ 	.word	0x00000680


	//   ....[12]....
        /*016c*/ 	.word	0x000006c0


	//   ....[13]....
        /*0170*/ 	.word	0x000006d0


	//   ....[14]....
        /*0174*/ 	.word	0x000006e0


	//   ....[15]....
        /*0178*/ 	.word	0x000006f0


	//   ....[16]....
        /*017c*/ 	.word	0x00000730


	//   ....[17]....
        /*0180*/ 	.word	0x00000740


	//   ....[18]....
        /*0184*/ 	.word	0x000007e0


	//   ....[19]....
        /*0188*/ 	.word	0x000007f0


	//   ....[20]....
        /*018c*/ 	.word	0x00001b40


	//   ....[21]....
        /*0190*/ 	.word	0x00001b50


	//   ....[22]....
        /*0194*/ 	.word	0x00001b60


	//   ....[23]....
        /*0198*/ 	.word	0x00001b70


	//   ....[24]....
        /*019c*/ 	.word	0x00001b90


	//   ....[25]....
        /*01a0*/ 	.word	0x00001bb0


	//   ....[26]....
        /*01a4*/ 	.word	0x00001bc0


	//   ....[27]....
        /*01a8*/ 	.word	0x00001bd0


	//   ....[28]....
        /*01ac*/ 	.word	0x00001bf0


	//   ....[29]....
        /*01b0*/ 	.word	0x00001c10


	//   ....[30]....
        /*01b4*/ 	.word	0x00001c20


	//   ....[31]....
        /*01b8*/ 	.word	0x00001c30


	//   ....[32]....
        /*01bc*/ 	.word	0x00001c50


	//   ....[33]....
        /*01c0*/ 	.word	0x00001c70


	//   ....[34]....
        /*01c4*/ 	.word	0x00001c80


	//   ....[35]....
        /*01c8*/ 	.word	0x00001c90


	//   ....[36]....
        /*01cc*/ 	.word	0x00001cb0


	//   ....[37]....
        /*01d0*/ 	.word	0x00001cd0


	//   ....[38]....
        /*01d4*/ 	.word	0x00001ce0


	//   ....[39]....
        /*01d8*/ 	.word	0x00001cf0


	//----- nvinfo : EIATTR_EXIT_INSTR_OFFSETS
	.align		4
.L_9491:
        /*01dc*/ 	.byte	0x04, 0x1c
        /*01de*/ 	.short	(.L_9493 - .L_9492)


	//   ....[0]....
.L_9492:
        /*01e0*/ 	.word	0x00001d00


	//   ....[1]....
        /*01e4*/ 	.word	0x000026a0


	//   ....[2]....
        /*01e8*/ 	.word	0x000026b0


	//   ....[3]....
        /*01ec*/ 	.word	0x00002940


	//   ....[4]....
        /*01f0*/ 	.word	0x00002b70


	//   ....[5]....
        /*01f4*/ 	.word	0x00002da0


	//   ....[6]....
        /*01f8*/ 	.word	0x00002f90


	//----- nvinfo : EIATTR_CRS_STACK_SIZE
	.align		4
.L_9493:
        /*01fc*/ 	.byte	0x04, 0x1e
        /*01fe*/ 	.short	(.L_9495 - .L_9494)
.L_9494:
        /*0200*/ 	.word	0x00000000


	//----- nvinfo : EIATTR_CBANK_PARAM_SIZE
	.align		4
.L_9495:
        /*0204*/ 	.byte	0x03, 0x19
        /*0206*/ 	.short	0x002d


	//----- nvinfo : EIATTR_PARAM_CBANK
	.align		4
        /*0208*/ 	.byte	0x04, 0x0a
        /*020a*/ 	.short	(.L_9497 - .L_9496)
	.align		4
.L_9496:
        /*020c*/ 	.word	index@(.nv.constant0._ZN43_GLOBAL__N__9ae7fba5_10_SoftMax_cu_9f978f6320softmax_warp_forwardIdddLi7ELb0ELb0EEEvPT0_PKT_iiiPKbib)
        /*0210*/ 	.short	0x0210
        /*0212*/ 	.short	0x002d


	//----- nvinfo : EIATTR_SW_WAR
	.align		4
.L_9497:
        /*0214*/ 	.byte	0x04, 0x36
        /*0216*/ 	.short	(.L_9499 - .L_9498)
.L_9498:
        /*0218*/ 	.word	0x00000008
.L_9499:


//--------------------- .nv.info._ZN43_GLOBAL__N__9ae7fba5_10_SoftMax_cu_9f978f6320softmax_warp_forwardIdddLi6ELb0ELb0EEEvPT0_PKT_iiiPKbib --------------------------
	.section	.nv.info._ZN43_GLOBAL__N__9ae7fba5_10_SoftMax_cu_9f978f6320softmax_warp_forwardIdddLi6ELb0ELb0EEEvPT0_PKT_iiiPKbib,"",@"SHT_CUDA_INFO"
	.sectionflags	@""
	.align	4


	//----- nvinfo : EIATTR_CUDA_API_VERSION
	.align		4
        /*0000*/ 	.byte	0x04, 0x37
        /*0002*/ 	.short	(.L_9501 - .L_9500)
.L_9500:
        /*0004*/ 	.word	0x00000082


	//----- nvinfo : EIATTR_KPARAM_INFO
	.align		4
.L_9501:
        /*0008*/ 	.byte	0x04, 0x17
        /*000a*/ 	.short	(.L_9503 - .L_9502)
.L_9502:
        /*000c*/ 	.word	0x00000000
        /*0010*/ 	.short	0x0007
        /*0012*/ 	.short	0x002c
        /*0014*/ 	.byte	0x00, 0xf0, 0x05, 0x00


	//----- nvinfo : EIATTR_KPARAM_INFO
	.align		4
.L_9503:
        /*0018*/ 	.byte	0x04, 0x17
        /*001a*/ 	.short	(.L_9505 - .L_9504)
.L_9504:
        /*001c*/ 	.word	0x00000000
        /*0020*/ 	.short	0x0006
        /*0022*/ 	.short	0x0028
        /*0024*/ 	.byte	0x00, 0xf0, 0x11, 0x00


	//----- nvinfo : EIATTR_KPARAM_INFO
	.align		4
.L_9505:
        /*0028*/ 	.byte	0x04, 0x17
        /*002a*/ 	.short	(.L_9507 - .L_9506)
.L_9506:
        /*002c*/ 	.word	0x00000000
        /*0030*/ 	.short	0x0005
        /*0032*/ 	.short	0x0020
        /*0034*/ 	.byte	0x00, 0xf0, 0x21, 0x00


	//----- nvinfo : EIATTR_KPARAM_INFO
	.align		4
.L_9507:
        /*0038*/ 	.byte	0x04, 0x17
        /*003a*/ 	.short	(.L_9509 - .L_9508)
.L_9508:
        /*003c*/ 	.word	0x00000000
        /*0040*/ 	.short	0x0004
        /*0042*/ 	.short	0x0018
        /*0044*/ 	.byte	0x00, 0xf0, 0x11, 0x00


	//----- nvinfo : EIATTR_KPARAM_INFO
	.align		4
.L_9509:
        /*0048*/ 	.byte	0x04, 0x17
        /*004a*/ 	.short	(.L_9511 - .L_9510)
.L_9510:
        /*004c*/ 	.word	0x00000000
        /*0050*/ 	.short	0x0003
        /*0052*/ 	.short	0x0014
        /*0054*/ 	.byte	0x00, 0xf0, 0x11, 0x00


	//----- nvinfo : EIATTR_KPARAM_INFO
	.align		4
.L_9511:
        /*0058*/ 	.byte	0x04, 0x17
        /*005a*/ 	.short	(.L_9513 - .L_9512)
.L_9512:
        /*005c*/ 	.word	0x00000000
        /*0060*/ 	.short	0x0002
        /*0062*/ 	.short	0x0010
        /*0064*/ 	.byte	0x00, 0xf0, 0x11, 0x00


	//----- nvinfo : EIATTR_KPARAM_INFO
	.align		4
.L_9513:
        /*0068*/ 	.byte	0x04, 0x17
        /*006a*/ 	.short	(.L_9515 - .L_9514)
.L_9514:
        /*006c*/ 	.word	0x00000000
        /*0070*/ 	.short	0x0001
        /*0072*/ 	.short	0x0008
        /*0074*/ 	.byte	0x00, 0xf0, 0x21, 0x00


	//----- nvinfo : EIATTR_KPARAM_INFO
	.align		4
.L_9515:
        /*0078*/ 	.byte	0x04, 0x17
        /*007a*/ 	.short	(.L_9517 - .L_9516)
.L_9516:
        /*007c*/ 	.word	0x00000000
        /*0080*/ 	.short	0x0000
        /*0082*/ 	.short	0x0000
        /*0084*/ 	.byte	0x00, 0xf0, 0x21, 0x00


	//----- nvinfo : EIATTR_SPARSE_MMA_MASK
	.align		4
.L_9517:
        /*0088*/ 	.byte	0x03, 0x50
        /*008a*/ 	.short	0x0000


	//----- nvinfo : EIATTR_MAXREG_COUNT
	.align		4
        /*008c*/ 	.byte	0x03, 0x1b
        /*008e*/ 	.short	0x00ff


	//----- nvinfo : EIATTR_MERCURY_ISA_VERSION
	.align		4
        /*0090*/ 	.byte	0x03, 0x5f
        /*0092*/ 	.short	0x0101


	//----- nvinfo : EIATTR_COOP_GROUP_MASK_REGIDS
	.align		4
        /*0094*/ 	.byte	0x04, 0x29
        /*0096*/ 	.short	(.L_9519 - .L_9518)


	//   ....[0]....
.L_9518:
        /*0098*/ 	.word	0xffffffff


	//   ....[1]....
        /*009c*/ 	.word	0xffffffff


	//   ....[2]....
        /*00a0*/ 	.word	0xffffffff


	//   ....[3]....
        /*00a4*/ 	.word	0xffffffff


	//   ....[4]....
        /*00a8*/ 	.word	0xffffffff


	//   ....[5]....
        /*00ac*/ 	.word	0xffffffff


	//   ....[6]....
        /*00b0*/ 	.word	0xffffffff


	//   ....[7]....
        /*00b4*/ 	.word	0xffffffff


	//   ....[8]....
        /*00b8*/ 	.word	0xffffffff


	//   ....[9]....
        /*00bc*/ 	.word	0xffffffff


	//   ....[10]....
        /*00c0*/ 	.word	0xffffffff


	//   ....[11]....
        /*00c4*/ 	.word	0xffffffff


	//   ....[12]....
        /*00c8*/ 	.word	0xffffffff


	//   ....[13]....
        /*00cc*/ 	.word	0xffffffff


	//   ....[14]....
        /*00d0*/ 	.word	0xffffffff


	//   ....[15]....
        /*00d4*/ 	.word	0xffffffff


	//   ....[16]....
        /*00d8*/ 	.word	0xffffffff


	//   ....[17]....
        /*00dc*/ 	.word	0xffffffff


	//   ....[18]....
        /*00e0*/ 	.word	0xffffffff


	//   ....[19]....
        /*00e4*/ 	.word	0xffffffff


	//   ....[20]....
        /*00e8*/ 	.word	0xffffffff


	//   ....[21]....
        /*00ec*/ 	.word	0xffffffff


	//   ....[22]....
        /*00f0*/ 	.word	0xffffffff


	//   ....[23]....
        /*00f4*/ 	.word	0xffffffff


	//   ....[24]....
        /*00f8*/ 	.word	0xffffffff


	//   ....[25]....
        /*00fc*/ 	.word	0xffffffff


	//   ....[26]....
        /*0100*/ 	.word	0xffffffff


	//   ....[27]....
        /*0104*/ 	.word	0xffffffff


	//   ....[28]....
        /*0108*/ 	.word	0xffffffff


	//   ....[29]....
        /*010c*/ 	.word	0xffffffff


	//   ....[30]....
        /*0110*/ 	.word	0xffffffff


	//   ....[31]....
        /*0114*/ 	.word	0xffffffff


	//   ....[32]....
        /*0118*/ 	.word	0xffffffff


	//   ....[33]....
        /*011c*/ 	.word	0xffffffff


	//   ....[34]....
        /*0120*/ 	.word	0xffffffff


	//   ....[35]....
        /*0124*/ 	.word	0xffffffff


	//   ....[36]....
        /*0128*/ 	.word	0xffffffff


	//   ....[37]....
        /*012c*/ 	.word	0xffffffff


	//   ....[38]....
        /*0130*/ 	.word	0xffffffff


	//   ....[39]....
        /*0134*/ 	.word	0xffffffff


	//----- nvinfo : EIATTR_COOP_GROUP_INSTR_OFFSETS
	.align		4
.L_9519:
        /*0138*/ 	.byte	0x04, 0x28
        /*013a*/ 	.short	(.L_9521 - .L_9520)


	//   ....[0]....
.L_9520:
        /*013c*/ 	.word	0x00000440


	//   ....[1]....
        /*0140*/ 	.word	0x00000450


	//   ....[2]....
        /*0144*/ 	.word	0x00000490


	//   ....[3]....
        /*0148*/ 	.word	0x000004a0


	//   ....[4]....
        /*014c*/ 	.word	0x000004e0


	//   ....[5]....
        /*0150*/ 	.word	0x000004f0


	//   ....[6]....
        /*0154*/ 	.word	0x00000540


	//   ....[7]....
        /*0158*/ 	.word	0x00000560


	//   ....[8]....
        /*015c*/ 	.word	0x00000580


	//   ....[9]....
        /*0160*/ 	.word	0x00000590


	//   ....[10]....
        /*0164*/ 	.word	0x000005e0


	//   ....[11]....
        /*0168*/ 	.word	0x00000600


	//   ....[12]....
        /*016c*/ 	.word	0x00000620


	//   ....[13]....
        /*0170*/ 	.word	0x00000630


	//   ....[14]....
        /*0174*/ 	.word	0x000006c0


	//   ....[15]....
        /*0178*/ 	.word	0x000006d0


	//   ....[16]....
        /*017c*/ 	.word	0x00000730


	//   ....[17]....
        /*0180*/ 	.word	0x00000740


	//   ....[18]....
        /*0184*/ 	.word	0x00000800


	//   ....[19]....
        /*0188*/ 	.word	0x00000810


	//   ....[20]....
        /*018c*/ 	.word	0x000010d0


	//   ....[21]....
        /*0190*/ 	.word	0x000010e0


	//   ....[22]....
        /*0194*/ 	.word	0x000010f0


	//   ....[23]....
        /*0198*/ 	.word	0x00001100


	//   ....[24]....
        /*019c*/ 	.word	0x00001120


	//   ....[25]....
        /*01a0*/ 	.word	0x00001140


	//   ....[26]....
        /*01a4*/ 	.word	0x00001150


	//   ....[27]....
        /*01a8*/ 	.word	0x00001160


	//   ....[28]....
        /*01ac*/ 	.word	0x00001180


	//   ....[29]....
        /*01b0*/ 	.word	0x000011a0


	//   ....[30]....
        /*01b4*/ 	.word	0x000011b0


	//   ....[31]....
        /*01b8*/ 	.word	0x000011c0


	//   ....[32]....
        /*01bc*/ 	.word	0x000011e0


	//   ....[33]....
        /*01c0*/ 	.word	0x00001200


	//   ....[34]....
        /*01c4*/ 	.word	0x00001210


	//   ....[35]....
        /*01c8*/ 	.word	0x00001220


	//   ....[36]....
        /*01cc*/ 	.word	0x00001240


	//   ....[37]....
        /*01d0*/ 	.word	0x00001260


	//   ....[38]....
        /*01d4*/ 	.word	0x00001270


	//   ....[39]....
        /*01d8*/ 	.word	0x00001280


	//----- nvinfo : EIATTR_EXIT_INSTR_OFFSETS
	.align		4
.L_9521:
        /*01dc*/ 	.byte	0x04, 0x1c
        /*01de*/ 	.short	(.L_9523 - .L_9522)


	//   ....[0]....
.L_9522:
        /*01e0*/ 	.word	0x000012a0


	//   ....[1]....
        /*01e4*/ 	.word	0x000017a0


	//   ....[2]....
        /*01e8*/ 	.word	0x000017b0


	//   ....[3]....
        /*01ec*/ 	.word	0x00001a40


	//   ....[4]....
        /*01f0*/ 	.word	0x00001c30


	//----- nvinfo : EIATTR_CRS_STACK_SIZE
	.align		4
.L_9523:
        /*01f4*/ 	.byte	0x04, 0x1e
        /*01f6*/ 	.short	(.L_9525 - .L_9524)
.L_9524:
        /*01f8*/ 	.word	0x00000000


	//----- nvinfo : EIATTR_CBANK_PARAM_SIZE
	.align		4
.L_9525:
        /*01fc*/ 	.byte	0x03, 0x19
        /*01fe*/ 	.short	0x002d


	//----- nvinfo : EIATTR_PARAM_CBANK
	.align		4
        /*0200*/ 	.byte	0x04, 0x0a
        /*0202*/ 	.short	(.L_9527 - .L_9526)
	.align		4
.L_9526:
        /*0204*/ 	.word	index@(.nv.constant0._ZN43_GLOBAL__N__9ae7fba5_10_SoftMax_cu_9f978f6320softmax_warp_forwardIdddLi6ELb0ELb0EEEvPT0_PKT_iiiPKbib)
        /*0208*/ 	.short	0x0210
        /*020a*/ 	.short	0x002d


	//----- nvinfo : EIATTR_SW_WAR
	.align		4
.L_9527:
        /*020c*/ 	.byte	0x04, 0x36
        /*020e*/ 	.short	(.L_9529 - .L_9528)
.L_9528:
        /*0210*/ 	.word	0x00000008
.L_9529:


//--------------------- .nv.info._ZN43_GLOBAL__N__9ae7fba5_10_SoftMax_cu_9f978f6320softmax_warp_forwardIdddLi5ELb0ELb0EEEvPT0_PKT_iiiPKbib --------------------------
	.section	.nv.info._ZN43_GLOBAL__N__9ae7fba5_10_SoftMax_cu_9f978f6320softmax_warp_forwardIdddLi5ELb0ELb0EEEvPT0_PKT_iiiPKbib,"",@"SHT_CUDA_INFO"
	.sectionflags	@""
	.align	4


	//----- nvinfo : EIATTR_CUDA_API_VERSION
	.align		4
        /*0000*/ 	.byte	0x04, 0x37
        /*0002*/ 	.short	(.L_9531 - .L_9530)
.L_9530:
        /*0004*/ 	.word	0x00000082


	//----- nvinfo : EIATTR_KPARAM_INFO
	.align		4
.L_9531:
        /*0008*/ 	.byte	0x04, 0x17
        /*000a*/ 	.short	(.L_9533 - .L_9532)
.L_9532:
        /*000c*/ 	.word	0x00000000
        /*0010*/ 	.short	0x0007
        /*0012*/ 	.short	0x002c
        /*0014*/ 	.byte	0x00, 0xf0, 0x05, 0x00


	//----- nvinfo : EIATTR_KPARAM_INFO
	.align		4
.L_9533:
        /*0018*/ 	.byte	0x04, 0x17
        /*001a*/ 	.short	(.L_9535 - .L_9534)
.L_9534:
        /*001c*/ 	.word	0x00000000
        /*0020*/ 	.short	0x0006
        /*0022*/ 	.short	0x0028
        /*0024*/ 	.byte	0x00, 0xf0, 0x11, 0x00


	//----- nvinfo : EIATTR_KPARAM_INFO
	.align		4
.L_9535:
        /*0028*/ 	.byte	0x04, 0x17
        /*002a*/ 	.short	(.L_9537 - .L_9536)
.L_9536:
        /*002c*/ 	.word	0x00000000
        /*0030*/ 	.short	0x0005
        /*0032*/ 	.short	0x0020
        /*0034*/ 	.byte	0x00, 0xf0, 0x21, 0x00


	//----- nvinfo : EIATTR_KPARAM_INFO
	.align		4
.L_9537:
        /*0038*/ 	.byte	0x04, 0x17
        /*003a*/ 	.short	(.L_9539 - .L_9538)
.L_9538:
        /*003c*/ 	.word	0x00000000
        /*0040*/ 	.short	0x0004
        /*0042*/ 	.short	0x0018
        /*0044*/ 	.byte	0x00, 0xf0, 0x11, 0x00


	//----- nvinfo : EIATTR_KPARAM_INFO
	.align		4
.L_9539:
        /*0048*/ 	.byte	0x04, 0x17
        /*004a*/ 	.short	(.L_9541 - .L_9540)
.L_9540:
        /*004c*/ 	.word	0x00000000
        /*0050*/ 	.short	0x0003
        /*0052*/ 	.short	0x0014
        /*0054*/ 	.byte	0x00, 0xf0, 0x11, 0x00


	//----- nvinfo : EIATTR_KPARAM_INFO
	.align		4
.L_9541:
        /*0058*/ 	.byte	0x04, 0x17
        /*005a*/ 	.short	(.L_9543 - .L_9542)
.L_9542:
        /*005c*/ 	.word	0x00000000
        /*0060*/ 	.short	0x0002
        /*0062*/ 	.short	0x0010
        /*0064*/ 	.byte	0x00, 0xf0, 0x11, 0x00


	//----- nvinfo : EIATTR_KPARAM_INFO
	.align		4
.L_9543:
        /*0068*/ 	.byte	0x04, 0x17
        /*006a*/ 	.short	(.L_9545 - .L_9544)
.L_9544:
        /*006c*/ 	.word	0x00000000
        /*0070*/ 	.short	0x0001
        /*0072*/ 	.short	0x0008
        /*0074*/ 	.byte	0x00, 0xf0, 0x21, 0x00


	//----- nvinfo : EIATTR_KPARAM_INFO
	.align		4
.L_9545:
        /*0078*/ 	.byte	0x04, 0x17
        /*007a*/ 	.short	(.L_9547 - .L_9546)
.L_9546:
        /*007c*/ 	.word	0x00000000
        /*0080*/ 	.short	0x0000
        /*0082*/ 	.short	0x0000
        /*0084*/ 	.byte	0x00, 0xf0, 0x21, 0x00


	//----- nvinfo : EIATTR_SPARSE_MMA_MASK
	.align		4
.L_9547:
        /*0088*/ 	.byte	0x03, 0x50
        /*008a*/ 	.short	0x0000


	//----- nvinfo : EIATTR_MAXREG_COUNT
	.align		4
        /*008c*/ 	.byte	0x03, 0x1b
        /*008e*/ 	.short	0x00ff


	//----- nvinfo : EIATTR_MERCURY_ISA_VERSION
	.align		4
        /*0090*/ 	.byte	0x03, 0x5f
        /*0092*/ 	.short	0x0101


	//----- nvinfo : EIATTR_COOP_GROUP_MASK_REGIDS
	.align		4
        /*0094*/ 	.byte	0x04, 0x29
        /*0096*/ 	.short	(.L_9549 - .L_9548)


	//   ....[0]....
.L_9548:
        /*0098*/ 	.word	0xffffffff


	//   ....[1]....
        /*009c*/ 	.word	0xffffffff


	//   ....[2]....
        /*00a0*/ 	.word	0xffffffff


	//   ....[3]....
        /*00a4*/ 	.word	0xffffffff


	//   ....[4]....
        /*00a8*/ 	.word	0xffffffff


	//   ....[5]....
        /*00ac*/ 	.word	0xffffffff


	//   ....[6]....
        /*00b0*/ 	.word	0xffffffff


	//   ....[7]....
        /*00b4*/ 	.word	0xffffffff


	//   ....[8]....
        /*00b8*/ 	.word	0xffffffff


	//   ....[9]....
        /*00bc*/ 	.word	0xffffffff


	//   ....[10]....
        /*00c0*/ 	.word	0xffffffff


	//   ....[11]....
        /*00c4*/ 	.word	0xffffffff


	//   ....[12]....
        /*00c8*/ 	.word	0xffffffff


	//   ....[13]....
        /*00cc*/ 	.word	0xffffffff


	//   ....[14]....
        /*00d0*/ 	.word	0xffffffff


	//   ....[15]....
        /*00d4*/ 	.word	0xffffffff


	//   ....[16]....
        /*00d8*/ 	.word	0xffffffff


	//   ....[17]....
        /*00dc*/ 	.word	0xffffffff


	//   ....[18]....
        /*00e0*/ 	.word	0xffffffff


	//   ....[19]....
        /*00e4*/ 	.word	0xffffffff


	//   ....[20]....
        /*00e8*/ 	.word	0xffffffff


	//   ....[21]....
        /*00ec*/ 	.word	0xffffffff


	//   ....[22]....
        /*00f0*/ 	.word	0xffffffff


	//   ....[23]....
        /*00f4*/ 	.word	0xffffffff


	//   ....[24]....
        /*00f8*/ 	.word	0xffffffff


	//   ....[25]....
        /*00fc*/ 	.word	0xffffffff


	//   ....[26]....
        /*0100*/ 	.word	0xffffffff


	//   ....[27]....
        /*0104*/ 	.word	0xffffffff


	//   ....[28]....
        /*0108*/ 	.word	0xffffffff


	//   ....[29]....
        /*010c*/ 	.word	0xffffffff


	//   ....[30]....
        /*0110*/ 	.word	0xffffffff


	//   ....[31]....
        /*0114*/ 	.word	0xffffffff


	//   ....[32]....
        /*0118*/ 	.word	0xffffffff


	//   ....[33]....
        /*011c*/ 	.word	0xffffffff


	//   ....[34]....
        /*0120*/ 	.word	0xffffffff


	//   ....[35]....
        /*0124*/ 	.word	0xffffffff


	//   ....[36]....
        /*0128*/ 	.word	0xffffffff


	//   ....[37]....
        /*012c*/ 	.word	0xffffffff


	//   ....[38]....
        /*0130*/ 	.word	0xffffffff


	//   ....[39]....
        /*0134*/ 	.word	0xffffffff


	//----- nvinfo : EIATTR_COOP_GROUP_INSTR_OFFSETS
	.align		4
.L_9549:
        /*0138*/ 	.byte	0x04, 0x28
        /*013a*/ 	.short	(.L_9551 - .L_9550)


	//   ....[0]....
.L_9550:
        /*013c*/ 	.word	0x00000360


	//   ....[1]....
        /*0140*/ 	.word	0x00000370


	//   ....[2]....
        /*0144*/ 	.word	0x00000380


	//   ....[3]....
        /*0148*/ 	.word	0x00000390


	//   ....[4]....
        /*014c*/ 	.word	0x00000400


	//   ....[5]....
        /*0150*/ 	.word	0x00000410


	//   ....[6]....
        /*0154*/ 	.word	0x00000420


	//   ....[7]....
        /*0158*/ 	.word	0x00000430


	//   ....[8]....
        /*015c*/ 	.word	0x000004a0


	//   ....[9]....
        /*0160*/ 	.word	0x000004b0


	//   ....[10]....
        /*0164*/ 	.word	0x000004c0


	//   ....[11]....
        /*0168*/ 	.word	0x000004d0


	//   ....[12]....
        /*016c*/ 	.word	0x00000540


	//   ....[13]....
        /*0170*/ 	.word	0x00000550


	//   ....[14]....
        /*0174*/ 	.word	0x00000560


	//   ....[15]....
        /*0178*/ 	.word	0x00000570


	//   ....[16]....
        /*017c*/ 	.word	0x000005e0


	//   ....[17]....
        /*0180*/ 	.word	0x000005f0


	//   ....[18]....
        /*0184*/ 	.word	0x00000600


	//   ....[19]....
        /*0188*/ 	.word	0x00000610


	//   ....[20]....
        /*018c*/ 	.word	0x00000b50


	//   ....[21]....
        /*0190*/ 	.word	0x00000b60


	//   ....[22]....
        /*0194*/ 	.word	0x00000b70


	//   ....[23]....
        /*0198*/ 	.word	0x00000b80


	//   ....[24]....
        /*019c*/ 	.word	0x00000ba0


	//   ....[25]....
        /*01a0*/ 	.word	0x00000bc0


	//   ....[26]....
        /*01a4*/ 	.word	0x00000bd0


	//   ....[27]....
        /*01a8*/ 	.word	0x00000be0


	//   ....[28]....
        /*01ac*/ 	.word	0x00000c00


	//   ....[29]....
        /*01b0*/ 	.word	0x00000c20


	//   ....[30]....
        /*01b4*/ 	.word	0x00000c30


	//   ....[31]....
        /*01b8*/ 	.word	0x00000c40


	//   ....[32]....
        /*01bc*/ 	.word	0x00000c60


	//   ....[33]....
        /*01c0*/ 	.word	0x00000c80


	//   ....[34]....
        /*01c4*/ 	.word	0x00000c90


	//   ....[35]....
        /*01c8*/ 	.word	0x00000ca0


	//   ....[36]....
        /*01cc*/ 	.word	0x00000cc0


	//   ....[37]....
        /*01d0*/ 	.word	0x00000ce0


	//   ....[38]....
        /*01d4*/ 	.word	0x00000cf0


	//   ....[39]....
        /*01d8*/ 	.word	0x00000d00


	//----- nvinfo : EIATTR_EXIT_INSTR_OFFSETS
	.align		4
.L_9551:
        /*01dc*/ 	.byte	0x04, 0x1c
        /*01de*/ 	.short	(.L_9553 - .L_9552)


	//   ....[0]....
.L_9552:
        /*01e0*/ 	.word	0x00000d20


	//   ....[1]....
        /*01e4*/ 	.word	0x00000ff0


	//   ....[2]....
        /*01e8*/ 	.word	0x00001000


	//   ....[3]....
        /*01ec*/ 	.word	0x00001240


	//----- nvinfo : EIATTR_CRS_STACK_SIZE
	.align		4
.L_9553:
        /*01f0*/ 	.byte	0x04, 0x1e
        /*01f2*/ 	.short	(.L_9555 - .L_9554)
.L_9554:
        /*01f4*/ 	.word	0x00000000


	//----- nvinfo : EIATTR_CBANK_PARAM_SIZE
	.align		4
.L_9555:
        /*01f8*/ 	.byte	0x03, 0x19
        /*01fa*/ 	.short	0x002d


	//----- nvinfo : EIATTR_PARAM_CBANK
	.align		4
        /*01fc*/ 	.byte	0x04, 0x0a
        /*01fe*/ 	.short	(.L_9557 - .L_9556)
	.align		4
.L_9556:
        /*0200*/ 	.word	index@(.nv.constant0._ZN43_GLOBAL__N__9ae7fba5_10_SoftMax_cu_9f978f6320softmax_warp_forwardIdddLi5ELb0ELb0EEEvPT0_PKT_iiiPKbib)
        /*0204*/ 	.short	0x0210
        /*0206*/ 	.short	0x002d


	//----- nvinfo : EIATTR_SW_WAR
	.align		4
.L_9557:
        /*0208*/ 	.byte	0x04, 0x36
        /*020a*/ 	.short	(.L_9559 - .L_9558)
.L_9558:
        /*020c*/ 	.word	0x00000008
.L_9559:


//--------------------- .nv.info._ZN43_GLOBAL__N__9ae7fba5_10_SoftMax_cu_9f978f6320softmax_warp_forwardIdddLi4ELb0ELb0EEEvPT0_PKT_iiiPKbib --------------------------
	.section	.nv.info._ZN43_GLOBAL__N__9ae7fba5_10_SoftMax_cu_9f978f6320softmax_warp_forwardIdddLi4ELb0ELb0EEEvPT0_PKT_iiiPKbib,"",@"SHT_CUDA_INFO"
	.sectionflags	@""
	.align	4


	//----- nvinfo : EIATTR_CUDA_API_VERSION
	.align		4
        /*0000*/ 	.byte	0x04, 0x37
        /*0002*/ 	.short	(.L_9561 - .L_9560)
.L_9560:
        /*0004*/ 	.word	0x00000082


	//----- nvinfo : EIATTR_KPARAM_INFO
	.align		4
.L_9561:
        /*0008*/ 	.byte	0x04, 0x17
        /*000a*/ 	.short	(.L_9563 - .L_9562)
.L_9562:
        /*000c*/ 	.word	0x00000000
        /*0010*/ 	.short	0x0007
        /*0012*/ 	.short	0x002c
        /*0014*/ 	.byte	0x00, 0xf0, 0x05, 0x00


	//----- nvinfo : EIATTR_KPARAM_INFO
	.align		4
.L_9563:
        /*0018*/ 	.byte	0x04, 0x17
        /*001a*/ 	.short	(.L_9565 - .L_9564)
.L_9564:
        /*001c*/ 	.word	0x00000000
        /*0020*/ 	.short	0x0006
        /*0022*/ 	.short	0x0028
        /*0024*/ 	.byte	0x00, 0xf0, 0x11, 0x00


	//----- nvinfo : EIATTR_KPARAM_INFO
	.align		4
.L_9565:
        /*0028*/ 	.byte	0x04, 0x17
        /*002a*/ 	.short	(.L_9567 - .L_9566)
.L_9566:
        /*002c*/ 	.word	0x00000000
        /*0030*/ 	.short	0x0005
        /*0032*/ 	.short	0x0020
        /*0034*/ 	.byte	0x00, 0xf0, 0x21, 0x00


	//----- nvinfo : EIATTR_KPARAM_INFO
	.align		4
.L_9567:
        /*0038*/ 	.byte	0x04, 0x17
        /*003a*/ 	.short	(.L_9569 - .L_9568)
.L_9568:
        /*003c*/ 	.word	0x00000000
        /*0040*/ 	.short	0x0004
        /*0042*/ 	.short	0x0018
        /*0044*/ 	.byte	0x00, 0xf0, 0x11, 0x00


	//----- nvinfo : EIATTR_KPARAM_INFO
	.align		4
.L_9569:
        /*0048*/ 	.byte	0x04, 0x17
        /*004a*/ 	.short	(.L_9571 - .L_9570)
.L_9570:
        /*004c*/ 	.word	0x00000000
        /*0050*/ 	.short	0x0003
        /*0052*/ 	.short	0x0014
        /*0054*/ 	.byte	0x00, 0xf0, 0x11, 0x00


	//----- nvinfo : EIATTR_KPARAM_INFO
	.align		4
.L_9571:
        /*0058*/ 	.byte	0x04, 0x17
        /*005a*/ 	.short	(.L_9573 - .L_9572)
.L_9572:
        /*005c*/ 	.word	0x00000000
        /*0060*/ 	.short	0x0002
        /*0062*/ 	.short	0x0010
        /*0064*/ 	.byte	0x00, 0xf0, 0x11, 0x00


	//----- nvinfo : EIATTR_KPARAM_INFO
	.align		4
.L_9573:
        /*0068*/ 	.byte	0x04, 0x17
        /*006a*/ 	.short	(.L_9575 - .L_9574)
.L_9574:
        /*006c*/ 	.word	0x00000000
        /*0070*/ 	.short	0x0001
        /*0072*/ 	.short	0x0008
        /*0074*/ 	.byte	0x00, 0xf0, 0x21, 0x00


	//----- nvinfo : EIATTR_KPARAM_INFO
	.align		4
.L_9575:
        /*0078*/ 	.byte	0x04, 0x17
        /*007a*/ 	.short	(.L_9577 - .L_9576)
.L_9576:
        /*007c*/ 	.word	0x00000000
        /*0080*/ 	.short	0x0000
        /*0082*/ 	.short	0x0000
        /*0084*/ 	.byte	0x00, 0xf0, 0x21, 0x00


	//----- nvinfo : EIATTR_SPARSE_MMA_MASK
	.align		4
.L_9577:
        /*0088*/ 	.byte	0x03, 0x50
        /*008a*/ 	.short	0x0000


	//----- nvinfo : EIATTR_MAXREG_COUNT
	.align		4
        /*008c*/ 	.byte	0x03, 0x1b
        /*008e*/ 	.short	0x00ff


	//----- nvinfo : EIATTR_MERCURY_ISA_VERSION
	.align		4
        /*0090*/ 	.byte	0x03, 0x5f
        /*0092*/ 	.short	0x0101


	//----- nvinfo : EIATTR_COOP_GROUP_MASK_REGIDS
	.align		4
        /*0094*/ 	.byte	0x04, 0x29
        /*0096*/ 	.short	(.L_9579 - .L_9578)


	//   ....[0]....
.L_9578:
        /*0098*/ 	.word	0xffffffff


	//   ....[1]....
        /*009c*/ 	.word	0xffffffff


	//   ....[2]....
        /*00a0*/ 	.word	0xffffffff


	//   ....[3]....
        /*00a4*/ 	.word	0xffffffff


	//   ....[4]....
        /*00a8*/ 	.word	0xffffffff


	//   ....[5]....
        /*00ac*/ 	.word	0xffffffff


	//   ....[6]....
        /*00b0*/ 	.word	0xffffffff


	//   ....[7]....
        /*00b4*/ 	.word	0xffffffff


	//   ....[8]....
        /*00b8*/ 	.word	0xffffffff


	//   ....[9]....
        /*00bc*/ 	.word	0xffffffff


	//   ....[10]....
        /*00c0*/ 	.word	0xffffffff


	//   ....[11]....
        /*00c4*/ 	.word	0xffffffff


	//   ....[12]....
        /*00c8*/ 	.word	0xffffffff


	//   ....[13]....
        /*00cc*/ 	.word	0xffffffff


	//   ....[14]....
        /*00d0*/ 	.word	0xffffffff


	//   ....[15]....
        /*00d4*/ 	.word	0xffffffff


	//   ....[16]....
        /*00d8*/ 	.word	0xffffffff


	//   ....[17]....
        /*00dc*/ 	.word	0xffffffff


	//   ....[18]....
        /*00e0*/ 	.word	0xffffffff


	//   ....[19]....
        /*00e4*/ 	.word	0xffffffff


	//   ....[20]....
        /*00e8*/ 	.word	0xffffffff


	//   ....[21]....
        /*00ec*/ 	.word	0xffffffff


	//   ....[22]....
        /*00f0*/ 	.word	0xffffffff


	//   ....[23]....
        /*00f4*/ 	.word	0xffffffff


	//   ....[24]....
        /*00f8*/ 	.word	0xffffffff


	//   ....[25]....
        /*00fc*/ 	.word	0xffffffff


	//   ....[26]....
        /*0100*/ 	.word	0xffffffff


	//   ....[27]....
        /*0104*/ 	.word	0xffffffff


	//   ....[28]....
        /*0108*/ 	.word	0xffffffff


	//   ....[29]....
        /*010c*/ 	.word	0xffffffff


	//   ....[30]....
        /*0110*/ 	.word	0xffffffff


	//   ....[31]....
        /*0114*/ 	.word	0xffffffff


	//----- nvinfo : EIATTR_COOP_GROUP_INSTR_OFFSETS
	.align		4
.L_9579:
        /*0118*/ 	.byte	0x04, 0x28
        /*011a*/ 	.short	(.L_9581 - .L_9580)


	//   ....[0]....
.L_9580:
        /*011c*/ 	.word	0x00000390


	//   ....[1]....
        /*0120*/ 	.word	0x000003a0


	//   ....[2]....
        /*0124*/ 	.word	0x000003b0


	//   ....[3]....
        /*0128*/ 	.word	0x000003c0


	//   ....[4]....
        /*012c*/ 	.word	0x00000430


	//   ....[5]....
        /*0130*/ 	.word	0x00000440


	//   ....[6]....
        /*0134*/ 	.word	0x00000450


	//   ....[7]....
        /*0138*/ 	.word	0x00000460


	//   ....[8]....
        /*013c*/ 	.word	0x000004d0


	//   ....[9]....
        /*0140*/ 	.word	0x000004e0


	//   ....[10]....
        /*0144*/ 	.word	0x000004f0


	//   ....[11]....
        /*0148*/ 	.word	0x00000500


	//   ....[12]....
        /*014c*/ 	.word	0x00000570


	//   ....[13]....
        /*0150*/ 	.word	0x00000580


	//   ....[14]....
        /*0154*/ 	.word	0x00000590


	//   ....[15]....
        /*0158*/ 	.word	0x000005a0


	//   ....[16]....
        /*015c*/ 	.word	0x00000ab0


	//   ....[17]....
        /*0160*/ 	.word	0x00000ac0


	//   ....[18]....
        /*0164*/ 	.word	0x00000ad0


	//   ....[19]....
        /*0168*/ 	.word	0x00000ae0


	//   ....[20]....
        /*016c*/ 	.word	0x00000b00


	//   ....[21]....
        /*0170*/ 	.word	0x00000b20


	//   ....[22]....
        /*0174*/ 	.word	0x00000b30


	//   ....[23]....
        /*0178*/ 	.word	0x00000b40


	//   ....[24]....
        /*017c*/ 	.word	0x00000b60


	//   ....[25]....
        /*0180*/ 	.word	0x00000b80


	//   ....[26]....
        /*0184*/ 	.word	0x00000b90


	//   ....[27]....
        /*0188*/ 	.word	0x00000ba0


	//   ....[28]....
        /*018c*/ 	.word	0x00000bc0


	//   ....[29]....
        /*0190*/ 	.word	0x00000be0


	//   ....[30]....
        /*0194*/ 	.word	0x00000bf0


	//   ....[31]....
        /*0198*/ 	.word	0x00000c00


	//----- nvinfo : EIATTR_EXIT_INSTR_OFFSETS
	.align		4
.L_9581:
        /*019c*/ 	.byte	0x04, 0x1c
        /*019e*/ 	.short	(.L_9583 - .L_9582)


	//   ....[0]....
.L_9582:
        /*01a0*/ 	.word	0x00000c20


	//   ....[1]....
        /*01a4*/ 	.word	0x00000ef0


	//   ....[2]....
        /*01a8*/ 	.word	0x00000f00


	//   ....[3]....
        /*01ac*/ 	.word	0x00001140


	//----- nvinfo : EIATTR_CRS_STACK_SIZE
	.align		4
.L_9583:
        /*01b0*/ 	.byte	0x04, 0x1e
        /*01b2*/ 	.short	(.L_9585 - .L_9584)
.L_9584:
        /*01b4*/ 	.word	0x00000000


	//----- nvinfo : EIATTR_CBANK_PARAM_SIZE
	.align		4
.L_9585:
        /*01b8*/ 	.byte	0x03, 0x19
        /*01ba*/ 	.short	0x002d


	//----- nvinfo : EIATTR_PARAM_CBANK
	.align		4
        /*01bc*/ 	.byte	0x04, 0x0a
        /*01be*/ 	.short	(.L_9587 - .L_9586)
	.align		4
.L_9586:
        /*01c0*/ 	.word	index@(.nv.constant0._ZN43_GLOBAL__N__9ae7fba5_10_SoftMax_cu_9f978f6320softmax_warp_forwardIdddLi4ELb0ELb0EEEvPT0_PKT_iiiPKbib)
        /*01c4*/ 	.short	0x0210
        /*01c6*/ 	.short	0x002d


	//----- nvinfo : EIATTR_SW_WAR
	.align		4
.L_9587:
        /*01c8*/ 	.byte	0x04, 0x36
        /*01ca*/ 	.short	(.L_9589 - .L_9588)
.L_9588:
        /*01cc*/ 	.word	0x00000008
.L_9589:


//--------------------- .nv.info._ZN43_GLOBAL__N__9ae7fba5_10_SoftMax_cu_9f978f6320softmax_warp_forwardIdddLi3ELb0ELb0EEEvPT0_PKT_iiiPKbib --------------------------
	.section	.nv.info._ZN43_GLOBAL__N__9ae7fba5_10_SoftMax_cu_9f978f6320softmax_warp_forwardIdddLi3ELb0ELb0EEEvPT0_PKT_iiiPKbib,"",@"SHT_CUDA_INFO"
	.sectionflags	@""
	.align	4


	//----- nvinfo : EIATTR_CUDA_API_VERSION
	.align		4
        /*0000*/ 	.byte	0x04, 0x37
        /*0002*/ 	.short	(.L_9591 - .L_9590)
.L_9590:
        /*0004*/ 	.word	0x00000082


	//----- nvinfo : EIATTR_KPARAM_INFO
	.align		4
.L_9591:
        /*0008*/ 	.byte	0x04, 0x17
        /*000a*/ 	.short	(.L_9593 - .L_9592)
.L_9592:
        /*000c*/ 	.word	0x00000000
        /*0010*/ 	.short	0x0007
        /*0012*/ 	.short	0x002c
        /*0014*/ 	.byte	0x00, 0xf0, 0x05, 0x00


	//----- nvinfo : EIATTR_KPARAM_INFO
	.align		4
.L_9593:
        /*0018*/ 	.byte	0x04, 0x17
        /*001a*/ 	.short	(.L_9595 - .L_9594)
.L_9594:
        /*001c*/ 	.word	0x00000000
        /*0020*/ 	.short	0x0006
        /*0022*/ 	.short	0x0028
        /*0024*/ 	.byte	0x00, 0xf0, 0x11, 0x00


	//----- nvinfo : EIATTR_KPARAM_INFO
	.align		4
.L_9595:
        /*0028*/ 	.byte	0x04, 0x17
        /*002a*/ 	.short	(.L_9597 - .L_9596)
.L_9596:
        /*002c*/ 	.word	0x00000000
        /*0030*/ 	.short	0x0005
        /*0032*/ 	.short	0x0020
        /*0034*/ 	.byte	0x00, 0xf0, 0x21, 0x00


	//----- nvinfo : EIATTR_KPARAM_INFO
	.align		4
.L_9597:
        /*0038*/ 	.byte	0x04, 0x17
        /*003a*/ 	.short	(.L_9599 - .L_9598)
.L_9598:
        /*003c*/ 	.word	0x00000000
        /*0040*/ 	.short	0x0004
        /*0042*/ 	.short	0x0018
        /*0044*/ 	.byte	0x00, 0xf0, 0x11, 0x00


	//----- nvinfo : EIATTR_KPARAM_INFO
	.align		4
.L_9599:
        /*0048*/ 	.byte	0x04, 0x17
        /*004a*/ 	.short	(.L_9601 - .L_9600)
.L_9600:
        /*004c*/ 	.word	0x00000000
        /*0050*/ 	.short	0x0003
        /*0052*/ 	.short	0x0014
        /*0054*/ 	.byte	0x00, 0xf0, 0x11, 0x00


	//----- nvinfo : EIATTR_KPARAM_INFO
	.align		4
.L_9601:
        /*0058*/ 	.byte	0x04, 0x17
        /*005a*/ 	.short	(.L_9603 - .L_9602)
.L_9602:
        /*005c*/ 	.word	0x00000000
        /*0060*/ 	.short	0x0002
        /*0062*/ 	.short	0x0010
        /*0064*/ 	.byte	0x00, 0xf0, 0x11, 0x00


	//----- nvinfo : EIATTR_KPARAM_INFO
	.align		4
.L_9603:
        /*0068*/ 	.byte	0x04, 0x17
        /*006a*/ 	.short	(.L_9605 - .L_9604)
.L_9604:
        /*006c*/ 	.word	0x00000000
        /*0070*/ 	.short	0x0001
        /*0072*/ 	.short	0x0008
        /*0074*/ 	.byte	0x00, 0xf0, 0x21, 0x00


	//----- nvinfo : EIATTR_KPARAM_INFO
	.align		4
.L_9605:
        /*0078*/ 	.byte	0x04, 0x17
        /*007a*/ 	.short	(.L_9607 - .L_9606)
.L_9606:
        /*007c*/ 	.word	0x00000000
        /*0080*/ 	.short	0x0000
        /*0082*/ 	.short	0x0000
        /*0084*/ 	.byte	0x00, 0xf0, 0x21, 0x00


	//----- nvinfo : EIATTR_SPARSE_MMA_MASK
	.align		4
.L_9607:
        /*0088*/ 	.byte	0x03, 0x50
        /*008a*/ 	.short	0x0000


	//----- nvinfo : EIATTR_MAXREG_COUNT
	.align		4
        /*008c*/ 	.byte	0x03, 0x1b
        /*008e*/ 	.short	0x00ff


	//----- nvinfo : EIATTR_MERCURY_ISA_VERSION
	.align		4
        /*0090*/ 	.byte	0x03, 0x5f
        /*0092*/ 	.short	0x0101


	//----- nvinfo : EIATTR_COOP_GROUP_MASK_REGIDS
	.align		4
        /*0094*/ 	.byte	0x04, 0x29
        /*0096*/ 	.short	(.L_9609 - .L_9608)


	//   ....[0]....
.L_9608:
        /*0098*/ 	.word	0xffffffff


	//   ....[1]....
        /*009c*/ 	.word	0xffffffff


	//   ....[2]....
        /*00a0*/ 	.word	0xffffffff


	//   ....[3]....
        /*00a4*/ 	.word	0xffffffff


	//   ....[4]....
        /*00a8*/ 	.word	0xffffffff


	//   ....[5]....
        /*00ac*/ 	.word	0xffffffff


	//   ....[6]....
        /*00b0*/ 	.word	0xffffffff


	//   ....[7]....
        /*00b4*/ 	.word	0xffffffff


	//   ....[8]....
        /*00b8*/ 	.word	0xffffffff


	//   ....[9]....
        /*00bc*/ 	.word	0xffffffff


	//   ....[10]....
        /*00c0*/ 	.word	0xffffffff


	//   ....[11]....
        /*00c4*/ 	.word	0xffffffff


	//   ....[12]....
        /*00c8*/ 	.word	0xffffffff


	//   ....[13]....
        /*00cc*/ 	.word	0xffffffff


	//   ....[14]....
        /*00d0*/ 	.word	0xffffffff


	//   ....[15]....
        /*00d4*/ 	.word	0xffffffff


	//   ....[16]....
        /*00d8*/ 	.word	0xffffffff


	//   ....[17]....
        /*00dc*/ 	.word	0xffffffff


	//   ....[18]....
        /*00e0*/ 	.word	0xffffffff


	//   ....[19]....
        /*00e4*/ 	.word	0xffffffff


	//   ....[20]....
        /*00e8*/ 	.word	0xffffffff


	//   ....[21]....
        /*00ec*/ 	.word	0xffffffff


	//   ....[22]....
        /*00f0*/ 	.word	0xffffffff


	//   ....[23]....
        /*00f4*/ 	.word	0xffffffff


	//----- nvinfo : EIATTR_COOP_GROUP_INSTR_OFFSETS
	.align		4
.L_9609:
        /*00f8*/ 	.byte	0x04, 0x28
        /*00fa*/ 	.short	(.L_9611 - .L_9610)


	//   ....[0]....
.L_9610:
        /*00fc*/ 	.word	0x00000390


	//   ....[1]....
        /*0100*/ 	.word	0x000003a0


	//   ....[2]....
        /*0104*/ 	.word	0x000003b0


	//   ....[3]....
        /*0108*/ 	.word	0x000003c0


	//   ....[4]....
        /*010c*/ 	.word	0x00000430


	//   ....[5]....
        /*0110*/ 	.word	0x00000440


	//   ....[6]....
        /*0114*/ 	.word	0x00000450


	//   ....[7]....
        /*0118*/ 	.word	0x00000460


	//   ....[8]....
        /*011c*/ 	.word	0x000004d0


	//   ....[9]....
        /*0120*/ 	.word	0x000004e0


	//   ....[10]....
        /*0124*/ 	.word	0x000004f0


	//   ....[11]....
        /*0128*/ 	.word	0x00000500


	//   ....[12]....
        /*012c*/ 	.word	0x00000a10


	//   ....[13]....
        /*0130*/ 	.word	0x00000a20


	//   ....[14]....
        /*0134*/ 	.word	0x00000a30


	//   ....[15]....
        /*0138*/ 	.word	0x00000a40


	//   ....[16]....
        /*013c*/ 	.word	0x00000a60


	//   ....[17]....
        /*0140*/ 	.word	0x00000a80


	//   ....[18]....
        /*0144*/ 	.word	0x00000a90


	//   ....[19]....
        /*0148*/ 	.word	0x00000aa0


	//   ....[20]....
        /*014c*/ 	.word	0x00000ac0


	//   ....[21]....
        /*0150*/ 	.word	0x00000ae0


	//   ....[22]....
        /*0154*/ 	.word	0x00000af0


	//   ....[23]....
        /*0158*/ 	.word	0x00000b00


	//----- nvinfo : EIATTR_EXIT_INSTR_OFFSETS
	.align		4
.L_9611:
        /*015c*/ 	.byte	0x04, 0x1c
        /*015e*/ 	.short	(.L_9613 - .L_9612)


	//   ....[0]....
.L_9612:
        /*0160*/ 	.word	0x00000b20


	//   ....[1]....
        /*0164*/ 	.word	0x00000df0


	//   ....[2]....
        /*0168*/ 	.word	0x00000e00


	//   ....[3]....
        /*016c*/ 	.word	0x00001040


	//----- nvinfo : EIATTR_CRS_STACK_SIZE
	.align		4
.L_9613:
        /*0170*/ 	.byte	0x04, 0x1e
        /*0172*/ 	.short	(.L_9615 - .L_9614)
.L_9614:
        /*0174*/ 	.word	0x00000000


	//----- nvinfo : EIATTR_CBANK_PARAM_SIZE
	.align		4
.L_9615:
        /*0178*/ 	.byte	0x03, 0x19
        /*017a*/ 	.short	0x002d


	//----- nvinfo : EIATTR_PARAM_CBANK
	.align		4
        /*017c*/ 	.byte	0x04, 0x0a
        /*017e*/ 	.short	(.L_9617 - .L_9616)
	.align		4
.L_9616:
        /*0180*/ 	.word	index@(.nv.constant0._ZN43_GLOBAL__N__9ae7fba5_10_SoftMax_cu_9f978f6320softmax_warp_forwardIdddLi3ELb0ELb0EEEvPT0_PKT_iiiPKbib)
        /*0184*/ 	.short	0x0210
        /*0186*/ 	.short	0x002d


	//----- nvinfo : EIATTR_SW_WAR
	.align		4
.L_9617:
        /*0188*/ 	.byte	0x04, 0x36
        /*018a*/ 	.short	(.L_9619 - .L_9618)
.L_9618:
        /*018c*/ 	.word	0x00000008
.L_9619:


//--------------------- .nv.info._ZN43_GLOBAL__N__9ae7fba5_10_SoftMax_cu_9f978f6320softmax_warp_forwardIdddLi2ELb0ELb0EEEvPT0_PKT_iiiPKbib --------------------------
	.section	.nv.info._ZN43_GLOBAL__N__9ae7fba5_10_SoftMax_cu_9f978f6320softmax_warp_forwardIdddLi2ELb0ELb0EEEvPT0_PKT_iiiPKbib,"",@"SHT_CUDA_INFO"
	.sectionflags	@""
	.align	4


	//----- nvinfo : EIATTR_CUDA_API_VERSION
	.align		4
        /*0000*/ 	.byte	0x04, 0x37
        /*0002*/ 	.short	(.L_9621 - .L_9620)
.L_9620:
        /*0004*/ 	.word	0x00000082


	//----- nvinfo : EIATTR_KPARAM_INFO
	.align		4
.L_9621:
        /*0008*/ 	.byte	0x04, 0x17
        /*000a*/ 	.short	(.L_9623 - .L_9622)
.L_9622:
        /*000c*/ 	.word	0x00000000
        /*0010*/ 	.short	0x0007
        /*0012*/ 	.short	0x002c
        /*0014*/ 	.byte	0x00, 0xf0, 0x05, 0x00


	//----- nvinfo : EIATTR_KPARAM_INFO
	.align		4
.L_9623:
        /*0018*/ 	.byte	0x04, 0x17
        /*001a*/ 	.short	(.L_9625 - .L_9624)
.L_9624:
        /*001c*/ 	.word	0x00000000
        /*0020*/ 	.short	0x0006
        /*0022*/ 	.short	0x0028
        /*0024*/ 	.byte	0x00, 0xf0, 0x11, 0x00


	//----- nvinfo : EIATTR_KPARAM_INFO
	.align		4
.L_9625:
        /*0028*/ 	.byte	0x04, 0x17
        /*002a*/ 	.short	(.L_9627 - .L_9626)
.L_9626:
        /*002c*/ 	.word	0x00000000
        /*0030*/ 	.short	0x0005
        /*0032*/ 	.short	0x0020
        /*0034*/ 	.byte	0x00, 0xf0, 0x21, 0x00


	//----- nvinfo : EIATTR_KPARAM_INFO
	.align		4
.L_9627:
        /*0038*/ 	.byte	0x04, 0x17
        /*003a*/ 	.short	(.L_9629 - .L_9628)
.L_9628:
        /*003c*/ 	.word	0x00000000
        /*0040*/ 	.short	0x0004
        /*0042*/ 	.short	0x0018
        /*0044*/ 	.byte	0x00, 0xf0, 0x11, 0x00


	//----- nvinfo : EIATTR_KPARAM_INFO
	.align		4
.L_9629:
        /*0048*/ 	.byte	0x04, 0x17
        /*004a*/ 	.short	(.L_9631 - .L_9630)
.L_9630:
        /*004c*/ 	.word	0x00000000
        /*0050*/ 	.short	0x0003
        /*0052*/ 	.short	0x0014
        /*0054*/ 	.byte	0x00, 0xf0, 0x11, 0x00


	//----- nvinfo : EIATTR_KPARAM_INFO
	.align		4
.L_9631:
        /*0058*/ 	.byte	0x04, 0x17
        /*005a*/ 	.short	(.L_9633 - .L_9632)
.L_9632:
        /*005c*/ 	.word	0x00000000
        /*0060*/ 	.short	0x0002
        /*0062*/ 	.short	0x0010
        /*0064*/ 	.byte	0x00, 0xf0, 0x11, 0x00


	//----- nvinfo : EIATTR_KPARAM_INFO
	.align		4
.L_9633:
        /*0068*/ 	.byte	0x04, 0x17
        /*006a*/ 	.short	(.L_9635 - .L_9634)
.L_9634:
        /*006c*/ 	.word	0x00000000
        /*0070*/ 	.short	0x0001
        /*0072*/ 	.short	0x0008
        /*0074*/ 	.byte	0x00, 0xf0, 0x21, 0x00


	//----- nvinfo : EIATTR_KPARAM_INFO
	.align		4
.L_9635:
        /*0078*/ 	.byte	0x04, 0x17
        /*007a*/ 	.short	(.L_9637 - .L_9636)
.L_9636:
        /*007c*/ 	.word	0x00000000
        /*0080*/ 	.short	0x0000
        /*0082*/ 	.short	0x0000
        /*0084*/ 	.byte	0x00, 0xf0, 0x21, 0x00


	//----- nvinfo : EIATTR_SPARSE_MMA_MASK
	.align		4
.L_9637:
        /*0088*/ 	.byte	0x03, 0x50
        /*008a*/ 	.short	0x0000


	//----- nvinfo : EIATTR_MAXREG_COUNT
	.align		4
        /*008c*/ 	.byte	0x03, 0x1b
        /*008e*/ 	.short	0x00ff


	//----- nvinfo : EIATTR_MERCURY_ISA_VERSION
	.align		4
        /*0090*/ 	.byte	0x03, 0x5f
        /*0092*/ 	.short	0x0101


	//----- nvinfo : EIATTR_COOP_GROUP_MASK_REGIDS
	.align		4
        /*0094*/ 	.byte	0x04, 0x29
        /*0096*/ 	.short	(.L_9639 - .L_9638)


	//   ....[0]....
.L_9638:
        /*0098*/ 	.word	0xffffffff


	//   ....[1]....
        /*009c*/ 	.word	0xffffffff


	//   ....[2]....
        /*00a0*/ 	.word	0xffffffff


	//   ....[3]....
        /*00a4*/ 	.word	0xffffffff


	//   ....[4]....
        /*00a8*/ 	.word	0xffffffff


	//   ....[5]....
        /*00ac*/ 	.word	0xffffffff


	//   ....[6]....
        /*00b0*/ 	.word	0xffffffff


	//   ....[7]....
        /*00b4*/ 	.word	0xffffffff


	//   ....[8]....
        /*00b8*/ 	.word	0xffffffff


	//   ....[9]....
        /*00bc*/ 	.word	0xffffffff


	//   ....[10]....
        /*00c0*/ 	.word	0xffffffff


	//   ....[11]....
        /*00c4*/ 	.word	0xffffffff


	//   ....[12]....
        /*00c8*/ 	.word	0xffffffff


	//   ....[13]....
        /*00cc*/ 	.word	0xffffffff


	//   ....[14]....
        /*00d0*/ 	.word	0xffffffff


	//   ....[15]....
        /*00d4*/ 	.word	0xffffffff


	//----- nvinfo : EIATTR_COOP_GROUP_INSTR_OFFSETS
	.align		4
.L_9639:
        /*00d8*/ 	.byte	0x04, 0x28
        /*00da*/ 	.short	(.L_9641 - .L_9640)


	//   ....[0]....
.L_9640:
        /*00dc*/ 	.word	0x000003b0


	//   ....[1]....
        /*00e0*/ 	.word	0x000003c0


	//   ....[2]....
        /*00e4*/ 	.word	0x000003d0


	//   ....[3]....
        /*00e8*/ 	.word	0x000003e0


	//   ....[4]....
        /*00ec*/ 	.word	0x00000450


	//   ....[5]....
        /*00f0*/ 	.word	0x00000460


	//   ....[6]....
        /*00f4*/ 	.word	0x00000470


	//   ....[7]....
        /*00f8*/ 	.word	0x00000480


	//   ....[8]....
        /*00fc*/ 	.word	0x00000970


	//   ....[9]....
        /*0100*/ 	.word	0x00000980


	//   ....[10]....
        /*0104*/ 	.word	0x00000990


	//   ....[11]....
        /*0108*/ 	.word	0x000009a0


	//   ....[12]....
        /*010c*/ 	.word	0x000009c0


	//   ....[13]....
        /*0110*/ 	.word	0x000009e0


	//   ....[14]....
        /*0114*/ 	.word	0x000009f0


	//   ....[15]....
        /*0118*/ 	.word	0x00000a00


	//----- nvinfo : EIATTR_EXIT_INSTR_OFFSETS
	.align		4
.L_9641:
        /*011c*/ 	.byte	0x04, 0x1c
        /*011e*/ 	.short	(.L_9643 - .L_9642)


	//   ....[0]....
.L_9642:
        /*0120*/ 	.word	0x00000a20


	//   ....[1]....
        /*0124*/ 	.word	0x00000cf0


	//   ....[2]....
        /*0128*/ 	.word	0x00000d00


	//   ....[3]....
        /*012c*/ 	.word	0x00000f40


	//----- nvinfo : EIATTR_CRS_STACK_SIZE
	.align		4
.L_9643:
        /*0130*/ 	.byte	0x04, 0x1e
        /*0132*/ 	.short	(.L_9645 - .L_9644)
.L_9644:
        /*0134*/ 	.word	0x00000000


	//----- nvinfo : EIATTR_CBANK_PARAM_SIZE
	.align		4
.L_9645:
        /*0138*/ 	.byte	0x03, 0x19
        /*013a*/ 	.short	0x002d


	//----- nvinfo : EIATTR_PARAM_CBANK
	.align		4
        /*013c*/ 	.byte	0x04, 0x0a
        /*013e*/ 	.short	(.L_9647 - .L_9646)
	.align		4
.L_9646:
        /*0140*/ 	.word	index@(.nv.constant0._ZN43_GLOBAL__N__9ae7fba5_10_SoftMax_cu_9f978f6320softmax_warp_forwardIdddLi2ELb0ELb0EEEvPT0_PKT_iiiPKbib)
        /*0144*/ 	.short	0x0210
        /*0146*/ 	.short	0x002d


	//----- nvinfo : EIATTR_SW_WAR
	.align		4
.L_9647:
        /*0148*/ 	.byte	0x04, 0x36
        /*014a*/ 	.short	(.L_9649 - .L_9648)
.L_9648:
        /*014c*/ 	.word	0x00000008
.L_9649:


//--------------------- .nv.info._ZN43_GLOBAL__N__9ae7fba5_10_SoftMax_cu_9f978f6320softmax_warp_forwardIdddLi1ELb0ELb0EEEvPT0_PKT_iiiPKbib --------------------------
	.section	.nv.info._ZN43_GLOBAL__N__9ae7fba5_10_SoftMax_cu_9f978f6320softmax_warp_forwardIdddLi1ELb0ELb0EEEvPT0_PKT_iiiPKbib,"",@"SHT_CUDA_INFO"
	.sectionflags	@""
	.align	4


	//----- nvinfo : EIATTR_CUDA_API_VERSION
	.align		4
        /*0000*/ 	.byte	0x04, 0x37
        /*0002*/ 	.short	(.L_9651 - .L_9650)
.L_9650:
        /*0004*/ 	.word	0x00000082


	//----- nvinfo : EIATTR_KPARAM_INFO
	.align		4
.L_9651:
        /*0008*/ 	.byte	0x04, 0x17
        /*000a*/ 	.short	(.L_9653 - .L_9652)
.L_9652:
        /*000c*/ 	.word	0x00000000
        /*0010*/ 	.short	0x0007
        /*0012*/ 	.short	0x002c
        /*0014*/ 	.byte	0x00, 0xf0, 0x05, 0x00


	//----- nvinfo : EIATTR_KPARAM_INFO
	.align		4
.L_9653:
        /*0018*/ 	.byte	0x04, 0x17
        /*001a*/ 	.short	(.L_9655 - .L_9654)
.L_9654:
        /*001c*/ 	.word	0x00000000
        /*0020*/ 	.short	0x0006
        /*0022*/ 	.short	0x0028
        /*0024*/ 	.byte	0x00, 0xf0, 0x11, 0x00


	//----- nvinfo : EIATTR_KPARAM_INFO
	.align		4
.L_9655:
        /*0028*/ 	.byte	0x04, 0x17
        /*002a*/ 	.short	(.L_9657 - .L_9656)
.L_9656:
        /*002c*/ 	.word	0x00000000
        /*0030*/ 	.short	0x0005
        /*0032*/ 	.short	0x0020
        /*0034*/ 	.byte	0x00, 0xf0, 0x21, 0x00


	//----- nvinfo : EIATTR_KPARAM_INFO
	.align		4
.L_9657:
        /*0038*/ 	.byte	0x04, 0x17
        /*003a*/ 	.short	(.L_9659 - .L_9658)
.L_9658:
        /*003c*/ 	.word	0x00000000
        /*0040*/ 	.short	0x0004
        /*0042*/ 	.short	0x0018
        /*0044*/ 	.byte	0x00, 0xf0, 0x11, 0x00


	//----- nvinfo : EIATTR_KPARAM_INFO
	.align		4
.L_9659:
        /*0048*/ 	.byte	0x04, 0x17
        /*004a*/ 	.short	(.L_9661 - .L_9660)
.L_9660:
        /*004c*/ 	.word	0x00000000
        /*0050*/ 	.short	0x0003
        /*0052*/ 	.short	0x0014
        /*0054*/ 	.byte	0x00, 0xf0, 0x11, 0x00


	//----- nvinfo : EIATTR_KPARAM_INFO
	.align		4
.L_9661:
        /*0058*/ 	.byte	0x04, 0x17
        /*005a*/ 	.short	(.L_9663 - .L_9662)
.L_9662:
        /*005c*/ 	.word	0x00000000
        /*0060*/ 	.short	0x0002
        /*0062*/ 	.short	0x0010
        /*0064*/ 	.byte	0x00, 0xf0, 0x11, 0x00


	//----- nvinfo : EIATTR_KPARAM_INFO
	.align		4
.L_9663:
        /*0068*/ 	.byte	0x04, 0x17
        /*006a*/ 	.short	(.L_9665 - .L_9664)
.L_9664:
        /*006c*/ 	.word	0x00000000
        /*0070*/ 	.short	0x0001
        /*0072*/ 	.short	0x0008
        /*0074*/ 	.byte	0x00, 0xf0, 0x21, 0x00


	//----- nvinfo : EIATTR_KPARAM_INFO
	.align		4
.L_9665:
        /*0078*/ 	.byte	0x04, 0x17
        /*007a*/ 	.short	(.L_9667 - .L_9666)
.L_9666:
        /*007c*/ 	.word	0x00000000
        /*0080*/ 	.short	0x0000
        /*0082*/ 	.short	0x0000
        /*0084*/ 	.byte	0x00, 0xf0, 0x21, 0x00


	//----- nvinfo : EIATTR_SPARSE_MMA_MASK
	.align		4
.L_9667:
        /*0088*/ 	.byte	0x03, 0x50
        /*008a*/ 	.short	0x0000


	//----- nvinfo : EIATTR_MAXREG_COUNT
	.align		4
        /*008c*/ 	.byte	0x03, 0x1b
        /*008e*/ 	.short	0x00ff


	//----- nvinfo : EIATTR_MERCURY_ISA_VERSION
	.align		4
        /*0090*/ 	.byte	0x03, 0x5f
        /*0092*/ 	.short	0x0101


	//----- nvinfo : EIATTR_COOP_GROUP_MASK_REGIDS
	.align		4
        /*0094*/ 	.byte	0x04, 0x29
        /*0096*/ 	.short	(.L_9669 - .L_9668)


	//   ....[0]....
.L_9668:
        /*0098*/ 	.word	0xffffffff


	//   ....[1]....
        /*009c*/ 	.word	0xffffffff


	//   ....[2]....
        /*00a0*/ 	.word	0xffffffff


	//   ....[3]....
        /*00a4*/ 	.word	0xffffffff


	//   ....[4]....
        /*00a8*/ 	.word	0xffffffff


	//   ....[5]....
        /*00ac*/ 	.word	0xffffffff


	//   ....[6]....
        /*00b0*/ 	.word	0xffffffff


	//   ....[7]....
        /*00b4*/ 	.word	0xffffffff


	//----- nvinfo : EIATTR_COOP_GROUP_INSTR_OFFSETS
	.align		4
.L_9669:
        /*00b8*/ 	.byte	0x04, 0x28
        /*00ba*/ 	.short	(.L_9671 - .L_9670)


	//   ....[0]....
.L_9670:
        /*00bc*/ 	.word	0x00000390


	//   ....[1]....
        /*00c0*/ 	.word	0x000003a0


	//   ....[2]....
        /*00c4*/ 	.word	0x000003b0


	//   ....[3]....
        /*00c8*/ 	.word	0x000003c0


	//   ....[4]....
        /*00cc*/ 	.word	0x000008d0


	//   ....[5]....
        /*00d0*/ 	.word	0x000008e0


	//   ....[6]....
        /*00d4*/ 	.word	0x000008f0


	//   ....[7]....
        /*00d8*/ 	.word	0x00000900


	//----- nvinfo : EIATTR_EXIT_INSTR_OFFSETS
	.align		4
.L_9671:
        /*00dc*/ 	.byte	0x04, 0x1c
        /*00de*/ 	.short	(.L_9673 - .L_9672)


	//   ....[0]....
.L_9672:
        /*00e0*/ 	.word	0x00000920


	//   ....[1]....
        /*00e4*/ 	.word	0x00000bf0


	//   ....[2]....
        /*00e8*/ 	.word	0x00000c00


	//   ....[3]....
        /*00ec*/ 	.word	0x00000e40


	//----- nvinfo : EIATTR_CRS_STACK_SIZE
	.align		4
.L_9673:
        /*00f0*/ 	.byte	0x04, 0x1e
        /*00f2*/ 	.short	(.L_9675 - .L_9674)
.L_9674:
        /*00f4*/ 	.word	0x00000000


	//----- nvinfo : EIATTR_CBANK_PARAM_SIZE
	.align		4
.L_9675:
        /*00f8*/ 	.byte	0x03, 0x19
        /*00fa*/ 	.short	0x002d


	//----- nvinfo : EIATTR_PARAM_CBANK
	.align		4
        /*00fc*/ 	.byte	0x04, 0x0a
        /*00fe*/ 	.short	(.L_9677 - .L_9676)
	.align		4
.L_9676:
        /*0100*/ 	.word	index@(.nv.constant0._ZN43_GLOBAL__N__9ae7fba5_10_SoftMax_cu_9f978f6320softmax_warp_forwardIdddLi1ELb0ELb0EEEvPT0_PKT_iiiPKbib)
        /*0104*/ 	.short	0x0210
        /*0106*/ 	.short	0x002d


	//----- nvinfo : EIATTR_SW_WAR
	.align		4
.L_9677:
        /*0108*/ 	.byte	0x04, 0x36
        /*010a*/ 	.short	(.L_9679 - .L_9678)
.L_9678:
        /*010c*/ 	.word	0x00000008
.L_9679:


//--------------------- .nv.info._ZN43_GLOBAL__N__9ae7fba5_10_SoftMax_cu_9f978f6320softmax_warp_forwardIdddLi0ELb0ELb0EEEvPT0_PKT_iiiPKbib --------------------------
	.section	.nv.info._ZN43_GLOBAL__N__9ae7fba5_10_SoftMax_cu_9f978f6320softmax_warp_forwardIdddLi0ELb0ELb0EEEvPT0_PKT_iiiPKbib,"",@"SHT_CUDA_INFO"
	.sectionflags	@""
	.align	4


	//----- nvinfo : EIATTR_CUDA_API_VERSION
	.align		4
        /*0000*/ 	.byte	0x04, 0x37
        /*0002*/ 	.short	(.L_9681 - .L_9680)
.L_9680:
        /*0004*/ 	.word	0x00000082


	//----- nvinfo : EIATTR_KPARAM_INFO
	.align		4
.L_9681:
        /*0008*/ 	.byte	0x04, 0x17
        /*000a*/ 	.short	(.L_9683 - .L_9682)
.L_9682:
        /*000c*/ 	.word	0x00000000
        /*0010*/ 	.short	0x0007
        /*0012*/ 	.short	0x002c
        /*0014*/ 	.byte	0x00, 0xf0, 0x05, 0x00


	//----- nvinfo : EIATTR_KPARAM_INFO
	.align		4
.L_9683:
        /*0018*/ 	.byte	0x04, 0x17
        /*001a*/ 	.short	(.L_9685 - .L_9684)
.L_9684:
        /*001c*/ 	.word	0x00000000
        /*0020*/ 	.short	0x0006
        /*0022*/ 	.short	0x0028
        /*0024*/ 	.byte	0x00, 0xf0, 0x11, 0x00


	//----- nvinfo : EIATTR_KPARAM_INFO
	.align		4
.L_9685:
        /*0028*/ 	.byte	0x04, 0x17
        /*002a*/ 	.short	(.L_9687 - .L_9686)
.L_9686:
        /*002c*/ 	.word	0x00000000
        /*0030*/ 	.short	0x0005
        /*0032*/ 	.short	0x0020
        /*0034*/ 	.byte	0x00, 0xf0, 0x21, 0x00


	//----- nvinfo : EIATTR_KPARAM_INFO
	.align		4
.L_9687:
        /*0038*/ 	.byte	0x04, 0x17
        /*003a*/ 	.short	(.L_9689 - .L_9688)
.L_9688:
        /*003c*/ 	.word	0x00000000
        /*0040*/ 	.short	0x0004
        /*0042*/ 	.short	0x0018
        /*0044*/ 	.byte	0x00, 0xf0, 0x11, 0x00


	//----- nvinfo : EIATTR_KPARAM_INFO
	.align		4
.L_9689:
        /*0048*/ 	.byte	0x04, 0x17
        /*004a*/ 	.short	(.L_9691 - .L_9690)
.L_9690:
        /*004c*/ 	.word	0x00000000
        /*0050*/ 	.short	0x0003
        /*0052*/ 	.short	0x0014
        /*0054*/ 	.byte	0x00, 0xf0, 0x11, 0x00


	//----- nvinfo : EIATTR_KPARAM_INFO
	.align		4
.L_9691:
        /*0058*/ 	.byte	0x04, 0x17
        /*005a*/ 	.short	(.L_9693 - .L_9692)
.L_9692:
        /*005c*/ 	.word	0x00000000
        /*0060*/ 	.short	0x0002
        /*0062*/ 	.short	0x0010
        /*0064*/ 	.byte	0x00, 0xf0, 0x11, 0x00


	//----- nvinfo : EIATTR_KPARAM_INFO
	.align		4
.L_9693:
        /*0068*/ 	.byte	0x04, 0x17
        /*006a*/ 	.short	(.L_9695 - .L_9694)
.L_9694:
        /*006c*/ 	.word	0x00000000
        /*0070*/ 	.short	0x0001
        /*0072*/ 	.short	0x0008
        /*0074*/ 	.byte	0x00, 0xf0, 0x21, 0x00


	//----- nvinfo : EIATTR_KPARAM_INFO
	.align		4
.L_9695:
        /*0078*/ 	.byte	0x04, 0x17
        /*007a*/ 	.short	(.L_9697 - .L_9696)
.L_9696:
        /*007c*/ 	.word	0x00000000
        /*0080*/ 	.short	0x0000
        /*0082*/ 	.short	0x0000
        /*0084*/ 	.byte	0x00, 0xf0, 0x21, 0x00


	//----- nvinfo : EIATTR_SPARSE_MMA_MASK
	.align		4
.L_9697:
        /*0088*/ 	.byte	0x03, 0x50
        /*008a*/ 	.short	0x0000


	//----- nvinfo : EIATTR_MAXREG_COUNT
	.align		4
        /*008c*/ 	.byte	0x03, 0x1b
        /*008e*/ 	.short	0x00ff


	//----- nvinfo : EIATTR_MERCURY_ISA_VERSION
	.align		4
        /*0090*/ 	.byte	0x03, 0x5f
        /*0092*/ 	.short	0x0101


	//----- nvinfo : EIATTR_EXIT_INSTR_OFFSETS
	.align		4
        /*0094*/ 	.byte	0x04, 0x1c
        /*0096*/ 	.short	(.L_9699 - .L_9698)


	//   ....[0]....
.L_9698:
        /*0098*/ 	.word	0x00000820


	//   ....[1]....
        /*009c*/ 	.word	0x00000ad0


	//   ....[2]....
        /*00a0*/ 	.word	0x00000ae0


	//   ....[3]....
        /*00a4*/ 	.word	0x00000d20


	//----- nvinfo : EIATTR_CRS_STACK_SIZE
	.align		4
.L_9699:
        /*00a8*/ 	.byte	0x04, 0x1e
        /*00aa*/ 	.short	(.L_9701 - .L_9700)
.L_9700:
        /*00ac*/ 	.word	0x00000000


	//----- nvinfo : EIATTR_CBANK_PARAM_SIZE
	.align		4
.L_9701:
        /*00b0*/ 	.byte	0x03, 0x19
        /*00b2*/ 	.short	0x002d


	//----- nvinfo : EIATTR_PARAM_CBANK
	.align		4
        /*00b4*/ 	.byte	0x04, 0x0a
        /*00b6*/ 	.short	(.L_9703 - .L_9702)
	.align		4
.L_9702:
        /*00b8*/ 	.word	index@(.nv.constant0._ZN43_GLOBAL__N__9ae7fba5_10_SoftMax_cu_9f978f6320softmax_warp_forwardIdddLi0ELb0ELb0EEEvPT0_PKT_iiiPKbib)
        /*00bc*/ 	.short	0x0210
        /*00be*/ 	.short	0x002d


	//----- nvinfo : EIATTR_SW_WAR
	.align		4
.L_9703:
        /*00c0*/ 	.byte	0x04, 0x36
        /*00c2*/ 	.short	(.L_9705 - .L_9704)
.L_9704:
        /*00c4*/ 	.word	0x00000008
.L_9705:


//--------------------- .nv.info._ZN43_GLOBAL__N__9ae7fba5_10_SoftMax_cu_9f978f6321softmax_warp_backwardIfN3c108BFloat16EfLi10ELb1ELb0EEEvPT0_PKT_S7_iiiPKb --------------------------
	.section	.nv.info._ZN43_GLOBAL__N__9ae7fba5_10_SoftMax_cu_9f978f6321softmax_warp_backwardIfN3c108BFloat16EfLi10ELb1ELb0EEEvPT0_PKT_S7_iiiPKb,"",@"SHT_CUDA_INFO"
	.sectionflags	@""
	.align	4


	//----- nvinfo : EIATTR_CUDA_API_VERSION
	.align		4
        /*0000*/ 	.byte	0x04, 0x37
        /*0002*/ 	.short	(.L_9707 - .L_9706)
.L_9706:
        /*0004*/ 	.word	0x00000082


	//----- nvinfo : EIATTR_KPARAM_INFO
	.align		4
.L_9707:
        /*0008*/ 	.byte	0x04, 0x17
        /*000a*/ 	.short	(.L_9709 - .L_9708)
.L_9708:
        /*000c*/ 	.word	0x00000000
        /*0010*/ 	.short	0x0006
        /*0012*/ 	.short	0x0028
        /*0014*/ 	.byte	0x00, 0xf0, 0x21, 0x00


	//----- nvinfo : EIATTR_KPARAM_INFO
	.align		4
.L_9709:
        /*0018*/ 	.byte	0x04, 0x17
        /*001a*/ 	.short	(.L_9711 - .L_9710)
.L_9710:
        /*001c*/ 	.word	0x00000000
        /*0020*/ 	.short	0x0005
        /*0022*/ 	.short	0x0020
        /*0024*/ 	.byte	0x00, 0xf0, 0x11, 0x00


	//----- nvinfo : EIATTR_KPARAM_INFO
	.align		4
.L_9711:
        /*0028*/ 	.byte	0x04, 0x17
        /*002a*/ 	.short	(.L_9713 - .L_9712)
.L_9712:
        /*002c*/ 	.word	0x00000000
        /*0030*/ 	.short	0x0004
        /*0032*/ 	.short	0x001c
        /*0034*/ 	.byte	0x00, 0xf0, 0x11, 0x00


	//----- nvinfo : EIATTR_KPARAM_INFO
	.align		4
.L_9713:
        /*0038*/ 	.byte	0x04, 0x17
        /*003a*/ 	.short	(.L_9715 - .L_9714)
.L_9714:
        /*003c*/ 	.word	0x00000000
        /*0040*/ 	.short	0x0003
        /*0042*/ 	.short	0x0018
        /*0044*/ 	.byte	0x00, 0xf0, 0x11, 0x00


	//----- nvinfo : EIATTR_KPARAM_INFO
	.align		4
.L_9715:
        /*0048*/ 	.byte	0x04, 0x17
        /*004a*/ 	.short	(.L_9717 - .L_9716)
.L_9716:
        /*004c*/ 	.word	0x00000000
        /*0050*/ 	.short	0x0002
        /*0052*/ 	.short	0x0010
        /*0054*/ 	.byte	0x00, 0xf0, 0x21, 0x00


	//----- nvinfo : EIATTR_KPARAM_INFO
	.align		4
.L_9717:
        /*0058*/ 	.byte	0x04, 0x17
        /*005a*/ 	.short	(.L_9719 - .L_9718)
.L_9718:
        /*005c*/ 	.word	0x00000000
        /*0060*/ 	.short	0x0001
        /*0062*/ 	.short	0x0008
        /*0064*/ 	.byte	0x00, 0xf0, 0x21, 0x00


	//----- nvinfo : EIATTR_KPARAM_INFO
	.align		4
.L_9719:
        /*0068*/ 	.byte	0x04, 0x17
        /*006a*/ 	.short	(.L_9721 - .L_9720)
.L_9720:
        /*006c*/ 	.word	0x00000000
        /*0070*/ 	.short	0x0000
        /*0072*/ 	.short	0x0000
        /*0074*/ 	.byte	0x00, 0xf0, 0x21, 0x00


	//----- nvinfo : EIATTR_SPARSE_MMA_MASK
	.align		4
.L_9721:
        /*0078*/ 	.byte	0x03, 0x50
        /*007a*/ 	.short	0x0000


	//----- nvinfo : EIATTR_MAXREG_COUNT
	.align		4
        /*007c*/ 	.byte	0x03, 0x1b
        /*007e*/ 	.short	0x00ff


	//----- nvinfo : EIATTR_MERCURY_ISA_VERSION
	.align		4
        /*0080*/ 	.byte	0x03, 0x5f
        /*0082*/ 	.short	0x0101


	//----- nvinfo : EIATTR_COOP_GROUP_MASK_REGIDS
	.align		4
        /*0084*/ 	.byte	0x04, 0x29
        /*0086*/ 	.short	(.L_9723 - .L_9722)


	//   ....[0]....
.L_9722:
        /*0088*/ 	.word	0xffffffff


	//   ....[1]....
        /*008c*/ 	.word	0xffffffff


	//   ....[2]....
        /*0090*/ 	.word	0xffffffff


	//   ....[3]....
        /*0094*/ 	.word	0xffffffff


	//   ....[4]....
        /*0098*/ 	.word	0xffffffff


	//----- nvinfo : EIATTR_COOP_GROUP_INSTR_OFFSETS
	.align		4
.L_9723:
        /*009c*/ 	.byte	0x04, 0x28
        /*009e*/ 	.short	(.L_9725 - .L_9724)


	//   ....[0]....
.L_9724:
        /*00a0*/ 	.word	0x00000dc0


	//   ....[1]....
        /*00a4*/ 	.word	0x00000de0


	//   ....[2]....
        /*00a8*/ 	.word	0x00000e00


	//   ....[3]....
        /*00ac*/ 	.word	0x00000e40


	//   ....[4]....
        /*00b0*/ 	.word	0x00000e70


	//----- nvinfo : EIATTR_EXIT_INSTR_OFFSETS
	.align		4
.L_9725:
        /*00b4*/ 	.byte	0x04, 0x1c
        /*00b6*/ 	.short	(.L_9727 - .L_9726)


	//   ....[0]....
.L_9726:
        /*00b8*/ 	.word	0x00000e80


	//   ....[1]....
        /*00bc*/ 	.word	0x00001b60


	//   ....[2]....
        /*00c0*/ 	.word	0x00001bb0


	//----- nvinfo : EIATTR_CBANK_PARAM_SIZE
	.align		4
.L_9727:
        /*00c4*/ 	.byte	0x03, 0x19
        /*00c6*/ 	.short	0x0030


	//----- nvinfo : EIATTR_PARAM_CBANK
	.align		4
        /*00c8*/ 	.byte	0x04, 0x0a
        /*00ca*/ 	.short	(.L_9729 - .L_9728)
	.align		4
.L_9728:
        /*00cc*/ 	.word	index@(.nv.constant0._ZN43_GLOBAL__N__9ae7fba5_10_SoftMax_cu_9f978f6321softmax_warp_backwardIfN3c108BFloat16EfLi10ELb1ELb0EEEvPT0_PKT_S7_iiiPKb)
        /*00d0*/ 	.short	0x0210
        /*00d2*/ 	.short	0x0030


	//----- nvinfo : EIATTR_SW_WAR
	.align		4
.L_9729:
        /*00d4*/ 	.byte	0x04, 0x36
        /*00d6*/ 	.short	(.L_9731 - .L_9730)
.L_9730:
        /*00d8*/ 	.word	0x00000008
.L_9731:


//--------------------- .nv.info._ZN43_GLOBAL__N__9ae7fba5_10_SoftMax_cu_9f978f6321softmax_warp_backwardIfN3c108BFloat16EfLi9ELb1ELb0EEEvPT0_PKT_S7_iiiPKb --------------------------
	.section	.nv.info._ZN43_GLOBAL__N__9ae7fba5_10_SoftMax_cu_9f978f6321softmax_warp_backwardIfN3c108BFloat16EfLi9ELb1ELb0EEEvPT0_PKT_S7_iiiPKb,"",@"SHT_CUDA_INFO"
	.sectionflags	@""
	.align	4


	//----- nvinfo : EIATTR_CUDA_API_VERSION
	.align		4
        /*0000*/ 	.byte	0x04, 0x37
        /*0002*/ 	.short	(.L_9733 - .L_9732)
.L_9732:
        /*0004*/ 	.word	0x00000082


	//----- nvinfo : EIATTR_KPARAM_INFO
	.align		4
.L_9733:
        /*0008*/ 	.byte	0x04, 0x17
        /*000a*/ 	.short	(.L_9735 - .L_9734)
.L_9734:
        /*000c*/ 	.word	0x00000000
        /*0010*/ 	.short	0x0006
        /*0012*/ 	.short	0x0028
        /*0014*/ 	.byte	0x00, 0xf0, 0x21, 0x00


	//----- nvinfo : EIATTR_KPARAM_INFO
	.align		4
.L_9735:
        /*0018*/ 	.byte	0x04, 0x17
        /*001a*/ 	.short	(.L_9737 - .L_9736)
.L_9736:
        /*001c*/ 	.word	0x00000000
        /*0020*/ 	.short	0x0005
        /*0022*/ 	.short	0x0020
        /*0024*/ 	.byte	0x00, 0xf0, 0x11, 0x00


	//----- nvinfo : EIATTR_KPARAM_INFO
	.align		4
.L_9737:
        /*0028*/ 	.byte	0x04, 0x17
        /*002a*/ 	.short	(.L_9739 - .L_9738)
.L_9738:
        /*002c*/ 	.word	0x00000000
        /*0030*/ 	.short	0x0004
        /*0032*/ 	.short	0x001c
        /*0034*/ 	.byte	0x00, 0xf0, 0x11, 0x00


	//----- nvinfo : EIATTR_KPARAM_INFO
	.align		4
.L_9739:
        /*0038*/ 	.byte	0x04, 0x17
        /*003a*/ 	.short	(.L_9741 - .L_9740)
.L_9740:
        /*003c*/ 	.word	0x00000000
        /*0040*/ 	.short	0x0003
        /*0042*/ 	.short	0x0018
        /*0044*/ 	.byte	0x00, 0xf0, 0x11, 0x00


	//----- nvinfo : EIATTR_KPARAM_INFO
	.align		4
.L_9741:
        /*0048*/ 	.byte	0x04, 0x17
        /*004a*/ 	.short	(.L_9743 - .L_9742)
.L_9742:
        /*004c*/ 	.word	0x00000000
        /*0050*/ 	.short	0x0002
        /*0052*/ 	.short	0x0010
        /*0054*/ 	.byte	0x00, 0xf0, 0x21, 0x00


	//----- nvinfo : EIATTR_KPARAM_INFO
	.align		4
.L_9743:
        /*0058*/ 	.byte	0x04, 0x17
        /*005a*/ 	.short	(.L_9745 - .L_9744)
.L_9744:
        /*005c*/ 	.word	0x00000000
        /*0060*/ 	.short	0x0001
        /*0062*/ 	.short	0x0008
        /*0064*/ 	.byte	0x00, 0xf0, 0x21, 0x00


	//----- nvinfo : EIATTR_KPARAM_INFO
	.align		4
.L_9745:
        /*0068*/ 	.byte	0x04, 0x17
        /*006a*/ 	.short	(.L_9747 - .L_9746)
.L_9746:
        /*006c*/ 	.word	0x00000000
        /*0070*/ 	.short	0x0000
        /*0072*/ 	.short	0x0000
        /*0074*/ 	.byte	0x00, 0xf0, 0x21, 0x00


	//----- nvinfo : EIATTR_SPARSE_MMA_MASK
	.align		4
.L_9747:
        /*0078*/ 	.byte	0x03, 0x50
        /*007a*/ 	.short	0x0000


	//----- nvinfo : EIATTR_MAXREG_COUNT
	.align		4
        /*007c*/ 	.byte	0x03, 0x1b
        /*007e*/ 	.short	0x00ff


	//----- nvinfo : EIATTR_MERCURY_ISA_VERSION
	.align		4
        /*0080*/ 	.byte	0x03, 0x5f
        /*0082*/ 	.short	0x0101


	//----- nvinfo : EIATTR_COOP_GROUP_MASK_REGIDS
	.align		4
        /*0084*/ 	.byte	0x04, 0x29
        /*0086*/ 	.short	(.L_9749 - .L_9748)


	//   ....[0]....
.L_9748:
        /*0088*/ 	.word	0xffffffff


	//   ....[1]....
        /*008c*/ 	.word	0xffffffff


	//   ....[2]....
        /*0090*/ 	.word	0xffffffff


	//   ....[3]....
        /*0094*/ 	.word	0xffffffff


	//   ....[4]....
        /*0098*/ 	.word	0xffffffff


	//----- nvinfo : EIATTR_COOP_GROUP_INSTR_OFFSETS
	.align		4
.L_9749:
        /*009c*/ 	.byte	0x04, 0x28
        /*009e*/ 	.short	(.L_9751 - .L_9750)


	//   ....[0]....
.L_9750:
        /*00a0*/ 	.word	0x00000800


	//   ....[1]....
        /*00a4*/ 	.word	0x00000820


	//   ....[2]....
        /*00a8*/ 	.word	0x00000840


	//   ....[3]....
        /*00ac*/ 	.word	0x00000860


	//   ....[4]....
        /*00b0*/ 	.word	0x00000880


	//----- nvinfo : EIATTR_EXIT_INSTR_OFFSETS
	.align		4
.L_9751:
        /*00b4*/ 	.byte	0x04, 0x1c
        /*00b6*/ 	.short	(.L_9753 - .L_9752)


	//   ....[0]....
.L_9752:
        /*00b8*/ 	.word	0x00000890


	//   ....[1]....
        /*00bc*/ 	.word	0x00000f00


	//   ....[2]....
        /*00c0*/ 	.word	0x00000f50


	//----- nvinfo : EIATTR_CBANK_PARAM_SIZE
	.align		4
.L_9753:
        /*00c4*/ 	.byte	0x03, 0x19
        /*00c6*/ 	.short	0x0030


	//----- nvinfo : EIATTR_PARAM_CBANK
	.align		4
        /*00c8*/ 	.byte	0x04, 0x0a
        /*00ca*/ 	.short	(.L_9755 - .L_9754)
	.align		4
.L_9754:
        /*00cc*/ 	.word	index@(.nv.constant0._ZN43_GLOBAL__N__9ae7fba5_10_SoftMax_cu_9f978f6321softmax_warp_backwardIfN3c108BFloat16EfLi9ELb1ELb0EEEvPT0_PKT_S7_iiiPKb)
        /*00d0*/ 	.short	0x0210
        /*00d2*/ 	.short	0x0030


	//----- nvinfo : EIATTR_SW_WAR
	.align		4
.L_9755:
        /*00d4*/ 	.byte	0x04, 0x36
        /*00d6*/ 	.short	(.L_9757 - .L_9756)
.L_9756:
        /*00d8*/ 	.word	0x00000008
.L_9757:


//--------------------- .nv.info._ZN43_GLOBAL__N__9ae7fba5_10_SoftMax_cu_9f978f6321softmax_warp_backwardIfN3c108BFloat16EfLi8ELb1ELb0EEEvPT0_PKT_S7_iiiPKb --------------------------
	.section	.nv.info._ZN43_GLOBAL__N__9ae7fba5_10_SoftMax_cu_9f978f6321softmax_warp_backwardIfN3c108BFloat16EfLi8ELb1ELb0EEEvPT0_PKT_S7_iiiPKb,"",@"SHT_CUDA_INFO"
	.sectionflags	@""
	.align	4


	//----- nvinfo : EIATTR_CUDA_API_VERSION
	.align		4
        /*0000*/ 	.byte	0x04, 0x37
        /*0002*/ 	.short	(.L_9759 - .L_9758)
.L_9758:
        /*0004*/ 	.word	0x00000082


	//----- nvinfo : EIATTR_KPARAM_INFO
	.align		4
.L_9759:
        /*0008*/ 	.byte	0x04, 0x17
        /*000a*/ 	.short	(.L_9761 - .L_9760)
.L_9760:
        /*000c*/ 	.word	0x00000000
        /*0010*/ 	.short	0x0006
        /*0012*/ 	.short	0x0028
        /*0014*/ 	.byte	0x00, 0xf0, 0x21, 0x00


	//----- nvinfo : EIATTR_KPARAM_INFO
	.align		4
.L_9761:
        /*0018*/ 	.byte	0x04, 0x17
        /*001a*/ 	.short	(.L_9763 - .L_9762)
.L_9762:
        /*001c*/ 	.word	0x00000000
        /*0020*/ 	.short	0x0005
        /*0022*/ 	.short	0x0020
        /*0024*/ 	.byte	0x00, 0xf0, 0x11, 0x00


	//----- nvinfo : EIATTR_KPARAM_INFO
	.align		4
.L_9763:
        /*0028*/ 	.byte	0x04, 0x17
        /*002a*/ 	.short	(.L_9765 - .L_9764)
.L_9764:
        /*002c*/ 	.word	0x00000000
        /*0030*/ 	.short	0x0004
        /*0032*/ 	.short	0x001c
        /*0034*/ 	.byte	0x00, 0xf0, 0x11, 0x00


	//----- nvinfo : EIATTR_KPARAM_INFO
	.align		4
.L_9765:
        /*0038*/ 	.byte	0x04, 0x17
        /*003a*/ 	.short	(.L_9767 - .L_9766)
.L_9766:
        /*003c*/ 	.word	0x00000000
        /*0040*/ 	.short	0x0003
        /*0042*/ 	.short	0x0018
        /*0044*/ 	.byte	0x00, 0xf0, 0x11, 0x00


	//----- nvinfo : EIATTR_KPARAM_INFO
	.align		4
.L_9767:
        /*0048*/ 	.byte	0x04, 0x17
        /*004a*/ 	.short	(.L_9769 - .L_9768)
.L_9768:
        /*004c*/ 	.word	0x00000000
        /*0050*/ 	.short	0x0002
        /*0052*/ 	.short	0x0010
        /*0054*/ 	.byte	0x00, 0xf0, 0x21, 0x00


	//----- nvinfo : EIATTR_KPARAM_INFO
	.align		4
.L_9769:
        /*0058*/ 	.byte	0x04, 0x17
        /*005a*/ 	.short	(.L_9771 - .L_9770)
.L_9770:
        /*005c*/ 	.word	0x00000000
        /*0060*/ 	.short	0x0001
        /*0062*/ 	.short	0x0008
        /*0064*/ 	.byte	0x00, 0xf0, 0x21, 0x00


	//----- nvinfo : EIATTR_KPARAM_INFO
	.align		4
.L_9771:
        /*0068*/ 	.byte	0x04, 0x17
        /*006a*/ 	.short	(.L_9773 - .L_9772)
.L_9772:
        /*006c*/ 	.word	0x00000000
        /*0070*/ 	.short	0x0000
        /*0072*/ 	.short	0x0000
        /*0074*/ 	.byte	0x00, 0xf0, 0x21, 0x00


	//----- nvinfo : EIATTR_SPARSE_MMA_MASK
	.align		4
.L_9773:
        /*0078*/ 	.byte	0x03, 0x50
        /*007a*/ 	.short	0x0000


	//----- nvinfo : EIATTR_MAXREG_COUNT
	.align		4
        /*007c*/ 	.byte	0x03, 0x1b
        /*007e*/ 	.short	0x00ff


	//----- nvinfo : EIATTR_MERCURY_ISA_VERSION
	.align		4
        /*0080*/ 	.byte	0x03, 0x5f
        /*0082*/ 	.short	0x0101


	//----- nvinfo : EIATTR_COOP_GROUP_MASK_REGIDS
	.align		4
        /*0084*/ 	.byte	0x04, 0x29
        /*0086*/ 	.short	(.L_9775 - .L_9774)


	//   ....[0]....
.L_9774:
        /*0088*/ 	.word	0xffffffff


	//   ....[1]....
        /*008c*/ 	.word	0xffffffff


	//   ....[2]....
        /*0090*/ 	.word	0xffffffff


	//   ....[3]....
        /*0094*/ 	.word	0xffffffff


	//   ....[4]....
        /*0098*/ 	.word	0xffffffff


	//----- nvinfo : EIATTR_COOP_GROUP_INSTR_OFFSETS
	.align		4
.L_9775:
        /*009c*/ 	.byte	0x04, 0x28
        /*009e*/ 	.short	(.L_9777 - .L_9776)


	//   ....[0]....
.L_9776:
        /*00a0*/ 	.word	0x000004a0


	//   ....[1]....
        /*00a4*/ 	.word	0x000004c0


	//   ....[2]....
        /*00a8*/ 	.word	0x000004e0


	//   ....[3]....
        /*00ac*/ 	.word	0x00000500


	//   ....[4]....
        /*00b0*/ 	.word	0x00000520


	//----- nvinfo : EIATTR_EXIT_INSTR_OFFSETS
	.align		4
.L_9777:
        /*00b4*/ 	.byte	0x04, 0x1c
        /*00b6*/ 	.short	(.L_9779 - .L_9778)


	//   ....[0]....
.L_9778:
        /*00b8*/ 	.word	0x00000530


	//   ....[1]....
        /*00bc*/ 	.word	0x00000840


	//   ....[2]....
        /*00c0*/ 	.word	0x00000890


	//----- nvinfo : EIATTR_CBANK_PARAM_SIZE
	.align		4
.L_9779:
        /*00c4*/ 	.byte	0x03, 0x19
        /*00c6*/ 	.short	0x0030


	//----- nvinfo : EIATTR_PARAM_CBANK
	.align		4
        /*00c8*/ 	.byte	0x04, 0x0a
        /*00ca*/ 	.short	(.L_9781 - .L_9780)
	.align		4
.L_9780:
        /*00cc*/ 	.word	index@(.nv.constant0._ZN43_GLOBAL__N__9ae7fba5_10_SoftMax_cu_9f978f6321softmax_warp_backwardIfN3c108BFloat16EfLi8ELb1ELb0EEEvPT0_PKT_S7_iiiPKb)
        /*00d0*/ 	.short	0x0210
        /*00d2*/ 	.short	0x0030


	//----- nvinfo : EIATTR_SW_WAR
	.align		4
.L_9781:
        /*00d4*/ 	.byte	0x04, 0x36
        /*00d6*/ 	.short	(.L_9783 - .L_9782)
.L_9782:
        /*00d8*/ 	.word	0x00000008
.L_9783:


//--------------------- .nv.info._ZN43_GLOBAL__N__9ae7fba5_10_SoftMax_cu_9f978f6321softmax_warp_backwardIfN3c108BFloat16EfLi7ELb1ELb0EEEvPT0_PKT_S7_iiiPKb --------------------------
	.section	.nv.info._ZN43_GLOBAL__N__9ae7fba5_10_SoftMax_cu_9f978f6321softmax_warp_backwardIfN3c108BFloat16EfLi7ELb1ELb0EEEvPT0_PKT_S7_iiiPKb,"",@"SHT_CUDA_INFO"
	.sectionflags	@""
	.align	4


	//----- nvinfo : EIATTR_CUDA_API_VERSION
	.align		4
        /*0000*/ 	.byte	0x04, 0x37
        /*0002*/ 	.short	(.L_9785 - .L_9784)
.L_9784:
        /*0004*/ 	.word	0x00000082


	//----- nvinfo : EIATTR_KPARAM_INFO
	.align		4
.L_9785:
        /*0008*/ 	.byte	0x04, 0x17
        /*000a*/ 	.short	(.L_9787 - .L_9786)
.L_9786:
        /*000c*/ 	.word	0x00000000
        /*0010*/ 	.short	0x0006
        /*0012*/ 	.short	0x0028
        /*0014*/ 	.byte	0x00, 0xf0, 0x21, 0x00


	//----- nvinfo : EIATTR_KPARAM_INFO
	.align		4
.L_9787:
        /*0018*/ 	.byte	0x04, 0x17
        /*001a*/ 	.short	(.L_9789 - .L_9788)
.L_9788:
        /*001c*/ 	.word	0x00000000
        /*0020*/ 	.short	0x0005
        /*0022*/ 	.short	0x0020
        /*0024*/ 	.byte	0x00, 0xf0, 0x11, 0x00


	//----- nvinfo : EIATTR_KPARAM_INFO
	.align		4
.L_9789:
        /*0028*/ 	.byte	0x04, 0x17
        /*002a*/ 	.short	(.L_9791 - .L_9790)
.L_9790:
        /*002c*/ 	.word	0x00000000
        /*0030*/ 	.short	0x0004
        /*0032*/ 	.short	0x001c
        /*0034*/ 	.byte	0x00, 0xf0, 0x11, 0x00


	//----- nvinfo : EIATTR_KPARAM_INFO
	.align		4
.L_9791:
        /*0038*/ 	.byte	0x04, 0x17
        /*003a*/ 	.short	(.L_9793 - .L_9792)
.L_9792:
        /*003c*/ 	.word	0x00000000
        /*0040*/ 	.short	0x0003
        /*0042*/ 	.short	0x0018
        /*0044*/ 	.byte	0x00, 0xf0, 0x11, 0x00


	//----- nvinfo : EIATTR_KPARAM_INFO
	.align		4
.L_9793:
        /*0048*/ 	.byte	0x04, 0x17
        /*004a*/ 	.short	(.L_9795 - .L_9794)
.L_9794:
        /*004c*/ 	.word	0x00000000
        /*0050*/ 	.short	0x0002
        /*0052*/ 	.short	0x0010
        /*0054*/ 	.byte	0x00, 0xf0, 0x21, 0x00


	//----- nvinfo : EIATTR_KPARAM_INFO
	.align		4
.L_9795:
        /*0058*/ 	.byte	0x04, 0x17
        /*005a*/ 	.short	(.L_9797 - .L_9796)
.L_9796:
        /*005c*/ 	.word	0x00000000
        /*0060*/ 	.short	0x0001
        /*0062*/ 	.short	0x0008
        /*0064*/ 	.byte	0x00, 0xf0, 0x21, 0x00


	//----- nvinfo : EIATTR_KPARAM_INFO
	.align		4
.L_9797:
        /*0068*/ 	.byte	0x04, 0x17
        /*006a*/ 	.short	(.L_9799 - .L_9798)
.L_9798:
        /*006c*/ 	.word	0x00000000
        /*0070*/ 	.short	0x0000
        /*0072*/ 	.short	0x0000
        /*0074*/ 	.byte	0x00, 0xf0, 0x21, 0x00


	//----- nvinfo : EIATTR_SPARSE_MMA_MASK
	.align		4
.L_9799:
        /*0078*/ 	.byte	0x03, 0x50
        /*007a*/ 	.short	0x0000


	//----- nvinfo : EIATTR_MAXREG_COUNT
	.align		4
        /*007c*/ 	.byte	0x03, 0x1b
        /*007e*/ 	.short	0x00ff


	//----- nvinfo : EIATTR_MERCURY_ISA_VERSION
	.align		4
        /*0080*/ 	.byte	0x03, 0x5f
        /*0082*/ 	.short	0x0101


	//----- nvinfo : EIATTR_COOP_GROUP_MASK_REGIDS
	.align		4
        /*0084*/ 	.byte	0x04, 0x29
        /*0086*/ 	.short	(.L_9801 - .L_9800)


	//   ....[0]....
.L_9800:
        /*0088*/ 	.word	0xffffffff


	//   ....[1]....
        /*008c*/ 	.word	0xffffffff


	//   ....[2]....
        /*0090*/ 	.word	0xffffffff


	//   ....[3]....
        /*0094*/ 	.word	0xffffffff


	//   ....[4]....
        /*0098*/ 	.word	0xffffffff


	//   ....[5]....
        /*009c*/ 	.word	0xffffffff


	//   ....[6]....
        /*00a0*/ 	.word	0xffffffff


	//   ....[7]....
        /*00a4*/ 	.word	0xffffffff


	//   ....[8]....
        /*00a8*/ 	.word	0xffffffff


	//   ....[9]....
        /*00ac*/ 	.word	0xffffffff


	//----- nvinfo : EIATTR_COOP_GROUP_INSTR_OFFSETS
	.align		4
.L_9801:
        /*00b0*/ 	.byte	0x04, 0x28
        /*00b2*/ 	.short	(.L_9803 - .L_9802)


	//   ....[0]....
.L_9802:
        /*00b4*/ 	.word	0x00000530


	//   ....[1]....
        /*00b8*/ 	.word	0x000005a0


	//   ....[2]....
        /*00bc*/ 	.word	0x000005e0


	//   ....[3]....
        /*00c0*/ 	.word	0x00000600


	//   ....[4]....
        /*00c4*/ 	.word	0x00000620


	//   ....[5]....
        /*00c8*/ 	.word	0x00000640


	//   ....[6]....
        /*00cc*/ 	.word	0x00000670


	//   ....[7]....
        /*00d0*/ 	.word	0x00000690


	//   ....[8]....
        /*00d4*/ 	.word	0x000006a0


	//   ....[9]....
        /*00d8*/ 	.word	0x000006c0


	//----- nvinfo : EIATTR_EXIT_INSTR_OFFSETS
	.align		4
.L_9803:
        /*00dc*/ 	.byte	0x04, 0x1c
        /*00de*/ 	.short	(.L_9805 - .L_9804)


	//   ....[0]....
.L_9804:
        /*00e0*/ 	.word	0x000006f0


	//   ....[1]....
        /*00e4*/ 	.word	0x000008b0


	//   ....[2]....
        /*00e8*/ 	.word	0x000009a0


	//   ....[3]....
        /*00ec*/ 	.word	0x000009f0


	//----- nvinfo : EIATTR_CBANK_PARAM_SIZE
	.align		4
.L_9805:
        /*00f0*/ 	.byte	0x03, 0x19
        /*00f2*/ 	.short	0x0030


	//----- nvinfo : EIATTR_PARAM_CBANK
	.align		4
        /*00f4*/ 	.byte	0x04, 0x0a
        /*00f6*/ 	.short	(.L_9807 - .L_9806)
	.align		4
.L_9806:
        /*00f8*/ 	.word	index@(.nv.constant0._ZN43_GLOBAL__N__9ae7fba5_10_SoftMax_cu_9f978f6321softmax_warp_backwardIfN3c108BFloat16EfLi7ELb1ELb0EEEvPT0_PKT_S7_iiiPKb)
        /*00fc*/ 	.short	0x0210
        /*00fe*/ 	.short	0x0030


	//----- nvinfo : EIATTR_SW_WAR
	.align		4
.L_9807:
        /*0100*/ 	.byte	0x04, 0x36
        /*0102*/ 	.short	(.L_9809 - .L_9808)
.L_9808:
        /*0104*/ 	.word	0x00000008
.L_9809:


//--------------------- .nv.info._ZN43_GLOBAL__N__9ae7fba5_10_SoftMax_cu_9f978f6321softmax_warp_backwardIfN3c108BFloat16EfLi6ELb1ELb0EEEvPT0_PKT_S7_iiiPKb --------------------------
	.section	.nv.info._ZN43_GLOBAL__N__9ae7fba5_10_SoftMax_cu_9f978f6321softmax_warp_backwardIfN3c108BFloat16EfLi6ELb1ELb0EEEvPT0_PKT_S7_iiiPKb,"",@"SHT_CUDA_INFO"
	.sectionflags	@""
	.align	4


	//----- nvinfo : EIATTR_CUDA_API_VERSION
	.align		4
        /*0000*/ 	.byte	0x04, 0x37
        /*0002*/ 	.short	(.L_9811 - .L_9810)
.L_9810:
        /*0004*/ 	.word	0x00000082


	//----- nvinfo : EIATTR_KPARAM_INFO
	.align		4
.L_9811:
        /*0008*/ 	.byte	0x04, 0x17
        /*000a*/ 	.short	(.L_9813 - .L_9812)
.L_9812:
        /*000c*/ 	.word	0x00000000
        /*0010*/ 	.short	0x0006
        /*0012*/ 	.short	0x0028
        /*0014*/ 	.byte	0x00, 0xf0, 0x21, 0x00


	//----- nvinfo : EIATTR_KPARAM_INFO
	.align		4
.L_9813:
        /*0018*/ 	.byte	0x04, 0x17
        /*001a*/ 	.short	(.L_9815 - .L_9814)
.L_9814:
        /*001c*/ 	.word	0x00000000
        /*0020*/ 	.short	0x0005
        /*0022*/ 	.short	0x0020
        /*0024*/ 	.byte	0x00, 0xf0, 0x11, 0x00


	//----- nvinfo : EIATTR_KPARAM_INFO
	.align		4
.L_9815:
        /*0028*/ 	.byte	0x04, 0x17
        /*002a*/ 	.short	(.L_9817 - .L_9816)
.L_9816:
        /*002c*/ 	.word	0x00000000
        /*0030*/ 	.short	0x0004
        /*0032*/ 	.short	0x001c
        /*0034*/ 	.byte	0x00, 0xf0, 0x11, 0x00


	//----- nvinfo : EIATTR_KPARAM_INFO
	.align		4
.L_9817:
        /*0038*/ 	.byte	0x04, 0x17
        /*003a*/ 	.short	(.L_9819 - .L_9818)
.L_9818:
        /*003c*/ 	.word	0x00000000
        /*0040*/ 	.short	0x0003
        /*0042*/ 	.short	0x0018
        /*0044*/ 	.byte	0x00, 0xf0, 0x11, 0x00


	//----- nvinfo : EIATTR_KPARAM_INFO
	.align		4
.L_9819:
        /*0048*/ 	.byte	0x04, 0x17
        /*004a*/ 	.short	(.L_9821 - .L_9820)
.L_9820:
        /*004c*/ 	.word	0x00000000
        /*0050*/ 	.short	0x0002
        /*0052*/ 	.short	0x0010
        /*0054*/ 	.byte	0x00, 0xf0, 0x21, 0x00


	//----- nvinfo : EIATTR_KPARAM_INFO
	.align		4
.L_9821:
        /*0058*/ 	.byte	0x04, 0x17
        /*005a*/ 	.short	(.L_9823 - .L_9822)
.L_9822:
        /*005c*/ 	.word	0x00000000
        /*0060*/ 	.short	0x0001
        /*0062*/ 	.short	0x0008
        /*0064*/ 	.byte	0x00, 0xf0, 0x21, 0x00


	//----- nvinfo : EIATTR_KPARAM_INFO
	.align		4
.L_9823:
        /*0068*/ 	.byte	0x04, 0x17
        /*006a*/ 	.short	(.L_9825 - .L_9824)
.L_9824:
        /*006c*/ 	.word	0x00000000
        /*0070*/ 	.short	0x0000
        /*0072*/ 	.short	0x0000
        /*0074*/ 	.byte	0x00, 0xf0, 0x21, 0x00


	//----- nvinfo : EIATTR_SPARSE_MMA_MASK
	.align		4
.L_9825:
        /*0078*/ 	.byte	0x03, 0x50
        /*007a*/ 	.short	0x0000


	//----- nvinfo : EIATTR_MAXREG_COUNT
	.align		4
        /*007c*/ 	.byte	0x03, 0x1b
        /*007e*/ 	.short	0x00ff


	//----- nvinfo : EIATTR_MERCURY_ISA_VERSION
	.align		4
        /*0080*/ 	.byte	0x03, 0x5f
        /*0082*/ 	.short	0x0101


	//----- nvinfo : EIATTR_COOP_GROUP_MASK_REGIDS
	.align		4
        /*0084*/ 	.byte	0x04, 0x29
        /*0086*/ 	.short	(.L_9827 - .L_9826)


	//   ....[0]....
.L_9826:
        /*0088*/ 	.word	0xffffffff


	//   ....[1]....
        /*008c*/ 	.word	0xffffffff


	//   ....[2]....
        /*0090*/ 	.word	0xffffffff


	//   ....[3]....
        /*0094*/ 	.word	0xffffffff


	//   ....[4]....
        /*0098*/ 	.word	0xffffffff


	//   ....[5]....
        /*009c*/ 	.word	0xffffffff


	//   ....[6]....
        /*00a0*/ 	.word	0xffffffff


	//   ....[7]....
        /*00a4*/ 	.word	0xffffffff


	//   ....[8]....
        /*00a8*/ 	.word	0xffffffff


	//   ....[9]....
        /*00ac*/ 	.word	0xffffffff


	//----- nvinfo : EIATTR_COOP_GROUP_INSTR_OFFSETS
	.align		4
.L_9827:
        /*00b0*/ 	.byte	0x04, 0x28
        /*00b2*/ 	.short	(.L_9829 - .L_9828)


	//   ....[0]....
.L_9828:
        /*00b4*/ 	.word	0x00000360


	//   ....[1]....
        /*00b8*/ 	.word	0x00000370


	//   ....[2]....
        /*00bc*/ 	.word	0x000003a0


	//   ....[3]....
        /*00c0*/ 	.word	0x000003b0


	//   ....[4]....
        /*00c4*/ 	.word	0x000003e0


	//   ....[5]....
        /*00c8*/ 	.word	0x000003f0


	//   ....[6]....
        /*00cc*/ 	.word	0x00000420


	//   ....[7]....
        /*00d0*/ 	.word	0x00000430


	//   ....[8]....
        /*00d4*/ 	.word	0x00000460


	//   ....[9]....
        /*00d8*/ 	.word	0x00000470


	//----- nvinfo : EIATTR_EXIT_INSTR_OFFSETS
	.align		4
.L_9829:
        /*00dc*/ 	.byte	0x04, 0x1c
        /*00de*/ 	.short	(.L_9831 - .L_9830)


	//   ....[0]....
.L_9830:
        /*00e0*/ 	.word	0x00000480


	//   ....[1]....
        /*00e4*/ 	.word	0x000005e0


	//   ....[2]....
        /*00e8*/ 	.word	0x00000680


	//   ....[3]....
        /*00ec*/ 	.word	0x000006d0


	//----- nvinfo : EIATTR_CBANK_PARAM_SIZE
	.align		4
.L_9831:
        /*00f0*/ 	.byte	0x03, 0x19
        /*00f2*/ 	.short	0x0030


	//----- nvinfo : EIATTR_PARAM_CBANK
	.align		4
        /*00f4*/ 	.byte	0x04, 0x0a
        /*00f6*/ 	.short	(.L_9833 - .L_9832)
	.align		4
.L_9832:
        /*00f8*/ 	.word	index@(.nv.constant0._ZN43_GLOBAL__N__9ae7fba5_10_SoftMax_cu_9f978f6321softmax_warp_backwardIfN3c108BFloat16EfLi6ELb1ELb0EEEvPT0_PKT_S7_iiiPKb)
        /*00fc*/ 	.short	0x0210
        /*00fe*/ 	.short	0x0030


	//----- nvinfo : EIATTR_SW_WAR
	.align		4
.L_9833:
        /*0100*/ 	.byte	0x04, 0x36
        /*0102*/ 	.short	(.L_9835 - .L_9834)
.L_9834:
        /*0104*/ 	.word	0x00000008
.L_9835:


//--------------------- .nv.info._ZN43_GLOBAL__N__9ae7fba5_10_SoftMax_cu_9f978f6321softmax_warp_backwardIfN3c108BFloat16EfLi5ELb1ELb0EEEvPT0_PKT_S7_iiiPKb --------------------------
	.section	.nv.info._ZN43_GLOBAL__N__9ae7fba5_10_SoftMax_cu_9f978f6321softmax_warp_backwardIfN3c108BFloat16EfLi5ELb1ELb0EEEvPT0_PKT_S7_iiiPKb,"",@"SHT_CUDA_INFO"
	.sectionflags	@""
	.align	4


	//----- nvinfo : EIATTR_CUDA_API_VERSION
	.align		4
        /*0000*/ 	.byte	0x04, 0x37
        /*0002*/ 	.short	(.L_9837 - .L_9836)
.L_9836:
        /*0004*/ 	.word	0x00000082


	//----- nvinfo : EIATTR_KPARAM_INFO
	.align		4
.L_9837:
        /*0008*/ 	.byte	0x04, 0x17
        /*000a*/ 	.short	(.L_9839 - .L_9838)
.L_9838:
        /*000c*/ 	.word	0x00000000
        /*0010*/ 	.short	0x0006
        /*0012*/ 	.short	0x0028
        /*0014*/ 	.byte	0x00, 0xf0, 0x21, 0x00


	//----- nvinfo : EIATTR_KPARAM_INFO
	.align		4
.L_9839:
        /*0018*/ 	.byte	0x04, 0x17
        /*001a*/ 	.short	(.L_9841 - .L_9840)
.L_9840:
        /*001c*/ 	.word	0x00000000
        /*0020*/ 	.short	0x0005
        /*0022*/ 	.short	0x0020
        /*0024*/ 	.byte	0x00, 0xf0, 0x11, 0x00


	//----- nvinfo : EIATTR_KPARAM_INFO
	.align		4
.L_9841:
        /*0028*/ 	.byte	0x04, 0x17
        /*002a*/ 	.short	(.L_9843 - .L_9842)
.L_9842:
        /*002c*/ 	.word	0x00000000
        /*0030*/ 	.short	0x0004
        /*0032*/ 	.short	0x001c
        /*0034*/ 	.byte	0x00, 0xf0, 0x11, 0x00


	//----- nvinfo : EIATTR_KPARAM_INFO
	.align		4
.L_9843:
        /*0038*/ 	.byte	0x04, 0x17
        /*003a*/ 	.short	(.L_9845 - .L_9844)
.L_9844:
        /*003c*/ 	.word	0x00000000
        /*0040*/ 	.short	0x0003
        /*0042*/ 	.short	0x0018
        /*0044*/ 	.byte	0x00, 0xf0, 0x11, 0x00


	//----- nvinfo : EIATTR_KPARAM_INFO
	.align		4
.L_9845:
        /*0048*/ 	.byte	0x04, 0x17
        /*004a*/ 	.short	(.L_9847 - .L_9846)
.L_9846:
        /*004c*/ 	.word	0x00000000
        /*0050*/ 	.short	0x0002
        /*0052*/ 	.short	0x0010
        /*0054*/ 	.byte	0x00, 0xf0, 0x21, 0x00


	//----- nvinfo : EIATTR_KPARAM_INFO
	.align		4
.L_9847:
        /*0058*/ 	.byte	0x04, 0x17
        /*005a*/ 	.short	(.L_9849 - .L_9848)
.L_9848:
        /*005c*/ 	.word	0x00000000
        /*0060*/ 	.short	0x0001
        /*0062*/ 	.short	0x0008
        /*0064*/ 	.byte	0x00, 0xf0, 0x21, 0x00


	//----- nvinfo : EIATTR_KPARAM_INFO
	.align		4
.L_9849:
        /*0068*/ 	.byte	0x04, 0x17
        /*006a*/ 	.short	(.L_9851 - .L_9850)
.L_9850:
        /*006c*/ 	.word	0x00000000
        /*0070*/ 	.short	0x0000
        /*0072*/ 	.short	0x0000
        /*0074*/ 	.byte	0x00, 0xf0, 0x21, 0x00


	//----- nvinfo : EIATTR_SPARSE_MMA_MASK
	.align		4
.L_9851:
        /*0078*/ 	.byte	0x03, 0x50
        /*007a*/ 	.short	0x0000


	//----- nvinfo : EIATTR_MAXREG_COUNT
	.align		4
        /*007c*/ 	.byte	0x03, 0x1b
        /*007e*/ 	.short	0x00ff


	//----- nvinfo : EIATTR_MERCURY_ISA_VERSION
	.align		4
        /*0080*/ 	.byte	0x03, 0x5f
        /*0082*/ 	.short	0x0101


	//----- nvinfo : EIATTR_COOP_GROUP_MASK_REGIDS
	.align		4
        /*0084*/ 	.byte	0x04, 0x29
        /*0086*/ 	.short	(.L_9853 - .L_9852)


	//   ....[0]....
.L_9852:
        /*0088*/ 	.word	0xffffffff


	//   ....[1]....
        /*008c*/ 	.word	0xffffffff


	//   ....[2]....
        /*0090*/ 	.word	0xffffffff


	//   ....[3]....
        /*0094*/ 	.word	0xffffffff


	//   ....[4]....
        /*0098*/ 	.word	0xffffffff


	//   ....[5]....
        /*009c*/ 	.word	0xffffffff


	//   ....[6]....
        /*00a0*/ 	.word	0xffffffff


	//   ....[7]....
        /*00a4*/ 	.word	0xffffffff


	//   ....[8]....
        /*00a8*/ 	.word	0xffffffff


	//   ....[9]....
        /*00ac*/ 	.word	0xffffffff


	//----- nvinfo : EIATTR_COOP_GROUP_INSTR_OFFSETS
	.align		4
.L_9853:
        /*00b0*/ 	.byte	0x04, 0x28
        /*00b2*/ 	.short	(.L_9855 - .L_9854)


	//   ....[0]....
.L_9854:
        /*00b4*/ 	.word	0x00000300


	//   ....[1]....
        /*00b8*/ 	.word	0x00000310


	//   ....[2]....
        /*00bc*/ 	.word	0x00000340


	//   ....[3]....
        /*00c0*/ 	.word	0x00000350


	//   ....[4]....
        /*00c4*/ 	.word	0x00000380


	//   ....[5]....
        /*00c8*/ 	.word	0x00000390


	//   ....[6]....
        /*00cc*/ 	.word	0x000003c0


	//   ....[7]....
        /*00d0*/ 	.word	0x000003d0


	//   ....[8]....
        /*00d4*/ 	.word	0x00000400


	//   ....[9]....
        /*00d8*/ 	.word	0x00000410


	//----- nvinfo : EIATTR_EXIT_INSTR_OFFSETS
	.align		4
.L_9855:
        /*00dc*/ 	.byte	0x04, 0x1c
        /*00de*/ 	.short	(.L_9857 - .L_9856)


	//   ....[0]....
.L_9856:
        /*00e0*/ 	.word	0x00000420


	//   ....[1]....
        /*00e4*/ 	.word	0x00000510


	//   ....[2]....
        /*00e8*/ 	.word	0x00000520


	//   ....[3]....
        /*00ec*/ 	.word	0x000005d0


	//----- nvinfo : EIATTR_CBANK_PARAM_SIZE
	.align		4
.L_9857:
        /*00f0*/ 	.byte	0x03, 0x19
        /*00f2*/ 	.short	0x0030


	//----- nvinfo : EIATTR_PARAM_CBANK
	.align		4
        /*00f4*/ 	.byte	0x04, 0x0a
        /*00f6*/ 	.short	(.L_9859 - .L_9858)
	.align		4
.L_9858:
        /*00f8*/ 	.word	index@(.nv.constant0._ZN43_GLOBAL__N__9ae7fba5_10_SoftMax_cu_9f978f6321softmax_warp_backwardIfN3c108BFloat16EfLi5ELb1ELb0EEEvPT0_PKT_S7_iiiPKb)
        /*00fc*/ 	.short	0x0210
        /*00fe*/ 	.short	0x0030


	//----- nvinfo : EIATTR_SW_WAR
	.align		4
.L_9859:
        /*0100*/ 	.byte	0x04, 0x36
        /*0102*/ 	.short	(.L_9861 - .L_9860)
.L_9860:
        /*0104*/ 	.word	0x00000008
.L_9861:


//--------------------- .nv.info._ZN43_GLOBAL__N__9ae7fba5_10_SoftMax_cu_9f978f6321softmax_warp_backwardIfN3c108BFloat16EfLi4ELb1ELb0EEEvPT0_PKT_S7_iiiPKb --------------------------
	.section	.nv.info._ZN43_GLOBAL__N__9ae7fba5_10_SoftMax_cu_9f978f6321softmax_warp_backwardIfN3c108BFloat16EfLi4ELb1ELb0EEEvPT0_PKT_S7_iiiPKb,"",@"SHT_CUDA_INFO"
	.sectionflags	@""
	.align	4


	//----- nvinfo : EIATTR_CUDA_API_VERSION
	.align		4
        /*0000*/ 	.byte	0x04, 0x37
        /*0002*/ 	.short	(.L_9863 - .L_9862)
.L_9862:
        /*0004*/ 	.word	0x00000082


	//----- nvinfo : EIATTR_KPARAM_INFO
	.align		4
.L_9863:
        /*0008*/ 	.byte	0x04, 0x17
        /*000a*/ 	.short	(.L_9865 - .L_9864)
.L_9864:
        /*000c*/ 	.word	0x00000000
        /*0010*/ 	.short	0x0006
        /*0012*/ 	.short	0x0028
        /*0014*/ 	.byte	0x00, 0xf0, 0x21, 0x00


	//----- nvinfo : EIATTR_KPARAM_INFO
	.align		4
.L_9865:
        /*0018*/ 	.byte	0x04, 0x17
        /*001a*/ 	.short	(.L_9867 - .L_9866)
.L_9866:
        /*001c*/ 	.word	0x00000000
        /*0020*/ 	.short	0x0005
        /*0022*/ 	.short	0x0020
        /*0024*/ 	.byte	0x00, 0xf0, 0x11, 0x00


	//----- nvinfo : EIATTR_KPARAM_INFO
	.align		4
.L_9867:
        /*0028*/ 	.byte	0x04, 0x17
        /*002a*/ 	.short	(.L_9869 - .L_9868)
.L_9868:
        /*002c*/ 	.word	0x00000000
        /*0030*/ 	.short	0x0004
        /*0032*/ 	.short	0x001c
        /*0034*/ 	.byte	0x00, 0xf0, 0x11, 0x00


	//----- nvinfo : EIATTR_KPARAM_INFO
	.align		4
.L_9869:
        /*0038*/ 	.byte	0x04, 0x17
        /*003a*/ 	.short	(.L_9871 - .L_9870)
.L_9870:
        /*003c*/ 	.word	0x00000000
        /*0040*/ 	.short	0x0003
        /*0042*/ 	.short	0x0018
        /*0044*/ 	.byte	0x00, 0xf0, 0x11, 0x00


	//----- nvinfo : EIATTR_KPARAM_INFO
	.align		4
.L_9871:
        /*0048*/ 	.byte	0x04, 0x17
        /*004a*/ 	.short	(.L_9873 - .L_9872)
.L_9872:
        /*004c*/ 	.word	0x00000000
        /*0050*/ 	.short	0x0002
        /*0052*/ 	.short	0x0010
        /*0054*/ 	.byte	0x00, 0xf0, 0x21, 0x00


	//----- nvinfo : EIATTR_KPARAM_INFO
	.align		4
.L_9873:
        /*0058*/ 	.byte	0x04, 0x17
        /*005a*/ 	.short	(.L_9875 - .L_9874)
.L_9874:
        /*005c*/ 	.word	0x00000000
        /*0060*/ 	.short	0x0001
        /*0062*/ 	.short	0x0008
        /*0064*/ 	.byte	0x00, 0xf0, 0x21, 0x00


	//----- nvinfo : EIATTR_KPARAM_INFO
	.align		4
.L_9875:
        /*0068*/ 	.byte	0x04, 0x17
        /*006a*/ 	.short	(.L_9877 - .L_9876)
.L_9876:
        /*006c*/ 	.word	0x00000000
        /*0070*/ 	.short	0x0000
        /*0072*/ 	.short	0x0000
        /*0074*/ 	.byte	0x00, 0xf0, 0x21, 0x00


	//----- nvinfo : EIATTR_SPARSE_MMA_MASK
	.align		4
.L_9877:
        /*0078*/ 	.byte	0x03, 0x50
        /*007a*/ 	.short	0x0000


	//----- nvinfo : EIATTR_MAXREG_COUNT
	.align		4
        /*007c*/ 	.byte	0x03, 0x1b
        /*007e*/ 	.short	0x00ff


	//----- nvinfo : EIATTR_MERCURY_ISA_VERSION
	.align		4
        /*0080*/ 	.byte	0x03, 0x5f
        /*0082*/ 	.short	0x0101


	//----- nvinfo : EIATTR_COOP_GROUP_MASK_REGIDS
	.align		4
        /*0084*/ 	.byte	0x04, 0x29
        /*0086*/ 	.short	(.L_9879 - .L_9878)


	//   ....[0]....
.L_9878:
        /*0088*/ 	.word	0xffffffff


	//   ....[1]....
        /*008c*/ 	.word	0xffffffff


	//   ....[2]....
        /*0090*/ 	.word	0xffffffff


	//   ....[3]....
        /*0094*/ 	.word	0xffffffff


	//   ....[4]....
        /*0098*/ 	.word	0xffffffff


	//   ....[5]....
        /*009c*/ 	.word	0xffffffff


	//   ....[6]....
        /*00a0*/ 	.word	0xffffffff


	//   ....[7]....
        /*00a4*/ 	.word	0xffffffff


	//----- nvinfo : EIATTR_COOP_GROUP_INSTR_OFFSETS
	.align		4
.L_9879:
        /*00a8*/ 	.byte	0x04, 0x28
        /*00aa*/ 	.short	(.L_9881 - .L_9880)


	//   ....[0]....
.L_9880:
        /*00ac*/ 	.word	0x00000300


	//   ....[1]....
        /*00b0*/ 	.word	0x00000310


	//   ....[2]....
        /*00b4*/ 	.word	0x00000340


	//   ....[3]....
        /*00b8*/ 	.word	0x00000350


	//   ....[4]....
        /*00bc*/ 	.word	0x00000380


	//   ....[5]....
        /*00c0*/ 	.word	0x00000390


	//   ....[6]....
        /*00c4*/ 	.word	0x000003c0


	//   ....[7]....
        /*00c8*/ 	.word	0x000003d0


	//----- nvinfo : EIATTR_EXIT_INSTR_OFFSETS
	.align		4
.L_9881:
        /*00cc*/ 	.byte	0x04, 0x1c
        /*00ce*/ 	.short	(.L_9883 - .L_9882)


	//   ....[0]....
.L_9882:
        /*00d0*/ 	.word	0x000003e0


	//   ....[1]....
        /*00d4*/ 	.word	0x000004d0


	//   ....[2]....
        /*00d8*/ 	.word	0x000004e0


	//   ....[3]....
        /*00dc*/ 	.word	0x00000590


	//----- nvinfo : EIATTR_CBANK_PARAM_SIZE
	.align		4
.L_9883:
        /*00e0*/ 	.byte	0x03, 0x19
        /*00e2*/ 	.short	0x0030


	//----- nvinfo : EIATTR_PARAM_CBANK
	.align		4
        /*00e4*/ 	.byte	0x04, 0x0a
        /*00e6*/ 	.short	(.L_9885 - .L_9884)
	.align		4
.L_9884:
        /*00e8*/ 	.word	index@(.nv.constant0._ZN43_GLOBAL__N__9ae7fba5_10_SoftMax_cu_9f978f6321softmax_warp_backwardIfN3c108BFloat16EfLi4ELb1ELb0EEEvPT0_PKT_S7_iiiPKb)
        /*00ec*/ 	.short	0x0210
        /*00ee*/ 	.short	0x0030


	//----- nvinfo : EIATTR_SW_WAR
	.align		4
.L_9885:
        /*00f0*/ 	.byte	0x04, 0x36
        /*00f2*/ 	.short	(.L_9887 - .L_9886)
.L_9886:
        /*00f4*/ 	.word	0x00000008
.L_9887:


//--------------------- .nv.info._ZN43_GLOBAL__N__9ae7fba5_10_SoftMax_cu_9f978f6321softmax_warp_backwardIfN3c108BFloat16EfLi3ELb1ELb0EEEvPT0_PKT_S7_iiiPKb --------------------------
	.section	.nv.info._ZN43_GLOBAL__N__9ae7fba5_10_SoftMax_cu_9f978f6321softmax_warp_backwardIfN3c108BFloat16EfLi3ELb1ELb0EEEvPT0_PKT_S7_iiiPKb,"",@"SHT_CUDA_INFO"
	.sectionflags	@""
	.align	4


	//----- nvinfo : EIATTR_CUDA_API_VERSION
	.align		4
        /*0000*/ 	.byte	0x04, 0x37
        /*0002*/ 	.short	(.L_9889 - .L_9888)
.L_9888:
        /*0004*/ 	.word	0x00000082


	//----- nvinfo : EIATTR_KPARAM_INFO
	.align		4
.L_9889:
        /*0008*/ 	.byte	0x04, 0x17
        /*000a*/ 	.short	(.L_9891 - .L_9890)
.L_9890:
        /*000c*/ 	.word	0x00000000
        /*0010*/ 	.short	0x0006
        /*0012*/ 	.short	0x0028
        /*0014*/ 	.byte	0x00, 0xf0, 0x21, 0x00


	//----- nvinfo : EIATTR_KPARAM_INFO
	.align		4
.L_9891:
        /*0018*/ 	.byte	0x04, 0x17
        /*001a*/ 	.short	(.L_9893 - .L_9892)
.L_9892:
        /*001c*/ 	.word	0x00000000
        /*0020*/ 	.short	0x0005
        /*0022*/ 	.short	0x0020
        /*0024*/ 	.byte	0x00, 0xf0, 0x11, 0x00


	//----- nvinfo : EIATTR_KPARAM_INFO
	.align		4
.L_9893:
        /*0028*/ 	.byte	0x04, 0x17
        /*002a*/ 	.short	(.L_9895 - .L_9894)
.L_9894:
        /*002c*/ 	.word	0x00000000
        /*0030*/ 	.short	0x0004
        /*0032*/ 	.short	0x001c
        /*0034*/ 	.byte	0x00, 0xf0, 0x11, 0x00


	//----- nvinfo : EIATTR_KPARAM_INFO
	.align		4
.L_9895:
        /*0038*/ 	.byte	0x04, 0x17
        /*003a*/ 	.short	(.L_9897 - .L_9896)
.L_9896:
        /*003c*/ 	.word	0x00000000
        /*0040*/ 	.short	0x0003
        /*0042*/ 	.short	0x0018
        /*0044*/ 	.byte	0x00, 0xf0, 0x11, 0x00


	//----- nvinfo : EIATTR_KPARAM_INFO
	.align		4
.L_9897:
        /*0048*/ 	.byte	0x04, 0x17
        /*004a*/ 	.short	(.L_9899 - .L_9898)
.L_9898:
        /*004c*/ 	.word	0x00000000
        /*0050*/ 	.short	0x0002
        /*0052*/ 	.short	0x0010
        /*0054*/ 	.byte	0x00, 0xf0, 0x21, 0x00


	//----- nvinfo : EIATTR_KPARAM_INFO
	.align		4
.L_9899:
        /*0058*/ 	.byte	0x04, 0x17
        /*005a*/ 	.short	(.L_9901 - .L_9900)
.L_9900:
        /*005c*/ 	.word	0x00000000
        /*0060*/ 	.short	0x0001
        /*0062*/ 	.short	0x0008
        /*0064*/ 	.byte	0x00, 0xf0, 0x21, 0x00


	//----- nvinfo : EIATTR_KPARAM_INFO
	.align		4
.L_9901:
        /*0068*/ 	.byte	0x04, 0x17
        /*006a*/ 	.short	(.L_9903 - .L_9902)
.L_9902:
        /*006c*/ 	.word	0x00000000
        /*0070*/ 	.short	0x0000
        /*0072*/ 	.short	0x0000
        /*0074*/ 	.byte	0x00, 0xf0, 0x21, 0x00


	//----- nvinfo : EIATTR_SPARSE_MMA_MASK
	.align		4
.L_9903:
        /*0078*/ 	.byte	0x03, 0x50
        /*007a*/ 	.short	0x0000


	//----- nvinfo : EIATTR_MAXREG_COUNT
	.align		4
        /*007c*/ 	.byte	0x03, 0x1b
        /*007e*/ 	.short	0x00ff


	//----- nvinfo : EIATTR_MERCURY_ISA_VERSION
	.align		4
        /*0080*/ 	.byte	0x03, 0x5f
        /*0082*/ 	.short	0x0101


	//----- nvinfo : EIATTR_COOP_GROUP_MASK_REGIDS
	.align		4
        /*0084*/ 	.byte	0x04, 0x29
        /*0086*/ 	.short	(.L_9905 - .L_9904)


	//   ....[0]....
.L_9904:
        /*0088*/ 	.word	0xffffffff


	//   ....[1]....
        /*008c*/ 	.word	0xffffffff


	//   ....[2]....
        /*0090*/ 	.word	0xffffffff


	//   ....[3]....
        /*0094*/ 	.word	0xffffffff


	//   ....[4]....
        /*0098*/ 	.word	0xffffffff


	//   ....[5]....
        /*009c*/ 	.word	0xffffffff


	//----- nvinfo : EIATTR_COOP_GROUP_INSTR_OFFSETS
	.align		4
.L_9905:
        /*00a0*/ 	.byte	0x04, 0x28
        /*00a2*/ 	.short	(.L_9907 - .L_9906)


	//   ....[0]....
.L_9906:
        /*00a4*/ 	.word	0x00000300


	//   ....[1]....
        /*00a8*/ 	.word	0x00000310


	//   ....[2]....
        /*00ac*/ 	.word	0x00000340


	//   ....[3]....
        /*00b0*/ 	.word	0x00000350


	//   ....[4]....
        /*00b4*/ 	.word	0x00000380


	//   ....[5]....
        /*00b8*/ 	.word	0x00000390


	//----- nvinfo : EIATTR_EXIT_INSTR_OFFSETS
	.align		4
.L_9907:
        /*00bc*/ 	.byte	0x04, 0x1c
        /*00be*/ 	.short	(.L_9909 - .L_9908)


	//   ....[0]....
.L_9908:
        /*00c0*/ 	.word	0x000003a0


	//   ....[1]....
        /*00c4*/ 	.word	0x00000490


	//   ....[2]....
        /*00c8*/ 	.word	0x000004a0


	//   ....[3]....
        /*00cc*/ 	.word	0x00000550


	//----- nvinfo : EIATTR_CBANK_PARAM_SIZE
	.align		4
.L_9909:
        /*00d0*/ 	.byte	0x03, 0x19
        /*00d2*/ 	.short	0x0030


	//----- nvinfo : EIATTR_PARAM_CBANK
	.align		4
        /*00d4*/ 	.byte	0x04, 0x0a
        /*00d6*/ 	.short	(.L_9911 - .L_9910)
	.align		4
.L_9910:
        /*00d8*/ 	.word	index@(.nv.constant0._ZN43_GLOBAL__N__9ae7fba5_10_SoftMax_cu_9f978f6321softmax_warp_backwardIfN3c108BFloat16EfLi3ELb1ELb0EEEvPT0_PKT_S7_iiiPKb)
        /*00dc*/ 	.short	0x0210
        /*00de*/ 	.short	0x0030


	//----- nvinfo : EIATTR_SW_WAR
	.align		4
.L_9911:
        /*00e0*/ 	.byte	0x04, 0x36
        /*00e2*/ 	.short	(.L_9913 - .L_9912)
.L_9912:
        /*00e4*/ 	.word	0x00000008
.L_9913:


//--------------------- .nv.info._ZN43_GLOBAL__N__9ae7fba5_10_SoftMax_cu_9f978f6321softmax_warp_backwardIfN3c108BFloat16EfLi2ELb1ELb0EEEvPT0_PKT_S7_iiiPKb --------------------------
	.section	.nv.info._ZN43_GLOBAL__N__9ae7fba5_10_SoftMax_cu_9f978f6321softmax_warp_backwardIfN3c108BFloat16EfLi2ELb1ELb0EEEvPT0_PKT_S7_iiiPKb,"",@"SHT_CUDA_INFO"
	.sectionflags	@""
	.align	4


	//----- nvinfo : EIATTR_CUDA_API_VERSION
	.align		4
        /*0000*/ 	.byte	0x04, 0x37
        /*0002*/ 	.short	(.L_9915 - .L_9914)
.L_9914:
        /*0004*/ 	.word	0x00000082


	//----- nvinfo : EIATTR_KPARAM_INFO
	.align		4
.L_9915:
        /*0008*/ 	.byte	0x04, 0x17
        /*000a*/ 	.short	(.L_9917 - .L_9916)
.L_9916:
        /*000c*/ 	.word	0x00000000
        /*0010*/ 	.short	0x0006
        /*0012*/ 	.short	0x0028
        /*0014*/ 	.byte	0x00, 0xf0, 0x21, 0x00


	//----- nvinfo : EIATTR_KPARAM_INFO
	.align		4
.L_9917:
        /*0018*/ 	.byte	0x04, 0x17
        /*001a*/ 	.short	(.L_9919 - .L_9918)
.L_9918:
        /*001c*/ 	.word	0x00000000
        /*0020*/ 	.short	0x0005
        /*0022*/ 	.short	0x0020
        /*0024*/ 	.byte	0x00, 0xf0, 0x11, 0x00


	//----- nvinfo : EIATTR_KPARAM_INFO
	.align		4
.L_9919:
        /*0028*/ 	.byte	0x04, 0x17
        /*002a*/ 	.short	(.L_9921 - .L_9920)
.L_9920:
        /*002c*/ 	.word	0x00000000
        /*0030*/ 	.short	0x0004
        /*0032*/ 	.short	0x001c
        /*0034*/ 	.byte	0x00, 0xf0, 0x11, 0x00


	//----- nvinfo : EIATTR_KPARAM_INFO
	.align		4
.L_9921:
        /*0038*/ 	.byte	0x04, 0x17
        /*003a*/ 	.short	(.L_9923 - .L_9922)
.L_9922:
        /*003c*/ 	.word	0x00000000
        /*0040*/ 	.short	0x0003
        /*0042*/ 	.short	0x0018
        /*0044*/ 	.byte	0x00, 0xf0, 0x11, 0x00


	//----- nvinfo : EIATTR_KPARAM_INFO
	.align		4
.L_9923:
        /*0048*/ 	.byte	0x04, 0x17
        /*004a*/ 	.short	(.L_9925 - .L_9924)
.L_9924:
        /*004c*/ 	.word	0x00000000
        /*0050*/ 	.short	0x0002
        /*0052*/ 	.short	0x0010
        /*0054*/ 	.byte	0x00, 0xf0, 0x21, 0x00


	//----- nvinfo : EIATTR_KPARAM_INFO
	.align		4
.L_9925:
        /*0058*/ 	.byte	0x04, 0x17
        /*005a*/ 	.short	(.L_9927 - .L_9926)
.L_9926:
        /*005c*/ 	.word	0x00000000
        /*0060*/ 	.short	0x0001
        /*0062*/ 	.short	0x0008
        /*0064*/ 	.byte	0x00, 0xf0, 0x21, 0x00


	//----- nvinfo : EIATTR_KPARAM_INFO
	.align		4
.L_9927:
        /*0068*/ 	.byte	0x04, 0x17
        /*006a*/ 	.short	(.L_9929 - .L_9928)
.L_9928:
        /*006c*/ 	.word	0x00000000
        /*0070*/ 	.short	0x0000
        /*0072*/ 	.short	0x0000
        /*0074*/ 	.byte	0x00, 0xf0, 0x21, 0x00


	//----- nvinfo : EIATTR_SPARSE_MMA_MASK
	.align		4
.L_9929:
        /*0078*/ 	.byte	0x03, 0x50
        /*007a*/ 	.short	0x0000


	//----- nvinfo : EIATTR_MAXREG_COUNT
	.align		4
        /*007c*/ 	.byte	0x03, 0x1b
        /*007e*/ 	.short	0x00ff


	//----- nvinfo : EIATTR_MERCURY_ISA_VERSION
	.align		4
        /*0080*/ 	.byte	0x03, 0x5f
        /*0082*/ 	.short	0x0101


	//----- nvinfo : EIATTR_COOP_GROUP_MASK_REGIDS
	.align		4
        /*0084*/ 	.byte	0x04, 0x29
        /*0086*/ 	.short	(.L_9931 - .L_9930)


	//   ....[0]....
.L_9930:
        /*0088*/ 	.word	0xffffffff


	//   ....[1]....
        /*008c*/ 	.word	0xffffffff


	//   ....[2]....
        /*0090*/ 	.word	0xffffffff


	//   ....[3]....
        /*0094*/ 	.word	0xffffffff


	//----- nvinfo : EIATTR_COOP_GROUP_INSTR_OFFSETS
	.align		4
.L_9931:
        /*0098*/ 	.byte	0x04, 0x28
        /*009a*/ 	.short	(.L_9933 - .L_9932)


	//   ....[0]....
.L_9932:
        /*009c*/ 	.word	0x00000300


	//   ....[1]....
        /*00a0*/ 	.word	0x00000310


	//   ....[2]....
        /*00a4*/ 	.word	0x00000340


	//   ....[3]....
        /*00a8*/ 	.word	0x00000350


	//----- nvinfo : EIATTR_EXIT_INSTR_OFFSETS
	.align		4
.L_9933:
        /*00ac*/ 	.byte	0x04, 0x1c
        /*00ae*/ 	.short	(.L_9935 - .L_9934)


	//   ....[0]....
.L_9934:
        /*00b0*/ 	.word	0x00000360


	//   ....[1]....
        /*00b4*/ 	.word	0x00000450


	//   ....[2]....
        /*00b8*/ 	.word	0x00000460


	//   ....[3]....
        /*00bc*/ 	.word	0x00000510


	//----- nvinfo : EIATTR_CBANK_PARAM_SIZE
	.align		4
.L_9935:
        /*00c0*/ 	.byte	0x03, 0x19
        /*00c2*/ 	.short	0x0030


	//----- nvinfo : EIATTR_PARAM_CBANK
	.align		4
        /*00c4*/ 	.byte	0x04, 0x0a
        /*00c6*/ 	.short	(.L_9937 - .L_9936)
	.align		4
.L_9936:
        /*00c8*/ 	.word	index@(.nv.constant0._ZN43_GLOBAL__N__9ae7fba5_10_SoftMax_cu_9f978f6321softmax_warp_backwardIfN3c108BFloat16EfLi2ELb1ELb0EEEvPT0_PKT_S7_iiiPKb)
        /*00cc*/ 	.short	0x0210
        /*00ce*/ 	.short	0x0030


	//----- nvinfo : EIATTR_SW_WAR
	.align		4
.L_9937:
        /*00d0*/ 	.byte	0x04, 0x36
        /*00d2*/ 	.short	(.L_9939 - .L_9938)
.L_9938:
        /*00d4*/ 	.word	0x00000008
.L_9939:


//--------------------- .nv.info._ZN43_GLOBAL__N__9ae7fba5_10_SoftMax_cu_9f978f6321softmax_warp_backwardIfN3c108BFloat16EfLi1ELb1ELb0EEEvPT0_PKT_S7_iiiPKb --------------------------
	.section	.nv.info._ZN43_GLOBAL__N__9ae7fba5_10_SoftMax_cu_9f978f6321softmax_warp_backwardIfN3c108BFloat16EfLi1ELb1ELb0EEEvPT0_PKT_S7_iiiPKb,"",@"SHT_CUDA_INFO"
	.sectionflags	@""
	.align	4


	//----- nvinfo : EIATTR_CUDA_API_VERSION
	.align		4
        /*0000*/ 	.byte	0x04, 0x37
        /*0002*/ 	.short	(.L_9941 - .L_9940)
.L_9940:
        /*0004*/ 	.word	0x00000082


	//----- nvinfo : EIATTR_KPARAM_INFO
	.align		4
.L_9941:
        /*0008*/ 	.byte	0x04, 0x17
        /*000a*/ 	.short	(.L_9943 - .L_9942)
.L_9942:
        /*000c*/ 	.word	0x00000000
        /*0010*/ 	.short	0x0006
        /*0012*/ 	.short	0x0028
        /*0014*/ 	.byte	0x00, 0xf0, 0x21, 0x00


	//----- nvinfo : EIATTR_KPARAM_INFO
	.align		4
.L_9943:
        /*0018*/ 	.byte	0x04, 0x17
        /*001a*/ 	.short	(.L_9945 - .L_9944)
.L_9944:
        /*001c*/ 	.word	0x00000000
        /*0020*/ 	.short	0x0005
        /*0022*/ 	.short	0x0020
        /*0024*/ 	.byte	0x00, 0xf0, 0x11, 0x00


	//----- nvinfo : EIATTR_KPARAM_INFO
	.align		4
.L_9945:
        /*0028*/ 	.byte	0x04, 0x17
        /*002a*/ 	.short	(.L_9947 - .L_9946)
.L_9946:
        /*002c*/ 	.word	0x00000000
        /*0030*/ 	.short	0x0004
        /*0032*/ 	.short	0x001c
        /*0034*/ 	.byte	0x00, 0xf0, 0x11, 0x00


	//----- nvinfo : EIATTR_KPARAM_INFO
	.align		4
.L_9947:
        /*0038*/ 	.byte	0x04, 0x17
        /*003a*/ 	.short	(.L_9949 - .L_9948)
.L_9948:
        /*003c*/ 	.word	0x00000000
        /*0040*/ 	.short	0x0003
        /*0042*/ 	.short	0x0018
        /*0044*/ 	.byte	0x00, 0xf0, 0x11, 0x00


	//----- nvinfo : EIATTR_KPARAM_INFO
	.align		4
.L_9949:
        /*0048*/ 	.byte	0x04, 0x17
        /*004a*/ 	.short	(.L_9951 - .L_9950)
.L_9950:
        /*004c*/ 	.word	0x00000000
        /*0050*/ 	.short	0x0002
        /*0052*/ 	.short	0x0010
        /*0054*/ 	.byte	0x00, 0xf0, 0x21, 0x00


	//----- nvinfo : EIATTR_KPARAM_INFO
	.align		4
.L_9951:
        /*0058*/ 	.byte	0x04, 0x17
        /*005a*/ 	.short	(.L_9953 - .L_9952)
.L_9952:
        /*005c*/ 	.word	0x00000000
        /*0060*/ 	.short	0x0001
        /*0062*/ 	.short	0x0008
        /*0064*/ 	.byte	0x00, 0xf0, 0x21, 0x00


	//----- nvinfo : EIATTR_KPARAM_INFO
	.align		4
.L_9953:
        /*0068*/ 	.byte	0x04, 0x17
        /*006a*/ 	.short	(.L_9955 - .L_9954)
.L_9954:
        /*006c*/ 	.word	0x00000000
        /*0070*/ 	.short	0x0000
        /*0072*/ 	.short	0x0000
        /*0074*/ 	.byte	0x00, 0xf0, 0x21, 0x00


	//----- nvinfo : EIATTR_SPARSE_MMA_MASK
	.align		4
.L_9955:
        /*0078*/ 	.byte	0x03, 0x50
        /*007a*/ 	.short	0x0000


	//----- nvinfo : EIATTR_MAXREG_COUNT
	.align		4
        /*007c*/ 	.byte	0x03, 0x1b
        /*007e*/ 	.short	0x00ff


	//----- nvinfo : EIATTR_MERCURY_ISA_VERSION
	.align		4
        /*0080*/ 	.byte	0x03, 0x5f
        /*0082*/ 	.short	0x0101


	//----- nvinfo : EIATTR_COOP_GROUP_MASK_REGIDS
	.align		4
        /*0084*/ 	.byte	0x04, 0x29
        /*0086*/ 	.short	(.L_9957 - .L_9956)


	//   ....[0]....
.L_9956:
        /*0088*/ 	.word	0xffffffff


	//   ....[1]....
        /*008c*/ 	.word	0xffffffff


	//----- nvinfo : EIATTR_COOP_GROUP_INSTR_OFFSETS
	.align		4
.L_9957:
        /*0090*/ 	.byte	0x04, 0x28
        /*0092*/ 	.short	(.L_9959 - .L_9958)


	//   ....[0]....
.L_9958:
        /*0094*/ 	.word	0x00000300


	//   ....[1]....
        /*0098*/ 	.word	0x00000310


	//----- nvinfo : EIATTR_EXIT_INSTR_OFFSETS
	.align		4
.L_9959:
        /*009c*/ 	.byte	0x04, 0x1c
        /*009e*/ 	.short	(.L_9961 - .L_9960)


	//   ....[0]....
.L_9960:
        /*00a0*/ 	.word	0x00000320


	//   ....[1]....
        /*00a4*/ 	.word	0x00000410


	//   ....[2]....
        /*00a8*/ 	.word	0x00000420


	//   ....[3]....
        /*00ac*/ 	.word	0x000004d0


	//----- nvinfo : EIATTR_CBANK_PARAM_SIZE
	.align		4
.L_9961:
        /*00b0*/ 	.byte	0x03, 0x19
        /*00b2*/ 	.short	0x0030


	//----- nvinfo : EIATTR_PARAM_CBANK
	.align		4
        /*00b4*/ 	.byte	0x04, 0x0a
        /*00b6*/ 	.short	(.L_9963 - .L_9962)
	.align		4
.L_9962:
        /*00b8*/ 	.word	index@(.nv.constant0._ZN43_GLOBAL__N__9ae7fba5_10_SoftMax_cu_9f978f6321softmax_warp_backwardIfN3c108BFloat16EfLi1ELb1ELb0EEEvPT0_PKT_S7_iiiPKb)
        /*00bc*/ 	.short	0x0210
        /*00be*/ 	.short	0x0030


	//----- nvinfo : EIATTR_SW_WAR
	.align		4
.L_9963:
        /*00c0*/ 	.byte	0x04, 0x36
        /*00c2*/ 	.short	(.L_9965 - .L_9964)
.L_9964:
        /*00c4*/ 	.word	0x00000008
.L_9965:


//--------------------- .nv.info._ZN43_GLOBAL__N__9ae7fba5_10_SoftMax_cu_9f978f6321softmax_warp_backwardIfN3c108BFloat16EfLi0ELb1ELb0EEEvPT0_PKT_S7_iiiPKb --------------------------
	.section	.nv.info._ZN43_GLOBAL__N__9ae7fba5_10_SoftMax_cu_9f978f6321softmax_warp_backwardIfN3c108BFloat16EfLi0ELb1ELb0EEEvPT0_PKT_S7_iiiPKb,"",@"SHT_CUDA_INFO"
	.sectionflags	@""
	.align	4


	//----- nvinfo : EIATTR_CUDA_API_VERSION
	.align		4
        /*0000*/ 	.byte	0x04, 0x37
        /*0002*/ 	.short	(.L_9967 - .L_9966)
.L_9966:
        /*0004*/ 	.word	0x00000082


	//----- nvinfo : EIATTR_KPARAM_INFO
	.align		4
.L_9967:
        /*0008*/ 	.byte	0x04, 0x17
        /*000a*/ 	.short	(.L_9969 - .L_9968)
.L_9968:
        /*000c*/ 	.word	0x00000000
        /*0010*/ 	.short	0x0006
        /*0012*/ 	.short	0x0028
        /*0014*/ 	.byte	0x00, 0xf0, 0x21, 0x00


	//----- nvinfo : EIATTR_KPARAM_INFO
	.align		4
.L_9969:
        /*0018*/ 	.byte	0x04, 0x17
        /*001a*/ 	.short	(.L_9971 - .L_9970)
.L_9970:
        /*001c*/ 	.word	0x00000000
        /*0020*/ 	.short	0x0005
        /*0022*/ 	.short	0x0020
        /*0024*/ 	.byte	0x00, 0xf0, 0x11, 0x00


	//----- nvinfo : EIATTR_KPARAM_INFO
	.align		4
.L_9971:
        /*0028*/ 	.byte	0x04, 0x17
        /*002a*/ 	.short	(.L_9973 - .L_9972)
.L_9972:
        /*002c*/ 	.word	0x00000000
        /*0030*/ 	.short	0x0004
        /*0032*/ 	.short	0x001c
        /*0034*/ 	.byte	0x00, 0xf0, 0x11, 0x00


	//----- nvinfo : EIATTR_KPARAM_INFO
	.align		4
.L_9973:
        /*0038*/ 	.byte	0x04, 0x17
        /*003a*/ 	.short	(.L_9975 - .L_9974)
.L_9974:
        /*003c*/ 	.word	0x00000000
        /*0040*/ 	.short	0x0003
        /*0042*/ 	.short	0x0018
        /*0044*/ 	.byte	0x00, 0xf0, 0x11, 0x00


	//----- nvinfo : EIATTR_KPARAM_INFO
	.align		4
.L_9975:
        /*0048*/ 	.byte	0x04, 0x17
        /*004a*/ 	.short	(.L_9977 - .L_9976)
.L_9976:
        /*004c*/ 	.word	0x00000000
        /*0050*/ 	.short	0x0002
        /*0052*/ 	.short	0x0010
        /*0054*/ 	.byte	0x00, 0xf0, 0x21, 0x00


	//----- nvinfo : EIATTR_KPARAM_INFO
	.align		4
.L_9977:
        /*0058*/ 	.byte	0x04, 0x17
        /*005a*/ 	.short	(.L_9979 - .L_9978)
.L_9978:
        /*005c*/ 	.word	0x00000000
        /*0060*/ 	.short	0x0001
        /*0062*/ 	.short	0x0008
        /*0064*/ 	.byte	0x00, 0xf0, 0x21, 0x00


	//----- nvinfo : EIATTR_KPARAM_INFO
	.align		4
.L_9979:
        /*0068*/ 	.byte	0x04, 0x17
        /*006a*/ 	.short	(.L_9981 - .L_9980)
.L_9980:
        /*006c*/ 	.word	0x00000000
        /*0070*/ 	.short	0x0000
        /*0072*/ 	.short	0x0000
        /*0074*/ 	.byte	0x00, 0xf0, 0x21, 0x00


	//----- nvinfo : EIATTR_SPARSE_MMA_MASK
	.align		4
.L_9981:
        /*0078*/ 	.byte	0x03, 0x50
        /*007a*/ 	.short	0x0000


	//----- nvinfo : EIATTR_MAXREG_COUNT
	.align		4
        /*007c*/ 	.byte	0x03, 0x1b
        /*007e*/ 	.short	0x00ff


	//----- nvinfo : EIATTR_MERCURY_ISA_VERSION
	.align		4
        /*0080*/ 	.byte	0x03, 0x5f
        /*0082*/ 	.short	0x0101


	//----- nvinfo : EIATTR_EXIT_INSTR_OFFSETS
	.align		4
        /*0084*/ 	.byte	0x04, 0x1c
        /*0086*/ 	.short	(.L_9983 - .L_9982)


	//   ....[0]....
.L_9982:
        /*0088*/ 	.word	0x000002b0


	//   ....[1]....
        /*008c*/ 	.word	0x000002c0


	//   ....[2]....
        /*0090*/ 	.word	0x00000370


	//   ....[3]....
        /*0094*/ 	.word	0x000003e0


	//----- nvinfo : EIATTR_CBANK_PARAM_SIZE
	.align		4
.L_9983:
        /*0098*/ 	.byte	0x03, 0x19
        /*009a*/ 	.short	0x0030


	//----- nvinfo : EIATTR_PARAM_CBANK
	.align		4
        /*009c*/ 	.byte	0x04, 0x0a
        /*009e*/ 	.short	(.L_9985 - .L_9984)
	.align		4
.L_9984:
        /*00a0*/ 	.word	index@(.nv.constant0._ZN43_GLOBAL__N__9ae7fba5_10_SoftMax_cu_9f978f6321softmax_warp_backwardIfN3c108BFloat16EfLi0ELb1ELb0EEEvPT0_PKT_S7_iiiPKb)
        /*00a4*/ 	.short	0x0210
        /*00a6*/ 	.short	0x0030


	//----- nvinfo : EIATTR_SW_WAR
	.align		4
.L_9985:
        /*00a8*/ 	.byte	0x04, 0x36
        /*00aa*/ 	.short	(.L_9987 - .L_9986)
.L_9986:
        /*00ac*/ 	.word	0x00000008
.L_9987:


//--------------------- .nv.info._ZN43_GLOBAL__N__9ae7fba5_10_SoftMax_cu_9f978f6321softmax_warp_backwardIN3c108BFloat16ES2_fLi10ELb1ELb0EEEvPT0_PKT_S7_iiiPKb --------------------------
	.section	.nv.info._ZN43_GLOBAL__N__9ae7fba5_10_SoftMax_cu_9f978f6321softmax_warp_backwardIN3c108BFloat16ES2_fLi10ELb1ELb0EEEvPT0_PKT_S7_iiiPKb,"",@"SHT_CUDA_INFO"
	.sectionflags	@""
	.align	4


	//----- nvinfo : EIATTR_CUDA_API_VERSION
	.align		4
        /*0000*/ 	.byte	0x04, 0x37
        /*0002*/ 	.short	(.L_9989 - .L_9988)
.L_9988:
        /*0004*/ 	.word	0x00000082


	//----- nvinfo : EIATTR_KPARAM_INFO
	.align		4
.L_9989:
        /*0008*/ 	.byte	0x04, 0x17
        /*000a*/ 	.short	(.L_9991 - .L_9990)
.L_9990:
        /*000c*/ 	.word	0x00000000
        /*0010*/ 	.short	0x0006
        /*0012*/ 	.short	0x0028
        /*0014*/ 	.byte	0x00, 0xf0, 0x21, 0x00


	//----- nvinfo : EIATTR_KPARAM_INFO
	.align		4
.L_9991:
        /*0018*/ 	.byte	0x04, 0x17
        /*001a*/ 	.short	(.L_9993 - .L_9992)
.L_9992:
        /*001c*/ 	.word	0x00000000
        /*0020*/ 	.short	0x0005
        /*0022*/ 	.short	0x0020
        /*0024*/ 	.byte	0x00, 0xf0, 0x11, 0x00


	//----- nvinfo : EIATTR_KPARAM_INFO
	.align		4
.L_9993:
        /*0028*/ 	.byte	0x04, 0x17
        /*002a*/ 	.short	(.L_9995 - .L_9994)
.L_9994:
        /*002c*/ 	.word	0x00000000
        /*0030*/ 	.short	0x0004
        /*0032*/ 	.short	0x001c
        /*0034*/ 	.byte	0x00, 0xf0, 0x11, 0x00


	//----- nvinfo : EIATTR_KPARAM_INFO
	.align		4
.L_9995:
        /*0038*/ 	.byte	0x04, 0x17
        /*003a*/ 	.short	(.L_9997 - .L_9996)
.L_9996:
        /*003c*/ 	.word	0x00000000
        /*0040*/ 	.short	0x0003
        /*0042*/ 	.short	0x0018
        /*0044*/ 	.byte	0x00, 0xf0, 0x11, 0x00


	//----- nvinfo : EIATTR_KPARAM_INFO
	.align		4
.L_9997:
        /*0048*/ 	.byte	0x04, 0x17
        /*004a*/ 	.short	(.L_9999 - .L_9998)
.L_9998:
        /*004c*/ 	.word	0x00000000
        /*0050*/ 	.short	0x0002
        /*0052*/ 	.short	0x0010
        /*0054*/ 	.byte	0x00, 0xf0, 0x21, 0x00


	//----- nvinfo : EIATTR_KPARAM_INFO
	.align		4
.L_9999:
        /*0058*/ 	.byte	0x04, 0x17
        /*005a*/ 	.short	(.L_10001 - .L_10000)
.L_10000:
        /*005c*/ 	.word	0x00000000
        /*0060*/ 	.short	0x0001
        /*0062*/ 	.short	0x0008
        /*0064*/ 	.byte	0x00, 0xf0, 0x21, 0x00


	//----- nvinfo : EIATTR_KPARAM_INFO
	.align		4
.L_10001:
        /*0068*/ 	.byte	0x04, 0x17
        /*006a*/ 	.short	(.L_10003 - .L_10002)
.L_10002:
        /*006c*/ 	.word	0x00000000
        /*0070*/ 	.short	0x0000
        /*0072*/ 	.short	0x0000
        /*0074*/ 	.byte	0x00, 0xf0, 0x21, 0x00


	//----- nvinfo : EIATTR_SPARSE_MMA_MASK
	.align		4
.L_10003:
        /*0078*/ 	.byte	0x03, 0x50
        /*007a*/ 	.short	0x0000


	//----- nvinfo : EIATTR_MAXREG_COUNT
	.align		4
        /*007c*/ 	.byte	0x03, 0x1b
        /*007e*/ 	.short	0x00ff


	//----- nvinfo : EIATTR_MERCURY_ISA_VERSION
	.align		4
        /*0080*/ 	.byte	0x03, 0x5f
        /*0082*/ 	.short	0x0101


	//----- nvinfo : EIATTR_COOP_GROUP_MASK_REGIDS
	.align		4
        /*0084*/ 	.byte	0x04, 0x29
        /*0086*/ 	.short	(.L_10005 - .L_10004)


	//   ....[0]....
.L_10004:
        /*0088*/ 	.word	0xffffffff


	//   ....[1]....
        /*008c*/ 	.word	0xffffffff


	//   ....[2]....
        /*0090*/ 	.word	0xffffffff


	//   ....[3]....
        /*0094*/ 	.word	0xffffffff


	//   ....[4]....
        /*0098*/ 	.word	0xffffffff


	//----- nvinfo : EIATTR_COOP_GROUP_INSTR_OFFSETS
	.align		4
.L_10005:
        /*009c*/ 	.byte	0x04, 0x28
        /*009e*/ 	.short	(.L_10007 - .L_10006)


	//   ....[0]....
.L_10006:
        /*00a0*/ 	.word	0x000011b0


	//   ....[1]....
        /*00a4*/ 	.word	0x000011d0


	//   ....[2]....
        /*00a8*/ 	.word	0x000011f0


	//   ....[3]....
        /*00ac*/ 	.word	0x00001210


	//   ....[4]....
        /*00b0*/ 	.word	0x00001260


	//----- nvinfo : EIATTR_EXIT_INSTR_OFFSETS
	.align		4
.L_10007:
        /*00b4*/ 	.byte	0x04, 0x1c
        /*00b6*/ 	.short	(.L_10009 - .L_10008)


	//   ....[0]....
.L_10008:
        /*00b8*/ 	.word	0x00001270


	//   ....[1]....
        /*00bc*/ 	.word	0x00001fc0


	//   ....[2]....
        /*00c0*/ 	.word	0x00002010


	//----- nvinfo : EIATTR_CBANK_PARAM_SIZE
	.align		4
.L_10009:
        /*00c4*/ 	.byte	0x03, 0x19
        /*00c6*/ 	.short	0x0030


	//----- nvinfo : EIATTR_PARAM_CBANK
	.align		4
        /*00c8*/ 	.byte	0x04, 0x0a
        /*00ca*/ 	.short	(.L_10011 - .L_10010)
	.align		4
.L_10010:
        /*00cc*/ 	.word	index@(.nv.constant0._ZN43_GLOBAL__N__9ae7fba5_10_SoftMax_cu_9f978f6321softmax_warp_backwardIN3c108BFloat16ES2_fLi10ELb1ELb0EEEvPT0_PKT_S7_iiiPKb)
        /*00d0*/ 	.short	0x0210
        /*00d2*/ 	.short	0x0030


	//----- nvinfo : EIATTR_SW_WAR
	.align		4
.L_10011:
        /*00d4*/ 	.byte	0x04, 0x36
        /*00d6*/ 	.short	(.L_10013 - .L_10012)
.L_10012:
        /*00d8*/ 	.word	0x00000008
.L_10013:


//--------------------- .nv.info._ZN43_GLOBAL__N__9ae7fba5_10_SoftMax_cu_9f978f6321softmax_warp_backwardIN3c108BFloat16ES2_fLi9ELb1ELb0EEEvPT0_PKT_S7_iiiPKb --------------------------
	.section	.nv.info._ZN43_GLOBAL__N__9ae7fba5_10_SoftMax_cu_9f978f6321softmax_warp_backwardIN3c108BFloat16ES2_fLi9ELb1ELb0EEEvPT0_PKT_S7_iiiPKb,"",@"SHT_CUDA_INFO"
	.sectionflags	@""
	.align	4


	//----- nvinfo : EIATTR_CUDA_API_VERSION
	.align		4
        /*0000*/ 	.byte	0x04, 0x37
        /*0002*/ 	.short	(.L_10015 - .L_10014)
.L_10014:
        /*0004*/ 	.word	0x00000082


	//----- nvinfo : EIATTR_KPARAM_INFO
	.align		4
.L_10015:
        /*0008*/ 	.byte	0x04, 0x17
        /*000a*/ 	.short	(.L_10017 - .L_10016)
.L_10016:
        /*000c*/ 	.word	0x00000000
        /*0010*/ 	.short	0x0006
        /*0012*/ 	.short	0x0028
        /*0014*/ 	.byte	0x00, 0xf0, 0x21, 0x00


	//----- nvinfo : EIATTR_KPARAM_INFO
	.align		4
.L_10017:
        /*0018*/ 	.byte	0x04, 0x17
        /*001a*/ 	.short	(.L_10019 - .L_10018)
.L_10018:
        /*001c*/ 	.word	0x00000000
        /*0020*/ 	.short	0x0005
        /*0022*/ 	.short	0x0020
        /*0024*/ 	.byte	0x00, 0xf0, 0x11, 0x00


	//----- nvinfo : EIATTR_KPARAM_INFO
	.align		4
.L_10019:
        /*0028*/ 	.byte	0x04, 0x17
        /*002a*/ 	.short	(.L_10021 - .L_10020)
.L_10020:
        /*002c*/ 	.word	0x00000000
        /*0030*/ 	.short	0x0004
        /*0032*/ 	.short	0x001c
        /*0034*/ 	.byte	0x00, 0xf0, 0x11, 0x00


	//----- nvinfo : EIATTR_KPARAM_INFO
	.align		4
.L_10021:
        /*0038*/ 	.byte	0x04, 0x17
        /*003a*/ 	.short	(.L_10023 - .L_10022)
.L_10022:
        /*003c*/ 	.word	0x00000000
        /*0040*/ 	.short	0x0003
        /*0042*/ 	.short	0x0018
        /*0044*/ 	.byte	0x00, 0xf0, 0x11, 0x00


	//----- nvinfo : EIATTR_KPARAM_INFO
	.align		4
.L_10023:
        /*0048*/ 	.byte	0x04, 0x17
        /*004a*/ 	.short	(.L_10025 - .L_10024)
.L_10024:
        /*004c*/ 	.word	0x00000000
        /*0050*/ 	.short	0x0002
        /*0052*/ 	.short	0x0010
        /*0054*/ 	.byte	0x00, 0xf0, 0x21, 0x00


	//----- nvinfo : EIATTR_KPARAM_INFO
	.align		4
.L_10025:
        /*0058*/ 	.byte	0x04, 0x17
        /*005a*/ 	.short	(.L_10027 - .L_10026)
.L_10026:
        /*005c*/ 	.word	0x00000000
        /*0060*/ 	.short	0x0001
        /*0062*/ 	.short	0x0008
        /*0064*/ 	.byte	0x00, 0xf0, 0x21, 0x00


	//----- nvinfo : EIATTR_KPARAM_INFO
	.align		4
.L_10027:
        /*0068*/ 	.byte	0x04, 0x17
        /*006a*/ 	.short	(.L_10029 - .L_10028)
.L_10028:
        /*006c*/ 	.word	0x00000000
        /*0070*/ 	.short	0x0000
        /*0072*/ 	.short	0x0000
        /*0074*/ 	.byte	0x00, 0xf0, 0x21, 0x00


	//----- nvinfo : EIATTR_SPARSE_MMA_MASK
	.align		4
.L_10029:
        /*0078*/ 	.byte	0x03, 0x50
        /*007a*/ 	.short	0x0000


	//----- nvinfo : EIATTR_MAXREG_COUNT
	.align		4
        /*007c*/ 	.byte	0x03, 0x1b
        /*007e*/ 	.short	0x00ff


	//----- nvinfo : EIATTR_MERCURY_ISA_VERSION
	.align		4
        /*0080*/ 	.byte	0x03, 0x5f
        /*0082*/ 	.short	0x0101


	//----- nvinfo : EIATTR_COOP_GROUP_MASK_REGIDS
	.align		4
        /*0084*/ 	.byte	0x04, 0x29
        /*0086*/ 	.short	(.L_10031 - .L_10030)


	//   ....[0]....
.L_10030:
        /*0088*/ 	.word	0xffffffff


	//   ....[1]....
        /*008c*/ 	.word	0xffffffff


	//   ....[2]....
        /*0090*/ 	.word	0xffffffff


	//   ....[3]....
        /*0094*/ 	.word	0xffffffff


	//   ....[4]....
        /*0098*/ 	.word	0xffffffff


	//----- nvinfo : EIATTR_COOP_GROUP_INSTR_OFFSETS
	.align		4
.L_10031:
        /*009c*/ 	.byte	0x04, 0x28
        /*009e*/ 	.short	(.L_10033 - .L_10032)


	//   ....[0]....
.L_10032:
        /*00a0*/ 	.word	0x00000960


	//   ....[1]....
        /*00a4*/ 	.word	0x00000980


	//   ....[2]....
        /*00a8*/ 	.word	0x000009a0


	//   ....[3]....
        /*00ac*/ 	.word	0x000009e0


	//   ....[4]....
        /*00b0*/ 	.word	0x00000a10


	//----- nvinfo : EIATTR_EXIT_INSTR_OFFSETS
	.align		4
.L_10033:
        /*00b4*/ 	.byte	0x04, 0x1c
        /*00b6*/ 	.short	(.L_10035 - .L_10034)


	//   ....[0]....
.L_10034:
        /*00b8*/ 	.word	0x00000a20


	//   ....[1]....
        /*00bc*/ 	.word	0x000010f0


	//   ....[2]....
        /*00c0*/ 	.word	0x00001140


	//----- nvinfo : EIATTR_CBANK_PARAM_SIZE
	.align		4
.L_10035:
        /*00c4*/ 	.byte	0x03, 0x19
        /*00c6*/ 	.short	0x0030


	//----- nvinfo : EIATTR_PARAM_CBANK
	.align		4
        /*00c8*/ 	.byte	0x04, 0x0a
        /*00ca*/ 	.short	(.L_10037 - .L_10036)
	.align		4
.L_10036:
        /*00cc*/ 	.word	index@(.nv.constant0._ZN43_GLOBAL__N__9ae7fba5_10_SoftMax_cu_9f978f6321softmax_warp_backwardIN3c108BFloat16ES2_fLi9ELb1ELb0EEEvPT0_PKT_S7_iiiPKb)
        /*00d0*/ 	.short	0x0210
        /*00d2*/ 	.short	0x0030


	//----- nvinfo : EIATTR_SW_WAR
	.align		4
.L_10037:
        /*00d4*/ 	.byte	0x04, 0x36
        /*00d6*/ 	.short	(.L_10039 - .L_10038)
.L_10038:
        /*00d8*/ 	.word	0x00000008
.L_10039:


//--------------------- .nv.info._ZN43_GLOBAL__N__9ae7fba5_10_SoftMax_cu_9f978f6321softmax_warp_backwardIN3c108BFloat16ES2_fLi8ELb1ELb0EEEvPT0_PKT_S7_iiiPKb --------------------------
	.section	.nv.info._ZN43_GLOBAL__N__9ae7fba5_10_SoftMax_cu_9f978f6321softmax_warp_backwardIN3c108BFloat16ES2_fLi8ELb1ELb0EEEvPT0_PKT_S7_iiiPKb,"",@"SHT_CUDA_INFO"
	.sectionflags	@""
	.align	4


	//----- nvinfo : EIATTR_CUDA_API_VERSION
	.align		4
        /*0000*/ 	.byte	0x04, 0x37
        /*0002*/ 	.short	(.L_10041 - .L_10040)
.L_10040:
        /*0004*/ 	.word	0x00000082


	//----- nvinfo : EIATTR_KPARAM_INFO
	.align		4
.L_10041:
        /*0008*/ 	.byte	0x04, 0x17
        /*000a*/ 	.short	(.L_10043 - .L_10042)
.L_10042:
        /*000c*/ 	.word	0x00000000
        /*0010*/ 	.short	0x0006
        /*0012*/ 	.short	0x0028
        /*0014*/ 	.byte	0x00, 0xf0, 0x21, 0x00


	//----- nvinfo : EIATTR_KPARAM_INFO
	.align		4
.L_10043:
        /*0018*/ 	.byte	0x04, 0x17
        /*001a*/ 	.short	(.L_10045 - .L_10044)
.L_10044:
        /*001c*/ 	.word	0x00000000
        /*0020*/ 	.short	0x0005
        /*0022*/ 	.short	0x0020
        /*0024*/ 	.byte	0x00, 0xf0, 0x11, 0x00


	//----- nvinfo : EIATTR_KPARAM_INFO
	.align		4
.L_10045:
        /*0028*/ 	.byte	0x04, 0x17
        /*002a*/ 	.short	(.L_10047 - .L_10046)
.L_10046:
        /*002c*/ 	.word	0x00000000
        /*0030*/ 	.short	0x0004
        /*0032*/ 	.short	0x001c
        /*0034*/ 	.byte	0x00, 0xf0, 0x11, 0x00


	//----- nvinfo : EIATTR_KPARAM_INFO
	.align		4
.L_10047:
        /*0038*/ 	.byte	0x04, 0x17
        /*003a*/ 	.short	(.L_10049 - .L_10048)
.L_10048:
        /*003c*/ 	.word	0x00000000
        /*0040*/ 	.short	0x0003
        /*0042*/ 	.short	0x0018
        /*0044*/ 	.byte	0x00, 0xf0, 0x11, 0x00


	//----- nvinfo : EIATTR_KPARAM_INFO
	.align		4
.L_10049:
        /*0048*/ 	.byte	0x04, 0x17
        /*004a*/ 	.short	(.L_10051 - .L_10050)
.L_10050:
        /*004c*/ 	.word	0x00000000
        /*0050*/ 	.short	0x0002
        /*0052*/ 	.short	0x0010
        /*0054*/ 	.byte	0x00, 0xf0, 0x21, 0x00


	//----- nvinfo : EIATTR_KPARAM_INFO
	.align		4
.L_10051:
        /*0058*/ 	.byte	0x04, 0x17
        /*005a*/ 	.short	(.L_10053 - .L_10052)
.L_10052:
        /*005c*/ 	.word	0x00000000
        /*0060*/ 	.short	0x0001
        /*0062*/ 	.short	0x0008
        /*0064*/ 	.byte	0x00, 0xf0, 0x21, 0x00


	//----- nvinfo : EIATTR_KPARAM_INFO
	.align		4
.L_10053:
        /*0068*/ 	.byte	0x04, 0x17
        /*006a*/ 	.short	(.L_10055 - .L_10054)
.L_10054:
        /*006c*/ 	.word	0x00000000
        /*0070*/ 	.short	0x0000
        /*0072*/ 	.short	0x0000
        /*0074*/ 	.byte	0x00, 0xf0, 0x21, 0x00


	//----- nvinfo : EIATTR_SPARSE_MMA_MASK
	.align		4
.L_10055:
        /*0078*/ 	.byte	0x03, 0x50
        /*007a*/ 	.short	0x0000


	//----- nvinfo : EIATTR_MAXREG_COUNT
	.align		4
        /*007c*/ 	.byte	0x03, 0x1b
        /*007e*/ 	.short	0x00ff


	//----- nvinfo : EIATTR_MERCURY_ISA_VERSION
	.align		4
        /*0080*/ 	.byte	0x03, 0x5f
        /*0082*/ 	.short	0x0101


	//----- nvinfo : EIATTR_COOP_GROUP_MASK_REGIDS
	.align		4
        /*0084*/ 	.byte	0x04, 0x29
        /*0086*/ 	.short	(.L_10057 - .L_10056)


	//   ....[0]....
.L_10056:
        /*0088*/ 	.word	0xffffffff


	//   ....[1]....
        /*008c*/ 	.word	0xffffffff


	//   ....[2]....
        /*0090*/ 	.word	0xffffffff


	//   ....[3]....
        /*0094*/ 	.word	0xffffffff


	//   ....[4]....
        /*0098*/ 	.word	0xffffffff


	//----- nvinfo : EIATTR_COOP_GROUP_INSTR_OFFSETS
	.align		4
.L_10057:
        /*009c*/ 	.byte	0x04, 0x28
        /*009e*/ 	.short	(.L_10059 - .L_10058)


	//   ....[0]....
.L_10058:
        /*00a0*/ 	.word	0x000005f0


	//   ....[1]....
        /*00a4*/ 	.word	0x00000610


	//   ....[2]....
        /*00a8*/ 	.word	0x00000630


	//   ....[3]....
        /*00ac*/ 	.word	0x00000650


	//   ....[4]....
        /*00b0*/ 	.word	0x00000670


	//----- nvinfo : EIATTR_EXIT_INSTR_OFFSETS
	.align		4
.L_10059:
        /*00b4*/ 	.byte	0x04, 0x1c
        /*00b6*/ 	.short	(.L_10061 - .L_10060)


	//   ....[0]....
.L_10060:
        /*00b8*/ 	.word	0x00000680


	//   ....[1]....
        /*00bc*/ 	.word	0x000009a0


	//   ....[2]....
        /*00c0*/ 	.word	0x000009f0


	//----- nvinfo : EIATTR_CBANK_PARAM_SIZE
	.align		4
.L_10061:
        /*00c4*/ 	.byte	0x03, 0x19
        /*00c6*/ 	.short	0x0030


	//----- nvinfo : EIATTR_PARAM_CBANK
	.align		4
        /*00c8*/ 	.byte	0x04, 0x0a
        /*00ca*/ 	.short	(.L_10063 - .L_10062)
	.align		4
.L_10062:
        /*00cc*/ 	.word	index@(.nv.constant0._ZN43_GLOBAL__N__9ae7fba5_10_SoftMax_cu_9f978f6321softmax_warp_backwardIN3c108BFloat16ES2_fLi8ELb1ELb0EEEvPT0_PKT_S7_iiiPKb)
        /*00d0*/ 	.short	0x0210
        /*00d2*/ 	.short	0x0030


	//----- nvinfo : EIATTR_SW_WAR
	.align		4
.L_10063:
        /*00d4*/ 	.byte	0x04, 0x36
        /*00d6*/ 	.short	(.L_10065 - .L_10064)
.L_10064:
        /*00d8*/ 	.word	0x00000008
.L_10065:


//--------------------- .nv.info._ZN43_GLOBAL__N__9ae7fba5_10_SoftMax_cu_9f978f6321softmax_warp_backwardIN3c108BFloat16ES2_fLi7ELb1ELb0EEEvPT0_PKT_S7_iiiPKb --------------------------
	.section	.nv.info._ZN43_GLOBAL__N__9ae7fba5_10_SoftMax_cu_9f978f6321softmax_warp_backwardIN3c108BFloat16ES2_fLi7ELb1ELb0EEEvPT0_PKT_S7_iiiPKb,"",@"SHT_CUDA_INFO"
	.sectionflags	@""
	.align	4


	//----- nvinfo : EIATTR_CUDA_API_VERSION
	.align		4
        /*0000*/ 	.byte	0x04, 0x37
        /*0002*/ 	.short	(.L_10067 - .L_10066)
.L_10066:
        /*0004*/ 	.word	0x00000082


	//----- nvinfo : EIATTR_KPARAM_INFO
	.align		4
.L_10067:
        /*0008*/ 	.byte	0x04, 0x17
        /*000a*/ 	.short	(.L_10069 - .L_10068)
.L_10068:
        /*000c*/ 	.word	0x00000000
        /*0010*/ 	.short	0x0006
        /*0012*/ 	.short	0x0028
        /*0014*/ 	.byte	0x00, 0xf0, 0x21, 0x00


	//----- nvinfo : EIATTR_KPARAM_INFO
	.align		4
.L_10069:
        /*0018*/ 	.byte	0x04, 0x17
        /*001a*/ 	.short	(.L_10071 - .L_10070)
.L_10070:
        /*001c*/ 	.word	0x00000000
        /*0020*/ 	.short	0x0005
        /*0022*/ 	.short	0x0020
        /*0024*/ 	.byte	0x00, 0xf0, 0x11, 0x00


	//----- nvinfo : EIATTR_KPARAM_INFO
	.align		4
.L_10071:
        /*0028*/ 	.byte	0x04, 0x17
        /*002a*/ 	.short	(.L_10073 - .L_10072)
.L_10072:
        /*002c*/ 	.word	0x00000000
        /*0030*/ 	.short	0x0004
        /*0032*/ 	.short	0x001c
        /*0034*/ 	.byte	0x00, 0xf0, 0x11, 0x00


	//----- nvinfo : EIATTR_KPARAM_INFO
	.align		4
.L_10073:
        /*0038*/ 	.byte	0x04, 0x17
        /*003a*/ 	.short	(.L_10075 - .L_10074)
.L_10074:
        /*003c*/ 	.word	0x00000000
        /*0040*/ 	.short	0x0003
        /*0042*/ 	.short	0x0018
        /*0044*/ 	.byte	0x00, 0xf0, 0x11, 0x00


	//----- nvinfo : EIATTR_KPARAM_INFO
	.align		4
.L_10075:
        /*0048*/ 	.byte	0x04, 0x17
        /*004a*/ 	.short	(.L_10077 - .L_10076)
.L_10076:
        /*004c*/ 	.word	0x00000000
        /*0050*/ 	.short	0x0002
        /*0052*/ 	.short	0x0010
        /*0054*/ 	.byte	0x00, 0xf0, 0x21, 0x00


	//----- nvinfo : EIATTR_KPARAM_INFO
	.align		4
.L_10077:
        /*0058*/ 	.byte	0x04, 0x17
        /*005a*/ 	.short	(.L_10079 - .L_10078)
.L_10078:
        /*005c*/ 	.word	0x00000000
        /*0060*/ 	.short	0x0001
        /*0062*/ 	.short	0x0008
        /*0064*/ 	.byte	0x00, 0xf0, 0x21, 0x00


	//----- nvinfo : EIATTR_KPARAM_INFO
	.align		4
.L_10079:
        /*0068*/ 	.byte	0x04, 0x17
        /*006a*/ 	.short	(.L_10081 - .L_10080)
.L_10080:
        /*006c*/ 	.word	0x00000000
        /*0070*/ 	.short	0x0000
        /*0072*/ 	.short	0x0000
        /*0074*/ 	.byte	0x00, 0xf0, 0x21, 0x00


	//----- nvinfo : EIATTR_SPARSE_MMA_MASK
	.align		4
.L_10081:
        /*0078*/ 	.byte	0x03, 0x50
        /*007a*/ 	.short	0x0000


	//----- nvinfo : EIATTR_MAXREG_COUNT
	.align		4
        /*007c*/ 	.byte	0x03, 0x1b
        /*007e*/ 	.short	0x00ff


	//----- nvinfo : EIATTR_MERCURY_ISA_VERSION
	.align		4
        /*0080*/ 	.byte	0x03, 0x5f
        /*0082*/ 	.short	0x0101


	//----- nvinfo : EIATTR_COOP_GROUP_MASK_REGIDS
	.align		4
        /*0084*/ 	.byte	0x04, 0x29
        /*0086*/ 	.short	(.L_10083 - .L_10082)


	//   ....[0]....
.L_10082:
        /*0088*/ 	.word	0xffffffff


	//   ....[1]....
        /*008c*/ 	.word	0xffffffff


	//   ....[2]....
        /*0090*/ 	.word	0xffffffff


	//   ....[3]....
        /*0094*/ 	.word	0xffffffff


	//   ....[4]....
        /*0098*/ 	.word	0xffffffff


	//   ....[5]....
        /*009c*/ 	.word	0xffffffff


	//   ....[6]....
        /*00a0*/ 	.word	0xffffffff


	//   ....[7]....
        /*00a4*/ 	.word	0xffffffff


	//   ....[8]....
        /*00a8*/ 	.word	0xffffffff


	//   ....[9]....
        /*00ac*/ 	.word	0xffffffff


	//----- nvinfo : EIATTR_COOP_GROUP_INSTR_OFFSETS
	.align		4
.L_10083:
        /*00b0*/ 	.byte	0x04, 0x28
        /*00b2*/ 	.short	(.L_10085 - .L_10084)


	//   ....[0]....
.L_10084:
        /*00b4*/ 	.word	0x00000620


	//   ....[1]....
        /*00b8*/ 	.word	0x000006d0


	//   ....[2]....
        /*00bc*/ 	.word	0x000006f0


	//   ....[3]....
        /*00c0*/ 	.word	0x00000720


	//   ....[4]....
        /*00c4*/ 	.word	0x00000740


	//   ....[5]....
        /*00c8*/ 	.word	0x00000750


	//   ....[6]....
        /*00cc*/ 	.word	0x00000780


	//   ....[7]....
        /*00d0*/ 	.word	0x000007a0


	//   ....[8]....
        /*00d4*/ 	.word	0x000007b0


	//   ....[9]....
        /*00d8*/ 	.word	0x000007d0


	//----- nvinfo : EIATTR_EXIT_INSTR_OFFSETS
	.align		4
.L_10085:
        /*00dc*/ 	.byte	0x04, 0x1c
        /*00de*/ 	.short	(.L_10087 - .L_10086)


	//   ....[0]....
.L_10086:
        /*00e0*/ 	.word	0x00000800


	//   ....[1]....
        /*00e4*/ 	.word	0x000009c0


	//   ....[2]....
        /*00e8*/ 	.word	0x00000ab0


	//   ....[3]....
        /*00ec*/ 	.word	0x00000b00


	//----- nvinfo : EIATTR_CBANK_PARAM_SIZE
	.align		4
.L_10087:
        /*00f0*/ 	.byte	0x03, 0x19
        /*00f2*/ 	.short	0x0030


	//----- nvinfo : EIATTR_PARAM_CBANK
	.align		4
        /*00f4*/ 	.byte	0x04, 0x0a
        /*00f6*/ 	.short	(.L_10089 - .L_10088)
	.align		4
.L_10088:
        /*00f8*/ 	.word	index@(.nv.constant0._ZN43_GLOBAL__N__9ae7fba5_10_SoftMax_cu_9f978f6321softmax_warp_backwardIN3c108BFloat16ES2_fLi7ELb1ELb0EEEvPT0_PKT_S7_iiiPKb)
        /*00fc*/ 	.short	0x0210
        /*00fe*/ 	.short	0x0030


	//----- nvinfo : EIATTR_SW_WAR
	.align		4
.L_10089:
        /*0100*/ 	.byte	0x04, 0x36
        /*0102*/ 	.short	(.L_10091 - .L_10090)
.L_10090:
        /*0104*/ 	.word	0x00000008
.L_10091:


//--------------------- .nv.info._ZN43_GLOBAL__N__9ae7fba5_10_SoftMax_cu_9f978f6321softmax_warp_backwardIN3c108BFloat16ES2_fLi6ELb1ELb0EEEvPT0_PKT_S7_iiiPKb --------------------------
	.section	.nv.info._ZN43_GLOBAL__N__9ae7fba5_10_SoftMax_cu_9f978f6321softmax_warp_backwardIN3c108BFloat16ES2_fLi6ELb1ELb0EEEvPT0_PKT_S7_iiiPKb,"",@"SHT_CUDA_INFO"
	.sectionflags	@""
	.align	4


	//----- nvinfo : EIATTR_CUDA_API_VERSION
	.align		4
        /*0000*/ 	.byte	0x04, 0x37
        /*0002*/ 	.short	(.L_10093 - .L_10092)
.L_10092:
        /*0004*/ 	.word	0x00000082


	//----- nvinfo : EIATTR_KPARAM_INFO
	.align		4
.L_10093:
        /*0008*/ 	.byte	0x04, 0x17
        /*000a*/ 	.short	(.L_10095 - .L_10094)
.L_10094:
        /*000c*/ 	.word	0x00000000
        /*0010*/ 	.short	0x0006
        /*0012*/ 	.short	0x0028
        /*0014*/ 	.byte	0x00, 0xf0, 0x21, 0x00


	//----- nvinfo : EIATTR_KPARAM_INFO
	.align		4
.L_10095:
        /*0018*/ 	.byte	0x04, 0x17
        /*001a*/ 	.short	(.L_10097 - .L_10096)
.L_10096:
        /*001c*/ 	.word	0x00000000
        /*0020*/ 	.short	0x0005
        /*0022*/ 	.short	0x0020
        /*0024*/ 	.byte	0x00, 0xf0, 0x11, 0x00


	//----- nvinfo : EIATTR_KPARAM_INFO
	.align		4
.L_10097:
        /*0028*/ 	.byte	0x04, 0x17
        /*002a*/ 	.short	(.L_10099 - .L_10098)
.L_10098:
        /*002c*/ 	.word	0x00000000
        /*0030*/ 	.short	0x0004
        /*0032*/ 	.short	0x001c
        /*0034*/ 	.byte	0x00, 0xf0, 0x11, 0x00


	//----- nvinfo : EIATTR_KPARAM_INFO
	.align		4
.L_10099:
        /*0038*/ 	.byte	0x04, 0x17
        /*003a*/ 	.short	(.L_10101 - .L_10100)
.L_10100:
        /*003c*/ 	.word	0x00000000
        /*0040*/ 	.short	0x0003
        /*0042*/ 	.short	0x0018
        /*0044*/ 	.byte	0x00, 0xf0, 0x11, 0x00


	//----- nvinfo : EIATTR_KPARAM_INFO
	.align		4
.L_10101:
        /*0048*/ 	.byte	0x04, 0x17
        /*004a*/ 	.short	(.L_10103 - .L_10102)
.L_10102:
        /*004c*/ 	.word	0x00000000
        /*0050*/ 	.short	0x0002
        /*0052*/ 	.short	0x0010
        /*0054*/ 	.byte	0x00, 0xf0, 0x21, 0x00


	//----- nvinfo : EIATTR_KPARAM_INFO
	.align		4
.L_10103:
        /*0058*/ 	.byte	0x04, 0x17
        /*005a*/ 	.short	(.L_10105 - .L_10104)
.L_10104:
        /*005c*/ 	.word	0x00000000
        /*0060*/ 	.short	0x0001
        /*0062*/ 	.short	0x0008
        /*0064*/ 	.byte	0x00, 0xf0, 0x21, 0x00


	//----- nvinfo : EIATTR_KPARAM_INFO
	.align		4
.L_10105:
        /*0068*/ 	.byte	0x04, 0x17
        /*006a*/ 	.short	(.L_10107 - .L_10106)
.L_10106:
        /*006c*/ 	.word	0x00000000
        /*0070*/ 	.short	0x0000
        /*0072*/ 	.short	0x0000
        /*0074*/ 	.byte	0x00, 0xf0, 0x21, 0x00


	//----- nvinfo : EIATTR_SPARSE_MMA_MASK
	.align		4
.L_10107:
        /*0078*/ 	.byte	0x03, 0x50
        /*007a*/ 	.short	0x0000


	//----- nvinfo : EIATTR_MAXREG_COUNT
	.align		4
        /*007c*/ 	.byte	0x03, 0x1b
        /*007e*/ 	.short	0x00ff


	//----- nvinfo : EIATTR_MERCURY_ISA_VERSION
	.align		4
        /*0080*/ 	.byte	0x03, 0x5f
        /*0082*/ 	.short	0x0101


	//----- nvinfo : EIATTR_COOP_GROUP_MASK_REGIDS
	.align		4
        /*0084*/ 	.byte	0x04, 0x29
        /*0086*/ 	.short	(.L_10109 - .L_10108)


	//   ....[0]....
.L_10108:
        /*0088*/ 	.word	0xffffffff


	//   ....[1]....
        /*008c*/ 	.word	0xffffffff


	//   ....[2]....
        /*0090*/ 	.word	0xffffffff


	//   ....[3]....
        /*0094*/ 	.word	0xffffffff


	//   ....[4]....
        /*0098*/ 	.word	0xffffffff


	//   ....[5]....
        /*009c*/ 	.word	0xffffffff


	//   ....[6]....
        /*00a0*/ 	.word	0xffffffff


	//   ....[7]....
        /*00a4*/ 	.word	0xffffffff


	//   ....[8]....
        /*00a8*/ 	.word	0xffffffff


	//   ....[9]....
        /*00ac*/ 	.word	0xffffffff


	//----- nvinfo : EIATTR_COOP_GROUP_INSTR_OFFSETS
	.align		4
.L_10109:
        /*00b0*/ 	.byte	0x04, 0x28
        /*00b2*/ 	.short	(.L_10111 - .L_10110)


	//   ....[0]....
.L_10110:
        /*00b4*/ 	.word	0x000003b0


	//   ....[1]....
        /*00b8*/ 	.word	0x000003c0


	//   ....[2]....
        /*00bc*/ 	.word	0x000003f0


	//   ....[3]....
        /*00c0*/ 	.word	0x00000400


	//   ....[4]....
        /*00c4*/ 	.word	0x00000430


	//   ....[5]....
        /*00c8*/ 	.word	0x00000440


	//   ....[6]....
        /*00cc*/ 	.word	0x00000470


	//   ....[7]....
        /*00d0*/ 	.word	0x00000480


	//   ....[8]....
        /*00d4*/ 	.word	0x000004b0


	//   ....[9]....
        /*00d8*/ 	.word	0x000004c0


	//----- nvinfo : EIATTR_EXIT_INSTR_OFFSETS
	.align		4
.L_10111:
        /*00dc*/ 	.byte	0x04, 0x1c
        /*00de*/ 	.short	(.L_10113 - .L_10112)


	//   ....[0]....
.L_10112:
        /*00e0*/ 	.word	0x000004d0


	//   ....[1]....
        /*00e4*/ 	.word	0x00000660


	//   ....[2]....
        /*00e8*/ 	.word	0x00000710


	//   ....[3]....
        /*00ec*/ 	.word	0x00000760


	//----- nvinfo : EIATTR_CBANK_PARAM_SIZE
	.align		4
.L_10113:
        /*00f0*/ 	.byte	0x03, 0x19
        /*00f2*/ 	.short	0x0030


	//----- nvinfo : EIATTR_PARAM_CBANK
	.align		4
        /*00f4*/ 	.byte	0x04, 0x0a
        /*00f6*/ 	.short	(.L_10115 - .L_10114)
	.align		4
.L_10114:
        /*00f8*/ 	.word	index@(.nv.constant0._ZN43_GLOBAL__N__9ae7fba5_10_SoftMax_cu_9f978f6321softmax_warp_backwardIN3c108BFloat16ES2_fLi6ELb1ELb0EEEvPT0_PKT_S7_iiiPKb)
        /*00fc*/ 	.short	0x0210
        /*00fe*/ 	.short	0x0030


	//----- nvinfo : EIATTR_SW_WAR
	.align		4
.L_10115:
        /*0100*/ 	.byte	0x04, 0x36
        /*0102*/ 	.short	(.L_10117 - .L_10116)
.L_10116:
        /*0104*/ 	.word	0x00000008
.L_10117:


//--------------------- .nv.info._ZN43_GLOBAL__N__9ae7fba5_10_SoftMax_cu_9f978f6321softmax_warp_backwardIN3c108BFloat16ES2_fLi5ELb1ELb0EEEvPT0_PKT_S7_iiiPKb --------------------------
	.section	.nv.info._ZN43_GLOBAL__N__9ae7fba5_10_SoftMax_cu_9f978f6321softmax_warp_backwardIN3c108BFloat16ES2_fLi5ELb1ELb0EEEvPT0_PKT_S7_iiiPKb,"",@"SHT_CUDA_INFO"
	.sectionflags	@""
	.align	4


	//----- nvinfo : EIATTR_CUDA_API_VERSION
	.align		4
        /*0000*/ 	.byte	0x04, 0x37
        /*0002*/ 	.short	(.L_10119 - .L_10118)
.L_10118:
        /*0004*/ 	.word	0x00000082


	//----- nvinfo : EIATTR_KPARAM_INFO
	.align		4
.L_10119:
        /*0008*/ 	.byte	0x04, 0x17
        /*000a*/ 	.short	(.L_10121 - .L_10120)
.L_10120:
        /*000c*/ 	.word	0x00000000
        /*0010*/ 	.short	0x0006
        /*0012*/ 	.short	0x0028
        /*0014*/ 	.byte	0x00, 0xf0, 0x21, 0x00


	//----- nvinfo : EIATTR_KPARAM_INFO
	.align		4
.L_10121:
        /*0018*/ 	.byte	0x04, 0x17
        /*001a*/ 	.short	(.L_10123 - .L_10122)
.L_10122:
        /*001c*/ 	.word	0x00000000
        /*0020*/ 	.short	0x0005
        /*0022*/ 	.short	0x0020
        /*0024*/ 	.byte	0x00, 0xf0, 0x11, 0x00


	//----- nvinfo : EIATTR_KPARAM_INFO
	.align		4
.L_10123:
        /*0028*/ 	.byte	0x04, 0x17
        /*002a*/ 	.short	(.L_10125 - .L_10124)
.L_10124:
        /*002c*/ 	.word	0x00000000
        /*0030*/ 	.short	0x0004
        /*0032*/ 	.short	0x001c
        /*0034*/ 	.byte	0x00, 0xf0, 0x11, 0x00


	//----- nvinfo : EIATTR_KPARAM_INFO
	.align		4
.L_10125:
        /*0038*/ 	.byte	0x04, 0x17
        /*003a*/ 	.short	(.L_10127 - .L_10126)
.L_10126:
        /*003c*/ 	.word	0x00000000
        /*0040*/ 	.short	0x0003
        /*0042*/ 	.short	0x0018
        /*0044*/ 	.byte	0x00, 0xf0, 0x11, 0x00


	//----- nvinfo : EIATTR_KPARAM_INFO
	.align		4
.L_10127:
        /*0048*/ 	.byte	0x04, 0x17
        /*004a*/ 	.short	(.L_10129 - .L_10128)
.L_10128:
        /*004c*/ 	.word	0x00000000
        /*0050*/ 	.short	0x0002
        /*0052*/ 	.short	0x0010
        /*0054*/ 	.byte	0x00, 0xf0, 0x21, 0x00


	//----- nvinfo : EIATTR_KPARAM_INFO
	.align		4
.L_10129:
        /*0058*/ 	.byte	0x04, 0x17
        /*005a*/ 	.short	(.L_10131 - .L_10130)
.L_10130:
        /*005c*/ 	.word	0x00000000
        /*0060*/ 	.short	0x0001
        /*0062*/ 	.short	0x0008
        /*0064*/ 	.byte	0x00, 0xf0, 0x21, 0x00


	//----- nvinfo : EIATTR_KPARAM_INFO
	.align		4
.L_10131:
        /*0068*/ 	.byte	0x04, 0x17
        /*006a*/ 	.short	(.L_10133 - .L_10132)
.L_10132:
        /*006c*/ 	.word	0x00000000
        /*0070*/ 	.short	0x0000
        /*0072*/ 	.short	0x0000
        /*0074*/ 	.byte	0x00, 0xf0, 0x21, 0x00


	//----- nvinfo : EIATTR_SPARSE_MMA_MASK
	.align		4
.L_10133:
        /*0078*/ 	.byte	0x03, 0x50
        /*007a*/ 	.short	0x0000


	//----- nvinfo : EIATTR_MAXREG_COUNT
	.align		4
        /*007c*/ 	.byte	0x03, 0x1b
        /*007e*/ 	.short	0x00ff


	//----- nvinfo : EIATTR_MERCURY_ISA_VERSION
	.align		4
        /*0080*/ 	.byte	0x03, 0x5f
        /*0082*/ 	.short	0x0101


	//----- nvinfo : EIATTR_COOP_GROUP_MASK_REGIDS
	.align		4
        /*0084*/ 	.byte	0x04, 0x29
        /*0086*/ 	.short	(.L_10135 - .L_10134)


	//   ....[0]....
.L_10134:
        /*0088*/ 	.word	0xffffffff


	//   ....[1]....
        /*008c*/ 	.word	0xffffffff


	//   ....[2]....
        /*0090*/ 	.word	0xffffffff


	//   ....[3]....
        /*0094*/ 	.word	0xffffffff


	//   ....[4]....
        /*0098*/ 	.word	0xffffffff


	//   ....[5]....
        /*009c*/ 	.word	0xffffffff


	//   ....[6]....
        /*00a0*/ 	.word	0xffffffff


	//   ....[7]....
        /*00a4*/ 	.word	0xffffffff


	//   ....[8]....
        /*00a8*/ 	.word	0xffffffff


	//   ....[9]....
        /*00ac*/ 	.word	0xffffffff


	//----- nvinfo : EIATTR_COOP_GROUP_INSTR_OFFSETS
	.align		4
.L_10135:
        /*00b0*/ 	.byte	0x04, 0x28
        /*00b2*/ 	.short	(.L_10137 - .L_10136)


	//   ....[0]....
.L_10136:
        /*00b4*/ 	.word	0x00000320


	//   ....[1]....
        /*00b8*/ 	.word	0x00000330


	//   ....[2]....
        /*00bc*/ 	.word	0x00000360


	//   ....[3]....
        /*00c0*/ 	.word	0x00000370


	//   ....[4]....
        /*00c4*/ 	.word	0x000003a0


	//   ....[5]....
        /*00c8*/ 	.word	0x000003b0


	//   ....[6]....
        /*00cc*/ 	.word	0x000003e0


	//   ....[7]....
        /*00d0*/ 	.word	0x000003f0


	//   ....[8]....
        /*00d4*/ 	.word	0x00000420


	//   ....[9]....
        /*00d8*/ 	.word	0x00000430


	//----- nvinfo : EIATTR_EXIT_INSTR_OFFSETS
	.align		4
.L_10137:
        /*00dc*/ 	.byte	0x04, 0x1c
        /*00de*/ 	.short	(.L_10139 - .L_10138)


	//   ....[0]....
.L_10138:
        /*00e0*/ 	.word	0x00000440


	//   ....[1]....
        /*00e4*/ 	.word	0x00000550


	//   ....[2]....
        /*00e8*/ 	.word	0x00000560


	//   ....[3]....
        /*00ec*/ 	.word	0x00000610


	//----- nvinfo : EIATTR_CBANK_PARAM_SIZE
	.align		4
.L_10139:
        /*00f0*/ 	.byte	0x03, 0x19
        /*00f2*/ 	.short	0x0030


	//----- nvinfo : EIATTR_PARAM_CBANK
	.align		4
        /*00f4*/ 	.byte	0x04, 0x0a
        /*00f6*/ 	.short	(.L_10141 - .L_10140)
	.align		4
.L_10140:
        /*00f8*/ 	.word	index@(.nv.constant0._ZN43_GLOBAL__N__9ae7fba5_10_SoftMax_cu_9f978f6321softmax_warp_backwardIN3c108BFloat16ES2_fLi5ELb1ELb0EEEvPT0_PKT_S7_iiiPKb)
        /*00fc*/ 	.short	0x0210
        /*00fe*/ 	.short	0x0030


	//----- nvinfo : EIATTR_SW_WAR
	.align		4
.L_10141:
        /*0100*/ 	.byte	0x04, 0x36
        /*0102*/ 	.short	(.L_10143 - .L_10142)
.L_10142:
        /*0104*/ 	.word	0x00000008
.L_10143:


//--------------------- .nv.info._ZN43_GLOBAL__N__9ae7fba5_10_SoftMax_cu_9f978f6321softmax_warp_backwardIN3c108BFloat16ES2_fLi4ELb1ELb0EEEvPT0_PKT_S7_iiiPKb --------------------------
	.section	.nv.info._ZN43_GLOBAL__N__9ae7fba5_10_SoftMax_cu_9f978f6321softmax_warp_backwardIN3c108BFloat16ES2_fLi4ELb1ELb0EEEvPT0_PKT_S7_iiiPKb,"",@"SHT_CUDA_INFO"
	.sectionflags	@""
	.align	4


	//----- nvinfo : EIATTR_CUDA_API_VERSION
	.align		4
        /*0000*/ 	.byte	0x04, 0x37
        /*0002*/ 	.short	(.L_10145 - .L_10144)
.L_10144:
        /*0004*/ 	.word	0x00000082


	//----- nvinfo : EIATTR_KPARAM_INFO
	.align		4
.L_10145:
        /*0008*/ 	.byte	0x04, 0x17
        /*000a*/ 	.short	(.L_10147 - .L_10146)
.L_10146:
        /*000c*/ 	.word	0x00000000
        /*0010*/ 	.short	0x0006
        /*0012*/ 	.short	0x0028
        /*0014*/ 	.byte	0x00, 0xf0, 0x21, 0x00


	//----- nvinfo : EIATTR_KPARAM_INFO
	.align		4
.L_10147:
        /*0018*/ 	.byte	0x04, 0x17
        /*001a*/ 	.short	(.L_10149 - .L_10148)
.L_10148:
        /*001c*/ 	.word	0x00000000
        /*0020*/ 	.short	0x0005
        /*0022*/ 	.short	0x0020
        /*0024*/ 	.byte	0x00, 0xf0, 0x11, 0x00


	//----- nvinfo : EIATTR_KPARAM_INFO
	.align		4
.L_10149:
        /*0028*/ 	.byte	0x04, 0x17
        /*002a*/ 	.short	(.L_10151 - .L_10150)
.L_10150:
        /*002c*/ 	.word	0x00000000
        /*0030*/ 	.short	0x0004
        /*0032*/ 	.short	0x001c
        /*0034*/ 	.byte	0x00, 0xf0, 0x11, 0x00


	//----- nvinfo : EIATTR_KPARAM_INFO
	.align		4
.L_10151:
        /*0038*/ 	.byte	0x04, 0x17
        /*003a*/ 	.short	(.L_10153 - .L_10152)
.L_10152:
        /*003c*/ 	.word	0x00000000
        /*0040*/ 	.short	0x0003
        /*0042*/ 	.short	0x0018
        /*0044*/ 	.byte	0x00, 0xf0, 0x11, 0x00


	//----- nvinfo : EIATTR_KPARAM_INFO
	.align		4
.L_10153:
        /*0048*/ 	.byte	0x04, 0x17
        /*004a*/ 	.short	(.L_10155 - .L_10154)
.L_10154:
        /*004c*/ 	.word	0x00000000
        /*0050*/ 	.short	0x0002
        /*0052*/ 	.short	0x0010
        /*0054*/ 	.byte	0x00, 0xf0, 0x21, 0x00


	//----- nvinfo : EIATTR_KPARAM_INFO
	.align		4
.L_10155:
        /*0058*/ 	.byte	0x04, 0x17
        /*005a*/ 	.short	(.L_10157 - .L_10156)
.L_10156:
        /*005c*/ 	.word	0x00000000
        /*0060*/ 	.short	0x0001
        /*0062*/ 	.short	0x0008
        /*0064*/ 	.byte	0x00, 0xf0, 0x21, 0x00


	//----- nvinfo : EIATTR_KPARAM_INFO
	.align		4
.L_10157:
        /*0068*/ 	.byte	0x04, 0x17
        /*006a*/ 	.short	(.L_10159 - .L_10158)
.L_10158:
        /*006c*/ 	.word	0x00000000
        /*0070*/ 	.short	0x0000
        /*0072*/ 	.short	0x0000
        /*0074*/ 	.byte	0x00, 0xf0, 0x21, 0x00


	//----- nvinfo : EIATTR_SPARSE_MMA_MASK
	.align		4
.L_10159:
        /*0078*/ 	.byte	0x03, 0x50
        /*007a*/ 	.short	0x0000


	//----- nvinfo : EIATTR_MAXREG_COUNT
	.align		4
        /*007c*/ 	.byte	0x03, 0x1b
        /*007e*/ 	.short	0x00ff


	//----- nvinfo : EIATTR_MERCURY_ISA_VERSION
	.align		4
        /*0080*/ 	.byte	0x03, 0x5f
        /*0082*/ 	.short	0x0101


	//----- nvinfo : EIATTR_COOP_GROUP_MASK_REGIDS
	.align		4
        /*0084*/ 	.byte	0x04, 0x29
        /*0086*/ 	.short	(.L_10161 - .L_10160)


	//   ....[0]....
.L_10160:
        /*0088*/ 	.word	0xffffffff


	//   ....[1]....
        /*008c*/ 	.word	0xffffffff


	//   ....[2]....
        /*0090*/ 	.word	0xffffffff


	//   ....[3]....
        /*0094*/ 	.word	0xffffffff


	//   ....[4]....
        /*0098*/ 	.word	0xffffffff


	//   ....[5]....
        /*009c*/ 	.word	0xffffffff


	//   ....[6]....
        /*00a0*/ 	.word	0xffffffff


	//   ....[7]....
        /*00a4*/ 	.word	0xffffffff


	//----- nvinfo : EIATTR_COOP_GROUP_INSTR_OFFSETS
	.align		4
.L_10161:
        /*00a8*/ 	.byte	0x04, 0x28
        /*00aa*/ 	.short	(.L_10163 - .L_10162)


	//   ....[0]....
.L_10162:
        /*00ac*/ 	.word	0x00000320


	//   ....[1]....
        /*00b0*/ 	.word	0x00000330


	//   ....[2]....
        /*00b4*/ 	.word	0x00000360


	//   ....[3]....
        /*00b8*/ 	.word	0x00000370


	//   ....[4]....
        /*00bc*/ 	.word	0x000003a0


	//   ....[5]....
        /*00c0*/ 	.word	0x000003b0


	//   ....[6]....
        /*00c4*/ 	.word	0x000003e0


	//   ....[7]....
        /*00c8*/ 	.word	0x000003f0


	//----- nvinfo : EIATTR_EXIT_INSTR_OFFSETS
	.align		4
.L_10163:
        /*00cc*/ 	.byte	0x04, 0x1c
        /*00ce*/ 	.short	(.L_10165 - .L_10164)


	//   ....[0]....
.L_10164:
        /*00d0*/ 	.word	0x00000400


	//   ....[1]....
        /*00d4*/ 	.word	0x00000510


	//   ....[2]....
        /*00d8*/ 	.word	0x00000520


	//   ....[3]....
        /*00dc*/ 	.word	0x000005d0


	//----- nvinfo : EIATTR_CBANK_PARAM_SIZE
	.align		4
.L_10165:
        /*00e0*/ 	.byte	0x03, 0x19
        /*00e2*/ 	.short	0x0030


	//----- nvinfo : EIATTR_PARAM_CBANK
	.align		4
        /*00e4*/ 	.byte	0x04, 0x0a
        /*00e6*/ 	.short	(.L_10167 - .L_10166)
	.align		4
.L_10166:
        /*00e8*/ 	.word	index@(.nv.constant0._ZN43_GLOBAL__N__9ae7fba5_10_SoftMax_cu_9f978f6321softmax_warp_backwardIN3c108BFloat16ES2_fLi4ELb1ELb0EEEvPT0_PKT_S7_iiiPKb)
        /*00ec*/ 	.short	0x0210
        /*00ee*/ 	.short	0x0030


	//----- nvinfo : EIATTR_SW_WAR
	.align		4
.L_10167:
        /*00f0*/ 	.byte	0x04, 0x36
        /*00f2*/ 	.short	(.L_10169 - .L_10168)
.L_10168:
        /*00f4*/ 	.word	0x00000008
.L_10169:


//--------------------- .nv.info._ZN43_GLOBAL__N__9ae7fba5_10_SoftMax_cu_9f978f6321softmax_warp_backwardIN3c108BFloat16ES2_fLi3ELb1ELb0EEEvPT0_PKT_S7_iiiPKb --------------------------
	.section	.nv.info._ZN43_GLOBAL__N__9ae7fba5_10_SoftMax_cu_9f978f6321softmax_warp_backwardIN3c108BFloat16ES2_fLi3ELb1ELb0EEEvPT0_PKT_S7_iiiPKb,"",@"SHT_CUDA_INFO"
	.sectionflags	@""
	.align	4


	//----- nvinfo : EIATTR_CUDA_API_VERSION
	.align		4
        /*0000*/ 	.byte	0x04, 0x37
        /*0002*/ 	.short	(.L_10171 - .L_10170)
.L_10170:
        /*0004*/ 	.word	0x00000082


	//----- nvinfo : EIATTR_KPARAM_INFO
	.align		4
.L_10171:
        /*0008*/ 	.byte	0x04, 0x17
        /*000a*/ 	.short	(.L_10173 - .L_10172)
.L_10172:
        /*000c*/ 	.word	0x00000000
        /*0010*/ 	.short	0x0006
        /*0012*/ 	.short	0x0028
        /*0014*/ 	.byte	0x00, 0xf0, 0x21, 0x00


	//----- nvinfo : EIATTR_KPARAM_INFO
	.align		4
.L_10173:
        /*0018*/ 	.byte	0x04, 0x17
        /*001a*/ 	.short	(.L_10175 - .L_10174)
.L_10174:
        /*001c*/ 	.word	0x00000000
        /*0020*/ 	.short	0x0005
        /*0022*/ 	.short	0x0020
        /*0024*/ 	.byte	0x00, 0xf0, 0x11, 0x00


	//----- nvinfo : EIATTR_KPARAM_INFO
	.align		4
.L_10175:
        /*0028*/ 	.byte	0x04, 0x17
        /*002a*/ 	.short	(.L_10177 - .L_10176)
.L_10176:
        /*002c*/ 	.word	0x00000000
        /*0030*/ 	.short	0x0004
        /*0032*/ 	.short	0x001c
        /*0034*/ 	.byte	0x00, 0xf0, 0x11, 0x00


	//----- nvinfo : EIATTR_KPARAM_INFO
	.align		4
.L_10177:
        /*0038*/ 	.byte	0x04, 0x17
        /*003a*/ 	.short	(.L_10179 - .L_10178)
.L_10178:
        /*003c*/ 	.word	0x00000000
        /*0040*/ 	.short	0x0003
        /*0042*/ 	.short	0x0018
        /*0044*/ 	.byte	0x00, 0xf0, 0x11, 0x00


	//----- nvinfo : EIATTR_KPARAM_INFO
	.align		4
.L_10179:
        /*0048*/ 	.byte	0x04, 0x17
        /*004a*/ 	.short	(.L_10181 - .L_10180)
.L_10180:
        /*004c*/ 	.word	0x00000000
        /*0050*/ 	.short	0x0002
        /*0052*/ 	.short	0x0010
        /*0054*/ 	.byte	0x00, 0xf0, 0x21, 0x00


	//----- nvinfo : EIATTR_KPARAM_INFO
	.align		4
.L_10181:
        /*0058*/ 	.byte	0x04, 0x17
        /*005a*/ 	.short	(.L_10183 - .L_10182)
.L_10182:
        /*005c*/ 	.word	0x00000000
        /*0060*/ 	.short	0x0001
        /*0062*/ 	.short	0x0008
        /*0064*/ 	.byte	0x00, 0xf0, 0x21, 0x00


	//----- nvinfo : EIATTR_KPARAM_INFO
	.align		4
.L_10183:
        /*0068*/ 	.byte	0x04, 0x17
        /*006a*/ 	.short	(.L_10185 - .L_10184)
.L_10184:
        /*006c*/ 	.word	0x00000000
        /*0070*/ 	.short	0x0000
        /*0072*/ 	.short	0x0000
        /*0074*/ 	.byte	0x00, 0xf0, 0x21, 0x00


	//----- nvinfo : EIATTR_SPARSE_MMA_MASK
	.align		4
.L_10185:
        /*0078*/ 	.byte	0x03, 0x50
        /*007a*/ 	.short	0x0000


	//----- nvinfo : EIATTR_MAXREG_COUNT
	.align		4
        /*007c*/ 	.byte	0x03, 0x1b
        /*007e*/ 	.short	0x00ff


	//----- nvinfo : EIATTR_MERCURY_ISA_VERSION
	.align		4
        /*0080*/ 	.byte	0x03, 0x5f
        /*0082*/ 	.short	0x0101


	//----- nvinfo : EIATTR_COOP_GROUP_MASK_REGIDS
	.align		4
        /*0084*/ 	.byte	0x04, 0x29
        /*0086*/ 	.short	(.L_10187 - .L_10186)


	//   ....[0]....
.L_10186:
        /*0088*/ 	.word	0xffffffff


	//   ....[1]....
        /*008c*/ 	.word	0xffffffff


	//   ....[2]....
        /*0090*/ 	.word	0xffffffff


	//   ....[3]....
        /*0094*/ 	.word	0xffffffff


	//   ....[4]....
        /*0098*/ 	.word	0xffffffff


	//   ....[5]....
        /*009c*/ 	.word	0xffffffff


	//----- nvinfo : EIATTR_COOP_GROUP_INSTR_OFFSETS
	.align		4
.L_10187:
        /*00a0*/ 	.byte	0x04, 0x28
        /*00a2*/ 	.short	(.L_10189 - .L_10188)


	//   ....[0]....
.L_10188:
        /*00a4*/ 	.word	0x00000320


	//   ....[1]....
        /*00a8*/ 	.word	0x00000330


	//   ....[2]....
        /*00ac*/ 	.word	0x00000360


	//   ....[3]....
        /*00b0*/ 	.word	0x00000370


	//   ....[4]....
        /*00b4*/ 	.word	0x000003a0


	//   ....[5]....
        /*00b8*/ 	.word	0x000003b0


	//----- nvinfo : EIATTR_EXIT_INSTR_OFFSETS
	.align		4
.L_10189:
        /*00bc*/ 	.byte	0x04, 0x1c
        /*00be*/ 	.short	(.L_10191 - .L_10190)


	//   ....[0]....
.L_10190:
        /*00c0*/ 	.word	0x000003c0


	//   ....[1]....
        /*00c4*/ 	.word	0x000004d0


	//   ....[2]....
        /*00c8*/ 	.word	0x000004e0


	//   ....[3]....
        /*00cc*/ 	.word	0x00000590


	//----- nvinfo : EIATTR_CBANK_PARAM_SIZE
	.align		4
.L_10191:
        /*00d0*/ 	.byte	0x03, 0x19
        /*00d2*/ 	.short	0x0030


	//----- nvinfo : EIATTR_PARAM_CBANK
	.align		4
        /*00d4*/ 	.byte	0x04, 0x0a
        /*00d6*/ 	.short	(.L_10193 - .L_10192)
	.align		4
.L_10192:
        /*00d8*/ 	.word	index@(.nv.constant0._ZN43_GLOBAL__N__9ae7fba5_10_SoftMax_cu_9f978f6321softmax_warp_backwardIN3c108BFloat16ES2_fLi3ELb1ELb0EEEvPT0_PKT_S7_iiiPKb)
        /*00dc*/ 	.short	0x0210
        /*00de*/ 	.short	0x0030


	//----- nvinfo : EIATTR_SW_WAR
	.align		4
.L_10193:
        /*00e0*/ 	.byte	0x04, 0x36
        /*00e2*/ 	.short	(.L_10195 - .L_10194)
.L_10194:
        /*00e4*/ 	.word	0x00000008
.L_10195:


//--------------------- .nv.info._ZN43_GLOBAL__N__9ae7fba5_10_SoftMax_cu_9f978f6321softmax_warp_backwardIN3c108BFloat16ES2_fLi2ELb1ELb0EEEvPT0_PKT_S7_iiiPKb --------------------------
	.section	.nv.info._ZN43_GLOBAL__N__9ae7fba5_10_SoftMax_cu_9f978f6321softmax_warp_backwardIN3c108BFloat16ES2_fLi2ELb1ELb0EEEvPT0_PKT_S7_iiiPKb,"",@"SHT_CUDA_INFO"
	.sectionflags	@""
	.align	4


	//----- nvinfo : EIATTR_CUDA_API_VERSION
	.align		4
        /*0000*/ 	.byte	0x04, 0x37
        /*0002*/ 	.short	(.L_10197 - .L_10196)
.L_10196:
        /*0004*/ 	.word	0x00000082


	//----- nvinfo : EIATTR_KPARAM_INFO
	.align		4
.L_10197:
        /*0008*/ 	.byte	0x04, 0x17
        /*000a*/ 	.short	(.L_10199 - .L_10198)
.L_10198:
        /*000c*/ 	.word	0x00000000
        /*0010*/ 	.short	0x0006
        /*0012*/ 	.short	0x0028
        /*0014*/ 	.byte	0x00, 0xf0, 0x21, 0x00


	//----- nvinfo : EIATTR_KPARAM_INFO
	.align		4
.L_10199:
        /*0018*/ 	.byte	0x04, 0x17
        /*001a*/ 	.short	(.L_10201 - .L_10200)
.L_10200:
        /*001c*/ 	.word	0x00000000
        /*0020*/ 	.short	0x0005
        /*0022*/ 	.short	0x0020
        /*0024*/ 	.byte	0x00, 0xf0, 0x11, 0x00


	//----- nvinfo : EIATTR_KPARAM_INFO
	.align		4
.L_10201:
        /*0028*/ 	.byte	0x04, 0x17
        /*002a*/ 	.short	(.L_10203 - .L_10202)
.L_10202:
        /*002c*/ 	.word	0x00000000
        /*0030*/ 	.short	0x0004
        /*0032*/ 	.short	0x001c
        /*0034*/ 	.byte	0x00, 0xf0, 0x11, 0x00


	//----- nvinfo : EIATTR_KPARAM_INFO
	.align		4
.L_10203:
        /*0038*/ 	.byte	0x04, 0x17
        /*003a*/ 	.short	(.L_10205 - .L_10204)
.L_10204:
        /*003c*/ 	.word	0x00000000
        /*0040*/ 	.short	0x0003
        /*0042*/ 	.short	0x0018
        /*0044*/ 	.byte	0x00, 0xf0, 0x11, 0x00


	//----- nvinfo : EIATTR_KPARAM_INFO
	.align		4
.L_10205:
        /*0048*/ 	.byte	0x04, 0x17
        /*004a*/ 	.short	(.L_10207 - .L_10206)
.L_10206:
        /*004c*/ 	.word	0x00000000
        /*0050*/ 	.short	0x0002
        /*0052*/ 	.short	0x0010
        /*0054*/ 	.byte	0x00, 0xf0, 0x21, 0x00


	//----- nvinfo : EIATTR_KPARAM_INFO
	.align		4
.L_10207:
        /*0058*/ 	.byte	0x04, 0x17
        /*005a*/ 	.short	(.L_10209 - .L_10208)
.L_10208:
        /*005c*/ 	.word	0x00000000
        /*0060*/ 	.short	0x0001
        /*0062*/ 	.short	0x0008
        /*0064*/ 	.byte	0x00, 0xf0, 0x21, 0x00


	//----- nvinfo : EIATTR_KPARAM_INFO
	.align		4
.L_10209:
        /*0068*/ 	.byte	0x04, 0x17
        /*006a*/ 	.short	(.L_10211 - .L_10210)
.L_10210:
        /*006c*/ 	.word	0x00000000
        /*0070*/ 	.short	0x0000
        /*0072*/ 	.short	0x0000
        /*0074*/ 	.byte	0x00, 0xf0, 0x21, 0x00


	//----- nvinfo : EIATTR_SPARSE_MMA_MASK
	.align		4
.L_10211:
        /*0078*/ 	.byte	0x03, 0x50
        /*007a*/ 	.short	0x0000


	//----- nvinfo : EIATTR_MAXREG_COUNT
	.align		4
        /*007c*/ 	.byte	0x03, 0x1b
        /*007e*/ 	.short	0x00ff


	//----- nvinfo : EIATTR_MERCURY_ISA_VERSION
	.align		4
        /*0080*/ 	.byte	0x03, 0x5f
        /*0082*/ 	.short	0x0101


	//----- nvinfo : EIATTR_COOP_GROUP_MASK_REGIDS
	.align		4
        /*0084*/ 	.byte	0x04, 0x29
        /*0086*/ 	.short	(.L_10213 - .L_10212)


	//   ....[0]....
.L_10212:
        /*0088*/ 	.word	0xffffffff


	//   ....[1]....
        /*008c*/ 	.word	0xffffffff


	//   ....[2]....
        /*0090*/ 	.word	0xffffffff


	//   ....[3]....
        /*0094*/ 	.word	0xffffffff


	//----- nvinfo : EIATTR_COOP_GROUP_INSTR_OFFSETS
	.align		4
.L_10213:
        /*0098*/ 	.byte	0x04, 0x28
        /*009a*/ 	.short	(.L_10215 - .L_10214)


	//   ....[0]....
.L_10214:
        /*009c*/ 	.word	0x00000320


	//   ....[1]....
        /*00a0*/ 	.word	0x00000330


	//   ....[2]....
        /*00a4*/ 	.word	0x00000360


	//   ....[3]....
        /*00a8*/ 	.word	0x00000370


	//----- nvinfo : EIATTR_EXIT_INSTR_OFFSETS
	.align		4
.L_10215:
        /*00ac*/ 	.byte	0x04, 0x1c
        /*00ae*/ 	.short	(.L_10217 - .L_10216)


	//   ....[0]....
.L_10216:
        /*00b0*/ 	.word	0x00000380


	//   ....[1]....
        /*00b4*/ 	.word	0x00000490


	//   ....[2]....
        /*00b8*/ 	.word	0x000004a0


	//   ....[3]....
        /*00bc*/ 	.word	0x00000550


	//----- nvinfo : EIATTR_CBANK_PARAM_SIZE
	.align		4
.L_10217:
        /*00c0*/ 	.byte	0x03, 0x19
        /*00c2*/ 	.short	0x0030


	//----- nvinfo : EIATTR_PARAM_CBANK
	.align		4
        /*00c4*/ 	.byte	0x04, 0x0a
        /*00c6*/ 	.short	(.L_10219 - .L_10218)
	.align		4
.L_10218:
        /*00c8*/ 	.word	index@(.nv.constant0._ZN43_GLOBAL__N__9ae7fba5_10_SoftMax_cu_9f978f6321softmax_warp_backwardIN3c108BFloat16ES2_fLi2ELb1ELb0EEEvPT0_PKT_S7_iiiPKb)
        /*00cc*/ 	.short	0x0210
        /*00ce*/ 	.short	0x0030


	//----- nvinfo : EIATTR_SW_WAR
	.align		4
.L_10219:
        /*00d0*/ 	.byte	0x04, 0x36
        /*00d2*/ 	.short	(.L_10221 - .L_10220)
.L_10220:
        /*00d4*/ 	.word	0x00000008
.L_10221:


//--------------------- .nv.info._ZN43_GLOBAL__N__9ae7fba5_10_SoftMax_cu_9f978f6321softmax_warp_backwardIN3c108BFloat16ES2_fLi1ELb1ELb0EEEvPT0_PKT_S7_iiiPKb --------------------------
	.section	.nv.info._ZN43_GLOBAL__N__9ae7fba5_10_SoftMax_cu_9f978f6321softmax_warp_backwardIN3c108BFloat16ES2_fLi1ELb1ELb0EEEvPT0_PKT_S7_iiiPKb,"",@"SHT_CUDA_INFO"
	.sectionflags	@""
	.align	4


	//----- nvinfo : EIATTR_CUDA_API_VERSION
	.align		4
        /*0000*/ 	.byte	0x04, 0x37
        /*0002*/ 	.short	(.L_10223 - .L_10222)
.L_10222:
        /*0004*/ 	.word	0x00000082


	//----- nvinfo : EIATTR_KPARAM_INFO
	.align		4
.L_10223:
        /*0008*/ 	.byte	0x04, 0x17
        /*000a*/ 	.short	(.L_10225 - .L_10224)
.L_10224:
        /*000c*/ 	.word	0x00000000
        /*0010*/ 	.short	0x0006
        /*0012*/ 	.short	0x0028
        /*0014*/ 	.byte	0x00, 0xf0, 0x21, 0x00


	//----- nvinfo : EIATTR_KPARAM_INFO
	.align		4
.L_10225:
        /*0018*/ 	.byte	0x04, 0x17
        /*001a*/ 	.short	(.L_10227 - .L_10226)
.L_10226:
        /*001c*/ 	.word	0x00000000
        /*0020*/ 	.short	0x0005
        /*0022*/ 	.short	0x0020
        /*0024*/ 	.byte	0x00, 0xf0, 0x11, 0x00


	//----- nvinfo : EIATTR_KPARAM_INFO
	.align		4
.L_10227:
        /*0028*/ 	.byte	0x04, 0x17
        /*002a*/ 	.short	(.L_10229 - .L_10228)
.L_10228:
        /*002c*/ 	.word	0x00000000
        /*0030*/ 	.short	0x0004
        /*0032*/ 	.short	0x001c
        /*0034*/ 	.byte	0x00, 0xf0, 0x11, 0x00


	//----- nvinfo : EIATTR_KPARAM_INFO
	.align		4
.L_10229:
        /*0038*/ 	.byte	0x04, 0x17
        /*003a*/ 	.short	(.L_10231 - .L_10230)
.L_10230:
        /*003c*/ 	.word	0x00000000
        /*0040*/ 	.short	0x0003
        /*0042*/ 	.short	0x0018
        /*0044*/ 	.byte	0x00, 0xf0, 0x11, 0x00


	//----- nvinfo : EIATTR_KPARAM_INFO
	.align		4
.L_10231:
        /*0048*/ 	.byte	0x04, 0x17
        /*004a*/ 	.short	(.L_10233 - .L_10232)
.L_10232:
        /*004c*/ 	.word	0x00000000
        /*0050*/ 	.short	0x0002
        /*0052*/ 	.short	0x0010
        /*0054*/ 	.byte	0x00, 0xf0, 0x21, 0x00


	//----- nvinfo : EIATTR_KPARAM_INFO
	.align		4
.L_10233:
        /*0058*/ 	.byte	0x04, 0x17
        /*005a*/ 	.short	(.L_10235 - .L_10234)
.L_10234:
        /*005c*/ 	.word	0x00000000
        /*0060*/ 	.short	0x0001
        /*0062*/ 	.short	0x0008
        /*0064*/ 	.byte	0x00, 0xf0, 0x21, 0x00


	//----- nvinfo : EIATTR_KPARAM_INFO
	.align		4
.L_10235:
        /*0068*/ 	.byte	0x04, 0x17
        /*006a*/ 	.short	(.L_10237 - .L_10236)
.L_10236:
        /*006c*/ 	.word	0x00000000
        /*0070*/ 	.short	0x0000
        /*0072*/ 	.short	0x0000
        /*0074*/ 	.byte	0x00, 0xf0, 0x21, 0x00


	//----- nvinfo : EIATTR_SPARSE_MMA_MASK
	.align		4
.L_10237:
        /*0078*/ 	.byte	0x03, 0x50
        /*007a*/ 	.short	0x0000


	//----- nvinfo : EIATTR_MAXREG_COUNT
	.align		4
        /*007c*/ 	.byte	0x03, 0x1b
        /*007e*/ 	.short	0x00ff


	//----- nvinfo : EIATTR_MERCURY_ISA_VERSION
	.align		4
        /*0080*/ 	.byte	0x03, 0x5f
        /*0082*/ 	.short	0x0101


	//----- nvinfo : EIATTR_COOP_GROUP_MASK_REGIDS
	.align		4
        /*0084*/ 	.byte	0x04, 0x29
        /*0086*/ 	.short	(.L_10239 - .L_10238)


	//   ....[0]....
.L_10238:
        /*0088*/ 	.word	0xffffffff


	//   ....[1]....
        /*008c*/ 	.word	0xffffffff


	//----- nvinfo : EIATTR_COOP_GROUP_INSTR_OFFSETS
	.align		4
.L_10239:
        /*0090*/ 	.byte	0x04, 0x28
        /*0092*/ 	.short	(.L_10241 - .L_10240)


	//   ....[0]....
.L_10240:
        /*0094*/ 	.word	0x00000320


	//   ....[1]....
        /*0098*/ 	.word	0x00000330


	//----- nvinfo : EIATTR_EXIT_INSTR_OFFSETS
	.align		4
.L_10241:
        /*009c*/ 	.byte	0x04, 0x1c
        /*009e*/ 	.short	(.L_10243 - .L_10242)


	//   ....[0]....
.L_10242:
        /*00a0*/ 	.word	0x00000340


	//   ....[1]....
        /*00a4*/ 	.word	0x00000450


	//   ....[2]....
        /*00a8*/ 	.word	0x00000460


	//   ....[3]....
        /*00ac*/ 	.word	0x00000510


	//----- nvinfo : EIATTR_CBANK_PARAM_SIZE
	.align		4
.L_10243:
        /*00b0*/ 	.byte	0x03, 0x19
        /*00b2*/ 	.short	0x0030


	//----- nvinfo : EIATTR_PARAM_CBANK
	.align		4
        /*00b4*/ 	.byte	0x04, 0x0a
        /*00b6*/ 	.short	(.L_10245 - .L_10244)
	.align		4
.L_10244:
        /*00b8*/ 	.word	index@(.nv.constant0._ZN43_GLOBAL__N__9ae7fba5_10_SoftMax_cu_9f978f6321softmax_warp_backwardIN3c108BFloat16ES2_fLi1ELb1ELb0EEEvPT0_PKT_S7_iiiPKb)
        /*00bc*/ 	.short	0x0210
        /*00be*/ 	.short	0x0030


	//----- nvinfo : EIATTR_SW_WAR
	.align		4
.L_10245:
        /*00c0*/ 	.byte	0x04, 0x36
        /*00c2*/ 	.short	(.L_10247 - .L_10246)
.L_10246:
        /*00c4*/ 	.word	0x00000008
.L_10247:


//--------------------- .nv.info._ZN43_GLOBAL__N__9ae7fba5_10_SoftMax_cu_9f978f6321softmax_warp_backwardIN3c108BFloat16ES2_fLi0ELb1ELb0EEEvPT0_PKT_S7_iiiPKb --------------------------
	.section	.nv.info._ZN43_GLOBAL__N__9ae7fba5_10_SoftMax_cu_9f978f6321softmax_warp_backwardIN3c108BFloat16ES2_fLi0ELb1ELb0EEEvPT0_PKT_S7_iiiPKb,"",@"SHT_CUDA_INFO"
	.sectionflags	@""
	.align	4


	//----- nvinfo : EIATTR_CUDA_API_VERSION
	.align		4
        /*0000*/ 	.byte	0x04, 0x37
        /*0002*/ 	.short	(.L_10249 - .L_10248)
.L_10248:
        /*0004*/ 	.word	0x00000082


	//----- nvinfo : EIATTR_KPARAM_INFO
	.align		4
.L_10249:
        /*0008*/ 	.byte	0x04, 0x17
        /*000a*/ 	.short	(.L_10251 - .L_10250)
.L_10250:
        /*000c*/ 	.word	0x00000000
        /*0010*/ 	.short	0x0006
        /*0012*/ 	.short	0x0028
        /*0014*/ 	.byte	0x00, 0xf0, 0x21, 0x00


	//----- nvinfo : EIATTR_KPARAM_INFO
	.align		4
.L_10251:
        /*0018*/ 	.byte	0x04, 0x17
        /*001a*/ 	.short	(.L_10253 - .L_10252)
.L_10252:
        /*001c*/ 	.word	0x00000000
        /*0020*/ 	.short	0x0005
        /*0022*/ 	.short	0x0020
        /*0024*/ 	.byte	0x00, 0xf0, 0x11, 0x00


	//----- nvinfo : EIATTR_KPARAM_INFO
	.align		4
.L_10253:
        /*0028*/ 	.byte	0x04, 0x17
        /*002a*/ 	.short	(.L_10255 - .L_10254)
.L_10254:
        /*002c*/ 	.word	0x00000000
        /*0030*/ 	.short	0x0004
        /*0032*/ 	.short	0x001c
        /*0034*/ 	.byte	0x00, 0xf0, 0x11, 0x00


	//----- nvinfo : EIATTR_KPARAM_INFO
	.align		4
.L_10255:
        /*0038*/ 	.byte	0x04, 0x17
        /*003a*/ 	.short	(.L_10257 - .L_10256)
.L_10256:
        /*003c*/ 	.word	0x00000000
        /*0040*/ 	.short	0x0003
        /*0042*/ 	.short	0x0018
        /*0044*/ 	.byte	0x00, 0xf0, 0x11, 0x00


	//----- nvinfo : EIATTR_KPARAM_INFO
	.align		4
.L_10257:
        /*0048*/ 	.byte	0x04, 0x17
        /*004a*/ 	.short	(.L_10259 - .L_10258)
.L_10258:
        /*004c*/ 	.word	0x00000000
        /*0050*/ 	.short	0x0002
        /*0052*/ 	.short	0x0010
        /*0054*/ 	.byte	0x00, 0xf0, 0x21, 0x00


	//----- nvinfo : EIATTR_KPARAM_INFO
	.align		4
.L_10259:
        /*0058*/ 	.byte	0x04, 0x17
        /*005a*/ 	.short	(.L_10261 - .L_10260)
.L_10260:
        /*005c*/ 	.word	0x00000000
        /*0060*/ 	.short	0x0001
        /*0062*/ 	.short	0x0008
        /*0064*/ 	.byte	0x00, 0xf0, 0x21, 0x00


	//----- nvinfo : EIATTR_KPARAM_INFO
	.align		4
.L_10261:
        /*0068*/ 	.byte	0x04, 0x17
        /*006a*/ 	.short	(.L_10263 - .L_10262)
.L_10262:
        /*006c*/ 	.word	0x00000000
        /*0070*/ 	.short	0x0000
        /*0072*/ 	.short	0x0000
        /*0074*/ 	.byte	0x00, 0xf0, 0x21, 0x00


	//----- nvinfo : EIATTR_SPARSE_MMA_MASK
	.align		4
.L_10263:
        /*0078*/ 	.byte	0x03, 0x50
        /*007a*/ 	.short	0x0000


	//----- nvinfo : EIATTR_MAXREG_COUNT
	.align		4
        /*007c*/ 	.byte	0x03, 0x1b
        /*007e*/ 	.short	0x00ff


	//----- nvinfo : EIATTR_MERCURY_ISA_VERSION
	.align		4
        /*0080*/ 	.byte	0x03, 0x5f
        /*0082*/ 	.short	0x0101


	//----- nvinfo : EIATTR_EXIT_INSTR_OFFSETS
	.align		4
        /*0084*/ 	.byte	0x04, 0x1c
        /*0086*/ 	.short	(.L_10265 - .L_10264)


	//   ....[0]....
.L_10264:
        /*0088*/ 	.word	0x00000300


	//   ....[1]....
        /*008c*/ 	.word	0x00000310


	//   ....[2]....
        /*0090*/ 	.word	0x000003c0


	//   ....[3]....
        /*0094*/ 	.word	0x00000430


	//----- nvinfo : EIATTR_CBANK_PARAM_SIZE
	.align		4
.L_10265:
        /*0098*/ 	.byte	0x03, 0x19
        /*009a*/ 	.short	0x0030


	//----- nvinfo : EIATTR_PARAM_CBANK
	.align		4
        /*009c*/ 	.byte	0x04, 0x0a
        /*009e*/ 	.short	(.L_10267 - .L_10266)
	.align		4
.L_10266:
        /*00a0*/ 	.word	index@(.nv.constant0._ZN43_GLOBAL__N__9ae7fba5_10_SoftMax_cu_9f978f6321softmax_warp_backwardIN3c108BFloat16ES2_fLi0ELb1ELb0EEEvPT0_PKT_S7_iiiPKb)
        /*00a4*/ 	.short	0x0210
        /*00a6*/ 	.short	0x0030


	//----- nvinfo : EIATTR_SW_WAR
	.align		4
.L_10267:
        /*00a8*/ 	.byte	0x04, 0x36
        /*00aa*/ 	.short	(.L_10269 - .L_10268)
.L_10268:
        /*00ac*/ 	.word	0x00000008
.L_10269:


//--------------------- .nv.info._ZN43_GLOBAL__N__9ae7fba5_10_SoftMax_cu_9f978f6321softmax_warp_backwardIfN3c104HalfEfLi10ELb1ELb0EEEvPT0_PKT_S7_iiiPKb --------------------------
	.section	.nv.info._ZN43_GLOBAL__N__9ae7fba5_10_SoftMax_cu_9f978f6321softmax_warp_backwardIfN3c104HalfEfLi10ELb1ELb0EEEvPT0_PKT_S7_iiiPKb,"",@"SHT_CUDA_INFO"
	.sectionflags	@""
	.align	4


	//----- nvinfo : EIATTR_CUDA_API_VERSION
	.align		4
        /*0000*/ 	.byte	0x04, 0x37
        /*0002*/ 	.short	(.L_10271 - .L_10270)
.L_10270:
        /*0004*/ 	.word	0x00000082


	//----- nvinfo : EIATTR_KPARAM_INFO
	.align		4
.L_10271:
        /*0008*/ 	.byte	0x04, 0x17
        /*000a*/ 	.short	(.L_10273 - .L_10272)
.L_10272:
        /*000c*/ 	.word	0x00000000
        /*0010*/ 	.short	0x0006
        /*0012*/ 	.short	0x0028
        /*0014*/ 	.byte	0x00, 0xf0, 0x21, 0x00


	//----- nvinfo : EIATTR_KPARAM_INFO
	.align		4
.L_10273:
        /*0018*/ 	.byte	0x04, 0x17
        /*001a*/ 	.short	(.L_10275 - .L_10274)
.L_10274:
        /*001c*/ 	.word	0x00000000
        /*0020*/ 	.short	0x0005
        /*0022*/ 	.short	0x0020
        /*0024*/ 	.byte	0x00, 0xf0, 0x11, 0x00


	//----- nvinfo : EIATTR_KPARAM_INFO
	.align		4
.L_10275:
        /*0028*/ 	.byte	0x04, 0x17
        /*002a*/ 	.short	(.L_10277 - .L_10276)
.L_10276:
        /*002c*/ 	.word	0x00000000
        /*0030*/ 	.short	0x0004
        /*0032*/ 	.short	0x001c
        /*0034*/ 	.byte	0x00, 0xf0, 0x11, 0x00


	//----- nvinfo : EIATTR_KPARAM_INFO
	.align		4
.L_10277:
        /*0038*/ 	.byte	0x04, 0x17
        /*003a*/ 	.short	(.L_10279 - .L_10278)
.L_10278:
        /*003c*/ 	.word	0x00000000
        /*0040*/ 	.short	0x0003
        /*0042*/ 	.short	0x0018
        /*0044*/ 	.byte	0x00, 0xf0, 0x11, 0x00


	//----- nvinfo : EIATTR_KPARAM_INFO
	.align		4
.L_10279:
        /*0048*/ 	.byte	0x04, 0x17
        /*004a*/ 	.short	(.L_10281 - .L_10280)
.L_10280:
        /*004c*/ 	.word	0x00000000
        /*0050*/ 	.short	0x0002
        /*0052*/ 	.short	0x0010
        /*0054*/ 	.byte	0x00, 0xf0, 0x21, 0x00


	//----- nvinfo : EIATTR_KPARAM_INFO
	.align		4
.L_10281:
        /*0058*/ 	.byte	0x04, 0x17
        /*005a*/ 	.short	(.L_10283 - .L_10282)
.L_10282:
        /*005c*/ 	.word	0x00000000
        /*0060*/ 	.short	0x0001
        /*0062*/ 	.short	0x0008
        /*0064*/ 	.byte	0x00, 0xf0, 0x21, 0x00


	//----- nvinfo : EIATTR_KPARAM_INFO
	.align		4
.L_10283:
        /*0068*/ 	.byte	0x04, 0x17
        /*006a*/ 	.short	(.L_10285 - .L_10284)
.L_10284:
        /*006c*/ 	.word	0x00000000
        /*0070*/ 	.short	0x0000
        /*0072*/ 	.short	0x0000
        /*0074*/ 	.byte	0x00, 0xf0, 0x21, 0x00


	//----- nvinfo : EIATTR_SPARSE_MMA_MASK
	.align		4
.L_10285:
        /*0078*/ 	.byte	0x03, 0x50
        /*007a*/ 	.short	0x0000


	//----- nvinfo : EIATTR_MAXREG_COUNT
	.align		4
        /*007c*/ 	.byte	0x03, 0x1b
        /*007e*/ 	.short	0x00ff


	//----- nvinfo : EIATTR_MERCURY_ISA_VERSION
	.align		4
        /*0080*/ 	.byte	0x03, 0x5f
        /*0082*/ 	.short	0x0101


	//----- nvinfo : EIATTR_COOP_GROUP_MASK_REGIDS
	.align		4
        /*0084*/ 	.byte	0x04, 0x29
        /*0086*/ 	.short	(.L_10287 - .L_10286)


	//   ....[0]....
.L_10286:
        /*0088*/ 	.word	0xffffffff


	//   ....[1]....
        /*008c*/ 	.word	0xffffffff


	//   ....[2]....
        /*0090*/ 	.word	0xffffffff


	//   ....[3]....
        /*0094*/ 	.word	0xffffffff


	//   ....[4]....
        /*0098*/ 	.word	0xffffffff


	//----- nvinfo : EIATTR_COOP_GROUP_INSTR_OFFSETS
	.align		4
.L_10287:
        /*009c*/ 	.byte	0x04, 0x28
        /*009e*/ 	.short	(.L_10289 - .L_10288)


	//   ....[0]....
.L_10288:
        /*00a0*/ 	.word	0x00000dc0


	//   ....[1]....
        /*00a4*/ 	.word	0x00000de0


	//   ....[2]....
        /*00a8*/ 	.word	0x00000e00


	//   ....[3]....
        /*00ac*/ 	.word	0x00000e40


	//   ....[4]....
        /*00b0*/ 	.word	0x00000e70


	//----- nvinfo : EIATTR_EXIT_INSTR_OFFSETS
	.align		4
.L_10289:
        /*00b4*/ 	.byte	0x04, 0x1c
        /*00b6*/ 	.short	(.L_10291 - .L_10290)


	//   ....[0]....
.L_10290:
        /*00b8*/ 	.word	0x00000e80


	//   ....[1]....
        /*00bc*/ 	.word	0x00001b60


	//   ....[2]....
        /*00c0*/ 	.word	0x00001bb0


	//----- nvinfo : EIATTR_CBANK_PARAM_SIZE
	.align		4
.L_10291:
        /*00c4*/ 	.byte	0x03, 0x19
        /*00c6*/ 	.short	0x0030


	//----- nvinfo : EIATTR_PARAM_CBANK
	.align		4
        /*00c8*/ 	.byte	0x04, 0x0a
        /*00ca*/ 	.short	(.L_10293 - .L_10292)
	.align		4
.L_10292:
        /*00cc*/ 	.word	index@(.nv.constant0._ZN43_GLOBAL__N__9ae7fba5_10_SoftMax_cu_9f978f6321softmax_warp_backwardIfN3c104HalfEfLi10ELb1ELb0EEEvPT0_PKT_S7_iiiPKb)
        /*00d0*/ 	.short	0x0210
        /*00d2*/ 	.short	0x0030


	//----- nvinfo : EIATTR_SW_WAR
	.align		4
.L_10293:
        /*00d4*/ 	.byte	0x04, 0x36
        /*00d6*/ 	.short	(.L_10295 - .L_10294)
.L_10294:
        /*00d8*/ 	.word	0x00000008
.L_10295:


//--------------------- .nv.info._ZN43_GLOBAL__N__9ae7fba5_10_SoftMax_cu_9f978f6321softmax_warp_backwardIfN3c104HalfEfLi9ELb1ELb0EEEvPT0_PKT_S7_iiiPKb --------------------------
	.section	.nv.info._ZN43_GLOBAL__N__9ae7fba5_10_SoftMax_cu_9f978f6321softmax_warp_backwardIfN3c104HalfEfLi9ELb1ELb0EEEvPT0_PKT_S7_iiiPKb,"",@"SHT_CUDA_INFO"
	.sectionflags	@""
	.align	4


	//----- nvinfo : EIATTR_CUDA_API_VERSION
	.align		4
        /*0000*/ 	.byte	0x04, 0x37
        /*0002*/ 	.short	(.L_10297 - .L_10296)
.L_10296:
        /*0004*/ 	.word	0x00000082


	//----- nvinfo : EIATTR_KPARAM_INFO
	.align		4
.L_10297:
        /*0008*/ 	.byte	0x04, 0x17
        /*000a*/ 	.short	(.L_10299 - .L_10298)
.L_10298:
        /*000c*/ 	.word	0x00000000
        /*0010*/ 	.short	0x0006
        /*0012*/ 	.short	0x0028
        /*0014*/ 	.byte	0x00, 0xf0, 0x21, 0x00


	//----- nvinfo : EIATTR_KPARAM_INFO
	.align		4
.L_10299:
        /*0018*/ 	.byte	0x04, 0x17
        /*001a*/ 	.short	(.L_10301 - .L_10300)
.L_10300:
        /*001c*/ 	.word	0x00000000
        /*0020*/ 	.short	0x0005
        /*0022*/ 	.short	0x0020
        /*0024*/ 	.byte	0x00, 0xf0, 0x11, 0x00


	//----- nvinfo : EIATTR_KPARAM_INFO
	.align		4
.L_10301:
        /*0028*/ 	.byte	0x04, 0x17
        /*002a*/ 	.short	(.L_10303 - .L_10302)
.L_10302:
        /*002c*/ 	.word	0x00000000
        /*0030*/ 	.short	0x0004
        /*0032*/ 	.short	0x001c
        /*0034*/ 	.byte	0x00, 0xf0, 0x11, 0x00


	//----- nvinfo : EIATTR_KPARAM_INFO
	.align		4
.L_10303:
        /*0038*/ 	.byte	0x04, 0x17
        /*003a*/ 	.short	(.L_10305 - .L_10304)
.L_10304:
        /*003c*/ 	.word	0x00000000
        /*0040*/ 	.short	0x0003
        /*0042*/ 	.short	0x0018
        /*0044*/ 	.byte	0x00, 0xf0, 0x11, 0x00


	//----- nvinfo : EIATTR_KPARAM_INFO
	.align		4
.L_10305:
        /*0048*/ 	.byte	0x04, 0x17
        /*004a*/ 	.short	(.L_10307 - .L_10306)
.L_10306:
        /*004c*/ 	.word	0x00000000
        /*0050*/ 	.short	0x0002
        /*0052*/ 	.short	0x0010
        /*0054*/ 	.byte	0x00, 0xf0, 0x21, 0x00


	//----- nvinfo : EIATTR_KPARAM_INFO
	.align		4
.L_10307:
        /*0058*/ 	.byte	0x04, 0x17
        /*005a*/ 	.short	(.L_10309 - .L_10308)
.L_10308:
        /*005c*/ 	.word	0x00000000
        /*0060*/ 	.short	0x0001
        /*0062*/ 	.short	0x0008
        /*0064*/ 	.byte	0x00, 0xf0, 0x21, 0x00


	//----- nvinfo : EIATTR_KPARAM_INFO
	.align		4
.L_10309:
        /*0068*/ 	.byte	0x04, 0x17
        /*006a*/ 	.short	(.L_10311 - .L_10310)
.L_10310:
        /*006c*/ 	.word	0x00000000
        /*0070*/ 	.short	0x0000
        /*0072*/ 	.short	0x0000
        /*0074*/ 	.byte	0x00, 0xf0, 0x21, 0x00


	//----- nvinfo : EIATTR_SPARSE_MMA_MASK
	.align		4
.L_10311:
        /*0078*/ 	.byte	0x03, 0x50
        /*007a*/ 	.short	0x0000


	//----- nvinfo : EIATTR_MAXREG_COUNT
	.align		4
        /*007c*/ 	.byte	0x03, 0x1b
        /*007e*/ 	.short	0x00ff


	//----- nvinfo : EIATTR_MERCURY_ISA_VERSION
	.align		4
        /*0080*/ 	.byte	0x03, 0x5f
        /*0082*/ 	.short	0x0101


	//----- nvinfo : EIATTR_COOP_GROUP_MASK_REGIDS
	.align		4
        /*0084*/ 	.byte	0x04, 0x29
        /*0086*/ 	.short	(.L_10313 - .L_10312)


	//   ....[0]....
.L_10312:
        /*0088*/ 	.word	0xffffffff


	//   ....[1]....
        /*008c*/ 	.word	0xffffffff


	//   ....[2]....
        /*0090*/ 	.word	0xffffffff


	//   ....[3]....
        /*0094*/ 	.word	0xffffffff


	//   ....[4]....
        /*0098*/ 	.word	0xffffffff


	//----- nvinfo : EIATTR_COOP_GROUP_INSTR_OFFSETS
	.align		4
.L_10313:
        /*009c*/ 	.byte	0x04, 0x28
        /*009e*/ 	.short	(.L_10315 - .L_10314)


	//   ....[0]....
.L_10314:
        /*00a0*/ 	.word	0x00000800


	//   ....[1]....
        /*00a4*/ 	.word	0x00000820


	//   ....[2]....
        /*00a8*/ 	.word	0x00000840


	//   ....[3]....
        /*00ac*/ 	.word	0x00000860


	//   ....[4]....
        /*00b0*/ 	.word	0x00000880


	//----- nvinfo : EIATTR_EXIT_INSTR_OFFSETS
	.align		4
.L_10315:
        /*00b4*/ 	.byte	0x04, 0x1c
        /*00b6*/ 	.short	(.L_10317 - .L_10316)


	//   ....[0]....
.L_10316:
        /*00b8*/ 	.word	0x00000890


	//   ....[1]....
        /*00bc*/ 	.word	0x00000f00


	//   ....[2]....
        /*00c0*/ 	.word	0x00000f50


	//----- nvinfo : EIATTR_CBANK_PARAM_SIZE
	.align		4
.L_10317:
        /*00c4*/ 	.byte	0x03, 0x19
        /*00c6*/ 	.short	0x0030


	//----- nvinfo : EIATTR_PARAM_CBANK
	.align		4
        /*00c8*/ 	.byte	0x04, 0x0a
        /*00ca*/ 	.short	(.L_10319 - .L_10318)
	.align		4
.L_10318:
        /*00cc*/ 	.word	index@(.nv.constant0._ZN43_GLOBAL__N__9ae7fba5_10_SoftMax_cu_9f978f6321softmax_warp_backwardIfN3c104HalfEfLi9ELb1ELb0EEEvPT0_PKT_S7_iiiPKb)
        /*00d0*/ 	.short	0x0210
        /*00d2*/ 	.short	0x0030


	//----- nvinfo : EIATTR_SW_WAR
	.align		4
.L_10319:
        /*00d4*/ 	.byte	0x04, 0x36
        /*00d6*/ 	.short	(.L_10321 - .L_10320)
.L_10320:
        /*00d8*/ 	.word	0x00000008
.L_10321:


//--------------------- .nv.info._ZN43_GLOBAL__N__9ae7fba5_10_SoftMax_cu_9f978f6321softmax_warp_backwardIfN3c104HalfEfLi8ELb1ELb0EEEvPT0_PKT_S7_iiiPKb --------------------------
	.section	.nv.info._ZN43_GLOBAL__N__9ae7fba5_10_SoftMax_cu_9f978f6321softmax_warp_backwardIfN3c104HalfEfLi8ELb1ELb0EEEvPT0_PKT_S7_iiiPKb,"",@"SHT_CUDA_INFO"
	.sectionflags	@""
	.align	4


	//----- nvinfo : EIATTR_CUDA_API_VERSION
	.align		4
        /*0000*/ 	.byte	0x04, 0x37
        /*0002*/ 	.short	(.L_10323 - .L_10322)
.L_10322:
        /*0004*/ 	.word	0x00000082


	//----- nvinfo : EIATTR_KPARAM_INFO
	.align		4
.L_10323:
        /*0008*/ 	.byte	0x04, 0x17
        /*000a*/ 	.short	(.L_10325 - .L_10324)
.L_10324:
        /*000c*/ 	.word	0x00000000
        /*0010*/ 	.short	0x0006
        /*0012*/ 	.short	0x0028
        /*0014*/ 	.byte	0x00, 0xf0, 0x21, 0x00


	//----- nvinfo : EIATTR_KPARAM_INFO
	.align		4
.L_10325:
        /*0018*/ 	.byte	0x04, 0x17
        /*001a*/ 	.short	(.L_10327 - .L_10326)
.L_10326:
        /*001c*/ 	.word	0x00000000
        /*0020*/ 	.short	0x0005
        /*0022*/ 	.short	0x0020
        /*0024*/ 	.byte	0x00, 0xf0, 0x11, 0x00


	//----- nvinfo : EIATTR_KPARAM_INFO
	.align		4
.L_10327:
        /*0028*/ 	.byte	0x04, 0x17
        /*002a*/ 	.short	(.L_10329 - .L_10328)
.L_10328:
        /*002c*/ 	.word	0x00000000
        /*0030*/ 	.short	0x0004
        /*0032*/ 	.short	0x001c
        /*0034*/ 	.byte	0x00, 0xf0, 0x11, 0x00


	//----- nvinfo : EIATTR_KPARAM_INFO
	.align		4
.L_10329:
        /*0038*/ 	.byte	0x04, 0x17
        /*003a*/ 	.short	(.L_10331 - .L_10330)
.L_10330:
        /*003c*/ 	.word	0x00000000
        /*0040*/ 	.short	0x0003
        /*0042*/ 	.short	0x0018
        /*0044*/ 	.byte	0x00, 0xf0, 0x11, 0x00


	//----- nvinfo : EIATTR_KPARAM_INFO
	.align		4
.L_10331:
        /*0048*/ 	.byte	0x04, 0x17
        /*004a*/ 	.short	(.L_10333 - .L_10332)
.L_10332:
        /*004c*/ 	.word	0x00000000
        /*0050*/ 	.short	0x0002
        /*0052*/ 	.short	0x0010
        /*0054*/ 	.byte	0x00, 0xf0, 0x21, 0x00


	//----- nvinfo : EIATTR_KPARAM_INFO
	.align		4
.L_10333:
        /*0058*/ 	.byte	0x04, 0x17
        /*005a*/ 	.short	(.L_10335 - .L_10334)
.L_10334:
        /*005c*/ 	.word	0x00000000
        /*0060*/ 	.short	0x0001
        /*0062*/ 	.short	0x0008
        /*0064*/ 	.byte	0x00, 0xf0, 0x21, 0x00


	//----- nvinfo : EIATTR_KPARAM_INFO
	.align		4
.L_10335:
        /*0068*/ 	.byte	0x04, 0x17
        /*006a*/ 	.short	(.L_10337 - .L_10336)
.L_10336:
        /*006c*/ 	.word	0x00000000
        /*0070*/ 	.short	0x0000
        /*0072*/ 	.short	0x0000
        /*0074*/ 	.byte	0x00, 0xf0, 0x21, 0x00


	//----- nvinfo : EIATTR_SPARSE_MMA_MASK
	.align		4
.L_10337:
        /*0078*/ 	.byte	0x03, 0x50
        /*007a*/ 	.short	0x0000


	//----- nvinfo : EIATTR_MAXREG_COUNT
	.align		4
        /*007c*/ 	.byte	0x03, 0x1b
        /*007e*/ 	.short	0x00ff


	//----- nvinfo : EIATTR_MERCURY_ISA_VERSION
	.align		4
        /*0080*/ 	.byte	0x03, 0x5f
        /*0082*/ 	.short	0x0101


	//----- nvinfo : EIATTR_COOP_GROUP_MASK_REGIDS
	.align		4
        /*0084*/ 	.byte	0x04, 0x29
        /*0086*/ 	.short	(.L_10339 - .L_10338)


	//   ....[0]....
.L_10338:
        /*0088*/ 	.word	0xffffffff


	//   ....[1]....
        /*008c*/ 	.word	0xffffffff


	//   ....[2]....
        /*0090*/ 	.word	0xffffffff


	//   ....[3]....
        /*0094*/ 	.word	0xffffffff


	//   ....[4]....
        /*0098*/ 	.word	0xffffffff


	//----- nvinfo : EIATTR_COOP_GROUP_INSTR_OFFSETS
	.align		4
.L_10339:
        /*009c*/ 	.byte	0x04, 0x28
        /*009e*/ 	.short	(.L_10341 - .L_10340)


	//   ....[0]....
.L_10340:
        /*00a0*/ 	.word	0x000004a0


	//   ....[1]....
        /*00a4*/ 	.word	0x000004c0


	//   ....[2]....
        /*00a8*/ 	.word	0x000004e0


	//   ....[3]....
        /*00ac*/ 	.word	0x00000500


	//   ....[4]....
        /*00b0*/ 	.word	0x00000520


	//----- nvinfo : EIATTR_EXIT_INSTR_OFFSETS
	.align		4
.L_10341:
        /*00b4*/ 	.byte	0x04, 0x1c
        /*00b6*/ 	.short	(.L_10343 - .L_10342)


	//   ....[0]....
.L_10342:
        /*00b8*/ 	.word	0x00000530


	//   ....[1]....
        /*00bc*/ 	.word	0x00000840


	//   ....[2]....
        /*00c0*/ 	.word	0x00000890


	//----- nvinfo : EIATTR_CBANK_PARAM_SIZE
	.align		4
.L_10343:
        /*00c4*/ 	.byte	0x03, 0x19
        /*00c6*/ 	.short	0x0030


	//----- nvinfo : EIATTR_PARAM_CBANK
	.align		4
        /*00c8*/ 	.byte	0x04, 0x0a
        /*00ca*/ 	.short	(.L_10345 - .L_10344)
	.align		4
.L_10344:
        /*00cc*/ 	.word	index@(.nv.constant0._ZN43_GLOBAL__N__9ae7fba5_10_SoftMax_cu_9f978f6321softmax_warp_backwardIfN3c104HalfEfLi8ELb1ELb0EEEvPT0_PKT_S7_iiiPKb)
        /*00d0*/ 	.short	0x0210
        /*00d2*/ 	.short	0x0030


	//----- nvinfo : EIATTR_SW_WAR
	.align		4
.L_10345:
        /*00d4*/ 	.byte	0x04, 0x36
        /*00d6*/ 	.short	(.L_10347 - .L_10346)
.L_10346:
        /*00d8*/ 	.word	0x00000008
.L_10347:


//--------------------- .nv.info._ZN43_GLOBAL__N__9ae7fba5_10_SoftMax_cu_9f978f6321softmax_warp_backwardIfN3c104HalfEfLi7ELb1ELb0EEEvPT0_PKT_S7_iiiPKb --------------------------
	.section	.nv.info._ZN43_GLOBAL__N__9ae7fba5_10_SoftMax_cu_9f978f6321softmax_warp_backwardIfN3c104HalfEfLi7ELb1ELb0EEEvPT0_PKT_S7_iiiPKb,"",@"SHT_CUDA_INFO"
	.sectionflags	@""
	.align	4


	//----- nvinfo : EIATTR_CUDA_API_VERSION
	.align		4
        /*0000*/ 	.byte	0x04, 0x37
        /*0002*/ 	.short	(.L_10349 - .L_10348)
.L_10348:
        /*0004*/ 	.word	0x00000082


	//----- nvinfo : EIATTR_KPARAM_INFO
	.align		4
.L_10349:
        /*0008*/ 	.byte	0x04, 0x17
        /*000a*/ 	.short	(.L_10351 - .L_10350)
.L_10350:
        /*000c*/ 	.word	0x00000000
        /*0010*/ 	.short	0x0006
        /*0012*/ 	.short	0x0028
        /*0014*/ 	.byte	0x00, 0xf0, 0x21, 0x00


	//----- nvinfo : EIATTR_KPARAM_INFO
	.align		4
.L_10351:
        /*0018*/ 	.byte	0x04, 0x17
        /*001a*/ 	.short	(.L_10353 - .L_10352)
.L_10352:
        /*001c*/ 	.word	0x00000000
        /*0020*/ 	.short	0x0005
        /*0022*/ 	.short	0x0020
        /*0024*/ 	.byte	0x00, 0xf0, 0x11, 0x00


	//----- nvinfo : EIATTR_KPARAM_INFO
	.align		4
.L_10353:
        /*0028*/ 	.byte	0x04, 0x17
        /*002a*/ 	.short	(.L_10355 - .L_10354)
.L_10354:
        /*002c*/ 	.word	0x00000000
        /*0030*/ 	.short	0x0004
        /*0032*/ 	.short	0x001c
        /*0034*/ 	.byte	0x00, 0xf0, 0x11, 0x00


	//----- nvinfo : EIATTR_KPARAM_INFO
	.align		4
.L_10355:
        /*0038*/ 	.byte	0x04, 0x17
        /*003a*/ 	.short	(.L_10357 - .L_10356)
.L_10356:
        /*003c*/ 	.word	0x00000000
        /*0040*/ 	.short	0x0003
        /*0042*/ 	.short	0x0018
        /*0044*/ 	.byte	0x00, 0xf0, 0x11, 0x00


	//----- nvinfo : EIATTR_KPARAM_INFO
	.align		4
.L_10357:
        /*0048*/ 	.byte	0x04, 0x17
        /*004a*/ 	.short	(.L_10359 - .L_10358)
.L_10358:
        /*004c*/ 	.word	0x00000000
        /*0050*/ 	.short	0x0002
        /*0052*/ 	.short	0x0010
        /*0054*/ 	.byte	0x00, 0xf0, 0x21, 0x00


	//----- nvinfo : EIATTR_KPARAM_INFO
	.align		4
.L_10359:
        /*0058*/ 	.byte	0x04, 0x17
        /*005a*/ 	.short	(.L_10361 - .L_10360)
.L_10360:
        /*005c*/ 	.word	0x00000000
        /*0060*/ 	.short	0x0001
        /*0062*/ 	.short	0x0008
        /*0064*/ 	.byte	0x00, 0xf0, 0x21, 0x00


	//----- nvinfo : EIATTR_KPARAM_INFO
	.align		4
.L_10361:
        /*0068*/ 	.byte	0x04, 0x17
        /*006a*/ 	.short	(.L_10363 - .L_10362)
.L_10362:
        /*006c*/ 	.word	0x00000000
        /*0070*/ 	.short	0x0000
        /*0072*/ 	.short	0x0000
        /*0074*/ 	.byte	0x00, 0xf0, 0x21, 0x00


	//----- nvinfo : EIATTR_SPARSE_MMA_MASK
	.align		4
.L_10363:
        /*0078*/ 	.byte	0x03, 0x50
        /*007a*/ 	.short	0x0000


	//----- nvinfo : EIATTR_MAXREG_COUNT
	.align		4
        /*007c*/ 	.byte	0x03, 0x1b
        /*007e*/ 	.short	0x00ff


	//----- nvinfo : EIATTR_MERCURY_ISA_VERSION
	.align		4
        /*0080*/ 	.byte	0x03, 0x5f
        /*0082*/ 	.short	0x0101


	//----- nvinfo : EIATTR_COOP_GROUP_MASK_REGIDS
	.align		4
        /*0084*/ 	.byte	0x04, 0x29
        /*0086*/ 	.short	(.L_10365 - .L_10364)


	//   ....[0]....
.L_10364:
        /*0088*/ 	.word	0xffffffff


	//   ....[1]....
        /*008c*/ 	.word	0xffffffff


	//   ....[2]....
        /*0090*/ 	.word	0xffffffff


	//   ....[3]....
        /*0094*/ 	.word	0xffffffff


	//   ....[4]....
        /*0098*/ 	.word	0xffffffff


	//   ....[5]....
        /*009c*/ 	.word	0xffffffff


	//   ....[6]....
        /*00a0*/ 	.word	0xffffffff


	//   ....[7]....
        /*00a4*/ 	.word	0xffffffff


	//   ....[8]....
        /*00a8*/ 	.word	0xffffffff


	//   ....[9]....
        /*00ac*/ 	.word	0xffffffff


	//----- nvinfo : EIATTR_COOP_GROUP_INSTR_OFFSETS
	.align		4
.L_10365:
        /*00b0*/ 	.byte	0x04, 0x28
        /*00b2*/ 	.short	(.L_10367 - .L_10366)


	//   ....[0]....
.L_10366:
        /*00b4*/ 	.word	0x00000530


	//   ....[1]....
        /*00b8*/ 	.word	0x000005a0


	//   ....[2]....
        /*00bc*/ 	.word	0x000005e0


	//   ....[3]....
        /*00c0*/ 	.word	0x00000600


	//   ....[4]....
        /*00c4*/ 	.word	0x00000620


	//   ....[5]....
        /*00c8*/ 	.word	0x00000640


	//   ....[6]....
        /*00cc*/ 	.word	0x00000670


	//   ....[7]....
        /*00d0*/ 	.word	0x00000690


	//   ....[8]....
        /*00d4*/ 	.word	0x000006a0


	//   ....[9]....
        /*00d8*/ 	.word	0x000006c0


	//----- nvinfo : EIATTR_EXIT_INSTR_OFFSETS
	.align		4
.L_10367:
        /*00dc*/ 	.byte	0x04, 0x1c
        /*00de*/ 	.short	(.L_10369 - .L_10368)


	//   ....[0]....
.L_10368:
        /*00e0*/ 	.word	0x000006f0


	//   ....[1]....
        /*00e4*/ 	.word	0x000008b0


	//   ....[2]....
        /*00e8*/ 	.word	0x000009a0


	//   ....[3]....
        /*00ec*/ 	.word	0x000009f0


	//----- nvinfo : EIATTR_CBANK_PARAM_SIZE
	.align		4
.L_10369:
        /*00f0*/ 	.byte	0x03, 0x19
        /*00f2*/ 	.short	0x0030


	//----- nvinfo : EIATTR_PARAM_CBANK
	.align		4
        /*00f4*/ 	.byte	0x04, 0x0a
        /*00f6*/ 	.short	(.L_10371 - .L_10370)
	.align		4
.L_10370:
        /*00f8*/ 	.word	index@(.nv.constant0._ZN43_GLOBAL__N__9ae7fba5_10_SoftMax_cu_9f978f6321softmax_warp_backwardIfN3c104HalfEfLi7ELb1ELb0EEEvPT0_PKT_S7_iiiPKb)
        /*00fc*/ 	.short	0x0210
        /*00fe*/ 	.short	0x0030


	//----- nvinfo : EIATTR_SW_WAR
	.align		4
.L_10371:
        /*0100*/ 	.byte	0x04, 0x36
        /*0102*/ 	.short	(.L_10373 - .L_10372)
.L_10372:
        /*0104*/ 	.word	0x00000008
.L_10373:


//--------------------- .nv.info._ZN43_GLOBAL__N__9ae7fba5_10_SoftMax_cu_9f978f6321softmax_warp_backwardIfN3c104HalfEfLi6ELb1ELb0EEEvPT0_PKT_S7_iiiPKb --------------------------
	.section	.nv.info._ZN43_GLOBAL__N__9ae7fba5_10_SoftMax_cu_9f978f6321softmax_warp_backwardIfN3c104HalfEfLi6ELb1ELb0EEEvPT0_PKT_S7_iiiPKb,"",@"SHT_CUDA_INFO"
	.sectionflags	@""
	.align	4


	//----- nvinfo : EIATTR_CUDA_API_VERSION
	.align		4
        /*0000*/ 	.byte	0x04, 0x37
        /*0002*/ 	.short	(.L_10375 - .L_10374)
.L_10374:
        /*0004*/ 	.word	0x00000082


	//----- nvinfo : EIATTR_KPARAM_INFO
	.align		4
.L_10375:
        /*0008*/ 	.byte	0x04, 0x17
        /*000a*/ 	.short	(.L_10377 - .L_10376)
.L_10376:
        /*000c*/ 	.word	0x00000000
        /*0010*/ 	.short	0x0006
        /*0012*/ 	.short	0x0028
        /*0014*/ 	.byte	0x00, 0xf0, 0x21, 0x00


	//----- nvinfo : EIATTR_KPARAM_INFO
	.align		4
.L_10377:
        /*0018*/ 	.byte	0x04, 0x17
        /*001a*/ 	.short	(.L_10379 - .L_10378)
.L_10378:
        /*001c*/ 	.word	0x00000000
        /*0020*/ 	.short	0x0005
        /*0022*/ 	.short	0x0020
        /*0024*/ 	.byte	0x00, 0xf0, 0x11, 0x00


	//----- nvinfo : EIATTR_KPARAM_INFO
	.align		4
.L_10379:
        /*0028*/ 	.byte	0x04, 0x17
        /*002a*/ 	.short	(.L_10381 - .L_10380)
.L_10380:
        /*002c*/ 	.word	0x00000000
        /*0030*/ 	.short	0x0004
        /*0032*/ 	.short	0x001c
        /*0034*/ 	.byte	0x00, 0xf0, 0x11, 0x00


	//----- nvinfo : EIATTR_KPARAM_INFO
	.align		4
.L_10381:
        /*0038*/ 	.byte	0x04, 0x17
        /*003a*/ 	.short	(.L_10383 - .L_10382)
.L_10382:
        /*003c*/ 	.word	0x00000000
        /*0040*/ 	.short	0x0003
        /*0042*/ 	.short	0x0018
        /*0044*/ 	.byte	0x00, 0xf0, 0x11, 0x00


	//----- nvinfo : EIATTR_KPARAM_INFO
	.align		4
.L_10383:
        /*0048*/ 	.byte	0x04, 0x17
        /*004a*/ 	.short	(.L_10385 - .L_10384)
.L_10384:
        /*004c*/ 	.word	0x00000000
        /*0050*/ 	.short	0x0002
        /*0052*/ 	.short	0x0010
        /*0054*/ 	.byte	0x00, 0xf0, 0x21, 0x00


	//----- nvinfo : EIATTR_KPARAM_INFO
	.align		4
.L_10385:
        /*0058*/ 	.byte	0x04, 0x17
        /*005a*/ 	.short	(.L_10387 - .L_10386)
.L_10386:
        /*005c*/ 	.word	0x00000000
        /*0060*/ 	.short	0x0001
        /*0062*/ 	.short	0x0008
        /*0064*/ 	.byte	0x00, 0xf0, 0x21, 0x00


	//----- nvinfo : EIATTR_KPARAM_INFO
	.align		4
.L_10387:
        /*0068*/ 	.byte	0x04, 0x17
        /*006a*/ 	.short	(.L_10389 - .L_10388)
.L_10388:
        /*006c*/ 	.word	0x00000000
        /*0070*/ 	.short	0x0000
        /*0072*/ 	.short	0x0000
        /*0074*/ 	.byte	0x00, 0xf0, 0x21, 0x00


	//----- nvinfo : EIATTR_SPARSE_MMA_MASK
	.align		4
.L_10389:
        /*0078*/ 	.byte	0x03, 0x50
        /*007a*/ 	.short	0x0000


	//----- nvinfo : EIATTR_MAXREG_COUNT
	.align		4
        /*007c*/ 	.byte	0x03, 0x1b
        /*007e*/ 	.short	0x00ff


	//----- nvinfo : EIATTR_MERCURY_ISA_VERSION
	.align		4
        /*0080*/ 	.byte	0x03, 0x5f
        /*0082*/ 	.short	0x0101


	//----- nvinfo : EIATTR_COOP_GROUP_MASK_REGIDS
	.align		4
        /*0084*/ 	.byte	0x04, 0x29
        /*0086*/ 	.short	(.L_10391 - .L_10390)


	//   ....[0]....
.L_10390:
        /*0088*/ 	.word	0xffffffff


	//   ....[1]....
        /*008c*/ 	.word	0xffffffff


	//   ....[2]....
        /*0090*/ 	.word	0xffffffff


	//   ....[3]....
        /*0094*/ 	.word	0xffffffff


	//   ....[4]....
        /*0098*/ 	.word	0xffffffff


	//   ....[5]....
        /*009c*/ 	.word	0xffffffff


	//   ....[6]....
        /*00a0*/ 	.word	0xffffffff


	//   ....[7]....
        /*00a4*/ 	.word	0xffffffff


	//   ....[8]....
        /*00a8*/ 	.word	0xffffffff


	//   ....[9]....
        /*00ac*/ 	.word	0xffffffff


	//----- nvinfo : EIATTR_COOP_GROUP_INSTR_OFFSETS
	.align		4
.L_10391:
        /*00b0*/ 	.byte	0x04, 0x28
        /*00b2*/ 	.short	(.L_10393 - .L_10392)


	//   ....[0]....
.L_10392:
        /*00b4*/ 	.word	0x00000360


	//   ....[1]....
        /*00b8*/ 	.word	0x00000370


	//   ....[2]....
        /*00bc*/ 	.word	0x000003a0


	//   ....[3]....
        /*00c0*/ 	.word	0x000003b0


	//   ....[4]....
        /*00c4*/ 	.word	0x000003e0


	//   ....[5]....
        /*00c8*/ 	.word	0x000003f0


	//   ....[6]....
        /*00cc*/ 	.word	0x00000420


	//   ....[7]....
        /*00d0*/ 	.word	0x00000430


	//   ....[8]....
        /*00d4*/ 	.word	0x00000460


	//   ....[9]....
        /*00d8*/ 	.word	0x00000470


	//----- nvinfo : EIATTR_EXIT_INSTR_OFFSETS
	.align		4
.L_10393:
        /*00dc*/ 	.byte	0x04, 0x1c
        /*00de*/ 	.short	(.L_10395 - .L_10394)


	//   ....[0]....
.L_10394:
        /*00e0*/ 	.word	0x00000480


	//   ....[1]....
        /*00e4*/ 	.word	0x000005e0


	//   ....[2]....
        /*00e8*/ 	.word	0x00000680


	//   ....[3]....
        /*00ec*/ 	.word	0x000006d0


	//----- nvinfo : EIATTR_CBANK_PARAM_SIZE
	.align		4
.L_10395:
        /*00f0*/ 	.byte	0x03, 0x19
        /*00f2*/ 	.short	0x0030


	//----- nvinfo : EIATTR_PARAM_CBANK
	.align		4
        /*00f4*/ 	.byte	0x04, 0x0a
        /*00f6*/ 	.short	(.L_10397 - .L_10396)
	.align		4
.L_10396:
        /*00f8*/ 	.word	index@(.nv.constant0._ZN43_GLOBAL__N__9ae7fba5_10_SoftMax_cu_9f978f6321softmax_warp_backwardIfN3c104HalfEfLi6ELb1ELb0EEEvPT0_PKT_S7_iiiPKb)
        /*00fc*/ 	.short	0x0210
        /*00fe*/ 	.short	0x0030


	//----- nvinfo : EIATTR_SW_WAR
	.align		4
.L_10397:
        /*0100*/ 	.byte	0x04, 0x36
        /*0102*/ 	.short	(.L_10399 - .L_10398)
.L_10398:
        /*0104*/ 	.word	0x00000008
.L_10399:


//--------------------- .nv.info._ZN43_GLOBAL__N__9ae7fba5_10_SoftMax_cu_9f978f6321softmax_warp_backwardIfN3c104HalfEfLi5ELb1ELb0EEEvPT0_PKT_S7_iiiPKb --------------------------
	.section	.nv.info._ZN43_GLOBAL__N__9ae7fba5_10_SoftMax_cu_9f978f6321softmax_warp_backwardIfN3c104HalfEfLi5ELb1ELb0EEEvPT0_PKT_S7_iiiPKb,"",@"SHT_CUDA_INFO"
	.sectionflags	@""
	.align	4


	//----- nvinfo : EIATTR_CUDA_API_VERSION
	.align		4
        /*0000*/ 	.byte	0x04, 0x37
        /*0002*/ 	.short	(.L_10401 - .L_10400)
.L_10400:
        /*0004*/ 	.word	0x00000082


	//----- nvinfo : EIATTR_KPARAM_INFO
	.align		4
.L_10401:
        /*0008*/ 	.byte	0x04, 0x17
        /*000a*/ 	.short	(.L_10403 - .L_10402)
.L_10402:
        /*000c*/ 	.word	0x00000000
        /*0010*/ 	.short	0x0006
        /*0012*/ 	.short	0x0028
        /*0014*/ 	.byte	0x00, 0xf0, 0x21, 0x00


	//----- nvinfo : EIATTR_KPARAM_INFO
	.align		4
.L_10403:
        /*0018*/ 	.byte	0x04, 0x17
        /*001a*/ 	.short	(.L_10405 - .L_10404)
.L_10404:
        /*001c*/ 	.word	0x00000000
        /*0020*/ 	.short	0x0005
        /*0022*/ 	.short	0x0020
        /*0024*/ 	.byte	0x00, 0xf0, 0x11, 0x00


	//----- nvinfo : EIATTR_KPARAM_INFO
	.align		4
.L_10405:
        /*0028*/ 	.byte	0x04, 0x17
        /*002a*/ 	.short	(.L_10407 - .L_10406)
.L_10406:
        /*002c*/ 	.word	0x00000000
        /*0030*/ 	.short	0x0004
        /*0032*/ 	.short	0x001c
        /*0034*/ 	.byte	0x00, 0xf0, 0x11, 0x00


	//----- nvinfo : EIATTR_KPARAM_INFO
	.align		4
.L_10407:
        /*0038*/ 	.byte	0x04, 0x17
        /*003a*/ 	.short	(.L_10409 - .L_10408)
.L_10408:
        /*003c*/ 	.word	0x00000000
        /*0040*/ 	.short	0x0003
        /*0042*/ 	.short	0x0018
        /*0044*/ 	.byte	0x00, 0xf0, 0x11, 0x00


	//----- nvinfo : EIATTR_KPARAM_INFO
	.align		4
.L_10409:
        /*0048*/ 	.byte	0x04, 0x17
        /*004a*/ 	.short	(.L_10411 - .L_10410)
.L_10410:
        /*004c*/ 	.word	0x00000000
        /*0050*/ 	.short	0x0002
        /*0052*/ 	.short	0x0010
        /*0054*/ 	.byte	0x00, 0xf0, 0x21, 0x00


	//----- nvinfo : EIATTR_KPARAM_INFO
	.align		4
.L_10411:
        /*0058*/ 	.byte	0x04, 0x17
        /*005a*/ 	.short	(.L_10413 - .L_10412)
.L_10412:
        /*005c*/ 	.word	0x00000000
        /*0060*/ 	.short	0x0001
        /*0062*/ 	.short	0x0008
        /*0064*/ 	.byte	0x00, 0xf0, 0x21, 0x00


	//----- nvinfo : EIATTR_KPARAM_INFO
	.align		4
.L_10413:
        /*0068*/ 	.byte	0x04, 0x17
        /*006a*/ 	.short	(.L_10415 - .L_10414)
.L_10414:
        /*006c*/ 	.word	0x00000000
        /*0070*/ 	.short	0x0000
        /*0072*/ 	.short	0x0000
        /*0074*/ 	.byte	0x00, 0xf0, 0x21, 0x00


	//----- nvinfo : EIATTR_SPARSE_MMA_MASK
	.align		4
.L_10415:
        /*0078*/ 	.byte	0x03, 0x50
        /*007a*/ 	.short	0x0000


	//----- nvinfo : EIATTR_MAXREG_COUNT
	.align		4
        /*007c*/ 	.byte	0x03, 0x1b
        /*007e*/ 	.short	0x00ff


	//----- nvinfo : EIATTR_MERCURY_ISA_VERSION
	.align		4
        /*0080*/ 	.byte	0x03, 0x5f
        /*0082*/ 	.short	0x0101


	//----- nvinfo : EIATTR_COOP_GROUP_MASK_REGIDS
	.align		4
        /*0084*/ 	.byte	0x04, 0x29
        /*0086*/ 	.short	(.L_10417 - .L_10416)


	//   ....[0]....
.L_10416:
        /*0088*/ 	.word	0xffffffff


	//   ....[1]....
        /*008c*/ 	.word	0xffffffff


	//   ....[2]....
        /*0090*/ 	.word	0xffffffff


	//   ....[3]....
        /*0094*/ 	.word	0xffffffff


	//   ....[4]....
        /*0098*/ 	.word	0xffffffff


	//   ....[5]....
        /*009c*/ 	.word	0xffffffff


	//   ....[6]....
        /*00a0*/ 	.word	0xffffffff


	//   ....[7]....
        /*00a4*/ 	.word	0xffffffff


	//   ....[8]....
        /*00a8*/ 	.word	0xffffffff


	//   ....[9]....
        /*00ac*/ 	.word	0xffffffff


	//----- nvinfo : EIATTR_COOP_GROUP_INSTR_OFFSETS
	.align		4
.L_10417:
        /*00b0*/ 	.byte	0x04, 0x28
        /*00b2*/ 	.short	(.L_10419 - .L_10418)


	//   ....[0]....
.L_10418:
        /*00b4*/ 	.word	0x00000300


	//   ....[1]....
        /*00b8*/ 	.word	0x00000310


	//   ....[2]....
        /*00bc*/ 	.word	0x00000340


	//   ....[3]....
        /*00c0*/ 	.word	0x00000350


	//   ....[4]....
        /*00c4*/ 	.word	0x00000380


	//   ....[5]....
        /*00c8*/ 	.word	0x00000390


	//   ....[6]....
        /*00cc*/ 	.word	0x000003c0


	//   ....[7]....
        /*00d0*/ 	.word	0x000003d0


	//   ....[8]....
        /*00d4*/ 	.word	0x00000400


	//   ....[9]....
        /*00d8*/ 	.word	0x00000410


	//----- nvinfo : EIATTR_EXIT_INSTR_OFFSETS
	.align		4
.L_10419:
        /*00dc*/ 	.byte	0x04, 0x1c
        /*00de*/ 	.short	(.L_10421 - .L_10420)


	//   ....[0]....
.L_10420:
        /*00e0*/ 	.word	0x00000420


	//   ....[1]....
        /*00e4*/ 	.word	0x00000510


	//   ....[2]....
        /*00e8*/ 	.word	0x00000520


	//   ....[3]....
        /*00ec*/ 	.word	0x000005d0


	//----- nvinfo : EIATTR_CBANK_PARAM_SIZE
	.align		4
.L_10421:
        /*00f0*/ 	.byte	0x03, 0x19
        /*00f2*/ 	.short	0x0030


	//----- nvinfo : EIATTR_PARAM_CBANK
	.align		4
        /*00f4*/ 	.byte	0x04, 0x0a
        /*00f6*/ 	.short	(.L_10423 - .L_10422)
	.align		4
.L_10422:
        /*00f8*/ 	.word	index@(.nv.constant0._ZN43_GLOBAL__N__9ae7fba5_10_SoftMax_cu_9f978f6321softmax_warp_backwardIfN3c104HalfEfLi5ELb1ELb0EEEvPT0_PKT_S7_iiiPKb)
        /*00fc*/ 	.short	0x0210
        /*00fe*/ 	.short	0x0030


	//----- nvinfo : EIATTR_SW_WAR
	.align		4
.L_10423:
        /*0100*/ 	.byte	0x04, 0x36
        /*0102*/ 	.short	(.L_10425 - .L_10424)
.L_10424:
        /*0104*/ 	.word	0x00000008
.L_10425:


//--------------------- .nv.info._ZN43_GLOBAL__N__9ae7fba5_10_SoftMax_cu_9f978f6321softmax_warp_backwardIfN3c104HalfEfLi4ELb1ELb0EEEvPT0_PKT_S7_iiiPKb --------------------------
	.section	.nv.info._ZN43_GLOBAL__N__9ae7fba5_10_SoftMax_cu_9f978f6321softmax_warp_backwardIfN3c104HalfEfLi4ELb1ELb0EEEvPT0_PKT_S7_iiiPKb,"",@"SHT_CUDA_INFO"
	.sectionflags	@""
	.align	4


	//----- nvinfo : EIATTR_CUDA_API_VERSION
	.align		4
        /*0000*/ 	.byte	0x04, 0x37
        /*0002*/ 	.short	(.L_10427 - .L_10426)
.L_10426:
        /*0004*/ 	.word	0x00000082


	//----- nvinfo : EIATTR_KPARAM_INFO
	.align		4
.L_10427:
        /*0008*/ 	.byte	0x04, 0x17
        /*000a*/ 	.short	(.L_10429 - .L_10428)
.L_10428:
        /*000c*/ 	.word	0x00000000
        /*0010*/ 	.short	0x0006
        /*0012*/ 	.short	0x0028
        /*0014*/ 	.byte	0x00, 0xf0, 0x21, 0x00


	//----- nvinfo : EIATTR_KPARAM_INFO
	.align		4
.L_10429:
        /*0018*/ 	.byte	0x04, 0x17
        /*001a*/ 	.short	(.L_10431 - .L_10430)
.L_10430:
        /*001c*/ 	.word	0x00000000
        /*0020*/ 	.short	0x0005
        /*0022*/ 	.short	0x0020
        /*0024*/ 	.byte	0x00, 0xf0, 0x11, 0x00


	//----- nvinfo : EIATTR_KPARAM_INFO
	.align		4
.L_10431:
        /*0028*/ 	.byte	0x04, 0x17
        /*002a*/ 	.short	(.L_10433 - .L_10432)
.L_10432:
        /*002c*/ 	.word	0x00000000
        /*0030*/ 	.short	0x0004
        /*0032*/ 	.short	0x001c
        /*0034*/ 	.byte	0x00, 0xf0, 0x11, 0x00


	//----- nvinfo : EIATTR_KPARAM_INFO
	.align		4
.L_10433:
        /*0038*/ 	.byte	0x04, 0x17
        /*003a*/ 	.short	(.L_10435 - .L_10434)
.L_10434:
        /*003c*/ 	.word	0x00000000
        /*0040*/ 	.short	0x0003
        /*0042*/ 	.short	0x0018
        /*0044*/ 	.byte	0x00, 0xf0, 0x11, 0x00


	//----- nvinfo : EIATTR_KPARAM_INFO
	.align		4
.L_10435:
        /*0048*/ 	.byte	0x04, 0x17
        /*004a*/ 	.short	(.L_10437 - .L_10436)
.L_10436:
        /*004c*/ 	.word	0x00000000
        /*0050*/ 	.short	0x0002
        /*0052*/ 	.short	0x0010
        /*0054*/ 	.byte	0x00, 0xf0, 0x21, 0x00


	//----- nvinfo : EIATTR_KPARAM_INFO
	.align		4
.L_10437:
        /*0058*/ 	.byte	0x04, 0x17
        /*005a*/ 	.short	(.L_10439 - .L_10438)
.L_10438:
        /*005c*/ 	.word	0x00000000
        /*0060*/ 	.short	0x0001
        /*0062*/ 	.short	0x0008
        /*0064*/ 	.byte	0x00, 0xf0, 0x21, 0x00


	//----- nvinfo : EIATTR_KPARAM_INFO
	.align		4
.L_10439:
        /*0068*/ 	.byte	0x04, 0x17
        /*006a*/ 	.short	(.L_10441 - .L_10440)
.L_10440:
        /*006c*/ 	.word	0x00000000
        /*0070*/ 	.short	0x0000
        /*0072*/ 	.short	0x0000
        /*0074*/ 	.byte	0x00, 0xf0, 0x21, 0x00


	//----- nvinfo : EIATTR_SPARSE_MMA_MASK
	.align		4
.L_10441:
        /*0078*/ 	.byte	0x03, 0x50
        /*007a*/ 	.short	0x0000


	//----- nvinfo : EIATTR_MAXREG_COUNT
	.align		4
        /*007c*/ 	.byte	0x03, 0x1b
        /*007e*/ 	.short	0x00ff


	//----- nvinfo : EIATTR_MERCURY_ISA_VERSION
	.align		4
        /*0080*/ 	.byte	0x03, 0x5f
        /*0082*/ 	.short	0x0101


	//----- nvinfo : EIATTR_COOP_GROUP_MASK_REGIDS
	.align		4
        /*0084*/ 	.byte	0x04, 0x29
        /*0086*/ 	.short	(.L_10443 - .L_10442)


	//   ....[0]....
.L_10442:
        /*0088*/ 	.word	0xffffffff


	//   ....[1]....
        /*008c*/ 	.word	0xffffffff


	//   ....[2]....
        /*0090*/ 	.word	0xffffffff


	//   ....[3]....
        /*0094*/ 	.word	0xffffffff


	//   ....[4]....
        /*0098*/ 	.word	0xffffffff


	//   ....[5]....
        /*009c*/ 	.word	0xffffffff


	//   ....[6]....
        /*00a0*/ 	.word	0xffffffff


	//   ....[7]....
        /*00a4*/ 	.word	0xffffffff


	//----- nvinfo : EIATTR_COOP_GROUP_INSTR_OFFSETS
	.align		4
.L_10443:
        /*00a8*/ 	.byte	0x04, 0x28
        /*00aa*/ 	.short	(.L_10445 - .L_10444)


	//   ....[0]....
.L_10444:
        /*00ac*/ 	.word	0x00000300


	//   ....[1]....
        /*00b0*/ 	.word	0x00000310


	//   ....[2]....
        /*00b4*/ 	.word	0x00000340


	//   ....[3]....
        /*00b8*/ 	.word	0x00000350


	//   ....[4]....
        /*00bc*/ 	.word	0x00000380


	//   ....[5]....
        /*00c0*/ 	.word	0x00000390


	//   ....[6]....
        /*00c4*/ 	.word	0x000003c0


	//   ....[7]....
        /*00c8*/ 	.word	0x000003d0


	//----- nvinfo : EIATTR_EXIT_INSTR_OFFSETS
	.align		4
.L_10445:
        /*00cc*/ 	.byte	0x04, 0x1c
        /*00ce*/ 	.short	(.L_10447 - .L_10446)


	//   ....[0]....
.L_10446:
        /*00d0*/ 	.word	0x000003e0


	//   ....[1]....
        /*00d4*/ 	.word	0x000004d0


	//   ....[2]....
        /*00d8*/ 	.word	0x000004e0


	//   ....[3]....
        /*00dc*/ 	.word	0x00000590


	//----- nvinfo : EIATTR_CBANK_PARAM_SIZE
	.align		4
.L_10447:
        /*00e0*/ 	.byte	0x03, 0x19
        /*00e2*/ 	.short	0x0030


	//----- nvinfo : EIATTR_PARAM_CBANK
	.align		4
        /*00e4*/ 	.byte	0x04, 0x0a
        /*00e6*/ 	.short	(.L_10449 - .L_10448)
	.align		4
.L_10448:
        /*00e8*/ 	.word	index@(.nv.constant0._ZN43_GLOBAL__N__9ae7fba5_10_SoftMax_cu_9f978f6321softmax_warp_backwardIfN3c104HalfEfLi4ELb1ELb0EEEvPT0_PKT_S7_iiiPKb)
        /*00ec*/ 	.short	0x0210
        /*00ee*/ 	.short	0x0030


	//----- nvinfo : EIATTR_SW_WAR
	.align		4
.L_10449:
        /*00f0*/ 	.byte	0x04, 0x36
        /*00f2*/ 	.short	(.L_10451 - .L_10450)
.L_10450:
        /*00f4*/ 	.word	0x00000008
.L_10451:


//--------------------- .nv.info._ZN43_GLOBAL__N__9ae7fba5_10_SoftMax_cu_9f978f6321softmax_warp_backwardIfN3c104HalfEfLi3ELb1ELb0EEEvPT0_PKT_S7_iiiPKb --------------------------
	.section	.nv.info._ZN43_GLOBAL__N__9ae7fba5_10_SoftMax_cu_9f978f6321softmax_warp_backwardIfN3c104HalfEfLi3ELb1ELb0EEEvPT0_PKT_S7_iiiPKb,"",@"SHT_CUDA_INFO"
	.sectionflags	@""
	.align	4


	//----- nvinfo : EIATTR_CUDA_API_VERSION
	.align		4
        /*0000*/ 	.byte	0x04, 0x37
        /*0002*/ 	.short	(.L_10453 - .L_10452)
.L_10452:
        /*0004*/ 	.word	0x00000082


	//----- nvinfo : EIATTR_KPARAM_INFO
	.align		4
.L_10453:
        /*0008*/ 	.byte	0x04, 0x17
        /*000a*/ 	.short	(.L_10455 - .L_10454)
.L_10454:
        /*000c*/ 	.word	0x00000000
        /*0010*/ 	.short	0x0006
        /*0012*/ 	.short	0x0028
        /*0014*/ 	.byte	0x00, 0xf0, 0x21, 0x00


	//----- nvinfo : EIATTR_KPARAM_INFO
	.align		4
.L_10455:
        /*0018*/ 	.byte	0x04, 0x17
        /*001a*/ 	.short	(.L_10457 - .L_10456)
.L_10456:
        /*001c*/ 	.word	0x00000000
        /*0020*/ 	.short	0x0005
        /*0022*/ 	.short	0x0020
        /*0024*/ 	.byte	0x00, 0xf0, 0x11, 0x00


	//----- nvinfo : EIATTR_KPARAM_INFO
	.align		4
.L_10457:
        /*0028*/ 	.byte	0x04, 0x17
        /*002a*/ 	.short	(.L_10459 - .L_10458)
.L_10458:
        /*002c*/ 	.word	0x00000000
        /*0030*/ 	.short	0x0004
        /*0032*/ 	.short	0x001c
        /*0034*/ 	.byte	0x00, 0xf0, 0x11, 0x00


	//----- nvinfo : EIATTR_KPARAM_INFO
	.align		4
.L_10459:
        /*0038*/ 	.byte	0x04, 0x17
        /*003a*/ 	.short	(.L_10461 - .L_10460)
.L_10460:
        /*003c*/ 	.word	0x00000000
        /*0040*/ 	.short	0x0003
        /*0042*/ 	.short	0x0018
        /*0044*/ 	.byte	0x00, 0xf0, 0x11, 0x00


	//----- nvinfo : EIATTR_KPARAM_INFO
	.align		4
.L_10461:
        /*0048*/ 	.byte	0x04, 0x17
        /*004a*/ 	.short	(.L_10463 - .L_10462)
.L_10462:
        /*004c*/ 	.word	0x00000000
        /*0050*/ 	.short	0x0002
        /*0052*/ 	.short	0x0010
        /*0054*/ 	.byte	0x00, 0xf0, 0x21, 0x00


	//----- nvinfo : EIATTR_KPARAM_INFO
	.align		4
.L_10463:
        /*0058*/ 	.byte	0x04, 0x17
        /*005a*/ 	.short	(.L_10465 - .L_10464)
.L_10464:
        /*005c*/ 	.word	0x00000000
        /*0060*/ 	.short	0x0001
        /*0062*/ 	.short	0x0008
        /*0064*/ 	.byte	0x00, 0xf0, 0x21, 0x00


	//----- nvinfo : EIATTR_KPARAM_INFO
	.align		4
.L_10465:
        /*0068*/ 	.byte	0x04, 0x17
        /*006a*/ 	.short	(.L_10467 - .L_10466)
.L_10466:
        /*006c*/ 	.word	0x00000000
        /*0070*/ 	.short	0x0000
        /*0072*/ 	.short	0x0000
        /*0074*/ 	.byte	0x00, 0xf0, 0x21, 0x00


	//----- nvinfo : EIATTR_SPARSE_MMA_MASK
	.align		4
.L_10467:
        /*0078*/ 	.byte	0x03, 0x50
        /*007a*/ 	.short	0x0000


	//----- nvinfo : EIATTR_MAXREG_COUNT
	.align		4
        /*007c*/ 	.byte	0x03, 0x1b
        /*007e*/ 	.short	0x00ff


	//----- nvinfo : EIATTR_MERCURY_ISA_VERSION
	.align		4
        /*0080*/ 	.byte	0x03, 0x5f
        /*0082*/ 	.short	0x0101


	//----- nvinfo : EIATTR_COOP_GROUP_MASK_REGIDS
	.align		4
        /*0084*/ 	.byte	0x04, 0x29
        /*0086*/ 	.short	(.L_10469 - .L_10468)


	//   ....[0]....
.L_10468:
        /*0088*/ 	.word	0xffffffff


	//   ....[1]....
        /*008c*/ 	.word	0xffffffff


	//   ....[2]....
        /*0090*/ 	.word	0xffffffff


	//   ....[3]....
        /*0094*/ 	.word	0xffffffff


	//   ....[4]....
        /*0098*/ 	.word	0xffffffff


	//   ....[5]....
        /*009c*/ 	.word	0xffffffff


	//----- nvinfo : EIATTR_COOP_GROUP_INSTR_OFFSETS
	.align		4
.L_10469:
        /*00a0*/ 	.byte	0x04, 0x28
        /*00a2*/ 	.short	(.L_10471 - .L_10470)


	//   ....[0]....
.L_10470:
        /*00a4*/ 	.word	0x00000300


	//   ....[1]....
        /*00a8*/ 	.word	0x00000310


	//   ....[2]....
        /*00ac*/ 	.word	0x00000340


	//   ....[3]....
        /*00b0*/ 	.word	0x00000350


	//   ....[4]....
        /*00b4*/ 	.word	0x00000380


	//   ....[5]....
        /*00b8*/ 	.word	0x00000390


	//----- nvinfo : EIATTR_EXIT_INSTR_OFFSETS
	.align		4
.L_10471:
        /*00bc*/ 	.byte	0x04, 0x1c
        /*00be*/ 	.short	(.L_10473 - .L_10472)


	//   ....[0]....
.L_10472:
        /*00c0*/ 	.word	0x000003a0


	//   ....[1]....
        /*00c4*/ 	.word	0x00000490


	//   ....[2]....
        /*00c8*/ 	.word	0x000004a0


	//   ....[3]....
        /*00cc*/ 	.word	0x00000550


	//----- nvinfo : EIATTR_CBANK_PARAM_SIZE
	.align		4
.L_10473:
        /*00d0*/ 	.byte	0x03, 0x19
        /*00d2*/ 	.short	0x0030


	//----- nvinfo : EIATTR_PARAM_CBANK
	.align		4
        /*00d4*/ 	.byte	0x04, 0x0a
        /*00d6*/ 	.short	(.L_10475 - .L_10474)
	.align		4
.L_10474:
        /*00d8*/ 	.word	index@(.nv.constant0._ZN43_GLOBAL__N__9ae7fba5_10_SoftMax_cu_9f978f6321softmax_warp_backwardIfN3c104HalfEfLi3ELb1ELb0EEEvPT0_PKT_S7_iiiPKb)
        /*00dc*/ 	.short	0x0210
        /*00de*/ 	.short	0x0030


	//----- nvinfo : EIATTR_SW_WAR
	.align		4
.L_10475:
        /*00e0*/ 	.byte	0x04, 0x36
        /*00e2*/ 	.short	(.L_10477 - .L_10476)
.L_10476:
        /*00e4*/ 	.word	0x00000008
.L_10477:


//--------------------- .nv.info._ZN43_GLOBAL__N__9ae7fba5_10_SoftMax_cu_9f978f6321softmax_warp_backwardIfN3c104HalfEfLi2ELb1ELb0EEEvPT0_PKT_S7_iiiPKb --------------------------
	.section	.nv.info._ZN43_GLOBAL__N__9ae7fba5_10_SoftMax_cu_9f978f6321softmax_warp_backwardIfN3c104HalfEfLi2ELb1ELb0EEEvPT0_PKT_S7_iiiPKb,"",@"SHT_CUDA_INFO"
	.sectionflags	@""
	.align	4


	//----- nvinfo : EIATTR_CUDA_API_VERSION
	.align		4
        /*0000*/ 	.byte	0x04, 0x37
        /*0002*/ 	.short	(.L_10479 - .L_10478)
.L_10478:
        /*0004*/ 	.word	0x00000082


	//----- nvinfo : EIATTR_KPARAM_INFO
	.align		4
.L_10479:
        /*0008*/ 	.byte	0x04, 0x17
        /*000a*/ 	.short	(.L_10481 - .L_10480)
.L_10480:
        /*000c*/ 	.word	0x00000000
        /*0010*/ 	.short	0x0006
        /*0012*/ 	.short	0x0028
        /*0014*/ 	.byte	0x00, 0xf0, 0x21, 0x00


	//----- nvinfo : EIATTR_KPARAM_INFO
	.align		4
.L_10481:
        /*0018*/ 	.byte	0x04, 0x17
        /*001a*/ 	.short	(.L_10483 - .L_10482)
.L_10482:
        /*001c*/ 	.word	0x00000000
        /*0020*/ 	.short	0x0005
        /*0022*/ 	.short	0x0020
        /*0024*/ 	.byte	0x00, 0xf0, 0x11, 0x00


	//----- nvinfo : EIATTR_KPARAM_INFO
	.align		4
.L_10483:
        /*0028*/ 	.byte	0x04, 0x17
        /*002a*/ 	.short	(.L_10485 - .L_10484)
.L_10484:
        /*002c*/ 	.word	0x00000000
        /*0030*/ 	.short	0x0004
        /*0032*/ 	.short	0x001c
        /*0034*/ 	.byte	0x00, 0xf0, 0x11, 0x00


	//----- nvinfo : EIATTR_KPARAM_INFO
	.align		4
.L_10485:
        /*0038*/ 	.byte	0x04, 0x17
        /*003a*/ 	.short	(.L_10487 - .L_10486)
.L_10486:
        /*003c*/ 	.word	0x00000000
        /*0040*/ 	.short	0x0003
        /*0042*/ 	.short	0x0018
        /*0044*/ 	.byte	0x00, 0xf0, 0x11, 0x00


	//----- nvinfo : EIATTR_KPARAM_INFO
	.align		4
.L_10487:
        /*0048*/ 	.byte	0x04, 0x17
        /*004a*/ 	.short	(.L_10489 - .L_10488)
.L_10488:
        /*004c*/ 	.word	0x00000000
        /*0050*/ 	.short	0x0002
        /*0052*/ 	.short	0x0010
        /*0054*/ 	.byte	0x00, 0xf0, 0x21, 0x00


	//----- nvinfo : EIATTR_KPARAM_INFO
	.align		4
.L_10489:
        /*0058*/ 	.byte	0x04, 0x17
        /*005a*/ 	.short	(.L_10491 - .L_10490)
.L_10490:
        /*005c*/ 	.word	0x00000000
        /*0060*/ 	.short	0x0001
        /*0062*/ 	.short	0x0008
        /*0064*/ 	.byte	0x00, 0xf0, 0x21, 0x00


	//----- nvinfo : EIATTR_KPARAM_INFO
	.align		4
.L_10491:
        /*0068*/ 	.byte	0x04, 0x17
        /*006a*/ 	.short	(.L_10493 - .L_10492)
.L_10492:
        /*006c*/ 	.word	0x00000000
        /*0070*/ 	.short	0x0000
        /*0072*/ 	.short	0x0000
        /*0074*/ 	.byte	0x00, 0xf0, 0x21, 0x00


	//----- nvinfo : EIATTR_SPARSE_MMA_MASK
	.align		4
.L_10493:
        /*0078*/ 	.byte	0x03, 0x50
        /*007a*/ 	.short	0x0000


	//----- nvinfo : EIATTR_MAXREG_COUNT
	.align		4
        /*007c*/ 	.byte	0x03, 0x1b
        /*007e*/ 	.short	0x00ff


	//----- nvinfo : EIATTR_MERCURY_ISA_VERSION
	.align		4
        /*0080*/ 	.byte	0x03, 0x5f
        /*0082*/ 	.short	0x0101


	//----- nvinfo : EIATTR_COOP_GROUP_MASK_REGIDS
	.align		4
        /*0084*/ 	.byte	0x04, 0x29
        /*0086*/ 	.short	(.L_10495 - .L_10494)


	//   ....[0]....
.L_10494:
        /*0088*/ 	.word	0xffffffff


	//   ....[1]....
        /*008c*/ 	.word	0xffffffff


	//   ....[2]....
        /*0090*/ 	.word	0xffffffff


	//   ....[3]....
        /*0094*/ 	.word	0xffffffff


	//----- nvinfo : EIATTR_COOP_GROUP_INSTR_OFFSETS
	.align		4
.L_10495:
        /*0098*/ 	.byte	0x04, 0x28
        /*009a*/ 	.short	(.L_10497 - .L_10496)


	//   ....[0]....
.L_10496:
        /*009c*/ 	.word	0x00000300


	//   ....[1]....
        /*00a0*/ 	.word	0x00000310


	//   ....[2]....
        /*00a4*/ 	.word	0x00000340


	//   ....[3]....
        /*00a8*/ 	.word	0x00000350


	//----- nvinfo : EIATTR_EXIT_INSTR_OFFSETS
	.align		4
.L_10497:
        /*00ac*/ 	.byte	0x04, 0x1c
        /*00ae*/ 	.short	(.L_10499 - .L_10498)


	//   ....[0]....
.L_10498:
        /*00b0*/ 	.word	0x00000360


	//   ....[1]....
        /*00b4*/ 	.word	0x00000450


	//   ....[2]....
        /*00b8*/ 	.word	0x00000460


	//   ....[3]....
        /*00bc*/ 	.word	0x00000510


	//----- nvinfo : EIATTR_CBANK_PARAM_SIZE
	.align		4
.L_10499:
        /*00c0*/ 	.byte	0x03, 0x19
        /*00c2*/ 	.short	0x0030


	//----- nvinfo : EIATTR_PARAM_CBANK
	.align		4
        /*00c4*/ 	.byte	0x04, 0x0a
        /*00c6*/ 	.short	(.L_10501 - .L_10500)
	.align		4
.L_10500:
        /*00c8*/ 	.word	index@(.nv.constant0._ZN43_GLOBAL__N__9ae7fba5_10_SoftMax_cu_9f978f6321softmax_warp_backwardIfN3c104HalfEfLi2ELb1ELb0EEEvPT0_PKT_S7_iiiPKb)
        /*00cc*/ 	.short	0x0210
        /*00ce*/ 	.short	0x0030


	//----- nvinfo : EIATTR_SW_WAR
	.align		4
.L_10501:
        /*00d0*/ 	.byte	0x04, 0x36
        /*00d2*/ 	.short	(.L_10503 - .L_10502)
.L_10502:
        /*00d4*/ 	.word	0x00000008
.L_10503:


//--------------------- .nv.info._ZN43_GLOBAL__N__9ae7fba5_10_SoftMax_cu_9f978f6321softmax_warp_backwardIfN3c104HalfEfLi1ELb1ELb0EEEvPT0_PKT_S7_iiiPKb --------------------------
	.section	.nv.info._ZN43_GLOBAL__N__9ae7fba5_10_SoftMax_cu_9f978f6321softmax_warp_backwardIfN3c104HalfEfLi1ELb1ELb0EEEvPT0_PKT_S7_iiiPKb,"",@"SHT_CUDA_INFO"
	.sectionflags	@""
	.align	4


	//----- nvinfo : EIATTR_CUDA_API_VERSION
	.align		4
        /*0000*/ 	.byte	0x04, 0x37
        /*0002*/ 	.short	(.L_10505 - .L_10504)
.L_10504:
        /*0004*/ 	.word	0x00000082


	//----- nvinfo : EIATTR_KPARAM_INFO
	.align		4
.L_10505:
        /*0008*/ 	.byte	0x04, 0x17
        /*000a*/ 	.short	(.L_10507 - .L_10506)
.L_10506:
        /*000c*/ 	.word	0x00000000
        /*0010*/ 	.short	0x0006
        /*0012*/ 	.short	0x0028
        /*0014*/ 	.byte	0x00, 0xf0, 0x21, 0x00


	//----- nvinfo : EIATTR_KPARAM_INFO
	.align		4
.L_10507:
        /*0018*/ 	.byte	0x04, 0x17
        /*001a*/ 	.short	(.L_10509 - .L_10508)
.L_10508:
        /*001c*/ 	.word	0x00000000
        /*0020*/ 	.short	0x0005
        /*0022*/ 	.short	0x0020
        /*0024*/ 	.byte	0x00, 0xf0, 0x11, 0x00


	//----- nvinfo : EIATTR_KPARAM_INFO
	.align		4
.L_10509:
        /*0028*/ 	.byte	0x04, 0x17
        /*002a*/ 	.short	(.L_10511 - .L_10510)
.L_10510:
        /*002c*/ 	.word	0x00000000
        /*0030*/ 	.short	0x0004
        /*0032*/ 	.short	0x001c
        /*0034*/ 	.byte	0x00, 0xf0, 0x11, 0x00


	//----- nvinfo : EIATTR_KPARAM_INFO
	.align		4
.L_10511:
        /*0038*/ 	.byte	0x04, 0x17
        /*003a*/ 	.short	(.L_10513 - .L_10512)
.L_10512:
        /*003c*/ 	.word	0x00000000
        /*0040*/ 	.short	0x0003
        /*0042*/ 	.short	0x0018
        /*0044*/ 	.byte	0x00, 0xf0, 0x11, 0x00


	//----- nvinfo : EIATTR_KPARAM_INFO
	.align		4
.L_10513:
        /*0048*/ 	.byte	0x04, 0x17
        /*004a*/ 	.short	(.L_10515 - .L_10514)
.L_10514:
        /*004c*/ 	.word	0x00000000
        /*0050*/ 	.short	0x0002
        /*0052*/ 	.short	0x0010
        /*0054*/ 	.byte	0x00, 0xf0, 0x21, 0x00


	//----- nvinfo : EIATTR_KPARAM_INFO
	.align		4
.L_10515:
        /*0058*/ 	.byte	0x04, 0x17
        /*005a*/ 	.short	(.L_10517 - .L_10516)
.L_10516:
        /*005c*/ 	.word	0x00000000
        /*0060*/ 	.short	0x0001
        /*0062*/ 	.short	0x0008
        /*0064*/ 	.byte	0x00, 0xf0, 0x21, 0x00


	//----- nvinfo : EIATTR_KPARAM_INFO
	.align		4
.L_10517:
        /*0068*/ 	.byte	0x04, 0x17
        /*006a*/ 	.short	(.L_10519 - .L_10518)
.L_10518:
        /*006c*/ 	.word	0x00000000
        /*0070*/ 	.short	0x0000
        /*0072*/ 	.short	0x0000
        /*0074*/ 	.byte	0x00, 0xf0, 0x21, 0x00


	//----- nvinfo : EIATTR_SPARSE_MMA_MASK
	.align		4
.L_10519:
        /*0078*/ 	.byte	0x03, 0x50
        /*007a*/ 	.short	0x0000


	//----- nvinfo : EIATTR_MAXREG_COUNT
	.align		4
        /*007c*/ 	.byte	0x03, 0x1b
        /*007e*/ 	.short	0x00ff


	//----- nvinfo : EIATTR_MERCURY_ISA_VERSION
	.align		4
        /*0080*/ 	.byte	0x03, 0x5f
        /*0082*/ 	.short	0x0101


	//----- nvinfo : EIATTR_COOP_GROUP_MASK_REGIDS
	.align		4
        /*0084*/ 	.byte	0x04, 0x29
        /*0086*/ 	.short	(.L_10521 - .L_10520)


	//   ....[0]....
.L_10520:
        /*0088*/ 	.word	0xffffffff


	//   ....[1]....
        /*008c*/ 	.word	0xffffffff


	//----- nvinfo : EIATTR_COOP_GROUP_INSTR_OFFSETS
	.align		4
.L_10521:
        /*0090*/ 	.byte	0x04, 0x28
        /*0092*/ 	.short	(.L_10523 - .L_10522)


	//   ....[0]....
.L_10522:
        /*0094*/ 	.word	0x00000300


	//   ....[1]....
        /*0098*/ 	.word	0x00000310


	//----- nvinfo : EIATTR_EXIT_INSTR_OFFSETS
	.align		4
.L_10523:
        /*009c*/ 	.byte	0x04, 0x1c
        /*009e*/ 	.short	(.L_10525 - .L_10524)


	//   ....[0]....
.L_10524:
        /*00a0*/ 	.word	0x00000320


	//   ....[1]....
        /*00a4*/ 	.word	0x00000410


	//   ....[2]....
        /*00a8*/ 	.word	0x00000420


	//   ....[3]....
        /*00ac*/ 	.word	0x000004d0


	//----- nvinfo : EIATTR_CBANK_PARAM_SIZE
	.align		4
.L_10525:
        /*00b0*/ 	.byte	0x03, 0x19
        /*00b2*/ 	.short	0x0030


	//----- nvinfo : EIATTR_PARAM_CBANK
	.align		4
        /*00b4*/ 	.byte	0x04, 0x0a
        /*00b6*/ 	.short	(.L_10527 - .L_10526)
	.align		4
.L_10526:
        /*00b8*/ 	.word	index@(.nv.constant0._ZN43_GLOBAL__N__9ae7fba5_10_SoftMax_cu_9f978f6321softmax_warp_backwardIfN3c104HalfEfLi1ELb1ELb0EEEvPT0_PKT_S7_iiiPKb)
        /*00bc*/ 	.short	0x0210
        /*00be*/ 	.short	0x0030


	//----- nvinfo : EIATTR_SW_WAR
	.align		4
.L_10527:
        /*00c0*/ 	.byte	0x04, 0x36
        /*00c2*/ 	.short	(.L_10529 - .L_10528)
.L_10528:
        /*00c4*/ 	.word	0x00000008
.L_10529:


//--------------------- .nv.info._ZN43_GLOBAL__N__9ae7fba5_10_SoftMax_cu_9f978f6321softmax_warp_backwardIfN3c104HalfEfLi0ELb1ELb0EEEvPT0_PKT_S7_iiiPKb --------------------------
	.section	.nv.info._ZN43_GLOBAL__N__9ae7fba5_10_SoftMax_cu_9f978f6321softmax_warp_backwardIfN3c104HalfEfLi0ELb1ELb0EEEvPT0_PKT_S7_iiiPKb,"",@"SHT_CUDA_INFO"
	.sectionflags	@""
	.align	4


	//----- nvinfo : EIATTR_CUDA_API_VERSION
	.align		4
        /*0000*/ 	.byte	0x04, 0x37
        /*0002*/ 	.short	(.L_10531 - .L_10530)
.L_10530:
        /*0004*/ 	.word	0x00000082


	//----- nvinfo : EIATTR_KPARAM_INFO
	.align		4
.L_10531:
        /*0008*/ 	.byte	0x04, 0x17
        /*000a*/ 	.short	(.L_10533 - .L_10532)
.L_10532:
        /*000c*/ 	.word	0x00000000
        /*0010*/ 	.short	0x0006
        /*0012*/ 	.short	0x0028
        /*0014*/ 	.byte	0x00, 0xf0, 0x21, 0x00


	//----- nvinfo : EIATTR_KPARAM_INFO
	.align		4
.L_10533:
        /*0018*/ 	.byte	0x04, 0x17
        /*001a*/ 	.short	(.L_10535 - .L_10534)
.L_10534:
        /*001c*/ 	.word	0x00000000
        /*0020*/ 	.short	0x0005
        /*0022*/ 	.short	0x0020
        /*0024*/ 	.byte	0x00, 0xf0, 0x11, 0x00


	//----- nvinfo : EIATTR_KPARAM_INFO
	.align		4
.L_10535:
        /*0028*/ 	.byte	0x04, 0x17
        /*002a*/ 	.short	(.L_10537 - .L_10536)
.L_10536:
        /*002c*/ 	.word	0x00000000
        /*0030*/ 	.short	0x0004
        /*0032*/ 	.short	0x001c
        /*0034*/ 	.byte	0x00, 0xf0, 0x11, 0x00


	//----- nvinfo : EIATTR_KPARAM_INFO
	.align		4
.L_10537:
        /*0038*/ 	.byte	0x04, 0x17
        /*003a*/ 	.short	(.L_10539 - .L_10538)
.L_10538:
        /*003c*/ 	.word	0x00000000
        /*0040*/ 	.short	0x0003
        /*0042*/ 	.short	0x0018
        /*0044*/ 	.byte	0x00, 0xf0, 0x11, 0x00


	//----- nvinfo : EIATTR_KPARAM_INFO
	.align		4
.L_10539:
        /*0048*/ 	.byte	0x04, 0x17
        /*004a*/ 	.short	(.L_10541 - .L_10540)
.L_10540:
        /*004c*/ 	.word	0x00000000
        /*0050*/ 	.short	0x0002
        /*0052*/ 	.short	0x0010
        /*0054*/ 	.byte	0x00, 0xf0, 0x21, 0x00


	//----- nvinfo : EIATTR_KPARAM_INFO
	.align		4
.L_10541:
        /*0058*/ 	.byte	0x04, 0x17
        /*005a*/ 	.short	(.L_10543 - .L_10542)
.L_10542:
        /*005c*/ 	.word	0x00000000
        /*0060*/ 	.short	0x0001
        /*0062*/ 	.short	0x0008
        /*0064*/ 	.byte	0x00, 0xf0, 0x21, 0x00


	//----- nvinfo : EIATTR_KPARAM_INFO
	.align		4
.L_10543:
        /*0068*/ 	.byte	0x04, 0x17
        /*006a*/ 	.short	(.L_10545 - .L_10544)
.L_10544:
        /*006c*/ 	.word	0x00000000
        /*0070*/ 	.short	0x0000
        /*0072*/ 	.short	0x0000
        /*0074*/ 	.byte	0x00, 0xf0, 0x21, 0x00


	//----- nvinfo : EIATTR_SPARSE_MMA_MASK
	.align		4
.L_10545:
        /*0078*/ 	.byte	0x03, 0x50
        /*007a*/ 	.short	0x0000


	//----- nvinfo : EIATTR_MAXREG_COUNT
	.align		4
        /*007c*/ 	.byte	0x03, 0x1b
        /*007e*/ 	.short	0x00ff


	//----- nvinfo : EIATTR_MERCURY_ISA_VERSION
	.align		4
        /*0080*/ 	.byte	0x03, 0x5f
        /*0082*/ 	.short	0x0101


	//----- nvinfo : EIATTR_EXIT_INSTR_OFFSETS
	.align		4
        /*0084*/ 	.byte	0x04, 0x1c
        /*0086*/ 	.short	(.L_10547 - .L_10546)


	//   ....[0]....
.L_10546:
        /*0088*/ 	.word	0x000002b0


	//   ....[1]....
        /*008c*/ 	.word	0x000002c0


	//   ....[2]....
        /*0090*/ 	.word	0x00000370


	//   ....[3]....
        /*0094*/ 	.word	0x000003e0


	//----- nvinfo : EIATTR_CBANK_PARAM_SIZE
	.align		4
.L_10547:
        /*0098*/ 	.byte	0x03, 0x19
        /*009a*/ 	.short	0x0030


	//----- nvinfo : EIATTR_PARAM_CBANK
	.align		4
        /*009c*/ 	.byte	0x04, 0x0a
        /*009e*/ 	.short	(.L_10549 - .L_10548)
	.align		4
.L_10548:
        /*00a0*/ 	.word	index@(.nv.constant0._ZN43_GLOBAL__N__9ae7fba5_10_SoftMax_cu_9f978f6321softmax_warp_backwardIfN3c104HalfEfLi0ELb1ELb0EEEvPT0_PKT_S7_iiiPKb)
        /*00a4*/ 	.short	0x0210
        /*00a6*/ 	.short	0x0030


	//----- nvinfo : EIATTR_SW_WAR
	.align		4
.L_10549:
        /*00a8*/ 	.byte	0x04, 0x36
        /*00aa*/ 	.short	(.L_10551 - .L_10550)
.L_10550:
        /*00ac*/ 	.word	0x00000008
.L_10551:


//--------------------- .nv.info._ZN43_GLOBAL__N__9ae7fba5_10_SoftMax_cu_9f978f6321softmax_warp_backwardIN3c104HalfES2_fLi10ELb1ELb0EEEvPT0_PKT_S7_iiiPKb --------------------------
	.section	.nv.info._ZN43_GLOBAL__N__9ae7fba5_10_SoftMax_cu_9f978f6321softmax_warp_backwardIN3c104HalfES2_fLi10ELb1ELb0EEEvPT0_PKT_S7_iiiPKb,"",@"SHT_CUDA_INFO"
	.sectionflags	@""
	.align	4


	//----- nvinfo : EIATTR_CUDA_API_VERSION
	.align		4
        /*0000*/ 	.byte	0x04, 0x37
        /*0002*/ 	.short	(.L_10553 - .L_10552)
.L_10552:
        /*0004*/ 	.word	0x00000082


	//----- nvinfo : EIATTR_KPARAM_INFO
	.align		4
.L_10553:
        /*0008*/ 	.byte	0x04, 0x17
        /*000a*/ 	.short	(.L_10555 - .L_10554)
.L_10554:
        /*000c*/ 	.word	0x00000000
        /*0010*/ 	.short	0x0006
        /*0012*/ 	.short	0x0028
        /*0014*/ 	.byte	0x00, 0xf0, 0x21, 0x00


	//----- nvinfo : EIATTR_KPARAM_INFO
	.align		4
.L_10555:
        /*0018*/ 	.byte	0x04, 0x17
        /*001a*/ 	.short	(.L_10557 - .L_10556)
.L_10556:
        /*001c*/ 	.word	0x00000000
        /*0020*/ 	.short	0x0005
        /*0022*/ 	.short	0x0020
        /*0024*/ 	.byte	0x00, 0xf0, 0x11, 0x00


	//----- nvinfo : EIATTR_KPARAM_INFO
	.align		4
.L_10557:
        /*0028*/ 	.byte	0x04, 0x17
        /*002a*/ 	.short	(.L_10559 - .L_10558)
.L_10558:
        /*002c*/ 	.word	0x00000000
        /*0030*/ 	.short	0x0004
        /*0032*/ 	.short	0x001c
        /*0034*/ 	.byte	0x00, 0xf0, 0x11, 0x00


	//----- nvinfo : EIATTR_KPARAM_INFO
	.align		4
.L_10559:
        /*0038*/ 	.byte	0x04, 0x17
        /*003a*/ 	.short	(.L_10561 - .L_10560)
.L_10560:
        /*003c*/ 	.word	0x00000000
        /*0040*/ 	.short	0x0003
        /*0042*/ 	.short	0x0018
        /*0044*/ 	.byte	0x00, 0xf0, 0x11, 0x00


	//----- nvinfo : EIATTR_KPARAM_INFO
	.align		4
.L_10561:
        /*0048*/ 	.byte	0x04, 0x17
        /*004a*/ 	.short	(.L_10563 - .L_10562)
.L_10562:
        /*004c*/ 	.word	0x00000000
        /*0050*/ 	.short	0x0002
        /*0052*/ 	.short	0x0010
        /*0054*/ 	.byte	0x00, 0xf0, 0x21, 0x00


	//----- nvinfo : EIATTR_KPARAM_INFO
	.align		4
.L_10563:
        /*0058*/ 	.byte	0x04, 0x17
        /*005a*/ 	.short	(.L_10565 - .L_10564)
.L_10564:
        /*005c*/ 	.word	0x00000000
        /*0060*/ 	.short	0x0001
        /*0062*/ 	.short	0x0008
        /*0064*/ 	.byte	0x00, 0xf0, 0x21, 0x00


	//----- nvinfo : EIATTR_KPARAM_INFO
	.align		4
.L_10565:
        /*0068*/ 	.byte	0x04, 0x17
        /*006a*/ 	.short	(.L_10567 - .L_10566)
.L_10566:
        /*006c*/ 	.word	0x00000000
        /*0070*/ 	.short	0x0000
        /*0072*/ 	.short	0x0000
        /*0074*/ 	.byte	0x00, 0xf0, 0x21, 0x00


	//----- nvinfo : EIATTR_SPARSE_MMA_MASK
	.align		4
.L_10567:
        /*0078*/ 	.byte	0x03, 0x50
        /*007a*/ 	.short	0x0000


	//----- nvinfo : EIATTR_MAXREG_COUNT
	.align		4
        /*007c*/ 	.byte	0x03, 0x1b
        /*007e*/ 	.short	0x00ff


	//----- nvinfo : EIATTR_MERCURY_ISA_VERSION
	.align		4
        /*0080*/ 	.byte	0x03, 0x5f
        /*0082*/ 	.short	0x0101


	//----- nvinfo : EIATTR_COOP_GROUP_MASK_REGIDS
	.align		4
        /*0084*/ 	.byte	0x04, 0x29
        /*0086*/ 	.short	(.L_10569 - .L_10568)


	//   ....[0]....
.L_10568:
        /*0088*/ 	.word	0xffffffff


	//   ....[1]....
        /*008c*/ 	.word	0xffffffff


	//   ....[2]....
        /*0090*/ 	.word	0xffffffff


	//   ....[3]....
        /*0094*/ 	.word	0xffffffff


	//   ....[4]....
        /*0098*/ 	.word	0xffffffff


	//----- nvinfo : EIATTR_COOP_GROUP_INSTR_OFFSETS
	.align		4
.L_10569:
        /*009c*/ 	.byte	0x04, 0x28
        /*009e*/ 	.short	(.L_10571 - .L_10570)


	//   ....[0]....
.L_10570:
        /*00a0*/ 	.word	0x000011b0


	//   ....[1]....
        /*00a4*/ 	.word	0x000011d0


	//   ....[2]....
        /*00a8*/ 	.word	0x000011f0


	//   ....[3]....
        /*00ac*/ 	.word	0x00001220


	//   ....[4]....
        /*00b0*/ 	.word	0x00001270


	//----- nvinfo : EIATTR_EXIT_INSTR_OFFSETS
	.align		4
.L_10571:
        /*00b4*/ 	.byte	0x04, 0x1c
        /*00b6*/ 	.short	(.L_10573 - .L_10572)


	//   ....[0]....
.L_10572:
        /*00b8*/ 	.word	0x00001280


	//   ....[1]....
        /*00bc*/ 	.word	0x00001fd0


	//   ....[2]....
        /*00c0*/ 	.word	0x00002020


	//----- nvinfo : EIATTR_CBANK_PARAM_SIZE
	.align		4
.L_10573:
        /*00c4*/ 	.byte	0x03, 0x19
        /*00c6*/ 	.short	0x0030


	//----- nvinfo : EIATTR_PARAM_CBANK
	.align		4
        /*00c8*/ 	.byte	0x04, 0x0a
        /*00ca*/ 	.short	(.L_10575 - .L_10574)
	.align		4
.L_10574:
        /*00cc*/ 	.word	index@(.nv.constant0._ZN43_GLOBAL__N__9ae7fba5_10_SoftMax_cu_9f978f6321softmax_warp_backwardIN3c104HalfES2_fLi10ELb1ELb0EEEvPT0_PKT_S7_iiiPKb)
        /*00d0*/ 	.short	0x0210
        /*00d2*/ 	.short	0x0030


	//----- nvinfo : EIATTR_SW_WAR
	.align		4
.L_10575:
        /*00d4*/ 	.byte	0x04, 0x36
        /*00d6*/ 	.short	(.L_10577 - .L_10576)
.L_10576:
        /*00d8*/ 	.word	0x00000008
.L_10577:


//--------------------- .nv.info._ZN43_GLOBAL__N__9ae7fba5_10_SoftMax_cu_9f978f6321softmax_warp_backwardIN3c104HalfES2_fLi9ELb1ELb0EEEvPT0_PKT_S7_iiiPKb --------------------------
	.section	.nv.info._ZN43_GLOBAL__N__9ae7fba5_10_SoftMax_cu_9f978f6321softmax_warp_backwardIN3c104HalfES2_fLi9ELb1ELb0EEEvPT0_PKT_S7_iiiPKb,"",@"SHT_CUDA_INFO"
	.sectionflags	@""
	.align	4


	//----- nvinfo : EIATTR_CUDA_API_VERSION
	.align		4
        /*0000*/ 	.byte	0x04, 0x37
        /*0002*/ 	.short	(.L_10579 - .L_10578)
.L_10578:
        /*0004*/ 	.word	0x00000082


	//----- nvinfo : EIATTR_KPARAM_INFO
	.align		4
.L_10579:
        /*0008*/ 	.byte	0x04, 0x17
        /*000a*/ 	.short	(.L_10581 - .L_10580)
.L_10580:
        /*000c*/ 	.word	0x00000000
        /*0010*/ 	.short	0x0006
        /*0012*/ 	.short	0x0028
        /*0014*/ 	.byte	0x00, 0xf0, 0x21, 0x00


	//----- nvinfo : EIATTR_KPARAM_INFO
	.align		4
.L_10581:
        /*0018*/ 	.byte	0x04, 0x17
        /*001a*/ 	.short	(.L_10583 - .L_10582)
.L_10582:
        /*001c*/ 	.word	0x00000000
        /*0020*/ 	.short	0x0005
        /*0022*/ 	.short	0x0020
        /*0024*/ 	.byte	0x00, 0xf0, 0x11, 0x00


	//----- nvinfo : EIATTR_KPARAM_INFO
	.align		4
.L_10583:
        /*0028*/ 	.byte	0x04, 0x17
        /*002a*/ 	.short	(.L_10585 - .L_10584)
.L_10584:
        /*002c*/ 	.word	0x00000000
        /*0030*/ 	.short	0x0004
        /*0032*/ 	.short	0x001c
        /*0034*/ 	.byte	0x00, 0xf0, 0x11, 0x00


	//----- nvinfo : EIATTR_KPARAM_INFO
	.align		4
.L_10585:
        /*0038*/ 	.byte	0x04, 0x17
        /*003a*/ 	.short	(.L_10587 - .L_10586)
.L_10586:
        /*003c*/ 	.word	0x00000000
        /*0040*/ 	.short	0x0003
        /*0042*/ 	.short	0x0018
        /*0044*/ 	.byte	0x00, 0xf0, 0x11, 0x00


	//----- nvinfo : EIATTR_KPARAM_INFO
	.align		4
.L_10587:
        /*0048*/ 	.byte	0x04, 0x17
        /*004a*/ 	.short	(.L_10589 - .L_10588)
.L_10588:
        /*004c*/ 	.word	0x00000000
        /*0050*/ 	.short	0x0002
        /*0052*/ 	.short	0x0010
        /*0054*/ 	.byte	0x00, 0xf0, 0x21, 0x00


	//----- nvinfo : EIATTR_KPARAM_INFO
	.align		4
.L_10589:
        /*0058*/ 	.byte	0x04, 0x17
        /*005a*/ 	.short	(.L_10591 - .L_10590)
.L_10590:
        /*005c*/ 	.word	0x00000000
        /*0060*/ 	.short	0x0001
        /*0062*/ 	.short	0x0008
        /*0064*/ 	.byte	0x00, 0xf0, 0x21, 0x00


	//----- nvinfo : EIATTR_KPARAM_INFO
	.align		4
.L_10591:
        /*0068*/ 	.byte	0x04, 0x17
        /*006a*/ 	.short	(.L_10593 - .L_10592)
.L_10592:
        /*006c*/ 	.word	0x00000000
        /*0070*/ 	.short	0x0000
        /*0072*/ 	.short	0x0000
        /*0074*/ 	.byte	0x00, 0xf0, 0x21, 0x00


	//----- nvinfo : EIATTR_SPARSE_MMA_MASK
	.align		4
.L_10593:
        /*0078*/ 	.byte	0x03, 0x50
        /*007a*/ 	.short	0x0000


	//----- nvinfo : EIATTR_MAXREG_COUNT
	.align		4
        /*007c*/ 	.byte	0x03, 0x1b
        /*007e*/ 	.short	0x00ff


	//----- nvinfo : EIATTR_MERCURY_ISA_VERSION
	.align		4
        /*0080*/ 	.byte	0x03, 0x5f
        /*0082*/ 	.short	0x0101


	//----- nvinfo : EIATTR_COOP_GROUP_MASK_REGIDS
	.align		4
        /*0084*/ 	.byte	0x04, 0x29
        /*0086*/ 	.short	(.L_10595 - .L_10594)


	//   ....[0]....
.L_10594:
        /*0088*/ 	.word	0xffffffff


	//   ....[1]....
        /*008c*/ 	.word	0xffffffff


	//   ....[2]....
        /*0090*/ 	.word	0xffffffff


	//   ....[3]....
        /*0094*/ 	.word	0xffffffff


	//   ....[4]....
        /*0098*/ 	.word	0xffffffff


	//----- nvinfo : EIATTR_COOP_GROUP_INSTR_OFFSETS
	.align		4
.L_10595:
        /*009c*/ 	.byte	0x04, 0x28
        /*009e*/ 	.short	(.L_10597 - .L_10596)


	//   ....[0]....
.L_10596:
        /*00a0*/ 	.word	0x00000970


	//   ....[1]....
        /*00a4*/ 	.word	0x00000990


	//   ....[2]....
        /*00a8*/ 	.word	0x000009b0


	//   ....[3]....
        /*00ac*/ 	.word	0x000009f0


	//   ....[4]....
        /*00b0*/ 	.word	0x00000a20


	//----- nvinfo : EIATTR_EXIT_INSTR_OFFSETS
	.align		4
.L_10597:
        /*00b4*/ 	.byte	0x04, 0x1c
        /*00b6*/ 	.short	(.L_10599 - .L_10598)


	//   ....[0]....
.L_10598:
        /*00b8*/ 	.word	0x00000a30


	//   ....[1]....
        /*00bc*/ 	.word	0x00001110


	//   ....[2]....
        /*00c0*/ 	.word	0x00001160


	//----- nvinfo : EIATTR_CBANK_PARAM_SIZE
	.align		4
.L_10599:
        /*00c4*/ 	.byte	0x03, 0x19
        /*00c6*/ 	.short	0x0030


	//----- nvinfo : EIATTR_PARAM_CBANK
	.align		4
        /*00c8*/ 	.byte	0x04, 0x0a
        /*00ca*/ 	.short	(.L_10601 - .L_10600)
	.align		4
.L_10600:
        /*00cc*/ 	.word	index@(.nv.constant0._ZN43_GLOBAL__N__9ae7fba5_10_SoftMax_cu_9f978f6321softmax_warp_backwardIN3c104HalfES2_fLi9ELb1ELb0EEEvPT0_PKT_S7_iiiPKb)
        /*00d0*/ 	.short	0x0210
        /*00d2*/ 	.short	0x0030


	//----- nvinfo : EIATTR_SW_WAR
	.align		4
.L_10601:
        /*00d4*/ 	.byte	0x04, 0x36
        /*00d6*/ 	.short	(.L_10603 - .L_10602)
.L_10602:
        /*00d8*/ 	.word	0x00000008
.L_10603:


//--------------------- .nv.info._ZN43_GLOBAL__N__9ae7fba5_10_SoftMax_cu_9f978f6321softmax_warp_backwardIN3c104HalfES2_fLi8ELb1ELb0EEEvPT0_PKT_S7_iiiPKb --------------------------
	.section	.nv.info._ZN43_GLOBAL__N__9ae7fba5_10_SoftMax_cu_9f978f6321softmax_warp_backwardIN3c104HalfES2_fLi8ELb1ELb0EEEvPT0_PKT_S7_iiiPKb,"",@"SHT_CUDA_INFO"
	.sectionflags	@""
	.align	4


	//----- nvinfo : EIATTR_CUDA_API_VERSION
	.align		4
        /*0000*/ 	.byte	0x04, 0x37
        /*0002*/ 	.short	(.L_10605 - .L_10604)
.L_10604:
        /*0004*/ 	.word	0x00000082


	//----- nvinfo : EIATTR_KPARAM_INFO
	.align		4
.L_10605:
        /*0008*/ 	.byte	0x04, 0x17
        /*000a*/ 	.short	(.L_10607 - .L_10606)
.L_10606:
        /*000c*/ 	.word	0x00000000
        /*0010*/ 	.short	0x0006
        /*0012*/ 	.short	0x0028
        /*0014*/ 	.byte	0x00, 0xf0, 0x21, 0x00


	//----- nvinfo : EIATTR_KPARAM_INFO
	.align		4
.L_10607:
        /*0018*/ 	.byte	0x04, 0x17
        /*001a*/ 	.short	(.L_10609 - .L_10608)
.L_10608:
        /*001c*/ 	.word	0x00000000
        /*0020*/ 	.short	0x0005
        /*0022*/ 	.short	0x0020
        /*0024*/ 	.byte	0x00, 0xf0, 0x11, 0x00


	//----- nvinfo : EIATTR_KPARAM_INFO
	.align		4
.L_10609:
        /*0028*/ 	.byte	0x04, 0x17
        /*002a*/ 	.short	(.L_10611 - .L_10610)
.L_10610:
        /*002c*/ 	.word	0x00000000
        /*0030*/ 	.short	0x0004
        /*0032*/ 	.short	0x001c
        /*0034*/ 	.byte	0x00, 0xf0, 0x11, 0x00


	//----- nvinfo : EIATTR_KPARAM_INFO
	.align		4
.L_10611:
        /*0038*/ 	.byte	0x04, 0x17
        /*003a*/ 	.short	(.L_10613 - .L_10612)
.L_10612:
        /*003c*/ 	.word	0x00000000
        /*0040*/ 	.short	0x0003
        /*0042*/ 	.short	0x0018
        /*0044*/ 	.byte	0x00, 0xf0, 0x11, 0x00


	//----- nvinfo : EIATTR_KPARAM_INFO
	.align		4
.L_10613:
        /*0048*/ 	.byte	0x04, 0x17
        /*004a*/ 	.short	(.L_10615 - .L_10614)
.L_10614:
        /*004c*/ 	.word	0x00000000
        /*0050*/ 	.short	0x0002
        /*0052*/ 	.short	0x0010
        /*0054*/ 	.byte	0x00, 0xf0, 0x21, 0x00


	//----- nvinfo : EIATTR_KPARAM_INFO
	.align		4
.L_10615:
        /*0058*/ 	.byte	0x04, 0x17
        /*005a*/ 	.short	(.L_10617 - .L_10616)
.L_10616:
        /*005c*/ 	.word	0x00000000
        /*0060*/ 	.short	0x0001
        /*0062*/ 	.short	0x0008
        /*0064*/ 	.byte	0x00, 0xf0, 0x21, 0x00


	//----- nvinfo : EIATTR_KPARAM_INFO
	.align		4
.L_10617:
        /*0068*/ 	.byte	0x04, 0x17
        /*006a*/ 	.short	(.L_10619 - .L_10618)
.L_10618:
        /*006c*/ 	.word	0x00000000
        /*0070*/ 	.short	0x0000
        /*0072*/ 	.short	0x0000
        /*0074*/ 	.byte	0x00, 0xf0, 0x21, 0x00


	//----- nvinfo : EIATTR_SPARSE_MMA_MASK
	.align		4
.L_10619:
        /*0078*/ 	.byte	0x03, 0x50
        /*007a*/ 	.short	0x0000


	//----- nvinfo : EIATTR_MAXREG_COUNT
	.align		4
        /*007c*/ 	.byte	0x03, 0x1b
        /*007e*/ 	.short	0x00ff


	//----- nvinfo : EIATTR_MERCURY_ISA_VERSION
	.align		4
        /*0080*/ 	.byte	0x03, 0x5f
        /*0082*/ 	.short	0x0101


	//----- nvinfo : EIATTR_COOP_GROUP_MASK_REGIDS
	.align		4
        /*0084*/ 	.byte	0x04, 0x29
        /*0086*/ 	.short	(.L_10621 - .L_10620)


	//   ....[0]....
.L_10620:
        /*0088*/ 	.word	0xffffffff


	//   ....[1]....
        /*008c*/ 	.word	0xffffffff


	//   ....[2]....
        /*0090*/ 	.word	0xffffffff


	//   ....[3]....
        /*0094*/ 	.word	0xffffffff


	//   ....[4]....
        /*0098*/ 	.word	0xffffffff


	//----- nvinfo : EIATTR_COOP_GROUP_INSTR_OFFSETS
	.align		4
.L_10621:
        /*009c*/ 	.byte	0x04, 0x28
        /*009e*/ 	.short	(.L_10623 - .L_10622)


	//   ....[0]....
.L_10622:
        /*00a0*/ 	.word	0x000005f0


	//   ....[1]....
        /*00a4*/ 	.word	0x00000610


	//   ....[2]....
        /*00a8*/ 	.word	0x00000630


	//   ....[3]....
        /*00ac*/ 	.word	0x00000650


	//   ....[4]....
        /*00b0*/ 	.word	0x00000670


	//----- nvinfo : EIATTR_EXIT_INSTR_OFFSETS
	.align		4
.L_10623:
        /*00b4*/ 	.byte	0x04, 0x1c
        /*00b6*/ 	.short	(.L_10625 - .L_10624)


	//   ....[0]....
.L_10624:
        /*00b8*/ 	.word	0x00000680


	//   ....[1]....
        /*00bc*/ 	.word	0x000009a0


	//   ....[2]....
        /*00c0*/ 	.word	0x000009f0


	//----- nvinfo : EIATTR_CBANK_PARAM_SIZE
	.align		4
.L_10625:
        /*00c4*/ 	.byte	0x03, 0x19
        /*00c6*/ 	.short	0x0030


	//----- nvinfo : EIATTR_PARAM_CBANK
	.align		4
        /*00c8*/ 	.byte	0x04, 0x0a
        /*00ca*/ 	.short	(.L_10627 - .L_10626)
	.align		4
.L_10626:
        /*00cc*/ 	.word	index@(.nv.constant0._ZN43_GLOBAL__N__9ae7fba5_10_SoftMax_cu_9f978f6321softmax_warp_backwardIN3c104HalfES2_fLi8ELb1ELb0EEEvPT0_PKT_S7_iiiPKb)
        /*00d0*/ 	.short	0x0210
        /*00d2*/ 	.short	0x0030


	//----- nvinfo : EIATTR_SW_WAR
	.align		4
.L_10627:
        /*00d4*/ 	.byte	0x04, 0x36
        /*00d6*/ 	.short	(.L_10629 - .L_10628)
.L_10628:
        /*00d8*/ 	.word	0x00000008
.L_10629:


//--------------------- .nv.info._ZN43_GLOBAL__N__9ae7fba5_10_SoftMax_cu_9f978f6321softmax_warp_backwardIN3c104HalfES2_fLi7ELb1ELb0EEEvPT0_PKT_S7_iiiPKb --------------------------
	.section	.nv.info._ZN43_GLOBAL__N__9ae7fba5_10_SoftMax_cu_9f978f6321softmax_warp_backwardIN3c104HalfES2_fLi7ELb1ELb0EEEvPT0_PKT_S7_iiiPKb,"",@"SHT_CUDA_INFO"
	.sectionflags	@""
	.align	4


	//----- nvinfo : EIATTR_CUDA_API_VERSION
	.align		4
        /*0000*/ 	.byte	0x04, 0x37
        /*0002*/ 	.short	(.L_10631 - .L_10630)
.L_10630:
        /*0004*/ 	.word	0x00000082


	//----- nvinfo : EIATTR_KPARAM_INFO
	.align		4
.L_10631:
        /*0008*/ 	.byte	0x04, 0x17
        /*000a*/ 	.short	(.L_10633 - .L_10632)
.L_10632:
        /*000c*/ 	.word	0x00000000
        /*0010*/ 	.short	0x0006
        /*0012*/ 	.short	0x0028
        /*0014*/ 	.byte	0x00, 0xf0, 0x21, 0x00


	//----- nvinfo : EIATTR_KPARAM_INFO
	.align		4
.L_10633:
        /*0018*/ 	.byte	0x04, 0x17
        /*001a*/ 	.short	(.L_10635 - .L_10634)
.L_10634:
        /*001c*/ 	.word	0x00000000
        /*0020*/ 	.short	0x0005
        /*0022*/ 	.short	0x0020
        /*0024*/ 	.byte	0x00, 0xf0, 0x11, 0x00


	//----- nvinfo : EIATTR_KPARAM_INFO
	.align		4
.L_10635:
        /*0028*/ 	.byte	0x04, 0x17
        /*002a*/ 	.short	(.L_10637 - .L_10636)
.L_10636:
        /*002c*/ 	.word	0x00000000
        /*0030*/ 	.short	0x0004
        /*0032*/ 	.short	0x001c
        /*0034*/ 	.byte	0x00, 0xf0, 0x11, 0x00


	//----- nvinfo : EIATTR_KPARAM_INFO
	.align		4
.L_10637:
        /*0038*/ 	.byte	0x04, 0x17
        /*003a*/ 	.short	(.L_10639 - .L_10638)
.L_10638:
        /*003c*/ 	.word	0x00000000
        /*0040*/ 	.short	0x0003
        /*0042*/ 	.short	0x0018
        /*0044*/ 	.byte	0x00, 0xf0, 0x11, 0x00


	//----- nvinfo : EIATTR_KPARAM_INFO
	.align		4
.L_10639:
        /*0048*/ 	.byte	0x04, 0x17
        /*004a*/ 	.short	(.L_10641 - .L_10640)
.L_10640:
        /*004c*/ 	.word	0x00000000
        /*0050*/ 	.short	0x0002
        /*0052*/ 	.short	0x0010
        /*0054*/ 	.byte	0x00, 0xf0, 0x21, 0x00


	//----- nvinfo : EIATTR_KPARAM_INFO
	.align		4
.L_10641:
        /*0058*/ 	.byte	0x04, 0x17
        /*005a*/ 	.short	(.L_10643 - .L_10642)
.L_10642:
        /*005c*/ 	.word	0x00000000
        /*0060*/ 	.short	0x0001
        /*0062*/ 	.short	0x0008
        /*0064*/ 	.byte	0x00, 0xf0, 0x21, 0x00


	//----- nvinfo : EIATTR_KPARAM_INFO
	.align		4
.L_10643:
        /*0068*/ 	.byte	0x04, 0x17
        /*006a*/ 	.short	(.L_10645 - .L_10644)
.L_10644:
        /*006c*/ 	.word	0x00000000
        /*0070*/ 	.short	0x0000
        /*0072*/ 	.short	0x0000
        /*0074*/ 	.byte	0x00, 0xf0, 0x21, 0x00


	//----- nvinfo : EIATTR_SPARSE_MMA_MASK
	.align		4
.L_10645:
        /*0078*/ 	.byte	0x03, 0x50
        /*007a*/ 	.short	0x0000


	//----- nvinfo : EIATTR_MAXREG_COUNT
	.align		4
        /*007c*/ 	.byte	0x03, 0x1b
        /*007e*/ 	.short	0x00ff


	//----- nvinfo : EIATTR_MERCURY_ISA_VERSION
	.align		4
        /*0080*/ 	.byte	0x03, 0x5f
        /*0082*/ 	.short	0x0101


	//----- nvinfo : EIATTR_COOP_GROUP_MASK_REGIDS
	.align		4
        /*0084*/ 	.byte	0x04, 0x29
        /*0086*/ 	.short	(.L_10647 - .L_10646)


	//   ....[0]....
.L_10646:
        /*0088*/ 	.word	0xffffffff


	//   ....[1]....
        /*008c*/ 	.word	0xffffffff


	//   ....[2]....
        /*0090*/ 	.word	0xffffffff


	//   ....[3]....
        /*0094*/ 	.word	0xffffffff


	//   ....[4]....
        /*0098*/ 	.word	0xffffffff


	//   ....[5]....
        /*009c*/ 	.word	0xffffffff


	//   ....[6]....
        /*00a0*/ 	.word	0xffffffff


	//   ....[7]....
        /*00a4*/ 	.word	0xffffffff


	//   ....[8]....
        /*00a8*/ 	.word	0xffffffff


	//   ....[9]....
        /*00ac*/ 	.word	0xffffffff


	//----- nvinfo : EIATTR_COOP_GROUP_INSTR_OFFSETS
	.align		4
.L_10647:
        /*00b0*/ 	.byte	0x04, 0x28
        /*00b2*/ 	.short	(.L_10649 - .L_10648)


	//   ....[0]....
.L_10648:
        /*00b4*/ 	.word	0x00000650


	//   ....[1]....
        /*00b8*/ 	.word	0x000006c0


	//   ....[2]....
        /*00bc*/ 	.word	0x000006d0


	//   ....[3]....
        /*00c0*/ 	.word	0x00000700


	//   ....[4]....
        /*00c4*/ 	.word	0x00000710


	//   ....[5]....
        /*00c8*/ 	.word	0x00000740


	//   ....[6]....
        /*00cc*/ 	.word	0x00000750


	//   ....[7]....
        /*00d0*/ 	.word	0x00000780


	//   ....[8]....
        /*00d4*/ 	.word	0x00000790


	//   ....[9]....
        /*00d8*/ 	.word	0x000007c0


	//----- nvinfo : EIATTR_EXIT_INSTR_OFFSETS
	.align		4
.L_10649:
        /*00dc*/ 	.byte	0x04, 0x1c
        /*00de*/ 	.short	(.L_10651 - .L_10650)


	//   ....[0]....
.L_10650:
        /*00e0*/ 	.word	0x000007e0


	//   ....[1]....
        /*00e4*/ 	.word	0x000009a0


	//   ....[2]....
        /*00e8*/ 	.word	0x00000a90


	//   ....[3]....
        /*00ec*/ 	.word	0x00000ae0


	//----- nvinfo : EIATTR_CBANK_PARAM_SIZE
	.align		4
.L_10651:
        /*00f0*/ 	.byte	0x03, 0x19
        /*00f2*/ 	.short	0x0030


	//----- nvinfo : EIATTR_PARAM_CBANK
	.align		4
        /*00f4*/ 	.byte	0x04, 0x0a
        /*00f6*/ 	.short	(.L_10653 - .L_10652)
	.align		4
.L_10652:
        /*00f8*/ 	.word	index@(.nv.constant0._ZN43_GLOBAL__N__9ae7fba5_10_SoftMax_cu_9f978f6321softmax_warp_backwardIN3c104HalfES2_fLi7ELb1ELb0EEEvPT0_PKT_S7_iiiPKb)
        /*00fc*/ 	.short	0x0210
        /*00fe*/ 	.short	0x0030


	//----- nvinfo : EIATTR_SW_WAR
	.align		4
.L_10653:
        /*0100*/ 	.byte	0x04, 0x36
        /*0102*/ 	.short	(.L_10655 - .L_10654)
.L_10654:
        /*0104*/ 	.word	0x00000008
.L_10655:


//--------------------- .nv.info._ZN43_GLOBAL__N__9ae7fba5_10_SoftMax_cu_9f978f6321softmax_warp_backwardIN3c104HalfES2_fLi6ELb1ELb0EEEvPT0_PKT_S7_iiiPKb --------------------------
	.section	.nv.info._ZN43_GLOBAL__N__9ae7fba5_10_SoftMax_cu_9f978f6321softmax_warp_backwardIN3c104HalfES2_fLi6ELb1ELb0EEEvPT0_PKT_S7_iiiPKb,"",@"SHT_CUDA_INFO"
	.sectionflags	@""
	.align	4


	//----- nvinfo : EIATTR_CUDA_API_VERSION
	.align		4
        /*0000*/ 	.byte	0x04, 0x37
        /*0002*/ 	.short	(.L_10657 - .L_10656)
.L_10656:
        /*0004*/ 	.word	0x00000082


	//----- nvinfo : EIATTR_KPARAM_INFO
	.align		4
.L_10657:
        /*0008*/ 	.byte	0x04, 0x17
        /*000a*/ 	.short	(.L_10659 - .L_10658)
.L_10658:
        /*000c*/ 	.word	0x00000000
        /*0010*/ 	.short	0x0006
        /*0012*/ 	.short	0x0028
        /*0014*/ 	.byte	0x00, 0xf0, 0x21, 0x00


	//----- nvinfo : EIATTR_KPARAM_INFO
	.align		4
.L_10659:
        /*0018*/ 	.byte	0x04, 0x17
        /*001a*/ 	.short	(.L_10661 - .L_10660)
.L_10660:
        /*001c*/ 	.word	0x00000000
        /*0020*/ 	.short	0x0005
        /*0022*/ 	.short	0x0020
        /*0024*/ 	.byte	0x00, 0xf0, 0x11, 0x00


	//----- nvinfo : EIATTR_KPARAM_INFO
	.align		4
.L_10661:
        /*0028*/ 	.byte	0x04, 0x17
        /*002a*/ 	.short	(.L_10663 - .L_10662)
.L_10662:
        /*002c*/ 	.word	0x00000000
        /*0030*/ 	.short	0x0004
        /*0032*/ 	.short	0x001c
        /*0034*/ 	.byte	0x00, 0xf0, 0x11, 0x00


	//----- nvinfo : EIATTR_KPARAM_INFO
	.align		4
.L_10663:
        /*0038*/ 	.byte	0x04, 0x17
        /*003a*/ 	.short	(.L_10665 - .L_10664)
.L_10664:
        /*003c*/ 	.word	0x00000000
        /*0040*/ 	.short	0x0003
        /*0042*/ 	.short	0x0018
        /*0044*/ 	.byte	0x00, 0xf0, 0x11, 0x00


	//----- nvinfo : EIATTR_KPARAM_INFO
	.align		4
.L_10665:
        /*0048*/ 	.byte	0x04, 0x17
        /*004a*/ 	.short	(.L_10667 - .L_10666)
.L_10666:
        /*004c*/ 	.word	0x00000000
        /*0050*/ 	.short	0x0002
        /*0052*/ 	.short	0x0010
        /*0054*/ 	.byte	0x00, 0xf0, 0x21, 0x00


	//----- nvinfo : EIATTR_KPARAM_INFO
	.align		4
.L_10667:
        /*0058*/ 	.byte	0x04, 0x17
        /*005a*/ 	.short	(.L_10669 - .L_10668)
.L_10668:
        /*005c*/ 	.word	0x00000000
        /*0060*/ 	.short	0x0001
        /*0062*/ 	.short	0x0008
        /*0064*/ 	.byte	0x00, 0xf0, 0x21, 0x00


	//----- nvinfo : EIATTR_KPARAM_INFO
	.align		4
.L_10669:
        /*0068*/ 	.byte	0x04, 0x17
        /*006a*/ 	.short	(.L_10671 - .L_10670)
.L_10670:
        /*006c*/ 	.word	0x00000000
        /*0070*/ 	.short	0x0000
        /*0072*/ 	.short	0x0000
        /*0074*/ 	.byte	0x00, 0xf0, 0x21, 0x00


	//----- nvinfo : EIATTR_SPARSE_MMA_MASK
	.align		4
.L_10671:
        /*0078*/ 	.byte	0x03, 0x50
        /*007a*/ 	.short	0x0000


	//----- nvinfo : EIATTR_MAXREG_COUNT
	.align		4
        /*007c*/ 	.byte	0x03, 0x1b
        /*007e*/ 	.short	0x00ff


	//----- nvinfo : EIATTR_MERCURY_ISA_VERSION
	.align		4
        /*0080*/ 	.byte	0x03, 0x5f
        /*0082*/ 	.short	0x0101


	//----- nvinfo : EIATTR_COOP_GROUP_MASK_REGIDS
	.align		4
        /*0084*/ 	.byte	0x04, 0x29
        /*0086*/ 	.short	(.L_10673 - .L_10672)


	//   ....[0]....
.L_10672:
        /*0088*/ 	.word	0xffffffff


	//   ....[1]....
        /*008c*/ 	.word	0xffffffff


	//   ....[2]....
        /*0090*/ 	.word	0xffffffff


	//   ....[3]....
        /*0094*/ 	.word	0xffffffff


	//   ....[4]....
        /*0098*/ 	.word	0xffffffff


	//   ....[5]....
        /*009c*/ 	.word	0xffffffff


	//   ....[6]....
        /*00a0*/ 	.word	0xffffffff


	//   ....[7]....
        /*00a4*/ 	.word	0xffffffff


	//   ....[8]....
        /*00a8*/ 	.word	0xffffffff


	//   ....[9]....
        /*00ac*/ 	.word	0xffffffff


	//----- nvinfo : EIATTR_COOP_GROUP_INSTR_OFFSETS
	.align		4
.L_10673:
        /*00b0*/ 	.byte	0x04, 0x28
        /*00b2*/ 	.short	(.L_10675 - .L_10674)


	//   ....[0]....
.L_10674:
        /*00b4*/ 	.word	0x000003a0


	//   ....[1]....
        /*00b8*/ 	.word	0x000003b0


	//   ....[2]....
        /*00bc*/ 	.word	0x000003e0


	//   ....[3]....
        /*00c0*/ 	.word	0x000003f0


	//   ....[4]....
        /*00c4*/ 	.word	0x00000420


	//   ....[5]....
        /*00c8*/ 	.word	0x00000430


	//   ....[6]....
        /*00cc*/ 	.word	0x00000460


	//   ....[7]....
        /*00d0*/ 	.word	0x00000470


	//   ....[8]....
        /*00d4*/ 	.word	0x000004a0


	//   ....[9]....
        /*00d8*/ 	.word	0x000004b0


	//----- nvinfo : EIATTR_EXIT_INSTR_OFFSETS
	.align		4
.L_10675:
        /*00dc*/ 	.byte	0x04, 0x1c
        /*00de*/ 	.short	(.L_10677 - .L_10676)


	//   ....[0]....
.L_10676:
        /*00e0*/ 	.word	0x000004c0


	//   ....[1]....
        /*00e4*/ 	.word	0x00000650


	//   ....[2]....
        /*00e8*/ 	.word	0x00000700


	//   ....[3]....
        /*00ec*/ 	.word	0x00000750


	//----- nvinfo : EIATTR_CBANK_PARAM_SIZE
	.align		4
.L_10677:
        /*00f0*/ 	.byte	0x03, 0x19
        /*00f2*/ 	.short	0x0030


	//----- nvinfo : EIATTR_PARAM_CBANK
	.align		4
        /*00f4*/ 	.byte	0x04, 0x0a
        /*00f6*/ 	.short	(.L_10679 - .L_10678)
	.align		4
.L_10678:
        /*00f8*/ 	.word	index@(.nv.constant0._ZN43_GLOBAL__N__9ae7fba5_10_SoftMax_cu_9f978f6321softmax_warp_backwardIN3c104HalfES2_fLi6ELb1ELb0EEEvPT0_PKT_S7_iiiPKb)
        /*00fc*/ 	.short	0x0210
        /*00fe*/ 	.short	0x0030


	//----- nvinfo : EIATTR_SW_WAR
	.align		4
.L_10679:
        /*0100*/ 	.byte	0x04, 0x36
        /*0102*/ 	.short	(.L_10681 - .L_10680)
.L_10680:
        /*0104*/ 	.word	0x00000008
.L_10681:


//--------------------- .nv.info._ZN43_GLOBAL__N__9ae7fba5_10_SoftMax_cu_9f978f6321softmax_warp_backwardIN3c104HalfES2_fLi5ELb1ELb0EEEvPT0_PKT_S7_iiiPKb --------------------------
	.section	.nv.info._ZN43_GLOBAL__N__9ae7fba5_10_SoftMax_cu_9f978f6321softmax_warp_backwardIN3c104HalfES2_fLi5ELb1ELb0EEEvPT0_PKT_S7_iiiPKb,"",@"SHT_CUDA_INFO"
	.sectionflags	@""
	.align	4


	//----- nvinfo : EIATTR_CUDA_API_VERSION
	.align		4
        /*0000*/ 	.byte	0x04, 0x37
        /*0002*/ 	.short	(.L_10683 - .L_10682)
.L_10682:
        /*0004*/ 	.word	0x00000082


	//----- nvinfo : EIATTR_KPARAM_INFO
	.align		4
.L_10683:
        /*0008*/ 	.byte	0x04, 0x17
        /*000a*/ 	.short	(.L_10685 - .L_10684)
.L_10684:
        /*000c*/ 	.word	0x00000000
        /*0010*/ 	.short	0x0006
        /*0012*/ 	.short	0x0028
        /*0014*/ 	.byte	0x00, 0xf0, 0x21, 0x00


	//----- nvinfo : EIATTR_KPARAM_INFO
	.align		4
.L_10685:
        /*0018*/ 	.byte	0x04, 0x17
        /*001a*/ 	.short	(.L_10687 - .L_10686)
.L_10686:
        /*001c*/ 	.word	0x00000000
        /*0020*/ 	.short	0x0005
        /*0022*/ 	.short	0x0020
        /*0024*/ 	.byte	0x00, 0xf0, 0x11, 0x00


	//----- nvinfo : EIATTR_KPARAM_INFO
	.align		4
.L_10687:
        /*0028*/ 	.byte	0x04, 0x17
        /*002a*/ 	.short	(.L_10689 - .L_10688)
.L_10688:
        /*002c*/ 	.word	0x00000000
        /*0030*/ 	.short	0x0004
        /*0032*/ 	.short	0x001c
        /*0034*/ 	.byte	0x00, 0xf0, 0x11, 0x00


	//----- nvinfo : EIATTR_KPARAM_INFO
	.align		4
.L_10689:
        /*0038*/ 	.byte	0x04, 0x17
        /*003a*/ 	.short	(.L_10691 - .L_10690)
.L_10690:
        /*003c*/ 	.word	0x00000000
        /*0040*/ 	.short	0x0003
        /*0042*/ 	.short	0x0018
        /*0044*/ 	.byte	0x00, 0xf0, 0x11, 0x00


	//----- nvinfo : EIATTR_KPARAM_INFO
	.align		4
.L_10691:
        /*0048*/ 	.byte	0x04, 0x17
        /*004a*/ 	.short	(.L_10693 - .L_10692)
.L_10692:
        /*004c*/ 	.word	0x00000000
        /*0050*/ 	.short	0x0002
        /*0052*/ 	.short	0x0010
        /*0054*/ 	.byte	0x00, 0xf0, 0x21, 0x00


	//----- nvinfo : EIATTR_KPARAM_INFO
	.align		4
.L_10693:
        /*0058*/ 	.byte	0x04, 0x17
        /*005a*/ 	.short	(.L_10695 - .L_10694)
.L_10694:
        /*005c*/ 	.word	0x00000000
        /*0060*/ 	.short	0x0001
        /*0062*/ 	.short	0x0008
        /*0064*/ 	.byte	0x00, 0xf0, 0x21, 0x00


	//----- nvinfo : EIATTR_KPARAM_INFO
	.align		4
.L_10695:
        /*0068*/ 	.byte	0x04, 0x17
        /*006a*/ 	.short	(.L_10697 - .L_10696)
.L_10696:
        /*006c*/ 	.word	0x00000000
        /*0070*/ 	.short	0x0000
        /*0072*/ 	.short	0x0000
        /*0074*/ 	.byte	0x00, 0xf0, 0x21, 0x00


	//----- nvinfo : EIATTR_SPARSE_MMA_MASK
	.align		4
.L_10697:
        /*0078*/ 	.byte	0x03, 0x50
        /*007a*/ 	.short	0x0000


	//----- nvinfo : EIATTR_MAXREG_COUNT
	.align		4
        /*007c*/ 	.byte	0x03, 0x1b
        /*007e*/ 	.short	0x00ff


	//----- nvinfo : EIATTR_MERCURY_ISA_VERSION
	.align		4
        /*0080*/ 	.byte	0x03, 0x5f
        /*0082*/ 	.short	0x0101


	//----- nvinfo : EIATTR_COOP_GROUP_MASK_REGIDS
	.align		4
        /*0084*/ 	.byte	0x04, 0x29
        /*0086*/ 	.short	(.L_10699 - .L_10698)


	//   ....[0]....
.L_10698:
        /*0088*/ 	.word	0xffffffff


	//   ....[1]....
        /*008c*/ 	.word	0xffffffff


	//   ....[2]....
        /*0090*/ 	.word	0xffffffff


	//   ....[3]....
        /*0094*/ 	.word	0xffffffff


	//   ....[4]....
        /*0098*/ 	.word	0xffffffff


	//   ....[5]....
        /*009c*/ 	.word	0xffffffff


	//   ....[6]....
        /*00a0*/ 	.word	0xffffffff


	//   ....[7]....
        /*00a4*/ 	.word	0xffffffff


	//   ....[8]....
        /*00a8*/ 	.word	0xffffffff


	//   ....[9]....
        /*00ac*/ 	.word	0xffffffff


	//----- nvinfo : EIATTR_COOP_GROUP_INSTR_OFFSETS
	.align		4
.L_10699:
        /*00b0*/ 	.byte	0x04, 0x28
        /*00b2*/ 	.short	(.L_10701 - .L_10700)


	//   ....[0]....
.L_10700:
        /*00b4*/ 	.word	0x00000320


	//   ....[1]....
        /*00b8*/ 	.word	0x00000330


	//   ....[2]....
        /*00bc*/ 	.word	0x00000360


	//   ....[3]....
        /*00c0*/ 	.word	0x00000370


	//   ....[4]....
        /*00c4*/ 	.word	0x000003a0


	//   ....[5]....
        /*00c8*/ 	.word	0x000003b0


	//   ....[6]....
        /*00cc*/ 	.word	0x000003e0


	//   ....[7]....
        /*00d0*/ 	.word	0x000003f0


	//   ....[8]....
        /*00d4*/ 	.word	0x00000420


	//   ....[9]....
        /*00d8*/ 	.word	0x00000430


	//----- nvinfo : EIATTR_EXIT_INSTR_OFFSETS
	.align		4
.L_10701:
        /*00dc*/ 	.byte	0x04, 0x1c
        /*00de*/ 	.short	(.L_10703 - .L_10702)


	//   ....[0]....
.L_10702:
        /*00e0*/ 	.word	0x00000440


	//   ....[1]....
        /*00e4*/ 	.word	0x00000550


	//   ....[2]....
        /*00e8*/ 	.word	0x00000560


	//   ....[3]....
        /*00ec*/ 	.word	0x00000610


	//----- nvinfo : EIATTR_CBANK_PARAM_SIZE
	.align		4
.L_10703:
        /*00f0*/ 	.byte	0x03, 0x19
        /*00f2*/ 	.short	0x0030


	//----- nvinfo : EIATTR_PARAM_CBANK
	.align		4
        /*00f4*/ 	.byte	0x04, 0x0a
        /*00f6*/ 	.short	(.L_10705 - .L_10704)
	.align		4
.L_10704:
        /*00f8*/ 	.word	index@(.nv.constant0._ZN43_GLOBAL__N__9ae7fba5_10_SoftMax_cu_9f978f6321softmax_warp_backwardIN3c104HalfES2_fLi5ELb1ELb0EEEvPT0_PKT_S7_iiiPKb)
        /*00fc*/ 	.short	0x0210
        /*00fe*/ 	.short	0x0030


	//----- nvinfo : EIATTR_SW_WAR
	.align		4
.L_10705:
        /*0100*/ 	.byte	0x04, 0x36
        /*0102*/ 	.short	(.L_10707 - .L_10706)
.L_10706:
        /*0104*/ 	.word	0x00000008
.L_10707:


//--------------------- .nv.info._ZN43_GLOBAL__N__9ae7fba5_10_SoftMax_cu_9f978f6321softmax_warp_backwardIN3c104HalfES2_fLi4ELb1ELb0EEEvPT0_PKT_S7_iiiPKb --------------------------
	.section	.nv.info._ZN43_GLOBAL__N__9ae7fba5_10_SoftMax_cu_9f978f6321softmax_warp_backwardIN3c104HalfES2_fLi4ELb1ELb0EEEvPT0_PKT_S7_iiiPKb,"",@"SHT_CUDA_INFO"
	.sectionflags	@""
	.align	4


	//----- nvinfo : EIATTR_CUDA_API_VERSION
	.align		4
        /*0000*/ 	.byte	0x04, 0x37
        /*0002*/ 	.short	(.L_10709 - .L_10708)
.L_10708:
        /*0004*/ 	.word	0x00000082


	//----- nvinfo : EIATTR_KPARAM_INFO
	.align		4
.L_10709:
        /*0008*/ 	.byte	0x04, 0x17
        /*000a*/ 	.short	(.L_10711 - .L_10710)
.L_10710:
        /*000c*/ 	.word	0x00000000
        /*0010*/ 	.short	0x0006
        /*0012*/ 	.short	0x0028
        /*0014*/ 	.byte	0x00, 0xf0, 0x21, 0x00


	//----- nvinfo : EIATTR_KPARAM_INFO
	.align		4
.L_10711:
        /*0018*/ 	.byte	0x04, 0x17
        /*001a*/ 	.short	(.L_10713 - .L_10712)
.L_10712:
        /*001c*/ 	.word	0x00000000
        /*0020*/ 	.short	0x0005
        /*0022*/ 	.short	0x0020
        /*0024*/ 	.byte	0x00, 0xf0, 0x11, 0x00


	//----- nvinfo : EIATTR_KPARAM_INFO
	.align		4
.L_10713:
        /*0028*/ 	.byte	0x04, 0x17
        /*002a*/ 	.short	(.L_10715 - .L_10714)
.L_10714:
        /*002c*/ 	.word	0x00000000
        /*0030*/ 	.short	0x0004
        /*0032*/ 	.short	0x001c
        /*0034*/ 	.byte	0x00, 0xf0, 0x11, 0x00


	//----- nvinfo : EIATTR_KPARAM_INFO
	.align		4
.L_10715:
        /*0038*/ 	.byte	0x04, 0x17
        /*003a*/ 	.short	(.L_10717 - .L_10716)
.L_10716:
        /*003c*/ 	.word	0x00000000
        /*0040*/ 	.short	0x0003
        /*0042*/ 	.short	0x0018
        /*0044*/ 	.byte	0x00, 0xf0, 0x11, 0x00


	//----- nvinfo : EIATTR_KPARAM_INFO
	.align		4
.L_10717:
        /*0048*/ 	.byte	0x04, 0x17
        /*004a*/ 	.short	(.L_10719 - .L_10718)
.L_10718:
        /*004c*/ 	.word	0x00000000
        /*0050*/ 	.short	0x0002
        /*0052*/ 	.short	0x0010
        /*0054*/ 	.byte	0x00, 0xf0, 0x21, 0x00


	//----- nvinfo : EIATTR_KPARAM_INFO
	.align		4
.L_10719:
        /*0058*/ 	.byte	0x04, 0x17
        /*005a*/ 	.short	(.L_10721 - .L_10720)
.L_10720:
        /*005c*/ 	.word	0x00000000
        /*0060*/ 	.short	0x0001
        /*0062*/ 	.short	0x0008
        /*0064*/ 	.byte	0x00, 0xf0, 0x21, 0x00


	//----- nvinfo : EIATTR_KPARAM_INFO
	.align		4
.L_10721:
        /*0068*/ 	.byte	0x04, 0x17
        /*006a*/ 	.short	(.L_10723 - .L_10722)
.L_10722:
        /*006c*/ 	.word	0x00000000
        /*0070*/ 	.short	0x0000
        /*0072*/ 	.short	0x0000
        /*0074*/ 	.byte	0x00, 0xf0, 0x21, 0x00


	//----- nvinfo : EIATTR_SPARSE_MMA_MASK
	.align		4
.L_10723:
        /*0078*/ 	.byte	0x03, 0x50
        /*007a*/ 	.short	0x0000


	//----- nvinfo : EIATTR_MAXREG_COUNT
	.align		4
        /*007c*/ 	.byte	0x03, 0x1b
        /*007e*/ 	.short	0x00ff


	//----- nvinfo : EIATTR_MERCURY_ISA_VERSION
	.align		4
        /*0080*/ 	.byte	0x03, 0x5f
        /*0082*/ 	.short	0x0101


	//----- nvinfo : EIATTR_COOP_GROUP_MASK_REGIDS
	.align		4
        /*0084*/ 	.byte	0x04, 0x29
        /*0086*/ 	.short	(.L_10725 - .L_10724)


	//   ....[0]....
.L_10724:
        /*0088*/ 	.word	0xffffffff


	//   ....[1]....
        /*008c*/ 	.word	0xffffffff


	//   ....[2]....
        /*0090*/ 	.word	0xffffffff


	//   ....[3]....
        /*0094*/ 	.word	0xffffffff


	//   ....[4]....
        /*0098*/ 	.word	0xffffffff


	//   ....[5]....
        /*009c*/ 	.word	0xffffffff


	//   ....[6]....
        /*00a0*/ 	.word	0xffffffff


	//   ....[7]....
        /*00a4*/ 	.word	0xffffffff


	//----- nvinfo : EIATTR_COOP_GROUP_INSTR_OFFSETS
	.align		4
.L_10725:
        /*00a8*/ 	.byte	0x04, 0x28
        /*00aa*/ 	.short	(.L_10727 - .L_10726)


	//   ....[0]....
.L_10726:
        /*00ac*/ 	.word	0x00000320


	//   ....[1]....
        /*00b0*/ 	.word	0x00000330


	//   ....[2]....
        /*00b4*/ 	.word	0x00000360


	//   ....[3]....
        /*00b8*/ 	.word	0x00000370


	//   ....[4]....
        /*00bc*/ 	.word	0x000003a0


	//   ....[5]....
        /*00c0*/ 	.word	0x000003b0


	//   ....[6]....
        /*00c4*/ 	.word	0x000003e0


	//   ....[7]....
        /*00c8*/ 	.word	0x000003f0


	//----- nvinfo : EIATTR_EXIT_INSTR_OFFSETS
	.align		4
.L_10727:
        /*00cc*/ 	.byte	0x04, 0x1c
        /*00ce*/ 	.short	(.L_10729 - .L_10728)


	//   ....[0]....
.L_10728:
        /*00d0*/ 	.word	0x00000400


	//   ....[1]....
        /*00d4*/ 	.word	0x00000510


	//   ....[2]....
        /*00d8*/ 	.word	0x00000520


	//   ....[3]....
        /*00dc*/ 	.word	0x000005d0


	//----- nvinfo : EIATTR_CBANK_PARAM_SIZE
	.align		4
.L_10729:
        /*00e0*/ 	.byte	0x03, 0x19
        /*00e2*/ 	.short	0x0030


	//----- nvinfo : EIATTR_PARAM_CBANK
	.align		4
        /*00e4*/ 	.byte	0x04, 0x0a
        /*00e6*/ 	.short	(.L_10731 - .L_10730)
	.align		4
.L_10730:
        /*00e8*/ 	.word	index@(.nv.constant0._ZN43_GLOBAL__N__9ae7fba5_10_SoftMax_cu_9f978f6321softmax_warp_backwardIN3c104HalfES2_fLi4ELb1ELb0EEEvPT0_PKT_S7_iiiPKb)
        /*00ec*/ 	.short	0x0210
        /*00ee*/ 	.short	0x0030


	//----- nvinfo : EIATTR_SW_WAR
	.align		4
.L_10731:
        /*00f0*/ 	.byte	0x04, 0x36
        /*00f2*/ 	.short	(.L_10733 - .L_10732)
.L_10732:
        /*00f4*/ 	.word	0x00000008
.L_10733:


//--------------------- .nv.info._ZN43_GLOBAL__N__9ae7fba5_10_SoftMax_cu_9f978f6321softmax_warp_backwardIN3c104HalfES2_fLi3ELb1ELb0EEEvPT0_PKT_S7_iiiPKb --------------------------
	.section	.nv.info._ZN43_GLOBAL__N__9ae7fba5_10_SoftMax_cu_9f978f6321softmax_warp_backwardIN3c104HalfES2_fLi3ELb1ELb0EEEvPT0_PKT_S7_iiiPKb,"",@"SHT_CUDA_INFO"
	.sectionflags	@""
	.align	4


	//----- nvinfo : EIATTR_CUDA_API_VERSION
	.align		4
        /*0000*/ 	.byte	0x04, 0x37
        /*0002*/ 	.short	(.L_10735 - .L_10734)
.L_10734:
        /*0004*/ 	.word	0x00000082


	//----- nvinfo : EIATTR_KPARAM_INFO
	.align		4
.L_10735:
        /*0008*/ 	.byte	0x04, 0x17
        /*000a*/ 	.short	(.L_10737 - .L_10736)
.L_10736:
        /*000c*/ 	.word	0x00000000
        /*0010*/ 	.short	0x0006
        /*0012*/ 	.short	0x0028
        /*0014*/ 	.byte	0x00, 0xf0, 0x21, 0x00


	//----- nvinfo : EIATTR_KPARAM_INFO
	.align		4
.L_10737:
        /*0018*/ 	.byte	0x04, 0x17
        /*001a*/ 	.short	(.L_10739 - .L_10738)
.L_10738:
        /*001c*/ 	.word	0x00000000
        /*0020*/ 	.short	0x0005
        /*0022*/ 	.short	0x0020
        /*0024*/ 	.byte	0x00, 0xf0, 0x11, 0x00


	//----- nvinfo : EIATTR_KPARAM_INFO
	.align		4
.L_10739:
        /*0028*/ 	.byte	0x04, 0x17
        /*002a*/ 	.short	(.L_10741 - .L_10740)
.L_10740:
        /*002c*/ 	.word	0x00000000
        /*0030*/ 	.short	0x0004
        /*0032*/ 	.short	0x001c
        /*0034*/ 	.byte	0x00, 0xf0, 0x11, 0x00


	//----- nvinfo : EIATTR_KPARAM_INFO
	.align		4
.L_10741:
        /*0038*/ 	.byte	0x04, 0x17
        /*003a*/ 	.short	(.L_10743 - .L_10742)
.L_10742:
        /*003c*/ 	.word	0x00000000
        /*0040*/ 	.short	0x0003
        /*0042*/ 	.short	0x0018
        /*0044*/ 	.byte	0x00, 0xf0, 0x11, 0x00


	//----- nvinfo : EIATTR_KPARAM_INFO
	.align		4
.L_10743:
        /*0048*/ 	.byte	0x04, 0x17
        /*004a*/ 	.short	(.L_10745 - .L_10744)
.L_10744:
        /*004c*/ 	.word	0x00000000
        /*0050*/ 	.short	0x0002
        /*0052*/ 	.short	0x0010
        /*0054*/ 	.byte	0x00, 0xf0, 0x21, 0x00


	//----- nvinfo : EIATTR_KPARAM_INFO
	.align		4
.L_10745:
        /*0058*/ 	.byte	0x04, 0x17
        /*005a*/ 	.short	(.L_10747 - .L_10746)
.L_10746:
        /*005c*/ 	.word	0x00000000
        /*0060*/ 	.short	0x0001
        /*0062*/ 	.short	0x0008
        /*0064*/ 	.byte	0x00, 0xf0, 0x21, 0x00


	//----- nvinfo : EIATTR_KPARAM_INFO
	.align		4
.L_10747:
        /*0068*/ 	.byte	0x04, 0x17
        /*006a*/ 	.short	(.L_10749 - .L_10748)
.L_10748:
        /*006c*/ 	.word	0x00000000
        /*0070*/ 	.short	0x0000
        /*0072*/ 	.short	0x0000
        /*0074*/ 	.byte	0x00, 0xf0, 0x21, 0x00


	//----- nvinfo : EIATTR_SPARSE_MMA_MASK
	.align		4
.L_10749:
        /*0078*/ 	.byte	0x03, 0x50
        /*007a*/ 	.short	0x0000


	//----- nvinfo : EIATTR_MAXREG_COUNT
	.align		4
        /*007c*/ 	.byte	0x03, 0x1b
        /*007e*/ 	.short	0x00ff


	//----- nvinfo : EIATTR_MERCURY_ISA_VERSION
	.align		4
        /*0080*/ 	.byte	0x03, 0x5f
        /*0082*/ 	.short	0x0101


	//----- nvinfo : EIATTR_COOP_GROUP_MASK_REGIDS
	.align		4
        /*0084*/ 	.byte	0x04, 0x29
        /*0086*/ 	.short	(.L_10751 - .L_10750)


	//   ....[0]....
.L_10750:
        /*0088*/ 	.word	0xffffffff


	//   ....[1]....
        /*008c*/ 	.word	0xffffffff


	//   ....[2]....
        /*0090*/ 	.word	0xffffffff


	//   ....[3]....
        /*0094*/ 	.word	0xffffffff


	//   ....[4]....
        /*0098*/ 	.word	0xffffffff


	//   ....[5]....
        /*009c*/ 	.word	0xffffffff


	//----- nvinfo : EIATTR_COOP_GROUP_INSTR_OFFSETS
	.align		4
.L_10751:
        /*00a0*/ 	.byte	0x04, 0x28
        /*00a2*/ 	.short	(.L_10753 - .L_10752)


	//   ....[0]....
.L_10752:
        /*00a4*/ 	.word	0x00000320


	//   ....[1]....
        /*00a8*/ 	.word	0x00000330


	//   ....[2]....
        /*00ac*/ 	.word	0x00000360


	//   ....[3]....
        /*00b0*/ 	.word	0x00000370


	//   ....[4]....
        /*00b4*/ 	.word	0x000003a0


	//   ....[5]....
        /*00b8*/ 	.word	0x000003b0


	//----- nvinfo : EIATTR_EXIT_INSTR_OFFSETS
	.align		4
.L_10753:
        /*00bc*/ 	.byte	0x04, 0x1c
        /*00be*/ 	.short	(.L_10755 - .L_10754)


	//   ....[0]....
.L_10754:
        /*00c0*/ 	.word	0x000003c0


	//   ....[1]....
        /*00c4*/ 	.word	0x000004d0


	//   ....[2]....
        /*00c8*/ 	.word	0x000004e0


	//   ....[3]....
        /*00cc*/ 	.word	0x00000590


	//----- nvinfo : EIATTR_CBANK_PARAM_SIZE
	.align		4
.L_10755:
        /*00d0*/ 	.byte	0x03, 0x19
        /*00d2*/ 	.short	0x0030


	//----- nvinfo : EIATTR_PARAM_CBANK
	.align		4
        /*00d4*/ 	.byte	0x04, 0x0a
        /*00d6*/ 	.short	(.L_10757 - .L_10756)
	.align		4
.L_10756:
        /*00d8*/ 	.word	index@(.nv.constant0._ZN43_GLOBAL__N__9ae7fba5_10_SoftMax_cu_9f978f6321softmax_warp_backwardIN3c104HalfES2_fLi3ELb1ELb0EEEvPT0_PKT_S7_iiiPKb)
        /*00dc*/ 	.short	0x0210
        /*00de*/ 	.short	0x0030


	//----- nvinfo : EIATTR_SW_WAR
	.align		4
.L_10757:
        /*00e0*/ 	.byte	0x04, 0x36
        /*00e2*/ 	.short	(.L_10759 - .L_10758)
.L_10758:
        /*00e4*/ 	.word	0x00000008
.L_10759:


//--------------------- .nv.info._ZN43_GLOBAL__N__9ae7fba5_10_SoftMax_cu_9f978f6321softmax_warp_backwardIN3c104HalfES2_fLi2ELb1ELb0EEEvPT0_PKT_S7_iiiPKb --------------------------
	.section	.nv.info._ZN43_GLOBAL__N__9ae7fba5_10_SoftMax_cu_9f978f6321softmax_warp_backwardIN3c104HalfES2_fLi2ELb1ELb0EEEvPT0_PKT_S7_iiiPKb,"",@"SHT_CUDA_INFO"
	.sectionflags	@""
	.align	4


	//----- nvinfo : EIATTR_CUDA_API_VERSION
	.align		4
        /*0000*/ 	.byte	0x04, 0x37
        /*0002*/ 	.short	(.L_10761 - .L_10760)
.L_10760:
        /*0004*/ 	.word	0x00000082


	//----- nvinfo : EIATTR_KPARAM_INFO
	.align		4
.L_10761:
        /*0008*/ 	.byte	0x04, 0x17
        /*000a*/ 	.short	(.L_10763 - .L_10762)
.L_10762:
        /*000c*/ 	.word	0x00000000
        /*0010*/ 	.short	0x0006
        /*0012*/ 	.short	0x0028
        /*0014*/ 	.byte	0x00, 0xf0, 0x21, 0x00


	//----- nvinfo : EIATTR_KPARAM_INFO
	.align		4
.L_10763:
        /*0018*/ 	.byte	0x04, 0x17
        /*001a*/ 	.short	(.L_10765 - .L_10764)
.L_10764:
        /*001c*/ 	.word	0x00000000
        /*0020*/ 	.short	0x0005
        /*0022*/ 	.short	0x0020
        /*0024*/ 	.byte	0x00, 0xf0, 0x11, 0x00


	//----- nvinfo : EIATTR_KPARAM_INFO
	.align		4
.L_10765:
        /*0028*/ 	.byte	0x04, 0x17
        /*002a*/ 	.short	(.L_10767 - .L_10766)
.L_10766:
        /*002c*/ 	.word	0x00000000
        /*0030*/ 	.short	0x0004
        /*0032*/ 	.short	0x001c
        /*0034*/ 	.byte	0x00, 0xf0, 0x11, 0x00


	//----- nvinfo : EIATTR_KPARAM_INFO
	.align		4
.L_10767:
        /*0038*/ 	.byte	0x04, 0x17
        /*003a*/ 	.short	(.L_10769 - .L_10768)
.L_10768:
        /*003c*/ 	.word	0x00000000
        /*0040*/ 	.short	0x0003
        /*0042*/ 	.short	0x0018
        /*0044*/ 	.byte	0x00, 0xf0, 0x11, 0x00


	//----- nvinfo : EIATTR_KPARAM_INFO
	.align		4
.L_10769:
        /*0048*/ 	.byte	0x04, 0x17
        /*004a*/ 	.short	(.L_10771 - .L_10770)
.L_10770:
        /*004c*/ 	.word	0x00000000
        /*0050*/ 	.short	0x0002
        /*0052*/ 	.short	0x0010
        /*0054*/ 	.byte	0x00, 0xf0, 0x21, 0x00


	//----- nvinfo : EIATTR_KPARAM_INFO
	.align		4
.L_10771:
        /*0058*/ 	.byte	0x04, 0x17
        /*005a*/ 	.short	(.L_10773 - .L_10772)
.L_10772:
        /*005c*/ 	.word	0x00000000
        /*0060*/ 	.short	0x0001
        /*0062*/ 	.short	0x0008
        /*0064*/ 	.byte	0x00, 0xf0, 0x21, 0x00


	//----- nvinfo : EIATTR_KPARAM_INFO
	.align		4
.L_10773:
        /*0068*/ 	.byte	0x04, 0x17
        /*006a*/ 	.short	(.L_10775 - .L_10774)
.L_10774:
        /*006c*/ 	.word	0x00000000
        /*0070*/ 	.short	0x0000
        /*0072*/ 	.short	0x0000
        /*0074*/ 	.byte	0x00, 0xf0, 0x21, 0x00


	//----- nvinfo : EIATTR_SPARSE_MMA_MASK
	.align		4
.L_10775:
        /*0078*/ 	.byte	0x03, 0x50
        /*007a*/ 	.short	0x0000


	//----- nvinfo : EIATTR_MAXREG_COUNT
	.align		4
        /*007c*/ 	.byte	0x03, 0x1b
        /*007e*/ 	.short	0x00ff


	//----- nvinfo : EIATTR_MERCURY_ISA_VERSION
	.align		4
        /*0080*/ 	.byte	0x03, 0x5f
        /*0082*/ 	.short	0x0101


	//----- nvinfo : EIATTR_COOP_GROUP_MASK_REGIDS
	.align		4
        /*0084*/ 	.byte	0x04, 0x29
        /*0086*/ 	.short	(.L_10777 - .L_10776)


	//   ....[0]....
.L_10776:
        /*0088*/ 	.word	0xffffffff


	//   ....[1]....
        /*008c*/ 	.word	0xffffffff


	//   ....[2]....
        /*0090*/ 	.word	0xffffffff


	//   ....[3]....
        /*0094*/ 	.word	0xffffffff


	//----- nvinfo : EIATTR_COOP_GROUP_INSTR_OFFSETS
	.align		4
.L_10777:
        /*0098*/ 	.byte	0x04, 0x28
        /*009a*/ 	.short	(.L_10779 - .L_10778)


	//   ....[0]....
.L_10778:
        /*009c*/ 	.word	0x00000320


	//   ....[1]....
        /*00a0*/ 	.word	0x00000330


	//   ....[2]....
        /*00a4*/ 	.word	0x00000360


	//   ....[3]....
        /*00a8*/ 	.word	0x00000370


	//----- nvinfo : EIATTR_EXIT_INSTR_OFFSETS
	.align		4
.L_10779:
        /*00ac*/ 	.byte	0x04, 0x1c
        /*00ae*/ 	.short	(.L_10781 - .L_10780)


	//   ....[0]....
.L_10780:
        /*00b0*/ 	.word	0x00000380


	//   ....[1]....
        /*00b4*/ 	.word	0x00000490


	//   ....[2]....
        /*00b8*/ 	.word	0x000004a0


	//   ....[3]....
        /*00bc*/ 	.word	0x00000550


	//----- nvinfo : EIATTR_CBANK_PARAM_SIZE
	.align		4
.L_10781:
        /*00c0*/ 	.byte	0x03, 0x19
        /*00c2*/ 	.short	0x0030


	//----- nvinfo : EIATTR_PARAM_CBANK
	.align		4
        /*00c4*/ 	.byte	0x04, 0x0a
        /*00c6*/ 	.short	(.L_10783 - .L_10782)
	.align		4
.L_10782:
        /*00c8*/ 	.word	index@(.nv.constant0._ZN43_GLOBAL__N__9ae7fba5_10_SoftMax_cu_9f978f6321softmax_warp_backwardIN3c104HalfES2_fLi2ELb1ELb0EEEvPT0_PKT_S7_iiiPKb)
        /*00cc*/ 	.short	0x0210
        /*00ce*/ 	.short	0x0030


	//----- nvinfo : EIATTR_SW_WAR
	.align		4
.L_10783:
        /*00d0*/ 	.byte	0x04, 0x36
        /*00d2*/ 	.short	(.L_10785 - .L_10784)
.L_10784:
        /*00d4*/ 	.word	0x00000008
.L_10785:


//--------------------- .nv.info._ZN43_GLOBAL__N__9ae7fba5_10_SoftMax_cu_9f978f6321softmax_warp_backwardIN3c104HalfES2_fLi1ELb1ELb0EEEvPT0_PKT_S7_iiiPKb --------------------------
	.section	.nv.info._ZN43_GLOBAL__N__9ae7fba5_10_SoftMax_cu_9f978f6321softmax_warp_backwardIN3c104HalfES2_fLi1ELb1ELb0EEEvPT0_PKT_S7_iiiPKb,"",@"SHT_CUDA_INFO"
	.sectionflags	@""
	.align	4


	//----- nvinfo : EIATTR_CUDA_API_VERSION
	.align		4
        /*0000*/ 	.byte	0x04, 0x37
        /*0002*/ 	.short	(.L_10787 - .L_10786)
.L_10786:
        /*0004*/ 	.word	0x00000082


	//----- nvinfo : EIATTR_KPARAM_INFO
	.align		4
.L_10787:
        /*0008*/ 	.byte	0x04, 0x17
        /*000a*/ 	.short	(.L_10789 - .L_10788)
.L_10788:
        /*000c*/ 	.word	0x00000000
        /*0010*/ 	.short	0x0006
        /*0012*/ 	.short	0x0028
        /*0014*/ 	.byte	0x00, 0xf0, 0x21, 0x00


	//----- nvinfo : EIATTR_KPARAM_INFO
	.align		4
.L_10789:
        /*0018*/ 	.byte	0x04, 0x17
        /*001a*/ 	.short	(.L_10791 - .L_10790)
.L_10790:
        /*001c*/ 	.word	0x00000000
        /*0020*/ 	.short	0x0005
        /*0022*/ 	.short	0x0020
        /*0024*/ 	.byte	0x00, 0xf0, 0x11, 0x00


	//----- nvinfo : EIATTR_KPARAM_INFO
	.align		4
.L_10791:
        /*0028*/ 	.byte	0x04, 0x17
        /*002a*/ 	.short	(.L_10793 - .L_10792)
.L_10792:
        /*002c*/ 	.word	0x00000000
        /*0030*/ 	.short	0x0004
        /*0032*/ 	.short	0x001c
        /*0034*/ 	.byte	0x00, 0xf0, 0x11, 0x00


	//----- nvinfo : EIATTR_KPARAM_INFO
	.align		4
.L_10793:
        /*0038*/ 	.byte	0x04, 0x17
        /*003a*/ 	.short	(.L_10795 - .L_10794)
.L_10794:
        /*003c*/ 	.word	0x00000000
        /*0040*/ 	.short	0x0003
        /*0042*/ 	.short	0x0018
        /*0044*/ 	.byte	0x00, 0xf0, 0x11, 0x00


	//----- nvinfo : EIATTR_KPARAM_INFO
	.align		4
.L_10795:
        /*0048*/ 	.byte	0x04, 0x17
        /*004a*/ 	.short	(.L_10797 - .L_10796)
.L_10796:
        /*004c*/ 	.word	0x00000000
        /*0050*/ 	.short	0x0002
        /*0052*/ 	.short	0x0010
        /*0054*/ 	.byte	0x00, 0xf0, 0x21, 0x00


	//----- nvinfo : EIATTR_KPARAM_INFO
	.align		4
.L_10797:
        /*0058*/ 	.byte	0x04, 0x17
        /*005a*/ 	.short	(.L_10799 - .L_10798)
.L_10798:
        /*005c*/ 	.word	0x00000000
        /*0060*/ 	.short	0x0001
        /*0062*/ 	.short	0x0008
        /*0064*/ 	.byte	0x00, 0xf0, 0x21, 0x00


	//----- nvinfo : EIATTR_KPARAM_INFO
	.align		4
.L_10799:
        /*0068*/ 	.byte	0x04, 0x17
        /*006a*/ 	.short	(.L_10801 - .L_10800)
.L_10800:
        /*006c*/ 	.word	0x00000000
        /*0070*/ 	.short	0x0000
        /*0072*/ 	.short	0x0000
        /*0074*/ 	.byte	0x00, 0xf0, 0x21, 0x00


	//----- nvinfo : EIATTR_SPARSE_MMA_MASK
	.align		4
.L_10801:
        /*0078*/ 	.byte	0x03, 0x50
        /*007a*/ 	.short	0x0000


	//----- nvinfo : EIATTR_MAXREG_COUNT
	.align		4
        /*007c*/ 	.byte	0x03, 0x1b
        /*007e*/ 	.short	0x00ff


	//----- nvinfo : EIATTR_MERCURY_ISA_VERSION
	.align		4
        /*0080*/ 	.byte	0x03, 0x5f
        /*0082*/ 	.short	0x0101


	//----- nvinfo : EIATTR_COOP_GROUP_MASK_REGIDS
	.align		4
        /*0084*/ 	.byte	0x04, 0x29
        /*0086*/ 	.short	(.L_10803 - .L_10802)


	//   ....[0]....
.L_10802:
        /*0088*/ 	.word	0xffffffff


	//   ....[1]....
        /*008c*/ 	.word	0xffffffff


	//----- nvinfo : EIATTR_COOP_GROUP_INSTR_OFFSETS
	.align		4
.L_10803:
        /*0090*/ 	.byte	0x04, 0x28
        /*0092*/ 	.short	(.L_10805 - .L_10804)


	//   ....[0]....
.L_10804:
        /*0094*/ 	.word	0x00000320


	//   ....[1]....
        /*0098*/ 	.word	0x00000330


	//----- nvinfo : EIATTR_EXIT_INSTR_OFFSETS
	.align		4
.L_10805:
        /*009c*/ 	.byte	0x04, 0x1c
        /*009e*/ 	.short	(.L_10807 - .L_10806)


	//   ....[0]....
.L_10806:
        /*00a0*/ 	.word	0x00000340


	//   ....[1]....
        /*00a4*/ 	.word	0x00000450


	//   ....[2]....
        /*00a8*/ 	.word	0x00000460


	//   ....[3]....
        /*00ac*/ 	.word	0x00000510


	//----- nvinfo : EIATTR_CBANK_PARAM_SIZE
	.align		4
.L_10807:
        /*00b0*/ 	.byte	0x03, 0x19
        /*00b2*/ 	.short	0x0030


	//----- nvinfo : EIATTR_PARAM_CBANK
	.align		4
        /*00b4*/ 	.byte	0x04, 0x0a
        /*00b6*/ 	.short	(.L_10809 - .L_10808)
	.align		4
.L_10808:
        /*00b8*/ 	.word	index@(.nv.constant0._ZN43_GLOBAL__N__9ae7fba5_10_SoftMax_cu_9f978f6321softmax_warp_backwardIN3c104HalfES2_fLi1ELb1ELb0EEEvPT0_PKT_S7_iiiPKb)
        /*00bc*/ 	.short	0x0210
        /*00be*/ 	.short	0x0030


	//----- nvinfo : EIATTR_SW_WAR
	.align		4
.L_10809:
        /*00c0*/ 	.byte	0x04, 0x36
        /*00c2*/ 	.short	(.L_10811 - .L_10810)
.L_10810:
        /*00c4*/ 	.word	0x00000008
.L_10811:


//--------------------- .nv.info._ZN43_GLOBAL__N__9ae7fba5_10_SoftMax_cu_9f978f6321softmax_warp_backwardIN3c104HalfES2_fLi0ELb1ELb0EEEvPT0_PKT_S7_iiiPKb --------------------------
	.section	.nv.info._ZN43_GLOBAL__N__9ae7fba5_10_SoftMax_cu_9f978f6321softmax_warp_backwardIN3c104HalfES2_fLi0ELb1ELb0EEEvPT0_PKT_S7_iiiPKb,"",@"SHT_CUDA_INFO"
	.sectionflags	@""
	.align	4


	//----- nvinfo : EIATTR_CUDA_API_VERSION
	.align		4
        /*0000*/ 	.byte	0x04, 0x37
        /*0002*/ 	.short	(.L_10813 - .L_10812)
.L_10812:
        /*0004*/ 	.word	0x00000082


	//----- nvinfo : EIATTR_KPARAM_INFO
	.align		4
.L_10813:
        /*0008*/ 	.byte	0x04, 0x17
        /*000a*/ 	.short	(.L_10815 - .L_10814)
.L_10814:
        /*000c*/ 	.word	0x00000000
        /*0010*/ 	.short	0x0006
        /*0012*/ 	.short	0x0028
        /*0014*/ 	.byte	0x00, 0xf0, 0x21, 0x00


	//----- nvinfo : EIATTR_KPARAM_INFO
	.align		4
.L_10815:
        /*0018*/ 	.byte	0x04, 0x17
        /*001a*/ 	.short	(.L_10817 - .L_10816)
.L_10816:
        /*001c*/ 	.word	0x00000000
        /*0020*/ 	.short	0x0005
        /*0022*/ 	.short	0x0020
        /*0024*/ 	.byte	0x00, 0xf0, 0x11, 0x00


	//----- nvinfo : EIATTR_KPARAM_INFO
	.align		4
.L_10817:
        /*0028*/ 	.byte	0x04, 0x17
        /*002a*/ 	.short	(.L_10819 - .L_10818)
.L_10818:
        /*002c*/ 	.word	0x00000000
        /*0030*/ 	.short	0x0004
        /*0032*/ 	.short	0x001c
        /*0034*/ 	.byte	0x00, 0xf0, 0x11, 0x00


	//----- nvinfo : EIATTR_KPARAM_INFO
	.align		4
.L_10819:
        /*0038*/ 	.byte	0x04, 0x17
        /*003a*/ 	.short	(.L_10821 - .L_10820)
.L_10820:
        /*003c*/ 	.word	0x00000000
        /*0040*/ 	.short	0x0003
        /*0042*/ 	.short	0x0018
        /*0044*/ 	.byte	0x00, 0xf0, 0x11, 0x00


	//----- nvinfo : EIATTR_KPARAM_INFO
	.align		4
.L_10821:
        /*0048*/ 	.byte	0x04, 0x17
        /*004a*/ 	.short	(.L_10823 - .L_10822)
.L_10822:
        /*004c*/ 	.word	0x00000000
        /*0050*/ 	.short	0x0002
        /*0052*/ 	.short	0x0010
        /*0054*/ 	.byte	0x00, 0xf0, 0x21, 0x00


	//----- nvinfo : EIATTR_KPARAM_INFO
	.align		4
.L_10823:
        /*0058*/ 	.byte	0x04, 0x17
        /*005a*/ 	.short	(.L_10825 - .L_10824)
.L_10824:
        /*005c*/ 	.word	0x00000000
        /*0060*/ 	.short	0x0001
        /*0062*/ 	.short	0x0008
        /*0064*/ 	.byte	0x00, 0xf0, 0x21, 0x00


	//----- nvinfo : EIATTR_KPARAM_INFO
	.align		4
.L_10825:
        /*0068*/ 	.byte	0x04, 0x17
        /*006a*/ 	.short	(.L_10827 - .L_10826)
.L_10826:
        /*006c*/ 	.word	0x00000000
        /*0070*/ 	.short	0x0000
        /*0072*/ 	.short	0x0000
        /*0074*/ 	.byte	0x00, 0xf0, 0x21, 0x00


	//----- nvinfo : EIATTR_SPARSE_MMA_MASK
	.align		4
.L_10827:
        /*0078*/ 	.byte	0x03, 0x50
        /*007a*/ 	.short	0x0000


	//----- nvinfo : EIATTR_MAXREG_COUNT
	.align		4
        /*007c*/ 	.byte	0x03, 0x1b
        /*007e*/ 	.short	0x00ff


	//----- nvinfo : EIATTR_MERCURY_ISA_VERSION
	.align		4
        /*0080*/ 	.byte	0x03, 0x5f
        /*0082*/ 	.short	0x0101


	//----- nvinfo : EIATTR_EXIT_INSTR_OFFSETS
	.align		4
        /*0084*/ 	.byte	0x04, 0x1c
        /*0086*/ 	.short	(.L_10829 - .L_10828)


	//   ....[0]....
.L_10828:
        /*0088*/ 	.word	0x00000300


	//   ....[1]....
        /*008c*/ 	.word	0x00000310


	//   ....[2]....
        /*0090*/ 	.word	0x000003c0


	//   ....[3]....
        /*0094*/ 	.word	0x00000430


	//----- nvinfo : EIATTR_CBANK_PARAM_SIZE
	.align		4
.L_10829:
        /*0098*/ 	.byte	0x03, 0x19
        /*009a*/ 	.short	0x0030


	//----- nvinfo : EIATTR_PARAM_CBANK
	.align		4
        /*009c*/ 	.byte	0x04, 0x0a
        /*009e*/ 	.short	(.L_10831 - .L_10830)
	.align		4
.L_10830:
        /*00a0*/ 	.word	index@(.nv.constant0._ZN43_GLOBAL__N__9ae7fba5_10_SoftMax_cu_9f978f6321softmax_warp_backwardIN3c104HalfES2_fLi0ELb1ELb0EEEvPT0_PKT_S7_iiiPKb)
        /*00a4*/ 	.short	0x0210
        /*00a6*/ 	.short	0x0030


	//----- nvinfo : EIATTR_SW_WAR
	.align		4
.L_10831:
        /*00a8*/ 	.byte	0x04, 0x36
        /*00aa*/ 	.short	(.L_10833 - .L_10832)
.L_10832:
        /*00ac*/ 	.word	0x00000008
.L_10833:


//--------------------- .nv.info._ZN43_GLOBAL__N__9ae7fba5_10_SoftMax_cu_9f978f6321softmax_warp_backwardIfffLi10ELb1ELb0EEEvPT0_PKT_S5_iiiPKb --------------------------
	.section	.nv.info._ZN43_GLOBAL__N__9ae7fba5_10_SoftMax_cu_9f978f6321softmax_warp_backwardIfffLi10ELb1ELb0EEEvPT0_PKT_S5_iiiPKb,"",@"SHT_CUDA_INFO"
	.sectionflags	@""
	.align	4


	//----- nvinfo : EIATTR_CUDA_API_VERSION
	.align		4
        /*0000*/ 	.byte	0x04, 0x37
        /*0002*/ 	.short	(.L_10835 - .L_10834)
.L_10834:
        /*0004*/ 	.word	0x00000082


	//----- nvinfo : EIATTR_KPARAM_INFO
	.align		4
.L_10835:
        /*0008*/ 	.byte	0x04, 0x17
        /*000a*/ 	.short	(.L_10837 - .L_10836)
.L_10836:
        /*000c*/ 	.word	0x00000000
        /*0010*/ 	.short	0x0006
        /*0012*/ 	.short	0x0028
        /*0014*/ 	.byte	0x00, 0xf0, 0x21, 0x00


	//----- nvinfo : EIATTR_KPARAM_INFO
	.align		4
.L_10837:
        /*0018*/ 	.byte	0x04, 0x17
        /*001a*/ 	.short	(.L_10839 - .L_10838)
.L_10838:
        /*001c*/ 	.word	0x00000000
        /*0020*/ 	.short	0x0005
        /*0022*/ 	.short	0x0020
        /*0024*/ 	.byte	0x00, 0xf0, 0x11, 0x00


	//----- nvinfo : EIATTR_KPARAM_INFO
	.align		4
.L_10839:
        /*0028*/ 	.byte	0x04, 0x17
        /*002a*/ 	.short	(.L_10841 - .L_10840)
.L_10840:
        /*002c*/ 	.word	0x00000000
        /*0030*/ 	.short	0x0004
        /*0032*/ 	.short	0x001c
        /*0034*/ 	.byte	0x00, 0xf0, 0x11, 0x00


	//----- nvinfo : EIATTR_KPARAM_INFO
	.align		4
.L_10841:
        /*0038*/ 	.byte	0x04, 0x17
        /*003a*/ 	.short	(.L_10843 - .L_10842)
.L_10842:
        /*003c*/ 	.word	0x00000000
        /*0040*/ 	.short	0x0003
        /*0042*/ 	.short	0x0018
        /*0044*/ 	.byte	0x00, 0xf0, 0x11, 0x00


	//----- nvinfo : EIATTR_KPARAM_INFO
	.align		4
.L_10843:
        /*0048*/ 	.byte	0x04, 0x17
        /*004a*/ 	.short	(.L_10845 - .L_10844)
.L_10844:
        /*004c*/ 	.word	0x00000000
        /*0050*/ 	.short	0x0002
        /*0052*/ 	.short	0x0010
        /*0054*/ 	.byte	0x00, 0xf0, 0x21, 0x00


	//----- nvinfo : EIATTR_KPARAM_INFO
	.align		4
.L_10845:
        /*0058*/ 	.byte	0x04, 0x17
        /*005a*/ 	.short	(.L_10847 - .L_10846)
.L_10846:
        /*005c*/ 	.word	0x00000000
        /*0060*/ 	.short	0x0001
        /*0062*/ 	.short	0x0008
        /*0064*/ 	.byte	0x00, 0xf0, 0x21, 0x00


	//----- nvinfo : EIATTR_KPARAM_INFO
	.align		4
.L_10847:
        /*0068*/ 	.byte	0x04, 0x17
        /*006a*/ 	.short	(.L_10849 - .L_10848)
.L_10848:
        /*006c*/ 	.word	0x00000000
        /*0070*/ 	.short	0x0000
        /*0072*/ 	.short	0x0000
        /*0074*/ 	.byte	0x00, 0xf0, 0x21, 0x00


	//----- nvinfo : EIATTR_SPARSE_MMA_MASK
	.align		4
.L_10849:
        /*0078*/ 	.byte	0x03, 0x50
        /*007a*/ 	.short	0x0000


	//----- nvinfo : EIATTR_MAXREG_COUNT
	.align		4
        /*007c*/ 	.byte	0x03, 0x1b
        /*007e*/ 	.short	0x00ff


	//----- nvinfo : EIATTR_MERCURY_ISA_VERSION
	.align		4
        /*0080*/ 	.byte	0x03, 0x5f
        /*0082*/ 	.short	0x0101


	//----- nvinfo : EIATTR_COOP_GROUP_MASK_REGIDS
	.align		4
        /*0084*/ 	.byte	0x04, 0x29
        /*0086*/ 	.short	(.L_10851 - .L_10850)


	//   ....[0]....
.L_10850:
        /*0088*/ 	.word	0xffffffff


	//   ....[1]....
        /*008c*/ 	.word	0xffffffff


	//   ....[2]....
        /*0090*/ 	.word	0xffffffff


	//   ....[3]....
        /*0094*/ 	.word	0xffffffff


	//   ....[4]....
        /*0098*/ 	.word	0xffffffff


	//----- nvinfo : EIATTR_COOP_GROUP_INSTR_OFFSETS
	.align		4
.L_10851:
        /*009c*/ 	.byte	0x04, 0x28
        /*009e*/ 	.short	(.L_10853 - .L_10852)


	//   ....[0]....
.L_10852:
        /*00a0*/ 	.word	0x00000de0


	//   ....[1]....
        /*00a4*/ 	.word	0x00000e10


	//   ....[2]....
        /*00a8*/ 	.word	0x00000e30


	//   ....[3]....
        /*00ac*/ 	.word	0x00000e60


	//   ....[4]....
        /*00b0*/ 	.word	0x00000e80


	//----- nvinfo : EIATTR_EXIT_INSTR_OFFSETS
	.align		4
.L_10853:
        /*00b4*/ 	.byte	0x04, 0x1c
        /*00b6*/ 	.short	(.L_10855 - .L_10854)


	//   ....[0]....
.L_10854:
        /*00b8*/ 	.word	0x00000e90


	//   ....[1]....
        /*00bc*/ 	.word	0x00001960


	//   ....[2]....
        /*00c0*/ 	.word	0x000019a0


	//----- nvinfo : EIATTR_CBANK_PARAM_SIZE
	.align		4
.L_10855:
        /*00c4*/ 	.byte	0x03, 0x19
        /*00c6*/ 	.short	0x0030


	//----- nvinfo : EIATTR_PARAM_CBANK
	.align		4
        /*00c8*/ 	.byte	0x04, 0x0a
        /*00ca*/ 	.short	(.L_10857 - .L_10856)
	.align		4
.L_10856:
        /*00cc*/ 	.word	index@(.nv.constant0._ZN43_GLOBAL__N__9ae7fba5_10_SoftMax_cu_9f978f6321softmax_warp_backwardIfffLi10ELb1ELb0EEEvPT0_PKT_S5_iiiPKb)
        /*00d0*/ 	.short	0x0210
        /*00d2*/ 	.short	0x0030


	//----- nvinfo : EIATTR_SW_WAR
	.align		4
.L_10857:
        /*00d4*/ 	.byte	0x04, 0x36
        /*00d6*/ 	.short	(.L_10859 - .L_10858)
.L_10858:
        /*00d8*/ 	.word	0x00000008
.L_10859:


//--------------------- .nv.info._ZN43_GLOBAL__N__9ae7fba5_10_SoftMax_cu_9f978f6321softmax_warp_backwardIfffLi9ELb1ELb0EEEvPT0_PKT_S5_iiiPKb --------------------------
	.section	.nv.info._ZN43_GLOBAL__N__9ae7fba5_10_SoftMax_cu_9f978f6321softmax_warp_backwardIfffLi9ELb1ELb0EEEvPT0_PKT_S5_iiiPKb,"",@"SHT_CUDA_INFO"
	.sectionflags	@""
	.align	4


	//----- nvinfo : EIATTR_CUDA_API_VERSION
	.align		4
        /*0000*/ 	.byte	0x04, 0x37
        /*0002*/ 	.short	(.L_10861 - .L_10860)
.L_10860:
        /*0004*/ 	.word	0x00000082


	//----- nvinfo : EIATTR_KPARAM_INFO
	.align		4
.L_10861:
        /*0008*/ 	.byte	0x04, 0x17
        /*000a*/ 	.short	(.L_10863 - .L_10862)
.L_10862:
        /*000c*/ 	.word	0x00000000
        /*0010*/ 	.short	0x0006
        /*0012*/ 	.short	0x0028
        /*0014*/ 	.byte	0x00, 0xf0, 0x21, 0x00


	//----- nvinfo : EIATTR_KPARAM_INFO
	.align		4
.L_10863:
        /*0018*/ 	.byte	0x04, 0x17
        /*001a*/ 	.short	(.L_10865 - .L_10864)
.L_10864:
        /*001c*/ 	.word	0x00000000
        /*0020*/ 	.short	0x0005
        /*0022*/ 	.short	0x0020
        /*0024*/ 	.byte	0x00, 0xf0, 0x11, 0x00


	//----- nvinfo : EIATTR_KPARAM_INFO
	.align		4
.L_10865:
        /*0028*/ 	.byte	0x04, 0x17
        /*002a*/ 	.short	(.L_10867 - .L_10866)
.L_10866:
        /*002c*/ 	.word	0x00000000
        /*0030*/ 	.short	0x0004
        /*0032*/ 	.short	0x001c
        /*0034*/ 	.byte	0x00, 0xf0, 0x11, 0x00


	//----- nvinfo : EIATTR_KPARAM_INFO
	.align		4
.L_10867:
        /*0038*/ 	.byte	0x04, 0x17
        /*003a*/ 	.short	(.L_10869 - .L_10868)
.L_10868:
        /*003c*/ 	.word	0x00000000
        /*0040*/ 	.short	0x0003
        /*0042*/ 	.short	0x0018
        /*0044*/ 	.byte	0x00, 0xf0, 0x11, 0x00


	//----- nvinfo : EIATTR_KPARAM_INFO
	.align		4
.L_10869:
        /*0048*/ 	.byte	0x04, 0x17
        /*004a*/ 	.short	(.L_10871 - .L_10870)
.L_10870:
        /*004c*/ 	.word	0x00000000
        /*0050*/ 	.short	0x0002
        /*0052*/ 	.short	0x0010
        /*0054*/ 	.byte	0x00, 0xf0, 0x21, 0x00


	//----- nvinfo : EIATTR_KPARAM_INFO
	.align		4
.L_10871:
        /*0058*/ 	.byte	0x04, 0x17
        /*005a*/ 	.short	(.L_10873 - .L_10872)
.L_10872:
        /*005c*/ 	.word	0x00000000
        /*0060*/ 	.short	0x0001
        /*0062*/ 	.short	0x0008
        /*0064*/ 	.byte	0x00, 0xf0, 0x21, 0x00


	//----- nvinfo : EIATTR_KPARAM_INFO
	.align		4
.L_10873:
        /*0068*/ 	.byte	0x04, 0x17
        /*006a*/ 	.short	(.L_10875 - .L_10874)
.L_10874:
        /*006c*/ 	.word	0x00000000
        /*0070*/ 	.short	0x0000
        /*0072*/ 	.short	0x0000
        /*0074*/ 	.byte	0x00, 0xf0, 0x21, 0x00


	//----- nvinfo : EIATTR_SPARSE_MMA_MASK
	.align		4
.L_10875:
        /*0078*/ 	.byte	0x03, 0x50
        /*007a*/ 	.short	0x0000


	//----- nvinfo : EIATTR_MAXREG_COUNT
	.align		4
        /*007c*/ 	.byte	0x03, 0x1b
        /*007e*/ 	.short	0x00ff


	//----- nvinfo : EIATTR_MERCURY_ISA_VERSION
	.align		4
        /*0080*/ 	.byte	0x03, 0x5f
        /*0082*/ 	.short	0x0101


	//----- nvinfo : EIATTR_COOP_GROUP_MASK_REGIDS
	.align		4
        /*0084*/ 	.byte	0x04, 0x29
        /*0086*/ 	.short	(.L_10877 - .L_10876)


	//   ....[0]....
.L_10876:
        /*0088*/ 	.word	0xffffffff


	//   ....[1]....
        /*008c*/ 	.word	0xffffffff


	//   ....[2]....
        /*0090*/ 	.word	0xffffffff


	//   ....[3]....
        /*0094*/ 	.word	0xffffffff


	//   ....[4]....
        /*0098*/ 	.word	0xffffffff


	//----- nvinfo : EIATTR_COOP_GROUP_INSTR_OFFSETS
	.align		4
.L_10877:
        /*009c*/ 	.byte	0x04, 0x28
        /*009e*/ 	.short	(.L_10879 - .L_10878)


	//   ....[0]....
.L_10878:
        /*00a0*/ 	.word	0x000007e0


	//   ....[1]....
        /*00a4*/ 	.word	0x00000800


	//   ....[2]....
        /*00a8*/ 	.word	0x00000820


	//   ....[3]....
        /*00ac*/ 	.word	0x00000840


	//   ....[4]....
        /*00b0*/ 	.word	0x00000860


	//----- nvinfo : EIATTR_EXIT_INSTR_OFFSETS
	.align		4
.L_10879:
        /*00b4*/ 	.byte	0x04, 0x1c
        /*00b6*/ 	.short	(.L_10881 - .L_10880)


	//   ....[0]....
.L_10880:
        /*00b8*/ 	.word	0x00000870


	//   ....[1]....
        /*00bc*/ 	.word	0x00000dd0


	//   ....[2]....
        /*00c0*/ 	.word	0x00000e10


	//----- nvinfo : EIATTR_CBANK_PARAM_SIZE
	.align		4
.L_10881:
        /*00c4*/ 	.byte	0x03, 0x19
        /*00c6*/ 	.short	0x0030


	//----- nvinfo : EIATTR_PARAM_CBANK
	.align		4
        /*00c8*/ 	.byte	0x04, 0x0a
        /*00ca*/ 	.short	(.L_10883 - .L_10882)
	.align		4
.L_10882:
        /*00cc*/ 	.word	index@(.nv.constant0._ZN43_GLOBAL__N__9ae7fba5_10_SoftMax_cu_9f978f6321softmax_warp_backwardIfffLi9ELb1ELb0EEEvPT0_PKT_S5_iiiPKb)
        /*00d0*/ 	.short	0x0210
        /*00d2*/ 	.short	0x0030


	//----- nvinfo : EIATTR_SW_WAR
	.align		4
.L_10883:
        /*00d4*/ 	.byte	0x04, 0x36
        /*00d6*/ 	.short	(.L_10885 - .L_10884)
.L_10884:
        /*00d8*/ 	.word	0x00000008
.L_10885:


//--------------------- .nv.info._ZN43_GLOBAL__N__9ae7fba5_10_SoftMax_cu_9f978f6321softmax_warp_backwardIfffLi8ELb1ELb0EEEvPT0_PKT_S5_iiiPKb --------------------------
	.section	.nv.info._ZN43_GLOBAL__N__9ae7fba5_10_SoftMax_cu_9f978f6321softmax_warp_backwardIfffLi8ELb1ELb0EEEvPT0_PKT_S5_iiiPKb,"",@"SHT_CUDA_INFO"
	.sectionflags	@""
	.align	4


	//----- nvinfo : EIATTR_CUDA_API_VERSION
	.align		4
        /*0000*/ 	.byte	0x04, 0x37
        /*0002*/ 	.short	(.L_10887 - .L_10886)
.L_10886:
        /*0004*/ 	.word	0x00000082


	//----- nvinfo : EIATTR_KPARAM_INFO
	.align		4
.L_10887:
        /*0008*/ 	.byte	0x04, 0x17
        /*000a*/ 	.short	(.L_10889 - .L_10888)
.L_10888:
        /*000c*/ 	.word	0x00000000
        /*0010*/ 	.short	0x0006
        /*0012*/ 	.short	0x0028
        /*0014*/ 	.byte	0x00, 0xf0, 0x21, 0x00


	//----- nvinfo : EIATTR_KPARAM_INFO
	.align		4
.L_10889:
        /*0018*/ 	.byte	0x04, 0x17
        /*001a*/ 	.short	(.L_10891 - .L_10890)
.L_10890:
        /*001c*/ 	.word	0x00000000
        /*0020*/ 	.short	0x0005
        /*0022*/ 	.short	0x0020
        /*0024*/ 	.byte	0x00, 0xf0, 0x11, 0x00


	//----- nvinfo : EIATTR_KPARAM_INFO
	.align		4
.L_10891:
        /*0028*/ 	.byte	0x04, 0x17
        /*002a*/ 	.short	(.L_10893 - .L_10892)
.L_10892:
        /*002c*/ 	.word	0x00000000
        /*0030*/ 	.short	0x0004
        /*0032*/ 	.short	0x001c
        /*0034*/ 	.byte	0x00, 0xf0, 0x11, 0x00


	//----- nvinfo : EIATTR_KPARAM_INFO
	.align		4
.L_10893:
        /*0038*/ 	.byte	0x04, 0x17
        /*003a*/ 	.short	(.L_10895 - .L_10894)
.L_10894:
        /*003c*/ 	.word	0x00000000
        /*0040*/ 	.short	0x0003
        /*0042*/ 	.short	0x0018
        /*0044*/ 	.byte	0x00, 0xf0, 0x11, 0x00


	//----- nvinfo : EIATTR_KPARAM_INFO
	.align		4
.L_10895:
        /*0048*/ 	.byte	0x04, 0x17
        /*004a*/ 	.short	(.L_10897 - .L_10896)
.L_10896:
        /*004c*/ 	.word	0x00000000
        /*0050*/ 	.short	0x0002
        /*0052*/ 	.short	0x0010
        /*0054*/ 	.byte	0x00, 0xf0, 0x21, 0x00


	//----- nvinfo : EIATTR_KPARAM_INFO
	.align		4
.L_10897:
        /*0058*/ 	.byte	0x04, 0x17
        /*005a*/ 	.short	(.L_10899 - .L_10898)
.L_10898:
        /*005c*/ 	.word	0x00000000
        /*0060*/ 	.short	0x0001
        /*0062*/ 	.short	0x0008
        /*0064*/ 	.byte	0x00, 0xf0, 0x21, 0x00


	//----- nvinfo : EIATTR_KPARAM_INFO
	.align		4
.L_10899:
        /*0068*/ 	.byte	0x04, 0x17
        /*006a*/ 	.short	(.L_10901 - .L_10900)
.L_10900:
        /*006c*/ 	.word	0x00000000
        /*0070*/ 	.short	0x0000
        /*0072*/ 	.short	0x0000
        /*0074*/ 	.byte	0x00, 0xf0, 0x21, 0x00


	//----- nvinfo : EIATTR_SPARSE_MMA_MASK
	.align		4
.L_10901:
        /*0078*/ 	.byte	0x03, 0x50
        /*007a*/ 	.short	0x0000


	//----- nvinfo : EIATTR_MAXREG_COUNT
	.align		4
        /*007c*/ 	.byte	0x03, 0x1b
        /*007e*/ 	.short	0x00ff


	//----- nvinfo : EIATTR_MERCURY_ISA_VERSION
	.align		4
        /*0080*/ 	.byte	0x03, 0x5f
        /*0082*/ 	.short	0x0101


	//----- nvinfo : EIATTR_COOP_GROUP_MASK_REGIDS
	.align		4
        /*0084*/ 	.byte	0x04, 0x29
        /*0086*/ 	.short	(.L_10903 - .L_10902)


	//   ....[0]....
.L_10902:
        /*0088*/ 	.word	0xffffffff


	//   ....[1]....
        /*008c*/ 	.word	0xffffffff


	//   ....[2]....
        /*0090*/ 	.word	0xffffffff


	//   ....[3]....
        /*0094*/ 	.word	0xffffffff


	//   ....[4]....
        /*0098*/ 	.word	0xffffffff


	//----- nvinfo : EIATTR_COOP_GROUP_INSTR_OFFSETS
	.align		4
.L_10903:
        /*009c*/ 	.byte	0x04, 0x28
        /*009e*/ 	.short	(.L_10905 - .L_10904)


	//   ....[0]....
.L_10904:
        /*00a0*/ 	.word	0x000004b0


	//   ....[1]....
        /*00a4*/ 	.word	0x000004d0


	//   ....[2]....
        /*00a8*/ 	.word	0x000004f0


	//   ....[3]....
        /*00ac*/ 	.word	0x00000510


	//   ....[4]....
        /*00b0*/ 	.word	0x00000530


	//----- nvinfo : EIATTR_EXIT_INSTR_OFFSETS
	.align		4
.L_10905:
        /*00b4*/ 	.byte	0x04, 0x1c
        /*00b6*/ 	.short	(.L_10907 - .L_10906)


	//   ....[0]....
.L_10906:
        /*00b8*/ 	.word	0x00000540


	//   ....[1]....
        /*00bc*/ 	.word	0x000007e0


	//   ....[2]....
        /*00c0*/ 	.word	0x00000820


	//----- nvinfo : EIATTR_CBANK_PARAM_SIZE
	.align		4
.L_10907:
        /*00c4*/ 	.byte	0x03, 0x19
        /*00c6*/ 	.short	0x0030


	//----- nvinfo : EIATTR_PARAM_CBANK
	.align		4
        /*00c8*/ 	.byte	0x04, 0x0a
        /*00ca*/ 	.short	(.L_10909 - .L_10908)
	.align		4
.L_10908:
        /*00cc*/ 	.word	index@(.nv.constant0._ZN43_GLOBAL__N__9ae7fba5_10_SoftMax_cu_9f978f6321softmax_warp_backwardIfffLi8ELb1ELb0EEEvPT0_PKT_S5_iiiPKb)
        /*00d0*/ 	.short	0x0210
        /*00d2*/ 	.short	0x0030


	//----- nvinfo : EIATTR_SW_WAR
	.align		4
.L_10909:
        /*00d4*/ 	.byte	0x04, 0x36
        /*00d6*/ 	.short	(.L_10911 - .L_10910)
.L_10910:
        /*00d8*/ 	.word	0x00000008
.L_10911:


//--------------------- .nv.info._ZN43_GLOBAL__N__9ae7fba5_10_SoftMax_cu_9f978f6321softmax_warp_backwardIfffLi7ELb1ELb0EEEvPT0_PKT_S5_iiiPKb --------------------------
	.section	.nv.info._ZN43_GLOBAL__N__9ae7fba5_10_SoftMax_cu_9f978f6321softmax_warp_backwardIfffLi7ELb1ELb0EEEvPT0_PKT_S5_iiiPKb,"",@"SHT_CUDA_INFO"
	.sectionflags	@""
	.align	4


	//----- nvinfo : EIATTR_CUDA_API_VERSION
	.align		4
        /*0000*/ 	.byte	0x04, 0x37
        /*0002*/ 	.short	(.L_10913 - .L_10912)
.L_10912:
        /*0004*/ 	.word	0x00000082


	//----- nvinfo : EIATTR_KPARAM_INFO
	.align		4
.L_10913:
        /*0008*/ 	.byte	0x04, 0x17
        /*000a*/ 	.short	(.L_10915 - .L_10914)
.L_10914:
        /*000c*/ 	.word	0x00000000
        /*0010*/ 	.short	0x0006
        /*0012*/ 	.short	0x0028
        /*0014*/ 	.byte	0x00, 0xf0, 0x21, 0x00


	//----- nvinfo : EIATTR_KPARAM_INFO
	.align		4
.L_10915:
        /*0018*/ 	.byte	0x04, 0x17
        /*001a*/ 	.short	(.L_10917 - .L_10916)
.L_10916:
        /*001c*/ 	.word	0x00000000
        /*0020*/ 	.short	0x0005
        /*0022*/ 	.short	0x0020
        /*0024*/ 	.byte	0x00, 0xf0, 0x11, 0x00


	//----- nvinfo : EIATTR_KPARAM_INFO
	.align		4
.L_10917:
        /*0028*/ 	.byte	0x04, 0x17
        /*002a*/ 	.short	(.L_10919 - .L_10918)
.L_10918:
        /*002c*/ 	.word	0x00000000
        /*0030*/ 	.short	0x0004
        /*0032*/ 	.short	0x001c
        /*0034*/ 	.byte	0x00, 0xf0, 0x11, 0x00


	//----- nvinfo : EIATTR_KPARAM_INFO
	.align		4
.L_10919:
        /*0038*/ 	.byte	0x04, 0x17
        /*003a*/ 	.short	(.L_10921 - .L_10920)
.L_10920:
        /*003c*/ 	.word	0x00000000
        /*0040*/ 	.short	0x0003
        /*0042*/ 	.short	0x0018
        /*0044*/ 	.byte	0x00, 0xf0, 0x11, 0x00


	//----- nvinfo : EIATTR_KPARAM_INFO
	.align		4
.L_10921:
        /*0048*/ 	.byte	0x04, 0x17
        /*004a*/ 	.short	(.L_10923 - .L_10922)
.L_10922:
        /*004c*/ 	.word	0x00000000
        /*0050*/ 	.short	0x0002
        /*0052*/ 	.short	0x0010
        /*0054*/ 	.byte	0x00, 0xf0, 0x21, 0x00


	//----- nvinfo : EIATTR_KPARAM_INFO
	.align		4
.L_10923:
        /*0058*/ 	.byte	0x04, 0x17
        /*005a*/ 	.short	(.L_10925 - .L_10924)
.L_10924:
        /*005c*/ 	.word	0x00000000
        /*0060*/ 	.short	0x0001
        /*0062*/ 	.short	0x0008
        /*0064*/ 	.byte	0x00, 0xf0, 0x21, 0x00


	//----- nvinfo : EIATTR_KPARAM_INFO
	.align		4
.L_10925:
        /*0068*/ 	.byte	0x04, 0x17
        /*006a*/ 	.short	(.L_10927 - .L_10926)
.L_10926:
        /*006c*/ 	.word	0x00000000
        /*0070*/ 	.short	0x0000
        /*0072*/ 	.short	0x0000
        /*0074*/ 	.byte	0x00, 0xf0, 0x21, 0x00


	//----- nvinfo : EIATTR_SPARSE_MMA_MASK
	.align		4
.L_10927:
        /*0078*/ 	.byte	0x03, 0x50
        /*007a*/ 	.short	0x0000


	//----- nvinfo : EIATTR_MAXREG_COUNT
	.align		4
        /*007c*/ 	.byte	0x03, 0x1b
        /*007e*/ 	.short	0x00ff


	//----- nvinfo : EIATTR_MERCURY_ISA_VERSION
	.align		4
        /*0080*/ 	.byte	0x03, 0x5f
        /*0082*/ 	.short	0x0101


	//----- nvinfo : EIATTR_COOP_GROUP_MASK_REGIDS
	.align		4
        /*0084*/ 	.byte	0x04, 0x29
        /*0086*/ 	.short	(.L_10929 - .L_10928)


	//   ....[0]....
.L_10928:
        /*0088*/ 	.word	0xffffffff


	//   ....[1]....
        /*008c*/ 	.word	0xffffffff


	//   ....[2]....
        /*0090*/ 	.word	0xffffffff


	//   ....[3]....
        /*0094*/ 	.word	0xffffffff


	//   ....[4]....
        /*0098*/ 	.word	0xffffffff


	//   ....[5]....
        /*009c*/ 	.word	0xffffffff


	//   ....[6]....
        /*00a0*/ 	.word	0xffffffff


	//   ....[7]....
        /*00a4*/ 	.word	0xffffffff


	//   ....[8]....
        /*00a8*/ 	.word	0xffffffff


	//   ....[9]....
        /*00ac*/ 	.word	0xffffffff


	//----- nvinfo : EIATTR_COOP_GROUP_INSTR_OFFSETS
	.align		4
.L_10929:
        /*00b0*/ 	.byte	0x04, 0x28
        /*00b2*/ 	.short	(.L_10931 - .L_10930)


	//   ....[0]....
.L_10930:
        /*00b4*/ 	.word	0x00000580


	//   ....[1]....
        /*00b8*/ 	.word	0x00000590


	//   ....[2]....
        /*00bc*/ 	.word	0x000005f0


	//   ....[3]....
        /*00c0*/ 	.word	0x00000600


	//   ....[4]....
        /*00c4*/ 	.word	0x00000630


	//   ....[5]....
        /*00c8*/ 	.word	0x00000640


	//   ....[6]....
        /*00cc*/ 	.word	0x00000670


	//   ....[7]....
        /*00d0*/ 	.word	0x00000680


	//   ....[8]....
        /*00d4*/ 	.word	0x000006b0


	//   ....[9]....
        /*00d8*/ 	.word	0x000006c0


	//----- nvinfo : EIATTR_EXIT_INSTR_OFFSETS
	.align		4
.L_10931:
        /*00dc*/ 	.byte	0x04, 0x1c
        /*00de*/ 	.short	(.L_10933 - .L_10932)


	//   ....[0]....
.L_10932:
        /*00e0*/ 	.word	0x000006f0


	//   ....[1]....
        /*00e4*/ 	.word	0x00000870


	//   ....[2]....
        /*00e8*/ 	.word	0x00000930


	//   ....[3]....
        /*00ec*/ 	.word	0x00000970


	//----- nvinfo : EIATTR_CBANK_PARAM_SIZE
	.align		4
.L_10933:
        /*00f0*/ 	.byte	0x03, 0x19
        /*00f2*/ 	.short	0x0030


	//----- nvinfo : EIATTR_PARAM_CBANK
	.align		4
        /*00f4*/ 	.byte	0x04, 0x0a
        /*00f6*/ 	.short	(.L_10935 - .L_10934)
	.align		4
.L_10934:
        /*00f8*/ 	.word	index@(.nv.constant0._ZN43_GLOBAL__N__9ae7fba5_10_SoftMax_cu_9f978f6321softmax_warp_backwardIfffLi7ELb1ELb0EEEvPT0_PKT_S5_iiiPKb)
        /*00fc*/ 	.short	0x0210
        /*00fe*/ 	.short	0x0030


	//----- nvinfo : EIATTR_SW_WAR
	.align		4
.L_10935:
        /*0100*/ 	.byte	0x04, 0x36
        /*0102*/ 	.short	(.L_10937 - .L_10936)
.L_10936:
        /*0104*/ 	.word	0x00000008
.L_10937:


//--------------------- .nv.info._ZN43_GLOBAL__N__9ae7fba5_10_SoftMax_cu_9f978f6321softmax_warp_backwardIfffLi6ELb1ELb0EEEvPT0_PKT_S5_iiiPKb --------------------------
	.section	.nv.info._ZN43_GLOBAL__N__9ae7fba5_10_SoftMax_cu_9f978f6321softmax_warp_backwardIfffLi6ELb1ELb0EEEvPT0_PKT_S5_iiiPKb,"",@"SHT_CUDA_INFO"
	.sectionflags	@""
	.align	4


	//----- nvinfo : EIATTR_CUDA_API_VERSION
	.align		4
        /*0000*/ 	.byte	0x04, 0x37
        /*0002*/ 	.short	(.L_10939 - .L_10938)
.L_10938:
        /*0004*/ 	.word	0x00000082


	//----- nvinfo : EIATTR_KPARAM_INFO
	.align		4
.L_10939:
        /*0008*/ 	.byte	0x04, 0x17
        /*000a*/ 	.short	(.L_10941 - .L_10940)
.L_10940:
        /*000c*/ 	.word	0x00000000
        /*0010*/ 	.short	0x0006
        /*0012*/ 	.short	0x0028
        /*0014*/ 	.byte	0x00, 0xf0, 0x21, 0x00


	//----- nvinfo : EIATTR_KPARAM_INFO
	.align		4
.L_10941:
        /*0018*/ 	.byte	0x04, 0x17
        /*001a*/ 	.short	(.L_10943 - .L_10942)
.L_10942:
        /*001c*/ 	.word	0x00000000
        /*0020*/ 	.short	0x0005
        /*0022*/ 	.short	0x0020
        /*0024*/ 	.byte	0x00, 0xf0, 0x11, 0x00


	//----- nvinfo : EIATTR_KPARAM_INFO
	.align		4
.L_10943:
        /*0028*/ 	.byte	0x04, 0x17
        /*002a*/ 	.short	(.L_10945 - .L_10944)
.L_10944:
        /*002c*/ 	.word	0x00000000
        /*0030*/ 	.short	0x0004
        /*0032*/ 	.short	0x001c
        /*0034*/ 	.byte	0x00, 0xf0, 0x11, 0x00


	//----- nvinfo : EIATTR_KPARAM_INFO
	.align		4
.L_10945:
        /*0038*/ 	.byte	0x04, 0x17
        /*003a*/ 	.short	(.L_10947 - .L_10946)
.L_10946:
        /*003c*/ 	.word	0x00000000
        /*0040*/ 	.short	0x0003
        /*0042*/ 	.short	0x0018
        /*0044*/ 	.byte	0x00, 0xf0, 0x11, 0x00


	//----- nvinfo : EIATTR_KPARAM_INFO
	.align		4
.L_10947:
        /*0048*/ 	.byte	0x04, 0x17
        /*004a*/ 	.short	(.L_10949 - .L_10948)
.L_10948:
        /*004c*/ 	.word	0x00000000
        /*0050*/ 	.short	0x0002
        /*0052*/ 	.short	0x0010
        /*0054*/ 	.byte	0x00, 0xf0, 0x21, 0x00


	//----- nvinfo : EIATTR_KPARAM_INFO
	.align		4
.L_10949:
        /*0058*/ 	.byte	0x04, 0x17
        /*005a*/ 	.short	(.L_10951 - .L_10950)
.L_10950:
        /*005c*/ 	.word	0x00000000
        /*0060*/ 	.short	0x0001
        /*0062*/ 	.short	0x0008
        /*0064*/ 	.byte	0x00, 0xf0, 0x21, 0x00


	//----- nvinfo : EIATTR_KPARAM_INFO
	.align		4
.L_10951:
        /*0068*/ 	.byte	0x04, 0x17
        /*006a*/ 	.short	(.L_10953 - .L_10952)
.L_10952:
        /*006c*/ 	.word	0x00000000
        /*0070*/ 	.short	0x0000
        /*0072*/ 	.short	0x0000
        /*0074*/ 	.byte	0x00, 0xf0, 0x21, 0x00


	//----- nvinfo : EIATTR_SPARSE_MMA_MASK
	.align		4
.L_10953:
        /*0078*/ 	.byte	0x03, 0x50
        /*007a*/ 	.short	0x0000


	//----- nvinfo : EIATTR_MAXREG_COUNT
	.align		4
        /*007c*/ 	.byte	0x03, 0x1b
        /*007e*/ 	.short	0x00ff


	//----- nvinfo : EIATTR_MERCURY_ISA_VERSION
	.align		4
        /*0080*/ 	.byte	0x03, 0x5f
        /*0082*/ 	.short	0x0101


	//----- nvinfo : EIATTR_COOP_GROUP_MASK_REGIDS
	.align		4
        /*0084*/ 	.byte	0x04, 0x29
        /*0086*/ 	.short	(.L_10955 - .L_10954)


	//   ....[0]....
.L_10954:
        /*0088*/ 	.word	0xffffffff


	//   ....[1]....
        /*008c*/ 	.word	0xffffffff


	//   ....[2]....
        /*0090*/ 	.word	0xffffffff


	//   ....[3]....
        /*0094*/ 	.word	0xffffffff


	//   ....[4]....
        /*0098*/ 	.word	0xffffffff


	//   ....[5]....
        /*009c*/ 	.word	0xffffffff


	//   ....[6]....
        /*00a0*/ 	.word	0xffffffff


	//   ....[7]....
        /*00a4*/ 	.word	0xffffffff


	//   ....[8]....
        /*00a8*/ 	.word	0xffffffff


	//   ....[9]....
        /*00ac*/ 	.word	0xffffffff


	//----- nvinfo : EIATTR_COOP_GROUP_INSTR_OFFSETS
	.align		4
.L_10955:
        /*00b0*/ 	.byte	0x04, 0x28
        /*00b2*/ 	.short	(.L_10957 - .L_10956)


	//   ....[0]....
.L_10956:
        /*00b4*/ 	.word	0x00000370


	//   ....[1]....
        /*00b8*/ 	.word	0x00000380


	//   ....[2]....
        /*00bc*/ 	.word	0x000003b0


	//   ....[3]....
        /*00c0*/ 	.word	0x000003c0


	//   ....[4]....
        /*00c4*/ 	.word	0x000003f0


	//   ....[5]....
        /*00c8*/ 	.word	0x00000400


	//   ....[6]....
        /*00cc*/ 	.word	0x00000430


	//   ....[7]....
        /*00d0*/ 	.word	0x00000440


	//   ....[8]....
        /*00d4*/ 	.word	0x00000470


	//   ....[9]....
        /*00d8*/ 	.word	0x00000480


	//----- nvinfo : EIATTR_EXIT_INSTR_OFFSETS
	.align		4
.L_10957:
        /*00dc*/ 	.byte	0x04, 0x1c
        /*00de*/ 	.short	(.L_10959 - .L_10958)


	//   ....[0]....
.L_10958:
        /*00e0*/ 	.word	0x00000490


	//   ....[1]....
        /*00e4*/ 	.word	0x000005d0


	//   ....[2]....
        /*00e8*/ 	.word	0x00000660


	//   ....[3]....
        /*00ec*/ 	.word	0x000006a0


	//----- nvinfo : EIATTR_CBANK_PARAM_SIZE
	.align		4
.L_10959:
        /*00f0*/ 	.byte	0x03, 0x19
        /*00f2*/ 	.short	0x0030


	//----- nvinfo : EIATTR_PARAM_CBANK
	.align		4
        /*00f4*/ 	.byte	0x04, 0x0a
        /*00f6*/ 	.short	(.L_10961 - .L_10960)
	.align		4
.L_10960:
        /*00f8*/ 	.word	index@(.nv.constant0._ZN43_GLOBAL__N__9ae7fba5_10_SoftMax_cu_9f978f6321softmax_warp_backwardIfffLi6ELb1ELb0EEEvPT0_PKT_S5_iiiPKb)
        /*00fc*/ 	.short	0x0210
        /*00fe*/ 	.short	0x0030


	//----- nvinfo : EIATTR_SW_WAR
	.align		4
.L_10961:
        /*0100*/ 	.byte	0x04, 0x36
        /*0102*/ 	.short	(.L_10963 - .L_10962)
.L_10962:
        /*0104*/ 	.word	0x00000008
.L_10963:


//--------------------- .nv.info._ZN43_GLOBAL__N__9ae7fba5_10_SoftMax_cu_9f978f6321softmax_warp_backwardIfffLi5ELb1ELb0EEEvPT0_PKT_S5_iiiPKb --------------------------
	.section	.nv.info._ZN43_GLOBAL__N__9ae7fba5_10_SoftMax_cu_9f978f6321softmax_warp_backwardIfffLi5ELb1ELb0EEEvPT0_PKT_S5_iiiPKb,"",@"SHT_CUDA_INFO"
	.sectionflags	@""
	.align	4


	//----- nvinfo : EIATTR_CUDA_API_VERSION
	.align		4
        /*0000*/ 	.byte	0x04, 0x37
        /*0002*/ 	.short	(.L_10965 - .L_10964)
.L_10964:
        /*0004*/ 	.word	0x00000082


	//----- nvinfo : EIATTR_KPARAM_INFO
	.align		4
.L_10965:
        /*0008*/ 	.byte	0x04, 0x17
        /*000a*/ 	.short	(.L_10967 - .L_10966)
.L_10966:
        /*000c*/ 	.word	0x00000000
        /*0010*/ 	.short	0x0006
        /*0012*/ 	.short	0x0028
        /*0014*/ 	.byte	0x00, 0xf0, 0x21, 0x00


	//----- nvinfo : EIATTR_KPARAM_INFO
	.align		4
.L_10967:
        /*0018*/ 	.byte	0x04, 0x17
        /*001a*/ 	.short	(.L_10969 - .L_10968)
.L_10968:
        /*001c*/ 	.word	0x00000000
        /*0020*/ 	.short	0x0005
        /*0022*/ 	.short	0x0020
        /*0024*/ 	.byte	0x00, 0xf0, 0x11, 0x00


	//----- nvinfo : EIATTR_KPARAM_INFO
	.align		4
.L_10969:
        /*0028*/ 	.byte	0x04, 0x17
        /*002a*/ 	.short	(.L_10971 - .L_10970)
.L_10970:
        /*002c*/ 	.word	0x00000000
        /*0030*/ 	.short	0x0004
        /*0032*/ 	.short	0x001c
        /*0034*/ 	.byte	0x00, 0xf0, 0x11, 0x00


	//----- nvinfo : EIATTR_KPARAM_INFO
	.align		4
.L_10971:
        /*0038*/ 	.byte	0x04, 0x17
        /*003a*/ 	.short	(.L_10973 - .L_10972)
.L_10972:
        /*003c*/ 	.word	0x00000000
        /*0040*/ 	.short	0x0003
        /*0042*/ 	.short	0x0018
        /*0044*/ 	.byte	0x00, 0xf0, 0x11, 0x00


	//----- nvinfo : EIATTR_KPARAM_INFO
	.align		4
.L_10973:
        /*0048*/ 	.byte	0x04, 0x17
        /*004a*/ 	.short	(.L_10975 - .L_10974)
.L_10974:
        /*004c*/ 	.word	0x00000000
        /*0050*/ 	.short	0x0002
        /*0052*/ 	.short	0x0010
        /*0054*/ 	.byte	0x00, 0xf0, 0x21, 0x00


	//----- nvinfo : EIATTR_KPARAM_INFO
	.align		4
.L_10975:
        /*0058*/ 	.byte	0x04, 0x17
        /*005a*/ 	.short	(.L_10977 - .L_10976)
.L_10976:
        /*005c*/ 	.word	0x00000000
        /*0060*/ 	.short	0x0001
        /*0062*/ 	.short	0x0008
        /*0064*/ 	.byte	0x00, 0xf0, 0x21, 0x00


	//----- nvinfo : EIATTR_KPARAM_INFO
	.align		4
.L_10977:
        /*0068*/ 	.byte	0x04, 0x17
        /*006a*/ 	.short	(.L_10979 - .L_10978)
.L_10978:
        /*006c*/ 	.word	0x00000000
        /*0070*/ 	.short	0x0000
        /*0072*/ 	.short	0x0000
        /*0074*/ 	.byte	0x00, 0xf0, 0x21, 0x00


	//----- nvinfo : EIATTR_SPARSE_MMA_MASK
	.align		4
.L_10979:
        /*0078*/ 	.byte	0x03, 0x50
        /*007a*/ 	.short	0x0000


	//----- nvinfo : EIATTR_MAXREG_COUNT
	.align		4
        /*007c*/ 	.byte	0x03, 0x1b
        /*007e*/ 	.short	0x00ff


	//----- nvinfo : EIATTR_MERCURY_ISA_VERSION
	.align		4
        /*0080*/ 	.byte	0x03, 0x5f
        /*0082*/ 	.short	0x0101


	//----- nvinfo : EIATTR_COOP_GROUP_MASK_REGIDS
	.align		4
        /*0084*/ 	.byte	0x04, 0x29
        /*0086*/ 	.short	(.L_10981 - .L_10980)


	//   ....[0]....
.L_10980:
        /*0088*/ 	.word	0xffffffff


	//   ....[1]....
        /*008c*/ 	.word	0xffffffff


	//   ....[2]....
        /*0090*/ 	.word	0xffffffff


	//   ....[3]....
        /*0094*/ 	.word	0xffffffff


	//   ....[4]....
        /*0098*/ 	.word	0xffffffff


	//   ....[5]....
        /*009c*/ 	.word	0xffffffff


	//   ....[6]....
        /*00a0*/ 	.word	0xffffffff


	//   ....[7]....
        /*00a4*/ 	.word	0xffffffff


	//   ....[8]....
        /*00a8*/ 	.word	0xffffffff


	//   ....[9]....
        /*00ac*/ 	.word	0xffffffff


	//----- nvinfo : EIATTR_COOP_GROUP_INSTR_OFFSETS
	.align		4
.L_10981:
        /*00b0*/ 	.byte	0x04, 0x28
        /*00b2*/ 	.short	(.L_10983 - .L_10982)


	//   ....[0]....
.L_10982:
        /*00b4*/ 	.word	0x00000300


	//   ....[1]....
        /*00b8*/ 	.word	0x00000310


	//   ....[2]....
        /*00bc*/ 	.word	0x00000340


	//   ....[3]....
        /*00c0*/ 	.word	0x00000350


	//   ....[4]....
        /*00c4*/ 	.word	0x00000380


	//   ....[5]....
        /*00c8*/ 	.word	0x00000390


	//   ....[6]....
        /*00cc*/ 	.word	0x000003c0


	//   ....[7]....
        /*00d0*/ 	.word	0x000003d0


	//   ....[8]....
        /*00d4*/ 	.word	0x00000400


	//   ....[9]....
        /*00d8*/ 	.word	0x00000410


	//----- nvinfo : EIATTR_EXIT_INSTR_OFFSETS
	.align		4
.L_10983:
        /*00dc*/ 	.byte	0x04, 0x1c
        /*00de*/ 	.short	(.L_10985 - .L_10984)


	//   ....[0]....
.L_10984:
        /*00e0*/ 	.word	0x00000420


	//   ....[1]....
        /*00e4*/ 	.word	0x00000500


	//   ....[2]....
        /*00e8*/ 	.word	0x00000510


	//   ....[3]....
        /*00ec*/ 	.word	0x000005b0


	//----- nvinfo : EIATTR_CBANK_PARAM_SIZE
	.align		4
.L_10985:
        /*00f0*/ 	.byte	0x03, 0x19
        /*00f2*/ 	.short	0x0030


	//----- nvinfo : EIATTR_PARAM_CBANK
	.align		4
        /*00f4*/ 	.byte	0x04, 0x0a
        /*00f6*/ 	.short	(.L_10987 - .L_10986)
	.align		4
.L_10986:
        /*00f8*/ 	.word	index@(.nv.constant0._ZN43_GLOBAL__N__9ae7fba5_10_SoftMax_cu_9f978f6321softmax_warp_backwardIfffLi5ELb1ELb0EEEvPT0_PKT_S5_iiiPKb)
        /*00fc*/ 	.short	0x0210
        /*00fe*/ 	.short	0x0030


	//----- nvinfo : EIATTR_SW_WAR
	.align		4
.L_10987:
        /*0100*/ 	.byte	0x04, 0x36
        /*0102*/ 	.short	(.L_10989 - .L_10988)
.L_10988:
        /*0104*/ 	.word	0x00000008
.L_10989:


//--------------------- .nv.info._ZN43_GLOBAL__N__9ae7fba5_10_SoftMax_cu_9f978f6321softmax_warp_backwardIfffLi4ELb1ELb0EEEvPT0_PKT_S5_iiiPKb --------------------------
	.section	.nv.info._ZN43_GLOBAL__N__9ae7fba5_10_SoftMax_cu_9f978f6321softmax_warp_backwardIfffLi4ELb1ELb0EEEvPT0_PKT_S5_iiiPKb,"",@"SHT_CUDA_INFO"
	.sectionflags	@""
	.align	4


	//----- nvinfo : EIATTR_CUDA_API_VERSION
	.align		4
        /*0000*/ 	.byte	0x04, 0x37
        /*0002*/ 	.short	(.L_10991 - .L_10990)
.L_10990:
        /*0004*/ 	.word	0x00000082


	//----- nvinfo : EIATTR_KPARAM_INFO
	.align		4
.L_10991:
        /*0008*/ 	.byte	0x04, 0x17
        /*000a*/ 	.short	(.L_10993 - .L_10992)
.L_10992:
        /*000c*/ 	.word	0x00000000
        /*0010*/ 	.short	0x0006
        /*0012*/ 	.short	0x0028
        /*0014*/ 	.byte	0x00, 0xf0, 0x21, 0x00


	//----- nvinfo : EIATTR_KPARAM_INFO
	.align		4
.L_10993:
        /*0018*/ 	.byte	0x04, 0x17
        /*001a*/ 	.short	(.L_10995 - .L_10994)
.L_10994:
        /*001c*/ 	.word	0x00000000
        /*0020*/ 	.short	0x0005
        /*0022*/ 	.short	0x0020
        /*0024*/ 	.byte	0x00, 0xf0, 0x11, 0x00


	//----- nvinfo : EIATTR_KPARAM_INFO
	.align		4
.L_10995:
        /*0028*/ 	.byte	0x04, 0x17
        /*002a*/ 	.short	(.L_10997 - .L_10996)
.L_10996:
        /*002c*/ 	.word	0x00000000
        /*0030*/ 	.short	0x0004
        /*0032*/ 	.short	0x001c
        /*0034*/ 	.byte	0x00, 0xf0, 0x11, 0x00


	//----- nvinfo : EIATTR_KPARAM_INFO
	.align		4
.L_10997:
        /*0038*/ 	.byte	0x04, 0x17
        /*003a*/ 	.short	(.L_10999 - .L_10998)
.L_10998:
        /*003c*/ 	.word	0x00000000
        /*0040*/ 	.short	0x0003
        /*0042*/ 	.short	0x0018
        /*0044*/ 	.byte	0x00, 0xf0, 0x11, 0x00


	//----- nvinfo : EIATTR_KPARAM_INFO
	.align		4
.L_10999:
        /*0048*/ 	.byte	0x04, 0x17
        /*004a*/ 	.short	(.L_11001 - .L_11000)
.L_11000:
        /*004c*/ 	.word	0x00000000
        /*0050*/ 	.short	0x0002
        /*0052*/ 	.short	0x0010
        /*0054*/ 	.byte	0x00, 0xf0, 0x21, 0x00


	//----- nvinfo : EIATTR_KPARAM_INFO
	.align		4
.L_11001:
        /*0058*/ 	.byte	0x04, 0x17
        /*005a*/ 	.short	(.L_11003 - .L_11002)
.L_11002:
        /*005c*/ 	.word	0x00000000
        /*0060*/ 	.short	0x0001
        /*0062*/ 	.short	0x0008
        /*0064*/ 	.byte	0x00, 0xf0, 0x21, 0x00


	//----- nvinfo : EIATTR_KPARAM_INFO
	.align		4
.L_11003:
        /*0068*/ 	.byte	0x04, 0x17
        /*006a*/ 	.short	(.L_11005 - .L_11004)
.L_11004:
        /*006c*/ 	.word	0x00000000
        /*0070*/ 	.short	0x0000
        /*0072*/ 	.short	0x0000
        /*0074*/ 	.byte	0x00, 0xf0, 0x21, 0x00


	//----- nvinfo : EIATTR_SPARSE_MMA_MASK
	.align		4
.L_11005:
        /*0078*/ 	.byte	0x03, 0x50
        /*007a*/ 	.short	0x0000


	//----- nvinfo : EIATTR_MAXREG_COUNT
	.align		4
        /*007c*/ 	.byte	0x03, 0x1b
        /*007e*/ 	.short	0x00ff


	//----- nvinfo : EIATTR_MERCURY_ISA_VERSION
	.align		4
        /*0080*/ 	.byte	0x03, 0x5f
        /*0082*/ 	.short	0x0101


	//----- nvinfo : EIATTR_COOP_GROUP_MASK_REGIDS
	.align		4
        /*0084*/ 	.byte	0x04, 0x29
        /*0086*/ 	.short	(.L_11007 - .L_11006)


	//   ....[0]....
.L_11006:
        /*0088*/ 	.word	0xffffffff


	//   ....[1]....
        /*008c*/ 	.word	0xffffffff


	//   ....[2]....
        /*0090*/ 	.word	0xffffffff


	//   ....[3]....
        /*0094*/ 	.word	0xffffffff


	//   ....[4]....
        /*0098*/ 	.word	0xffffffff


	//   ....[5]....
        /*009c*/ 	.word	0xffffffff


	//   ....[6]....
        /*00a0*/ 	.word	0xffffffff


	//   ....[7]....
        /*00a4*/ 	.word	0xffffffff


	//----- nvinfo : EIATTR_COOP_GROUP_INSTR_OFFSETS
	.align		4
.L_11007:
        /*00a8*/ 	.byte	0x04, 0x28
        /*00aa*/ 	.short	(.L_11009 - .L_11008)


	//   ....[0]....
.L_11008:
        /*00ac*/ 	.word	0x00000300


	//   ....[1]....
        /*00b0*/ 	.word	0x00000310


	//   ....[2]....
        /*00b4*/ 	.word	0x00000340


	//   ....[3]....
        /*00b8*/ 	.word	0x00000350


	//   ....[4]....
        /*00bc*/ 	.word	0x00000380


	//   ....[5]....
        /*00c0*/ 	.word	0x00000390


	//   ....[6]....
        /*00c4*/ 	.word	0x000003c0


	//   ....[7]....
        /*00c8*/ 	.word	0x000003d0


	//----- nvinfo : EIATTR_EXIT_INSTR_OFFSETS
	.align		4
.L_11009:
        /*00cc*/ 	.byte	0x04, 0x1c
        /*00ce*/ 	.short	(.L_11011 - .L_11010)


	//   ....[0]....
.L_11010:
        /*00d0*/ 	.word	0x000003e0


	//   ....[1]....
        /*00d4*/ 	.word	0x000004c0


	//   ....[2]....
        /*00d8*/ 	.word	0x000004d0


	//   ....[3]....
        /*00dc*/ 	.word	0x00000570


	//----- nvinfo : EIATTR_CBANK_PARAM_SIZE
	.align		4
.L_11011:
        /*00e0*/ 	.byte	0x03, 0x19
        /*00e2*/ 	.short	0x0030


	//----- nvinfo : EIATTR_PARAM_CBANK
	.align		4
        /*00e4*/ 	.byte	0x04, 0x0a
        /*00e6*/ 	.short	(.L_11013 - .L_11012)
	.align		4
.L_11012:
        /*00e8*/ 	.word	index@(.nv.constant0._ZN43_GLOBAL__N__9ae7fba5_10_SoftMax_cu_9f978f6321softmax_warp_backwardIfffLi4ELb1ELb0EEEvPT0_PKT_S5_iiiPKb)
        /*00ec*/ 	.short	0x0210
        /*00ee*/ 	.short	0x0030


	//----- nvinfo : EIATTR_SW_WAR
	.align		4
.L_11013:
        /*00f0*/ 	.byte	0x04, 0x36
        /*00f2*/ 	.short	(.L_11015 - .L_11014)
.L_11014:
        /*00f4*/ 	.word	0x00000008
.L_11015:


//--------------------- .nv.info._ZN43_GLOBAL__N__9ae7fba5_10_SoftMax_cu_9f978f6321softmax_warp_backwardIfffLi3ELb1ELb0EEEvPT0_PKT_S5_iiiPKb --------------------------
	.section	.nv.info._ZN43_GLOBAL__N__9ae7fba5_10_SoftMax_cu_9f978f6321softmax_warp_backwardIfffLi3ELb1ELb0EEEvPT0_PKT_S5_iiiPKb,"",@"SHT_CUDA_INFO"
	.sectionflags	@""
	.align	4


	//----- nvinfo : EIATTR_CUDA_API_VERSION
	.align		4
        /*0000*/ 	.byte	0x04, 0x37
        /*0002*/ 	.short	(.L_11017 - .L_11016)
.L_11016:
        /*0004*/ 	.word	0x00000082


	//----- nvinfo : EIATTR_KPARAM_INFO
	.align		4
.L_11017:
        /*0008*/ 	.byte	0x04, 0x17
        /*000a*/ 	.short	(.L_11019 - .L_11018)
.L_11018:
        /*000c*/ 	.word	0x00000000
        /*0010*/ 	.short	0x0006
        /*0012*/ 	.short	0x0028
        /*0014*/ 	.byte	0x00, 0xf0, 0x21, 0x00


	//----- nvinfo : EIATTR_KPARAM_INFO
	.align		4
.L_11019:
        /*0018*/ 	.byte	0x04, 0x17
        /*001a*/ 	.short	(.L_11021 - .L_11020)
.L_11020:
        /*001c*/ 	.word	0x00000000
        /*0020*/ 	.short	0x0005
        /*0022*/ 	.short	0x0020
        /*0024*/ 	.byte	0x00, 0xf0, 0x11, 0x00


	//----- nvinfo : EIATTR_KPARAM_INFO
	.align		4
.L_11021:
        /*0028*/ 	.byte	0x04, 0x17
        /*002a*/ 	.short	(.L_11023 - .L_11022)
.L_11022:
        /*002c*/ 	.word	0x00000000
        /*0030*/ 	.short	0x0004
        /*0032*/ 	.short	0x001c
        /*0034*/ 	.byte	0x00, 0xf0, 0x11, 0x00


	//----- nvinfo : EIATTR_KPARAM_INFO
	.align		4
.L_11023:
        /*0038*/ 	.byte	0x04, 0x17
        /*003a*/ 	.short	(.L_11025 - .L_11024)
.L_11024:
        /*003c*/ 	.word	0x00000000
        /*0040*/ 	.short	0x0003
        /*0042*/ 	.short	0x0018
        /*0044*/ 	.byte	0x00, 0xf0, 0x11, 0x00


	//----- nvinfo : EIATTR_KPARAM_INFO
	.align		4
.L_11025:
        /*0048*/ 	.byte	0x04, 0x17
        /*004a*/ 	.short	(.L_11027 - .L_11026)
.L_11026:
        /*004c*/ 	.word	0x00000000
        /*0050*/ 	.short	0x0002
        /*0052*/ 	.short	0x0010
        /*0054*/ 	.byte	0x00, 0xf0, 0x21, 0x00


	//----- nvinfo : EIATTR_KPARAM_INFO
	.align		4
.L_11027:
        /*0058*/ 	.byte	0x04, 0x17
        /*005a*/ 	.short	(.L_11029 - .L_11028)
.L_11028:
        /*005c*/ 	.word	0x00000000
        /*0060*/ 	.short	0x0001
        /*0062*/ 	.short	0x0008
        /*0064*/ 	.byte	0x00, 0xf0, 0x21, 0x00


	//----- nvinfo : EIATTR_KPARAM_INFO
	.align		4
.L_11029:
        /*0068*/ 	.byte	0x04, 0x17
        /*006a*/ 	.short	(.L_11031 - .L_11030)
.L_11030:
        /*006c*/ 	.word	0x00000000
        /*0070*/ 	.short	0x0000
        /*0072*/ 	.short	0x0000
        /*0074*/ 	.byte	0x00, 0xf0, 0x21, 0x00


	//----- nvinfo : EIATTR_SPARSE_MMA_MASK
	.align		4
.L_11031:
        /*0078*/ 	.byte	0x03, 0x50
        /*007a*/ 	.short	0x0000


	//----- nvinfo : EIATTR_MAXREG_COUNT
	.align		4
        /*007c*/ 	.byte	0x03, 0x1b
        /*007e*/ 	.short	0x00ff


	//----- nvinfo : EIATTR_MERCURY_ISA_VERSION
	.align		4
        /*0080*/ 	.byte	0x03, 0x5f
        /*0082*/ 	.short	0x0101


	//----- nvinfo : EIATTR_COOP_GROUP_MASK_REGIDS
	.align		4
        /*0084*/ 	.byte	0x04, 0x29
        /*0086*/ 	.short	(.L_11033 - .L_11032)


	//   ....[0]....
.L_11032:
        /*0088*/ 	.word	0xffffffff


	//   ....[1]....
        /*008c*/ 	.word	0xffffffff


	//   ....[2]....
        /*0090*/ 	.word	0xffffffff


	//   ....[3]....
        /*0094*/ 	.word	0xffffffff


	//   ....[4]....
        /*0098*/ 	.word	0xffffffff


	//   ....[5]....
        /*009c*/ 	.word	0xffffffff


	//----- nvinfo : EIATTR_COOP_GROUP_INSTR_OFFSETS
	.align		4
.L_11033:
        /*00a0*/ 	.byte	0x04, 0x28
        /*00a2*/ 	.short	(.L_11035 - .L_11034)


	//   ....[0]....
.L_11034:
        /*00a4*/ 	.word	0x00000300


	//   ....[1]....
        /*00a8*/ 	.word	0x00000310


	//   ....[2]....
        /*00ac*/ 	.word	0x00000340


	//   ....[3]....
        /*00b0*/ 	.word	0x00000350


	//   ....[4]....
        /*00b4*/ 	.word	0x00000380


	//   ....[5]....
        /*00b8*/ 	.word	0x00000390


	//----- nvinfo : EIATTR_EXIT_INSTR_OFFSETS
	.align		4
.L_11035:
        /*00bc*/ 	.byte	0x04, 0x1c
        /*00be*/ 	.short	(.L_11037 - .L_11036)


	//   ....[0]....
.L_11036:
        /*00c0*/ 	.word	0x000003a0


	//   ....[1]....
        /*00c4*/ 	.word	0x00000480


	//   ....[2]....
        /*00c8*/ 	.word	0x00000490


	//   ....[3]....
        /*00cc*/ 	.word	0x00000530


	//----- nvinfo : EIATTR_CBANK_PARAM_SIZE
	.align		4
.L_11037:
        /*00d0*/ 	.byte	0x03, 0x19
        /*00d2*/ 	.short	0x0030


	//----- nvinfo : EIATTR_PARAM_CBANK
	.align		4
        /*00d4*/ 	.byte	0x04, 0x0a
        /*00d6*/ 	.short	(.L_11039 - .L_11038)
	.align		4
.L_11038:
        /*00d8*/ 	.word	index@(.nv.constant0._ZN43_GLOBAL__N__9ae7fba5_10_SoftMax_cu_9f978f6321softmax_warp_backwardIfffLi3ELb1ELb0EEEvPT0_PKT_S5_iiiPKb)
        /*00dc*/ 	.short	0x0210
        /*00de*/ 	.short	0x0030


	//----- nvinfo : EIATTR_SW_WAR
	.align		4
.L_11039:
        /*00e0*/ 	.byte	0x04, 0x36
        /*00e2*/ 	.short	(.L_11041 - .L_11040)
.L_11040:
        /*00e4*/ 	.word	0x00000008
.L_11041:


//--------------------- .nv.info._ZN43_GLOBAL__N__9ae7fba5_10_SoftMax_cu_9f978f6321softmax_warp_backwardIfffLi2ELb1ELb0EEEvPT0_PKT_S5_iiiPKb --------------------------
	.section	.nv.info._ZN43_GLOBAL__N__9ae7fba5_10_SoftMax_cu_9f978f6321softmax_warp_backwardIfffLi2ELb1ELb0EEEvPT0_PKT_S5_iiiPKb,"",@"SHT_CUDA_INFO"
	.sectionflags	@""
	.align	4


	//----- nvinfo : EIATTR_CUDA_API_VERSION
	.align		4
        /*0000*/ 	.byte	0x04, 0x37
        /*0002*/ 	.short	(.L_11043 - .L_11042)
.L_11042:
        /*0004*/ 	.word	0x00000082


	//----- nvinfo : EIATTR_KPARAM_INFO
	.align		4
.L_11043:
        /*0008*/ 	.byte	0x04, 0x17
        /*000a*/ 	.short	(.L_11045 - .L_11044)
.L_11044:
        /*000c*/ 	.word	0x00000000
        /*0010*/ 	.short	0x0006
        /*0012*/ 	.short	0x0028
        /*0014*/ 	.byte	0x00, 0xf0, 0x21, 0x00


	//----- nvinfo : EIATTR_KPARAM_INFO
	.align		4
.L_11045:
        /*0018*/ 	.byte	0x04, 0x17
        /*001a*/ 	.short	(.L_11047 - .L_11046)
.L_11046:
        /*001c*/ 	.word	0x00000000
        /*0020*/ 	.short	0x0005
        /*0022*/ 	.short	0x0020
        /*0024*/ 	.byte	0x00, 0xf0, 0x11, 0x00


	//----- nvinfo : EIATTR_KPARAM_INFO
	.align		4
.L_11047:
        /*0028*/ 	.byte	0x04, 0x17
        /*002a*/ 	.short	(.L_11049 - .L_11048)
.L_11048:
        /*002c*/ 	.word	0x00000000
        /*0030*/ 	.short	0x0004
        /*0032*/ 	.short	0x001c
        /*0034*/ 	.byte	0x00, 0xf0, 0x11, 0x00


	//----- nvinfo : EIATTR_KPARAM_INFO
	.align		4
.L_11049:
        /*0038*/ 	.byte	0x04, 0x17
        /*003a*/ 	.short	(.L_11051 - .L_11050)
.L_11050:
        /*003c*/ 	.word	0x00000000
        /*0040*/ 	.short	0x0003
        /*0042*/ 	.short	0x0018
        /*0044*/ 	.byte	0x00, 0xf0, 0x11, 0x00


	//----- nvinfo : EIATTR_KPARAM_INFO
	.align		4
.L_11051:
        /*0048*/ 	.byte	0x04, 0x17
        /*004a*/ 	.short	(.L_11053 - .L_11052)
.L_11052:
        /*004c*/ 	.word	0x00000000
        /*0050*/ 	.short	0x0002
        /*0052*/ 	.short	0x0010
        /*0054*/ 	.byte	0x00, 0xf0, 0x21, 0x00


	//----- nvinfo : EIATTR_KPARAM_INFO
	.align		4
.L_11053:
        /*0058*/ 	.byte	0x04, 0x17
        /*005a*/ 	.short	(.L_11055 - .L_11054)
.L_11054:
        /*005c*/ 	.word	0x00000000
        /*0060*/ 	.short	0x0001
        /*0062*/ 	.short	0x0008
        /*0064*/ 	.byte	0x00, 0xf0, 0x21, 0x00


	//----- nvinfo : EIATTR_KPARAM_INFO
	.align		4
.L_11055:
        /*0068*/ 	.byte	0x04, 0x17
        /*006a*/ 	.short	(.L_11057 - .L_11056)
.L_11056:
        /*006c*/ 	.word	0x00000000
        /*0070*/ 	.short	0x0000
        /*0072*/ 	.short	0x0000
        /*0074*/ 	.byte	0x00, 0xf0, 0x21, 0x00


	//----- nvinfo : EIATTR_SPARSE_MMA_MASK
	.align		4
.L_11057:
        /*0078*/ 	.byte	0x03, 0x50
        /*007a*/ 	.short	0x0000


	//----- nvinfo : EIATTR_MAXREG_COUNT
	.align		4
        /*007c*/ 	.byte	0x03, 0x1b
        /*007e*/ 	.short	0x00ff


	//----- nvinfo : EIATTR_MERCURY_ISA_VERSION
	.align		4
        /*0080*/ 	.byte	0x03, 0x5f
        /*0082*/ 	.short	0x0101


	//----- nvinfo : EIATTR_COOP_GROUP_MASK_REGIDS
	.align		4
        /*0084*/ 	.byte	0x04, 0x29
        /*0086*/ 	.short	(.L_11059 - .L_11058)


	//   ....[0]....
.L_11058:
        /*0088*/ 	.word	0xffffffff


	//   ....[1]....
        /*008c*/ 	.word	0xffffffff


	//   ....[2]....
        /*0090*/ 	.word	0xffffffff


	//   ....[3]....
        /*0094*/ 	.word	0xffffffff


	//----- nvinfo : EIATTR_COOP_GROUP_INSTR_OFFSETS
	.align		4
.L_11059:
        /*0098*/ 	.byte	0x04, 0x28
        /*009a*/ 	.short	(.L_11061 - .L_11060)


	//   ....[0]....
.L_11060:
        /*009c*/ 	.word	0x00000300


	//   ....[1]....
        /*00a0*/ 	.word	0x00000310


	//   ....[2]....
        /*00a4*/ 	.word	0x00000340


	//   ....[3]....
        /*00a8*/ 	.word	0x00000350


	//----- nvinfo : EIATTR_EXIT_INSTR_OFFSETS
	.align		4
.L_11061:
        /*00ac*/ 	.byte	0x04, 0x1c
        /*00ae*/ 	.short	(.L_11063 - .L_11062)


	//   ....[0]....
.L_11062:
        /*00b0*/ 	.word	0x00000360


	//   ....[1]....
        /*00b4*/ 	.word	0x00000440


	//   ....[2]....
        /*00b8*/ 	.word	0x00000450


	//   ....[3]....
        /*00bc*/ 	.word	0x000004f0


	//----- nvinfo : EIATTR_CBANK_PARAM_SIZE
	.align		4
.L_11063:
        /*00c0*/ 	.byte	0x03, 0x19
        /*00c2*/ 	.short	0x0030


	//----- nvinfo : EIATTR_PARAM_CBANK
	.align		4
        /*00c4*/ 	.byte	0x04, 0x0a
        /*00c6*/ 	.short	(.L_11065 - .L_11064)
	.align		4
.L_11064:
        /*00c8*/ 	.word	index@(.nv.constant0._ZN43_GLOBAL__N__9ae7fba5_10_SoftMax_cu_9f978f6321softmax_warp_backwardIfffLi2ELb1ELb0EEEvPT0_PKT_S5_iiiPKb)
        /*00cc*/ 	.short	0x0210
        /*00ce*/ 	.short	0x0030


	//----- nvinfo : EIATTR_SW_WAR
	.align		4
.L_11065:
        /*00d0*/ 	.byte	0x04, 0x36
        /*00d2*/ 	.short	(.L_11067 - .L_11066)
.L_11066:
        /*00d4*/ 	.word	0x00000008
.L_11067:


//--------------------- .nv.info._ZN43_GLOBAL__N__9ae7fba5_10_SoftMax_cu_9f978f6321softmax_warp_backwardIfffLi1ELb1ELb0EEEvPT0_PKT_S5_iiiPKb --------------------------
	.section	.nv.info._ZN43_GLOBAL__N__9ae7fba5_10_SoftMax_cu_9f978f6321softmax_warp_backwardIfffLi1ELb1ELb0EEEvPT0_PKT_S5_iiiPKb,"",@"SHT_CUDA_INFO"
	.sectionflags	@""
	.align	4


	//----- nvinfo : EIATTR_CUDA_API_VERSION
	.align		4
        /*0000*/ 	.byte	0x04, 0x37
        /*0002*/ 	.short	(.L_11069 - .L_11068)
.L_11068:
        /*0004*/ 	.word	0x00000082


	//----- nvinfo : EIATTR_KPARAM_INFO
	.align		4
.L_11069:
        /*0008*/ 	.byte	0x04, 0x17
        /*000a*/ 	.short	(.L_11071 - .L_11070)
.L_11070:
        /*000c*/ 	.word	0x00000000
        /*0010*/ 	.short	0x0006
        /*0012*/ 	.short	0x0028
        /*0014*/ 	.byte	0x00, 0xf0, 0x21, 0x00


	//----- nvinfo : EIATTR_KPARAM_INFO
	.align		4
.L_11071:
        /*0018*/ 	.byte	0x04, 0x17
        /*001a*/ 	.short	(.L_11073 - .L_11072)
.L_11072:
        /*001c*/ 	.word	0x00000000
        /*0020*/ 	.short	0x0005
        /*0022*/ 	.short	0x0020
        /*0024*/ 	.byte	0x00, 0xf0, 0x11, 0x00


	//----- nvinfo : EIATTR_KPARAM_INFO
	.align		4
.L_11073:
        /*0028*/ 	.byte	0x04, 0x17
        /*002a*/ 	.short	(.L_11075 - .L_11074)
.L_11074:
        /*002c*/ 	.word	0x00000000
        /*0030*/ 	.short	0x0004
        /*0032*/ 	.short	0x001c
        /*0034*/ 	.byte	0x00, 0xf0, 0x11, 0x00


	//----- nvinfo : EIATTR_KPARAM_INFO
	.align		4
.L_11075:
        /*0038*/ 	.byte	0x04, 0x17
        /*003a*/ 	.short	(.L_11077 - .L_11076)
.L_11076:
        /*003c*/ 	.word	0x00000000
        /*0040*/ 	.short	0x0003
        /*0042*/ 	.short	0x0018
        /*0044*/ 	.byte	0x00, 0xf0, 0x11, 0x00


	//----- nvinfo : EIATTR_KPARAM_INFO
	.align		4
.L_11077:
        /*0048*/ 	.byte	0x04, 0x17
        /*004a*/ 	.short	(.L_11079 - .L_11078)
.L_11078:
        /*004c*/ 	.word	0x00000000
        /*0050*/ 	.short	0x0002
        /*0052*/ 	.short	0x0010
        /*0054*/ 	.byte	0x00, 0xf0, 0x21, 0x00


	//----- nvinfo : EIATTR_KPARAM_INFO
	.align		4
.L_11079:
        /*0058*/ 	.byte	0x04, 0x17
        /*005a*/ 	.short	(.L_11081 - .L_11080)
.L_11080:
        /*005c*/ 	.word	0x00000000
        /*0060*/ 	.short	0x0001
        /*0062*/ 	.short	0x0008
        /*0064*/ 	.byte	0x00, 0xf0, 0x21, 0x00


	//----- nvinfo : EIATTR_KPARAM_INFO
	.align		4
.L_11081:
        /*0068*/ 	.byte	0x04, 0x17
        /*006a*/ 	.short	(.L_11083 - .L_11082)
.L_11082:
        /*006c*/ 	.word	0x00000000
        /*0070*/ 	.short	0x0000
        /*0072*/ 	.short	0x0000
        /*0074*/ 	.byte	0x00, 0xf0, 0x21, 0x00


	//----- nvinfo : EIATTR_SPARSE_MMA_MASK
	.align		4
.L_11083:
        /*0078*/ 	.byte	0x03, 0x50
        /*007a*/ 	.short	0x0000


	//----- nvinfo : EIATTR_MAXREG_COUNT
	.align		4
        /*007c*/ 	.byte	0x03, 0x1b
        /*007e*/ 	.short	0x00ff


	//----- nvinfo : EIATTR_MERCURY_ISA_VERSION
	.align		4
        /*0080*/ 	.byte	0x03, 0x5f
        /*0082*/ 	.short	0x0101


	//----- nvinfo : EIATTR_COOP_GROUP_MASK_REGIDS
	.align		4
        /*0084*/ 	.byte	0x04, 0x29
        /*0086*/ 	.short	(.L_11085 - .L_11084)


	//   ....[0]....
.L_11084:
        /*0088*/ 	.word	0xffffffff


	//   ....[1]....
        /*008c*/ 	.word	0xffffffff


	//----- nvinfo : EIATTR_COOP_GROUP_INSTR_OFFSETS
	.align		4
.L_11085:
        /*0090*/ 	.byte	0x04, 0x28
        /*0092*/ 	.short	(.L_11087 - .L_11086)


	//   ....[0]....
.L_11086:
        /*0094*/ 	.word	0x000002e0


	//   ....[1]....
        /*0098*/ 	.word	0x00000300


	//----- nvinfo : EIATTR_EXIT_INSTR_OFFSETS
	.align		4
.L_11087:
        /*009c*/ 	.byte	0x04, 0x1c
        /*009e*/ 	.short	(.L_11089 - .L_11088)


	//   ....[0]....
.L_11088:
        /*00a0*/ 	.word	0x00000310


	//   ....[1]....
        /*00a4*/ 	.word	0x000003f0


	//   ....[2]....
        /*00a8*/ 	.word	0x00000400


	//   ....[3]....
        /*00ac*/ 	.word	0x000004a0


	//----- nvinfo : EIATTR_CBANK_PARAM_SIZE
	.align		4
.L_11089:
        /*00b0*/ 	.byte	0x03, 0x19
        /*00b2*/ 	.short	0x0030


	//----- nvinfo : EIATTR_PARAM_CBANK
	.align		4
        /*00b4*/ 	.byte	0x04, 0x0a
        /*00b6*/ 	.short	(.L_11091 - .L_11090)
	.align		4
.L_11090:
        /*00b8*/ 	.word	index@(.nv.constant0._ZN43_GLOBAL__N__9ae7fba5_10_SoftMax_cu_9f978f6321softmax_warp_backwardIfffLi1ELb1ELb0EEEvPT0_PKT_S5_iiiPKb)
        /*00bc*/ 	.short	0x0210
        /*00be*/ 	.short	0x0030


	//----- nvinfo : EIATTR_SW_WAR
	.align		4
.L_11091:
        /*00c0*/ 	.byte	0x04, 0x36
        /*00c2*/ 	.short	(.L_11093 - .L_11092)
.L_11092:
        /*00c4*/ 	.word	0x00000008
.L_11093:


//--------------------- .nv.info._ZN43_GLOBAL__N__9ae7fba5_10_SoftMax_cu_9f978f6321softmax_warp_backwardIfffLi0ELb1ELb0EEEvPT0_PKT_S5_iiiPKb --------------------------
	.section	.nv.info._ZN43_GLOBAL__N__9ae7fba5_10_SoftMax_cu_9f978f6321softmax_warp_backwardIfffLi0ELb1ELb0EEEvPT0_PKT_S5_iiiPKb,"",@"SHT_CUDA_INFO"
	.sectionflags	@""
	.align	4


	//----- nvinfo : EIATTR_CUDA_API_VERSION
	.align		4
        /*0000*/ 	.byte	0x04, 0x37
        /*0002*/ 	.short	(.L_11095 - .L_11094)
.L_11094:
        /*0004*/ 	.word	0x00000082


	//----- nvinfo : EIATTR_KPARAM_INFO
	.align		4
.L_11095:
        /*0008*/ 	.byte	0x04, 0x17
        /*000a*/ 	.short	(.L_11097 - .L_11096)
.L_11096:
        /*000c*/ 	.word	0x00000000
        /*0010*/ 	.short	0x0006
        /*0012*/ 	.short	0x0028
        /*0014*/ 	.byte	0x00, 0xf0, 0x21, 0x00


	//----- nvinfo : EIATTR_KPARAM_INFO
	.align		4
.L_11097:
        /*0018*/ 	.byte	0x04, 0x17
        /*001a*/ 	.short	(.L_11099 - .L_11098)
.L_11098:
        /*001c*/ 	.word	0x00000000
        /*0020*/ 	.short	0x0005
        /*0022*/ 	.short	0x0020
        /*0024*/ 	.byte	0x00, 0xf0, 0x11, 0x00


	//----- nvinfo : EIATTR_KPARAM_INFO
	.align		4
.L_11099:
        /*0028*/ 	.byte	0x04, 0x17
        /*002a*/ 	.short	(.L_11101 - .L_11100)
.L_11100:
        /*002c*/ 	.word	0x00000000
        /*0030*/ 	.short	0x0004
        /*0032*/ 	.short	0x001c
        /*0034*/ 	.byte	0x00, 0xf0, 0x11, 0x00


	//----- nvinfo : EIATTR_KPARAM_INFO
	.align		4
.L_11101:
        /*0038*/ 	.byte	0x04, 0x17
        /*003a*/ 	.short	(.L_11103 - .L_11102)
.L_11102:
        /*003c*/ 	.word	0x00000000
        /*0040*/ 	.short	0x0003
        /*0042*/ 	.short	0x0018
        /*0044*/ 	.byte	0x00, 0xf0, 0x11, 0x00


	//----- nvinfo : EIATTR_KPARAM_INFO
	.align		4
.L_11103:
        /*0048*/ 	.byte	0x04, 0x17
        /*004a*/ 	.short	(.L_11105 - .L_11104)
.L_11104:
        /*004c*/ 	.word	0x00000000
        /*0050*/ 	.short	0x0002
        /*0052*/ 	.short	0x0010
        /*0054*/ 	.byte	0x00, 0xf0, 0x21, 0x00


	//----- nvinfo : EIATTR_KPARAM_INFO
	.align		4
.L_11105:
        /*0058*/ 	.byte	0x04, 0x17
        /*005a*/ 	.short	(.L_11107 - .L_11106)
.L_11106:
        /*005c*/ 	.word	0x00000000
        /*0060*/ 	.short	0x0001
        /*0062*/ 	.short	0x0008
        /*0064*/ 	.byte	0x00, 0xf0, 0x21, 0x00


	//----- nvinfo : EIATTR_KPARAM_INFO
	.align		4
.L_11107:
        /*0068*/ 	.byte	0x04, 0x17
        /*006a*/ 	.short	(.L_11109 - .L_11108)
.L_11108:
        /*006c*/ 	.word	0x00000000
        /*0070*/ 	.short	0x0000
        /*0072*/ 	.short	0x0000
        /*0074*/ 	.byte	0x00, 0xf0, 0x21, 0x00


	//----- nvinfo : EIATTR_SPARSE_MMA_MASK
	.align		4
.L_11109:
        /*0078*/ 	.byte	0x03, 0x50
        /*007a*/ 	.short	0x0000


	//----- nvinfo : EIATTR_MAXREG_COUNT
	.align		4
        /*007c*/ 	.byte	0x03, 0x1b
        /*007e*/ 	.short	0x00ff


	//----- nvinfo : EIATTR_MERCURY_ISA_VERSION
	.align		4
        /*0080*/ 	.byte	0x03, 0x5f
        /*0082*/ 	.short	0x0101


	//----- nvinfo : EIATTR_EXIT_INSTR_OFFSETS
	.align		4
        /*0084*/ 	.byte	0x04, 0x1c
        /*0086*/ 	.short	(.L_11111 - .L_11110)


	//   ....[0]....
.L_11110:
        /*0088*/ 	.word	0x000002c0


	//   ....[1]....
        /*008c*/ 	.word	0x000002d0


	//   ....[2]....
        /*0090*/ 	.word	0x00000370


	//   ....[3]....
        /*0094*/ 	.word	0x000003d0


	//----- nvinfo : EIATTR_CBANK_PARAM_SIZE
	.align		4
.L_11111:
        /*0098*/ 	.byte	0x03, 0x19
        /*009a*/ 	.short	0x0030


	//----- nvinfo : EIATTR_PARAM_CBANK
	.align		4
        /*009c*/ 	.byte	0x04, 0x0a
        /*009e*/ 	.short	(.L_11113 - .L_11112)
	.align		4
.L_11112:
        /*00a0*/ 	.word	index@(.nv.constant0._ZN43_GLOBAL__N__9ae7fba5_10_SoftMax_cu_9f978f6321softmax_warp_backwardIfffLi0ELb1ELb0EEEvPT0_PKT_S5_iiiPKb)
        /*00a4*/ 	.short	0x0210
        /*00a6*/ 	.short	0x0030


	//----- nvinfo : EIATTR_SW_WAR
	.align		4
.L_11113:
        /*00a8*/ 	.byte	0x04, 0x36
        /*00aa*/ 	.short	(.L_11115 - .L_11114)
.L_11114:
        /*00ac*/ 	.word	0x00000008
.L_11115:


//--------------------- .nv.info._ZN43_GLOBAL__N__9ae7fba5_10_SoftMax_cu_9f978f6321softmax_warp_backwardIdddLi10ELb1ELb0EEEvPT0_PKT_S5_iiiPKb --------------------------
	.section	.nv.info._ZN43_GLOBAL__N__9ae7fba5_10_SoftMax_cu_9f978f6321softmax_warp_backwardIdddLi10ELb1ELb0EEEvPT0_PKT_S5_iiiPKb,"",@"SHT_CUDA_INFO"
	.sectionflags	@""
	.align	4


	//----- nvinfo : EIATTR_CUDA_API_VERSION
	.align		4
        /*0000*/ 	.byte	0x04, 0x37
        /*0002*/ 	.short	(.L_11117 - .L_11116)
.L_11116:
        /*0004*/ 	.word	0x00000082


	//----- nvinfo : EIATTR_KPARAM_INFO
	.align		4
.L_11117:
        /*0008*/ 	.byte	0x04, 0x17
        /*000a*/ 	.short	(.L_11119 - .L_11118)
.L_11118:
        /*000c*/ 	.word	0x00000000
        /*0010*/ 	.short	0x0006
        /*0012*/ 	.short	0x0028
        /*0014*/ 	.byte	0x00, 0xf0, 0x21, 0x00


	//----- nvinfo : EIATTR_KPARAM_INFO
	.align		4
.L_11119:
        /*0018*/ 	.byte	0x04, 0x17
        /*001a*/ 	.short	(.L_11121 - .L_11120)
.L_11120:
        /*001c*/ 	.word	0x00000000
        /*0020*/ 	.short	0x0005
        /*0022*/ 	.short	0x0020
        /*0024*/ 	.byte	0x00, 0xf0, 0x11, 0x00


	//----- nvinfo : EIATTR_KPARAM_INFO
	.align		4
.L_11121:
        /*0028*/ 	.byte	0x04, 0x17
        /*002a*/ 	.short	(.L_11123 - .L_11122)
.L_11122:
        /*002c*/ 	.word	0x00000000
        /*0030*/ 	.short	0x0004
        /*0032*/ 	.short	0x001c
        /*0034*/ 	.byte	0x00, 0xf0, 0x11, 0x00


	//----- nvinfo : EIATTR_KPARAM_INFO
	.align		4
.L_11123:
        /*0038*/ 	.byte	0x04, 0x17
        /*003a*/ 	.short	(.L_11125 - .L_11124)
.L_11124:
        /*003c*/ 	.word	0x00000000
        /*0040*/ 	.short	0x0003
        /*0042*/ 	.short	0x0018
        /*0044*/ 	.byte	0x00, 0xf0, 0x11, 0x00


	//----- nvinfo : EIATTR_KPARAM_INFO
	.align		4
.L_11125:
        /*0048*/ 	.byte	0x04, 0x17
        /*004a*/ 	.short	(.L_11127 - .L_11126)
.L_11126:
        /*004c*/ 	.word	0x00000000
        /*0050*/ 	.short	0x0002
        /*0052*/ 	.short	0x0010
        /*0054*/ 	.byte	0x00, 0xf0, 0x21, 0x00


	//----- nvinfo : EIATTR_KPARAM_INFO
	.align		4
.L_11127:
        /*0058*/ 	.byte	0x04, 0x17
        /*005a*/ 	.short	(.L_11129 - .L_11128)
.L_11128:
        /*005c*/ 	.word	0x00000000
        /*0060*/ 	.short	0x0001
        /*0062*/ 	.short	0x0008
        /*0064*/ 	.byte	0x00, 0xf0, 0x21, 0x00


	//----- nvinfo : EIATTR_KPARAM_INFO
	.align		4
.L_11129:
        /*0068*/ 	.byte	0x04, 0x17
        /*006a*/ 	.short	(.L_11131 - .L_11130)
.L_11130:
        /*006c*/ 	.word	0x00000000
        /*0070*/ 	.short	0x0000
        /*0072*/ 	.short	0x0000
        /*0074*/ 	.byte	0x00, 0xf0, 0x21, 0x00


	//----- nvinfo : EIATTR_SPARSE_MMA_MASK
	.align		4
.L_11131:
        /*0078*/ 	.byte	0x03, 0x50
        /*007a*/ 	.short	0x0000


	//----- nvinfo : EIATTR_MAXREG_COUNT
	.align		4
        /*007c*/ 	.byte	0x03, 0x1b
        /*007e*/ 	.short	0x00ff


	//----- nvinfo : EIATTR_MERCURY_ISA_VERSION
	.align		4
        /*0080*/ 	.byte	0x03, 0x5f
        /*0082*/ 	.short	0x0101


	//----- nvinfo : EIATTR_COOP_GROUP_MASK_REGIDS
	.align		4
        /*0084*/ 	.byte	0x04, 0x29
        /*0086*/ 	.short	(.L_11133 - .L_11132)


	//   ....[0]....
.L_11132:
        /*0088*/ 	.word	0xffffffff


	//   ....[1]....
        /*008c*/ 	.word	0xffffffff


	//   ....[2]....
        /*0090*/ 	.word	0xffffffff


	//   ....[3]....
        /*0094*/ 	.word	0xffffffff


	//   ....[4]....
        /*0098*/ 	.word	0xffffffff


	//   ....[5]....
        /*009c*/ 	.word	0xffffffff


	//   ....[6]....
        /*00a0*/ 	.word	0xffffffff


	//   ....[7]....
        /*00a4*/ 	.word	0xffffffff


	//   ....[8]....
        /*00a8*/ 	.word	0xffffffff


	//   ....[9]....
        /*00ac*/ 	.word	0xffffffff


	//----- nvinfo : EIATTR_COOP_GROUP_INSTR_OFFSETS
	.align		4
.L_11133:
        /*00b0*/ 	.byte	0x04, 0x28
        /*00b2*/ 	.short	(.L_11135 - .L_11134)


	//   ....[0]....
.L_11134:
        /*00b4*/ 	.word	0x00000e50


	//   ....[1]....
        /*00b8*/ 	.word	0x00000e60


	//   ....[2]....
        /*00bc*/ 	.word	0x00000f60


	//   ....[3]....
        /*00c0*/ 	.word	0x00000f70


	//   ....[4]....
        /*00c4*/ 	.word	0x00000f90


	//   ....[5]....
        /*00c8*/ 	.word	0x00000fa0


	//   ....[6]....
        /*00cc*/ 	.word	0x00000fc0


	//   ....[7]....
        /*00d0*/ 	.word	0x00000fd0


	//   ....[8]....
        /*00d4*/ 	.word	0x00001000


	//   ....[9]....
        /*00d8*/ 	.word	0x00001010


	//----- nvinfo : EIATTR_EXIT_INSTR_OFFSETS
	.align		4
.L_11135:
        /*00dc*/ 	.byte	0x04, 0x1c
        /*00de*/ 	.short	(.L_11137 - .L_11136)


	//   ....[0]....
.L_11136:
        /*00e0*/ 	.word	0x00001030


	//   ....[1]....
        /*00e4*/ 	.word	0x00008fa0


	//   ....[2]....
        /*00e8*/ 	.word	0x00009380


	//----- nvinfo : EIATTR_CRS_STACK_SIZE
	.align		4
.L_11137:
        /*00ec*/ 	.byte	0x04, 0x1e
        /*00ee*/ 	.short	(.L_11139 - .L_11138)
.L_11138:
        /*00f0*/ 	.word	0x00000000


	//----- nvinfo : EIATTR_CBANK_PARAM_SIZE
	.align		4
.L_11139:
        /*00f4*/ 	.byte	0x03, 0x19
        /*00f6*/ 	.short	0x0030


	//----- nvinfo : EIATTR_PARAM_CBANK
	.align		4
        /*00f8*/ 	.byte	0x04, 0x0a
        /*00fa*/ 	.short	(.L_11141 - .L_11140)
	.align		4
.L_11140:
        /*00fc*/ 	.word	index@(.nv.constant0._ZN43_GLOBAL__N__9ae7fba5_10_SoftMax_cu_9f978f6321softmax_warp_backwardIdddLi10ELb1ELb0EEEvPT0_PKT_S5_iiiPKb)
        /*0100*/ 	.short	0x0210
        /*0102*/ 	.short	0x0030


	//----- nvinfo : EIATTR_SW_WAR
	.align		4
.L_11141:
        /*0104*/ 	.byte	0x04, 0x36
        /*0106*/ 	.short	(.L_11143 - .L_11142)
.L_11142:
        /*0108*/ 	.word	0x00000008
.L_11143:


//--------------------- .nv.info._ZN43_GLOBAL__N__9ae7fba5_10_SoftMax_cu_9f978f6321softmax_warp_backwardIdddLi9ELb1ELb0EEEvPT0_PKT_S5_iiiPKb --------------------------
	.section	.nv.info._ZN43_GLOBAL__N__9ae7fba5_10_SoftMax_cu_9f978f6321softmax_warp_backwardIdddLi9ELb1ELb0EEEvPT0_PKT_S5_iiiPKb,"",@"SHT_CUDA_INFO"
	.sectionflags	@""
	.align	4


	//----- nvinfo : EIATTR_CUDA_API_VERSION
	.align		4
        /*0000*/ 	.byte	0x04, 0x37
        /*0002*/ 	.short	(.L_11145 - .L_11144)
.L_11144:
        /*0004*/ 	.word	0x00000082


	//----- nvinfo : EIATTR_KPARAM_INFO
	.align		4
.L_11145:
        /*0008*/ 	.byte	0x04, 0x17
        /*000a*/ 	.short	(.L_11147 - .L_11146)
.L_11146:
        /*000c*/ 	.word	0x00000000
        /*0010*/ 	.short	0x0006
        /*0012*/ 	.short	0x0028
        /*0014*/ 	.byte	0x00, 0xf0, 0x21, 0x00


	//----- nvinfo : EIATTR_KPARAM_INFO
	.align		4
.L_11147:
        /*0018*/ 	.byte	0x04, 0x17
        /*001a*/ 	.short	(.L_11149 - .L_11148)
.L_11148:
        /*001c*/ 	.word	0x00000000
        /*0020*/ 	.short	0x0005
        /*0022*/ 	.short	0x0020
        /*0024*/ 	.byte	0x00, 0xf0, 0x11, 0x00


	//----- nvinfo : EIATTR_KPARAM_INFO
	.align		4
.L_11149:
        /*0028*/ 	.byte	0x04, 0x17
        /*002a*/ 	.short	(.L_11151 - .L_11150)
.L_11150:
        /*002c*/ 	.word	0x00000000
        /*0030*/ 	.short	0x0004
        /*0032*/ 	.short	0x001c
        /*0034*/ 	.byte	0x00, 0xf0, 0x11, 0x00


	//----- nvinfo : EIATTR_KPARAM_INFO
	.align		4
.L_11151:
        /*0038*/ 	.byte	0x04, 0x17
        /*003a*/ 	.short	(.L_11153 - .L_11152)
.L_11152:
        /*003c*/ 	.word	0x00000000
        /*0040*/ 	.short	0x0003
        /*0042*/ 	.short	0x0018
        /*0044*/ 	.byte	0x00, 0xf0, 0x11, 0x00


	//----- nvinfo : EIATTR_KPARAM_INFO
	.align		4
.L_11153:
        /*0048*/ 	.byte	0x04, 0x17
        /*004a*/ 	.short	(.L_11155 - .L_11154)
.L_11154:
        /*004c*/ 	.word	0x00000000
        /*0050*/ 	.short	0x0002
        /*0052*/ 	.short	0x0010
        /*0054*/ 	.byte	0x00, 0xf0, 0x21, 0x00


	//----- nvinfo : EIATTR_KPARAM_INFO
	.align		4
.L_11155:
        /*0058*/ 	.byte	0x04, 0x17
        /*005a*/ 	.short	(.L_11157 - .L_11156)
.L_11156:
        /*005c*/ 	.word	0x00000000
        /*0060*/ 	.short	0x0001
        /*0062*/ 	.short	0x0008
        /*0064*/ 	.byte	0x00, 0xf0, 0x21, 0x00


	//----- nvinfo : EIATTR_KPARAM_INFO
	.align		4
.L_11157:
        /*0068*/ 	.byte	0x04, 0x17
        /*006a*/ 	.short	(.L_11159 - .L_11158)
.L_11158:
        /*006c*/ 	.word	0x00000000
        /*0070*/ 	.short	0x0000
        /*0072*/ 	.short	0x0000
        /*0074*/ 	.byte	0x00, 0xf0, 0x21, 0x00


	//----- nvinfo : EIATTR_SPARSE_MMA_MASK
	.align		4
.L_11159:
        /*0078*/ 	.byte	0x03, 0x50
        /*007a*/ 	.short	0x0000


	//----- nvinfo : EIATTR_MAXREG_COUNT
	.align		4
        /*007c*/ 	.byte	0x03, 0x1b
        /*007e*/ 	.short	0x00ff


	//----- nvinfo : EIATTR_MERCURY_ISA_VERSION
	.align		4
        /*0080*/ 	.byte	0x03, 0x5f
        /*0082*/ 	.short	0x0101


	//----- nvinfo : EIATTR_COOP_GROUP_MASK_REGIDS
	.align		4
        /*0084*/ 	.byte	0x04, 0x29
        /*0086*/ 	.short	(.L_11161 - .L_11160)


	//   ....[0]....
.L_11160:
        /*0088*/ 	.word	0xffffffff


	//   ....[1]....
        /*008c*/ 	.word	0xffffffff


	//   ....[2]....
        /*0090*/ 	.word	0xffffffff


	//   ....[3]....
        /*0094*/ 	.word	0xffffffff


	//   ....[4]....
        /*0098*/ 	.word	0xffffffff


	//   ....[5]....
        /*009c*/ 	.word	0xffffffff


	//   ....[6]....
        /*00a0*/ 	.word	0xffffffff


	//   ....[7]....
        /*00a4*/ 	.word	0xffffffff


	//   ....[8]....
        /*00a8*/ 	.word	0xffffffff


	//   ....[9]....
        /*00ac*/ 	.word	0xffffffff


	//----- nvinfo : EIATTR_COOP_GROUP_INSTR_OFFSETS
	.align		4
.L_11161:
        /*00b0*/ 	.byte	0x04, 0x28
        /*00b2*/ 	.short	(.L_11163 - .L_11162)


	//   ....[0]....
.L_11162:
        /*00b4*/ 	.word	0x00000750


	//   ....[1]....
        /*00b8*/ 	.word	0x00000760


	//   ....[2]....
        /*00bc*/ 	.word	0x00000780


	//   ....[3]....
        /*00c0*/ 	.word	0x00000790


	//   ....[4]....
        /*00c4*/ 	.word	0x00000890


	//   ....[5]....
        /*00c8*/ 	.word	0x000008a0


	//   ....[6]....
        /*00cc*/ 	.word	0x000008c0


	//   ....[7]....
        /*00d0*/ 	.word	0x000008d0


	//   ....[8]....
        /*00d4*/ 	.word	0x00000900


	//   ....[9]....
        /*00d8*/ 	.word	0x00000910


	//----- nvinfo : EIATTR_EXIT_INSTR_OFFSETS
	.align		4
.L_11163:
        /*00dc*/ 	.byte	0x04, 0x1c
        /*00de*/ 	.short	(.L_11165 - .L_11164)


	//   ....[0]....
.L_11164:
        /*00e0*/ 	.word	0x00000920


	//   ....[1]....
        /*00e4*/ 	.word	0x00004720


	//   ....[2]....
        /*00e8*/ 	.word	0x00004b00


	//----- nvinfo : EIATTR_CRS_STACK_SIZE
	.align		4
.L_11165:
        /*00ec*/ 	.byte	0x04, 0x1e
        /*00ee*/ 	.short	(.L_11167 - .L_11166)
.L_11166:
        /*00f0*/ 	.word	0x00000000


	//----- nvinfo : EIATTR_CBANK_PARAM_SIZE
	.align		4
.L_11167:
        /*00f4*/ 	.byte	0x03, 0x19
        /*00f6*/ 	.short	0x0030


	//----- nvinfo : EIATTR_PARAM_CBANK
	.align		4
        /*00f8*/ 	.byte	0x04, 0x0a
        /*00fa*/ 	.short	(.L_11169 - .L_11168)
	.align		4
.L_11168:
        /*00fc*/ 	.word	index@(.nv.constant0._ZN43_GLOBAL__N__9ae7fba5_10_SoftMax_cu_9f978f6321softmax_warp_backwardIdddLi9ELb1ELb0EEEvPT0_PKT_S5_iiiPKb)
        /*0100*/ 	.short	0x0210
        /*0102*/ 	.short	0x0030


	//----- nvinfo : EIATTR_SW_WAR
	.align		4
.L_11169:
        /*0104*/ 	.byte	0x04, 0x36
        /*0106*/ 	.short	(.L_11171 - .L_11170)
.L_11170:
        /*0108*/ 	.word	0x00000008
.L_11171:


//--------------------- .nv.info._ZN43_GLOBAL__N__9ae7fba5_10_SoftMax_cu_9f978f6321softmax_warp_backwardIdddLi8ELb1ELb0EEEvPT0_PKT_S5_iiiPKb --------------------------
	.section	.nv.info._ZN43_GLOBAL__N__9ae7fba5_10_SoftMax_cu_9f978f6321softmax_warp_backwardIdddLi8ELb1ELb0EEEvPT0_PKT_S5_iiiPKb,"",@"SHT_CUDA_INFO"
	.sectionflags	@""
	.align	4


	//----- nvinfo : EIATTR_CUDA_API_VERSION
	.align		4
        /*0000*/ 	.byte	0x04, 0x37
        /*0002*/ 	.short	(.L_11173 - .L_11172)
.L_11172:
        /*0004*/ 	.word	0x00000082


	//----- nvinfo : EIATTR_KPARAM_INFO
	.align		4
.L_11173:
        /*0008*/ 	.byte	0x04, 0x17
        /*000a*/ 	.short	(.L_11175 - .L_11174)
.L_11174:
        /*000c*/ 	.word	0x00000000
        /*0010*/ 	.short	0x0006
        /*0012*/ 	.short	0x0028
        /*0014*/ 	.byte	0x00, 0xf0, 0x21, 0x00


	//----- nvinfo : EIATTR_KPARAM_INFO
	.align		4
.L_11175:
        /*0018*/ 	.byte	0x04, 0x17
        /*001a*/ 	.short	(.L_11177 - .L_11176)
.L_11176:
        /*001c*/ 	.word	0x00000000
        /*0020*/ 	.short	0x0005
        /*0022*/ 	.short	0x0020
        /*0024*/ 	.byte	0x00, 0xf0, 0x11, 0x00


	//----- nvinfo : EIATTR_KPARAM_INFO
	.align		4
.L_11177:
        /*0028*/ 	.byte	0x04, 0x17
        /*002a*/ 	.short	(.L_11179 - .L_11178)
.L_11178:
        /*002c*/ 	.word	0x00000000
        /*0030*/ 	.short	0x0004
        /*0032*/ 	.short	0x001c
        /*0034*/ 	.byte	0x00, 0xf0, 0x11, 0x00


	//----- nvinfo : EIATTR_KPARAM_INFO
	.align		4
.L_11179:
        /*0038*/ 	.byte	0x04, 0x17
        /*003a*/ 	.short	(.L_11181 - .L_11180)
.L_11180:
        /*003c*/ 	.word	0x00000000
        /*0040*/ 	.short	0x0003
        /*0042*/ 	.short	0x0018
        /*0044*/ 	.byte	0x00, 0xf0, 0x11, 0x00


	//----- nvinfo : EIATTR_KPARAM_INFO
	.align		4
.L_11181:
        /*0048*/ 	.byte	0x04, 0x17
        /*004a*/ 	.short	(.L_11183 - .L_11182)
.L_11182:
        /*004c*/ 	.word	0x00000000
        /*0050*/ 	.short	0x0002
        /*0052*/ 	.short	0x0010
        /*0054*/ 	.byte	0x00, 0xf0, 0x21, 0x00


	//----- nvinfo : EIATTR_KPARAM_INFO
	.align		4
.L_11183:
        /*0058*/ 	.byte	0x04, 0x17
        /*005a*/ 	.short	(.L_11185 - .L_11184)
.L_11184:
        /*005c*/ 	.word	0x00000000
        /*0060*/ 	.short	0x0001
        /*0062*/ 	.short	0x0008
        /*0064*/ 	.byte	0x00, 0xf0, 0x21, 0x00


	//----- nvinfo : EIATTR_KPARAM_INFO
	.align		4
.L_11185:
        /*0068*/ 	.byte	0x04, 0x17
        /*006a*/ 	.short	(.L_11187 - .L_11186)
.L_11186:
        /*006c*/ 	.word	0x00000000
        /*0070*/ 	.short	0x0000
        /*0072*/ 	.short	0x0000
        /*0074*/ 	.byte	0x00, 0xf0, 0x21, 0x00


	//----- nvinfo : EIATTR_SPARSE_MMA_MASK
	.align		4
.L_11187:
        /*0078*/ 	.byte	0x03, 0x50
        /*007a*/ 	.short	0x0000


	//----- nvinfo : EIATTR_MAXREG_COUNT
	.align		4
        /*007c*/ 	.byte	0x03, 0x1b
        /*007e*/ 	.short	0x00ff


	//----- nvinfo : EIATTR_MERCURY_ISA_VERSION
	.align		4
        /*0080*/ 	.byte	0x03, 0x5f
        /*0082*/ 	.short	0x0101


	//----- nvinfo : EIATTR_COOP_GROUP_MASK_REGIDS
	.align		4
        /*0084*/ 	.byte	0x04, 0x29
        /*0086*/ 	.short	(.L_11189 - .L_11188)


	//   ....[0]....
.L_11188:
        /*0088*/ 	.word	0xffffffff


	//   ....[1]....
        /*008c*/ 	.word	0xffffffff


	//   ....[2]....
        /*0090*/ 	.word	0xffffffff


	//   ....[3]....
        /*0094*/ 	.word	0xffffffff


	//   ....[4]....
        /*0098*/ 	.word	0xffffffff


	//   ....[5]....
        /*009c*/ 	.word	0xffffffff


	//   ....[6]....
        /*00a0*/ 	.word	0xffffffff


	//   ....[7]....
        /*00a4*/ 	.word	0xffffffff


	//   ....[8]....
        /*00a8*/ 	.word	0xffffffff


	//   ....[9]....
        /*00ac*/ 	.word	0xffffffff


	//----- nvinfo : EIATTR_COOP_GROUP_INSTR_OFFSETS
	.align		4
.L_11189:
        /*00b0*/ 	.byte	0x04, 0x28
        /*00b2*/ 	.short	(.L_11191 - .L_11190)


	//   ....[0]....
.L_11190:
        /*00b4*/ 	.word	0x000004c0


	//   ....[1]....
        /*00b8*/ 	.word	0x000004d0


	//   ....[2]....
        /*00bc*/ 	.word	0x000004f0


	//   ....[3]....
        /*00c0*/ 	.word	0x00000500


	//   ....[4]....
        /*00c4*/ 	.word	0x00000520


	//   ....[5]....
        /*00c8*/ 	.word	0x00000530


	//   ....[6]....
        /*00cc*/ 	.word	0x00000550


	//   ....[7]....
        /*00d0*/ 	.word	0x00000560


	//   ....[8]....
        /*00d4*/ 	.word	0x00000580


	//   ....[9]....
        /*00d8*/ 	.word	0x00000590


	//----- nvinfo : EIATTR_EXIT_INSTR_OFFSETS
	.align		4
.L_11191:
        /*00dc*/ 	.byte	0x04, 0x1c
        /*00de*/ 	.short	(.L_11193 - .L_11192)


	//   ....[0]....
.L_11192:
        /*00e0*/ 	.word	0x000005a0


	//   ....[1]....
        /*00e4*/ 	.word	0x000022f0


	//   ....[2]....
        /*00e8*/ 	.word	0x000026d0


	//----- nvinfo : EIATTR_CRS_STACK_SIZE
	.align		4
.L_11193:
        /*00ec*/ 	.byte	0x04, 0x1e
        /*00ee*/ 	.short	(.L_11195 - .L_11194)
.L_11194:
        /*00f0*/ 	.word	0x00000000


	//----- nvinfo : EIATTR_CBANK_PARAM_SIZE
	.align		4
.L_11195:
        /*00f4*/ 	.byte	0x03, 0x19
        /*00f6*/ 	.short	0x0030


	//----- nvinfo : EIATTR_PARAM_CBANK
	.align		4
        /*00f8*/ 	.byte	0x04, 0x0a
        /*00fa*/ 	.short	(.L_11197 - .L_11196)
	.align		4
.L_11196:
        /*00fc*/ 	.word	index@(.nv.constant0._ZN43_GLOBAL__N__9ae7fba5_10_SoftMax_cu_9f978f6321softmax_warp_backwardIdddLi8ELb1ELb0EEEvPT0_PKT_S5_iiiPKb)
        /*0100*/ 	.short	0x0210
        /*0102*/ 	.short	0x0030


	//----- nvinfo : EIATTR_SW_WAR
	.align		4
.L_11197:
        /*0104*/ 	.byte	0x04, 0x36
        /*0106*/ 	.short	(.L_11199 - .L_11198)
.L_11198:
        /*0108*/ 	.word	0x00000008
.L_11199:


//--------------------- .nv.info._ZN43_GLOBAL__N__9ae7fba5_10_SoftMax_cu_9f978f6321softmax_warp_backwardIdddLi7ELb1ELb0EEEvPT0_PKT_S5_iiiPKb --------------------------
	.section	.nv.info._ZN43_GLOBAL__N__9ae7fba5_10_SoftMax_cu_9f978f6321softmax_warp_backwardIdddLi7ELb1ELb0EEEvPT0_PKT_S5_iiiPKb,"",@"SHT_CUDA_INFO"
	.sectionflags	@""
	.align	4


	//----- nvinfo : EIATTR_CUDA_API_VERSION
	.align		4
        /*0000*/ 	.byte	0x04, 0x37
        /*0002*/ 	.short	(.L_11201 - .L_11200)
.L_11200:
        /*0004*/ 	.word	0x00000082


	//----- nvinfo : EIATTR_KPARAM_INFO
	.align		4
.L_11201:
        /*0008*/ 	.byte	0x04, 0x17
        /*000a*/ 	.short	(.L_11203 - .L_11202)
.L_11202:
        /*000c*/ 	.word	0x00000000
        /*0010*/ 	.short	0x0006
        /*0012*/ 	.short	0x0028
        /*0014*/ 	.byte	0x00, 0xf0, 0x21, 0x00


	//----- nvinfo : EIATTR_KPARAM_INFO
	.align		4
.L_11203:
        /*0018*/ 	.byte	0x04, 0x17
        /*001a*/ 	.short	(.L_11205 - .L_11204)
.L_11204:
        /*001c*/ 	.word	0x00000000
        /*0020*/ 	.short	0x0005
        /*0022*/ 	.short	0x0020
        /*0024*/ 	.byte	0x00, 0xf0, 0x11, 0x00


	//----- nvinfo : EIATTR_KPARAM_INFO
	.align		4
.L_11205:
        /*0028*/ 	.byte	0x04, 0x17
        /*002a*/ 	.short	(.L_11207 - .L_11206)
.L_11206:
        /*002c*/ 	.word	0x00000000
        /*0030*/ 	.short	0x0004
        /*0032*/ 	.short	0x001c
        /*0034*/ 	.byte	0x00, 0xf0, 0x11, 0x00


	//----- nvinfo : EIATTR_KPARAM_INFO
	.align		4
.L_11207:
        /*0038*/ 	.byte	0x04, 0x17
        /*003a*/ 	.short	(.L_11209 - .L_11208)
.L_11208:
        /*003c*/ 	.word	0x00000000
        /*0040*/ 	.short	0x0003
        /*0042*/ 	.short	0x0018
        /*0044*/ 	.byte	0x00, 0xf0, 0x11, 0x00


	//----- nvinfo : EIATTR_KPARAM_INFO
	.align		4
.L_11209:
        /*0048*/ 	.byte	0x04, 0x17
        /*004a*/ 	.short	(.L_11211 - .L_11210)
.L_11210:
        /*004c*/ 	.word	0x00000000
        /*0050*/ 	.short	0x0002
        /*0052*/ 	.short	0x0010
        /*0054*/ 	.byte	0x00, 0xf0, 0x21, 0x00


	//----- nvinfo : EIATTR_KPARAM_INFO
	.align		4
.L_11211:
        /*0058*/ 	.byte	0x04, 0x17
        /*005a*/ 	.short	(.L_11213 - .L_11212)
.L_11212:
        /*005c*/ 	.word	0x00000000
        /*0060*/ 	.short	0x0001
        /*0062*/ 	.short	0x0008
        /*0064*/ 	.byte	0x00, 0xf0, 0x21, 0x00


	//----- nvinfo : EIATTR_KPARAM_INFO
	.align		4
.L_11213:
        /*0068*/ 	.byte	0x04, 0x17
        /*006a*/ 	.short	(.L_11215 - .L_11214)
.L_11214:
        /*006c*/ 	.word	0x00000000
        /*0070*/ 	.short	0x0000
        /*0072*/ 	.short	0x0000
        /*0074*/ 	.byte	0x00, 0xf0, 0x21, 0x00


	//----- nvinfo : EIATTR_SPARSE_MMA_MASK
	.align		4
.L_11215:
        /*0078*/ 	.byte	0x03, 0x50
        /*007a*/ 	.short	0x0000


	//----- nvinfo : EIATTR_MAXREG_COUNT
	.align		4
        /*007c*/ 	.byte	0x03, 0x1b
        /*007e*/ 	.short	0x00ff


	//----- nvinfo : EIATTR_MERCURY_ISA_VERSION
	.align		4
        /*0080*/ 	.byte	0x03, 0x5f
        /*0082*/ 	.short	0x0101


	//----- nvinfo : EIATTR_COOP_GROUP_MASK_REGIDS
	.align		4
        /*0084*/ 	.byte	0x04, 0x29
        /*0086*/ 	.short	(.L_11217 - .L_11216)


	//   ....[0]....
.L_11216:
        /*0088*/ 	.word	0xffffffff


	//   ....[1]....
        /*008c*/ 	.word	0xffffffff


	//   ....[2]....
        /*0090*/ 	.word	0xffffffff


	//   ....[3]....
        /*0094*/ 	.word	0xffffffff


	//   ....[4]....
        /*0098*/ 	.word	0xffffffff


	//   ....[5]....
        /*009c*/ 	.word	0xffffffff


	//   ....[6]....
        /*00a0*/ 	.word	0xffffffff


	//   ....[7]....
        /*00a4*/ 	.word	0xffffffff


	//   ....[8]....
        /*00a8*/ 	.word	0xffffffff


	//   ....[9]....
        /*00ac*/ 	.word	0xffffffff


	//   ....[10]....
        /*00b0*/ 	.word	0xffffffff


	//   ....[11]....
        /*00b4*/ 	.word	0xffffffff


	//   ....[12]....
        /*00b8*/ 	.word	0xffffffff


	//   ....[13]....
        /*00bc*/ 	.word	0xffffffff


	//   ....[14]....
        /*00c0*/ 	.word	0xffffffff


	//   ....[15]....
        /*00c4*/ 	.word	0xffffffff


	//   ....[16]....
        /*00c8*/ 	.word	0xffffffff


	//   ....[17]....
        /*00cc*/ 	.word	0xffffffff


	//   ....[18]....
        /*00d0*/ 	.word	0xffffffff


	//   ....[19]....
        /*00d4*/ 	.word	0xffffffff


	//----- nvinfo : EIATTR_COOP_GROUP_INSTR_OFFSETS
	.align		4
.L_11217:
        /*00d8*/ 	.byte	0x04, 0x28
        /*00da*/ 	.short	(.L_11219 - .L_11218)


	//   ....[0]....
.L_11218:
        /*00dc*/ 	.word	0x00000570


	//   ....[1]....
        /*00e0*/ 	.word	0x00000580


	//   ....[2]....
        /*00e4*/ 	.word	0x00000590


	//   ....[3]....
        /*00e8*/ 	.word	0x000005a0


	//   ....[4]....
        /*00ec*/ 	.word	0x000005d0


	//   ....[5]....
        /*00f0*/ 	.word	0x000005e0


	//   ....[6]....
        /*00f4*/ 	.word	0x000005f0


	//   ....[7]....
        /*00f8*/ 	.word	0x00000600


	//   ....[8]....
        /*00fc*/ 	.word	0x00000630


	//   ....[9]....
        /*0100*/ 	.word	0x00000640


	//   ....[10]....
        /*0104*/ 	.word	0x00000650


	//   ....[11]....
        /*0108*/ 	.word	0x00000660


	//   ....[12]....
        /*010c*/ 	.word	0x00000690


	//   ....[13]....
        /*0110*/ 	.word	0x000006a0


	//   ....[14]....
        /*0114*/ 	.word	0x000006b0


	//   ....[15]....
        /*0118*/ 	.word	0x000006c0


	//   ....[16]....
        /*011c*/ 	.word	0x000006f0


	//   ....[17]....
        /*0120*/ 	.word	0x00000700


	//   ....[18]....
        /*0124*/ 	.word	0x00000710


	//   ....[19]....
        /*0128*/ 	.word	0x00000720


	//----- nvinfo : EIATTR_EXIT_INSTR_OFFSETS
	.align		4
.L_11219:
        /*012c*/ 	.byte	0x04, 0x1c
        /*012e*/ 	.short	(.L_11221 - .L_11220)


	//   ....[0]....
.L_11220:
        /*0130*/ 	.word	0x00000730


	//   ....[1]....
        /*0134*/ 	.word	0x00001860


	//   ....[2]....
        /*0138*/ 	.word	0x000024b0


	//   ....[3]....
        /*013c*/ 	.word	0x00002890


	//----- nvinfo : EIATTR_CRS_STACK_SIZE
	.align		4
.L_11221:
        /*0140*/ 	.byte	0x04, 0x1e
        /*0142*/ 	.short	(.L_11223 - .L_11222)
.L_11222:
        /*0144*/ 	.word	0x00000000


	//----- nvinfo : EIATTR_CBANK_PARAM_SIZE
	.align		4
.L_11223:
        /*0148*/ 	.byte	0x03, 0x19
        /*014a*/ 	.short	0x0030


	//----- nvinfo : EIATTR_PARAM_CBANK
	.align		4
        /*014c*/ 	.byte	0x04, 0x0a
        /*014e*/ 	.short	(.L_11225 - .L_11224)
	.align		4
.L_11224:
        /*0150*/ 	.word	index@(.nv.constant0._ZN43_GLOBAL__N__9ae7fba5_10_SoftMax_cu_9f978f6321softmax_warp_backwardIdddLi7ELb1ELb0EEEvPT0_PKT_S5_iiiPKb)
        /*0154*/ 	.short	0x0210
        /*0156*/ 	.short	0x0030


	//----- nvinfo : EIATTR_SW_WAR
	.align		4
.L_11225:
        /*0158*/ 	.byte	0x04, 0x36
        /*015a*/ 	.short	(.L_11227 - .L_11226)
.L_11226:
        /*015c*/ 	.word	0x00000008
.L_11227:


//--------------------- .nv.info._ZN43_GLOBAL__N__9ae7fba5_10_SoftMax_cu_9f978f6321softmax_warp_backwardIdddLi6ELb1ELb0EEEvPT0_PKT_S5_iiiPKb --------------------------
	.section	.nv.info._ZN43_GLOBAL__N__9ae7fba5_10_SoftMax_cu_9f978f6321softmax_warp_backwardIdddLi6ELb1ELb0EEEvPT0_PKT_S5_iiiPKb,"",@"SHT_CUDA_INFO"
	.sectionflags	@""
	.align	4


	//----- nvinfo : EIATTR_CUDA_API_VERSION
	.align		4
        /*0000*/ 	.byte	0x04, 0x37
        /*0002*/ 	.short	(.L_11229 - .L_11228)
.L_11228:
        /*0004*/ 	.word	0x00000082


	//----- nvinfo : EIATTR_KPARAM_INFO
	.align		4
.L_11229:
        /*0008*/ 	.byte	0x04, 0x17
        /*000a*/ 	.short	(.L_11231 - .L_11230)
.L_11230:
        /*000c*/ 	.word	0x00000000
        /*0010*/ 	.short	0x0006
        /*0012*/ 	.short	0x0028
        /*0014*/ 	.byte	0x00, 0xf0, 0x21, 0x00


	//----- nvinfo : EIATTR_KPARAM_INFO
	.align		4
.L_11231:
        /*0018*/ 	.byte	0x04, 0x17
        /*001a*/ 	.short	(.L_11233 - .L_11232)
.L_11232:
        /*001c*/ 	.word	0x00000000
        /*0020*/ 	.short	0x0005
        /*0022*/ 	.short	0x0020
        /*0024*/ 	.byte	0x00, 0xf0, 0x11, 0x00


	//----- nvinfo : EIATTR_KPARAM_INFO
	.align		4
.L_11233:
        /*0028*/ 	.byte	0x04, 0x17
        /*002a*/ 	.short	(.L_11235 - .L_11234)
.L_11234:
        /*002c*/ 	.word	0x00000000
        /*0030*/ 	.short	0x0004
        /*0032*/ 	.short	0x001c
        /*0034*/ 	.byte	0x00, 0xf0, 0x11, 0x00


	//----- nvinfo : EIATTR_KPARAM_INFO
	.align		4
.L_11235:
        /*0038*/ 	.byte	0x04, 0x17
        /*003a*/ 	.short	(.L_11237 - .L_11236)
.L_11236:
        /*003c*/ 	.word	0x00000000
        /*0040*/ 	.short	0x0003
        /*0042*/ 	.short	0x0018
        /*0044*/ 	.byte	0x00, 0xf0, 0x11, 0x00


	//----- nvinfo : EIATTR_KPARAM_INFO
	.align		4
.L_11237:
        /*0048*/ 	.byte	0x04, 0x17
        /*004a*/ 	.short	(.L_11239 - .L_11238)
.L_11238:
        /*004c*/ 	.word	0x00000000
        /*0050*/ 	.short	0x0002
        /*0052*/ 	.short	0x0010
        /*0054*/ 	.byte	0x00, 0xf0, 0x21, 0x00


	//----- nvinfo : EIATTR_KPARAM_INFO
	.align		4
.L_11239:
        /*0058*/ 	.byte	0x04, 0x17
        /*005a*/ 	.short	(.L_11241 - .L_11240)
.L_11240:
        /*005c*/ 	.word	0x00000000
        /*0060*/ 	.short	0x0001
        /*0062*/ 	.short	0x0008
        /*0064*/ 	.byte	0x00, 0xf0, 0x21, 0x00


	//----- nvinfo : EIATTR_KPARAM_INFO
	.align		4
.L_11241:
        /*0068*/ 	.byte	0x04, 0x17
        /*006a*/ 	.short	(.L_11243 - .L_11242)
.L_11242:
        /*006c*/ 	.word	0x00000000
        /*0070*/ 	.short	0x0000
        /*0072*/ 	.short	0x0000
        /*0074*/ 	.byte	0x00, 0xf0, 0x21, 0x00


	//----- nvinfo : EIATTR_SPARSE_MMA_MASK
	.align		4
.L_11243:
        /*0078*/ 	.byte	0x03, 0x50
        /*007a*/ 	.short	0x0000


	//----- nvinfo : EIATTR_MAXREG_COUNT
	.align		4
        /*007c*/ 	.byte	0x03, 0x1b
        /*007e*/ 	.short	0x00ff


	//----- nvinfo : EIATTR_MERCURY_ISA_VERSION
	.align		4
        /*0080*/ 	.byte	0x03, 0x5f
        /*0082*/ 	.short	0x0101


	//----- nvinfo : EIATTR_COOP_GROUP_MASK_REGIDS
	.align		4
        /*0084*/ 	.byte	0x04, 0x29
        /*0086*/ 	.short	(.L_11245 - .L_11244)


	//   ....[0]....
.L_11244:
        /*0088*/ 	.word	0xffffffff


	//   ....[1]....
        /*008c*/ 	.word	0xffffffff


	//   ....[2]....
        /*0090*/ 	.word	0xffffffff


	//   ....[3]....
        /*0094*/ 	.word	0xffffffff


	//   ....[4]....
        /*0098*/ 	.word	0xffffffff


	//   ....[5]....
        /*009c*/ 	.word	0xffffffff


	//   ....[6]....
        /*00a0*/ 	.word	0xffffffff


	//   ....[7]....
        /*00a4*/ 	.word	0xffffffff


	//   ....[8]....
        /*00a8*/ 	.word	0xffffffff


	//   ....[9]....
        /*00ac*/ 	.word	0xffffffff


	//   ....[10]....
        /*00b0*/ 	.word	0xffffffff


	//   ....[11]....
        /*00b4*/ 	.word	0xffffffff


	//   ....[12]....
        /*00b8*/ 	.word	0xffffffff


	//   ....[13]....
        /*00bc*/ 	.word	0xffffffff


	//   ....[14]....
        /*00c0*/ 	.word	0xffffffff


	//   ....[15]....
        /*00c4*/ 	.word	0xffffffff


	//   ....[16]....
        /*00c8*/ 	.word	0xffffffff


	//   ....[17]....
        /*00cc*/ 	.word	0xffffffff


	//   ....[18]....
        /*00d0*/ 	.word	0xffffffff


	//   ....[19]....
        /*00d4*/ 	.word	0xffffffff


	//----- nvinfo : EIATTR_COOP_GROUP_INSTR_OFFSETS
	.align		4
.L_11245:
        /*00d8*/ 	.byte	0x04, 0x28
        /*00da*/ 	.short	(.L_11247 - .L_11246)


	//   ....[0]....
.L_11246:
        /*00dc*/ 	.word	0x000003b0


	//   ....[1]....
        /*00e0*/ 	.word	0x000003c0


	//   ....[2]....
        /*00e4*/ 	.word	0x000003f0


	//   ....[3]....
        /*00e8*/ 	.word	0x00000400


	//   ....[4]....
        /*00ec*/ 	.word	0x00000420


	//   ....[5]....
        /*00f0*/ 	.word	0x00000430


	//   ....[6]....
        /*00f4*/ 	.word	0x00000450


	//   ....[7]....
        /*00f8*/ 	.word	0x00000460


	//   ....[8]....
        /*00fc*/ 	.word	0x00000480


	//   ....[9]....
        /*0100*/ 	.word	0x00000490


	//   ....[10]....
        /*0104*/ 	.word	0x000004b0


	//   ....[11]....
        /*0108*/ 	.word	0x000004c0


	//   ....[12]....
        /*010c*/ 	.word	0x000004e0


	//   ....[13]....
        /*0110*/ 	.word	0x000004f0


	//   ....[14]....
        /*0114*/ 	.word	0x00000510


	//   ....[15]....
        /*0118*/ 	.word	0x00000520


	//   ....[16]....
        /*011c*/ 	.word	0x00000540


	//   ....[17]....
        /*0120*/ 	.word	0x00000550


	//   ....[18]....
        /*0124*/ 	.word	0x00000570


	//   ....[19]....
        /*0128*/ 	.word	0x00000580


	//----- nvinfo : EIATTR_EXIT_INSTR_OFFSETS
	.align		4
.L_11247:
        /*012c*/ 	.byte	0x04, 0x1c
        /*012e*/ 	.short	(.L_11249 - .L_11248)


	//   ....[0]....
.L_11248:
        /*0130*/ 	.word	0x000005a0


	//   ....[1]....
        /*0134*/ 	.word	0x00000e30


	//   ....[2]....
        /*0138*/ 	.word	0x00001270


	//   ....[3]....
        /*013c*/ 	.word	0x00001660


	//----- nvinfo : EIATTR_CRS_STACK_SIZE
	.align		4
.L_11249:
        /*0140*/ 	.byte	0x04, 0x1e
        /*0142*/ 	.short	(.L_11251 - .L_11250)
.L_11250:
        /*0144*/ 	.word	0x00000000


	//----- nvinfo : EIATTR_CBANK_PARAM_SIZE
	.align		4
.L_11251:
        /*0148*/ 	.byte	0x03, 0x19
        /*014a*/ 	.short	0x0030


	//----- nvinfo : EIATTR_PARAM_CBANK
	.align		4
        /*014c*/ 	.byte	0x04, 0x0a
        /*014e*/ 	.short	(.L_11253 - .L_11252)
	.align		4
.L_11252:
        /*0150*/ 	.word	index@(.nv.constant0._ZN43_GLOBAL__N__9ae7fba5_10_SoftMax_cu_9f978f6321softmax_warp_backwardIdddLi6ELb1ELb0EEEvPT0_PKT_S5_iiiPKb)
        /*0154*/ 	.short	0x0210
        /*0156*/ 	.short	0x0030


	//----- nvinfo : EIATTR_SW_WAR
	.align		4
.L_11253:
        /*0158*/ 	.byte	0x04, 0x36
        /*015a*/ 	.short	(.L_11255 - .L_11254)
.L_11254:
        /*015c*/ 	.word	0x00000008
.L_11255:


//--------------------- .nv.info._ZN43_GLOBAL__N__9ae7fba5_10_SoftMax_cu_9f978f6321softmax_warp_backwardIdddLi5ELb1ELb0EEEvPT0_PKT_S5_iiiPKb --------------------------
	.section	.nv.info._ZN43_GLOBAL__N__9ae7fba5_10_SoftMax_cu_9f978f6321softmax_warp_backwardIdddLi5ELb1ELb0EEEvPT0_PKT_S5_iiiPKb,"",@"SHT_CUDA_INFO"
	.sectionflags	@""
	.align	4


	//----- nvinfo : EIATTR_CUDA_API_VERSION
	.align		4
        /*0000*/ 	.byte	0x04, 0x37
        /*0002*/ 	.short	(.L_11257 - .L_11256)
.L_11256:
        /*0004*/ 	.word	0x00000082


	//----- nvinfo : EIATTR_KPARAM_INFO
	.align		4
.L_11257:
        /*0008*/ 	.byte	0x04, 0x17
        /*000a*/ 	.short	(.L_11259 - .L_11258)
.L_11258:
        /*000c*/ 	.word	0x00000000
        /*0010*/ 	.short	0x0006
        /*0012*/ 	.short	0x0028
        /*0014*/ 	.byte	0x00, 0xf0, 0x21, 0x00


	//----- nvinfo : EIATTR_KPARAM_INFO
	.align		4
.L_11259:
        /*0018*/ 	.byte	0x04, 0x17
        /*001a*/ 	.short	(.L_11261 - .L_11260)
.L_11260:
        /*001c*/ 	.word	0x00000000
        /*0020*/ 	.short	0x0005
        /*0022*/ 	.short	0x0020
        /*0024*/ 	.byte	0x00, 0xf0, 0x11, 0x00


	//----- nvinfo : EIATTR_KPARAM_INFO
	.align		4
.L_11261:
        /*0028*/ 	.byte	0x04, 0x17
        /*002a*/ 	.short	(.L_11263 - .L_11262)
.L_11262:
        /*002c*/ 	.word	0x00000000
        /*0030*/ 	.short	0x0004
        /*0032*/ 	.short	0x001c
        /*0034*/ 	.byte	0x00, 0xf0, 0x11, 0x00


	//----- nvinfo : EIATTR_KPARAM_INFO
	.align		4
.L_11263:
        /*0038*/ 	.byte	0x04, 0x17
        /*003a*/ 	.short	(.L_11265 - .L_11264)
.L_11264:
        /*003c*/ 	.word	0x00000000
        /*0040*/ 	.short	0x0003
        /*0042*/ 	.short	0x0018
        /*0044*/ 	.byte	0x00, 0xf0, 0x11, 0x00


	//----- nvinfo : EIATTR_KPARAM_INFO
	.align		4
.L_11265:
        /*0048*/ 	.byte	0x04, 0x17
        /*004a*/ 	.short	(.L_11267 - .L_11266)
.L_11266:
        /*004c*/ 	.word	0x00000000
        /*0050*/ 	.short	0x0002
        /*0052*/ 	.short	0x0010
        /*0054*/ 	.byte	0x00, 0xf0, 0x21, 0x00


	//----- nvinfo : EIATTR_KPARAM_INFO
	.align		4
.L_11267:
        /*0058*/ 	.byte	0x04, 0x17
        /*005a*/ 	.short	(.L_11269 - .L_11268)
.L_11268:
        /*005c*/ 	.word	0x00000000
        /*0060*/ 	.short	0x0001
        /*0062*/ 	.short	0x0008
        /*0064*/ 	.byte	0x00, 0xf0, 0x21, 0x00


	//----- nvinfo : EIATTR_KPARAM_INFO
	.align		4
.L_11269:
        /*0068*/ 	.byte	0x04, 0x17
        /*006a*/ 	.short	(.L_11271 - .L_11270)
.L_11270:
        /*006c*/ 	.word	0x00000000
        /*0070*/ 	.short	0x0000
        /*0072*/ 	.short	0x0000
        /*0074*/ 	.byte	0x00, 0xf0, 0x21, 0x00


	//----- nvinfo : EIATTR_SPARSE_MMA_MASK
	.align		4
.L_11271:
        /*0078*/ 	.byte	0x03, 0x50
        /*007a*/ 	.short	0x0000


	//----- nvinfo : EIATTR_MAXREG_COUNT
	.align		4
        /*007c*/ 	.byte	0x03, 0x1b
        /*007e*/ 	.short	0x00ff


	//----- nvinfo : EIATTR_MERCURY_ISA_VERSION
	.align		4
        /*0080*/ 	.byte	0x03, 0x5f
        /*0082*/ 	.short	0x0101


	//----- nvinfo : EIATTR_COOP_GROUP_MASK_REGIDS
	.align		4
        /*0084*/ 	.byte	0x04, 0x29
        /*0086*/ 	.short	(.L_11273 - .L_11272)


	//   ....[0]....
.L_11272:
        /*0088*/ 	.word	0xffffffff


	//   ....[1]....
        /*008c*/ 	.word	0xffffffff


	//   ....[2]....
        /*0090*/ 	.word	0xffffffff


	//   ....[3]....
        /*0094*/ 	.word	0xffffffff


	//   ....[4]....
        /*0098*/ 	.word	0xffffffff


	//   ....[5]....
        /*009c*/ 	.word	0xffffffff


	//   ....[6]....
        /*00a0*/ 	.word	0xffffffff


	//   ....[7]....
        /*00a4*/ 	.word	0xffffffff


	//   ....[8]....
        /*00a8*/ 	.word	0xffffffff


	//   ....[9]....
        /*00ac*/ 	.word	0xffffffff


	//   ....[10]....
        /*00b0*/ 	.word	0xffffffff


	//   ....[11]....
        /*00b4*/ 	.word	0xffffffff


	//   ....[12]....
        /*00b8*/ 	.word	0xffffffff


	//   ....[13]....
        /*00bc*/ 	.word	0xffffffff


	//   ....[14]....
        /*00c0*/ 	.word	0xffffffff


	//   ....[15]....
        /*00c4*/ 	.word	0xffffffff


	//   ....[16]....
        /*00c8*/ 	.word	0xffffffff


	//   ....[17]....
        /*00cc*/ 	.word	0xffffffff


	//   ....[18]....
        /*00d0*/ 	.word	0xffffffff


	//   ....[19]....
        /*00d4*/ 	.word	0xffffffff


	//----- nvinfo : EIATTR_COOP_GROUP_INSTR_OFFSETS
	.align		4
.L_11273:
        /*00d8*/ 	.byte	0x04, 0x28
        /*00da*/ 	.short	(.L_11275 - .L_11274)


	//   ....[0]....
.L_11274:
        /*00dc*/ 	.word	0x00000310


	//   ....[1]....
        /*00e0*/ 	.word	0x00000320


	//   ....[2]....
        /*00e4*/ 	.word	0x00000340


	//   ....[3]....
        /*00e8*/ 	.word	0x00000350


	//   ....[4]....
        /*00ec*/ 	.word	0x00000370


	//   ....[5]....
        /*00f0*/ 	.word	0x00000380


	//   ....[6]....
        /*00f4*/ 	.word	0x000003a0


	//   ....[7]....
        /*00f8*/ 	.word	0x000003b0


	//   ....[8]....
        /*00fc*/ 	.word	0x000003d0


	//   ....[9]....
        /*0100*/ 	.word	0x000003e0


	//   ....[10]....
        /*0104*/ 	.word	0x00000400


	//   ....[11]....
        /*0108*/ 	.word	0x00000410


	//   ....[12]....
        /*010c*/ 	.word	0x00000430


	//   ....[13]....
        /*0110*/ 	.word	0x00000440


	//   ....[14]....
        /*0114*/ 	.word	0x00000460


	//   ....[15]....
        /*0118*/ 	.word	0x00000470


	//   ....[16]....
        /*011c*/ 	.word	0x00000490


	//   ....[17]....
        /*0120*/ 	.word	0x000004a0


	//   ....[18]....
        /*0124*/ 	.word	0x000004c0


	//   ....[19]....
        /*0128*/ 	.word	0x000004d0


	//----- nvinfo : EIATTR_EXIT_INSTR_OFFSETS
	.align		4
.L_11275:
        /*012c*/ 	.byte	0x04, 0x1c
        /*012e*/ 	.short	(.L_11277 - .L_11276)


	//   ....[0]....
.L_11276:
        /*0130*/ 	.word	0x000004f0


	//   ....[1]....
        /*0134*/ 	.word	0x00000960


	//   ....[2]....
        /*0138*/ 	.word	0x00000970


	//   ....[3]....
        /*013c*/ 	.word	0x00000db0


	//----- nvinfo : EIATTR_CRS_STACK_SIZE
	.align		4
.L_11277:
        /*0140*/ 	.byte	0x04, 0x1e
        /*0142*/ 	.short	(.L_11279 - .L_11278)
.L_11278:
        /*0144*/ 	.word	0x00000000


	//----- nvinfo : EIATTR_CBANK_PARAM_SIZE
	.align		4
.L_11279:
        /*0148*/ 	.byte	0x03, 0x19
        /*014a*/ 	.short	0x0030


	//----- nvinfo : EIATTR_PARAM_CBANK
	.align		4
        /*014c*/ 	.byte	0x04, 0x0a
        /*014e*/ 	.short	(.L_11281 - .L_11280)
	.align		4
.L_11280:
        /*0150*/ 	.word	index@(.nv.constant0._ZN43_GLOBAL__N__9ae7fba5_10_SoftMax_cu_9f978f6321softmax_warp_backwardIdddLi5ELb1ELb0EEEvPT0_PKT_S5_iiiPKb)
        /*0154*/ 	.short	0x0210
        /*0156*/ 	.short	0x0030


	//----- nvinfo : EIATTR_SW_WAR
	.align		4
.L_11281:
        /*0158*/ 	.byte	0x04, 0x36
        /*015a*/ 	.short	(.L_11283 - .L_11282)
.L_11282:
        /*015c*/ 	.word	0x00000008
.L_11283:


//--------------------- .nv.info._ZN43_GLOBAL__N__9ae7fba5_10_SoftMax_cu_9f978f6321softmax_warp_backwardIdddLi4ELb1ELb0EEEvPT0_PKT_S5_iiiPKb --------------------------
	.section	.nv.info._ZN43_GLOBAL__N__9ae7fba5_10_SoftMax_cu_9f978f6321softmax_warp_backwardIdddLi4ELb1ELb0EEEvPT0_PKT_S5_iiiPKb,"",@"SHT_CUDA_INFO"
	.sectionflags	@""
	.align	4


	//----- nvinfo : EIATTR_CUDA_API_VERSION
	.align		4
        /*0000*/ 	.byte	0x04, 0x37
        /*0002*/ 	.short	(.L_11285 - .L_11284)
.L_11284:
        /*0004*/ 	.word	0x00000082


	//----- nvinfo : EIATTR_KPARAM_INFO
	.align		4
.L_11285:
        /*0008*/ 	.byte	0x04, 0x17
        /*000a*/ 	.short	(.L_11287 - .L_11286)
.L_11286:
        /*000c*/ 	.word	0x00000000
        /*0010*/ 	.short	0x0006
        /*0012*/ 	.short	0x0028
        /*0014*/ 	.byte	0x00, 0xf0, 0x21, 0x00


	//----- nvinfo : EIATTR_KPARAM_INFO
	.align		4
.L_11287:
        /*0018*/ 	.byte	0x04, 0x17
        /*001a*/ 	.short	(.L_11289 - .L_11288)
.L_11288:
        /*001c*/ 	.word	0x00000000
        /*0020*/ 	.short	0x0005
        /*0022*/ 	.short	0x0020
        /*0024*/ 	.byte	0x00, 0xf0, 0x11, 0x00


	//----- nvinfo : EIATTR_KPARAM_INFO
	.align		4
.L_11289:
        /*0028*/ 	.byte	0x04, 0x17
        /*002a*/ 	.short	(.L_11291 - .L_11290)
.L_11290:
        /*002c*/ 	.word	0x00000000
        /*0030*/ 	.short	0x0004
        /*0032*/ 	.short	0x001c
        /*0034*/ 	.byte	0x00, 0xf0, 0x11, 0x00


	//----- nvinfo : EIATTR_KPARAM_INFO
	.align		4
.L_11291:
        /*0038*/ 	.byte	0x04, 0x17
        /*003a*/ 	.short	(.L_11293 - .L_11292)
.L_11292:
        /*003c*/ 	.word	0x00000000
        /*0040*/ 	.short	0x0003
        /*0042*/ 	.short	0x0018
        /*0044*/ 	.byte	0x00, 0xf0, 0x11, 0x00


	//----- nvinfo : EIATTR_KPARAM_INFO
	.align		4
.L_11293:
        /*0048*/ 	.byte	0x04, 0x17
        /*004a*/ 	.short	(.L_11295 - .L_11294)
.L_11294:
        /*004c*/ 	.word	0x00000000
        /*0050*/ 	.short	0x0002
        /*0052*/ 	.short	0x0010
        /*0054*/ 	.byte	0x00, 0xf0, 0x21, 0x00


	//----- nvinfo : EIATTR_KPARAM_INFO
	.align		4
.L_11295:
        /*0058*/ 	.byte	0x04, 0x17
        /*005a*/ 	.short	(.L_11297 - .L_11296)
.L_11296:
        /*005c*/ 	.word	0x00000000
        /*0060*/ 	.short	0x0001
        /*0062*/ 	.short	0x0008
        /*0064*/ 	.byte	0x00, 0xf0, 0x21, 0x00


	//----- nvinfo : EIATTR_KPARAM_INFO
	.align		4
.L_11297:
        /*0068*/ 	.byte	0x04, 0x17
        /*006a*/ 	.short	(.L_11299 - .L_11298)
.L_11298:
        /*006c*/ 	.word	0x00000000
        /*0070*/ 	.short	0x0000
        /*0072*/ 	.short	0x0000
        /*0074*/ 	.byte	0x00, 0xf0, 0x21, 0x00


	//----- nvinfo : EIATTR_SPARSE_MMA_MASK
	.align		4
.L_11299:
        /*0078*/ 	.byte	0x03, 0x50
        /*007a*/ 	.short	0x0000


	//----- nvinfo : EIATTR_MAXREG_COUNT
	.align		4
        /*007c*/ 	.byte	0x03, 0x1b
        /*007e*/ 	.short	0x00ff


	//----- nvinfo : EIATTR_MERCURY_ISA_VERSION
	.align		4
        /*0080*/ 	.byte	0x03, 0x5f
        /*0082*/ 	.short	0x0101


	//----- nvinfo : EIATTR_COOP_GROUP_MASK_REGIDS
	.align		4
        /*0084*/ 	.byte	0x04, 0x29
        /*0086*/ 	.short	(.L_11301 - .L_11300)


	//   ....[0]....
.L_11300:
        /*0088*/ 	.word	0xffffffff


	//   ....[1]....
        /*008c*/ 	.word	0xffffffff


	//   ....[2]....
        /*0090*/ 	.word	0xffffffff


	//   ....[3]....
        /*0094*/ 	.word	0xffffffff


	//   ....[4]....
        /*0098*/ 	.word	0xffffffff


	//   ....[5]....
        /*009c*/ 	.word	0xffffffff


	//   ....[6]....
        /*00a0*/ 	.word	0xffffffff


	//   ....[7]....
        /*00a4*/ 	.word	0xffffffff


	//   ....[8]....
        /*00a8*/ 	.word	0xffffffff


	//   ....[9]....
        /*00ac*/ 	.word	0xffffffff


	//   ....[10]....
        /*00b0*/ 	.word	0xffffffff


	//   ....[11]....
        /*00b4*/ 	.word	0xffffffff


	//   ....[12]....
        /*00b8*/ 	.word	0xffffffff


	//   ....[13]....
        /*00bc*/ 	.word	0xffffffff


	//   ....[14]....
        /*00c0*/ 	.word	0xffffffff


	//   ....[15]....
        /*00c4*/ 	.word	0xffffffff


	//----- nvinfo : EIATTR_COOP_GROUP_INSTR_OFFSETS
	.align		4
.L_11301:
        /*00c8*/ 	.byte	0x04, 0x28
        /*00ca*/ 	.short	(.L_11303 - .L_11302)


	//   ....[0]....
.L_11302:
        /*00cc*/ 	.word	0x00000310


	//   ....[1]....
        /*00d0*/ 	.word	0x00000320


	//   ....[2]....
        /*00d4*/ 	.word	0x00000340


	//   ....[3]....
        /*00d8*/ 	.word	0x00000350


	//   ....[4]....
        /*00dc*/ 	.word	0x00000370


	//   ....[5]....
        /*00e0*/ 	.word	0x00000380


	//   ....[6]....
        /*00e4*/ 	.word	0x000003a0


	//   ....[7]....
        /*00e8*/ 	.word	0x000003b0


	//   ....[8]....
        /*00ec*/ 	.word	0x000003d0


	//   ....[9]....
        /*00f0*/ 	.word	0x000003e0


	//   ....[10]....
        /*00f4*/ 	.word	0x00000400


	//   ....[11]....
        /*00f8*/ 	.word	0x00000410


	//   ....[12]....
        /*00fc*/ 	.word	0x00000430


	//   ....[13]....
        /*0100*/ 	.word	0x00000440


	//   ....[14]....
        /*0104*/ 	.word	0x00000460


	//   ....[15]....
        /*0108*/ 	.word	0x00000470


	//----- nvinfo : EIATTR_EXIT_INSTR_OFFSETS
	.align		4
.L_11303:
        /*010c*/ 	.byte	0x04, 0x1c
        /*010e*/ 	.short	(.L_11305 - .L_11304)


	//   ....[0]....
.L_11304:
        /*0110*/ 	.word	0x00000490


	//   ....[1]....
        /*0114*/ 	.word	0x00000900


	//   ....[2]....
        /*0118*/ 	.word	0x00000910


	//   ....[3]....
        /*011c*/ 	.word	0x00000d50


	//----- nvinfo : EIATTR_CRS_STACK_SIZE
	.align		4
.L_11305:
        /*0120*/ 	.byte	0x04, 0x1e
        /*0122*/ 	.short	(.L_11307 - .L_11306)
.L_11306:
        /*0124*/ 	.word	0x00000000


	//----- nvinfo : EIATTR_CBANK_PARAM_SIZE
	.align		4
.L_11307:
        /*0128*/ 	.byte	0x03, 0x19
        /*012a*/ 	.short	0x0030


	//----- nvinfo : EIATTR_PARAM_CBANK
	.align		4
        /*012c*/ 	.byte	0x04, 0x0a
        /*012e*/ 	.short	(.L_11309 - .L_11308)
	.align		4
.L_11308:
        /*0130*/ 	.word	index@(.nv.constant0._ZN43_GLOBAL__N__9ae7fba5_10_SoftMax_cu_9f978f6321softmax_warp_backwardIdddLi4ELb1ELb0EEEvPT0_PKT_S5_iiiPKb)
        /*0134*/ 	.short	0x0210
        /*0136*/ 	.short	0x0030


	//----- nvinfo : EIATTR_SW_WAR
	.align		4
.L_11309:
        /*0138*/ 	.byte	0x04, 0x36
        /*013a*/ 	.short	(.L_11311 - .L_11310)
.L_11310:
        /*013c*/ 	.word	0x00000008
.L_11311:


//--------------------- .nv.info._ZN43_GLOBAL__N__9ae7fba5_10_SoftMax_cu_9f978f6321softmax_warp_backwardIdddLi3ELb1ELb0EEEvPT0_PKT_S5_iiiPKb --------------------------
	.section	.nv.info._ZN43_GLOBAL__N__9ae7fba5_10_SoftMax_cu_9f978f6321softmax_warp_backwardIdddLi3ELb1ELb0EEEvPT0_PKT_S5_iiiPKb,"",@"SHT_CUDA_INFO"
	.sectionflags	@""
	.align	4


	//----- nvinfo : EIATTR_CUDA_API_VERSION
	.align		4
        /*0000*/ 	.byte	0x04, 0x37
        /*0002*/ 	.short	(.L_11313 - .L_11312)
.L_11312:
        /*0004*/ 	.word	0x00000082


	//----- nvinfo : EIATTR_KPARAM_INFO
	.align		4
.L_11313:
        /*0008*/ 	.byte	0x04, 0x17
        /*000a*/ 	.short	(.L_11315 - .L_11314)
.L_11314:
        /*000c*/ 	.word	0x00000000
        /*0010*/ 	.short	0x0006
        /*0012*/ 	.short	0x0028
        /*0014*/ 	.byte	0x00, 0xf0, 0x21, 0x00


	//----- nvinfo : EIATTR_KPARAM_INFO
	.align		4
.L_11315:
        /*0018*/ 	.byte	0x04, 0x17
        /*001a*/ 	.short	(.L_11317 - .L_11316)
.L_11316:
        /*001c*/ 	.word	0x00000000
        /*0020*/ 	.short	0x0005
        /*0022*/ 	.short	0x0020
        /*0024*/ 	.byte	0x00, 0xf0, 0x11, 0x00


	//----- nvinfo : EIATTR_KPARAM_INFO
	.align		4
.L_11317:
        /*0028*/ 	.byte	0x04, 0x17
        /*002a*/ 	.short	(.L_11319 - .L_11318)
.L_11318:
        /*002c*/ 	.word	0x00000000
        /*0030*/ 	.short	0x0004
        /*0032*/ 	.short	0x001c
        /*0034*/ 	.byte	0x00, 0xf0, 0x11, 0x00


	//----- nvinfo : EIATTR_KPARAM_INFO
	.align		4
.L_11319:
        /*0038*/ 	.byte	0x04, 0x17
        /*003a*/ 	.short	(.L_11321 - .L_11320)
.L_11320:
        /*003c*/ 	.word	0x00000000
        /*0040*/ 	.short	0x0003
        /*0042*/ 	.short	0x0018
        /*0044*/ 	.byte	0x00, 0xf0, 0x11, 0x00


	//----- nvinfo : EIATTR_KPARAM_INFO
	.align		4
.L_11321:
        /*0048*/ 	.byte	0x04, 0x17
        /*004a*/ 	.short	(.L_11323 - .L_11322)
.L_11322:
        /*004c*/ 	.word	0x00000000
        /*0050*/ 	.short	0x0002
        /*0052*/ 	.short	0x0010
        /*0054*/ 	.byte	0x00, 0xf0, 0x21, 0x00


	//----- nvinfo : EIATTR_KPARAM_INFO
	.align		4
.L_11323:
        /*0058*/ 	.byte	0x04, 0x17
        /*005a*/ 	.short	(.L_11325 - .L_11324)
.L_11324:
        /*005c*/ 	.word	0x00000000
        /*0060*/ 	.short	0x0001
        /*0062*/ 	.short	0x0008
        /*0064*/ 	.byte	0x00, 0xf0, 0x21, 0x00


	//----- nvinfo : EIATTR_KPARAM_INFO
	.align		4
.L_11325:
        /*0068*/ 	.byte	0x04, 0x17
        /*006a*/ 	.short	(.L_11327 - .L_11326)
.L_11326:
        /*006c*/ 	.word	0x00000000
        /*0070*/ 	.short	0x0000
        /*0072*/ 	.short	0x0000
        /*0074*/ 	.byte	0x00, 0xf0, 0x21, 0x00


	//----- nvinfo : EIATTR_SPARSE_MMA_MASK
	.align		4
.L_11327:
        /*0078*/ 	.byte	0x03, 0x50
        /*007a*/ 	.short	0x0000


	//----- nvinfo : EIATTR_MAXREG_COUNT
	.align		4
        /*007c*/ 	.byte	0x03, 0x1b
        /*007e*/ 	.short	0x00ff


	//----- nvinfo : EIATTR_MERCURY_ISA_VERSION
	.align		4
        /*0080*/ 	.byte	0x03, 0x5f
        /*0082*/ 	.short	0x0101


	//----- nvinfo : EIATTR_COOP_GROUP_MASK_REGIDS
	.align		4
        /*0084*/ 	.byte	0x04, 0x29
        /*0086*/ 	.short	(.L_11329 - .L_11328)


	//   ....[0]....
.L_11328:
        /*0088*/ 	.word	0xffffffff


	//   ....[1]....
        /*008c*/ 	.word	0xffffffff


	//   ....[2]....
        /*0090*/ 	.word	0xffffffff


	//   ....[3]....
        /*0094*/ 	.word	0xffffffff


	//   ....[4]....
        /*0098*/ 	.word	0xffffffff


	//   ....[5]....
        /*009c*/ 	.word	0xffffffff


	//   ....[6]....
        /*00a0*/ 	.word	0xffffffff


	//   ....[7]....
        /*00a4*/ 	.word	0xffffffff


	//   ....[8]....
        /*00a8*/ 	.word	0xffffffff


	//   ....[9]....
        /*00ac*/ 	.word	0xffffffff


	//   ....[10]....
        /*00b0*/ 	.word	0xffffffff


	//   ....[11]....
        /*00b4*/ 	.word	0xffffffff


	//----- nvinfo : EIATTR_COOP_GROUP_INSTR_OFFSETS
	.align		4
.L_11329:
        /*00b8*/ 	.byte	0x04, 0x28
        /*00ba*/ 	.short	(.L_11331 - .L_11330)


	//   ....[0]....
.L_11330:
        /*00bc*/ 	.word	0x00000310


	//   ....[1]....
        /*00c0*/ 	.word	0x00000330


	//   ....[2]....
        /*00c4*/ 	.word	0x00000340


	//   ....[3]....
        /*00c8*/ 	.word	0x00000350


	//   ....[4]....
        /*00cc*/ 	.word	0x00000370


	//   ....[5]....
        /*00d0*/ 	.word	0x00000390


	//   ....[6]....
        /*00d4*/ 	.word	0x000003a0


	//   ....[7]....
        /*00d8*/ 	.word	0x000003b0


	//   ....[8]....
        /*00dc*/ 	.word	0x000003d0


	//   ....[9]....
        /*00e0*/ 	.word	0x000003f0


	//   ....[10]....
        /*00e4*/ 	.word	0x00000400


	//   ....[11]....
        /*00e8*/ 	.word	0x00000410


	//----- nvinfo : EIATTR_EXIT_INSTR_OFFSETS
	.align		4
.L_11331:
        /*00ec*/ 	.byte	0x04, 0x1c
        /*00ee*/ 	.short	(.L_11333 - .L_11332)


	//   ....[0]....
.L_11332:
        /*00f0*/ 	.word	0x00000430


	//   ....[1]....
        /*00f4*/ 	.word	0x000008a0


	//   ....[2]....
        /*00f8*/ 	.word	0x000008b0


	//   ....[3]....
        /*00fc*/ 	.word	0x00000cf0


	//----- nvinfo : EIATTR_CRS_STACK_SIZE
	.align		4
.L_11333:
        /*0100*/ 	.byte	0x04, 0x1e
        /*0102*/ 	.short	(.L_11335 - .L_11334)
.L_11334:
        /*0104*/ 	.word	0x00000000


	//----- nvinfo : EIATTR_CBANK_PARAM_SIZE
	.align		4
.L_11335:
        /*0108*/ 	.byte	0x03, 0x19
        /*010a*/ 	.short	0x0030


	//----- nvinfo : EIATTR_PARAM_CBANK
	.align		4
        /*010c*/ 	.byte	0x04, 0x0a
        /*010e*/ 	.short	(.L_11337 - .L_11336)
	.align		4
.L_11336:
        /*0110*/ 	.word	index@(.nv.constant0._ZN43_GLOBAL__N__9ae7fba5_10_SoftMax_cu_9f978f6321softmax_warp_backwardIdddLi3ELb1ELb0EEEvPT0_PKT_S5_iiiPKb)
        /*0114*/ 	.short	0x0210
        /*0116*/ 	.short	0x0030


	//----- nvinfo : EIATTR_SW_WAR
	.align		4
.L_11337:
        /*0118*/ 	.byte	0x04, 0x36
        /*011a*/ 	.short	(.L_11339 - .L_11338)
.L_11338:
        /*011c*/ 	.word	0x00000008
.L_11339:


//--------------------- .nv.info._ZN43_GLOBAL__N__9ae7fba5_10_SoftMax_cu_9f978f6321softmax_warp_backwardIdddLi2ELb1ELb0EEEvPT0_PKT_S5_iiiPKb --------------------------
	.section	.nv.info._ZN43_GLOBAL__N__9ae7fba5_10_SoftMax_cu_9f978f6321softmax_warp_backwardIdddLi2ELb1ELb0EEEvPT0_PKT_S5_iiiPKb,"",@"SHT_CUDA_INFO"
	.sectionflags	@""
	.align	4


	//----- nvinfo : EIATTR_CUDA_API_VERSION
	.align		4
        /*0000*/ 	.byte	0x04, 0x37
        /*0002*/ 	.short	(.L_11341 - .L_11340)
.L_11340:
        /*0004*/ 	.word	0x00000082


	//----- nvinfo : EIATTR_KPARAM_INFO
	.align		4
.L_11341:
        /*0008*/ 	.byte	0x04, 0x17
        /*000a*/ 	.short	(.L_11343 - .L_11342)
.L_11342:
        /*000c*/ 	.word	0x00000000
        /*0010*/ 	.short	0x0006
        /*0012*/ 	.short	0x0028
        /*0014*/ 	.byte	0x00, 0xf0, 0x21, 0x00


	//----- nvinfo : EIATTR_KPARAM_INFO
	.align		4
.L_11343:
        /*0018*/ 	.byte	0x04, 0x17
        /*001a*/ 	.short	(.L_11345 - .L_11344)
.L_11344:
        /*001c*/ 	.word	0x00000000
        /*0020*/ 	.short	0x0005
        /*0022*/ 	.short	0x0020
        /*0024*/ 	.byte	0x00, 0xf0, 0x11, 0x00


	//----- nvinfo : EIATTR_KPARAM_INFO
	.align		4
.L_11345:
        /*0028*/ 	.byte	0x04, 0x17
        /*002a*/ 	.short	(.L_11347 - .L_11346)
.L_11346:
        /*002c*/ 	.word	0x00000000
        /*0030*/ 	.short	0x0004
        /*0032*/ 	.short	0x001c
        /*0034*/ 	.byte	0x00, 0xf0, 0x11, 0x00


	//----- nvinfo : EIATTR_KPARAM_INFO
	.align		4
.L_11347:
        /*0038*/ 	.byte	0x04, 0x17
        /*003a*/ 	.short	(.L_11349 - .L_11348)
.L_11348:
        /*003c*/ 	.word	0x00000000
        /*0040*/ 	.short	0x0003
        /*0042*/ 	.short	0x0018
        /*0044*/ 	.byte	0x00, 0xf0, 0x11, 0x00


	//----- nvinfo : EIATTR_KPARAM_INFO
	.align		4
.L_11349:
        /*0048*/ 	.byte	0x04, 0x17
        /*004a*/ 	.short	(.L_11351 - .L_11350)
.L_11350:
        /*004c*/ 	.word	0x00000000
        /*0050*/ 	.short	0x0002
        /*0052*/ 	.short	0x0010
        /*0054*/ 	.byte	0x00, 0xf0, 0x21, 0x00


	//----- nvinfo : EIATTR_KPARAM_INFO
	.align		4
.L_11351:
        /*0058*/ 	.byte	0x04, 0x17
        /*005a*/ 	.short	(.L_11353 - .L_11352)
.L_11352:
        /*005c*/ 	.word	0x00000000
        /*0060*/ 	.short	0x0001
        /*0062*/ 	.short	0x0008
        /*0064*/ 	.byte	0x00, 0xf0, 0x21, 0x00


	//----- nvinfo : EIATTR_KPARAM_INFO
	.align		4
.L_11353:
        /*0068*/ 	.byte	0x04, 0x17
        /*006a*/ 	.short	(.L_11355 - .L_11354)
.L_11354:
        /*006c*/ 	.word	0x00000000
        /*0070*/ 	.short	0x0000
        /*0072*/ 	.short	0x0000
        /*0074*/ 	.byte	0x00, 0xf0, 0x21, 0x00


	//----- nvinfo : EIATTR_SPARSE_MMA_MASK
	.align		4
.L_11355:
        /*0078*/ 	.byte	0x03, 0x50
        /*007a*/ 	.short	0x0000


	//----- nvinfo : EIATTR_MAXREG_COUNT
	.align		4
        /*007c*/ 	.byte	0x03, 0x1b
        /*007e*/ 	.short	0x00ff


	//----- nvinfo : EIATTR_MERCURY_ISA_VERSION
	.align		4
        /*0080*/ 	.byte	0x03, 0x5f
        /*0082*/ 	.short	0x0101


	//----- nvinfo : EIATTR_COOP_GROUP_MASK_REGIDS
	.align		4
        /*0084*/ 	.byte	0x04, 0x29
        /*0086*/ 	.short	(.L_11357 - .L_11356)


	//   ....[0]....
.L_11356:
        /*0088*/ 	.word	0xffffffff


	//   ....[1]....
        /*008c*/ 	.word	0xffffffff


	//   ....[2]....
        /*0090*/ 	.word	0xffffffff


	//   ....[3]....
        /*0094*/ 	.word	0xffffffff


	//   ....[4]....
        /*0098*/ 	.word	0xffffffff


	//   ....[5]....
        /*009c*/ 	.word	0xffffffff


	//   ....[6]....
        /*00a0*/ 	.word	0xffffffff


	//   ....[7]....
        /*00a4*/ 	.word	0xffffffff


	//----- nvinfo : EIATTR_COOP_GROUP_INSTR_OFFSETS
	.align		4
.L_11357:
        /*00a8*/ 	.byte	0x04, 0x28
        /*00aa*/ 	.short	(.L_11359 - .L_11358)


	//   ....[0]....
.L_11358:
        /*00ac*/ 	.word	0x00000310


	//   ....[1]....
        /*00b0*/ 	.word	0x00000320


	//   ....[2]....
        /*00b4*/ 	.word	0x00000340


	//   ....[3]....
        /*00b8*/ 	.word	0x00000350


	//   ....[4]....
        /*00bc*/ 	.word	0x00000370


	//   ....[5]....
        /*00c0*/ 	.word	0x00000380


	//   ....[6]....
        /*00c4*/ 	.word	0x000003a0


	//   ....[7]....
        /*00c8*/ 	.word	0x000003b0


	//----- nvinfo : EIATTR_EXIT_INSTR_OFFSETS
	.align		4
.L_11359:
        /*00cc*/ 	.byte	0x04, 0x1c
        /*00ce*/ 	.short	(.L_11361 - .L_11360)


	//   ....[0]....
.L_11360:
        /*00d0*/ 	.word	0x000003d0


	//   ....[1]....
        /*00d4*/ 	.word	0x00000840


	//   ....[2]....
        /*00d8*/ 	.word	0x00000850


	//   ....[3]....
        /*00dc*/ 	.word	0x00000c90


	//----- nvinfo : EIATTR_CRS_STACK_SIZE
	.align		4
.L_11361:
        /*00e0*/ 	.byte	0x04, 0x1e
        /*00e2*/ 	.short	(.L_11363 - .L_11362)
.L_11362:
        /*00e4*/ 	.word	0x00000000


	//----- nvinfo : EIATTR_CBANK_PARAM_SIZE
	.align		4
.L_11363:
        /*00e8*/ 	.byte	0x03, 0x19
        /*00ea*/ 	.short	0x0030


	//----- nvinfo : EIATTR_PARAM_CBANK
	.align		4
        /*00ec*/ 	.byte	0x04, 0x0a
        /*00ee*/ 	.short	(.L_11365 - .L_11364)
	.align		4
.L_11364:
        /*00f0*/ 	.word	index@(.nv.constant0._ZN43_GLOBAL__N__9ae7fba5_10_SoftMax_cu_9f978f6321softmax_warp_backwardIdddLi2ELb1ELb0EEEvPT0_PKT_S5_iiiPKb)
        /*00f4*/ 	.short	0x0210
        /*00f6*/ 	.short	0x0030


	//----- nvinfo : EIATTR_SW_WAR
	.align		4
.L_11365:
        /*00f8*/ 	.byte	0x04, 0x36
        /*00fa*/ 	.short	(.L_11367 - .L_11366)
.L_11366:
        /*00fc*/ 	.word	0x00000008
.L_11367:


//--------------------- .nv.info._ZN43_GLOBAL__N__9ae7fba5_10_SoftMax_cu_9f978f6321softmax_warp_backwardIdddLi1ELb1ELb0EEEvPT0_PKT_S5_iiiPKb --------------------------
	.section	.nv.info._ZN43_GLOBAL__N__9ae7fba5_10_SoftMax_cu_9f978f6321softmax_warp_backwardIdddLi1ELb1ELb0EEEvPT0_PKT_S5_iiiPKb,"",@"SHT_CUDA_INFO"
	.sectionflags	@""
	.align	4


	//----- nvinfo : EIATTR_CUDA_API_VERSION
	.align		4
        /*0000*/ 	.byte	0x04, 0x37
        /*0002*/ 	.short	(.L_11369 - .L_11368)
.L_11368:
        /*0004*/ 	.word	0x00000082


	//----- nvinfo : EIATTR_KPARAM_INFO
	.align		4
.L_11369:
        /*0008*/ 	.byte	0x04, 0x17
        /*000a*/ 	.short	(.L_11371 - .L_11370)
.L_11370:
        /*000c*/ 	.word	0x00000000
        /*0010*/ 	.short	0x0006
        /*0012*/ 	.short	0x0028
        /*0014*/ 	.byte	0x00, 0xf0, 0x21, 0x00


	//----- nvinfo : EIATTR_KPARAM_INFO
	.align		4
.L_11371:
        /*0018*/ 	.byte	0x04, 0x17
        /*001a*/ 	.short	(.L_11373 - .L_11372)
.L_11372:
        /*001c*/ 	.word	0x00000000
        /*0020*/ 	.short	0x0005
        /*0022*/ 	.short	0x0020
        /*0024*/ 	.byte	0x00, 0xf0, 0x11, 0x00


	//----- nvinfo : EIATTR_KPARAM_INFO
	.align		4
.L_11373:
        /*0028*/ 	.byte	0x04, 0x17
        /*002a*/ 	.short	(.L_11375 - .L_11374)
.L_11374:
        /*002c*/ 	.word	0x00000000
        /*0030*/ 	.short	0x0004
        /*0032*/ 	.short	0x001c
        /*0034*/ 	.byte	0x00, 0xf0, 0x11, 0x00


	//----- nvinfo : EIATTR_KPARAM_INFO
	.align		4
.L_11375:
        /*0038*/ 	.byte	0x04, 0x17
        /*003a*/ 	.short	(.L_11377 - .L_11376)
.L_11376:
        /*003c*/ 	.word	0x00000000
        /*0040*/ 	.short	0x0003
        /*0042*/ 	.short	0x0018
        /*0044*/ 	.byte	0x00, 0xf0, 0x11, 0x00


	//----- nvinfo : EIATTR_KPARAM_INFO
	.align		4
.L_11377:
        /*0048*/ 	.byte	0x04, 0x17
        /*004a*/ 	.short	(.L_11379 - .L_11378)
.L_11378:
        /*004c*/ 	.word	0x00000000
        /*0050*/ 	.short	0x0002
        /*0052*/ 	.short	0x0010
        /*0054*/ 	.byte	0x00, 0xf0, 0x21, 0x00


	//----- nvinfo : EIATTR_KPARAM_INFO
	.align		4
.L_11379:
        /*0058*/ 	.byte	0x04, 0x17
        /*005a*/ 	.short	(.L_11381 - .L_11380)
.L_11380:
        /*005c*/ 	.word	0x00000000
        /*0060*/ 	.short	0x0001
        /*0062*/ 	.short	0x0008
        /*0064*/ 	.byte	0x00, 0xf0, 0x21, 0x00


	//----- nvinfo : EIATTR_KPARAM_INFO
	.align		4
.L_11381:
        /*0068*/ 	.byte	0x04, 0x17
        /*006a*/ 	.short	(.L_11383 - .L_11382)
.L_11382:
        /*006c*/ 	.word	0x00000000
        /*0070*/ 	.short	0x0000
        /*0072*/ 	.short	0x0000
        /*0074*/ 	.byte	0x00, 0xf0, 0x21, 0x00


	//----- nvinfo : EIATTR_SPARSE_MMA_MASK
	.align		4
.L_11383:
        /*0078*/ 	.byte	0x03, 0x50
        /*007a*/ 	.short	0x0000


	//----- nvinfo : EIATTR_MAXREG_COUNT
	.align		4
        /*007c*/ 	.byte	0x03, 0x1b
        /*007e*/ 	.short	0x00ff


	//----- nvinfo : EIATTR_MERCURY_ISA_VERSION
	.align		4
        /*0080*/ 	.byte	0x03, 0x5f
        /*0082*/ 	.short	0x0101


	//----- nvinfo : EIATTR_COOP_GROUP_MASK_REGIDS
	.align		4
        /*0084*/ 	.byte	0x04, 0x29
        /*0086*/ 	.short	(.L_11385 - .L_11384)


	//   ....[0]....
.L_11384:
        /*0088*/ 	.word	0xffffffff


	//   ....[1]....
        /*008c*/ 	.word	0xffffffff


	//   ....[2]....
        /*0090*/ 	.word	0xffffffff


	//   ....[3]....
        /*0094*/ 	.word	0xffffffff


	//----- nvinfo : EIATTR_COOP_GROUP_INSTR_OFFSETS
	.align		4
.L_11385:
        /*0098*/ 	.byte	0x04, 0x28
        /*009a*/ 	.short	(.L_11387 - .L_11386)


	//   ....[0]....
.L_11386:
        /*009c*/ 	.word	0x00000310


	//   ....[1]....
        /*00a0*/ 	.word	0x00000320


	//   ....[2]....
        /*00a4*/ 	.word	0x00000340


	//   ....[3]....
        /*00a8*/ 	.word	0x00000350


	//----- nvinfo : EIATTR_EXIT_INSTR_OFFSETS
	.align		4
.L_11387:
        /*00ac*/ 	.byte	0x04, 0x1c
        /*00ae*/ 	.short	(.L_11389 - .L_11388)


	//   ....[0]....
.L_11388:
        /*00b0*/ 	.word	0x00000370


	//   ....[1]....
        /*00b4*/ 	.word	0x000007e0


	//   ....[2]....
        /*00b8*/ 	.word	0x000007f0


	//   ....[3]....
        /*00bc*/ 	.word	0x00000c30


	//----- nvinfo : EIATTR_CRS_STACK_SIZE
	.align		4
.L_11389:
        /*00c0*/ 	.byte	0x04, 0x1e
        /*00c2*/ 	.short	(.L_11391 - .L_11390)
.L_11390:
        /*00c4*/ 	.word	0x00000000


	//----- nvinfo : EIATTR_CBANK_PARAM_SIZE
	.align		4
.L_11391:
        /*00c8*/ 	.byte	0x03, 0x19
        /*00ca*/ 	.short	0x0030


	//----- nvinfo : EIATTR_PARAM_CBANK
	.align		4
        /*00cc*/ 	.byte	0x04, 0x0a
        /*00ce*/ 	.short	(.L_11393 - .L_11392)
	.align		4
.L_11392:
        /*00d0*/ 	.word	index@(.nv.constant0._ZN43_GLOBAL__N__9ae7fba5_10_SoftMax_cu_9f978f6321softmax_warp_backwardIdddLi1ELb1ELb0EEEvPT0_PKT_S5_iiiPKb)
        /*00d4*/ 	.short	0x0210
        /*00d6*/ 	.short	0x0030


	//----- nvinfo : EIATTR_SW_WAR
	.align		4
.L_11393:
        /*00d8*/ 	.byte	0x04, 0x36
        /*00da*/ 	.short	(.L_11395 - .L_11394)
.L_11394:
        /*00dc*/ 	.word	0x00000008
.L_11395:


//--------------------- .nv.info._ZN43_GLOBAL__N__9ae7fba5_10_SoftMax_cu_9f978f6321softmax_warp_backwardIdddLi0ELb1ELb0EEEvPT0_PKT_S5_iiiPKb --------------------------
	.section	.nv.info._ZN43_GLOBAL__N__9ae7fba5_10_SoftMax_cu_9f978f6321softmax_warp_backwardIdddLi0ELb1ELb0EEEvPT0_PKT_S5_iiiPKb,"",@"SHT_CUDA_INFO"
	.sectionflags	@""
	.align	4


	//----- nvinfo : EIATTR_CUDA_API_VERSION
	.align		4
        /*0000*/ 	.byte	0x04, 0x37
        /*0002*/ 	.short	(.L_11397 - .L_11396)
.L_11396:
        /*0004*/ 	.word	0x00000082


	//----- nvinfo : EIATTR_KPARAM_INFO
	.align		4
.L_11397:
        /*0008*/ 	.byte	0x04, 0x17
        /*000a*/ 	.short	(.L_11399 - .L_11398)
.L_11398:
        /*000c*/ 	.word	0x00000000
        /*0010*/ 	.short	0x0006
        /*0012*/ 	.short	0x0028
        /*0014*/ 	.byte	0x00, 0xf0, 0x21, 0x00


	//----- nvinfo : EIATTR_KPARAM_INFO
	.align		4
.L_11399:
        /*0018*/ 	.byte	0x04, 0x17
        /*001a*/ 	.short	(.L_11401 - .L_11400)
.L_11400:
        /*001c*/ 	.word	0x00000000
        /*0020*/ 	.short	0x0005
        /*0022*/ 	.short	0x0020
        /*0024*/ 	.byte	0x00, 0xf0, 0x11, 0x00


	//----- nvinfo : EIATTR_KPARAM_INFO
	.align		4
.L_11401:
        /*0028*/ 	.byte	0x04, 0x17
        /*002a*/ 	.short	(.L_11403 - .L_11402)
.L_11402:
        /*002c*/ 	.word	0x00000000
        /*0030*/ 	.short	0x0004
        /*0032*/ 	.short	0x001c
        /*0034*/ 	.byte	0x00, 0xf0, 0x11, 0x00


	//----- nvinfo : EIATTR_KPARAM_INFO
	.align		4
.L_11403:
        /*0038*/ 	.byte	0x04, 0x17
        /*003a*/ 	.short	(.L_11405 - .L_11404)
.L_11404:
        /*003c*/ 	.word	0x00000000
        /*0040*/ 	.short	0x0003
        /*0042*/ 	.short	0x0018
        /*0044*/ 	.byte	0x00, 0xf0, 0x11, 0x00


	//----- nvinfo : EIATTR_KPARAM_INFO
	.align		4
.L_11405:
        /*0048*/ 	.byte	0x04, 0x17
        /*004a*/ 	.short	(.L_11407 - .L_11406)
.L_11406:
        /*004c*/ 	.word	0x00000000
        /*0050*/ 	.short	0x0002
        /*0052*/ 	.short	0x0010
        /*0054*/ 	.byte	0x00, 0xf0, 0x21, 0x00


	//----- nvinfo : EIATTR_KPARAM_INFO
	.align		4
.L_11407:
        /*0058*/ 	.byte	0x04, 0x17
        /*005a*/ 	.short	(.L_11409 - .L_11408)
.L_11408:
        /*005c*/ 	.word	0x00000000
        /*0060*/ 	.short	0x0001
        /*0062*/ 	.short	0x0008
        /*0064*/ 	.byte	0x00, 0xf0, 0x21, 0x00


	//----- nvinfo : EIATTR_KPARAM_INFO
	.align		4
.L_11409:
        /*0068*/ 	.byte	0x04, 0x17
        /*006a*/ 	.short	(.L_11411 - .L_11410)
.L_11410:
        /*006c*/ 	.word	0x00000000
        /*0070*/ 	.short	0x0000
        /*0072*/ 	.short	0x0000
        /*0074*/ 	.byte	0x00, 0xf0, 0x21, 0x00


	//----- nvinfo : EIATTR_SPARSE_MMA_MASK
	.align		4
.L_11411:
        /*0078*/ 	.byte	0x03, 0x50
        /*007a*/ 	.short	0x0000


	//----- nvinfo : EIATTR_MAXREG_COUNT
	.align		4
        /*007c*/ 	.byte	0x03, 0x1b
        /*007e*/ 	.short	0x00ff


	//----- nvinfo : EIATTR_MERCURY_ISA_VERSION
	.align		4
        /*0080*/ 	.byte	0x03, 0x5f
        /*0082*/ 	.short	0x0101


	//----- nvinfo : EIATTR_EXIT_INSTR_OFFSETS
	.align		4
        /*0084*/ 	.byte	0x04, 0x1c
        /*0086*/ 	.short	(.L_11413 - .L_11412)


	//   ....[0]....
.L_11412:
        /*0088*/ 	.word	0x000002c0


	//   ....[1]....
        /*008c*/ 	.word	0x000002d0


	//   ....[2]....
        /*0090*/ 	.word	0x00000700


	//   ....[3]....
        /*0094*/ 	.word	0x00000970


	//----- nvinfo : EIATTR_CRS_STACK_SIZE
	.align		4
.L_11413:
        /*0098*/ 	.byte	0x04, 0x1e
        /*009a*/ 	.short	(.L_11415 - .L_11414)
.L_11414:
        /*009c*/ 	.word	0x00000000


	//----- nvinfo : EIATTR_CBANK_PARAM_SIZE
	.align		4
.L_11415:
        /*00a0*/ 	.byte	0x03, 0x19
        /*00a2*/ 	.short	0x0030


	//----- nvinfo : EIATTR_PARAM_CBANK
	.align		4
        /*00a4*/ 	.byte	0x04, 0x0a
        /*00a6*/ 	.short	(.L_11417 - .L_11416)
	.align		4
.L_11416:
        /*00a8*/ 	.word	index@(.nv.constant0._ZN43_GLOBAL__N__9ae7fba5_10_SoftMax_cu_9f978f6321softmax_warp_backwardIdddLi0ELb1ELb0EEEvPT0_PKT_S5_iiiPKb)
        /*00ac*/ 	.short	0x0210
        /*00ae*/ 	.short	0x0030


	//----- nvinfo : EIATTR_SW_WAR
	.align		4
.L_11417:
        /*00b0*/ 	.byte	0x04, 0x36
        /*00b2*/ 	.short	(.L_11419 - .L_11418)
.L_11418:
        /*00b4*/ 	.word	0x00000008
.L_11419:


//--------------------- .nv.info._ZN43_GLOBAL__N__9ae7fba5_10_SoftMax_cu_9f978f6320softmax_warp_forwardIN3c108BFloat16EffLi11ELb1ELb0EEEvPT0_PKT_iiiPKbib --------------------------
	.section	.nv.info._ZN43_GLOBAL__N__9ae7fba5_10_SoftMax_cu_9f978f6320softmax_warp_forwardIN3c108BFloat16EffLi11ELb1ELb0EEEvPT0_PKT_iiiPKbib,"",@"SHT_CUDA_INFO"
	.sectionflags	@""
	.align	4


	//----- nvinfo : EIATTR_CUDA_API_VERSION
	.align		4
        /*0000*/ 	.byte	0x04, 0x37
        /*0002*/ 	.short	(.L_11421 - .L_11420)
.L_11420:
        /*0004*/ 	.word	0x00000082


	//----- nvinfo : EIATTR_KPARAM_INFO
	.align		4
.L_11421:
        /*0008*/ 	.byte	0x04, 0x17
        /*000a*/ 	.short	(.L_11423 - .L_11422)
.L_11422:
        /*000c*/ 	.word	0x00000000
        /*0010*/ 	.short	0x0007
        /*0012*/ 	.short	0x002c
        /*0014*/ 	.byte	0x00, 0xf0, 0x05, 0x00


	//----- nvinfo : EIATTR_KPARAM_INFO
	.align		4
.L_11423:
        /*0018*/ 	.byte	0x04, 0x17
        /*001a*/ 	.short	(.L_11425 - .L_11424)
.L_11424:
        /*001c*/ 	.word	0x00000000
        /*0020*/ 	.short	0x0006
        /*0022*/ 	.short	0x0028
        /*0024*/ 	.byte	0x00, 0xf0, 0x11, 0x00


	//----- nvinfo : EIATTR_KPARAM_INFO
	.align		4
.L_11425:
        /*0028*/ 	.byte	0x04, 0x17
        /*002a*/ 	.short	(.L_11427 - .L_11426)
.L_11426:
        /*002c*/ 	.word	0x00000000
        /*0030*/ 	.short	0x0005
        /*0032*/ 	.short	0x0020
        /*0034*/ 	.byte	0x00, 0xf0, 0x21, 0x00


	//----- nvinfo : EIATTR_KPARAM_INFO
	.align		4
.L_11427:
        /*0038*/ 	.byte	0x04, 0x17
        /*003a*/ 	.short	(.L_11429 - .L_11428)
.L_11428:
        /*003c*/ 	.word	0x00000000
        /*0040*/ 	.short	0x0004
        /*0042*/ 	.short	0x0018
        /*0044*/ 	.byte	0x00, 0xf0, 0x11, 0x00


	//----- nvinfo : EIATTR_KPARAM_INFO
	.align		4
.L_11429:
        /*0048*/ 	.byte	0x04, 0x17
        /*004a*/ 	.short	(.L_11431 - .L_11430)
.L_11430:
        /*004c*/ 	.word	0x00000000
        /*0050*/ 	.short	0x0003
        /*0052*/ 	.short	0x0014
        /*0054*/ 	.byte	0x00, 0xf0, 0x11, 0x00


	//----- nvinfo : EIATTR_KPARAM_INFO
	.align		4
.L_11431:
        /*0058*/ 	.byte	0x04, 0x17
        /*005a*/ 	.short	(.L_11433 - .L_11432)
.L_11432:
        /*005c*/ 	.word	0x00000000
        /*0060*/ 	.short	0x0002
        /*0062*/ 	.short	0x0010
        /*0064*/ 	.byte	0x00, 0xf0, 0x11, 0x00


	//----- nvinfo : EIATTR_KPARAM_INFO
	.align		4
.L_11433:
        /*0068*/ 	.byte	0x04, 0x17
        /*006a*/ 	.short	(.L_11435 - .L_11434)
.L_11434:
        /*006c*/ 	.word	0x00000000
        /*0070*/ 	.short	0x0001
        /*0072*/ 	.short	0x0008
        /*0074*/ 	.byte	0x00, 0xf0, 0x21, 0x00


	//----- nvinfo : EIATTR_KPARAM_INFO
	.align		4
.L_11435:
        /*0078*/ 	.byte	0x04, 0x17
        /*007a*/ 	.short	(.L_11437 - .L_11436)
.L_11436:
        /*007c*/ 	.word	0x00000000
        /*0080*/ 	.short	0x0000
        /*0082*/ 	.short	0x0000
        /*0084*/ 	.byte	0x00, 0xf0, 0x21, 0x00


	//----- nvinfo : EIATTR_SPARSE_MMA_MASK
	.align		4
.L_11437:
        /*0088*/ 	.byte	0x03, 0x50
        /*008a*/ 	.short	0x0000


	//----- nvinfo : EIATTR_MAXREG_COUNT
	.align		4
        /*008c*/ 	.byte	0x03, 0x1b
        /*008e*/ 	.short	0x00ff


	//----- nvinfo : EIATTR_MERCURY_ISA_VERSION
	.align		4
        /*0090*/ 	.byte	0x03, 0x5f
        /*0092*/ 	.short	0x0101


	//----- nvinfo : EIATTR_COOP_GROUP_MASK_REGIDS
	.align		4
        /*0094*/ 	.byte	0x04, 0x29
        /*0096*/ 	.short	(.L_11439 - .L_11438)


	//   ....[0]....
.L_11438:
        /*0098*/ 	.word	0xffffffff


	//   ....[1]....
        /*009c*/ 	.word	0xffffffff


	//   ....[2]....
        /*00a0*/ 	.word	0xffffffff


	//   ....[3]....
        /*00a4*/ 	.word	0xffffffff


	//   ....[4]....
        /*00a8*/ 	.word	0xffffffff


	//   ....[5]....
        /*00ac*/ 	.word	0xffffffff


	//   ....[6]....
        /*00b0*/ 	.word	0xffffffff


	//   ....[7]....
        /*00b4*/ 	.word	0xffffffff


	//   ....[8]....
        /*00b8*/ 	.word	0xffffffff


	//   ....[9]....
        /*00bc*/ 	.word	0xffffffff


	//----- nvinfo : EIATTR_COOP_GROUP_INSTR_OFFSETS
	.align		4
.L_11439:
        /*00c0*/ 	.byte	0x04, 0x28
        /*00c2*/ 	.short	(.L_11441 - .L_11440)


	//   ....[0]....
.L_11440:
        /*00c4*/ 	.word	0x00001cd0


	//   ....[1]....
        /*00c8*/ 	.word	0x00001d00


	//   ....[2]....
        /*00cc*/ 	.word	0x00001d30


	//   ....[3]....
        /*00d0*/ 	.word	0x00001d60


	//   ....[4]....
        /*00d4*/ 	.word	0x00001d90


	//   ....[5]....
        /*00d8*/ 	.word	0x00002dc0


	//   ....[6]....
        /*00dc*/ 	.word	0x00002de0


	//   ....[7]....
        /*00e0*/ 	.word	0x00002e00


	//   ....[8]....
        /*00e4*/ 	.word	0x00002e20


	//   ....[9]....
        /*00e8*/ 	.word	0x00002e40


	//----- nvinfo : EIATTR_EXIT_INSTR_OFFSETS
	.align		4
.L_11441:
        /*00ec*/ 	.byte	0x04, 0x1c
        /*00ee*/ 	.short	(.L_11443 - .L_11442)


	//   ....[0]....
.L_11442:
        /*00f0*/ 	.word	0x00002e60


	//   ....[1]....
        /*00f4*/ 	.word	0x00002e80


	//   ....[2]....
        /*00f8*/ 	.word	0x00002ef0


	//   ....[3]....
        /*00fc*/ 	.word	0x00002f30


	//   ....[4]....
        /*0100*/ 	.word	0x00002f70


	//   ....[5]....
        /*0104*/ 	.word	0x00002fb0


	//   ....[6]....
        /*0108*/ 	.word	0x00003010


	//   ....[7]....
        /*010c*/ 	.word	0x00003060


	//   ....[8]....
        /*0110*/ 	.word	0x000030b0


	//   ....[9]....
        /*0114*/ 	.word	0x00003100


	//   ....[10]....
        /*0118*/ 	.word	0x00003150


	//   ....[11]....
        /*011c*/ 	.word	0x000031a0


	//   ....[12]....
        /*0120*/ 	.word	0x000031f0


	//   ....[13]....
        /*0124*/ 	.word	0x00003240


	//   ....[14]....
        /*0128*/ 	.word	0x00003290


	//   ....[15]....
        /*012c*/ 	.word	0x000032e0


	//   ....[16]....
        /*0130*/ 	.word	0x00003320


	//   ....[17]....
        /*0134*/ 	.word	0x00003360


	//   ....[18]....
        /*0138*/ 	.word	0x000033a0


	//   ....[19]....
        /*013c*/ 	.word	0x000033e0


	//   ....[20]....
        /*0140*/ 	.word	0x00003420


	//   ....[21]....
        /*0144*/ 	.word	0x00003460


	//   ....[22]....
        /*0148*/ 	.word	0x000034a0


	//   ....[23]....
        /*014c*/ 	.word	0x000034e0


	//   ....[24]....
        /*0150*/ 	.word	0x00003520


	//   ....[25]....
        /*0154*/ 	.word	0x00003560


	//   ....[26]....
        /*0158*/ 	.word	0x000035a0


	//   ....[27]....
        /*015c*/ 	.word	0x000035e0


	//   ....[28]....
        /*0160*/ 	.word	0x00003620


	//   ....[29]....
        /*0164*/ 	.word	0x00003660


	//   ....[30]....
        /*0168*/ 	.word	0x000036a0


	//   ....[31]....
        /*016c*/ 	.word	0x000036e0


	//   ....[32]....
        /*0170*/ 	.word	0x00003720


	//   ....[33]....
        /*0174*/ 	.word	0x00003760


	//   ....[34]....
        /*0178*/ 	.word	0x000037a0


	//   ....[35]....
        /*017c*/ 	.word	0x000037e0


	//   ....[36]....
        /*0180*/ 	.word	0x00003820


	//   ....[37]....
        /*0184*/ 	.word	0x00003860


	//   ....[38]....
        /*0188*/ 	.word	0x000038a0


	//   ....[39]....
        /*018c*/ 	.word	0x000038e0


	//   ....[40]....
        /*0190*/ 	.word	0x00003920


	//   ....[41]....
        /*0194*/ 	.word	0x00003960


	//   ....[42]....
        /*0198*/ 	.word	0x000039a0


	//   ....[43]....
        /*019c*/ 	.word	0x000039e0


	//   ....[44]....
        /*01a0*/ 	.word	0x00003a20


	//   ....[45]....
        /*01a4*/ 	.word	0x00003a60


	//   ....[46]....
        /*01a8*/ 	.word	0x00003aa0


	//   ....[47]....
        /*01ac*/ 	.word	0x00003ae0


	//   ....[48]....
        /*01b0*/ 	.word	0x00003b20


	//   ....[49]....
        /*01b4*/ 	.word	0x00003b60


	//   ....[50]....
        /*01b8*/ 	.word	0x00003ba0


	//   ....[51]....
        /*01bc*/ 	.word	0x00003be0


	//   ....[52]....
        /*01c0*/ 	.word	0x00003c20


	//   ....[53]....
        /*01c4*/ 	.word	0x00003c60


	//   ....[54]....
        /*01c8*/ 	.word	0x00003ca0


	//   ....[55]....
        /*01cc*/ 	.word	0x00003ce0


	//   ....[56]....
        /*01d0*/ 	.word	0x00003d20


	//   ....[57]....
        /*01d4*/ 	.word	0x00003d60


	//   ....[58]....
        /*01d8*/ 	.word	0x00003da0


	//   ....[59]....
        /*01dc*/ 	.word	0x00003de0


	//   ....[60]....
        /*01e0*/ 	.word	0x00003e20


	//   ....[61]....
        /*01e4*/ 	.word	0x00003e60


	//   ....[62]....
        /*01e8*/ 	.word	0x00003ea0


	//   ....[63]....
        /*01ec*/ 	.word	0x00003ee0


	//   ....[64]....
        /*01f0*/ 	.word	0x00003f20


	//   ....[65]....
        /*01f4*/ 	.word	0x00003f50


	//----- nvinfo : EIATTR_CBANK_PARAM_SIZE
	.align		4
.L_11443:
        /*01f8*/ 	.byte	0x03, 0x19
        /*01fa*/ 	.short	0x002d


	//----- nvinfo : EIATTR_PARAM_CBANK
	.align		4
        /*01fc*/ 	.byte	0x04, 0x0a
        /*01fe*/ 	.short	(.L_11445 - .L_11444)
	.align		4
.L_11444:
        /*0200*/ 	.word	index@(.nv.constant0._ZN43_GLOBAL__N__9ae7fba5_10_SoftMax_cu_9f978f6320softmax_warp_forwardIN3c108BFloat16EffLi11ELb1ELb0EEEvPT0_PKT_iiiPKbib)
        /*0204*/ 	.short	0x0210
        /*0206*/ 	.short	0x002d


	//----- nvinfo : EIATTR_SW_WAR
	.align		4
.L_11445:
        /*0208*/ 	.byte	0x04, 0x36
        /*020a*/ 	.short	(.L_11447 - .L_11446)
.L_11446:
        /*020c*/ 	.word	0x00000008
.L_11447:


//--------------------- .nv.info._ZN43_GLOBAL__N__9ae7fba5_10_SoftMax_cu_9f978f6320softmax_warp_forwardIN3c108BFloat16EffLi10ELb1ELb0EEEvPT0_PKT_iiiPKbib --------------------------
	.section	.nv.info._ZN43_GLOBAL__N__9ae7fba5_10_SoftMax_cu_9f978f6320softmax_warp_forwardIN3c108BFloat16EffLi10ELb1ELb0EEEvPT0_PKT_iiiPKbib,"",@"SHT_CUDA_INFO"
	.sectionflags	@""
	.align	4


	//----- nvinfo : EIATTR_CUDA_API_VERSION
	.align		4
        /*0000*/ 	.byte	0x04, 0x37
        /*0002*/ 	.short	(.L_11449 - .L_11448)
.L_11448:
        /*0004*/ 	.word	0x00000082


	//----- nvinfo : EIATTR_KPARAM_INFO
	.align		4
.L_11449:
        /*0008*/ 	.byte	0x04, 0x17
        /*000a*/ 	.short	(.L_11451 - .L_11450)
.L_11450:
        /*000c*/ 	.word	0x00000000
        /*0010*/ 	.short	0x0007
        /*0012*/ 	.short	0x002c
        /*0014*/ 	.byte	0x00, 0xf0, 0x05, 0x00


	//----- nvinfo : EIATTR_KPARAM_INFO
	.align		4
.L_11451:
        /*0018*/ 	.byte	0x04, 0x17
        /*001a*/ 	.short	(.L_11453 - .L_11452)
.L_11452:
        /*001c*/ 	.word	0x00000000
        /*0020*/ 	.short	0x0006
        /*0022*/ 	.short	0x0028
        /*0024*/ 	.byte	0x00, 0xf0, 0x11, 0x00


	//----- nvinfo : EIATTR_KPARAM_INFO
	.align		4
.L_11453:
        /*0028*/ 	.byte	0x04, 0x17
        /*002a*/ 	.short	(.L_11455 - .L_11454)
.L_11454:
        /*002c*/ 	.word	0x00000000
        /*0030*/ 	.short	0x0005
        /*0032*/ 	.short	0x0020
        /*0034*/ 	.byte	0x00, 0xf0, 0x21, 0x00


	//----- nvinfo : EIATTR_KPARAM_INFO
	.align		4
.L_11455:
        /*0038*/ 	.byte	0x04, 0x17
        /*003a*/ 	.short	(.L_11457 - .L_11456)
.L_11456:
        /*003c*/ 	.word	0x00000000
        /*0040*/ 	.short	0x0004
        /*0042*/ 	.short	0x0018
        /*0044*/ 	.byte	0x00, 0xf0, 0x11, 0x00


	//----- nvinfo : EIATTR_KPARAM_INFO
	.align		4
.L_11457:
        /*0048*/ 	.byte	0x04, 0x17
        /*004a*/ 	.short	(.L_11459 - .L_11458)
.L_11458:
        /*004c*/ 	.word	0x00000000
        /*0050*/ 	.short	0x0003
        /*0052*/ 	.short	0x0014
        /*0054*/ 	.byte	0x00, 0xf0, 0x11, 0x00


	//----- nvinfo : EIATTR_KPARAM_INFO
	.align		4
.L_11459:
        /*0058*/ 	.byte	0x04, 0x17
        /*005a*/ 	.short	(.L_11461 - .L_11460)
.L_11460:
        /*005c*/ 	.word	0x00000000
        /*0060*/ 	.short	0x0002
        /*0062*/ 	.short	0x0010
        /*0064*/ 	.byte	0x00, 0xf0, 0x11, 0x00


	//----- nvinfo : EIATTR_KPARAM_INFO
	.align		4
.L_11461:
        /*0068*/ 	.byte	0x04, 0x17
        /*006a*/ 	.short	(.L_11463 - .L_11462)
.L_11462:
        /*006c*/ 	.word	0x00000000
        /*0070*/ 	.short	0x0001
        /*0072*/ 	.short	0x0008
        /*0074*/ 	.byte	0x00, 0xf0, 0x21, 0x00


	//----- nvinfo : EIATTR_KPARAM_INFO
	.align		4
.L_11463:
        /*0078*/ 	.byte	0x04, 0x17
        /*007a*/ 	.short	(.L_11465 - .L_11464)
.L_11464:
        /*007c*/ 	.word	0x00000000
        /*0080*/ 	.short	0x0000
        /*0082*/ 	.short	0x0000
        /*0084*/ 	.byte	0x00, 0xf0, 0x21, 0x00


	//----- nvinfo : EIATTR_SPARSE_MMA_MASK
	.align		4
.L_11465:
        /*0088*/ 	.byte	0x03, 0x50
        /*008a*/ 	.short	0x0000


	//----- nvinfo : EIATTR_MAXREG_COUNT
	.align		4
        /*008c*/ 	.byte	0x03, 0x1b
        /*008e*/ 	.short	0x00ff


	//----- nvinfo : EIATTR_MERCURY_ISA_VERSION
	.align		4
        /*0090*/ 	.byte	0x03, 0x5f
        /*0092*/ 	.short	0x0101


	//----- nvinfo : EIATTR_COOP_GROUP_MASK_REGIDS
	.align		4
        /*0094*/ 	.byte	0x04, 0x29
        /*0096*/ 	.short	(.L_11467 - .L_11466)


	//   ....[0]....
.L_11466:
        /*0098*/ 	.word	0xffffffff


	//   ....[1]....
        /*009c*/ 	.word	0xffffffff


	//   ....[2]....
        /*00a0*/ 	.word	0xffffffff


	//   ....[3]....
        /*00a4*/ 	.word	0xffffffff


	//   ....[4]....
        /*00a8*/ 	.word	0xffffffff


	//   ....[5]....
        /*00ac*/ 	.word	0xffffffff


	//   ....[6]....
        /*00b0*/ 	.word	0xffffffff


	//   ....[7]....
        /*00b4*/ 	.word	0xffffffff


	//   ....[8]....
        /*00b8*/ 	.word	0xffffffff


	//   ....[9]....
        /*00bc*/ 	.word	0xffffffff


	//----- nvinfo : EIATTR_COOP_GROUP_INSTR_OFFSETS
	.align		4
.L_11467:
        /*00c0*/ 	.byte	0x04, 0x28
        /*00c2*/ 	.short	(.L_11469 - .L_11468)


	//   ....[0]....
.L_11468:
        /*00c4*/ 	.word	0x00000ed0


	//   ....[1]....
        /*00c8*/ 	.word	0x00000f00


	//   ....[2]....
        /*00cc*/ 	.word	0x00000f30


	//   ....[3]....
        /*00d0*/ 	.word	0x00000f60


	//   ....[4]....
        /*00d4*/ 	.word	0x00000f90


	//   ....[5]....
        /*00d8*/ 	.word	0x000017c0


	//   ....[6]....
        /*00dc*/ 	.word	0x000017e0


	//   ....[7]....
        /*00e0*/ 	.word	0x00001800


	//   ....[8]....
        /*00e4*/ 	.word	0x00001820


	//   ....[9]....
        /*00e8*/ 	.word	0x00001840


	//----- nvinfo : EIATTR_EXIT_INSTR_OFFSETS
	.align		4
.L_11469:
        /*00ec*/ 	.byte	0x04, 0x1c
        /*00ee*/ 	.short	(.L_11471 - .L_11470)


	//   ....[0]....
.L_11470:
        /*00f0*/ 	.word	0x00001850


	//   ....[1]....
        /*00f4*/ 	.word	0x00001880


	//   ....[2]....
        /*00f8*/ 	.word	0x00001910


	//   ....[3]....
        /*00fc*/ 	.word	0x00001950


	//   ....[4]....
        /*0100*/ 	.word	0x00001990


	//   ....[5]....
        /*0104*/ 	.word	0x000019d0


	//   ....[6]....
        /*0108*/ 	.word	0x00001a10


	//   ....[7]....
        /*010c*/ 	.word	0x00001a50


	//   ....[8]....
        /*0110*/ 	.word	0x00001a90


	//   ....[9]....
        /*0114*/ 	.word	0x00001ad0


	//   ....[10]....
        /*0118*/ 	.word	0x00001b30


	//   ....[11]....
        /*011c*/ 	.word	0x00001b80


	//   ....[12]....
        /*0120*/ 	.word	0x00001bd0


	//   ....[13]....
        /*0124*/ 	.word	0x00001c20


	//   ....[14]....
        /*0128*/ 	.word	0x00001c70


	//   ....[15]....
        /*012c*/ 	.word	0x00001cc0


	//   ....[16]....
        /*0130*/ 	.word	0x00001d10


	//   ....[17]....
        /*0134*/ 	.word	0x00001d60


	//   ....[18]....
        /*0138*/ 	.word	0x00001da0


	//   ....[19]....
        /*013c*/ 	.word	0x00001de0


	//   ....[20]....
        /*0140*/ 	.word	0x00001e20


	//   ....[21]....
        /*0144*/ 	.word	0x00001e60


	//   ....[22]....
        /*0148*/ 	.word	0x00001ea0


	//   ....[23]....
        /*014c*/ 	.word	0x00001ee0


	//   ....[24]....
        /*0150*/ 	.word	0x00001f20


	//   ....[25]....
        /*0154*/ 	.word	0x00001f60


	//   ....[26]....
        /*0158*/ 	.word	0x00001fa0


	//   ....[27]....
        /*015c*/ 	.word	0x00001fe0


	//   ....[28]....
        /*0160*/ 	.word	0x00002020


	//   ....[29]....
        /*0164*/ 	.word	0x00002060


	//   ....[30]....
        /*0168*/ 	.word	0x000020a0


	//   ....[31]....
        /*016c*/ 	.word	0x000020e0


	//   ....[32]....
        /*0170*/ 	.word	0x00002120


	//   ....[33]....
        /*0174*/ 	.word	0x00002150


	//----- nvinfo : EIATTR_CBANK_PARAM_SIZE
	.align		4
.L_11471:
        /*0178*/ 	.byte	0x03, 0x19
        /*017a*/ 	.short	0x002d


	//----- nvinfo : EIATTR_PARAM_CBANK
	.align		4
        /*017c*/ 	.byte	0x04, 0x0a
        /*017e*/ 	.short	(.L_11473 - .L_11472)
	.align		4
.L_11472:
        /*0180*/ 	.word	index@(.nv.constant0._ZN43_GLOBAL__N__9ae7fba5_10_SoftMax_cu_9f978f6320softmax_warp_forwardIN3c108BFloat16EffLi10ELb1ELb0EEEvPT0_PKT_iiiPKbib)
        /*0184*/ 	.short	0x0210
        /*0186*/ 	.short	0x002d


	//----- nvinfo : EIATTR_SW_WAR
	.align		4
.L_11473:
        /*0188*/ 	.byte	0x04, 0x36
        /*018a*/ 	.short	(.L_11475 - .L_11474)
.L_11474:
        /*018c*/ 	.word	0x00000008
.L_11475:


//--------------------- .nv.info._ZN43_GLOBAL__N__9ae7fba5_10_SoftMax_cu_9f978f6320softmax_warp_forwardIN3c108BFloat16EffLi9ELb1ELb0EEEvPT0_PKT_iiiPKbib --------------------------
	.section	.nv.info._ZN43_GLOBAL__N__9ae7fba5_10_SoftMax_cu_9f978f6320softmax_warp_forwardIN3c108BFloat16EffLi9ELb1ELb0EEEvPT0_PKT_iiiPKbib,"",@"SHT_CUDA_INFO"
	.sectionflags	@""
	.align	4


	//----- nvinfo : EIATTR_CUDA_API_VERSION
	.align		4
        /*0000*/ 	.byte	0x04, 0x37
        /*0002*/ 	.short	(.L_11477 - .L_11476)
.L_11476:
        /*0004*/ 	.word	0x00000082


	//----- nvinfo : EIATTR_KPARAM_INFO
	.align		4
.L_11477:
        /*0008*/ 	.byte	0x04, 0x17
        /*000a*/ 	.short	(.L_11479 - .L_11478)
.L_11478:
        /*000c*/ 	.word	0x00000000
        /*0010*/ 	.short	0x0007
        /*0012*/ 	.short	0x002c
        /*0014*/ 	.byte	0x00, 0xf0, 0x05, 0x00


	//----- nvinfo : EIATTR_KPARAM_INFO
	.align		4
.L_11479:
        /*0018*/ 	.byte	0x04, 0x17
        /*001a*/ 	.short	(.L_11481 - .L_11480)
.L_11480:
        /*001c*/ 	.word	0x00000000
        /*0020*/ 	.short	0x0006
        /*0022*/ 	.short	0x0028
        /*0024*/ 	.byte	0x00, 0xf0, 0x11, 0x00


	//----- nvinfo : EIATTR_KPARAM_INFO
	.align		4
.L_11481:
        /*0028*/ 	.byte	0x04, 0x17
        /*002a*/ 	.short	(.L_11483 - .L_11482)
.L_11482:
        /*002c*/ 	.word	0x00000000
        /*0030*/ 	.short	0x0005
        /*0032*/ 	.short	0x0020
        /*0034*/ 	.byte	0x00, 0xf0, 0x21, 0x00


	//----- nvinfo : EIATTR_KPARAM_INFO
	.align		4
.L_11483:
        /*0038*/ 	.byte	0x04, 0x17
        /*003a*/ 	.short	(.L_11485 - .L_11484)
.L_11484:
        /*003c*/ 	.word	0x00000000
        /*0040*/ 	.short	0x0004
        /*0042*/ 	.short	0x0018
        /*0044*/ 	.byte	0x00, 0xf0, 0x11, 0x00


	//----- nvinfo : EIATTR_KPARAM_INFO
	.align		4
.L_11485:
        /*0048*/ 	.byte	0x04, 0x17
        /*004a*/ 	.short	(.L_11487 - .L_11486)
.L_11486:
        /*004c*/ 	.word	0x00000000
        /*0050*/ 	.short	0x0003
        /*0052*/ 	.short	0x0014
        /*0054*/ 	.byte	0x00, 0xf0, 0x11, 0x00


	//----- nvinfo : EIATTR_KPARAM_INFO
	.align		4
.L_11487:
        /*0058*/ 	.byte	0x04, 0x17
        /*005a*/ 	.short	(.L_11489 - .L_11488)
.L_11488:
        /*005c*/ 	.word	0x00000000
        /*0060*/ 	.short	0x0002
        /*0062*/ 	.short	0x0010
        /*0064*/ 	.byte	0x00, 0xf0, 0x11, 0x00


	//----- nvinfo : EIATTR_KPARAM_INFO
	.align		4
.L_11489:
        /*0068*/ 	.byte	0x04, 0x17
        /*006a*/ 	.short	(.L_11491 - .L_11490)
.L_11490:
        /*006c*/ 	.word	0x00000000
        /*0070*/ 	.short	0x0001
        /*0072*/ 	.short	0x0008
        /*0074*/ 	.byte	0x00, 0xf0, 0x21, 0x00


	//----- nvinfo : EIATTR_KPARAM_INFO
	.align		4
.L_11491:
        /*0078*/ 	.byte	0x04, 0x17
        /*007a*/ 	.short	(.L_11493 - .L_11492)
.L_11492:
        /*007c*/ 	.word	0x00000000
        /*0080*/ 	.short	0x0000
        /*0082*/ 	.short	0x0000
        /*0084*/ 	.byte	0x00, 0xf0, 0x21, 0x00


	//----- nvinfo : EIATTR_SPARSE_MMA_MASK
	.align		4
.L_11493:
        /*0088*/ 	.byte	0x03, 0x50
        /*008a*/ 	.short	0x0000


	//----- nvinfo : EIATTR_MAXREG_COUNT
	.align		4
        /*008c*/ 	.byte	0x03, 0x1b
        /*008e*/ 	.short	0x00ff


	//----- nvinfo : EIATTR_MERCURY_ISA_VERSION
	.align		4
        /*0090*/ 	.byte	0x03, 0x5f
        /*0092*/ 	.short	0x0101


	//----- nvinfo : EIATTR_COOP_GROUP_MASK_REGIDS
	.align		4
        /*0094*/ 	.byte	0x04, 0x29
        /*0096*/ 	.short	(.L_11495 - .L_11494)


	//   ....[0]....
.L_11494:
        /*0098*/ 	.word	0xffffffff


	//   ....[1]....
        /*009c*/ 	.word	0xffffffff


	//   ....[2]....
        /*00a0*/ 	.word	0xffffffff


	//   ....[3]....
        /*00a4*/ 	.word	0xffffffff


	//   ....[4]....
        /*00a8*/ 	.word	0xffffffff


	//   ....[5]....
        /*00ac*/ 	.word	0xffffffff


	//   ....[6]....
        /*00b0*/ 	.word	0xffffffff


	//   ....[7]....
        /*00b4*/ 	.word	0xffffffff


	//   ....[8]....
        /*00b8*/ 	.word	0xffffffff


	//   ....[9]....
        /*00bc*/ 	.word	0xffffffff


	//----- nvinfo : EIATTR_COOP_GROUP_INSTR_OFFSETS
	.align		4
.L_11495:
        /*00c0*/ 	.byte	0x04, 0x28
        /*00c2*/ 	.short	(.L_11497 - .L_11496)


	//   ....[0]....
.L_11496:
        /*00c4*/ 	.word	0x000007c0


	//   ....[1]....
        /*00c8*/ 	.word	0x000007f0


	//   ....[2]....
        /*00cc*/ 	.word	0x00000820


	//   ....[3]....
        /*00d0*/ 	.word	0x00000850


	//   ....[4]....
        /*00d4*/ 	.word	0x00000880


	//   ....[5]....
        /*00d8*/ 	.word	0x00000cb0


	//   ....[6]....
        /*00dc*/ 	.word	0x00000cd0


	//   ....[7]....
        /*00e0*/ 	.word	0x00000cf0


	//   ....[8]....
        /*00e4*/ 	.word	0x00000d20


	//   ....[9]....
        /*00e8*/ 	.word	0x00000d40


	//----- nvinfo : EIATTR_EXIT_INSTR_OFFSETS
	.align		4
.L_11497:
        /*00ec*/ 	.byte	0x04, 0x1c
        /*00ee*/ 	.short	(.L_11499 - .L_11498)


	//   ....[0]....
.L_11498:
        /*00f0*/ 	.word	0x00000d50


	//   ....[1]....
        /*00f4*/ 	.word	0x00000d80


	//   ....[2]....
        /*00f8*/ 	.word	0x00000e10


	//   ....[3]....
        /*00fc*/ 	.word	0x00000e50


	//   ....[4]....
        /*0100*/ 	.word	0x00000e90


	//   ....[5]....
        /*0104*/ 	.word	0x00000ed0


	//   ....[6]....
        /*0108*/ 	.word	0x00000f30


	//   ....[7]....
        /*010c*/ 	.word	0x00000f80


	//   ....[8]....
        /*0110*/ 	.word	0x00000fd0


	//   ....[9]....
        /*0114*/ 	.word	0x00001020


	//   ....[10]....
        /*0118*/ 	.word	0x00001060


	//   ....[11]....
        /*011c*/ 	.word	0x000010a0


	//   ....[12]....
        /*0120*/ 	.word	0x000010e0


	//   ....[13]....
        /*0124*/ 	.word	0x00001120


	//   ....[14]....
        /*0128*/ 	.word	0x00001160


	//   ....[15]....
        /*012c*/ 	.word	0x000011a0


	//   ....[16]....
        /*0130*/ 	.word	0x000011e0


	//   ....[17]....
        /*0134*/ 	.word	0x00001210


	//----- nvinfo : EIATTR_CBANK_PARAM_SIZE
	.align		4
.L_11499:
        /*0138*/ 	.byte	0x03, 0x19
        /*013a*/ 	.short	0x002d


	//----- nvinfo : EIATTR_PARAM_CBANK
	.align		4
        /*013c*/ 	.byte	0x04, 0x0a
        /*013e*/ 	.short	(.L_11501 - .L_11500)
	.align		4
.L_11500:
        /*0140*/ 	.word	index@(.nv.constant0._ZN43_GLOBAL__N__9ae7fba5_10_SoftMax_cu_9f978f6320softmax_warp_forwardIN3c108BFloat16EffLi9ELb1ELb0EEEvPT0_PKT_iiiPKbib)
        /*0144*/ 	.short	0x0210
        /*0146*/ 	.short	0x002d


	//----- nvinfo : EIATTR_SW_WAR
	.align		4
.L_11501:
        /*0148*/ 	.byte	0x04, 0x36
        /*014a*/ 	.short	(.L_11503 - .L_11502)
.L_11502:
        /*014c*/ 	.word	0x00000008
.L_11503:


//--------------------- .nv.info._ZN43_GLOBAL__N__9ae7fba5_10_SoftMax_cu_9f978f6320softmax_warp_forwardIN3c108BFloat16EffLi8ELb1ELb0EEEvPT0_PKT_iiiPKbib --------------------------
	.section	.nv.info._ZN43_GLOBAL__N__9ae7fba5_10_SoftMax_cu_9f978f6320softmax_warp_forwardIN3c108BFloat16EffLi8ELb1ELb0EEEvPT0_PKT_iiiPKbib,"",@"SHT_CUDA_INFO"
	.sectionflags	@""
	.align	4


	//----- nvinfo : EIATTR_CUDA_API_VERSION
	.align		4
        /*0000*/ 	.byte	0x04, 0x37
        /*0002*/ 	.short	(.L_11505 - .L_11504)
.L_11504:
        /*0004*/ 	.word	0x00000082


	//----- nvinfo : EIATTR_KPARAM_INFO
	.align		4
.L_11505:
        /*0008*/ 	.byte	0x04, 0x17
        /*000a*/ 	.short	(.L_11507 - .L_11506)
.L_11506:
        /*000c*/ 	.word	0x00000000
        /*0010*/ 	.short	0x0007
        /*0012*/ 	.short	0x002c
        /*0014*/ 	.byte	0x00, 0xf0, 0x05, 0x00


	//----- nvinfo : EIATTR_KPARAM_INFO
	.align		4
.L_11507:
        /*0018*/ 	.byte	0x04, 0x17
        /*001a*/ 	.short	(.L_11509 - .L_11508)
.L_11508:
        /*001c*/ 	.word	0x00000000
        /*0020*/ 	.short	0x0006
        /*0022*/ 	.short	0x0028
        /*0024*/ 	.byte	0x00, 0xf0, 0x11, 0x00


	//----- nvinfo : EIATTR_KPARAM_INFO
	.align		4
.L_11509:
        /*0028*/ 	.byte	0x04, 0x17
        /*002a*/ 	.short	(.L_11511 - .L_11510)
.L_11510:
        /*002c*/ 	.word	0x00000000
        /*0030*/ 	.short	0x0005
        /*0032*/ 	.short	0x0020
        /*0034*/ 	.byte	0x00, 0xf0, 0x21, 0x00


	//----- nvinfo : EIATTR_KPARAM_INFO
	.align		4
.L_11511:
        /*0038*/ 	.byte	0x04, 0x17
        /*003a*/ 	.short	(.L_11513 - .L_11512)
.L_11512:
        /*003c*/ 	.word	0x00000000
        /*0040*/ 	.short	0x0004
        /*0042*/ 	.short	0x0018
        /*0044*/ 	.byte	0x00, 0xf0, 0x11, 0x00


	//----- nvinfo : EIATTR_KPARAM_INFO
	.align		4
.L_11513:
        /*0048*/ 	.byte	0x04, 0x17
        /*004a*/ 	.short	(.L_11515 - .L_11514)
.L_11514:
        /*004c*/ 	.word	0x00000000
        /*0050*/ 	.short	0x0003
        /*0052*/ 	.short	0x0014
        /*0054*/ 	.byte	0x00, 0xf0, 0x11, 0x00


	//----- nvinfo : EIATTR_KPARAM_INFO
	.align		4
.L_11515:
        /*0058*/ 	.byte	0x04, 0x17
        /*005a*/ 	.short	(.L_11517 - .L_11516)
.L_11516:
        /*005c*/ 	.word	0x00000000
        /*0060*/ 	.short	0x0002
        /*0062*/ 	.short	0x0010
        /*0064*/ 	.byte	0x00, 0xf0, 0x11, 0x00


	//----- nvinfo : EIATTR_KPARAM_INFO
	.align		4
.L_11517:
        /*0068*/ 	.byte	0x04, 0x17
        /*006a*/ 	.short	(.L_11519 - .L_11518)
.L_11518:
        /*006c*/ 	.word	0x00000000
        /*0070*/ 	.short	0x0001
        /*0072*/ 	.short	0x0008
        /*0074*/ 	.byte	0x00, 0xf0, 0x21, 0x00


	//----- nvinfo : EIATTR_KPARAM_INFO
	.align		4
.L_11519:
        /*0078*/ 	.byte	0x04, 0x17
        /*007a*/ 	.short	(.L_11521 - .L_11520)
.L_11520:
        /*007c*/ 	.word	0x00000000
        /*0080*/ 	.short	0x0000
        /*0082*/ 	.short	0x0000
        /*0084*/ 	.byte	0x00, 0xf0, 0x21, 0x00


	//----- nvinfo : EIATTR_SPARSE_MMA_MASK
	.align		4
.L_11521:
        /*0088*/ 	.byte	0x03, 0x50
        /*008a*/ 	.short	0x0000


	//----- nvinfo : EIATTR_MAXREG_COUNT
	.align		4
        /*008c*/ 	.byte	0x03, 0x1b
        /*008e*/ 	.short	0x00ff


	//----- nvinfo : EIATTR_MERCURY_ISA_VERSION
	.align		4
        /*0090*/ 	.byte	0x03, 0x5f
        /*0092*/ 	.short	0x0101


	//----- nvinfo : EIATTR_COOP_GROUP_MASK_REGIDS
	.align		4
        /*0094*/ 	.byte	0x04, 0x29
        /*0096*/ 	.short	(.L_11523 - .L_11522)


	//   ....[0]....
.L_11522:
        /*0098*/ 	.word	0xffffffff


	//   ....[1]....
        /*009c*/ 	.word	0xffffffff


	//   ....[2]....
        /*00a0*/ 	.word	0xffffffff


	//   ....[3]....
        /*00a4*/ 	.word	0xffffffff


	//   ....[4]....
        /*00a8*/ 	.word	0xffffffff


	//   ....[5]....
        /*00ac*/ 	.word	0xffffffff


	//   ....[6]....
        /*00b0*/ 	.word	0xffffffff


	//   ....[7]....
        /*00b4*/ 	.word	0xffffffff


	//   ....[8]....
        /*00b8*/ 	.word	0xffffffff


	//   ....[9]....
        /*00bc*/ 	.word	0xffffffff


	//----- nvinfo : EIATTR_COOP_GROUP_INSTR_OFFSETS
	.align		4
.L_11523:
        /*00c0*/ 	.byte	0x04, 0x28
        /*00c2*/ 	.short	(.L_11525 - .L_11524)


	//   ....[0]....
.L_11524:
        /*00c4*/ 	.word	0x00000440


	//   ....[1]....
        /*00c8*/ 	.word	0x00000470


	//   ....[2]....
        /*00cc*/ 	.word	0x000004a0


	//   ....[3]....
        /*00d0*/ 	.word	0x000004d0


	//   ....[4]....
        /*00d4*/ 	.word	0x00000500


	//   ....[5]....
        /*00d8*/ 	.word	0x00000740


	//   ....[6]....
        /*00dc*/ 	.word	0x00000760


	//   ....[7]....
        /*00e0*/ 	.word	0x00000780


	//   ....[8]....
        /*00e4*/ 	.word	0x000007a0


	//   ....[9]....
        /*00e8*/ 	.word	0x000007c0


	//----- nvinfo : EIATTR_EXIT_INSTR_OFFSETS
	.align		4
.L_11525:
        /*00ec*/ 	.byte	0x04, 0x1c
        /*00ee*/ 	.short	(.L_11527 - .L_11526)


	//   ....[0]....
.L_11526:
        /*00f0*/ 	.word	0x000007d0


	//   ....[1]....
        /*00f4*/ 	.word	0x00000800


	//   ....[2]....
        /*00f8*/ 	.word	0x00000890


	//   ....[3]....
        /*00fc*/ 	.word	0x000008d0


	//   ....[4]....
        /*0100*/ 	.word	0x00000910


	//   ....[5]....
        /*0104*/ 	.word	0x00000950


	//   ....[6]....
        /*0108*/ 	.word	0x00000990


	//   ....[7]....
        /*010c*/ 	.word	0x000009d0


	//   ....[8]....
        /*0110*/ 	.word	0x00000a10


	//   ....[9]....
        /*0114*/ 	.word	0x00000a40


	//----- nvinfo : EIATTR_CBANK_PARAM_SIZE
	.align		4
.L_11527:
        /*0118*/ 	.byte	0x03, 0x19
        /*011a*/ 	.short	0x002d


	//----- nvinfo : EIATTR_PARAM_CBANK
	.align		4
        /*011c*/ 	.byte	0x04, 0x0a
        /*011e*/ 	.short	(.L_11529 - .L_11528)
	.align		4
.L_11528:
        /*0120*/ 	.word	index@(.nv.constant0._ZN43_GLOBAL__N__9ae7fba5_10_SoftMax_cu_9f978f6320softmax_warp_forwardIN3c108BFloat16EffLi8ELb1ELb0EEEvPT0_PKT_iiiPKbib)
        /*0124*/ 	.short	0x0210
        /*0126*/ 	.short	0x002d


	//----- nvinfo : EIATTR_SW_WAR
	.align		4
.L_11529:
        /*0128*/ 	.byte	0x04, 0x36
        /*012a*/ 	.short	(.L_11531 - .L_11530)
.L_11530:
        /*012c*/ 	.word	0x00000008
.L_11531:


//--------------------- .nv.info._ZN43_GLOBAL__N__9ae7fba5_10_SoftMax_cu_9f978f6320softmax_warp_forwardIN3c108BFloat16EffLi7ELb1ELb0EEEvPT0_PKT_iiiPKbib --------------------------
	.section	.nv.info._ZN43_GLOBAL__N__9ae7fba5_10_SoftMax_cu_9f978f6320softmax_warp_forwardIN3c108BFloat16EffLi7ELb1ELb0EEEvPT0_PKT_iiiPKbib,"",@"SHT_CUDA_INFO"
	.sectionflags	@""
	.align	4


	//----- nvinfo : EIATTR_CUDA_API_VERSION
	.align		4
        /*0000*/ 	.byte	0x04, 0x37
        /*0002*/ 	.short	(.L_11533 - .L_11532)
.L_11532:
        /*0004*/ 	.word	0x00000082


	//----- nvinfo : EIATTR_KPARAM_INFO
	.align		4
.L_11533:
        /*0008*/ 	.byte	0x04, 0x17
        /*000a*/ 	.short	(.L_11535 - .L_11534)
.L_11534:
        /*000c*/ 	.word	0x00000000
        /*0010*/ 	.short	0x0007
        /*0012*/ 	.short	0x002c
        /*0014*/ 	.byte	0x00, 0xf0, 0x05, 0x00


	//----- nvinfo : EIATTR_KPARAM_INFO
	.align		4
.L_11535:
        /*0018*/ 	.byte	0x04, 0x17
        /*001a*/ 	.short	(.L_11537 - .L_11536)
.L_11536:
        /*001c*/ 	.word	0x00000000
        /*0020*/ 	.short	0x0006
        /*0022*/ 	.short	0x0028
        /*0024*/ 	.byte	0x00, 0xf0, 0x11, 0x00


	//----- nvinfo : EIATTR_KPARAM_INFO
	.align		4
.L_11537:
        /*0028*/ 	.byte	0x04, 0x17
        /*002a*/ 	.short	(.L_11539 - .L_11538)
.L_11538:
        /*002c*/ 	.word	0x00000000
        /*0030*/ 	.short	0x0005
        /*0032*/ 	.short	0x0020
        /*0034*/ 	.byte	0x00, 0xf0, 0x21, 0x00


	//----- nvinfo : EIATTR_KPARAM_INFO
	.align		4
.L_11539:
        /*0038*/ 	.byte	0x04, 0x17
        /*003a*/ 	.short	(.L_11541 - .L_11540)
.L_11540:
        /*003c*/ 	.word	0x00000000
        /*0040*/ 	.short	0x0004
        /*0042*/ 	.short	0x0018
        /*0044*/ 	.byte	0x00, 0xf0, 0x11, 0x00


	//----- nvinfo : EIATTR_KPARAM_INFO
	.align		4
.L_11541:
        /*0048*/ 	.byte	0x04, 0x17
        /*004a*/ 	.short	(.L_11543 - .L_11542)
.L_11542:
        /*004c*/ 	.word	0x00000000
        /*0050*/ 	.short	0x0003
        /*0052*/ 	.short	0x0014
        /*0054*/ 	.byte	0x00, 0xf0, 0x11, 0x00


	//----- nvinfo : EIATTR_KPARAM_INFO
	.align		4
.L_11543:
        /*0058*/ 	.byte	0x04, 0x17
        /*005a*/ 	.short	(.L_11545 - .L_11544)
.L_11544:
        /*005c*/ 	.word	0x00000000
        /*0060*/ 	.short	0x0002
        /*0062*/ 	.short	0x0010
        /*0064*/ 	.byte	0x00, 0xf0, 0x11, 0x00


	//----- nvinfo : EIATTR_KPARAM_INFO
	.align		4
.L_11545:
        /*0068*/ 	.byte	0x04, 0x17
        /*006a*/ 	.short	(.L_11547 - .L_11546)
.L_11546:
        /*006c*/ 	.word	0x00000000
        /*0070*/ 	.short	0x0001
        /*0072*/ 	.short	0x0008
        /*0074*/ 	.byte	0x00, 0xf0, 0x21, 0x00


	//----- nvinfo : EIATTR_KPARAM_INFO
	.align		4
.L_11547:
        /*0078*/ 	.byte	0x04, 0x17
        /*007a*/ 	.short	(.L_11549 - .L_11548)
.L_11548:
        /*007c*/ 	.word	0x00000000
        /*0080*/ 	.short	0x0000
        /*0082*/ 	.short	0x0000
        /*0084*/ 	.byte	0x00, 0xf0, 0x21, 0x00


	//----- nvinfo : EIATTR_SPARSE_MMA_MASK
	.align		4
.L_11549:
        /*0088*/ 	.byte	0x03, 0x50
        /*008a*/ 	.short	0x0000


	//----- nvinfo : EIATTR_MAXREG_COUNT
	.align		4
        /*008c*/ 	.byte	0x03, 0x1b
        /*008e*/ 	.short	0x00ff


	//----- nvinfo : EIATTR_MERCURY_ISA_VERSION
	.align		4
        /*0090*/ 	.byte	0x03, 0x5f
        /*0092*/ 	.short	0x0101


	//----- nvinfo : EIATTR_COOP_GROUP_MASK_REGIDS
	.align		4
        /*0094*/ 	.byte	0x04, 0x29
        /*0096*/ 	.short	(.L_11551 - .L_11550)


	//   ....[0]....
.L_11550:
        /*0098*/ 	.word	0xffffffff


	//   ....[1]....
        /*009c*/ 	.word	0xffffffff


	//   ....[2]....
        /*00a0*/ 	.word	0xffffffff


	//   ....[3]....
        /*00a4*/ 	.word	0xffffffff


	//   ....[4]....
        /*00a8*/ 	.word	0xffffffff


	//   ....[5]....
        /*00ac*/ 	.word	0xffffffff


	//   ....[6]....
        /*00b0*/ 	.word	0xffffffff


	//   ....[7]....
        /*00b4*/ 	.word	0xffffffff


	//   ....[8]....
        /*00b8*/ 	.word	0xffffffff


	//   ....[9]....
        /*00bc*/ 	.word	0xffffffff


	//   ....[10]....
        /*00c0*/ 	.word	0xffffffff


	//   ....[11]....
        /*00c4*/ 	.word	0xffffffff


	//   ....[12]....
        /*00c8*/ 	.word	0xffffffff


	//   ....[13]....
        /*00cc*/ 	.word	0xffffffff


	//   ....[14]....
        /*00d0*/ 	.word	0xffffffff


	//   ....[15]....
        /*00d4*/ 	.word	0xffffffff


	//   ....[16]....
        /*00d8*/ 	.word	0xffffffff


	//   ....[17]....
        /*00dc*/ 	.word	0xffffffff


	//   ....[18]....
        /*00e0*/ 	.word	0xffffffff


	//   ....[19]....
        /*00e4*/ 	.word	0xffffffff


	//----- nvinfo : EIATTR_COOP_GROUP_INSTR_OFFSETS
	.align		4
.L_11551:
        /*00e8*/ 	.byte	0x04, 0x28
        /*00ea*/ 	.short	(.L_11553 - .L_11552)


	//   ....[0]....
.L_11552:
        /*00ec*/ 	.word	0x000003c0


	//   ....[1]....
        /*00f0*/ 	.word	0x00000490


	//   ....[2]....
        /*00f4*/ 	.word	0x000004c0


	//   ....[3]....
        /*00f8*/ 	.word	0x000004f0


	//   ....[4]....
        /*00fc*/ 	.word	0x00000520


	//   ....[5]....
        /*0100*/ 	.word	0x00000550


	//   ....[6]....
        /*0104*/ 	.word	0x00000580


	//   ....[7]....
        /*0108*/ 	.word	0x000005b0


	//   ....[8]....
        /*010c*/ 	.word	0x000005e0


	//   ....[9]....
        /*0110*/ 	.word	0x00000610


	//   ....[10]....
        /*0114*/ 	.word	0x00000860


	//   ....[11]....
        /*0118*/ 	.word	0x00000870


	//   ....[12]....
        /*011c*/ 	.word	0x000008a0


	//   ....[13]....
        /*0120*/ 	.word	0x000008b0


	//   ....[14]....
        /*0124*/ 	.word	0x000008e0


	//   ....[15]....
        /*0128*/ 	.word	0x000008f0


	//   ....[16]....
        /*012c*/ 	.word	0x00000920


	//   ....[17]....
        /*0130*/ 	.word	0x00000930


	//   ....[18]....
        /*0134*/ 	.word	0x00000970


	//   ....[19]....
        /*0138*/ 	.word	0x00000980


	//----- nvinfo : EIATTR_EXIT_INSTR_OFFSETS
	.align		4
.L_11553:
        /*013c*/ 	.byte	0x04, 0x1c
        /*013e*/ 	.short	(.L_11555 - .L_11554)


	//   ....[0]....
.L_11554:
        /*0140*/ 	.word	0x00000990


	//   ....[1]....
        /*0144*/ 	.word	0x00000b50


	//   ....[2]....
        /*0148*/ 	.word	0x00000b60


	//   ....[3]....
        /*014c*/ 	.word	0x00000be0


	//   ....[4]....
        /*0150*/ 	.word	0x00000c20


	//   ....[5]....
        /*0154*/ 	.word	0x00000c60


	//   ....[6]....
        /*0158*/ 	.word	0x00000c90


	//----- nvinfo : EIATTR_CRS_STACK_SIZE
	.align		4
.L_11555:
        /*015c*/ 	.byte	0x04, 0x1e
        /*015e*/ 	.short	(.L_11557 - .L_11556)
.L_11556:
        /*0160*/ 	.word	0x00000000


	//----- nvinfo : EIATTR_CBANK_PARAM_SIZE
	.align		4
.L_11557:
        /*0164*/ 	.byte	0x03, 0x19
        /*0166*/ 	.short	0x002d


	//----- nvinfo : EIATTR_PARAM_CBANK
	.align		4
        /*0168*/ 	.byte	0x04, 0x0a
        /*016a*/ 	.short	(.L_11559 - .L_11558)
	.align		4
.L_11558:
        /*016c*/ 	.word	index@(.nv.constant0._ZN43_GLOBAL__N__9ae7fba5_10_SoftMax_cu_9f978f6320softmax_warp_forwardIN3c108BFloat16EffLi7ELb1ELb0EEEvPT0_PKT_iiiPKbib)
        /*0170*/ 	.short	0x0210
        /*0172*/ 	.short	0x002d


	//----- nvinfo : EIATTR_SW_WAR
	.align		4
.L_11559:
        /*0174*/ 	.byte	0x04, 0x36
        /*0176*/ 	.short	(.L_11561 - .L_11560)
.L_11560:
        /*0178*/ 	.word	0x00000008
.L_11561:


//--------------------- .nv.info._ZN43_GLOBAL__N__9ae7fba5_10_SoftMax_cu_9f978f6320softmax_warp_forwardIN3c108BFloat16EffLi6ELb1ELb0EEEvPT0_PKT_iiiPKbib --------------------------
	.section	.nv.info._ZN43_GLOBAL__N__9ae7fba5_10_SoftMax_cu_9f978f6320softmax_warp_forwardIN3c108BFloat16EffLi6ELb1ELb0EEEvPT0_PKT_iiiPKbib,"",@"SHT_CUDA_INFO"
	.sectionflags	@""
	.align	4


	//----- nvinfo : EIATTR_CUDA_API_VERSION
	.align		4
        /*0000*/ 	.byte	0x04, 0x37
        /*0002*/ 	.short	(.L_11563 - .L_11562)
.L_11562:
        /*0004*/ 	.word	0x00000082


	//----- nvinfo : EIATTR_KPARAM_INFO
	.align		4
.L_11563:
        /*0008*/ 	.byte	0x04, 0x17
        /*000a*/ 	.short	(.L_11565 - .L_11564)
.L_11564:
        /*000c*/ 	.word	0x00000000
        /*0010*/ 	.short	0x0007
        /*0012*/ 	.short	0x002c
        /*0014*/ 	.byte	0x00, 0xf0, 0x05, 0x00


	//----- nvinfo : EIATTR_KPARAM_INFO
	.align		4
.L_11565:
        /*0018*/ 	.byte	0x04, 0x17
        /*001a*/ 	.short	(.L_11567 - .L_11566)
.L_11566:
        /*001c*/ 	.word	0x00000000
        /*0020*/ 	.short	0x0006
        /*0022*/ 	.short	0x0028
        /*0024*/ 	.byte	0x00, 0xf0, 0x11, 0x00


	//----- nvinfo : EIATTR_KPARAM_INFO
	.align		4
.L_11567:
        /*0028*/ 	.byte	0x04, 0x17
        /*002a*/ 	.short	(.L_11569 - .L_11568)
.L_11568:
        /*002c*/ 	.word	0x00000000
        /*0030*/ 	.short	0x0005
        /*0032*/ 	.short	0x0020
        /*0034*/ 	.byte	0x00, 0xf0, 0x21, 0x00


	//----- nvinfo : EIATTR_KPARAM_INFO
	.align		4
.L_11569:
        /*0038*/ 	.byte	0x04, 0x17
        /*003a*/ 	.short	(.L_11571 - .L_11570)
.L_11570:
        /*003c*/ 	.word	0x00000000
        /*0040*/ 	.short	0x0004
        /*0042*/ 	.short	0x0018
        /*0044*/ 	.byte	0x00, 0xf0, 0x11, 0x00


	//----- nvinfo : EIATTR_KPARAM_INFO
	.align		4
.L_11571:
        /*0048*/ 	.byte	0x04, 0x17
        /*004a*/ 	.short	(.L_11573 - .L_11572)
.L_11572:
        /*004c*/ 	.word	0x00000000
        /*0050*/ 	.short	0x0003
        /*0052*/ 	.short	0x0014
        /*0054*/ 	.byte	0x00, 0xf0, 0x11, 0x00


	//----- nvinfo : EIATTR_KPARAM_INFO
	.align		4
.L_11573:
        /*0058*/ 	.byte	0x04, 0x17
        /*005a*/ 	.short	(.L_11575 - .L_11574)
.L_11574:
        /*005c*/ 	.word	0x00000000
        /*0060*/ 	.short	0x0002
        /*0062*/ 	.short	0x0010
        /*0064*/ 	.byte	0x00, 0xf0, 0x11, 0x00


	//----- nvinfo : EIATTR_KPARAM_INFO
	.align		4
.L_11575:
        /*0068*/ 	.byte	0x04, 0x17
        /*006a*/ 	.short	(.L_11577 - .L_11576)
.L_11576:
        /*006c*/ 	.word	0x00000000
        /*0070*/ 	.short	0x0001
        /*0072*/ 	.short	0x0008
        /*0074*/ 	.byte	0x00, 0xf0, 0x21, 0x00


	//----- nvinfo : EIATTR_KPARAM_INFO
	.align		4
.L_11577:
        /*0078*/ 	.byte	0x04, 0x17
        /*007a*/ 	.short	(.L_11579 - .L_11578)
.L_11578:
        /*007c*/ 	.word	0x00000000
        /*0080*/ 	.short	0x0000
        /*0082*/ 	.short	0x0000
        /*0084*/ 	.byte	0x00, 0xf0, 0x21, 0x00


	//----- nvinfo : EIATTR_SPARSE_MMA_MASK
	.align		4
.L_11579:
        /*0088*/ 	.byte	0x03, 0x50
        /*008a*/ 	.short	0x0000


	//----- nvinfo : EIATTR_MAXREG_COUNT
	.align		4
        /*008c*/ 	.byte	0x03, 0x1b
        /*008e*/ 	.short	0x00ff


	//----- nvinfo : EIATTR_MERCURY_ISA_VERSION
	.align		4
        /*0090*/ 	.byte	0x03, 0x5f
        /*0092*/ 	.short	0x0101


	//----- nvinfo : EIATTR_COOP_GROUP_MASK_REGIDS
	.align		4
        /*0094*/ 	.byte	0x04, 0x29
        /*0096*/ 	.short	(.L_11581 - .L_11580)


	//   ....[0]....
.L_11580:
        /*0098*/ 	.word	0xffffffff


	//   ....[1]....
        /*009c*/ 	.word	0xffffffff


	//   ....[2]....
        /*00a0*/ 	.word	0xffffffff


	//   ....[3]....
        /*00a4*/ 	.word	0xffffffff


	//   ....[4]....
        /*00a8*/ 	.word	0xffffffff


	//   ....[5]....
        /*00ac*/ 	.word	0xffffffff


	//   ....[6]....
        /*00b0*/ 	.word	0xffffffff


	//   ....[7]....
        /*00b4*/ 	.word	0xffffffff


	//   ....[8]....
        /*00b8*/ 	.word	0xffffffff


	//   ....[9]....
        /*00bc*/ 	.word	0xffffffff


	//   ....[10]....
        /*00c0*/ 	.word	0xffffffff


	//   ....[11]....
        /*00c4*/ 	.word	0xffffffff


	//   ....[12]....
        /*00c8*/ 	.word	0xffffffff


	//   ....[13]....
        /*00cc*/ 	.word	0xffffffff


	//   ....[14]....
        /*00d0*/ 	.word	0xffffffff


	//   ....[15]....
        /*00d4*/ 	.word	0xffffffff


	//   ....[16]....
        /*00d8*/ 	.word	0xffffffff


	//   ....[17]....
        /*00dc*/ 	.word	0xffffffff


	//   ....[18]....
        /*00e0*/ 	.word	0xffffffff


	//   ....[19]....
        /*00e4*/ 	.word	0xffffffff


	//----- nvinfo : EIATTR_COOP_GROUP_INSTR_OFFSETS
	.align		4
.L_11581:
        /*00e8*/ 	.byte	0x04, 0x28
        /*00ea*/ 	.short	(.L_11583 - .L_11582)


	//   ....[0]....
.L_11582:
        /*00ec*/ 	.word	0x000002d0


	//   ....[1]....
        /*00f0*/ 	.word	0x000002f0


	//   ....[2]....
        /*00f4*/ 	.word	0x00000330


	//   ....[3]....
        /*00f8*/ 	.word	0x00000350


	//   ....[4]....
        /*00fc*/ 	.word	0x00000390


	//   ....[5]....
        /*0100*/ 	.word	0x000003b0


	//   ....[6]....
        /*0104*/ 	.word	0x000003f0


	//   ....[7]....
        /*0108*/ 	.word	0x00000410


	//   ....[8]....
        /*010c*/ 	.word	0x00000450


	//   ....[9]....
        /*0110*/ 	.word	0x00000470


	//   ....[10]....
        /*0114*/ 	.word	0x000005c0


	//   ....[11]....
        /*0118*/ 	.word	0x000005d0


	//   ....[12]....
        /*011c*/ 	.word	0x00000600


	//   ....[13]....
        /*0120*/ 	.word	0x00000610


	//   ....[14]....
        /*0124*/ 	.word	0x00000640


	//   ....[15]....
        /*0128*/ 	.word	0x00000650


	//   ....[16]....
        /*012c*/ 	.word	0x00000680


	//   ....[17]....
        /*0130*/ 	.word	0x00000690


	//   ....[18]....
        /*0134*/ 	.word	0x000006d0


	//   ....[19]....
        /*0138*/ 	.word	0x000006e0


	//----- nvinfo : EIATTR_EXIT_INSTR_OFFSETS
	.align		4
.L_11583:
        /*013c*/ 	.byte	0x04, 0x1c
        /*013e*/ 	.short	(.L_11585 - .L_11584)


	//   ....[0]....
.L_11584:
        /*0140*/ 	.word	0x000006f0


	//   ....[1]....
        /*0144*/ 	.word	0x00000830


	//   ....[2]....
        /*0148*/ 	.word	0x00000840


	//   ....[3]....
        /*014c*/ 	.word	0x000008c0


	//   ....[4]....
        /*0150*/ 	.word	0x000008f0


	//----- nvinfo : EIATTR_CRS_STACK_SIZE
	.align		4
.L_11585:
        /*0154*/ 	.byte	0x04, 0x1e
        /*0156*/ 	.short	(.L_11587 - .L_11586)
.L_11586:
        /*0158*/ 	.word	0x00000000


	//----- nvinfo : EIATTR_CBANK_PARAM_SIZE
	.align		4
.L_11587:
        /*015c*/ 	.byte	0x03, 0x19
        /*015e*/ 	.short	0x002d


	//----- nvinfo : EIATTR_PARAM_CBANK
	.align		4
        /*0160*/ 	.byte	0x04, 0x0a
        /*0162*/ 	.short	(.L_11589 - .L_11588)
	.align		4
.L_11588:
        /*0164*/ 	.word	index@(.nv.constant0._ZN43_GLOBAL__N__9ae7fba5_10_SoftMax_cu_9f978f6320softmax_warp_forwardIN3c108BFloat16EffLi6ELb1ELb0EEEvPT0_PKT_iiiPKbib)
        /*0168*/ 	.short	0x0210
        /*016a*/ 	.short	0x002d


	//----- nvinfo : EIATTR_SW_WAR
	.align		4
.L_11589:
        /*016c*/ 	.byte	0x04, 0x36
        /*016e*/ 	.short	(.L_11591 - .L_11590)
.L_11590:
        /*0170*/ 	.word	0x00000008
.L_11591:


//--------------------- .nv.info._ZN43_GLOBAL__N__9ae7fba5_10_SoftMax_cu_9f978f6320softmax_warp_forwardIN3c108BFloat16EffLi5ELb1ELb0EEEvPT0_PKT_iiiPKbib --------------------------
	.section	.nv.info._ZN43_GLOBAL__N__9ae7fba5_10_SoftMax_cu_9f978f6320softmax_warp_forwardIN3c108BFloat16EffLi5ELb1ELb0EEEvPT0_PKT_iiiPKbib,"",@"SHT_CUDA_INFO"
	.sectionflags	@""
	.align	4


	//----- nvinfo : EIATTR_CUDA_API_VERSION
	.align		4
        /*0000*/ 	.byte	0x04, 0x37
        /*0002*/ 	.short	(.L_11593 - .L_11592)
.L_11592:
        /*0004*/ 	.word	0x00000082


	//----- nvinfo : EIATTR_KPARAM_INFO
	.align		4
.L_11593:
        /*0008*/ 	.byte	0x04, 0x17
        /*000a*/ 	.short	(.L_11595 - .L_11594)
.L_11594:
        /*000c*/ 	.word	0x00000000
        /*0010*/ 	.short	0x0007
        /*0012*/ 	.short	0x002c
        /*0014*/ 	.byte	0x00, 0xf0, 0x05, 0x00


	//----- nvinfo : EIATTR_KPARAM_INFO
	.align		4
.L_11595:
        /*0018*/ 	.byte	0x04, 0x17
        /*001a*/ 	.short	(.L_11597 - .L_11596)
.L_11596:
        /*001c*/ 	.word	0x00000000
        /*0020*/ 	.short	0x0006
        /*0022*/ 	.short	0x0028
        /*0024*/ 	.byte	0x00, 0xf0, 0x11, 0x00


	//----- nvinfo : EIATTR_KPARAM_INFO
	.align		4
.L_11597:
        /*0028*/ 	.byte	0x04, 0x17
        /*002a*/ 	.short	(.L_11599 - .L_11598)
.L_11598:
        /*002c*/ 	.word	0x00000000
        /*0030*/ 	.short	0x0005
        /*0032*/ 	.short	0x0020
        /*0034*/ 	.byte	0x00, 0xf0, 0x21, 0x00


	//----- nvinfo : EIATTR_KPARAM_INFO
	.align		4
.L_11599:
        /*0038*/ 	.byte	0x04, 0x17
        /*003a*/ 	.short	(.L_11601 - .L_11600)
.L_11600:
        /*003c*/ 	.word	0x00000000
        /*0040*/ 	.short	0x0004
        /*0042*/ 	.short	0x0018
        /*0044*/ 	.byte	0x00, 0xf0, 0x11, 0x00


	//----- nvinfo : EIATTR_KPARAM_INFO
	.align		4
.L_11601:
        /*0048*/ 	.byte	0x04, 0x17
        /*004a*/ 	.short	(.L_11603 - .L_11602)
.L_11602:
        /*004c*/ 	.word	0x00000000
        /*0050*/ 	.short	0x0003
        /*0052*/ 	.short	0x0014
        /*0054*/ 	.byte	0x00, 0xf0, 0x11, 0x00


	//----- nvinfo : EIATTR_KPARAM_INFO
	.align		4
.L_11603:
        /*0058*/ 	.byte	0x04, 0x17
        /*005a*/ 	.short	(.L_11605 - .L_11604)
.L_11604:
        /*005c*/ 	.word	0x00000000
        /*0060*/ 	.short	0x0002
        /*0062*/ 	.short	0x0010
        /*0064*/ 	.byte	0x00, 0xf0, 0x11, 0x00


	//----- nvinfo : EIATTR_KPARAM_INFO
	.align		4
.L_11605:
        /*0068*/ 	.byte	0x04, 0x17
        /*006a*/ 	.short	(.L_11607 - .L_11606)
.L_11606:
        /*006c*/ 	.word	0x00000000
        /*0070*/ 	.short	0x0001
        /*0072*/ 	.short	0x0008
        /*0074*/ 	.byte	0x00, 0xf0, 0x21, 0x00


	//----- nvinfo : EIATTR_KPARAM_INFO
	.align		4
.L_11607:
        /*0078*/ 	.byte	0x04, 0x17
        /*007a*/ 	.short	(.L_11609 - .L_11608)
.L_11608:
        /*007c*/ 	.word	0x00000000
        /*0080*/ 	.short	0x0000
        /*0082*/ 	.short	0x0000
        /*0084*/ 	.byte	0x00, 0xf0, 0x21, 0x00


	//----- nvinfo : EIATTR_SPARSE_MMA_MASK
	.align		4
.L_11609:
        /*0088*/ 	.byte	0x03, 0x50
        /*008a*/ 	.short	0x0000


	//----- nvinfo : EIATTR_MAXREG_COUNT
	.align		4
        /*008c*/ 	.byte	0x03, 0x1b
        /*008e*/ 	.short	0x00ff


	//----- nvinfo : EIATTR_MERCURY_ISA_VERSION
	.align		4
        /*0090*/ 	.byte	0x03, 0x5f
        /*0092*/ 	.short	0x0101


	//----- nvinfo : EIATTR_COOP_GROUP_MASK_REGIDS
	.align		4
        /*0094*/ 	.byte	0x04, 0x29
        /*0096*/ 	.short	(.L_11611 - .L_11610)


	//   ....[0]....
.L_11610:
        /*0098*/ 	.word	0xffffffff


	//   ....[1]....
        /*009c*/ 	.word	0xffffffff


	//   ....[2]....
        /*00a0*/ 	.word	0xffffffff


	//   ....[3]....
        /*00a4*/ 	.word	0xffffffff


	//   ....[4]....
        /*00a8*/ 	.word	0xffffffff


	//   ....[5]....
        /*00ac*/ 	.word	0xffffffff


	//   ....[6]....
        /*00b0*/ 	.word	0xffffffff


	//   ....[7]....
        /*00b4*/ 	.word	0xffffffff


	//   ....[8]....
        /*00b8*/ 	.word	0xffffffff


	//   ....[9]....
        /*00bc*/ 	.word	0xffffffff


	//   ....[10]....
        /*00c0*/ 	.word	0xffffffff


	//   ....[11]....
        /*00c4*/ 	.word	0xffffffff


	//   ....[12]....
        /*00c8*/ 	.word	0xffffffff


	//   ....[13]....
        /*00cc*/ 	.word	0xffffffff


	//   ....[14]....
        /*00d0*/ 	.word	0xffffffff


	//   ....[15]....
        /*00d4*/ 	.word	0xffffffff


	//   ....[16]....
        /*00d8*/ 	.word	0xffffffff


	//   ....[17]....
        /*00dc*/ 	.word	0xffffffff


	//   ....[18]....
        /*00e0*/ 	.word	0xffffffff


	//   ....[19]....
        /*00e4*/ 	.word	0xffffffff


	//----- nvinfo : EIATTR_COOP_GROUP_INSTR_OFFSETS
	.align		4
.L_11611:
        /*00e8*/ 	.byte	0x04, 0x28
        /*00ea*/ 	.short	(.L_11613 - .L_11612)


	//   ....[0]....
.L_11612:
        /*00ec*/ 	.word	0x00000210


	//   ....[1]....
        /*00f0*/ 	.word	0x00000230


	//   ....[2]....
        /*00f4*/ 	.word	0x00000270


	//   ....[3]....
        /*00f8*/ 	.word	0x00000290


	//   ....[4]....
        /*00fc*/ 	.word	0x000002d0


	//   ....[5]....
        /*0100*/ 	.word	0x000002f0


	//   ....[6]....
        /*0104*/ 	.word	0x00000330


	//   ....[7]....
        /*0108*/ 	.word	0x00000350


	//   ....[8]....
        /*010c*/ 	.word	0x00000390


	//   ....[9]....
        /*0110*/ 	.word	0x000003b0


	//   ....[10]....
        /*0114*/ 	.word	0x00000480


	//   ....[11]....
        /*0118*/ 	.word	0x00000490


	//   ....[12]....
        /*011c*/ 	.word	0x000004c0


	//   ....[13]....
        /*0120*/ 	.word	0x000004d0


	//   ....[14]....
        /*0124*/ 	.word	0x00000500


	//   ....[15]....
        /*0128*/ 	.word	0x00000510


	//   ....[16]....
        /*012c*/ 	.word	0x00000540


	//   ....[17]....
        /*0130*/ 	.word	0x00000550


	//   ....[18]....
        /*0134*/ 	.word	0x00000590


	//   ....[19]....
        /*0138*/ 	.word	0x000005a0


	//----- nvinfo : EIATTR_EXIT_INSTR_OFFSETS
	.align		4
.L_11613:
        /*013c*/ 	.byte	0x04, 0x1c
        /*013e*/ 	.short	(.L_11615 - .L_11614)


	//   ....[0]....
.L_11614:
        /*0140*/ 	.word	0x000005b0


	//   ....[1]....
        /*0144*/ 	.word	0x00000690


	//   ....[2]....
        /*0148*/ 	.word	0x000006a0


	//   ....[3]....
        /*014c*/ 	.word	0x00000730


	//----- nvinfo : EIATTR_CBANK_PARAM_SIZE
	.align		4
.L_11615:
        /*0150*/ 	.byte	0x03, 0x19
        /*0152*/ 	.short	0x002d


	//----- nvinfo : EIATTR_PARAM_CBANK
	.align		4
        /*0154*/ 	.byte	0x04, 0x0a
        /*0156*/ 	.short	(.L_11617 - .L_11616)
	.align		4
.L_11616:
        /*0158*/ 	.word	index@(.nv.constant0._ZN43_GLOBAL__N__9ae7fba5_10_SoftMax_cu_9f978f6320softmax_warp_forwardIN3c108BFloat16EffLi5ELb1ELb0EEEvPT0_PKT_iiiPKbib)
        /*015c*/ 	.short	0x0210
        /*015e*/ 	.short	0x002d


	//----- nvinfo : EIATTR_SW_WAR
	.align		4
.L_11617:
        /*0160*/ 	.byte	0x04, 0x36
        /*0162*/ 	.short	(.L_11619 - .L_11618)
.L_11618:
        /*0164*/ 	.word	0x00000008
.L_11619:


//--------------------- .nv.info._ZN43_GLOBAL__N__9ae7fba5_10_SoftMax_cu_9f978f6320softmax_warp_forwardIN3c108BFloat16EffLi4ELb1ELb0EEEvPT0_PKT_iiiPKbib --------------------------
	.section	.nv.info._ZN43_GLOBAL__N__9ae7fba5_10_SoftMax_cu_9f978f6320softmax_warp_forwardIN3c108BFloat16EffLi4ELb1ELb0EEEvPT0_PKT_iiiPKbib,"",@"SHT_CUDA_INFO"
	.sectionflags	@""
	.align	4


	//----- nvinfo : EIATTR_CUDA_API_VERSION
	.align		4
        /*0000*/ 	.byte	0x04, 0x37
        /*0002*/ 	.short	(.L_11621 - .L_11620)
.L_11620:
        /*0004*/ 	.word	0x00000082


	//----- nvinfo : EIATTR_KPARAM_INFO
	.align		4
.L_11621:
        /*0008*/ 	.byte	0x04, 0x17
        /*000a*/ 	.short	(.L_11623 - .L_11622)
.L_11622:
        /*000c*/ 	.word	0x00000000
        /*0010*/ 	.short	0x0007
        /*0012*/ 	.short	0x002c
        /*0014*/ 	.byte	0x00, 0xf0, 0x05, 0x00


	//----- nvinfo : EIATTR_KPARAM_INFO
	.align		4
.L_11623:
        /*0018*/ 	.byte	0x04, 0x17
        /*001a*/ 	.short	(.L_11625 - .L_11624)
.L_11624:
        /*001c*/ 	.word	0x00000000
        /*0020*/ 	.short	0x0006
        /*0022*/ 	.short	0x0028
        /*0024*/ 	.byte	0x00, 0xf0, 0x11, 0x00


	//----- nvinfo : EIATTR_KPARAM_INFO
	.align		4
.L_11625:
        /*0028*/ 	.byte	0x04, 0x17
        /*002a*/ 	.short	(.L_11627 - .L_11626)
.L_11626:
        /*002c*/ 	.word	0x00000000
        /*0030*/ 	.short	0x0005
        /*0032*/ 	.short	0x0020
        /*0034*/ 	.byte	0x00, 0xf0, 0x21, 0x00


	//----- nvinfo : EIATTR_KPARAM_INFO
	.align		4
.L_11627:
        /*0038*/ 	.byte	0x04, 0x17
        /*003a*/ 	.short	(.L_11629 - .L_11628)
.L_11628:
        /*003c*/ 	.word	0x00000000
        /*0040*/ 	.short	0x0004
        /*0042*/ 	.short	0x0018
        /*0044*/ 	.byte	0x00, 0xf0, 0x11, 0x00


	//----- nvinfo : EIATTR_KPARAM_INFO
	.align		4
.L_11629:
        /*0048*/ 	.byte	0x04, 0x17
        /*004a*/ 	.short	(.L_11631 - .L_11630)
.L_11630:
        /*004c*/ 	.word	0x00000000
        /*0050*/ 	.short	0x0003
        /*0052*/ 	.short	0x0014
        /*0054*/ 	.byte	0x00, 0xf0, 0x11, 0x00


	//----- nvinfo : EIATTR_KPARAM_INFO
	.align		4
.L_11631:
        /*0058*/ 	.byte	0x04, 0x17
        /*005a*/ 	.short	(.L_11633 - .L_11632)
.L_11632:
        /*005c*/ 	.word	0x00000000
        /*0060*/ 	.short	0x0002
        /*0062*/ 	.short	0x0010
        /*0064*/ 	.byte	0x00, 0xf0, 0x11, 0x00


	//----- nvinfo : EIATTR_KPARAM_INFO
	.align		4
.L_11633:
        /*0068*/ 	.byte	0x04, 0x17
        /*006a*/ 	.short	(.L_11635 - .L_11634)
.L_11634:
        /*006c*/ 	.word	0x00000000
        /*0070*/ 	.short	0x0001
        /*0072*/ 	.short	0x0008
        /*0074*/ 	.byte	0x00, 0xf0, 0x21, 0x00


	//----- nvinfo : EIATTR_KPARAM_INFO
	.align		4
.L_11635:
        /*0078*/ 	.byte	0x04, 0x17
        /*007a*/ 	.short	(.L_11637 - .L_11636)
.L_11636:
        /*007c*/ 	.word	0x00000000
        /*0080*/ 	.short	0x0000
        /*0082*/ 	.short	0x0000
        /*0084*/ 	.byte	0x00, 0xf0, 0x21, 0x00


	//----- nvinfo : EIATTR_SPARSE_MMA_MASK
	.align		4
.L_11637:
        /*0088*/ 	.byte	0x03, 0x50
        /*008a*/ 	.short	0x0000


	//----- nvinfo : EIATTR_MAXREG_COUNT
	.align		4
        /*008c*/ 	.byte	0x03, 0x1b
        /*008e*/ 	.short	0x00ff


	//----- nvinfo : EIATTR_MERCURY_ISA_VERSION
	.align		4
        /*0090*/ 	.byte	0x03, 0x5f
        /*0092*/ 	.short	0x0101


	//----- nvinfo : EIATTR_COOP_GROUP_MASK_REGIDS
	.align		4
        /*0094*/ 	.byte	0x04, 0x29
        /*0096*/ 	.short	(.L_11639 - .L_11638)


	//   ....[0]....
.L_11638:
        /*0098*/ 	.word	0xffffffff


	//   ....[1]....
        /*009c*/ 	.word	0xffffffff


	//   ....[2]....
        /*00a0*/ 	.word	0xffffffff


	//   ....[3]....
        /*00a4*/ 	.word	0xffffffff


	//   ....[4]....
        /*00a8*/ 	.word	0xffffffff


	//   ....[5]....
        /*00ac*/ 	.word	0xffffffff


	//   ....[6]....
        /*00b0*/ 	.word	0xffffffff


	//   ....[7]....
        /*00b4*/ 	.word	0xffffffff


	//   ....[8]....
        /*00b8*/ 	.word	0xffffffff


	//   ....[9]....
        /*00bc*/ 	.word	0xffffffff


	//   ....[10]....
        /*00c0*/ 	.word	0xffffffff


	//   ....[11]....
        /*00c4*/ 	.word	0xffffffff


	//   ....[12]....
        /*00c8*/ 	.word	0xffffffff


	//   ....[13]....
        /*00cc*/ 	.word	0xffffffff


	//   ....[14]....
        /*00d0*/ 	.word	0xffffffff


	//   ....[15]....
        /*00d4*/ 	.word	0xffffffff


	//----- nvinfo : EIATTR_COOP_GROUP_INSTR_OFFSETS
	.align		4
.L_11639:
        /*00d8*/ 	.byte	0x04, 0x28
        /*00da*/ 	.short	(.L_11641 - .L_11640)


	//   ....[0]....
.L_11640:
        /*00dc*/ 	.word	0x00000210


	//   ....[1]....
        /*00e0*/ 	.word	0x00000230


	//   ....[2]....
        /*00e4*/ 	.word	0x00000270


	//   ....[3]....
        /*00e8*/ 	.word	0x00000290


	//   ....[4]....
        /*00ec*/ 	.word	0x000002d0


	//   ....[5]....
        /*00f0*/ 	.word	0x000002f0


	//   ....[6]....
        /*00f4*/ 	.word	0x00000330


	//   ....[7]....
        /*00f8*/ 	.word	0x00000350


	//   ....[8]....
        /*00fc*/ 	.word	0x00000420


	//   ....[9]....
        /*0100*/ 	.word	0x00000430


	//   ....[10]....
        /*0104*/ 	.word	0x00000460


	//   ....[11]....
        /*0108*/ 	.word	0x00000470


	//   ....[12]....
        /*010c*/ 	.word	0x000004a0


	//   ....[13]....
        /*0110*/ 	.word	0x000004b0


	//   ....[14]....
        /*0114*/ 	.word	0x000004f0


	//   ....[15]....
        /*0118*/ 	.word	0x00000500


	//----- nvinfo : EIATTR_EXIT_INSTR_OFFSETS
	.align		4
.L_11641:
        /*011c*/ 	.byte	0x04, 0x1c
        /*011e*/ 	.short	(.L_11643 - .L_11642)


	//   ....[0]....
.L_11642:
        /*0120*/ 	.word	0x00000510


	//   ....[1]....
        /*0124*/ 	.word	0x000005c0


	//   ....[2]....
        /*0128*/ 	.word	0x000005d0


	//   ....[3]....
        /*012c*/ 	.word	0x00000660


	//----- nvinfo : EIATTR_CBANK_PARAM_SIZE
	.align		4
.L_11643:
        /*0130*/ 	.byte	0x03, 0x19
        /*0132*/ 	.short	0x002d


	//----- nvinfo : EIATTR_PARAM_CBANK
	.align		4
        /*0134*/ 	.byte	0x04, 0x0a
        /*0136*/ 	.short	(.L_11645 - .L_11644)
	.align		4
.L_11644:
        /*0138*/ 	.word	index@(.nv.constant0._ZN43_GLOBAL__N__9ae7fba5_10_SoftMax_cu_9f978f6320softmax_warp_forwardIN3c108BFloat16EffLi4ELb1ELb0EEEvPT0_PKT_iiiPKbib)
        /*013c*/ 	.short	0x0210
        /*013e*/ 	.short	0x002d


	//----- nvinfo : EIATTR_SW_WAR
	.align		4
.L_11645:
        /*0140*/ 	.byte	0x04, 0x36
        /*0142*/ 	.short	(.L_11647 - .L_11646)
.L_11646:
        /*0144*/ 	.word	0x00000008
.L_11647:


//--------------------- .nv.info._ZN43_GLOBAL__N__9ae7fba5_10_SoftMax_cu_9f978f6320softmax_warp_forwardIN3c108BFloat16EffLi3ELb1ELb0EEEvPT0_PKT_iiiPKbib --------------------------
	.section	.nv.info._ZN43_GLOBAL__N__9ae7fba5_10_SoftMax_cu_9f978f6320softmax_warp_forwardIN3c108BFloat16EffLi3ELb1ELb0EEEvPT0_PKT_iiiPKbib,"",@"SHT_CUDA_INFO"
	.sectionflags	@""
	.align	4


	//----- nvinfo : EIATTR_CUDA_API_VERSION
	.align		4
        /*0000*/ 	.byte	0x04, 0x37
        /*0002*/ 	.short	(.L_11649 - .L_11648)
.L_11648:
        /*0004*/ 	.word	0x00000082


	//----- nvinfo : EIATTR_KPARAM_INFO
	.align		4
.L_11649:
        /*0008*/ 	.byte	0x04, 0x17
        /*000a*/ 	.short	(.L_11651 - .L_11650)
.L_11650:
        /*000c*/ 	.word	0x00000000
        /*0010*/ 	.short	0x0007
        /*0012*/ 	.short	0x002c
        /*0014*/ 	.byte	0x00, 0xf0, 0x05, 0x00


	//----- nvinfo : EIATTR_KPARAM_INFO
	.align		4
.L_11651:
        /*0018*/ 	.byte	0x04, 0x17
        /*001a*/ 	.short	(.L_11653 - .L_11652)
.L_11652:
        /*001c*/ 	.word	0x00000000
        /*0020*/ 	.short	0x0006
        /*0022*/ 	.short	0x0028
        /*0024*/ 	.byte	0x00, 0xf0, 0x11, 0x00


	//----- nvinfo : EIATTR_KPARAM_INFO
	.align		4
.L_11653:
        /*0028*/ 	.byte	0x04, 0x17
        /*002a*/ 	.short	(.L_11655 - .L_11654)
.L_11654:
        /*002c*/ 	.word	0x00000000
        /*0030*/ 	.short	0x0005
        /*0032*/ 	.short	0x0020
        /*0034*/ 	.byte	0x00, 0xf0, 0x21, 0x00


	//----- nvinfo : EIATTR_KPARAM_INFO
	.align		4
.L_11655:
        /*0038*/ 	.byte	0x04, 0x17
        /*003a*/ 	.short	(.L_11657 - .L_11656)
.L_11656:
        /*003c*/ 	.word	0x00000000
        /*0040*/ 	.short	0x0004
        /*0042*/ 	.short	0x0018
        /*0044*/ 	.byte	0x00, 0xf0, 0x11, 0x00


	//----- nvinfo : EIATTR_KPARAM_INFO
	.align		4
.L_11657:
        /*0048*/ 	.byte	0x04, 0x17
        /*004a*/ 	.short	(.L_11659 - .L_11658)
.L_11658:
        /*004c*/ 	.word	0x00000000
        /*0050*/ 	.short	0x0003
        /*0052*/ 	.short	0x0014
        /*0054*/ 	.byte	0x00, 0xf0, 0x11, 0x00


	//----- nvinfo : EIATTR_KPARAM_INFO
	.align		4
.L_11659:
        /*0058*/ 	.byte	0x04, 0x17
        /*005a*/ 	.short	(.L_11661 - .L_11660)
.L_11660:
        /*005c*/ 	.word	0x00000000
        /*0060*/ 	.short	0x0002
        /*0062*/ 	.short	0x0010
        /*0064*/ 	.byte	0x00, 0xf0, 0x11, 0x00


	//----- nvinfo : EIATTR_KPARAM_INFO
	.align		4
.L_11661:
        /*0068*/ 	.byte	0x04, 0x17
        /*006a*/ 	.short	(.L_11663 - .L_11662)
.L_11662:
        /*006c*/ 	.word	0x00000000
        /*0070*/ 	.short	0x0001
        /*0072*/ 	.short	0x0008
        /*0074*/ 	.byte	0x00, 0xf0, 0x21, 0x00


	//----- nvinfo : EIATTR_KPARAM_INFO
	.align		4
.L_11663:
        /*0078*/ 	.byte	0x04, 0x17
        /*007a*/ 	.short	(.L_11665 - .L_11664)
.L_11664:
        /*007c*/ 	.word	0x00000000
        /*0080*/ 	.short	0x0000
        /*0082*/ 	.short	0x0000
        /*0084*/ 	.byte	0x00, 0xf0, 0x21, 0x00


	//----- nvinfo : EIATTR_SPARSE_MMA_MASK
	.align		4
.L_11665:
        /*0088*/ 	.byte	0x03, 0x50
        /*008a*/ 	.short	0x0000


	//----- nvinfo : EIATTR_MAXREG_COUNT
	.align		4
        /*008c*/ 	.byte	0x03, 0x1b
        /*008e*/ 	.short	0x00ff


	//----- nvinfo : EIATTR_MERCURY_ISA_VERSION
	.align		4
        /*0090*/ 	.byte	0x03, 0x5f
        /*0092*/ 	.short	0x0101


	//----- nvinfo : EIATTR_COOP_GROUP_MASK_REGIDS
	.align		4
        /*0094*/ 	.byte	0x04, 0x29
        /*0096*/ 	.short	(.L_11667 - .L_11666)


	//   ....[0]....
.L_11666:
        /*0098*/ 	.word	0xffffffff


	//   ....[1]....
        /*009c*/ 	.word	0xffffffff


	//   ....[2]....
        /*00a0*/ 	.word	0xffffffff


	//   ....[3]....
        /*00a4*/ 	.word	0xffffffff


	//   ....[4]....
        /*00a8*/ 	.word	0xffffffff


	//   ....[5]....
        /*00ac*/ 	.word	0xffffffff


	//   ....[6]....
        /*00b0*/ 	.word	0xffffffff


	//   ....[7]....
        /*00b4*/ 	.word	0xffffffff


	//   ....[8]....
        /*00b8*/ 	.word	0xffffffff


	//   ....[9]....
        /*00bc*/ 	.word	0xffffffff


	//   ....[10]....
        /*00c0*/ 	.word	0xffffffff


	//   ....[11]....
        /*00c4*/ 	.word	0xffffffff


	//----- nvinfo : EIATTR_COOP_GROUP_INSTR_OFFSETS
	.align		4
.L_11667:
        /*00c8*/ 	.byte	0x04, 0x28
        /*00ca*/ 	.short	(.L_11669 - .L_11668)


	//   ....[0]....
.L_11668:
        /*00cc*/ 	.word	0x00000210


	//   ....[1]....
        /*00d0*/ 	.word	0x00000230


	//   ....[2]....
        /*00d4*/ 	.word	0x00000270


	//   ....[3]....
        /*00d8*/ 	.word	0x00000290


	//   ....[4]....
        /*00dc*/ 	.word	0x000002d0


	//   ....[5]....
        /*00e0*/ 	.word	0x000002f0


	//   ....[6]....
        /*00e4*/ 	.word	0x000003c0


	//   ....[7]....
        /*00e8*/ 	.word	0x000003d0


	//   ....[8]....
        /*00ec*/ 	.word	0x00000400


	//   ....[9]....
        /*00f0*/ 	.word	0x00000410


	//   ....[10]....
        /*00f4*/ 	.word	0x00000450


	//   ....[11]....
        /*00f8*/ 	.word	0x00000460


	//----- nvinfo : EIATTR_EXIT_INSTR_OFFSETS
	.align		4
.L_11669:
        /*00fc*/ 	.byte	0x04, 0x1c
        /*00fe*/ 	.short	(.L_11671 - .L_11670)


	//   ....[0]....
.L_11670:
        /*0100*/ 	.word	0x00000470


	//   ....[1]....
        /*0104*/ 	.word	0x00000520


	//   ....[2]....
        /*0108*/ 	.word	0x00000530


	//   ....[3]....
        /*010c*/ 	.word	0x000005c0


	//----- nvinfo : EIATTR_CBANK_PARAM_SIZE
	.align		4
.L_11671:
        /*0110*/ 	.byte	0x03, 0x19
        /*0112*/ 	.short	0x002d


	//----- nvinfo : EIATTR_PARAM_CBANK
	.align		4
        /*0114*/ 	.byte	0x04, 0x0a
        /*0116*/ 	.short	(.L_11673 - .L_11672)
	.align		4
.L_11672:
        /*0118*/ 	.word	index@(.nv.constant0._ZN43_GLOBAL__N__9ae7fba5_10_SoftMax_cu_9f978f6320softmax_warp_forwardIN3c108BFloat16EffLi3ELb1ELb0EEEvPT0_PKT_iiiPKbib)
        /*011c*/ 	.short	0x0210
        /*011e*/ 	.short	0x002d


	//----- nvinfo : EIATTR_SW_WAR
	.align		4
.L_11673:
        /*0120*/ 	.byte	0x04, 0x36
        /*0122*/ 	.short	(.L_11675 - .L_11674)
.L_11674:
        /*0124*/ 	.word	0x00000008
.L_11675:


//--------------------- .nv.info._ZN43_GLOBAL__N__9ae7fba5_10_SoftMax_cu_9f978f6320softmax_warp_forwardIN3c108BFloat16EffLi2ELb1ELb0EEEvPT0_PKT_iiiPKbib --------------------------
	.section	.nv.info._ZN43_GLOBAL__N__9ae7fba5_10_SoftMax_cu_9f978f6320softmax_warp_forwardIN3c108BFloat16EffLi2ELb1ELb0EEEvPT0_PKT_iiiPKbib,"",@"SHT_CUDA_INFO"
	.sectionflags	@""
	.align	4


	//----- nvinfo : EIATTR_CUDA_API_VERSION
	.align		4
        /*0000*/ 	.byte	0x04, 0x37
        /*0002*/ 	.short	(.L_11677 - .L_11676)
.L_11676:
        /*0004*/ 	.word	0x00000082


	//----- nvinfo : EIATTR_KPARAM_INFO
	.align		4
.L_11677:
        /*0008*/ 	.byte	0x04, 0x17
        /*000a*/ 	.short	(.L_11679 - .L_11678)
.L_11678:
        /*000c*/ 	.word	0x00000000
        /*0010*/ 	.short	0x0007
        /*0012*/ 	.short	0x002c
        /*0014*/ 	.byte	0x00, 0xf0, 0x05, 0x00


	//----- nvinfo : EIATTR_KPARAM_INFO
	.align		4
.L_11679:
        /*0018*/ 	.byte	0x04, 0x17
        /*001a*/ 	.short	(.L_11681 - .L_11680)
.L_11680:
        /*001c*/ 	.word	0x00000000
        /*0020*/ 	.short	0x0006
        /*0022*/ 	.short	0x0028
        /*0024*/ 	.byte	0x00, 0xf0, 0x11, 0x00


	//----- nvinfo : EIATTR_KPARAM_INFO
	.align		4
.L_11681:
        /*0028*/ 	.byte	0x04, 0x17
        /*002a*/ 	.short	(.L_11683 - .L_11682)
.L_11682:
        /*002c*/ 	.word	0x00000000
        /*0030*/ 	.short	0x0005
        /*0032*/ 	.short	0x0020
        /*0034*/ 	.byte	0x00, 0xf0, 0x21, 0x00


	//----- nvinfo : EIATTR_KPARAM_INFO
	.align		4
.L_11683:
        /*0038*/ 	.byte	0x04, 0x17
        /*003a*/ 	.short	(.L_11685 - .L_11684)
.L_11684:
        /*003c*/ 	.word	0x00000000
        /*0040*/ 	.short	0x0004
        /*0042*/ 	.short	0x0018
        /*0044*/ 	.byte	0x00, 0xf0, 0x11, 0x00


	//----- nvinfo : EIATTR_KPARAM_INFO
	.align		4
.L_11685:
        /*0048*/ 	.byte	0x04, 0x17
        /*004a*/ 	.short	(.L_11687 - .L_11686)
.L_11686:
        /*004c*/ 	.word	0x00000000
        /*0050*/ 	.short	0x0003
        /*0052*/ 	.short	0x0014
        /*0054*/ 	.byte	0x00, 0xf0, 0x11, 0x00


	//----- nvinfo : EIATTR_KPARAM_INFO
	.align		4
.L_11687:
        /*0058*/ 	.byte	0x04, 0x17
        /*005a*/ 	.short	(.L_11689 - .L_11688)
.L_11688:
        /*005c*/ 	.word	0x00000000
        /*0060*/ 	.short	0x0002
        /*0062*/ 	.short	0x0010
        /*0064*/ 	.byte	0x00, 0xf0, 0x11, 0x00


	//----- nvinfo : EIATTR_KPARAM_INFO
	.align		4
.L_11689:
        /*0068*/ 	.byte	0x04, 0x17
        /*006a*/ 	.short	(.L_11691 - .L_11690)
.L_11690:
        /*006c*/ 	.word	0x00000000
        /*0070*/ 	.short	0x0001
        /*0072*/ 	.short	0x0008
        /*0074*/ 	.byte	0x00, 0xf0, 0x21, 0x00


	//----- nvinfo : EIATTR_KPARAM_INFO
	.align		4
.L_11691:
        /*0078*/ 	.byte	0x04, 0x17
        /*007a*/ 	.short	(.L_11693 - .L_11692)
.L_11692:
        /*007c*/ 	.word	0x00000000
        /*0080*/ 	.short	0x0000
        /*0082*/ 	.short	0x0000
        /*0084*/ 	.byte	0x00, 0xf0, 0x21, 0x00


	//----- nvinfo : EIATTR_SPARSE_MMA_MASK
	.align		4
.L_11693:
        /*0088*/ 	.byte	0x03, 0x50
        /*008a*/ 	.short	0x0000


	//----- nvinfo : EIATTR_MAXREG_COUNT
	.align		4
        /*008c*/ 	.byte	0x03, 0x1b
        /*008e*/ 	.short	0x00ff


	//----- nvinfo : EIATTR_MERCURY_ISA_VERSION
	.align		4
        /*0090*/ 	.byte	0x03, 0x5f
        /*0092*/ 	.short	0x0101


	//----- nvinfo : EIATTR_COOP_GROUP_MASK_REGIDS
	.align		4
        /*0094*/ 	.byte	0x04, 0x29
        /*0096*/ 	.short	(.L_11695 - .L_11694)


	//   ....[0]....
.L_11694:
        /*0098*/ 	.word	0xffffffff


	//   ....[1]....
        /*009c*/ 	.word	0xffffffff


	//   ....[2]....
        /*00a0*/ 	.word	0xffffffff


	//   ....[3]....
        /*00a4*/ 	.word	0xffffffff


	//   ....[4]....
        /*00a8*/ 	.word	0xffffffff


	//   ....[5]....
        /*00ac*/ 	.word	0xffffffff


	//   ....[6]....
        /*00b0*/ 	.word	0xffffffff


	//   ....[7]....
        /*00b4*/ 	.word	0xffffffff


	//----- nvinfo : EIATTR_COOP_GROUP_INSTR_OFFSETS
	.align		4
.L_11695:
        /*00b8*/ 	.byte	0x04, 0x28
        /*00ba*/ 	.short	(.L_11697 - .L_11696)


	//   ....[0]....
.L_11696:
        /*00bc*/ 	.word	0x00000210


	//   ....[1]....
        /*00c0*/ 	.word	0x00000230


	//   ....[2]....
        /*00c4*/ 	.word	0x00000270


	//   ....[3]....
        /*00c8*/ 	.word	0x00000290


	//   ....[4]....
        /*00cc*/ 	.word	0x00000360


	//   ....[5]....
        /*00d0*/ 	.word	0x00000370


	//   ....[6]....
        /*00d4*/ 	.word	0x000003b0


	//   ....[7]....
        /*00d8*/ 	.word	0x000003c0


	//----- nvinfo : EIATTR_EXIT_INSTR_OFFSETS
	.align		4
.L_11697:
        /*00dc*/ 	.byte	0x04, 0x1c
        /*00de*/ 	.short	(.L_11699 - .L_11698)


	//   ....[0]....
.L_11698:
        /*00e0*/ 	.word	0x000003d0


	//   ....[1]....
        /*00e4*/ 	.word	0x00000480


	//   ....[2]....
        /*00e8*/ 	.word	0x00000490


	//   ....[3]....
        /*00ec*/ 	.word	0x00000520


	//----- nvinfo : EIATTR_CBANK_PARAM_SIZE
	.align		4
.L_11699:
        /*00f0*/ 	.byte	0x03, 0x19
        /*00f2*/ 	.short	0x002d


	//----- nvinfo : EIATTR_PARAM_CBANK
	.align		4
        /*00f4*/ 	.byte	0x04, 0x0a
        /*00f6*/ 	.short	(.L_11701 - .L_11700)
	.align		4
.L_11700:
        /*00f8*/ 	.word	index@(.nv.constant0._ZN43_GLOBAL__N__9ae7fba5_10_SoftMax_cu_9f978f6320softmax_warp_forwardIN3c108BFloat16EffLi2ELb1ELb0EEEvPT0_PKT_iiiPKbib)
        /*00fc*/ 	.short	0x0210
        /*00fe*/ 	.short	0x002d


	//----- nvinfo : EIATTR_SW_WAR
	.align		4
.L_11701:
        /*0100*/ 	.byte	0x04, 0x36
        /*0102*/ 	.short	(.L_11703 - .L_11702)
.L_11702:
        /*0104*/ 	.word	0x00000008
.L_11703:


//--------------------- .nv.info._ZN43_GLOBAL__N__9ae7fba5_10_SoftMax_cu_9f978f6320softmax_warp_forwardIN3c108BFloat16EffLi1ELb1ELb0EEEvPT0_PKT_iiiPKbib --------------------------
	.section	.nv.info._ZN43_GLOBAL__N__9ae7fba5_10_SoftMax_cu_9f978f6320softmax_warp_forwardIN3c108BFloat16EffLi1ELb1ELb0EEEvPT0_PKT_iiiPKbib,"",@"SHT_CUDA_INFO"
	.sectionflags	@""
	.align	4


	//----- nvinfo : EIATTR_CUDA_API_VERSION
	.align		4
        /*0000*/ 	.byte	0x04, 0x37
        /*0002*/ 	.short	(.L_11705 - .L_11704)
.L_11704:
        /*0004*/ 	.word	0x00000082


	//----- nvinfo : EIATTR_KPARAM_INFO
	.align		4
.L_11705:
        /*0008*/ 	.byte	0x04, 0x17
        /*000a*/ 	.short	(.L_11707 - .L_11706)
.L_11706:
        /*000c*/ 	.word	0x00000000
        /*0010*/ 	.short	0x0007
        /*0012*/ 	.short	0x002c
        /*0014*/ 	.byte	0x00, 0xf0, 0x05, 0x00


	//----- nvinfo : EIATTR_KPARAM_INFO
	.align		4
.L_11707:
        /*0018*/ 	.byte	0x04, 0x17
        /*001a*/ 	.short	(.L_11709 - .L_11708)
.L_11708:
        /*001c*/ 	.word	0x00000000
        /*0020*/ 	.short	0x0006
        /*0022*/ 	.short	0x0028
        /*0024*/ 	.byte	0x00, 0xf0, 0x11, 0x00


	//----- nvinfo : EIATTR_KPARAM_INFO
	.align		4
.L_11709:
        /*0028*/ 	.byte	0x04, 0x17
        /*002a*/ 	.short	(.L_11711 - .L_11710)
.L_11710:
        /*002c*/ 	.word	0x00000000
        /*0030*/ 	.short	0x0005
        /*0032*/ 	.short	0x0020
        /*0034*/ 	.byte	0x00, 0xf0, 0x21, 0x00


	//----- nvinfo : EIATTR_KPARAM_INFO
	.align		4
.L_11711:
        /*0038*/ 	.byte	0x04, 0x17
        /*003a*/ 	.short	(.L_11713 - .L_11712)
.L_11712:
        /*003c*/ 	.word	0x00000000
        /*0040*/ 	.short	0x0004
        /*0042*/ 	.short	0x0018
        /*0044*/ 	.byte	0x00, 0xf0, 0x11, 0x00


	//----- nvinfo : EIATTR_KPARAM_INFO
	.align		4
.L_11713:
        /*0048*/ 	.byte	0x04, 0x17
        /*004a*/ 	.short	(.L_11715 - .L_11714)
.L_11714:
        /*004c*/ 	.word	0x00000000
        /*0050*/ 	.short	0x0003
        /*0052*/ 	.short	0x0014
        /*0054*/ 	.byte	0x00, 0xf0, 0x11, 0x00


	//----- nvinfo : EIATTR_KPARAM_INFO
	.align		4
.L_11715:
        /*0058*/ 	.byte	0x04, 0x17
        /*005a*/ 	.short	(.L_11717 - .L_11716)
.L_11716:
        /*005c*/ 	.word	0x00000000
        /*0060*/ 	.short	0x0002
        /*0062*/ 	.short	0x0010
        /*0064*/ 	.byte	0x00, 0xf0, 0x11, 0x00


	//----- nvinfo : EIATTR_KPARAM_INFO
	.align		4
.L_11717:
        /*0068*/ 	.byte	0x04, 0x17
        /*006a*/ 	.short	(.L_11719 - .L_11718)
.L_11718:
        /*006c*/ 	.word	0x00000000
        /*0070*/ 	.short	0x0001
        /*0072*/ 	.short	0x0008
        /*0074*/ 	.byte	0x00, 0xf0, 0x21, 0x00


	//----- nvinfo : EIATTR_KPARAM_INFO
	.align		4
.L_11719:
        /*0078*/ 	.byte	0x04, 0x17
        /*007a*/ 	.short	(.L_11721 - .L_11720)
.L_11720:
        /*007c*/ 	.word	0x00000000
        /*0080*/ 	.short	0x0000
        /*0082*/ 	.short	0x0000
        /*0084*/ 	.byte	0x00, 0xf0, 0x21, 0x00


	//----- nvinfo : EIATTR_SPARSE_MMA_MASK
	.align		4
.L_11721:
        /*0088*/ 	.byte	0x03, 0x50
        /*008a*/ 	.short	0x0000


	//----- nvinfo : EIATTR_MAXREG_COUNT
	.align		4
        /*008c*/ 	.byte	0x03, 0x1b
        /*008e*/ 	.short	0x00ff


	//----- nvinfo : EIATTR_MERCURY_ISA_VERSION
	.align		4
        /*0090*/ 	.byte	0x03, 0x5f
        /*0092*/ 	.short	0x0101


	//----- nvinfo : EIATTR_COOP_GROUP_MASK_REGIDS
	.align		4
        /*0094*/ 	.byte	0x04, 0x29
        /*0096*/ 	.short	(.L_11723 - .L_11722)


	//   ....[0]....
.L_11722:
        /*0098*/ 	.word	0xffffffff


	//   ....[1]....
        /*009c*/ 	.word	0xffffffff


	//   ....[2]....
        /*00a0*/ 	.word	0xffffffff


	//   ....[3]....
        /*00a4*/ 	.word	0xffffffff


	//----- nvinfo : EIATTR_COOP_GROUP_INSTR_OFFSETS
	.align		4
.L_11723:
        /*00a8*/ 	.byte	0x04, 0x28
        /*00aa*/ 	.short	(.L_11725 - .L_11724)


	//   ....[0]....
.L_11724:
        /*00ac*/ 	.word	0x00000210


	//   ....[1]....
        /*00b0*/ 	.word	0x00000230


	//   ....[2]....
        /*00b4*/ 	.word	0x00000310


	//   ....[3]....
        /*00b8*/ 	.word	0x00000320


	//----- nvinfo : EIATTR_EXIT_INSTR_OFFSETS
	.align		4
.L_11725:
        /*00bc*/ 	.byte	0x04, 0x1c
        /*00be*/ 	.short	(.L_11727 - .L_11726)


	//   ....[0]....
.L_11726:
        /*00c0*/ 	.word	0x00000330


	//   ....[1]....
        /*00c4*/ 	.word	0x000003e0


	//   ....[2]....
        /*00c8*/ 	.word	0x000003f0


	//   ....[3]....
        /*00cc*/ 	.word	0x00000480


	//----- nvinfo : EIATTR_CBANK_PARAM_SIZE
	.align		4
.L_11727:
        /*00d0*/ 	.byte	0x03, 0x19
        /*00d2*/ 	.short	0x002d


	//----- nvinfo : EIATTR_PARAM_CBANK
	.align		4
        /*00d4*/ 	.byte	0x04, 0x0a
        /*00d6*/ 	.short	(.L_11729 - .L_11728)
	.align		4
.L_11728:
        /*00d8*/ 	.word	index@(.nv.constant0._ZN43_GLOBAL__N__9ae7fba5_10_SoftMax_cu_9f978f6320softmax_warp_forwardIN3c108BFloat16EffLi1ELb1ELb0EEEvPT0_PKT_iiiPKbib)
        /*00dc*/ 	.short	0x0210
        /*00de*/ 	.short	0x002d


	//----- nvinfo : EIATTR_SW_WAR
	.align		4
.L_11729:
        /*00e0*/ 	.byte	0x04, 0x36
        /*00e2*/ 	.short	(.L_11731 - .L_11730)
.L_11730:
        /*00e4*/ 	.word	0x00000008
.L_11731:


//--------------------- .nv.info._ZN43_GLOBAL__N__9ae7fba5_10_SoftMax_cu_9f978f6320softmax_warp_forwardIN3c108BFloat16EffLi0ELb1ELb0EEEvPT0_PKT_iiiPKbib --------------------------
	.section	.nv.info._ZN43_GLOBAL__N__9ae7fba5_10_SoftMax_cu_9f978f6320softmax_warp_forwardIN3c108BFloat16EffLi0ELb1ELb0EEEvPT0_PKT_iiiPKbib,"",@"SHT_CUDA_INFO"
	.sectionflags	@""
	.align	4


	//----- nvinfo : EIATTR_CUDA_API_VERSION
	.align		4
        /*0000*/ 	.byte	0x04, 0x37
        /*0002*/ 	.short	(.L_11733 - .L_11732)
.L_11732:
        /*0004*/ 	.word	0x00000082


	//----- nvinfo : EIATTR_KPARAM_INFO
	.align		4
.L_11733:
        /*0008*/ 	.byte	0x04, 0x17
        /*000a*/ 	.short	(.L_11735 - .L_11734)
.L_11734:
        /*000c*/ 	.word	0x00000000
        /*0010*/ 	.short	0x0007
        /*0012*/ 	.short	0x002c
        /*0014*/ 	.byte	0x00, 0xf0, 0x05, 0x00


	//----- nvinfo : EIATTR_KPARAM_INFO
	.align		4
.L_11735:
        /*0018*/ 	.byte	0x04, 0x17
        /*001a*/ 	.short	(.L_11737 - .L_11736)
.L_11736:
        /*001c*/ 	.word	0x00000000
        /*0020*/ 	.short	0x0006
        /*0022*/ 	.short	0x0028
        /*0024*/ 	.byte	0x00, 0xf0, 0x11, 0x00


	//----- nvinfo : EIATTR_KPARAM_INFO
	.align		4
.L_11737:
        /*0028*/ 	.byte	0x04, 0x17
        /*002a*/ 	.short	(.L_11739 - .L_11738)
.L_11738:
        /*002c*/ 	.word	0x00000000
        /*0030*/ 	.short	0x0005
        /*0032*/ 	.short	0x0020
        /*0034*/ 	.byte	0x00, 0xf0, 0x21, 0x00


	//----- nvinfo : EIATTR_KPARAM_INFO
	.align		4
.L_11739:
        /*0038*/ 	.byte	0x04, 0x17
        /*003a*/ 	.short	(.L_11741 - .L_11740)
.L_11740:
        /*003c*/ 	.word	0x00000000
        /*0040*/ 	.short	0x0004
        /*0042*/ 	.short	0x0018
        /*0044*/ 	.byte	0x00, 0xf0, 0x11, 0x00


	//----- nvinfo : EIATTR_KPARAM_INFO
	.align		4
.L_11741:
        /*0048*/ 	.byte	0x04, 0x17
        /*004a*/ 	.short	(.L_11743 - .L_11742)
.L_11742:
        /*004c*/ 	.word	0x00000000
        /*0050*/ 	.short	0x0003
        /*0052*/ 	.short	0x0014
        /*0054*/ 	.byte	0x00, 0xf0, 0x11, 0x00


	//----- nvinfo : EIATTR_KPARAM_INFO
	.align		4
.L_11743:
        /*0058*/ 	.byte	0x04, 0x17
        /*005a*/ 	.short	(.L_11745 - .L_11744)
.L_11744:
        /*005c*/ 	.word	0x00000000
        /*0060*/ 	.short	0x0002
        /*0062*/ 	.short	0x0010
        /*0064*/ 	.byte	0x00, 0xf0, 0x11, 0x00


	//----- nvinfo : EIATTR_KPARAM_INFO
	.align		4
.L_11745:
        /*0068*/ 	.byte	0x04, 0x17
        /*006a*/ 	.short	(.L_11747 - .L_11746)
.L_11746:
        /*006c*/ 	.word	0x00000000
        /*0070*/ 	.short	0x0001
        /*0072*/ 	.short	0x0008
        /*0074*/ 	.byte	0x00, 0xf0, 0x21, 0x00


	//----- nvinfo : EIATTR_KPARAM_INFO
	.align		4
.L_11747:
        /*0078*/ 	.byte	0x04, 0x17
        /*007a*/ 	.short	(.L_11749 - .L_11748)
.L_11748:
        /*007c*/ 	.word	0x00000000
        /*0080*/ 	.short	0x0000
        /*0082*/ 	.short	0x0000
        /*0084*/ 	.byte	0x00, 0xf0, 0x21, 0x00


	//----- nvinfo : EIATTR_SPARSE_MMA_MASK
	.align		4
.L_11749:
        /*0088*/ 	.byte	0x03, 0x50
        /*008a*/ 	.short	0x0000


	//----- nvinfo : EIATTR_MAXREG_COUNT
	.align		4
        /*008c*/ 	.byte	0x03, 0x1b
        /*008e*/ 	.short	0x00ff


	//----- nvinfo : EIATTR_MERCURY_ISA_VERSION
	.align		4
        /*0090*/ 	.byte	0x03, 0x5f
        /*0092*/ 	.short	0x0101


	//----- nvinfo : EIATTR_EXIT_INSTR_OFFSETS
	.align		4
        /*0094*/ 	.byte	0x04, 0x1c
        /*0096*/ 	.short	(.L_11751 - .L_11750)


	//   ....[0]....
.L_11750:
        /*0098*/ 	.word	0x000001f0


	//   ....[1]....
        /*009c*/ 	.word	0x00000330


	//   ....[2]....
        /*00a0*/ 	.word	0x00000340


	//   ....[3]....
        /*00a4*/ 	.word	0x00000410


	//----- nvinfo : EIATTR_CRS_STACK_SIZE
	.align		4
.L_11751:
        /*00a8*/ 	.byte	0x04, 0x1e
        /*00aa*/ 	.short	(.L_11753 - .L_11752)
.L_11752:
        /*00ac*/ 	.word	0x00000000


	//----- nvinfo : EIATTR_CBANK_PARAM_SIZE
	.align		4
.L_11753:
        /*00b0*/ 	.byte	0x03, 0x19
        /*00b2*/ 	.short	0x002d


	//----- nvinfo : EIATTR_PARAM_CBANK
	.align		4
        /*00b4*/ 	.byte	0x04, 0x0a
        /*00b6*/ 	.short	(.L_11755 - .L_11754)
	.align		4
.L_11754:
        /*00b8*/ 	.word	index@(.nv.constant0._ZN43_GLOBAL__N__9ae7fba5_10_SoftMax_cu_9f978f6320softmax_warp_forwardIN3c108BFloat16EffLi0ELb1ELb0EEEvPT0_PKT_iiiPKbib)
        /*00bc*/ 	.short	0x0210
        /*00be*/ 	.short	0x002d


	//----- nvinfo : EIATTR_SW_WAR
	.align		4
.L_11755:
        /*00c0*/ 	.byte	0x04, 0x36
        /*00c2*/ 	.short	(.L_11757 - .L_11756)
.L_11756:
        /*00c4*/ 	.word	0x00000008
.L_11757:


//--------------------- .nv.info._ZN43_GLOBAL__N__9ae7fba5_10_SoftMax_cu_9f978f6320softmax_warp_forwardIN3c108BFloat16ES2_fLi11ELb1ELb0EEEvPT0_PKT_iiiPKbib --------------------------
	.section	.nv.info._ZN43_GLOBAL__N__9ae7fba5_10_SoftMax_cu_9f978f6320softmax_warp_forwardIN3c108BFloat16ES2_fLi11ELb1ELb0EEEvPT0_PKT_iiiPKbib,"",@"SHT_CUDA_INFO"
	.sectionflags	@""
	.align	4


	//----- nvinfo : EIATTR_CUDA_API_VERSION
	.align		4
        /*0000*/ 	.byte	0x04, 0x37
        /*0002*/ 	.short	(.L_11759 - .L_11758)
.L_11758:
        /*0004*/ 	.word	0x00000082


	//----- nvinfo : EIATTR_KPARAM_INFO
	.align		4
.L_11759:
        /*0008*/ 	.byte	0x04, 0x17
        /*000a*/ 	.short	(.L_11761 - .L_11760)
.L_11760:
        /*000c*/ 	.word	0x00000000
        /*0010*/ 	.short	0x0007
        /*0012*/ 	.short	0x002c
        /*0014*/ 	.byte	0x00, 0xf0, 0x05, 0x00


	//----- nvinfo : EIATTR_KPARAM_INFO
	.align		4
.L_11761:
        /*0018*/ 	.byte	0x04, 0x17
        /*001a*/ 	.short	(.L_11763 - .L_11762)
.L_11762:
        /*001c*/ 	.word	0x00000000
        /*0020*/ 	.short	0x0006
        /*0022*/ 	.short	0x0028
        /*0024*/ 	.byte	0x00, 0xf0, 0x11, 0x00


	//----- nvinfo : EIATTR_KPARAM_INFO
	.align		4
.L_11763:
        /*0028*/ 	.byte	0x04, 0x17
        /*002a*/ 	.short	(.L_11765 - .L_11764)
.L_11764:
        /*002c*/ 	.word	0x00000000
        /*0030*/ 	.short	0x0005
        /*0032*/ 	.short	0x0020
        /*0034*/ 	.byte	0x00, 0xf0, 0x21, 0x00


	//----- nvinfo : EIATTR_KPARAM_INFO
	.align		4
.L_11765:
        /*0038*/ 	.byte	0x04, 0x17
        /*003a*/ 	.short	(.L_11767 - .L_11766)
.L_11766:
        /*003c*/ 	.word	0x00000000
        /*0040*/ 	.short	0x0004
        /*0042*/ 	.short	0x0018
        /*0044*/ 	.byte	0x00, 0xf0, 0x11, 0x00


	//----- nvinfo : EIATTR_KPARAM_INFO
	.align		4
.L_11767:
        /*0048*/ 	.byte	0x04, 0x17
        /*004a*/ 	.short	(.L_11769 - .L_11768)
.L_11768:
        /*004c*/ 	.word	0x00000000
        /*0050*/ 	.short	0x0003
        /*0052*/ 	.short	0x0014
        /*0054*/ 	.byte	0x00, 0xf0, 0x11, 0x00


	//----- nvinfo : EIATTR_KPARAM_INFO
	.align		4
.L_11769:
        /*0058*/ 	.byte	0x04, 0x17
        /*005a*/ 	.short	(.L_11771 - .L_11770)
.L_11770:
        /*005c*/ 	.word	0x00000000
        /*0060*/ 	.short	0x0002
        /*0062*/ 	.short	0x0010
        /*0064*/ 	.byte	0x00, 0xf0, 0x11, 0x00


	//----- nvinfo : EIATTR_KPARAM_INFO
	.align		4
.L_11771:
        /*0068*/ 	.byte	0x04, 0x17
        /*006a*/ 	.short	(.L_11773 - .L_11772)
.L_11772:
        /*006c*/ 	.word	0x00000000
        /*0070*/ 	.short	0x0001
        /*0072*/ 	.short	0x0008
        /*0074*/ 	.byte	0x00, 0xf0, 0x21, 0x00


	//----- nvinfo : EIATTR_KPARAM_INFO
	.align		4
.L_11773:
        /*0078*/ 	.byte	0x04, 0x17
        /*007a*/ 	.short	(.L_11775 - .L_11774)
.L_11774:
        /*007c*/ 	.word	0x00000000
        /*0080*/ 	.short	0x0000
        /*0082*/ 	.short	0x0000
        /*0084*/ 	.byte	0x00, 0xf0, 0x21, 0x00


	//----- nvinfo : EIATTR_SPARSE_MMA_MASK
	.align		4
.L_11775:
        /*0088*/ 	.byte	0x03, 0x50
        /*008a*/ 	.short	0x0000


	//----- nvinfo : EIATTR_MAXREG_COUNT
	.align		4
        /*008c*/ 	.byte	0x03, 0x1b
        /*008e*/ 	.short	0x00ff


	//----- nvinfo : EIATTR_MERCURY_ISA_VERSION
	.align		4
        /*0090*/ 	.byte	0x03, 0x5f
        /*0092*/ 	.short	0x0101


	//----- nvinfo : EIATTR_COOP_GROUP_MASK_REGIDS
	.align		4
        /*0094*/ 	.byte	0x04, 0x29
        /*0096*/ 	.short	(.L_11777 - .L_11776)


	//   ....[0]....
.L_11776:
        /*0098*/ 	.word	0xffffffff


	//   ....[1]....
        /*009c*/ 	.word	0xffffffff


	//   ....[2]....
        /*00a0*/ 	.word	0xffffffff


	//   ....[3]....
        /*00a4*/ 	.word	0xffffffff


	//   ....[4]....
        /*00a8*/ 	.word	0xffffffff


	//   ....[5]....
        /*00ac*/ 	.word	0xffffffff


	//   ....[6]....
        /*00b0*/ 	.word	0xffffffff


	//   ....[7]....
        /*00b4*/ 	.word	0xffffffff


	//   ....[8]....
        /*00b8*/ 	.word	0xffffffff


	//   ....[9]....
        /*00bc*/ 	.word	0xffffffff


	//----- nvinfo : EIATTR_COOP_GROUP_INSTR_OFFSETS
	.align		4
.L_11777:
        /*00c0*/ 	.byte	0x04, 0x28
        /*00c2*/ 	.short	(.L_11779 - .L_11778)


	//   ....[0]....
.L_11778:
        /*00c4*/ 	.word	0x00001cd0


	//   ....[1]....
        /*00c8*/ 	.word	0x00001d00


	//   ....[2]....
        /*00cc*/ 	.word	0x00001d30


	//   ....[3]....
        /*00d0*/ 	.word	0x00001d60


	//   ....[4]....
        /*00d4*/ 	.word	0x00001d90


	//   ....[5]....
        /*00d8*/ 	.word	0x00002dc0


	//   ....[6]....
        /*00dc*/ 	.word	0x00002de0


	//   ....[7]....
        /*00e0*/ 	.word	0x00002e00


	//   ....[8]....
        /*00e4*/ 	.word	0x00002e20


	//   ....[9]....
        /*00e8*/ 	.word	0x00002e40


	//----- nvinfo : EIATTR_EXIT_INSTR_OFFSETS
	.align		4
.L_11779:
        /*00ec*/ 	.byte	0x04, 0x1c
        /*00ee*/ 	.short	(.L_11781 - .L_11780)


	//   ....[0]....
.L_11780:
        /*00f0*/ 	.word	0x00002e60


	//   ....[1]....
        /*00f4*/ 	.word	0x00002e80


	//   ....[2]....
        /*00f8*/ 	.word	0x00002f00


	//   ....[3]....
        /*00fc*/ 	.word	0x00002f50


	//   ....[4]....
        /*0100*/ 	.word	0x00002fa0


	//   ....[5]....
        /*0104*/ 	.word	0x00002ff0


	//   ....[6]....
        /*0108*/ 	.word	0x00003060


	//   ....[7]....
        /*010c*/ 	.word	0x000030c0


	//   ....[8]....
        /*0110*/ 	.word	0x00003120


	//   ....[9]....
        /*0114*/ 	.word	0x00003180


	//   ....[10]....
        /*0118*/ 	.word	0x000031e0


	//   ....[11]....
        /*011c*/ 	.word	0x00003240


	//   ....[12]....
        /*0120*/ 	.word	0x000032a0


	//   ....[13]....
        /*0124*/ 	.word	0x00003300


	//   ....[14]....
        /*0128*/ 	.word	0x00003360


	//   ....[15]....
        /*012c*/ 	.word	0x000033c0


	//   ....[16]....
        /*0130*/ 	.word	0x00003410


	//   ....[17]....
        /*0134*/ 	.word	0x00003460


	//   ....[18]....
        /*0138*/ 	.word	0x000034b0


	//   ....[19]....
        /*013c*/ 	.word	0x00003500


	//   ....[20]....
        /*0140*/ 	.word	0x00003550


	//   ....[21]....
        /*0144*/ 	.word	0x000035a0


	//   ....[22]....
        /*0148*/ 	.word	0x000035f0


	//   ....[23]....
        /*014c*/ 	.word	0x00003640


	//   ....[24]....
        /*0150*/ 	.word	0x00003690


	//   ....[25]....
        /*0154*/ 	.word	0x000036e0


	//   ....[26]....
        /*0158*/ 	.word	0x00003730


	//   ....[27]....
        /*015c*/ 	.word	0x00003780


	//   ....[28]....
        /*0160*/ 	.word	0x000037d0


	//   ....[29]....
        /*0164*/ 	.word	0x00003820


	//   ....[30]....
        /*0168*/ 	.word	0x00003870


	//   ....[31]....
        /*016c*/ 	.word	0x000038c0


	//   ....[32]....
        /*0170*/ 	.word	0x00003910


	//   ....[33]....
        /*0174*/ 	.word	0x00003960


	//   ....[34]....
        /*0178*/ 	.word	0x000039b0


	//   ....[35]....
        /*017c*/ 	.word	0x00003a00


	//   ....[36]....
        /*0180*/ 	.word	0x00003a50


	//   ....[37]....
        /*0184*/ 	.word	0x00003aa0


	//   ....[38]....
        /*0188*/ 	.word	0x00003af0


	//   ....[39]....
        /*018c*/ 	.word	0x00003b40


	//   ....[40]....
        /*0190*/ 	.word	0x00003b90


	//   ....[41]....
        /*0194*/ 	.word	0x00003be0


	//   ....[42]....
        /*0198*/ 	.word	0x00003c30


	//   ....[43]....
        /*019c*/ 	.word	0x00003c80


	//   ....[44]....
        /*01a0*/ 	.word	0x00003cd0


	//   ....[45]....
        /*01a4*/ 	.word	0x00003d20


	//   ....[46]....
        /*01a8*/ 	.word	0x00003d70


	//   ....[47]....
        /*01ac*/ 	.word	0x00003dc0


	//   ....[48]....
        /*01b0*/ 	.word	0x00003e10


	//   ....[49]....
        /*01b4*/ 	.word	0x00003e60


	//   ....[50]....
        /*01b8*/ 	.word	0x00003eb0


	//   ....[51]....
        /*01bc*/ 	.word	0x00003f00


	//   ....[52]....
        /*01c0*/ 	.word	0x00003f50


	//   ....[53]....
        /*01c4*/ 	.word	0x00003fa0


	//   ....[54]....
        /*01c8*/ 	.word	0x00003ff0


	//   ....[55]....
        /*01cc*/ 	.word	0x00004040


	//   ....[56]....
        /*01d0*/ 	.word	0x00004090


	//   ....[57]....
        /*01d4*/ 	.word	0x000040e0


	//   ....[58]....
        /*01d8*/ 	.word	0x00004130


	//   ....[59]....
        /*01dc*/ 	.word	0x00004180


	//   ....[60]....
        /*01e0*/ 	.word	0x000041d0


	//   ....[61]....
        /*01e4*/ 	.word	0x00004220


	//   ....[62]....
        /*01e8*/ 	.word	0x00004270


	//   ....[63]....
        /*01ec*/ 	.word	0x000042c0


	//   ....[64]....
        /*01f0*/ 	.word	0x00004310


	//   ....[65]....
        /*01f4*/ 	.word	0x00004350


	//----- nvinfo : EIATTR_CBANK_PARAM_SIZE
	.align		4
.L_11781:
        /*01f8*/ 	.byte	0x03, 0x19
        /*01fa*/ 	.short	0x002d


	//----- nvinfo : EIATTR_PARAM_CBANK
	.align		4
        /*01fc*/ 	.byte	0x04, 0x0a
        /*01fe*/ 	.short	(.L_11783 - .L_11782)
	.align		4
.L_11782:
        /*0200*/ 	.word	index@(.nv.constant0._ZN43_GLOBAL__N__9ae7fba5_10_SoftMax_cu_9f978f6320softmax_warp_forwardIN3c108BFloat16ES2_fLi11ELb1ELb0EEEvPT0_PKT_iiiPKbib)
        /*0204*/ 	.short	0x0210
        /*0206*/ 	.short	0x002d


	//----- nvinfo : EIATTR_SW_WAR
	.align		4
.L_11783:
        /*0208*/ 	.byte	0x04, 0x36
        /*020a*/ 	.short	(.L_11785 - .L_11784)
.L_11784:
        /*020c*/ 	.word	0x00000008
.L_11785:


//--------------------- .nv.info._ZN43_GLOBAL__N__9ae7fba5_10_SoftMax_cu_9f978f6320softmax_warp_forwardIN3c108BFloat16ES2_fLi10ELb1ELb0EEEvPT0_PKT_iiiPKbib --------------------------
	.section	.nv.info._ZN43_GLOBAL__N__9ae7fba5_10_SoftMax_cu_9f978f6320softmax_warp_forwardIN3c108BFloat16ES2_fLi10ELb1ELb0EEEvPT0_PKT_iiiPKbib,"",@"SHT_CUDA_INFO"
	.sectionflags	@""
	.align	4


	//----- nvinfo : EIATTR_CUDA_API_VERSION
	.align		4
        /*0000*/ 	.byte	0x04, 0x37
        /*0002*/ 	.short	(.L_11787 - .L_11786)
.L_11786:
        /*0004*/ 	.word	0x00000082


	//----- nvinfo : EIATTR_KPARAM_INFO
	.align		4
.L_11787:
        /*0008*/ 	.byte	0x04, 0x17
        /*000a*/ 	.short	(.L_11789 - .L_11788)
.L_11788:
        /*000c*/ 	.word	0x00000000
        /*0010*/ 	.short	0x0007
        /*0012*/ 	.short	0x002c
        /*0014*/ 	.byte	0x00, 0xf0, 0x05, 0x00


	//----- nvinfo : EIATTR_KPARAM_INFO
	.align		4
.L_11789:
        /*0018*/ 	.byte	0x04, 0x17
        /*001a*/ 	.short	(.L_11791 - .L_11790)
.L_11790:
        /*001c*/ 	.word	0x00000000
        /*0020*/ 	.short	0x0006
        /*0022*/ 	.short	0x0028
        /*0024*/ 	.byte	0x00, 0xf0, 0x11, 0x00


	//----- nvinfo : EIATTR_KPARAM_INFO
	.align		4
.L_11791:
        /*0028*/ 	.byte	0x04, 0x17
        /*002a*/ 	.short	(.L_11793 - .L_11792)
.L_11792:
        /*002c*/ 	.word	0x00000000
        /*0030*/ 	.short	0x0005
        /*0032*/ 	.short	0x0020
        /*0034*/ 	.byte	0x00, 0xf0, 0x21, 0x00


	//----- nvinfo : EIATTR_KPARAM_INFO
	.align		4
.L_11793:
        /*0038*/ 	.byte	0x04, 0x17
        /*003a*/ 	.short	(.L_11795 - .L_11794)
.L_11794:
        /*003c*/ 	.word	0x00000000
        /*0040*/ 	.short	0x0004
        /*0042*/ 	.short	0x0018
        /*0044*/ 	.byte	0x00, 0xf0, 0x11, 0x00


	//----- nvinfo : EIATTR_KPARAM_INFO
	.align		4
.L_11795:
        /*0048*/ 	.byte	0x04, 0x17
        /*004a*/ 	.short	(.L_11797 - .L_11796)
.L_11796:
        /*004c*/ 	.word	0x00000000
        /*0050*/ 	.short	0x0003
        /*0052*/ 	.short	0x0014
        /*0054*/ 	.byte	0x00, 0xf0, 0x11, 0x00


	//----- nvinfo : EIATTR_KPARAM_INFO
	.align		4
.L_11797:
        /*0058*/ 	.byte	0x04, 0x17
        /*005a*/ 	.short	(.L_11799 - .L_11798)
.L_11798:
        /*005c*/ 	.word	0x00000000
        /*0060*/ 	.short	0x0002
        /*0062*/ 	.short	0x0010
        /*0064*/ 	.byte	0x00, 0xf0, 0x11, 0x00


	//----- nvinfo : EIATTR_KPARAM_INFO
	.align		4
.L_11799:
        /*0068*/ 	.byte	0x04, 0x17
        /*006a*/ 	.short	(.L_11801 - .L_11800)
.L_11800:
        /*006c*/ 	.word	0x00000000
        /*0070*/ 	.short	0x0001
        /*0072*/ 	.short	0x0008
        /*0074*/ 	.byte	0x00, 0xf0, 0x21, 0x00


	//----- nvinfo : EIATTR_KPARAM_INFO
	.align		4
.L_11801:
        /*0078*/ 	.byte	0x04, 0x17
        /*007a*/ 	.short	(.L_11803 - .L_11802)
.L_11802:
        /*007c*/ 	.word	0x00000000
        /*0080*/ 	.short	0x0000
        /*0082*/ 	.short	0x0000
        /*0084*/ 	.byte	0x00, 0xf0, 0x21, 0x00


	//----- nvinfo : EIATTR_SPARSE_MMA_MASK
	.align		4
.L_11803:
        /*0088*/ 	.byte	0x03, 0x50
        /*008a*/ 	.short	0x0000


	//----- nvinfo : EIATTR_MAXREG_COUNT
	.align		4
        /*008c*/ 	.byte	0x03, 0x1b
        /*008e*/ 	.short	0x00ff


	//----- nvinfo : EIATTR_MERCURY_ISA_VERSION
	.align		4
        /*0090*/ 	.byte	0x03, 0x5f
        /*0092*/ 	.short	0x0101


	//----- nvinfo : EIATTR_COOP_GROUP_MASK_REGIDS
	.align		4
        /*0094*/ 	.byte	0x04, 0x29
        /*0096*/ 	.short	(.L_11805 - .L_11804)


	//   ....[0]....
.L_11804:
        /*0098*/ 	.word	0xffffffff


	//   ....[1]....
        /*009c*/ 	.word	0xffffffff


	//   ....[2]....
        /*00a0*/ 	.word	0xffffffff


	//   ....[3]....
        /*00a4*/ 	.word	0xffffffff


	//   ....[4]....
        /*00a8*/ 	.word	0xffffffff


	//   ....[5]....
        /*00ac*/ 	.word	0xffffffff


	//   ....[6]....
        /*00b0*/ 	.word	0xffffffff


	//   ....[7]....
        /*00b4*/ 	.word	0xffffffff


	//   ....[8]....
        /*00b8*/ 	.word	0xffffffff


	//   ....[9]....
        /*00bc*/ 	.word	0xffffffff


	//----- nvinfo : EIATTR_COOP_GROUP_INSTR_OFFSETS
	.align		4
.L_11805:
        /*00c0*/ 	.byte	0x04, 0x28
        /*00c2*/ 	.short	(.L_11807 - .L_11806)


	//   ....[0]....
.L_11806:
        /*00c4*/ 	.word	0x00000ec0


	//   ....[1]....
        /*00c8*/ 	.word	0x00000ef0


	//   ....[2]....
        /*00cc*/ 	.word	0x00000f20


	//   ....[3]....
        /*00d0*/ 	.word	0x00000f50


	//   ....[4]....
        /*00d4*/ 	.word	0x00000f80


	//   ....[5]....
        /*00d8*/ 	.word	0x000017b0


	//   ....[6]....
        /*00dc*/ 	.word	0x000017d0


	//   ....[7]....
        /*00e0*/ 	.word	0x000017f0


	//   ....[8]....
        /*00e4*/ 	.word	0x00001820


	//   ....[9]....
        /*00e8*/ 	.word	0x00001840


	//----- nvinfo : EIATTR_EXIT_INSTR_OFFSETS
	.align		4
.L_11807:
        /*00ec*/ 	.byte	0x04, 0x1c
        /*00ee*/ 	.short	(.L_11809 - .L_11808)


	//   ....[0]....
.L_11808:
        /*00f0*/ 	.word	0x00001850


	//   ....[1]....
        /*00f4*/ 	.word	0x00001880


	//   ....[2]....
        /*00f8*/ 	.word	0x00001920


	//   ....[3]....
        /*00fc*/ 	.word	0x00001970


	//   ....[4]....
        /*0100*/ 	.word	0x000019c0


	//   ....[5]....
        /*0104*/ 	.word	0x00001a10


	//   ....[6]....
        /*0108*/ 	.word	0x00001a60


	//   ....[7]....
        /*010c*/ 	.word	0x00001ab0


	//   ....[8]....
        /*0110*/ 	.word	0x00001b00


	//   ....[9]....
        /*0114*/ 	.word	0x00001b50


	//   ....[10]....
        /*0118*/ 	.word	0x00001bc0


	//   ....[11]....
        /*011c*/ 	.word	0x00001c20


	//   ....[12]....
        /*0120*/ 	.word	0x00001c80


	//   ....[13]....
        /*0124*/ 	.word	0x00001ce0


	//   ....[14]....
        /*0128*/ 	.word	0x00001d40


	//   ....[15]....
        /*012c*/ 	.word	0x00001da0


	//   ....[16]....
        /*0130*/ 	.word	0x00001e00


	//   ....[17]....
        /*0134*/ 	.word	0x00001e50


	//   ....[18]....
        /*0138*/ 	.word	0x00001ea0


	//   ....[19]....
        /*013c*/ 	.word	0x00001ef0


	//   ....[20]....
        /*0140*/ 	.word	0x00001f40


	//   ....[21]....
        /*0144*/ 	.word	0x00001f90


	//   ....[22]....
        /*0148*/ 	.word	0x00001fe0


	//   ....[23]....
        /*014c*/ 	.word	0x00002030


	//   ....[24]....
        /*0150*/ 	.word	0x00002080


	//   ....[25]....
        /*0154*/ 	.word	0x000020d0


	//   ....[26]....
        /*0158*/ 	.word	0x00002120


	//   ....[27]....
        /*015c*/ 	.word	0x00002170


	//   ....[28]....
        /*0160*/ 	.word	0x000021c0


	//   ....[29]....
        /*0164*/ 	.word	0x00002210


	//   ....[30]....
        /*0168*/ 	.word	0x00002260


	//   ....[31]....
        /*016c*/ 	.word	0x000022b0


	//   ....[32]....
        /*0170*/ 	.word	0x00002300


	//   ....[33]....
        /*0174*/ 	.word	0x00002340


	//----- nvinfo : EIATTR_CBANK_PARAM_SIZE
	.align		4
.L_11809:
        /*0178*/ 	.byte	0x03, 0x19
        /*017a*/ 	.short	0x002d


	//----- nvinfo : EIATTR_PARAM_CBANK
	.align		4
        /*017c*/ 	.byte	0x04, 0x0a
        /*017e*/ 	.short	(.L_11811 - .L_11810)
	.align		4
.L_11810:
        /*0180*/ 	.word	index@(.nv.constant0._ZN43_GLOBAL__N__9ae7fba5_10_SoftMax_cu_9f978f6320softmax_warp_forwardIN3c108BFloat16ES2_fLi10ELb1ELb0EEEvPT0_PKT_iiiPKbib)
        /*0184*/ 	.short	0x0210
        /*0186*/ 	.short	0x002d


	//----- nvinfo : EIATTR_SW_WAR
	.align		4
.L_11811:
        /*0188*/ 	.byte	0x04, 0x36
        /*018a*/ 	.short	(.L_11813 - .L_11812)
.L_11812:
        /*018c*/ 	.word	0x00000008
.L_11813:


//--------------------- .nv.info._ZN43_GLOBAL__N__9ae7fba5_10_SoftMax_cu_9f978f6320softmax_warp_forwardIN3c108BFloat16ES2_fLi9ELb1ELb0EEEvPT0_PKT_iiiPKbib --------------------------
	.section	.nv.info._ZN43_GLOBAL__N__9ae7fba5_10_SoftMax_cu_9f978f6320softmax_warp_forwardIN3c108BFloat16ES2_fLi9ELb1ELb0EEEvPT0_PKT_iiiPKbib,"",@"SHT_CUDA_INFO"
	.sectionflags	@""
	.align	4


	//----- nvinfo : EIATTR_CUDA_API_VERSION
	.align		4
        /*0000*/ 	.byte	0x04, 0x37
        /*0002*/ 	.short	(.L_11815 - .L_11814)
.L_11814:
        /*0004*/ 	.word	0x00000082


	//----- nvinfo : EIATTR_KPARAM_INFO
	.align		4
.L_11815:
        /*0008*/ 	.byte	0x04, 0x17
        /*000a*/ 	.short	(.L_11817 - .L_11816)
.L_11816:
        /*000c*/ 	.word	0x00000000
        /*0010*/ 	.short	0x0007
        /*0012*/ 	.short	0x002c
        /*0014*/ 	.byte	0x00, 0xf0, 0x05, 0x00


	//----- nvinfo : EIATTR_KPARAM_INFO
	.align		4
.L_11817:
        /*0018*/ 	.byte	0x04, 0x17
        /*001a*/ 	.short	(.L_11819 - .L_11818)
.L_11818:
        /*001c*/ 	.word	0x00000000
        /*0020*/ 	.short	0x0006
        /*0022*/ 	.short	0x0028
        /*0024*/ 	.byte	0x00, 0xf0, 0x11, 0x00


	//----- nvinfo : EIATTR_KPARAM_INFO
	.align		4
.L_11819:
        /*0028*/ 	.byte	0x04, 0x17
        /*002a*/ 	.short	(.L_11821 - .L_11820)
.L_11820:
        /*002c*/ 	.word	0x00000000
        /*0030*/ 	.short	0x0005
        /*0032*/ 	.short	0x0020
        /*0034*/ 	.byte	0x00, 0xf0, 0x21, 0x00


	//----- nvinfo : EIATTR_KPARAM_INFO
	.align		4
.L_11821:
        /*0038*/ 	.byte	0x04, 0x17
        /*003a*/ 	.short	(.L_11823 - .L_11822)
.L_11822:
        /*003c*/ 	.word	0x00000000
        /*0040*/ 	.short	0x0004
        /*0042*/ 	.short	0x0018
        /*0044*/ 	.byte	0x00, 0xf0, 0x11, 0x00


	//----- nvinfo : EIATTR_KPARAM_INFO
	.align		4
.L_11823:
        /*0048*/ 	.byte	0x04, 0x17
        /*004a*/ 	.short	(.L_11825 - .L_11824)
.L_11824:
        /*004c*/ 	.word	0x00000000
        /*0050*/ 	.short	0x0003
        /*0052*/ 	.short	0x0014
        /*0054*/ 	.byte	0x00, 0xf0, 0x11, 0x00


	//----- nvinfo : EIATTR_KPARAM_INFO
	.align		4
.L_11825:
        /*0058*/ 	.byte	0x04, 0x17
        /*005a*/ 	.short	(.L_11827 - .L_11826)
.L_11826:
        /*005c*/ 	.word	0x00000000
        /*0060*/ 	.short	0x0002
        /*0062*/ 	.short	0x0010
        /*0064*/ 	.byte	0x00, 0xf0, 0x11, 0x00


	//----- nvinfo : EIATTR_KPARAM_INFO
	.align		4
.L_11827:
        /*0068*/ 	.byte	0x04, 0x17
        /*006a*/ 	.short	(.L_11829 - .L_11828)
.L_11828:
        /*006c*/ 	.word	0x00000000
        /*0070*/ 	.short	0x0001
        /*0072*/ 	.short	0x0008
        /*0074*/ 	.byte	0x00, 0xf0, 0x21, 0x00


	//----- nvinfo : EIATTR_KPARAM_INFO
	.align		4
.L_11829:
        /*0078*/ 	.byte	0x04, 0x17
        /*007a*/ 	.short	(.L_11831 - .L_11830)
.L_11830:
        /*007c*/ 	.word	0x00000000
        /*0080*/ 	.short	0x0000
        /*0082*/ 	.short	0x0000
        /*0084*/ 	.byte	0x00, 0xf0, 0x21, 0x00


	//----- nvinfo : EIATTR_SPARSE_MMA_MASK
	.align		4
.L_11831:
        /*0088*/ 	.byte	0x03, 0x50
        /*008a*/ 	.short	0x0000


	//----- nvinfo : EIATTR_MAXREG_COUNT
	.align		4
        /*008c*/ 	.byte	0x03, 0x1b
        /*008e*/ 	.short	0x00ff


	//----- nvinfo : EIATTR_MERCURY_ISA_VERSION
	.align		4
        /*0090*/ 	.byte	0x03, 0x5f
        /*0092*/ 	.short	0x0101


	//----- nvinfo : EIATTR_COOP_GROUP_MASK_REGIDS
	.align		4
        /*0094*/ 	.byte	0x04, 0x29
        /*0096*/ 	.short	(.L_11833 - .L_11832)


	//   ....[0]....
.L_11832:
        /*0098*/ 	.word	0xffffffff


	//   ....[1]....
        /*009c*/ 	.word	0xffffffff


	//   ....[2]....
        /*00a0*/ 	.word	0xffffffff


	//   ....[3]....
        /*00a4*/ 	.word	0xffffffff


	//   ....[4]....
        /*00a8*/ 	.word	0xffffffff


	//   ....[5]....
        /*00ac*/ 	.word	0xffffffff


	//   ....[6]....
        /*00b0*/ 	.word	0xffffffff


	//   ....[7]....
        /*00b4*/ 	.word	0xffffffff


	//   ....[8]....
        /*00b8*/ 	.word	0xffffffff


	//   ....[9]....
        /*00bc*/ 	.word	0xffffffff


	//----- nvinfo : EIATTR_COOP_GROUP_INSTR_OFFSETS
	.align		4
.L_11833:
        /*00c0*/ 	.byte	0x04, 0x28
        /*00c2*/ 	.short	(.L_11835 - .L_11834)


	//   ....[0]....
.L_11834:
        /*00c4*/ 	.word	0x000007c0


	//   ....[1]....
        /*00c8*/ 	.word	0x000007f0


	//   ....[2]....
        /*00cc*/ 	.word	0x00000820


	//   ....[3]....
        /*00d0*/ 	.word	0x00000850


	//   ....[4]....
        /*00d4*/ 	.word	0x00000880


	//   ....[5]....
        /*00d8*/ 	.word	0x00000cb0


	//   ....[6]....
        /*00dc*/ 	.word	0x00000cd0


	//   ....[7]....
        /*00e0*/ 	.word	0x00000cf0


	//   ....[8]....
        /*00e4*/ 	.word	0x00000d20


	//   ....[9]....
        /*00e8*/ 	.word	0x00000d40


	//----- nvinfo : EIATTR_EXIT_INSTR_OFFSETS
	.align		4
.L_11835:
        /*00ec*/ 	.byte	0x04, 0x1c
        /*00ee*/ 	.short	(.L_11837 - .L_11836)


	//   ....[0]....
.L_11836:
        /*00f0*/ 	.word	0x00000d50


	//   ....[1]....
        /*00f4*/ 	.word	0x00000d80


	//   ....[2]....
        /*00f8*/ 	.word	0x00000e20


	//   ....[3]....
        /*00fc*/ 	.word	0x00000e70


	//   ....[4]....
        /*0100*/ 	.word	0x00000ec0


	//   ....[5]....
        /*0104*/ 	.word	0x00000f10


	//   ....[6]....
        /*0108*/ 	.word	0x00000f80


	//   ....[7]....
        /*010c*/ 	.word	0x00000fe0


	//   ....[8]....
        /*0110*/ 	.word	0x00001040


	//   ....[9]....
        /*0114*/ 	.word	0x00001090


	//   ....[10]....
        /*0118*/ 	.word	0x000010e0


	//   ....[11]....
        /*011c*/ 	.word	0x00001130


	//   ....[12]....
        /*0120*/ 	.word	0x00001180


	//   ....[13]....
        /*0124*/ 	.word	0x000011d0


	//   ....[14]....
        /*0128*/ 	.word	0x00001220


	//   ....[15]....
        /*012c*/ 	.word	0x00001270


	//   ....[16]....
        /*0130*/ 	.word	0x000012c0


	//   ....[17]....
        /*0134*/ 	.word	0x00001300


	//----- nvinfo : EIATTR_CBANK_PARAM_SIZE
	.align		4
.L_11837:
        /*0138*/ 	.byte	0x03, 0x19
        /*013a*/ 	.short	0x002d


	//----- nvinfo : EIATTR_PARAM_CBANK
	.align		4
        /*013c*/ 	.byte	0x04, 0x0a
        /*013e*/ 	.short	(.L_11839 - .L_11838)
	.align		4
.L_11838:
        /*0140*/ 	.word	index@(.nv.constant0._ZN43_GLOBAL__N__9ae7fba5_10_SoftMax_cu_9f978f6320softmax_warp_forwardIN3c108BFloat16ES2_fLi9ELb1ELb0EEEvPT0_PKT_iiiPKbib)
        /*0144*/ 	.short	0x0210
        /*0146*/ 	.short	0x002d


	//----- nvinfo : EIATTR_SW_WAR
	.align		4
.L_11839:
        /*0148*/ 	.byte	0x04, 0x36
        /*014a*/ 	.short	(.L_11841 - .L_11840)
.L_11840:
        /*014c*/ 	.word	0x00000008
.L_11841:


//--------------------- .nv.info._ZN43_GLOBAL__N__9ae7fba5_10_SoftMax_cu_9f978f6320softmax_warp_forwardIN3c108BFloat16ES2_fLi8ELb1ELb0EEEvPT0_PKT_iiiPKbib --------------------------
	.section	.nv.info._ZN43_GLOBAL__N__9ae7fba5_10_SoftMax_cu_9f978f6320softmax_warp_forwardIN3c108BFloat16ES2_fLi8ELb1ELb0EEEvPT0_PKT_iiiPKbib,"",@"SHT_CUDA_INFO"
	.sectionflags	@""
	.align	4


	//----- nvinfo : EIATTR_CUDA_API_VERSION
	.align		4
        /*0000*/ 	.byte	0x04, 0x37
        /*0002*/ 	.short	(.L_11843 - .L_11842)
.L_11842:
        /*0004*/ 	.word	0x00000082


	//----- nvinfo : EIATTR_KPARAM_INFO
	.align		4
.L_11843:
        /*0008*/ 	.byte	0x04, 0x17
        /*000a*/ 	.short	(.L_11845 - .L_11844)
.L_11844:
        /*000c*/ 	.word	0x00000000
        /*0010*/ 	.short	0x0007
        /*0012*/ 	.short	0x002c
        /*0014*/ 	.byte	0x00, 0xf0, 0x05, 0x00


	//----- nvinfo : EIATTR_KPARAM_INFO
	.align		4
.L_11845:
        /*0018*/ 	.byte	0x04, 0x17
        /*001a*/ 	.short	(.L_11847 - .L_11846)
.L_11846:
        /*001c*/ 	.word	0x00000000
        /*0020*/ 	.short	0x0006
        /*0022*/ 	.short	0x0028
        /*0024*/ 	.byte	0x00, 0xf0, 0x11, 0x00


	//----- nvinfo : EIATTR_KPARAM_INFO
	.align		4
.L_11847:
        /*0028*/ 	.byte	0x04, 0x17
        /*002a*/ 	.short	(.L_11849 - .L_11848)
.L_11848:
        /*002c*/ 	.word	0x00000000
        /*0030*/ 	.short	0x0005
        /*0032*/ 	.short	0x0020
        /*0034*/ 	.byte	0x00, 0xf0, 0x21, 0x00


	//----- nvinfo : EIATTR_KPARAM_INFO
	.align		4
.L_11849:
        /*0038*/ 	.byte	0x04, 0x17
        /*003a*/ 	.short	(.L_11851 - .L_11850)
.L_11850:
        /*003c*/ 	.word	0x00000000
        /*0040*/ 	.short	0x0004
        /*0042*/ 	.short	0x0018
        /*0044*/ 	.byte	0x00, 0xf0, 0x11, 0x00


	//----- nvinfo : EIATTR_KPARAM_INFO
	.align		4
.L_11851:
        /*0048*/ 	.byte	0x04, 0x17
        /*004a*/ 	.short	(.L_11853 - .L_11852)
.L_11852:
        /*004c*/ 	.word	0x00000000
        /*0050*/ 	.short	0x0003
        /*0052*/ 	.short	0x0014
        /*0054*/ 	.byte	0x00, 0xf0, 0x11, 0x00


	//----- nvinfo : EIATTR_KPARAM_INFO
	.align		4
.L_11853:
        /*0058*/ 	.byte	0x04, 0x17
        /*005a*/ 	.short	(.L_11855 - .L_11854)
.L_11854:
        /*005c*/ 	.word	0x00000000
        /*0060*/ 	.short	0x0002
        /*0062*/ 	.short	0x0010
        /*0064*/ 	.byte	0x00, 0xf0, 0x11, 0x00


	//----- nvinfo : EIATTR_KPARAM_INFO
	.align		4
.L_11855:
        /*0068*/ 	.byte	0x04, 0x17
        /*006a*/ 	.short	(.L_11857 - .L_11856)
.L_11856:
        /*006c*/ 	.word	0x00000000
        /*0070*/ 	.short	0x0001
        /*0072*/ 	.short	0x0008
        /*0074*/ 	.byte	0x00, 0xf0, 0x21, 0x00


	//----- nvinfo : EIATTR_KPARAM_INFO
	.align		4
.L_11857:
        /*0078*/ 	.byte	0x04, 0x17
        /*007a*/ 	.short	(.L_11859 - .L_11858)
.L_11858:
        /*007c*/ 	.word	0x00000000
        /*0080*/ 	.short	0x0000
        /*0082*/ 	.short	0x0000
        /*0084*/ 	.byte	0x00, 0xf0, 0x21, 0x00


	//----- nvinfo : EIATTR_SPARSE_MMA_MASK
	.align		4
.L_11859:
        /*0088*/ 	.byte	0x03, 0x50
        /*008a*/ 	.short	0x0000


	//----- nvinfo : EIATTR_MAXREG_COUNT
	.align		4
        /*008c*/ 	.byte	0x03, 0x1b
        /*008e*/ 	.short	0x00ff


	//----- nvinfo : EIATTR_MERCURY_ISA_VERSION
	.align		4
        /*0090*/ 	.byte	0x03, 0x5f
        /*0092*/ 	.short	0x0101


	//----- nvinfo : EIATTR_COOP_GROUP_MASK_REGIDS
	.align		4
        /*0094*/ 	.byte	0x04, 0x29
        /*0096*/ 	.short	(.L_11861 - .L_11860)


	//   ....[0]....
.L_11860:
        /*0098*/ 	.word	0xffffffff


	//   ....[1]....
        /*009c*/ 	.word	0xffffffff


	//   ....[2]....
        /*00a0*/ 	.word	0xffffffff


	//   ....[3]....
        /*00a4*/ 	.word	0xffffffff


	//   ....[4]....
        /*00a8*/ 	.word	0xffffffff


	//   ....[5]....
        /*00ac*/ 	.word	0xffffffff


	//   ....[6]....
        /*00b0*/ 	.word	0xffffffff


	//   ....[7]....
        /*00b4*/ 	.word	0xffffffff


	//   ....[8]....
        /*00b8*/ 	.word	0xffffffff


	//   ....[9]....
        /*00bc*/ 	.word	0xffffffff


	//----- nvinfo : EIATTR_COOP_GROUP_INSTR_OFFSETS
	.align		4
.L_11861:
        /*00c0*/ 	.byte	0x04, 0x28
        /*00c2*/ 	.short	(.L_11863 - .L_11862)


	//   ....[0]....
.L_11862:
        /*00c4*/ 	.word	0x00000440


	//   ....[1]....
        /*00c8*/ 	.word	0x00000470


	//   ....[2]....
        /*00cc*/ 	.word	0x000004a0


	//   ....[3]....
        /*00d0*/ 	.word	0x000004d0


	//   ....[4]....
        /*00d4*/ 	.word	0x00000500


	//   ....[5]....
        /*00d8*/ 	.word	0x00000740


	//   ....[6]....
        /*00dc*/ 	.word	0x00000760


	//   ....[7]....
        /*00e0*/ 	.word	0x00000780


	//   ....[8]....
        /*00e4*/ 	.word	0x000007a0


	//   ....[9]....
        /*00e8*/ 	.word	0x000007c0


	//----- nvinfo : EIATTR_EXIT_INSTR_OFFSETS
	.align		4
.L_11863:
        /*00ec*/ 	.byte	0x04, 0x1c
        /*00ee*/ 	.short	(.L_11865 - .L_11864)


	//   ....[0]....
.L_11864:
        /*00f0*/ 	.word	0x000007d0


	//   ....[1]....
        /*00f4*/ 	.word	0x00000800


	//   ....[2]....
        /*00f8*/ 	.word	0x000008a0


	//   ....[3]....
        /*00fc*/ 	.word	0x000008f0


	//   ....[4]....
        /*0100*/ 	.word	0x00000940


	//   ....[5]....
        /*0104*/ 	.word	0x00000990


	//   ....[6]....
        /*0108*/ 	.word	0x000009e0


	//   ....[7]....
        /*010c*/ 	.word	0x00000a30


	//   ....[8]....
        /*0110*/ 	.word	0x00000a80


	//   ....[9]....
        /*0114*/ 	.word	0x00000ac0


	//----- nvinfo : EIATTR_CBANK_PARAM_SIZE
	.align		4
.L_11865:
        /*0118*/ 	.byte	0x03, 0x19
        /*011a*/ 	.short	0x002d


	//----- nvinfo : EIATTR_PARAM_CBANK
	.align		4
        /*011c*/ 	.byte	0x04, 0x0a
        /*011e*/ 	.short	(.L_11867 - .L_11866)
	.align		4
.L_11866:
        /*0120*/ 	.word	index@(.nv.constant0._ZN43_GLOBAL__N__9ae7fba5_10_SoftMax_cu_9f978f6320softmax_warp_forwardIN3c108BFloat16ES2_fLi8ELb1ELb0EEEvPT0_PKT_iiiPKbib)
        /*0124*/ 	.short	0x0210
        /*0126*/ 	.short	0x002d


	//----- nvinfo : EIATTR_SW_WAR
	.align		4
.L_11867:
        /*0128*/ 	.byte	0x04, 0x36
        /*012a*/ 	.short	(.L_11869 - .L_11868)
.L_11868:
        /*012c*/ 	.word	0x00000008
.L_11869:


//--------------------- .nv.info._ZN43_GLOBAL__N__9ae7fba5_10_SoftMax_cu_9f978f6320softmax_warp_forwardIN3c108BFloat16ES2_fLi7ELb1ELb0EEEvPT0_PKT_iiiPKbib --------------------------
	.section	.nv.info._ZN43_GLOBAL__N__9ae7fba5_10_SoftMax_cu_9f978f6320softmax_warp_forwardIN3c108BFloat16ES2_fLi7ELb1ELb0EEEvPT0_PKT_iiiPKbib,"",@"SHT_CUDA_INFO"
	.sectionflags	@""
	.align	4


	//----- nvinfo : EIATTR_CUDA_API_VERSION
	.align		4
        /*0000*/ 	.byte	0x04, 0x37
        /*0002*/ 	.short	(.L_11871 - .L_11870)
.L_11870:
        /*0004*/ 	.word	0x00000082


	//----- nvinfo : EIATTR_KPARAM_INFO
	.align		4
.L_11871:
        /*0008*/ 	.byte	0x04, 0x17
        /*000a*/ 	.short	(.L_11873 - .L_11872)
.L_11872:
        /*000c*/ 	.word	0x00000000
        /*0010*/ 	.short	0x0007
        /*0012*/ 	.short	0x002c
        /*0014*/ 	.byte	0x00, 0xf0, 0x05, 0x00


	//----- nvinfo : EIATTR_KPARAM_INFO
	.align		4
.L_11873:
        /*0018*/ 	.byte	0x04, 0x17
        /*001a*/ 	.short	(.L_11875 - .L_11874)
.L_11874:
        /*001c*/ 	.word	0x00000000
        /*0020*/ 	.short	0x0006
        /*0022*/ 	.short	0x0028
        /*0024*/ 	.byte	0x00, 0xf0, 0x11, 0x00


	//----- nvinfo : EIATTR_KPARAM_INFO
	.align		4
.L_11875:
        /*0028*/ 	.byte	0x04, 0x17
        /*002a*/ 	.short	(.L_11877 - .L_11876)
.L_11876:
        /*002c*/ 	.word	0x00000000
        /*0030*/ 	.short	0x0005
        /*0032*/ 	.short	0x0020
        /*0034*/ 	.byte	0x00, 0xf0, 0x21, 0x00


	//----- nvinfo : EIATTR_KPARAM_INFO
	.align		4
.L_11877:
        /*0038*/ 	.byte	0x04, 0x17
        /*003a*/ 	.short	(.L_11879 - .L_11878)
.L_11878:
        /*003c*/ 	.word	0x00000000
        /*0040*/ 	.short	0x0004
        /*0042*/ 	.short	0x0018
        /*0044*/ 	.byte	0x00, 0xf0, 0x11, 0x00


	//----- nvinfo : EIATTR_KPARAM_INFO
	.align		4
.L_11879:
        /*0048*/ 	.byte	0x04, 0x17
        /*004a*/ 	.short	(.L_11881 - .L_11880)
.L_11880:
        /*004c*/ 	.word	0x00000000
        /*0050*/ 	.short	0x0003
        /*0052*/ 	.short	0x0014
        /*0054*/ 	.byte	0x00, 0xf0, 0x11, 0x00


	//----- nvinfo : EIATTR_KPARAM_INFO
	.align		4
.L_11881:
        /*0058*/ 	.byte	0x04, 0x17
        /*005a*/ 	.short	(.L_11883 - .L_11882)
.L_11882:
        /*005c*/ 	.word	0x00000000
        /*0060*/ 	.short	0x0002
        /*0062*/ 	.short	0x0010
        /*0064*/ 	.byte	0x00, 0xf0, 0x11, 0x00


	//----- nvinfo : EIATTR_KPARAM_INFO
	.align		4
.L_11883:
        /*0068*/ 	.byte	0x04, 0x17
        /*006a*/ 	.short	(.L_11885 - .L_11884)
.L_11884:
        /*006c*/ 	.word	0x00000000
        /*0070*/ 	.short	0x0001
        /*0072*/ 	.short	0x0008
        /*0074*/ 	.byte	0x00, 0xf0, 0x21, 0x00


	//----- nvinfo : EIATTR_KPARAM_INFO
	.align		4
.L_11885:
        /*0078*/ 	.byte	0x04, 0x17
        /*007a*/ 	.short	(.L_11887 - .L_11886)
.L_11886:
        /*007c*/ 	.word	0x00000000
        /*0080*/ 	.short	0x0000
        /*0082*/ 	.short	0x0000
        /*0084*/ 	.byte	0x00, 0xf0, 0x21, 0x00


	//----- nvinfo : EIATTR_SPARSE_MMA_MASK
	.align		4
.L_11887:
        /*0088*/ 	.byte	0x03, 0x50
        /*008a*/ 	.short	0x0000


	//----- nvinfo : EIATTR_MAXREG_COUNT
	.align		4
        /*008c*/ 	.byte	0x03, 0x1b
        /*008e*/ 	.short	0x00ff


	//----- nvinfo : EIATTR_MERCURY_ISA_VERSION
	.align		4
        /*0090*/ 	.byte	0x03, 0x5f
        /*0092*/ 	.short	0x0101


	//----- nvinfo : EIATTR_COOP_GROUP_MASK_REGIDS
	.align		4
        /*0094*/ 	.byte	0x04, 0x29
        /*0096*/ 	.short	(.L_11889 - .L_11888)


	//   ....[0]....
.L_11888:
        /*0098*/ 	.word	0xffffffff


	//   ....[1]....
        /*009c*/ 	.word	0xffffffff


	//   ....[2]....
        /*00a0*/ 	.word	0xffffffff


	//   ....[3]....
        /*00a4*/ 	.word	0xffffffff


	//   ....[4]....
        /*00a8*/ 	.word	0xffffffff


	//   ....[5]....
        /*00ac*/ 	.word	0xffffffff


	//   ....[6]....
        /*00b0*/ 	.word	0xffffffff


	//   ....[7]....
        /*00b4*/ 	.word	0xffffffff


	//   ....[8]....
        /*00b8*/ 	.word	0xffffffff


	//   ....[9]....
        /*00bc*/ 	.word	0xffffffff


	//   ....[10]....
        /*00c0*/ 	.word	0xffffffff


	//   ....[11]....
        /*00c4*/ 	.word	0xffffffff


	//   ....[12]....
        /*00c8*/ 	.word	0xffffffff


	//   ....[13]....
        /*00cc*/ 	.word	0xffffffff


	//   ....[14]....
        /*00d0*/ 	.word	0xffffffff


	//   ....[15]....
        /*00d4*/ 	.word	0xffffffff


	//   ....[16]....
        /*00d8*/ 	.word	0xffffffff


	//   ....[17]....
        /*00dc*/ 	.word	0xffffffff


	//   ....[18]....
        /*00e0*/ 	.word	0xffffffff


	//   ....[19]....
        /*00e4*/ 	.word	0xffffffff


	//----- nvinfo : EIATTR_COOP_GROUP_INSTR_OFFSETS
	.align		4
.L_11889:
        /*00e8*/ 	.byte	0x04, 0x28
        /*00ea*/ 	.short	(.L_11891 - .L_11890)


	//   ....[0]....
.L_11890:
        /*00ec*/ 	.word	0x000003c0


	//   ....[1]....
        /*00f0*/ 	.word	0x00000490


	//   ....[2]....
        /*00f4*/ 	.word	0x000004c0


	//   ....[3]....
        /*00f8*/ 	.word	0x000004f0


	//   ....[4]....
        /*00fc*/ 	.word	0x00000520


	//   ....[5]....
        /*0100*/ 	.word	0x00000550


	//   ....[6]....
        /*0104*/ 	.word	0x00000580


	//   ....[7]....
        /*0108*/ 	.word	0x000005b0


	//   ....[8]....
        /*010c*/ 	.word	0x000005e0


	//   ....[9]....
        /*0110*/ 	.word	0x00000610


	//   ....[10]....
        /*0114*/ 	.word	0x00000860


	//   ....[11]....
        /*0118*/ 	.word	0x00000870


	//   ....[12]....
        /*011c*/ 	.word	0x000008a0


	//   ....[13]....
        /*0120*/ 	.word	0x000008b0


	//   ....[14]....
        /*0124*/ 	.word	0x000008e0


	//   ....[15]....
        /*0128*/ 	.word	0x000008f0


	//   ....[16]....
        /*012c*/ 	.word	0x00000920


	//   ....[17]....
        /*0130*/ 	.word	0x00000930


	//   ....[18]....
        /*0134*/ 	.word	0x00000970


	//   ....[19]....
        /*0138*/ 	.word	0x00000980


	//----- nvinfo : EIATTR_EXIT_INSTR_OFFSETS
	.align		4
.L_11891:
        /*013c*/ 	.byte	0x04, 0x1c
        /*013e*/ 	.short	(.L_11893 - .L_11892)


	//   ....[0]....
.L_11892:
        /*0140*/ 	.word	0x00000990


	//   ....[1]....
        /*0144*/ 	.word	0x00000b90


	//   ....[2]....
        /*0148*/ 	.word	0x00000ba0


	//   ....[3]....
        /*014c*/ 	.word	0x00000c30


	//   ....[4]....
        /*0150*/ 	.word	0x00000c80


	//   ....[5]....
        /*0154*/ 	.word	0x00000cd0


	//   ....[6]....
        /*0158*/ 	.word	0x00000d10


	//----- nvinfo : EIATTR_CRS_STACK_SIZE
	.align		4
.L_11893:
        /*015c*/ 	.byte	0x04, 0x1e
        /*015e*/ 	.short	(.L_11895 - .L_11894)
.L_11894:
        /*0160*/ 	.word	0x00000000


	//----- nvinfo : EIATTR_CBANK_PARAM_SIZE
	.align		4
.L_11895:
        /*0164*/ 	.byte	0x03, 0x19
        /*0166*/ 	.short	0x002d


	//----- nvinfo : EIATTR_PARAM_CBANK
	.align		4
        /*0168*/ 	.byte	0x04, 0x0a
        /*016a*/ 	.short	(.L_11897 - .L_11896)
	.align		4
.L_11896:
        /*016c*/ 	.word	index@(.nv.constant0._ZN43_GLOBAL__N__9ae7fba5_10_SoftMax_cu_9f978f6320softmax_warp_forwardIN3c108BFloat16ES2_fLi7ELb1ELb0EEEvPT0_PKT_iiiPKbib)
        /*0170*/ 	.short	0x0210
        /*0172*/ 	.short	0x002d


	//----- nvinfo : EIATTR_SW_WAR
	.align		4
.L_11897:
        /*0174*/ 	.byte	0x04, 0x36
        /*0176*/ 	.short	(.L_11899 - .L_11898)
.L_11898:
        /*0178*/ 	.word	0x00000008
.L_11899:


//--------------------- .nv.info._ZN43_GLOBAL__N__9ae7fba5_10_SoftMax_cu_9f978f6320softmax_warp_forwardIN3c108BFloat16ES2_fLi6ELb1ELb0EEEvPT0_PKT_iiiPKbib --------------------------
	.section	.nv.info._ZN43_GLOBAL__N__9ae7fba5_10_SoftMax_cu_9f978f6320softmax_warp_forwardIN3c108BFloat16ES2_fLi6ELb1ELb0EEEvPT0_PKT_iiiPKbib,"",@"SHT_CUDA_INFO"
	.sectionflags	@""
	.align	4


	//----- nvinfo : EIATTR_CUDA_API_VERSION
	.align		4
        /*0000*/ 	.byte	0x04, 0x37
        /*0002*/ 	.short	(.L_11901 - .L_11900)
.L_11900:
        /*0004*/ 	.word	0x00000082


	//----- nvinfo : EIATTR_KPARAM_INFO
	.align		4
.L_11901:
        /*0008*/ 	.byte	0x04, 0x17
        /*000a*/ 	.short	(.L_11903 - .L_11902)
.L_11902:
        /*000c*/ 	.word	0x00000000
        /*0010*/ 	.short	0x0007
        /*0012*/ 	.short	0x002c
        /*0014*/ 	.byte	0x00, 0xf0, 0x05, 0x00


	//----- nvinfo : EIATTR_KPARAM_INFO
	.align		4
.L_11903:
        /*0018*/ 	.byte	0x04, 0x17
        /*001a*/ 	.short	(.L_11905 - .L_11904)
.L_11904:
        /*001c*/ 	.word	0x00000000
        /*0020*/ 	.short	0x0006
        /*0022*/ 	.short	0x0028
        /*0024*/ 	.byte	0x00, 0xf0, 0x11, 0x00


	//----- nvinfo : EIATTR_KPARAM_INFO
	.align		4
.L_11905:
        /*0028*/ 	.byte	0x04, 0x17
        /*002a*/ 	.short	(.L_11907 - .L_11906)
.L_11906:
        /*002c*/ 	.word	0x00000000
        /*0030*/ 	.short	0x0005
        /*0032*/ 	.short	0x0020
        /*0034*/ 	.byte	0x00, 0xf0, 0x21, 0x00


	//----- nvinfo : EIATTR_KPARAM_INFO
	.align		4
.L_11907:
        /*0038*/ 	.byte	0x04, 0x17
        /*003a*/ 	.short	(.L_11909 - .L_11908)
.L_11908:
        /*003c*/ 	.word	0x00000000
        /*0040*/ 	.short	0x0004
        /*0042*/ 	.short	0x0018
        /*0044*/ 	.byte	0x00, 0xf0, 0x11, 0x00


	//----- nvinfo : EIATTR_KPARAM_INFO
	.align		4
.L_11909:
        /*0048*/ 	.byte	0x04, 0x17
        /*004a*/ 	.short	(.L_11911 - .L_11910)
.L_11910:
        /*004c*/ 	.word	0x00000000
        /*0050*/ 	.short	0x0003
        /*0052*/ 	.short	0x0014
        /*0054*/ 	.byte	0x00, 0xf0, 0x11, 0x00


	//----- nvinfo : EIATTR_KPARAM_INFO
	.align		4
.L_11911:
        /*0058*/ 	.byte	0x04, 0x17
        /*005a*/ 	.short	(.L_11913 - .L_11912)
.L_11912:
        /*005c*/ 	.word	0x00000000
        /*0060*/ 	.short	0x0002
        /*0062*/ 	.short	0x0010
        /*0064*/ 	.byte	0x00, 0xf0, 0x11, 0x00


	//----- nvinfo : EIATTR_KPARAM_INFO
	.align		4
.L_11913:
        /*0068*/ 	.byte	0x04, 0x17
        /*006a*/ 	.short	(.L_11915 - .L_11914)
.L_11914:
        /*006c*/ 	.word	0x00000000
        /*0070*/ 	.short	0x0001
        /*0072*/ 	.short	0x0008
        /*0074*/ 	.byte	0x00, 0xf0, 0x21, 0x00


	//----- nvinfo : EIATTR_KPARAM_INFO
	.align		4
.L_11915:
        /*0078*/ 	.byte	0x04, 0x17
        /*007a*/ 	.short	(.L_11917 - .L_11916)
.L_11916:
        /*007c*/ 	.word	0x00000000
        /*0080*/ 	.short	0x0000
        /*0082*/ 	.short	0x0000
        /*0084*/ 	.byte	0x00, 0xf0, 0x21, 0x00


	//----- nvinfo : EIATTR_SPARSE_MMA_MASK
	.align		4
.L_11917:
        /*0088*/ 	.byte	0x03, 0x50
        /*008a*/ 	.short	0x0000


	//----- nvinfo : EIATTR_MAXREG_COUNT
	.align		4
        /*008c*/ 	.byte	0x03, 0x1b
        /*008e*/ 	.short	0x00ff


	//----- nvinfo : EIATTR_MERCURY_ISA_VERSION
	.align		4
        /*0090*/ 	.byte	0x03, 0x5f
        /*0092*/ 	.short	0x0101


	//----- nvinfo : EIATTR_COOP_GROUP_MASK_REGIDS
	.align		4
        /*0094*/ 	.byte	0x04, 0x29
        /*0096*/ 	.short	(.L_11919 - .L_11918)


	//   ....[0]....
.L_11918:
        /*0098*/ 	.word	0xffffffff


	//   ....[1]....
        /*009c*/ 	.word	0xffffffff


	//   ....[2]....
        /*00a0*/ 	.word	0xffffffff


	//   ....[3]....
        /*00a4*/ 	.word	0xffffffff


	//   ....[4]....
        /*00a8*/ 	.word	0xffffffff


	//   ....[5]....
        /*00ac*/ 	.word	0xffffffff


	//   ....[6]....
        /*00b0*/ 	.word	0xffffffff


	//   ....[7]....
        /*00b4*/ 	.word	0xffffffff


	//   ....[8]....
        /*00b8*/ 	.word	0xffffffff


	//   ....[9]....
        /*00bc*/ 	.word	0xffffffff


	//   ....[10]....
        /*00c0*/ 	.word	0xffffffff


	//   ....[11]....
        /*00c4*/ 	.word	0xffffffff


	//   ....[12]....
        /*00c8*/ 	.word	0xffffffff


	//   ....[13]....
        /*00cc*/ 	.word	0xffffffff


	//   ....[14]....
        /*00d0*/ 	.word	0xffffffff


	//   ....[15]....
        /*00d4*/ 	.word	0xffffffff


	//   ....[16]....
        /*00d8*/ 	.word	0xffffffff


	//   ....[17]....
        /*00dc*/ 	.word	0xffffffff


	//   ....[18]....
        /*00e0*/ 	.word	0xffffffff


	//   ....[19]....
        /*00e4*/ 	.word	0xffffffff


	//----- nvinfo : EIATTR_COOP_GROUP_INSTR_OFFSETS
	.align		4
.L_11919:
        /*00e8*/ 	.byte	0x04, 0x28
        /*00ea*/ 	.short	(.L_11921 - .L_11920)


	//   ....[0]....
.L_11920:
        /*00ec*/ 	.word	0x000002d0


	//   ....[1]....
        /*00f0*/ 	.word	0x000002f0


	//   ....[2]....
        /*00f4*/ 	.word	0x00000330


	//   ....[3]....
        /*00f8*/ 	.word	0x00000350


	//   ....[4]....
        /*00fc*/ 	.word	0x00000390


	//   ....[5]....
        /*0100*/ 	.word	0x000003b0


	//   ....[6]....
        /*0104*/ 	.word	0x000003f0


	//   ....[7]....
        /*0108*/ 	.word	0x00000410


	//   ....[8]....
        /*010c*/ 	.word	0x00000450


	//   ....[9]....
        /*0110*/ 	.word	0x00000470


	//   ....[10]....
        /*0114*/ 	.word	0x000005c0


	//   ....[11]....
        /*0118*/ 	.word	0x000005d0


	//   ....[12]....
        /*011c*/ 	.word	0x00000600


	//   ....[13]....
        /*0120*/ 	.word	0x00000610


	//   ....[14]....
        /*0124*/ 	.word	0x00000640


	//   ....[15]....
        /*0128*/ 	.word	0x00000650


	//   ....[16]....
        /*012c*/ 	.word	0x00000680


	//   ....[17]....
        /*0130*/ 	.word	0x00000690


	//   ....[18]....
        /*0134*/ 	.word	0x000006d0


	//   ....[19]....
        /*0138*/ 	.word	0x000006e0


	//----- nvinfo : EIATTR_EXIT_INSTR_OFFSETS
	.align		4
.L_11921:
        /*013c*/ 	.byte	0x04, 0x1c
        /*013e*/ 	.short	(.L_11923 - .L_11922)


	//   ....[0]....
.L_11922:
        /*0140*/ 	.word	0x000006f0


	//   ....[1]....
        /*0144*/ 	.word	0x00000850


	//   ....[2]....
        /*0148*/ 	.word	0x00000860


	//   ....[3]....
        /*014c*/ 	.word	0x000008f0


	//   ....[4]....
        /*0150*/ 	.word	0x00000930


	//----- nvinfo : EIATTR_CRS_STACK_SIZE
	.align		4
.L_11923:
        /*0154*/ 	.byte	0x04, 0x1e
        /*0156*/ 	.short	(.L_11925 - .L_11924)
.L_11924:
        /*0158*/ 	.word	0x00000000


	//----- nvinfo : EIATTR_CBANK_PARAM_SIZE
	.align		4
.L_11925:
        /*015c*/ 	.byte	0x03, 0x19
        /*015e*/ 	.short	0x002d


	//----- nvinfo : EIATTR_PARAM_CBANK
	.align		4
        /*0160*/ 	.byte	0x04, 0x0a
        /*0162*/ 	.short	(.L_11927 - .L_11926)
	.align		4
.L_11926:
        /*0164*/ 	.word	index@(.nv.constant0._ZN43_GLOBAL__N__9ae7fba5_10_SoftMax_cu_9f978f6320softmax_warp_forwardIN3c108BFloat16ES2_fLi6ELb1ELb0EEEvPT0_PKT_iiiPKbib)
        /*0168*/ 	.short	0x0210
        /*016a*/ 	.short	0x002d


	//----- nvinfo : EIATTR_SW_WAR
	.align		4
.L_11927:
        /*016c*/ 	.byte	0x04, 0x36
        /*016e*/ 	.short	(.L_11929 - .L_11928)
.L_11928:
        /*0170*/ 	.word	0x00000008
.L_11929:


//--------------------- .nv.info._ZN43_GLOBAL__N__9ae7fba5_10_SoftMax_cu_9f978f6320softmax_warp_forwardIN3c108BFloat16ES2_fLi5ELb1ELb0EEEvPT0_PKT_iiiPKbib --------------------------
	.section	.nv.info._ZN43_GLOBAL__N__9ae7fba5_10_SoftMax_cu_9f978f6320softmax_warp_forwardIN3c108BFloat16ES2_fLi5ELb1ELb0EEEvPT0_PKT_iiiPKbib,"",@"SHT_CUDA_INFO"
	.sectionflags	@""
	.align	4


	//----- nvinfo : EIATTR_CUDA_API_VERSION
	.align		4
        /*0000*/ 	.byte	0x04, 0x37
        /*0002*/ 	.short	(.L_11931 - .L_11930)
.L_11930:
        /*0004*/ 	.word	0x00000082


	//----- nvinfo : EIATTR_KPARAM_INFO
	.align		4
.L_11931:
        /*0008*/ 	.byte	0x04, 0x17
        /*000a*/ 	.short	(.L_11933 - .L_11932)
.L_11932:
        /*000c*/ 	.word	0x00000000
        /*0010*/ 	.short	0x0007
        /*0012*/ 	.short	0x002c
        /*0014*/ 	.byte	0x00, 0xf0, 0x05, 0x00


	//----- nvinfo : EIATTR_KPARAM_INFO
	.align		4
.L_11933:
        /*0018*/ 	.byte	0x04, 0x17
        /*001a*/ 	.short	(.L_11935 - .L_11934)
.L_11934:
        /*001c*/ 	.word	0x00000000
        /*0020*/ 	.short	0x0006
        /*0022*/ 	.short	0x0028
        /*0024*/ 	.byte	0x00, 0xf0, 0x11, 0x00


	//----- nvinfo : EIATTR_KPARAM_INFO
	.align		4
.L_11935:
        /*0028*/ 	.byte	0x04, 0x17
        /*002a*/ 	.short	(.L_11937 - .L_11936)
.L_11936:
        /*002c*/ 	.word	0x00000000
        /*0030*/ 	.short	0x0005
        /*0032*/ 	.short	0x0020
        /*0034*/ 	.byte	0x00, 0xf0, 0x21, 0x00


	//----- nvinfo : EIATTR_KPARAM_INFO
	.align		4
.L_11937:
        /*0038*/ 	.byte	0x04, 0x17
        /*003a*/ 	.short	(.L_11939 - .L_11938)
.L_11938:
        /*003c*/ 	.word	0x00000000
        /*0040*/ 	.short	0x0004
        /*0042*/ 	.short	0x0018
        /*0044*/ 	.byte	0x00, 0xf0, 0x11, 0x00


	//----- nvinfo : EIATTR_KPARAM_INFO
	.align		4
.L_11939:
        /*0048*/ 	.byte	0x04, 0x17
        /*004a*/ 	.short	(.L_11941 - .L_11940)
.L_11940:
        /*004c*/ 	.word	0x00000000
        /*0050*/ 	.short	0x0003
        /*0052*/ 	.short	0x0014
        /*0054*/ 	.byte	0x00, 0xf0, 0x11, 0x00


	//----- nvinfo : EIATTR_KPARAM_INFO
	.align		4
.L_11941:
        /*0058*/ 	.byte	0x04, 0x17
        /*005a*/ 	.short	(.L_11943 - .L_11942)
.L_11942:
        /*005c*/ 	.word	0x00000000
        /*0060*/ 	.short	0x0002
        /*0062*/ 	.short	0x0010
        /*0064*/ 	.byte	0x00, 0xf0, 0x11, 0x00


	//----- nvinfo : EIATTR_KPARAM_INFO
	.align		4
.L_11943:
        /*0068*/ 	.byte	0x04, 0x17
        /*006a*/ 	.short	(.L_11945 - .L_11944)
.L_11944:
        /*006c*/ 	.word	0x00000000
        /*0070*/ 	.short	0x0001
        /*0072*/ 	.short	0x0008
        /*0074*/ 	.byte	0x00, 0xf0, 0x21, 0x00


	//----- nvinfo : EIATTR_KPARAM_INFO
	.align		4
.L_11945:
        /*0078*/ 	.byte	0x04, 0x17
        /*007a*/ 	.short	(.L_11947 - .L_11946)
.L_11946:
        /*007c*/ 	.word	0x00000000
        /*0080*/ 	.short	0x0000
        /*0082*/ 	.short	0x0000
        /*0084*/ 	.byte	0x00, 0xf0, 0x21, 0x00


	//----- nvinfo : EIATTR_SPARSE_MMA_MASK
	.align		4
.L_11947:
        /*0088*/ 	.byte	0x03, 0x50
        /*008a*/ 	.short	0x0000


	//----- nvinfo : EIATTR_MAXREG_COUNT
	.align		4
        /*008c*/ 	.byte	0x03, 0x1b
        /*008e*/ 	.short	0x00ff


	//----- nvinfo : EIATTR_MERCURY_ISA_VERSION
	.align		4
        /*0090*/ 	.byte	0x03, 0x5f
        /*0092*/ 	.short	0x0101


	//----- nvinfo : EIATTR_COOP_GROUP_MASK_REGIDS
	.align		4
        /*0094*/ 	.byte	0x04, 0x29
        /*0096*/ 	.short	(.L_11949 - .L_11948)


	//   ....[0]....
.L_11948:
        /*0098*/ 	.word	0xffffffff


	//   ....[1]....
        /*009c*/ 	.word	0xffffffff


	//   ....[2]....
        /*00a0*/ 	.word	0xffffffff


	//   ....[3]....
        /*00a4*/ 	.word	0xffffffff


	//   ....[4]....
        /*00a8*/ 	.word	0xffffffff


	//   ....[5]....
        /*00ac*/ 	.word	0xffffffff


	//   ....[6]....
        /*00b0*/ 	.word	0xffffffff


	//   ....[7]....
        /*00b4*/ 	.word	0xffffffff


	//   ....[8]....
        /*00b8*/ 	.word	0xffffffff


	//   ....[9]....
        /*00bc*/ 	.word	0xffffffff


	//   ....[10]....
        /*00c0*/ 	.word	0xffffffff


	//   ....[11]....
        /*00c4*/ 	.word	0xffffffff


	//   ....[12]....
        /*00c8*/ 	.word	0xffffffff


	//   ....[13]....
        /*00cc*/ 	.word	0xffffffff


	//   ....[14]....
        /*00d0*/ 	.word	0xffffffff


	//   ....[15]....
        /*00d4*/ 	.word	0xffffffff


	//   ....[16]....
        /*00d8*/ 	.word	0xffffffff


	//   ....[17]....
        /*00dc*/ 	.word	0xffffffff


	//   ....[18]....
        /*00e0*/ 	.word	0xffffffff


	//   ....[19]....
        /*00e4*/ 	.word	0xffffffff


	//----- nvinfo : EIATTR_COOP_GROUP_INSTR_OFFSETS
	.align		4
.L_11949:
        /*00e8*/ 	.byte	0x04, 0x28
        /*00ea*/ 	.short	(.L_11951 - .L_11950)


	//   ....[0]....
.L_11950:
        /*00ec*/ 	.word	0x00000210


	//   ....[1]....
        /*00f0*/ 	.word	0x00000230


	//   ....[2]....
        /*00f4*/ 	.word	0x00000270


	//   ....[3]....
        /*00f8*/ 	.word	0x00000290


	//   ....[4]....
        /*00fc*/ 	.word	0x000002d0


	//   ....[5]....
        /*0100*/ 	.word	0x000002f0


	//   ....[6]....
        /*0104*/ 	.word	0x00000330


	//   ....[7]....
        /*0108*/ 	.word	0x00000350


	//   ....[8]....
        /*010c*/ 	.word	0x00000390


	//   ....[9]....
        /*0110*/ 	.word	0x000003b0


	//   ....[10]....
        /*0114*/ 	.word	0x00000480


	//   ....[11]....
        /*0118*/ 	.word	0x00000490


	//   ....[12]....
        /*011c*/ 	.word	0x000004c0


	//   ....[13]....
        /*0120*/ 	.word	0x000004d0


	//   ....[14]....
        /*0124*/ 	.word	0x00000500


	//   ....[15]....
        /*0128*/ 	.word	0x00000510


	//   ....[16]....
        /*012c*/ 	.word	0x00000540


	//   ....[17]....
        /*0130*/ 	.word	0x00000550


	//   ....[18]....
        /*0134*/ 	.word	0x00000590


	//   ....[19]....
        /*0138*/ 	.word	0x000005a0


	//----- nvinfo : EIATTR_EXIT_INSTR_OFFSETS
	.align		4
.L_11951:
        /*013c*/ 	.byte	0x04, 0x1c
        /*013e*/ 	.short	(.L_11953 - .L_11952)


	//   ....[0]....
.L_11952:
        /*0140*/ 	.word	0x000005b0


	//   ....[1]....
        /*0144*/ 	.word	0x000006a0


	//   ....[2]....
        /*0148*/ 	.word	0x000006b0


	//   ....[3]....
        /*014c*/ 	.word	0x00000750


	//----- nvinfo : EIATTR_CBANK_PARAM_SIZE
	.align		4
.L_11953:
        /*0150*/ 	.byte	0x03, 0x19
        /*0152*/ 	.short	0x002d


	//----- nvinfo : EIATTR_PARAM_CBANK
	.align		4
        /*0154*/ 	.byte	0x04, 0x0a
        /*0156*/ 	.short	(.L_11955 - .L_11954)
	.align		4
.L_11954:
        /*0158*/ 	.word	index@(.nv.constant0._ZN43_GLOBAL__N__9ae7fba5_10_SoftMax_cu_9f978f6320softmax_warp_forwardIN3c108BFloat16ES2_fLi5ELb1ELb0EEEvPT0_PKT_iiiPKbib)
        /*015c*/ 	.short	0x0210
        /*015e*/ 	.short	0x002d


	//----- nvinfo : EIATTR_SW_WAR
	.align		4
.L_11955:
        /*0160*/ 	.byte	0x04, 0x36
        /*0162*/ 	.short	(.L_11957 - .L_11956)
.L_11956:
        /*0164*/ 	.word	0x00000008
.L_11957:


//--------------------- .nv.info._ZN43_GLOBAL__N__9ae7fba5_10_SoftMax_cu_9f978f6320softmax_warp_forwardIN3c108BFloat16ES2_fLi4ELb1ELb0EEEvPT0_PKT_iiiPKbib --------------------------
	.section	.nv.info._ZN43_GLOBAL__N__9ae7fba5_10_SoftMax_cu_9f978f6320softmax_warp_forwardIN3c108BFloat16ES2_fLi4ELb1ELb0EEEvPT0_PKT_iiiPKbib,"",@"SHT_CUDA_INFO"
	.sectionflags	@""
	.align	4


	//----- nvinfo : EIATTR_CUDA_API_VERSION
	.align		4
        /*0000*/ 	.byte	0x04, 0x37
        /*0002*/ 	.short	(.L_11959 - .L_11958)
.L_11958:
        /*0004*/ 	.word	0x00000082


	//----- nvinfo : EIATTR_KPARAM_INFO
	.align		4
.L_11959:
        /*0008*/ 	.byte	0x04, 0x17
        /*000a*/ 	.short	(.L_11961 - .L_11960)
.L_11960:
        /*000c*/ 	.word	0x00000000
        /*0010*/ 	.short	0x0007
        /*0012*/ 	.short	0x002c
        /*0014*/ 	.byte	0x00, 0xf0, 0x05, 0x00


	//----- nvinfo : EIATTR_KPARAM_INFO
	.align		4
.L_11961:
        /*0018*/ 	.byte	0x04, 0x17
        /*001a*/ 	.short	(.L_11963 - .L_11962)
.L_11962:
        /*001c*/ 	.word	0x00000000
        /*0020*/ 	.short	0x0006
        /*0022*/ 	.short	0x0028
        /*0024*/ 	.byte	0x00, 0xf0, 0x11, 0x00


	//----- nvinfo : EIATTR_KPARAM_INFO
	.align		4
.L_11963:
        /*0028*/ 	.byte	0x04, 0x17
        /*002a*/ 	.short	(.L_11965 - .L_11964)
.L_11964:
        /*002c*/ 	.word	0x00000000
        /*0030*/ 	.short	0x0005
        /*0032*/ 	.short	0x0020
        /*0034*/ 	.byte	0x00, 0xf0, 0x21, 0x00


	//----- nvinfo : EIATTR_KPARAM_INFO
	.align		4
.L_11965:
        /*0038*/ 	.byte	0x04, 0x17
        /*003a*/ 	.short	(.L_11967 - .L_11966)
.L_11966:
        /*003c*/ 	.word	0x00000000
        /*0040*/ 	.short	0x0004
        /*0042*/ 	.short	0x0018
        /*0044*/ 	.byte	0x00, 0xf0, 0x11, 0x00


	//----- nvinfo : EIATTR_KPARAM_INFO
	.align		4
.L_11967:
        /*0048*/ 	.byte	0x04, 0x17
        /*004a*/ 	.short	(.L_11969 - .L_11968)
.L_11968:
        /*004c*/ 	.word	0x00000000
        /*0050*/ 	.short	0x0003
        /*0052*/ 	.short	0x0014
        /*0054*/ 	.byte	0x00, 0xf0, 0x11, 0x00


	//----- nvinfo : EIATTR_KPARAM_INFO
	.align		4
.L_11969:
        /*0058*/ 	.byte	0x04, 0x17
        /*005a*/ 	.short	(.L_11971 - .L_11970)
.L_11970:
        /*005c*/ 	.word	0x00000000
        /*0060*/ 	.short	0x0002
        /*0062*/ 	.short	0x0010
        /*0064*/ 	.byte	0x00, 0xf0, 0x11, 0x00


	//----- nvinfo : EIATTR_KPARAM_INFO
	.align		4
.L_11971:
        /*0068*/ 	.byte	0x04, 0x17
        /*006a*/ 	.short	(.L_11973 - .L_11972)
.L_11972:
        /*006c*/ 	.word	0x00000000
        /*0070*/ 	.short	0x0001
        /*0072*/ 	.short	0x0008
        /*0074*/ 	.byte	0x00, 0xf0, 0x21, 0x00


	//----- nvinfo : EIATTR_KPARAM_INFO
	.align		4
.L_11973:
        /*0078*/ 	.byte	0x04, 0x17
        /*007a*/ 	.short	(.L_11975 - .L_11974)
.L_11974:
        /*007c*/ 	.word	0x00000000
        /*0080*/ 	.short	0x0000
        /*0082*/ 	.short	0x0000
        /*0084*/ 	.byte	0x00, 0xf0, 0x21, 0x00


	//----- nvinfo : EIATTR_SPARSE_MMA_MASK
	.align		4
.L_11975:
        /*0088*/ 	.byte	0x03, 0x50
        /*008a*/ 	.short	0x0000


	//----- nvinfo : EIATTR_MAXREG_COUNT
	.align		4
        /*008c*/ 	.byte	0x03, 0x1b
        /*008e*/ 	.short	0x00ff


	//----- nvinfo : EIATTR_MERCURY_ISA_VERSION
	.align		4
        /*0090*/ 	.byte	0x03, 0x5f
        /*0092*/ 	.short	0x0101


	//----- nvinfo : EIATTR_COOP_GROUP_MASK_REGIDS
	.align		4
        /*0094*/ 	.byte	0x04, 0x29
        /*0096*/ 	.short	(.L_11977 - .L_11976)


	//   ....[0]....
.L_11976:
        /*0098*/ 	.word	0xffffffff


	//   ....[1]....
        /*009c*/ 	.word	0xffffffff


	//   ....[2]....
        /*00a0*/ 	.word	0xffffffff


	//   ....[3]....
        /*00a4*/ 	.word	0xffffffff


	//   ....[4]....
        /*00a8*/ 	.word	0xffffffff


	//   ....[5]....
        /*00ac*/ 	.word	0xffffffff


	//   ....[6]....
        /*00b0*/ 	.word	0xffffffff


	//   ....[7]....
        /*00b4*/ 	.word	0xffffffff


	//   ....[8]....
        /*00b8*/ 	.word	0xffffffff


	//   ....[9]....
        /*00bc*/ 	.word	0xffffffff


	//   ....[10]....
        /*00c0*/ 	.word	0xffffffff


	//   ....[11]....
        /*00c4*/ 	.word	0xffffffff


	//   ....[12]....
        /*00c8*/ 	.word	0xffffffff


	//   ....[13]....
        /*00cc*/ 	.word	0xffffffff


	//   ....[14]....
        /*00d0*/ 	.word	0xffffffff


	//   ....[15]....
        /*00d4*/ 	.word	0xffffffff


	//----- nvinfo : EIATTR_COOP_GROUP_INSTR_OFFSETS
	.align		4
.L_11977:
        /*00d8*/ 	.byte	0x04, 0x28
        /*00da*/ 	.short	(.L_11979 - .L_11978)


	//   ....[0]....
.L_11978:
        /*00dc*/ 	.word	0x00000210


	//   ....[1]....
        /*00e0*/ 	.word	0x00000230


	//   ....[2]....
        /*00e4*/ 	.word	0x00000270


	//   ....[3]....
        /*00e8*/ 	.word	0x00000290


	//   ....[4]....
        /*00ec*/ 	.word	0x000002d0


	//   ....[5]....
        /*00f0*/ 	.word	0x000002f0


	//   ....[6]....
        /*00f4*/ 	.word	0x00000330


	//   ....[7]....
        /*00f8*/ 	.word	0x00000350


	//   ....[8]....
        /*00fc*/ 	.word	0x00000420


	//   ....[9]....
        /*0100*/ 	.word	0x00000430


	//   ....[10]....
        /*0104*/ 	.word	0x00000460


	//   ....[11]....
        /*0108*/ 	.word	0x00000470


	//   ....[12]....
        /*010c*/ 	.word	0x000004a0


	//   ....[13]....
        /*0110*/ 	.word	0x000004b0


	//   ....[14]....
        /*0114*/ 	.word	0x000004f0


	//   ....[15]....
        /*0118*/ 	.word	0x00000500


	//----- nvinfo : EIATTR_EXIT_INSTR_OFFSETS
	.align		4
.L_11979:
        /*011c*/ 	.byte	0x04, 0x1c
        /*011e*/ 	.short	(.L_11981 - .L_11980)


	//   ....[0]....
.L_11980:
        /*0120*/ 	.word	0x00000510


	//   ....[1]....
        /*0124*/ 	.word	0x000005d0


	//   ....[2]....
        /*0128*/ 	.word	0x000005e0


	//   ....[3]....
        /*012c*/ 	.word	0x00000680


	//----- nvinfo : EIATTR_CBANK_PARAM_SIZE
	.align		4
.L_11981:
        /*0130*/ 	.byte	0x03, 0x19
        /*0132*/ 	.short	0x002d


	//----- nvinfo : EIATTR_PARAM_CBANK
	.align		4
        /*0134*/ 	.byte	0x04, 0x0a
        /*0136*/ 	.short	(.L_11983 - .L_11982)
	.align		4
.L_11982:
        /*0138*/ 	.word	index@(.nv.constant0._ZN43_GLOBAL__N__9ae7fba5_10_SoftMax_cu_9f978f6320softmax_warp_forwardIN3c108BFloat16ES2_fLi4ELb1ELb0EEEvPT0_PKT_iiiPKbib)
        /*013c*/ 	.short	0x0210
        /*013e*/ 	.short	0x002d


	//----- nvinfo : EIATTR_SW_WAR
	.align		4
.L_11983:
        /*0140*/ 	.byte	0x04, 0x36
        /*0142*/ 	.short	(.L_11985 - .L_11984)
.L_11984:
        /*0144*/ 	.word	0x00000008
.L_11985:


//--------------------- .nv.info._ZN43_GLOBAL__N__9ae7fba5_10_SoftMax_cu_9f978f6320softmax_warp_forwardIN3c108BFloat16ES2_fLi3ELb1ELb0EEEvPT0_PKT_iiiPKbib --------------------------
	.section	.nv.info._ZN43_GLOBAL__N__9ae7fba5_10_SoftMax_cu_9f978f6320softmax_warp_forwardIN3c108BFloat16ES2_fLi3ELb1ELb0EEEvPT0_PKT_iiiPKbib,"",@"SHT_CUDA_INFO"
	.sectionflags	@""
	.align	4


	//----- nvinfo : EIATTR_CUDA_API_VERSION
	.align		4
        /*0000*/ 	.byte	0x04, 0x37
        /*0002*/ 	.short	(.L_11987 - .L_11986)
.L_11986:
        /*0004*/ 	.word	0x00000082


	//----- nvinfo : EIATTR_KPARAM_INFO
	.align		4
.L_11987:
        /*0008*/ 	.byte	0x04, 0x17
        /*000a*/ 	.short	(.L_11989 - .L_11988)
.L_11988:
        /*000c*/ 	.word	0x00000000
        /*0010*/ 	.short	0x0007
        /*0012*/ 	.short	0x002c
        /*0014*/ 	.byte	0x00, 0xf0, 0x05, 0x00


	//----- nvinfo : EIATTR_KPARAM_INFO
	.align		4
.L_11989:
        /*0018*/ 	.byte	0x04, 0x17
        /*001a*/ 	.short	(.L_11991 - .L_11990)
.L_11990:
        /*001c*/ 	.word	0x00000000
        /*0020*/ 	.short	0x0006
        /*0022*/ 	.short	0x0028
        /*0024*/ 	.byte	0x00, 0xf0, 0x11, 0x00


	//----- nvinfo : EIATTR_KPARAM_INFO
	.align		4
.L_11991:
        /*0028*/ 	.byte	0x04, 0x17
        /*002a*/ 	.short	(.L_11993 - .L_11992)
.L_11992:
        /*002c*/ 	.word	0x00000000
        /*0030*/ 	.short	0x0005
        /*0032*/ 	.short	0x0020
        /*0034*/ 	.byte	0x00, 0xf0, 0x21, 0x00


	//----- nvinfo : EIATTR_KPARAM_INFO
	.align		4
.L_11993:
        /*0038*/ 	.byte	0x04, 0x17
        /*003a*/ 	.short	(.L_11995 - .L_11994)
.L_11994:
        /*003c*/ 	.word	0x00000000
        /*0040*/ 	.short	0x0004
        /*0042*/ 	.short	0x0018
        /*0044*/ 	.byte	0x00, 0xf0, 0x11, 0x00


	//----- nvinfo : EIATTR_KPARAM_INFO
	.align		4
.L_11995:
        /*0048*/ 	.byte	0x04, 0x17
        /*004a*/ 	.short	(.L_11997 - .L_11996)
.L_11996:
        /*004c*/ 	.word	0x00000000
        /*0050*/ 	.short	0x0003
        /*0052*/ 	.short	0x0014
        /*0054*/ 	.byte	0x00, 0xf0, 0x11, 0x00


	//----- nvinfo : EIATTR_KPARAM_INFO
	.align		4
.L_11997:
        /*0058*/ 	.byte	0x04, 0x17
        /*005a*/ 	.short	(.L_11999 - .L_11998)
.L_11998:
        /*005c*/ 	.word	0x00000000
        /*0060*/ 	.short	0x0002
        /*0062*/ 	.short	0x0010
        /*0064*/ 	.byte	0x00, 0xf0, 0x11, 0x00


	//----- nvinfo : EIATTR_KPARAM_INFO
	.align		4
.L_11999:
        /*0068*/ 	.byte	0x04, 0x17
        /*006a*/ 	.short	(.L_12001 - .L_12000)
.L_12000:
        /*006c*/ 	.word	0x00000000
        /*0070*/ 	.short	0x0001
        /*0072*/ 	.short	0x0008
        /*0074*/ 	.byte	0x00, 0xf0, 0x21, 0x00


	//----- nvinfo : EIATTR_KPARAM_INFO
	.align		4
.L_12001:
        /*0078*/ 	.byte	0x04, 0x17
        /*007a*/ 	.short	(.L_12003 - .L_12002)
.L_12002:
        /*007c*/ 	.word	0x00000000
        /*0080*/ 	.short	0x0000
        /*0082*/ 	.short	0x0000
        /*0084*/ 	.byte	0x00, 0xf0, 0x21, 0x00


	//----- nvinfo : EIATTR_SPARSE_MMA_MASK
	.align		4
.L_12003:
        /*0088*/ 	.byte	0x03, 0x50
        /*008a*/ 	.short	0x0000


	//----- nvinfo : EIATTR_MAXREG_COUNT
	.align		4
        /*008c*/ 	.byte	0x03, 0x1b
        /*008e*/ 	.short	0x00ff


	//----- nvinfo : EIATTR_MERCURY_ISA_VERSION
	.align		4
        /*0090*/ 	.byte	0x03, 0x5f
        /*0092*/ 	.short	0x0101


	//----- nvinfo : EIATTR_COOP_GROUP_MASK_REGIDS
	.align		4
        /*0094*/ 	.byte	0x04, 0x29
        /*0096*/ 	.short	(.L_12005 - .L_12004)


	//   ....[0]....
.L_12004:
        /*0098*/ 	.word	0xffffffff


	//   ....[1]....
        /*009c*/ 	.word	0xffffffff


	//   ....[2]....
        /*00a0*/ 	.word	0xffffffff


	//   ....[3]....
        /*00a4*/ 	.word	0xffffffff


	//   ....[4]....
        /*00a8*/ 	.word	0xffffffff


	//   ....[5]....
        /*00ac*/ 	.word	0xffffffff


	//   ....[6]....
        /*00b0*/ 	.word	0xffffffff


	//   ....[7]....
        /*00b4*/ 	.word	0xffffffff


	//   ....[8]....
        /*00b8*/ 	.word	0xffffffff


	//   ....[9]....
        /*00bc*/ 	.word	0xffffffff


	//   ....[10]....
        /*00c0*/ 	.word	0xffffffff


	//   ....[11]....
        /*00c4*/ 	.word	0xffffffff


	//----- nvinfo : EIATTR_COOP_GROUP_INSTR_OFFSETS
	.align		4
.L_12005:
        /*00c8*/ 	.byte	0x04, 0x28
        /*00ca*/ 	.short	(.L_12007 - .L_12006)


	//   ....[0]....
.L_12006:
        /*00cc*/ 	.word	0x00000210


	//   ....[1]....
        /*00d0*/ 	.word	0x00000230


	//   ....[2]....
        /*00d4*/ 	.word	0x00000270


	//   ....[3]....
        /*00d8*/ 	.word	0x00000290


	//   ....[4]....
        /*00dc*/ 	.word	0x000002d0


	//   ....[5]....
        /*00e0*/ 	.word	0x000002f0


	//   ....[6]....
        /*00e4*/ 	.word	0x000003c0


	//   ....[7]....
        /*00e8*/ 	.word	0x000003d0


	//   ....[8]....
        /*00ec*/ 	.word	0x00000400


	//   ....[9]....
        /*00f0*/ 	.word	0x00000410


	//   ....[10]....
        /*00f4*/ 	.word	0x00000450


	//   ....[11]....
        /*00f8*/ 	.word	0x00000460


	//----- nvinfo : EIATTR_EXIT_INSTR_OFFSETS
	.align		4
.L_12007:
        /*00fc*/ 	.byte	0x04, 0x1c
        /*00fe*/ 	.short	(.L_12009 - .L_12008)


	//   ....[0]....
.L_12008:
        /*0100*/ 	.word	0x00000470


	//   ....[1]....
        /*0104*/ 	.word	0x00000530


	//   ....[2]....
        /*0108*/ 	.word	0x00000540


	//   ....[3]....
        /*010c*/ 	.word	0x000005e0


	//----- nvinfo : EIATTR_CBANK_PARAM_SIZE
	.align		4
.L_12009:
        /*0110*/ 	.byte	0x03, 0x19
        /*0112*/ 	.short	0x002d


	//----- nvinfo : EIATTR_PARAM_CBANK
	.align		4
        /*0114*/ 	.byte	0x04, 0x0a
        /*0116*/ 	.short	(.L_12011 - .L_12010)
	.align		4
.L_12010:
        /*0118*/ 	.word	index@(.nv.constant0._ZN43_GLOBAL__N__9ae7fba5_10_SoftMax_cu_9f978f6320softmax_warp_forwardIN3c108BFloat16ES2_fLi3ELb1ELb0EEEvPT0_PKT_iiiPKbib)
        /*011c*/ 	.short	0x0210
        /*011e*/ 	.short	0x002d


	//----- nvinfo : EIATTR_SW_WAR
	.align		4
.L_12011:
        /*0120*/ 	.byte	0x04, 0x36
        /*0122*/ 	.short	(.L_12013 - .L_12012)
.L_12012:
        /*0124*/ 	.word	0x00000008
.L_12013:


//--------------------- .nv.info._ZN43_GLOBAL__N__9ae7fba5_10_SoftMax_cu_9f978f6320softmax_warp_forwardIN3c108BFloat16ES2_fLi2ELb1ELb0EEEvPT0_PKT_iiiPKbib --------------------------
	.section	.nv.info._ZN43_GLOBAL__N__9ae7fba5_10_SoftMax_cu_9f978f6320softmax_warp_forwardIN3c108BFloat16ES2_fLi2ELb1ELb0EEEvPT0_PKT_iiiPKbib,"",@"SHT_CUDA_INFO"
	.sectionflags	@""
	.align	4


	//----- nvinfo : EIATTR_CUDA_API_VERSION
	.align		4
        /*0000*/ 	.byte	0x04, 0x37
        /*0002*/ 	.short	(.L_12015 - .L_12014)
.L_12014:
        /*0004*/ 	.word	0x00000082


	//----- nvinfo : EIATTR_KPARAM_INFO
	.align		4
.L_12015:
        /*0008*/ 	.byte	0x04, 0x17
        /*000a*/ 	.short	(.L_12017 - .L_12016)
.L_12016:
        /*000c*/ 	.word	0x00000000
        /*0010*/ 	.short	0x0007
        /*0012*/ 	.short	0x002c
        /*0014*/ 	.byte	0x00, 0xf0, 0x05, 0x00


	//----- nvinfo : EIATTR_KPARAM_INFO
	.align		4
.L_12017:
        /*0018*/ 	.byte	0x04, 0x17
        /*001a*/ 	.short	(.L_12019 - .L_12018)
.L_12018:
        /*001c*/ 	.word	0x00000000
        /*0020*/ 	.short	0x0006
        /*0022*/ 	.short	0x0028
        /*0024*/ 	.byte	0x00, 0xf0, 0x11, 0x00


	//----- nvinfo : EIATTR_KPARAM_INFO
	.align		4
.L_12019:
        /*0028*/ 	.byte	0x04, 0x17
        /*002a*/ 	.short	(.L_12021 - .L_12020)
.L_12020:
        /*002c*/ 	.word	0x00000000
        /*0030*/ 	.short	0x0005
        /*0032*/ 	.short	0x0020
        /*0034*/ 	.byte	0x00, 0xf0, 0x21, 0x00


	//----- nvinfo : EIATTR_KPARAM_INFO
	.align		4
.L_12021:
        /*0038*/ 	.byte	0x04, 0x17
        /*003a*/ 	.short	(.L_12023 - .L_12022)
.L_12022:
        /*003c*/ 	.word	0x00000000
        /*0040*/ 	.short	0x0004
        /*0042*/ 	.short	0x0018
        /*0044*/ 	.byte	0x00, 0xf0, 0x11, 0x00


	//----- nvinfo : EIATTR_KPARAM_INFO
	.align		4
.L_12023:
        /*0048*/ 	.byte	0x04, 0x17
        /*004a*/ 	.short	(.L_12025 - .L_12024)
.L_12024:
        /*004c*/ 	.word	0x00000000
        /*0050*/ 	.short	0x0003
        /*0052*/ 	.short	0x0014
        /*0054*/ 	.byte	0x00, 0xf0, 0x11, 0x00


	//----- nvinfo : EIATTR_KPARAM_INFO
	.align		4
.L_12025:
        /*0058*/ 	.byte	0x04, 0x17
        /*005a*/ 	.short	(.L_12027 - .L_12026)
.L_12026:
        /*005c*/ 	.word	0x00000000
        /*0060*/ 	.short	0x0002
        /*0062*/ 	.short	0x0010
        /*0064*/ 	.byte	0x00, 0xf0, 0x11, 0x00


	//----- nvinfo : EIATTR_KPARAM_INFO
	.align		4
.L_12027:
        /*0068*/ 	.byte	0x04, 0x17
        /*006a*/ 	.short	(.L_12029 - .L_12028)
.L_12028:
        /*006c*/ 	.word	0x00000000
        /*0070*/ 	.short	0x0001
        /*0072*/ 	.short	0x0008
        /*0074*/ 	.byte	0x00, 0xf0, 0x21, 0x00


	//----- nvinfo : EIATTR_KPARAM_INFO
	.align		4
.L_12029:
        /*0078*/ 	.byte	0x04, 0x17
        /*007a*/ 	.short	(.L_12031 - .L_12030)
.L_12030:
        /*007c*/ 	.word	0x00000000
        /*0080*/ 	.short	0x0000
        /*0082*/ 	.short	0x0000
        /*0084*/ 	.byte	0x00, 0xf0, 0x21, 0x00


	//----- nvinfo : EIATTR_SPARSE_MMA_MASK
	.align		4
.L_12031:
        /*0088*/ 	.byte	0x03, 0x50
        /*008a*/ 	.short	0x0000


	//----- nvinfo : EIATTR_MAXREG_COUNT
	.align		4
        /*008c*/ 	.byte	0x03, 0x1b
        /*008e*/ 	.short	0x00ff


	//----- nvinfo : EIATTR_MERCURY_ISA_VERSION
	.align		4
        /*0090*/ 	.byte	0x03, 0x5f
        /*0092*/ 	.short	0x0101


	//----- nvinfo : EIATTR_COOP_GROUP_MASK_REGIDS
	.align		4
        /*0094*/ 	.byte	0x04, 0x29
        /*0096*/ 	.short	(.L_12033 - .L_12032)


	//   ....[0]....
.L_12032:
        /*0098*/ 	.word	0xffffffff


	//   ....[1]....
        /*009c*/ 	.word	0xffffffff


	//   ....[2]....
        /*00a0*/ 	.word	0xffffffff


	//   ....[3]....
        /*00a4*/ 	.word	0xffffffff


	//   ....[4]....
        /*00a8*/ 	.word	0xffffffff


	//   ....[5]....
        /*00ac*/ 	.word	0xffffffff


	//   ....[6]....
        /*00b0*/ 	.word	0xffffffff


	//   ....[7]....
        /*00b4*/ 	.word	0xffffffff


	//----- nvinfo : EIATTR_COOP_GROUP_INSTR_OFFSETS
	.align		4
.L_12033:
        /*00b8*/ 	.byte	0x04, 0x28
        /*00ba*/ 	.short	(.L_12035 - .L_12034)


	//   ....[0]....
.L_12034:
        /*00bc*/ 	.word	0x00000210


	//   ....[1]....
        /*00c0*/ 	.word	0x00000230


	//   ....[2]....
        /*00c4*/ 	.word	0x00000270


	//   ....[3]....
        /*00c8*/ 	.word	0x00000290


	//   ....[4]....
        /*00cc*/ 	.word	0x00000360


	//   ....[5]....
        /*00d0*/ 	.word	0x00000370


	//   ....[6]....
        /*00d4*/ 	.word	0x000003b0


	//   ....[7]....
        /*00d8*/ 	.word	0x000003c0


	//----- nvinfo : EIATTR_EXIT_INSTR_OFFSETS
	.align		4
.L_12035:
        /*00dc*/ 	.byte	0x04, 0x1c
        /*00de*/ 	.short	(.L_12037 - .L_12036)


	//   ....[0]....
.L_12036:
        /*00e0*/ 	.word	0x000003d0


	//   ....[1]....
        /*00e4*/ 	.word	0x00000490


	//   ....[2]....
        /*00e8*/ 	.word	0x000004a0


	//   ....[3]....
        /*00ec*/ 	.word	0x00000540


	//----- nvinfo : EIATTR_CBANK_PARAM_SIZE
	.align		4
.L_12037:
        /*00f0*/ 	.byte	0x03, 0x19
        /*00f2*/ 	.short	0x002d


	//----- nvinfo : EIATTR_PARAM_CBANK
	.align		4
        /*00f4*/ 	.byte	0x04, 0x0a
        /*00f6*/ 	.short	(.L_12039 - .L_12038)
	.align		4
.L_12038:
        /*00f8*/ 	.word	index@(.nv.constant0._ZN43_GLOBAL__N__9ae7fba5_10_SoftMax_cu_9f978f6320softmax_warp_forwardIN3c108BFloat16ES2_fLi2ELb1ELb0EEEvPT0_PKT_iiiPKbib)
        /*00fc*/ 	.short	0x0210
        /*00fe*/ 	.short	0x002d


	//----- nvinfo : EIATTR_SW_WAR
	.align		4
.L_12039:
        /*0100*/ 	.byte	0x04, 0x36
        /*0102*/ 	.short	(.L_12041 - .L_12040)
.L_12040:
        /*0104*/ 	.word	0x00000008
.L_12041:


//--------------------- .nv.info._ZN43_GLOBAL__N__9ae7fba5_10_SoftMax_cu_9f978f6320softmax_warp_forwardIN3c108BFloat16ES2_fLi1ELb1ELb0EEEvPT0_PKT_iiiPKbib --------------------------
	.section	.nv.info._ZN43_GLOBAL__N__9ae7fba5_10_SoftMax_cu_9f978f6320softmax_warp_forwardIN3c108BFloat16ES2_fLi1ELb1ELb0EEEvPT0_PKT_iiiPKbib,"",@"SHT_CUDA_INFO"
	.sectionflags	@""
	.align	4


	//----- nvinfo : EIATTR_CUDA_API_VERSION
	.align		4
        /*0000*/ 	.byte	0x04, 0x37
        /*0002*/ 	.short	(.L_12043 - .L_12042)
.L_12042:
        /*0004*/ 	.word	0x00000082


	//----- nvinfo : EIATTR_KPARAM_INFO
	.align		4
.L_12043:
        /*0008*/ 	.byte	0x04, 0x17
        /*000a*/ 	.short	(.L_12045 - .L_12044)
.L_12044:
        /*000c*/ 	.word	0x00000000
        /*0010*/ 	.short	0x0007
        /*0012*/ 	.short	0x002c
        /*0014*/ 	.byte	0x00, 0xf0, 0x05, 0x00


	//----- nvinfo : EIATTR_KPARAM_INFO
	.align		4
.L_12045:
        /*0018*/ 	.byte	0x04, 0x17
        /*001a*/ 	.short	(.L_12047 - .L_12046)
.L_12046:
        /*001c*/ 	.word	0x00000000
        /*0020*/ 	.short	0x0006
        /*0022*/ 	.short	0x0028
        /*0024*/ 	.byte	0x00, 0xf0, 0x11, 0x00


	//----- nvinfo : EIATTR_KPARAM_INFO
	.align		4
.L_12047:
        /*0028*/ 	.byte	0x04, 0x17
        /*002a*/ 	.short	(.L_12049 - .L_12048)
.L_12048:
        /*002c*/ 	.word	0x00000000
        /*0030*/ 	.short	0x0005
        /*0032*/ 	.short	0x0020
        /*0034*/ 	.byte	0x00, 0xf0, 0x21, 0x00


	//----- nvinfo : EIATTR_KPARAM_INFO
	.align		4
.L_12049:
        /*0038*/ 	.byte	0x04, 0x17
        /*003a*/ 	.short	(.L_12051 - .L_12050)
.L_12050:
        /*003c*/ 	.word	0x00000000
        /*0040*/ 	.short	0x0004
        /*0042*/ 	.short	0x0018
        /*0044*/ 	.byte	0x00, 0xf0, 0x11, 0x00


	//----- nvinfo : EIATTR_KPARAM_INFO
	.align		4
.L_12051:
        /*0048*/ 	.byte	0x04, 0x17
        /*004a*/ 	.short	(.L_12053 - .L_12052)
.L_12052:
        /*004c*/ 	.word	0x00000000
        /*0050*/ 	.short	0x0003
        /*0052*/ 	.short	0x0014
        /*0054*/ 	.byte	0x00, 0xf0, 0x11, 0x00


	//----- nvinfo : EIATTR_KPARAM_INFO
	.align		4
.L_12053:
        /*0058*/ 	.byte	0x04, 0x17
        /*005a*/ 	.short	(.L_12055 - .L_12054)
.L_12054:
        /*005c*/ 	.word	0x00000000
        /*0060*/ 	.short	0x0002
        /*0062*/ 	.short	0x0010
        /*0064*/ 	.byte	0x00, 0xf0, 0x11, 0x00


	//----- nvinfo : EIATTR_KPARAM_INFO
	.align		4
.L_12055:
        /*0068*/ 	.byte	0x04, 0x17
        /*006a*/ 	.short	(.L_12057 - .L_12056)
.L_12056:
        /*006c*/ 	.word	0x00000000
        /*0070*/ 	.short	0x0001
        /*0072*/ 	.short	0x0008
        /*0074*/ 	.byte	0x00, 0xf0, 0x21, 0x00


	//----- nvinfo : EIATTR_KPARAM_INFO
	.align		4
.L_12057:
        /*0078*/ 	.byte	0x04, 0x17
        /*007a*/ 	.short	(.L_12059 - .L_12058)
.L_12058:
        /*007c*/ 	.word	0x00000000
        /*0080*/ 	.short	0x0000
        /*0082*/ 	.short	0x0000
        /*0084*/ 	.byte	0x00, 0xf0, 0x21, 0x00


	//----- nvinfo : EIATTR_SPARSE_MMA_MASK
	.align		4
.L_12059:
        /*0088*/ 	.byte	0x03, 0x50
        /*008a*/ 	.short	0x0000


	//----- nvinfo : EIATTR_MAXREG_COUNT
	.align		4
        /*008c*/ 	.byte	0x03, 0x1b
        /*008e*/ 	.short	0x00ff


	//----- nvinfo : EIATTR_MERCURY_ISA_VERSION
	.align		4
        /*0090*/ 	.byte	0x03, 0x5f
        /*0092*/ 	.short	0x0101


	//----- nvinfo : EIATTR_COOP_GROUP_MASK_REGIDS
	.align		4
        /*0094*/ 	.byte	0x04, 0x29
        /*0096*/ 	.short	(.L_12061 - .L_12060)


	//   ....[0]....
.L_12060:
        /*0098*/ 	.word	0xffffffff


	//   ....[1]....
        /*009c*/ 	.word	0xffffffff


	//   ....[2]....
        /*00a0*/ 	.word	0xffffffff


	//   ....[3]....
        /*00a4*/ 	.word	0xffffffff


	//----- nvinfo : EIATTR_COOP_GROUP_INSTR_OFFSETS
	.align		4
.L_12061:
        /*00a8*/ 	.byte	0x04, 0x28
        /*00aa*/ 	.short	(.L_12063 - .L_12062)


	//   ....[0]....
.L_12062:
        /*00ac*/ 	.word	0x00000210


	//   ....[1]....
        /*00b0*/ 	.word	0x00000230


	//   ....[2]....
        /*00b4*/ 	.word	0x00000310


	//   ....[3]....
        /*00b8*/ 	.word	0x00000320


	//----- nvinfo : EIATTR_EXIT_INSTR_OFFSETS
	.align		4
.L_12063:
        /*00bc*/ 	.byte	0x04, 0x1c
        /*00be*/ 	.short	(.L_12065 - .L_12064)


	//   ....[0]....
.L_12064:
        /*00c0*/ 	.word	0x00000330


	//   ....[1]....
        /*00c4*/ 	.word	0x000003f0


	//   ....[2]....
        /*00c8*/ 	.word	0x00000400


	//   ....[3]....
        /*00cc*/ 	.word	0x000004a0


	//----- nvinfo : EIATTR_CBANK_PARAM_SIZE
	.align		4
.L_12065:
        /*00d0*/ 	.byte	0x03, 0x19
        /*00d2*/ 	.short	0x002d


	//----- nvinfo : EIATTR_PARAM_CBANK
	.align		4
        /*00d4*/ 	.byte	0x04, 0x0a
        /*00d6*/ 	.short	(.L_12067 - .L_12066)
	.align		4
.L_12066:
        /*00d8*/ 	.word	index@(.nv.constant0._ZN43_GLOBAL__N__9ae7fba5_10_SoftMax_cu_9f978f6320softmax_warp_forwardIN3c108BFloat16ES2_fLi1ELb1ELb0EEEvPT0_PKT_iiiPKbib)
        /*00dc*/ 	.short	0x0210
        /*00de*/ 	.short	0x002d


	//----- nvinfo : EIATTR_SW_WAR
	.align		4
.L_12067:
        /*00e0*/ 	.byte	0x04, 0x36
        /*00e2*/ 	.short	(.L_12069 - .L_12068)
.L_12068:
        /*00e4*/ 	.word	0x00000008
.L_12069:


//--------------------- .nv.info._ZN43_GLOBAL__N__9ae7fba5_10_SoftMax_cu_9f978f6320softmax_warp_forwardIN3c108BFloat16ES2_fLi0ELb1ELb0EEEvPT0_PKT_iiiPKbib --------------------------
	.section	.nv.info._ZN43_GLOBAL__N__9ae7fba5_10_SoftMax_cu_9f978f6320softmax_warp_forwardIN3c108BFloat16ES2_fLi0ELb1ELb0EEEvPT0_PKT_iiiPKbib,"",@"SHT_CUDA_INFO"
	.sectionflags	@""
	.align	4


	//----- nvinfo : EIATTR_CUDA_API_VERSION
	.align		4
        /*0000*/ 	.byte	0x04, 0x37
        /*0002*/ 	.short	(.L_12071 - .L_12070)
.L_12070:
        /*0004*/ 	.word	0x00000082


	//----- nvinfo : EIATTR_KPARAM_INFO
	.align		4
.L_12071:
        /*0008*/ 	.byte	0x04, 0x17
        /*000a*/ 	.short	(.L_12073 - .L_12072)
.L_12072:
        /*000c*/ 	.word	0x00000000
        /*0010*/ 	.short	0x0007
        /*0012*/ 	.short	0x002c
        /*0014*/ 	.byte	0x00, 0xf0, 0x05, 0x00


	//----- nvinfo : EIATTR_KPARAM_INFO
	.align		4
.L_12073:
        /*0018*/ 	.byte	0x04, 0x17
        /*001a*/ 	.short	(.L_12075 - .L_12074)
.L_12074:
        /*001c*/ 	.word	0x00000000
        /*0020*/ 	.short	0x0006
        /*0022*/ 	.short	0x0028
        /*0024*/ 	.byte	0x00, 0xf0, 0x11, 0x00


	//----- nvinfo : EIATTR_KPARAM_INFO
	.align		4
.L_12075:
        /*0028*/ 	.byte	0x04, 0x17
        /*002a*/ 	.short	(.L_12077 - .L_12076)
.L_12076:
        /*002c*/ 	.word	0x00000000
        /*0030*/ 	.short	0x0005
        /*0032*/ 	.short	0x0020
        /*0034*/ 	.byte	0x00, 0xf0, 0x21, 0x00


	//----- nvinfo : EIATTR_KPARAM_INFO
	.align		4
.L_12077:
        /*0038*/ 	.byte	0x04, 0x17
        /*003a*/ 	.short	(.L_12079 - .L_12078)
.L_12078:
        /*003c*/ 	.word	0x00000000
        /*0040*/ 	.short	0x0004
        /*0042*/ 	.short	0x0018
        /*0044*/ 	.byte	0x00, 0xf0, 0x11, 0x00


	//----- nvinfo : EIATTR_KPARAM_INFO
	.align		4
.L_12079:
        /*0048*/ 	.byte	0x04, 0x17
        /*004a*/ 	.short	(.L_12081 - .L_12080)
.L_12080:
        /*004c*/ 	.word	0x00000000
        /*0050*/ 	.short	0x0003
        /*0052*/ 	.short	0x0014
        /*0054*/ 	.byte	0x00, 0xf0, 0x11, 0x00


	//----- nvinfo : EIATTR_KPARAM_INFO
	.align		4
.L_12081:
        /*0058*/ 	.byte	0x04, 0x17
        /*005a*/ 	.short	(.L_12083 - .L_12082)
.L_12082:
        /*005c*/ 	.word	0x00000000
        /*0060*/ 	.short	0x0002
        /*0062*/ 	.short	0x0010
        /*0064*/ 	.byte	0x00, 0xf0, 0x11, 0x00


	//----- nvinfo : EIATTR_KPARAM_INFO
	.align		4
.L_12083:
        /*0068*/ 	.byte	0x04, 0x17
        /*006a*/ 	.short	(.L_12085 - .L_12084)
.L_12084:
        /*006c*/ 	.word	0x00000000
        /*0070*/ 	.short	0x0001
        /*0072*/ 	.short	0x0008
        /*0074*/ 	.byte	0x00, 0xf0, 0x21, 0x00


	//----- nvinfo : EIATTR_KPARAM_INFO
	.align		4
.L_12085:
        /*0078*/ 	.byte	0x04, 0x17
        /*007a*/ 	.short	(.L_12087 - .L_12086)
.L_12086:
        /*007c*/ 	.word	0x00000000
        /*0080*/ 	.short	0x0000
        /*0082*/ 	.short	0x0000
        /*0084*/ 	.byte	0x00, 0xf0, 0x21, 0x00


	//----- nvinfo : EIATTR_SPARSE_MMA_MASK
	.align		4
.L_12087:
        /*0088*/ 	.byte	0x03, 0x50
        /*008a*/ 	.short	0x0000


	//----- nvinfo : EIATTR_MAXREG_COUNT
	.align		4
        /*008c*/ 	.byte	0x03, 0x1b
        /*008e*/ 	.short	0x00ff


	//----- nvinfo : EIATTR_MERCURY_ISA_VERSION
	.align		4
        /*0090*/ 	.byte	0x03, 0x5f
        /*0092*/ 	.short	0x0101


	//----- nvinfo : EIATTR_EXIT_INSTR_OFFSETS
	.align		4
        /*0094*/ 	.byte	0x04, 0x1c
        /*0096*/ 	.short	(.L_12089 - .L_12088)


	//   ....[0]....
.L_12088:
        /*0098*/ 	.word	0x000001f0


	//   ....[1]....
        /*009c*/ 	.word	0x00000340


	//   ....[2]....
        /*00a0*/ 	.word	0x00000350


	//   ....[3]....
        /*00a4*/ 	.word	0x00000430


	//----- nvinfo : EIATTR_CRS_STACK_SIZE
	.align		4
.L_12089:
        /*00a8*/ 	.byte	0x04, 0x1e
        /*00aa*/ 	.short	(.L_12091 - .L_12090)
.L_12090:
        /*00ac*/ 	.word	0x00000000


	//----- nvinfo : EIATTR_CBANK_PARAM_SIZE
	.align		4
.L_12091:
        /*00b0*/ 	.byte	0x03, 0x19
        /*00b2*/ 	.short	0x002d


	//----- nvinfo : EIATTR_PARAM_CBANK
	.align		4
        /*00b4*/ 	.byte	0x04, 0x0a
        /*00b6*/ 	.short	(.L_12093 - .L_12092)
	.align		4
.L_12092:
        /*00b8*/ 	.word	index@(.nv.constant0._ZN43_GLOBAL__N__9ae7fba5_10_SoftMax_cu_9f978f6320softmax_warp_forwardIN3c108BFloat16ES2_fLi0ELb1ELb0EEEvPT0_PKT_iiiPKbib)
        /*00bc*/ 	.short	0x0210
        /*00be*/ 	.short	0x002d


	//----- nvinfo : EIATTR_SW_WAR
	.align		4
.L_12093:
        /*00c0*/ 	.byte	0x04, 0x36
        /*00c2*/ 	.short	(.L_12095 - .L_12094)
.L_12094:
        /*00c4*/ 	.word	0x00000008
.L_12095:


//--------------------- .nv.info._ZN43_GLOBAL__N__9ae7fba5_10_SoftMax_cu_9f978f6320softmax_warp_forwardIN3c104HalfEffLi11ELb1ELb0EEEvPT0_PKT_iiiPKbib --------------------------
	.section	.nv.info._ZN43_GLOBAL__N__9ae7fba5_10_SoftMax_cu_9f978f6320softmax_warp_forwardIN3c104HalfEffLi11ELb1ELb0EEEvPT0_PKT_iiiPKbib,"",@"SHT_CUDA_INFO"
	.sectionflags	@""
	.align	4


	//----- nvinfo : EIATTR_CUDA_API_VERSION
	.align		4
        /*0000*/ 	.byte	0x04, 0x37
        /*0002*/ 	.short	(.L_12097 - .L_12096)
.L_12096:
        /*0004*/ 	.word	0x00000082


	//----- nvinfo : EIATTR_KPARAM_INFO
	.align		4
.L_12097:
        /*0008*/ 	.byte	0x04, 0x17
        /*000a*/ 	.short	(.L_12099 - .L_12098)
.L_12098:
        /*000c*/ 	.word	0x00000000
        /*0010*/ 	.short	0x0007
        /*0012*/ 	.short	0x002c
        /*0014*/ 	.byte	0x00, 0xf0, 0x05, 0x00


	//----- nvinfo : EIATTR_KPARAM_INFO
	.align		4
.L_12099:
        /*0018*/ 	.byte	0x04, 0x17
        /*001a*/ 	.short	(.L_12101 - .L_12100)
.L_12100:
        /*001c*/ 	.word	0x00000000
        /*0020*/ 	.short	0x0006
        /*0022*/ 	.short	0x0028
        /*0024*/ 	.byte	0x00, 0xf0, 0x11, 0x00


	//----- nvinfo : EIATTR_KPARAM_INFO
	.align		4
.L_12101:
        /*0028*/ 	.byte	0x04, 0x17
        /*002a*/ 	.short	(.L_12103 - .L_12102)
.L_12102:
        /*002c*/ 	.word	0x00000000
        /*0030*/ 	.short	0x0005
        /*0032*/ 	.short	0x0020
        /*0034*/ 	.byte	0x00, 0xf0, 0x21, 0x00


	//----- nvinfo : EIATTR_KPARAM_INFO
	.align		4
.L_12103:
        /*0038*/ 	.byte	0x04, 0x17
        /*003a*/ 	.short	(.L_12105 - .L_12104)
.L_12104:
        /*003c*/ 	.word	0x00000000
        /*0040*/ 	.short	0x0004
        /*0042*/ 	.short	0x0018
        /*0044*/ 	.byte	0x00, 0xf0, 0x11, 0x00


	//----- nvinfo : EIATTR_KPARAM_INFO
	.align		4
.L_12105:
        /*0048*/ 	.byte	0x04, 0x17
        /*004a*/ 	.short	(.L_12107 - .L_12106)
.L_12106:
        /*004c*/ 	.word	0x00000000
        /*0050*/ 	.short	0x0003
        /*0052*/ 	.short	0x0014
        /*0054*/ 	.byte	0x00, 0xf0, 0x11, 0x00


	//----- nvinfo : EIATTR_KPARAM_INFO
	.align		4
.L_12107:
        /*0058*/ 	.byte	0x04, 0x17
        /*005a*/ 	.short	(.L_12109 - .L_12108)
.L_12108:
        /*005c*/ 	.word	0x00000000
        /*0060*/ 	.short	0x0002
        /*0062*/ 	.short	0x0010
        /*0064*/ 	.byte	0x00, 0xf0, 0x11, 0x00


	//----- nvinfo : EIATTR_KPARAM_INFO
	.align		4
.L_12109:
        /*0068*/ 	.byte	0x04, 0x17
        /*006a*/ 	.short	(.L_12111 - .L_12110)
.L_12110:
        /*006c*/ 	.word	0x00000000
        /*0070*/ 	.short	0x0001
        /*0072*/ 	.short	0x0008
        /*0074*/ 	.byte	0x00, 0xf0, 0x21, 0x00


	//----- nvinfo : EIATTR_KPARAM_INFO
	.align		4
.L_12111:
        /*0078*/ 	.byte	0x04, 0x17
        /*007a*/ 	.short	(.L_12113 - .L_12112)
.L_12112:
        /*007c*/ 	.word	0x00000000
        /*0080*/ 	.short	0x0000
        /*0082*/ 	.short	0x0000
        /*0084*/ 	.byte	0x00, 0xf0, 0x21, 0x00


	//----- nvinfo : EIATTR_SPARSE_MMA_MASK
	.align		4
.L_12113:
        /*0088*/ 	.byte	0x03, 0x50
        /*008a*/ 	.short	0x0000


	//----- nvinfo : EIATTR_MAXREG_COUNT
	.align		4
        /*008c*/ 	.byte	0x03, 0x1b
        /*008e*/ 	.short	0x00ff


	//----- nvinfo : EIATTR_MERCURY_ISA_VERSION
	.align		4
        /*0090*/ 	.byte	0x03, 0x5f
        /*0092*/ 	.short	0x0101


	//----- nvinfo : EIATTR_COOP_GROUP_MASK_REGIDS
	.align		4
        /*0094*/ 	.byte	0x04, 0x29
        /*0096*/ 	.short	(.L_12115 - .L_12114)


	//   ....[0]....
.L_12114:
        /*0098*/ 	.word	0xffffffff


	//   ....[1]....
        /*009c*/ 	.word	0xffffffff


	//   ....[2]....
        /*00a0*/ 	.word	0xffffffff


	//   ....[3]....
        /*00a4*/ 	.word	0xffffffff


	//   ....[4]....
        /*00a8*/ 	.word	0xffffffff


	//   ....[5]....
        /*00ac*/ 	.word	0xffffffff


	//   ....[6]....
        /*00b0*/ 	.word	0xffffffff


	//   ....[7]....
        /*00b4*/ 	.word	0xffffffff


	//   ....[8]....
        /*00b8*/ 	.word	0xffffffff


	//   ....[9]....
        /*00bc*/ 	.word	0xffffffff


	//----- nvinfo : EIATTR_COOP_GROUP_INSTR_OFFSETS
	.align		4
.L_12115:
        /*00c0*/ 	.byte	0x04, 0x28
        /*00c2*/ 	.short	(.L_12117 - .L_12116)


	//   ....[0]....
.L_12116:
        /*00c4*/ 	.word	0x00001cd0


	//   ....[1]....
        /*00c8*/ 	.word	0x00001d00


	//   ....[2]....
        /*00cc*/ 	.word	0x00001d30


	//   ....[3]....
        /*00d0*/ 	.word	0x00001d60


	//   ....[4]....
        /*00d4*/ 	.word	0x00001d90


	//   ....[5]....
        /*00d8*/ 	.word	0x00002dc0


	//   ....[6]....
        /*00dc*/ 	.word	0x00002de0


	//   ....[7]....
        /*00e0*/ 	.word	0x00002e00


	//   ....[8]....
        /*00e4*/ 	.word	0x00002e20


	//   ....[9]....
        /*00e8*/ 	.word	0x00002e40


	//----- nvinfo : EIATTR_EXIT_INSTR_OFFSETS
	.align		4
.L_12117:
        /*00ec*/ 	.byte	0x04, 0x1c
        /*00ee*/ 	.short	(.L_12119 - .L_12118)


	//   ....[0]....
.L_12118:
        /*00f0*/ 	.word	0x00002e60


	//   ....[1]....
        /*00f4*/ 	.word	0x00002e80


	//   ....[2]....
        /*00f8*/ 	.word	0x00002ef0


	//   ....[3]....
        /*00fc*/ 	.word	0x00002f30


	//   ....[4]....
        /*0100*/ 	.word	0x00002f70


	//   ....[5]....
        /*0104*/ 	.word	0x00002fb0


	//   ....[6]....
        /*0108*/ 	.word	0x00003010


	//   ....[7]....
        /*010c*/ 	.word	0x00003060


	//   ....[8]....
        /*0110*/ 	.word	0x000030b0


	//   ....[9]....
        /*0114*/ 	.word	0x00003100


	//   ....[10]....
        /*0118*/ 	.word	0x00003150


	//   ....[11]....
        /*011c*/ 	.word	0x000031a0


	//   ....[12]....
        /*0120*/ 	.word	0x000031f0


	//   ....[13]....
        /*0124*/ 	.word	0x00003240


	//   ....[14]....
        /*0128*/ 	.word	0x00003290


	//   ....[15]....
        /*012c*/ 	.word	0x000032e0


	//   ....[16]....
        /*0130*/ 	.word	0x00003320


	//   ....[17]....
        /*0134*/ 	.word	0x00003360


	//   ....[18]....
        /*0138*/ 	.word	0x000033a0


	//   ....[19]....
        /*013c*/ 	.word	0x000033e0


	//   ....[20]....
        /*0140*/ 	.word	0x00003420


	//   ....[21]....
        /*0144*/ 	.word	0x00003460


	//   ....[22]....
        /*0148*/ 	.word	0x000034a0


	//   ....[23]....
        /*014c*/ 	.word	0x000034e0


	//   ....[24]....
        /*0150*/ 	.word	0x00003520


	//   ....[25]....
        /*0154*/ 	.word	0x00003560


	//   ....[26]....
        /*0158*/ 	.word	0x000035a0


	//   ....[27]....
        /*015c*/ 	.word	0x000035e0


	//   ....[28]....
        /*0160*/ 	.word	0x00003620


	//   ....[29]....
        /*0164*/ 	.word	0x00003660


	//   ....[30]....
        /*0168*/ 	.word	0x000036a0


	//   ....[31]....
        /*016c*/ 	.word	0x000036e0


	//   ....[32]....
        /*0170*/ 	.word	0x00003720


	//   ....[33]....
        /*0174*/ 	.word	0x00003760


	//   ....[34]....
        /*0178*/ 	.word	0x000037a0


	//   ....[35]....
        /*017c*/ 	.word	0x000037e0


	//   ....[36]....
        /*0180*/ 	.word	0x00003820


	//   ....[37]....
        /*0184*/ 	.word	0x00003860


	//   ....[38]....
        /*0188*/ 	.word	0x000038a0


	//   ....[39]....
        /*018c*/ 	.word	0x000038e0


	//   ....[40]....
        /*0190*/ 	.word	0x00003920


	//   ....[41]....
        /*0194*/ 	.word	0x00003960


	//   ....[42]....
        /*0198*/ 	.word	0x000039a0


	//   ....[43]....
        /*019c*/ 	.word	0x000039e0


	//   ....[44]....
        /*01a0*/ 	.word	0x00003a20


	//   ....[45]....
        /*01a4*/ 	.word	0x00003a60


	//   ....[46]....
        /*01a8*/ 	.word	0x00003aa0


	//   ....[47]....
        /*01ac*/ 	.word	0x00003ae0


	//   ....[48]....
        /*01b0*/ 	.word	0x00003b20


	//   ....[49]....
        /*01b4*/ 	.word	0x00003b60


	//   ....[50]....
        /*01b8*/ 	.word	0x00003ba0


	//   ....[51]....
        /*01bc*/ 	.word	0x00003be0


	//   ....[52]....
        /*01c0*/ 	.word	0x00003c20


	//   ....[53]....
        /*01c4*/ 	.word	0x00003c60


	//   ....[54]....
        /*01c8*/ 	.word	0x00003ca0


	//   ....[55]....
        /*01cc*/ 	.word	0x00003ce0


	//   ....[56]....
        /*01d0*/ 	.word	0x00003d20


	//   ....[57]....
        /*01d4*/ 	.word	0x00003d60


	//   ....[58]....
        /*01d8*/ 	.word	0x00003da0


	//   ....[59]....
        /*01dc*/ 	.word	0x00003de0


	//   ....[60]....
        /*01e0*/ 	.word	0x00003e20


	//   ....[61]....
        /*01e4*/ 	.word	0x00003e60


	//   ....[62]....
        /*01e8*/ 	.word	0x00003ea0


	//   ....[63]....
        /*01ec*/ 	.word	0x00003ee0


	//   ....[64]....
        /*01f0*/ 	.word	0x00003f20


	//   ....[65]....
        /*01f4*/ 	.word	0x00003f50


	//----- nvinfo : EIATTR_CBANK_PARAM_SIZE
	.align		4
.L_12119:
        /*01f8*/ 	.byte	0x03, 0x19
        /*01fa*/ 	.short	0x002d


	//----- nvinfo : EIATTR_PARAM_CBANK
	.align		4
        /*01fc*/ 	.byte	0x04, 0x0a
        /*01fe*/ 	.short	(.L_12121 - .L_12120)
	.align		4
.L_12120:
        /*0200*/ 	.word	index@(.nv.constant0._ZN43_GLOBAL__N__9ae7fba5_10_SoftMax_cu_9f978f6320softmax_warp_forwardIN3c104HalfEffLi11ELb1ELb0EEEvPT0_PKT_iiiPKbib)
        /*0204*/ 	.short	0x0210
        /*0206*/ 	.short	0x002d


	//----- nvinfo : EIATTR_SW_WAR
	.align		4
.L_12121:
        /*0208*/ 	.byte	0x04, 0x36
        /*020a*/ 	.short	(.L_12123 - .L_12122)
.L_12122:
        /*020c*/ 	.word	0x00000008
.L_12123:


//--------------------- .nv.info._ZN43_GLOBAL__N__9ae7fba5_10_SoftMax_cu_9f978f6320softmax_warp_forwardIN3c104HalfEffLi10ELb1ELb0EEEvPT0_PKT_iiiPKbib --------------------------
	.section	.nv.info._ZN43_GLOBAL__N__9ae7fba5_10_SoftMax_cu_9f978f6320softmax_warp_forwardIN3c104HalfEffLi10ELb1ELb0EEEvPT0_PKT_iiiPKbib,"",@"SHT_CUDA_INFO"
	.sectionflags	@""
	.align	4


	//----- nvinfo : EIATTR_CUDA_API_VERSION
	.align		4
        /*0000*/ 	.byte	0x04, 0x37
        /*0002*/ 	.short	(.L_12125 - .L_12124)
.L_12124:
        /*0004*/ 	.word	0x00000082


	//----- nvinfo : EIATTR_KPARAM_INFO
	.align		4
.L_12125:
        /*0008*/ 	.byte	0x04, 0x17
        /*000a*/ 	.short	(.L_12127 - .L_12126)
.L_12126:
        /*000c*/ 	.word	0x00000000
        /*0010*/ 	.short	0x0007
        /*0012*/ 	.short	0x002c
        /*0014*/ 	.byte	0x00, 0xf0, 0x05, 0x00


	//----- nvinfo : EIATTR_KPARAM_INFO
	.align		4
.L_12127:
        /*0018*/ 	.byte	0x04, 0x17
        /*001a*/ 	.short	(.L_12129 - .L_12128)
.L_12128:
        /*001c*/ 	.word	0x00000000
        /*0020*/ 	.short	0x0006
        /*0022*/ 	.short	0x0028
        /*0024*/ 	.byte	0x00, 0xf0, 0x11, 0x00


	//----- nvinfo : EIATTR_KPARAM_INFO
	.align		4
.L_12129:
        /*0028*/ 	.byte	0x04, 0x17
        /*002a*/ 	.short	(.L_12131 - .L_12130)
.L_12130:
        /*002c*/ 	.word	0x00000000
        /*0030*/ 	.short	0x0005
        /*0032*/ 	.short	0x0020
        /*0034*/ 	.byte	0x00, 0xf0, 0x21, 0x00


	//----- nvinfo : EIATTR_KPARAM_INFO
	.align		4
.L_12131:
        /*0038*/ 	.byte	0x04, 0x17
        /*003a*/ 	.short	(.L_12133 - .L_12132)
.L_12132:
        /*003c*/ 	.word	0x00000000
        /*0040*/ 	.short	0x0004
        /*0042*/ 	.short	0x0018
        /*0044*/ 	.byte	0x00, 0xf0, 0x11, 0x00


	//----- nvinfo : EIATTR_KPARAM_INFO
	.align		4
.L_12133:
        /*0048*/ 	.byte	0x04, 0x17
        /*004a*/ 	.short	(.L_12135 - .L_12134)
.L_12134:
        /*004c*/ 	.word	0x00000000
        /*0050*/ 	.short	0x0003
        /*0052*/ 	.short	0x0014
        /*0054*/ 	.byte	0x00, 0xf0, 0x11, 0x00


	//----- nvinfo : EIATTR_KPARAM_INFO
	.align		4
.L_12135:
        /*0058*/ 	.byte	0x04, 0x17
        /*005a*/ 	.short	(.L_12137 - .L_12136)
.L_12136:
        /*005c*/ 	.word	0x00000000
        /*0060*/ 	.short	0x0002
        /*0062*/ 	.short	0x0010
        /*0064*/ 	.byte	0x00, 0xf0, 0x11, 0x00


	//----- nvinfo : EIATTR_KPARAM_INFO
	.align		4
.L_12137:
        /*0068*/ 	.byte	0x04, 0x17
        /*006a*/ 	.short	(.L_12139 - .L_12138)
.L_12138:
        /*006c*/ 	.word	0x00000000
        /*0070*/ 	.short	0x0001
        /*0072*/ 	.short	0x0008
        /*0074*/ 	.byte	0x00, 0xf0, 0x21, 0x00


	//----- nvinfo : EIATTR_KPARAM_INFO
	.align		4
.L_12139:
        /*0078*/ 	.byte	0x04, 0x17
        /*007a*/ 	.short	(.L_12141 - .L_12140)
.L_12140:
        /*007c*/ 	.word	0x00000000
        /*0080*/ 	.short	0x0000
        /*0082*/ 	.short	0x0000
        /*0084*/ 	.byte	0x00, 0xf0, 0x21, 0x00


	//----- nvinfo : EIATTR_SPARSE_MMA_MASK
	.align		4
.L_12141:
        /*0088*/ 	.byte	0x03, 0x50
        /*008a*/ 	.short	0x0000


	//----- nvinfo : EIATTR_MAXREG_COUNT
	.align		4
        /*008c*/ 	.byte	0x03, 0x1b
        /*008e*/ 	.short	0x00ff


	//----- nvinfo : EIATTR_MERCURY_ISA_VERSION
	.align		4
        /*0090*/ 	.byte	0x03, 0x5f
        /*0092*/ 	.short	0x0101


	//----- nvinfo : EIATTR_COOP_GROUP_MASK_REGIDS
	.align		4
        /*0094*/ 	.byte	0x04, 0x29
        /*0096*/ 	.short	(.L_12143 - .L_12142)


	//   ....[0]....
.L_12142:
        /*0098*/ 	.word	0xffffffff


	//   ....[1]....
        /*009c*/ 	.word	0xffffffff


	//   ....[2]....
        /*00a0*/ 	.word	0xffffffff


	//   ....[3]....
        /*00a4*/ 	.word	0xffffffff


	//   ....[4]....
        /*00a8*/ 	.word	0xffffffff


	//   ....[5]....
        /*00ac*/ 	.word	0xffffffff


	//   ....[6]....
        /*00b0*/ 	.word	0xffffffff


	//   ....[7]....
        /*00b4*/ 	.word	0xffffffff


	//   ....[8]....
        /*00b8*/ 	.word	0xffffffff


	//   ....[9]....
        /*00bc*/ 	.word	0xffffffff


	//----- nvinfo : EIATTR_COOP_GROUP_INSTR_OFFSETS
	.align		4
.L_12143:
        /*00c0*/ 	.byte	0x04, 0x28
        /*00c2*/ 	.short	(.L_12145 - .L_12144)


	//   ....[0]....
.L_12144:
        /*00c4*/ 	.word	0x00000ed0


	//   ....[1]....
        /*00c8*/ 	.word	0x00000f00


	//   ....[2]....
        /*00cc*/ 	.word	0x00000f30


	//   ....[3]....
        /*00d0*/ 	.word	0x00000f60


	//   ....[4]....
        /*00d4*/ 	.word	0x00000f90


	//   ....[5]....
        /*00d8*/ 	.word	0x000017c0


	//   ....[6]....
        /*00dc*/ 	.word	0x000017e0


	//   ....[7]....
        /*00e0*/ 	.word	0x00001800


	//   ....[8]....
        /*00e4*/ 	.word	0x00001820


	//   ....[9]....
        /*00e8*/ 	.word	0x00001840


	//----- nvinfo : EIATTR_EXIT_INSTR_OFFSETS
	.align		4
.L_12145:
        /*00ec*/ 	.byte	0x04, 0x1c
        /*00ee*/ 	.short	(.L_12147 - .L_12146)


	//   ....[0]....
.L_12146:
        /*00f0*/ 	.word	0x00001850


	//   ....[1]....
        /*00f4*/ 	.word	0x00001880


	//   ....[2]....
        /*00f8*/ 	.word	0x00001910


	//   ....[3]....
        /*00fc*/ 	.word	0x00001950


	//   ....[4]....
        /*0100*/ 	.word	0x00001990


	//   ....[5]....
        /*0104*/ 	.word	0x000019d0


	//   ....[6]....
        /*0108*/ 	.word	0x00001a10


	//   ....[7]....
        /*010c*/ 	.word	0x00001a50


	//   ....[8]....
        /*0110*/ 	.word	0x00001a90


	//   ....[9]....
        /*0114*/ 	.word	0x00001ad0


	//   ....[10]....
        /*0118*/ 	.word	0x00001b30


	//   ....[11]....
        /*011c*/ 	.word	0x00001b80


	//   ....[12]....
        /*0120*/ 	.word	0x00001bd0


	//   ....[13]....
        /*0124*/ 	.word	0x00001c20


	//   ....[14]....
        /*0128*/ 	.word	0x00001c70


	//   ....[15]....
        /*012c*/ 	.word	0x00001cc0


	//   ....[16]....
        /*0130*/ 	.word	0x00001d10


	//   ....[17]....
        /*0134*/ 	.word	0x00001d60


	//   ....[18]....
        /*0138*/ 	.word	0x00001da0


	//   ....[19]....
        /*013c*/ 	.word	0x00001de0


	//   ....[20]....
        /*0140*/ 	.word	0x00001e20


	//   ....[21]....
        /*0144*/ 	.word	0x00001e60


	//   ....[22]....
        /*0148*/ 	.word	0x00001ea0


	//   ....[23]....
        /*014c*/ 	.word	0x00001ee0


	//   ....[24]....
        /*0150*/ 	.word	0x00001f20


	//   ....[25]....
        /*0154*/ 	.word	0x00001f60


	//   ....[26]....
        /*0158*/ 	.word	0x00001fa0


	//   ....[27]....
        /*015c*/ 	.word	0x00001fe0


	//   ....[28]....
        /*0160*/ 	.word	0x00002020


	//   ....[29]....
        /*0164*/ 	.word	0x00002060


	//   ....[30]....
        /*0168*/ 	.word	0x000020a0


	//   ....[31]....
        /*016c*/ 	.word	0x000020e0


	//   ....[32]....
        /*0170*/ 	.word	0x00002120


	//   ....[33]....
        /*0174*/ 	.word	0x00002150


	//----- nvinfo : EIATTR_CBANK_PARAM_SIZE
	.align		4
.L_12147:
        /*0178*/ 	.byte	0x03, 0x19
        /*017a*/ 	.short	0x002d


	//----- nvinfo : EIATTR_PARAM_CBANK
	.align		4
        /*017c*/ 	.byte	0x04, 0x0a
        /*017e*/ 	.short	(.L_12149 - .L_12148)
	.align		4
.L_12148:
        /*0180*/ 	.word	index@(.nv.constant0._ZN43_GLOBAL__N__9ae7fba5_10_SoftMax_cu_9f978f6320softmax_warp_forwardIN3c104HalfEffLi10ELb1ELb0EEEvPT0_PKT_iiiPKbib)
        /*0184*/ 	.short	0x0210
        /*0186*/ 	.short	0x002d


	//----- nvinfo : EIATTR_SW_WAR
	.align		4
.L_12149:
        /*0188*/ 	.byte	0x04, 0x36
        /*018a*/ 	.short	(.L_12151 - .L_12150)
.L_12150:
        /*018c*/ 	.word	0x00000008
.L_12151:


//--------------------- .nv.info._ZN43_GLOBAL__N__9ae7fba5_10_SoftMax_cu_9f978f6320softmax_warp_forwardIN3c104HalfEffLi9ELb1ELb0EEEvPT0_PKT_iiiPKbib --------------------------
	.section	.nv.info._ZN43_GLOBAL__N__9ae7fba5_10_SoftMax_cu_9f978f6320softmax_warp_forwardIN3c104HalfEffLi9ELb1ELb0EEEvPT0_PKT_iiiPKbib,"",@"SHT_CUDA_INFO"
	.sectionflags	@""
	.align	4


	//----- nvinfo : EIATTR_CUDA_API_VERSION
	.align		4
        /*0000*/ 	.byte	0x04, 0x37
        /*0002*/ 	.short	(.L_12153 - .L_12152)
.L_12152:
        /*0004*/ 	.word	0x00000082


	//----- nvinfo : EIATTR_KPARAM_INFO
	.align		4
.L_12153:
        /*0008*/ 	.byte	0x04, 0x17
        /*000a*/ 	.short	(.L_12155 - .L_12154)
.L_12154:
        /*000c*/ 	.word	0x00000000
        /*0010*/ 	.short	0x0007
        /*0012*/ 	.short	0x002c
        /*0014*/ 	.byte	0x00, 0xf0, 0x05, 0x00


	//----- nvinfo : EIATTR_KPARAM_INFO
	.align		4
.L_12155:
        /*0018*/ 	.byte	0x04, 0x17
        /*001a*/ 	.short	(.L_12157 - .L_12156)
.L_12156:
        /*001c*/ 	.word	0x00000000
        /*0020*/ 	.short	0x0006
        /*0022*/ 	.short	0x0028
        /*0024*/ 	.byte	0x00, 0xf0, 0x11, 0x00


	//----- nvinfo : EIATTR_KPARAM_INFO
	.align		4
.L_12157:
        /*0028*/ 	.byte	0x04, 0x17
        /*002a*/ 	.short	(.L_12159 - .L_12158)
.L_12158:
        /*002c*/ 	.word	0x00000000
        /*0030*/ 	.short	0x0005
        /*0032*/ 	.short	0x0020
        /*0034*/ 	.byte	0x00, 0xf0, 0x21, 0x00


	//----- nvinfo : EIATTR_KPARAM_INFO
	.align		4
.L_12159:
        /*0038*/ 	.byte	0x04, 0x17
        /*003a*/ 	.short	(.L_12161 - .L_12160)
.L_12160:
        /*003c*/ 	.word	0x00000000
        /*0040*/ 	.short	0x0004
        /*0042*/ 	.short	0x0018
        /*0044*/ 	.byte	0x00, 0xf0, 0x11, 0x00


	//----- nvinfo : EIATTR_KPARAM_INFO
	.align		4
.L_12161:
        /*0048*/ 	.byte	0x04, 0x17
        /*004a*/ 	.short	(.L_12163 - .L_12162)
.L_12162:
        /*004c*/ 	.word	0x00000000
        /*0050*/ 	.short	0x0003
        /*0052*/ 	.short	0x0014
        /*0054*/ 	.byte	0x00, 0xf0, 0x11, 0x00


	//----- nvinfo : EIATTR_KPARAM_INFO
	.align		4
.L_12163:
        /*0058*/ 	.byte	0x04, 0x17
        /*005a*/ 	.short	(.L_12165 - .L_12164)
.L_12164:
        /*005c*/ 	.word	0x00000000
        /*0060*/ 	.short	0x0002
        /*0062*/ 	.short	0x0010
        /*0064*/ 	.byte	0x00, 0xf0, 0x11, 0x00


	//----- nvinfo : EIATTR_KPARAM_INFO
	.align		4
.L_12165:
        /*0068*/ 	.byte	0x04, 0x17
        /*006a*/ 	.short	(.L_12167 - .L_12166)
.L_12166:
        /*006c*/ 	.word	0x00000000
        /*0070*/ 	.short	0x0001
        /*0072*/ 	.short	0x0008
        /*0074*/ 	.byte	0x00, 0xf0, 0x21, 0x00


	//----- nvinfo : EIATTR_KPARAM_INFO
	.align		4
.L_12167:
        /*0078*/ 	.byte	0x04, 0x17
        /*007a*/ 	.short	(.L_12169 - .L_12168)
.L_12168:
        /*007c*/ 	.word	0x00000000
        /*0080*/ 	.short	0x0000
        /*0082*/ 	.short	0x0000
        /*0084*/ 	.byte	0x00, 0xf0, 0x21, 0x00


	//----- nvinfo : EIATTR_SPARSE_MMA_MASK
	.align		4
.L_12169:
        /*0088*/ 	.byte	0x03, 0x50
        /*008a*/ 	.short	0x0000


	//----- nvinfo : EIATTR_MAXREG_COUNT
	.align		4
        /*008c*/ 	.byte	0x03, 0x1b
        /*008e*/ 	.short	0x00ff


	//----- nvinfo : EIATTR_MERCURY_ISA_VERSION
	.align		4
        /*0090*/ 	.byte	0x03, 0x5f
        /*0092*/ 	.short	0x0101


	//----- nvinfo : EIATTR_COOP_GROUP_MASK_REGIDS
	.align		4
        /*0094*/ 	.byte	0x04, 0x29
        /*0096*/ 	.short	(.L_12171 - .L_12170)


	//   ....[0]....
.L_12170:
        /*0098*/ 	.word	0xffffffff


	//   ....[1]....
        /*009c*/ 	.word	0xffffffff


	//   ....[2]....
        /*00a0*/ 	.word	0xffffffff


	//   ....[3]....
        /*00a4*/ 	.word	0xffffffff


	//   ....[4]....
        /*00a8*/ 	.word	0xffffffff


	//   ....[5]....
        /*00ac*/ 	.word	0xffffffff


	//   ....[6]....
        /*00b0*/ 	.word	0xffffffff


	//   ....[7]....
        /*00b4*/ 	.word	0xffffffff


	//   ....[8]....
        /*00b8*/ 	.word	0xffffffff


	//   ....[9]....
        /*00bc*/ 	.word	0xffffffff


	//----- nvinfo : EIATTR_COOP_GROUP_INSTR_OFFSETS
	.align		4
.L_12171:
        /*00c0*/ 	.byte	0x04, 0x28
        /*00c2*/ 	.short	(.L_12173 - .L_12172)


	//   ....[0]....
.L_12172:
        /*00c4*/ 	.word	0x000007c0


	//   ....[1]....
        /*00c8*/ 	.word	0x000007f0


	//   ....[2]....
        /*00cc*/ 	.word	0x00000820


	//   ....[3]....
        /*00d0*/ 	.word	0x00000850


	//   ....[4]....
        /*00d4*/ 	.word	0x00000880


	//   ....[5]....
        /*00d8*/ 	.word	0x00000cb0


	//   ....[6]....
        /*00dc*/ 	.word	0x00000cd0


	//   ....[7]....
        /*00e0*/ 	.word	0x00000cf0


	//   ....[8]....
        /*00e4*/ 	.word	0x00000d20


	//   ....[9]....
        /*00e8*/ 	.word	0x00000d40


	//----- nvinfo : EIATTR_EXIT_INSTR_OFFSETS
	.align		4
.L_12173:
        /*00ec*/ 	.byte	0x04, 0x1c
        /*00ee*/ 	.short	(.L_12175 - .L_12174)


	//   ....[0]....
.L_12174:
        /*00f0*/ 	.word	0x00000d50


	//   ....[1]....
        /*00f4*/ 	.word	0x00000d80


	//   ....[2]....
        /*00f8*/ 	.word	0x00000e10


	//   ....[3]....
        /*00fc*/ 	.word	0x00000e50


	//   ....[4]....
        /*0100*/ 	.word	0x00000e90


	//   ....[5]....
        /*0104*/ 	.word	0x00000ed0


	//   ....[6]....
        /*0108*/ 	.word	0x00000f30


	//   ....[7]....
        /*010c*/ 	.word	0x00000f80


	//   ....[8]....
        /*0110*/ 	.word	0x00000fd0


	//   ....[9]....
        /*0114*/ 	.word	0x00001020


	//   ....[10]....
        /*0118*/ 	.word	0x00001060


	//   ....[11]....
        /*011c*/ 	.word	0x000010a0


	//   ....[12]....
        /*0120*/ 	.word	0x000010e0


	//   ....[13]....
        /*0124*/ 	.word	0x00001120


	//   ....[14]....
        /*0128*/ 	.word	0x00001160


	//   ....[15]....
        /*012c*/ 	.word	0x000011a0


	//   ....[16]....
        /*0130*/ 	.word	0x000011e0


	//   ....[17]....
        /*0134*/ 	.word	0x00001210


	//----- nvinfo : EIATTR_CBANK_PARAM_SIZE
	.align		4
.L_12175:
        /*0138*/ 	.byte	0x03, 0x19
        /*013a*/ 	.short	0x002d


	//----- nvinfo : EIATTR_PARAM_CBANK
	.align		4
        /*013c*/ 	.byte	0x04, 0x0a
        /*013e*/ 	.short	(.L_12177 - .L_12176)
	.align		4
.L_12176:
        /*0140*/ 	.word	index@(.nv.constant0._ZN43_GLOBAL__N__9ae7fba5_10_SoftMax_cu_9f978f6320softmax_warp_forwardIN3c104HalfEffLi9ELb1ELb0EEEvPT0_PKT_iiiPKbib)
        /*0144*/ 	.short	0x0210
        /*0146*/ 	.short	0x002d


	//----- nvinfo : EIATTR_SW_WAR
	.align		4
.L_12177:
        /*0148*/ 	.byte	0x04, 0x36
        /*014a*/ 	.short	(.L_12179 - .L_12178)
.L_12178:
        /*014c*/ 	.word	0x00000008
.L_12179:


//--------------------- .nv.info._ZN43_GLOBAL__N__9ae7fba5_10_SoftMax_cu_9f978f6320softmax_warp_forwardIN3c104HalfEffLi8ELb1ELb0EEEvPT0_PKT_iiiPKbib --------------------------
	.section	.nv.info._ZN43_GLOBAL__N__9ae7fba5_10_SoftMax_cu_9f978f6320softmax_warp_forwardIN3c104HalfEffLi8ELb1ELb0EEEvPT0_PKT_iiiPKbib,"",@"SHT_CUDA_INFO"
	.sectionflags	@""
	.align	4


	//----- nvinfo : EIATTR_CUDA_API_VERSION
	.align		4
        /*0000*/ 	.byte	0x04, 0x37
        /*0002*/ 	.short	(.L_12181 - .L_12180)
.L_12180:
        /*0004*/ 	.word	0x00000082


	//----- nvinfo : EIATTR_KPARAM_INFO
	.align		4
.L_12181:
        /*0008*/ 	.byte	0x04, 0x17
        /*000a*/ 	.short	(.L_12183 - .L_12182)
.L_12182:
        /*000c*/ 	.word	0x00000000
        /*0010*/ 	.short	0x0007
        /*0012*/ 	.short	0x002c
        /*0014*/ 	.byte	0x00, 0xf0, 0x05, 0x00


	//----- nvinfo : EIATTR_KPARAM_INFO
	.align		4
.L_12183:
        /*0018*/ 	.byte	0x04, 0x17
        /*001a*/ 	.short	(.L_12185 - .L_12184)
.L_12184:
        /*001c*/ 	.word	0x00000000
        /*0020*/ 	.short	0x0006
        /*0022*/ 	.short	0x0028
        /*0024*/ 	.byte	0x00, 0xf0, 0x11, 0x00


	//----- nvinfo : EIATTR_KPARAM_INFO
	.align		4
.L_12185:
        /*0028*/ 	.byte	0x04, 0x17
        /*002a*/ 	.short	(.L_12187 - .L_12186)
.L_12186:
        /*002c*/ 	.word	0x00000000
        /*0030*/ 	.short	0x0005
        /*0032*/ 	.short	0x0020
        /*0034*/ 	.byte	0x00, 0xf0, 0x21, 0x00


	//----- nvinfo : EIATTR_KPARAM_INFO
	.align		4
.L_12187:
        /*0038*/ 	.byte	0x04, 0x17
        /*003a*/ 	.short	(.L_12189 - .L_12188)
.L_12188:
        /*003c*/ 	.word	0x00000000
        /*0040*/ 	.short	0x0004
        /*0042*/ 	.short	0x0018
        /*0044*/ 	.byte	0x00, 0xf0, 0x11, 0x00


	//----- nvinfo : EIATTR_KPARAM_INFO
	.align		4
.L_12189:
        /*0048*/ 	.byte	0x04, 0x17
        /*004a*/ 	.short	(.L_12191 - .L_12190)
.L_12190:
        /*004c*/ 	.word	0x00000000
        /*0050*/ 	.short	0x0003
        /*0052*/ 	.short	0x0014
        /*0054*/ 	.byte	0x00, 0xf0, 0x11, 0x00


	//----- nvinfo : EIATTR_KPARAM_INFO
	.align		4
.L_12191:
        /*0058*/ 	.byte	0x04, 0x17
        /*005a*/ 	.short	(.L_12193 - .L_12192)
.L_12192:
        /*005c*/ 	.word	0x00000000
        /*0060*/ 	.short	0x0002
        /*0062*/ 	.short	0x0010
        /*0064*/ 	.byte	0x00, 0xf0, 0x11, 0x00


	//----- nvinfo : EIATTR_KPARAM_INFO
	.align		4
.L_12193:
        /*0068*/ 	.byte	0x04, 0x17
        /*006a*/ 	.short	(.L_12195 - .L_12194)
.L_12194:
        /*006c*/ 	.word	0x00000000
        /*0070*/ 	.short	0x0001
        /*0072*/ 	.short	0x0008
        /*0074*/ 	.byte	0x00, 0xf0, 0x21, 0x00


	//----- nvinfo : EIATTR_KPARAM_INFO
	.align		4
.L_12195:
        /*0078*/ 	.byte	0x04, 0x17
        /*007a*/ 	.short	(.L_12197 - .L_12196)
.L_12196:
        /*007c*/ 	.word	0x00000000
        /*0080*/ 	.short	0x0000
        /*0082*/ 	.short	0x0000
        /*0084*/ 	.byte	0x00, 0xf0, 0x21, 0x00


	//----- nvinfo : EIATTR_SPARSE_MMA_MASK
	.align		4
.L_12197:
        /*0088*/ 	.byte	0x03, 0x50
        /*008a*/ 	.short	0x0000


	//----- nvinfo : EIATTR_MAXREG_COUNT
	.align		4
        /*008c*/ 	.byte	0x03, 0x1b
        /*008e*/ 	.short	0x00ff


	//----- nvinfo : EIATTR_MERCURY_ISA_VERSION
	.align		4
        /*0090*/ 	.byte	0x03, 0x5f
        /*0092*/ 	.short	0x0101


	//----- nvinfo : EIATTR_COOP_GROUP_MASK_REGIDS
	.align		4
        /*0094*/ 	.byte	0x04, 0x29
        /*0096*/ 	.short	(.L_12199 - .L_12198)


	//   ....[0]....
.L_12198:
        /*0098*/ 	.word	0xffffffff


	//   ....[1]....
        /*009c*/ 	.word	0xffffffff


	//   ....[2]....
        /*00a0*/ 	.word	0xffffffff


	//   ....[3]....
        /*00a4*/ 	.word	0xffffffff


	//   ....[4]....
        /*00a8*/ 	.word	0xffffffff


	//   ....[5]....
        /*00ac*/ 	.word	0xffffffff


	//   ....[6]....
        /*00b0*/ 	.word	0xffffffff


	//   ....[7]....
        /*00b4*/ 	.word	0xffffffff


	//   ....[8]....
        /*00b8*/ 	.word	0xffffffff


	//   ....[9]....
        /*00bc*/ 	.word	0xffffffff


	//----- nvinfo : EIATTR_COOP_GROUP_INSTR_OFFSETS
	.align		4
.L_12199:
        /*00c0*/ 	.byte	0x04, 0x28
        /*00c2*/ 	.short	(.L_12201 - .L_12200)


	//   ....[0]....
.L_12200:
        /*00c4*/ 	.word	0x00000440


	//   ....[1]....
        /*00c8*/ 	.word	0x00000470


	//   ....[2]....
        /*00cc*/ 	.word	0x000004a0


	//   ....[3]....
        /*00d0*/ 	.word	0x000004d0


	//   ....[4]....
        /*00d4*/ 	.word	0x00000500


	//   ....[5]....
        /*00d8*/ 	.word	0x00000740


	//   ....[6]....
        /*00dc*/ 	.word	0x00000760


	//   ....[7]....
        /*00e0*/ 	.word	0x00000780


	//   ....[8]....
        /*00e4*/ 	.word	0x000007a0


	//   ....[9]....
        /*00e8*/ 	.word	0x000007c0


	//----- nvinfo : EIATTR_EXIT_INSTR_OFFSETS
	.align		4
.L_12201:
        /*00ec*/ 	.byte	0x04, 0x1c
        /*00ee*/ 	.short	(.L_12203 - .L_12202)


	//   ....[0]....
.L_12202:
        /*00f0*/ 	.word	0x000007d0


	//   ....[1]....
        /*00f4*/ 	.word	0x00000800


	//   ....[2]....
        /*00f8*/ 	.word	0x00000890


	//   ....[3]....
        /*00fc*/ 	.word	0x000008d0


	//   ....[4]....
        /*0100*/ 	.word	0x00000910


	//   ....[5]....
        /*0104*/ 	.word	0x00000950


	//   ....[6]....
        /*0108*/ 	.word	0x00000990


	//   ....[7]....
        /*010c*/ 	.word	0x000009d0


	//   ....[8]....
        /*0110*/ 	.word	0x00000a10


	//   ....[9]....
        /*0114*/ 	.word	0x00000a40


	//----- nvinfo : EIATTR_CBANK_PARAM_SIZE
	.align		4
.L_12203:
        /*0118*/ 	.byte	0x03, 0x19
        /*011a*/ 	.short	0x002d


	//----- nvinfo : EIATTR_PARAM_CBANK
	.align		4
        /*011c*/ 	.byte	0x04, 0x0a
        /*011e*/ 	.short	(.L_12205 - .L_12204)
	.align		4
.L_12204:
        /*0120*/ 	.word	index@(.nv.constant0._ZN43_GLOBAL__N__9ae7fba5_10_SoftMax_cu_9f978f6320softmax_warp_forwardIN3c104HalfEffLi8ELb1ELb0EEEvPT0_PKT_iiiPKbib)
        /*0124*/ 	.short	0x0210
        /*0126*/ 	.short	0x002d


	//----- nvinfo : EIATTR_SW_WAR
	.align		4
.L_12205:
        /*0128*/ 	.byte	0x04, 0x36
        /*012a*/ 	.short	(.L_12207 - .L_12206)
.L_12206:
        /*012c*/ 	.word	0x00000008
.L_12207:


//--------------------- .nv.info._ZN43_GLOBAL__N__9ae7fba5_10_SoftMax_cu_9f978f6320softmax_warp_forwardIN3c104HalfEffLi7ELb1ELb0EEEvPT0_PKT_iiiPKbib --------------------------
	.section	.nv.info._ZN43_GLOBAL__N__9ae7fba5_10_SoftMax_cu_9f978f6320softmax_warp_forwardIN3c104HalfEffLi7ELb1ELb0EEEvPT0_PKT_iiiPKbib,"",@"SHT_CUDA_INFO"
	.sectionflags	@""
	.align	4


	//----- nvinfo : EIATTR_CUDA_API_VERSION
	.align		4
        /*0000*/ 	.byte	0x04, 0x37
        /*0002*/ 	.short	(.L_12209 - .L_12208)
.L_12208:
        /*0004*/ 	.word	0x00000082


	//----- nvinfo : EIATTR_KPARAM_INFO
	.align		4
.L_12209:
        /*0008*/ 	.byte	0x04, 0x17
        /*000a*/ 	.short	(.L_12211 - .L_12210)
.L_12210:
        /*000c*/ 	.word	0x00000000
        /*0010*/ 	.short	0x0007
        /*0012*/ 	.short	0x002c
        /*0014*/ 	.byte	0x00, 0xf0, 0x05, 0x00


	//----- nvinfo : EIATTR_KPARAM_INFO
	.align		4
.L_12211:
        /*0018*/ 	.byte	0x04, 0x17
        /*001a*/ 	.short	(.L_12213 - .L_12212)
.L_12212:
        /*001c*/ 	.word	0x00000000
        /*0020*/ 	.short	0x0006
        /*0022*/ 	.short	0x0028
        /*0024*/ 	.byte	0x00, 0xf0, 0x11, 0x00


	//----- nvinfo : EIATTR_KPARAM_INFO
	.align		4
.L_12213:
        /*0028*/ 	.byte	0x04, 0x17
        /*002a*/ 	.short	(.L_12215 - .L_12214)
.L_12214:
        /*002c*/ 	.word	0x00000000
        /*0030*/ 	.short	0x0005
        /*0032*/ 	.short	0x0020
        /*0034*/ 	.byte	0x00, 0xf0, 0x21, 0x00


	//----- nvinfo : EIATTR_KPARAM_INFO
	.align		4
.L_12215:
        /*0038*/ 	.byte	0x04, 0x17
        /*003a*/ 	.short	(.L_12217 - .L_12216)
.L_12216:
        /*003c*/ 	.word	0x00000000
        /*0040*/ 	.short	0x0004
        /*0042*/ 	.short	0x0018
        /*0044*/ 	.byte	0x00, 0xf0, 0x11, 0x00


	//----- nvinfo : EIATTR_KPARAM_INFO
	.align		4
.L_12217:
        /*0048*/ 	.byte	0x04, 0x17
        /*004a*/ 	.short	(.L_12219 - .L_12218)
.L_12218:
        /*004c*/ 	.word	0x00000000
        /*0050*/ 	.short	0x0003
        /*0052*/ 	.short	0x0014
        /*0054*/ 	.byte	0x00, 0xf0, 0x11, 0x00


	//----- nvinfo : EIATTR_KPARAM_INFO
	.align		4
.L_12219:
        /*0058*/ 	.byte	0x04, 0x17
        /*005a*/ 	.short	(.L_12221 - .L_12220)
.L_12220:
        /*005c*/ 	.word	0x00000000
        /*0060*/ 	.short	0x0002
        /*0062*/ 	.short	0x0010
        /*0064*/ 	.byte	0x00, 0xf0, 0x11, 0x00


	//----- nvinfo : EIATTR_KPARAM_INFO
	.align		4
.L_12221:
        /*0068*/ 	.byte	0x04, 0x17
        /*006a*/ 	.short	(.L_12223 - .L_12222)
.L_12222:
        /*006c*/ 	.word	0x00000000
        /*0070*/ 	.short	0x0001
        /*0072*/ 	.short	0x0008
        /*0074*/ 	.byte	0x00, 0xf0, 0x21, 0x00


	//----- nvinfo : EIATTR_KPARAM_INFO
	.align		4
.L_12223:
        /*0078*/ 	.byte	0x04, 0x17
        /*007a*/ 	.short	(.L_12225 - .L_12224)
.L_12224:
        /*007c*/ 	.word	0x00000000
        /*0080*/ 	.short	0x0000
        /*0082*/ 	.short	0x0000
        /*0084*/ 	.byte	0x00, 0xf0, 0x21, 0x00


	//----- nvinfo : EIATTR_SPARSE_MMA_MASK
	.align		4
.L_12225:
        /*0088*/ 	.byte	0x03, 0x50
        /*008a*/ 	.short	0x0000


	//----- nvinfo : EIATTR_MAXREG_COUNT
	.align		4
        /*008c*/ 	.byte	0x03, 0x1b
        /*008e*/ 	.short	0x00ff


	//----- nvinfo : EIATTR_MERCURY_ISA_VERSION
	.align		4
        /*0090*/ 	.byte	0x03, 0x5f
        /*0092*/ 	.short	0x0101


	//----- nvinfo : EIATTR_COOP_GROUP_MASK_REGIDS
	.align		4
        /*0094*/ 	.byte	0x04, 0x29
        /*0096*/ 	.short	(.L_12227 - .L_12226)


	//   ....[0]....
.L_12226:
        /*0098*/ 	.word	0xffffffff


	//   ....[1]....
        /*009c*/ 	.word	0xffffffff


	//   ....[2]....
        /*00a0*/ 	.word	0xffffffff


	//   ....[3]....
        /*00a4*/ 	.word	0xffffffff


	//   ....[4]....
        /*00a8*/ 	.word	0xffffffff


	//   ....[5]....
        /*00ac*/ 	.word	0xffffffff


	//   ....[6]....
        /*00b0*/ 	.word	0xffffffff


	//   ....[7]....
        /*00b4*/ 	.word	0xffffffff


	//   ....[8]....
        /*00b8*/ 	.word	0xffffffff


	//   ....[9]....
        /*00bc*/ 	.word	0xffffffff


	//   ....[10]....
        /*00c0*/ 	.word	0xffffffff


	//   ....[11]....
        /*00c4*/ 	.word	0xffffffff


	//   ....[12]....
        /*00c8*/ 	.word	0xffffffff


	//   ....[13]....
        /*00cc*/ 	.word	0xffffffff


	//   ....[14]....
        /*00d0*/ 	.word	0xffffffff


	//   ....[15]....
        /*00d4*/ 	.word	0xffffffff


	//   ....[16]....
        /*00d8*/ 	.word	0xffffffff


	//   ....[17]....
        /*00dc*/ 	.word	0xffffffff


	//   ....[18]....
        /*00e0*/ 	.word	0xffffffff


	//   ....[19]....
        /*00e4*/ 	.word	0xffffffff


	//----- nvinfo : EIATTR_COOP_GROUP_INSTR_OFFSETS
	.align		4
.L_12227:
        /*00e8*/ 	.byte	0x04, 0x28
        /*00ea*/ 	.short	(.L_12229 - .L_12228)


	//   ....[0]....
.L_12228:
        /*00ec*/ 	.word	0x00000460


	//   ....[1]....
        /*00f0*/ 	.word	0x00000490


	//   ....[2]....
        /*00f4*/ 	.word	0x000004c0


	//   ....[3]....
        /*00f8*/ 	.word	0x000004f0


	//   ....[4]....
        /*00fc*/ 	.word	0x00000520


	//   ....[5]....
        /*0100*/ 	.word	0x00000550


	//   ....[6]....
        /*0104*/ 	.word	0x00000580


	//   ....[7]....
        /*0108*/ 	.word	0x000005b0


	//   ....[8]....
        /*010c*/ 	.word	0x000005e0


	//   ....[9]....
        /*0110*/ 	.word	0x00000610


	//   ....[10]....
        /*0114*/ 	.word	0x00000860


	//   ....[11]....
        /*0118*/ 	.word	0x00000870


	//   ....[12]....
        /*011c*/ 	.word	0x000008a0


	//   ....[13]....
        /*0120*/ 	.word	0x000008b0


	//   ....[14]....
        /*0124*/ 	.word	0x000008e0


	//   ....[15]....
        /*0128*/ 	.word	0x000008f0


	//   ....[16]....
        /*012c*/ 	.word	0x00000920


	//   ....[17]....
        /*0130*/ 	.word	0x00000930


	//   ....[18]....
        /*0134*/ 	.word	0x00000970


	//   ....[19]....
        /*0138*/ 	.word	0x00000980


	//----- nvinfo : EIATTR_EXIT_INSTR_OFFSETS
	.align		4
.L_12229:
        /*013c*/ 	.byte	0x04, 0x1c
        /*013e*/ 	.short	(.L_12231 - .L_12230)


	//   ....[0]....
.L_12230:
        /*0140*/ 	.word	0x00000990


	//   ....[1]....
        /*0144*/ 	.word	0x00000b50


	//   ....[2]....
        /*0148*/ 	.word	0x00000b60


	//   ....[3]....
        /*014c*/ 	.word	0x00000be0


	//   ....[4]....
        /*0150*/ 	.word	0x00000c20


	//   ....[5]....
        /*0154*/ 	.word	0x00000c60


	//   ....[6]....
        /*0158*/ 	.word	0x00000c90


	//----- nvinfo : EIATTR_CRS_STACK_SIZE
	.align		4
.L_12231:
        /*015c*/ 	.byte	0x04, 0x1e
        /*015e*/ 	.short	(.L_12233 - .L_12232)
.L_12232:
        /*0160*/ 	.word	0x00000000


	//----- nvinfo : EIATTR_CBANK_PARAM_SIZE
	.align		4
.L_12233:
        /*0164*/ 	.byte	0x03, 0x19
        /*0166*/ 	.short	0x002d


	//----- nvinfo : EIATTR_PARAM_CBANK
	.align		4
        /*0168*/ 	.byte	0x04, 0x0a
        /*016a*/ 	.short	(.L_12235 - .L_12234)
	.align		4
.L_12234:
        /*016c*/ 	.word	index@(.nv.constant0._ZN43_GLOBAL__N__9ae7fba5_10_SoftMax_cu_9f978f6320softmax_warp_forwardIN3c104HalfEffLi7ELb1ELb0EEEvPT0_PKT_iiiPKbib)
        /*0170*/ 	.short	0x0210
        /*0172*/ 	.short	0x002d


	//----- nvinfo : EIATTR_SW_WAR
	.align		4
.L_12235:
        /*0174*/ 	.byte	0x04, 0x36
        /*0176*/ 	.short	(.L_12237 - .L_12236)
.L_12236:
        /*0178*/ 	.word	0x00000008
.L_12237:


//--------------------- .nv.info._ZN43_GLOBAL__N__9ae7fba5_10_SoftMax_cu_9f978f6320softmax_warp_forwardIN3c104HalfEffLi6ELb1ELb0EEEvPT0_PKT_iiiPKbib --------------------------
	.section	.nv.info._ZN43_GLOBAL__N__9ae7fba5_10_SoftMax_cu_9f978f6320softmax_warp_forwardIN3c104HalfEffLi6ELb1ELb0EEEvPT0_PKT_iiiPKbib,"",@"SHT_CUDA_INFO"
	.sectionflags	@""
	.align	4


	//----- nvinfo : EIATTR_CUDA_API_VERSION
	.align		4
        /*0000*/ 	.byte	0x04, 0x37
        /*0002*/ 	.short	(.L_12239 - .L_12238)
.L_12238:
        /*0004*/ 	.word	0x00000082


	//----- nvinfo : EIATTR_KPARAM_INFO
	.align		4
.L_12239:
        /*0008*/ 	.byte	0x04, 0x17
        /*000a*/ 	.short	(.L_12241 - .L_12240)
.L_12240:
        /*000c*/ 	.word	0x00000000
        /*0010*/ 	.short	0x0007
        /*0012*/ 	.short	0x002c
        /*0014*/ 	.byte	0x00, 0xf0, 0x05, 0x00


	//----- nvinfo : EIATTR_KPARAM_INFO
	.align		4
.L_12241:
        /*0018*/ 	.byte	0x04, 0x17
        /*001a*/ 	.short	(.L_12243 - .L_12242)
.L_12242:
        /*001c*/ 	.word	0x00000000
        /*0020*/ 	.short	0x0006
        /*0022*/ 	.short	0x0028
        /*0024*/ 	.byte	0x00, 0xf0, 0x11, 0x00


	//----- nvinfo : EIATTR_KPARAM_INFO
	.align		4
.L_12243:
        /*0028*/ 	.byte	0x04, 0x17
        /*002a*/ 	.short	(.L_12245 - .L_12244)
.L_12244:
        /*002c*/ 	.word	0x00000000
        /*0030*/ 	.short	0x0005
        /*0032*/ 	.short	0x0020
        /*0034*/ 	.byte	0x00, 0xf0, 0x21, 0x00


	//----- nvinfo : EIATTR_KPARAM_INFO
	.align		4
.L_12245:
        /*0038*/ 	.byte	0x04, 0x17
        /*003a*/ 	.short	(.L_12247 - .L_12246)
.L_12246:
        /*003c*/ 	.word	0x00000000
        /*0040*/ 	.short	0x0004
        /*0042*/ 	.short	0x0018
        /*0044*/ 	.byte	0x00, 0xf0, 0x11, 0x00


	//----- nvinfo : EIATTR_KPARAM_INFO
	.align		4
.L_12247:
        /*0048*/ 	.byte	0x04, 0x17
        /*004a*/ 	.short	(.L_12249 - .L_12248)
.L_12248:
        /*004c*/ 	.word	0x00000000
        /*0050*/ 	.short	0x0003
        /*0052*/ 	.short	0x0014
        /*0054*/ 	.byte	0x00, 0xf0, 0x11, 0x00


	//----- nvinfo : EIATTR_KPARAM_INFO
	.align		4
.L_12249:
        /*0058*/ 	.byte	0x04, 0x17
        /*005a*/ 	.short	(.L_12251 - .L_12250)
.L_12250:
        /*005c*/ 	.word	0x00000000
        /*0060*/ 	.short	0x0002
        /*0062*/ 	.short	0x0010
        /*0064*/ 	.byte	0x00, 0xf0, 0x11, 0x00


	//----- nvinfo : EIATTR_KPARAM_INFO
	.align		4
.L_12251:
        /*0068*/ 	.byte	0x04, 0x17
        /*006a*/ 	.short	(.L_12253 - .L_12252)
.L_12252:
        /*006c*/ 	.word	0x00000000
        /*0070*/ 	.short	0x0001
        /*0072*/ 	.short	0x0008
        /*0074*/ 	.byte	0x00, 0xf0, 0x21, 0x00


	//----- nvinfo : EIATTR_KPARAM_INFO
	.align		4
.L_12253:
        /*0078*/ 	.byte	0x04, 0x17
        /*007a*/ 	.short	(.L_12255 - .L_12254)
.L_12254:
        /*007c*/ 	.word	0x00000000
        /*0080*/ 	.short	0x0000
        /*0082*/ 	.short	0x0000
        /*0084*/ 	.byte	0x00, 0xf0, 0x21, 0x00


	//----- nvinfo : EIATTR_SPARSE_MMA_MASK
	.align		4
.L_12255:
        /*0088*/ 	.byte	0x03, 0x50
        /*008a*/ 	.short	0x0000


	//----- nvinfo : EIATTR_MAXREG_COUNT
	.align		4
        /*008c*/ 	.byte	0x03, 0x1b
        /*008e*/ 	.short	0x00ff


	//----- nvinfo : EIATTR_MERCURY_ISA_VERSION
	.align		4
        /*0090*/ 	.byte	0x03, 0x5f
        /*0092*/ 	.short	0x0101


	//----- nvinfo : EIATTR_COOP_GROUP_MASK_REGIDS
	.align		4
        /*0094*/ 	.byte	0x04, 0x29
        /*0096*/ 	.short	(.L_12257 - .L_12256)


	//   ....[0]....
.L_12256:
        /*0098*/ 	.word	0xffffffff


	//   ....[1]....
        /*009c*/ 	.word	0xffffffff


	//   ....[2]....
        /*00a0*/ 	.word	0xffffffff


	//   ....[3]....
        /*00a4*/ 	.word	0xffffffff


	//   ....[4]....
        /*00a8*/ 	.word	0xffffffff


	//   ....[5]....
        /*00ac*/ 	.word	0xffffffff


	//   ....[6]....
        /*00b0*/ 	.word	0xffffffff


	//   ....[7]....
        /*00b4*/ 	.word	0xffffffff


	//   ....[8]....
        /*00b8*/ 	.word	0xffffffff


	//   ....[9]....
        /*00bc*/ 	.word	0xffffffff


	//   ....[10]....
        /*00c0*/ 	.word	0xffffffff


	//   ....[11]....
        /*00c4*/ 	.word	0xffffffff


	//   ....[12]....
        /*00c8*/ 	.word	0xffffffff


	//   ....[13]....
        /*00cc*/ 	.word	0xffffffff


	//   ....[14]....
        /*00d0*/ 	.word	0xffffffff


	//   ....[15]....
        /*00d4*/ 	.word	0xffffffff


	//   ....[16]....
        /*00d8*/ 	.word	0xffffffff


	//   ....[17]....
        /*00dc*/ 	.word	0xffffffff


	//   ....[18]....
        /*00e0*/ 	.word	0xffffffff


	//   ....[19]....
        /*00e4*/ 	.word	0xffffffff


	//----- nvinfo : EIATTR_COOP_GROUP_INSTR_OFFSETS
	.align		4
.L_12257:
        /*00e8*/ 	.byte	0x04, 0x28
        /*00ea*/ 	.short	(.L_12259 - .L_12258)


	//   ....[0]....
.L_12258:
        /*00ec*/ 	.word	0x000002d0


	//   ....[1]....
        /*00f0*/ 	.word	0x000002f0


	//   ....[2]....
        /*00f4*/ 	.word	0x00000330


	//   ....[3]....
        /*00f8*/ 	.word	0x00000350


	//   ....[4]....
        /*00fc*/ 	.word	0x00000390


	//   ....[5]....
        /*0100*/ 	.word	0x000003b0


	//   ....[6]....
        /*0104*/ 	.word	0x000003f0


	//   ....[7]....
        /*0108*/ 	.word	0x00000410


	//   ....[8]....
        /*010c*/ 	.word	0x00000450


	//   ....[9]....
        /*0110*/ 	.word	0x00000470


	//   ....[10]....
        /*0114*/ 	.word	0x000005c0


	//   ....[11]....
        /*0118*/ 	.word	0x000005d0


	//   ....[12]....
        /*011c*/ 	.word	0x00000600


	//   ....[13]....
        /*0120*/ 	.word	0x00000610


	//   ....[14]....
        /*0124*/ 	.word	0x00000640


	//   ....[15]....
        /*0128*/ 	.word	0x00000650


	//   ....[16]....
        /*012c*/ 	.word	0x00000680


	//   ....[17]....
        /*0130*/ 	.word	0x00000690


	//   ....[18]....
        /*0134*/ 	.word	0x000006d0


	//   ....[19]....
        /*0138*/ 	.word	0x000006e0


	//----- nvinfo : EIATTR_EXIT_INSTR_OFFSETS
	.align		4
.L_12259:
        /*013c*/ 	.byte	0x04, 0x1c
        /*013e*/ 	.short	(.L_12261 - .L_12260)


	//   ....[0]....
.L_12260:
        /*0140*/ 	.word	0x000006f0


	//   ....[1]....
        /*0144*/ 	.word	0x00000830


	//   ....[2]....
        /*0148*/ 	.word	0x00000840


	//   ....[3]....
        /*014c*/ 	.word	0x000008c0


	//   ....[4]....
        /*0150*/ 	.word	0x000008f0


	//----- nvinfo : EIATTR_CRS_STACK_SIZE
	.align		4
.L_12261:
        /*0154*/ 	.byte	0x04, 0x1e
        /*0156*/ 	.short	(.L_12263 - .L_12262)
.L_12262:
        /*0158*/ 	.word	0x00000000


	//----- nvinfo : EIATTR_CBANK_PARAM_SIZE
	.align		4
.L_12263:
        /*015c*/ 	.byte	0x03, 0x19
        /*015e*/ 	.short	0x002d


	//----- nvinfo : EIATTR_PARAM_CBANK
	.align		4
        /*0160*/ 	.byte	0x04, 0x0a
        /*0162*/ 	.short	(.L_12265 - .L_12264)
	.align		4
.L_12264:
        /*0164*/ 	.word	index@(.nv.constant0._ZN43_GLOBAL__N__9ae7fba5_10_SoftMax_cu_9f978f6320softmax_warp_forwardIN3c104HalfEffLi6ELb1ELb0EEEvPT0_PKT_iiiPKbib)
        /*0168*/ 	.short	0x0210
        /*016a*/ 	.short	0x002d


	//----- nvinfo : EIATTR_SW_WAR
	.align		4
.L_12265:
        /*016c*/ 	.byte	0x04, 0x36
        /*016e*/ 	.short	(.L_12267 - .L_12266)
.L_12266:
        /*0170*/ 	.word	0x00000008
.L_12267:


//--------------------- .nv.info._ZN43_GLOBAL__N__9ae7fba5_10_SoftMax_cu_9f978f6320softmax_warp_forwardIN3c104HalfEffLi5ELb1ELb0EEEvPT0_PKT_iiiPKbib --------------------------
	.section	.nv.info._ZN43_GLOBAL__N__9ae7fba5_10_SoftMax_cu_9f978f6320softmax_warp_forwardIN3c104HalfEffLi5ELb1ELb0EEEvPT0_PKT_iiiPKbib,"",@"SHT_CUDA_INFO"
	.sectionflags	@""
	.align	4


	//----- nvinfo : EIATTR_CUDA_API_VERSION
	.align		4
        /*0000*/ 	.byte	0x04, 0x37
        /*0002*/ 	.short	(.L_12269 - .L_12268)
.L_12268:
        /*0004*/ 	.word	0x00000082


	//----- nvinfo : EIATTR_KPARAM_INFO
	.align		4
.L_12269:
        /*0008*/ 	.byte	0x04, 0x17
        /*000a*/ 	.short	(.L_12271 - .L_12270)
.L_12270:
        /*000c*/ 	.word	0x00000000
        /*0010*/ 	.short	0x0007
        /*0012*/ 	.short	0x002c
        /*0014*/ 	.byte	0x00, 0xf0, 0x05, 0x00


	//----- nvinfo : EIATTR_KPARAM_INFO
	.align		4
.L_12271:
        /*0018*/ 	.byte	0x04, 0x17
        /*001a*/ 	.short	(.L_12273 - .L_12272)
.L_12272:
        /*001c*/ 	.word	0x00000000
        /*0020*/ 	.short	0x0006
        /*0022*/ 	.short	0x0028
        /*0024*/ 	.byte	0x00, 0xf0, 0x11, 0x00


	//----- nvinfo : EIATTR_KPARAM_INFO
	.align		4
.L_12273:
        /*0028*/ 	.byte	0x04, 0x17
        /*002a*/ 	.short	(.L_12275 - .L_12274)
.L_12274:
        /*002c*/ 	.word	0x00000000
        /*0030*/ 	.short	0x0005
        /*0032*/ 	.short	0x0020
        /*0034*/ 	.byte	0x00, 0xf0, 0x21, 0x00


	//----- nvinfo : EIATTR_KPARAM_INFO
	.align		4
.L_12275:
        /*0038*/ 	.byte	0x04, 0x17
        /*003a*/ 	.short	(.L_12277 - .L_12276)
.L_12276:
        /*003c*/ 	.word	0x00000000
        /*0040*/ 	.short	0x0004
        /*0042*/ 	.short	0x0018
        /*0044*/ 	.byte	0x00, 0xf0, 0x11, 0x00


	//----- nvinfo : EIATTR_KPARAM_INFO
	.align		4
.L_12277:
        /*0048*/ 	.byte	0x04, 0x17
        /*004a*/ 	.short	(.L_12279 - .L_12278)
.L_12278:
        /*004c*/ 	.word	0x00000000
        /*0050*/ 	.short	0x0003
        /*0052*/ 	.short	0x0014
        /*0054*/ 	.byte	0x00, 0xf0, 0x11, 0x00


	//----- nvinfo : EIATTR_KPARAM_INFO
	.align		4
.L_12279:
        /*0058*/ 	.byte	0x04, 0x17
        /*005a*/ 	.short	(.L_12281 - .L_12280)
.L_12280:
        /*005c*/ 	.word	0x00000000
        /*0060*/ 	.short	0x0002
        /*0062*/ 	.short	0x0010
        /*0064*/ 	.byte	0x00, 0xf0, 0x11, 0x00


	//----- nvinfo : EIATTR_KPARAM_INFO
	.align		4
.L_12281:
        /*0068*/ 	.byte	0x04, 0x17
        /*006a*/ 	.short	(.L_12283 - .L_12282)
.L_12282:
        /*006c*/ 	.word	0x00000000
        /*0070*/ 	.short	0x0001
        /*0072*/ 	.short	0x0008
        /*0074*/ 	.byte	0x00, 0xf0, 0x21, 0x00


	//----- nvinfo : EIATTR_KPARAM_INFO
	.align		4
.L_12283:
        /*0078*/ 	.byte	0x04, 0x17
        /*007a*/ 	.short	(.L_12285 - .L_12284)
.L_12284:
        /*007c*/ 	.word	0x00000000
        /*0080*/ 	.short	0x0000
        /*0082*/ 	.short	0x0000
        /*0084*/ 	.byte	0x00, 0xf0, 0x21, 0x00


	//----- nvinfo : EIATTR_SPARSE_MMA_MASK
	.align		4
.L_12285:
        /*0088*/ 	.byte	0x03, 0x50
        /*008a*/ 	.short	0x0000


	//----- nvinfo : EIATTR_MAXREG_COUNT
	.align		4
        /*008c*/ 	.byte	0x03, 0x1b
        /*008e*/ 	.short	0x00ff


	//----- nvinfo : EIATTR_MERCURY_ISA_VERSION
	.align		4
        /*0090*/ 	.byte	0x03, 0x5f
        /*0092*/ 	.short	0x0101


	//----- nvinfo : EIATTR_COOP_GROUP_MASK_REGIDS
	.align		4
        /*0094*/ 	.byte	0x04, 0x29
        /*0096*/ 	.short	(.L_12287 - .L_12286)


	//   ....[0]....
.L_12286:
        /*0098*/ 	.word	0xffffffff


	//   ....[1]....
        /*009c*/ 	.word	0xffffffff


	//   ....[2]....
        /*00a0*/ 	.word	0xffffffff


	//   ....[3]....
        /*00a4*/ 	.word	0xffffffff


	//   ....[4]....
        /*00a8*/ 	.word	0xffffffff


	//   ....[5]....
        /*00ac*/ 	.word	0xffffffff


	//   ....[6]....
        /*00b0*/ 	.word	0xffffffff


	//   ....[7]....
        /*00b4*/ 	.word	0xffffffff


	//   ....[8]....
        /*00b8*/ 	.word	0xffffffff


	//   ....[9]....
        /*00bc*/ 	.word	0xffffffff


	//   ....[10]....
        /*00c0*/ 	.word	0xffffffff


	//   ....[11]....
        /*00c4*/ 	.word	0xffffffff


	//   ....[12]....
        /*00c8*/ 	.word	0xffffffff


	//   ....[13]....
        /*00cc*/ 	.word	0xffffffff


	//   ....[14]....
        /*00d0*/ 	.word	0xffffffff


	//   ....[15]....
        /*00d4*/ 	.word	0xffffffff


	//   ....[16]....
        /*00d8*/ 	.word	0xffffffff


	//   ....[17]....
        /*00dc*/ 	.word	0xffffffff


	//   ....[18]....
        /*00e0*/ 	.word	0xffffffff


	//   ....[19]....
        /*00e4*/ 	.word	0xffffffff


	//----- nvinfo : EIATTR_COOP_GROUP_INSTR_OFFSETS
	.align		4
.L_12287:
        /*00e8*/ 	.byte	0x04, 0x28
        /*00ea*/ 	.short	(.L_12289 - .L_12288)


	//   ....[0]....
.L_12288:
        /*00ec*/ 	.word	0x00000210


	//   ....[1]....
        /*00f0*/ 	.word	0x00000230


	//   ....[2]....
        /*00f4*/ 	.word	0x00000270


	//   ....[3]....
        /*00f8*/ 	.word	0x00000290


	//   ....[4]....
        /*00fc*/ 	.word	0x000002d0


	//   ....[5]....
        /*0100*/ 	.word	0x000002f0


	//   ....[6]....
        /*0104*/ 	.word	0x00000330


	//   ....[7]....
        /*0108*/ 	.word	0x00000350


	//   ....[8]....
        /*010c*/ 	.word	0x00000390


	//   ....[9]....
        /*0110*/ 	.word	0x000003b0


	//   ....[10]....
        /*0114*/ 	.word	0x00000480


	//   ....[11]....
        /*0118*/ 	.word	0x00000490


	//   ....[12]....
        /*011c*/ 	.word	0x000004c0


	//   ....[13]....
        /*0120*/ 	.word	0x000004d0


	//   ....[14]....
        /*0124*/ 	.word	0x00000500


	//   ....[15]....
        /*0128*/ 	.word	0x00000510


	//   ....[16]....
        /*012c*/ 	.word	0x00000540


	//   ....[17]....
        /*0130*/ 	.word	0x00000550


	//   ....[18]....
        /*0134*/ 	.word	0x00000590


	//   ....[19]....
        /*0138*/ 	.word	0x000005a0


	//----- nvinfo : EIATTR_EXIT_INSTR_OFFSETS
	.align		4
.L_12289:
        /*013c*/ 	.byte	0x04, 0x1c
        /*013e*/ 	.short	(.L_12291 - .L_12290)


	//   ....[0]....
.L_12290:
        /*0140*/ 	.word	0x000005b0


	//   ....[1]....
        /*0144*/ 	.word	0x00000690


	//   ....[2]....
        /*0148*/ 	.word	0x000006a0


	//   ....[3]....
        /*014c*/ 	.word	0x00000730


	//----- nvinfo : EIATTR_CBANK_PARAM_SIZE
	.align		4
.L_12291:
        /*0150*/ 	.byte	0x03, 0x19
        /*0152*/ 	.short	0x002d


	//----- nvinfo : EIATTR_PARAM_CBANK
	.align		4
        /*0154*/ 	.byte	0x04, 0x0a
        /*0156*/ 	.short	(.L_12293 - .L_12292)
	.align		4
.L_12292:
        /*0158*/ 	.word	index@(.nv.constant0._ZN43_GLOBAL__N__9ae7fba5_10_SoftMax_cu_9f978f6320softmax_warp_forwardIN3c104HalfEffLi5ELb1ELb0EEEvPT0_PKT_iiiPKbib)
        /*015c*/ 	.short	0x0210
        /*015e*/ 	.short	0x002d


	//----- nvinfo : EIATTR_SW_WAR
	.align		4
.L_12293:
        /*0160*/ 	.byte	0x04, 0x36
        /*0162*/ 	.short	(.L_12295 - .L_12294)
.L_12294:
        /*0164*/ 	.word	0x00000008
.L_12295:


//--------------------- .nv.info._ZN43_GLOBAL__N__9ae7fba5_10_SoftMax_cu_9f978f6320softmax_warp_forwardIN3c104HalfEffLi4ELb1ELb0EEEvPT0_PKT_iiiPKbib --------------------------
	.section	.nv.info._ZN43_GLOBAL__N__9ae7fba5_10_SoftMax_cu_9f978f6320softmax_warp_forwardIN3c104HalfEffLi4ELb1ELb0EEEvPT0_PKT_iiiPKbib,"",@"SHT_CUDA_INFO"
	.sectionflags	@""
	.align	4


	//----- nvinfo : EIATTR_CUDA_API_VERSION
	.align		4
        /*0000*/ 	.byte	0x04, 0x37
        /*0002*/ 	.short	(.L_12297 - .L_12296)
.L_12296:
        /*0004*/ 	.word	0x00000082


	//----- nvinfo : EIATTR_KPARAM_INFO
	.align		4
.L_12297:
        /*0008*/ 	.byte	0x04, 0x17
        /*000a*/ 	.short	(.L_12299 - .L_12298)
.L_12298:
        /*000c*/ 	.word	0x00000000
        /*0010*/ 	.short	0x0007
        /*0012*/ 	.short	0x002c
        /*0014*/ 	.byte	0x00, 0xf0, 0x05, 0x00


	//----- nvinfo : EIATTR_KPARAM_INFO
	.align		4
.L_12299:
        /*0018*/ 	.byte	0x04, 0x17
        /*001a*/ 	.short	(.L_12301 - .L_12300)
.L_12300:
        /*001c*/ 	.word	0x00000000
        /*0020*/ 	.short	0x0006
        /*0022*/ 	.short	0x0028
        /*0024*/ 	.byte	0x00, 0xf0, 0x11, 0x00


	//----- nvinfo : EIATTR_KPARAM_INFO
	.align		4
.L_12301:
        /*0028*/ 	.byte	0x04, 0x17
        /*002a*/ 	.short	(.L_12303 - .L_12302)
.L_12302:
        /*002c*/ 	.word	0x00000000
        /*0030*/ 	.short	0x0005
        /*0032*/ 	.short	0x0020
        /*0034*/ 	.byte	0x00, 0xf0, 0x21, 0x00


	//----- nvinfo : EIATTR_KPARAM_INFO
	.align		4
.L_12303:
        /*0038*/ 	.byte	0x04, 0x17
        /*003a*/ 	.short	(.L_12305 - .L_12304)
.L_12304:
        /*003c*/ 	.word	0x00000000
        /*0040*/ 	.short	0x0004
        /*0042*/ 	.short	0x0018
        /*0044*/ 	.byte	0x00, 0xf0, 0x11, 0x00


	//----- nvinfo : EIATTR_KPARAM_INFO
	.align		4
.L_12305:
        /*0048*/ 	.byte	0x04, 0x17
        /*004a*/ 	.short	(.L_12307 - .L_12306)
.L_12306:
        /*004c*/ 	.word	0x00000000
        /*0050*/ 	.short	0x0003
        /*0052*/ 	.short	0x0014
        /*0054*/ 	.byte	0x00, 0xf0, 0x11, 0x00


	//----- nvinfo : EIATTR_KPARAM_INFO
	.align		4
.L_12307:
        /*0058*/ 	.byte	0x04, 0x17
        /*005a*/ 	.short	(.L_12309 - .L_12308)
.L_12308:
        /*005c*/ 	.word	0x00000000
        /*0060*/ 	.short	0x0002
        /*0062*/ 	.short	0x0010
        /*0064*/ 	.byte	0x00, 0xf0, 0x11, 0x00


	//----- nvinfo : EIATTR_KPARAM_INFO
	.align		4
.L_12309:
        /*0068*/ 	.byte	0x04, 0x17
        /*006a*/ 	.short	(.L_12311 - .L_12310)
.L_12310:
        /*006c*/ 	.word	0x00000000
        /*0070*/ 	.short	0x0001
        /*0072*/ 	.short	0x0008
        /*0074*/ 	.byte	0x00, 0xf0, 0x21, 0x00


	//----- nvinfo : EIATTR_KPARAM_INFO
	.align		4
.L_12311:
        /*0078*/ 	.byte	0x04, 0x17
        /*007a*/ 	.short	(.L_12313 - .L_12312)
.L_12312:
        /*007c*/ 	.word	0x00000000
        /*0080*/ 	.short	0x0000
        /*0082*/ 	.short	0x0000
        /*0084*/ 	.byte	0x00, 0xf0, 0x21, 0x00


	//----- nvinfo : EIATTR_SPARSE_MMA_MASK
	.align		4
.L_12313:
        /*0088*/ 	.byte	0x03, 0x50
        /*008a*/ 	.short	0x0000


	//----- nvinfo : EIATTR_MAXREG_COUNT
	.align		4
        /*008c*/ 	.byte	0x03, 0x1b
        /*008e*/ 	.short	0x00ff


	//----- nvinfo : EIATTR_MERCURY_ISA_VERSION
	.align		4
        /*0090*/ 	.byte	0x03, 0x5f
        /*0092*/ 	.short	0x0101


	//----- nvinfo : EIATTR_COOP_GROUP_MASK_REGIDS
	.align		4
        /*0094*/ 	.byte	0x04, 0x29
        /*0096*/ 	.short	(.L_12315 - .L_12314)


	//   ....[0]....
.L_12314:
        /*0098*/ 	.word	0xffffffff


	//   ....[1]....
        /*009c*/ 	.word	0xffffffff


	//   ....[2]....
        /*00a0*/ 	.word	0xffffffff


	//   ....[3]....
        /*00a4*/ 	.word	0xffffffff


	//   ....[4]....
        /*00a8*/ 	.word	0xffffffff


	//   ....[5]....
        /*00ac*/ 	.word	0xffffffff


	//   ....[6]....
        /*00b0*/ 	.word	0xffffffff


	//   ....[7]....
        /*00b4*/ 	.word	0xffffffff


	//   ....[8]....
        /*00b8*/ 	.word	0xffffffff


	//   ....[9]....
        /*00bc*/ 	.word	0xffffffff


	//   ....[10]....
        /*00c0*/ 	.word	0xffffffff


	//   ....[11]....
        /*00c4*/ 	.word	0xffffffff


	//   ....[12]....
        /*00c8*/ 	.word	0xffffffff


	//   ....[13]....
        /*00cc*/ 	.word	0xffffffff


	//   ....[14]....
        /*00d0*/ 	.word	0xffffffff


	//   ....[15]....
        /*00d4*/ 	.word	0xffffffff


	//----- nvinfo : EIATTR_COOP_GROUP_INSTR_OFFSETS
	.align		4
.L_12315:
        /*00d8*/ 	.byte	0x04, 0x28
        /*00da*/ 	.short	(.L_12317 - .L_12316)


	//   ....[0]....
.L_12316:
        /*00dc*/ 	.word	0x00000210


	//   ....[1]....
        /*00e0*/ 	.word	0x00000230


	//   ....[2]....
        /*00e4*/ 	.word	0x00000270


	//   ....[3]....
        /*00e8*/ 	.word	0x00000290


	//   ....[4]....
        /*00ec*/ 	.word	0x000002d0


	//   ....[5]....
        /*00f0*/ 	.word	0x000002f0


	//   ....[6]....
        /*00f4*/ 	.word	0x00000330


	//   ....[7]....
        /*00f8*/ 	.word	0x00000350


	//   ....[8]....
        /*00fc*/ 	.word	0x00000420


	//   ....[9]....
        /*0100*/ 	.word	0x00000430


	//   ....[10]....
        /*0104*/ 	.word	0x00000460


	//   ....[11]....
        /*0108*/ 	.word	0x00000470


	//   ....[12]....
        /*010c*/ 	.word	0x000004a0


	//   ....[13]....
        /*0110*/ 	.word	0x000004b0


	//   ....[14]....
        /*0114*/ 	.word	0x000004f0


	//   ....[15]....
        /*0118*/ 	.word	0x00000500


	//----- nvinfo : EIATTR_EXIT_INSTR_OFFSETS
	.align		4
.L_12317:
        /*011c*/ 	.byte	0x04, 0x1c
        /*011e*/ 	.short	(.L_12319 - .L_12318)


	//   ....[0]....
.L_12318:
        /*0120*/ 	.word	0x00000510


	//   ....[1]....
        /*0124*/ 	.word	0x000005c0


	//   ....[2]....
        /*0128*/ 	.word	0x000005d0


	//   ....[3]....
        /*012c*/ 	.word	0x00000660


	//----- nvinfo : EIATTR_CBANK_PARAM_SIZE
	.align		4
.L_12319:
        /*0130*/ 	.byte	0x03, 0x19
        /*0132*/ 	.short	0x002d


	//----- nvinfo : EIATTR_PARAM_CBANK
	.align		4
        /*0134*/ 	.byte	0x04, 0x0a
        /*0136*/ 	.short	(.L_12321 - .L_12320)
	.align		4
.L_12320:
        /*0138*/ 	.word	index@(.nv.constant0._ZN43_GLOBAL__N__9ae7fba5_10_SoftMax_cu_9f978f6320softmax_warp_forwardIN3c104HalfEffLi4ELb1ELb0EEEvPT0_PKT_iiiPKbib)
        /*013c*/ 	.short	0x0210
        /*013e*/ 	.short	0x002d


	//----- nvinfo : EIATTR_SW_WAR
	.align		4
.L_12321:
        /*0140*/ 	.byte	0x04, 0x36
        /*0142*/ 	.short	(.L_12323 - .L_12322)
.L_12322:
        /*0144*/ 	.word	0x00000008
.L_12323:


//--------------------- .nv.info._ZN43_GLOBAL__N__9ae7fba5_10_SoftMax_cu_9f978f6320softmax_warp_forwardIN3c104HalfEffLi3ELb1ELb0EEEvPT0_PKT_iiiPKbib --------------------------
	.section	.nv.info._ZN43_GLOBAL__N__9ae7fba5_10_SoftMax_cu_9f978f6320softmax_warp_forwardIN3c104HalfEffLi3ELb1ELb0EEEvPT0_PKT_iiiPKbib,"",@"SHT_CUDA_INFO"
	.sectionflags	@""
	.align	4


	//----- nvinfo : EIATTR_CUDA_API_VERSION
	.align		4
        /*0000*/ 	.byte	0x04, 0x37
        /*0002*/ 	.short	(.L_12325 - .L_12324)
.L_12324:
        /*0004*/ 	.word	0x00000082


	//----- nvinfo : EIATTR_KPARAM_INFO
	.align		4
.L_12325:
        /*0008*/ 	.byte	0x04, 0x17
        /*000a*/ 	.short	(.L_12327 - .L_12326)
.L_12326:
        /*000c*/ 	.word	0x00000000
        /*0010*/ 	.short	0x0007
        /*0012*/ 	.short	0x002c
        /*0014*/ 	.byte	0x00, 0xf0, 0x05, 0x00


	//----- nvinfo : EIATTR_KPARAM_INFO
	.align		4
.L_12327:
        /*0018*/ 	.byte	0x04, 0x17
        /*001a*/ 	.short	(.L_12329 - .L_12328)
.L_12328:
        /*001c*/ 	.word	0x00000000
        /*0020*/ 	.short	0x0006
        /*0022*/ 	.short	0x0028
        /*0024*/ 	.byte	0x00, 0xf0, 0x11, 0x00


	//----- nvinfo : EIATTR_KPARAM_INFO
	.align		4
.L_12329:
        /*0028*/ 	.byte	0x04, 0x17
        /*002a*/ 	.short	(.L_12331 - .L_12330)
.L_12330:
        /*002c*/ 	.word	0x00000000
        /*0030*/ 	.short	0x0005
        /*0032*/ 	.short	0x0020
        /*0034*/ 	.byte	0x00, 0xf0, 0x21, 0x00


	//----- nvinfo : EIATTR_KPARAM_INFO
	.align		4
.L_12331:
        /*0038*/ 	.byte	0x04, 0x17
        /*003a*/ 	.short	(.L_12333 - .L_12332)
.L_12332:
        /*003c*/ 	.word	0x00000000
        /*0040*/ 	.short	0x0004
        /*0042*/ 	.short	0x0018
        /*0044*/ 	.byte	0x00, 0xf0, 0x11, 0x00


	//----- nvinfo : EIATTR_KPARAM_INFO
	.align		4
.L_12333:
        /*0048*/ 	.byte	0x04, 0x17
        /*004a*/ 	.short	(.L_12335 - .L_12334)
.L_12334:
        /*004c*/ 	.word	0x00000000
        /*0050*/ 	.short	0x0003
        /*0052*/ 	.short	0x0014
        /*0054*/ 	.byte	0x00, 0xf0, 0x11, 0x00


	//----- nvinfo : EIATTR_KPARAM_INFO
	.align		4
.L_12335:
        /*0058*/ 	.byte	0x04, 0x17
        /*005a*/ 	.short	(.L_12337 - .L_12336)
.L_12336:
        /*005c*/ 	.word	0x00000000
        /*0060*/ 	.short	0x0002
        /*0062*/ 	.short	0x0010
        /*0064*/ 	.byte	0x00, 0xf0, 0x11, 0x00


	//----- nvinfo : EIATTR_KPARAM_INFO
	.align		4
.L_12337:
        /*0068*/ 	.byte	0x04, 0x17
        /*006a*/ 	.short	(.L_12339 - .L_12338)
.L_12338:
        /*006c*/ 	.word	0x00000000
        /*0070*/ 	.short	0x0001
        /*0072*/ 	.short	0x0008
        /*0074*/ 	.byte	0x00, 0xf0, 0x21, 0x00


	//----- nvinfo : EIATTR_KPARAM_INFO
	.align		4
.L_12339:
        /*0078*/ 	.byte	0x04, 0x17
        /*007a*/ 	.short	(.L_12341 - .L_12340)
.L_12340:
        /*007c*/ 	.word	0x00000000
        /*0080*/ 	.short	0x0000
        /*0082*/ 	.short	0x0000
        /*0084*/ 	.byte	0x00, 0xf0, 0x21, 0x00


	//----- nvinfo : EIATTR_SPARSE_MMA_MASK
	.align		4
.L_12341:
        /*0088*/ 	.byte	0x03, 0x50
        /*008a*/ 	.short	0x0000


	//----- nvinfo : EIATTR_MAXREG_COUNT
	.align		4
        /*008c*/ 	.byte	0x03, 0x1b
        /*008e*/ 	.short	0x00ff


	//----- nvinfo : EIATTR_MERCURY_ISA_VERSION
	.align		4
        /*0090*/ 	.byte	0x03, 0x5f
        /*0092*/ 	.short	0x0101


	//----- nvinfo : EIATTR_COOP_GROUP_MASK_REGIDS
	.align		4
        /*0094*/ 	.byte	0x04, 0x29
        /*0096*/ 	.short	(.L_12343 - .L_12342)


	//   ....[0]....
.L_12342:
        /*0098*/ 	.word	0xffffffff


	//   ....[1]....
        /*009c*/ 	.word	0xffffffff


	//   ....[2]....
        /*00a0*/ 	.word	0xffffffff


	//   ....[3]....
        /*00a4*/ 	.word	0xffffffff


	//   ....[4]....
        /*00a8*/ 	.word	0xffffffff


	//   ....[5]....
        /*00ac*/ 	.word	0xffffffff


	//   ....[6]....
        /*00b0*/ 	.word	0xffffffff


	//   ....[7]....
        /*00b4*/ 	.word	0xffffffff


	//   ....[8]....
        /*00b8*/ 	.word	0xffffffff


	//   ....[9]....
        /*00bc*/ 	.word	0xffffffff


	//   ....[10]....
        /*00c0*/ 	.word	0xffffffff


	//   ....[11]....
        /*00c4*/ 	.word	0xffffffff


	//----- nvinfo : EIATTR_COOP_GROUP_INSTR_OFFSETS
	.align		4
.L_12343:
        /*00c8*/ 	.byte	0x04, 0x28
        /*00ca*/ 	.short	(.L_12345 - .L_12344)


	//   ....[0]....
.L_12344:
        /*00cc*/ 	.word	0x00000210


	//   ....[1]....
        /*00d0*/ 	.word	0x00000230


	//   ....[2]....
        /*00d4*/ 	.word	0x00000270


	//   ....[3]....
        /*00d8*/ 	.word	0x00000290


	//   ....[4]....
        /*00dc*/ 	.word	0x000002d0


	//   ....[5]....
        /*00e0*/ 	.word	0x000002f0


	//   ....[6]....
        /*00e4*/ 	.word	0x000003c0


	//   ....[7]....
        /*00e8*/ 	.word	0x000003d0


	//   ....[8]....
        /*00ec*/ 	.word	0x00000400


	//   ....[9]....
        /*00f0*/ 	.word	0x00000410


	//   ....[10]....
        /*00f4*/ 	.word	0x00000450


	//   ....[11]....
        /*00f8*/ 	.word	0x00000460


	//----- nvinfo : EIATTR_EXIT_INSTR_OFFSETS
	.align		4
.L_12345:
        /*00fc*/ 	.byte	0x04, 0x1c
        /*00fe*/ 	.short	(.L_12347 - .L_12346)


	//   ....[0]....
.L_12346:
        /*0100*/ 	.word	0x00000470


	//   ....[1]....
        /*0104*/ 	.word	0x00000520


	//   ....[2]....
        /*0108*/ 	.word	0x00000530


	//   ....[3]....
        /*010c*/ 	.word	0x000005c0


	//----- nvinfo : EIATTR_CBANK_PARAM_SIZE
	.align		4
.L_12347:
        /*0110*/ 	.byte	0x03, 0x19
        /*0112*/ 	.short	0x002d


	//----- nvinfo : EIATTR_PARAM_CBANK
	.align		4
        /*0114*/ 	.byte	0x04, 0x0a
        /*0116*/ 	.short	(.L_12349 - .L_12348)
	.align		4
.L_12348:
        /*0118*/ 	.word	index@(.nv.constant0._ZN43_GLOBAL__N__9ae7fba5_10_SoftMax_cu_9f978f6320softmax_warp_forwardIN3c104HalfEffLi3ELb1ELb0EEEvPT0_PKT_iiiPKbib)
        /*011c*/ 	.short	0x0210
        /*011e*/ 	.short	0x002d


	//----- nvinfo : EIATTR_SW_WAR
	.align		4
.L_12349:
        /*0120*/ 	.byte	0x04, 0x36
        /*0122*/ 	.short	(.L_12351 - .L_12350)
.L_12350:
        /*0124*/ 	.word	0x00000008
.L_12351:


//--------------------- .nv.info._ZN43_GLOBAL__N__9ae7fba5_10_SoftMax_cu_9f978f6320softmax_warp_forwardIN3c104HalfEffLi2ELb1ELb0EEEvPT0_PKT_iiiPKbib --------------------------
	.section	.nv.info._ZN43_GLOBAL__N__9ae7fba5_10_SoftMax_cu_9f978f6320softmax_warp_forwardIN3c104HalfEffLi2ELb1ELb0EEEvPT0_PKT_iiiPKbib,"",@"SHT_CUDA_INFO"
	.sectionflags	@""
	.align	4


	//----- nvinfo : EIATTR_CUDA_API_VERSION
	.align		4
        /*0000*/ 	.byte	0x04, 0x37
        /*0002*/ 	.short	(.L_12353 - .L_12352)
.L_12352:
        /*0004*/ 	.word	0x00000082


	//----- nvinfo : EIATTR_KPARAM_INFO
	.align		4
.L_12353:
        /*0008*/ 	.byte	0x04, 0x17
        /*000a*/ 	.short	(.L_12355 - .L_12354)
.L_12354:
        /*000c*/ 	.word	0x00000000
        /*0010*/ 	.short	0x0007
        /*0012*/ 	.short	0x002c
        /*0014*/ 	.byte	0x00, 0xf0, 0x05, 0x00


	//----- nvinfo : EIATTR_KPARAM_INFO
	.align		4
.L_12355:
        /*0018*/ 	.byte	0x04, 0x17
        /*001a*/ 	.short	(.L_12357 - .L_12356)
.L_12356:
        /*001c*/ 	.word	0x00000000
        /*0020*/ 	.short	0x0006
        /*0022*/ 	.short	0x0028
        /*0024*/ 	.byte	0x00, 0xf0, 0x11, 0x00


	//----- nvinfo : EIATTR_KPARAM_INFO
	.align		4
.L_12357:
        /*0028*/ 	.byte	0x04, 0x17
        /*002a*/ 	.short	(.L_12359 - .L_12358)
.L_12358:
        /*002c*/ 	.word	0x00000000
        /*0030*/ 	.short	0x0005
        /*0032*/ 	.short	0x0020
        /*0034*/ 	.byte	0x00, 0xf0, 0x21, 0x00


	//----- nvinfo : EIATTR_KPARAM_INFO
	.align		4
.L_12359:
        /*0038*/ 	.byte	0x04, 0x17
        /*003a*/ 	.short	(.L_12361 - .L_12360)
.L_12360:
        /*003c*/ 	.word	0x00000000
        /*0040*/ 	.short	0x0004
        /*0042*/ 	.short	0x0018
        /*0044*/ 	.byte	0x00, 0xf0, 0x11, 0x00


	//----- nvinfo : EIATTR_KPARAM_INFO
	.align		4
.L_12361:
        /*0048*/ 	.byte	0x04, 0x17
        /*004a*/ 	.short	(.L_12363 - .L_12362)
.L_12362:
        /*004c*/ 	.word	0x00000000
        /*0050*/ 	.short	0x0003
        /*0052*/ 	.short	0x0014
        /*0054*/ 	.byte	0x00, 0xf0, 0x11, 0x00


	//----- nvinfo : EIATTR_KPARAM_INFO
	.align		4
.L_12363:
        /*0058*/ 	.byte	0x04, 0x17
        /*005a*/ 	.short	(.L_12365 - .L_12364)
.L_12364:
        /*005c*/ 	.word	0x00000000
        /*0060*/ 	.short	0x0002
        /*0062*/ 	.short	0x0010
        /*0064*/ 	.byte	0x00, 0xf0, 0x11, 0x00


	//----- nvinfo : EIATTR_KPARAM_INFO
	.align		4
.L_12365:
        /*0068*/ 	.byte	0x04, 0x17
        /*006a*/ 	.short	(.L_12367 - .L_12366)
.L_12366:
        /*006c*/ 	.word	0x00000000
        /*0070*/ 	.short	0x0001
        /*0072*/ 	.short	0x0008
        /*0074*/ 	.byte	0x00, 0xf0, 0x21, 0x00


	//----- nvinfo : EIATTR_KPARAM_INFO
	.align		4
.L_12367:
        /*0078*/ 	.byte	0x04, 0x17
        /*007a*/ 	.short	(.L_12369 - .L_12368)
.L_12368:
        /*007c*/ 	.word	0x00000000
        /*0080*/ 	.short	0x0000
        /*0082*/ 	.short	0x0000
        /*0084*/ 	.byte	0x00, 0xf0, 0x21, 0x00


	//----- nvinfo : EIATTR_SPARSE_MMA_MASK
	.align		4
.L_12369:
        /*0088*/ 	.byte	0x03, 0x50
        /*008a*/ 	.short	0x0000


	//----- nvinfo : EIATTR_MAXREG_COUNT
	.align		4
        /*008c*/ 	.byte	0x03, 0x1b
        /*008e*/ 	.short	0x00ff


	//----- nvinfo : EIATTR_MERCURY_ISA_VERSION
	.align		4
        /*0090*/ 	.byte	0x03, 0x5f
        /*0092*/ 	.short	0x0101


	//----- nvinfo : EIATTR_COOP_GROUP_MASK_REGIDS
	.align		4
        /*0094*/ 	.byte	0x04, 0x29
        /*0096*/ 	.short	(.L_12371 - .L_12370)


	//   ....[0]....
.L_12370:
        /*0098*/ 	.word	0xffffffff


	//   ....[1]....
        /*009c*/ 	.word	0xffffffff


	//   ....[2]....
        /*00a0*/ 	.word	0xffffffff


	//   ....[3]....
        /*00a4*/ 	.word	0xffffffff


	//   ....[4]....
        /*00a8*/ 	.word	0xffffffff


	//   ....[5]....
        /*00ac*/ 	.word	0xffffffff


	//   ....[6]....
        /*00b0*/ 	.word	0xffffffff


	//   ....[7]....
        /*00b4*/ 	.word	0xffffffff


	//----- nvinfo : EIATTR_COOP_GROUP_INSTR_OFFSETS
	.align		4
.L_12371:
        /*00b8*/ 	.byte	0x04, 0x28
        /*00ba*/ 	.short	(.L_12373 - .L_12372)


	//   ....[0]....
.L_12372:
        /*00bc*/ 	.word	0x00000210


	//   ....[1]....
        /*00c0*/ 	.word	0x00000230


	//   ....[2]....
        /*00c4*/ 	.word	0x00000270


	//   ....[3]....
        /*00c8*/ 	.word	0x00000290


	//   ....[4]....
        /*00cc*/ 	.word	0x00000360


	//   ....[5]....
        /*00d0*/ 	.word	0x00000370


	//   ....[6]....
        /*00d4*/ 	.word	0x000003b0


	//   ....[7]....
        /*00d8*/ 	.word	0x000003c0


	//----- nvinfo : EIATTR_EXIT_INSTR_OFFSETS
	.align		4
.L_12373:
        /*00dc*/ 	.byte	0x04, 0x1c
        /*00de*/ 	.short	(.L_12375 - .L_12374)


	//   ....[0]....
.L_12374:
        /*00e0*/ 	.word	0x000003d0


	//   ....[1]....
        /*00e4*/ 	.word	0x00000480


	//   ....[2]....
        /*00e8*/ 	.word	0x00000490


	//   ....[3]....
        /*00ec*/ 	.word	0x00000520


	//----- nvinfo : EIATTR_CBANK_PARAM_SIZE
	.align		4
.L_12375:
        /*00f0*/ 	.byte	0x03, 0x19
        /*00f2*/ 	.short	0x002d


	//----- nvinfo : EIATTR_PARAM_CBANK
	.align		4
        /*00f4*/ 	.byte	0x04, 0x0a
        /*00f6*/ 	.short	(.L_12377 - .L_12376)
	.align		4
.L_12376:
        /*00f8*/ 	.word	index@(.nv.constant0._ZN43_GLOBAL__N__9ae7fba5_10_SoftMax_cu_9f978f6320softmax_warp_forwardIN3c104HalfEffLi2ELb1ELb0EEEvPT0_PKT_iiiPKbib)
        /*00fc*/ 	.short	0x0210
        /*00fe*/ 	.short	0x002d


	//----- nvinfo : EIATTR_SW_WAR
	.align		4
.L_12377:
        /*0100*/ 	.byte	0x04, 0x36
        /*0102*/ 	.short	(.L_12379 - .L_12378)
.L_12378:
        /*0104*/ 	.word	0x00000008
.L_12379:


//--------------------- .nv.info._ZN43_GLOBAL__N__9ae7fba5_10_SoftMax_cu_9f978f6320softmax_warp_forwardIN3c104HalfEffLi1ELb1ELb0EEEvPT0_PKT_iiiPKbib --------------------------
	.section	.nv.info._ZN43_GLOBAL__N__9ae7fba5_10_SoftMax_cu_9f978f6320softmax_warp_forwardIN3c104HalfEffLi1ELb1ELb0EEEvPT0_PKT_iiiPKbib,"",@"SHT_CUDA_INFO"
	.sectionflags	@""
	.align	4


	//----- nvinfo : EIATTR_CUDA_API_VERSION
	.align		4
        /*0000*/ 	.byte	0x04, 0x37
        /*0002*/ 	.short	(.L_12381 - .L_12380)
.L_12380:
        /*0004*/ 	.word	0x00000082


	//----- nvinfo : EIATTR_KPARAM_INFO
	.align		4
.L_12381:
        /*0008*/ 	.byte	0x04, 0x17
        /*000a*/ 	.short	(.L_12383 - .L_12382)
.L_12382:
        /*000c*/ 	.word	0x00000000
        /*0010*/ 	.short	0x0007
        /*0012*/ 	.short	0x002c
        /*0014*/ 	.byte	0x00, 0xf0, 0x05, 0x00


	//----- nvinfo : EIATTR_KPARAM_INFO
	.align		4
.L_12383:
        /*0018*/ 	.byte	0x04, 0x17
        /*001a*/ 	.short	(.L_12385 - .L_12384)
.L_12384:
        /*001c*/ 	.word	0x00000000
        /*0020*/ 	.short	0x0006
        /*0022*/ 	.short	0x0028
        /*0024*/ 	.byte	0x00, 0xf0, 0x11, 0x00


	//----- nvinfo : EIATTR_KPARAM_INFO
	.align		4
.L_12385:
        /*0028*/ 	.byte	0x04, 0x17
        /*002a*/ 	.short	(.L_12387 - .L_12386)
.L_12386:
        /*002c*/ 	.word	0x00000000
        /*0030*/ 	.short	0x0005
        /*0032*/ 	.short	0x0020
        /*0034*/ 	.byte	0x00, 0xf0, 0x21, 0x00


	//----- nvinfo : EIATTR_KPARAM_INFO
	.align		4
.L_12387:
        /*0038*/ 	.byte	0x04, 0x17
        /*003a*/ 	.short	(.L_12389 - .L_12388)
.L_12388:
        /*003c*/ 	.word	0x00000000
        /*0040*/ 	.short	0x0004
        /*0042*/ 	.short	0x0018
        /*0044*/ 	.byte	0x00, 0xf0, 0x11, 0x00


	//----- nvinfo : EIATTR_KPARAM_INFO
	.align		4
.L_12389:
        /*0048*/ 	.byte	0x04, 0x17
        /*004a*/ 	.short	(.L_12391 - .L_12390)
.L_12390:
        /*004c*/ 	.word	0x00000000
        /*0050*/ 	.short	0x0003
        /*0052*/ 	.short	0x0014
        /*0054*/ 	.byte	0x00, 0xf0, 0x11, 0x00


	//----- nvinfo : EIATTR_KPARAM_INFO
	.align		4
.L_12391:
        /*0058*/ 	.byte	0x04, 0x17
        /*005a*/ 	.short	(.L_12393 - .L_12392)
.L_12392:
        /*005c*/ 	.word	0x00000000
        /*0060*/ 	.short	0x0002
        /*0062*/ 	.short	0x0010
        /*0064*/ 	.byte	0x00, 0xf0, 0x11, 0x00


	//----- nvinfo : EIATTR_KPARAM_INFO
	.align		4
.L_12393:
        /*0068*/ 	.byte	0x04, 0x17
        /*006a*/ 	.short	(.L_12395 - .L_12394)
.L_12394:
        /*006c*/ 	.word	0x00000000
        /*0070*/ 	.short	0x0001
        /*0072*/ 	.short	0x0008
        /*0074*/ 	.byte	0x00, 0xf0, 0x21, 0x00


	//----- nvinfo : EIATTR_KPARAM_INFO
	.align		4
.L_12395:
        /*0078*/ 	.byte	0x04, 0x17
        /*007a*/ 	.short	(.L_12397 - .L_12396)
.L_12396:
        /*007c*/ 	.word	0x00000000
        /*0080*/ 	.short	0x0000
        /*0082*/ 	.short	0x0000
        /*0084*/ 	.byte	0x00, 0xf0, 0x21, 0x00


	//----- nvinfo : EIATTR_SPARSE_MMA_MASK
	.align		4
.L_12397:
        /*0088*/ 	.byte	0x03, 0x50
        /*008a*/ 	.short	0x0000


	//----- nvinfo : EIATTR_MAXREG_COUNT
	.align		4
        /*008c*/ 	.byte	0x03, 0x1b
        /*008e*/ 	.short	0x00ff


	//----- nvinfo : EIATTR_MERCURY_ISA_VERSION
	.align		4
        /*0090*/ 	.byte	0x03, 0x5f
        /*0092*/ 	.short	0x0101


	//----- nvinfo : EIATTR_COOP_GROUP_MASK_REGIDS
	.align		4
        /*0094*/ 	.byte	0x04, 0x29
        /*0096*/ 	.short	(.L_12399 - .L_12398)


	//   ....[0]....
.L_12398:
        /*0098*/ 	.word	0xffffffff


	//   ....[1]....
        /*009c*/ 	.word	0xffffffff


	//   ....[2]....
        /*00a0*/ 	.word	0xffffffff


	//   ....[3]....
        /*00a4*/ 	.word	0xffffffff


	//----- nvinfo : EIATTR_COOP_GROUP_INSTR_OFFSETS
	.align		4
.L_12399:
        /*00a8*/ 	.byte	0x04, 0x28
        /*00aa*/ 	.short	(.L_12401 - .L_12400)


	//   ....[0]....
.L_12400:
        /*00ac*/ 	.word	0x00000210


	//   ....[1]....
        /*00b0*/ 	.word	0x00000230


	//   ....[2]....
        /*00b4*/ 	.word	0x00000310


	//   ....[3]....
        /*00b8*/ 	.word	0x00000320


	//----- nvinfo : EIATTR_EXIT_INSTR_OFFSETS
	.align		4
.L_12401:
        /*00bc*/ 	.byte	0x04, 0x1c
        /*00be*/ 	.short	(.L_12403 - .L_12402)


	//   ....[0]....
.L_12402:
        /*00c0*/ 	.word	0x00000330


	//   ....[1]....
        /*00c4*/ 	.word	0x000003e0


	//   ....[2]....
        /*00c8*/ 	.word	0x000003f0


	//   ....[3]....
        /*00cc*/ 	.word	0x00000480


	//----- nvinfo : EIATTR_CBANK_PARAM_SIZE
	.align		4
.L_12403:
        /*00d0*/ 	.byte	0x03, 0x19
        /*00d2*/ 	.short	0x002d


	//----- nvinfo : EIATTR_PARAM_CBANK
	.align		4
        /*00d4*/ 	.byte	0x04, 0x0a
        /*00d6*/ 	.short	(.L_12405 - .L_12404)
	.align		4
.L_12404:
        /*00d8*/ 	.word	index@(.nv.constant0._ZN43_GLOBAL__N__9ae7fba5_10_SoftMax_cu_9f978f6320softmax_warp_forwardIN3c104HalfEffLi1ELb1ELb0EEEvPT0_PKT_iiiPKbib)
        /*00dc*/ 	.short	0x0210
        /*00de*/ 	.short	0x002d


	//----- nvinfo : EIATTR_SW_WAR
	.align		4
.L_12405:
        /*00e0*/ 	.byte	0x04, 0x36
        /*00e2*/ 	.short	(.L_12407 - .L_12406)
.L_12406:
        /*00e4*/ 	.word	0x00000008
.L_12407:


//--------------------- .nv.info._ZN43_GLOBAL__N__9ae7fba5_10_SoftMax_cu_9f978f6320softmax_warp_forwardIN3c104HalfEffLi0ELb1ELb0EEEvPT0_PKT_iiiPKbib --------------------------
	.section	.nv.info._ZN43_GLOBAL__N__9ae7fba5_10_SoftMax_cu_9f978f6320softmax_warp_forwardIN3c104HalfEffLi0ELb1ELb0EEEvPT0_PKT_iiiPKbib,"",@"SHT_CUDA_INFO"
	.sectionflags	@""
	.align	4


	//----- nvinfo : EIATTR_CUDA_API_VERSION
	.align		4
        /*0000*/ 	.byte	0x04, 0x37
        /*0002*/ 	.short	(.L_12409 - .L_12408)
.L_12408:
        /*0004*/ 	.word	0x00000082


	//----- nvinfo : EIATTR_KPARAM_INFO
	.align		4
.L_12409:
        /*0008*/ 	.byte	0x04, 0x17
        /*000a*/ 	.short	(.L_12411 - .L_12410)
.L_12410:
        /*000c*/ 	.word	0x00000000
        /*0010*/ 	.short	0x0007
        /*0012*/ 	.short	0x002c
        /*0014*/ 	.byte	0x00, 0xf0, 0x05, 0x00


	//----- nvinfo : EIATTR_KPARAM_INFO
	.align		4
.L_12411:
        /*0018*/ 	.byte	0x04, 0x17
        /*001a*/ 	.short	(.L_12413 - .L_12412)
.L_12412:
        /*001c*/ 	.word	0x00000000
        /*0020*/ 	.short	0x0006
        /*0022*/ 	.short	0x0028
        /*0024*/ 	.byte	0x00, 0xf0, 0x11, 0x00


	//----- nvinfo : EIATTR_KPARAM_INFO
	.align		4
.L_12413:
        /*0028*/ 	.byte	0x04, 0x17
        /*002a*/ 	.short	(.L_12415 - .L_12414)
.L_12414:
        /*002c*/ 	.word	0x00000000
        /*0030*/ 	.short	0x0005
        /*0032*/ 	.short	0x0020
        /*0034*/ 	.byte	0x00, 0xf0, 0x21, 0x00


	//----- nvinfo : EIATTR_KPARAM_INFO
	.align		4
.L_12415:
        /*0038*/ 	.byte	0x04, 0x17
        /*003a*/ 	.short	(.L_12417 - .L_12416)
.L_12416:
        /*003c*/ 	.word	0x00000000
        /*0040*/ 	.short	0x0004
        /*0042*/ 	.short	0x0018
        /*0044*/ 	.byte	0x00, 0xf0, 0x11, 0x00


	//----- nvinfo : EIATTR_KPARAM_INFO
	.align		4
.L_12417:
        /*0048*/ 	.byte	0x04, 0x17
        /*004a*/ 	.short	(.L_12419 - .L_12418)
.L_12418:
        /*004c*/ 	.word	0x00000000
        /*0050*/ 	.short	0x0003
        /*0052*/ 	.short	0x0014
        /*0054*/ 	.byte	0x00, 0xf0, 0x11, 0x00


	//----- nvinfo : EIATTR_KPARAM_INFO
	.align		4
.L_12419:
        /*0058*/ 	.byte	0x04, 0x17
        /*005a*/ 	.short	(.L_12421 - .L_12420)
.L_12420:
        /*005c*/ 	.word	0x00000000
        /*0060*/ 	.short	0x0002
        /*0062*/ 	.short	0x0010
        /*0064*/ 	.byte	0x00, 0xf0, 0x11, 0x00


	//----- nvinfo : EIATTR_KPARAM_INFO
	.align		4
.L_12421:
        /*0068*/ 	.byte	0x04, 0x17
        /*006a*/ 	.short	(.L_12423 - .L_12422)
.L_12422:
        /*006c*/ 	.word	0x00000000
        /*0070*/ 	.short	0x0001
        /*0072*/ 	.short	0x0008
        /*0074*/ 	.byte	0x00, 0xf0, 0x21, 0x00


	//----- nvinfo : EIATTR_KPARAM_INFO
	.align		4
.L_12423:
        /*0078*/ 	.byte	0x04, 0x17
        /*007a*/ 	.short	(.L_12425 - .L_12424)
.L_12424:
        /*007c*/ 	.word	0x00000000
        /*0080*/ 	.short	0x0000
        /*0082*/ 	.short	0x0000
        /*0084*/ 	.byte	0x00, 0xf0, 0x21, 0x00


	//----- nvinfo : EIATTR_SPARSE_MMA_MASK
	.align		4
.L_12425:
        /*0088*/ 	.byte	0x03, 0x50
        /*008a*/ 	.short	0x0000


	//----- nvinfo : EIATTR_MAXREG_COUNT
	.align		4
        /*008c*/ 	.byte	0x03, 0x1b
        /*008e*/ 	.short	0x00ff


	//----- nvinfo : EIATTR_MERCURY_ISA_VERSION
	.align		4
        /*0090*/ 	.byte	0x03, 0x5f
        /*0092*/ 	.short	0x0101


	//----- nvinfo : EIATTR_EXIT_INSTR_OFFSETS
	.align		4
        /*0094*/ 	.byte	0x04, 0x1c
        /*0096*/ 	.short	(.L_12427 - .L_12426)


	//   ....[0]....
.L_12426:
        /*0098*/ 	.word	0x000001f0


	//   ....[1]....
        /*009c*/ 	.word	0x00000330


	//   ....[2]....
        /*00a0*/ 	.word	0x00000340


	//   ....[3]....
        /*00a4*/ 	.word	0x00000410


	//----- nvinfo : EIATTR_CRS_STACK_SIZE
	.align		4
.L_12427:
        /*00a8*/ 	.byte	0x04, 0x1e
        /*00aa*/ 	.short	(.L_12429 - .L_12428)
.L_12428:
        /*00ac*/ 	.word	0x00000000


	//----- nvinfo : EIATTR_CBANK_PARAM_SIZE
	.align		4
.L_12429:
        /*00b0*/ 	.byte	0x03, 0x19
        /*00b2*/ 	.short	0x002d


	//----- nvinfo : EIATTR_PARAM_CBANK
	.align		4
        /*00b4*/ 	.byte	0x04, 0x0a
        /*00b6*/ 	.short	(.L_12431 - .L_12430)
	.align		4
.L_12430:
        /*00b8*/ 	.word	index@(.nv.constant0._ZN43_GLOBAL__N__9ae7fba5_10_SoftMax_cu_9f978f6320softmax_warp_forwardIN3c104HalfEffLi0ELb1ELb0EEEvPT0_PKT_iiiPKbib)
        /*00bc*/ 	.short	0x0210
        /*00be*/ 	.short	0x002d


	//----- nvinfo : EIATTR_SW_WAR
	.align		4
.L_12431:
        /*00c0*/ 	.byte	0x04, 0x36
        /*00c2*/ 	.short	(.L_12433 - .L_12432)
.L_12432:
        /*00c4*/ 	.word	0x00000008
.L_12433:


//--------------------- .nv.info._ZN43_GLOBAL__N__9ae7fba5_10_SoftMax_cu_9f978f6320softmax_warp_forwardIN3c104HalfES2_fLi11ELb1ELb0EEEvPT0_PKT_iiiPKbib --------------------------
	.section	.nv.info._ZN43_GLOBAL__N__9ae7fba5_10_SoftMax_cu_9f978f6320softmax_warp_forwardIN3c104HalfES2_fLi11ELb1ELb0EEEvPT0_PKT_iiiPKbib,"",@"SHT_CUDA_INFO"
	.sectionflags	@""
	.align	4


	//----- nvinfo : EIATTR_CUDA_API_VERSION
	.align		4
        /*0000*/ 	.byte	0x04, 0x37
        /*0002*/ 	.short	(.L_12435 - .L_12434)
.L_12434:
        /*0004*/ 	.word	0x00000082


	//----- nvinfo : EIATTR_KPARAM_INFO
	.align		4
.L_12435:
        /*0008*/ 	.byte	0x04, 0x17
        /*000a*/ 	.short	(.L_12437 - .L_12436)
.L_12436:
        /*000c*/ 	.word	0x00000000
        /*0010*/ 	.short	0x0007
        /*0012*/ 	.short	0x002c
        /*0014*/ 	.byte	0x00, 0xf0, 0x05, 0x00


	//----- nvinfo : EIATTR_KPARAM_INFO
	.align		4
.L_12437:
        /*0018*/ 	.byte	0x04, 0x17
        /*001a*/ 	.short	(.L_12439 - .L_12438)
.L_12438:
        /*001c*/ 	.word	0x00000000
        /*0020*/ 	.short	0x0006
        /*0022*/ 	.short	0x0028
        /*0024*/ 	.byte	0x00, 0xf0, 0x11, 0x00


	//----- nvinfo : EIATTR_KPARAM_INFO
	.align		4
.L_12439:
        /*0028*/ 	.byte	0x04, 0x17
        /*002a*/ 	.short	(.L_12441 - .L_12440)
.L_12440:
        /*002c*/ 	.word	0x00000000
        /*0030*/ 	.short	0x0005
        /*0032*/ 	.short	0x0020
        /*0034*/ 	.byte	0x00, 0xf0, 0x21, 0x00


	//----- nvinfo : EIATTR_KPARAM_INFO
	.align		4
.L_12441:
        /*0038*/ 	.byte	0x04, 0x17
        /*003a*/ 	.short	(.L_12443 - .L_12442)
.L_12442:
        /*003c*/ 	.word	0x00000000
        /*0040*/ 	.short	0x0004
        /*0042*/ 	.short	0x0018
        /*0044*/ 	.byte	0x00, 0xf0, 0x11, 0x00


	//----- nvinfo : EIATTR_KPARAM_INFO
	.align		4
.L_12443:
        /*0048*/ 	.byte	0x04, 0x17
        /*004a*/ 	.short	(.L_12445 - .L_12444)
.L_12444:
        /*004c*/ 	.word	0x00000000
        /*0050*/ 	.short	0x0003
        /*0052*/ 	.short	0x0014
        /*0054*/ 	.byte	0x00, 0xf0, 0x11, 0x00


	//----- nvinfo : EIATTR_KPARAM_INFO
	.align		4
.L_12445:
        /*0058*/ 	.byte	0x04, 0x17
        /*005a*/ 	.short	(.L_12447 - .L_12446)
.L_12446:
        /*005c*/ 	.word	0x00000000
        /*0060*/ 	.short	0x0002
        /*0062*/ 	.short	0x0010
        /*0064*/ 	.byte	0x00, 0xf0, 0x11, 0x00


	//----- nvinfo : EIATTR_KPARAM_INFO
	.align		4
.L_12447:
        /*0068*/ 	.byte	0x04, 0x17
        /*006a*/ 	.short	(.L_12449 - .L_12448)
.L_12448:
        /*006c*/ 	.word	0x00000000
        /*0070*/ 	.short	0x0001
        /*0072*/ 	.short	0x0008
        /*0074*/ 	.byte	0x00, 0xf0, 0x21, 0x00


	//----- nvinfo : EIATTR_KPARAM_INFO
	.align		4
.L_12449:
        /*0078*/ 	.byte	0x04, 0x17
        /*007a*/ 	.short	(.L_12451 - .L_12450)
.L_12450:
        /*007c*/ 	.word	0x00000000
        /*0080*/ 	.short	0x0000
        /*0082*/ 	.short	0x0000
        /*0084*/ 	.byte	0x00, 0xf0, 0x21, 0x00


	//----- nvinfo : EIATTR_SPARSE_MMA_MASK
	.align		4
.L_12451:
        /*0088*/ 	.byte	0x03, 0x50
        /*008a*/ 	.short	0x0000


	//----- nvinfo : EIATTR_MAXREG_COUNT
	.align		4
        /*008c*/ 	.byte	0x03, 0x1b
        /*008e*/ 	.short	0x00ff


	//----- nvinfo : EIATTR_MERCURY_ISA_VERSION
	.align		4
        /*0090*/ 	.byte	0x03, 0x5f
        /*0092*/ 	.short	0x0101


	//----- nvinfo : EIATTR_COOP_GROUP_MASK_REGIDS
	.align		4
        /*0094*/ 	.byte	0x04, 0x29
        /*0096*/ 	.short	(.L_12453 - .L_12452)


	//   ....[0]....
.L_12452:
        /*0098*/ 	.word	0xffffffff


	//   ....[1]....
        /*009c*/ 	.word	0xffffffff


	//   ....[2]....
        /*00a0*/ 	.word	0xffffffff


	//   ....[3]....
        /*00a4*/ 	.word	0xffffffff


	//   ....[4]....
        /*00a8*/ 	.word	0xffffffff


	//   ....[5]....
        /*00ac*/ 	.word	0xffffffff


	//   ....[6]....
        /*00b0*/ 	.word	0xffffffff


	//   ....[7]....
        /*00b4*/ 	.word	0xffffffff


	//   ....[8]....
        /*00b8*/ 	.word	0xffffffff


	//   ....[9]....
        /*00bc*/ 	.word	0xffffffff


	//----- nvinfo : EIATTR_COOP_GROUP_INSTR_OFFSETS
	.align		4
.L_12453:
        /*00c0*/ 	.byte	0x04, 0x28
        /*00c2*/ 	.short	(.L_12455 - .L_12454)


	//   ....[0]....
.L_12454:
        /*00c4*/ 	.word	0x00001cd0


	//   ....[1]....
        /*00c8*/ 	.word	0x00001d00


	//   ....[2]....
        /*00cc*/ 	.word	0x00001d30


	//   ....[3]....
        /*00d0*/ 	.word	0x00001d60


	//   ....[4]....
        /*00d4*/ 	.word	0x00001d90


	//   ....[5]....
        /*00d8*/ 	.word	0x00002dc0


	//   ....[6]....
        /*00dc*/ 	.word	0x00002de0


	//   ....[7]....
        /*00e0*/ 	.word	0x00002e00


	//   ....[8]....
        /*00e4*/ 	.word	0x00002e20


	//   ....[9]....
        /*00e8*/ 	.word	0x00002e40


	//----- nvinfo : EIATTR_EXIT_INSTR_OFFSETS
	.align		4
.L_12455:
        /*00ec*/ 	.byte	0x04, 0x1c
        /*00ee*/ 	.short	(.L_12457 - .L_12456)


	//   ....[0]....
.L_12456:
        /*00f0*/ 	.word	0x00002e60


	//   ....[1]....
        /*00f4*/ 	.word	0x00002e80


	//   ....[2]....
        /*00f8*/ 	.word	0x00002f00


	//   ....[3]....
        /*00fc*/ 	.word	0x00002f50


	//   ....[4]....
        /*0100*/ 	.word	0x00002fa0


	//   ....[5]....
        /*0104*/ 	.word	0x00002ff0


	//   ....[6]....
        /*0108*/ 	.word	0x00003060


	//   ....[7]....
        /*010c*/ 	.word	0x000030c0


	//   ....[8]....
        /*0110*/ 	.word	0x00003120


	//   ....[9]....
        /*0114*/ 	.word	0x00003180


	//   ....[10]....
        /*0118*/ 	.word	0x000031e0


	//   ....[11]....
        /*011c*/ 	.word	0x00003240


	//   ....[12]....
        /*0120*/ 	.word	0x000032a0


	//   ....[13]....
        /*0124*/ 	.word	0x00003300


	//   ....[14]....
        /*0128*/ 	.word	0x00003360


	//   ....[15]....
        /*012c*/ 	.word	0x000033c0


	//   ....[16]....
        /*0130*/ 	.word	0x00003410


	//   ....[17]....
        /*0134*/ 	.word	0x00003460


	//   ....[18]....
        /*0138*/ 	.word	0x000034b0


	//   ....[19]....
        /*013c*/ 	.word	0x00003500


	//   ....[20]....
        /*0140*/ 	.word	0x00003550


	//   ....[21]....
        /*0144*/ 	.word	0x000035a0


	//   ....[22]....
        /*0148*/ 	.word	0x000035f0


	//   ....[23]....
        /*014c*/ 	.word	0x00003640


	//   ....[24]....
        /*0150*/ 	.word	0x00003690


	//   ....[25]....
        /*0154*/ 	.word	0x000036e0


	//   ....[26]....
        /*0158*/ 	.word	0x00003730


	//   ....[27]....
        /*015c*/ 	.word	0x00003780


	//   ....[28]....
        /*0160*/ 	.word	0x000037d0


	//   ....[29]....
        /*0164*/ 	.word	0x00003820


	//   ....[30]....
        /*0168*/ 	.word	0x00003870


	//   ....[31]....
        /*016c*/ 	.word	0x000038c0


	//   ....[32]....
        /*0170*/ 	.word	0x00003910


	//   ....[33]....
        /*0174*/ 	.word	0x00003960


	//   ....[34]....
        /*0178*/ 	.word	0x000039b0


	//   ....[35]....
        /*017c*/ 	.word	0x00003a00


	//   ....[36]....
        /*0180*/ 	.word	0x00003a50


	//   ....[37]....
        /*0184*/ 	.word	0x00003aa0


	//   ....[38]....
        /*0188*/ 	.word	0x00003af0


	//   ....[39]....
        /*018c*/ 	.word	0x00003b40


	//   ....[40]....
        /*0190*/ 	.word	0x00003b90


	//   ....[41]....
        /*0194*/ 	.word	0x00003be0


	//   ....[42]....
        /*0198*/ 	.word	0x00003c30


	//   ....[43]....
        /*019c*/ 	.word	0x00003c80


	//   ....[44]....
        /*01a0*/ 	.word	0x00003cd0


	//   ....[45]....
        /*01a4*/ 	.word	0x00003d20


	//   ....[46]....
        /*01a8*/ 	.word	0x00003d70


	//   ....[47]....
        /*01ac*/ 	.word	0x00003dc0


	//   ....[48]....
        /*01b0*/ 	.word	0x00003e10


	//   ....[49]....
        /*01b4*/ 	.word	0x00003e60


	//   ....[50]....
        /*01b8*/ 	.word	0x00003eb0


	//   ....[51]....
        /*01bc*/ 	.word	0x00003f00


	//   ....[52]....
        /*01c0*/ 	.word	0x00003f50


	//   ....[53]....
        /*01c4*/ 	.word	0x00003fa0


	//   ....[54]....
        /*01c8*/ 	.word	0x00003ff0


	//   ....[55]....
        /*01cc*/ 	.word	0x00004040


	//   ....[56]....
        /*01d0*/ 	.word	0x00004090


	//   ....[57]....
        /*01d4*/ 	.word	0x000040e0


	//   ....[58]....
        /*01d8*/ 	.word	0x00004130


	//   ....[59]....
        /*01dc*/ 	.word	0x00004180


	//   ....[60]....
        /*01e0*/ 	.word	0x000041d0


	//   ....[61]....
        /*01e4*/ 	.word	0x00004220


	//   ....[62]....
        /*01e8*/ 	.word	0x00004270


	//   ....[63]....
        /*01ec*/ 	.word	0x000042c0


	//   ....[64]....
        /*01f0*/ 	.word	0x00004310


	//   ....[65]....
        /*01f4*/ 	.word	0x00004350


	//----- nvinfo : EIATTR_CBANK_PARAM_SIZE
	.align		4
.L_12457:
        /*01f8*/ 	.byte	0x03, 0x19
        /*01fa*/ 	.short	0x002d


	//----- nvinfo : EIATTR_PARAM_CBANK
	.align		4
        /*01fc*/ 	.byte	0x04, 0x0a
        /*01fe*/ 	.short	(.L_12459 - .L_12458)
	.align		4
.L_12458:
        /*0200*/ 	.word	index@(.nv.constant0._ZN43_GLOBAL__N__9ae7fba5_10_SoftMax_cu_9f978f6320softmax_warp_forwardIN3c104HalfES2_fLi11ELb1ELb0EEEvPT0_PKT_iiiPKbib)
        /*0204*/ 	.short	0x0210
        /*0206*/ 	.short	0x002d


	//----- nvinfo : EIATTR_SW_WAR
	.align		4
.L_12459:
        /*0208*/ 	.byte	0x04, 0x36
        /*020a*/ 	.short	(.L_12461 - .L_12460)
.L_12460:
        /*020c*/ 	.word	0x00000008
.L_12461:


//--------------------- .nv.info._ZN43_GLOBAL__N__9ae7fba5_10_SoftMax_cu_9f978f6320softmax_warp_forwardIN3c104HalfES2_fLi10ELb1ELb0EEEvPT0_PKT_iiiPKbib --------------------------
	.section	.nv.info._ZN43_GLOBAL__N__9ae7fba5_10_SoftMax_cu_9f978f6320softmax_warp_forwardIN3c104HalfES2_fLi10ELb1ELb0EEEvPT0_PKT_iiiPKbib,"",@"SHT_CUDA_INFO"
	.sectionflags	@""
	.align	4


	//----- nvinfo : EIATTR_CUDA_API_VERSION
	.align		4
        /*0000*/ 	.byte	0x04, 0x37
        /*0002*/ 	.short	(.L_12463 - .L_12462)
.L_12462:
        /*0004*/ 	.word	0x00000082


	//----- nvinfo : EIATTR_KPARAM_INFO
	.align		4
.L_12463:
        /*0008*/ 	.byte	0x04, 0x17
        /*000a*/ 	.short	(.L_12465 - .L_12464)
.L_12464:
        /*000c*/ 	.word	0x00000000
        /*0010*/ 	.short	0x0007
        /*0012*/ 	.short	0x002c
        /*0014*/ 	.byte	0x00, 0xf0, 0x05, 0x00


	//----- nvinfo : EIATTR_KPARAM_INFO
	.align		4
.L_12465:
        /*0018*/ 	.byte	0x04, 0x17
        /*001a*/ 	.short	(.L_12467 - .L_12466)
.L_12466:
        /*001c*/ 	.word	0x00000000
        /*0020*/ 	.short	0x0006
        /*0022*/ 	.short	0x0028
        /*0024*/ 	.byte	0x00, 0xf0, 0x11, 0x00


	//----- nvinfo : EIATTR_KPARAM_INFO
	.align		4
.L_12467:
        /*0028*/ 	.byte	0x04, 0x17
        /*002a*/ 	.short	(.L_12469 - .L_12468)
.L_12468:
        /*002c*/ 	.word	0x00000000
        /*0030*/ 	.short	0x0005
        /*0032*/ 	.short	0x0020
        /*0034*/ 	.byte	0x00, 0xf0, 0x21, 0x00


	//----- nvinfo : EIATTR_KPARAM_INFO
	.align		4
.L_12469:
        /*0038*/ 	.byte	0x04, 0x17
        /*003a*/ 	.short	(.L_12471 - .L_12470)
.L_12470:
        /*003c*/ 	.word	0x00000000
        /*0040*/ 	.short	0x0004
        /*0042*/ 	.short	0x0018
        /*0044*/ 	.byte	0x00, 0xf0, 0x11, 0x00


	//----- nvinfo : EIATTR_KPARAM_INFO
	.align		4
.L_12471:
        /*0048*/ 	.byte	0x04, 0x17
        /*004a*/ 	.short	(.L_12473 - .L_12472)
.L_12472:
        /*004c*/ 	.word	0x00000000
        /*0050*/ 	.short	0x0003
        /*0052*/ 	.short	0x0014
        /*0054*/ 	.byte	0x00, 0xf0, 0x11, 0x00


	//----- nvinfo : EIATTR_KPARAM_INFO
	.align		4
.L_12473:
        /*0058*/ 	.byte	0x04, 0x17
        /*005a*/ 	.short	(.L_12475 - .L_12474)
.L_12474:
        /*005c*/ 	.word	0x00000000
        /*0060*/ 	.short	0x0002
        /*0062*/ 	.short	0x0010
        /*0064*/ 	.byte	0x00, 0xf0, 0x11, 0x00


	//----- nvinfo : EIATTR_KPARAM_INFO
	.align		4
.L_12475:
        /*0068*/ 	.byte	0x04, 0x17
        /*006a*/ 	.short	(.L_12477 - .L_12476)
.L_12476:
        /*006c*/ 	.word	0x00000000
        /*0070*/ 	.short	0x0001
        /*0072*/ 	.short	0x0008
        /*0074*/ 	.byte	0x00, 0xf0, 0x21, 0x00


	//----- nvinfo : EIATTR_KPARAM_INFO
	.align		4
.L_12477:
        /*0078*/ 	.byte	0x04, 0x17
        /*007a*/ 	.short	(.L_12479 - .L_12478)
.L_12478:
        /*007c*/ 	.word	0x00000000
        /*0080*/ 	.short	0x0000
        /*0082*/ 	.short	0x0000
        /*0084*/ 	.byte	0x00, 0xf0, 0x21, 0x00


	//----- nvinfo : EIATTR_SPARSE_MMA_MASK
	.align		4
.L_12479:
        /*0088*/ 	.byte	0x03, 0x50
        /*008a*/ 	.short	0x0000


	//----- nvinfo : EIATTR_MAXREG_COUNT
	.align		4
        /*008c*/ 	.byte	0x03, 0x1b
        /*008e*/ 	.short	0x00ff


	//----- nvinfo : EIATTR_MERCURY_ISA_VERSION
	.align		4
        /*0090*/ 	.byte	0x03, 0x5f
        /*0092*/ 	.short	0x0101


	//----- nvinfo : EIATTR_COOP_GROUP_MASK_REGIDS
	.align		4
        /*0094*/ 	.byte	0x04, 0x29
        /*0096*/ 	.short	(.L_12481 - .L_12480)


	//   ....[0]....
.L_12480:
        /*0098*/ 	.word	0xffffffff


	//   ....[1]....
        /*009c*/ 	.word	0xffffffff


	//   ....[2]....
        /*00a0*/ 	.word	0xffffffff


	//   ....[3]....
        /*00a4*/ 	.word	0xffffffff


	//   ....[4]....
        /*00a8*/ 	.word	0xffffffff


	//   ....[5]....
        /*00ac*/ 	.word	0xffffffff


	//   ....[6]....
        /*00b0*/ 	.word	0xffffffff


	//   ....[7]....
        /*00b4*/ 	.word	0xffffffff


	//   ....[8]....
        /*00b8*/ 	.word	0xffffffff


	//   ....[9]....
        /*00bc*/ 	.word	0xffffffff


	//----- nvinfo : EIATTR_COOP_GROUP_INSTR_OFFSETS
	.align		4
.L_12481:
        /*00c0*/ 	.byte	0x04, 0x28
        /*00c2*/ 	.short	(.L_12483 - .L_12482)


	//   ....[0]....
.L_12482:
        /*00c4*/ 	.word	0x00000ec0


	//   ....[1]....
        /*00c8*/ 	.word	0x00000ef0


	//   ....[2]....
        /*00cc*/ 	.word	0x00000f20


	//   ....[3]....
        /*00d0*/ 	.word	0x00000f50


	//   ....[4]....
        /*00d4*/ 	.word	0x00000f80


	//   ....[5]....
        /*00d8*/ 	.word	0x000017b0


	//   ....[6]....
        /*00dc*/ 	.word	0x000017d0


	//   ....[7]....
        /*00e0*/ 	.word	0x000017f0


	//   ....[8]....
        /*00e4*/ 	.word	0x00001820


	//   ....[9]....
        /*00e8*/ 	.word	0x00001840


	//----- nvinfo : EIATTR_EXIT_INSTR_OFFSETS
	.align		4
.L_12483:
        /*00ec*/ 	.byte	0x04, 0x1c
        /*00ee*/ 	.short	(.L_12485 - .L_12484)


	//   ....[0]....
.L_12484:
        /*00f0*/ 	.word	0x00001850


	//   ....[1]....
        /*00f4*/ 	.word	0x00001880


	//   ....[2]....
        /*00f8*/ 	.word	0x00001920


	//   ....[3]....
        /*00fc*/ 	.word	0x00001970


	//   ....[4]....
        /*0100*/ 	.word	0x000019c0


	//   ....[5]....
        /*0104*/ 	.word	0x00001a10


	//   ....[6]....
        /*0108*/ 	.word	0x00001a60


	//   ....[7]....
        /*010c*/ 	.word	0x00001ab0


	//   ....[8]....
        /*0110*/ 	.word	0x00001b00


	//   ....[9]....
        /*0114*/ 	.word	0x00001b50


	//   ....[10]....
        /*0118*/ 	.word	0x00001bc0


	//   ....[11]....
        /*011c*/ 	.word	0x00001c20


	//   ....[12]....
        /*0120*/ 	.word	0x00001c80


	//   ....[13]....
        /*0124*/ 	.word	0x00001ce0


	//   ....[14]....
        /*0128*/ 	.word	0x00001d40


	//   ....[15]....
        /*012c*/ 	.word	0x00001da0


	//   ....[16]....
        /*0130*/ 	.word	0x00001e00


	//   ....[17]....
        /*0134*/ 	.word	0x00001e50


	//   ....[18]....
        /*0138*/ 	.word	0x00001ea0


	//   ....[19]....
        /*013c*/ 	.word	0x00001ef0


	//   ....[20]....
        /*0140*/ 	.word	0x00001f40


	//   ....[21]....
        /*0144*/ 	.word	0x00001f90


	//   ....[22]....
        /*0148*/ 	.word	0x00001fe0


	//   ....[23]....
        /*014c*/ 	.word	0x00002030


	//   ....[24]....
        /*0150*/ 	.word	0x00002080


	//   ....[25]....
        /*0154*/ 	.word	0x000020d0


	//   ....[26]....
        /*0158*/ 	.word	0x00002120


	//   ....[27]....
        /*015c*/ 	.word	0x00002170


	//   ....[28]....
        /*0160*/ 	.word	0x000021c0


	//   ....[29]....
        /*0164*/ 	.word	0x00002210


	//   ....[30]....
        /*0168*/ 	.word	0x00002260


	//   ....[31]....
        /*016c*/ 	.word	0x000022b0


	//   ....[32]....
        /*0170*/ 	.word	0x00002300


	//   ....[33]....
        /*0174*/ 	.word	0x00002340


	//----- nvinfo : EIATTR_CBANK_PARAM_SIZE
	.align		4
.L_12485:
        /*0178*/ 	.byte	0x03, 0x19
        /*017a*/ 	.short	0x002d


	//----- nvinfo : EIATTR_PARAM_CBANK
	.align		4
        /*017c*/ 	.byte	0x04, 0x0a
        /*017e*/ 	.short	(.L_12487 - .L_12486)
	.align		4
.L_12486:
        /*0180*/ 	.word	index@(.nv.constant0._ZN43_GLOBAL__N__9ae7fba5_10_SoftMax_cu_9f978f6320softmax_warp_forwardIN3c104HalfES2_fLi10ELb1ELb0EEEvPT0_PKT_iiiPKbib)
        /*0184*/ 	.short	0x0210
        /*0186*/ 	.short	0x002d


	//----- nvinfo : EIATTR_SW_WAR
	.align		4
.L_12487:
        /*0188*/ 	.byte	0x04, 0x36
        /*018a*/ 	.short	(.L_12489 - .L_12488)
.L_12488:
        /*018c*/ 	.word	0x00000008
.L_12489:


//--------------------- .nv.info._ZN43_GLOBAL__N__9ae7fba5_10_SoftMax_cu_9f978f6320softmax_warp_forwardIN3c104HalfES2_fLi9ELb1ELb0EEEvPT0_PKT_iiiPKbib --------------------------
	.section	.nv.info._ZN43_GLOBAL__N__9ae7fba5_10_SoftMax_cu_9f978f6320softmax_warp_forwardIN3c104HalfES2_fLi9ELb1ELb0EEEvPT0_PKT_iiiPKbib,"",@"SHT_CUDA_INFO"
	.sectionflags	@""
	.align	4


	//----- nvinfo : EIATTR_CUDA_API_VERSION
	.align		4
        /*0000*/ 	.byte	0x04, 0x37
        /*0002*/ 	.short	(.L_12491 - .L_12490)
.L_12490:
        /*0004*/ 	.word	0x00000082


	//----- nvinfo : EIATTR_KPARAM_INFO
	.align		4
.L_12491:
        /*0008*/ 	.byte	0x04, 0x17
        /*000a*/ 	.short	(.L_12493 - .L_12492)
.L_12492:
        /*000c*/ 	.word	0x00000000
        /*0010*/ 	.short	0x0007
        /*0012*/ 	.short	0x002c
        /*0014*/ 	.byte	0x00, 0xf0, 0x05, 0x00


	//----- nvinfo : EIATTR_KPARAM_INFO
	.align		4
.L_12493:
        /*0018*/ 	.byte	0x04, 0x17
        /*001a*/ 	.short	(.L_12495 - .L_12494)
.L_12494:
        /*001c*/ 	.word	0x00000000
        /*0020*/ 	.short	0x0006
        /*0022*/ 	.short	0x0028
        /*0024*/ 	.byte	0x00, 0xf0, 0x11, 0x00


	//----- nvinfo : EIATTR_KPARAM_INFO
	.align		4
.L_12495:
        /*0028*/ 	.byte	0x04, 0x17
        /*002a*/ 	.short	(.L_12497 - .L_12496)
.L_12496:
        /*002c*/ 	.word	0x00000000
        /*0030*/ 	.short	0x0005
        /*0032*/ 	.short	0x0020
        /*0034*/ 	.byte	0x00, 0xf0, 0x21, 0x00


	//----- nvinfo : EIATTR_KPARAM_INFO
	.align		4
.L_12497:
        /*0038*/ 	.byte	0x04, 0x17
        /*003a*/ 	.short	(.L_12499 - .L_12498)
.L_12498:
        /*003c*/ 	.word	0x00000000
        /*0040*/ 	.short	0x0004
        /*0042*/ 	.short	0x0018
        /*0044*/ 	.byte	0x00, 0xf0, 0x11, 0x00


	//----- nvinfo : EIATTR_KPARAM_INFO
	.align		4
.L_12499:
        /*0048*/ 	.byte	0x04, 0x17
        /*004a*/ 	.short	(.L_12501 - .L_12500)
.L_12500:
        /*004c*/ 	.word	0x00000000
        /*0050*/ 	.short	0x0003
        /*0052*/ 	.short	0x0014
        /*0054*/ 	.byte	0x00, 0xf0, 0x11, 0x00


	//----- nvinfo : EIATTR_KPARAM_INFO
	.align		4
.L_12501:
        /*0058*/ 	.byte	0x04, 0x17
        /*005a*/ 	.short	(.L_12503 - .L_12502)
.L_12502:
        /*005c*/ 	.word	0x00000000
        /*0060*/ 	.short	0x0002
        /*0062*/ 	.short	0x0010
        /*0064*/ 	.byte	0x00, 0xf0, 0x11, 0x00


	//----- nvinfo : EIATTR_KPARAM_INFO
	.align		4
.L_12503:
        /*0068*/ 	.byte	0x04, 0x17
        /*006a*/ 	.short	(.L_12505 - .L_12504)
.L_12504:
        /*006c*/ 	.word	0x00000000
        /*0070*/ 	.short	0x0001
        /*0072*/ 	.short	0x0008
        /*0074*/ 	.byte	0x00, 0xf0, 0x21, 0x00


	//----- nvinfo : EIATTR_KPARAM_INFO
	.align		4
.L_12505:
        /*0078*/ 	.byte	0x04, 0x17
        /*007a*/ 	.short	(.L_12507 - .L_12506)
.L_12506:
        /*007c*/ 	.word	0x00000000
        /*0080*/ 	.short	0x0000
        /*0082*/ 	.short	0x0000
        /*0084*/ 	.byte	0x00, 0xf0, 0x21, 0x00


	//----- nvinfo : EIATTR_SPARSE_MMA_MASK
	.align		4
.L_12507:
        /*0088*/ 	.byte	0x03, 0x50
        /*008a*/ 	.short	0x0000


	//----- nvinfo : EIATTR_MAXREG_COUNT
	.align		4
        /*008c*/ 	.byte	0x03, 0x1b
        /*008e*/ 	.short	0x00ff


	//----- nvinfo : EIATTR_MERCURY_ISA_VERSION
	.align		4
        /*0090*/ 	.byte	0x03, 0x5f
        /*0092*/ 	.short	0x0101


	//----- nvinfo : EIATTR_COOP_GROUP_MASK_REGIDS
	.align		4
        /*0094*/ 	.byte	0x04, 0x29
        /*0096*/ 	.short	(.L_12509 - .L_12508)


	//   ....[0]....
.L_12508:
        /*0098*/ 	.word	0xffffffff


	//   ....[1]....
        /*009c*/ 	.word	0xffffffff


	//   ....[2]....
        /*00a0*/ 	.word	0xffffffff


	//   ....[3]....
        /*00a4*/ 	.word	0xffffffff


	//   ....[4]....
        /*00a8*/ 	.word	0xffffffff


	//   ....[5]....
        /*00ac*/ 	.word	0xffffffff


	//   ....[6]....
        /*00b0*/ 	.word	0xffffffff


	//   ....[7]....
        /*00b4*/ 	.word	0xffffffff


	//   ....[8]....
        /*00b8*/ 	.word	0xffffffff


	//   ....[9]....
        /*00bc*/ 	.word	0xffffffff


	//----- nvinfo : EIATTR_COOP_GROUP_INSTR_OFFSETS
	.align		4
.L_12509:
        /*00c0*/ 	.byte	0x04, 0x28
        /*00c2*/ 	.short	(.L_12511 - .L_12510)


	//   ....[0]....
.L_12510:
        /*00c4*/ 	.word	0x000007c0


	//   ....[1]....
        /*00c8*/ 	.word	0x000007f0


	//   ....[2]....
        /*00cc*/ 	.word	0x00000820


	//   ....[3]....
        /*00d0*/ 	.word	0x00000850


	//   ....[4]....
        /*00d4*/ 	.word	0x00000880


	//   ....[5]....
        /*00d8*/ 	.word	0x00000cb0


	//   ....[6]....
        /*00dc*/ 	.word	0x00000cd0


	//   ....[7]....
        /*00e0*/ 	.word	0x00000cf0


	//   ....[8]....
        /*00e4*/ 	.word	0x00000d20


	//   ....[9]....
        /*00e8*/ 	.word	0x00000d40


	//----- nvinfo : EIATTR_EXIT_INSTR_OFFSETS
	.align		4
.L_12511:
        /*00ec*/ 	.byte	0x04, 0x1c
        /*00ee*/ 	.short	(.L_12513 - .L_12512)


	//   ....[0]....
.L_12512:
        /*00f0*/ 	.word	0x00000d50


	//   ....[1]....
        /*00f4*/ 	.word	0x00000d80


	//   ....[2]....
        /*00f8*/ 	.word	0x00000e20


	//   ....[3]....
        /*00fc*/ 	.word	0x00000e70


	//   ....[4]....
        /*0100*/ 	.word	0x00000ec0


	//   ....[5]....
        /*0104*/ 	.word	0x00000f10


	//   ....[6]....
        /*0108*/ 	.word	0x00000f80


	//   ....[7]....
        /*010c*/ 	.word	0x00000fe0


	//   ....[8]....
        /*0110*/ 	.word	0x00001040


	//   ....[9]....
        /*0114*/ 	.word	0x00001090


	//   ....[10]....
        /*0118*/ 	.word	0x000010e0


	//   ....[11]....
        /*011c*/ 	.word	0x00001130


	//   ....[12]....
        /*0120*/ 	.word	0x00001180


	//   ....[13]....
        /*0124*/ 	.word	0x000011d0


	//   ....[14]....
        /*0128*/ 	.word	0x00001220


	//   ....[15]....
        /*012c*/ 	.word	0x00001270


	//   ....[16]....
        /*0130*/ 	.word	0x000012c0


	//   ....[17]....
        /*0134*/ 	.word	0x00001300


	//----- nvinfo : EIATTR_CBANK_PARAM_SIZE
	.align		4
.L_12513:
        /*0138*/ 	.byte	0x03, 0x19
        /*013a*/ 	.short	0x002d


	//----- nvinfo : EIATTR_PARAM_CBANK
	.align		4
        /*013c*/ 	.byte	0x04, 0x0a
        /*013e*/ 	.short	(.L_12515 - .L_12514)
	.align		4
.L_12514:
        /*0140*/ 	.word	index@(.nv.constant0._ZN43_GLOBAL__N__9ae7fba5_10_SoftMax_cu_9f978f6320softmax_warp_forwardIN3c104HalfES2_fLi9ELb1ELb0EEEvPT0_PKT_iiiPKbib)
        /*0144*/ 	.short	0x0210
        /*0146*/ 	.short	0x002d


	//----- nvinfo : EIATTR_SW_WAR
	.align		4
.L_12515:
        /*0148*/ 	.byte	0x04, 0x36
        /*014a*/ 	.short	(.L_12517 - .L_12516)
.L_12516:
        /*014c*/ 	.word	0x00000008
.L_12517:


//--------------------- .nv.info._ZN43_GLOBAL__N__9ae7fba5_10_SoftMax_cu_9f978f6320softmax_warp_forwardIN3c104HalfES2_fLi8ELb1ELb0EEEvPT0_PKT_iiiPKbib --------------------------
	.section	.nv.info._ZN43_GLOBAL__N__9ae7fba5_10_SoftMax_cu_9f978f6320softmax_warp_forwardIN3c104HalfES2_fLi8ELb1ELb0EEEvPT0_PKT_iiiPKbib,"",@"SHT_CUDA_INFO"
	.sectionflags	@""
	.align	4


	//----- nvinfo : EIATTR_CUDA_API_VERSION
	.align		4
        /*0000*/ 	.byte	0x04, 0x37
        /*0002*/ 	.short	(.L_12519 - .L_12518)
.L_12518:
        /*0004*/ 	.word	0x00000082


	//----- nvinfo : EIATTR_KPARAM_INFO
	.align		4
.L_12519:
        /*0008*/ 	.byte	0x04, 0x17
        /*000a*/ 	.short	(.L_12521 - .L_12520)
.L_12520:
        /*000c*/ 	.word	0x00000000
        /*0010*/ 	.short	0x0007
        /*0012*/ 	.short	0x002c
        /*0014*/ 	.byte	0x00, 0xf0, 0x05, 0x00


	//----- nvinfo : EIATTR_KPARAM_INFO
	.align		4
.L_12521:
        /*0018*/ 	.byte	0x04, 0x17
        /*001a*/ 	.short	(.L_12523 - .L_12522)
.L_12522:
        /*001c*/ 	.word	0x00000000
        /*0020*/ 	.short	0x0006
        /*0022*/ 	.short	0x0028
        /*0024*/ 	.byte	0x00, 0xf0, 0x11, 0x00


	//----- nvinfo : EIATTR_KPARAM_INFO
	.align		4
.L_12523:
        /*0028*/ 	.byte	0x04, 0x17
        /*002a*/ 	.short	(.L_12525 - .L_12524)
.L_12524:
        /*002c*/ 	.word	0x00000000
        /*0030*/ 	.short	0x0005
        /*0032*/ 	.short	0x0020
        /*0034*/ 	.byte	0x00, 0xf0, 0x21, 0x00


	//----- nvinfo : EIATTR_KPARAM_INFO
	.align		4
.L_12525:
        /*0038*/ 	.byte	0x04, 0x17
        /*003a*/ 	.short	(.L_12527 - .L_12526)
.L_12526:
        /*003c*/ 	.word	0x00000000
        /*0040*/ 	.short	0x0004
        /*0042*/ 	.short	0x0018
        /*0044*/ 	.byte	0x00, 0xf0, 0x11, 0x00


	//----- nvinfo : EIATTR_KPARAM_INFO
	.align		4
.L_12527:
        /*0048*/ 	.byte	0x04, 0x17
        /*004a*/ 	.short	(.L_12529 - .L_12528)
.L_12528:
        /*004c*/ 	.word	0x00000000
        /*0050*/ 	.short	0x0003
        /*0052*/ 	.short	0x0014
        /*0054*/ 	.byte	0x00, 0xf0, 0x11, 0x00


	//----- nvinfo : EIATTR_KPARAM_INFO
	.align		4
.L_12529:
        /*0058*/ 	.byte	0x04, 0x17
        /*005a*/ 	.short	(.L_12531 - .L_12530)
.L_12530:
        /*005c*/ 	.word	0x00000000
        /*0060*/ 	.short	0x0002
        /*0062*/ 	.short	0x0010
        /*0064*/ 	.byte	0x00, 0xf0, 0x11, 0x00


	//----- nvinfo : EIATTR_KPARAM_INFO
	.align		4
.L_12531:
        /*0068*/ 	.byte	0x04, 0x17
        /*006a*/ 	.short	(.L_12533 - .L_12532)
.L_12532:
        /*006c*/ 	.word	0x00000000
        /*0070*/ 	.short	0x0001
        /*0072*/ 	.short	0x0008
        /*0074*/ 	.byte	0x00, 0xf0, 0x21, 0x00


	//----- nvinfo : EIATTR_KPARAM_INFO
	.align		4
.L_12533:
        /*0078*/ 	.byte	0x04, 0x17
        /*007a*/ 	.short	(.L_12535 - .L_12534)
.L_12534:
        /*007c*/ 	.word	0x00000000
        /*0080*/ 	.short	0x0000
        /*0082*/ 	.short	0x0000
        /*0084*/ 	.byte	0x00, 0xf0, 0x21, 0x00


	//----- nvinfo : EIATTR_SPARSE_MMA_MASK
	.align		4
.L_12535:
        /*0088*/ 	.byte	0x03, 0x50
        /*008a*/ 	.short	0x0000


	//----- nvinfo : EIATTR_MAXREG_COUNT
	.align		4
        /*008c*/ 	.byte	0x03, 0x1b
        /*008e*/ 	.short	0x00ff


	//----- nvinfo : EIATTR_MERCURY_ISA_VERSION
	.align		4
        /*0090*/ 	.byte	0x03, 0x5f
        /*0092*/ 	.short	0x0101


	//----- nvinfo : EIATTR_COOP_GROUP_MASK_REGIDS
	.align		4
        /*0094*/ 	.byte	0x04, 0x29
        /*0096*/ 	.short	(.L_12537 - .L_12536)


	//   ....[0]....
.L_12536:
        /*0098*/ 	.word	0xffffffff


	//   ....[1]....
        /*009c*/ 	.word	0xffffffff


	//   ....[2]....
        /*00a0*/ 	.word	0xffffffff


	//   ....[3]....
        /*00a4*/ 	.word	0xffffffff


	//   ....[4]....
        /*00a8*/ 	.word	0xffffffff


	//   ....[5]....
        /*00ac*/ 	.word	0xffffffff


	//   ....[6]....
        /*00b0*/ 	.word	0xffffffff


	//   ....[7]....
        /*00b4*/ 	.word	0xffffffff


	//   ....[8]....
        /*00b8*/ 	.word	0xffffffff


	//   ....[9]....
        /*00bc*/ 	.word	0xffffffff


	//----- nvinfo : EIATTR_COOP_GROUP_INSTR_OFFSETS
	.align		4
.L_12537:
        /*00c0*/ 	.byte	0x04, 0x28
        /*00c2*/ 	.short	(.L_12539 - .L_12538)


	//   ....[0]....
.L_12538:
        /*00c4*/ 	.word	0x00000440


	//   ....[1]....
        /*00c8*/ 	.word	0x00000470


	//   ....[2]....
        /*00cc*/ 	.word	0x000004a0


	//   ....[3]....
        /*00d0*/ 	.word	0x000004d0


	//   ....[4]....
        /*00d4*/ 	.word	0x00000500


	//   ....[5]....
        /*00d8*/ 	.word	0x00000740


	//   ....[6]....
        /*00dc*/ 	.word	0x00000760


	//   ....[7]....
        /*00e0*/ 	.word	0x00000780


	//   ....[8]....
        /*00e4*/ 	.word	0x000007a0


	//   ....[9]....
        /*00e8*/ 	.word	0x000007c0


	//----- nvinfo : EIATTR_EXIT_INSTR_OFFSETS
	.align		4
.L_12539:
        /*00ec*/ 	.byte	0x04, 0x1c
        /*00ee*/ 	.short	(.L_12541 - .L_12540)


	//   ....[0]....
.L_12540:
        /*00f0*/ 	.word	0x000007d0


	//   ....[1]....
        /*00f4*/ 	.word	0x00000800


	//   ....[2]....
        /*00f8*/ 	.word	0x000008a0


	//   ....[3]....
        /*00fc*/ 	.word	0x000008f0


	//   ....[4]....
        /*0100*/ 	.word	0x00000940


	//   ....[5]....
        /*0104*/ 	.word	0x00000990


	//   ....[6]....
        /*0108*/ 	.word	0x000009e0


	//   ....[7]....
        /*010c*/ 	.word	0x00000a30


	//   ....[8]....
        /*0110*/ 	.word	0x00000a80


	//   ....[9]....
        /*0114*/ 	.word	0x00000ac0


	//----- nvinfo : EIATTR_CBANK_PARAM_SIZE
	.align		4
.L_12541:
        /*0118*/ 	.byte	0x03, 0x19
        /*011a*/ 	.short	0x002d


	//----- nvinfo : EIATTR_PARAM_CBANK
	.align		4
        /*011c*/ 	.byte	0x04, 0x0a
        /*011e*/ 	.short	(.L_12543 - .L_12542)
	.align		4
.L_12542:
        /*0120*/ 	.word	index@(.nv.constant0._ZN43_GLOBAL__N__9ae7fba5_10_SoftMax_cu_9f978f6320softmax_warp_forwardIN3c104HalfES2_fLi8ELb1ELb0EEEvPT0_PKT_iiiPKbib)
        /*0124*/ 	.short	0x0210
        /*0126*/ 	.short	0x002d


	//----- nvinfo : EIATTR_SW_WAR
	.align		4
.L_12543:
        /*0128*/ 	.byte	0x04, 0x36
        /*012a*/ 	.short	(.L_12545 - .L_12544)
.L_12544:
        /*012c*/ 	.word	0x00000008
.L_12545:


//--------------------- .nv.info._ZN43_GLOBAL__N__9ae7fba5_10_SoftMax_cu_9f978f6320softmax_warp_forwardIN3c104HalfES2_fLi7ELb1ELb0EEEvPT0_PKT_iiiPKbib --------------------------
	.section	.nv.info._ZN43_GLOBAL__N__9ae7fba5_10_SoftMax_cu_9f978f6320softmax_warp_forwardIN3c104HalfES2_fLi7ELb1ELb0EEEvPT0_PKT_iiiPKbib,"",@"SHT_CUDA_INFO"
	.sectionflags	@""
	.align	4


	//----- nvinfo : EIATTR_CUDA_API_VERSION
	.align		4
        /*0000*/ 	.byte	0x04, 0x37
        /*0002*/ 	.short	(.L_12547 - .L_12546)
.L_12546:
        /*0004*/ 	.word	0x00000082


	//----- nvinfo : EIATTR_KPARAM_INFO
	.align		4
.L_12547:
        /*0008*/ 	.byte	0x04, 0x17
        /*000a*/ 	.short	(.L_12549 - .L_12548)
.L_12548:
        /*000c*/ 	.word	0x00000000
        /*0010*/ 	.short	0x0007
        /*0012*/ 	.short	0x002c
        /*0014*/ 	.byte	0x00, 0xf0, 0x05, 0x00


	//----- nvinfo : EIATTR_KPARAM_INFO
	.align		4
.L_12549:
        /*0018*/ 	.byte	0x04, 0x17
        /*001a*/ 	.short	(.L_12551 - .L_12550)
.L_12550:
        /*001c*/ 	.word	0x00000000
        /*0020*/ 	.short	0x0006
        /*0022*/ 	.short	0x0028
        /*0024*/ 	.byte	0x00, 0xf0, 0x11, 0x00


	//----- nvinfo : EIATTR_KPARAM_INFO
	.align		4
.L_12551:
        /*0028*/ 	.byte	0x04, 0x17
        /*002a*/ 	.short	(.L_12553 - .L_12552)
.L_12552:
        /*002c*/ 	.word	0x00000000
        /*0030*/ 	.short	0x0005
        /*0032*/ 	.short	0x0020
        /*0034*/ 	.byte	0x00, 0xf0, 0x21, 0x00


	//----- nvinfo : EIATTR_KPARAM_INFO
	.align		4
.L_12553:
        /*0038*/ 	.byte	0x04, 0x17
        /*003a*/ 	.short	(.L_12555 - .L_12554)
.L_12554:
        /*003c*/ 	.word	0x00000000
        /*0040*/ 	.short	0x0004
        /*0042*/ 	.short	0x0018
        /*0044*/ 	.byte	0x00, 0xf0, 0x11, 0x00


	//----- nvinfo : EIATTR_KPARAM_INFO
	.align		4
.L_12555:
        /*0048*/ 	.byte	0x04, 0x17
        /*004a*/ 	.short	(.L_12557 - .L_12556)
.L_12556:
        /*004c*/ 	.word	0x00000000
        /*0050*/ 	.short	0x0003
        /*0052*/ 	.short	0x0014
        /*0054*/ 	.byte	0x00, 0xf0, 0x11, 0x00


	//----- nvinfo : EIATTR_KPARAM_INFO
	.align		4
.L_12557:
        /*0058*/ 	.byte	0x04, 0x17
        /*005a*/ 	.short	(.L_12559 - .L_12558)
.L_12558:
        /*005c*/ 	.word	0x00000000
        /*0060*/ 	.short	0x0002
        /*0062*/ 	.short	0x0010
        /*0064*/ 	.byte	0x00, 0xf0, 0x11, 0x00


	//----- nvinfo : EIATTR_KPARAM_INFO
	.align		4
.L_12559:
        /*0068*/ 	.byte	0x04, 0x17
        /*006a*/ 	.short	(.L_12561 - .L_12560)
.L_12560:
        /*006c*/ 	.word	0x00000000
        /*0070*/ 	.short	0x0001
        /*0072*/ 	.short	0x0008
        /*0074*/ 	.byte	0x00, 0xf0, 0x21, 0x00


	//----- nvinfo : EIATTR_KPARAM_INFO
	.align		4
.L_12561:
        /*0078*/ 	.byte	0x04, 0x17
        /*007a*/ 	.short	(.L_12563 - .L_12562)
.L_12562:
        /*007c*/ 	.word	0x00000000
        /*0080*/ 	.short	0x0000
        /*0082*/ 	.short	0x0000
        /*0084*/ 	.byte	0x00, 0xf0, 0x21, 0x00


	//----- nvinfo : EIATTR_SPARSE_MMA_MASK
	.align		4
.L_12563:
        /*0088*/ 	.byte	0x03, 0x50
        /*008a*/ 	.short	0x0000


	//----- nvinfo : EIATTR_MAXREG_COUNT
	.align		4
        /*008c*/ 	.byte	0x03, 0x1b
        /*008e*/ 	.short	0x00ff


	//----- nvinfo : EIATTR_MERCURY_ISA_VERSION
	.align		4
        /*0090*/ 	.byte	0x03, 0x5f
        /*0092*/ 	.short	0x0101


	//----- nvinfo : EIATTR_COOP_GROUP_MASK_REGIDS
	.align		4
        /*0094*/ 	.byte	0x04, 0x29
        /*0096*/ 	.short	(.L_12565 - .L_12564)


	//   ....[0]....
.L_12564:
        /*0098*/ 	.word	0xffffffff


	//   ....[1]....
        /*009c*/ 	.word	0xffffffff


	//   ....[2]....
        /*00a0*/ 	.word	0xffffffff


	//   ....[3]....
        /*00a4*/ 	.word	0xffffffff


	//   ....[4]....
        /*00a8*/ 	.word	0xffffffff


	//   ....[5]....
        /*00ac*/ 	.word	0xffffffff


	//   ....[6]....
        /*00b0*/ 	.word	0xffffffff


	//   ....[7]....
        /*00b4*/ 	.word	0xffffffff


	//   ....[8]....
        /*00b8*/ 	.word	0xffffffff


	//   ....[9]....
        /*00bc*/ 	.word	0xffffffff


	//   ....[10]....
        /*00c0*/ 	.word	0xffffffff


	//   ....[11]....
        /*00c4*/ 	.word	0xffffffff


	//   ....[12]....
        /*00c8*/ 	.word	0xffffffff


	//   ....[13]....
        /*00cc*/ 	.word	0xffffffff


	//   ....[14]....
        /*00d0*/ 	.word	0xffffffff


	//   ....[15]....
        /*00d4*/ 	.word	0xffffffff


	//   ....[16]....
        /*00d8*/ 	.word	0xffffffff


	//   ....[17]....
        /*00dc*/ 	.word	0xffffffff


	//   ....[18]....
        /*00e0*/ 	.word	0xffffffff


	//   ....[19]....
        /*00e4*/ 	.word	0xffffffff


	//----- nvinfo : EIATTR_COOP_GROUP_INSTR_OFFSETS
	.align		4
.L_12565:
        /*00e8*/ 	.byte	0x04, 0x28
        /*00ea*/ 	.short	(.L_12567 - .L_12566)


	//   ....[0]....
.L_12566:
        /*00ec*/ 	.word	0x00000450


	//   ....[1]....
        /*00f0*/ 	.word	0x00000490


	//   ....[2]....
        /*00f4*/ 	.word	0x000004c0


	//   ....[3]....
        /*00f8*/ 	.word	0x000004f0


	//   ....[4]....
        /*00fc*/ 	.word	0x00000520


	//   ....[5]....
        /*0100*/ 	.word	0x00000550


	//   ....[6]....
        /*0104*/ 	.word	0x00000580


	//   ....[7]....
        /*0108*/ 	.word	0x000005b0


	//   ....[8]....
        /*010c*/ 	.word	0x000005e0


	//   ....[9]....
        /*0110*/ 	.word	0x00000610


	//   ....[10]....
        /*0114*/ 	.word	0x00000860


	//   ....[11]....
        /*0118*/ 	.word	0x00000870


	//   ....[12]....
        /*011c*/ 	.word	0x000008a0


	//   ....[13]....
        /*0120*/ 	.word	0x000008b0


	//   ....[14]....
        /*0124*/ 	.word	0x000008e0


	//   ....[15]....
        /*0128*/ 	.word	0x000008f0


	//   ....[16]....
        /*012c*/ 	.word	0x00000920


	//   ....[17]....
        /*0130*/ 	.word	0x00000930


	//   ....[18]....
        /*0134*/ 	.word	0x00000970


	//   ....[19]....
        /*0138*/ 	.word	0x00000980


	//----- nvinfo : EIATTR_EXIT_INSTR_OFFSETS
	.align		4
.L_12567:
        /*013c*/ 	.byte	0x04, 0x1c
        /*013e*/ 	.short	(.L_12569 - .L_12568)


	//   ....[0]....
.L_12568:
        /*0140*/ 	.word	0x00000990


	//   ....[1]....
        /*0144*/ 	.word	0x00000b90


	//   ....[2]....
        /*0148*/ 	.word	0x00000ba0


	//   ....[3]....
        /*014c*/ 	.word	0x00000c30


	//   ....[4]....
        /*0150*/ 	.word	0x00000c80


	//   ....[5]....
        /*0154*/ 	.word	0x00000cd0


	//   ....[6]....
        /*0158*/ 	.word	0x00000d10


	//----- nvinfo : EIATTR_CRS_STACK_SIZE
	.align		4
.L_12569:
        /*015c*/ 	.byte	0x04, 0x1e
        /*015e*/ 	.short	(.L_12571 - .L_12570)
.L_12570:
        /*0160*/ 	.word	0x00000000


	//----- nvinfo : EIATTR_CBANK_PARAM_SIZE
	.align		4
.L_12571:
        /*0164*/ 	.byte	0x03, 0x19
        /*0166*/ 	.short	0x002d


	//----- nvinfo : EIATTR_PARAM_CBANK
	.align		4
        /*0168*/ 	.byte	0x04, 0x0a
        /*016a*/ 	.short	(.L_12573 - .L_12572)
	.align		4
.L_12572:
        /*016c*/ 	.word	index@(.nv.constant0._ZN43_GLOBAL__N__9ae7fba5_10_SoftMax_cu_9f978f6320softmax_warp_forwardIN3c104HalfES2_fLi7ELb1ELb0EEEvPT0_PKT_iiiPKbib)
        /*0170*/ 	.short	0x0210
        /*0172*/ 	.short	0x002d


	//----- nvinfo : EIATTR_SW_WAR
	.align		4
.L_12573:
        /*0174*/ 	.byte	0x04, 0x36
        /*0176*/ 	.short	(.L_12575 - .L_12574)
.L_12574:
        /*0178*/ 	.word	0x00000008
.L_12575:


//--------------------- .nv.info._ZN43_GLOBAL__N__9ae7fba5_10_SoftMax_cu_9f978f6320softmax_warp_forwardIN3c104HalfES2_fLi6ELb1ELb0EEEvPT0_PKT_iiiPKbib --------------------------
	.section	.nv.info._ZN43_GLOBAL__N__9ae7fba5_10_SoftMax_cu_9f978f6320softmax_warp_forwardIN3c104HalfES2_fLi6ELb1ELb0EEEvPT0_PKT_iiiPKbib,"",@"SHT_CUDA_INFO"
	.sectionflags	@""
	.align	4


	//----- nvinfo : EIATTR_CUDA_API_VERSION
	.align		4
        /*0000*/ 	.byte	0x04, 0x37
        /*0002*/ 	.short	(.L_12577 - .L_12576)
.L_12576:
        /*0004*/ 	.word	0x00000082


	//----- nvinfo : EIATTR_KPARAM_INFO
	.align		4
.L_12577:
        /*0008*/ 	.byte	0x04, 0x17
        /*000a*/ 	.short	(.L_12579 - .L_12578)
.L_12578:
        /*000c*/ 	.word	0x00000000
        /*0010*/ 	.short	0x0007
        /*0012*/ 	.short	0x002c
        /*0014*/ 	.byte	0x00, 0xf0, 0x05, 0x00


	//----- nvinfo : EIATTR_KPARAM_INFO
	.align		4
.L_12579:
        /*0018*/ 	.byte	0x04, 0x17
        /*001a*/ 	.short	(.L_12581 - .L_12580)
.L_12580:
        /*001c*/ 	.word	0x00000000
        /*0020*/ 	.short	0x0006
        /*0022*/ 	.short	0x0028
        /*0024*/ 	.byte	0x00, 0xf0, 0x11, 0x00


	//----- nvinfo : EIATTR_KPARAM_INFO
	.align		4
.L_12581:
        /*0028*/ 	.byte	0x04, 0x17
        /*002a*/ 	.short	(.L_12583 - .L_12582)
.L_12582:
        /*002c*/ 	.word	0x00000000
        /*0030*/ 	.short	0x0005
        /*0032*/ 	.short	0x0020
        /*0034*/ 	.byte	0x00, 0xf0, 0x21, 0x00


	//----- nvinfo : EIATTR_KPARAM_INFO
	.align		4
.L_12583:
        /*0038*/ 	.byte	0x04, 0x17
        /*003a*/ 	.short	(.L_12585 - .L_12584)
.L_12584:
        /*003c*/ 	.word	0x00000000
        /*0040*/ 	.short	0x0004
        /*0042*/ 	.short	0x0018
        /*0044*/ 	.byte	0x00, 0xf0, 0x11, 0x00


	//----- nvinfo : EIATTR_KPARAM_INFO
	.align		4
.L_12585:
        /*0048*/ 	.byte	0x04, 0x17
        /*004a*/ 	.short	(.L_12587 - .L_12586)
.L_12586:
        /*004c*/ 	.word	0x00000000
        /*0050*/ 	.short	0x0003
        /*0052*/ 	.short	0x0014
        /*0054*/ 	.byte	0x00, 0xf0, 0x11, 0x00


	//----- nvinfo : EIATTR_KPARAM_INFO
	.align		4
.L_12587:
        /*0058*/ 	.byte	0x04, 0x17
        /*005a*/ 	.short	(.L_12589 - .L_12588)
.L_12588:
        /*005c*/ 	.word	0x00000000
        /*0060*/ 	.short	0x0002
        /*0062*/ 	.short	0x0010
        /*0064*/ 	.byte	0x00, 0xf0, 0x11, 0x00


	//----- nvinfo : EIATTR_KPARAM_INFO
	.align		4
.L_12589:
        /*0068*/ 	.byte	0x04, 0x17
        /*006a*/ 	.short	(.L_12591 - .L_12590)
.L_12590:
        /*006c*/ 	.word	0x00000000
        /*0070*/ 	.short	0x0001
        /*0072*/ 	.short	0x0008
        /*0074*/ 	.byte	0x00, 0xf0, 0x21, 0x00


	//----- nvinfo : EIATTR_KPARAM_INFO
	.align		4
.L_12591:
        /*0078*/ 	.byte	0x04, 0x17
        /*007a*/ 	.short	(.L_12593 - .L_12592)
.L_12592:
        /*007c*/ 	.word	0x00000000
        /*0080*/ 	.short	0x0000
        /*0082*/ 	.short	0x0000
        /*0084*/ 	.byte	0x00, 0xf0, 0x21, 0x00


	//----- nvinfo : EIATTR_SPARSE_MMA_MASK
	.align		4
.L_12593:
        /*0088*/ 	.byte	0x03, 0x50
        /*008a*/ 	.short	0x0000


	//----- nvinfo : EIATTR_MAXREG_COUNT
	.align		4
        /*008c*/ 	.byte	0x03, 0x1b
        /*008e*/ 	.short	0x00ff


	//----- nvinfo : EIATTR_MERCURY_ISA_VERSION
	.align		4
        /*0090*/ 	.byte	0x03, 0x5f
        /*0092*/ 	.short	0x0101


	//----- nvinfo : EIATTR_COOP_GROUP_MASK_REGIDS
	.align		4
        /*0094*/ 	.byte	0x04, 0x29
        /*0096*/ 	.short	(.L_12595 - .L_12594)


	//   ....[0]....
.L_12594:
        /*0098*/ 	.word	0xffffffff


	//   ....[1]....
        /*009c*/ 	.word	0xffffffff


	//   ....[2]....
        /*00a0*/ 	.word	0xffffffff


	//   ....[3]....
        /*00a4*/ 	.word	0xffffffff


	//   ....[4]....
        /*00a8*/ 	.word	0xffffffff


	//   ....[5]....
        /*00ac*/ 	.word	0xffffffff


	//   ....[6]....
        /*00b0*/ 	.word	0xffffffff


	//   ....[7]....
        /*00b4*/ 	.word	0xffffffff


	//   ....[8]....
        /*00b8*/ 	.word	0xffffffff


	//   ....[9]....
        /*00bc*/ 	.word	0xffffffff


	//   ....[10]....
        /*00c0*/ 	.word	0xffffffff


	//   ....[11]....
        /*00c4*/ 	.word	0xffffffff


	//   ....[12]....
        /*00c8*/ 	.word	0xffffffff


	//   ....[13]....
        /*00cc*/ 	.word	0xffffffff


	//   ....[14]....
        /*00d0*/ 	.word	0xffffffff


	//   ....[15]....
        /*00d4*/ 	.word	0xffffffff


	//   ....[16]....
        /*00d8*/ 	.word	0xffffffff


	//   ....[17]....
        /*00dc*/ 	.word	0xffffffff


	//   ....[18]....
        /*00e0*/ 	.word	0xffffffff


	//   ....[19]....
        /*00e4*/ 	.word	0xffffffff


	//----- nvinfo : EIATTR_COOP_GROUP_INSTR_OFFSETS
	.align		4
.L_12595:
        /*00e8*/ 	.byte	0x04, 0x28
        /*00ea*/ 	.short	(.L_12597 - .L_12596)


	//   ....[0]....
.L_12596:
        /*00ec*/ 	.word	0x000002d0


	//   ....[1]....
        /*00f0*/ 	.word	0x000002f0


	//   ....[2]....
        /*00f4*/ 	.word	0x00000330


	//   ....[3]....
        /*00f8*/ 	.word	0x00000350


	//   ....[4]....
        /*00fc*/ 	.word	0x00000390


	//   ....[5]....
        /*0100*/ 	.word	0x000003b0


	//   ....[6]....
        /*0104*/ 	.word	0x000003f0


	//   ....[7]....
        /*0108*/ 	.word	0x00000410


	//   ....[8]....
        /*010c*/ 	.word	0x00000450


	//   ....[9]....
        /*0110*/ 	.word	0x00000470


	//   ....[10]....
        /*0114*/ 	.word	0x000005c0


	//   ....[11]....
        /*0118*/ 	.word	0x000005d0


	//   ....[12]....
        /*011c*/ 	.word	0x00000600


	//   ....[13]....
        /*0120*/ 	.word	0x00000610


	//   ....[14]....
        /*0124*/ 	.word	0x00000640


	//   ....[15]....
        /*0128*/ 	.word	0x00000650


	//   ....[16]....
        /*012c*/ 	.word	0x00000680


	//   ....[17]....
        /*0130*/ 	.word	0x00000690


	//   ....[18]....
        /*0134*/ 	.word	0x000006d0


	//   ....[19]....
        /*0138*/ 	.word	0x000006e0


	//----- nvinfo : EIATTR_EXIT_INSTR_OFFSETS
	.align		4
.L_12597:
        /*013c*/ 	.byte	0x04, 0x1c
        /*013e*/ 	.short	(.L_12599 - .L_12598)


	//   ....[0]....
.L_12598:
        /*0140*/ 	.word	0x000006f0


	//   ....[1]....
        /*0144*/ 	.word	0x00000850


	//   ....[2]....
        /*0148*/ 	.word	0x00000860


	//   ....[3]....
        /*014c*/ 	.word	0x000008f0


	//   ....[4]....
        /*0150*/ 	.word	0x00000930


	//----- nvinfo : EIATTR_CRS_STACK_SIZE
	.align		4
.L_12599:
        /*0154*/ 	.byte	0x04, 0x1e
        /*0156*/ 	.short	(.L_12601 - .L_12600)
.L_12600:
        /*0158*/ 	.word	0x00000000


	//----- nvinfo : EIATTR_CBANK_PARAM_SIZE
	.align		4
.L_12601:
        /*015c*/ 	.byte	0x03, 0x19
        /*015e*/ 	.short	0x002d


	//----- nvinfo : EIATTR_PARAM_CBANK
	.align		4
        /*0160*/ 	.byte	0x04, 0x0a
        /*0162*/ 	.short	(.L_12603 - .L_12602)
	.align		4
.L_12602:
        /*0164*/ 	.word	index@(.nv.constant0._ZN43_GLOBAL__N__9ae7fba5_10_SoftMax_cu_9f978f6320softmax_warp_forwardIN3c104HalfES2_fLi6ELb1ELb0EEEvPT0_PKT_iiiPKbib)
        /*0168*/ 	.short	0x0210
        /*016a*/ 	.short	0x002d


	//----- nvinfo : EIATTR_SW_WAR
	.align		4
.L_12603:
        /*016c*/ 	.byte	0x04, 0x36
        /*016e*/ 	.short	(.L_12605 - .L_12604)
.L_12604:
        /*0170*/ 	.word	0x00000008
.L_12605:


//--------------------- .nv.info._ZN43_GLOBAL__N__9ae7fba5_10_SoftMax_cu_9f978f6320softmax_warp_forwardIN3c104HalfES2_fLi5ELb1ELb0EEEvPT0_PKT_iiiPKbib --------------------------
	.section	.nv.info._ZN43_GLOBAL__N__9ae7fba5_10_SoftMax_cu_9f978f6320softmax_warp_forwardIN3c104HalfES2_fLi5ELb1ELb0EEEvPT0_PKT_iiiPKbib,"",@"SHT_CUDA_INFO"
	.sectionflags	@""
	.align	4


	//----- nvinfo : EIATTR_CUDA_API_VERSION
	.align		4
        /*0000*/ 	.byte	0x04, 0x37
        /*0002*/ 	.short	(.L_12607 - .L_12606)
.L_12606:
        /*0004*/ 	.word	0x00000082


	//----- nvinfo : EIATTR_KPARAM_INFO
	.align		4
.L_12607:
        /*0008*/ 	.byte	0x04, 0x17
        /*000a*/ 	.short	(.L_12609 - .L_12608)
.L_12608:
        /*000c*/ 	.word	0x00000000
        /*0010*/ 	.short	0x0007
        /*0012*/ 	.short	0x002c
        /*0014*/ 	.byte	0x00, 0xf0, 0x05, 0x00


	//----- nvinfo : EIATTR_KPARAM_INFO
	.align		4
.L_12609:
        /*0018*/ 	.byte	0x04, 0x17
        /*001a*/ 	.short	(.L_12611 - .L_12610)
.L_12610:
        /*001c*/ 	.word	0x00000000
        /*0020*/ 	.short	0x0006
        /*0022*/ 	.short	0x0028
        /*0024*/ 	.byte	0x00, 0xf0, 0x11, 0x00


	//----- nvinfo : EIATTR_KPARAM_INFO
	.align		4
.L_12611:
        /*0028*/ 	.byte	0x04, 0x17
        /*002a*/ 	.short	(.L_12613 - .L_12612)
.L_12612:
        /*002c*/ 	.word	0x00000000
        /*0030*/ 	.short	0x0005
        /*0032*/ 	.short	0x0020
        /*0034*/ 	.byte	0x00, 0xf0, 0x21, 0x00


	//----- nvinfo : EIATTR_KPARAM_INFO
	.align		4
.L_12613:
        /*0038*/ 	.byte	0x04, 0x17
        /*003a*/ 	.short	(.L_12615 - .L_12614)
.L_12614:
        /*003c*/ 	.word	0x00000000
        /*0040*/ 	.short	0x0004
        /*0042*/ 	.short	0x0018
        /*0044*/ 	.byte	0x00, 0xf0, 0x11, 0x00


	//----- nvinfo : EIATTR_KPARAM_INFO
	.align		4
.L_12615:
        /*0048*/ 	.byte	0x04, 0x17
        /*004a*/ 	.short	(.L_12617 - .L_12616)
.L_12616:
        /*004c*/ 	.word	0x00000000
        /*0050*/ 	.short	0x0003
        /*0052*/ 	.short	0x0014
        /*0054*/ 	.byte	0x00, 0xf0, 0x11, 0x00


	//----- nvinfo : EIATTR_KPARAM_INFO
	.align		4
.L_12617:
        /*0058*/ 	.byte	0x04, 0x17
        /*005a*/ 	.short	(.L_12619 - .L_12618)
.L_12618:
        /*005c*/ 	.word	0x00000000
        /*0060*/ 	.short	0x0002
        /*0062*/ 	.short	0x0010
        /*0064*/ 	.byte	0x00, 0xf0, 0x11, 0x00


	//----- nvinfo : EIATTR_KPARAM_INFO
	.align		4
.L_12619:
        /*0068*/ 	.byte	0x04, 0x17
        /*006a*/ 	.short	(.L_12621 - .L_12620)
.L_12620:
        /*006c*/ 	.word	0x00000000
        /*0070*/ 	.short	0x0001
        /*0072*/ 	.short	0x0008
        /*0074*/ 	.byte	0x00, 0xf0, 0x21, 0x00


	//----- nvinfo : EIATTR_KPARAM_INFO
	.align		4
.L_12621:
        /*0078*/ 	.byte	0x04, 0x17
        /*007a*/ 	.short	(.L_12623 - .L_12622)
.L_12622:
        /*007c*/ 	.word	0x00000000
        /*0080*/ 	.short	0x0000
        /*0082*/ 	.short	0x0000
        /*0084*/ 	.byte	0x00, 0xf0, 0x21, 0x00


	//----- nvinfo : EIATTR_SPARSE_MMA_MASK
	.align		4
.L_12623:
        /*0088*/ 	.byte	0x03, 0x50
        /*008a*/ 	.short	0x0000


	//----- nvinfo : EIATTR_MAXREG_COUNT
	.align		4
        /*008c*/ 	.byte	0x03, 0x1b
        /*008e*/ 	.short	0x00ff


	//----- nvinfo : EIATTR_MERCURY_ISA_VERSION
	.align		4
        /*0090*/ 	.byte	0x03, 0x5f
        /*0092*/ 	.short	0x0101


	//----- nvinfo : EIATTR_COOP_GROUP_MASK_REGIDS
	.align		4
        /*0094*/ 	.byte	0x04, 0x29
        /*0096*/ 	.short	(.L_12625 - .L_12624)


	//   ....[0]....
.L_12624:
        /*0098*/ 	.word	0xffffffff


	//   ....[1]....
        /*009c*/ 	.word	0xffffffff


	//   ....[2]....
        /*00a0*/ 	.word	0xffffffff


	//   ....[3]....
        /*00a4*/ 	.word	0xffffffff


	//   ....[4]....
        /*00a8*/ 	.word	0xffffffff


	//   ....[5]....
        /*00ac*/ 	.word	0xffffffff


	//   ....[6]....
        /*00b0*/ 	.word	0xffffffff


	//   ....[7]....
        /*00b4*/ 	.word	0xffffffff


	//   ....[8]....
        /*00b8*/ 	.word	0xffffffff


	//   ....[9]....
        /*00bc*/ 	.word	0xffffffff


	//   ....[10]....
        /*00c0*/ 	.word	0xffffffff


	//   ....[11]....
        /*00c4*/ 	.word	0xffffffff


	//   ....[12]....
        /*00c8*/ 	.word	0xffffffff


	//   ....[13]....
        /*00cc*/ 	.word	0xffffffff


	//   ....[14]....
        /*00d0*/ 	.word	0xffffffff


	//   ....[15]....
        /*00d4*/ 	.word	0xffffffff


	//   ....[16]....
        /*00d8*/ 	.word	0xffffffff


	//   ....[17]....
        /*00dc*/ 	.word	0xffffffff


	//   ....[18]....
        /*00e0*/ 	.word	0xffffffff


	//   ....[19]....
        /*00e4*/ 	.word	0xffffffff


	//----- nvinfo : EIATTR_COOP_GROUP_INSTR_OFFSETS
	.align		4
.L_12625:
        /*00e8*/ 	.byte	0x04, 0x28
        /*00ea*/ 	.short	(.L_12627 - .L_12626)


	//   ....[0]....
.L_12626:
        /*00ec*/ 	.word	0x00000210


	//   ....[1]....
        /*00f0*/ 	.word	0x00000230


	//   ....[2]....
        /*00f4*/ 	.word	0x00000270


	//   ....[3]....
        /*00f8*/ 	.word	0x00000290


	//   ....[4]....
        /*00fc*/ 	.word	0x000002d0


	//   ....[5]....
        /*0100*/ 	.word	0x000002f0


	//   ....[6]....
        /*0104*/ 	.word	0x00000330


	//   ....[7]....
        /*0108*/ 	.word	0x00000350


	//   ....[8]....
        /*010c*/ 	.word	0x00000390


	//   ....[9]....
        /*0110*/ 	.word	0x000003b0


	//   ....[10]....
        /*0114*/ 	.word	0x00000480


	//   ....[11]....
        /*0118*/ 	.word	0x00000490


	//   ....[12]....
        /*011c*/ 	.word	0x000004c0


	//   ....[13]....
        /*0120*/ 	.word	0x000004d0


	//   ....[14]....
        /*0124*/ 	.word	0x00000500


	//   ....[15]....
        /*0128*/ 	.word	0x00000510


	//   ....[16]....
        /*012c*/ 	.word	0x00000540


	//   ....[17]....
        /*0130*/ 	.word	0x00000550


	//   ....[18]....
        /*0134*/ 	.word	0x00000590


	//   ....[19]....
        /*0138*/ 	.word	0x000005a0


	//----- nvinfo : EIATTR_EXIT_INSTR_OFFSETS
	.align		4
.L_12627:
        /*013c*/ 	.byte	0x04, 0x1c
        /*013e*/ 	.short	(.L_12629 - .L_12628)


	//   ....[0]....
.L_12628:
        /*0140*/ 	.word	0x000005b0


	//   ....[1]....
        /*0144*/ 	.word	0x000006a0


	//   ....[2]....
        /*0148*/ 	.word	0x000006b0


	//   ....[3]....
        /*014c*/ 	.word	0x00000750


	//----- nvinfo : EIATTR_CBANK_PARAM_SIZE
	.align		4
.L_12629:
        /*0150*/ 	.byte	0x03, 0x19
        /*0152*/ 	.short	0x002d


	//----- nvinfo : EIATTR_PARAM_CBANK
	.align		4
        /*0154*/ 	.byte	0x04, 0x0a
        /*0156*/ 	.short	(.L_12631 - .L_12630)
	.align		4
.L_12630:
        /*0158*/ 	.word	index@(.nv.constant0._ZN43_GLOBAL__N__9ae7fba5_10_SoftMax_cu_9f978f6320softmax_warp_forwardIN3c104HalfES2_fLi5ELb1ELb0EEEvPT0_PKT_iiiPKbib)
        /*015c*/ 	.short	0x0210
        /*015e*/ 	.short	0x002d


	//----- nvinfo : EIATTR_SW_WAR
	.align		4
.L_12631:
        /*0160*/ 	.byte	0x04, 0x36
        /*0162*/ 	.short	(.L_12633 - .L_12632)
.L_12632:
        /*0164*/ 	.word	0x00000008
.L_12633:


//--------------------- .nv.info._ZN43_GLOBAL__N__9ae7fba5_10_SoftMax_cu_9f978f6320softmax_warp_forwardIN3c104HalfES2_fLi4ELb1ELb0EEEvPT0_PKT_iiiPKbib --------------------------
	.section	.nv.info._ZN43_GLOBAL__N__9ae7fba5_10_SoftMax_cu_9f978f6320softmax_warp_forwardIN3c104HalfES2_fLi4ELb1ELb0EEEvPT0_PKT_iiiPKbib,"",@"SHT_CUDA_INFO"
	.sectionflags	@""
	.align	4


	//----- nvinfo : EIATTR_CUDA_API_VERSION
	.align		4
        /*0000*/ 	.byte	0x04, 0x37
        /*0002*/ 	.short	(.L_12635 - .L_12634)
.L_12634:
        /*0004*/ 	.word	0x00000082


	//----- nvinfo : EIATTR_KPARAM_INFO
	.align		4
.L_12635:
        /*0008*/ 	.byte	0x04, 0x17
        /*000a*/ 	.short	(.L_12637 - .L_12636)
.L_12636:
        /*000c*/ 	.word	0x00000000
        /*0010*/ 	.short	0x0007
        /*0012*/ 	.short	0x002c
        /*0014*/ 	.byte	0x00, 0xf0, 0x05, 0x00


	//----- nvinfo : EIATTR_KPARAM_INFO
	.align		4
.L_12637:
        /*0018*/ 	.byte	0x04, 0x17
        /*001a*/ 	.short	(.L_12639 - .L_12638)
.L_12638:
        /*001c*/ 	.word	0x00000000
        /*0020*/ 	.short	0x0006
        /*0022*/ 	.short	0x0028
        /*0024*/ 	.byte	0x00, 0xf0, 0x11, 0x00


	//----- nvinfo : EIATTR_KPARAM_INFO
	.align		4
.L_12639:
        /*0028*/ 	.byte	0x04, 0x17
        /*002a*/ 	.short	(.L_12641 - .L_12640)
.L_12640:
        /*002c*/ 	.word	0x00000000
        /*0030*/ 	.short	0x0005
        /*0032*/ 	.short	0x0020
        /*0034*/ 	.byte	0x00, 0xf0, 0x21, 0x00


	//----- nvinfo : EIATTR_KPARAM_INFO
	.align		4
.L_12641:
        /*0038*/ 	.byte	0x04, 0x17
        /*003a*/ 	.short	(.L_12643 - .L_12642)
.L_12642:
        /*003c*/ 	.word	0x00000000
        /*0040*/ 	.short	0x0004
        /*0042*/ 	.short	0x0018
        /*0044*/ 	.byte	0x00, 0xf0, 0x11, 0x00


	//----- nvinfo : EIATTR_KPARAM_INFO
	.align		4
.L_12643:
        /*0048*/ 	.byte	0x04, 0x17
        /*004a*/ 	.short	(.L_12645 - .L_12644)
.L_12644:
        /*004c*/ 	.word	0x00000000
        /*0050*/ 	.short	0x0003
        /*0052*/ 	.short	0x0014
        /*0054*/ 	.byte	0x00, 0xf0, 0x11, 0x00


	//----- nvinfo : EIATTR_KPARAM_INFO
	.align		4
.L_12645:
        /*0058*/ 	.byte	0x04, 0x17
        /*005a*/ 	.short	(.L_12647 - .L_12646)
.L_12646:
        /*005c*/ 	.word	0x00000000
        /*0060*/ 	.short	0x0002
        /*0062*/ 	.short	0x0010
        /*0064*/ 	.byte	0x00, 0xf0, 0x11, 0x00


	//----- nvinfo : EIATTR_KPARAM_INFO
	.align		4
.L_12647:
        /*0068*/ 	.byte	0x04, 0x17
        /*006a*/ 	.short	(.L_12649 - .L_12648)
.L_12648:
        /*006c*/ 	.word	0x00000000
        /*0070*/ 	.short	0x0001
        /*0072*/ 	.short	0x0008
        /*0074*/ 	.byte	0x00, 0xf0, 0x21, 0x00


	//----- nvinfo : EIATTR_KPARAM_INFO
	.align		4
.L_12649:
        /*0078*/ 	.byte	0x04, 0x17
        /*007a*/ 	.short	(.L_12651 - .L_12650)
.L_12650:
        /*007c*/ 	.word	0x00000000
        /*0080*/ 	.short	0x0000
        /*0082*/ 	.short	0x0000
        /*0084*/ 	.byte	0x00, 0xf0, 0x21, 0x00


	//----- nvinfo : EIATTR_SPARSE_MMA_MASK
	.align		4
.L_12651:
        /*0088*/ 	.byte	0x03, 0x50
        /*008a*/ 	.short	0x0000


	//----- nvinfo : EIATTR_MAXREG_COUNT
	.align		4
        /*008c*/ 	.byte	0x03, 0x1b
        /*008e*/ 	.short	0x00ff


	//----- nvinfo : EIATTR_MERCURY_ISA_VERSION
	.align		4
        /*0090*/ 	.byte	0x03, 0x5f
        /*0092*/ 	.short	0x0101


	//----- nvinfo : EIATTR_COOP_GROUP_MASK_REGIDS
	.align		4
        /*0094*/ 	.byte	0x04, 0x29
        /*0096*/ 	.short	(.L_12653 - .L_12652)


	//   ....[0]....
.L_12652:
        /*0098*/ 	.word	0xffffffff


	//   ....[1]....
        /*009c*/ 	.word	0xffffffff


	//   ....[2]....
        /*00a0*/ 	.word	0xffffffff


	//   ....[3]....
        /*00a4*/ 	.word	0xffffffff


	//   ....[4]....
        /*00a8*/ 	.word	0xffffffff


	//   ....[5]....
        /*00ac*/ 	.word	0xffffffff


	//   ....[6]....
        /*00b0*/ 	.word	0xffffffff


	//   ....[7]....
        /*00b4*/ 	.word	0xffffffff


	//   ....[8]....
        /*00b8*/ 	.word	0xffffffff


	//   ....[9]....
        /*00bc*/ 	.word	0xffffffff


	//   ....[10]....
        /*00c0*/ 	.word	0xffffffff


	//   ....[11]....
        /*00c4*/ 	.word	0xffffffff


	//   ....[12]....
        /*00c8*/ 	.word	0xffffffff


	//   ....[13]....
        /*00cc*/ 	.word	0xffffffff


	//   ....[14]....
        /*00d0*/ 	.word	0xffffffff


	//   ....[15]....
        /*00d4*/ 	.word	0xffffffff


	//----- nvinfo : EIATTR_COOP_GROUP_INSTR_OFFSETS
	.align		4
.L_12653:
        /*00d8*/ 	.byte	0x04, 0x28
        /*00da*/ 	.short	(.L_12655 - .L_12654)


	//   ....[0]....
.L_12654:
        /*00dc*/ 	.word	0x00000210


	//   ....[1]....
        /*00e0*/ 	.word	0x00000230


	//   ....[2]....
        /*00e4*/ 	.word	0x00000270


	//   ....[3]....
        /*00e8*/ 	.word	0x00000290


	//   ....[4]....
        /*00ec*/ 	.word	0x000002d0


	//   ....[5]....
        /*00f0*/ 	.word	0x000002f0


	//   ....[6]....
        /*00f4*/ 	.word	0x00000330


	//   ....[7]....
        /*00f8*/ 	.word	0x00000350


	//   ....[8]....
        /*00fc*/ 	.word	0x00000420


	//   ....[9]....
        /*0100*/ 	.word	0x00000430


	//   ....[10]....
        /*0104*/ 	.word	0x00000460


	//   ....[11]....
        /*0108*/ 	.word	0x00000470


	//   ....[12]....
        /*010c*/ 	.word	0x000004a0


	//   ....[13]....
        /*0110*/ 	.word	0x000004b0


	//   ....[14]....
        /*0114*/ 	.word	0x000004f0


	//   ....[15]....
        /*0118*/ 	.word	0x00000500


	//----- nvinfo : EIATTR_EXIT_INSTR_OFFSETS
	.align		4
.L_12655:
        /*011c*/ 	.byte	0x04, 0x1c
        /*011e*/ 	.short	(.L_12657 - .L_12656)


	//   ....[0]....
.L_12656:
        /*0120*/ 	.word	0x00000510


	//   ....[1]....
        /*0124*/ 	.word	0x000005d0


	//   ....[2]....
        /*0128*/ 	.word	0x000005e0


	//   ....[3]....
        /*012c*/ 	.word	0x00000680


	//----- nvinfo : EIATTR_CBANK_PARAM_SIZE
	.align		4
.L_12657:
        /*0130*/ 	.byte	0x03, 0x19
        /*0132*/ 	.short	0x002d


	//----- nvinfo : EIATTR_PARAM_CBANK
	.align		4
        /*0134*/ 	.byte	0x04, 0x0a
        /*0136*/ 	.short	(.L_12659 - .L_12658)
	.align		4
.L_12658:
        /*0138*/ 	.word	index@(.nv.constant0._ZN43_GLOBAL__N__9ae7fba5_10_SoftMax_cu_9f978f6320softmax_warp_forwardIN3c104HalfES2_fLi4ELb1ELb0EEEvPT0_PKT_iiiPKbib)
        /*013c*/ 	.short	0x0210
        /*013e*/ 	.short	0x002d


	//----- nvinfo : EIATTR_SW_WAR
	.align		4
.L_12659:
        /*0140*/ 	.byte	0x04, 0x36
        /*0142*/ 	.short	(.L_12661 - .L_12660)
.L_12660:
        /*0144*/ 	.word	0x00000008
.L_12661:


//--------------------- .nv.info._ZN43_GLOBAL__N__9ae7fba5_10_SoftMax_cu_9f978f6320softmax_warp_forwardIN3c104HalfES2_fLi3ELb1ELb0EEEvPT0_PKT_iiiPKbib --------------------------
	.section	.nv.info._ZN43_GLOBAL__N__9ae7fba5_10_SoftMax_cu_9f978f6320softmax_warp_forwardIN3c104HalfES2_fLi3ELb1ELb0EEEvPT0_PKT_iiiPKbib,"",@"SHT_CUDA_INFO"
	.sectionflags	@""
	.align	4


	//----- nvinfo : EIATTR_CUDA_API_VERSION
	.align		4
        /*0000*/ 	.byte	0x04, 0x37
        /*0002*/ 	.short	(.L_12663 - .L_12662)
.L_12662:
        /*0004*/ 	.word	0x00000082


	//----- nvinfo : EIATTR_KPARAM_INFO
	.align		4
.L_12663:
        /*0008*/ 	.byte	0x04, 0x17
        /*000a*/ 	.short	(.L_12665 - .L_12664)
.L_12664:
        /*000c*/ 	.word	0x00000000
        /*0010*/ 	.short	0x0007
        /*0012*/ 	.short	0x002c
        /*0014*/ 	.byte	0x00, 0xf0, 0x05, 0x00


	//----- nvinfo : EIATTR_KPARAM_INFO
	.align		4
.L_12665:
        /*0018*/ 	.byte	0x04, 0x17
        /*001a*/ 	.short	(.L_12667 - .L_12666)
.L_12666:
        /*001c*/ 	.word	0x00000000
        /*0020*/ 	.short	0x0006
        /*0022*/ 	.short	0x0028
        /*0024*/ 	.byte	0x00, 0xf0, 0x11, 0x00


	//----- nvinfo : EIATTR_KPARAM_INFO
	.align		4
.L_12667:
        /*0028*/ 	.byte	0x04, 0x17
        /*002a*/ 	.short	(.L_12669 - .L_12668)
.L_12668:
        /*002c*/ 	.word	0x00000000
        /*0030*/ 	.short	0x0005
        /*0032*/ 	.short	0x0020
        /*0034*/ 	.byte	0x00, 0xf0, 0x21, 0x00


	//----- nvinfo : EIATTR_KPARAM_INFO
	.align		4
.L_12669:
        /*0038*/ 	.byte	0x04, 0x17
        /*003a*/ 	.short	(.L_12671 - .L_12670)
.L_12670:
        /*003c*/ 	.word	0x00000000
        /*0040*/ 	.short	0x0004
        /*0042*/ 	.short	0x0018
        /*0044*/ 	.byte	0x00, 0xf0, 0x11, 0x00


	//----- nvinfo : EIATTR_KPARAM_INFO
	.align		4
.L_12671:
        /*0048*/ 	.byte	0x04, 0x17
        /*004a*/ 	.short	(.L_12673 - .L_12672)
.L_12672:
        /*004c*/ 	.word	0x00000000
        /*0050*/ 	.short	0x0003
        /*0052*/ 	.short	0x0014
        /*0054*/ 	.byte	0x00, 0xf0, 0x11, 0x00


	//----- nvinfo : EIATTR_KPARAM_INFO
	.align		4
.L_12673:
        /*0058*/ 	.byte	0x04, 0x17
        /*005a*/ 	.short	(.L_12675 - .L_12674)
.L_12674:
        /*005c*/ 	.word	0x00000000
        /*0060*/ 	.short	0x0002
        /*0062*/ 	.short	0x0010
        /*0064*/ 	.byte	0x00, 0xf0, 0x11, 0x00


	//----- nvinfo : EIATTR_KPARAM_INFO
	.align		4
.L_12675:
        /*0068*/ 	.byte	0x04, 0x17
        /*006a*/ 	.short	(.L_12677 - .L_12676)
.L_12676:
        /*006c*/ 	.word	0x00000000
        /*0070*/ 	.short	0x0001
        /*0072*/ 	.short	0x0008
        /*0074*/ 	.byte	0x00, 0xf0, 0x21, 0x00


	//----- nvinfo : EIATTR_KPARAM_INFO
	.align		4
.L_12677:
        /*0078*/ 	.byte	0x04, 0x17
        /*007a*/ 	.short	(.L_12679 - .L_12678)
.L_12678:
        /*007c*/ 	.word	0x00000000
        /*0080*/ 	.short	0x0000
        /*0082*/ 	.short	0x0000
        /*0084*/ 	.byte	0x00, 0xf0, 0x21, 0x00


	//----- nvinfo : EIATTR_SPARSE_MMA_MASK
	.align		4
.L_12679:
        /*0088*/ 	.byte	0x03, 0x50
        /*008a*/ 	.short	0x0000


	//----- nvinfo : EIATTR_MAXREG_COUNT
	.align		4
        /*008c*/ 	.byte	0x03, 0x1b
        /*008e*/ 	.short	0x00ff


	//----- nvinfo : EIATTR_MERCURY_ISA_VERSION
	.align		4
        /*0090*/ 	.byte	0x03, 0x5f
        /*0092*/ 	.short	0x0101


	//----- nvinfo : EIATTR_COOP_GROUP_MASK_REGIDS
	.align		4
        /*0094*/ 	.byte	0x04, 0x29
        /*0096*/ 	.short	(.L_12681 - .L_12680)


	//   ....[0]....
.L_12680:
        /*0098*/ 	.word	0xffffffff


	//   ....[1]....
        /*009c*/ 	.word	0xffffffff


	//   ....[2]....
        /*00a0*/ 	.word	0xffffffff


	//   ....[3]....
        /*00a4*/ 	.word	0xffffffff


	//   ....[4]....
        /*00a8*/ 	.word	0xffffffff


	//   ....[5]....
        /*00ac*/ 	.word	0xffffffff


	//   ....[6]....
        /*00b0*/ 	.word	0xffffffff


	//   ....[7]....
        /*00b4*/ 	.word	0xffffffff


	//   ....[8]....
        /*00b8*/ 	.word	0xffffffff


	//   ....[9]....
        /*00bc*/ 	.word	0xffffffff


	//   ....[10]....
        /*00c0*/ 	.word	0xffffffff


	//   ....[11]....
        /*00c4*/ 	.word	0xffffffff


	//----- nvinfo : EIATTR_COOP_GROUP_INSTR_OFFSETS
	.align		4
.L_12681:
        /*00c8*/ 	.byte	0x04, 0x28
        /*00ca*/ 	.short	(.L_12683 - .L_12682)


	//   ....[0]....
.L_12682:
        /*00cc*/ 	.word	0x00000210


	//   ....[1]....
        /*00d0*/ 	.word	0x00000230


	//   ....[2]....
        /*00d4*/ 	.word	0x00000270


	//   ....[3]....
        /*00d8*/ 	.word	0x00000290


	//   ....[4]....
        /*00dc*/ 	.word	0x000002d0


	//   ....[5]....
        /*00e0*/ 	.word	0x000002f0


	//   ....[6]....
        /*00e4*/ 	.word	0x000003c0


	//   ....[7]....
        /*00e8*/ 	.word	0x000003d0


	//   ....[8]....
        /*00ec*/ 	.word	0x00000400


	//   ....[9]....
        /*00f0*/ 	.word	0x00000410


	//   ....[10]....
        /*00f4*/ 	.word	0x00000450


	//   ....[11]....
        /*00f8*/ 	.word	0x00000460


	//----- nvinfo : EIATTR_EXIT_INSTR_OFFSETS
	.align		4
.L_12683:
        /*00fc*/ 	.byte	0x04, 0x1c
        /*00fe*/ 	.short	(.L_12685 - .L_12684)


	//   ....[0]....
.L_12684:
        /*0100*/ 	.word	0x00000470


	//   ....[1]....
        /*0104*/ 	.word	0x00000530


	//   ....[2]....
        /*0108*/ 	.word	0x00000540


	//   ....[3]....
        /*010c*/ 	.word	0x000005e0


	//----- nvinfo : EIATTR_CBANK_PARAM_SIZE
	.align		4
.L_12685:
        /*0110*/ 	.byte	0x03, 0x19
        /*0112*/ 	.short	0x002d


	//----- nvinfo : EIATTR_PARAM_CBANK
	.align		4
        /*0114*/ 	.byte	0x04, 0x0a
        /*0116*/ 	.short	(.L_12687 - .L_12686)
	.align		4
.L_12686:
        /*0118*/ 	.word	index@(.nv.constant0._ZN43_GLOBAL__N__9ae7fba5_10_SoftMax_cu_9f978f6320softmax_warp_forwardIN3c104HalfES2_fLi3ELb1ELb0EEEvPT0_PKT_iiiPKbib)
        /*011c*/ 	.short	0x0210
        /*011e*/ 	.short	0x002d


	//----- nvinfo : EIATTR_SW_WAR
	.align		4
.L_12687:
        /*0120*/ 	.byte	0x04, 0x36
        /*0122*/ 	.short	(.L_12689 - .L_12688)
.L_12688:
        /*0124*/ 	.word	0x00000008
.L_12689:


//--------------------- .nv.info._ZN43_GLOBAL__N__9ae7fba5_10_SoftMax_cu_9f978f6320softmax_warp_forwardIN3c104HalfES2_fLi2ELb1ELb0EEEvPT0_PKT_iiiPKbib --------------------------
	.section	.nv.info._ZN43_GLOBAL__N__9ae7fba5_10_SoftMax_cu_9f978f6320softmax_warp_forwardIN3c104HalfES2_fLi2ELb1ELb0EEEvPT0_PKT_iiiPKbib,"",@"SHT_CUDA_INFO"
	.sectionflags	@""
	.align	4


	//----- nvinfo : EIATTR_CUDA_API_VERSION
	.align		4
        /*0000*/ 	.byte	0x04, 0x37
        /*0002*/ 	.short	(.L_12691 - .L_12690)
.L_12690:
        /*0004*/ 	.word	0x00000082


	//----- nvinfo : EIATTR_KPARAM_INFO
	.align		4
.L_12691:
        /*0008*/ 	.byte	0x04, 0x17
        /*000a*/ 	.short	(.L_12693 - .L_12692)
.L_12692:
        /*000c*/ 	.word	0x00000000
        /*0010*/ 	.short	0x0007
        /*0012*/ 	.short	0x002c
        /*0014*/ 	.byte	0x00, 0xf0, 0x05, 0x00


	//----- nvinfo : EIATTR_KPARAM_INFO
	.align		4
.L_12693:
        /*0018*/ 	.byte	0x04, 0x17
        /*001a*/ 	.short	(.L_12695 - .L_12694)
.L_12694:
        /*001c*/ 	.word	0x00000000
        /*0020*/ 	.short	0x0006
        /*0022*/ 	.short	0x0028
        /*0024*/ 	.byte	0x00, 0xf0, 0x11, 0x00


	//----- nvinfo : EIATTR_KPARAM_INFO
	.align		4
.L_12695:
        /*0028*/ 	.byte	0x04, 0x17
        /*002a*/ 	.short	(.L_12697 - .L_12696)
.L_12696:
        /*002c*/ 	.word	0x00000000
        /*0030*/ 	.short	0x0005
        /*0032*/ 	.short	0x0020
        /*0034*/ 	.byte	0x00, 0xf0, 0x21, 0x00


	//----- nvinfo : EIATTR_KPARAM_INFO
	.align		4
.L_12697:
        /*0038*/ 	.byte	0x04, 0x17
        /*003a*/ 	.short	(.L_12699 - .L_12698)
.L_12698:
        /*003c*/ 	.word	0x00000000
        /*0040*/ 	.short	0x0004
        /*0042*/ 	.short	0x0018
        /*0044*/ 	.byte	0x00, 0xf0, 0x11, 0x00


	//----- nvinfo : EIATTR_KPARAM_INFO
	.align		4
.L_12699:
        /*0048*/ 	.byte	0x04, 0x17
        /*004a*/ 	.short	(.L_12701 - .L_12700)
.L_12700:
        /*004c*/ 	.word	0x00000000
        /*0050*/ 	.short	0x0003
        /*0052*/ 	.short	0x0014
        /*0054*/ 	.byte	0x00, 0xf0, 0x11, 0x00


	//----- nvinfo : EIATTR_KPARAM_INFO
	.align		4
.L_12701:
        /*0058*/ 	.byte	0x04, 0x17
        /*005a*/ 	.short	(.L_12703 - .L_12702)
.L_12702:
        /*005c*/ 	.word	0x00000000
        /*0060*/ 	.short	0x0002
        /*0062*/ 	.short	0x0010
        /*0064*/ 	.byte	0x00, 0xf0, 0x11, 0x00


	//----- nvinfo : EIATTR_KPARAM_INFO
	.align		4
.L_12703:
        /*0068*/ 	.byte	0x04, 0x17
        /*006a*/ 	.short	(.L_12705 - .L_12704)
.L_12704:
        /*006c*/ 	.word	0x00000000
        /*0070*/ 	.short	0x0001
        /*0072*/ 	.short	0x0008
        /*0074*/ 	.byte	0x00, 0xf0, 0x21, 0x00


	//----- nvinfo : EIATTR_KPARAM_INFO
	.align		4
.L_12705:
        /*0078*/ 	.byte	0x04, 0x17
        /*007a*/ 	.short	(.L_12707 - .L_12706)
.L_12706:
        /*007c*/ 	.word	0x00000000
        /*0080*/ 	.short	0x0000
        /*0082*/ 	.short	0x0000
        /*0084*/ 	.byte	0x00, 0xf0, 0x21, 0x00


	//----- nvinfo : EIATTR_SPARSE_MMA_MASK
	.align		4
.L_12707:
        /*0088*/ 	.byte	0x03, 0x50
        /*008a*/ 	.short	0x0000


	//----- nvinfo : EIATTR_MAXREG_COUNT
	.align		4
        /*008c*/ 	.byte	0x03, 0x1b
        /*008e*/ 	.short	0x00ff


	//----- nvinfo : EIATTR_MERCURY_ISA_VERSION
	.align		4
        /*0090*/ 	.byte	0x03, 0x5f
        /*0092*/ 	.short	0x0101


	//----- nvinfo : EIATTR_COOP_GROUP_MASK_REGIDS
	.align		4
        /*0094*/ 	.byte	0x04, 0x29
        /*0096*/ 	.short	(.L_12709 - .L_12708)


	//   ....[0]....
.L_12708:
        /*0098*/ 	.word	0xffffffff


	//   ....[1]....
        /*009c*/ 	.word	0xffffffff


	//   ....[2]....
        /*00a0*/ 	.word	0xffffffff


	//   ....[3]....
        /*00a4*/ 	.word	0xffffffff


	//   ....[4]....
        /*00a8*/ 	.word	0xffffffff


	//   ....[5]....
        /*00ac*/ 	.word	0xffffffff


	//   ....[6]....
        /*00b0*/ 	.word	0xffffffff


	//   ....[7]....
        /*00b4*/ 	.word	0xffffffff


	//----- nvinfo : EIATTR_COOP_GROUP_INSTR_OFFSETS
	.align		4
.L_12709:
        /*00b8*/ 	.byte	0x04, 0x28
        /*00ba*/ 	.short	(.L_12711 - .L_12710)


	//   ....[0]....
.L_12710:
        /*00bc*/ 	.word	0x00000210


	//   ....[1]....
        /*00c0*/ 	.word	0x00000230


	//   ....[2]....
        /*00c4*/ 	.word	0x00000270


	//   ....[3]....
        /*00c8*/ 	.word	0x00000290


	//   ....[4]....
        /*00cc*/ 	.word	0x00000360


	//   ....[5]....
        /*00d0*/ 	.word	0x00000370


	//   ....[6]....
        /*00d4*/ 	.word	0x000003b0


	//   ....[7]....
        /*00d8*/ 	.word	0x000003c0


	//----- nvinfo : EIATTR_EXIT_INSTR_OFFSETS
	.align		4
.L_12711:
        /*00dc*/ 	.byte	0x04, 0x1c
        /*00de*/ 	.short	(.L_12713 - .L_12712)


	//   ....[0]....
.L_12712:
        /*00e0*/ 	.word	0x000003d0


	//   ....[1]....
        /*00e4*/ 	.word	0x00000490


	//   ....[2]....
        /*00e8*/ 	.word	0x000004a0


	//   ....[3]....
        /*00ec*/ 	.word	0x00000540


	//----- nvinfo : EIATTR_CBANK_PARAM_SIZE
	.align		4
.L_12713:
        /*00f0*/ 	.byte	0x03, 0x19
        /*00f2*/ 	.short	0x002d


	//----- nvinfo : EIATTR_PARAM_CBANK
	.align		4
        /*00f4*/ 	.byte	0x04, 0x0a
        /*00f6*/ 	.short	(.L_12715 - .L_12714)
	.align		4
.L_12714:
        /*00f8*/ 	.word	index@(.nv.constant0._ZN43_GLOBAL__N__9ae7fba5_10_SoftMax_cu_9f978f6320softmax_warp_forwardIN3c104HalfES2_fLi2ELb1ELb0EEEvPT0_PKT_iiiPKbib)
        /*00fc*/ 	.short	0x0210
        /*00fe*/ 	.short	0x002d


	//----- nvinfo : EIATTR_SW_WAR
	.align		4
.L_12715:
        /*0100*/ 	.byte	0x04, 0x36
        /*0102*/ 	.short	(.L_12717 - .L_12716)
.L_12716:
        /*0104*/ 	.word	0x00000008
.L_12717:


//--------------------- .nv.info._ZN43_GLOBAL__N__9ae7fba5_10_SoftMax_cu_9f978f6320softmax_warp_forwardIN3c104HalfES2_fLi1ELb1ELb0EEEvPT0_PKT_iiiPKbib --------------------------
	.section	.nv.info._ZN43_GLOBAL__N__9ae7fba5_10_SoftMax_cu_9f978f6320softmax_warp_forwardIN3c104HalfES2_fLi1ELb1ELb0EEEvPT0_PKT_iiiPKbib,"",@"SHT_CUDA_INFO"
	.sectionflags	@""
	.align	4


	//----- nvinfo : EIATTR_CUDA_API_VERSION
	.align		4
        /*0000*/ 	.byte	0x04, 0x37
        /*0002*/ 	.short	(.L_12719 - .L_12718)
.L_12718:
        /*0004*/ 	.word	0x00000082


	//----- nvinfo : EIATTR_KPARAM_INFO
	.align		4
.L_12719:
        /*0008*/ 	.byte	0x04, 0x17
        /*000a*/ 	.short	(.L_12721 - .L_12720)
.L_12720:
        /*000c*/ 	.word	0x00000000
        /*0010*/ 	.short	0x0007
        /*0012*/ 	.short	0x002c
        /*0014*/ 	.byte	0x00, 0xf0, 0x05, 0x00


	//----- nvinfo : EIATTR_KPARAM_INFO
	.align		4
.L_12721:
        /*0018*/ 	.byte	0x04, 0x17
        /*001a*/ 	.short	(.L_12723 - .L_12722)
.L_12722:
        /*001c*/ 	.word	0x00000000
        /*0020*/ 	.short	0x0006
        /*0022*/ 	.short	0x0028
        /*0024*/ 	.byte	0x00, 0xf0, 0x11, 0x00


	//----- nvinfo : EIATTR_KPARAM_INFO
	.align		4
.L_12723:
        /*0028*/ 	.byte	0x04, 0x17
        /*002a*/ 	.short	(.L_12725 - .L_12724)
.L_12724:
        /*002c*/ 	.word	0x00000000
        /*0030*/ 	.short	0x0005
        /*0032*/ 	.short	0x0020
        /*0034*/ 	.byte	0x00, 0xf0, 0x21, 0x00


	//----- nvinfo : EIATTR_KPARAM_INFO
	.align		4
.L_12725:
        /*0038*/ 	.byte	0x04, 0x17
        /*003a*/ 	.short	(.L_12727 - .L_12726)
.L_12726:
        /*003c*/ 	.word	0x00000000
        /*0040*/ 	.short	0x0004
        /*0042*/ 	.short	0x0018
        /*0044*/ 	.byte	0x00, 0xf0, 0x11, 0x00


	//----- nvinfo : EIATTR_KPARAM_INFO
	.align		4
.L_12727:
        /*0048*/ 	.byte	0x04, 0x17
        /*004a*/ 	.short	(.L_12729 - .L_12728)
.L_12728:
        /*004c*/ 	.word	0x00000000
        /*0050*/ 	.short	0x0003
        /*0052*/ 	.short	0x0014
        /*0054*/ 	.byte	0x00, 0xf0, 0x11, 0x00


	//----- nvinfo : EIATTR_KPARAM_INFO
	.align		4
.L_12729:
        /*0058*/ 	.byte	0x04, 0x17
        /*005a*/ 	.short	(.L_12731 - .L_12730)
.L_12730:
        /*005c*/ 	.word	0x00000000
        /*0060*/ 	.short	0x0002
        /*0062*/ 	.short	0x0010
        /*0064*/ 	.byte	0x00, 0xf0, 0x11, 0x00


	//----- nvinfo : EIATTR_KPARAM_INFO
	.align		4
.L_12731:
        /*0068*/ 	.byte	0x04, 0x17
        /*006a*/ 	.short	(.L_12733 - .L_12732)
.L_12732:
        /*006c*/ 	.word	0x00000000
        /*0070*/ 	.short	0x0001
        /*0072*/ 	.short	0x0008
        /*0074*/ 	.byte	0x00, 0xf0, 0x21, 0x00


	//----- nvinfo : EIATTR_KPARAM_INFO
	.align		4
.L_12733:
        /*0078*/ 	.byte	0x04, 0x17
        /*007a*/ 	.short	(.L_12735 - .L_12734)
.L_12734:
        /*007c*/ 	.word	0x00000000
        /*0080*/ 	.short	0x0000
        /*0082*/ 	.short	0x0000
        /*0084*/ 	.byte	0x00, 0xf0, 0x21, 0x00


	//----- nvinfo : EIATTR_SPARSE_MMA_MASK
	.align		4
.L_12735:
        /*0088*/ 	.byte	0x03, 0x50
        /*008a*/ 	.short	0x0000


	//----- nvinfo : EIATTR_MAXREG_COUNT
	.align		4
        /*008c*/ 	.byte	0x03, 0x1b
        /*008e*/ 	.short	0x00ff


	//----- nvinfo : EIATTR_MERCURY_ISA_VERSION
	.align		4
        /*0090*/ 	.byte	0x03, 0x5f
        /*0092*/ 	.short	0x0101


	//----- nvinfo : EIATTR_COOP_GROUP_MASK_REGIDS
	.align		4
        /*0094*/ 	.byte	0x04, 0x29
        /*0096*/ 	.short	(.L_12737 - .L_12736)


	//   ....[0]....
.L_12736:
        /*0098*/ 	.word	0xffffffff


	//   ....[1]....
        /*009c*/ 	.word	0xffffffff


	//   ....[2]....
        /*00a0*/ 	.word	0xffffffff


	//   ....[3]....
        /*00a4*/ 	.word	0xffffffff


	//----- nvinfo : EIATTR_COOP_GROUP_INSTR_OFFSETS
	.align		4
.L_12737:
        /*00a8*/ 	.byte	0x04, 0x28
        /*00aa*/ 	.short	(.L_12739 - .L_12738)


	//   ....[0]....
.L_12738:
        /*00ac*/ 	.word	0x00000210


	//   ....[1]....
        /*00b0*/ 	.word	0x00000230


	//   ....[2]....
        /*00b4*/ 	.word	0x00000310


	//   ....[3]....
        /*00b8*/ 	.word	0x00000320


	//----- nvinfo : EIATTR_EXIT_INSTR_OFFSETS
	.align		4
.L_12739:
        /*00bc*/ 	.byte	0x04, 0x1c
        /*00be*/ 	.short	(.L_12741 - .L_12740)


	//   ....[0]....
.L_12740:
        /*00c0*/ 	.word	0x00000330


	//   ....[1]....
        /*00c4*/ 	.word	0x000003f0


	//   ....[2]....
        /*00c8*/ 	.word	0x00000400


	//   ....[3]....
        /*00cc*/ 	.word	0x000004a0


	//----- nvinfo : EIATTR_CBANK_PARAM_SIZE
	.align		4
.L_12741:
        /*00d0*/ 	.byte	0x03, 0x19
        /*00d2*/ 	.short	0x002d


	//----- nvinfo : EIATTR_PARAM_CBANK
	.align		4
        /*00d4*/ 	.byte	0x04, 0x0a
        /*00d6*/ 	.short	(.L_12743 - .L_12742)
	.align		4
.L_12742:
        /*00d8*/ 	.word	index@(.nv.constant0._ZN43_GLOBAL__N__9ae7fba5_10_SoftMax_cu_9f978f6320softmax_warp_forwardIN3c104HalfES2_fLi1ELb1ELb0EEEvPT0_PKT_iiiPKbib)
        /*00dc*/ 	.short	0x0210
        /*00de*/ 	.short	0x002d


	//----- nvinfo : EIATTR_SW_WAR
	.align		4
.L_12743:
        /*00e0*/ 	.byte	0x04, 0x36
        /*00e2*/ 	.short	(.L_12745 - .L_12744)
.L_12744:
        /*00e4*/ 	.word	0x00000008
.L_12745:


//--------------------- .nv.info._ZN43_GLOBAL__N__9ae7fba5_10_SoftMax_cu_9f978f6320softmax_warp_forwardIN3c104HalfES2_fLi0ELb1ELb0EEEvPT0_PKT_iiiPKbib --------------------------
	.section	.nv.info._ZN43_GLOBAL__N__9ae7fba5_10_SoftMax_cu_9f978f6320softmax_warp_forwardIN3c104HalfES2_fLi0ELb1ELb0EEEvPT0_PKT_iiiPKbib,"",@"SHT_CUDA_INFO"
	.sectionflags	@""
	.align	4


	//----- nvinfo : EIATTR_CUDA_API_VERSION
	.align		4
        /*0000*/ 	.byte	0x04, 0x37
        /*0002*/ 	.short	(.L_12747 - .L_12746)
.L_12746:
        /*0004*/ 	.word	0x00000082


	//----- nvinfo : EIATTR_KPARAM_INFO
	.align		4
.L_12747:
        /*0008*/ 	.byte	0x04, 0x17
        /*000a*/ 	.short	(.L_12749 - .L_12748)
.L_12748:
        /*000c*/ 	.word	0x00000000
        /*0010*/ 	.short	0x0007
        /*0012*/ 	.short	0x002c
        /*0014*/ 	.byte	0x00, 0xf0, 0x05, 0x00


	//----- nvinfo : EIATTR_KPARAM_INFO
	.align		4
.L_12749:
        /*0018*/ 	.byte	0x04, 0x17
        /*001a*/ 	.short	(.L_12751 - .L_12750)
.L_12750:
        /*001c*/ 	.word	0x00000000
        /*0020*/ 	.short	0x0006
        /*0022*/ 	.short	0x0028
        /*0024*/ 	.byte	0x00, 0xf0, 0x11, 0x00


	//----- nvinfo : EIATTR_KPARAM_INFO
	.align		4
.L_12751:
        /*0028*/ 	.byte	0x04, 0x17
        /*002a*/ 	.short	(.L_12753 - .L_12752)
.L_12752:
        /*002c*/ 	.word	0x00000000
        /*0030*/ 	.short	0x0005
        /*0032*/ 	.short	0x0020
        /*0034*/ 	.byte	0x00, 0xf0, 0x21, 0x00


	//----- nvinfo : EIATTR_KPARAM_INFO
	.align		4
.L_12753:
        /*0038*/ 	.byte	0x04, 0x17
        /*003a*/ 	.short	(.L_12755 - .L_12754)
.L_12754:
        /*003c*/ 	.word	0x00000000
        /*0040*/ 	.short	0x0004
        /*0042*/ 	.short	0x0018
        /*0044*/ 	.byte	0x00, 0xf0, 0x11, 0x00


	//----- nvinfo : EIATTR_KPARAM_INFO
	.align		4
.L_12755:
        /*0048*/ 	.byte	0x04, 0x17
        /*004a*/ 	.short	(.L_12757 - .L_12756)
.L_12756:
        /*004c*/ 	.word	0x00000000
        /*0050*/ 	.short	0x0003
        /*0052*/ 	.short	0x0014
        /*0054*/ 	.byte	0x00, 0xf0, 0x11, 0x00


	//----- nvinfo : EIATTR_KPARAM_INFO
	.align		4
.L_12757:
        /*0058*/ 	.byte	0x04, 0x17
        /*005a*/ 	.short	(.L_12759 - .L_12758)
.L_12758:
        /*005c*/ 	.word	0x00000000
        /*0060*/ 	.short	0x0002
        /*0062*/ 	.short	0x0010
        /*0064*/ 	.byte	0x00, 0xf0, 0x11, 0x00


	//----- nvinfo : EIATTR_KPARAM_INFO
	.align		4
.L_12759:
        /*0068*/ 	.byte	0x04, 0x17
        /*006a*/ 	.short	(.L_12761 - .L_12760)
.L_12760:
        /*006c*/ 	.word	0x00000000
        /*0070*/ 	.short	0x0001
        /*0072*/ 	.short	0x0008
        /*0074*/ 	.byte	0x00, 0xf0, 0x21, 0x00


	//----- nvinfo : EIATTR_KPARAM_INFO
	.align		4
.L_12761:
        /*0078*/ 	.byte	0x04, 0x17
        /*007a*/ 	.short	(.L_12763 - .L_12762)
.L_12762:
        /*007c*/ 	.word	0x00000000
        /*0080*/ 	.short	0x0000
        /*0082*/ 	.short	0x0000
        /*0084*/ 	.byte	0x00, 0xf0, 0x21, 0x00


	//----- nvinfo : EIATTR_SPARSE_MMA_MASK
	.align		4
.L_12763:
        /*0088*/ 	.byte	0x03, 0x50
        /*008a*/ 	.short	0x0000


	//----- nvinfo : EIATTR_MAXREG_COUNT
	.align		4
        /*008c*/ 	.byte	0x03, 0x1b
        /*008e*/ 	.short	0x00ff


	//----- nvinfo : EIATTR_MERCURY_ISA_VERSION
	.align		4
        /*0090*/ 	.byte	0x03, 0x5f
        /*0092*/ 	.short	0x0101


	//----- nvinfo : EIATTR_EXIT_INSTR_OFFSETS
	.align		4
        /*0094*/ 	.byte	0x04, 0x1c
        /*0096*/ 	.short	(.L_12765 - .L_12764)


	//   ....[0]....
.L_12764:
        /*0098*/ 	.word	0x000001f0


	//   ....[1]....
        /*009c*/ 	.word	0x00000340


	//   ....[2]....
        /*00a0*/ 	.word	0x00000350


	//   ....[3]....
        /*00a4*/ 	.word	0x00000430


	//----- nvinfo : EIATTR_CRS_STACK_SIZE
	.align		4
.L_12765:
        /*00a8*/ 	.byte	0x04, 0x1e
        /*00aa*/ 	.short	(.L_12767 - .L_12766)
.L_12766:
        /*00ac*/ 	.word	0x00000000


	//----- nvinfo : EIATTR_CBANK_PARAM_SIZE
	.align		4
.L_12767:
        /*00b0*/ 	.byte	0x03, 0x19
        /*00b2*/ 	.short	0x002d


	//----- nvinfo : EIATTR_PARAM_CBANK
	.align		4
        /*00b4*/ 	.byte	0x04, 0x0a
        /*00b6*/ 	.short	(.L_12769 - .L_12768)
	.align		4
.L_12768:
        /*00b8*/ 	.word	index@(.nv.constant0._ZN43_GLOBAL__N__9ae7fba5_10_SoftMax_cu_9f978f6320softmax_warp_forwardIN3c104HalfES2_fLi0ELb1ELb0EEEvPT0_PKT_iiiPKbib)
        /*00bc*/ 	.short	0x0210
        /*00be*/ 	.short	0x002d


	//----- nvinfo : EIATTR_SW_WAR
	.align		4
.L_12769:
        /*00c0*/ 	.byte	0x04, 0x36
        /*00c2*/ 	.short	(.L_12771 - .L_12770)
.L_12770:
        /*00c4*/ 	.word	0x00000008
.L_12771:


//--------------------- .nv.info._ZN43_GLOBAL__N__9ae7fba5_10_SoftMax_cu_9f978f6320softmax_warp_forwardIfffLi11ELb1ELb0EEEvPT0_PKT_iiiPKbib --------------------------
	.section	.nv.info._ZN43_GLOBAL__N__9ae7fba5_10_SoftMax_cu_9f978f6320softmax_warp_forwardIfffLi11ELb1ELb0EEEvPT0_PKT_iiiPKbib,"",@"SHT_CUDA_INFO"
	.sectionflags	@""
	.align	4


	//----- nvinfo : EIATTR_CUDA_API_VERSION
	.align		4
        /*0000*/ 	.byte	0x04, 0x37
        /*0002*/ 	.short	(.L_12773 - .L_12772)
.L_12772:
        /*0004*/ 	.word	0x00000082


	//----- nvinfo : EIATTR_KPARAM_INFO
	.align		4
.L_12773:
        /*0008*/ 	.byte	0x04, 0x17
        /*000a*/ 	.short	(.L_12775 - .L_12774)
.L_12774:
        /*000c*/ 	.word	0x00000000
        /*0010*/ 	.short	0x0007
        /*0012*/ 	.short	0x002c
        /*0014*/ 	.byte	0x00, 0xf0, 0x05, 0x00


	//----- nvinfo : EIATTR_KPARAM_INFO
	.align		4
.L_12775:
        /*0018*/ 	.byte	0x04, 0x17
        /*001a*/ 	.short	(.L_12777 - .L_12776)
.L_12776:
        /*001c*/ 	.word	0x00000000
        /*0020*/ 	.short	0x0006
        /*0022*/ 	.short	0x0028
        /*0024*/ 	.byte	0x00, 0xf0, 0x11, 0x00


	//----- nvinfo : EIATTR_KPARAM_INFO
	.align		4
.L_12777:
        /*0028*/ 	.byte	0x04, 0x17
        /*002a*/ 	.short	(.L_12779 - .L_12778)
.L_12778:
        /*002c*/ 	.word	0x00000000
        /*0030*/ 	.short	0x0005
        /*0032*/ 	.short	0x0020
        /*0034*/ 	.byte	0x00, 0xf0, 0x21, 0x00


	//----- nvinfo : EIATTR_KPARAM_INFO
	.align		4
.L_12779:
        /*0038*/ 	.byte	0x04, 0x17
        /*003a*/ 	.short	(.L_12781 - .L_12780)
.L_12780:
        /*003c*/ 	.word	0x00000000
        /*0040*/ 	.short	0x0004
        /*0042*/ 	.short	0x0018
        /*0044*/ 	.byte	0x00, 0xf0, 0x11, 0x00


	//----- nvinfo : EIATTR_KPARAM_INFO
	.align		4
.L_12781:
        /*0048*/ 	.byte	0x04, 0x17
        /*004a*/ 	.short	(.L_12783 - .L_12782)
.L_12782:
        /*004c*/ 	.word	0x00000000
        /*0050*/ 	.short	0x0003
        /*0052*/ 	.short	0x0014
        /*0054*/ 	.byte	0x00, 0xf0, 0x11, 0x00


	//----- nvinfo : EIATTR_KPARAM_INFO
	.align		4
.L_12783:
        /*0058*/ 	.byte	0x04, 0x17
        /*005a*/ 	.short	(.L_12785 - .L_12784)
.L_12784:
        /*005c*/ 	.word	0x00000000
        /*0060*/ 	.short	0x0002
        /*0062*/ 	.short	0x0010
        /*0064*/ 	.byte	0x00, 0xf0, 0x11, 0x00


	//----- nvinfo : EIATTR_KPARAM_INFO
	.align		4
.L_12785:
        /*0068*/ 	.byte	0x04, 0x17
        /*006a*/ 	.short	(.L_12787 - .L_12786)
.L_12786:
        /*006c*/ 	.word	0x00000000
        /*0070*/ 	.short	0x0001
        /*0072*/ 	.short	0x0008
        /*0074*/ 	.byte	0x00, 0xf0, 0x21, 0x00


	//----- nvinfo : EIATTR_KPARAM_INFO
	.align		4
.L_12787:
        /*0078*/ 	.byte	0x04, 0x17
        /*007a*/ 	.short	(.L_12789 - .L_12788)
.L_12788:
        /*007c*/ 	.word	0x00000000
        /*0080*/ 	.short	0x0000
        /*0082*/ 	.short	0x0000
        /*0084*/ 	.byte	0x00, 0xf0, 0x21, 0x00


	//----- nvinfo : EIATTR_SPARSE_MMA_MASK
	.align		4
.L_12789:
        /*0088*/ 	.byte	0x03, 0x50
        /*008a*/ 	.short	0x0000


	//----- nvinfo : EIATTR_MAXREG_COUNT
	.align		4
        /*008c*/ 	.byte	0x03, 0x1b
        /*008e*/ 	.short	0x00ff


	//----- nvinfo : EIATTR_MERCURY_ISA_VERSION
	.align		4
        /*0090*/ 	.byte	0x03, 0x5f
        /*0092*/ 	.short	0x0101


	//----- nvinfo : EIATTR_COOP_GROUP_MASK_REGIDS
	.align		4
        /*0094*/ 	.byte	0x04, 0x29
        /*0096*/ 	.short	(.L_12791 - .L_12790)


	//   ....[0]....
.L_12790:
        /*0098*/ 	.word	0xffffffff


	//   ....[1]....
        /*009c*/ 	.word	0xffffffff


	//   ....[2]....
        /*00a0*/ 	.word	0xffffffff


	//   ....[3]....
        /*00a4*/ 	.word	0xffffffff


	//   ....[4]....
        /*00a8*/ 	.word	0xffffffff


	//   ....[5]....
        /*00ac*/ 	.word	0xffffffff


	//   ....[6]....
        /*00b0*/ 	.word	0xffffffff


	//   ....[7]....
        /*00b4*/ 	.word	0xffffffff


	//   ....[8]....
        /*00b8*/ 	.word	0xffffffff


	//   ....[9]....
        /*00bc*/ 	.word	0xffffffff


	//----- nvinfo : EIATTR_COOP_GROUP_INSTR_OFFSETS
	.align		4
.L_12791:
        /*00c0*/ 	.byte	0x04, 0x28
        /*00c2*/ 	.short	(.L_12793 - .L_12792)


	//   ....[0]....
.L_12792:
        /*00c4*/ 	.word	0x000018d0


	//   ....[1]....
        /*00c8*/ 	.word	0x00001900


	//   ....[2]....
        /*00cc*/ 	.word	0x00001930


	//   ....[3]....
        /*00d0*/ 	.word	0x00001960


	//   ....[4]....
        /*00d4*/ 	.word	0x00001990


	//   ....[5]....
        /*00d8*/ 	.word	0x000029c0


	//   ....[6]....
        /*00dc*/ 	.word	0x000029e0


	//   ....[7]....
        /*00e0*/ 	.word	0x00002a00


	//   ....[8]....
        /*00e4*/ 	.word	0x00002a20


	//   ....[9]....
        /*00e8*/ 	.word	0x00002a40


	//----- nvinfo : EIATTR_EXIT_INSTR_OFFSETS
	.align		4
.L_12793:
        /*00ec*/ 	.byte	0x04, 0x1c
        /*00ee*/ 	.short	(.L_12795 - .L_12794)


	//   ....[0]....
.L_12794:
        /*00f0*/ 	.word	0x00002a60


	//   ....[1]....
        /*00f4*/ 	.word	0x00002a80


	//   ....[2]....
        /*00f8*/ 	.word	0x00002af0


	//   ....[3]....
        /*00fc*/ 	.word	0x00002b30


	//   ....[4]....
        /*0100*/ 	.word	0x00002b70


	//   ....[5]....
        /*0104*/ 	.word	0x00002bb0


	//   ....[6]....
        /*0108*/ 	.word	0x00002c10


	//   ....[7]....
        /*010c*/ 	.word	0x00002c60


	//   ....[8]....
        /*0110*/ 	.word	0x00002cb0


	//   ....[9]....
        /*0114*/ 	.word	0x00002d00


	//   ....[10]....
        /*0118*/ 	.word	0x00002d50


	//   ....[11]....
        /*011c*/ 	.word	0x00002da0


	//   ....[12]....
        /*0120*/ 	.word	0x00002df0


	//   ....[13]....
        /*0124*/ 	.word	0x00002e40


	//   ....[14]....
        /*0128*/ 	.word	0x00002e90


	//   ....[15]....
        /*012c*/ 	.word	0x00002ee0


	//   ....[16]....
        /*0130*/ 	.word	0x00002f20


	//   ....[17]....
        /*0134*/ 	.word	0x00002f60


	//   ....[18]....
        /*0138*/ 	.word	0x00002fa0


	//   ....[19]....
        /*013c*/ 	.word	0x00002fe0


	//   ....[20]....
        /*0140*/ 	.word	0x00003020


	//   ....[21]....
        /*0144*/ 	.word	0x00003060


	//   ....[22]....
        /*0148*/ 	.word	0x000030a0


	//   ....[23]....
        /*014c*/ 	.word	0x000030e0


	//   ....[24]....
        /*0150*/ 	.word	0x00003120


	//   ....[25]....
        /*0154*/ 	.word	0x00003160


	//   ....[26]....
        /*0158*/ 	.word	0x000031a0


	//   ....[27]....
        /*015c*/ 	.word	0x000031e0


	//   ....[28]....
        /*0160*/ 	.word	0x00003220


	//   ....[29]....
        /*0164*/ 	.word	0x00003260


	//   ....[30]....
        /*0168*/ 	.word	0x000032a0


	//   ....[31]....
        /*016c*/ 	.word	0x000032e0


	//   ....[32]....
        /*0170*/ 	.word	0x00003320


	//   ....[33]....
        /*0174*/ 	.word	0x00003360


	//   ....[34]....
        /*0178*/ 	.word	0x000033a0


	//   ....[35]....
        /*017c*/ 	.word	0x000033e0


	//   ....[36]....
        /*0180*/ 	.word	0x00003420


	//   ....[37]....
        /*0184*/ 	.word	0x00003460


	//   ....[38]....
        /*0188*/ 	.word	0x000034a0


	//   ....[39]....
        /*018c*/ 	.word	0x000034e0


	//   ....[40]....
        /*0190*/ 	.word	0x00003520


	//   ....[41]....
        /*0194*/ 	.word	0x00003560


	//   ....[42]....
        /*0198*/ 	.word	0x000035a0


	//   ....[43]....
        /*019c*/ 	.word	0x000035e0


	//   ....[44]....
        /*01a0*/ 	.word	0x00003620


	//   ....[45]....
        /*01a4*/ 	.word	0x00003660


	//   ....[46]....
        /*01a8*/ 	.word	0x000036a0


	//   ....[47]....
        /*01ac*/ 	.word	0x000036e0


	//   ....[48]....
        /*01b0*/ 	.word	0x00003720


	//   ....[49]....
        /*01b4*/ 	.word	0x00003760


	//   ....[50]....
        /*01b8*/ 	.word	0x000037a0


	//   ....[51]....
        /*01bc*/ 	.word	0x000037e0


	//   ....[52]....
        /*01c0*/ 	.word	0x00003820


	//   ....[53]....
        /*01c4*/ 	.word	0x00003860


	//   ....[54]....
        /*01c8*/ 	.word	0x000038a0


	//   ....[55]....
        /*01cc*/ 	.word	0x000038e0


	//   ....[56]....
        /*01d0*/ 	.word	0x00003920


	//   ....[57]....
        /*01d4*/ 	.word	0x00003960


	//   ....[58]....
        /*01d8*/ 	.word	0x000039a0


	//   ....[59]....
        /*01dc*/ 	.word	0x000039e0


	//   ....[60]....
        /*01e0*/ 	.word	0x00003a20


	//   ....[61]....
        /*01e4*/ 	.word	0x00003a60


	//   ....[62]....
        /*01e8*/ 	.word	0x00003aa0


	//   ....[63]....
        /*01ec*/ 	.word	0x00003ae0


	//   ....[64]....
        /*01f0*/ 	.word	0x00003b20


	//   ....[65]....
        /*01f4*/ 	.word	0x00003b50


	//----- nvinfo : EIATTR_CBANK_PARAM_SIZE
	.align		4
.L_12795:
        /*01f8*/ 	.byte	0x03, 0x19
        /*01fa*/ 	.short	0x002d


	//----- nvinfo : EIATTR_PARAM_CBANK
	.align		4
        /*01fc*/ 	.byte	0x04, 0x0a
        /*01fe*/ 	.short	(.L_12797 - .L_12796)
	.align		4
.L_12796:
        /*0200*/ 	.word	index@(.nv.constant0._ZN43_GLOBAL__N__9ae7fba5_10_SoftMax_cu_9f978f6320softmax_warp_forwardIfffLi11ELb1ELb0EEEvPT0_PKT_iiiPKbib)
        /*0204*/ 	.short	0x0210
        /*0206*/ 	.short	0x002d


	//----- nvinfo : EIATTR_SW_WAR
	.align		4
.L_12797:
        /*0208*/ 	.byte	0x04, 0x36
        /*020a*/ 	.short	(.L_12799 - .L_12798)
.L_12798:
        /*020c*/ 	.word	0x00000008
.L_12799:


//--------------------- .nv.info._ZN43_GLOBAL__N__9ae7fba5_10_SoftMax_cu_9f978f6320softmax_warp_forwardIfffLi10ELb1ELb0EEEvPT0_PKT_iiiPKbib --------------------------
	.section	.nv.info._ZN43_GLOBAL__N__9ae7fba5_10_SoftMax_cu_9f978f6320softmax_warp_forwardIfffLi10ELb1ELb0EEEvPT0_PKT_iiiPKbib,"",@"SHT_CUDA_INFO"
	.sectionflags	@""
	.align	4


	//----- nvinfo : EIATTR_CUDA_API_VERSION
	.align		4
        /*0000*/ 	.byte	0x04, 0x37
        /*0002*/ 	.short	(.L_12801 - .L_12800)
.L_12800:
        /*0004*/ 	.word	0x00000082


	//----- nvinfo : EIATTR_KPARAM_INFO
	.align		4
.L_12801:
        /*0008*/ 	.byte	0x04, 0x17
        /*000a*/ 	.short	(.L_12803 - .L_12802)
.L_12802:
        /*000c*/ 	.word	0x00000000
        /*0010*/ 	.short	0x0007
        /*0012*/ 	.short	0x002c
        /*0014*/ 	.byte	0x00, 0xf0, 0x05, 0x00


	//----- nvinfo : EIATTR_KPARAM_INFO
	.align		4
.L_12803:
        /*0018*/ 	.byte	0x04, 0x17
        /*001a*/ 	.short	(.L_12805 - .L_12804)
.L_12804:
        /*001c*/ 	.word	0x00000000
        /*0020*/ 	.short	0x0006
        /*0022*/ 	.short	0x0028
        /*0024*/ 	.byte	0x00, 0xf0, 0x11, 0x00


	//----- nvinfo : EIATTR_KPARAM_INFO
	.align		4
.L_12805:
        /*0028*/ 	.byte	0x04, 0x17
        /*002a*/ 	.short	(.L_12807 - .L_12806)
.L_12806:
        /*002c*/ 	.word	0x00000000
        /*0030*/ 	.short	0x0005
        /*0032*/ 	.short	0x0020
        /*0034*/ 	.byte	0x00, 0xf0, 0x21, 0x00


	//----- nvinfo : EIATTR_KPARAM_INFO
	.align		4
.L_12807:
        /*0038*/ 	.byte	0x04, 0x17
        /*003a*/ 	.short	(.L_12809 - .L_12808)
.L_12808:
        /*003c*/ 	.word	0x00000000
        /*0040*/ 	.short	0x0004
        /*0042*/ 	.short	0x0018
        /*0044*/ 	.byte	0x00, 0xf0, 0x11, 0x00


	//----- nvinfo : EIATTR_KPARAM_INFO
	.align		4
.L_12809:
        /*0048*/ 	.byte	0x04, 0x17
        /*004a*/ 	.short	(.L_12811 - .L_12810)
.L_12810:
        /*004c*/ 	.word	0x00000000
        /*0050*/ 	.short	0x0003
        /*0052*/ 	.short	0x0014
        /*0054*/ 	.byte	0x00, 0xf0, 0x11, 0x00


	//----- nvinfo : EIATTR_KPARAM_INFO
	.align		4
.L_12811:
        /*0058*/ 	.byte	0x04, 0x17
        /*005a*/ 	.short	(.L_12813 - .L_12812)
.L_12812:
        /*005c*/ 	.word	0x00000000
        /*0060*/ 	.short	0x0002
        /*0062*/ 	.short	0x0010
        /*0064*/ 	.byte	0x00, 0xf0, 0x11, 0x00


	//----- nvinfo : EIATTR_KPARAM_INFO
	.align		4
.L_12813:
        /*0068*/ 	.byte	0x04, 0x17
        /*006a*/ 	.short	(.L_12815 - .L_12814)
.L_12814:
        /*006c*/ 	.word	0x00000000
        /*0070*/ 	.short	0x0001
        /*0072*/ 	.short	0x0008
        /*0074*/ 	.byte	0x00, 0xf0, 0x21, 0x00


	//----- nvinfo : EIATTR_KPARAM_INFO
	.align		4
.L_12815:
        /*0078*/ 	.byte	0x04, 0x17
        /*007a*/ 	.short	(.L_12817 - .L_12816)
.L_12816:
        /*007c*/ 	.word	0x00000000
        /*0080*/ 	.short	0x0000
        /*0082*/ 	.short	0x0000
        /*0084*/ 	.byte	0x00, 0xf0, 0x21, 0x00


	//----- nvinfo : EIATTR_SPARSE_MMA_MASK
	.align		4
.L_12817:
        /*0088*/ 	.byte	0x03, 0x50
        /*008a*/ 	.short	0x0000


	//----- nvinfo : EIATTR_MAXREG_COUNT
	.align		4
        /*008c*/ 	.byte	0x03, 0x1b
        /*008e*/ 	.short	0x00ff


	//----- nvinfo : EIATTR_MERCURY_ISA_VERSION
	.align		4
        /*0090*/ 	.byte	0x03, 0x5f
        /*0092*/ 	.short	0x0101


	//----- nvinfo : EIATTR_COOP_GROUP_MASK_REGIDS
	.align		4
        /*0094*/ 	.byte	0x04, 0x29
        /*0096*/ 	.short	(.L_12819 - .L_12818)


	//   ....[0]....
.L_12818:
        /*0098*/ 	.word	0xffffffff


	//   ....[1]....
        /*009c*/ 	.word	0xffffffff


	//   ....[2]....
        /*00a0*/ 	.word	0xffffffff


	//   ....[3]....
        /*00a4*/ 	.word	0xffffffff


	//   ....[4]....
        /*00a8*/ 	.word	0xffffffff


	//   ....[5]....
        /*00ac*/ 	.word	0xffffffff


	//   ....[6]....
        /*00b0*/ 	.word	0xffffffff


	//   ....[7]....
        /*00b4*/ 	.word	0xffffffff


	//   ....[8]....
        /*00b8*/ 	.word	0xffffffff


	//   ....[9]....
        /*00bc*/ 	.word	0xffffffff


	//----- nvinfo : EIATTR_COOP_GROUP_INSTR_OFFSETS
	.align		4
.L_12819:
        /*00c0*/ 	.byte	0x04, 0x28
        /*00c2*/ 	.short	(.L_12821 - .L_12820)


	//   ....[0]....
.L_12820:
        /*00c4*/ 	.word	0x00000cd0


	//   ....[1]....
        /*00c8*/ 	.word	0x00000d00


	//   ....[2]....
        /*00cc*/ 	.word	0x00000d30


	//   ....[3]....
        /*00d0*/ 	.word	0x00000d60


	//   ....[4]....
        /*00d4*/ 	.word	0x00000d90


	//   ....[5]....
        /*00d8*/ 	.word	0x000015c0


	//   ....[6]....
        /*00dc*/ 	.word	0x000015e0


	//   ....[7]....
        /*00e0*/ 	.word	0x00001600


	//   ....[8]....
        /*00e4*/ 	.word	0x00001620


	//   ....[9]....
        /*00e8*/ 	.word	0x00001640


	//----- nvinfo : EIATTR_EXIT_INSTR_OFFSETS
	.align		4
.L_12821:
        /*00ec*/ 	.byte	0x04, 0x1c
        /*00ee*/ 	.short	(.L_12823 - .L_12822)


	//   ....[0]....
.L_12822:
        /*00f0*/ 	.word	0x00001650


	//   ....[1]....
        /*00f4*/ 	.word	0x00001680


	//   ....[2]....
        /*00f8*/ 	.word	0x00001710


	//   ....[3]....
        /*00fc*/ 	.word	0x00001750


	//   ....[4]....
        /*0100*/ 	.word	0x00001790


	//   ....[5]....
        /*0104*/ 	.word	0x000017d0


	//   ....[6]....
        /*0108*/ 	.word	0x00001810


	//   ....[7]....
        /*010c*/ 	.word	0x00001850


	//   ....[8]....
        /*0110*/ 	.word	0x00001890


	//   ....[9]....
        /*0114*/ 	.word	0x000018d0


	//   ....[10]....
        /*0118*/ 	.word	0x00001930


	//   ....[11]....
        /*011c*/ 	.word	0x00001980


	//   ....[12]....
        /*0120*/ 	.word	0x000019d0


	//   ....[13]....
        /*0124*/ 	.word	0x00001a20


	//   ....[14]....
        /*0128*/ 	.word	0x00001a70


	//   ....[15]....
        /*012c*/ 	.word	0x00001ac0


	//   ....[16]....
        /*0130*/ 	.word	0x00001b10


	//   ....[17]....
        /*0134*/ 	.word	0x00001b60


	//   ....[18]....
        /*0138*/ 	.word	0x00001ba0


	//   ....[19]....
        /*013c*/ 	.word	0x00001be0


	//   ....[20]....
        /*0140*/ 	.word	0x00001c20


	//   ....[21]....
        /*0144*/ 	.word	0x00001c60


	//   ....[22]....
        /*0148*/ 	.word	0x00001ca0


	//   ....[23]....
        /*014c*/ 	.word	0x00001ce0


	//   ....[24]....
        /*0150*/ 	.word	0x00001d20


	//   ....[25]....
        /*0154*/ 	.word	0x00001d60


	//   ....[26]....
        /*0158*/ 	.word	0x00001da0


	//   ....[27]....
        /*015c*/ 	.word	0x00001de0


	//   ....[28]....
        /*0160*/ 	.word	0x00001e20


	//   ....[29]....
        /*0164*/ 	.word	0x00001e60


	//   ....[30]....
        /*0168*/ 	.word	0x00001ea0


	//   ....[31]....
        /*016c*/ 	.word	0x00001ee0


	//   ....[32]....
        /*0170*/ 	.word	0x00001f20


	//   ....[33]....
        /*0174*/ 	.word	0x00001f50


	//----- nvinfo : EIATTR_CBANK_PARAM_SIZE
	.align		4
.L_12823:
        /*0178*/ 	.byte	0x03, 0x19
        /*017a*/ 	.short	0x002d


	//----- nvinfo : EIATTR_PARAM_CBANK
	.align		4
        /*017c*/ 	.byte	0x04, 0x0a
        /*017e*/ 	.short	(.L_12825 - .L_12824)
	.align		4
.L_12824:
        /*0180*/ 	.word	index@(.nv.constant0._ZN43_GLOBAL__N__9ae7fba5_10_SoftMax_cu_9f978f6320softmax_warp_forwardIfffLi10ELb1ELb0EEEvPT0_PKT_iiiPKbib)
        /*0184*/ 	.short	0x0210
        /*0186*/ 	.short	0x002d


	//----- nvinfo : EIATTR_SW_WAR
	.align		4
.L_12825:
        /*0188*/ 	.byte	0x04, 0x36
        /*018a*/ 	.short	(.L_12827 - .L_12826)
.L_12826:
        /*018c*/ 	.word	0x00000008
.L_12827:


//--------------------- .nv.info._ZN43_GLOBAL__N__9ae7fba5_10_SoftMax_cu_9f978f6320softmax_warp_forwardIfffLi9ELb1ELb0EEEvPT0_PKT_iiiPKbib --------------------------
	.section	.nv.info._ZN43_GLOBAL__N__9ae7fba5_10_SoftMax_cu_9f978f6320softmax_warp_forwardIfffLi9ELb1ELb0EEEvPT0_PKT_iiiPKbib,"",@"SHT_CUDA_INFO"
	.sectionflags	@""
	.align	4


	//----- nvinfo : EIATTR_CUDA_API_VERSION
	.align		4
        /*0000*/ 	.byte	0x04, 0x37
        /*0002*/ 	.short	(.L_12829 - .L_12828)
.L_12828:
        /*0004*/ 	.word	0x00000082


	//----- nvinfo : EIATTR_KPARAM_INFO
	.align		4
.L_12829:
        /*0008*/ 	.byte	0x04, 0x17
        /*000a*/ 	.short	(.L_12831 - .L_12830)
.L_12830:
        /*000c*/ 	.word	0x00000000
        /*0010*/ 	.short	0x0007
        /*0012*/ 	.short	0x002c
        /*0014*/ 	.byte	0x00, 0xf0, 0x05, 0x00


	//----- nvinfo : EIATTR_KPARAM_INFO
	.align		4
.L_12831:
        /*0018*/ 	.byte	0x04, 0x17
        /*001a*/ 	.short	(.L_12833 - .L_12832)
.L_12832:
        /*001c*/ 	.word	0x00000000
        /*0020*/ 	.short	0x0006
        /*0022*/ 	.short	0x0028
        /*0024*/ 	.byte	0x00, 0xf0, 0x11, 0x00


	//----- nvinfo : EIATTR_KPARAM_INFO
	.align		4
.L_12833:
        /*0028*/ 	.byte	0x04, 0x17
        /*002a*/ 	.short	(.L_12835 - .L_12834)
.L_12834:
        /*002c*/ 	.word	0x00000000
        /*0030*/ 	.short	0x0005
        /*0032*/ 	.short	0x0020
        /*0034*/ 	.byte	0x00, 0xf0, 0x21, 0x00


	//----- nvinfo : EIATTR_KPARAM_INFO
	.align		4
.L_12835:
        /*0038*/ 	.byte	0x04, 0x17
        /*003a*/ 	.short	(.L_12837 - .L_12836)
.L_12836:
        /*003c*/ 	.word	0x00000000
        /*0040*/ 	.short	0x0004
        /*0042*/ 	.short	0x0018
        /*0044*/ 	.byte	0x00, 0xf0, 0x11, 0x00


	//----- nvinfo : EIATTR_KPARAM_INFO
	.align		4
.L_12837:
        /*0048*/ 	.byte	0x04, 0x17
        /*004a*/ 	.short	(.L_12839 - .L_12838)
.L_12838:
        /*004c*/ 	.word	0x00000000
        /*0050*/ 	.short	0x0003
        /*0052*/ 	.short	0x0014
        /*0054*/ 	.byte	0x00, 0xf0, 0x11, 0x00


	//----- nvinfo : EIATTR_KPARAM_INFO
	.align		4
.L_12839:
        /*0058*/ 	.byte	0x04, 0x17
        /*005a*/ 	.short	(.L_12841 - .L_12840)
.L_12840:
        /*005c*/ 	.word	0x00000000
        /*0060*/ 	.short	0x0002
        /*0062*/ 	.short	0x0010
        /*0064*/ 	.byte	0x00, 0xf0, 0x11, 0x00


	//----- nvinfo : EIATTR_KPARAM_INFO
	.align		4
.L_12841:
        /*0068*/ 	.byte	0x04, 0x17
        /*006a*/ 	.short	(.L_12843 - .L_12842)
.L_12842:
        /*006c*/ 	.word	0x00000000
        /*0070*/ 	.short	0x0001
        /*0072*/ 	.short	0x0008
        /*0074*/ 	.byte	0x00, 0xf0, 0x21, 0x00


	//----- nvinfo : EIATTR_KPARAM_INFO
	.align		4
.L_12843:
        /*0078*/ 	.byte	0x04, 0x17
        /*007a*/ 	.short	(.L_12845 - .L_12844)
.L_12844:
        /*007c*/ 	.word	0x00000000
        /*0080*/ 	.short	0x0000
        /*0082*/ 	.short	0x0000
        /*0084*/ 	.byte	0x00, 0xf0, 0x21, 0x00


	//----- nvinfo : EIATTR_SPARSE_MMA_MASK
	.align		4
.L_12845:
        /*0088*/ 	.byte	0x03, 0x50
        /*008a*/ 	.short	0x0000


	//----- nvinfo : EIATTR_MAXREG_COUNT
	.align		4
        /*008c*/ 	.byte	0x03, 0x1b
        /*008e*/ 	.short	0x00ff


	//----- nvinfo : EIATTR_MERCURY_ISA_VERSION
	.align		4
        /*0090*/ 	.byte	0x03, 0x5f
        /*0092*/ 	.short	0x0101


	//----- nvinfo : EIATTR_COOP_GROUP_MASK_REGIDS
	.align		4
        /*0094*/ 	.byte	0x04, 0x29
        /*0096*/ 	.short	(.L_12847 - .L_12846)


	//   ....[0]....
.L_12846:
        /*0098*/ 	.word	0xffffffff


	//   ....[1]....
        /*009c*/ 	.word	0xffffffff


	//   ....[2]....
        /*00a0*/ 	.word	0xffffffff


	//   ....[3]....
        /*00a4*/ 	.word	0xffffffff


	//   ....[4]....
        /*00a8*/ 	.word	0xffffffff


	//   ....[5]....
        /*00ac*/ 	.word	0xffffffff


	//   ....[6]....
        /*00b0*/ 	.word	0xffffffff


	//   ....[7]....
        /*00b4*/ 	.word	0xffffffff


	//   ....[8]....
        /*00b8*/ 	.word	0xffffffff


	//   ....[9]....
        /*00bc*/ 	.word	0xffffffff


	//----- nvinfo : EIATTR_COOP_GROUP_INSTR_OFFSETS
	.align		4
.L_12847:
        /*00c0*/ 	.byte	0x04, 0x28
        /*00c2*/ 	.short	(.L_12849 - .L_12848)


	//   ....[0]....
.L_12848:
        /*00c4*/ 	.word	0x000006c0


	//   ....[1]....
        /*00c8*/ 	.word	0x000006f0


	//   ....[2]....
        /*00cc*/ 	.word	0x00000720


	//   ....[3]....
        /*00d0*/ 	.word	0x00000750


	//   ....[4]....
        /*00d4*/ 	.word	0x00000780


	//   ....[5]....
        /*00d8*/ 	.word	0x00000bc0


	//   ....[6]....
        /*00dc*/ 	.word	0x00000be0


	//   ....[7]....
        /*00e0*/ 	.word	0x00000c00


	//   ....[8]....
        /*00e4*/ 	.word	0x00000c20


	//   ....[9]....
        /*00e8*/ 	.word	0x00000c40


	//----- nvinfo : EIATTR_EXIT_INSTR_OFFSETS
	.align		4
.L_12849:
        /*00ec*/ 	.byte	0x04, 0x1c
        /*00ee*/ 	.short	(.L_12851 - .L_12850)


	//   ....[0]....
.L_12850:
        /*00f0*/ 	.word	0x00000c50


	//   ....[1]....
        /*00f4*/ 	.word	0x00000c80


	//   ....[2]....
        /*00f8*/ 	.word	0x00000d10


	//   ....[3]....
        /*00fc*/ 	.word	0x00000d50


	//   ....[4]....
        /*0100*/ 	.word	0x00000d90


	//   ....[5]....
        /*0104*/ 	.word	0x00000dd0


	//   ....[6]....
        /*0108*/ 	.word	0x00000e30


	//   ....[7]....
        /*010c*/ 	.word	0x00000e80


	//   ....[8]....
        /*0110*/ 	.word	0x00000ed0


	//   ....[9]....
        /*0114*/ 	.word	0x00000f20


	//   ....[10]....
        /*0118*/ 	.word	0x00000f60


	//   ....[11]....
        /*011c*/ 	.word	0x00000fa0


	//   ....[12]....
        /*0120*/ 	.word	0x00000fe0


	//   ....[13]....
        /*0124*/ 	.word	0x00001020


	//   ....[14]....
        /*0128*/ 	.word	0x00001060


	//   ....[15]....
        /*012c*/ 	.word	0x000010a0


	//   ....[16]....
        /*0130*/ 	.word	0x000010e0


	//   ....[17]....
        /*0134*/ 	.word	0x00001110


	//----- nvinfo : EIATTR_CBANK_PARAM_SIZE
	.align		4
.L_12851:
        /*0138*/ 	.byte	0x03, 0x19
        /*013a*/ 	.short	0x002d


	//----- nvinfo : EIATTR_PARAM_CBANK
	.align		4
        /*013c*/ 	.byte	0x04, 0x0a
        /*013e*/ 	.short	(.L_12853 - .L_12852)
	.align		4
.L_12852:
        /*0140*/ 	.word	index@(.nv.constant0._ZN43_GLOBAL__N__9ae7fba5_10_SoftMax_cu_9f978f6320softmax_warp_forwardIfffLi9ELb1ELb0EEEvPT0_PKT_iiiPKbib)
        /*0144*/ 	.short	0x0210
        /*0146*/ 	.short	0x002d


	//----- nvinfo : EIATTR_SW_WAR
	.align		4
.L_12853:
        /*0148*/ 	.byte	0x04, 0x36
        /*014a*/ 	.short	(.L_12855 - .L_12854)
.L_12854:
        /*014c*/ 	.word	0x00000008
.L_12855:


//--------------------- .nv.info._ZN43_GLOBAL__N__9ae7fba5_10_SoftMax_cu_9f978f6320softmax_warp_forwardIfffLi8ELb1ELb0EEEvPT0_PKT_iiiPKbib --------------------------
	.section	.nv.info._ZN43_GLOBAL__N__9ae7fba5_10_SoftMax_cu_9f978f6320softmax_warp_forwardIfffLi8ELb1ELb0EEEvPT0_PKT_iiiPKbib,"",@"SHT_CUDA_INFO"
	.sectionflags	@""
	.align	4


	//----- nvinfo : EIATTR_CUDA_API_VERSION
	.align		4
        /*0000*/ 	.byte	0x04, 0x37
        /*0002*/ 	.short	(.L_12857 - .L_12856)
.L_12856:
        /*0004*/ 	.word	0x00000082


	//----- nvinfo : EIATTR_KPARAM_INFO
	.align		4
.L_12857:
        /*0008*/ 	.byte	0x04, 0x17
        /*000a*/ 	.short	(.L_12859 - .L_12858)
.L_12858:
        /*000c*/ 	.word	0x00000000
        /*0010*/ 	.short	0x0007
        /*0012*/ 	.short	0x002c
        /*0014*/ 	.byte	0x00, 0xf0, 0x05, 0x00


	//----- nvinfo : EIATTR_KPARAM_INFO
	.align		4
.L_12859:
        /*0018*/ 	.byte	0x04, 0x17
        /*001a*/ 	.short	(.L_12861 - .L_12860)
.L_12860:
        /*001c*/ 	.word	0x00000000
        /*0020*/ 	.short	0x0006
        /*0022*/ 	.short	0x0028
        /*0024*/ 	.byte	0x00, 0xf0, 0x11, 0x00


	//----- nvinfo : EIATTR_KPARAM_INFO
	.align		4
.L_12861:
        /*0028*/ 	.byte	0x04, 0x17
        /*002a*/ 	.short	(.L_12863 - .L_12862)
.L_12862:
        /*002c*/ 	.word	0x00000000
        /*0030*/ 	.short	0x0005
        /*0032*/ 	.short	0x0020
        /*0034*/ 	.byte	0x00, 0xf0, 0x21, 0x00


	//----- nvinfo : EIATTR_KPARAM_INFO
	.align		4
.L_12863:
        /*0038*/ 	.byte	0x04, 0x17
        /*003a*/ 	.short	(.L_12865 - .L_12864)
.L_12864:
        /*003c*/ 	.word	0x00000000
        /*0040*/ 	.short	0x0004
        /*0042*/ 	.short	0x0018
        /*0044*/ 	.byte	0x00, 0xf0, 0x11, 0x00


	//----- nvinfo : EIATTR_KPARAM_INFO
	.align		4
.L_12865:
        /*0048*/ 	.byte	0x04, 0x17
        /*004a*/ 	.short	(.L_12867 - .L_12866)
.L_12866:
        /*004c*/ 	.word	0x00000000
        /*0050*/ 	.short	0x0003
        /*0052*/ 	.short	0x0014
        /*0054*/ 	.byte	0x00, 0xf0, 0x11, 0x00


	//----- nvinfo : EIATTR_KPARAM_INFO
	.align		4
.L_12867:
        /*0058*/ 	.byte	0x04, 0x17
        /*005a*/ 	.short	(.L_12869 - .L_12868)
.L_12868:
        /*005c*/ 	.word	0x00000000
        /*0060*/ 	.short	0x0002
        /*0062*/ 	.short	0x0010
        /*0064*/ 	.byte	0x00, 0xf0, 0x11, 0x00


	//----- nvinfo : EIATTR_KPARAM_INFO
	.align		4
.L_12869:
        /*0068*/ 	.byte	0x04, 0x17
        /*006a*/ 	.short	(.L_12871 - .L_12870)
.L_12870:
        /*006c*/ 	.word	0x00000000
        /*0070*/ 	.short	0x0001
        /*0072*/ 	.short	0x0008
        /*0074*/ 	.byte	0x00, 0xf0, 0x21, 0x00


	//----- nvinfo : EIATTR_KPARAM_INFO
	.align		4
.L_12871:
        /*0078*/ 	.byte	0x04, 0x17
        /*007a*/ 	.short	(.L_12873 - .L_12872)
.L_12872:
        /*007c*/ 	.word	0x00000000
        /*0080*/ 	.short	0x0000
        /*0082*/ 	.short	0x0000
        /*0084*/ 	.byte	0x00, 0xf0, 0x21, 0x00


	//----- nvinfo : EIATTR_SPARSE_MMA_MASK
	.align		4
.L_12873:
        /*0088*/ 	.byte	0x03, 0x50
        /*008a*/ 	.short	0x0000


	//----- nvinfo : EIATTR_MAXREG_COUNT
	.align		4
        /*008c*/ 	.byte	0x03, 0x1b
        /*008e*/ 	.short	0x00ff


	//----- nvinfo : EIATTR_MERCURY_ISA_VERSION
	.align		4
        /*0090*/ 	.byte	0x03, 0x5f
        /*0092*/ 	.short	0x0101


	//----- nvinfo : EIATTR_COOP_GROUP_MASK_REGIDS
	.align		4
        /*0094*/ 	.byte	0x04, 0x29
        /*0096*/ 	.short	(.L_12875 - .L_12874)


	//   ....[0]....
.L_12874:
        /*0098*/ 	.word	0xffffffff


	//   ....[1]....
        /*009c*/ 	.word	0xffffffff


	//   ....[2]....
        /*00a0*/ 	.word	0xffffffff


	//   ....[3]....
        /*00a4*/ 	.word	0xffffffff


	//   ....[4]....
        /*00a8*/ 	.word	0xffffffff


	//   ....[5]....
        /*00ac*/ 	.word	0xffffffff


	//   ....[6]....
        /*00b0*/ 	.word	0xffffffff


	//   ....[7]....
        /*00b4*/ 	.word	0xffffffff


	//   ....[8]....
        /*00b8*/ 	.word	0xffffffff


	//   ....[9]....
        /*00bc*/ 	.word	0xffffffff


	//----- nvinfo : EIATTR_COOP_GROUP_INSTR_OFFSETS
	.align		4
.L_12875:
        /*00c0*/ 	.byte	0x04, 0x28
        /*00c2*/ 	.short	(.L_12877 - .L_12876)


	//   ....[0]....
.L_12876:
        /*00c4*/ 	.word	0x000003c0


	//   ....[1]....
        /*00c8*/ 	.word	0x000003f0


	//   ....[2]....
        /*00cc*/ 	.word	0x00000420


	//   ....[3]....
        /*00d0*/ 	.word	0x00000450


	//   ....[4]....
        /*00d4*/ 	.word	0x00000480


	//   ....[5]....
        /*00d8*/ 	.word	0x000006c0


	//   ....[6]....
        /*00dc*/ 	.word	0x000006e0


	//   ....[7]....
        /*00e0*/ 	.word	0x00000700


	//   ....[8]....
        /*00e4*/ 	.word	0x00000720


	//   ....[9]....
        /*00e8*/ 	.word	0x00000740


	//----- nvinfo : EIATTR_EXIT_INSTR_OFFSETS
	.align		4
.L_12877:
        /*00ec*/ 	.byte	0x04, 0x1c
        /*00ee*/ 	.short	(.L_12879 - .L_12878)


	//   ....[0]....
.L_12878:
        /*00f0*/ 	.word	0x00000750


	//   ....[1]....
        /*00f4*/ 	.word	0x00000780


	//   ....[2]....
        /*00f8*/ 	.word	0x00000810


	//   ....[3]....
        /*00fc*/ 	.word	0x00000850


	//   ....[4]....
        /*0100*/ 	.word	0x00000890


	//   ....[5]....
        /*0104*/ 	.word	0x000008d0


	//   ....[6]....
        /*0108*/ 	.word	0x00000910


	//   ....[7]....
        /*010c*/ 	.word	0x00000950


	//   ....[8]....
        /*0110*/ 	.word	0x00000990


	//   ....[9]....
        /*0114*/ 	.word	0x000009c0


	//----- nvinfo : EIATTR_CBANK_PARAM_SIZE
	.align		4
.L_12879:
        /*0118*/ 	.byte	0x03, 0x19
        /*011a*/ 	.short	0x002d


	//----- nvinfo : EIATTR_PARAM_CBANK
	.align		4
        /*011c*/ 	.byte	0x04, 0x0a
        /*011e*/ 	.short	(.L_12881 - .L_12880)
	.align		4
.L_12880:
        /*0120*/ 	.word	index@(.nv.constant0._ZN43_GLOBAL__N__9ae7fba5_10_SoftMax_cu_9f978f6320softmax_warp_forwardIfffLi8ELb1ELb0EEEvPT0_PKT_iiiPKbib)
        /*0124*/ 	.short	0x0210
        /*0126*/ 	.short	0x002d


	//----- nvinfo : EIATTR_SW_WAR
	.align		4
.L_12881:
        /*0128*/ 	.byte	0x04, 0x36
        /*012a*/ 	.short	(.L_12883 - .L_12882)
.L_12882:
        /*012c*/ 	.word	0x00000008
.L_12883:


//--------------------- .nv.info._ZN43_GLOBAL__N__9ae7fba5_10_SoftMax_cu_9f978f6320softmax_warp_forwardIfffLi7ELb1ELb0EEEvPT0_PKT_iiiPKbib --------------------------
	.section	.nv.info._ZN43_GLOBAL__N__9ae7fba5_10_SoftMax_cu_9f978f6320softmax_warp_forwardIfffLi7ELb1ELb0EEEvPT0_PKT_iiiPKbib,"",@"SHT_CUDA_INFO"
	.sectionflags	@""
	.align	4


	//----- nvinfo : EIATTR_CUDA_API_VERSION
	.align		4
        /*0000*/ 	.byte	0x04, 0x37
        /*0002*/ 	.short	(.L_12885 - .L_12884)
.L_12884:
        /*0004*/ 	.word	0x00000082


	//----- nvinfo : EIATTR_KPARAM_INFO
	.align		4
.L_12885:
        /*0008*/ 	.byte	0x04, 0x17
        /*000a*/ 	.short	(.L_12887 - .L_12886)
.L_12886:
        /*000c*/ 	.word	0x00000000
        /*0010*/ 	.short	0x0007
        /*0012*/ 	.short	0x002c
        /*0014*/ 	.byte	0x00, 0xf0, 0x05, 0x00


	//----- nvinfo : EIATTR_KPARAM_INFO
	.align		4
.L_12887:
        /*0018*/ 	.byte	0x04, 0x17
        /*001a*/ 	.short	(.L_12889 - .L_12888)
.L_12888:
        /*001c*/ 	.word	0x00000000
        /*0020*/ 	.short	0x0006
        /*0022*/ 	.short	0x0028
        /*0024*/ 	.byte	0x00, 0xf0, 0x11, 0x00


	//----- nvinfo : EIATTR_KPARAM_INFO
	.align		4
.L_12889:
        /*0028*/ 	.byte	0x04, 0x17
        /*002a*/ 	.short	(.L_12891 - .L_12890)
.L_12890:
        /*002c*/ 	.word	0x00000000
        /*0030*/ 	.short	0x0005
        /*0032*/ 	.short	0x0020
        /*0034*/ 	.byte	0x00, 0xf0, 0x21, 0x00


	//----- nvinfo : EIATTR_KPARAM_INFO
	.align		4
.L_12891:
        /*0038*/ 	.byte	0x04, 0x17
        /*003a*/ 	.short	(.L_12893 - .L_12892)
.L_12892:
        /*003c*/ 	.word	0x00000000
        /*0040*/ 	.short	0x0004
        /*0042*/ 	.short	0x0018
        /*0044*/ 	.byte	0x00, 0xf0, 0x11, 0x00


	//----- nvinfo : EIATTR_KPARAM_INFO
	.align		4
.L_12893:
        /*0048*/ 	.byte	0x04, 0x17
        /*004a*/ 	.short	(.L_12895 - .L_12894)
.L_12894:
        /*004c*/ 	.word	0x00000000
        /*0050*/ 	.short	0x0003
        /*0052*/ 	.short	0x0014
        /*0054*/ 	.byte	0x00, 0xf0, 0x11, 0x00


	//----- nvinfo : EIATTR_KPARAM_INFO
	.align		4
.L_12895:
        /*0058*/ 	.byte	0x04, 0x17
        /*005a*/ 	.short	(.L_12897 - .L_12896)
.L_12896:
        /*005c*/ 	.word	0x00000000
        /*0060*/ 	.short	0x0002
        /*0062*/ 	.short	0x0010
        /*0064*/ 	.byte	0x00, 0xf0, 0x11, 0x00


	//----- nvinfo : EIATTR_KPARAM_INFO
	.align		4
.L_12897:
        /*0068*/ 	.byte	0x04, 0x17
        /*006a*/ 	.short	(.L_12899 - .L_12898)
.L_12898:
        /*006c*/ 	.word	0x00000000
        /*0070*/ 	.short	0x0001
        /*0072*/ 	.short	0x0008
        /*0074*/ 	.byte	0x00, 0xf0, 0x21, 0x00


	//----- nvinfo : EIATTR_KPARAM_INFO
	.align		4
.L_12899:
        /*0078*/ 	.byte	0x04, 0x17
        /*007a*/ 	.short	(.L_12901 - .L_12900)
.L_12900:
        /*007c*/ 	.word	0x00000000
        /*0080*/ 	.short	0x0000
        /*0082*/ 	.short	0x0000
        /*0084*/ 	.byte	0x00, 0xf0, 0x21, 0x00


	//----- nvinfo : EIATTR_SPARSE_MMA_MASK
	.align		4
.L_12901:
        /*0088*/ 	.byte	0x03, 0x50
        /*008a*/ 	.short	0x0000


	//----- nvinfo : EIATTR_MAXREG_COUNT
	.align		4
        /*008c*/ 	.byte	0x03, 0x1b
        /*008e*/ 	.short	0x00ff


	//----- nvinfo : EIATTR_MERCURY_ISA_VERSION
	.align		4
        /*0090*/ 	.byte	0x03, 0x5f
        /*0092*/ 	.short	0x0101


	//----- nvinfo : EIATTR_COOP_GROUP_MASK_REGIDS
	.align		4
        /*0094*/ 	.byte	0x04, 0x29
        /*0096*/ 	.short	(.L_12903 - .L_12902)


	//   ....[0]....
.L_12902:
        /*0098*/ 	.word	0xffffffff


	//   ....[1]....
        /*009c*/ 	.word	0xffffffff


	//   ....[2]....
        /*00a0*/ 	.word	0xffffffff


	//   ....[3]....
        /*00a4*/ 	.word	0xffffffff


	//   ....[4]....
        /*00a8*/ 	.word	0xffffffff


	//   ....[5]....
        /*00ac*/ 	.word	0xffffffff


	//   ....[6]....
        /*00b0*/ 	.word	0xffffffff


	//   ....[7]....
        /*00b4*/ 	.word	0xffffffff


	//   ....[8]....
        /*00b8*/ 	.word	0xffffffff


	//   ....[9]....
        /*00bc*/ 	.word	0xffffffff


	//   ....[10]....
        /*00c0*/ 	.word	0xffffffff


	//   ....[11]....
        /*00c4*/ 	.word	0xffffffff


	//   ....[12]....
        /*00c8*/ 	.word	0xffffffff


	//   ....[13]....
        /*00cc*/ 	.word	0xffffffff


	//   ....[14]....
        /*00d0*/ 	.word	0xffffffff


	//   ....[15]....
        /*00d4*/ 	.word	0xffffffff


	//   ....[16]....
        /*00d8*/ 	.word	0xffffffff


	//   ....[17]....
        /*00dc*/ 	.word	0xffffffff


	//   ....[18]....
        /*00e0*/ 	.word	0xffffffff


	//   ....[19]....
        /*00e4*/ 	.word	0xffffffff


	//----- nvinfo : EIATTR_COOP_GROUP_INSTR_OFFSETS
	.align		4
.L_12903:
        /*00e8*/ 	.byte	0x04, 0x28
        /*00ea*/ 	.short	(.L_12905 - .L_12904)


	//   ....[0]....
.L_12904:
        /*00ec*/ 	.word	0x000003e0


	//   ....[1]....
        /*00f0*/ 	.word	0x00000410


	//   ....[2]....
        /*00f4*/ 	.word	0x00000440


	//   ....[3]....
        /*00f8*/ 	.word	0x00000470


	//   ....[4]....
        /*00fc*/ 	.word	0x000004a0


	//   ....[5]....
        /*0100*/ 	.word	0x000004d0


	//   ....[6]....
        /*0104*/ 	.word	0x00000500


	//   ....[7]....
        /*0108*/ 	.word	0x00000530


	//   ....[8]....
        /*010c*/ 	.word	0x00000560


	//   ....[9]....
        /*0110*/ 	.word	0x00000590


	//   ....[10]....
        /*0114*/ 	.word	0x000007e0


	//   ....[11]....
        /*0118*/ 	.word	0x000007f0


	//   ....[12]....
        /*011c*/ 	.word	0x00000820


	//   ....[13]....
        /*0120*/ 	.word	0x00000830


	//   ....[14]....
        /*0124*/ 	.word	0x00000860


	//   ....[15]....
        /*0128*/ 	.word	0x00000870


	//   ....[16]....
        /*012c*/ 	.word	0x000008a0


	//   ....[17]....
        /*0130*/ 	.word	0x000008b0


	//   ....[18]....
        /*0134*/ 	.word	0x000008f0


	//   ....[19]....
        /*0138*/ 	.word	0x00000900


	//----- nvinfo : EIATTR_EXIT_INSTR_OFFSETS
	.align		4
.L_12905:
        /*013c*/ 	.byte	0x04, 0x1c
        /*013e*/ 	.short	(.L_12907 - .L_12906)


	//   ....[0]....
.L_12906:
        /*0140*/ 	.word	0x00000910


	//   ....[1]....
        /*0144*/ 	.word	0x00000ad0


	//   ....[2]....
        /*0148*/ 	.word	0x00000ae0


	//   ....[3]....
        /*014c*/ 	.word	0x00000b60


	//   ....[4]....
        /*0150*/ 	.word	0x00000ba0


	//   ....[5]....
        /*0154*/ 	.word	0x00000be0


	//   ....[6]....
        /*0158*/ 	.word	0x00000c10


	//----- nvinfo : EIATTR_CRS_STACK_SIZE
	.align		4
.L_12907:
        /*015c*/ 	.byte	0x04, 0x1e
        /*015e*/ 	.short	(.L_12909 - .L_12908)
.L_12908:
        /*0160*/ 	.word	0x00000000


	//----- nvinfo : EIATTR_CBANK_PARAM_SIZE
	.align		4
.L_12909:
        /*0164*/ 	.byte	0x03, 0x19
        /*0166*/ 	.short	0x002d


	//----- nvinfo : EIATTR_PARAM_CBANK
	.align		4
        /*0168*/ 	.byte	0x04, 0x0a
        /*016a*/ 	.short	(.L_12911 - .L_12910)
	.align		4
.L_12910:
        /*016c*/ 	.word	index@(.nv.constant0._ZN43_GLOBAL__N__9ae7fba5_10_SoftMax_cu_9f978f6320softmax_warp_forwardIfffLi7ELb1ELb0EEEvPT0_PKT_iiiPKbib)
        /*0170*/ 	.short	0x0210
        /*0172*/ 	.short	0x002d


	//----- nvinfo : EIATTR_SW_WAR
	.align		4
.L_12911:
        /*0174*/ 	.byte	0x04, 0x36
        /*0176*/ 	.short	(.L_12913 - .L_12912)
.L_12912:
        /*0178*/ 	.word	0x00000008
.L_12913:


//--------------------- .nv.info._ZN43_GLOBAL__N__9ae7fba5_10_SoftMax_cu_9f978f6320softmax_warp_forwardIfffLi6ELb1ELb0EEEvPT0_PKT_iiiPKbib --------------------------
	.section	.nv.info._ZN43_GLOBAL__N__9ae7fba5_10_SoftMax_cu_9f978f6320softmax_warp_forwardIfffLi6ELb1ELb0EEEvPT0_PKT_iiiPKbib,"",@"SHT_CUDA_INFO"
	.sectionflags	@""
	.align	4


	//----- nvinfo : EIATTR_CUDA_API_VERSION
	.align		4
        /*0000*/ 	.byte	0x04, 0x37
        /*0002*/ 	.short	(.L_12915 - .L_12914)
.L_12914:
        /*0004*/ 	.word	0x00000082


	//----- nvinfo : EIATTR_KPARAM_INFO
	.align		4
.L_12915:
        /*0008*/ 	.byte	0x04, 0x17
        /*000a*/ 	.short	(.L_12917 - .L_12916)
.L_12916:
        /*000c*/ 	.word	0x00000000
        /*0010*/ 	.short	0x0007
        /*0012*/ 	.short	0x002c
        /*0014*/ 	.byte	0x00, 0xf0, 0x05, 0x00


	//----- nvinfo : EIATTR_KPARAM_INFO
	.align		4
.L_12917:
        /*0018*/ 	.byte	0x04, 0x17
        /*001a*/ 	.short	(.L_12919 - .L_12918)
.L_12918:
        /*001c*/ 	.word	0x00000000
        /*0020*/ 	.short	0x0006
        /*0022*/ 	.short	0x0028
        /*0024*/ 	.byte	0x00, 0xf0, 0x11, 0x00


	//----- nvinfo : EIATTR_KPARAM_INFO
	.align		4
.L_12919:
        /*0028*/ 	.byte	0x04, 0x17
        /*002a*/ 	.short	(.L_12921 - .L_12920)
.L_12920:
        /*002c*/ 	.word	0x00000000
        /*0030*/ 	.short	0x0005
        /*0032*/ 	.short	0x0020
        /*0034*/ 	.byte	0x00, 0xf0, 0x21, 0x00


	//----- nvinfo : EIATTR_KPARAM_INFO
	.align		4
.L_12921:
        /*0038*/ 	.byte	0x04, 0x17
        /*003a*/ 	.short	(.L_12923 - .L_12922)
.L_12922:
        /*003c*/ 	.word	0x00000000
        /*0040*/ 	.short	0x0004
        /*0042*/ 	.short	0x0018
        /*0044*/ 	.byte	0x00, 0xf0, 0x11, 0x00


	//----- nvinfo : EIATTR_KPARAM_INFO
	.align		4
.L_12923:
        /*0048*/ 	.byte	0x04, 0x17
        /*004a*/ 	.short	(.L_12925 - .L_12924)
.L_12924:
        /*004c*/ 	.word	0x00000000
        /*0050*/ 	.short	0x0003
        /*0052*/ 	.short	0x0014
        /*0054*/ 	.byte	0x00, 0xf0, 0x11, 0x00


	//----- nvinfo : EIATTR_KPARAM_INFO
	.align		4
.L_12925:
        /*0058*/ 	.byte	0x04, 0x17
        /*005a*/ 	.short	(.L_12927 - .L_12926)
.L_12926:
        /*005c*/ 	.word	0x00000000
        /*0060*/ 	.short	0x0002
        /*0062*/ 	.short	0x0010
        /*0064*/ 	.byte	0x00, 0xf0, 0x11, 0x00


	//----- nvinfo : EIATTR_KPARAM_INFO
	.align		4
.L_12927:
        /*0068*/ 	.byte	0x04, 0x17
        /*006a*/ 	.short	(.L_12929 - .L_12928)
.L_12928:
        /*006c*/ 	.word	0x00000000
        /*0070*/ 	.short	0x0001
        /*0072*/ 	.short	0x0008
        /*0074*/ 	.byte	0x00, 0xf0, 0x21, 0x00


	//----- nvinfo : EIATTR_KPARAM_INFO
	.align		4
.L_12929:
        /*0078*/ 	.byte	0x04, 0x17
        /*007a*/ 	.short	(.L_12931 - .L_12930)
.L_12930:
        /*007c*/ 	.word	0x00000000
        /*0080*/ 	.short	0x0000
        /*0082*/ 	.short	0x0000
        /*0084*/ 	.byte	0x00, 0xf0, 0x21, 0x00


	//----- nvinfo : EIATTR_SPARSE_MMA_MASK
	.align		4
.L_12931:
        /*0088*/ 	.byte	0x03, 0x50
        /*008a*/ 	.short	0x0000


	//----- nvinfo : EIATTR_MAXREG_COUNT
	.align		4
        /*008c*/ 	.byte	0x03, 0x1b
        /*008e*/ 	.short	0x00ff


	//----- nvinfo : EIATTR_MERCURY_ISA_VERSION
	.align		4
        /*0090*/ 	.byte	0x03, 0x5f
        /*0092*/ 	.short	0x0101


	//----- nvinfo : EIATTR_COOP_GROUP_MASK_REGIDS
	.align		4
        /*0094*/ 	.byte	0x04, 0x29
        /*0096*/ 	.short	(.L_12933 - .L_12932)


	//   ....[0]....
.L_12932:
        /*0098*/ 	.word	0xffffffff


	//   ....[1]....
        /*009c*/ 	.word	0xffffffff


	//   ....[2]....
        /*00a0*/ 	.word	0xffffffff


	//   ....[3]....
        /*00a4*/ 	.word	0xffffffff


	//   ....[4]....
        /*00a8*/ 	.word	0xffffffff


	//   ....[5]....
        /*00ac*/ 	.word	0xffffffff


	//   ....[6]....
        /*00b0*/ 	.word	0xffffffff


	//   ....[7]....
        /*00b4*/ 	.word	0xffffffff


	//   ....[8]....
        /*00b8*/ 	.word	0xffffffff


	//   ....[9]....
        /*00bc*/ 	.word	0xffffffff


	//   ....[10]....
        /*00c0*/ 	.word	0xffffffff


	//   ....[11]....
        /*00c4*/ 	.word	0xffffffff


	//   ....[12]....
        /*00c8*/ 	.word	0xffffffff


	//   ....[13]....
        /*00cc*/ 	.word	0xffffffff


	//   ....[14]....
        /*00d0*/ 	.word	0xffffffff


	//   ....[15]....
        /*00d4*/ 	.word	0xffffffff


	//   ....[16]....
        /*00d8*/ 	.word	0xffffffff


	//   ....[17]....
        /*00dc*/ 	.word	0xffffffff


	//   ....[18]....
        /*00e0*/ 	.word	0xffffffff


	//   ....[19]....
        /*00e4*/ 	.word	0xffffffff


	//----- nvinfo : EIATTR_COOP_GROUP_INSTR_OFFSETS
	.align		4
.L_12933:
        /*00e8*/ 	.byte	0x04, 0x28
        /*00ea*/ 	.short	(.L_12935 - .L_12934)


	//   ....[0]....
.L_12934:
        /*00ec*/ 	.word	0x00000290


	//   ....[1]....
        /*00f0*/ 	.word	0x000002b0


	//   ....[2]....
        /*00f4*/ 	.word	0x000002f0


	//   ....[3]....
        /*00f8*/ 	.word	0x00000310


	//   ....[4]....
        /*00fc*/ 	.word	0x00000350


	//   ....[5]....
        /*0100*/ 	.word	0x00000370


	//   ....[6]....
        /*0104*/ 	.word	0x000003b0


	//   ....[7]....
        /*0108*/ 	.word	0x000003d0


	//   ....[8]....
        /*010c*/ 	.word	0x00000410


	//   ....[9]....
        /*0110*/ 	.word	0x00000430


	//   ....[10]....
        /*0114*/ 	.word	0x00000580


	//   ....[11]....
        /*0118*/ 	.word	0x00000590


	//   ....[12]....
        /*011c*/ 	.word	0x000005c0


	//   ....[13]....
        /*0120*/ 	.word	0x000005d0


	//   ....[14]....
        /*0124*/ 	.word	0x00000600


	//   ....[15]....
        /*0128*/ 	.word	0x00000610


	//   ....[16]....
        /*012c*/ 	.word	0x00000640


	//   ....[17]....
        /*0130*/ 	.word	0x00000650


	//   ....[18]....
        /*0134*/ 	.word	0x00000690


	//   ....[19]....
        /*0138*/ 	.word	0x000006a0


	//----- nvinfo : EIATTR_EXIT_INSTR_OFFSETS
	.align		4
.L_12935:
        /*013c*/ 	.byte	0x04, 0x1c
        /*013e*/ 	.short	(.L_12937 - .L_12936)


	//   ....[0]....
.L_12936:
        /*0140*/ 	.word	0x000006b0


	//   ....[1]....
        /*0144*/ 	.word	0x000007f0


	//   ....[2]....
        /*0148*/ 	.word	0x00000800


	//   ....[3]....
        /*014c*/ 	.word	0x00000880


	//   ....[4]....
        /*0150*/ 	.word	0x000008b0


	//----- nvinfo : EIATTR_CRS_STACK_SIZE
	.align		4
.L_12937:
        /*0154*/ 	.byte	0x04, 0x1e
        /*0156*/ 	.short	(.L_12939 - .L_12938)
.L_12938:
        /*0158*/ 	.word	0x00000000


	//----- nvinfo : EIATTR_CBANK_PARAM_SIZE
	.align		4
.L_12939:
        /*015c*/ 	.byte	0x03, 0x19
        /*015e*/ 	.short	0x002d


	//----- nvinfo : EIATTR_PARAM_CBANK
	.align		4
        /*0160*/ 	.byte	0x04, 0x0a
        /*0162*/ 	.short	(.L_12941 - .L_12940)
	.align		4
.L_12940:
        /*0164*/ 	.word	index@(.nv.constant0._ZN43_GLOBAL__N__9ae7fba5_10_SoftMax_cu_9f978f6320softmax_warp_forwardIfffLi6ELb1ELb0EEEvPT0_PKT_iiiPKbib)
        /*0168*/ 	.short	0x0210
        /*016a*/ 	.short	0x002d


	//----- nvinfo : EIATTR_SW_WAR
	.align		4
.L_12941:
        /*016c*/ 	.byte	0x04, 0x36
        /*016e*/ 	.short	(.L_12943 - .L_12942)
.L_12942:
        /*0170*/ 	.word	0x00000008
.L_12943:


//--------------------- .nv.info._ZN43_GLOBAL__N__9ae7fba5_10_SoftMax_cu_9f978f6320softmax_warp_forwardIfffLi5ELb1ELb0EEEvPT0_PKT_iiiPKbib --------------------------
	.section	.nv.info._ZN43_GLOBAL__N__9ae7fba5_10_SoftMax_cu_9f978f6320softmax_warp_forwardIfffLi5ELb1ELb0EEEvPT0_PKT_iiiPKbib,"",@"SHT_CUDA_INFO"
	.sectionflags	@""
	.align	4


	//----- nvinfo : EIATTR_CUDA_API_VERSION
	.align		4
        /*0000*/ 	.byte	0x04, 0x37
        /*0002*/ 	.short	(.L_12945 - .L_12944)
.L_12944:
        /*0004*/ 	.word	0x00000082


	//----- nvinfo : EIATTR_KPARAM_INFO
	.align		4
.L_12945:
        /*0008*/ 	.byte	0x04, 0x17
        /*000a*/ 	.short	(.L_12947 - .L_12946)
.L_12946:
        /*000c*/ 	.word	0x00000000
        /*0010*/ 	.short	0x0007
        /*0012*/ 	.short	0x002c
        /*0014*/ 	.byte	0x00, 0xf0, 0x05, 0x00


	//----- nvinfo : EIATTR_KPARAM_INFO
	.align		4
.L_12947:
        /*0018*/ 	.byte	0x04, 0x17
        /*001a*/ 	.short	(.L_12949 - .L_12948)
.L_12948:
        /*001c*/ 	.word	0x00000000
        /*0020*/ 	.short	0x0006
        /*0022*/ 	.short	0x0028
        /*0024*/ 	.byte	0x00, 0xf0, 0x11, 0x00


	//----- nvinfo : EIATTR_KPARAM_INFO
	.align		4
.L_12949:
        /*0028*/ 	.byte	0x04, 0x17
        /*002a*/ 	.short	(.L_12951 - .L_12950)
.L_12950:
        /*002c*/ 	.word	0x00000000
        /*0030*/ 	.short	0x0005
        /*0032*/ 	.short	0x0020
        /*0034*/ 	.byte	0x00, 0xf0, 0x21, 0x00


	//----- nvinfo : EIATTR_KPARAM_INFO
	.align		4
.L_12951:
        /*0038*/ 	.byte	0x04, 0x17
        /*003a*/ 	.short	(.L_12953 - .L_12952)
.L_12952:
        /*003c*/ 	.word	0x00000000
        /*0040*/ 	.short	0x0004
        /*0042*/ 	.short	0x0018
        /*0044*/ 	.byte	0x00, 0xf0, 0x11, 0x00


	//----- nvinfo : EIATTR_KPARAM_INFO
	.align		4
.L_12953:
        /*0048*/ 	.byte	0x04, 0x17
        /*004a*/ 	.short	(.L_12955 - .L_12954)
.L_12954:
        /*004c*/ 	.word	0x00000000
        /*0050*/ 	.short	0x0003
        /*0052*/ 	.short	0x0014
        /*0054*/ 	.byte	0x00, 0xf0, 0x11, 0x00


	//----- nvinfo : EIATTR_KPARAM_INFO
	.align		4
.L_12955:
        /*0058*/ 	.byte	0x04, 0x17
        /*005a*/ 	.short	(.L_12957 - .L_12956)
.L_12956:
        /*005c*/ 	.word	0x00000000
        /*0060*/ 	.short	0x0002
        /*0062*/ 	.short	0x0010
        /*0064*/ 	.byte	0x00, 0xf0, 0x11, 0x00


	//----- nvinfo : EIATTR_KPARAM_INFO
	.align		4
.L_12957:
        /*0068*/ 	.byte	0x04, 0x17
        /*006a*/ 	.short	(.L_12959 - .L_12958)
.L_12958:
        /*006c*/ 	.word	0x00000000
        /*0070*/ 	.short	0x0001
        /*0072*/ 	.short	0x0008
        /*0074*/ 	.byte	0x00, 0xf0, 0x21, 0x00


	//----- nvinfo : EIATTR_KPARAM_INFO
	.align		4
.L_12959:
        /*0078*/ 	.byte	0x04, 0x17
        /*007a*/ 	.short	(.L_12961 - .L_12960)
.L_12960:
        /*007c*/ 	.word	0x00000000
        /*0080*/ 	.short	0x0000
        /*0082*/ 	.short	0x0000
        /*0084*/ 	.byte	0x00, 0xf0, 0x21, 0x00


	//----- nvinfo : EIATTR_SPARSE_MMA_MASK
	.align		4
.L_12961:
        /*0088*/ 	.byte	0x03, 0x50
        /*008a*/ 	.short	0x0000


	//----- nvinfo : EIATTR_MAXREG_COUNT
	.align		4
        /*008c*/ 	.byte	0x03, 0x1b
        /*008e*/ 	.short	0x00ff


	//----- nvinfo : EIATTR_MERCURY_ISA_VERSION
	.align		4
        /*0090*/ 	.byte	0x03, 0x5f
        /*0092*/ 	.short	0x0101


	//----- nvinfo : EIATTR_COOP_GROUP_MASK_REGIDS
	.align		4
        /*0094*/ 	.byte	0x04, 0x29
        /*0096*/ 	.short	(.L_12963 - .L_12962)


	//   ....[0]....
.L_12962:
        /*0098*/ 	.word	0xffffffff


	//   ....[1]....
        /*009c*/ 	.word	0xffffffff


	//   ....[2]....
        /*00a0*/ 	.word	0xffffffff


	//   ....[3]....
        /*00a4*/ 	.word	0xffffffff


	//   ....[4]....
        /*00a8*/ 	.word	0xffffffff


	//   ....[5]....
        /*00ac*/ 	.word	0xffffffff


	//   ....[6]....
        /*00b0*/ 	.word	0xffffffff


	//   ....[7]....
        /*00b4*/ 	.word	0xffffffff


	//   ....[8]....
        /*00b8*/ 	.word	0xffffffff


	//   ....[9]....
        /*00bc*/ 	.word	0xffffffff


	//   ....[10]....
        /*00c0*/ 	.word	0xffffffff


	//   ....[11]....
        /*00c4*/ 	.word	0xffffffff


	//   ....[12]....
        /*00c8*/ 	.word	0xffffffff


	//   ....[13]....
        /*00cc*/ 	.word	0xffffffff


	//   ....[14]....
        /*00d0*/ 	.word	0xffffffff


	//   ....[15]....
        /*00d4*/ 	.word	0xffffffff


	//   ....[16]....
        /*00d8*/ 	.word	0xffffffff


	//   ....[17]....
        /*00dc*/ 	.word	0xffffffff


	//   ....[18]....
        /*00e0*/ 	.word	0xffffffff


	//   ....[19]....
        /*00e4*/ 	.word	0xffffffff


	//----- nvinfo : EIATTR_COOP_GROUP_INSTR_OFFSETS
	.align		4
.L_12963:
        /*00e8*/ 	.byte	0x04, 0x28
        /*00ea*/ 	.short	(.L_12965 - .L_12964)


	//   ....[0]....
.L_12964:
        /*00ec*/ 	.word	0x00000200


	//   ....[1]....
        /*00f0*/ 	.word	0x00000210


	//   ....[2]....
        /*00f4*/ 	.word	0x00000250


	//   ....[3]....
        /*00f8*/ 	.word	0x00000270


	//   ....[4]....
        /*00fc*/ 	.word	0x000002b0


	//   ....[5]....
        /*0100*/ 	.word	0x000002d0


	//   ....[6]....
        /*0104*/ 	.word	0x00000310


	//   ....[7]....
        /*0108*/ 	.word	0x00000330


	//   ....[8]....
        /*010c*/ 	.word	0x00000370


	//   ....[9]....
        /*0110*/ 	.word	0x00000390


	//   ....[10]....
        /*0114*/ 	.word	0x00000460


	//   ....[11]....
        /*0118*/ 	.word	0x00000470


	//   ....[12]....
        /*011c*/ 	.word	0x000004a0


	//   ....[13]....
        /*0120*/ 	.word	0x000004b0


	//   ....[14]....
        /*0124*/ 	.word	0x000004e0


	//   ....[15]....
        /*0128*/ 	.word	0x000004f0


	//   ....[16]....
        /*012c*/ 	.word	0x00000520


	//   ....[17]....
        /*0130*/ 	.word	0x00000530


	//   ....[18]....
        /*0134*/ 	.word	0x00000570


	//   ....[19]....
        /*0138*/ 	.word	0x00000580


	//----- nvinfo : EIATTR_EXIT_INSTR_OFFSETS
	.align		4
.L_12965:
        /*013c*/ 	.byte	0x04, 0x1c
        /*013e*/ 	.short	(.L_12967 - .L_12966)


	//   ....[0]....
.L_12966:
        /*0140*/ 	.word	0x00000590


	//   ....[1]....
        /*0144*/ 	.word	0x00000670


	//   ....[2]....
        /*0148*/ 	.word	0x00000680


	//   ....[3]....
        /*014c*/ 	.word	0x00000710


	//----- nvinfo : EIATTR_CBANK_PARAM_SIZE
	.align		4
.L_12967:
        /*0150*/ 	.byte	0x03, 0x19
        /*0152*/ 	.short	0x002d


	//----- nvinfo : EIATTR_PARAM_CBANK
	.align		4
        /*0154*/ 	.byte	0x04, 0x0a
        /*0156*/ 	.short	(.L_12969 - .L_12968)
	.align		4
.L_12968:
        /*0158*/ 	.word	index@(.nv.constant0._ZN43_GLOBAL__N__9ae7fba5_10_SoftMax_cu_9f978f6320softmax_warp_forwardIfffLi5ELb1ELb0EEEvPT0_PKT_iiiPKbib)
        /*015c*/ 	.short	0x0210
        /*015e*/ 	.short	0x002d


	//----- nvinfo : EIATTR_SW_WAR
	.align		4
.L_12969:
        /*0160*/ 	.byte	0x04, 0x36
        /*0162*/ 	.short	(.L_12971 - .L_12970)
.L_12970:
        /*0164*/ 	.word	0x00000008
.L_12971:


//--------------------- .nv.info._ZN43_GLOBAL__N__9ae7fba5_10_SoftMax_cu_9f978f6320softmax_warp_forwardIfffLi4ELb1ELb0EEEvPT0_PKT_iiiPKbib --------------------------
	.section	.nv.info._ZN43_GLOBAL__N__9ae7fba5_10_SoftMax_cu_9f978f6320softmax_warp_forwardIfffLi4ELb1ELb0EEEvPT0_PKT_iiiPKbib,"",@"SHT_CUDA_INFO"
	.sectionflags	@""
	.align	4


	//----- nvinfo : EIATTR_CUDA_API_VERSION
	.align		4
        /*0000*/ 	.byte	0x04, 0x37
        /*0002*/ 	.short	(.L_12973 - .L_12972)
.L_12972:
        /*0004*/ 	.word	0x00000082


	//----- nvinfo : EIATTR_KPARAM_INFO
	.align		4
.L_12973:
        /*0008*/ 	.byte	0x04, 0x17
        /*000a*/ 	.short	(.L_12975 - .L_12974)
.L_12974:
        /*000c*/ 	.word	0x00000000
        /*0010*/ 	.short	0x0007
        /*0012*/ 	.short	0x002c
        /*0014*/ 	.byte	0x00, 0xf0, 0x05, 0x00


	//----- nvinfo : EIATTR_KPARAM_INFO
	.align		4
.L_12975:
        /*0018*/ 	.byte	0x04, 0x17
        /*001a*/ 	.short	(.L_12977 - .L_12976)
.L_12976:
        /*001c*/ 	.word	0x00000000
        /*0020*/ 	.short	0x0006
        /*0022*/ 	.short	0x0028
        /*0024*/ 	.byte	0x00, 0xf0, 0x11, 0x00


	//----- nvinfo : EIATTR_KPARAM_INFO
	.align		4
.L_12977:
        /*0028*/ 	.byte	0x04, 0x17
        /*002a*/ 	.short	(.L_12979 - .L_12978)
.L_12978:
        /*002c*/ 	.word	0x00000000
        /*0030*/ 	.short	0x0005
        /*0032*/ 	.short	0x0020
        /*0034*/ 	.byte	0x00, 0xf0, 0x21, 0x00


	//----- nvinfo : EIATTR_KPARAM_INFO
	.align		4
.L_12979:
        /*0038*/ 	.byte	0x04, 0x17
        /*003a*/ 	.short	(.L_12981 - .L_12980)
.L_12980:
        /*003c*/ 	.word	0x00000000
        /*0040*/ 	.short	0x0004
        /*0042*/ 	.short	0x0018
        /*0044*/ 	.byte	0x00, 0xf0, 0x11, 0x00


	//----- nvinfo : EIATTR_KPARAM_INFO
	.align		4
.L_12981:
        /*0048*/ 	.byte	0x04, 0x17
        /*004a*/ 	.short	(.L_12983 - .L_12982)
.L_12982:
        /*004c*/ 	.word	0x00000000
        /*0050*/ 	.short	0x0003
        /*0052*/ 	.short	0x0014
        /*0054*/ 	.byte	0x00, 0xf0, 0x11, 0x00


	//----- nvinfo : EIATTR_KPARAM_INFO
	.align		4
.L_12983:
        /*0058*/ 	.byte	0x04, 0x17
        /*005a*/ 	.short	(.L_12985 - .L_12984)
.L_12984:
        /*005c*/ 	.word	0x00000000
        /*0060*/ 	.short	0x0002
        /*0062*/ 	.short	0x0010
        /*0064*/ 	.byte	0x00, 0xf0, 0x11, 0x00


	//----- nvinfo : EIATTR_KPARAM_INFO
	.align		4
.L_12985:
        /*0068*/ 	.byte	0x04, 0x17
        /*006a*/ 	.short	(.L_12987 - .L_12986)
.L_12986:
        /*006c*/ 	.word	0x00000000
        /*0070*/ 	.short	0x0001
        /*0072*/ 	.short	0x0008
        /*0074*/ 	.byte	0x00, 0xf0, 0x21, 0x00


	//----- nvinfo : EIATTR_KPARAM_INFO
	.align		4
.L_12987:
        /*0078*/ 	.byte	0x04, 0x17
        /*007a*/ 	.short	(.L_12989 - .L_12988)
.L_12988:
        /*007c*/ 	.word	0x00000000
        /*0080*/ 	.short	0x0000
        /*0082*/ 	.short	0x0000
        /*0084*/ 	.byte	0x00, 0xf0, 0x21, 0x00


	//----- nvinfo : EIATTR_SPARSE_MMA_MASK
	.align		4
.L_12989:
        /*0088*/ 	.byte	0x03, 0x50
        /*008a*/ 	.short	0x0000


	//----- nvinfo : EIATTR_MAXREG_COUNT
	.align		4
        /*008c*/ 	.byte	0x03, 0x1b
        /*008e*/ 	.short	0x00ff


	//----- nvinfo : EIATTR_MERCURY_ISA_VERSION
	.align		4
        /*0090*/ 	.byte	0x03, 0x5f
        /*0092*/ 	.short	0x0101


	//----- nvinfo : EIATTR_COOP_GROUP_MASK_REGIDS
	.align		4
        /*0094*/ 	.byte	0x04, 0x29
        /*0096*/ 	.short	(.L_12991 - .L_12990)


	//   ....[0]....
.L_12990:
        /*0098*/ 	.word	0xffffffff


	//   ....[1]....
        /*009c*/ 	.word	0xffffffff


	//   ....[2]....
        /*00a0*/ 	.word	0xffffffff


	//   ....[3]....
        /*00a4*/ 	.word	0xffffffff


	//   ....[4]....
        /*00a8*/ 	.word	0xffffffff


	//   ....[5]....
        /*00ac*/ 	.word	0xffffffff


	//   ....[6]....
        /*00b0*/ 	.word	0xffffffff


	//   ....[7]....
        /*00b4*/ 	.word	0xffffffff


	//   ....[8]....
        /*00b8*/ 	.word	0xffffffff


	//   ....[9]....
        /*00bc*/ 	.word	0xffffffff


	//   ....[10]....
        /*00c0*/ 	.word	0xffffffff


	//   ....[11]....
        /*00c4*/ 	.word	0xffffffff


	//   ....[12]....
        /*00c8*/ 	.word	0xffffffff


	//   ....[13]....
        /*00cc*/ 	.word	0xffffffff


	//   ....[14]....
        /*00d0*/ 	.word	0xffffffff


	//   ....[15]....
        /*00d4*/ 	.word	0xffffffff


	//----- nvinfo : EIATTR_COOP_GROUP_INSTR_OFFSETS
	.align		4
.L_12991:
        /*00d8*/ 	.byte	0x04, 0x28
        /*00da*/ 	.short	(.L_12993 - .L_12992)


	//   ....[0]....
.L_12992:
        /*00dc*/ 	.word	0x00000200


	//   ....[1]....
        /*00e0*/ 	.word	0x00000210


	//   ....[2]....
        /*00e4*/ 	.word	0x00000250


	//   ....[3]....
        /*00e8*/ 	.word	0x00000270


	//   ....[4]....
        /*00ec*/ 	.word	0x000002b0


	//   ....[5]....
        /*00f0*/ 	.word	0x000002d0


	//   ....[6]....
        /*00f4*/ 	.word	0x00000310


	//   ....[7]....
        /*00f8*/ 	.word	0x00000330


	//   ....[8]....
        /*00fc*/ 	.word	0x00000400


	//   ....[9]....
        /*0100*/ 	.word	0x00000410


	//   ....[10]....
        /*0104*/ 	.word	0x00000440


	//   ....[11]....
        /*0108*/ 	.word	0x00000450


	//   ....[12]....
        /*010c*/ 	.word	0x00000480


	//   ....[13]....
        /*0110*/ 	.word	0x00000490


	//   ....[14]....
        /*0114*/ 	.word	0x000004d0


	//   ....[15]....
        /*0118*/ 	.word	0x000004e0


	//----- nvinfo : EIATTR_EXIT_INSTR_OFFSETS
	.align		4
.L_12993:
        /*011c*/ 	.byte	0x04, 0x1c
        /*011e*/ 	.short	(.L_12995 - .L_12994)


	//   ....[0]....
.L_12994:
        /*0120*/ 	.word	0x000004f0


	//   ....[1]....
        /*0124*/ 	.word	0x000005a0


	//   ....[2]....
        /*0128*/ 	.word	0x000005b0


	//   ....[3]....
        /*012c*/ 	.word	0x00000640


	//----- nvinfo : EIATTR_CBANK_PARAM_SIZE
	.align		4
.L_12995:
        /*0130*/ 	.byte	0x03, 0x19
        /*0132*/ 	.short	0x002d


	//----- nvinfo : EIATTR_PARAM_CBANK
	.align		4
        /*0134*/ 	.byte	0x04, 0x0a
        /*0136*/ 	.short	(.L_12997 - .L_12996)
	.align		4
.L_12996:
        /*0138*/ 	.word	index@(.nv.constant0._ZN43_GLOBAL__N__9ae7fba5_10_SoftMax_cu_9f978f6320softmax_warp_forwardIfffLi4ELb1ELb0EEEvPT0_PKT_iiiPKbib)
        /*013c*/ 	.short	0x0210
        /*013e*/ 	.short	0x002d


	//----- nvinfo : EIATTR_SW_WAR
	.align		4
.L_12997:
        /*0140*/ 	.byte	0x04, 0x36
        /*0142*/ 	.short	(.L_12999 - .L_12998)
.L_12998:
        /*0144*/ 	.word	0x00000008
.L_12999:


//--------------------- .nv.info._ZN43_GLOBAL__N__9ae7fba5_10_SoftMax_cu_9f978f6320softmax_warp_forwardIfffLi3ELb1ELb0EEEvPT0_PKT_iiiPKbib --------------------------
	.section	.nv.info._ZN43_GLOBAL__N__9ae7fba5_10_SoftMax_cu_9f978f6320softmax_warp_forwardIfffLi3ELb1ELb0EEEvPT0_PKT_iiiPKbib,"",@"SHT_CUDA_INFO"
	.sectionflags	@""
	.align	4


	//----- nvinfo : EIATTR_CUDA_API_VERSION
	.align		4
        /*0000*/ 	.byte	0x04, 0x37
        /*0002*/ 	.short	(.L_13001 - .L_13000)
.L_13000:
        /*0004*/ 	.word	0x00000082


	//----- nvinfo : EIATTR_KPARAM_INFO
	.align		4
.L_13001:
        /*0008*/ 	.byte	0x04, 0x17
        /*000a*/ 	.short	(.L_13003 - .L_13002)
.L_13002:
        /*000c*/ 	.word	0x00000000
        /*0010*/ 	.short	0x0007
        /*0012*/ 	.short	0x002c
        /*0014*/ 	.byte	0x00, 0xf0, 0x05, 0x00


	//----- nvinfo : EIATTR_KPARAM_INFO
	.align		4
.L_13003:
        /*0018*/ 	.byte	0x04, 0x17
        /*001a*/ 	.short	(.L_13005 - .L_13004)
.L_13004:
        /*001c*/ 	.word	0x00000000
        /*0020*/ 	.short	0x0006
        /*0022*/ 	.short	0x0028
        /*0024*/ 	.byte	0x00, 0xf0, 0x11, 0x00


	//----- nvinfo : EIATTR_KPARAM_INFO
	.align		4
.L_13005:
        /*0028*/ 	.byte	0x04, 0x17
        /*002a*/ 	.short	(.L_13007 - .L_13006)
.L_13006:
        /*002c*/ 	.word	0x00000000
        /*0030*/ 	.short	0x0005
        /*0032*/ 	.short	0x0020
        /*0034*/ 	.byte	0x00, 0xf0, 0x21, 0x00


	//----- nvinfo : EIATTR_KPARAM_INFO
	.align		4
.L_13007:
        /*0038*/ 	.byte	0x04, 0x17
        /*003a*/ 	.short	(.L_13009 - .L_13008)
.L_13008:
        /*003c*/ 	.word	0x00000000
        /*0040*/ 	.short	0x0004
        /*0042*/ 	.short	0x0018
        /*0044*/ 	.byte	0x00, 0xf0, 0x11, 0x00


	//----- nvinfo : EIATTR_KPARAM_INFO
	.align		4
.L_13009:
        /*0048*/ 	.byte	0x04, 0x17
        /*004a*/ 	.short	(.L_13011 - .L_13010)
.L_13010:
        /*004c*/ 	.word	0x00000000
        /*0050*/ 	.short	0x0003
        /*0052*/ 	.short	0x0014
        /*0054*/ 	.byte	0x00, 0xf0, 0x11, 0x00


	//----- nvinfo : EIATTR_KPARAM_INFO
	.align		4
.L_13011:
        /*0058*/ 	.byte	0x04, 0x17
        /*005a*/ 	.short	(.L_13013 - .L_13012)
.L_13012:
        /*005c*/ 	.word	0x00000000
        /*0060*/ 	.short	0x0002
        /*0062*/ 	.short	0x0010
        /*0064*/ 	.byte	0x00, 0xf0, 0x11, 0x00


	//----- nvinfo : EIATTR_KPARAM_INFO
	.align		4
.L_13013:
        /*0068*/ 	.byte	0x04, 0x17
        /*006a*/ 	.short	(.L_13015 - .L_13014)
.L_13014:
        /*006c*/ 	.word	0x00000000
        /*0070*/ 	.short	0x0001
        /*0072*/ 	.short	0x0008
        /*0074*/ 	.byte	0x00, 0xf0, 0x21, 0x00


	//----- nvinfo : EIATTR_KPARAM_INFO
	.align		4
.L_13015:
        /*0078*/ 	.byte	0x04, 0x17
        /*007a*/ 	.short	(.L_13017 - .L_13016)
.L_13016:
        /*007c*/ 	.word	0x00000000
        /*0080*/ 	.short	0x0000
        /*0082*/ 	.short	0x0000
        /*0084*/ 	.byte	0x00, 0xf0, 0x21, 0x00


	//----- nvinfo : EIATTR_SPARSE_MMA_MASK
	.align		4
.L_13017:
        /*0088*/ 	.byte	0x03, 0x50
        /*008a*/ 	.short	0x0000


	//----- nvinfo : EIATTR_MAXREG_COUNT
	.align		4
        /*008c*/ 	.byte	0x03, 0x1b
        /*008e*/ 	.short	0x00ff


	//----- nvinfo : EIATTR_MERCURY_ISA_VERSION
	.align		4
        /*0090*/ 	.byte	0x03, 0x5f
        /*0092*/ 	.short	0x0101


	//----- nvinfo : EIATTR_COOP_GROUP_MASK_REGIDS
	.align		4
        /*0094*/ 	.byte	0x04, 0x29
        /*0096*/ 	.short	(.L_13019 - .L_13018)


	//   ....[0]....
.L_13018:
        /*0098*/ 	.word	0xffffffff


	//   ....[1]....
        /*009c*/ 	.word	0xffffffff


	//   ....[2]....
        /*00a0*/ 	.word	0xffffffff


	//   ....[3]....
        /*00a4*/ 	.word	0xffffffff


	//   ....[4]....
        /*00a8*/ 	.word	0xffffffff


	//   ....[5]....
        /*00ac*/ 	.word	0xffffffff


	//   ....[6]....
        /*00b0*/ 	.word	0xffffffff


	//   ....[7]....
        /*00b4*/ 	.word	0xffffffff


	//   ....[8]....
        /*00b8*/ 	.word	0xffffffff


	//   ....[9]....
        /*00bc*/ 	.word	0xffffffff


	//   ....[10]....
        /*00c0*/ 	.word	0xffffffff


	//   ....[11]....
        /*00c4*/ 	.word	0xffffffff


	//----- nvinfo : EIATTR_COOP_GROUP_INSTR_OFFSETS
	.align		4
.L_13019:
        /*00c8*/ 	.byte	0x04, 0x28
        /*00ca*/ 	.short	(.L_13021 - .L_13020)


	//   ....[0]....
.L_13020:
        /*00cc*/ 	.word	0x00000200


	//   ....[1]....
        /*00d0*/ 	.word	0x00000210


	//   ....[2]....
        /*00d4*/ 	.word	0x00000250


	//   ....[3]....
        /*00d8*/ 	.word	0x00000270


	//   ....[4]....
        /*00dc*/ 	.word	0x000002b0


	//   ....[5]....
        /*00e0*/ 	.word	0x000002d0


	//   ....[6]....
        /*00e4*/ 	.word	0x000003a0


	//   ....[7]....
        /*00e8*/ 	.word	0x000003c0


	//   ....[8]....
        /*00ec*/ 	.word	0x000003e0


	//   ....[9]....
        /*00f0*/ 	.word	0x00000400


	//   ....[10]....
        /*00f4*/ 	.word	0x00000420


	//   ....[11]....
        /*00f8*/ 	.word	0x00000440


	//----- nvinfo : EIATTR_EXIT_INSTR_OFFSETS
	.align		4
.L_13021:
        /*00fc*/ 	.byte	0x04, 0x1c
        /*00fe*/ 	.short	(.L_13023 - .L_13022)


	//   ....[0]....
.L_13022:
        /*0100*/ 	.word	0x00000450


	//   ....[1]....
        /*0104*/ 	.word	0x00000500


	//   ....[2]....
        /*0108*/ 	.word	0x00000510


	//   ....[3]....
        /*010c*/ 	.word	0x000005a0


	//----- nvinfo : EIATTR_CBANK_PARAM_SIZE
	.align		4
.L_13023:
        /*0110*/ 	.byte	0x03, 0x19
        /*0112*/ 	.short	0x002d


	//----- nvinfo : EIATTR_PARAM_CBANK
	.align		4
        /*0114*/ 	.byte	0x04, 0x0a
        /*0116*/ 	.short	(.L_13025 - .L_13024)
	.align		4
.L_13024:
        /*0118*/ 	.word	index@(.nv.constant0._ZN43_GLOBAL__N__9ae7fba5_10_SoftMax_cu_9f978f6320softmax_warp_forwardIfffLi3ELb1ELb0EEEvPT0_PKT_iiiPKbib)
        /*011c*/ 	.short	0x0210
        /*011e*/ 	.short	0x002d


	//----- nvinfo : EIATTR_SW_WAR
	.align		4
.L_13025:
        /*0120*/ 	.byte	0x04, 0x36
        /*0122*/ 	.short	(.L_13027 - .L_13026)
.L_13026:
        /*0124*/ 	.word	0x00000008
.L_13027:


//--------------------- .nv.info._ZN43_GLOBAL__N__9ae7fba5_10_SoftMax_cu_9f978f6320softmax_warp_forwardIfffLi2ELb1ELb0EEEvPT0_PKT_iiiPKbib --------------------------
	.section	.nv.info._ZN43_GLOBAL__N__9ae7fba5_10_SoftMax_cu_9f978f6320softmax_warp_forwardIfffLi2ELb1ELb0EEEvPT0_PKT_iiiPKbib,"",@"SHT_CUDA_INFO"
	.sectionflags	@""
	.align	4


	//----- nvinfo : EIATTR_CUDA_API_VERSION
	.align		4
        /*0000*/ 	.byte	0x04, 0x37
        /*0002*/ 	.short	(.L_13029 - .L_13028)
.L_13028:
        /*0004*/ 	.word	0x00000082


	//----- nvinfo : EIATTR_KPARAM_INFO
	.align		4
.L_13029:
        /*0008*/ 	.byte	0x04, 0x17
        /*000a*/ 	.short	(.L_13031 - .L_13030)
.L_13030:
        /*000c*/ 	.word	0x00000000
        /*0010*/ 	.short	0x0007
        /*0012*/ 	.short	0x002c
        /*0014*/ 	.byte	0x00, 0xf0, 0x05, 0x00


	//----- nvinfo : EIATTR_KPARAM_INFO
	.align		4
.L_13031:
        /*0018*/ 	.byte	0x04, 0x17
        /*001a*/ 	.short	(.L_13033 - .L_13032)
.L_13032:
        /*001c*/ 	.word	0x00000000
        /*0020*/ 	.short	0x0006
        /*0022*/ 	.short	0x0028
        /*0024*/ 	.byte	0x00, 0xf0, 0x11, 0x00


	//----- nvinfo : EIATTR_KPARAM_INFO
	.align		4
.L_13033:
        /*0028*/ 	.byte	0x04, 0x17
        /*002a*/ 	.short	(.L_13035 - .L_13034)
.L_13034:
        /*002c*/ 	.word	0x00000000
        /*0030*/ 	.short	0x0005
        /*0032*/ 	.short	0x0020
        /*0034*/ 	.byte	0x00, 0xf0, 0x21, 0x00


	//----- nvinfo : EIATTR_KPARAM_INFO
	.align		4
.L_13035:
        /*0038*/ 	.byte	0x04, 0x17
        /*003a*/ 	.short	(.L_13037 - .L_13036)
.L_13036:
        /*003c*/ 	.word	0x00000000
        /*0040*/ 	.short	0x0004
        /*0042*/ 	.short	0x0018
        /*0044*/ 	.byte	0x00, 0xf0, 0x11, 0x00


	//----- nvinfo : EIATTR_KPARAM_INFO
	.align		4
.L_13037:
        /*0048*/ 	.byte	0x04, 0x17
        /*004a*/ 	.short	(.L_13039 - .L_13038)
.L_13038:
        /*004c*/ 	.word	0x00000000
        /*0050*/ 	.short	0x0003
        /*0052*/ 	.short	0x0014
        /*0054*/ 	.byte	0x00, 0xf0, 0x11, 0x00


	//----- nvinfo : EIATTR_KPARAM_INFO
	.align		4
.L_13039:
        /*0058*/ 	.byte	0x04, 0x17
        /*005a*/ 	.short	(.L_13041 - .L_13040)
.L_13040:
        /*005c*/ 	.word	0x00000000
        /*0060*/ 	.short	0x0002
        /*0062*/ 	.short	0x0010
        /*0064*/ 	.byte	0x00, 0xf0, 0x11, 0x00


	//----- nvinfo : EIATTR_KPARAM_INFO
	.align		4
.L_13041:
        /*0068*/ 	.byte	0x04, 0x17
        /*006a*/ 	.short	(.L_13043 - .L_13042)
.L_13042:
        /*006c*/ 	.word	0x00000000
        /*0070*/ 	.short	0x0001
        /*0072*/ 	.short	0x0008
        /*0074*/ 	.byte	0x00, 0xf0, 0x21, 0x00


	//----- nvinfo : EIATTR_KPARAM_INFO
	.align		4
.L_13043:
        /*0078*/ 	.byte	0x04, 0x17
        /*007a*/ 	.short	(.L_13045 - .L_13044)
.L_13044:
        /*007c*/ 	.word	0x00000000
        /*0080*/ 	.short	0x0000
        /*0082*/ 	.short	0x0000
        /*0084*/ 	.byte	0x00, 0xf0, 0x21, 0x00


	//----- nvinfo : EIATTR_SPARSE_MMA_MASK
	.align		4
.L_13045:
        /*0088*/ 	.byte	0x03, 0x50
        /*008a*/ 	.short	0x0000


	//----- nvinfo : EIATTR_MAXREG_COUNT
	.align		4
        /*008c*/ 	.byte	0x03, 0x1b
        /*008e*/ 	.short	0x00ff


	//----- nvinfo : EIATTR_MERCURY_ISA_VERSION
	.align		4
        /*0090*/ 	.byte	0x03, 0x5f
        /*0092*/ 	.short	0x0101


	//----- nvinfo : EIATTR_COOP_GROUP_MASK_REGIDS
	.align		4
        /*0094*/ 	.byte	0x04, 0x29
        /*0096*/ 	.short	(.L_13047 - .L_13046)


	//   ....[0]....
.L_13046:
        /*0098*/ 	.word	0xffffffff


	//   ....[1]....
        /*009c*/ 	.word	0xffffffff


	//   ....[2]....
        /*00a0*/ 	.word	0xffffffff


	//   ....[3]....
        /*00a4*/ 	.word	0xffffffff


	//   ....[4]....
        /*00a8*/ 	.word	0xffffffff


	//   ....[5]....
        /*00ac*/ 	.word	0xffffffff


	//   ....[6]....
        /*00b0*/ 	.word	0xffffffff


	//   ....[7]....
        /*00b4*/ 	.word	0xffffffff


	//----- nvinfo : EIATTR_COOP_GROUP_INSTR_OFFSETS
	.align		4
.L_13047:
        /*00b8*/ 	.byte	0x04, 0x28
        /*00ba*/ 	.short	(.L_13049 - .L_13048)


	//   ....[0]....
.L_13048:
        /*00bc*/ 	.word	0x00000200


	//   ....[1]....
        /*00c0*/ 	.word	0x00000210


	//   ....[2]....
        /*00c4*/ 	.word	0x00000250


	//   ....[3]....
        /*00c8*/ 	.word	0x00000270


	//   ....[4]....
        /*00cc*/ 	.word	0x00000340


	//   ....[5]....
        /*00d0*/ 	.word	0x00000360


	//   ....[6]....
        /*00d4*/ 	.word	0x00000380


	//   ....[7]....
        /*00d8*/ 	.word	0x000003a0


	//----- nvinfo : EIATTR_EXIT_INSTR_OFFSETS
	.align		4
.L_13049:
        /*00dc*/ 	.byte	0x04, 0x1c
        /*00de*/ 	.short	(.L_13051 - .L_13050)


	//   ....[0]....
.L_13050:
        /*00e0*/ 	.word	0x000003b0


	//   ....[1]....
        /*00e4*/ 	.word	0x00000460


	//   ....[2]....
        /*00e8*/ 	.word	0x00000470


	//   ....[3]....
        /*00ec*/ 	.word	0x00000500


	//----- nvinfo : EIATTR_CBANK_PARAM_SIZE
	.align		4
.L_13051:
        /*00f0*/ 	.byte	0x03, 0x19
        /*00f2*/ 	.short	0x002d


	//----- nvinfo : EIATTR_PARAM_CBANK
	.align		4
        /*00f4*/ 	.byte	0x04, 0x0a
        /*00f6*/ 	.short	(.L_13053 - .L_13052)
	.align		4
.L_13052:
        /*00f8*/ 	.word	index@(.nv.constant0._ZN43_GLOBAL__N__9ae7fba5_10_SoftMax_cu_9f978f6320softmax_warp_forwardIfffLi2ELb1ELb0EEEvPT0_PKT_iiiPKbib)
        /*00fc*/ 	.short	0x0210
        /*00fe*/ 	.short	0x002d


	//----- nvinfo : EIATTR_SW_WAR
	.align		4
.L_13053:
        /*0100*/ 	.byte	0x04, 0x36
        /*0102*/ 	.short	(.L_13055 - .L_13054)
.L_13054:
        /*0104*/ 	.word	0x00000008
.L_13055:


//--------------------- .nv.info._ZN43_GLOBAL__N__9ae7fba5_10_SoftMax_cu_9f978f6320softmax_warp_forwardIfffLi1ELb1ELb0EEEvPT0_PKT_iiiPKbib --------------------------
	.section	.nv.info._ZN43_GLOBAL__N__9ae7fba5_10_SoftMax_cu_9f978f6320softmax_warp_forwardIfffLi1ELb1ELb0EEEvPT0_PKT_iiiPKbib,"",@"SHT_CUDA_INFO"
	.sectionflags	@""
	.align	4


	//----- nvinfo : EIATTR_CUDA_API_VERSION
	.align		4
        /*0000*/ 	.byte	0x04, 0x37
        /*0002*/ 	.short	(.L_13057 - .L_13056)
.L_13056:
        /*0004*/ 	.word	0x00000082


	//----- nvinfo : EIATTR_KPARAM_INFO
	.align		4
.L_13057:
        /*0008*/ 	.byte	0x04, 0x17
        /*000a*/ 	.short	(.L_13059 - .L_13058)
.L_13058:
        /*000c*/ 	.word	0x00000000
        /*0010*/ 	.short	0x0007
        /*0012*/ 	.short	0x002c
        /*0014*/ 	.byte	0x00, 0xf0, 0x05, 0x00


	//----- nvinfo : EIATTR_KPARAM_INFO
	.align		4
.L_13059:
        /*0018*/ 	.byte	0x04, 0x17
        /*001a*/ 	.short	(.L_13061 - .L_13060)
.L_13060:
        /*001c*/ 	.word	0x00000000
        /*0020*/ 	.short	0x0006
        /*0022*/ 	.short	0x0028
        /*0024*/ 	.byte	0x00, 0xf0, 0x11, 0x00


	//----- nvinfo : EIATTR_KPARAM_INFO
	.align		4
.L_13061:
        /*0028*/ 	.byte	0x04, 0x17
        /*002a*/ 	.short	(.L_13063 - .L_13062)
.L_13062:
        /*002c*/ 	.word	0x00000000
        /*0030*/ 	.short	0x0005
        /*0032*/ 	.short	0x0020
        /*0034*/ 	.byte	0x00, 0xf0, 0x21, 0x00


	//----- nvinfo : EIATTR_KPARAM_INFO
	.align		4
.L_13063:
        /*0038*/ 	.byte	0x04, 0x17
        /*003a*/ 	.short	(.L_13065 - .L_13064)
.L_13064:
        /*003c*/ 	.word	0x00000000
        /*0040*/ 	.short	0x0004
        /*0042*/ 	.short	0x0018
        /*0044*/ 	.byte	0x00, 0xf0, 0x11, 0x00


	//----- nvinfo : EIATTR_KPARAM_INFO
	.align		4
.L_13065:
        /*0048*/ 	.byte	0x04, 0x17
        /*004a*/ 	.short	(.L_13067 - .L_13066)
.L_13066:
        /*004c*/ 	.word	0x00000000
        /*0050*/ 	.short	0x0003
        /*0052*/ 	.short	0x0014
        /*0054*/ 	.byte	0x00, 0xf0, 0x11, 0x00


	//----- nvinfo : EIATTR_KPARAM_INFO
	.align		4
.L_13067:
        /*0058*/ 	.byte	0x04, 0x17
        /*005a*/ 	.short	(.L_13069 - .L_13068)
.L_13068:
        /*005c*/ 	.word	0x00000000
        /*0060*/ 	.short	0x0002
        /*0062*/ 	.short	0x0010
        /*0064*/ 	.byte	0x00, 0xf0, 0x11, 0x00


	//----- nvinfo : EIATTR_KPARAM_INFO
	.align		4
.L_13069:
        /*0068*/ 	.byte	0x04, 0x17
        /*006a*/ 	.short	(.L_13071 - .L_13070)
.L_13070:
        /*006c*/ 	.word	0x00000000
        /*0070*/ 	.short	0x0001
        /*0072*/ 	.short	0x0008
        /*0074*/ 	.byte	0x00, 0xf0, 0x21, 0x00


	//----- nvinfo : EIATTR_KPARAM_INFO
	.align		4
.L_13071:
        /*0078*/ 	.byte	0x04, 0x17
        /*007a*/ 	.short	(.L_13073 - .L_13072)
.L_13072:
        /*007c*/ 	.word	0x00000000
        /*0080*/ 	.short	0x0000
        /*0082*/ 	.short	0x0000
        /*0084*/ 	.byte	0x00, 0xf0, 0x21, 0x00


	//----- nvinfo : EIATTR_SPARSE_MMA_MASK
	.align		4
.L_13073:
        /*0088*/ 	.byte	0x03, 0x50
        /*008a*/ 	.short	0x0000


	//----- nvinfo : EIATTR_MAXREG_COUNT
	.align		4
        /*008c*/ 	.byte	0x03, 0x1b
        /*008e*/ 	.short	0x00ff


	//----- nvinfo : EIATTR_MERCURY_ISA_VERSION
	.align		4
        /*0090*/ 	.byte	0x03, 0x5f
        /*0092*/ 	.short	0x0101


	//----- nvinfo : EIATTR_COOP_GROUP_MASK_REGIDS
	.align		4
        /*0094*/ 	.byte	0x04, 0x29
        /*0096*/ 	.short	(.L_13075 - .L_13074)


	//   ....[0]....
.L_13074:
        /*0098*/ 	.word	0xffffffff


	//   ....[1]....
        /*009c*/ 	.word	0xffffffff


	//   ....[2]....
        /*00a0*/ 	.word	0xffffffff


	//   ....[3]....
        /*00a4*/ 	.word	0xffffffff


	//----- nvinfo : EIATTR_COOP_GROUP_INSTR_OFFSETS
	.align		4
.L_13075:
        /*00a8*/ 	.byte	0x04, 0x28
        /*00aa*/ 	.short	(.L_13077 - .L_13076)


	//   ....[0]....
.L_13076:
        /*00ac*/ 	.word	0x00000200


	//   ....[1]....
        /*00b0*/ 	.word	0x00000210


	//   ....[2]....
        /*00b4*/ 	.word	0x000002e0


	//   ....[3]....
        /*00b8*/ 	.word	0x00000300


	//----- nvinfo : EIATTR_EXIT_INSTR_OFFSETS
	.align		4
.L_13077:
        /*00bc*/ 	.byte	0x04, 0x1c
        /*00be*/ 	.short	(.L_13079 - .L_13078)


	//   ....[0]....
.L_13078:
        /*00c0*/ 	.word	0x00000310


	//   ....[1]....
        /*00c4*/ 	.word	0x000003c0


	//   ....[2]....
        /*00c8*/ 	.word	0x000003d0


	//   ....[3]....
        /*00cc*/ 	.word	0x00000460


	//----- nvinfo : EIATTR_CBANK_PARAM_SIZE
	.align		4
.L_13079:
        /*00d0*/ 	.byte	0x03, 0x19
        /*00d2*/ 	.short	0x002d


	//----- nvinfo : EIATTR_PARAM_CBANK
	.align		4
        /*00d4*/ 	.byte	0x04, 0x0a
        /*00d6*/ 	.short	(.L_13081 - .L_13080)
	.align		4
.L_13080:
        /*00d8*/ 	.word	index@(.nv.constant0._ZN43_GLOBAL__N__9ae7fba5_10_SoftMax_cu_9f978f6320softmax_warp_forwardIfffLi1ELb1ELb0EEEvPT0_PKT_iiiPKbib)
        /*00dc*/ 	.short	0x0210
        /*00de*/ 	.short	0x002d


	//----- nvinfo : EIATTR_SW_WAR
	.align		4
.L_13081:
        /*00e0*/ 	.byte	0x04, 0x36
        /*00e2*/ 	.short	(.L_13083 - .L_13082)
.L_13082:
        /*00e4*/ 	.word	0x00000008
.L_13083:


//--------------------- .nv.info._ZN43_GLOBAL__N__9ae7fba5_10_SoftMax_cu_9f978f6320softmax_warp_forwardIfffLi0ELb1ELb0EEEvPT0_PKT_iiiPKbib --------------------------
	.section	.nv.info._ZN43_GLOBAL__N__9ae7fba5_10_SoftMax_cu_9f978f6320softmax_warp_forwardIfffLi0ELb1ELb0EEEvPT0_PKT_iiiPKbib,"",@"SHT_CUDA_INFO"
	.sectionflags	@""
	.align	4


	//----- nvinfo : EIATTR_CUDA_API_VERSION
	.align		4
        /*0000*/ 	.byte	0x04, 0x37
        /*0002*/ 	.short	(.L_13085 - .L_13084)
.L_13084:
        /*0004*/ 	.word	0x00000082


	//----- nvinfo : EIATTR_KPARAM_INFO
	.align		4
.L_13085:
        /*0008*/ 	.byte	0x04, 0x17
        /*000a*/ 	.short	(.L_13087 - .L_13086)
.L_13086:
        /*000c*/ 	.word	0x00000000
        /*0010*/ 	.short	0x0007
        /*0012*/ 	.short	0x002c
        /*0014*/ 	.byte	0x00, 0xf0, 0x05, 0x00


	//----- nvinfo : EIATTR_KPARAM_INFO
	.align		4
.L_13087:
        /*0018*/ 	.byte	0x04, 0x17
        /*001a*/ 	.short	(.L_13089 - .L_13088)
.L_13088:
        /*001c*/ 	.word	0x00000000
        /*0020*/ 	.short	0x0006
        /*0022*/ 	.short	0x0028
        /*0024*/ 	.byte	0x00, 0xf0, 0x11, 0x00


	//----- nvinfo : EIATTR_KPARAM_INFO
	.align		4
.L_13089:
        /*0028*/ 	.byte	0x04, 0x17
        /*002a*/ 	.short	(.L_13091 - .L_13090)
.L_13090:
        /*002c*/ 	.word	0x00000000
        /*0030*/ 	.short	0x0005
        /*0032*/ 	.short	0x0020
        /*0034*/ 	.byte	0x00, 0xf0, 0x21, 0x00


	//----- nvinfo : EIATTR_KPARAM_INFO
	.align		4
.L_13091:
        /*0038*/ 	.byte	0x04, 0x17
        /*003a*/ 	.short	(.L_13093 - .L_13092)
.L_13092:
        /*003c*/ 	.word	0x00000000
        /*0040*/ 	.short	0x0004
        /*0042*/ 	.short	0x0018
        /*0044*/ 	.byte	0x00, 0xf0, 0x11, 0x00


	//----- nvinfo : EIATTR_KPARAM_INFO
	.align		4
.L_13093:
        /*0048*/ 	.byte	0x04, 0x17
        /*004a*/ 	.short	(.L_13095 - .L_13094)
.L_13094:
        /*004c*/ 	.word	0x00000000
        /*0050*/ 	.short	0x0003
        /*0052*/ 	.short	0x0014
        /*0054*/ 	.byte	0x00, 0xf0, 0x11, 0x00


	//----- nvinfo : EIATTR_KPARAM_INFO
	.align		4
.L_13095:
        /*0058*/ 	.byte	0x04, 0x17
        /*005a*/ 	.short	(.L_13097 - .L_13096)
.L_13096:
        /*005c*/ 	.word	0x00000000
        /*0060*/ 	.short	0x0002
        /*0062*/ 	.short	0x0010
        /*0064*/ 	.byte	0x00, 0xf0, 0x11, 0x00


	//----- nvinfo : EIATTR_KPARAM_INFO
	.align		4
.L_13097:
        /*0068*/ 	.byte	0x04, 0x17
        /*006a*/ 	.short	(.L_13099 - .L_13098)
.L_13098:
        /*006c*/ 	.word	0x00000000
        /*0070*/ 	.short	0x0001
        /*0072*/ 	.short	0x0008
        /*0074*/ 	.byte	0x00, 0xf0, 0x21, 0x00


	//----- nvinfo : EIATTR_KPARAM_INFO
	.align		4
.L_13099:
        /*0078*/ 	.byte	0x04, 0x17
        /*007a*/ 	.short	(.L_13101 - .L_13100)
.L_13100:
        /*007c*/ 	.word	0x00000000
        /*0080*/ 	.short	0x0000
        /*0082*/ 	.short	0x0000
        /*0084*/ 	.byte	0x00, 0xf0, 0x21, 0x00


	//----- nvinfo : EIATTR_SPARSE_MMA_MASK
	.align		4
.L_13101:
        /*0088*/ 	.byte	0x03, 0x50
        /*008a*/ 	.short	0x0000


	//----- nvinfo : EIATTR_MAXREG_COUNT
	.align		4
        /*008c*/ 	.byte	0x03, 0x1b
        /*008e*/ 	.short	0x00ff


	//----- nvinfo : EIATTR_MERCURY_ISA_VERSION
	.align		4
        /*0090*/ 	.byte	0x03, 0x5f
        /*0092*/ 	.short	0x0101


	//----- nvinfo : EIATTR_EXIT_INSTR_OFFSETS
	.align		4
        /*0094*/ 	.byte	0x04, 0x1c
        /*0096*/ 	.short	(.L_13103 - .L_13102)


	//   ....[0]....
.L_13102:
        /*0098*/ 	.word	0x00000210


	//   ....[1]....
        /*009c*/ 	.word	0x00000310


	//   ....[2]....
        /*00a0*/ 	.word	0x00000320


	//   ....[3]....
        /*00a4*/ 	.word	0x000003f0


	//----- nvinfo : EIATTR_CRS_STACK_SIZE
	.align		4
.L_13103:
        /*00a8*/ 	.byte	0x04, 0x1e
        /*00aa*/ 	.short	(.L_13105 - .L_13104)
.L_13104:
        /*00ac*/ 	.word	0x00000000


	//----- nvinfo : EIATTR_CBANK_PARAM_SIZE
	.align		4
.L_13105:
        /*00b0*/ 	.byte	0x03, 0x19
        /*00b2*/ 	.short	0x002d


	//----- nvinfo : EIATTR_PARAM_CBANK
	.align		4
        /*00b4*/ 	.byte	0x04, 0x0a
        /*00b6*/ 	.short	(.L_13107 - .L_13106)
	.align		4
.L_13106:
        /*00b8*/ 	.word	index@(.nv.constant0._ZN43_GLOBAL__N__9ae7fba5_10_SoftMax_cu_9f978f6320softmax_warp_forwardIfffLi0ELb1ELb0EEEvPT0_PKT_iiiPKbib)
        /*00bc*/ 	.short	0x0210
        /*00be*/ 	.short	0x002d


	//----- nvinfo : EIATTR_SW_WAR
	.align		4
.L_13107:
        /*00c0*/ 	.byte	0x04, 0x36
        /*00c2*/ 	.short	(.L_13109 - .L_13108)
.L_13108:
        /*00c4*/ 	.word	0x00000008
.L_13109:


//--------------------- .nv.info._ZN43_GLOBAL__N__9ae7fba5_10_SoftMax_cu_9f978f6320softmax_warp_forwardIdddLi11ELb1ELb0EEEvPT0_PKT_iiiPKbib --------------------------
	.section	.nv.info._ZN43_GLOBAL__N__9ae7fba5_10_SoftMax_cu_9f978f6320softmax_warp_forwardIdddLi11ELb1ELb0EEEvPT0_PKT_iiiPKbib,"",@"SHT_CUDA_INFO"
	.sectionflags	@""
	.align	4


	//----- nvinfo : EIATTR_CUDA_API_VERSION
	.align		4
        /*0000*/ 	.byte	0x04, 0x37
        /*0002*/ 	.short	(.L_13111 - .L_13110)
.L_13110:
        /*0004*/ 	.word	0x00000082


	//----- nvinfo : EIATTR_KPARAM_INFO
	.align		4
.L_13111:
        /*0008*/ 	.byte	0x04, 0x17
        /*000a*/ 	.short	(.L_13113 - .L_13112)
.L_13112:
        /*000c*/ 	.word	0x00000000
        /*0010*/ 	.short	0x0007
        /*0012*/ 	.short	0x002c
        /*0014*/ 	.byte	0x00, 0xf0, 0x05, 0x00


	//----- nvinfo : EIATTR_KPARAM_INFO
	.align		4
.L_13113:
        /*0018*/ 	.byte	0x04, 0x17
        /*001a*/ 	.short	(.L_13115 - .L_13114)
.L_13114:
        /*001c*/ 	.word	0x00000000
        /*0020*/ 	.short	0x0006
        /*0022*/ 	.short	0x0028
        /*0024*/ 	.byte	0x00, 0xf0, 0x11, 0x00


	//----- nvinfo : EIATTR_KPARAM_INFO
	.align		4
.L_13115:
        /*0028*/ 	.byte	0x04, 0x17
        /*002a*/ 	.short	(.L_13117 - .L_13116)
.L_13116:
        /*002c*/ 	.word	0x00000000
        /*0030*/ 	.short	0x0005
        /*0032*/ 	.short	0x0020
        /*0034*/ 	.byte	0x00, 0xf0, 0x21, 0x00


	//----- nvinfo : EIATTR_KPARAM_INFO
	.align		4
.L_13117:
        /*0038*/ 	.byte	0x04, 0x17
        /*003a*/ 	.short	(.L_13119 - .L_13118)
.L_13118:
        /*003c*/ 	.word	0x00000000
        /*0040*/ 	.short	0x0004
        /*0042*/ 	.short	0x0018
        /*0044*/ 	.byte	0x00, 0xf0, 0x11, 0x00


	//----- nvinfo : EIATTR_KPARAM_INFO
	.align		4
.L_13119:
        /*0048*/ 	.byte	0x04, 0x17
        /*004a*/ 	.short	(.L_13121 - .L_13120)
.L_13120:
        /*004c*/ 	.word	0x00000000
        /*0050*/ 	.short	0x0003
        /*0052*/ 	.short	0x0014
        /*0054*/ 	.byte	0x00, 0xf0, 0x11, 0x00


	//----- nvinfo : EIATTR_KPARAM_INFO
	.align		4
.L_13121:
        /*0058*/ 	.byte	0x04, 0x17
        /*005a*/ 	.short	(.L_13123 - .L_13122)
.L_13122:
        /*005c*/ 	.word	0x00000000
        /*0060*/ 	.short	0x0002
        /*0062*/ 	.short	0x0010
        /*0064*/ 	.byte	0x00, 0xf0, 0x11, 0x00


	//----- nvinfo : EIATTR_KPARAM_INFO
	.align		4
.L_13123:
        /*0068*/ 	.byte	0x04, 0x17
        /*006a*/ 	.short	(.L_13125 - .L_13124)
.L_13124:
        /*006c*/ 	.word	0x00000000
        /*0070*/ 	.short	0x0001
        /*0072*/ 	.short	0x0008
        /*0074*/ 	.byte	0x00, 0xf0, 0x21, 0x00


	//----- nvinfo : EIATTR_KPARAM_INFO
	.align		4
.L_13125:
        /*0078*/ 	.byte	0x04, 0x17
        /*007a*/ 	.short	(.L_13127 - .L_13126)
.L_13126:
        /*007c*/ 	.word	0x00000000
        /*0080*/ 	.short	0x0000
        /*0082*/ 	.short	0x0000
        /*0084*/ 	.byte	0x00, 0xf0, 0x21, 0x00


	//----- nvinfo : EIATTR_SPARSE_MMA_MASK
	.align		4
.L_13127:
        /*0088*/ 	.byte	0x03, 0x50
        /*008a*/ 	.short	0x0000


	//----- nvinfo : EIATTR_MAXREG_COUNT
	.align		4
        /*008c*/ 	.byte	0x03, 0x1b
        /*008e*/ 	.short	0x00ff


	//----- nvinfo : EIATTR_MERCURY_ISA_VERSION
	.align		4
        /*0090*/ 	.byte	0x03, 0x5f
        /*0092*/ 	.short	0x0101


	//----- nvinfo : EIATTR_COOP_GROUP_MASK_REGIDS
	.align		4
        /*0094*/ 	.byte	0x04, 0x29
        /*0096*/ 	.short	(.L_13129 - .L_13128)


	//   ....[0]....
.L_13128:
        /*0098*/ 	.word	0xffffffff


	//   ....[1]....
        /*009c*/ 	.word	0xffffffff


	//   ....[2]....
        /*00a0*/ 	.word	0xffffffff


	//   ....[3]....
        /*00a4*/ 	.word	0xffffffff


	//   ....[4]....
        /*00a8*/ 	.word	0xffffffff


	//   ....[5]....
        /*00ac*/ 	.word	0xffffffff


	//   ....[6]....
        /*00b0*/ 	.word	0xffffffff


	//   ....[7]....
        /*00b4*/ 	.word	0xffffffff


	//   ....[8]....
        /*00b8*/ 	.word	0xffffffff


	//   ....[9]....
        /*00bc*/ 	.word	0xffffffff


	//   ....[10]....
        /*00c0*/ 	.word	0xffffffff


	//   ....[11]....
        /*00c4*/ 	.word	0xffffffff


	//   ....[12]....
        /*00c8*/ 	.word	0xffffffff


	//   ....[13]....
        /*00cc*/ 	.word	0xffffffff


	//   ....[14]....
        /*00d0*/ 	.word	0xffffffff


	//   ....[15]....
        /*00d4*/ 	.word	0xffffffff


	//   ....[16]....
        /*00d8*/ 	.word	0xffffffff


	//   ....[17]....
        /*00dc*/ 	.word	0xffffffff


	//   ....[18]....
        /*00e0*/ 	.word	0xffffffff


	//   ....[19]....
        /*00e4*/ 	.word	0xffffffff


	//----- nvinfo : EIATTR_COOP_GROUP_INSTR_OFFSETS
	.align		4
.L_13129:
        /*00e8*/ 	.byte	0x04, 0x28
        /*00ea*/ 	.short	(.L_13131 - .L_13130)


	//   ....[0]....
.L_13130:
        /*00ec*/ 	.word	0x000020b0


	//   ....[1]....
        /*00f0*/ 	.word	0x000020c0


	//   ....[2]....
        /*00f4*/ 	.word	0x00002100


	//   ....[3]....
        /*00f8*/ 	.word	0x00002110


	//   ....[4]....
        /*00fc*/ 	.word	0x00002150


	//   ....[5]....
        /*0100*/ 	.word	0x00002160


	//   ....[6]....
        /*0104*/ 	.word	0x000021a0


	//   ....[7]....
        /*0108*/ 	.word	0x000021b0


	//   ....[8]....
        /*010c*/ 	.word	0x000021f0


	//   ....[9]....
        /*0110*/ 	.word	0x00002200


	//   ....[10]....
        /*0114*/ 	.word	0x0000b340


	//   ....[11]....
        /*0118*/ 	.word	0x0000b350


	//   ....[12]....
        /*011c*/ 	.word	0x0000b3a0


	//   ....[13]....
        /*0120*/ 	.word	0x0000b3b0


	//   ....[14]....
        /*0124*/ 	.word	0x0000b3d0


	//   ....[15]....
        /*0128*/ 	.word	0x0000b3e0


	//   ....[16]....
        /*012c*/ 	.word	0x0000b400


	//   ....[17]....
        /*0130*/ 	.word	0x0000b410


	//   ....[18]....
        /*0134*/ 	.word	0x0000b430


	//   ....[19]....
        /*0138*/ 	.word	0x0000b440


	//----- nvinfo : EIATTR_EXIT_INSTR_OFFSETS
	.align		4
.L_13131:
        /*013c*/ 	.byte	0x04, 0x1c
        /*013e*/ 	.short	(.L_13133 - .L_13132)


	//   ....[0]....
.L_13132:
        /*0140*/ 	.word	0x0000b460


	//   ....[1]....
        /*0144*/ 	.word	0x0000b9b0


	//   ....[2]....
        /*0148*/ 	.word	0x0000ba60


	//   ....[3]....
        /*014c*/ 	.word	0x0000baa0


	//   ....[4]....
        /*0150*/ 	.word	0x0000bae0


	//   ....[5]....
        /*0154*/ 	.word	0x0000bb20


	//   ....[6]....
        /*0158*/ 	.word	0x0000bb80


	//   ....[7]....
        /*015c*/ 	.word	0x0000bbd0


	//   ....[8]....
        /*0160*/ 	.word	0x0000bc20


	//   ....[9]....
        /*0164*/ 	.word	0x0000bc70


	//   ....[10]....
        /*0168*/ 	.word	0x0000bcc0


	//   ....[11]....
        /*016c*/ 	.word	0x0000bd10


	//   ....[12]....
        /*0170*/ 	.word	0x0000bd60


	//   ....[13]....
        /*0174*/ 	.word	0x0000bdb0


	//   ....[14]....
        /*0178*/ 	.word	0x0000bdf0


	//   ....[15]....
        /*017c*/ 	.word	0x0000be30


	//   ....[16]....
        /*0180*/ 	.word	0x0000be70


	//   ....[17]....
        /*0184*/ 	.word	0x0000beb0


	//   ....[18]....
        /*0188*/ 	.word	0x0000bef0


	//   ....[19]....
        /*018c*/ 	.word	0x0000bf30


	//   ....[20]....
        /*0190*/ 	.word	0x0000bf70


	//   ....[21]....
        /*0194*/ 	.word	0x0000bfb0


	//   ....[22]....
        /*0198*/ 	.word	0x0000bff0


	//   ....[23]....
        /*019c*/ 	.word	0x0000c030


	//   ....[24]....
        /*01a0*/ 	.word	0x0000c070


	//   ....[25]....
        /*01a4*/ 	.word	0x0000c0b0


	//   ....[26]....
        /*01a8*/ 	.word	0x0000c0f0


	//   ....[27]....
        /*01ac*/ 	.word	0x0000c130


	//   ....[28]....
        /*01b0*/ 	.word	0x0000c170


	//   ....[29]....
        /*01b4*/ 	.word	0x0000c1b0


	//   ....[30]....
        /*01b8*/ 	.word	0x0000c1f0


	//   ....[31]....
        /*01bc*/ 	.word	0x0000c230


	//   ....[32]....
        /*01c0*/ 	.word	0x0000c270


	//   ....[33]....
        /*01c4*/ 	.word	0x0000c2b0


	//   ....[34]....
        /*01c8*/ 	.word	0x0000c2f0


	//   ....[35]....
        /*01cc*/ 	.word	0x0000c330


	//   ....[36]....
        /*01d0*/ 	.word	0x0000c370


	//   ....[37]....
        /*01d4*/ 	.word	0x0000c3b0


	//   ....[38]....
        /*01d8*/ 	.word	0x0000c3f0


	//   ....[39]....
        /*01dc*/ 	.word	0x0000c430


	//   ....[40]....
        /*01e0*/ 	.word	0x0000c470


	//   ....[41]....
        /*01e4*/ 	.word	0x0000c4b0


	//   ....[42]....
        /*01e8*/ 	.word	0x0000c4f0


	//   ....[43]....
        /*01ec*/ 	.word	0x0000c530


	//   ....[44]....
        /*01f0*/ 	.word	0x0000c570


	//   ....[45]....
        /*01f4*/ 	.word	0x0000c5b0


	//   ....[46]....
        /*01f8*/ 	.word	0x0000c5f0


	//   ....[47]....
        /*01fc*/ 	.word	0x0000c630


	//   ....[48]....
        /*0200*/ 	.word	0x0000c670


	//   ....[49]....
        /*0204*/ 	.word	0x0000c6b0


	//   ....[50]....
        /*0208*/ 	.word	0x0000c6f0


	//   ....[51]....
        /*020c*/ 	.word	0x0000c730


	//   ....[52]....
        /*0210*/ 	.word	0x0000c770


	//   ....[53]....
        /*0214*/ 	.word	0x0000c7b0


	//   ....[54]....
        /*0218*/ 	.word	0x0000c7f0


	//   ....[55]....
        /*021c*/ 	.word	0x0000c830


	//   ....[56]....
        /*0220*/ 	.word	0x0000c870


	//   ....[57]....
        /*0224*/ 	.word	0x0000c8b0


	//   ....[58]....
        /*0228*/ 	.word	0x0000c8f0


	//   ....[59]....
        /*022c*/ 	.word	0x0000c930


	//   ....[60]....
        /*0230*/ 	.word	0x0000c970


	//   ....[61]....
        /*0234*/ 	.word	0x0000c9b0


	//   ....[62]....
        /*0238*/ 	.word	0x0000c9f0


	//   ....[63]....
        /*023c*/ 	.word	0x0000ca30


	//   ....[64]....
        /*0240*/ 	.word	0x0000ca70


	//   ....[65]....
        /*0244*/ 	.word	0x0000caa0


	//----- nvinfo : EIATTR_CRS_STACK_SIZE
	.align		4
.L_13133:
        /*0248*/ 	.byte	0x04, 0x1e
        /*024a*/ 	.short	(.L_13135 - .L_13134)
.L_13134:
        /*024c*/ 	.word	0x00000000


	//----- nvinfo : EIATTR_CBANK_PARAM_SIZE
	.align		4
.L_13135:
        /*0250*/ 	.byte	0x03, 0x19
        /*0252*/ 	.short	0x002d


	//----- nvinfo : EIATTR_PARAM_CBANK
	.align		4
        /*0254*/ 	.byte	0x04, 0x0a
        /*0256*/ 	.short	(.L_13137 - .L_13136)
	.align		4
.L_13136:
        /*0258*/ 	.word	index@(.nv.constant0._ZN43_GLOBAL__N__9ae7fba5_10_SoftMax_cu_9f978f6320softmax_warp_forwardIdddLi11ELb1ELb0EEEvPT0_PKT_iiiPKbib)
        /*025c*/ 	.short	0x0210
        /*025e*/ 	.short	0x002d


	//----- nvinfo : EIATTR_SW_WAR
	.align		4
.L_13137:
        /*0260*/ 	.byte	0x04, 0x36
        /*0262*/ 	.short	(.L_13139 - .L_13138)
.L_13138:
        /*0264*/ 	.word	0x00000008
.L_13139:


//--------------------- .nv.info._ZN43_GLOBAL__N__9ae7fba5_10_SoftMax_cu_9f978f6320softmax_warp_forwardIdddLi10ELb1ELb0EEEvPT0_PKT_iiiPKbib --------------------------
	.section	.nv.info._ZN43_GLOBAL__N__9ae7fba5_10_SoftMax_cu_9f978f6320softmax_warp_forwardIdddLi10ELb1ELb0EEEvPT0_PKT_iiiPKbib,"",@"SHT_CUDA_INFO"
	.sectionflags	@""
	.align	4


	//----- nvinfo : EIATTR_CUDA_API_VERSION
	.align		4
        /*0000*/ 	.byte	0x04, 0x37
        /*0002*/ 	.short	(.L_13141 - .L_13140)
.L_13140:
        /*0004*/ 	.word	0x00000082


	//----- nvinfo : EIATTR_KPARAM_INFO
	.align		4
.L_13141:
        /*0008*/ 	.byte	0x04, 0x17
        /*000a*/ 	.short	(.L_13143 - .L_13142)
.L_13142:
        /*000c*/ 	.word	0x00000000
        /*0010*/ 	.short	0x0007
        /*0012*/ 	.short	0x002c
        /*0014*/ 	.byte	0x00, 0xf0, 0x05, 0x00


	//----- nvinfo : EIATTR_KPARAM_INFO
	.align		4
.L_13143:
        /*0018*/ 	.byte	0x04, 0x17
        /*001a*/ 	.short	(.L_13145 - .L_13144)
.L_13144:
        /*001c*/ 	.word	0x00000000
        /*0020*/ 	.short	0x0006
        /*0022*/ 	.short	0x0028
        /*0024*/ 	.byte	0x00, 0xf0, 0x11, 0x00


	//----- nvinfo : EIATTR_KPARAM_INFO
	.align		4
.L_13145:
        /*0028*/ 	.byte	0x04, 0x17
        /*002a*/ 	.short	(.L_13147 - .L_13146)
.L_13146:
        /*002c*/ 	.word	0x00000000
        /*0030*/ 	.short	0x0005
        /*0032*/ 	.short	0x0020
        /*0034*/ 	.byte	0x00, 0xf0, 0x21, 0x00


	//----- nvinfo : EIATTR_KPARAM_INFO
	.align		4
.L_13147:
        /*0038*/ 	.byte	0x04, 0x17
        /*003a*/ 	.short	(.L_13149 - .L_13148)
.L_13148:
        /*003c*/ 	.word	0x00000000
        /*0040*/ 	.short	0x0004
        /*0042*/ 	.short	0x0018
        /*0044*/ 	.byte	0x00, 0xf0, 0x11, 0x00


	//----- nvinfo : EIATTR_KPARAM_INFO
	.align		4
.L_13149:
        /*0048*/ 	.byte	0x04, 0x17
        /*004a*/ 	.short	(.L_13151 - .L_13150)
.L_13150:
        /*004c*/ 	.word	0x00000000
        /*0050*/ 	.short	0x0003
        /*0052*/ 	.short	0x0014
        /*0054*/ 	.byte	0x00, 0xf0, 0x11, 0x00


	//----- nvinfo : EIATTR_KPARAM_INFO
	.align		4
.L_13151:
        /*0058*/ 	.byte	0x04, 0x17
        /*005a*/ 	.short	(.L_13153 - .L_13152)
.L_13152:
        /*005c*/ 	.word	0x00000000
        /*0060*/ 	.short	0x0002
        /*0062*/ 	.short	0x0010
        /*0064*/ 	.byte	0x00, 0xf0, 0x11, 0x00


	//----- nvinfo : EIATTR_KPARAM_INFO
	.align		4
.L_13153:
        /*0068*/ 	.byte	0x04, 0x17
        /*006a*/ 	.short	(.L_13155 - .L_13154)
.L_13154:
        /*006c*/ 	.word	0x00000000
        /*0070*/ 	.short	0x0001
        /*0072*/ 	.short	0x0008
        /*0074*/ 	.byte	0x00, 0xf0, 0x21, 0x00


	//----- nvinfo : EIATTR_KPARAM_INFO
	.align		4
.L_13155:
        /*0078*/ 	.byte	0x04, 0x17
        /*007a*/ 	.short	(.L_13157 - .L_13156)
.L_13156:
        /*007c*/ 	.word	0x00000000
        /*0080*/ 	.short	0x0000
        /*0082*/ 	.short	0x0000
        /*0084*/ 	.byte	0x00, 0xf0, 0x21, 0x00


	//----- nvinfo : EIATTR_SPARSE_MMA_MASK
	.align		4
.L_13157:
        /*0088*/ 	.byte	0x03, 0x50
        /*008a*/ 	.short	0x0000


	//----- nvinfo : EIATTR_MAXREG_COUNT
	.align		4
        /*008c*/ 	.byte	0x03, 0x1b
        /*008e*/ 	.short	0x00ff


	//----- nvinfo : EIATTR_MERCURY_ISA_VERSION
	.align		4
        /*0090*/ 	.byte	0x03, 0x5f
        /*0092*/ 	.short	0x0101


	//----- nvinfo : EIATTR_COOP_GROUP_MASK_REGIDS
	.align		4
        /*0094*/ 	.byte	0x04, 0x29
        /*0096*/ 	.short	(.L_13159 - .L_13158)


	//   ....[0]....
.L_13158:
        /*0098*/ 	.word	0xffffffff


	//   ....[1]....
        /*009c*/ 	.word	0xffffffff


	//   ....[2]....
        /*00a0*/ 	.word	0xffffffff


	//   ....[3]....
        /*00a4*/ 	.word	0xffffffff


	//   ....[4]....
        /*00a8*/ 	.word	0xffffffff


	//   ....[5]....
        /*00ac*/ 	.word	0xffffffff


	//   ....[6]....
        /*00b0*/ 	.word	0xffffffff


	//   ....[7]....
        /*00b4*/ 	.word	0xffffffff


	//   ....[8]....
        /*00b8*/ 	.word	0xffffffff


	//   ....[9]....
        /*00bc*/ 	.word	0xffffffff


	//   ....[10]....
        /*00c0*/ 	.word	0xffffffff


	//   ....[11]....
        /*00c4*/ 	.word	0xffffffff


	//   ....[12]....
        /*00c8*/ 	.word	0xffffffff


	//   ....[13]....
        /*00cc*/ 	.word	0xffffffff


	//   ....[14]....
        /*00d0*/ 	.word	0xffffffff


	//   ....[15]....
        /*00d4*/ 	.word	0xffffffff


	//   ....[16]....
        /*00d8*/ 	.word	0xffffffff


	//   ....[17]....
        /*00dc*/ 	.word	0xffffffff


	//   ....[18]....
        /*00e0*/ 	.word	0xffffffff


	//   ....[19]....
        /*00e4*/ 	.word	0xffffffff


	//----- nvinfo : EIATTR_COOP_GROUP_INSTR_OFFSETS
	.align		4
.L_13159:
        /*00e8*/ 	.byte	0x04, 0x28
        /*00ea*/ 	.short	(.L_13161 - .L_13160)


	//   ....[0]....
.L_13160:
        /*00ec*/ 	.word	0x000010b0


	//   ....[1]....
        /*00f0*/ 	.word	0x000010c0


	//   ....[2]....
        /*00f4*/ 	.word	0x00001100


	//   ....[3]....
        /*00f8*/ 	.word	0x00001110


	//   ....[4]....
        /*00fc*/ 	.word	0x00001150


	//   ....[5]....
        /*0100*/ 	.word	0x00001160


	//   ....[6]....
        /*0104*/ 	.word	0x000011a0


	//   ....[7]....
        /*0108*/ 	.word	0x000011b0


	//   ....[8]....
        /*010c*/ 	.word	0x000011f0


	//   ....[9]....
        /*0110*/ 	.word	0x00001200


	//   ....[10]....
        /*0114*/ 	.word	0x00005be0


	//   ....[11]....
        /*0118*/ 	.word	0x00005bf0


	//   ....[12]....
        /*011c*/ 	.word	0x00005c40


	//   ....[13]....
        /*0120*/ 	.word	0x00005c50


	//   ....[14]....
        /*0124*/ 	.word	0x00005c70


	//   ....[15]....
        /*0128*/ 	.word	0x00005c80


	//   ....[16]....
        /*012c*/ 	.word	0x00005ca0


	//   ....[17]....
        /*0130*/ 	.word	0x00005cb0


	//   ....[18]....
        /*0134*/ 	.word	0x00005cd0


	//   ....[19]....
        /*0138*/ 	.word	0x00005ce0


	//----- nvinfo : EIATTR_EXIT_INSTR_OFFSETS
	.align		4
.L_13161:
        /*013c*/ 	.byte	0x04, 0x1c
        /*013e*/ 	.short	(.L_13163 - .L_13162)


	//   ....[0]....
.L_13162:
        /*0140*/ 	.word	0x00005d00


	//   ....[1]....
        /*0144*/ 	.word	0x00006230


	//   ....[2]....
        /*0148*/ 	.word	0x00006300


	//   ....[3]....
        /*014c*/ 	.word	0x00006350


	//   ....[4]....
        /*0150*/ 	.word	0x000063a0


	//   ....[5]....
        /*0154*/ 	.word	0x000063f0


	//   ....[6]....
        /*0158*/ 	.word	0x00006430


	//   ....[7]....
        /*015c*/ 	.word	0x00006470


	//   ....[8]....
        /*0160*/ 	.word	0x000064b0


	//   ....[9]....
        /*0164*/ 	.word	0x000064f0


	//   ....[10]....
        /*0168*/ 	.word	0x00006530


	//   ....[11]....
        /*016c*/ 	.word	0x00006570


	//   ....[12]....
        /*0170*/ 	.word	0x000065b0


	//   ....[13]....
        /*0174*/ 	.word	0x000065f0


	//   ....[14]....
        /*0178*/ 	.word	0x00006630


	//   ....[15]....
        /*017c*/ 	.word	0x00006670


	//   ....[16]....
        /*0180*/ 	.word	0x000066b0


	//   ....[17]....
        /*0184*/ 	.word	0x000066f0


	//   ....[18]....
        /*0188*/ 	.word	0x00006730


	//   ....[19]....
        /*018c*/ 	.word	0x00006770


	//   ....[20]....
        /*0190*/ 	.word	0x000067b0


	//   ....[21]....
        /*0194*/ 	.word	0x000067f0


	//   ....[22]....
        /*0198*/ 	.word	0x00006830


	//   ....[23]....
        /*019c*/ 	.word	0x00006870


	//   ....[24]....
        /*01a0*/ 	.word	0x000068b0


	//   ....[25]....
        /*01a4*/ 	.word	0x000068f0


	//   ....[26]....
        /*01a8*/ 	.word	0x00006930


	//   ....[27]....
        /*01ac*/ 	.word	0x00006970


	//   ....[28]....
        /*01b0*/ 	.word	0x000069b0


	//   ....[29]....
        /*01b4*/ 	.word	0x000069f0


	//   ....[30]....
        /*01b8*/ 	.word	0x00006a30


	//   ....[31]....
        /*01bc*/ 	.word	0x00006a70


	//   ....[32]....
        /*01c0*/ 	.word	0x00006ab0


	//   ....[33]....
        /*01c4*/ 	.word	0x00006ae0


	//----- nvinfo : EIATTR_CRS_STACK_SIZE
	.align		4
.L_13163:
        /*01c8*/ 	.byte	0x04, 0x1e
        /*01ca*/ 	.short	(.L_13165 - .L_13164)
.L_13164:
        /*01cc*/ 	.word	0x00000000


	//----- nvinfo : EIATTR_CBANK_PARAM_SIZE
	.align		4
.L_13165:
        /*01d0*/ 	.byte	0x03, 0x19
        /*01d2*/ 	.short	0x002d


	//----- nvinfo : EIATTR_PARAM_CBANK
	.align		4
        /*01d4*/ 	.byte	0x04, 0x0a
        /*01d6*/ 	.short	(.L_13167 - .L_13166)
	.align		4
.L_13166:
        /*01d8*/ 	.word	index@(.nv.constant0._ZN43_GLOBAL__N__9ae7fba5_10_SoftMax_cu_9f978f6320softmax_warp_forwardIdddLi10ELb1ELb0EEEvPT0_PKT_iiiPKbib)
        /*01dc*/ 	.short	0x0210
        /*01de*/ 	.short	0x002d


	//----- nvinfo : EIATTR_SW_WAR
	.align		4
.L_13167:
        /*01e0*/ 	.byte	0x04, 0x36
        /*01e2*/ 	.short	(.L_13169 - .L_13168)
.L_13168:
        /*01e4*/ 	.word	0x00000008
.L_13169:


//--------------------- .nv.info._ZN43_GLOBAL__N__9ae7fba5_10_SoftMax_cu_9f978f6320softmax_warp_forwardIdddLi9ELb1ELb0EEEvPT0_PKT_iiiPKbib --------------------------
	.section	.nv.info._ZN43_GLOBAL__N__9ae7fba5_10_SoftMax_cu_9f978f6320softmax_warp_forwardIdddLi9ELb1ELb0EEEvPT0_PKT_iiiPKbib,"",@"SHT_CUDA_INFO"
	.sectionflags	@""
	.align	4


	//----- nvinfo : EIATTR_CUDA_API_VERSION
	.align		4
        /*0000*/ 	.byte	0x04, 0x37
        /*0002*/ 	.short	(.L_13171 - .L_13170)
.L_13170:
        /*0004*/ 	.word	0x00000082


	//----- nvinfo : EIATTR_KPARAM_INFO
	.align		4
.L_13171:
        /*0008*/ 	.byte	0x04, 0x17
        /*000a*/ 	.short	(.L_13173 - .L_13172)
.L_13172:
        /*000c*/ 	.word	0x00000000
        /*0010*/ 	.short	0x0007
        /*0012*/ 	.short	0x002c
        /*0014*/ 	.byte	0x00, 0xf0, 0x05, 0x00


	//----- nvinfo : EIATTR_KPARAM_INFO
	.align		4
.L_13173:
        /*0018*/ 	.byte	0x04, 0x17
        /*001a*/ 	.short	(.L_13175 - .L_13174)
.L_13174:
        /*001c*/ 	.word	0x00000000
        /*0020*/ 	.short	0x0006
        /*0022*/ 	.short	0x0028
        /*0024*/ 	.byte	0x00, 0xf0, 0x11, 0x00


	//----- nvinfo : EIATTR_KPARAM_INFO
	.align		4
.L_13175:
        /*0028*/ 	.byte	0x04, 0x17
        /*002a*/ 	.short	(.L_13177 - .L_13176)
.L_13176:
        /*002c*/ 	.word	0x00000000
        /*0030*/ 	.short	0x0005
        /*0032*/ 	.short	0x0020
        /*0034*/ 	.byte	0x00, 0xf0, 0x21, 0x00


	//----- nvinfo : EIATTR_KPARAM_INFO
	.align		4
.L_13177:
        /*0038*/ 	.byte	0x04, 0x17
        /*003a*/ 	.short	(.L_13179 - .L_13178)
.L_13178:
        /*003c*/ 	.word	0x00000000
        /*0040*/ 	.short	0x0004
        /*0042*/ 	.short	0x0018
        /*0044*/ 	.byte	0x00, 0xf0, 0x11, 0x00


	//----- nvinfo : EIATTR_KPARAM_INFO
	.align		4
.L_13179:
        /*0048*/ 	.byte	0x04, 0x17
        /*004a*/ 	.short	(.L_13181 - .L_13180)
.L_13180:
        /*004c*/ 	.word	0x00000000
        /*0050*/ 	.short	0x0003
        /*0052*/ 	.short	0x0014
        /*0054*/ 	.byte	0x00, 0xf0, 0x11, 0x00


	//----- nvinfo : EIATTR_KPARAM_INFO
	.align		4
.L_13181:
        /*0058*/ 	.byte	0x04, 0x17
        /*005a*/ 	.short	(.L_13183 - .L_13182)
.L_13182:
        /*005c*/ 	.word	0x00000000
        /*0060*/ 	.short	0x0002
        /*0062*/ 	.short	0x0010
        /*0064*/ 	.byte	0x00, 0xf0, 0x11, 0x00


	//----- nvinfo : EIATTR_KPARAM_INFO
	.align		4
.L_13183:
        /*0068*/ 	.byte	0x04, 0x17
        /*006a*/ 	.short	(.L_13185 - .L_13184)
.L_13184:
        /*006c*/ 	.word	0x00000000
        /*0070*/ 	.short	0x0001
        /*0072*/ 	.short	0x0008
        /*0074*/ 	.byte	0x00, 0xf0, 0x21, 0x00


	//----- nvinfo : EIATTR_KPARAM_INFO
	.align		4
.L_13185:
        /*0078*/ 	.byte	0x04, 0x17
        /*007a*/ 	.short	(.L_13187 - .L_13186)
.L_13186:
        /*007c*/ 	.word	0x00000000
        /*0080*/ 	.short	0x0000
        /*0082*/ 	.short	0x0000
        /*0084*/ 	.byte	0x00, 0xf0, 0x21, 0x00


	//----- nvinfo : EIATTR_SPARSE_MMA_MASK
	.align		4
.L_13187:
        /*0088*/ 	.byte	0x03, 0x50
        /*008a*/ 	.short	0x0000


	//----- nvinfo : EIATTR_MAXREG_COUNT
	.align		4
        /*008c*/ 	.byte	0x03, 0x1b
        /*008e*/ 	.short	0x00ff


	//----- nvinfo : EIATTR_MERCURY_ISA_VERSION
	.align		4
        /*0090*/ 	.byte	0x03, 0x5f
        /*0092*/ 	.short	0x0101


	//----- nvinfo : EIATTR_COOP_GROUP_MASK_REGIDS
	.align		4
        /*0094*/ 	.byte	0x04, 0x29
        /*0096*/ 	.short	(.L_13189 - .L_13188)


	//   ....[0]....
.L_13188:
        /*0098*/ 	.word	0xffffffff


	//   ....[1]....
        /*009c*/ 	.word	0xffffffff


	//   ....[2]....
        /*00a0*/ 	.word	0xffffffff


	//   ....[3]....
        /*00a4*/ 	.word	0xffffffff


	//   ....[4]....
        /*00a8*/ 	.word	0xffffffff


	//   ....[5]....
        /*00ac*/ 	.word	0xffffffff


	//   ....[6]....
        /*00b0*/ 	.word	0xffffffff


	//   ....[7]....
        /*00b4*/ 	.word	0xffffffff


	//   ....[8]....
        /*00b8*/ 	.word	0xffffffff


	//   ....[9]....
        /*00bc*/ 	.word	0xffffffff


	//   ....[10]....
        /*00c0*/ 	.word	0xffffffff


	//   ....[11]....
        /*00c4*/ 	.word	0xffffffff


	//   ....[12]....
        /*00c8*/ 	.word	0xffffffff


	//   ....[13]....
        /*00cc*/ 	.word	0xffffffff


	//   ....[14]....
        /*00d0*/ 	.word	0xffffffff


	//   ....[15]....
        /*00d4*/ 	.word	0xffffffff


	//   ....[16]....
        /*00d8*/ 	.word	0xffffffff


	//   ....[17]....
        /*00dc*/ 	.word	0xffffffff


	//   ....[18]....
        /*00e0*/ 	.word	0xffffffff


	//   ....[19]....
        /*00e4*/ 	.word	0xffffffff


	//----- nvinfo : EIATTR_COOP_GROUP_INSTR_OFFSETS
	.align		4
.L_13189:
        /*00e8*/ 	.byte	0x04, 0x28
        /*00ea*/ 	.short	(.L_13191 - .L_13190)


	//   ....[0]....
.L_13190:
        /*00ec*/ 	.word	0x000008b0


	//   ....[1]....
        /*00f0*/ 	.word	0x000008c0


	//   ....[2]....
        /*00f4*/ 	.word	0x00000900


	//   ....[3]....
        /*00f8*/ 	.word	0x00000910


	//   ....[4]....
        /*00fc*/ 	.word	0x00000950


	//   ....[5]....
        /*0100*/ 	.word	0x00000960


	//   ....[6]....
        /*0104*/ 	.word	0x000009a0


	//   ....[7]....
        /*0108*/ 	.word	0x000009b0


	//   ....[8]....
        /*010c*/ 	.word	0x000009f0


	//   ....[9]....
        /*0110*/ 	.word	0x00000a00


	//   ....[10]....
        /*0114*/ 	.word	0x00002fc0


	//   ....[11]....
        /*0118*/ 	.word	0x00002fd0


	//   ....[12]....
        /*011c*/ 	.word	0x00002ff0


	//   ....[13]....
        /*0120*/ 	.word	0x00003000


	//   ....[14]....
        /*0124*/ 	.word	0x00003030


	//   ....[15]....
        /*0128*/ 	.word	0x00003050


	//   ....[16]....
        /*012c*/ 	.word	0x00003080


	//   ....[17]....
        /*0130*/ 	.word	0x00003090


	//   ....[18]....
        /*0134*/ 	.word	0x000030b0


	//   ....[19]....
        /*0138*/ 	.word	0x000030c0


	//----- nvinfo : EIATTR_EXIT_INSTR_OFFSETS
	.align		4
.L_13191:
        /*013c*/ 	.byte	0x04, 0x1c
        /*013e*/ 	.short	(.L_13193 - .L_13192)


	//   ....[0]....
.L_13192:
        /*0140*/ 	.word	0x000030e0


	//   ....[1]....
        /*0144*/ 	.word	0x00003630


	//   ....[2]....
        /*0148*/ 	.word	0x000036f0


	//   ....[3]....
        /*014c*/ 	.word	0x00003730


	//   ....[4]....
        /*0150*/ 	.word	0x00003770


	//   ....[5]....
        /*0154*/ 	.word	0x000037b0


	//   ....[6]....
        /*0158*/ 	.word	0x000037f0


	//   ....[7]....
        /*015c*/ 	.word	0x00003830


	//   ....[8]....
        /*0160*/ 	.word	0x00003870


	//   ....[9]....
        /*0164*/ 	.word	0x000038b0


	//   ....[10]....
        /*0168*/ 	.word	0x000038f0


	//   ....[11]....
        /*016c*/ 	.word	0x00003930


	//   ....[12]....
        /*0170*/ 	.word	0x00003970


	//   ....[13]....
        /*0174*/ 	.word	0x000039b0


	//   ....[14]....
        /*0178*/ 	.word	0x000039f0


	//   ....[15]....
        /*017c*/ 	.word	0x00003a30


	//   ....[16]....
        /*0180*/ 	.word	0x00003a70


	//   ....[17]....
        /*0184*/ 	.word	0x00003aa0


	//----- nvinfo : EIATTR_CRS_STACK_SIZE
	.align		4
.L_13193:
        /*0188*/ 	.byte	0x04, 0x1e
        /*018a*/ 	.short	(.L_13195 - .L_13194)
.L_13194:
        /*018c*/ 	.word	0x00000000


	//----- nvinfo : EIATTR_CBANK_PARAM_SIZE
	.align		4
.L_13195:
        /*0190*/ 	.byte	0x03, 0x19
        /*0192*/ 	.short	0x002d


	//----- nvinfo : EIATTR_PARAM_CBANK
	.align		4
        /*0194*/ 	.byte	0x04, 0x0a
        /*0196*/ 	.short	(.L_13197 - .L_13196)
	.align		4
.L_13196:
        /*0198*/ 	.word	index@(.nv.constant0._ZN43_GLOBAL__N__9ae7fba5_10_SoftMax_cu_9f978f6320softmax_warp_forwardIdddLi9ELb1ELb0EEEvPT0_PKT_iiiPKbib)
        /*019c*/ 	.short	0x0210
        /*019e*/ 	.short	0x002d


	//----- nvinfo : EIATTR_SW_WAR
	.align		4
.L_13197:
        /*01a0*/ 	.byte	0x04, 0x36
        /*01a2*/ 	.short	(.L_13199 - .L_13198)
.L_13198:
        /*01a4*/ 	.word	0x00000008
.L_13199:


//--------------------- .nv.info._ZN43_GLOBAL__N__9ae7fba5_10_SoftMax_cu_9f978f6320softmax_warp_forwardIdddLi8ELb1ELb0EEEvPT0_PKT_iiiPKbib --------------------------
	.section	.nv.info._ZN43_GLOBAL__N__9ae7fba5_10_SoftMax_cu_9f978f6320softmax_warp_forwardIdddLi8ELb1ELb0EEEvPT0_PKT_iiiPKbib,"",@"SHT_CUDA_INFO"
	.sectionflags	@""
	.align	4


	//----- nvinfo : EIATTR_CUDA_API_VERSION
	.align		4
        /*0000*/ 	.byte	0x04, 0x37
        /*0002*/ 	.short	(.L_13201 - .L_13200)
.L_13200:
        /*0004*/ 	.word	0x00000082


	//----- nvinfo : EIATTR_KPARAM_INFO
	.align		4
.L_13201:
        /*0008*/ 	.byte	0x04, 0x17
        /*000a*/ 	.short	(.L_13203 - .L_13202)
.L_13202:
        /*000c*/ 	.word	0x00000000
        /*0010*/ 	.short	0x0007
        /*0012*/ 	.short	0x002c
        /*0014*/ 	.byte	0x00, 0xf0, 0x05, 0x00


	//----- nvinfo : EIATTR_KPARAM_INFO
	.align		4
.L_13203:
        /*0018*/ 	.byte	0x04, 0x17
        /*001a*/ 	.short	(.L_13205 - .L_13204)
.L_13204:
        /*001c*/ 	.word	0x00000000
        /*0020*/ 	.short	0x0006
        /*0022*/ 	.short	0x0028
        /*0024*/ 	.byte	0x00, 0xf0, 0x11, 0x00


	//----- nvinfo : EIATTR_KPARAM_INFO
	.align		4
.L_13205:
        /*0028*/ 	.byte	0x04, 0x17
        /*002a*/ 	.short	(.L_13207 - .L_13206)
.L_13206:
        /*002c*/ 	.word	0x00000000
        /*0030*/ 	.short	0x0005
        /*0032*/ 	.short	0x0020
        /*0034*/ 	.byte	0x00, 0xf0, 0x21, 0x00


	//----- nvinfo : EIATTR_KPARAM_INFO
	.align		4
.L_13207:
        /*0038*/ 	.byte	0x04, 0x17
        /*003a*/ 	.short	(.L_13209 - .L_13208)
.L_13208:
        /*003c*/ 	.word	0x00000000
        /*0040*/ 	.short	0x0004
        /*0042*/ 	.short	0x0018
        /*0044*/ 	.byte	0x00, 0xf0, 0x11, 0x00


	//----- nvinfo : EIATTR_KPARAM_INFO
	.align		4
.L_13209:
        /*0048*/ 	.byte	0x04, 0x17
        /*004a*/ 	.short	(.L_13211 - .L_13210)
.L_13210:
        /*004c*/ 	.word	0x00000000
        /*0050*/ 	.short	0x0003
        /*0052*/ 	.short	0x0014
        /*0054*/ 	.byte	0x00, 0xf0, 0x11, 0x00


	//----- nvinfo : EIATTR_KPARAM_INFO
	.align		4
.L_13211:
        /*0058*/ 	.byte	0x04, 0x17
        /*005a*/ 	.short	(.L_13213 - .L_13212)
.L_13212:
        /*005c*/ 	.word	0x00000000
        /*0060*/ 	.short	0x0002
        /*0062*/ 	.short	0x0010
        /*0064*/ 	.byte	0x00, 0xf0, 0x11, 0x00


	//----- nvinfo : EIATTR_KPARAM_INFO
	.align		4
.L_13213:
        /*0068*/ 	.byte	0x04, 0x17
        /*006a*/ 	.short	(.L_13215 - .L_13214)
.L_13214:
        /*006c*/ 	.word	0x00000000
        /*0070*/ 	.short	0x0001
        /*0072*/ 	.short	0x0008
        /*0074*/ 	.byte	0x00, 0xf0, 0x21, 0x00


	//----- nvinfo : EIATTR_KPARAM_INFO
	.align		4
.L_13215:
        /*0078*/ 	.byte	0x04, 0x17
        /*007a*/ 	.short	(.L_13217 - .L_13216)
.L_13216:
        /*007c*/ 	.word	0x00000000
        /*0080*/ 	.short	0x0000
        /*0082*/ 	.short	0x0000
        /*0084*/ 	.byte	0x00, 0xf0, 0x21, 0x00


	//----- nvinfo : EIATTR_SPARSE_MMA_MASK
	.align		4
.L_13217:
        /*0088*/ 	.byte	0x03, 0x50
        /*008a*/ 	.short	0x0000


	//----- nvinfo : EIATTR_MAXREG_COUNT
	.align		4
        /*008c*/ 	.byte	0x03, 0x1b
        /*008e*/ 	.short	0x00ff


	//----- nvinfo : EIATTR_MERCURY_ISA_VERSION
	.align		4
        /*0090*/ 	.byte	0x03, 0x5f
        /*0092*/ 	.short	0x0101


	//----- nvinfo : EIATTR_COOP_GROUP_MASK_REGIDS
	.align		4
        /*0094*/ 	.byte	0x04, 0x29
        /*0096*/ 	.short	(.L_13219 - .L_13218)


	//   ....[0]....
.L_13218:
        /*0098*/ 	.word	0xffffffff


	//   ....[1]....
        /*009c*/ 	.word	0xffffffff


	//   ....[2]....
        /*00a0*/ 	.word	0xffffffff


	//   ....[3]....
        /*00a4*/ 	.word	0xffffffff


	//   ....[4]....
        /*00a8*/ 	.word	0xffffffff


	//   ....[5]....
        /*00ac*/ 	.word	0xffffffff


	//   ....[6]....
        /*00b0*/ 	.word	0xffffffff


	//   ....[7]....
        /*00b4*/ 	.word	0xffffffff


	//   ....[8]....
        /*00b8*/ 	.word	0xffffffff


	//   ....[9]....
        /*00bc*/ 	.word	0xffffffff


	//   ....[10]....
        /*00c0*/ 	.word	0xffffffff


	//   ....[11]....
        /*00c4*/ 	.word	0xffffffff


	//   ....[12]....
        /*00c8*/ 	.word	0xffffffff


	//   ....[13]....
        /*00cc*/ 	.word	0xffffffff


	//   ....[14]....
        /*00d0*/ 	.word	0xffffffff


	//   ....[15]....
        /*00d4*/ 	.word	0xffffffff


	//   ....[16]....
        /*00d8*/ 	.word	0xffffffff


	//   ....[17]....
        /*00dc*/ 	.word	0xffffffff


	//   ....[18]....
        /*00e0*/ 	.word	0xffffffff


	//   ....[19]....
        /*00e4*/ 	.word	0xffffffff


	//----- nvinfo : EIATTR_COOP_GROUP_INSTR_OFFSETS
	.align		4
.L_13219:
        /*00e8*/ 	.byte	0x04, 0x28
        /*00ea*/ 	.short	(.L_13221 - .L_13220)


	//   ....[0]....
.L_13220:
        /*00ec*/ 	.word	0x000004b0


	//   ....[1]....
        /*00f0*/ 	.word	0x000004c0


	//   ....[2]....
        /*00f4*/ 	.word	0x00000500


	//   ....[3]....
        /*00f8*/ 	.word	0x00000510


	//   ....[4]....
        /*00fc*/ 	.word	0x00000550


	//   ....[5]....
        /*0100*/ 	.word	0x00000560


	//   ....[6]....
        /*0104*/ 	.word	0x000005a0


	//   ....[7]....
        /*0108*/ 	.word	0x000005b0


	//   ....[8]....
        /*010c*/ 	.word	0x000005f0


	//   ....[9]....
        /*0110*/ 	.word	0x00000600


	//   ....[10]....
        /*0114*/ 	.word	0x00001980


	//   ....[11]....
        /*0118*/ 	.word	0x00001990


	//   ....[12]....
        /*011c*/ 	.word	0x000019b0


	//   ....[13]....
        /*0120*/ 	.word	0x000019c0


	//   ....[14]....
        /*0124*/ 	.word	0x000019f0


	//   ....[15]....
        /*0128*/ 	.word	0x00001a10


	//   ....[16]....
        /*012c*/ 	.word	0x00001a40


	//   ....[17]....
        /*0130*/ 	.word	0x00001a50


	//   ....[18]....
        /*0134*/ 	.word	0x00001a70


	//   ....[19]....
        /*0138*/ 	.word	0x00001a80


	//----- nvinfo : EIATTR_EXIT_INSTR_OFFSETS
	.align		4
.L_13221:
        /*013c*/ 	.byte	0x04, 0x1c
        /*013e*/ 	.short	(.L_13223 - .L_13222)


	//   ....[0]....
.L_13222:
        /*0140*/ 	.word	0x00001aa0


	//   ....[1]....
        /*0144*/ 	.word	0x00001fd0


	//   ....[2]....
        /*0148*/ 	.word	0x00002080


	//   ....[3]....
        /*014c*/ 	.word	0x000020c0


	//   ....[4]....
        /*0150*/ 	.word	0x00002100


	//   ....[5]....
        /*0154*/ 	.word	0x00002140


	//   ....[6]....
        /*0158*/ 	.word	0x00002180


	//   ....[7]....
        /*015c*/ 	.word	0x000021c0


	//   ....[8]....
        /*0160*/ 	.word	0x00002200


	//   ....[9]....
        /*0164*/ 	.word	0x00002230


	//----- nvinfo : EIATTR_CRS_STACK_SIZE
	.align		4
.L_13223:
        /*0168*/ 	.byte	0x04, 0x1e
        /*016a*/ 	.short	(.L_13225 - .L_13224)
.L_13224:
        /*016c*/ 	.word	0x00000000


	//----- nvinfo : EIATTR_CBANK_PARAM_SIZE
	.align		4
.L_13225:
        /*0170*/ 	.byte	0x03, 0x19
        /*0172*/ 	.short	0x002d


	//----- nvinfo : EIATTR_PARAM_CBANK
	.align		4
        /*0174*/ 	.byte	0x04, 0x0a
        /*0176*/ 	.short	(.L_13227 - .L_13226)
	.align		4
.L_13226:
        /*0178*/ 	.word	index@(.nv.constant0._ZN43_GLOBAL__N__9ae7fba5_10_SoftMax_cu_9f978f6320softmax_warp_forwardIdddLi8ELb1ELb0EEEvPT0_PKT_iiiPKbib)
        /*017c*/ 	.short	0x0210
        /*017e*/ 	.short	0x002d


	//----- nvinfo : EIATTR_SW_WAR
	.align		4
.L_13227:
        /*0180*/ 	.byte	0x04, 0x36
        /*0182*/ 	.short	(.L_13229 - .L_13228)
.L_13228:
        /*0184*/ 	.word	0x00000008
.L_13229:


//--------------------- .nv.info._ZN43_GLOBAL__N__9ae7fba5_10_SoftMax_cu_9f978f6320softmax_warp_forwardIdddLi7ELb1ELb0EEEvPT0_PKT_iiiPKbib --------------------------
	.section	.nv.info._ZN43_GLOBAL__N__9ae7fba5_10_SoftMax_cu_9f978f6320softmax_warp_forwardIdddLi7ELb1ELb0EEEvPT0_PKT_iiiPKbib,"",@"SHT_CUDA_INFO"
	.sectionflags	@""
	.align	4


	//----- nvinfo : EIATTR_CUDA_API_VERSION
	.align		4
        /*0000*/ 	.byte	0x04, 0x37
        /*0002*/ 	.short	(.L_13231 - .L_13230)
.L_13230:
        /*0004*/ 	.word	0x00000082


	//----- nvinfo : EIATTR_KPARAM_INFO
	.align		4
.L_13231:
        /*0008*/ 	.byte	0x04, 0x17
        /*000a*/ 	.short	(.L_13233 - .L_13232)
.L_13232:
        /*000c*/ 	.word	0x00000000
        /*0010*/ 	.short	0x0007
        /*0012*/ 	.short	0x002c
        /*0014*/ 	.byte	0x00, 0xf0, 0x05, 0x00


	//----- nvinfo : EIATTR_KPARAM_INFO
	.align		4
.L_13233:
        /*0018*/ 	.byte	0x04, 0x17
        /*001a*/ 	.short	(.L_13235 - .L_13234)
.L_13234:
        /*001c*/ 	.word	0x00000000
        /*0020*/ 	.short	0x0006
        /*0022*/ 	.short	0x0028
        /*0024*/ 	.byte	0x00, 0xf0, 0x11, 0x00


	//----- nvinfo : EIATTR_KPARAM_INFO
	.align		4
.L_13235:
        /*0028*/ 	.byte	0x04, 0x17
        /*002a*/ 	.short	(.L_13237 - .L_13236)
.L_13236:
        /*002c*/ 	.word	0x00000000
        /*0030*/ 	.short	0x0005
        /*0032*/ 	.short	0x0020
        /*0034*/ 	.byte	0x00, 0xf0, 0x21, 0x00


	//----- nvinfo : EIATTR_KPARAM_INFO
	.align		4
.L_13237:
        /*0038*/ 	.byte	0x04, 0x17
        /*003a*/ 	.short	(.L_13239 - .L_13238)
.L_13238:
        /*003c*/ 	.word	0x00000000
        /*0040*/ 	.short	0x0004
        /*0042*/ 	.short	0x0018
        /*0044*/ 	.byte	0x00, 0xf0, 0x11, 0x00


	//----- nvinfo : EIATTR_KPARAM_INFO
	.align		4
.L_13239:
        /*0048*/ 	.byte	0x04, 0x17
        /*004a*/ 	.short	(.L_13241 - .L_13240)
.L_13240:
        /*004c*/ 	.word	0x00000000
        /*0050*/ 	.short	0x0003
        /*0052*/ 	.short	0x0014
        /*0054*/ 	.byte	0x00, 0xf0, 0x11, 0x00


	//----- nvinfo : EIATTR_KPARAM_INFO
	.align		4
.L_13241:
        /*0058*/ 	.byte	0x04, 0x17
        /*005a*/ 	.short	(.L_13243 - .L_13242)
.L_13242:
        /*005c*/ 	.word	0x00000000
        /*0060*/ 	.short	0x0002
        /*0062*/ 	.short	0x0010
        /*0064*/ 	.byte	0x00, 0xf0, 0x11, 0x00


	//----- nvinfo : EIATTR_KPARAM_INFO
	.align		4
.L_13243:
        /*0068*/ 	.byte	0x04, 0x17
        /*006a*/ 	.short	(.L_13245 - .L_13244)
.L_13244:
        /*006c*/ 	.word	0x00000000
        /*0070*/ 	.short	0x0001
        /*0072*/ 	.short	0x0008
        /*0074*/ 	.byte	0x00, 0xf0, 0x21, 0x00


	//----- nvinfo : EIATTR_KPARAM_INFO
	.align		4
.L_13245:
        /*0078*/ 	.byte	0x04, 0x17
        /*007a*/ 	.short	(.L_13247 - .L_13246)
.L_13246:
        /*007c*/ 	.word	0x00000000
        /*0080*/ 	.short	0x0000
        /*0082*/ 	.short	0x0000
        /*0084*/ 	.byte	0x00, 0xf0, 0x21, 0x00


	//----- nvinfo : EIATTR_SPARSE_MMA_MASK
	.align		4
.L_13247:
        /*0088*/ 	.byte	0x03, 0x50
        /*008a*/ 	.short	0x0000


	//----- nvinfo : EIATTR_MAXREG_COUNT
	.align		4
        /*008c*/ 	.byte	0x03, 0x1b
        /*008e*/ 	.short	0x00ff


	//----- nvinfo : EIATTR_MERCURY_ISA_VERSION
	.align		4
        /*0090*/ 	.byte	0x03, 0x5f
        /*0092*/ 	.short	0x0101


	//----- nvinfo : EIATTR_COOP_GROUP_MASK_REGIDS
	.align		4
        /*0094*/ 	.byte	0x04, 0x29
        /*0096*/ 	.short	(.L_13249 - .L_13248)


	//   ....[0]....
.L_13248:
        /*0098*/ 	.word	0xffffffff


	//   ....[1]....
        /*009c*/ 	.word	0xffffffff


	//   ....[2]....
        /*00a0*/ 	.word	0xffffffff


	//   ....[3]....
        /*00a4*/ 	.word	0xffffffff


	//   ....[4]....
        /*00a8*/ 	.word	0xffffffff


	//   ....[5]....
        /*00ac*/ 	.word	0xffffffff


	//   ....[6]....
        /*00b0*/ 	.word	0xffffffff


	//   ....[7]....
        /*00b4*/ 	.word	0xffffffff


	//   ....[8]....
        /*00b8*/ 	.word	0xffffffff


	//   ....[9]....
        /*00bc*/ 	.word	0xffffffff


	//   ....[10]....
        /*00c0*/ 	.word	0xffffffff


	//   ....[11]....
        /*00c4*/ 	.word	0xffffffff


	//   ....[12]....
        /*00c8*/ 	.word	0xffffffff


	//   ....[13]....
        /*00cc*/ 	.word	0xffffffff


	//   ....[14]....
        /*00d0*/ 	.word	0xffffffff


	//   ....[15]....
        /*00d4*/ 	.word	0xffffffff


	//   ....[16]....
        /*00d8*/ 	.word	0xffffffff


	//   ....[17]....
        /*00dc*/ 	.word	0xffffffff


	//   ....[18]....
        /*00e0*/ 	.word	0xffffffff


	//   ....[19]....
        /*00e4*/ 	.word	0xffffffff


	//   ....[20]....
        /*00e8*/ 	.word	0xffffffff


	//   ....[21]....
        /*00ec*/ 	.word	0xffffffff


	//   ....[22]....
        /*00f0*/ 	.word	0xffffffff


	//   ....[23]....
        /*00f4*/ 	.word	0xffffffff


	//   ....[24]....
        /*00f8*/ 	.word	0xffffffff


	//   ....[25]....
        /*00fc*/ 	.word	0xffffffff


	//   ....[26]....
        /*0100*/ 	.word	0xffffffff


	//   ....[27]....
        /*0104*/ 	.word	0xffffffff


	//   ....[28]....
        /*0108*/ 	.word	0xffffffff


	//   ....[29]....
        /*010c*/ 	.word	0xffffffff


	//   ....[30]....
        /*0110*/ 	.word	0xffffffff


	//   ....[31]....
        /*0114*/ 	.word	0xffffffff


	//   ....[32]....
        /*0118*/ 	.word	0xffffffff


	//   ....[33]....
        /*011c*/ 	.word	0xffffffff


	//   ....[34]....
        /*0120*/ 	.word	0xffffffff


	//   ....[35]....
        /*0124*/ 	.word	0xffffffff


	//   ....[36]....
        /*0128*/ 	.word	0xffffffff


	//   ....[37]....
        /*012c*/ 	.word	0xffffffff


	//   ....[38]....
        /*0130*/ 	.word	0xffffffff


	//   ....[39]....
        /*0134*/ 	.word	0xffffffff


	//----- nvinfo : EIATTR_COOP_GROUP_INSTR_OFFSETS
	.align		4
.L_13249:
        /*0138*/ 	.byte	0x04, 0x28
        /*013a*/ 	.short	(.L_13251 - .L_13250)


	//   ....[0]....
.L_13250:
        /*013c*/ 	.word	0x00000450


	//   ....[1]....
        /*0140*/ 	.word	0x00000460


	//   ....[2]....
        /*0144*/ 	.word	0x000004a0


	//   ....[3]....
        /*0148*/ 	.word	0x000004b0


	//   ....[4]....
        /*014c*/ 	.word	0x000004f0


	//   ....[5]....
        /*0150*/ 	.word	0x00000500


	//   ....[6]....
        /*0154*/ 	.word	0x00000550


	//   ....[7]....
        /*0158*/ 	.word	0x00000560


	//   ....[8]....
        /*015c*/ 	.word	0x00000620


	//   ....[9]....
        /*0160*/ 	.word	0x00000630


	//   ....[10]....
        /*0164*/ 	.word	0x00000670


	//   ....[11]....
        /*0168*/ 	.word	0x00000680


	//   ....[12]....
        /*016c*/ 	.word	0x000006c0


	//   ....[13]....
        /*0170*/ 	.word	0x000006d0


	//   ....[14]....
        /*0174*/ 	.word	0x000006e0


	//   ....[15]....
        /*0178*/ 	.word	0x000006f0


	//   ....[16]....
        /*017c*/ 	.word	0x00000730


	//   ....[17]....
        /*0180*/ 	.word	0x00000740


	//   ....[18]....
        /*0184*/ 	.word	0x000007e0


	//   ....[19]....
        /*0188*/ 	.word	0x000007f0


	//   ....[20]....
        /*018c*/ 	.word	0x00001b20


	//   ....[21]....
        /*0190*/ 	.word	0x00001b50


	//   ....[22]....
        /*0194*/ 	.word	0x00001b60


	//   ....[23]....
        /*0198*/ 	.word	0x00001b70


	//   ....[24]....
        /*019c*/ 	.word	0x00001b90


	//   ....[25]....
        /*01a0*/ 	.word	0x00001bb0


	//   ....[26]....
        /*01a4*/ 	.word	0x00001bc0


	//   ....[27]....
        /*01a8*/ 	.word	0x00001bd0


	//   ....[28]....
        /*01ac*/ 	.word	0x00001bf0


	//   ....[29]....
        /*01b0*/ 	.word	0x00001c10


	//   ....[30]....
        /*01b4*/ 	.word	0x00001c20


	//   ....[31]....
        /*01b8*/ 	.word	0x00001c30


	//   ....[32]....
        /*01bc*/ 	.word	0x00001c50


	//   ....[33]....
        /*01c0*/ 	.word	0x00001c70


	//   ....[34]....
        /*01c4*/ 	.word	0x00001c80


	//   ....[35]....
        /*01c8*/ 	.word	0x00001c90


	//   ....[36]....
        /*01cc*/ 	.word	0x00001cb0


	//   ....[37]....
        /*01d0*/ 	.word	0x00001cd0


	//   ....[38]....
        /*01d4*/ 	.word	0x00001ce0


	//   ....[39]....
        /*01d8*/ 	.word	0x00001cf0


	//----- nvinfo : EIATTR_EXIT_INSTR_OFFSETS
	.align		4
.L_13251:
        /*01dc*/ 	.byte	0x04, 0x1c
        /*01de*/ 	.short	(.L_13253 - .L_13252)


	//   ....[0]....
.L_13252:
        /*01e0*/ 	.word	0x00001d10


	//   ....[1]....
        /*01e4*/ 	.word	0x00002420


	//   ....[2]....
        /*01e8*/ 	.word	0x00002940


	//   ....[3]....
        /*01ec*/ 	.word	0x00002a20


	//   ....[4]....
        /*01f0*/ 	.word	0x00002a60


	//   ....[5]....
        /*01f4*/ 	.word	0x00002aa0


	//   ....[6]....
        /*01f8*/ 	.word	0x00002ad0


	//----- nvinfo : EIATTR_CRS_STACK_SIZE
	.align		4
.L_13253:
        /*01fc*/ 	.byte	0x04, 0x1e
        /*01fe*/ 	.short	(.L_13255 - .L_13254)
.L_13254:
        /*0200*/ 	.word	0x00000000


	//----- nvinfo : EIATTR_CBANK_PARAM_SIZE
	.align		4
.L_13255:
        /*0204*/ 	.byte	0x03, 0x19
        /*0206*/ 	.short	0x002d


	//----- nvinfo : EIATTR_PARAM_CBANK
	.align		4
        /*0208*/ 	.byte	0x04, 0x0a
        /*020a*/ 	.short	(.L_13257 - .L_13256)
	.align		4
.L_13256:
        /*020c*/ 	.word	index@(.nv.constant0._ZN43_GLOBAL__N__9ae7fba5_10_SoftMax_cu_9f978f6320softmax_warp_forwardIdddLi7ELb1ELb0EEEvPT0_PKT_iiiPKbib)
        /*0210*/ 	.short	0x0210
        /*0212*/ 	.short	0x002d


	//----- nvinfo : EIATTR_SW_WAR
	.align		4
.L_13257:
        /*0214*/ 	.byte	0x04, 0x36
        /*0216*/ 	.short	(.L_13259 - .L_13258)
.L_13258:
        /*0218*/ 	.word	0x00000008
.L_13259:


//--------------------- .nv.info._ZN43_GLOBAL__N__9ae7fba5_10_SoftMax_cu_9f978f6320softmax_warp_forwardIdddLi6ELb1ELb0EEEvPT0_PKT_iiiPKbib --------------------------
	.section	.nv.info._ZN43_GLOBAL__N__9ae7fba5_10_SoftMax_cu_9f978f6320softmax_warp_forwardIdddLi6ELb1ELb0EEEvPT0_PKT_iiiPKbib,"",@"SHT_CUDA_INFO"
	.sectionflags	@""
	.align	4


	//----- nvinfo : EIATTR_CUDA_API_VERSION
	.align		4
        /*0000*/ 	.byte	0x04, 0x37
        /*0002*/ 	.short	(.L_13261 - .L_13260)
.L_13260:
        /*0004*/ 	.word	0x00000082


	//----- nvinfo : EIATTR_KPARAM_INFO
	.align		4
.L_13261:
        /*0008*/ 	.byte	0x04, 0x17
        /*000a*/ 	.short	(.L_13263 - .L_13262)
.L_13262:
        /*000c*/ 	.word	0x00000000
        /*0010*/ 	.short	0x0007
        /*0012*/ 	.short	0x002c
        /*0014*/ 	.byte	0x00, 0xf0, 0x05, 0x00


	//----- nvinfo : EIATTR_KPARAM_INFO
	.align		4
.L_13263:
        /*0018*/ 	.byte	0x04, 0x17
        /*001a*/ 	.short	(.L_13265 - .L_13264)
.L_13264:
        /*001c*/ 	.word	0x00000000
        /*0020*/ 	.short	0x0006
        /*0022*/ 	.short	0x0028
        /*0024*/ 	.byte	0x00, 0xf0, 0x11, 0x00


	//----- nvinfo : EIATTR_KPARAM_INFO
	.align		4
.L_13265:
        /*0028*/ 	.byte	0x04, 0x17
        /*002a*/ 	.short	(.L_13267 - .L_13266)
.L_13266:
        /*002c*/ 	.word	0x00000000
        /*0030*/ 	.short	0x0005
        /*0032*/ 	.short	0x0020
        /*0034*/ 	.byte	0x00, 0xf0, 0x21, 0x00


	//----- nvinfo : EIATTR_KPARAM_INFO
	.align		4
.L_13267:
        /*0038*/ 	.byte	0x04, 0x17
        /*003a*/ 	.short	(.L_13269 - .L_13268)
.L_13268:
        /*003c*/ 	.word	0x00000000
        /*0040*/ 	.short	0x0004
        /*0042*/ 	.short	0x0018
        /*0044*/ 	.byte	0x00, 0xf0, 0x11, 0x00


	//----- nvinfo : EIATTR_KPARAM_INFO
	.align		4
.L_13269:
        /*0048*/ 	.byte	0x04, 0x17
        /*004a*/ 	.short	(.L_13271 - .L_13270)
.L_13270:
        /*004c*/ 	.word	0x00000000
        /*0050*/ 	.short	0x0003
        /*0052*/ 	.short	0x0014
        /*0054*/ 	.byte	0x00, 0xf0, 0x11, 0x00


	//----- nvinfo : EIATTR_KPARAM_INFO
	.align		4
.L_13271:
        /*0058*/ 	.byte	0x04, 0x17
        /*005a*/ 	.short	(.L_13273 - .L_13272)
.L_13272:
        /*005c*/ 	.word	0x00000000
        /*0060*/ 	.short	0x0002
        /*0062*/ 	.short	0x0010
        /*0064*/ 	.byte	0x00, 0xf0, 0x11, 0x00


	//----- nvinfo : EIATTR_KPARAM_INFO
	.align		4
.L_13273:
        /*0068*/ 	.byte	0x04, 0x17
        /*006a*/ 	.short	(.L_13275 - .L_13274)
.L_13274:
        /*006c*/ 	.word	0x00000000
        /*0070*/ 	.short	0x0001
        /*0072*/ 	.short	0x0008
        /*0074*/ 	.byte	0x00, 0xf0, 0x21, 0x00


	//----- nvinfo : EIATTR_KPARAM_INFO
	.align		4
.L_13275:
        /*0078*/ 	.byte	0x04, 0x17
        /*007a*/ 	.short	(.L_13277 - .L_13276)
.L_13276:
        /*007c*/ 	.word	0x00000000
        /*0080*/ 	.short	0x0000
        /*0082*/ 	.short	0x0000
        /*0084*/ 	.byte	0x00, 0xf0, 0x21, 0x00


	//----- nvinfo : EIATTR_SPARSE_MMA_MASK
	.align		4
.L_13277:
        /*0088*/ 	.byte	0x03, 0x50
        /*008a*/ 	.short	0x0000


	//----- nvinfo : EIATTR_MAXREG_COUNT
	.align		4
        /*008c*/ 	.byte	0x03, 0x1b
        /*008e*/ 	.short	0x00ff


	//----- nvinfo : EIATTR_MERCURY_ISA_VERSION
	.align		4
        /*0090*/ 	.byte	0x03, 0x5f
        /*0092*/ 	.short	0x0101


	//----- nvinfo : EIATTR_COOP_GROUP_MASK_REGIDS
	.align		4
        /*0094*/ 	.byte	0x04, 0x29
        /*0096*/ 	.short	(.L_13279 - .L_13278)


	//   ....[0]....
.L_13278:
        /*0098*/ 	.word	0xffffffff


	//   ....[1]....
        /*009c*/ 	.word	0xffffffff


	//   ....[2]....
        /*00a0*/ 	.word	0xffffffff


	//   ....[3]....
        /*00a4*/ 	.word	0xffffffff


	//   ....[4]....
        /*00a8*/ 	.word	0xffffffff


	//   ....[5]....
        /*00ac*/ 	.word	0xffffffff


	//   ....[6]....
        /*00b0*/ 	.word	0xffffffff


	//   ....[7]....
        /*00b4*/ 	.word	0xffffffff


	//   ....[8]....
        /*00b8*/ 	.word	0xffffffff


	//   ....[9]....
        /*00bc*/ 	.word	0xffffffff


	//   ....[10]....
        /*00c0*/ 	.word	0xffffffff


	//   ....[11]....
        /*00c4*/ 	.word	0xffffffff


	//   ....[12]....
        /*00c8*/ 	.word	0xffffffff


	//   ....[13]....
        /*00cc*/ 	.word	0xffffffff


	//   ....[14]....
        /*00d0*/ 	.word	0xffffffff


	//   ....[15]....
        /*00d4*/ 	.word	0xffffffff


	//   ....[16]....
        /*00d8*/ 	.word	0xffffffff


	//   ....[17]....
        /*00dc*/ 	.word	0xffffffff


	//   ....[18]....
        /*00e0*/ 	.word	0xffffffff


	//   ....[19]....
        /*00e4*/ 	.word	0xffffffff


	//   ....[20]....
        /*00e8*/ 	.word	0xffffffff


	//   ....[21]....
        /*00ec*/ 	.word	0xffffffff


	//   ....[22]....
        /*00f0*/ 	.word	0xffffffff


	//   ....[23]....
        /*00f4*/ 	.word	0xffffffff


	//   ....[24]....
        /*00f8*/ 	.word	0xffffffff


	//   ....[25]....
        /*00fc*/ 	.word	0xffffffff


	//   ....[26]....
        /*0100*/ 	.word	0xffffffff


	//   ....[27]....
        /*0104*/ 	.word	0xffffffff


	//   ....[28]....
        /*0108*/ 	.word	0xffffffff


	//   ....[29]....
        /*010c*/ 	.word	0xffffffff


	//   ....[30]....
        /*0110*/ 	.word	0xffffffff


	//   ....[31]....
        /*0114*/ 	.word	0xffffffff


	//   ....[32]....
        /*0118*/ 	.word	0xffffffff


	//   ....[33]....
        /*011c*/ 	.word	0xffffffff


	//   ....[34]....
        /*0120*/ 	.word	0xffffffff


	//   ....[35]....
        /*0124*/ 	.word	0xffffffff


	//   ....[36]....
        /*0128*/ 	.word	0xffffffff


	//   ....[37]....
        /*012c*/ 	.word	0xffffffff


	//   ....[38]....
        /*0130*/ 	.word	0xffffffff


	//   ....[39]....
        /*0134*/ 	.word	0xffffffff


	//----- nvinfo : EIATTR_COOP_GROUP_INSTR_OFFSETS
	.align		4
.L_13279:
        /*0138*/ 	.byte	0x04, 0x28
        /*013a*/ 	.short	(.L_13281 - .L_13280)


	//   ....[0]....
.L_13280:
        /*013c*/ 	.word	0x00000440


	//   ....[1]....
        /*0140*/ 	.word	0x00000450


	//   ....[2]....
        /*0144*/ 	.word	0x00000490


	//   ....[3]....
        /*0148*/ 	.word	0x000004a0


	//   ....[4]....
        /*014c*/ 	.word	0x000004e0


	//   ....[5]....
        /*0150*/ 	.word	0x000004f0


	//   ....[6]....
        /*0154*/ 	.word	0x00000530


	//   ....[7]....
        /*0158*/ 	.word	0x00000540


	//   ....[8]....
        /*015c*/ 	.word	0x00000590


	//   ....[9]....
        /*0160*/ 	.word	0x000005b0


	//   ....[10]....
        /*0164*/ 	.word	0x000005d0


	//   ....[11]....
        /*0168*/ 	.word	0x000005e0


	//   ....[12]....
        /*016c*/ 	.word	0x00000660


	//   ....[13]....
        /*0170*/ 	.word	0x00000670


	//   ....[14]....
        /*0174*/ 	.word	0x000006b0


	//   ....[15]....
        /*0178*/ 	.word	0x000006c0


	//   ....[16]....
        /*017c*/ 	.word	0x00000720


	//   ....[17]....
        /*0180*/ 	.word	0x00000730


	//   ....[18]....
        /*0184*/ 	.word	0x00000790


	//   ....[19]....
        /*0188*/ 	.word	0x000007a0


	//   ....[20]....
        /*018c*/ 	.word	0x000010c0


	//   ....[21]....
        /*0190*/ 	.word	0x000010f0


	//   ....[22]....
        /*0194*/ 	.word	0x00001110


	//   ....[23]....
        /*0198*/ 	.word	0x00001120


	//   ....[24]....
        /*019c*/ 	.word	0x00001140


	//   ....[25]....
        /*01a0*/ 	.word	0x00001150


	//   ....[26]....
        /*01a4*/ 	.word	0x00001170


	//   ....[27]....
        /*01a8*/ 	.word	0x00001180


	//   ....[28]....
        /*01ac*/ 	.word	0x000011a0


	//   ....[29]....
        /*01b0*/ 	.word	0x000011b0


	//   ....[30]....
        /*01b4*/ 	.word	0x000011d0


	//   ....[31]....
        /*01b8*/ 	.word	0x000011e0


	//   ....[32]....
        /*01bc*/ 	.word	0x00001200


	//   ....[33]....
        /*01c0*/ 	.word	0x00001210


	//   ....[34]....
        /*01c4*/ 	.word	0x00001230


	//   ....[35]....
        /*01c8*/ 	.word	0x00001240


	//   ....[36]....
        /*01cc*/ 	.word	0x00001260


	//   ....[37]....
        /*01d0*/ 	.word	0x00001270


	//   ....[38]....
        /*01d4*/ 	.word	0x000012a0


	//   ....[39]....
        /*01d8*/ 	.word	0x000012b0


	//----- nvinfo : EIATTR_EXIT_INSTR_OFFSETS
	.align		4
.L_13281:
        /*01dc*/ 	.byte	0x04, 0x1c
        /*01de*/ 	.short	(.L_13283 - .L_13282)


	//   ....[0]....
.L_13282:
        /*01e0*/ 	.word	0x000012c0


	//   ....[1]....
        /*01e4*/ 	.word	0x000018f0


	//   ....[2]....
        /*01e8*/ 	.word	0x00001e00


	//   ....[3]....
        /*01ec*/ 	.word	0x00001e70


	//   ....[4]....
        /*01f0*/ 	.word	0x00001ea0


	//----- nvinfo : EIATTR_CRS_STACK_SIZE
	.align		4
.L_13283:
        /*01f4*/ 	.byte	0x04, 0x1e
        /*01f6*/ 	.short	(.L_13285 - .L_13284)
.L_13284:
        /*01f8*/ 	.word	0x00000000


	//----- nvinfo : EIATTR_CBANK_PARAM_SIZE
	.align		4
.L_13285:
        /*01fc*/ 	.byte	0x03, 0x19
        /*01fe*/ 	.short	0x002d


	//----- nvinfo : EIATTR_PARAM_CBANK
	.align		4
        /*0200*/ 	.byte	0x04, 0x0a
        /*0202*/ 	.short	(.L_13287 - .L_13286)
	.align		4
.L_13286:
        /*0204*/ 	.word	index@(.nv.constant0._ZN43_GLOBAL__N__9ae7fba5_10_SoftMax_cu_9f978f6320softmax_warp_forwardIdddLi6ELb1ELb0EEEvPT0_PKT_iiiPKbib)
        /*0208*/ 	.short	0x0210
        /*020a*/ 	.short	0x002d


	//----- nvinfo : EIATTR_SW_WAR
	.align		4
.L_13287:
        /*020c*/ 	.byte	0x04, 0x36
        /*020e*/ 	.short	(.L_13289 - .L_13288)
.L_13288:
        /*0210*/ 	.word	0x00000008
.L_13289:


//--------------------- .nv.info._ZN43_GLOBAL__N__9ae7fba5_10_SoftMax_cu_9f978f6320softmax_warp_forwardIdddLi5ELb1ELb0EEEvPT0_PKT_iiiPKbib --------------------------
	.section	.nv.info._ZN43_GLOBAL__N__9ae7fba5_10_SoftMax_cu_9f978f6320softmax_warp_forwardIdddLi5ELb1ELb0EEEvPT0_PKT_iiiPKbib,"",@"SHT_CUDA_INFO"
	.sectionflags	@""
	.align	4


	//----- nvinfo : EIATTR_CUDA_API_VERSION
	.align		4
        /*0000*/ 	.byte	0x04, 0x37
        /*0002*/ 	.short	(.L_13291 - .L_13290)
.L_13290:
        /*0004*/ 	.word	0x00000082


	//----- nvinfo : EIATTR_KPARAM_INFO
	.align		4
.L_13291:
        /*0008*/ 	.byte	0x04, 0x17
        /*000a*/ 	.short	(.L_13293 - .L_13292)
.L_13292:
        /*000c*/ 	.word	0x00000000
        /*0010*/ 	.short	0x0007
        /*0012*/ 	.short	0x002c
        /*0014*/ 	.byte	0x00, 0xf0, 0x05, 0x00


	//----- nvinfo : EIATTR_KPARAM_INFO
	.align		4
.L_13293:
        /*0018*/ 	.byte	0x04, 0x17
        /*001a*/ 	.short	(.L_13295 - .L_13294)
.L_13294:
        /*001c*/ 	.word	0x00000000
        /*0020*/ 	.short	0x0006
        /*0022*/ 	.short	0x0028
        /*0024*/ 	.byte	0x00, 0xf0, 0x11, 0x00


	//----- nvinfo : EIATTR_KPARAM_INFO
	.align		4
.L_13295:
        /*0028*/ 	.byte	0x04, 0x17
        /*002a*/ 	.short	(.L_13297 - .L_13296)
.L_13296:
        /*002c*/ 	.word	0x00000000
        /*0030*/ 	.short	0x0005
        /*0032*/ 	.short	0x0020
        /*0034*/ 	.byte	0x00, 0xf0, 0x21, 0x00


	//----- nvinfo : EIATTR_KPARAM_INFO
	.align		4
.L_13297:
        /*0038*/ 	.byte	0x04, 0x17
        /*003a*/ 	.short	(.L_13299 - .L_13298)
.L_13298:
        /*003c*/ 	.word	0x00000000
        /*0040*/ 	.short	0x0004
        /*0042*/ 	.short	0x0018
        /*0044*/ 	.byte	0x00, 0xf0, 0x11, 0x00


	//----- nvinfo : EIATTR_KPARAM_INFO
	.align		4
.L_13299:
        /*0048*/ 	.byte	0x04, 0x17
        /*004a*/ 	.short	(.L_13301 - .L_13300)
.L_13300:
        /*004c*/ 	.word	0x00000000
        /*0050*/ 	.short	0x0003
        /*0052*/ 	.short	0x0014
        /*0054*/ 	.byte	0x00, 0xf0, 0x11, 0x00


	//----- nvinfo : EIATTR_KPARAM_INFO
	.align		4
.L_13301:
        /*0058*/ 	.byte	0x04, 0x17
        /*005a*/ 	.short	(.L_13303 - .L_13302)
.L_13302:
        /*005c*/ 	.word	0x00000000
        /*0060*/ 	.short	0x0002
        /*0062*/ 	.short	0x0010
        /*0064*/ 	.byte	0x00, 0xf0, 0x11, 0x00


	//----- nvinfo : EIATTR_KPARAM_INFO
	.align		4
.L_13303:
        /*0068*/ 	.byte	0x04, 0x17
        /*006a*/ 	.short	(.L_13305 - .L_13304)
.L_13304:
        /*006c*/ 	.word	0x00000000
        /*0070*/ 	.short	0x0001
        /*0072*/ 	.short	0x0008
        /*0074*/ 	.byte	0x00, 0xf0, 0x21, 0x00


	//----- nvinfo : EIATTR_KPARAM_INFO
	.align		4
.L_13305:
        /*0078*/ 	.byte	0x04, 0x17
        /*007a*/ 	.short	(.L_13307 - .L_13306)
.L_13306:
        /*007c*/ 	.word	0x00000000
        /*0080*/ 	.short	0x0000
        /*0082*/ 	.short	0x0000
        /*0084*/ 	.byte	0x00, 0xf0, 0x21, 0x00


	//----- nvinfo : EIATTR_SPARSE_MMA_MASK
	.align		4
.L_13307:
        /*0088*/ 	.byte	0x03, 0x50
        /*008a*/ 	.short	0x0000


	//----- nvinfo : EIATTR_MAXREG_COUNT
	.align		4
        /*008c*/ 	.byte	0x03, 0x1b
        /*008e*/ 	.short	0x00ff


	//----- nvinfo : EIATTR_MERCURY_ISA_VERSION
	.align		4
        /*0090*/ 	.byte	0x03, 0x5f
        /*0092*/ 	.short	0x0101


	//----- nvinfo : EIATTR_COOP_GROUP_MASK_REGIDS
	.align		4
        /*0094*/ 	.byte	0x04, 0x29
        /*0096*/ 	.short	(.L_13309 - .L_13308)


	//   ....[0]....
.L_13308:
        /*0098*/ 	.word	0xffffffff


	//   ....[1]....
        /*009c*/ 	.word	0xffffffff


	//   ....[2]....
        /*00a0*/ 	.word	0xffffffff


	//   ....[3]....
        /*00a4*/ 	.word	0xffffffff


	//   ....[4]....
        /*00a8*/ 	.word	0xffffffff


	//   ....[5]....
        /*00ac*/ 	.word	0xffffffff


	//   ....[6]....
        /*00b0*/ 	.word	0xffffffff


	//   ....[7]....
        /*00b4*/ 	.word	0xffffffff


	//   ....[8]....
        /*00b8*/ 	.word	0xffffffff


	//   ....[9]....
        /*00bc*/ 	.word	0xffffffff


	//   ....[10]....
        /*00c0*/ 	.word	0xffffffff


	//   ....[11]....
        /*00c4*/ 	.word	0xffffffff


	//   ....[12]....
        /*00c8*/ 	.word	0xffffffff


	//   ....[13]....
        /*00cc*/ 	.word	0xffffffff


	//   ....[14]....
        /*00d0*/ 	.word	0xffffffff


	//   ....[15]....
        /*00d4*/ 	.word	0xffffffff


	//   ....[16]....
        /*00d8*/ 	.word	0xffffffff


	//   ....[17]....
        /*00dc*/ 	.word	0xffffffff


	//   ....[18]....
        /*00e0*/ 	.word	0xffffffff


	//   ....[19]....
        /*00e4*/ 	.word	0xffffffff


	//   ....[20]....
        /*00e8*/ 	.word	0xffffffff


	//   ....[21]....
        /*00ec*/ 	.word	0xffffffff


	//   ....[22]....
        /*00f0*/ 	.word	0xffffffff


	//   ....[23]....
        /*00f4*/ 	.word	0xffffffff


	//   ....[24]....
        /*00f8*/ 	.word	0xffffffff


	//   ....[25]....
        /*00fc*/ 	.word	0xffffffff


	//   ....[26]....
        /*0100*/ 	.word	0xffffffff


	//   ....[27]....
        /*0104*/ 	.word	0xffffffff


	//   ....[28]....
        /*0108*/ 	.word	0xffffffff


	//   ....[29]....
        /*010c*/ 	.word	0xffffffff


	//   ....[30]....
        /*0110*/ 	.word	0xffffffff


	//   ....[31]....
        /*0114*/ 	.word	0xffffffff


	//   ....[32]....
        /*0118*/ 	.word	0xffffffff


	//   ....[33]....
        /*011c*/ 	.word	0xffffffff


	//   ....[34]....
        /*0120*/ 	.word	0xffffffff


	//   ....[35]....
        /*0124*/ 	.word	0xffffffff


	//   ....[36]....
        /*0128*/ 	.word	0xffffffff


	//   ....[37]....
        /*012c*/ 	.word	0xffffffff


	//   ....[38]....
        /*0130*/ 	.word	0xffffffff


	//   ....[39]....
        /*0134*/ 	.word	0xffffffff


	//----- nvinfo : EIATTR_COOP_GROUP_INSTR_OFFSETS
	.align		4
.L_13309:
        /*0138*/ 	.byte	0x04, 0x28
        /*013a*/ 	.short	(.L_13311 - .L_13310)


	//   ....[0]....
.L_13310:
        /*013c*/ 	.word	0x00000370


	//   ....[1]....
        /*0140*/ 	.word	0x00000380


	//   ....[2]....
        /*0144*/ 	.word	0x000003c0


	//   ....[3]....
        /*0148*/ 	.word	0x000003d0


	//   ....[4]....
        /*014c*/ 	.word	0x000003e0


	//   ....[5]....
        /*0150*/ 	.word	0x00000400


	//   ....[6]....
        /*0154*/ 	.word	0x00000430


	//   ....[7]....
        /*0158*/ 	.word	0x00000440


	//   ....[8]....
        /*015c*/ 	.word	0x00000490


	//   ....[9]....
        /*0160*/ 	.word	0x000004b0


	//   ....[10]....
        /*0164*/ 	.word	0x000004d0


	//   ....[11]....
        /*0168*/ 	.word	0x000004e0


	//   ....[12]....
        /*016c*/ 	.word	0x00000530


	//   ....[13]....
        /*0170*/ 	.word	0x00000550


	//   ....[14]....
        /*0174*/ 	.word	0x00000580


	//   ....[15]....
        /*0178*/ 	.word	0x000005a0


	//   ....[16]....
        /*017c*/ 	.word	0x00000620


	//   ....[17]....
        /*0180*/ 	.word	0x00000630


	//   ....[18]....
        /*0184*/ 	.word	0x00000690


	//   ....[19]....
        /*0188*/ 	.word	0x000006a0


	//   ....[20]....
        /*018c*/ 	.word	0x00000b90


	//   ....[21]....
        /*0190*/ 	.word	0x00000ba0


	//   ....[22]....
        /*0194*/ 	.word	0x00000bb0


	//   ....[23]....
        /*0198*/ 	.word	0x00000bc0


	//   ....[24]....
        /*019c*/ 	.word	0x00000be0


	//   ....[25]....
        /*01a0*/ 	.word	0x00000c00


	//   ....[26]....
        /*01a4*/ 	.word	0x00000c10


	//   ....[27]....
        /*01a8*/ 	.word	0x00000c20


	//   ....[28]....
        /*01ac*/ 	.word	0x00000c40


	//   ....[29]....
        /*01b0*/ 	.word	0x00000c60


	//   ....[30]....
        /*01b4*/ 	.word	0x00000c70


	//   ....[31]....
        /*01b8*/ 	.word	0x00000c80


	//   ....[32]....
        /*01bc*/ 	.word	0x00000ca0


	//   ....[33]....
        /*01c0*/ 	.word	0x00000cc0


	//   ....[34]....
        /*01c4*/ 	.word	0x00000cd0


	//   ....[35]....
        /*01c8*/ 	.word	0x00000ce0


	//   ....[36]....
        /*01cc*/ 	.word	0x00000d00


	//   ....[37]....
        /*01d0*/ 	.word	0x00000d20


	//   ....[38]....
        /*01d4*/ 	.word	0x00000d30


	//   ....[39]....
        /*01d8*/ 	.word	0x00000d40


	//----- nvinfo : EIATTR_EXIT_INSTR_OFFSETS
	.align		4
.L_13311:
        /*01dc*/ 	.byte	0x04, 0x1c
        /*01de*/ 	.short	(.L_13313 - .L_13312)


	//   ....[0]....
.L_13312:
        /*01e0*/ 	.word	0x00000d60


	//   ....[1]....
        /*01e4*/ 	.word	0x00001350


	//   ....[2]....
        /*01e8*/ 	.word	0x00001870


	//   ....[3]....
        /*01ec*/ 	.word	0x000018f0


	//----- nvinfo : EIATTR_CRS_STACK_SIZE
	.align		4
.L_13313:
        /*01f0*/ 	.byte	0x04, 0x1e
        /*01f2*/ 	.short	(.L_13315 - .L_13314)
.L_13314:
        /*01f4*/ 	.word	0x00000000


	//----- nvinfo : EIATTR_CBANK_PARAM_SIZE
	.align		4
.L_13315:
        /*01f8*/ 	.byte	0x03, 0x19
        /*01fa*/ 	.short	0x002d


	//----- nvinfo : EIATTR_PARAM_CBANK
	.align		4
        /*01fc*/ 	.byte	0x04, 0x0a
        /*01fe*/ 	.short	(.L_13317 - .L_13316)
	.align		4
.L_13316:
        /*0200*/ 	.word	index@(.nv.constant0._ZN43_GLOBAL__N__9ae7fba5_10_SoftMax_cu_9f978f6320softmax_warp_forwardIdddLi5ELb1ELb0EEEvPT0_PKT_iiiPKbib)
        /*0204*/ 	.short	0x0210
        /*0206*/ 	.short	0x002d


	//----- nvinfo : EIATTR_SW_WAR
	.align		4
.L_13317:
        /*0208*/ 	.byte	0x04, 0x36
        /*020a*/ 	.short	(.L_13319 - .L_13318)
.L_13318:
        /*020c*/ 	.word	0x00000008
.L_13319:


//--------------------- .nv.info._ZN43_GLOBAL__N__9ae7fba5_10_SoftMax_cu_9f978f6320softmax_warp_forwardIdddLi4ELb1ELb0EEEvPT0_PKT_iiiPKbib --------------------------
	.section	.nv.info._ZN43_GLOBAL__N__9ae7fba5_10_SoftMax_cu_9f978f6320softmax_warp_forwardIdddLi4ELb1ELb0EEEvPT0_PKT_iiiPKbib,"",@"SHT_CUDA_INFO"
	.sectionflags	@""
	.align	4


	//----- nvinfo : EIATTR_CUDA_API_VERSION
	.align		4
        /*0000*/ 	.byte	0x04, 0x37
        /*0002*/ 	.short	(.L_13321 - .L_13320)
.L_13320:
        /*0004*/ 	.word	0x00000082


	//----- nvinfo : EIATTR_KPARAM_INFO
	.align		4
.L_13321:
        /*0008*/ 	.byte	0x04, 0x17
        /*000a*/ 	.short	(.L_13323 - .L_13322)
.L_13322:
        /*000c*/ 	.word	0x00000000
        /*0010*/ 	.short	0x0007
        /*0012*/ 	.short	0x002c
        /*0014*/ 	.byte	0x00, 0xf0, 0x05, 0x00


	//----- nvinfo : EIATTR_KPARAM_INFO
	.align		4
.L_13323:
        /*0018*/ 	.byte	0x04, 0x17
        /*001a*/ 	.short	(.L_13325 - .L_13324)
.L_13324:
        /*001c*/ 	.word	0x00000000
        /*0020*/ 	.short	0x0006
        /*0022*/ 	.short	0x0028
        /*0024*/ 	.byte	0x00, 0xf0, 0x11, 0x00


	//----- nvinfo : EIATTR_KPARAM_INFO
	.align		4
.L_13325:
        /*0028*/ 	.byte	0x04, 0x17
        /*002a*/ 	.short	(.L_13327 - .L_13326)
.L_13326:
        /*002c*/ 	.word	0x00000000
        /*0030*/ 	.short	0x0005
        /*0032*/ 	.short	0x0020
        /*0034*/ 	.byte	0x00, 0xf0, 0x21, 0x00


	//----- nvinfo : EIATTR_KPARAM_INFO
	.align		4
.L_13327:
        /*0038*/ 	.byte	0x04, 0x17
        /*003a*/ 	.short	(.L_13329 - .L_13328)
.L_13328:
        /*003c*/ 	.word	0x00000000
        /*0040*/ 	.short	0x0004
        /*0042*/ 	.short	0x0018
        /*0044*/ 	.byte	0x00, 0xf0, 0x11, 0x00


	//----- nvinfo : EIATTR_KPARAM_INFO
	.align		4
.L_13329:
        /*0048*/ 	.byte	0x04, 0x17
        /*004a*/ 	.short	(.L_13331 - .L_13330)
.L_13330:
        /*004c*/ 	.word	0x00000000
        /*0050*/ 	.short	0x0003
        /*0052*/ 	.short	0x0014
        /*0054*/ 	.byte	0x00, 0xf0, 0x11, 0x00


	//----- nvinfo : EIATTR_KPARAM_INFO
	.align		4
.L_13331:
        /*0058*/ 	.byte	0x04, 0x17
        /*005a*/ 	.short	(.L_13333 - .L_13332)
.L_13332:
        /*005c*/ 	.word	0x00000000
        /*0060*/ 	.short	0x0002
        /*0062*/ 	.short	0x0010
        /*0064*/ 	.byte	0x00, 0xf0, 0x11, 0x00


	//----- nvinfo : EIATTR_KPARAM_INFO
	.align		4
.L_13333:
        /*0068*/ 	.byte	0x04, 0x17
        /*006a*/ 	.short	(.L_13335 - .L_13334)
.L_13334:
        /*006c*/ 	.word	0x00000000
        /*0070*/ 	.short	0x0001
        /*0072*/ 	.short	0x0008
        /*0074*/ 	.byte	0x00, 0xf0, 0x21, 0x00


	//----- nvinfo : EIATTR_KPARAM_INFO
	.align		4
.L_13335:
        /*0078*/ 	.byte	0x04, 0x17
        /*007a*/ 	.short	(.L_13337 - .L_13336)
.L_13336:
        /*007c*/ 	.word	0x00000000
        /*0080*/ 	.short	0x0000
        /*0082*/ 	.short	0x0000
        /*0084*/ 	.byte	0x00, 0xf0, 0x21, 0x00


	//----- nvinfo : EIATTR_SPARSE_MMA_MASK
	.align		4
.L_13337:
        /*0088*/ 	.byte	0x03, 0x50
        /*008a*/ 	.short	0x0000


	//----- nvinfo : EIATTR_MAXREG_COUNT
	.align		4
        /*008c*/ 	.byte	0x03, 0x1b
        /*008e*/ 	.short	0x00ff


	//----- nvinfo : EIATTR_MERCURY_ISA_VERSION
	.align		4
        /*0090*/ 	.byte	0x03, 0x5f
        /*0092*/ 	.short	0x0101


	//----- nvinfo : EIATTR_COOP_GROUP_MASK_REGIDS
	.align		4
        /*0094*/ 	.byte	0x04, 0x29
        /*0096*/ 	.short	(.L_13339 - .L_13338)


	//   ....[0]....
.L_13338:
        /*0098*/ 	.word	0xffffffff


	//   ....[1]....
        /*009c*/ 	.word	0xffffffff


	//   ....[2]....
        /*00a0*/ 	.word	0xffffffff


	//   ....[3]....
        /*00a4*/ 	.word	0xffffffff


	//   ....[4]....
        /*00a8*/ 	.word	0xffffffff


	//   ....[5]....
        /*00ac*/ 	.word	0xffffffff


	//   ....[6]....
        /*00b0*/ 	.word	0xffffffff


	//   ....[7]....
        /*00b4*/ 	.word	0xffffffff


	//   ....[8]....
        /*00b8*/ 	.word	0xffffffff


	//   ....[9]....
        /*00bc*/ 	.word	0xffffffff


	//   ....[10]....
        /*00c0*/ 	.word	0xffffffff


	//   ....[11]....
        /*00c4*/ 	.word	0xffffffff


	//   ....[12]....
        /*00c8*/ 	.word	0xffffffff


	//   ....[13]....
        /*00cc*/ 	.word	0xffffffff


	//   ....[14]....
        /*00d0*/ 	.word	0xffffffff


	//   ....[15]....
        /*00d4*/ 	.word	0xffffffff


	//   ....[16]....
        /*00d8*/ 	.word	0xffffffff


	//   ....[17]....
        /*00dc*/ 	.word	0xffffffff


	//   ....[18]....
        /*00e0*/ 	.word	0xffffffff


	//   ....[19]....
        /*00e4*/ 	.word	0xffffffff


	//   ....[20]....
        /*00e8*/ 	.word	0xffffffff


	//   ....[21]....
        /*00ec*/ 	.word	0xffffffff


	//   ....[22]....
        /*00f0*/ 	.word	0xffffffff


	//   ....[23]....
        /*00f4*/ 	.word	0xffffffff


	//   ....[24]....
        /*00f8*/ 	.word	0xffffffff


	//   ....[25]....
        /*00fc*/ 	.word	0xffffffff


	//   ....[26]....
        /*0100*/ 	.word	0xffffffff


	//   ....[27]....
        /*0104*/ 	.word	0xffffffff


	//   ....[28]....
        /*0108*/ 	.word	0xffffffff


	//   ....[29]....
        /*010c*/ 	.word	0xffffffff


	//   ....[30]....
        /*0110*/ 	.word	0xffffffff


	//   ....[31]....
        /*0114*/ 	.word	0xffffffff


	//----- nvinfo : EIATTR_COOP_GROUP_INSTR_OFFSETS
	.align		4
.L_13339:
        /*0118*/ 	.byte	0x04, 0x28
        /*011a*/ 	.short	(.L_13341 - .L_13340)


	//   ....[0]....
.L_13340:
        /*011c*/ 	.word	0x00000370


	//   ....[1]....
        /*0120*/ 	.word	0x00000380


	//   ....[2]....
        /*0124*/ 	.word	0x000003c0


	//   ....[3]....
        /*0128*/ 	.word	0x000003d0


	//   ....[4]....
        /*012c*/ 	.word	0x000003e0


	//   ....[5]....
        /*0130*/ 	.word	0x000003f0


	//   ....[6]....
        /*0134*/ 	.word	0x00000430


	//   ....[7]....
        /*0138*/ 	.word	0x00000440


	//   ....[8]....
        /*013c*/ 	.word	0x00000480


	//   ....[9]....
        /*0140*/ 	.word	0x00000490


	//   ....[10]....
        /*0144*/ 	.word	0x000004d0


	//   ....[11]....
        /*0148*/ 	.word	0x000004e0


	//   ....[12]....
        /*014c*/ 	.word	0x00000540


	//   ....[13]....
        /*0150*/ 	.word	0x00000550


	//   ....[14]....
        /*0154*/ 	.word	0x000005f0


	//   ....[15]....
        /*0158*/ 	.word	0x00000600


	//   ....[16]....
        /*015c*/ 	.word	0x00000af0


	//   ....[17]....
        /*0160*/ 	.word	0x00000b00


	//   ....[18]....
        /*0164*/ 	.word	0x00000b10


	//   ....[19]....
        /*0168*/ 	.word	0x00000b20


	//   ....[20]....
        /*016c*/ 	.word	0x00000b40


	//   ....[21]....
        /*0170*/ 	.word	0x00000b60


	//   ....[22]....
        /*0174*/ 	.word	0x00000b70


	//   ....[23]....
        /*0178*/ 	.word	0x00000b80


	//   ....[24]....
        /*017c*/ 	.word	0x00000ba0


	//   ....[25]....
        /*0180*/ 	.word	0x00000bc0


	//   ....[26]....
        /*0184*/ 	.word	0x00000bd0


	//   ....[27]....
        /*0188*/ 	.word	0x00000be0


	//   ....[28]....
        /*018c*/ 	.word	0x00000c00


	//   ....[29]....
        /*0190*/ 	.word	0x00000c20


	//   ....[30]....
        /*0194*/ 	.word	0x00000c30


	//   ....[31]....
        /*0198*/ 	.word	0x00000c40


	//----- nvinfo : EIATTR_EXIT_INSTR_OFFSETS
	.align		4
.L_13341:
        /*019c*/ 	.byte	0x04, 0x1c
        /*019e*/ 	.short	(.L_13343 - .L_13342)


	//   ....[0]....
.L_13342:
        /*01a0*/ 	.word	0x00000c60


	//   ....[1]....
        /*01a4*/ 	.word	0x00001250


	//   ....[2]....
        /*01a8*/ 	.word	0x00001770


	//   ....[3]....
        /*01ac*/ 	.word	0x000017f0


	//----- nvinfo : EIATTR_CRS_STACK_SIZE
	.align		4
.L_13343:
        /*01b0*/ 	.byte	0x04, 0x1e
        /*01b2*/ 	.short	(.L_13345 - .L_13344)
.L_13344:
        /*01b4*/ 	.word	0x00000000


	//----- nvinfo : EIATTR_CBANK_PARAM_SIZE
	.align		4
.L_13345:
        /*01b8*/ 	.byte	0x03, 0x19
        /*01ba*/ 	.short	0x002d


	//----- nvinfo : EIATTR_PARAM_CBANK
	.align		4
        /*01bc*/ 	.byte	0x04, 0x0a
        /*01be*/ 	.short	(.L_13347 - .L_13346)
	.align		4
.L_13346:
        /*01c0*/ 	.word	index@(.nv.constant0._ZN43_GLOBAL__N__9ae7fba5_10_SoftMax_cu_9f978f6320softmax_warp_forwardIdddLi4ELb1ELb0EEEvPT0_PKT_iiiPKbib)
        /*01c4*/ 	.short	0x0210
        /*01c6*/ 	.short	0x002d


	//----- nvinfo : EIATTR_SW_WAR
	.align		4
.L_13347:
        /*01c8*/ 	.byte	0x04, 0x36
        /*01ca*/ 	.short	(.L_13349 - .L_13348)
.L_13348:
        /*01cc*/ 	.word	0x00000008
.L_13349:


//--------------------- .nv.info._ZN43_GLOBAL__N__9ae7fba5_10_SoftMax_cu_9f978f6320softmax_warp_forwardIdddLi3ELb1ELb0EEEvPT0_PKT_iiiPKbib --------------------------
	.section	.nv.info._ZN43_GLOBAL__N__9ae7fba5_10_SoftMax_cu_9f978f6320softmax_warp_forwardIdddLi3ELb1ELb0EEEvPT0_PKT_iiiPKbib,"",@"SHT_CUDA_INFO"
	.sectionflags	@""
	.align	4


	//----- nvinfo : EIATTR_CUDA_API_VERSION
	.align		4
        /*0000*/ 	.byte	0x04, 0x37
        /*0002*/ 	.short	(.L_13351 - .L_13350)
.L_13350:
        /*0004*/ 	.word	0x00000082


	//----- nvinfo : EIATTR_KPARAM_INFO
	.align		4
.L_13351:
        /*0008*/ 	.byte	0x04, 0x17
        /*000a*/ 	.short	(.L_13353 - .L_13352)
.L_13352:
        /*000c*/ 	.word	0x00000000
        /*0010*/ 	.short	0x0007
        /*0012*/ 	.short	0x002c
        /*0014*/ 	.byte	0x00, 0xf0, 0x05, 0x00


	//----- nvinfo : EIATTR_KPARAM_INFO
	.align		4
.L_13353:
        /*0018*/ 	.byte	0x04, 0x17
        /*001a*/ 	.short	(.L_13355 - .L_13354)
.L_13354:
        /*001c*/ 	.word	0x00000000
        /*0020*/ 	.short	0x0006
        /*0022*/ 	.short	0x0028
        /*0024*/ 	.byte	0x00, 0xf0, 0x11, 0x00


	//----- nvinfo : EIATTR_KPARAM_INFO
	.align		4
.L_13355:
        /*0028*/ 	.byte	0x04, 0x17
        /*002a*/ 	.short	(.L_13357 - .L_13356)
.L_13356:
        /*002c*/ 	.word	0x00000000
        /*0030*/ 	.short	0x0005
        /*0032*/ 	.short	0x0020
        /*0034*/ 	.byte	0x00, 0xf0, 0x21, 0x00


	//----- nvinfo : EIATTR_KPARAM_INFO
	.align		4
.L_13357:
        /*0038*/ 	.byte	0x04, 0x17
        /*003a*/ 	.short	(.L_13359 - .L_13358)
.L_13358:
        /*003c*/ 	.word	0x00000000
        /*0040*/ 	.short	0x0004
        /*0042*/ 	.short	0x0018
        /*0044*/ 	.byte	0x00, 0xf0, 0x11, 0x00


	//----- nvinfo : EIATTR_KPARAM_INFO
	.align		4
.L_13359:
        /*0048*/ 	.byte	0x04, 0x17
        /*004a*/ 	.short	(.L_13361 - .L_13360)
.L_13360:
        /*004c*/ 	.word	0x00000000
        /*0050*/ 	.short	0x0003
        /*0052*/ 	.short	0x0014
        /*0054*/ 	.byte	0x00, 0xf0, 0x11, 0x00


	//----- nvinfo : EIATTR_KPARAM_INFO
	.align		4
.L_13361:
        /*0058*/ 	.byte	0x04, 0x17
        /*005a*/ 	.short	(.L_13363 - .L_13362)
.L_13362:
        /*005c*/ 	.word	0x00000000
        /*0060*/ 	.short	0x0002
        /*0062*/ 	.short	0x0010
        /*0064*/ 	.byte	0x00, 0xf0, 0x11, 0x00


	//----- nvinfo : EIATTR_KPARAM_INFO
	.align		4
.L_13363:
        /*0068*/ 	.byte	0x04, 0x17
        /*006a*/ 	.short	(.L_13365 - .L_13364)
.L_13364:
        /*006c*/ 	.word	0x00000000
        /*0070*/ 	.short	0x0001
        /*0072*/ 	.short	0x0008
        /*0074*/ 	.byte	0x00, 0xf0, 0x21, 0x00


	//----- nvinfo : EIATTR_KPARAM_INFO
	.align		4
.L_13365:
        /*0078*/ 	.byte	0x04, 0x17
        /*007a*/ 	.short	(.L_13367 - .L_13366)
.L_13366:
        /*007c*/ 	.word	0x00000000
        /*0080*/ 	.short	0x0000
        /*0082*/ 	.short	0x0000
        /*0084*/ 	.byte	0x00, 0xf0, 0x21, 0x00


	//----- nvinfo : EIATTR_SPARSE_MMA_MASK
	.align		4
.L_13367:
        /*0088*/ 	.byte	0x03, 0x50
        /*008a*/ 	.short	0x0000


	//----- nvinfo : EIATTR_MAXREG_COUNT
	.align		4
        /*008c*/ 	.byte	0x03, 0x1b
        /*008e*/ 	.short	0x00ff


	//----- nvinfo : EIATTR_MERCURY_ISA_VERSION
	.align		4
        /*0090*/ 	.byte	0x03, 0x5f
        /*0092*/ 	.short	0x0101


	//----- nvinfo : EIATTR_COOP_GROUP_MASK_REGIDS
	.align		4
        /*0094*/ 	.byte	0x04, 0x29
        /*0096*/ 	.short	(.L_13369 - .L_13368)


	//   ....[0]....
.L_13368:
        /*0098*/ 	.word	0xffffffff


	//   ....[1]....
        /*009c*/ 	.word	0xffffffff


	//   ....[2]....
        /*00a0*/ 	.word	0xffffffff


	//   ....[3]....
        /*00a4*/ 	.word	0xffffffff


	//   ....[4]....
        /*00a8*/ 	.word	0xffffffff


	//   ....[5]....
        /*00ac*/ 	.word	0xffffffff


	//   ....[6]....
        /*00b0*/ 	.word	0xffffffff


	//   ....[7]....
        /*00b4*/ 	.word	0xffffffff


	//   ....[8]....
        /*00b8*/ 	.word	0xffffffff


	//   ....[9]....
        /*00bc*/ 	.word	0xffffffff


	//   ....[10]....
        /*00c0*/ 	.word	0xffffffff


	//   ....[11]....
        /*00c4*/ 	.word	0xffffffff


	//   ....[12]....
        /*00c8*/ 	.word	0xffffffff


	//   ....[13]....
        /*00cc*/ 	.word	0xffffffff


	//   ....[14]....
        /*00d0*/ 	.word	0xffffffff


	//   ....[15]....
        /*00d4*/ 	.word	0xffffffff


	//   ....[16]....
        /*00d8*/ 	.word	0xffffffff


	//   ....[17]....
        /*00dc*/ 	.word	0xffffffff


	//   ....[18]....
        /*00e0*/ 	.word	0xffffffff


	//   ....[19]....
        /*00e4*/ 	.word	0xffffffff


	//   ....[20]....
        /*00e8*/ 	.word	0xffffffff


	//   ....[21]....
        /*00ec*/ 	.word	0xffffffff


	//   ....[22]....
        /*00f0*/ 	.word	0xffffffff


	//   ....[23]....
        /*00f4*/ 	.word	0xffffffff


	//----- nvinfo : EIATTR_COOP_GROUP_INSTR_OFFSETS
	.align		4
.L_13369:
        /*00f8*/ 	.byte	0x04, 0x28
        /*00fa*/ 	.short	(.L_13371 - .L_13370)


	//   ....[0]....
.L_13370:
        /*00fc*/ 	.word	0x00000370


	//   ....[1]....
        /*0100*/ 	.word	0x00000380


	//   ....[2]....
        /*0104*/ 	.word	0x000003c0


	//   ....[3]....
        /*0108*/ 	.word	0x000003d0


	//   ....[4]....
        /*010c*/ 	.word	0x000003e0


	//   ....[5]....
        /*0110*/ 	.word	0x000003f0


	//   ....[6]....
        /*0114*/ 	.word	0x00000460


	//   ....[7]....
        /*0118*/ 	.word	0x00000470


	//   ....[8]....
        /*011c*/ 	.word	0x000004a0


	//   ....[9]....
        /*0120*/ 	.word	0x000004b0


	//   ....[10]....
        /*0124*/ 	.word	0x00000530


	//   ....[11]....
        /*0128*/ 	.word	0x00000550


	//   ....[12]....
        /*012c*/ 	.word	0x00000a50


	//   ....[13]....
        /*0130*/ 	.word	0x00000a60


	//   ....[14]....
        /*0134*/ 	.word	0x00000a70


	//   ....[15]....
        /*0138*/ 	.word	0x00000a80


	//   ....[16]....
        /*013c*/ 	.word	0x00000aa0


	//   ....[17]....
        /*0140*/ 	.word	0x00000ac0


	//   ....[18]....
        /*0144*/ 	.word	0x00000ad0


	//   ....[19]....
        /*0148*/ 	.word	0x00000ae0


	//   ....[20]....
        /*014c*/ 	.word	0x00000b00


	//   ....[21]....
        /*0150*/ 	.word	0x00000b20


	//   ....[22]....
        /*0154*/ 	.word	0x00000b30


	//   ....[23]....
        /*0158*/ 	.word	0x00000b40


	//----- nvinfo : EIATTR_EXIT_INSTR_OFFSETS
	.align		4
.L_13371:
        /*015c*/ 	.byte	0x04, 0x1c
        /*015e*/ 	.short	(.L_13373 - .L_13372)


	//   ....[0]....
.L_13372:
        /*0160*/ 	.word	0x00000b60


	//   ....[1]....
        /*0164*/ 	.word	0x00001150


	//   ....[2]....
        /*0168*/ 	.word	0x00001670


	//   ....[3]....
        /*016c*/ 	.word	0x000016f0


	//----- nvinfo : EIATTR_CRS_STACK_SIZE
	.align		4
.L_13373:
        /*0170*/ 	.byte	0x04, 0x1e
        /*0172*/ 	.short	(.L_13375 - .L_13374)
.L_13374:
        /*0174*/ 	.word	0x00000000


	//----- nvinfo : EIATTR_CBANK_PARAM_SIZE
	.align		4
.L_13375:
        /*0178*/ 	.byte	0x03, 0x19
        /*017a*/ 	.short	0x002d


	//----- nvinfo : EIATTR_PARAM_CBANK
	.align		4
        /*017c*/ 	.byte	0x04, 0x0a
        /*017e*/ 	.short	(.L_13377 - .L_13376)
	.align		4
.L_13376:
        /*0180*/ 	.word	index@(.nv.constant0._ZN43_GLOBAL__N__9ae7fba5_10_SoftMax_cu_9f978f6320softmax_warp_forwardIdddLi3ELb1ELb0EEEvPT0_PKT_iiiPKbib)
        /*0184*/ 	.short	0x0210
        /*0186*/ 	.short	0x002d


	//----- nvinfo : EIATTR_SW_WAR
	.align		4
.L_13377:
        /*0188*/ 	.byte	0x04, 0x36
        /*018a*/ 	.short	(.L_13379 - .L_13378)
.L_13378:
        /*018c*/ 	.word	0x00000008
.L_13379:


//--------------------- .nv.info._ZN43_GLOBAL__N__9ae7fba5_10_SoftMax_cu_9f978f6320softmax_warp_forwardIdddLi2ELb1ELb0EEEvPT0_PKT_iiiPKbib --------------------------
	.section	.nv.info._ZN43_GLOBAL__N__9ae7fba5_10_SoftMax_cu_9f978f6320softmax_warp_forwardIdddLi2ELb1ELb0EEEvPT0_PKT_iiiPKbib,"",@"SHT_CUDA_INFO"
	.sectionflags	@""
	.align	4


	//----- nvinfo : EIATTR_CUDA_API_VERSION
	.align		4
        /*0000*/ 	.byte	0x04, 0x37
        /*0002*/ 	.short	(.L_13381 - .L_13380)
.L_13380:
        /*0004*/ 	.word	0x00000082


	//----- nvinfo : EIATTR_KPARAM_INFO
	.align		4
.L_13381:
        /*0008*/ 	.byte	0x04, 0x17
        /*000a*/ 	.short	(.L_13383 - .L_13382)
.L_13382:
        /*000c*/ 	.word	0x00000000
        /*0010*/ 	.short	0x0007
        /*0012*/ 	.short	0x002c
        /*0014*/ 	.byte	0x00, 0xf0, 0x05, 0x00


	//----- nvinfo : EIATTR_KPARAM_INFO
	.align		4
.L_13383:
        /*0018*/ 	.byte	0x04, 0x17
        /*001a*/ 	.short	(.L_13385 - .L_13384)
.L_13384:
        /*001c*/ 	.word	0x00000000
        /*0020*/ 	.short	0x0006
        /*0022*/ 	.short	0x0028
        /*0024*/ 	.byte	0x00, 0xf0, 0x11, 0x00


	//----- nvinfo : EIATTR_KPARAM_INFO
	.align		4
.L_13385:
        /*0028*/ 	.byte	0x04, 0x17
        /*002a*/ 	.short	(.L_13387 - .L_13386)
.L_13386:
        /*002c*/ 	.word	0x00000000
        /*0030*/ 	.short	0x0005
        /*0032*/ 	.short	0x0020
        /*0034*/ 	.byte	0x00, 0xf0, 0x21, 0x00


	//----- nvinfo : EIATTR_KPARAM_INFO
	.align		4
.L_13387:
        /*0038*/ 	.byte	0x04, 0x17
        /*003a*/ 	.short	(.L_13389 - .L_13388)
.L_13388:
        /*003c*/ 	.word	0x00000000
        /*0040*/ 	.short	0x0004
        /*0042*/ 	.short	0x0018
        /*0044*/ 	.byte	0x00, 0xf0, 0x11, 0x00


	//----- nvinfo : EIATTR_KPARAM_INFO
	.align		4
.L_13389:
        /*0048*/ 	.byte	0x04, 0x17
        /*004a*/ 	.short	(.L_13391 - .L_13390)
.L_13390:
        /*004c*/ 	.word	0x00000000
        /*0050*/ 	.short	0x0003
        /*0052*/ 	.short	0x0014
        /*0054*/ 	.byte	0x00, 0xf0, 0x11, 0x00


	//----- nvinfo : EIATTR_KPARAM_INFO
	.align		4
.L_13391:
        /*0058*/ 	.byte	0x04, 0x17
        /*005a*/ 	.short	(.L_13393 - .L_13392)
.L_13392:
        /*005c*/ 	.word	0x00000000
        /*0060*/ 	.short	0x0002
        /*0062*/ 	.short	0x0010
        /*0064*/ 	.byte	0x00, 0xf0, 0x11, 0x00


	//----- nvinfo : EIATTR_KPARAM_INFO
	.align		4
.L_13393:
        /*0068*/ 	.byte	0x04, 0x17
        /*006a*/ 	.short	(.L_13395 - .L_13394)
.L_13394:
        /*006c*/ 	.word	0x00000000
        /*0070*/ 	.short	0x0001
        /*0072*/ 	.short	0x0008
        /*0074*/ 	.byte	0x00, 0xf0, 0x21, 0x00


	//----- nvinfo : EIATTR_KPARAM_INFO
	.align		4
.L_13395:
        /*0078*/ 	.byte	0x04, 0x17
        /*007a*/ 	.short	(.L_13397 - .L_13396)
.L_13396:
        /*007c*/ 	.word	0x00000000
        /*0080*/ 	.short	0x0000
        /*0082*/ 	.short	0x0000
        /*0084*/ 	.byte	0x00, 0xf0, 0x21, 0x00


	//----- nvinfo : EIATTR_SPARSE_MMA_MASK
	.align		4
.L_13397:
        /*0088*/ 	.byte	0x03, 0x50
        /*008a*/ 	.short	0x0000


	//----- nvinfo : EIATTR_MAXREG_COUNT
	.align		4
        /*008c*/ 	.byte	0x03, 0x1b
        /*008e*/ 	.short	0x00ff


	//----- nvinfo : EIATTR_MERCURY_ISA_VERSION
	.align		4
        /*0090*/ 	.byte	0x03, 0x5f
        /*0092*/ 	.short	0x0101


	//----- nvinfo : EIATTR_COOP_GROUP_MASK_REGIDS
	.align		4
        /*0094*/ 	.byte	0x04, 0x29
        /*0096*/ 	.short	(.L_13399 - .L_13398)


	//   ....[0]....
.L_13398:
        /*0098*/ 	.word	0xffffffff


	//   ....[1]....
        /*009c*/ 	.word	0xffffffff


	//   ....[2]....
        /*00a0*/ 	.word	0xffffffff


	//   ....[3]....
        /*00a4*/ 	.word	0xffffffff


	//   ....[4]....
        /*00a8*/ 	.word	0xffffffff


	//   ....[5]....
        /*00ac*/ 	.word	0xffffffff


	//   ....[6]....
        /*00b0*/ 	.word	0xffffffff


	//   ....[7]....
        /*00b4*/ 	.word	0xffffffff


	//   ....[8]....
        /*00b8*/ 	.word	0xffffffff


	//   ....[9]....
        /*00bc*/ 	.word	0xffffffff


	//   ....[10]....
        /*00c0*/ 	.word	0xffffffff


	//   ....[11]....
        /*00c4*/ 	.word	0xffffffff


	//   ....[12]....
        /*00c8*/ 	.word	0xffffffff


	//   ....[13]....
        /*00cc*/ 	.word	0xffffffff


	//   ....[14]....
        /*00d0*/ 	.word	0xffffffff


	//   ....[15]....
        /*00d4*/ 	.word	0xffffffff


	//----- nvinfo : EIATTR_COOP_GROUP_INSTR_OFFSETS
	.align		4
.L_13399:
        /*00d8*/ 	.byte	0x04, 0x28
        /*00da*/ 	.short	(.L_13401 - .L_13400)


	//   ....[0]....
.L_13400:
        /*00dc*/ 	.word	0x00000370


	//   ....[1]....
        /*00e0*/ 	.word	0x00000380


	//   ....[2]....
        /*00e4*/ 	.word	0x000003c0


	//   ....[3]....
        /*00e8*/ 	.word	0x000003d0


	//   ....[4]....
        /*00ec*/ 	.word	0x000003e0


	//   ....[5]....
        /*00f0*/ 	.word	0x000003f0


	//   ....[6]....
        /*00f4*/ 	.word	0x00000480


	//   ....[7]....
        /*00f8*/ 	.word	0x00000490


	//   ....[8]....
        /*00fc*/ 	.word	0x000009d0


	//   ....[9]....
        /*0100*/ 	.word	0x000009e0


	//   ....[10]....
        /*0104*/ 	.word	0x000009f0


	//   ....[11]....
        /*0108*/ 	.word	0x00000a00


	//   ....[12]....
        /*010c*/ 	.word	0x00000a20


	//   ....[13]....
        /*0110*/ 	.word	0x00000a40


	//   ....[14]....
        /*0114*/ 	.word	0x00000a50


	//   ....[15]....
        /*0118*/ 	.word	0x00000a60


	//----- nvinfo : EIATTR_EXIT_INSTR_OFFSETS
	.align		4
.L_13401:
        /*011c*/ 	.byte	0x04, 0x1c
        /*011e*/ 	.short	(.L_13403 - .L_13402)


	//   ....[0]....
.L_13402:
        /*0120*/ 	.word	0x00000a80


	//   ....[1]....
        /*0124*/ 	.word	0x00001070


	//   ....[2]....
        /*0128*/ 	.word	0x00001590


	//   ....[3]....
        /*012c*/ 	.word	0x00001610


	//----- nvinfo : EIATTR_CRS_STACK_SIZE
	.align		4
.L_13403:
        /*0130*/ 	.byte	0x04, 0x1e
        /*0132*/ 	.short	(.L_13405 - .L_13404)
.L_13404:
        /*0134*/ 	.word	0x00000000


	//----- nvinfo : EIATTR_CBANK_PARAM_SIZE
	.align		4
.L_13405:
        /*0138*/ 	.byte	0x03, 0x19
        /*013a*/ 	.short	0x002d


	//----- nvinfo : EIATTR_PARAM_CBANK
	.align		4
        /*013c*/ 	.byte	0x04, 0x0a
        /*013e*/ 	.short	(.L_13407 - .L_13406)
	.align		4
.L_13406:
        /*0140*/ 	.word	index@(.nv.constant0._ZN43_GLOBAL__N__9ae7fba5_10_SoftMax_cu_9f978f6320softmax_warp_forwardIdddLi2ELb1ELb0EEEvPT0_PKT_iiiPKbib)
        /*0144*/ 	.short	0x0210
        /*0146*/ 	.short	0x002d


	//----- nvinfo : EIATTR_SW_WAR
	.align		4
.L_13407:
        /*0148*/ 	.byte	0x04, 0x36
        /*014a*/ 	.short	(.L_13409 - .L_13408)
.L_13408:
        /*014c*/ 	.word	0x00000008
.L_13409:


//--------------------- .nv.info._ZN43_GLOBAL__N__9ae7fba5_10_SoftMax_cu_9f978f6320softmax_warp_forwardIdddLi1ELb1ELb0EEEvPT0_PKT_iiiPKbib --------------------------
	.section	.nv.info._ZN43_GLOBAL__N__9ae7fba5_10_SoftMax_cu_9f978f6320softmax_warp_forwardIdddLi1ELb1ELb0EEEvPT0_PKT_iiiPKbib,"",@"SHT_CUDA_INFO"
	.sectionflags	@""
	.align	4


	//----- nvinfo : EIATTR_CUDA_API_VERSION
	.align		4
        /*0000*/ 	.byte	0x04, 0x37
        /*0002*/ 	.short	(.L_13411 - .L_13410)
.L_13410:
        /*0004*/ 	.word	0x00000082


	//----- nvinfo : EIATTR_KPARAM_INFO
	.align		4
.L_13411:
        /*0008*/ 	.byte	0x04, 0x17
        /*000a*/ 	.short	(.L_13413 - .L_13412)
.L_13412:
        /*000c*/ 	.word	0x00000000
        /*0010*/ 	.short	0x0007
        /*0012*/ 	.short	0x002c
        /*0014*/ 	.byte	0x00, 0xf0, 0x05, 0x00


	//----- nvinfo : EIATTR_KPARAM_INFO
	.align		4
.L_13413:
        /*0018*/ 	.byte	0x04, 0x17
        /*001a*/ 	.short	(.L_13415 - .L_13414)
.L_13414:
        /*001c*/ 	.word	0x00000000
        /*0020*/ 	.short	0x0006
        /*0022*/ 	.short	0x0028
        /*0024*/ 	.byte	0x00, 0xf0, 0x11, 0x00


	//----- nvinfo : EIATTR_KPARAM_INFO
	.align		4
.L_13415:
        /*0028*/ 	.byte	0x04, 0x17
        /*002a*/ 	.short	(.L_13417 - .L_13416)
.L_13416:
        /*002c*/ 	.word	0x00000000
        /*0030*/ 	.short	0x0005
        /*0032*/ 	.short	0x0020
        /*0034*/ 	.byte	0x00, 0xf0, 0x21, 0x00


	//----- nvinfo : EIATTR_KPARAM_INFO
	.align		4
.L_13417:
        /*0038*/ 	.byte	0x04, 0x17
        /*003a*/ 	.short	(.L_13419 - .L_13418)
.L_13418:
        /*003c*/ 	.word	0x00000000
        /*0040*/ 	.short	0x0004
        /*0042*/ 	.short	0x0018
        /*0044*/ 	.byte	0x00, 0xf0, 0x11, 0x00


	//----- nvinfo : EIATTR_KPARAM_INFO
	.align		4
.L_13419:
        /*0048*/ 	.byte	0x04, 0x17
        /*004a*/ 	.short	(.L_13421 - .L_13420)
.L_13420:
        /*004c*/ 	.word	0x00000000
        /*0050*/ 	.short	0x0003
        /*0052*/ 	.short	0x0014
        /*0054*/ 	.byte	0x00, 0xf0, 0x11, 0x00


	//----- nvinfo : EIATTR_KPARAM_INFO
	.align		4
.L_13421:
        /*0058*/ 	.byte	0x04, 0x17
        /*005a*/ 	.short	(.L_13423 - .L_13422)
.L_13422:
        /*005c*/ 	.word	0x00000000
        /*0060*/ 	.short	0x0002
        /*0062*/ 	.short	0x0010
        /*0064*/ 	.byte	0x00, 0xf0, 0x11, 0x00


	//----- nvinfo : EIATTR_KPARAM_INFO
	.align		4
.L_13423:
        /*0068*/ 	.byte	0x04, 0x17
        /*006a*/ 	.short	(.L_13425 - .L_13424)
.L_13424:
        /*006c*/ 	.word	0x00000000
        /*0070*/ 	.short	0x0001
        /*0072*/ 	.short	0x0008
        /*0074*/ 	.byte	0x00, 0xf0, 0x21, 0x00


	//----- nvinfo : EIATTR_KPARAM_INFO
	.align		4
.L_13425:
        /*0078*/ 	.byte	0x04, 0x17
        /*007a*/ 	.short	(.L_13427 - .L_13426)
.L_13426:
        /*007c*/ 	.word	0x00000000
        /*0080*/ 	.short	0x0000
        /*0082*/ 	.short	0x0000
        /*0084*/ 	.byte	0x00, 0xf0, 0x21, 0x00


	//----- nvinfo : EIATTR_SPARSE_MMA_MASK
	.align		4
.L_13427:
        /*0088*/ 	.byte	0x03, 0x50
        /*008a*/ 	.short	0x0000


	//----- nvinfo : EIATTR_MAXREG_COUNT
	.align		4
        /*008c*/ 	.byte	0x03, 0x1b
        /*008e*/ 	.short	0x00ff


	//----- nvinfo : EIATTR_MERCURY_ISA_VERSION
	.align		4
        /*0090*/ 	.byte	0x03, 0x5f
        /*0092*/ 	.short	0x0101


	//----- nvinfo : EIATTR_COOP_GROUP_MASK_REGIDS
	.align		4
        /*0094*/ 	.byte	0x04, 0x29
        /*0096*/ 	.short	(.L_13429 - .L_13428)


	//   ....[0]....
.L_13428:
        /*0098*/ 	.word	0xffffffff


	//   ....[1]....
        /*009c*/ 	.word	0xffffffff


	//   ....[2]....
        /*00a0*/ 	.word	0xffffffff


	//   ....[3]....
        /*00a4*/ 	.word	0xffffffff


	//   ....[4]....
        /*00a8*/ 	.word	0xffffffff


	//   ....[5]....
        /*00ac*/ 	.word	0xffffffff


	//   ....[6]....
        /*00b0*/ 	.word	0xffffffff


	//   ....[7]....
        /*00b4*/ 	.word	0xffffffff


	//----- nvinfo : EIATTR_COOP_GROUP_INSTR_OFFSETS
	.align		4
.L_13429:
        /*00b8*/ 	.byte	0x04, 0x28
        /*00ba*/ 	.short	(.L_13431 - .L_13430)


	//   ....[0]....
.L_13430:
        /*00bc*/ 	.word	0x00000390


	//   ....[1]....
        /*00c0*/ 	.word	0x000003a0


	//   ....[2]....
        /*00c4*/ 	.word	0x000004c0


	//   ....[3]....
        /*00c8*/ 	.word	0x000004d0


	//   ....[4]....
        /*00cc*/ 	.word	0x00000910


	//   ....[5]....
        /*00d0*/ 	.word	0x00000920


	//   ....[6]....
        /*00d4*/ 	.word	0x00000930


	//   ....[7]....
        /*00d8*/ 	.word	0x00000940


	//----- nvinfo : EIATTR_EXIT_INSTR_OFFSETS
	.align		4
.L_13431:
        /*00dc*/ 	.byte	0x04, 0x1c
        /*00de*/ 	.short	(.L_13433 - .L_13432)


	//   ....[0]....
.L_13432:
        /*00e0*/ 	.word	0x00000960


	//   ....[1]....
        /*00e4*/ 	.word	0x00000f20


	//   ....[2]....
        /*00e8*/ 	.word	0x00001440


	//   ....[3]....
        /*00ec*/ 	.word	0x000014c0


	//----- nvinfo : EIATTR_CRS_STACK_SIZE
	.align		4
.L_13433:
        /*00f0*/ 	.byte	0x04, 0x1e
        /*00f2*/ 	.short	(.L_13435 - .L_13434)
.L_13434:
        /*00f4*/ 	.word	0x00000000


	//----- nvinfo : EIATTR_CBANK_PARAM_SIZE
	.align		4
.L_13435:
        /*00f8*/ 	.byte	0x03, 0x19
        /*00fa*/ 	.short	0x002d


	//----- nvinfo : EIATTR_PARAM_CBANK
	.align		4
        /*00fc*/ 	.byte	0x04, 0x0a
        /*00fe*/ 	.short	(.L_13437 - .L_13436)
	.align		4
.L_13436:
        /*0100*/ 	.word	index@(.nv.constant0._ZN43_GLOBAL__N__9ae7fba5_10_SoftMax_cu_9f978f6320softmax_warp_forwardIdddLi1ELb1ELb0EEEvPT0_PKT_iiiPKbib)
        /*0104*/ 	.short	0x0210
        /*0106*/ 	.short	0x002d


	//----- nvinfo : EIATTR_SW_WAR
	.align		4
.L_13437:
        /*0108*/ 	.byte	0x04, 0x36
        /*010a*/ 	.short	(.L_13439 - .L_13438)
.L_13438:
        /*010c*/ 	.word	0x00000008
.L_13439:


//--------------------- .nv.info._ZN43_GLOBAL__N__9ae7fba5_10_SoftMax_cu_9f978f6320softmax_warp_forwardIdddLi0ELb1ELb0EEEvPT0_PKT_iiiPKbib --------------------------
	.section	.nv.info._ZN43_GLOBAL__N__9ae7fba5_10_SoftMax_cu_9f978f6320softmax_warp_forwardIdddLi0ELb1ELb0EEEvPT0_PKT_iiiPKbib,"",@"SHT_CUDA_INFO"
	.sectionflags	@""
	.align	4


	//----- nvinfo : EIATTR_CUDA_API_VERSION
	.align		4
        /*0000*/ 	.byte	0x04, 0x37
        /*0002*/ 	.short	(.L_13441 - .L_13440)
.L_13440:
        /*0004*/ 	.word	0x00000082


	//----- nvinfo : EIATTR_KPARAM_INFO
	.align		4
.L_13441:
        /*0008*/ 	.byte	0x04, 0x17
        /*000a*/ 	.short	(.L_13443 - .L_13442)
.L_13442:
        /*000c*/ 	.word	0x00000000
        /*0010*/ 	.short	0x0007
        /*0012*/ 	.short	0x002c
        /*0014*/ 	.byte	0x00, 0xf0, 0x05, 0x00


	//----- nvinfo : EIATTR_KPARAM_INFO
	.align		4
.L_13443:
        /*0018*/ 	.byte	0x04, 0x17
        /*001a*/ 	.short	(.L_13445 - .L_13444)
.L_13444:
        /*001c*/ 	.word	0x00000000
        /*0020*/ 	.short	0x0006
        /*0022*/ 	.short	0x0028
        /*0024*/ 	.byte	0x00, 0xf0, 0x11, 0x00


	//----- nvinfo : EIATTR_KPARAM_INFO
	.align		4
.L_13445:
        /*0028*/ 	.byte	0x04, 0x17
        /*002a*/ 	.short	(.L_13447 - .L_13446)
.L_13446:
        /*002c*/ 	.word	0x00000000
        /*0030*/ 	.short	0x0005
        /*0032*/ 	.short	0x0020
        /*0034*/ 	.byte	0x00, 0xf0, 0x21, 0x00


	//----- nvinfo : EIATTR_KPARAM_INFO
	.align		4
.L_13447:
        /*0038*/ 	.byte	0x04, 0x17
        /*003a*/ 	.short	(.L_13449 - .L_13448)
.L_13448:
        /*003c*/ 	.word	0x00000000
        /*0040*/ 	.short	0x0004
        /*0042*/ 	.short	0x0018
        /*0044*/ 	.byte	0x00, 0xf0, 0x11, 0x00


	//----- nvinfo : EIATTR_KPARAM_INFO
	.align		4
.L_13449:
        /*0048*/ 	.byte	0x04, 0x17
        /*004a*/ 	.short	(.L_13451 - .L_13450)
.L_13450:
        /*004c*/ 	.word	0x00000000
        /*0050*/ 	.short	0x0003
        /*0052*/ 	.short	0x0014
        /*0054*/ 	.byte	0x00, 0xf0, 0x11, 0x00


	//----- nvinfo : EIATTR_KPARAM_INFO
	.align		4
.L_13451:
        /*0058*/ 	.byte	0x04, 0x17
        /*005a*/ 	.short	(.L_13453 - .L_13452)
.L_13452:
        /*005c*/ 	.word	0x00000000
        /*0060*/ 	.short	0x0002
        /*0062*/ 	.short	0x0010
        /*0064*/ 	.byte	0x00, 0xf0, 0x11, 0x00


	//----- nvinfo : EIATTR_KPARAM_INFO
	.align		4
.L_13453:
        /*0068*/ 	.byte	0x04, 0x17
        /*006a*/ 	.short	(.L_13455 - .L_13454)
.L_13454:
        /*006c*/ 	.word	0x00000000
        /*0070*/ 	.short	0x0001
        /*0072*/ 	.short	0x0008
        /*0074*/ 	.byte	0x00, 0xf0, 0x21, 0x00


	//----- nvinfo : EIATTR_KPARAM_INFO
	.align		4
.L_13455:
        /*0078*/ 	.byte	0x04, 0x17
        /*007a*/ 	.short	(.L_13457 - .L_13456)
.L_13456:
        /*007c*/ 	.word	0x00000000
        /*0080*/ 	.short	0x0000
        /*0082*/ 	.short	0x0000
        /*0084*/ 	.byte	0x00, 0xf0, 0x21, 0x00


	//----- nvinfo : EIATTR_SPARSE_MMA_MASK
	.align		4
.L_13457:
        /*0088*/ 	.byte	0x03, 0x50
        /*008a*/ 	.short	0x0000


	//----- nvinfo : EIATTR_MAXREG_COUNT
	.align		4
        /*008c*/ 	.byte	0x03, 0x1b
        /*008e*/ 	.short	0x00ff


	//----- nvinfo : EIATTR_MERCURY_ISA_VERSION
	.align		4
        /*0090*/ 	.byte	0x03, 0x5f
        /*0092*/ 	.short	0x0101


	//----- nvinfo : EIATTR_EXIT_INSTR_OFFSETS
	.align		4
        /*0094*/ 	.byte	0x04, 0x1c
        /*0096*/ 	.short	(.L_13459 - .L_13458)


	//   ....[0]....
.L_13458:
        /*0098*/ 	.word	0x00000840


	//   ....[1]....
        /*009c*/ 	.word	0x00000e10


	//   ....[2]....
        /*00a0*/ 	.word	0x00001330


	//   ....[3]....
        /*00a4*/ 	.word	0x000013b0


	//----- nvinfo : EIATTR_CRS_STACK_SIZE
	.align		4
.L_13459:
        /*00a8*/ 	.byte	0x04, 0x1e
        /*00aa*/ 	.short	(.L_13461 - .L_13460)
.L_13460:
        /*00ac*/ 	.word	0x00000000


	//----- nvinfo : EIATTR_CBANK_PARAM_SIZE
	.align		4
.L_13461:
        /*00b0*/ 	.byte	0x03, 0x19
        /*00b2*/ 	.short	0x002d


	//----- nvinfo : EIATTR_PARAM_CBANK
	.align		4
        /*00b4*/ 	.byte	0x04, 0x0a
        /*00b6*/ 	.short	(.L_13463 - .L_13462)
	.align		4
.L_13462:
        /*00b8*/ 	.word	index@(.nv.constant0._ZN43_GLOBAL__N__9ae7fba5_10_SoftMax_cu_9f978f6320softmax_warp_forwardIdddLi0ELb1ELb0EEEvPT0_PKT_iiiPKbib)
        /*00bc*/ 	.short	0x0210
        /*00be*/ 	.short	0x002d


	//----- nvinfo : EIATTR_SW_WAR
	.align		4
.L_13463:
        /*00c0*/ 	.byte	0x04, 0x36
        /*00c2*/ 	.short	(.L_13465 - .L_13464)
.L_13464:
        /*00c4*/ 	.word	0x00000008
.L_13465:


//--------------------- .nv.info._ZN2at6native43_GLOBAL__N__9ae7fba5_10_SoftMax_cu_9f978f6327cunn_SpatialSoftMaxBackwardIN3c108BFloat16EffNS1_23SoftMaxBackwardEpilogueEEEvPT_PKT1_SA_jjj --------------------------
	.section	.nv.info._ZN2at6native43_GLOBAL__N__9ae7fba5_10_SoftMax_cu_9f978f6327cunn_SpatialSoftMaxBackwardIN3c108BFloat16EffNS1_23SoftMaxBackwardEpilogueEEEvPT_PKT1_SA_jjj,"",@"SHT_CUDA_INFO"
	.sectionflags	@""
	.align	4


	//----- nvinfo : EIATTR_CUDA_API_VERSION
	.align		4
        /*0000*/ 	.byte	0x04, 0x37
        /*0002*/ 	.short	(.L_13467 - .L_13466)
.L_13466:
        /*0004*/ 	.word	0x00000082


	//----- nvinfo : EIATTR_KPARAM_INFO
	.align		4
.L_13467:
        /*0008*/ 	.byte	0x04, 0x17
        /*000a*/ 	.short	(.L_13469 - .L_13468)
.L_13468:
        /*000c*/ 	.word	0x00000000
        /*0010*/ 	.short	0x0005
        /*0012*/ 	.short	0x0020
        /*0014*/ 	.byte	0x00, 0xf0, 0x11, 0x00


	//----- nvinfo : EIATTR_KPARAM_INFO
	.align		4
.L_13469:
        /*0018*/ 	.byte	0x04, 0x17
        /*001a*/ 	.short	(.L_13471 - .L_13470)
.L_13470:
        /*001c*/ 	.word	0x00000000
        /*0020*/ 	.short	0x0004
        /*0022*/ 	.short	0x001c
        /*0024*/ 	.byte	0x00, 0xf0, 0x11, 0x00


	//----- nvinfo : EIATTR_KPARAM_INFO
	.align		4
.L_13471:
        /*0028*/ 	.byte	0x04, 0x17
        /*002a*/ 	.short	(.L_13473 - .L_13472)
.L_13472:
        /*002c*/ 	.word	0x00000000
        /*0030*/ 	.short	0x0003
        /*0032*/ 	.short	0x0018
        /*0034*/ 	.byte	0x00, 0xf0, 0x11, 0x00


	//----- nvinfo : EIATTR_KPARAM_INFO
	.align		4
.L_13473:
        /*0038*/ 	.byte	0x04, 0x17
        /*003a*/ 	.short	(.L_13475 - .L_13474)
.L_13474:
        /*003c*/ 	.word	0x00000000
        /*0040*/ 	.short	0x0002
        /*0042*/ 	.short	0x0010
        /*0044*/ 	.byte	0x00, 0xf0, 0x21, 0x00


	//----- nvinfo : EIATTR_KPARAM_INFO
	.align		4
.L_13475:
        /*0048*/ 	.byte	0x04, 0x17
        /*004a*/ 	.short	(.L_13477 - .L_13476)
.L_13476:
        /*004c*/ 	.word	0x00000000
        /*0050*/ 	.short	0x0001
        /*0052*/ 	.short	0x0008
        /*0054*/ 	.byte	0x00, 0xf0, 0x21, 0x00


	//----- nvinfo : EIATTR_KPARAM_INFO
	.align		4
.L_13477:
        /*0058*/ 	.byte	0x04, 0x17
        /*005a*/ 	.short	(.L_13479 - .L_13478)
.L_13478:
        /*005c*/ 	.word	0x00000000
        /*0060*/ 	.short	0x0000
        /*0062*/ 	.short	0x0000
        /*0064*/ 	.byte	0x00, 0xf0, 0x21, 0x00


	//----- nvinfo : EIATTR_SPARSE_MMA_MASK
	.align		4
.L_13479:
        /*0068*/ 	.byte	0x03, 0x50
        /*006a*/ 	.short	0x0000


	//----- nvinfo : EIATTR_MAXREG_COUNT
	.align		4
        /*006c*/ 	.byte	0x03, 0x1b
        /*006e*/ 	.short	0x00ff


	//----- nvinfo : EIATTR_NUM_BARRIERS
	.align		4
        /*0070*/ 	.byte	0x02, 0x4c
        /*0072*/ 	.byte	0x01
	.zero		1


	//----- nvinfo : EIATTR_MERCURY_ISA_VERSION
	.align		4
        /*0074*/ 	.byte	0x03, 0x5f
        /*0076*/ 	.short	0x0101


	//----- nvinfo : EIATTR_EXIT_INSTR_OFFSETS
	.align		4
        /*0078*/ 	.byte	0x04, 0x1c
        /*007a*/ 	.short	(.L_13481 - .L_13480)


	//   ....[0]....
.L_13480:
        /*007c*/ 	.word	0x00000040


	//   ....[1]....
        /*0080*/ 	.word	0x000010a0


	//----- nvinfo : EIATTR_CRS_STACK_SIZE
	.align		4
.L_13481:
        /*0084*/ 	.byte	0x04, 0x1e
        /*0086*/ 	.short	(.L_13483 - .L_13482)
.L_13482:
        /*0088*/ 	.word	0x00000000


	//----- nvinfo : EIATTR_CBANK_PARAM_SIZE
	.align		4
.L_13483:
        /*008c*/ 	.byte	0x03, 0x19
        /*008e*/ 	.short	0x0024


	//----- nvinfo : EIATTR_PARAM_CBANK
	.align		4
        /*0090*/ 	.byte	0x04, 0x0a
        /*0092*/ 	.short	(.L_13485 - .L_13484)
	.align		4
.L_13484:
        /*0094*/ 	.word	index@(.nv.constant0._ZN2at6native43_GLOBAL__N__9ae7fba5_10_SoftMax_cu_9f978f6327cunn_SpatialSoftMaxBackwardIN3c108BFloat16EffNS1_23SoftMaxBackwardEpilogueEEEvPT_PKT1_SA_jjj)
        /*0098*/ 	.short	0x0210
        /*009a*/ 	.short	0x0024


	//----- nvinfo : EIATTR_SW_WAR
	.align		4
.L_13485:
        /*009c*/ 	.byte	0x04, 0x36
        /*009e*/ 	.short	(.L_13487 - .L_13486)
.L_13486:
        /*00a0*/ 	.word	0x00000008
.L_13487:


//--------------------- .nv.info._ZN2at6native43_GLOBAL__N__9ae7fba5_10_SoftMax_cu_9f978f6327cunn_SpatialSoftMaxBackwardIN3c108BFloat16EfS4_NS1_23SoftMaxBackwardEpilogueEEEvPT_PKT1_SA_jjj --------------------------
	.section	.nv.info._ZN2at6native43_GLOBAL__N__9ae7fba5_10_SoftMax_cu_9f978f6327cunn_SpatialSoftMaxBackwardIN3c108BFloat16EfS4_NS1_23SoftMaxBackwardEpilogueEEEvPT_PKT1_SA_jjj,"",@"SHT_CUDA_INFO"
	.sectionflags	@""
	.align	4


	//----- nvinfo : EIATTR_CUDA_API_VERSION
	.align		4
        /*0000*/ 	.byte	0x04, 0x37
        /*0002*/ 	.short	(.L_13489 - .L_13488)
.L_13488:
        /*0004*/ 	.word	0x00000082


	//----- nvinfo : EIATTR_KPARAM_INFO
	.align		4
.L_13489:
        /*0008*/ 	.byte	0x04, 0x17
        /*000a*/ 	.short	(.L_13491 - .L_13490)
.L_13490:
        /*000c*/ 	.word	0x00000000
        /*0010*/ 	.short	0x0005
        /*0012*/ 	.short	0x0020
        /*0014*/ 	.byte	0x00, 0xf0, 0x11, 0x00


	//----- nvinfo : EIATTR_KPARAM_INFO
	.align		4
.L_13491:
        /*0018*/ 	.byte	0x04, 0x17
        /*001a*/ 	.short	(.L_13493 - .L_13492)
.L_13492:
        /*001c*/ 	.word	0x00000000
        /*0020*/ 	.short	0x0004
        /*0022*/ 	.short	0x001c
        /*0024*/ 	.byte	0x00, 0xf0, 0x11, 0x00


	//----- nvinfo : EIATTR_KPARAM_INFO
	.align		4
.L_13493:
        /*0028*/ 	.byte	0x04, 0x17
        /*002a*/ 	.short	(.L_13495 - .L_13494)
.L_13494:
        /*002c*/ 	.word	0x00000000
        /*0030*/ 	.short	0x0003
        /*0032*/ 	.short	0x0018
        /*0034*/ 	.byte	0x00, 0xf0, 0x11, 0x00


	//----- nvinfo : EIATTR_KPARAM_INFO
	.align		4
.L_13495:
        /*0038*/ 	.byte	0x04, 0x17
        /*003a*/ 	.short	(.L_13497 - .L_13496)
.L_13496:
        /*003c*/ 	.word	0x00000000
        /*0040*/ 	.short	0x0002
        /*0042*/ 	.short	0x0010
        /*0044*/ 	.byte	0x00, 0xf0, 0x21, 0x00


	//----- nvinfo : EIATTR_KPARAM_INFO
	.align		4
.L_13497:
        /*0048*/ 	.byte	0x04, 0x17
        /*004a*/ 	.short	(.L_13499 - .L_13498)
.L_13498:
        /*004c*/ 	.word	0x00000000
        /*0050*/ 	.short	0x0001
        /*0052*/ 	.short	0x0008
        /*0054*/ 	.byte	0x00, 0xf0, 0x21, 0x00


	//----- nvinfo : EIATTR_KPARAM_INFO
	.align		4
.L_13499:
        /*0058*/ 	.byte	0x04, 0x17
        /*005a*/ 	.short	(.L_13501 - .L_13500)
.L_13500:
        /*005c*/ 	.word	0x00000000
        /*0060*/ 	.short	0x0000
        /*0062*/ 	.short	0x0000
        /*0064*/ 	.byte	0x00, 0xf0, 0x21, 0x00


	//----- nvinfo : EIATTR_SPARSE_MMA_MASK
	.align		4
.L_13501:
        /*0068*/ 	.byte	0x03, 0x50
        /*006a*/ 	.short	0x0000


	//----- nvinfo : EIATTR_MAXREG_COUNT
	.align		4
        /*006c*/ 	.byte	0x03, 0x1b
        /*006e*/ 	.short	0x00ff


	//----- nvinfo : EIATTR_NUM_BARRIERS
	.align		4
        /*0070*/ 	.byte	0x02, 0x4c
        /*0072*/ 	.byte	0x01
	.zero		1


	//----- nvinfo : EIATTR_MERCURY_ISA_VERSION
	.align		4
        /*0074*/ 	.byte	0x03, 0x5f
        /*0076*/ 	.short	0x0101


	//----- nvinfo : EIATTR_EXIT_INSTR_OFFSETS
	.align		4
        /*0078*/ 	.byte	0x04, 0x1c
        /*007a*/ 	.short	(.L_13503 - .L_13502)


	//   ....[0]....
.L_13502:
        /*007c*/ 	.word	0x00000040


	//   ....[1]....
        /*0080*/ 	.word	0x00001240


	//----- nvinfo : EIATTR_CRS_STACK_SIZE
	.align		4
.L_13503:
        /*0084*/ 	.byte	0x04, 0x1e
        /*0086*/ 	.short	(.L_13505 - .L_13504)
.L_13504:
        /*0088*/ 	.word	0x00000000


	//----- nvinfo : EIATTR_CBANK_PARAM_SIZE
	.align		4
.L_13505:
        /*008c*/ 	.byte	0x03, 0x19
        /*008e*/ 	.short	0x0024


	//----- nvinfo : EIATTR_PARAM_CBANK
	.align		4
        /*0090*/ 	.byte	0x04, 0x0a
        /*0092*/ 	.short	(.L_13507 - .L_13506)
	.align		4
.L_13506:
        /*0094*/ 	.word	index@(.nv.constant0._ZN2at6native43_GLOBAL__N__9ae7fba5_10_SoftMax_cu_9f978f6327cunn_SpatialSoftMaxBackwardIN3c108BFloat16EfS4_NS1_23SoftMaxBackwardEpilogueEEEvPT_PKT1_SA_jjj)
        /*0098*/ 	.short	0x0210
        /*009a*/ 	.short	0x0024


	//----- nvinfo : EIATTR_SW_WAR
	.align		4
.L_13507:
        /*009c*/ 	.byte	0x04, 0x36
        /*009e*/ 	.short	(.L_13509 - .L_13508)
.L_13508:
        /*00a0*/ 	.word	0x00000008
.L_13509:


//--------------------- .nv.info._ZN2at6native43_GLOBAL__N__9ae7fba5_10_SoftMax_cu_9f978f6327cunn_SpatialSoftMaxBackwardIN3c104HalfEffNS1_23SoftMaxBackwardEpilogueEEEvPT_PKT1_SA_jjj --------------------------
	.section	.nv.info._ZN2at6native43_GLOBAL__N__9ae7fba5_10_SoftMax_cu_9f978f6327cunn_SpatialSoftMaxBackwardIN3c104HalfEffNS1_23SoftMaxBackwardEpilogueEEEvPT_PKT1_SA_jjj,"",@"SHT_CUDA_INFO"
	.sectionflags	@""
	.align	4


	//----- nvinfo : EIATTR_CUDA_API_VERSION
	.align		4
        /*0000*/ 	.byte	0x04, 0x37
        /*0002*/ 	.short	(.L_13511 - .L_13510)
.L_13510:
        /*0004*/ 	.word	0x00000082


	//----- nvinfo : EIATTR_KPARAM_INFO
	.align		4
.L_13511:
        /*0008*/ 	.byte	0x04, 0x17
        /*000a*/ 	.short	(.L_13513 - .L_13512)
.L_13512:
        /*000c*/ 	.word	0x00000000
        /*0010*/ 	.short	0x0005
        /*0012*/ 	.short	0x0020
        /*0014*/ 	.byte	0x00, 0xf0, 0x11, 0x00


	//----- nvinfo : EIATTR_KPARAM_INFO
	.align		4
.L_13513:
        /*0018*/ 	.byte	0x04, 0x17
        /*001a*/ 	.short	(.L_13515 - .L_13514)
.L_13514:
        /*001c*/ 	.word	0x00000000
        /*0020*/ 	.short	0x0004
        /*0022*/ 	.short	0x001c
        /*0024*/ 	.byte	0x00, 0xf0, 0x11, 0x00


	//----- nvinfo : EIATTR_KPARAM_INFO
	.align		4
.L_13515:
        /*0028*/ 	.byte	0x04, 0x17
        /*002a*/ 	.short	(.L_13517 - .L_13516)
.L_13516:
        /*002c*/ 	.word	0x00000000
        /*0030*/ 	.short	0x0003
        /*0032*/ 	.short	0x0018
        /*0034*/ 	.byte	0x00, 0xf0, 0x11, 0x00


	//----- nvinfo : EIATTR_KPARAM_INFO
	.align		4
.L_13517:
        /*0038*/ 	.byte	0x04, 0x17
        /*003a*/ 	.short	(.L_13519 - .L_13518)
.L_13518:
        /*003c*/ 	.word	0x00000000
        /*0040*/ 	.short	0x0002
        /*0042*/ 	.short	0x0010
        /*0044*/ 	.byte	0x00, 0xf0, 0x21, 0x00


	//----- nvinfo : EIATTR_KPARAM_INFO
	.align		4
.L_13519:
        /*0048*/ 	.byte	0x04, 0x17
        /*004a*/ 	.short	(.L_13521 - .L_13520)
.L_13520:
        /*004c*/ 	.word	0x00000000
        /*0050*/ 	.short	0x0001
        /*0052*/ 	.short	0x0008
        /*0054*/ 	.byte	0x00, 0xf0, 0x21, 0x00


	//----- nvinfo : EIATTR_KPARAM_INFO
	.align		4
.L_13521:
        /*0058*/ 	.byte	0x04, 0x17
        /*005a*/ 	.short	(.L_13523 - .L_13522)
.L_13522:
        /*005c*/ 	.word	0x00000000
        /*0060*/ 	.short	0x0000
        /*0062*/ 	.short	0x0000
        /*0064*/ 	.byte	0x00, 0xf0, 0x21, 0x00


	//----- nvinfo : EIATTR_SPARSE_MMA_MASK
	.align		4
.L_13523:
        /*0068*/ 	.byte	0x03, 0x50
        /*006a*/ 	.short	0x0000


	//----- nvinfo : EIATTR_MAXREG_COUNT
	.align		4
        /*006c*/ 	.byte	0x03, 0x1b
        /*006e*/ 	.short	0x00ff


	//----- nvinfo : EIATTR_NUM_BARRIERS
	.align		4
        /*0070*/ 	.byte	0x02, 0x4c
        /*0072*/ 	.byte	0x01
	.zero		1


	//----- nvinfo : EIATTR_MERCURY_ISA_VERSION
	.align		4
        /*0074*/ 	.byte	0x03, 0x5f
        /*0076*/ 	.short	0x0101


	//----- nvinfo : EIATTR_EXIT_INSTR_OFFSETS
	.align		4
        /*0078*/ 	.byte	0x04, 0x1c
        /*007a*/ 	.short	(.L_13525 - .L_13524)


	//   ....[0]....
.L_13524:
        /*007c*/ 	.word	0x00000040


	//   ....[1]....
        /*0080*/ 	.word	0x000010a0


	//----- nvinfo : EIATTR_CRS_STACK_SIZE
	.align		4
.L_13525:
        /*0084*/ 	.byte	0x04, 0x1e
        /*0086*/ 	.short	(.L_13527 - .L_13526)
.L_13526:
        /*0088*/ 	.word	0x00000000


	//----- nvinfo : EIATTR_CBANK_PARAM_SIZE
	.align		4
.L_13527:
        /*008c*/ 	.byte	0x03, 0x19
        /*008e*/ 	.short	0x0024


	//----- nvinfo : EIATTR_PARAM_CBANK
	.align		4
        /*0090*/ 	.byte	0x04, 0x0a
        /*0092*/ 	.short	(.L_13529 - .L_13528)
	.align		4
.L_13528:
        /*0094*/ 	.word	index@(.nv.constant0._ZN2at6native43_GLOBAL__N__9ae7fba5_10_SoftMax_cu_9f978f6327cunn_SpatialSoftMaxBackwardIN3c104HalfEffNS1_23SoftMaxBackwardEpilogueEEEvPT_PKT1_SA_jjj)
        /*0098*/ 	.short	0x0210
        /*009a*/ 	.short	0x0024


	//----- nvinfo : EIATTR_SW_WAR
	.align		4
.L_13529:
        /*009c*/ 	.byte	0x04, 0x36
        /*009e*/ 	.short	(.L_13531 - .L_13530)
.L_13530:
        /*00a0*/ 	.word	0x00000008
.L_13531:


//--------------------- .nv.info._ZN2at6native43_GLOBAL__N__9ae7fba5_10_SoftMax_cu_9f978f6327cunn_SpatialSoftMaxBackwardIN3c104HalfEfS4_NS1_23SoftMaxBackwardEpilogueEEEvPT_PKT1_SA_jjj --------------------------
	.section	.nv.info._ZN2at6native43_GLOBAL__N__9ae7fba5_10_SoftMax_cu_9f978f6327cunn_SpatialSoftMaxBackwardIN3c104HalfEfS4_NS1_23SoftMaxBackwardEpilogueEEEvPT_PKT1_SA_jjj,"",@"SHT_CUDA_INFO"
	.sectionflags	@""
	.align	4


	//----- nvinfo : EIATTR_CUDA_API_VERSION
	.align		4
        /*0000*/ 	.byte	0x04, 0x37
        /*0002*/ 	.short	(.L_13533 - .L_13532)
.L_13532:
        /*0004*/ 	.word	0x00000082


	//----- nvinfo : EIATTR_KPARAM_INFO
	.align		4
.L_13533:
        /*0008*/ 	.byte	0x04, 0x17
        /*000a*/ 	.short	(.L_13535 - .L_13534)
.L_13534:
        /*000c*/ 	.word	0x00000000
        /*0010*/ 	.short	0x0005
        /*0012*/ 	.short	0x0020
        /*0014*/ 	.byte	0x00, 0xf0, 0x11, 0x00


	//----- nvinfo : EIATTR_KPARAM_INFO
	.align		4
.L_13535:
        /*0018*/ 	.byte	0x04, 0x17
        /*001a*/ 	.short	(.L_13537 - .L_13536)
.L_13536:
        /*001c*/ 	.word	0x00000000
        /*0020*/ 	.short	0x0004
        /*0022*/ 	.short	0x001c
        /*0024*/ 	.byte	0x00, 0xf0, 0x11, 0x00


	//----- nvinfo : EIATTR_KPARAM_INFO
	.align		4
.L_13537:
        /*0028*/ 	.byte	0x04, 0x17
        /*002a*/ 	.short	(.L_13539 - .L_13538)
.L_13538:
        /*002c*/ 	.word	0x00000000
        /*0030*/ 	.short	0x0003
        /*0032*/ 	.short	0x0018
        /*0034*/ 	.byte	0x00, 0xf0, 0x11, 0x00


	//----- nvinfo : EIATTR_KPARAM_INFO
	.align		4
.L_13539:
        /*0038*/ 	.byte	0x04, 0x17
        /*003a*/ 	.short	(.L_13541 - .L_13540)
.L_13540:
        /*003c*/ 	.word	0x00000000
        /*0040*/ 	.short	0x0002
        /*0042*/ 	.short	0x0010
        /*0044*/ 	.byte	0x00, 0xf0, 0x21, 0x00


	//----- nvinfo : EIATTR_KPARAM_INFO
	.align		4
.L_13541:
        /*0048*/ 	.byte	0x04, 0x17
        /*004a*/ 	.short	(.L_13543 - .L_13542)
.L_13542:
        /*004c*/ 	.word	0x00000000
        /*0050*/ 	.short	0x0001
        /*0052*/ 	.short	0x0008
        /*0054*/ 	.byte	0x00, 0xf0, 0x21, 0x00


	//----- nvinfo : EIATTR_KPARAM_INFO
	.align		4
.L_13543:
        /*0058*/ 	.byte	0x04, 0x17
        /*005a*/ 	.short	(.L_13545 - .L_13544)
.L_13544:
        /*005c*/ 	.word	0x00000000
        /*0060*/ 	.short	0x0000
        /*0062*/ 	.short	0x0000
        /*0064*/ 	.byte	0x00, 0xf0, 0x21, 0x00


	//----- nvinfo : EIATTR_SPARSE_MMA_MASK
	.align		4
.L_13545:
        /*0068*/ 	.byte	0x03, 0x50
        /*006a*/ 	.short	0x0000


	//----- nvinfo : EIATTR_MAXREG_COUNT
	.align		4
        /*006c*/ 	.byte	0x03, 0x1b
        /*006e*/ 	.short	0x00ff


	//----- nvinfo : EIATTR_NUM_BARRIERS
	.align		4
        /*0070*/ 	.byte	0x02, 0x4c
        /*0072*/ 	.byte	0x01
	.zero		1


	//----- nvinfo : EIATTR_MERCURY_ISA_VERSION
	.align		4
        /*0074*/ 	.byte	0x03, 0x5f
        /*0076*/ 	.short	0x0101


	//----- nvinfo : EIATTR_EXIT_INSTR_OFFSETS
	.align		4
        /*0078*/ 	.byte	0x04, 0x1c
        /*007a*/ 	.short	(.L_13547 - .L_13546)


	//   ....[0]....
.L_13546:
        /*007c*/ 	.word	0x00000040


	//   ....[1]....
        /*0080*/ 	.word	0x00001240


	//----- nvinfo : EIATTR_CRS_STACK_SIZE
	.align		4
.L_13547:
        /*0084*/ 	.byte	0x04, 0x1e
        /*0086*/ 	.short	(.L_13549 - .L_13548)
.L_13548:
        /*0088*/ 	.word	0x00000000


	//----- nvinfo : EIATTR_CBANK_PARAM_SIZE
	.align		4
.L_13549:
        /*008c*/ 	.byte	0x03, 0x19
        /*008e*/ 	.short	0x0024


	//----- nvinfo : EIATTR_PARAM_CBANK
	.align		4
        /*0090*/ 	.byte	0x04, 0x0a
        /*0092*/ 	.short	(.L_13551 - .L_13550)
	.align		4
.L_13550:
        /*0094*/ 	.word	index@(.nv.constant0._ZN2at6native43_GLOBAL__N__9ae7fba5_10_SoftMax_cu_9f978f6327cunn_SpatialSoftMaxBackwardIN3c104HalfEfS4_NS1_23SoftMaxBackwardEpilogueEEEvPT_PKT1_SA_jjj)
        /*0098*/ 	.short	0x0210
        /*009a*/ 	.short	0x0024


	//----- nvinfo : EIATTR_SW_WAR
	.align		4
.L_13551:
        /*009c*/ 	.byte	0x04, 0x36
        /*009e*/ 	.short	(.L_13553 - .L_13552)
.L_13552:
        /*00a0*/ 	.word	0x00000008
.L_13553:


//--------------------- .nv.info._ZN2at6native43_GLOBAL__N__9ae7fba5_10_SoftMax_cu_9f978f6327cunn_SpatialSoftMaxBackwardIfffNS1_23SoftMaxBackwardEpilogueEEEvPT_PKT1_S8_jjj --------------------------
	.section	.nv.info._ZN2at6native43_GLOBAL__N__9ae7fba5_10_SoftMax_cu_9f978f6327cunn_SpatialSoftMaxBackwardIfffNS1_23SoftMaxBackwardEpilogueEEEvPT_PKT1_S8_jjj,"",@"SHT_CUDA_INFO"
	.sectionflags	@""
	.align	4


	//----- nvinfo : EIATTR_CUDA_API_VERSION
	.align		4
        /*0000*/ 	.byte	0x04, 0x37
        /*0002*/ 	.short	(.L_13555 - .L_13554)
.L_13554:
        /*0004*/ 	.word	0x00000082


	//----- nvinfo : EIATTR_KPARAM_INFO
	.align		4
.L_13555:
        /*0008*/ 	.byte	0x04, 0x17
        /*000a*/ 	.short	(.L_13557 - .L_13556)
.L_13556:
        /*000c*/ 	.word	0x00000000
        /*0010*/ 	.short	0x0005
        /*0012*/ 	.short	0x0020
        /*0014*/ 	.byte	0x00, 0xf0, 0x11, 0x00


	//----- nvinfo : EIATTR_KPARAM_INFO
	.align		4
.L_13557:
        /*0018*/ 	.byte	0x04, 0x17
        /*001a*/ 	.short	(.L_13559 - .L_13558)
.L_13558:
        /*001c*/ 	.word	0x00000000
        /*0020*/ 	.short	0x0004
        /*0022*/ 	.short	0x001c
        /*0024*/ 	.byte	0x00, 0xf0, 0x11, 0x00


	//----- nvinfo : EIATTR_KPARAM_INFO
	.align		4
.L_13559:
        /*0028*/ 	.byte	0x04, 0x17
        /*002a*/ 	.short	(.L_13561 - .L_13560)
.L_13560:
        /*002c*/ 	.word	0x00000000
        /*0030*/ 	.short	0x0003
        /*0032*/ 	.short	0x0018
        /*0034*/ 	.byte	0x00, 0xf0, 0x11, 0x00


	//----- nvinfo : EIATTR_KPARAM_INFO
	.align		4
.L_13561:
        /*0038*/ 	.byte	0x04, 0x17
        /*003a*/ 	.short	(.L_13563 - .L_13562)
.L_13562:
        /*003c*/ 	.word	0x00000000
        /*0040*/ 	.short	0x0002
        /*0042*/ 	.short	0x0010
        /*0044*/ 	.byte	0x00, 0xf0, 0x21, 0x00


	//----- nvinfo : EIATTR_KPARAM_INFO
	.align		4
.L_13563:
        /*0048*/ 	.byte	0x04, 0x17
        /*004a*/ 	.short	(.L_13565 - .L_13564)
.L_13564:
        /*004c*/ 	.word	0x00000000
        /*0050*/ 	.short	0x0001
        /*0052*/ 	.short	0x0008
        /*0054*/ 	.byte	0x00, 0xf0, 0x21, 0x00


	//----- nvinfo : EIATTR_KPARAM_INFO
	.align		4
.L_13565:
        /*0058*/ 	.byte	0x04, 0x17
        /*005a*/ 	.short	(.L_13567 - .L_13566)
.L_13566:
        /*005c*/ 	.word	0x00000000
        /*0060*/ 	.short	0x0000
        /*0062*/ 	.short	0x0000
        /*0064*/ 	.byte	0x00, 0xf0, 0x21, 0x00


	//----- nvinfo : EIATTR_SPARSE_MMA_MASK
	.align		4
.L_13567:
        /*0068*/ 	.byte	0x03, 0x50
        /*006a*/ 	.short	0x0000


	//----- nvinfo : EIATTR_MAXREG_COUNT
	.align		4
        /*006c*/ 	.byte	0x03, 0x1b
        /*006e*/ 	.short	0x00ff


	//----- nvinfo : EIATTR_NUM_BARRIERS
	.align		4
        /*0070*/ 	.byte	0x02, 0x4c
        /*0072*/ 	.byte	0x01
	.zero		1


	//----- nvinfo : EIATTR_MERCURY_ISA_VERSION
	.align		4
        /*0074*/ 	.byte	0x03, 0x5f
        /*0076*/ 	.short	0x0101


	//----- nvinfo : EIATTR_EXIT_INSTR_OFFSETS
	.align		4
        /*0078*/ 	.byte	0x04, 0x1c
        /*007a*/ 	.short	(.L_13569 - .L_13568)


	//   ....[0]....
.L_13568:
        /*007c*/ 	.word	0x00000040


	//   ....[1]....
        /*0080*/ 	.word	0x00001000


	//----- nvinfo : EIATTR_CRS_STACK_SIZE
	.align		4
.L_13569:
        /*0084*/ 	.byte	0x04, 0x1e
        /*0086*/ 	.short	(.L_13571 - .L_13570)
.L_13570:
        /*0088*/ 	.word	0x00000000


	//----- nvinfo : EIATTR_CBANK_PARAM_SIZE
	.align		4
.L_13571:
        /*008c*/ 	.byte	0x03, 0x19
        /*008e*/ 	.short	0x0024


	//----- nvinfo : EIATTR_PARAM_CBANK
	.align		4
        /*0090*/ 	.byte	0x04, 0x0a
        /*0092*/ 	.short	(.L_13573 - .L_13572)
	.align		4
.L_13572:
        /*0094*/ 	.word	index@(.nv.constant0._ZN2at6native43_GLOBAL__N__9ae7fba5_10_SoftMax_cu_9f978f6327cunn_SpatialSoftMaxBackwardIfffNS1_23SoftMaxBackwardEpilogueEEEvPT_PKT1_S8_jjj)
        /*0098*/ 	.short	0x0210
        /*009a*/ 	.short	0x0024


	//----- nvinfo : EIATTR_SW_WAR
	.align		4
.L_13573:
        /*009c*/ 	.byte	0x04, 0x36
        /*009e*/ 	.short	(.L_13575 - .L_13574)
.L_13574:
        /*00a0*/ 	.word	0x00000008
.L_13575:


//--------------------- .nv.info._ZN2at6native43_GLOBAL__N__9ae7fba5_10_SoftMax_cu_9f978f6327cunn_SpatialSoftMaxBackwardIdddNS1_23SoftMaxBackwardEpilogueEEEvPT_PKT1_S8_jjj --------------------------
	.section	.nv.info._ZN2at6native43_GLOBAL__N__9ae7fba5_10_SoftMax_cu_9f978f6327cunn_SpatialSoftMaxBackwardIdddNS1_23SoftMaxBackwardEpilogueEEEvPT_PKT1_S8_jjj,"",@"SHT_CUDA_INFO"
	.sectionflags	@""
	.align	4


	//----- nvinfo : EIATTR_CUDA_API_VERSION
	.align		4
        /*0000*/ 	.byte	0x04, 0x37
        /*0002*/ 	.short	(.L_13577 - .L_13576)
.L_13576:
        /*0004*/ 	.word	0x00000082


	//----- nvinfo : EIATTR_KPARAM_INFO
	.align		4
.L_13577:
        /*0008*/ 	.byte	0x04, 0x17
        /*000a*/ 	.short	(.L_13579 - .L_13578)
.L_13578:
        /*000c*/ 	.word	0x00000000
        /*0010*/ 	.short	0x0005
        /*0012*/ 	.short	0x0020
        /*0014*/ 	.byte	0x00, 0xf0, 0x11, 0x00


	//----- nvinfo : EIATTR_KPARAM_INFO
	.align		4
.L_13579:
        /*0018*/ 	.byte	0x04, 0x17
        /*001a*/ 	.short	(.L_13581 - .L_13580)
.L_13580:
        /*001c*/ 	.word	0x00000000
        /*0020*/ 	.short	0x0004
        /*0022*/ 	.short	0x001c
        /*0024*/ 	.byte	0x00, 0xf0, 0x11, 0x00


	//----- nvinfo : EIATTR_KPARAM_INFO
	.align		4
.L_13581:
        /*0028*/ 	.byte	0x04, 0x17
        /*002a*/ 	.short	(.L_13583 - .L_13582)
.L_13582:
        /*002c*/ 	.word	0x00000000
        /*0030*/ 	.short	0x0003
        /*0032*/ 	.short	0x0018
        /*0034*/ 	.byte	0x00, 0xf0, 0x11, 0x00


	//----- nvinfo : EIATTR_KPARAM_INFO
	.align		4
.L_13583:
        /*0038*/ 	.byte	0x04, 0x17
        /*003a*/ 	.short	(.L_13585 - .L_13584)
.L_13584:
        /*003c*/ 	.word	0x00000000
        /*0040*/ 	.short	0x0002
        /*0042*/ 	.short	0x0010
        /*0044*/ 	.byte	0x00, 0xf0, 0x21, 0x00


	//----- nvinfo : EIATTR_KPARAM_INFO
	.align		4
.L_13585:
        /*0048*/ 	.byte	0x04, 0x17
        /*004a*/ 	.short	(.L_13587 - .L_13586)
.L_13586:
        /*004c*/ 	.word	0x00000000
        /*0050*/ 	.short	0x0001
        /*0052*/ 	.short	0x0008
        /*0054*/ 	.byte	0x00, 0xf0, 0x21, 0x00


	//----- nvinfo : EIATTR_KPARAM_INFO
	.align		4
.L_13587:
        /*0058*/ 	.byte	0x04, 0x17
        /*005a*/ 	.short	(.L_13589 - .L_13588)
.L_13588:
        /*005c*/ 	.word	0x00000000
        /*0060*/ 	.short	0x0000
        /*0062*/ 	.short	0x0000
        /*0064*/ 	.byte	0x00, 0xf0, 0x21, 0x00


	//----- nvinfo : EIATTR_SPARSE_MMA_MASK
	.align		4
.L_13589:
        /*0068*/ 	.byte	0x03, 0x50
        /*006a*/ 	.short	0x0000


	//----- nvinfo : EIATTR_MAXREG_COUNT
	.align		4
        /*006c*/ 	.byte	0x03, 0x1b
        /*006e*/ 	.short	0x00ff


	//----- nvinfo : EIATTR_NUM_BARRIERS
	.align		4
        /*0070*/ 	.byte	0x02, 0x4c
        /*0072*/ 	.byte	0x01
	.zero		1


	//----- nvinfo : EIATTR_MERCURY_ISA_VERSION
	.align		4
        /*0074*/ 	.byte	0x03, 0x5f
        /*0076*/ 	.short	0x0101


	//----- nvinfo : EIATTR_EXIT_INSTR_OFFSETS
	.align		4
        /*0078*/ 	.byte	0x04, 0x1c
        /*007a*/ 	.short	(.L_13591 - .L_13590)


	//   ....[0]....
.L_13590:
        /*007c*/ 	.word	0x00000040


	//   ....[1]....
        /*0080*/ 	.word	0x00000ff0


	//----- nvinfo : EIATTR_CRS_STACK_SIZE
	.align		4
.L_13591:
        /*0084*/ 	.byte	0x04, 0x1e
        /*0086*/ 	.short	(.L_13593 - .L_13592)
.L_13592:
        /*0088*/ 	.word	0x00000000


	//----- nvinfo : EIATTR_CBANK_PARAM_SIZE
	.align		4
.L_13593:
        /*008c*/ 	.byte	0x03, 0x19
        /*008e*/ 	.short	0x0024


	//----- nvinfo : EIATTR_PARAM_CBANK
	.align		4
        /*0090*/ 	.byte	0x04, 0x0a
        /*0092*/ 	.short	(.L_13595 - .L_13594)
	.align		4
.L_13594:
        /*0094*/ 	.word	index@(.nv.constant0._ZN2at6native43_GLOBAL__N__9ae7fba5_10_SoftMax_cu_9f978f6327cunn_SpatialSoftMaxBackwardIdddNS1_23SoftMaxBackwardEpilogueEEEvPT_PKT1_S8_jjj)
        /*0098*/ 	.short	0x0210
        /*009a*/ 	.short	0x0024


	//----- nvinfo : EIATTR_SW_WAR
	.align		4
.L_13595:
        /*009c*/ 	.byte	0x04, 0x36
        /*009e*/ 	.short	(.L_13597 - .L_13596)
.L_13596:
        /*00a0*/ 	.word	0x00000008
.L_13597:


//--------------------- .nv.info._ZN2at6native43_GLOBAL__N__9ae7fba5_10_SoftMax_cu_9f978f6320cunn_SoftMaxBackwardILi4EN3c108BFloat16EffNS1_23SoftMaxBackwardEpilogueEEEvPT0_PKT2_SA_l --------------------------
	.section	.nv.info._ZN2at6native43_GLOBAL__N__9ae7fba5_10_SoftMax_cu_9f978f6320cunn_SoftMaxBackwardILi4EN3c108BFloat16EffNS1_23SoftMaxBackwardEpilogueEEEvPT0_PKT2_SA_l,"",@"SHT_CUDA_INFO"
	.sectionflags	@""
	.align	4


	//----- nvinfo : EIATTR_CUDA_API_VERSION
	.align		4
        /*0000*/ 	.byte	0x04, 0x37
        /*0002*/ 	.short	(.L_13599 - .L_13598)
.L_13598:
        /*0004*/ 	.word	0x00000082


	//----- nvinfo : EIATTR_KPARAM_INFO
	.align		4
.L_13599:
        /*0008*/ 	.byte	0x04, 0x17
        /*000a*/ 	.short	(.L_13601 - .L_13600)
.L_13600:
        /*000c*/ 	.word	0x00000000
        /*0010*/ 	.short	0x0003
        /*0012*/ 	.short	0x0018
        /*0014*/ 	.byte	0x00, 0xf0, 0x21, 0x00


	//----- nvinfo : EIATTR_KPARAM_INFO
	.align		4
.L_13601:
        /*0018*/ 	.byte	0x04, 0x17
        /*001a*/ 	.short	(.L_13603 - .L_13602)
.L_13602:
        /*001c*/ 	.word	0x00000000
        /*0020*/ 	.short	0x0002
        /*0022*/ 	.short	0x0010
        /*0024*/ 	.byte	0x00, 0xf0, 0x21, 0x00


	//----- nvinfo : EIATTR_KPARAM_INFO
	.align		4
.L_13603:
        /*0028*/ 	.byte	0x04, 0x17
        /*002a*/ 	.short	(.L_13605 - .L_13604)
.L_13604:
        /*002c*/ 	.word	0x00000000
        /*0030*/ 	.short	0x0001
        /*0032*/ 	.short	0x0008
        /*0034*/ 	.byte	0x00, 0xf0, 0x21, 0x00


	//----- nvinfo : EIATTR_KPARAM_INFO
	.align		4
.L_13605:
        /*0038*/ 	.byte	0x04, 0x17
        /*003a*/ 	.short	(.L_13607 - .L_13606)
.L_13606:
        /*003c*/ 	.word	0x00000000
        /*0040*/ 	.short	0x0000
        /*0042*/ 	.short	0x0000
        /*0044*/ 	.byte	0x00, 0xf0, 0x21, 0x00


	//----- nvinfo : EIATTR_SPARSE_MMA_MASK
	.align		4
.L_13607:
        /*0048*/ 	.byte	0x03, 0x50
        /*004a*/ 	.short	0x0000


	//----- nvinfo : EIATTR_MAXREG_COUNT
	.align		4
        /*004c*/ 	.byte	0x03, 0x1b
        /*004e*/ 	.short	0x00ff


	//----- nvinfo : EIATTR_NUM_BARRIERS
	.align		4
        /*0050*/ 	.byte	0x02, 0x4c
        /*0052*/ 	.byte	0x01
	.zero		1


	//----- nvinfo : EIATTR_MERCURY_ISA_VERSION
	.align		4
        /*0054*/ 	.byte	0x03, 0x5f
        /*0056*/ 	.short	0x0101


	//----- nvinfo : EIATTR_COOP_GROUP_MASK_REGIDS
	.align		4
        /*0058*/ 	.byte	0x04, 0x29
        /*005a*/ 	.short	(.L_13609 - .L_13608)


	//   ....[0]....
.L_13608:
        /*005c*/ 	.word	0x05000004


	//----- nvinfo : EIATTR_COOP_GROUP_INSTR_OFFSETS
	.align		4
.L_13609:
        /*0060*/ 	.byte	0x04, 0x28
        /*0062*/ 	.short	(.L_13611 - .L_13610)


	//   ....[0]....
.L_13610:
        /*0064*/ 	.word	0x000015e0


	//----- nvinfo : EIATTR_EXIT_INSTR_OFFSETS
	.align		4
.L_13611:
        /*0068*/ 	.byte	0x04, 0x1c
        /*006a*/ 	.short	(.L_13613 - .L_13612)


	//   ....[0]....
.L_13612:
        /*006c*/ 	.word	0x00002250


	//   ....[1]....
        /*0070*/ 	.word	0x00002380


	//   ....[2]....
        /*0074*/ 	.word	0x000027e0


	//   ....[3]....
        /*0078*/ 	.word	0x00002900


	//   ....[4]....
        /*007c*/ 	.word	0x00002fc0


	//   ....[5]....
        /*0080*/ 	.word	0x000030f0


	//   ....[6]....
        /*0084*/ 	.word	0x00003620


	//   ....[7]....
        /*0088*/ 	.word	0x000036e0


	//----- nvinfo : EIATTR_CRS_STACK_SIZE
	.align		4
.L_13613:
        /*008c*/ 	.byte	0x04, 0x1e
        /*008e*/ 	.short	(.L_13615 - .L_13614)
.L_13614:
        /*0090*/ 	.word	0x00000000


	//----- nvinfo : EIATTR_CBANK_PARAM_SIZE
	.align		4
.L_13615:
        /*0094*/ 	.byte	0x03, 0x19
        /*0096*/ 	.short	0x0020


	//----- nvinfo : EIATTR_PARAM_CBANK
	.align		4
        /*0098*/ 	.byte	0x04, 0x0a
        /*009a*/ 	.short	(.L_13617 - .L_13616)
	.align		4
.L_13616:
        /*009c*/ 	.word	index@(.nv.constant0._ZN2at6native43_GLOBAL__N__9ae7fba5_10_SoftMax_cu_9f978f6320cunn_SoftMaxBackwardILi4EN3c108BFloat16EffNS1_23SoftMaxBackwardEpilogueEEEvPT0_PKT2_SA_l)
        /*00a0*/ 	.short	0x0210
        /*00a2*/ 	.short	0x0020


	//----- nvinfo : EIATTR_SW_WAR
	.align		4
.L_13617:
        /*00a4*/ 	.byte	0x04, 0x36
        /*00a6*/ 	.short	(.L_13619 - .L_13618)
.L_13618:
        /*00a8*/ 	.word	0x00000008
.L_13619:


//--------------------- .nv.info._ZN2at6native43_GLOBAL__N__9ae7fba5_10_SoftMax_cu_9f978f6324cunn_SoftMaxBackwardSmemILi4EN3c108BFloat16EffNS1_23SoftMaxBackwardEpilogueEEEvPT0_PKT2_SA_l --------------------------
	.section	.nv.info._ZN2at6native43_GLOBAL__N__9ae7fba5_10_SoftMax_cu_9f978f6324cunn_SoftMaxBackwardSmemILi4EN3c108BFloat16EffNS1_23SoftMaxBackwardEpilogueEEEvPT0_PKT2_SA_l,"",@"SHT_CUDA_INFO"
	.sectionflags	@""
	.align	4


	//----- nvinfo : EIATTR_CUDA_API_VERSION
	.align		4
        /*0000*/ 	.byte	0x04, 0x37
        /*0002*/ 	.short	(.L_13621 - .L_13620)
.L_13620:
        /*0004*/ 	.word	0x00000082


	//----- nvinfo : EIATTR_KPARAM_INFO
	.align		4
.L_13621:
        /*0008*/ 	.byte	0x04, 0x17
        /*000a*/ 	.short	(.L_13623 - .L_13622)
.L_13622:
        /*000c*/ 	.word	0x00000000
        /*0010*/ 	.short	0x0003
        /*0012*/ 	.short	0x0018
        /*0014*/ 	.byte	0x00, 0xf0, 0x21, 0x00


	//----- nvinfo : EIATTR_KPARAM_INFO
	.align		4
.L_13623:
        /*0018*/ 	.byte	0x04, 0x17
        /*001a*/ 	.short	(.L_13625 - .L_13624)
.L_13624:
        /*001c*/ 	.word	0x00000000
        /*0020*/ 	.short	0x0002
        /*0022*/ 	.short	0x0010
        /*0024*/ 	.byte	0x00, 0xf0, 0x21, 0x00


	//----- nvinfo : EIATTR_KPARAM_INFO
	.align		4
.L_13625:
        /*0028*/ 	.byte	0x04, 0x17
        /*002a*/ 	.short	(.L_13627 - .L_13626)
.L_13626:
        /*002c*/ 	.word	0x00000000
        /*0030*/ 	.short	0x0001
        /*0032*/ 	.short	0x0008
        /*0034*/ 	.byte	0x00, 0xf0, 0x21, 0x00


	//----- nvinfo : EIATTR_KPARAM_INFO
	.align		4
.L_13627:
        /*0038*/ 	.byte	0x04, 0x17
        /*003a*/ 	.short	(.L_13629 - .L_13628)
.L_13628:
        /*003c*/ 	.word	0x00000000
        /*0040*/ 	.short	0x0000
        /*0042*/ 	.short	0x0000
        /*0044*/ 	.byte	0x00, 0xf0, 0x21, 0x00


	//----- nvinfo : EIATTR_SPARSE_MMA_MASK
	.align		4
.L_13629:
        /*0048*/ 	.byte	0x03, 0x50
        /*004a*/ 	.short	0x0000


	//----- nvinfo : EIATTR_MAXREG_COUNT
	.align		4
        /*004c*/ 	.byte	0x03, 0x1b
        /*004e*/ 	.short	0x00ff


	//----- nvinfo : EIATTR_NUM_BARRIERS
	.align		4
        /*0050*/ 	.byte	0x02, 0x4c
        /*0052*/ 	.byte	0x01
	.zero		1


	//----- nvinfo : EIATTR_MERCURY_ISA_VERSION
	.align		4
        /*0054*/ 	.byte	0x03, 0x5f
        /*0056*/ 	.short	0x0101


	//----- nvinfo : EIATTR_COOP_GROUP_MASK_REGIDS
	.align		4
        /*0058*/ 	.byte	0x04, 0x29
        /*005a*/ 	.short	(.L_13631 - .L_13630)


	//   ....[0]....
.L_13630:
        /*005c*/ 	.word	0xffffffff


	//   ....[1]....
        /*0060*/ 	.word	0xffffffff


	//   ....[2]....
        /*0064*/ 	.word	0xffffffff


	//   ....[3]....
        /*0068*/ 	.word	0xffffffff


	//   ....[4]....
        /*006c*/ 	.word	0xffffffff


	//   ....[5]....
        /*0070*/ 	.word	0xffffffff


	//   ....[6]....
        /*0074*/ 	.word	0xffffffff


	//   ....[7]....
        /*0078*/ 	.word	0xffffffff


	//   ....[8]....
        /*007c*/ 	.word	0xffffffff


	//   ....[9]....
        /*0080*/ 	.word	0xffffffff


	//   ....[10]....
        /*0084*/ 	.word	0x0500000c


	//   ....[11]....
        /*0088*/ 	.word	0x0500000c


	//   ....[12]....
        /*008c*/ 	.word	0x0500000c


	//   ....[13]....
        /*0090*/ 	.word	0x0500000c


	//   ....[14]....
        /*0094*/ 	.word	0x0500000c


	//----- nvinfo : EIATTR_COOP_GROUP_INSTR_OFFSETS
	.align		4
.L_13631:
        /*0098*/ 	.byte	0x04, 0x28
        /*009a*/ 	.short	(.L_13633 - .L_13632)


	//   ....[0]....
.L_13632:
        /*009c*/ 	.word	0x00000260


	//   ....[1]....
        /*00a0*/ 	.word	0x00000330


	//   ....[2]....
        /*00a4*/ 	.word	0x00000380


	//   ....[3]....
        /*00a8*/ 	.word	0x000003c0


	//   ....[4]....
        /*00ac*/ 	.word	0x000003f0


	//   ....[5]....
        /*00b0*/ 	.word	0x00000490


	//   ....[6]....
        /*00b4*/ 	.word	0x000004b0


	//   ....[7]....
        /*00b8*/ 	.word	0x000004d0


	//   ....[8]....
        /*00bc*/ 	.word	0x000004f0


	//   ....[9]....
        /*00c0*/ 	.word	0x00000510


	//   ....[10]....
        /*00c4*/ 	.word	0x00000760


	//   ....[11]....
        /*00c8*/ 	.word	0x000007d0


	//   ....[12]....
        /*00cc*/ 	.word	0x00000840


	//   ....[13]....
        /*00d0*/ 	.word	0x000008b0


	//   ....[14]....
        /*00d4*/ 	.word	0x00000920


	//----- nvinfo : EIATTR_EXIT_INSTR_OFFSETS
	.align		4
.L_13633:
        /*00d8*/ 	.byte	0x04, 0x1c
        /*00da*/ 	.short	(.L_13635 - .L_13634)


	//   ....[0]....
.L_13634:
        /*00dc*/ 	.word	0x00000570


	//   ....[1]....
        /*00e0*/ 	.word	0x00000710


	//----- nvinfo : EIATTR_CRS_STACK_SIZE
	.align		4
.L_13635:
        /*00e4*/ 	.byte	0x04, 0x1e
        /*00e6*/ 	.short	(.L_13637 - .L_13636)
.L_13636:
        /*00e8*/ 	.word	0x00000000


	//----- nvinfo : EIATTR_CBANK_PARAM_SIZE
	.align		4
.L_13637:
        /*00ec*/ 	.byte	0x03, 0x19
        /*00ee*/ 	.short	0x0020


	//----- nvinfo : EIATTR_PARAM_CBANK
	.align		4
        /*00f0*/ 	.byte	0x04, 0x0a
        /*00f2*/ 	.short	(.L_13639 - .L_13638)
	.align		4
.L_13638:
        /*00f4*/ 	.word	index@(.nv.constant0._ZN2at6native43_GLOBAL__N__9ae7fba5_10_SoftMax_cu_9f978f6324cunn_SoftMaxBackwardSmemILi4EN3c108BFloat16EffNS1_23SoftMaxBackwardEpilogueEEEvPT0_PKT2_SA_l)
        /*00f8*/ 	.short	0x0210
        /*00fa*/ 	.short	0x0020


	//----- nvinfo : EIATTR_SW_WAR
	.align		4
.L_13639:
        /*00fc*/ 	.byte	0x04, 0x36
        /*00fe*/ 	.short	(.L_13641 - .L_13640)
.L_13640:
        /*0100*/ 	.word	0x00000008
.L_13641:


//--------------------- .nv.info._ZN2at6native43_GLOBAL__N__9ae7fba5_10_SoftMax_cu_9f978f6320cunn_SoftMaxBackwardILi8EN3c108BFloat16EfS4_NS1_23SoftMaxBackwardEpilogueEEEvPT0_PKT2_SA_l --------------------------
	.section	.nv.info._ZN2at6native43_GLOBAL__N__9ae7fba5_10_SoftMax_cu_9f978f6320cunn_SoftMaxBackwardILi8EN3c108BFloat16EfS4_NS1_23SoftMaxBackwardEpilogueEEEvPT0_PKT2_SA_l,"",@"SHT_CUDA_INFO"
	.sectionflags	@""
	.align	4


	//----- nvinfo : EIATTR_CUDA_API_VERSION
	.align		4
        /*0000*/ 	.byte	0x04, 0x37
        /*0002*/ 	.short	(.L_13643 - .L_13642)
.L_13642:
        /*0004*/ 	.word	0x00000082


	//----- nvinfo : EIATTR_KPARAM_INFO
	.align		4
.L_13643:
        /*0008*/ 	.byte	0x04, 0x17
        /*000a*/ 	.short	(.L_13645 - .L_13644)
.L_13644:
        /*000c*/ 	.word	0x00000000
        /*0010*/ 	.short	0x0003
        /*0012*/ 	.short	0x0018
        /*0014*/ 	.byte	0x00, 0xf0, 0x21, 0x00


	//----- nvinfo : EIATTR_KPARAM_INFO
	.align		4
.L_13645:
        /*0018*/ 	.byte	0x04, 0x17
        /*001a*/ 	.short	(.L_13647 - .L_13646)
.L_13646:
        /*001c*/ 	.word	0x00000000
        /*0020*/ 	.short	0x0002
        /*0022*/ 	.short	0x0010
        /*0024*/ 	.byte	0x00, 0xf0, 0x21, 0x00


	//----- nvinfo : EIATTR_KPARAM_INFO
	.align		4
.L_13647:
        /*0028*/ 	.byte	0x04, 0x17
        /*002a*/ 	.short	(.L_13649 - .L_13648)
.L_13648:
        /*002c*/ 	.word	0x00000000
        /*0030*/ 	.short	0x0001
        /*0032*/ 	.short	0x0008
        /*0034*/ 	.byte	0x00, 0xf0, 0x21, 0x00


	//----- nvinfo : EIATTR_KPARAM_INFO
	.align		4
.L_13649:
        /*0038*/ 	.byte	0x04, 0x17
        /*003a*/ 	.short	(.L_13651 - .L_13650)
.L_13650:
        /*003c*/ 	.word	0x00000000
        /*0040*/ 	.short	0x0000
        /*0042*/ 	.short	0x0000
        /*0044*/ 	.byte	0x00, 0xf0, 0x21, 0x00


	//----- nvinfo : EIATTR_SPARSE_MMA_MASK
	.align		4
.L_13651:
        /*0048*/ 	.byte	0x03, 0x50
        /*004a*/ 	.short	0x0000


	//----- nvinfo : EIATTR_MAXREG_COUNT
	.align		4
        /*004c*/ 	.byte	0x03, 0x1b
        /*004e*/ 	.short	0x00ff


	//----- nvinfo : EIATTR_NUM_BARRIERS
	.align		4
        /*0050*/ 	.byte	0x02, 0x4c
        /*0052*/ 	.byte	0x01
	.zero		1


	//----- nvinfo : EIATTR_MERCURY_ISA_VERSION
	.align		4
        /*0054*/ 	.byte	0x03, 0x5f
        /*0056*/ 	.short	0x0101


	//----- nvinfo : EIATTR_COOP_GROUP_MASK_REGIDS
	.align		4
        /*0058*/ 	.byte	0x04, 0x29
        /*005a*/ 	.short	(.L_13653 - .L_13652)


	//   ....[0]....
.L_13652:
        /*005c*/ 	.word	0x05000000


	//----- nvinfo : EIATTR_COOP_GROUP_INSTR_OFFSETS
	.align		4
.L_13653:
        /*0060*/ 	.byte	0x04, 0x28
        /*0062*/ 	.short	(.L_13655 - .L_13654)


	//   ....[0]....
.L_13654:
        /*0064*/ 	.word	0x00001310


	//----- nvinfo : EIATTR_EXIT_INSTR_OFFSETS
	.align		4
.L_13655:
        /*0068*/ 	.byte	0x04, 0x1c
        /*006a*/ 	.short	(.L_13657 - .L_13656)


	//   ....[0]....
.L_13656:
        /*006c*/ 	.word	0x000024b0


	//   ....[1]....
        /*0070*/ 	.word	0x00002620


	//   ....[2]....
        /*0074*/ 	.word	0x00002df0


	//   ....[3]....
        /*0078*/ 	.word	0x00002f30


	//   ....[4]....
        /*007c*/ 	.word	0x00003800


	//   ....[5]....
        /*0080*/ 	.word	0x00003990


	//   ....[6]....
        /*0084*/ 	.word	0x000040b0


	//   ....[7]....
        /*0088*/ 	.word	0x00004190


	//----- nvinfo : EIATTR_CRS_STACK_SIZE
	.align		4
.L_13657:
        /*008c*/ 	.byte	0x04, 0x1e
        /*008e*/ 	.short	(.L_13659 - .L_13658)
.L_13658:
        /*0090*/ 	.word	0x00000000


	//----- nvinfo : EIATTR_CBANK_PARAM_SIZE
	.align		4
.L_13659:
        /*0094*/ 	.byte	0x03, 0x19
        /*0096*/ 	.short	0x0020


	//----- nvinfo : EIATTR_PARAM_CBANK
	.align		4
        /*0098*/ 	.byte	0x04, 0x0a
        /*009a*/ 	.short	(.L_13661 - .L_13660)
	.align		4
.L_13660:
        /*009c*/ 	.word	index@(.nv.constant0._ZN2at6native43_GLOBAL__N__9ae7fba5_10_SoftMax_cu_9f978f6320cunn_SoftMaxBackwardILi8EN3c108BFloat16EfS4_NS1_23SoftMaxBackwardEpilogueEEEvPT0_PKT2_SA_l)
        /*00a0*/ 	.short	0x0210
        /*00a2*/ 	.short	0x0020


	//----- nvinfo : EIATTR_SW_WAR
	.align		4
.L_13661:
        /*00a4*/ 	.byte	0x04, 0x36
        /*00a6*/ 	.short	(.L_13663 - .L_13662)
.L_13662:
        /*00a8*/ 	.word	0x00000008
.L_13663:


//--------------------- .nv.info._ZN2at6native43_GLOBAL__N__9ae7fba5_10_SoftMax_cu_9f978f6324cunn_SoftMaxBackwardSmemILi8EN3c108BFloat16EfS4_NS1_23SoftMaxBackwardEpilogueEEEvPT0_PKT2_SA_l --------------------------
	.section	.nv.info._ZN2at6native43_GLOBAL__N__9ae7fba5_10_SoftMax_cu_9f978f6324cunn_SoftMaxBackwardSmemILi8EN3c108BFloat16EfS4_NS1_23SoftMaxBackwardEpilogueEEEvPT0_PKT2_SA_l,"",@"SHT_CUDA_INFO"
	.sectionflags	@""
	.align	4


	//----- nvinfo : EIATTR_CUDA_API_VERSION
	.align		4
        /*0000*/ 	.byte	0x04, 0x37
        /*0002*/ 	.short	(.L_13665 - .L_13664)
.L_13664:
        /*0004*/ 	.word	0x00000082


	//----- nvinfo : EIATTR_KPARAM_INFO
	.align		4
.L_13665:
        /*0008*/ 	.byte	0x04, 0x17
        /*000a*/ 	.short	(.L_13667 - .L_13666)
.L_13666:
        /*000c*/ 	.word	0x00000000
        /*0010*/ 	.short	0x0003
        /*0012*/ 	.short	0x0018
        /*0014*/ 	.byte	0x00, 0xf0, 0x21, 0x00


	//----- nvinfo : EIATTR_KPARAM_INFO
	.align		4
.L_13667:
        /*0018*/ 	.byte	0x04, 0x17
        /*001a*/ 	.short	(.L_13669 - .L_13668)
.L_13668:
        /*001c*/ 	.word	0x00000000
        /*0020*/ 	.short	0x0002
        /*0022*/ 	.short	0x0010
        /*0024*/ 	.byte	0x00, 0xf0, 0x21, 0x00


	//----- nvinfo : EIATTR_KPARAM_INFO
	.align		4
.L_13669:
        /*0028*/ 	.byte	0x04, 0x17
        /*002a*/ 	.short	(.L_13671 - .L_13670)
.L_13670:
        /*002c*/ 	.word	0x00000000
        /*0030*/ 	.short	0x0001
        /*0032*/ 	.short	0x0008
        /*0034*/ 	.byte	0x00, 0xf0, 0x21, 0x00


	//----- nvinfo : EIATTR_KPARAM_INFO
	.align		4
.L_13671:
        /*0038*/ 	.byte	0x04, 0x17
        /*003a*/ 	.short	(.L_13673 - .L_13672)
.L_13672:
        /*003c*/ 	.word	0x00000000
        /*0040*/ 	.short	0x0000
        /*0042*/ 	.short	0x0000
        /*0044*/ 	.byte	0x00, 0xf0, 0x21, 0x00


	//----- nvinfo : EIATTR_SPARSE_MMA_MASK
	.align		4
.L_13673:
        /*0048*/ 	.byte	0x03, 0x50
        /*004a*/ 	.short	0x0000


	//----- nvinfo : EIATTR_MAXREG_COUNT
	.align		4
        /*004c*/ 	.byte	0x03, 0x1b
        /*004e*/ 	.short	0x00ff


	//----- nvinfo : EIATTR_NUM_BARRIERS
	.align		4
        /*0050*/ 	.byte	0x02, 0x4c
        /*0052*/ 	.byte	0x01
	.zero		1


	//----- nvinfo : EIATTR_MERCURY_ISA_VERSION
	.align		4
        /*0054*/ 	.byte	0x03, 0x5f
        /*0056*/ 	.short	0x0101


	//----- nvinfo : EIATTR_COOP_GROUP_MASK_REGIDS
	.align		4
        /*0058*/ 	.byte	0x04, 0x29
        /*005a*/ 	.short	(.L_13675 - .L_13674)


	//   ....[0]....
.L_13674:
        /*005c*/ 	.word	0xffffffff


	//   ....[1]....
        /*0060*/ 	.word	0xffffffff


	//   ....[2]....
        /*0064*/ 	.word	0xffffffff


	//   ....[3]....
        /*0068*/ 	.word	0xffffffff


	//   ....[4]....
        /*006c*/ 	.word	0xffffffff


	//   ....[5]....
        /*0070*/ 	.word	0xffffffff


	//   ....[6]....
        /*0074*/ 	.word	0xffffffff


	//   ....[7]....
        /*0078*/ 	.word	0xffffffff


	//   ....[8]....
        /*007c*/ 	.word	0xffffffff


	//   ....[9]....
        /*0080*/ 	.word	0xffffffff


	//   ....[10]....
        /*0084*/ 	.word	0x0500000c


	//   ....[11]....
        /*0088*/ 	.word	0x0500000c


	//   ....[12]....
        /*008c*/ 	.word	0x0500000c


	//   ....[13]....
        /*0090*/ 	.word	0x0500000c


	//   ....[14]....
        /*0094*/ 	.word	0x0500000c


	//----- nvinfo : EIATTR_COOP_GROUP_INSTR_OFFSETS
	.align		4
.L_13675:
        /*0098*/ 	.byte	0x04, 0x28
        /*009a*/ 	.short	(.L_13677 - .L_13676)


	//   ....[0]....
.L_13676:
        /*009c*/ 	.word	0x00000360


	//   ....[1]....
        /*00a0*/ 	.word	0x00000430


	//   ....[2]....
        /*00a4*/ 	.word	0x00000460


	//   ....[3]....
        /*00a8*/ 	.word	0x00000490


	//   ....[4]....
        /*00ac*/ 	.word	0x000004f0


	//   ....[5]....
        /*00b0*/ 	.word	0x00000590


	//   ....[6]....
        /*00b4*/ 	.word	0x000005b0


	//   ....[7]....
        /*00b8*/ 	.word	0x000005d0


	//   ....[8]....
        /*00bc*/ 	.word	0x000005f0


	//   ....[9]....
        /*00c0*/ 	.word	0x00000610


	//   ....[10]....
        /*00c4*/ 	.word	0x00000a60


	//   ....[11]....
        /*00c8*/ 	.word	0x00000ad0


	//   ....[12]....
        /*00cc*/ 	.word	0x00000b40


	//   ....[13]....
        /*00d0*/ 	.word	0x00000bb0


	//   ....[14]....
        /*00d4*/ 	.word	0x00000c20


	//----- nvinfo : EIATTR_EXIT_INSTR_OFFSETS
	.align		4
.L_13677:
        /*00d8*/ 	.byte	0x04, 0x1c
        /*00da*/ 	.short	(.L_13679 - .L_13678)


	//   ....[0]....
.L_13678:
        /*00dc*/ 	.word	0x00000670


	//   ....[1]....
        /*00e0*/ 	.word	0x00000a10


	//----- nvinfo : EIATTR_CRS_STACK_SIZE
	.align		4
.L_13679:
        /*00e4*/ 	.byte	0x04, 0x1e
        /*00e6*/ 	.short	(.L_13681 - .L_13680)
.L_13680:
        /*00e8*/ 	.word	0x00000000


	//----- nvinfo : EIATTR_CBANK_PARAM_SIZE
	.align		4
.L_13681:
        /*00ec*/ 	.byte	0x03, 0x19
        /*00ee*/ 	.short	0x0020


	//----- nvinfo : EIATTR_PARAM_CBANK
	.align		4
        /*00f0*/ 	.byte	0x04, 0x0a
        /*00f2*/ 	.short	(.L_13683 - .L_13682)
	.align		4
.L_13682:
        /*00f4*/ 	.word	index@(.nv.constant0._ZN2at6native43_GLOBAL__N__9ae7fba5_10_SoftMax_cu_9f978f6324cunn_SoftMaxBackwardSmemILi8EN3c108BFloat16EfS4_NS1_23SoftMaxBackwardEpilogueEEEvPT0_PKT2_SA_l)
        /*00f8*/ 	.short	0x0210
        /*00fa*/ 	.short	0x0020


	//----- nvinfo : EIATTR_SW_WAR
	.align		4
.L_13683:
        /*00fc*/ 	.byte	0x04, 0x36
        /*00fe*/ 	.short	(.L_13685 - .L_13684)
.L_13684:
        /*0100*/ 	.word	0x00000008
.L_13685:


//--------------------- .nv.info._ZN2at6native43_GLOBAL__N__9ae7fba5_10_SoftMax_cu_9f978f6320cunn_SoftMaxBackwardILi4EN3c104HalfEffNS1_23SoftMaxBackwardEpilogueEEEvPT0_PKT2_SA_l --------------------------
	.section	.nv.info._ZN2at6native43_GLOBAL__N__9ae7fba5_10_SoftMax_cu_9f978f6320cunn_SoftMaxBackwardILi4EN3c104HalfEffNS1_23SoftMaxBackwardEpilogueEEEvPT0_PKT2_SA_l,"",@"SHT_CUDA_INFO"
	.sectionflags	@""
	.align	4


	//----- nvinfo : EIATTR_CUDA_API_VERSION
	.align		4
        /*0000*/ 	.byte	0x04, 0x37
        /*0002*/ 	.short	(.L_13687 - .L_13686)
.L_13686:
        /*0004*/ 	.word	0x00000082


	//----- nvinfo : EIATTR_KPARAM_INFO
	.align		4
.L_13687:
        /*0008*/ 	.byte	0x04, 0x17
        /*000a*/ 	.short	(.L_13689 - .L_13688)
.L_13688:
        /*000c*/ 	.word	0x00000000
        /*0010*/ 	.short	0x0003
        /*0012*/ 	.short	0x0018
        /*0014*/ 	.byte	0x00, 0xf0, 0x21, 0x00


	//----- nvinfo : EIATTR_KPARAM_INFO
	.align		4
.L_13689:
        /*0018*/ 	.byte	0x04, 0x17
        /*001a*/ 	.short	(.L_13691 - .L_13690)
.L_13690:
        /*001c*/ 	.word	0x00000000
        /*0020*/ 	.short	0x0002
        /*0022*/ 	.short	0x0010
        /*0024*/ 	.byte	0x00, 0xf0, 0x21, 0x00


	//----- nvinfo : EIATTR_KPARAM_INFO
	.align		4
.L_13691:
        /*0028*/ 	.byte	0x04, 0x17
        /*002a*/ 	.short	(.L_13693 - .L_13692)
.L_13692:
        /*002c*/ 	.word	0x00000000
        /*0030*/ 	.short	0x0001
        /*0032*/ 	.short	0x0008
        /*0034*/ 	.byte	0x00, 0xf0, 0x21, 0x00


	//----- nvinfo : EIATTR_KPARAM_INFO
	.align		4
.L_13693:
        /*0038*/ 	.byte	0x04, 0x17
        /*003a*/ 	.short	(.L_13695 - .L_13694)
.L_13694:
        /*003c*/ 	.word	0x00000000
        /*0040*/ 	.short	0x0000
        /*0042*/ 	.short	0x0000
        /*0044*/ 	.byte	0x00, 0xf0, 0x21, 0x00


	//----- nvinfo : EIATTR_SPARSE_MMA_MASK
	.align		4
.L_13695:
        /*0048*/ 	.byte	0x03, 0x50
        /*004a*/ 	.short	0x0000


	//----- nvinfo : EIATTR_MAXREG_COUNT
	.align		4
        /*004c*/ 	.byte	0x03, 0x1b
        /*004e*/ 	.short	0x00ff


	//----- nvinfo : EIATTR_NUM_BARRIERS
	.align		4
        /*0050*/ 	.byte	0x02, 0x4c
        /*0052*/ 	.byte	0x01
	.zero		1


	//----- nvinfo : EIATTR_MERCURY_ISA_VERSION
	.align		4
        /*0054*/ 	.byte	0x03, 0x5f
        /*0056*/ 	.short	0x0101


	//----- nvinfo : EIATTR_COOP_GROUP_MASK_REGIDS
	.align		4
        /*0058*/ 	.byte	0x04, 0x29
        /*005a*/ 	.short	(.L_13697 - .L_13696)


	//   ....[0]....
.L_13696:
        /*005c*/ 	.word	0x05000004


	//----- nvinfo : EIATTR_COOP_GROUP_INSTR_OFFSETS
	.align		4
.L_13697:
        /*0060*/ 	.byte	0x04, 0x28
        /*0062*/ 	.short	(.L_13699 - .L_13698)


	//   ....[0]....
.L_13698:
        /*0064*/ 	.word	0x000015e0


	//----- nvinfo : EIATTR_EXIT_INSTR_OFFSETS
	.align		4
.L_13699:
        /*0068*/ 	.byte	0x04, 0x1c
        /*006a*/ 	.short	(.L_13701 - .L_13700)


	//   ....[0]....
.L_13700:
        /*006c*/ 	.word	0x00002250


	//   ....[1]....
        /*0070*/ 	.word	0x00002380


	//   ....[2]....
        /*0074*/ 	.word	0x000027e0


	//   ....[3]....
        /*0078*/ 	.word	0x00002900


	//   ....[4]....
        /*007c*/ 	.word	0x00002fc0


	//   ....[5]....
        /*0080*/ 	.word	0x000030f0


	//   ....[6]....
        /*0084*/ 	.word	0x00003620


	//   ....[7]....
        /*0088*/ 	.word	0x000036e0


	//----- nvinfo : EIATTR_CRS_STACK_SIZE
	.align		4
.L_13701:
        /*008c*/ 	.byte	0x04, 0x1e
        /*008e*/ 	.short	(.L_13703 - .L_13702)
.L_13702:
        /*0090*/ 	.word	0x00000000


	//----- nvinfo : EIATTR_CBANK_PARAM_SIZE
	.align		4
.L_13703:
        /*0094*/ 	.byte	0x03, 0x19
        /*0096*/ 	.short	0x0020


	//----- nvinfo : EIATTR_PARAM_CBANK
	.align		4
        /*0098*/ 	.byte	0x04, 0x0a
        /*009a*/ 	.short	(.L_13705 - .L_13704)
	.align		4
.L_13704:
        /*009c*/ 	.word	index@(.nv.constant0._ZN2at6native43_GLOBAL__N__9ae7fba5_10_SoftMax_cu_9f978f6320cunn_SoftMaxBackwardILi4EN3c104HalfEffNS1_23SoftMaxBackwardEpilogueEEEvPT0_PKT2_SA_l)
        /*00a0*/ 	.short	0x0210
        /*00a2*/ 	.short	0x0020


	//----- nvinfo : EIATTR_SW_WAR
	.align		4
.L_13705:
        /*00a4*/ 	.byte	0x04, 0x36
        /*00a6*/ 	.short	(.L_13707 - .L_13706)
.L_13706:
        /*00a8*/ 	.word	0x00000008
.L_13707:


//--------------------- .nv.info._ZN2at6native43_GLOBAL__N__9ae7fba5_10_SoftMax_cu_9f978f6324cunn_SoftMaxBackwardSmemILi4EN3c104HalfEffNS1_23SoftMaxBackwardEpilogueEEEvPT0_PKT2_SA_l --------------------------
	.section	.nv.info._ZN2at6native43_GLOBAL__N__9ae7fba5_10_SoftMax_cu_9f978f6324cunn_SoftMaxBackwardSmemILi4EN3c104HalfEffNS1_23SoftMaxBackwardEpilogueEEEvPT0_PKT2_SA_l,"",@"SHT_CUDA_INFO"
	.sectionflags	@""
	.align	4


	//----- nvinfo : EIATTR_CUDA_API_VERSION
	.align		4
        /*0000*/ 	.byte	0x04, 0x37
        /*0002*/ 	.short	(.L_13709 - .L_13708)
.L_13708:
        /*0004*/ 	.word	0x00000082


	//----- nvinfo : EIATTR_KPARAM_INFO
	.align		4
.L_13709:
        /*0008*/ 	.byte	0x04, 0x17
        /*000a*/ 	.short	(.L_13711 - .L_13710)
.L_13710:
        /*000c*/ 	.word	0x00000000
        /*0010*/ 	.short	0x0003
        /*0012*/ 	.short	0x0018
        /*0014*/ 	.byte	0x00, 0xf0, 0x21, 0x00


	//----- nvinfo : EIATTR_KPARAM_INFO
	.align		4
.L_13711:
        /*0018*/ 	.byte	0x04, 0x17
        /*001a*/ 	.short	(.L_13713 - .L_13712)
.L_13712:
        /*001c*/ 	.word	0x00000000
        /*0020*/ 	.short	0x0002
        /*0022*/ 	.short	0x0010
        /*0024*/ 	.byte	0x00, 0xf0, 0x21, 0x00


	//----- nvinfo : EIATTR_KPARAM_INFO
	.align		4
.L_13713:
        /*0028*/ 	.byte	0x04, 0x17
        /*002a*/ 	.short	(.L_13715 - .L_13714)
.L_13714:
        /*002c*/ 	.word	0x00000000
        /*0030*/ 	.short	0x0001
        /*0032*/ 	.short	0x0008
        /*0034*/ 	.byte	0x00, 0xf0, 0x21, 0x00


	//----- nvinfo : EIATTR_KPARAM_INFO
	.align		4
.L_13715:
        /*0038*/ 	.byte	0x04, 0x17
        /*003a*/ 	.short	(.L_13717 - .L_13716)
.L_13716:
        /*003c*/ 	.word	0x00000000
        /*0040*/ 	.short	0x0000
        /*0042*/ 	.short	0x0000
        /*0044*/ 	.byte	0x00, 0xf0, 0x21, 0x00


	//----- nvinfo : EIATTR_SPARSE_MMA_MASK
	.align		4
.L_13717:
        /*0048*/ 	.byte	0x03, 0x50
        /*004a*/ 	.short	0x0000


	//----- nvinfo : EIATTR_MAXREG_COUNT
	.align		4
        /*004c*/ 	.byte	0x03, 0x1b
        /*004e*/ 	.short	0x00ff


	//----- nvinfo : EIATTR_NUM_BARRIERS
	.align		4
        /*0050*/ 	.byte	0x02, 0x4c
        /*0052*/ 	.byte	0x01
	.zero		1


	//----- nvinfo : EIATTR_MERCURY_ISA_VERSION
	.align		4
        /*0054*/ 	.byte	0x03, 0x5f
        /*0056*/ 	.short	0x0101


	//----- nvinfo : EIATTR_COOP_GROUP_MASK_REGIDS
	.align		4
        /*0058*/ 	.byte	0x04, 0x29
        /*005a*/ 	.short	(.L_13719 - .L_13718)


	//   ....[0]....
.L_13718:
        /*005c*/ 	.word	0xffffffff


	//   ....[1]....
        /*0060*/ 	.word	0xffffffff


	//   ....[2]....
        /*0064*/ 	.word	0xffffffff


	//   ....[3]....
        /*0068*/ 	.word	0xffffffff


	//   ....[4]....
        /*006c*/ 	.word	0xffffffff


	//   ....[5]....
        /*0070*/ 	.word	0xffffffff


	//   ....[6]....
        /*0074*/ 	.word	0xffffffff


	//   ....[7]....
        /*0078*/ 	.word	0xffffffff


	//   ....[8]....
        /*007c*/ 	.word	0xffffffff


	//   ....[9]....
        /*0080*/ 	.word	0xffffffff


	//   ....[10]....
        /*0084*/ 	.word	0x0500000c


	//   ....[11]....
        /*0088*/ 	.word	0x0500000c


	//   ....[12]....
        /*008c*/ 	.word	0x0500000c


	//   ....[13]....
        /*0090*/ 	.word	0x0500000c


	//   ....[14]....
        /*0094*/ 	.word	0x0500000c


	//----- nvinfo : EIATTR_COOP_GROUP_INSTR_OFFSETS
	.align		4
.L_13719:
        /*0098*/ 	.byte	0x04, 0x28
        /*009a*/ 	.short	(.L_13721 - .L_13720)


	//   ....[0]....
.L_13720:
        /*009c*/ 	.word	0x00000260


	//   ....[1]....
        /*00a0*/ 	.word	0x00000330


	//   ....[2]....
        /*00a4*/ 	.word	0x00000380


	//   ....[3]....
        /*00a8*/ 	.word	0x000003c0


	//   ....[4]....
        /*00ac*/ 	.word	0x000003f0


	//   ....[5]....
        /*00b0*/ 	.word	0x00000490


	//   ....[6]....
        /*00b4*/ 	.word	0x000004b0


	//   ....[7]....
        /*00b8*/ 	.word	0x000004d0


	//   ....[8]....
        /*00bc*/ 	.word	0x000004f0


	//   ....[9]....
        /*00c0*/ 	.word	0x00000510


	//   ....[10]....
        /*00c4*/ 	.word	0x00000760


	//   ....[11]....
        /*00c8*/ 	.word	0x000007d0


	//   ....[12]....
        /*00cc*/ 	.word	0x00000840


	//   ....[13]....
        /*00d0*/ 	.word	0x000008b0


	//   ....[14]....
        /*00d4*/ 	.word	0x00000920


	//----- nvinfo : EIATTR_EXIT_INSTR_OFFSETS
	.align		4
.L_13721:
        /*00d8*/ 	.byte	0x04, 0x1c
        /*00da*/ 	.short	(.L_13723 - .L_13722)


	//   ....[0]....
.L_13722:
        /*00dc*/ 	.word	0x00000570


	//   ....[1]....
        /*00e0*/ 	.word	0x00000710


	//----- nvinfo : EIATTR_CRS_STACK_SIZE
	.align		4
.L_13723:
        /*00e4*/ 	.byte	0x04, 0x1e
        /*00e6*/ 	.short	(.L_13725 - .L_13724)
.L_13724:
        /*00e8*/ 	.word	0x00000000


	//----- nvinfo : EIATTR_CBANK_PARAM_SIZE
	.align		4
.L_13725:
        /*00ec*/ 	.byte	0x03, 0x19
        /*00ee*/ 	.short	0x0020


	//----- nvinfo : EIATTR_PARAM_CBANK
	.align		4
        /*00f0*/ 	.byte	0x04, 0x0a
        /*00f2*/ 	.short	(.L_13727 - .L_13726)
	.align		4
.L_13726:
        /*00f4*/ 	.word	index@(.nv.constant0._ZN2at6native43_GLOBAL__N__9ae7fba5_10_SoftMax_cu_9f978f6324cunn_SoftMaxBackwardSmemILi4EN3c104HalfEffNS1_23SoftMaxBackwardEpilogueEEEvPT0_PKT2_SA_l)
        /*00f8*/ 	.short	0x0210
        /*00fa*/ 	.short	0x0020


	//----- nvinfo : EIATTR_SW_WAR
	.align		4
.L_13727:
        /*00fc*/ 	.byte	0x04, 0x36
        /*00fe*/ 	.short	(.L_13729 - .L_13728)
.L_13728:
        /*0100*/ 	.word	0x00000008
.L_13729:


//--------------------- .nv.info._ZN2at6native43_GLOBAL__N__9ae7fba5_10_SoftMax_cu_9f978f6320cunn_SoftMaxBackwardILi8EN3c104HalfEfS4_NS1_23SoftMaxBackwardEpilogueEEEvPT0_PKT2_SA_l --------------------------
	.section	.nv.info._ZN2at6native43_GLOBAL__N__9ae7fba5_10_SoftMax_cu_9f978f6320cunn_SoftMaxBackwardILi8EN3c104HalfEfS4_NS1_23SoftMaxBackwardEpilogueEEEvPT0_PKT2_SA_l,"",@"SHT_CUDA_INFO"
	.sectionflags	@""
	.align	4


	//----- nvinfo : EIATTR_CUDA_API_VERSION
	.align		4
        /*0000*/ 	.byte	0x04, 0x37
        /*0002*/ 	.short	(.L_13731 - .L_13730)
.L_13730:
        /*0004*/ 	.word	0x00000082


	//----- nvinfo : EIATTR_KPARAM_INFO
	.align		4
.L_13731:
        /*0008*/ 	.byte	0x04, 0x17
        /*000a*/ 	.short	(.L_13733 - .L_13732)
.L_13732:
        /*000c*/ 	.word	0x00000000
        /*0010*/ 	.short	0x0003
        /*0012*/ 	.short	0x0018
        /*0014*/ 	.byte	0x00, 0xf0, 0x21, 0x00


	//----- nvinfo : EIATTR_KPARAM_INFO
	.align		4
.L_13733:
        /*0018*/ 	.byte	0x04, 0x17
        /*001a*/ 	.short	(.L_13735 - .L_13734)
.L_13734:
        /*001c*/ 	.word	0x00000000
        /*0020*/ 	.short	0x0002
        /*0022*/ 	.short	0x0010
        /*0024*/ 	.byte	0x00, 0xf0, 0x21, 0x00


	//----- nvinfo : EIATTR_KPARAM_INFO
	.align		4
.L_13735:
        /*0028*/ 	.byte	0x04, 0x17
        /*002a*/ 	.short	(.L_13737 - .L_13736)
.L_13736:
        /*002c*/ 	.word	0x00000000
        /*0030*/ 	.short	0x0001
        /*0032*/ 	.short	0x0008
        /*0034*/ 	.byte	0x00, 0xf0, 0x21, 0x00


	//----- nvinfo : EIATTR_KPARAM_INFO
	.align		4
.L_13737:
        /*0038*/ 	.byte	0x04, 0x17
        /*003a*/ 	.short	(.L_13739 - .L_13738)
.L_13738:
        /*003c*/ 	.word	0x00000000
        /*0040*/ 	.short	0x0000
        /*0042*/ 	.short	0x0000
        /*0044*/ 	.byte	0x00, 0xf0, 0x21, 0x00


	//----- nvinfo : EIATTR_SPARSE_MMA_MASK
	.align		4
.L_13739:
        /*0048*/ 	.byte	0x03, 0x50
        /*004a*/ 	.short	0x0000


	//----- nvinfo : EIATTR_MAXREG_COUNT
	.align		4
        /*004c*/ 	.byte	0x03, 0x1b
        /*004e*/ 	.short	0x00ff


	//----- nvinfo : EIATTR_NUM_BARRIERS
	.align		4
        /*0050*/ 	.byte	0x02, 0x4c
        /*0052*/ 	.byte	0x01
	.zero		1


	//----- nvinfo : EIATTR_MERCURY_ISA_VERSION
	.align		4
        /*0054*/ 	.byte	0x03, 0x5f
        /*0056*/ 	.short	0x0101


	//----- nvinfo : EIATTR_COOP_GROUP_MASK_REGIDS
	.align		4
        /*0058*/ 	.byte	0x04, 0x29
        /*005a*/ 	.short	(.L_13741 - .L_13740)


	//   ....[0]....
.L_13740:
        /*005c*/ 	.word	0x05000004


	//----- nvinfo : EIATTR_COOP_GROUP_INSTR_OFFSETS
	.align		4
.L_13741:
        /*0060*/ 	.byte	0x04, 0x28
        /*0062*/ 	.short	(.L_13743 - .L_13742)


	//   ....[0]....
.L_13742:
        /*0064*/ 	.word	0x000012f0


	//----- nvinfo : EIATTR_EXIT_INSTR_OFFSETS
	.align		4
.L_13743:
        /*0068*/ 	.byte	0x04, 0x1c
        /*006a*/ 	.short	(.L_13745 - .L_13744)


	//   ....[0]....
.L_13744:
        /*006c*/ 	.word	0x00002490


	//   ....[1]....
        /*0070*/ 	.word	0x00002600


	//   ....[2]....
        /*0074*/ 	.word	0x00002dd0


	//   ....[3]....
        /*0078*/ 	.word	0x00002f10


	//   ....[4]....
        /*007c*/ 	.word	0x00003760


	//   ....[5]....
        /*0080*/ 	.word	0x000038b0


	//   ....[6]....
        /*0084*/ 	.word	0x00003f50


	//   ....[7]....
        /*0088*/ 	.word	0x00004030


	//----- nvinfo : EIATTR_CRS_STACK_SIZE
	.align		4
.L_13745:
        /*008c*/ 	.byte	0x04, 0x1e
        /*008e*/ 	.short	(.L_13747 - .L_13746)
.L_13746:
        /*0090*/ 	.word	0x00000000


	//----- nvinfo : EIATTR_CBANK_PARAM_SIZE
	.align		4
.L_13747:
        /*0094*/ 	.byte	0x03, 0x19
        /*0096*/ 	.short	0x0020


	//----- nvinfo : EIATTR_PARAM_CBANK
	.align		4
        /*0098*/ 	.byte	0x04, 0x0a
        /*009a*/ 	.short	(.L_13749 - .L_13748)
	.align		4
.L_13748:
        /*009c*/ 	.word	index@(.nv.constant0._ZN2at6native43_GLOBAL__N__9ae7fba5_10_SoftMax_cu_9f978f6320cunn_SoftMaxBackwardILi8EN3c104HalfEfS4_NS1_23SoftMaxBackwardEpilogueEEEvPT0_PKT2_SA_l)
        /*00a0*/ 	.short	0x0210
        /*00a2*/ 	.short	0x0020


	//----- nvinfo : EIATTR_SW_WAR
	.align		4
.L_13749:
        /*00a4*/ 	.byte	0x04, 0x36
        /*00a6*/ 	.short	(.L_13751 - .L_13750)
.L_13750:
        /*00a8*/ 	.word	0x00000008
.L_13751:


//--------------------- .nv.info._ZN2at6native43_GLOBAL__N__9ae7fba5_10_SoftMax_cu_9f978f6324cunn_SoftMaxBackwardSmemILi8EN3c104HalfEfS4_NS1_23SoftMaxBackwardEpilogueEEEvPT0_PKT2_SA_l --------------------------
	.section	.nv.info._ZN2at6native43_GLOBAL__N__9ae7fba5_10_SoftMax_cu_9f978f6324cunn_SoftMaxBackwardSmemILi8EN3c104HalfEfS4_NS1_23SoftMaxBackwardEpilogueEEEvPT0_PKT2_SA_l,"",@"SHT_CUDA_INFO"
	.sectionflags	@""
	.align	4


	//----- nvinfo : EIATTR_CUDA_API_VERSION
	.align		4
        /*0000*/ 	.byte	0x04, 0x37
        /*0002*/ 	.short	(.L_13753 - .L_13752)
.L_13752:
        /*0004*/ 	.word	0x00000082


	//----- nvinfo : EIATTR_KPARAM_INFO
	.align		4
.L_13753:
        /*0008*/ 	.byte	0x04, 0x17
        /*000a*/ 	.short	(.L_13755 - .L_13754)
.L_13754:
        /*000c*/ 	.word	0x00000000
        /*0010*/ 	.short	0x0003
        /*0012*/ 	.short	0x0018
        /*0014*/ 	.byte	0x00, 0xf0, 0x21, 0x00


	//----- nvinfo : EIATTR_KPARAM_INFO
	.align		4
.L_13755:
        /*0018*/ 	.byte	0x04, 0x17
        /*001a*/ 	.short	(.L_13757 - .L_13756)
.L_13756:
        /*001c*/ 	.word	0x00000000
        /*0020*/ 	.short	0x0002
        /*0022*/ 	.short	0x0010
        /*0024*/ 	.byte	0x00, 0xf0, 0x21, 0x00


	//----- nvinfo : EIATTR_KPARAM_INFO
	.align		4
.L_13757:
        /*0028*/ 	.byte	0x04, 0x17
        /*002a*/ 	.short	(.L_13759 - .L_13758)
.L_13758:
        /*002c*/ 	.word	0x00000000
        /*0030*/ 	.short	0x0001
        /*0032*/ 	.short	0x0008
        /*0034*/ 	.byte	0x00, 0xf0, 0x21, 0x00


	//----- nvinfo : EIATTR_KPARAM_INFO
	.align		4
.L_13759:
        /*0038*/ 	.byte	0x04, 0x17
        /*003a*/ 	.short	(.L_13761 - .L_13760)
.L_13760:
        /*003c*/ 	.word	0x00000000
        /*0040*/ 	.short	0x0000
        /*0042*/ 	.short	0x0000
        /*0044*/ 	.byte	0x00, 0xf0, 0x21, 0x00


	//----- nvinfo : EIATTR_SPARSE_MMA_MASK
	.align		4
.L_13761:
        /*0048*/ 	.byte	0x03, 0x50
        /*004a*/ 	.short	0x0000


	//----- nvinfo : EIATTR_MAXREG_COUNT
	.align		4
        /*004c*/ 	.byte	0x03, 0x1b
        /*004e*/ 	.short	0x00ff


	//----- nvinfo : EIATTR_NUM_BARRIERS
	.align		4
        /*0050*/ 	.byte	0x02, 0x4c
        /*0052*/ 	.byte	0x01
	.zero		1


	//----- nvinfo : EIATTR_MERCURY_ISA_VERSION
	.align		4
        /*0054*/ 	.byte	0x03, 0x5f
        /*0056*/ 	.short	0x0101


	//----- nvinfo : EIATTR_COOP_GROUP_MASK_REGIDS
	.align		4
        /*0058*/ 	.byte	0x04, 0x29
        /*005a*/ 	.short	(.L_13763 - .L_13762)


	//   ....[0]....
.L_13762:
        /*005c*/ 	.word	0xffffffff


	//   ....[1]....
        /*0060*/ 	.word	0xffffffff


	//   ....[2]....
        /*0064*/ 	.word	0xffffffff


	//   ....[3]....
        /*0068*/ 	.word	0xffffffff


	//   ....[4]....
        /*006c*/ 	.word	0xffffffff


	//   ....[5]....
        /*0070*/ 	.word	0xffffffff


	//   ....[6]....
        /*0074*/ 	.word	0xffffffff


	//   ....[7]....
        /*0078*/ 	.word	0xffffffff


	//   ....[8]....
        /*007c*/ 	.word	0xffffffff


	//   ....[9]....
        /*0080*/ 	.word	0xffffffff


	//   ....[10]....
        /*0084*/ 	.word	0x0500000c


	//   ....[11]....
        /*0088*/ 	.word	0x0500000c


	//   ....[12]....
        /*008c*/ 	.word	0x0500000c


	//   ....[13]....
        /*0090*/ 	.word	0x0500000c


	//   ....[14]....
        /*0094*/ 	.word	0x0500000c


	//----- nvinfo : EIATTR_COOP_GROUP_INSTR_OFFSETS
	.align		4
.L_13763:
        /*0098*/ 	.byte	0x04, 0x28
        /*009a*/ 	.short	(.L_13765 - .L_13764)


	//   ....[0]....
.L_13764:
        /*009c*/ 	.word	0x00000320


	//   ....[1]....
        /*00a0*/ 	.word	0x000003f0


	//   ....[2]....
        /*00a4*/ 	.word	0x00000440


	//   ....[3]....
        /*00a8*/ 	.word	0x00000480


	//   ....[4]....
        /*00ac*/ 	.word	0x000004b0


	//   ....[5]....
        /*00b0*/ 	.word	0x00000550


	//   ....[6]....
        /*00b4*/ 	.word	0x00000570


	//   ....[7]....
        /*00b8*/ 	.word	0x00000590


	//   ....[8]....
        /*00bc*/ 	.word	0x000005b0


	//   ....[9]....
        /*00c0*/ 	.word	0x000005d0


	//   ....[10]....
        /*00c4*/ 	.word	0x000009a0


	//   ....[11]....
        /*00c8*/ 	.word	0x00000a10


	//   ....[12]....
        /*00cc*/ 	.word	0x00000a80


	//   ....[13]....
        /*00d0*/ 	.word	0x00000af0


	//   ....[14]....
        /*00d4*/ 	.word	0x00000b60


	//----- nvinfo : EIATTR_EXIT_INSTR_OFFSETS
	.align		4
.L_13765:
        /*00d8*/ 	.byte	0x04, 0x1c
        /*00da*/ 	.short	(.L_13767 - .L_13766)


	//   ....[0]....
.L_13766:
        /*00dc*/ 	.word	0x00000630


	//   ....[1]....
        /*00e0*/ 	.word	0x00000950


	//----- nvinfo : EIATTR_CRS_STACK_SIZE
	.align		4
.L_13767:
        /*00e4*/ 	.byte	0x04, 0x1e
        /*00e6*/ 	.short	(.L_13769 - .L_13768)
.L_13768:
        /*00e8*/ 	.word	0x00000000


	//----- nvinfo : EIATTR_CBANK_PARAM_SIZE
	.align		4
.L_13769:
        /*00ec*/ 	.byte	0x03, 0x19
        /*00ee*/ 	.short	0x0020


	//----- nvinfo : EIATTR_PARAM_CBANK
	.align		4
        /*00f0*/ 	.byte	0x04, 0x0a
        /*00f2*/ 	.short	(.L_13771 - .L_13770)
	.align		4
.L_13770:
        /*00f4*/ 	.word	index@(.nv.constant0._ZN2at6native43_GLOBAL__N__9ae7fba5_10_SoftMax_cu_9f978f6324cunn_SoftMaxBackwardSmemILi8EN3c104HalfEfS4_NS1_23SoftMaxBackwardEpilogueEEEvPT0_PKT2_SA_l)
        /*00f8*/ 	.short	0x0210
        /*00fa*/ 	.short	0x0020


	//----- nvinfo : EIATTR_SW_WAR
	.align		4
.L_13771:
        /*00fc*/ 	.byte	0x04, 0x36
        /*00fe*/ 	.short	(.L_13773 - .L_13772)
.L_13772:
        /*0100*/ 	.word	0x00000008
.L_13773:


//--------------------- .nv.info._ZN2at6native43_GLOBAL__N__9ae7fba5_10_SoftMax_cu_9f978f6320cunn_SoftMaxBackwardILi4EfffNS1_23SoftMaxBackwardEpilogueEEEvPT0_PKT2_S8_l --------------------------
	.section	.nv.info._ZN2at6native43_GLOBAL__N__9ae7fba5_10_SoftMax_cu_9f978f6320cunn_SoftMaxBackwardILi4EfffNS1_23SoftMaxBackwardEpilogueEEEvPT0_PKT2_S8_l,"",@"SHT_CUDA_INFO"
	.sectionflags	@""
	.align	4


	//----- nvinfo : EIATTR_CUDA_API_VERSION
	.align		4
        /*0000*/ 	.byte	0x04, 0x37
        /*0002*/ 	.short	(.L_13775 - .L_13774)
.L_13774:
        /*0004*/ 	.word	0x00000082


	//----- nvinfo : EIATTR_KPARAM_INFO
	.align		4
.L_13775:
        /*0008*/ 	.byte	0x04, 0x17
        /*000a*/ 	.short	(.L_13777 - .L_13776)
.L_13776:
        /*000c*/ 	.word	0x00000000
        /*0010*/ 	.short	0x0003
        /*0012*/ 	.short	0x0018
        /*0014*/ 	.byte	0x00, 0xf0, 0x21, 0x00


	//----- nvinfo : EIATTR_KPARAM_INFO
	.align		4
.L_13777:
        /*0018*/ 	.byte	0x04, 0x17
        /*001a*/ 	.short	(.L_13779 - .L_13778)
.L_13778:
        /*001c*/ 	.word	0x00000000
        /*0020*/ 	.short	0x0002
        /*0022*/ 	.short	0x0010
        /*0024*/ 	.byte	0x00, 0xf0, 0x21, 0x00


	//----- nvinfo : EIATTR_KPARAM_INFO
	.align		4
.L_13779:
        /*0028*/ 	.byte	0x04, 0x17
        /*002a*/ 	.short	(.L_13781 - .L_13780)
.L_13780:
        /*002c*/ 	.word	0x00000000
        /*0030*/ 	.short	0x0001
        /*0032*/ 	.short	0x0008
        /*0034*/ 	.byte	0x00, 0xf0, 0x21, 0x00


	//----- nvinfo : EIATTR_KPARAM_INFO
	.align		4
.L_13781:
        /*0038*/ 	.byte	0x04, 0x17
        /*003a*/ 	.short	(.L_13783 - .L_13782)
.L_13782:
        /*003c*/ 	.word	0x00000000
        /*0040*/ 	.short	0x0000
        /*0042*/ 	.short	0x0000
        /*0044*/ 	.byte	0x00, 0xf0, 0x21, 0x00


	//----- nvinfo : EIATTR_SPARSE_MMA_MASK
	.align		4
.L_13783:
        /*0048*/ 	.byte	0x03, 0x50
        /*004a*/ 	.short	0x0000


	//----- nvinfo : EIATTR_MAXREG_COUNT
	.align		4
        /*004c*/ 	.byte	0x03, 0x1b
        /*004e*/ 	.short	0x00ff


	//----- nvinfo : EIATTR_NUM_BARRIERS
	.align		4
        /*0050*/ 	.byte	0x02, 0x4c
        /*0052*/ 	.byte	0x01
	.zero		1


	//----- nvinfo : EIATTR_MERCURY_ISA_VERSION
	.align		4
        /*0054*/ 	.byte	0x03, 0x5f
        /*0056*/ 	.short	0x0101


	//----- nvinfo : EIATTR_COOP_GROUP_MASK_REGIDS
	.align		4
        /*0058*/ 	.byte	0x04, 0x29
        /*005a*/ 	.short	(.L_13785 - .L_13784)


	//   ....[0]....
.L_13784:
        /*005c*/ 	.word	0x05000008


	//----- nvinfo : EIATTR_COOP_GROUP_INSTR_OFFSETS
	.align		4
.L_13785:
        /*0060*/ 	.byte	0x04, 0x28
        /*0062*/ 	.short	(.L_13787 - .L_13786)


	//   ....[0]....
.L_13786:
        /*0064*/ 	.word	0x00001560


	//----- nvinfo : EIATTR_EXIT_INSTR_OFFSETS
	.align		4
.L_13787:
        /*0068*/ 	.byte	0x04, 0x1c
        /*006a*/ 	.short	(.L_13789 - .L_13788)


	//   ....[0]....
.L_13788:
        /*006c*/ 	.word	0x00002870


	//   ....[1]....
        /*0070*/ 	.word	0x00002d70


	//   ....[2]....
        /*0074*/ 	.word	0x000031b0


	//   ....[3]....
        /*0078*/ 	.word	0x00003590


	//   ....[4]....
        /*007c*/ 	.word	0x00003660


	//   ....[5]....
        /*0080*/ 	.word	0x00003cf0


	//   ....[6]....
        /*0084*/ 	.word	0x000041c0


	//   ....[7]....
        /*0088*/ 	.word	0x000045c0


	//   ....[8]....
        /*008c*/ 	.word	0x00004a60


	//   ....[9]....
        /*0090*/ 	.word	0x00004b10


	//----- nvinfo : EIATTR_CRS_STACK_SIZE
	.align		4
.L_13789:
        /*0094*/ 	.byte	0x04, 0x1e
        /*0096*/ 	.short	(.L_13791 - .L_13790)
.L_13790:
        /*0098*/ 	.word	0x00000000


	//----- nvinfo : EIATTR_CBANK_PARAM_SIZE
	.align		4
.L_13791:
        /*009c*/ 	.byte	0x03, 0x19
        /*009e*/ 	.short	0x0020


	//----- nvinfo : EIATTR_PARAM_CBANK
	.align		4
        /*00a0*/ 	.byte	0x04, 0x0a
        /*00a2*/ 	.short	(.L_13793 - .L_13792)
	.align		4
.L_13792:
        /*00a4*/ 	.word	index@(.nv.constant0._ZN2at6native43_GLOBAL__N__9ae7fba5_10_SoftMax_cu_9f978f6320cunn_SoftMaxBackwardILi4EfffNS1_23SoftMaxBackwardEpilogueEEEvPT0_PKT2_S8_l)
        /*00a8*/ 	.short	0x0210
        /*00aa*/ 	.short	0x0020


	//----- nvinfo : EIATTR_SW_WAR
	.align		4
.L_13793:
        /*00ac*/ 	.byte	0x04, 0x36
        /*00ae*/ 	.short	(.L_13795 - .L_13794)
.L_13794:
        /*00b0*/ 	.word	0x00000008
.L_13795:


//--------------------- .nv.info._ZN2at6native43_GLOBAL__N__9ae7fba5_10_SoftMax_cu_9f978f6324cunn_SoftMaxBackwardSmemILi4EfffNS1_23SoftMaxBackwardEpilogueEEEvPT0_PKT2_S8_l --------------------------
	.section	.nv.info._ZN2at6native43_GLOBAL__N__9ae7fba5_10_SoftMax_cu_9f978f6324cunn_SoftMaxBackwardSmemILi4EfffNS1_23SoftMaxBackwardEpilogueEEEvPT0_PKT2_S8_l,"",@"SHT_CUDA_INFO"
	.sectionflags	@""
	.align	4


	//----- nvinfo : EIATTR_CUDA_API_VERSION
	.align		4
        /*0000*/ 	.byte	0x04, 0x37
        /*0002*/ 	.short	(.L_13797 - .L_13796)
.L_13796:
        /*0004*/ 	.word	0x00000082


	//----- nvinfo : EIATTR_KPARAM_INFO
	.align		4
.L_13797:
        /*0008*/ 	.byte	0x04, 0x17
        /*000a*/ 	.short	(.L_13799 - .L_13798)
.L_13798:
        /*000c*/ 	.word	0x00000000
        /*0010*/ 	.short	0x0003
        /*0012*/ 	.short	0x0018
        /*0014*/ 	.byte	0x00, 0xf0, 0x21, 0x00


	//----- nvinfo : EIATTR_KPARAM_INFO
	.align		4
.L_13799:
        /*0018*/ 	.byte	0x04, 0x17
        /*001a*/ 	.short	(.L_13801 - .L_13800)
.L_13800:
        /*001c*/ 	.word	0x00000000
        /*0020*/ 	.short	0x0002
        /*0022*/ 	.short	0x0010
        /*0024*/ 	.byte	0x00, 0xf0, 0x21, 0x00


	//----- nvinfo : EIATTR_KPARAM_INFO
	.align		4
.L_13801:
        /*0028*/ 	.byte	0x04, 0x17
        /*002a*/ 	.short	(.L_13803 - .L_13802)
.L_13802:
        /*002c*/ 	.word	0x00000000
        /*0030*/ 	.short	0x0001
        /*0032*/ 	.short	0x0008
        /*0034*/ 	.byte	0x00, 0xf0, 0x21, 0x00


	//----- nvinfo : EIATTR_KPARAM_INFO
	.align		4
.L_13803:
        /*0038*/ 	.byte	0x04, 0x17
        /*003a*/ 	.short	(.L_13805 - .L_13804)
.L_13804:
        /*003c*/ 	.word	0x00000000
        /*0040*/ 	.short	0x0000
        /*0042*/ 	.short	0x0000
        /*0044*/ 	.byte	0x00, 0xf0, 0x21, 0x00


	//----- nvinfo : EIATTR_SPARSE_MMA_MASK
	.align		4
.L_13805:
        /*0048*/ 	.byte	0x03, 0x50
        /*004a*/ 	.short	0x0000


	//----- nvinfo : EIATTR_MAXREG_COUNT
	.align		4
        /*004c*/ 	.byte	0x03, 0x1b
        /*004e*/ 	.short	0x00ff


	//----- nvinfo : EIATTR_NUM_BARRIERS
	.align		4
        /*0050*/ 	.byte	0x02, 0x4c
        /*0052*/ 	.byte	0x01
	.zero		1


	//----- nvinfo : EIATTR_MERCURY_ISA_VERSION
	.align		4
        /*0054*/ 	.byte	0x03, 0x5f
        /*0056*/ 	.short	0x0101


	//----- nvinfo : EIATTR_COOP_GROUP_MASK_REGIDS
	.align		4
        /*0058*/ 	.byte	0x04, 0x29
        /*005a*/ 	.short	(.L_13807 - .L_13806)


	//   ....[0]....
.L_13806:
        /*005c*/ 	.word	0xffffffff


	//   ....[1]....
        /*0060*/ 	.word	0xffffffff


	//   ....[2]....
        /*0064*/ 	.word	0xffffffff


	//   ....[3]....
        /*0068*/ 	.word	0xffffffff


	//   ....[4]....
        /*006c*/ 	.word	0xffffffff


	//   ....[5]....
        /*0070*/ 	.word	0xffffffff


	//   ....[6]....
        /*0074*/ 	.word	0xffffffff


	//   ....[7]....
        /*0078*/ 	.word	0xffffffff


	//   ....[8]....
        /*007c*/ 	.word	0xffffffff


	//   ....[9]....
        /*0080*/ 	.word	0xffffffff


	//   ....[10]....
        /*0084*/ 	.word	0x0500000c


	//   ....[11]....
        /*0088*/ 	.word	0x0500000c


	//   ....[12]....
        /*008c*/ 	.word	0x0500000c


	//   ....[13]....
        /*0090*/ 	.word	0x0500000c


	//   ....[14]....
        /*0094*/ 	.word	0x0500000c


	//----- nvinfo : EIATTR_COOP_GROUP_INSTR_OFFSETS
	.align		4
.L_13807:
        /*0098*/ 	.byte	0x04, 0x28
        /*009a*/ 	.short	(.L_13809 - .L_13808)


	//   ....[0]....
.L_13808:
        /*009c*/ 	.word	0x00000260


	//   ....[1]....
        /*00a0*/ 	.word	0x00000330


	//   ....[2]....
        /*00a4*/ 	.word	0x00000380


	//   ....[3]....
        /*00a8*/ 	.word	0x000003b0


	//   ....[4]....
        /*00ac*/ 	.word	0x000003f0


	//   ....[5]....
        /*00b0*/ 	.word	0x00000490


	//   ....[6]....
        /*00b4*/ 	.word	0x000004b0


	//   ....[7]....
        /*00b8*/ 	.word	0x000004d0


	//   ....[8]....
        /*00bc*/ 	.word	0x000004f0


	//   ....[9]....
        /*00c0*/ 	.word	0x00000510


	//   ....[10]....
        /*00c4*/ 	.word	0x00000760


	//   ....[11]....
        /*00c8*/ 	.word	0x000007d0


	//   ....[12]....
        /*00cc*/ 	.word	0x00000840


	//   ....[13]....
        /*00d0*/ 	.word	0x000008b0


	//   ....[14]....
        /*00d4*/ 	.word	0x00000920


	//----- nvinfo : EIATTR_EXIT_INSTR_OFFSETS
	.align		4
.L_13809:
        /*00d8*/ 	.byte	0x04, 0x1c
        /*00da*/ 	.short	(.L_13811 - .L_13810)


	//   ....[0]....
.L_13810:
        /*00dc*/ 	.word	0x00000570


	//   ....[1]....
        /*00e0*/ 	.word	0x00000710


	//----- nvinfo : EIATTR_CRS_STACK_SIZE
	.align		4
.L_13811:
        /*00e4*/ 	.byte	0x04, 0x1e
        /*00e6*/ 	.short	(.L_13813 - .L_13812)
.L_13812:
        /*00e8*/ 	.word	0x00000000


	//----- nvinfo : EIATTR_CBANK_PARAM_SIZE
	.align		4
.L_13813:
        /*00ec*/ 	.byte	0x03, 0x19
        /*00ee*/ 	.short	0x0020


	//----- nvinfo : EIATTR_PARAM_CBANK
	.align		4
        /*00f0*/ 	.byte	0x04, 0x0a
        /*00f2*/ 	.short	(.L_13815 - .L_13814)
	.align		4
.L_13814:
        /*00f4*/ 	.word	index@(.nv.constant0._ZN2at6native43_GLOBAL__N__9ae7fba5_10_SoftMax_cu_9f978f6324cunn_SoftMaxBackwardSmemILi4EfffNS1_23SoftMaxBackwardEpilogueEEEvPT0_PKT2_S8_l)
        /*00f8*/ 	.short	0x0210
        /*00fa*/ 	.short	0x0020


	//----- nvinfo : EIATTR_SW_WAR
	.align		4
.L_13815:
        /*00fc*/ 	.byte	0x04, 0x36
        /*00fe*/ 	.short	(.L_13817 - .L_13816)
.L_13816:
        /*0100*/ 	.word	0x00000008
.L_13817:


//--------------------- .nv.info._ZN2at6native43_GLOBAL__N__9ae7fba5_10_SoftMax_cu_9f978f6320cunn_SoftMaxBackwardILi2EdddNS1_23SoftMaxBackwardEpilogueEEEvPT0_PKT2_S8_l --------------------------
	.section	.nv.info._ZN2at6native43_GLOBAL__N__9ae7fba5_10_SoftMax_cu_9f978f6320cunn_SoftMaxBackwardILi2EdddNS1_23SoftMaxBackwardEpilogueEEEvPT0_PKT2_S8_l,"",@"SHT_CUDA_INFO"
	.sectionflags	@""
	.align	4


	//----- nvinfo : EIATTR_CUDA_API_VERSION
	.align		4
        /*0000*/ 	.byte	0x04, 0x37
        /*0002*/ 	.short	(.L_13819 - .L_13818)
.L_13818:
        /*0004*/ 	.word	0x00000082


	//----- nvinfo : EIATTR_KPARAM_INFO
	.align		4
.L_13819:
        /*0008*/ 	.byte	0x04, 0x17
        /*000a*/ 	.short	(.L_13821 - .L_13820)
.L_13820:
        /*000c*/ 	.word	0x00000000
        /*0010*/ 	.short	0x0003
        /*0012*/ 	.short	0x0018
        /*0014*/ 	.byte	0x00, 0xf0, 0x21, 0x00


	//----- nvinfo : EIATTR_KPARAM_INFO
	.align		4
.L_13821:
        /*0018*/ 	.byte	0x04, 0x17
        /*001a*/ 	.short	(.L_13823 - .L_13822)
.L_13822:
        /*001c*/ 	.word	0x00000000
        /*0020*/ 	.short	0x0002
        /*0022*/ 	.short	0x0010
        /*0024*/ 	.byte	0x00, 0xf0, 0x21, 0x00


	//----- nvinfo : EIATTR_KPARAM_INFO
	.align		4
.L_13823:
        /*0028*/ 	.byte	0x04, 0x17
        /*002a*/ 	.short	(.L_13825 - .L_13824)
.L_13824:
        /*002c*/ 	.word	0x00000000
        /*0030*/ 	.short	0x0001
        /*0032*/ 	.short	0x0008
        /*0034*/ 	.byte	0x00, 0xf0, 0x21, 0x00


	//----- nvinfo : EIATTR_KPARAM_INFO
	.align		4
.L_13825:
        /*0038*/ 	.byte	0x04, 0x17
        /*003a*/ 	.short	(.L_13827 - .L_13826)
.L_13826:
        /*003c*/ 	.word	0x00000000
        /*0040*/ 	.short	0x0000
        /*0042*/ 	.short	0x0000
        /*0044*/ 	.byte	0x00, 0xf0, 0x21, 0x00


	//----- nvinfo : EIATTR_SPARSE_MMA_MASK
	.align		4
.L_13827:
        /*0048*/ 	.byte	0x03, 0x50
        /*004a*/ 	.short	0x0000


	//----- nvinfo : EIATTR_MAXREG_COUNT
	.align		4
        /*004c*/ 	.byte	0x03, 0x1b
        /*004e*/ 	.short	0x00ff


	//----- nvinfo : EIATTR_NUM_BARRIERS
	.align		4
        /*0050*/ 	.byte	0x02, 0x4c
        /*0052*/ 	.byte	0x01
	.zero		1


	//----- nvinfo : EIATTR_MERCURY_ISA_VERSION
	.align		4
        /*0054*/ 	.byte	0x03, 0x5f
        /*0056*/ 	.short	0x0101


	//----- nvinfo : EIATTR_COOP_GROUP_MASK_REGIDS
	.align		4
        /*0058*/ 	.byte	0x04, 0x29
        /*005a*/ 	.short	(.L_13829 - .L_13828)


	//   ....[0]....
.L_13828:
        /*005c*/ 	.word	0x05000008


	//----- nvinfo : EIATTR_COOP_GROUP_INSTR_OFFSETS
	.align		4
.L_13829:
        /*0060*/ 	.byte	0x04, 0x28
        /*0062*/ 	.short	(.L_13831 - .L_13830)


	//   ....[0]....
.L_13830:
        /*0064*/ 	.word	0x000015b0


	//----- nvinfo : EIATTR_EXIT_INSTR_OFFSETS
	.align		4
.L_13831:
        /*0068*/ 	.byte	0x04, 0x1c
        /*006a*/ 	.short	(.L_13833 - .L_13832)


	//   ....[0]....
.L_13832:
        /*006c*/ 	.word	0x00002bd0


	//   ....[1]....
        /*0070*/ 	.word	0x000030e0


	//   ....[2]....
        /*0074*/ 	.word	0x00003520


	//   ....[3]....
        /*0078*/ 	.word	0x00003830


	//   ....[4]....
        /*007c*/ 	.word	0x00003930


	//   ....[5]....
        /*0080*/ 	.word	0x00003fb0


	//   ....[6]....
        /*0084*/ 	.word	0x00004490


	//   ....[7]....
        /*0088*/ 	.word	0x00004890


	//   ....[8]....
        /*008c*/ 	.word	0x00004d50


	//   ....[9]....
        /*0090*/ 	.word	0x00004e00


	//----- nvinfo : EIATTR_CRS_STACK_SIZE
	.align		4
.L_13833:
        /*0094*/ 	.byte	0x04, 0x1e
        /*0096*/ 	.short	(.L_13835 - .L_13834)
.L_13834:
        /*0098*/ 	.word	0x00000000


	//----- nvinfo : EIATTR_CBANK_PARAM_SIZE
	.align		4
.L_13835:
        /*009c*/ 	.byte	0x03, 0x19
        /*009e*/ 	.short	0x0020


	//----- nvinfo : EIATTR_PARAM_CBANK
	.align		4
        /*00a0*/ 	.byte	0x04, 0x0a
        /*00a2*/ 	.short	(.L_13837 - .L_13836)
	.align		4
.L_13836:
        /*00a4*/ 	.word	index@(.nv.constant0._ZN2at6native43_GLOBAL__N__9ae7fba5_10_SoftMax_cu_9f978f6320cunn_SoftMaxBackwardILi2EdddNS1_23SoftMaxBackwardEpilogueEEEvPT0_PKT2_S8_l)
        /*00a8*/ 	.short	0x0210
        /*00aa*/ 	.short	0x0020


	//----- nvinfo : EIATTR_SW_WAR
	.align		4
.L_13837:
        /*00ac*/ 	.byte	0x04, 0x36
        /*00ae*/ 	.short	(.L_13839 - .L_13838)
.L_13838:
        /*00b0*/ 	.word	0x00000008
.L_13839:


//--------------------- .nv.info._ZN2at6native43_GLOBAL__N__9ae7fba5_10_SoftMax_cu_9f978f6324cunn_SoftMaxBackwardSmemILi2EdddNS1_23SoftMaxBackwardEpilogueEEEvPT0_PKT2_S8_l --------------------------
	.section	.nv.info._ZN2at6native43_GLOBAL__N__9ae7fba5_10_SoftMax_cu_9f978f6324cunn_SoftMaxBackwardSmemILi2EdddNS1_23SoftMaxBackwardEpilogueEEEvPT0_PKT2_S8_l,"",@"SHT_CUDA_INFO"
	.sectionflags	@""
	.align	4


	//----- nvinfo : EIATTR_CUDA_API_VERSION
	.align		4
        /*0000*/ 	.byte	0x04, 0x37
        /*0002*/ 	.short	(.L_13841 - .L_13840)
.L_13840:
        /*0004*/ 	.word	0x00000082


	//----- nvinfo : EIATTR_KPARAM_INFO
	.align		4
.L_13841:
        /*0008*/ 	.byte	0x04, 0x17
        /*000a*/ 	.short	(.L_13843 - .L_13842)
.L_13842:
        /*000c*/ 	.word	0x00000000
        /*0010*/ 	.short	0x0003
        /*0012*/ 	.short	0x0018
        /*0014*/ 	.byte	0x00, 0xf0, 0x21, 0x00


	//----- nvinfo : EIATTR_KPARAM_INFO
	.align		4
.L_13843:
        /*0018*/ 	.byte	0x04, 0x17
        /*001a*/ 	.short	(.L_13845 - .L_13844)
.L_13844:
        /*001c*/ 	.word	0x00000000
        /*0020*/ 	.short	0x0002
        /*0022*/ 	.short	0x0010
        /*0024*/ 	.byte	0x00, 0xf0, 0x21, 0x00


	//----- nvinfo : EIATTR_KPARAM_INFO
	.align		4
.L_13845:
        /*0028*/ 	.byte	0x04, 0x17
        /*002a*/ 	.short	(.L_13847 - .L_13846)
.L_13846:
        /*002c*/ 	.word	0x00000000
        /*0030*/ 	.short	0x0001
        /*0032*/ 	.short	0x0008
        /*0034*/ 	.byte	0x00, 0xf0, 0x21, 0x00


	//----- nvinfo : EIATTR_KPARAM_INFO
	.align		4
.L_13847:
        /*0038*/ 	.byte	0x04, 0x17
        /*003a*/ 	.short	(.L_13849 - .L_13848)
.L_13848:
        /*003c*/ 	.word	0x00000000
        /*0040*/ 	.short	0x0000
        /*0042*/ 	.short	0x0000
        /*0044*/ 	.byte	0x00, 0xf0, 0x21, 0x00


	//----- nvinfo : EIATTR_SPARSE_MMA_MASK
	.align		4
.L_13849:
        /*0048*/ 	.byte	0x03, 0x50
        /*004a*/ 	.short	0x0000


	//----- nvinfo : EIATTR_MAXREG_COUNT
	.align		4
        /*004c*/ 	.byte	0x03, 0x1b
        /*004e*/ 	.short	0x00ff


	//----- nvinfo : EIATTR_NUM_BARRIERS
	.align		4
        /*0050*/ 	.byte	0x02, 0x4c
        /*0052*/ 	.byte	0x01
	.zero		1


	//----- nvinfo : EIATTR_MERCURY_ISA_VERSION
	.align		4
        /*0054*/ 	.byte	0x03, 0x5f
        /*0056*/ 	.short	0x0101


	//----- nvinfo : EIATTR_COOP_GROUP_MASK_REGIDS
	.align		4
        /*0058*/ 	.byte	0x04, 0x29
        /*005a*/ 	.short	(.L_13851 - .L_13850)


	//   ....[0]....
.L_13850:
        /*005c*/ 	.word	0xffffffff


	//   ....[1]....
        /*0060*/ 	.word	0xffffffff


	//   ....[2]....
        /*0064*/ 	.word	0xffffffff


	//   ....[3]....
        /*0068*/ 	.word	0xffffffff


	//   ....[4]....
        /*006c*/ 	.word	0xffffffff


	//   ....[5]....
        /*0070*/ 	.word	0xffffffff


	//   ....[6]....
        /*0074*/ 	.word	0xffffffff


	//   ....[7]....
        /*0078*/ 	.word	0xffffffff


	//   ....[8]....
        /*007c*/ 	.word	0xffffffff


	//   ....[9]....
        /*0080*/ 	.word	0xffffffff


	//   ....[10]....
        /*0084*/ 	.word	0xffffffff


	//   ....[11]....
        /*0088*/ 	.word	0xffffffff


	//   ....[12]....
        /*008c*/ 	.word	0xffffffff


	//   ....[13]....
        /*0090*/ 	.word	0xffffffff


	//   ....[14]....
        /*0094*/ 	.word	0xffffffff


	//   ....[15]....
        /*0098*/ 	.word	0xffffffff


	//   ....[16]....
        /*009c*/ 	.word	0xffffffff


	//   ....[17]....
        /*00a0*/ 	.word	0xffffffff


	//   ....[18]....
        /*00a4*/ 	.word	0xffffffff


	//   ....[19]....
        /*00a8*/ 	.word	0xffffffff


	//   ....[20]....
        /*00ac*/ 	.word	0x05000005


	//   ....[21]....
        /*00b0*/ 	.word	0x05000005


	//   ....[22]....
        /*00b4*/ 	.word	0x05000005


	//   ....[23]....
        /*00b8*/ 	.word	0x05000005


	//   ....[24]....
        /*00bc*/ 	.word	0x05000005


	//   ....[25]....
        /*00c0*/ 	.word	0x05000005


	//   ....[26]....
        /*00c4*/ 	.word	0x05000005


	//   ....[27]....
        /*00c8*/ 	.word	0x05000005


	//   ....[28]....
        /*00cc*/ 	.word	0x05000005


	//   ....[29]....
        /*00d0*/ 	.word	0x05000005


	//----- nvinfo : EIATTR_COOP_GROUP_INSTR_OFFSETS
	.align		4
.L_13851:
        /*00d4*/ 	.byte	0x04, 0x28
        /*00d6*/ 	.short	(.L_13853 - .L_13852)


	//   ....[0]....
.L_13852:
        /*00d8*/ 	.word	0x00000240


	//   ....[1]....
        /*00dc*/ 	.word	0x00000270


	//   ....[2]....
        /*00e0*/ 	.word	0x000002e0


	//   ....[3]....
        /*00e4*/ 	.word	0x000002f0


	//   ....[4]....
        /*00e8*/ 	.word	0x00000320


	//   ....[5]....
        /*00ec*/ 	.word	0x00000340


	//   ....[6]....
        /*00f0*/ 	.word	0x000003b0


	//   ....[7]....
        /*00f4*/ 	.word	0x000003c0


	//   ....[8]....
        /*00f8*/ 	.word	0x00000410


	//   ....[9]....
        /*00fc*/ 	.word	0x00000420


	//   ....[10]....
        /*0100*/ 	.word	0x000004c0


	//   ....[11]....
        /*0104*/ 	.word	0x000004d0


	//   ....[12]....
        /*0108*/ 	.word	0x000004f0


	//   ....[13]....
        /*010c*/ 	.word	0x00000500


	//   ....[14]....
        /*0110*/ 	.word	0x00000520


	//   ....[15]....
        /*0114*/ 	.word	0x00000530


	//   ....[16]....
        /*0118*/ 	.word	0x00000550


	//   ....[17]....
        /*011c*/ 	.word	0x00000560


	//   ....[18]....
        /*0120*/ 	.word	0x00000580


	//   ....[19]....
        /*0124*/ 	.word	0x00000590


	//   ....[20]....
        /*0128*/ 	.word	0x000007d0


	//   ....[21]....
        /*012c*/ 	.word	0x00000820


	//   ....[22]....
        /*0130*/ 	.word	0x00000890


	//   ....[23]....
        /*0134*/ 	.word	0x000008e0


	//   ....[24]....
        /*0138*/ 	.word	0x00000950


	//   ....[25]....
        /*013c*/ 	.word	0x000009a0


	//   ....[26]....
        /*0140*/ 	.word	0x00000a10


	//   ....[27]....
        /*0144*/ 	.word	0x00000a60


	//   ....[28]....
        /*0148*/ 	.word	0x00000ad0


	//   ....[29]....
        /*014c*/ 	.word	0x00000b20


	//----- nvinfo : EIATTR_EXIT_INSTR_OFFSETS
	.align		4
.L_13853:
        /*0150*/ 	.byte	0x04, 0x1c
        /*0152*/ 	.short	(.L_13855 - .L_13854)


	//   ....[0]....
.L_13854:
        /*0154*/ 	.word	0x000005f0


	//   ....[1]....
        /*0158*/ 	.word	0x00000770


	//----- nvinfo : EIATTR_CRS_STACK_SIZE
	.align		4
.L_13855:
        /*015c*/ 	.byte	0x04, 0x1e
        /*015e*/ 	.short	(.L_13857 - .L_13856)
.L_13856:
        /*0160*/ 	.word	0x00000000


	//----- nvinfo : EIATTR_CBANK_PARAM_SIZE
	.align		4
.L_13857:
        /*0164*/ 	.byte	0x03, 0x19
        /*0166*/ 	.short	0x0020


	//----- nvinfo : EIATTR_PARAM_CBANK
	.align		4
        /*0168*/ 	.byte	0x04, 0x0a
        /*016a*/ 	.short	(.L_13859 - .L_13858)
	.align		4
.L_13858:
        /*016c*/ 	.word	index@(.nv.constant0._ZN2at6native43_GLOBAL__N__9ae7fba5_10_SoftMax_cu_9f978f6324cunn_SoftMaxBackwardSmemILi2EdddNS1_23SoftMaxBackwardEpilogueEEEvPT0_PKT2_S8_l)
        /*0170*/ 	.short	0x0210
        /*0172*/ 	.short	0x0020


	//----- nvinfo : EIATTR_SW_WAR
	.align		4
.L_13859:
        /*0174*/ 	.byte	0x04, 0x36
        /*0176*/ 	.short	(.L_13861 - .L_13860)
.L_13860:
        /*0178*/ 	.word	0x00000008
.L_13861:


//--------------------- .nv.info._ZN2at6native43_GLOBAL__N__9ae7fba5_10_SoftMax_cu_9f978f6326cunn_SpatialSoftMaxForwardIN3c108BFloat16EfflNS1_22SoftMaxForwardEpilogueEEEvPT1_PKT_T2_SB_SB_ --------------------------
	.section	.nv.info._ZN2at6native43_GLOBAL__N__9ae7fba5_10_SoftMax_cu_9f978f6326cunn_SpatialSoftMaxForwardIN3c108BFloat16EfflNS1_22SoftMaxForwardEpilogueEEEvPT1_PKT_T2_SB_SB_,"",@"SHT_CUDA_INFO"
	.sectionflags	@""
	.align	4


	//----- nvinfo : EIATTR_CUDA_API_VERSION
	.align		4
        /*0000*/ 	.byte	0x04, 0x37
        /*0002*/ 	.short	(.L_13863 - .L_13862)
.L_13862:
        /*0004*/ 	.word	0x00000082


	//----- nvinfo : EIATTR_KPARAM_INFO
	.align		4
.L_13863:
        /*0008*/ 	.byte	0x04, 0x17
        /*000a*/ 	.short	(.L_13865 - .L_13864)
.L_13864:
        /*000c*/ 	.word	0x00000000
        /*0010*/ 	.short	0x0004
        /*0012*/ 	.short	0x0020
        /*0014*/ 	.byte	0x00, 0xf0, 0x21, 0x00


	//----- nvinfo : EIATTR_KPARAM_INFO
	.align		4
.L_13865:
        /*0018*/ 	.byte	0x04, 0x17
        /*001a*/ 	.short	(.L_13867 - .L_13866)
.L_13866:
        /*001c*/ 	.word	0x00000000
        /*0020*/ 	.short	0x0003
        /*0022*/ 	.short	0x0018
        /*0024*/ 	.byte	0x00, 0xf0, 0x21, 0x00


	//----- nvinfo : EIATTR_KPARAM_INFO
	.align		4
.L_13867:
        /*0028*/ 	.byte	0x04, 0x17
        /*002a*/ 	.short	(.L_13869 - .L_13868)
.L_13868:
        /*002c*/ 	.word	0x00000000
        /*0030*/ 	.short	0x0002
        /*0032*/ 	.short	0x0010
        /*0034*/ 	.byte	0x00, 0xf0, 0x21, 0x00


	//----- nvinfo : EIATTR_KPARAM_INFO
	.align		4
.L_13869:
        /*0038*/ 	.byte	0x04, 0x17
        /*003a*/ 	.short	(.L_13871 - .L_13870)
.L_13870:
        /*003c*/ 	.word	0x00000000
        /*0040*/ 	.short	0x0001
        /*0042*/ 	.short	0x0008
        /*0044*/ 	.byte	0x00, 0xf0, 0x21, 0x00


	//----- nvinfo : EIATTR_KPARAM_INFO
	.align		4
.L_13871:
        /*0048*/ 	.byte	0x04, 0x17
        /*004a*/ 	.short	(.L_13873 - .L_13872)
.L_13872:
        /*004c*/ 	.word	0x00000000
        /*0050*/ 	.short	0x0000
        /*0052*/ 	.short	0x0000
        /*0054*/ 	.byte	0x00, 0xf0, 0x21, 0x00


	//----- nvinfo : EIATTR_SPARSE_MMA_MASK
	.align		4
.L_13873:
        /*0058*/ 	.byte	0x03, 0x50
        /*005a*/ 	.short	0x0000


	//----- nvinfo : EIATTR_MAXREG_COUNT
	.align		4
        /*005c*/ 	.byte	0x03, 0x1b
        /*005e*/ 	.short	0x00ff


	//----- nvinfo : EIATTR_NUM_BARRIERS
	.align		4
        /*0060*/ 	.byte	0x02, 0x4c
        /*0062*/ 	.byte	0x01
	.zero		1


	//----- nvinfo : EIATTR_MERCURY_ISA_VERSION
	.align		4
        /*0064*/ 	.byte	0x03, 0x5f
        /*0066*/ 	.short	0x0101


	//----- nvinfo : EIATTR_EXIT_INSTR_OFFSETS
	.align		4
        /*0068*/ 	.byte	0x04, 0x1c
        /*006a*/ 	.short	(.L_13875 - .L_13874)


	//   ....[0]....
.L_13874:
        /*006c*/ 	.word	0x00000050


	//   ....[1]....
        /*0070*/ 	.word	0x00001210


	//----- nvinfo : EIATTR_CRS_STACK_SIZE
	.align		4
.L_13875:
        /*0074*/ 	.byte	0x04, 0x1e
        /*0076*/ 	.short	(.L_13877 - .L_13876)
.L_13876:
        /*0078*/ 	.word	0x00000000


	//----- nvinfo : EIATTR_CBANK_PARAM_SIZE
	.align		4
.L_13877:
        /*007c*/ 	.byte	0x03, 0x19
        /*007e*/ 	.short	0x0028


	//----- nvinfo : EIATTR_PARAM_CBANK
	.align		4
        /*0080*/ 	.byte	0x04, 0x0a
        /*0082*/ 	.short	(.L_13879 - .L_13878)
	.align		4
.L_13878:
        /*0084*/ 	.word	index@(.nv.constant0._ZN2at6native43_GLOBAL__N__9ae7fba5_10_SoftMax_cu_9f978f6326cunn_SpatialSoftMaxForwardIN3c108BFloat16EfflNS1_22SoftMaxForwardEpilogueEEEvPT1_PKT_T2_SB_SB_)
        /*0088*/ 	.short	0x0210
        /*008a*/ 	.short	0x0028


	//----- nvinfo : EIATTR_SW_WAR
	.align		4
.L_13879:
        /*008c*/ 	.byte	0x04, 0x36
        /*008e*/ 	.short	(.L_13881 - .L_13880)
.L_13880:
        /*0090*/ 	.word	0x00000008
.L_13881:


//--------------------- .nv.info._ZN2at6native43_GLOBAL__N__9ae7fba5_10_SoftMax_cu_9f978f6326cunn_SpatialSoftMaxForwardIN3c108BFloat16EfS4_lNS1_22SoftMaxForwardEpilogueEEEvPT1_PKT_T2_SB_SB_ --------------------------
	.section	.nv.info._ZN2at6native43_GLOBAL__N__9ae7fba5_10_SoftMax_cu_9f978f6326cunn_SpatialSoftMaxForwardIN3c108BFloat16EfS4_lNS1_22SoftMaxForwardEpilogueEEEvPT1_PKT_T2_SB_SB_,"",@"SHT_CUDA_INFO"
	.sectionflags	@""
	.align	4


	//----- nvinfo : EIATTR_CUDA_API_VERSION
	.align		4
        /*0000*/ 	.byte	0x04, 0x37
        /*0002*/ 	.short	(.L_13883 - .L_13882)
.L_13882:
        /*0004*/ 	.word	0x00000082


	//----- nvinfo : EIATTR_KPARAM_INFO
	.align		4
.L_13883:
        /*0008*/ 	.byte	0x04, 0x17
        /*000a*/ 	.short	(.L_13885 - .L_13884)
.L_13884:
        /*000c*/ 	.word	0x00000000
        /*0010*/ 	.short	0x0004
        /*0012*/ 	.short	0x0020
        /*0014*/ 	.byte	0x00, 0xf0, 0x21, 0x00


	//----- nvinfo : EIATTR_KPARAM_INFO
	.align		4
.L_13885:
        /*0018*/ 	.byte	0x04, 0x17
        /*001a*/ 	.short	(.L_13887 - .L_13886)
.L_13886:
        /*001c*/ 	.word	0x00000000
        /*0020*/ 	.short	0x0003
        /*0022*/ 	.short	0x0018
        /*0024*/ 	.byte	0x00, 0xf0, 0x21, 0x00


	//----- nvinfo : EIATTR_KPARAM_INFO
	.align		4
.L_13887:
        /*0028*/ 	.byte	0x04, 0x17
        /*002a*/ 	.short	(.L_13889 - .L_13888)
.L_13888:
        /*002c*/ 	.word	0x00000000
        /*0030*/ 	.short	0x0002
        /*0032*/ 	.short	0x0010
        /*0034*/ 	.byte	0x00, 0xf0, 0x21, 0x00


	//----- nvinfo : EIATTR_KPARAM_INFO
	.align		4
.L_13889:
        /*0038*/ 	.byte	0x04, 0x17
        /*003a*/ 	.short	(.L_13891 - .L_13890)
.L_13890:
        /*003c*/ 	.word	0x00000000
        /*0040*/ 	.short	0x0001
        /*0042*/ 	.short	0x0008
        /*0044*/ 	.byte	0x00, 0xf0, 0x21, 0x00


	//----- nvinfo : EIATTR_KPARAM_INFO
	.align		4
.L_13891:
        /*0048*/ 	.byte	0x04, 0x17
        /*004a*/ 	.short	(.L_13893 - .L_13892)
.L_13892:
        /*004c*/ 	.word	0x00000000
        /*0050*/ 	.short	0x0000
        /*0052*/ 	.short	0x0000
        /*0054*/ 	.byte	0x00, 0xf0, 0x21, 0x00


	//----- nvinfo : EIATTR_SPARSE_MMA_MASK
	.align		4
.L_13893:
        /*0058*/ 	.byte	0x03, 0x50
        /*005a*/ 	.short	0x0000


	//----- nvinfo : EIATTR_MAXREG_COUNT
	.align		4
        /*005c*/ 	.byte	0x03, 0x1b
        /*005e*/ 	.short	0x00ff


	//----- nvinfo : EIATTR_NUM_BARRIERS
	.align		4
        /*0060*/ 	.byte	0x02, 0x4c
        /*0062*/ 	.byte	0x01
	.zero		1


	//----- nvinfo : EIATTR_MERCURY_ISA_VERSION
	.align		4
        /*0064*/ 	.byte	0x03, 0x5f
        /*0066*/ 	.short	0x0101


	//----- nvinfo : EIATTR_EXIT_INSTR_OFFSETS
	.align		4
        /*0068*/ 	.byte	0x04, 0x1c
        /*006a*/ 	.short	(.L_13895 - .L_13894)


	//   ....[0]....
.L_13894:
        /*006c*/ 	.word	0x00000050


	//   ....[1]....
        /*0070*/ 	.word	0x00001290


	//----- nvinfo : EIATTR_CRS_STACK_SIZE
	.align		4
.L_13895:
        /*0074*/ 	.byte	0x04, 0x1e
        /*0076*/ 	.short	(.L_13897 - .L_13896)
.L_13896:
        /*0078*/ 	.word	0x00000000


	//----- nvinfo : EIATTR_CBANK_PARAM_SIZE
	.align		4
.L_13897:
        /*007c*/ 	.byte	0x03, 0x19
        /*007e*/ 	.short	0x0028


	//----- nvinfo : EIATTR_PARAM_CBANK
	.align		4
        /*0080*/ 	.byte	0x04, 0x0a
        /*0082*/ 	.short	(.L_13899 - .L_13898)
	.align		4
.L_13898:
        /*0084*/ 	.word	index@(.nv.constant0._ZN2at6native43_GLOBAL__N__9ae7fba5_10_SoftMax_cu_9f978f6326cunn_SpatialSoftMaxForwardIN3c108BFloat16EfS4_lNS1_22SoftMaxForwardEpilogueEEEvPT1_PKT_T2_SB_SB_)
        /*0088*/ 	.short	0x0210
        /*008a*/ 	.short	0x0028


	//----- nvinfo : EIATTR_SW_WAR
	.align		4
.L_13899:
        /*008c*/ 	.byte	0x04, 0x36
        /*008e*/ 	.short	(.L_13901 - .L_13900)
.L_13900:
        /*0090*/ 	.word	0x00000008
.L_13901:


//--------------------- .nv.info._ZN2at6native43_GLOBAL__N__9ae7fba5_10_SoftMax_cu_9f978f6326cunn_SpatialSoftMaxForwardIN3c108BFloat16EffiNS1_22SoftMaxForwardEpilogueEEEvPT1_PKT_T2_SB_SB_ --------------------------
	.section	.nv.info._ZN2at6native43_GLOBAL__N__9ae7fba5_10_SoftMax_cu_9f978f6326cunn_SpatialSoftMaxForwardIN3c108BFloat16EffiNS1_22SoftMaxForwardEpilogueEEEvPT1_PKT_T2_SB_SB_,"",@"SHT_CUDA_INFO"
	.sectionflags	@""
	.align	4


	//----- nvinfo : EIATTR_CUDA_API_VERSION
	.align		4
        /*0000*/ 	.byte	0x04, 0x37
        /*0002*/ 	.short	(.L_13903 - .L_13902)
.L_13902:
        /*0004*/ 	.word	0x00000082


	//----- nvinfo : EIATTR_KPARAM_INFO
	.align		4
.L_13903:
        /*0008*/ 	.byte	0x04, 0x17
        /*000a*/ 	.short	(.L_13905 - .L_13904)
.L_13904:
        /*000c*/ 	.word	0x00000000
        /*0010*/ 	.short	0x0004
        /*0012*/ 	.short	0x0018
        /*0014*/ 	.byte	0x00, 0xf0, 0x11, 0x00


	//----- nvinfo : EIATTR_KPARAM_INFO
	.align		4
.L_13905:
        /*0018*/ 	.byte	0x04, 0x17
        /*001a*/ 	.short	(.L_13907 - .L_13906)
.L_13906:
        /*001c*/ 	.word	0x00000000
        /*0020*/ 	.short	0x0003
        /*0022*/ 	.short	0x0014
        /*0024*/ 	.byte	0x00, 0xf0, 0x11, 0x00


	//----- nvinfo : EIATTR_KPARAM_INFO
	.align		4
.L_13907:
        /*0028*/ 	.byte	0x04, 0x17
        /*002a*/ 	.short	(.L_13909 - .L_13908)
.L_13908:
        /*002c*/ 	.word	0x00000000
        /*0030*/ 	.short	0x0002
        /*0032*/ 	.short	0x0010
        /*0034*/ 	.byte	0x00, 0xf0, 0x11, 0x00


	//----- nvinfo : EIATTR_KPARAM_INFO
	.align		4
.L_13909:
        /*0038*/ 	.byte	0x04, 0x17
        /*003a*/ 	.short	(.L_13911 - .L_13910)
.L_13910:
        /*003c*/ 	.word	0x00000000
        /*0040*/ 	.short	0x0001
        /*0042*/ 	.short	0x0008
        /*0044*/ 	.byte	0x00, 0xf0, 0x21, 0x00


	//----- nvinfo : EIATTR_KPARAM_INFO
	.align		4
.L_13911:
        /*0048*/ 	.byte	0x04, 0x17
        /*004a*/ 	.short	(.L_13913 - .L_13912)
.L_13912:
        /*004c*/ 	.word	0x00000000
        /*0050*/ 	.short	0x0000
        /*0052*/ 	.short	0x0000
        /*0054*/ 	.byte	0x00, 0xf0, 0x21, 0x00


	//----- nvinfo : EIATTR_SPARSE_MMA_MASK
	.align		4
.L_13913:
        /*0058*/ 	.byte	0x03, 0x50
        /*005a*/ 	.short	0x0000


	//----- nvinfo : EIATTR_MAXREG_COUNT
	.align		4
        /*005c*/ 	.byte	0x03, 0x1b
        /*005e*/ 	.short	0x00ff


	//----- nvinfo : EIATTR_NUM_BARRIERS
	.align		4
        /*0060*/ 	.byte	0x02, 0x4c
        /*0062*/ 	.byte	0x01
	.zero		1


	//----- nvinfo : EIATTR_MERCURY_ISA_VERSION
	.align		4
        /*0064*/ 	.byte	0x03, 0x5f
        /*0066*/ 	.short	0x0101


	//----- nvinfo : EIATTR_EXIT_INSTR_OFFSETS
	.align		4
        /*0068*/ 	.byte	0x04, 0x1c
        /*006a*/ 	.short	(.L_13915 - .L_13914)


	//   ....[0]....
.L_13914:
        /*006c*/ 	.word	0x00000040


	//   ....[1]....
        /*0070*/ 	.word	0x00000c90


	//----- nvinfo : EIATTR_CRS_STACK_SIZE
	.align		4
.L_13915:
        /*0074*/ 	.byte	0x04, 0x1e
        /*0076*/ 	.short	(.L_13917 - .L_13916)
.L_13916:
        /*0078*/ 	.word	0x00000000


	//----- nvinfo : EIATTR_CBANK_PARAM_SIZE
	.align		4
.L_13917:
        /*007c*/ 	.byte	0x03, 0x19
        /*007e*/ 	.short	0x001c


	//----- nvinfo : EIATTR_PARAM_CBANK
	.align		4
        /*0080*/ 	.byte	0x04, 0x0a
        /*0082*/ 	.short	(.L_13919 - .L_13918)
	.align		4
.L_13918:
        /*0084*/ 	.word	index@(.nv.constant0._ZN2at6native43_GLOBAL__N__9ae7fba5_10_SoftMax_cu_9f978f6326cunn_SpatialSoftMaxForwardIN3c108BFloat16EffiNS1_22SoftMaxForwardEpilogueEEEvPT1_PKT_T2_SB_SB_)
        /*0088*/ 	.short	0x0210
        /*008a*/ 	.short	0x001c


	//----- nvinfo : EIATTR_SW_WAR
	.align		4
.L_13919:
        /*008c*/ 	.byte	0x04, 0x36
        /*008e*/ 	.short	(.L_13921 - .L_13920)
.L_13920:
        /*0090*/ 	.word	0x00000008
.L_13921:


//--------------------- .nv.info._ZN2at6native43_GLOBAL__N__9ae7fba5_10_SoftMax_cu_9f978f6326cunn_SpatialSoftMaxForwardIN3c108BFloat16EfS4_iNS1_22SoftMaxForwardEpilogueEEEvPT1_PKT_T2_SB_SB_ --------------------------
	.section	.nv.info._ZN2at6native43_GLOBAL__N__9ae7fba5_10_SoftMax_cu_9f978f6326cunn_SpatialSoftMaxForwardIN3c108BFloat16EfS4_iNS1_22SoftMaxForwardEpilogueEEEvPT1_PKT_T2_SB_SB_,"",@"SHT_CUDA_INFO"
	.sectionflags	@""
	.align	4


	//----- nvinfo : EIATTR_CUDA_API_VERSION
	.align		4
        /*0000*/ 	.byte	0x04, 0x37
        /*0002*/ 	.short	(.L_13923 - .L_13922)
.L_13922:
        /*0004*/ 	.word	0x00000082


	//----- nvinfo : EIATTR_KPARAM_INFO
	.align		4
.L_13923:
        /*0008*/ 	.byte	0x04, 0x17
        /*000a*/ 	.short	(.L_13925 - .L_13924)
.L_13924:
        /*000c*/ 	.word	0x00000000
        /*0010*/ 	.short	0x0004
        /*0012*/ 	.short	0x0018
        /*0014*/ 	.byte	0x00, 0xf0, 0x11, 0x00


	//----- nvinfo : EIATTR_KPARAM_INFO
	.align		4
.L_13925:
        /*0018*/ 	.byte	0x04, 0x17
        /*001a*/ 	.short	(.L_13927 - .L_13926)
.L_13926:
        /*001c*/ 	.word	0x00000000
        /*0020*/ 	.short	0x0003
        /*0022*/ 	.short	0x0014
        /*0024*/ 	.byte	0x00, 0xf0, 0x11, 0x00


	//----- nvinfo : EIATTR_KPARAM_INFO
	.align		4
.L_13927:
        /*0028*/ 	.byte	0x04, 0x17
        /*002a*/ 	.short	(.L_13929 - .L_13928)
.L_13928:
        /*002c*/ 	.word	0x00000000
        /*0030*/ 	.short	0x0002
        /*0032*/ 	.short	0x0010
        /*0034*/ 	.byte	0x00, 0xf0, 0x11, 0x00


	//----- nvinfo : EIATTR_KPARAM_INFO
	.align		4
.L_13929:
        /*0038*/ 	.byte	0x04, 0x17
        /*003a*/ 	.short	(.L_13931 - .L_13930)
.L_13930:
        /*003c*/ 	.word	0x00000000
        /*0040*/ 	.short	0x0001
        /*0042*/ 	.short	0x0008
        /*0044*/ 	.byte	0x00, 0xf0, 0x21, 0x00


	//----- nvinfo : EIATTR_KPARAM_INFO
	.align		4
.L_13931:
        /*0048*/ 	.byte	0x04, 0x17
        /*004a*/ 	.short	(.L_13933 - .L_13932)
.L_13932:
        /*004c*/ 	.word	0x00000000
        /*0050*/ 	.short	0x0000
        /*0052*/ 	.short	0x0000
        /*0054*/ 	.byte	0x00, 0xf0, 0x21, 0x00


	//----- nvinfo : EIATTR_SPARSE_MMA_MASK
	.align		4
.L_13933:
        /*0058*/ 	.byte	0x03, 0x50
        /*005a*/ 	.short	0x0000


	//----- nvinfo : EIATTR_MAXREG_COUNT
	.align		4
        /*005c*/ 	.byte	0x03, 0x1b
        /*005e*/ 	.short	0x00ff


	//----- nvinfo : EIATTR_NUM_BARRIERS
	.align		4
        /*0060*/ 	.byte	0x02, 0x4c
        /*0062*/ 	.byte	0x01
	.zero		1


	//----- nvinfo : EIATTR_MERCURY_ISA_VERSION
	.align		4
        /*0064*/ 	.byte	0x03, 0x5f
        /*0066*/ 	.short	0x0101


	//----- nvinfo : EIATTR_EXIT_INSTR_OFFSETS
	.align		4
        /*0068*/ 	.byte	0x04, 0x1c
        /*006a*/ 	.short	(.L_13935 - .L_13934)


	//   ....[0]....
.L_13934:
        /*006c*/ 	.word	0x00000040


	//   ....[1]....
        /*0070*/ 	.word	0x00000cb0


	//----- nvinfo : EIATTR_CRS_STACK_SIZE
	.align		4
.L_13935:
        /*0074*/ 	.byte	0x04, 0x1e
        /*0076*/ 	.short	(.L_13937 - .L_13936)
.L_13936:
        /*0078*/ 	.word	0x00000000


	//----- nvinfo : EIATTR_CBANK_PARAM_SIZE
	.align		4
.L_13937:
        /*007c*/ 	.byte	0x03, 0x19
        /*007e*/ 	.short	0x001c


	//----- nvinfo : EIATTR_PARAM_CBANK
	.align		4
        /*0080*/ 	.byte	0x04, 0x0a
        /*0082*/ 	.short	(.L_13939 - .L_13938)
	.align		4
.L_13938:
        /*0084*/ 	.word	index@(.nv.constant0._ZN2at6native43_GLOBAL__N__9ae7fba5_10_SoftMax_cu_9f978f6326cunn_SpatialSoftMaxForwardIN3c108BFloat16EfS4_iNS1_22SoftMaxForwardEpilogueEEEvPT1_PKT_T2_SB_SB_)
        /*0088*/ 	.short	0x0210
        /*008a*/ 	.short	0x001c


	//----- nvinfo : EIATTR_SW_WAR
	.align		4
.L_13939:
        /*008c*/ 	.byte	0x04, 0x36
        /*008e*/ 	.short	(.L_13941 - .L_13940)
.L_13940:
        /*0090*/ 	.word	0x00000008
.L_13941:


//--------------------- .nv.info._ZN2at6native43_GLOBAL__N__9ae7fba5_10_SoftMax_cu_9f978f6326cunn_SpatialSoftMaxForwardIN3c104HalfEfflNS1_22SoftMaxForwardEpilogueEEEvPT1_PKT_T2_SB_SB_ --------------------------
	.section	.nv.info._ZN2at6native43_GLOBAL__N__9ae7fba5_10_SoftMax_cu_9f978f6326cunn_SpatialSoftMaxForwardIN3c104HalfEfflNS1_22SoftMaxForwardEpilogueEEEvPT1_PKT_T2_SB_SB_,"",@"SHT_CUDA_INFO"
	.sectionflags	@""
	.align	4


	//----- nvinfo : EIATTR_CUDA_API_VERSION
	.align		4
        /*0000*/ 	.byte	0x04, 0x37
        /*0002*/ 	.short	(.L_13943 - .L_13942)
.L_13942:
        /*0004*/ 	.word	0x00000082


	//----- nvinfo : EIATTR_KPARAM_INFO
	.align		4
.L_13943:
        /*0008*/ 	.byte	0x04, 0x17
        /*000a*/ 	.short	(.L_13945 - .L_13944)
.L_13944:
        /*000c*/ 	.word	0x00000000
        /*0010*/ 	.short	0x0004
        /*0012*/ 	.short	0x0020
        /*0014*/ 	.byte	0x00, 0xf0, 0x21, 0x00


	//----- nvinfo : EIATTR_KPARAM_INFO
	.align		4
.L_13945:
        /*0018*/ 	.byte	0x04, 0x17
        /*001a*/ 	.short	(.L_13947 - .L_13946)
.L_13946:
        /*001c*/ 	.word	0x00000000
        /*0020*/ 	.short	0x0003
        /*0022*/ 	.short	0x0018
        /*0024*/ 	.byte	0x00, 0xf0, 0x21, 0x00


	//----- nvinfo : EIATTR_KPARAM_INFO
	.align		4
.L_13947:
        /*0028*/ 	.byte	0x04, 0x17
        /*002a*/ 	.short	(.L_13949 - .L_13948)
.L_13948:
        /*002c*/ 	.word	0x00000000
        /*0030*/ 	.short	0x0002
        /*0032*/ 	.short	0x0010
        /*0034*/ 	.byte	0x00, 0xf0, 0x21, 0x00


	//----- nvinfo : EIATTR_KPARAM_INFO
	.align		4
.L_13949:
        /*0038*/ 	.byte	0x04, 0x17
        /*003a*/ 	.short	(.L_13951 - .L_13950)
.L_13950:
        /*003c*/ 	.word	0x00000000
        /*0040*/ 	.short	0x0001
        /*0042*/ 	.short	0x0008
        /*0044*/ 	.byte	0x00, 0xf0, 0x21, 0x00


	//----- nvinfo : EIATTR_KPARAM_INFO
	.align		4
.L_13951:
        /*0048*/ 	.byte	0x04, 0x17
        /*004a*/ 	.short	(.L_13953 - .L_13952)
.L_13952:
        /*004c*/ 	.word	0x00000000
        /*0050*/ 	.short	0x0000
        /*0052*/ 	.short	0x0000
        /*0054*/ 	.byte	0x00, 0xf0, 0x21, 0x00


	//----- nvinfo : EIATTR_SPARSE_MMA_MASK
	.align		4
.L_13953:
        /*0058*/ 	.byte	0x03, 0x50
        /*005a*/ 	.short	0x0000


	//----- nvinfo : EIATTR_MAXREG_COUNT
	.align		4
        /*005c*/ 	.byte	0x03, 0x1b
        /*005e*/ 	.short	0x00ff


	//----- nvinfo : EIATTR_NUM_BARRIERS
	.align		4
        /*0060*/ 	.byte	0x02, 0x4c
        /*0062*/ 	.byte	0x01
	.zero		1


	//----- nvinfo : EIATTR_MERCURY_ISA_VERSION
	.align		4
        /*0064*/ 	.byte	0x03, 0x5f
        /*0066*/ 	.short	0x0101


	//----- nvinfo : EIATTR_EXIT_INSTR_OFFSETS
	.align		4
        /*0068*/ 	.byte	0x04, 0x1c
        /*006a*/ 	.short	(.L_13955 - .L_13954)


	//   ....[0]....
.L_13954:
        /*006c*/ 	.word	0x00000050


	//   ....[1]....
        /*0070*/ 	.word	0x00001210


	//----- nvinfo : EIATTR_CRS_STACK_SIZE
	.align		4
.L_13955:
        /*0074*/ 	.byte	0x04, 0x1e
        /*0076*/ 	.short	(.L_13957 - .L_13956)
.L_13956:
        /*0078*/ 	.word	0x00000000


	//----- nvinfo : EIATTR_CBANK_PARAM_SIZE
	.align		4
.L_13957:
        /*007c*/ 	.byte	0x03, 0x19
        /*007e*/ 	.short	0x0028


	//----- nvinfo : EIATTR_PARAM_CBANK
	.align		4
        /*0080*/ 	.byte	0x04, 0x0a
        /*0082*/ 	.short	(.L_13959 - .L_13958)
	.align		4
.L_13958:
        /*0084*/ 	.word	index@(.nv.constant0._ZN2at6native43_GLOBAL__N__9ae7fba5_10_SoftMax_cu_9f978f6326cunn_SpatialSoftMaxForwardIN3c104HalfEfflNS1_22SoftMaxForwardEpilogueEEEvPT1_PKT_T2_SB_SB_)
        /*0088*/ 	.short	0x0210
        /*008a*/ 	.short	0x0028


	//----- nvinfo : EIATTR_SW_WAR
	.align		4
.L_13959:
        /*008c*/ 	.byte	0x04, 0x36
        /*008e*/ 	.short	(.L_13961 - .L_13960)
.L_13960:
        /*0090*/ 	.word	0x00000008
.L_13961:


//--------------------- .nv.info._ZN2at6native43_GLOBAL__N__9ae7fba5_10_SoftMax_cu_9f978f6326cunn_SpatialSoftMaxForwardIN3c104HalfEfS4_lNS1_22SoftMaxForwardEpilogueEEEvPT1_PKT_T2_SB_SB_ --------------------------
	.section	.nv.info._ZN2at6native43_GLOBAL__N__9ae7fba5_10_SoftMax_cu_9f978f6326cunn_SpatialSoftMaxForwardIN3c104HalfEfS4_lNS1_22SoftMaxForwardEpilogueEEEvPT1_PKT_T2_SB_SB_,"",@"SHT_CUDA_INFO"
	.sectionflags	@""
	.align	4


	//----- nvinfo : EIATTR_CUDA_API_VERSION
	.align		4
        /*0000*/ 	.byte	0x04, 0x37
        /*0002*/ 	.short	(.L_13963 - .L_13962)
.L_13962:
        /*0004*/ 	.word	0x00000082


	//----- nvinfo : EIATTR_KPARAM_INFO
	.align		4
.L_13963:
        /*0008*/ 	.byte	0x04, 0x17
        /*000a*/ 	.short	(.L_13965 - .L_13964)
.L_13964:
        /*000c*/ 	.word	0x00000000
        /*0010*/ 	.short	0x0004
        /*0012*/ 	.short	0x0020
        /*0014*/ 	.byte	0x00, 0xf0, 0x21, 0x00


	//----- nvinfo : EIATTR_KPARAM_INFO
	.align		4
.L_13965:
        /*0018*/ 	.byte	0x04, 0x17
        /*001a*/ 	.short	(.L_13967 - .L_13966)
.L_13966:
        /*001c*/ 	.word	0x00000000
        /*0020*/ 	.short	0x0003
        /*0022*/ 	.short	0x0018
        /*0024*/ 	.byte	0x00, 0xf0, 0x21, 0x00


	//----- nvinfo : EIATTR_KPARAM_INFO
	.align		4
.L_13967:
        /*0028*/ 	.byte	0x04, 0x17
        /*002a*/ 	.short	(.L_13969 - .L_13968)
.L_13968:
        /*002c*/ 	.word	0x00000000
        /*0030*/ 	.short	0x0002
        /*0032*/ 	.short	0x0010
        /*0034*/ 	.byte	0x00, 0xf0, 0x21, 0x00


	//----- nvinfo : EIATTR_KPARAM_INFO
	.align		4
.L_13969:
        /*0038*/ 	.byte	0x04, 0x17
        /*003a*/ 	.short	(.L_13971 - .L_13970)
.L_13970:
        /*003c*/ 	.word	0x00000000
        /*0040*/ 	.short	0x0001
        /*0042*/ 	.short	0x0008
        /*0044*/ 	.byte	0x00, 0xf0, 0x21, 0x00


	//----- nvinfo : EIATTR_KPARAM_INFO
	.align		4
.L_13971:
        /*0048*/ 	.byte	0x04, 0x17
        /*004a*/ 	.short	(.L_13973 - .L_13972)
.L_13972:
        /*004c*/ 	.word	0x00000000
        /*0050*/ 	.short	0x0000
        /*0052*/ 	.short	0x0000
        /*0054*/ 	.byte	0x00, 0xf0, 0x21, 0x00


	//----- nvinfo : EIATTR_SPARSE_MMA_MASK
	.align		4
.L_13973:
        /*0058*/ 	.byte	0x03, 0x50
        /*005a*/ 	.short	0x0000


	//----- nvinfo : EIATTR_MAXREG_COUNT
	.align		4
        /*005c*/ 	.byte	0x03, 0x1b
        /*005e*/ 	.short	0x00ff


	//----- nvinfo : EIATTR_NUM_BARRIERS
	.align		4
        /*0060*/ 	.byte	0x02, 0x4c
        /*0062*/ 	.byte	0x01
	.zero		1


	//----- nvinfo : EIATTR_MERCURY_ISA_VERSION
	.align		4
        /*0064*/ 	.byte	0x03, 0x5f
        /*0066*/ 	.short	0x0101


	//----- nvinfo : EIATTR_EXIT_INSTR_OFFSETS
	.align		4
        /*0068*/ 	.byte	0x04, 0x1c
        /*006a*/ 	.short	(.L_13975 - .L_13974)


	//   ....[0]....
.L_13974:
        /*006c*/ 	.word	0x00000050


	//   ....[1]....
        /*0070*/ 	.word	0x00001290


	//----- nvinfo : EIATTR_CRS_STACK_SIZE
	.align		4
.L_13975:
        /*0074*/ 	.byte	0x04, 0x1e
        /*0076*/ 	.short	(.L_13977 - .L_13976)
.L_13976:
        /*0078*/ 	.word	0x00000000


	//----- nvinfo : EIATTR_CBANK_PARAM_SIZE
	.align		4
.L_13977:
        /*007c*/ 	.byte	0x03, 0x19
        /*007e*/ 	.short	0x0028


	//----- nvinfo : EIATTR_PARAM_CBANK
	.align		4
        /*0080*/ 	.byte	0x04, 0x0a
        /*0082*/ 	.short	(.L_13979 - .L_13978)
	.align		4
.L_13978:
        /*0084*/ 	.word	index@(.nv.constant0._ZN2at6native43_GLOBAL__N__9ae7fba5_10_SoftMax_cu_9f978f6326cunn_SpatialSoftMaxForwardIN3c104HalfEfS4_lNS1_22SoftMaxForwardEpilogueEEEvPT1_PKT_T2_SB_SB_)
        /*0088*/ 	.short	0x0210
        /*008a*/ 	.short	0x0028


	//----- nvinfo : EIATTR_SW_WAR
	.align		4
.L_13979:
        /*008c*/ 	.byte	0x04, 0x36
        /*008e*/ 	.short	(.L_13981 - .L_13980)
.L_13980:
        /*0090*/ 	.word	0x00000008
.L_13981:


//--------------------- .nv.info._ZN2at6native43_GLOBAL__N__9ae7fba5_10_SoftMax_cu_9f978f6326cunn_SpatialSoftMaxForwardIN3c104HalfEffiNS1_22SoftMaxForwardEpilogueEEEvPT1_PKT_T2_SB_SB_ --------------------------
	.section	.nv.info._ZN2at6native43_GLOBAL__N__9ae7fba5_10_SoftMax_cu_9f978f6326cunn_SpatialSoftMaxForwardIN3c104HalfEffiNS1_22SoftMaxForwardEpilogueEEEvPT1_PKT_T2_SB_SB_,"",@"SHT_CUDA_INFO"
	.sectionflags	@""
	.align	4


	//----- nvinfo : EIATTR_CUDA_API_VERSION
	.align		4
        /*0000*/ 	.byte	0x04, 0x37
        /*0002*/ 	.short	(.L_13983 - .L_13982)
.L_13982:
        /*0004*/ 	.word	0x00000082


	//----- nvinfo : EIATTR_KPARAM_INFO
	.align		4
.L_13983:
        /*0008*/ 	.byte	0x04, 0x17
        /*000a*/ 	.short	(.L_13985 - .L_13984)
.L_13984:
        /*000c*/ 	.word	0x00000000
        /*0010*/ 	.short	0x0004
        /*0012*/ 	.short	0x0018
        /*0014*/ 	.byte	0x00, 0xf0, 0x11, 0x00


	//----- nvinfo : EIATTR_KPARAM_INFO
	.align		4
.L_13985:
        /*0018*/ 	.byte	0x04, 0x17
        /*001a*/ 	.short	(.L_13987 - .L_13986)
.L_13986:
        /*001c*/ 	.word	0x00000000
        /*0020*/ 	.short	0x0003
        /*0022*/ 	.short	0x0014
        /*0024*/ 	.byte	0x00, 0xf0, 0x11, 0x00


	//----- nvinfo : EIATTR_KPARAM_INFO
	.align		4
.L_13987:
        /*0028*/ 	.byte	0x04, 0x17
        /*002a*/ 	.short	(.L_13989 - .L_13988)
.L_13988:
        /*002c*/ 	.word	0x00000000
        /*0030*/ 	.short	0x0002
        /*0032*/ 	.short	0x0010
        /*0034*/ 	.byte	0x00, 0xf0, 0x11, 0x00


	//----- nvinfo : EIATTR_KPARAM_INFO
	.align		4
.L_13989:
        /*0038*/ 	.byte	0x04, 0x17
        /*003a*/ 	.short	(.L_13991 - .L_13990)
.L_13990:
        /*003c*/ 	.word	0x00000000
        /*0040*/ 	.short	0x0001
        /*0042*/ 	.short	0x0008
        /*0044*/ 	.byte	0x00, 0xf0, 0x21, 0x00


	//----- nvinfo : EIATTR_KPARAM_INFO
	.align		4
.L_13991:
        /*0048*/ 	.byte	0x04, 0x17
        /*004a*/ 	.short	(.L_13993 - .L_13992)
.L_13992:
        /*004c*/ 	.word	0x00000000
        /*0050*/ 	.short	0x0000
        /*0052*/ 	.short	0x0000
        /*0054*/ 	.byte	0x00, 0xf0, 0x21, 0x00


	//----- nvinfo : EIATTR_SPARSE_MMA_MASK
	.align		4
.L_13993:
        /*0058*/ 	.byte	0x03, 0x50
        /*005a*/ 	.short	0x0000


	//----- nvinfo : EIATTR_MAXREG_COUNT
	.align		4
        /*005c*/ 	.byte	0x03, 0x1b
        /*005e*/ 	.short	0x00ff


	//----- nvinfo : EIATTR_NUM_BARRIERS
	.align		4
        /*0060*/ 	.byte	0x02, 0x4c
        /*0062*/ 	.byte	0x01
	.zero		1


	//----- nvinfo : EIATTR_MERCURY_ISA_VERSION
	.align		4
        /*0064*/ 	.byte	0x03, 0x5f
        /*0066*/ 	.short	0x0101


	//----- nvinfo : EIATTR_EXIT_INSTR_OFFSETS
	.align		4
        /*0068*/ 	.byte	0x04, 0x1c
        /*006a*/ 	.short	(.L_13995 - .L_13994)


	//   ....[0]....
.L_13994:
        /*006c*/ 	.word	0x00000040


	//   ....[1]....
        /*0070*/ 	.word	0x00000c90


	//----- nvinfo : EIATTR_CRS_STACK_SIZE
	.align		4
.L_13995:
        /*0074*/ 	.byte	0x04, 0x1e
        /*0076*/ 	.short	(.L_13997 - .L_13996)
.L_13996:
        /*0078*/ 	.word	0x00000000


	//----- nvinfo : EIATTR_CBANK_PARAM_SIZE
	.align		4
.L_13997:
        /*007c*/ 	.byte	0x03, 0x19
        /*007e*/ 	.short	0x001c


	//----- nvinfo : EIATTR_PARAM_CBANK
	.align		4
        /*0080*/ 	.byte	0x04, 0x0a
        /*0082*/ 	.short	(.L_13999 - .L_13998)
	.align		4
.L_13998:
        /*0084*/ 	.word	index@(.nv.constant0._ZN2at6native43_GLOBAL__N__9ae7fba5_10_SoftMax_cu_9f978f6326cunn_SpatialSoftMaxForwardIN3c104HalfEffiNS1_22SoftMaxForwardEpilogueEEEvPT1_PKT_T2_SB_SB_)
        /*0088*/ 	.short	0x0210
        /*008a*/ 	.short	0x001c


	//----- nvinfo : EIATTR_SW_WAR
	.align		4
.L_13999:
        /*008c*/ 	.byte	0x04, 0x36
        /*008e*/ 	.short	(.L_14001 - .L_14000)
.L_14000:
        /*0090*/ 	.word	0x00000008
.L_14001:


//--------------------- .nv.info._ZN2at6native43_GLOBAL__N__9ae7fba5_10_SoftMax_cu_9f978f6326cunn_SpatialSoftMaxForwardIN3c104HalfEfS4_iNS1_22SoftMaxForwardEpilogueEEEvPT1_PKT_T2_SB_SB_ --------------------------
	.section	.nv.info._ZN2at6native43_GLOBAL__N__9ae7fba5_10_SoftMax_cu_9f978f6326cunn_SpatialSoftMaxForwardIN3c104HalfEfS4_iNS1_22SoftMaxForwardEpilogueEEEvPT1_PKT_T2_SB_SB_,"",@"SHT_CUDA_INFO"
	.sectionflags	@""
	.align	4


	//----- nvinfo : EIATTR_CUDA_API_VERSION
	.align		4
        /*0000*/ 	.byte	0x04, 0x37
        /*0002*/ 	.short	(.L_14003 - .L_14002)
.L_14002:
        /*0004*/ 	.word	0x00000082


	//----- nvinfo : EIATTR_KPARAM_INFO
	.align		4
.L_14003:
        /*0008*/ 	.byte	0x04, 0x17
        /*000a*/ 	.short	(.L_14005 - .L_14004)
.L_14004:
        /*000c*/ 	.word	0x00000000
        /*0010*/ 	.short	0x0004
        /*0012*/ 	.short	0x0018
        /*0014*/ 	.byte	0x00, 0xf0, 0x11, 0x00


	//----- nvinfo : EIATTR_KPARAM_INFO
	.align		4
.L_14005:
        /*0018*/ 	.byte	0x04, 0x17
        /*001a*/ 	.short	(.L_14007 - .L_14006)
.L_14006:
        /*001c*/ 	.word	0x00000000
        /*0020*/ 	.short	0x0003
        /*0022*/ 	.short	0x0014
        /*0024*/ 	.byte	0x00, 0xf0, 0x11, 0x00


	//----- nvinfo : EIATTR_KPARAM_INFO
	.align		4
.L_14007:
        /*0028*/ 	.byte	0x04, 0x17
        /*002a*/ 	.short	(.L_14009 - .L_14008)
.L_14008:
        /*002c*/ 	.word	0x00000000
        /*0030*/ 	.short	0x0002
        /*0032*/ 	.short	0x0010
        /*0034*/ 	.byte	0x00, 0xf0, 0x11, 0x00


	//----- nvinfo : EIATTR_KPARAM_INFO
	.align		4
.L_14009:
        /*0038*/ 	.byte	0x04, 0x17
        /*003a*/ 	.short	(.L_14011 - .L_14010)
.L_14010:
        /*003c*/ 	.word	0x00000000
        /*0040*/ 	.short	0x0001
        /*0042*/ 	.short	0x0008
        /*0044*/ 	.byte	0x00, 0xf0, 0x21, 0x00


	//----- nvinfo : EIATTR_KPARAM_INFO
	.align		4
.L_14011:
        /*0048*/ 	.byte	0x04, 0x17
        /*004a*/ 	.short	(.L_14013 - .L_14012)
.L_14012:
        /*004c*/ 	.word	0x00000000
        /*0050*/ 	.short	0x0000
        /*0052*/ 	.short	0x0000
        /*0054*/ 	.byte	0x00, 0xf0, 0x21, 0x00


	//----- nvinfo : EIATTR_SPARSE_MMA_MASK
	.align		4
.L_14013:
        /*0058*/ 	.byte	0x03, 0x50
        /*005a*/ 	.short	0x0000


	//----- nvinfo : EIATTR_MAXREG_COUNT
	.align		4
        /*005c*/ 	.byte	0x03, 0x1b
        /*005e*/ 	.short	0x00ff


	//----- nvinfo : EIATTR_NUM_BARRIERS
	.align		4
        /*0060*/ 	.byte	0x02, 0x4c
        /*0062*/ 	.byte	0x01
	.zero		1


	//----- nvinfo : EIATTR_MERCURY_ISA_VERSION
	.align		4
        /*0064*/ 	.byte	0x03, 0x5f
        /*0066*/ 	.short	0x0101


	//----- nvinfo : EIATTR_EXIT_INSTR_OFFSETS
	.align		4
        /*0068*/ 	.byte	0x04, 0x1c
        /*006a*/ 	.short	(.L_14015 - .L_14014)


	//   ....[0]....
.L_14014:
        /*006c*/ 	.word	0x00000040


	//   ....[1]....
        /*0070*/ 	.word	0x00000cb0


	//----- nvinfo : EIATTR_CRS_STACK_SIZE
	.align		4
.L_14015:
        /*0074*/ 	.byte	0x04, 0x1e
        /*0076*/ 	.short	(.L_14017 - .L_14016)
.L_14016:
        /*0078*/ 	.word	0x00000000


	//----- nvinfo : EIATTR_CBANK_PARAM_SIZE
	.align		4
.L_14017:
        /*007c*/ 	.byte	0x03, 0x19
        /*007e*/ 	.short	0x001c


	//----- nvinfo : EIATTR_PARAM_CBANK
	.align		4
        /*0080*/ 	.byte	0x04, 0x0a
        /*0082*/ 	.short	(.L_14019 - .L_14018)
	.align		4
.L_14018:
        /*0084*/ 	.word	index@(.nv.constant0._ZN2at6native43_GLOBAL__N__9ae7fba5_10_SoftMax_cu_9f978f6326cunn_SpatialSoftMaxForwardIN3c104HalfEfS4_iNS1_22SoftMaxForwardEpilogueEEEvPT1_PKT_T2_SB_SB_)
        /*0088*/ 	.short	0x0210
        /*008a*/ 	.short	0x001c


	//----- nvinfo : EIATTR_SW_WAR
	.align		4
.L_14019:
        /*008c*/ 	.byte	0x04, 0x36
        /*008e*/ 	.short	(.L_14021 - .L_14020)
.L_14020:
        /*0090*/ 	.word	0x00000008
.L_14021:


//--------------------- .nv.info._ZN2at6native43_GLOBAL__N__9ae7fba5_10_SoftMax_cu_9f978f6326cunn_SpatialSoftMaxForwardIffflNS1_22SoftMaxForwardEpilogueEEEvPT1_PKT_T2_S9_S9_ --------------------------
	.section	.nv.info._ZN2at6native43_GLOBAL__N__9ae7fba5_10_SoftMax_cu_9f978f6326cunn_SpatialSoftMaxForwardIffflNS1_22SoftMaxForwardEpilogueEEEvPT1_PKT_T2_S9_S9_,"",@"SHT_CUDA_INFO"
	.sectionflags	@""
	.align	4


	//----- nvinfo : EIATTR_CUDA_API_VERSION
	.align		4
        /*0000*/ 	.byte	0x04, 0x37
        /*0002*/ 	.short	(.L_14023 - .L_14022)
.L_14022:
        /*0004*/ 	.word	0x00000082


	//----- nvinfo : EIATTR_KPARAM_INFO
	.align		4
.L_14023:
        /*0008*/ 	.byte	0x04, 0x17
        /*000a*/ 	.short	(.L_14025 - .L_14024)
.L_14024:
        /*000c*/ 	.word	0x00000000
        /*0010*/ 	.short	0x0004
        /*0012*/ 	.short	0x0020
        /*0014*/ 	.byte	0x00, 0xf0, 0x21, 0x00


	//----- nvinfo : EIATTR_KPARAM_INFO
	.align		4
.L_14025:
        /*0018*/ 	.byte	0x04, 0x17
        /*001a*/ 	.short	(.L_14027 - .L_14026)
.L_14026:
        /*001c*/ 	.word	0x00000000
        /*0020*/ 	.short	0x0003
        /*0022*/ 	.short	0x0018
        /*0024*/ 	.byte	0x00, 0xf0, 0x21, 0x00


	//----- nvinfo : EIATTR_KPARAM_INFO
	.align		4
.L_14027:
        /*0028*/ 	.byte	0x04, 0x17
        /*002a*/ 	.short	(.L_14029 - .L_14028)
.L_14028:
        /*002c*/ 	.word	0x00000000
        /*0030*/ 	.short	0x0002
        /*0032*/ 	.short	0x0010
        /*0034*/ 	.byte	0x00, 0xf0, 0x21, 0x00


	//----- nvinfo : EIATTR_KPARAM_INFO
	.align		4
.L_14029:
        /*0038*/ 	.byte	0x04, 0x17
        /*003a*/ 	.short	(.L_14031 - .L_14030)
.L_14030:
        /*003c*/ 	.word	0x00000000
        /*0040*/ 	.short	0x0001
        /*0042*/ 	.short	0x0008
        /*0044*/ 	.byte	0x00, 0xf0, 0x21, 0x00


	//----- nvinfo : EIATTR_KPARAM_INFO
	.align		4
.L_14031:
        /*0048*/ 	.byte	0x04, 0x17
        /*004a*/ 	.short	(.L_14033 - .L_14032)
.L_14032:
        /*004c*/ 	.word	0x00000000
        /*0050*/ 	.short	0x0000
        /*0052*/ 	.short	0x0000
        /*0054*/ 	.byte	0x00, 0xf0, 0x21, 0x00


	//----- nvinfo : EIATTR_SPARSE_MMA_MASK
	.align		4
.L_14033:
        /*0058*/ 	.byte	0x03, 0x50
        /*005a*/ 	.short	0x0000


	//----- nvinfo : EIATTR_MAXREG_COUNT
	.align		4
        /*005c*/ 	.byte	0x03, 0x1b
        /*005e*/ 	.short	0x00ff


	//----- nvinfo : EIATTR_NUM_BARRIERS
	.align		4
        /*0060*/ 	.byte	0x02, 0x4c
        /*0062*/ 	.byte	0x01
	.zero		1


	//----- nvinfo : EIATTR_MERCURY_ISA_VERSION
	.align		4
        /*0064*/ 	.byte	0x03, 0x5f
        /*0066*/ 	.short	0x0101


	//----- nvinfo : EIATTR_EXIT_INSTR_OFFSETS
	.align		4
        /*0068*/ 	.byte	0x04, 0x1c
        /*006a*/ 	.short	(.L_14035 - .L_14034)


	//   ....[0]....
.L_14034:
        /*006c*/ 	.word	0x00000050


	//   ....[1]....
        /*0070*/ 	.word	0x00001210


	//----- nvinfo : EIATTR_CRS_STACK_SIZE
	.align		4
.L_14035:
        /*0074*/ 	.byte	0x04, 0x1e
        /*0076*/ 	.short	(.L_14037 - .L_14036)
.L_14036:
        /*0078*/ 	.word	0x00000000


	//----- nvinfo : EIATTR_CBANK_PARAM_SIZE
	.align		4
.L_14037:
        /*007c*/ 	.byte	0x03, 0x19
        /*007e*/ 	.short	0x0028


	//----- nvinfo : EIATTR_PARAM_CBANK
	.align		4
        /*0080*/ 	.byte	0x04, 0x0a
        /*0082*/ 	.short	(.L_14039 - .L_14038)
	.align		4
.L_14038:
        /*0084*/ 	.word	index@(.nv.constant0._ZN2at6native43_GLOBAL__N__9ae7fba5_10_SoftMax_cu_9f978f6326cunn_SpatialSoftMaxForwardIffflNS1_22SoftMaxForwardEpilogueEEEvPT1_PKT_T2_S9_S9_)
        /*0088*/ 	.short	0x0210
        /*008a*/ 	.short	0x0028


	//----- nvinfo : EIATTR_SW_WAR
	.align		4
.L_14039:
        /*008c*/ 	.byte	0x04, 0x36
        /*008e*/ 	.short	(.L_14041 - .L_14040)
.L_14040:
        /*0090*/ 	.word	0x00000008
.L_14041:


//--------------------- .nv.info._ZN2at6native43_GLOBAL__N__9ae7fba5_10_SoftMax_cu_9f978f6326cunn_SpatialSoftMaxForwardIfffiNS1_22SoftMaxForwardEpilogueEEEvPT1_PKT_T2_S9_S9_ --------------------------
	.section	.nv.info._ZN2at6native43_GLOBAL__N__9ae7fba5_10_SoftMax_cu_9f978f6326cunn_SpatialSoftMaxForwardIfffiNS1_22SoftMaxForwardEpilogueEEEvPT1_PKT_T2_S9_S9_,"",@"SHT_CUDA_INFO"
	.sectionflags	@""
	.align	4


	//----- nvinfo : EIATTR_CUDA_API_VERSION
	.align		4
        /*0000*/ 	.byte	0x04, 0x37
        /*0002*/ 	.short	(.L_14043 - .L_14042)
.L_14042:
        /*0004*/ 	.word	0x00000082


	//----- nvinfo : EIATTR_KPARAM_INFO
	.align		4
.L_14043:
        /*0008*/ 	.byte	0x04, 0x17
        /*000a*/ 	.short	(.L_14045 - .L_14044)
.L_14044:
        /*000c*/ 	.word	0x00000000
        /*0010*/ 	.short	0x0004
        /*0012*/ 	.short	0x0018
        /*0014*/ 	.byte	0x00, 0xf0, 0x11, 0x00


	//----- nvinfo : EIATTR_KPARAM_INFO
	.align		4
.L_14045:
        /*0018*/ 	.byte	0x04, 0x17
        /*001a*/ 	.short	(.L_14047 - .L_14046)
.L_14046:
        /*001c*/ 	.word	0x00000000
        /*0020*/ 	.short	0x0003
        /*0022*/ 	.short	0x0014
        /*0024*/ 	.byte	0x00, 0xf0, 0x11, 0x00


	//----- nvinfo : EIATTR_KPARAM_INFO
	.align		4
.L_14047:
        /*0028*/ 	.byte	0x04, 0x17
        /*002a*/ 	.short	(.L_14049 - .L_14048)
.L_14048:
        /*002c*/ 	.word	0x00000000
        /*0030*/ 	.short	0x0002
        /*0032*/ 	.short	0x0010
        /*0034*/ 	.byte	0x00, 0xf0, 0x11, 0x00


	//----- nvinfo : EIATTR_KPARAM_INFO
	.align		4
.L_14049:
        /*0038*/ 	.byte	0x04, 0x17
        /*003a*/ 	.short	(.L_14051 - .L_14050)
.L_14050:
        /*003c*/ 	.word	0x00000000
        /*0040*/ 	.short	0x0001
        /*0042*/ 	.short	0x0008
        /*0044*/ 	.byte	0x00, 0xf0, 0x21, 0x00


	//----- nvinfo : EIATTR_KPARAM_INFO
	.align		4
.L_14051:
        /*0048*/ 	.byte	0x04, 0x17
        /*004a*/ 	.short	(.L_14053 - .L_14052)
.L_14052:
        /*004c*/ 	.word	0x00000000
        /*0050*/ 	.short	0x0000
        /*0052*/ 	.short	0x0000
        /*0054*/ 	.byte	0x00, 0xf0, 0x21, 0x00


	//----- nvinfo : EIATTR_SPARSE_MMA_MASK
	.align		4
.L_14053:
        /*0058*/ 	.byte	0x03, 0x50
        /*005a*/ 	.short	0x0000


	//----- nvinfo : EIATTR_MAXREG_COUNT
	.align		4
        /*005c*/ 	.byte	0x03, 0x1b
        /*005e*/ 	.short	0x00ff


	//----- nvinfo : EIATTR_NUM_BARRIERS
	.align		4
        /*0060*/ 	.byte	0x02, 0x4c
        /*0062*/ 	.byte	0x01
	.zero		1


	//----- nvinfo : EIATTR_MERCURY_ISA_VERSION
	.align		4
        /*0064*/ 	.byte	0x03, 0x5f
        /*0066*/ 	.short	0x0101


	//----- nvinfo : EIATTR_EXIT_INSTR_OFFSETS
	.align		4
        /*0068*/ 	.byte	0x04, 0x1c
        /*006a*/ 	.short	(.L_14055 - .L_14054)


	//   ....[0]....
.L_14054:
        /*006c*/ 	.word	0x00000040


	//   ....[1]....
        /*0070*/ 	.word	0x00000c30


	//----- nvinfo : EIATTR_CRS_STACK_SIZE
	.align		4
.L_14055:
        /*0074*/ 	.byte	0x04, 0x1e
        /*0076*/ 	.short	(.L_14057 - .L_14056)
.L_14056:
        /*0078*/ 	.word	0x00000000


	//----- nvinfo : EIATTR_CBANK_PARAM_SIZE
	.align		4
.L_14057:
        /*007c*/ 	.byte	0x03, 0x19
        /*007e*/ 	.short	0x001c


	//----- nvinfo : EIATTR_PARAM_CBANK
	.align		4
        /*0080*/ 	.byte	0x04, 0x0a
        /*0082*/ 	.short	(.L_14059 - .L_14058)
	.align		4
.L_14058:
        /*0084*/ 	.word	index@(.nv.constant0._ZN2at6native43_GLOBAL__N__9ae7fba5_10_SoftMax_cu_9f978f6326cunn_SpatialSoftMaxForwardIfffiNS1_22SoftMaxForwardEpilogueEEEvPT1_PKT_T2_S9_S9_)
        /*0088*/ 	.short	0x0210
        /*008a*/ 	.short	0x001c


	//----- nvinfo : EIATTR_SW_WAR
	.align		4
.L_14059:
        /*008c*/ 	.byte	0x04, 0x36
        /*008e*/ 	.short	(.L_14061 - .L_14060)
.L_14060:
        /*0090*/ 	.word	0x00000008
.L_14061:


//--------------------- .nv.info._ZN2at6native43_GLOBAL__N__9ae7fba5_10_SoftMax_cu_9f978f6326cunn_SpatialSoftMaxForwardIdddlNS1_22SoftMaxForwardEpilogueEEEvPT1_PKT_T2_S9_S9_ --------------------------
	.section	.nv.info._ZN2at6native43_GLOBAL__N__9ae7fba5_10_SoftMax_cu_9f978f6326cunn_SpatialSoftMaxForwardIdddlNS1_22SoftMaxForwardEpilogueEEEvPT1_PKT_T2_S9_S9_,"",@"SHT_CUDA_INFO"
	.sectionflags	@""
	.align	4


	//----- nvinfo : EIATTR_CUDA_API_VERSION
	.align		4
        /*0000*/ 	.byte	0x04, 0x37
        /*0002*/ 	.short	(.L_14063 - .L_14062)
.L_14062:
        /*0004*/ 	.word	0x00000082


	//----- nvinfo : EIATTR_KPARAM_INFO
	.align		4
.L_14063:
        /*0008*/ 	.byte	0x04, 0x17
        /*000a*/ 	.short	(.L_14065 - .L_14064)
.L_14064:
        /*000c*/ 	.word	0x00000000
        /*0010*/ 	.short	0x0004
        /*0012*/ 	.short	0x0020
        /*0014*/ 	.byte	0x00, 0xf0, 0x21, 0x00


	//----- nvinfo : EIATTR_KPARAM_INFO
	.align		4
.L_14065:
        /*0018*/ 	.byte	0x04, 0x17
        /*001a*/ 	.short	(.L_14067 - .L_14066)
.L_14066:
        /*001c*/ 	.word	0x00000000
        /*0020*/ 	.short	0x0003
        /*0022*/ 	.short	0x0018
        /*0024*/ 	.byte	0x00, 0xf0, 0x21, 0x00


	//----- nvinfo : EIATTR_KPARAM_INFO
	.align		4
.L_14067:
        /*0028*/ 	.byte	0x04, 0x17
        /*002a*/ 	.short	(.L_14069 - .L_14068)
.L_14068:
        /*002c*/ 	.word	0x00000000
        /*0030*/ 	.short	0x0002
        /*0032*/ 	.short	0x0010
        /*0034*/ 	.byte	0x00, 0xf0, 0x21, 0x00


	//----- nvinfo : EIATTR_KPARAM_INFO
	.align		4
.L_14069:
        /*0038*/ 	.byte	0x04, 0x17
        /*003a*/ 	.short	(.L_14071 - .L_14070)
.L_14070:
        /*003c*/ 	.word	0x00000000
        /*0040*/ 	.short	0x0001
        /*0042*/ 	.short	0x0008
        /*0044*/ 	.byte	0x00, 0xf0, 0x21, 0x00


	//----- nvinfo : EIATTR_KPARAM_INFO
	.align		4
.L_14071:
        /*0048*/ 	.byte	0x04, 0x17
        /*004a*/ 	.short	(.L_14073 - .L_14072)
.L_14072:
        /*004c*/ 	.word	0x00000000
        /*0050*/ 	.short	0x0000
        /*0052*/ 	.short	0x0000
        /*0054*/ 	.byte	0x00, 0xf0, 0x21, 0x00


	//----- nvinfo : EIATTR_SPARSE_MMA_MASK
	.align		4
.L_14073:
        /*0058*/ 	.byte	0x03, 0x50
        /*005a*/ 	.short	0x0000


	//----- nvinfo : EIATTR_MAXREG_COUNT
	.align		4
        /*005c*/ 	.byte	0x03, 0x1b
        /*005e*/ 	.short	0x00ff


	//----- nvinfo : EIATTR_NUM_BARRIERS
	.align		4
        /*0060*/ 	.byte	0x02, 0x4c
        /*0062*/ 	.byte	0x01
	.zero		1


	//----- nvinfo : EIATTR_MERCURY_ISA_VERSION
	.align		4
        /*0064*/ 	.byte	0x03, 0x5f
        /*0066*/ 	.short	0x0101


	//----- nvinfo : EIATTR_EXIT_INSTR_OFFSETS
	.align		4
        /*0068*/ 	.byte	0x04, 0x1c
        /*006a*/ 	.short	(.L_14075 - .L_14074)


	//   ....[0]....
.L_14074:
        /*006c*/ 	.word	0x00000050


	//   ....[1]....
        /*0070*/ 	.word	0x00002410


	//----- nvinfo : EIATTR_CRS_STACK_SIZE
	.align		4
.L_14075:
        /*0074*/ 	.byte	0x04, 0x1e
        /*0076*/ 	.short	(.L_14077 - .L_14076)
.L_14076:
        /*0078*/ 	.word	0x00000000


	//----- nvinfo : EIATTR_CBANK_PARAM_SIZE
	.align		4
.L_14077:
        /*007c*/ 	.byte	0x03, 0x19
        /*007e*/ 	.short	0x0028


	//----- nvinfo : EIATTR_PARAM_CBANK
	.align		4
        /*0080*/ 	.byte	0x04, 0x0a
        /*0082*/ 	.short	(.L_14079 - .L_14078)
	.align		4
.L_14078:
        /*0084*/ 	.word	index@(.nv.constant0._ZN2at6native43_GLOBAL__N__9ae7fba5_10_SoftMax_cu_9f978f6326cunn_SpatialSoftMaxForwardIdddlNS1_22SoftMaxForwardEpilogueEEEvPT1_PKT_T2_S9_S9_)
        /*0088*/ 	.short	0x0210
        /*008a*/ 	.short	0x0028


	//----- nvinfo : EIATTR_SW_WAR
	.align		4
.L_14079:
        /*008c*/ 	.byte	0x04, 0x36
        /*008e*/ 	.short	(.L_14081 - .L_14080)
.L_14080:
        /*0090*/ 	.word	0x00000008
.L_14081:


//--------------------- .nv.info._ZN2at6native43_GLOBAL__N__9ae7fba5_10_SoftMax_cu_9f978f6326cunn_SpatialSoftMaxForwardIdddiNS1_22SoftMaxForwardEpilogueEEEvPT1_PKT_T2_S9_S9_ --------------------------
	.section	.nv.info._ZN2at6native43_GLOBAL__N__9ae7fba5_10_SoftMax_cu_9f978f6326cunn_SpatialSoftMaxForwardIdddiNS1_22SoftMaxForwardEpilogueEEEvPT1_PKT_T2_S9_S9_,"",@"SHT_CUDA_INFO"
	.sectionflags	@""
	.align	4


	//----- nvinfo : EIATTR_CUDA_API_VERSION
	.align		4
        /*0000*/ 	.byte	0x04, 0x37
        /*0002*/ 	.short	(.L_14083 - .L_14082)
.L_14082:
        /*0004*/ 	.word	0x00000082


	//----- nvinfo : EIATTR_KPARAM_INFO
	.align		4
.L_14083:
        /*0008*/ 	.byte	0x04, 0x17
        /*000a*/ 	.short	(.L_14085 - .L_14084)
.L_14084:
        /*000c*/ 	.word	0x00000000
        /*0010*/ 	.short	0x0004
        /*0012*/ 	.short	0x0018
        /*0014*/ 	.byte	0x00, 0xf0, 0x11, 0x00


	//----- nvinfo : EIATTR_KPARAM_INFO
	.align		4
.L_14085:
        /*0018*/ 	.byte	0x04, 0x17
        /*001a*/ 	.short	(.L_14087 - .L_14086)
.L_14086:
        /*001c*/ 	.word	0x00000000
        /*0020*/ 	.short	0x0003
        /*0022*/ 	.short	0x0014
        /*0024*/ 	.byte	0x00, 0xf0, 0x11, 0x00


	//----- nvinfo : EIATTR_KPARAM_INFO
	.align		4
.L_14087:
        /*0028*/ 	.byte	0x04, 0x17
        /*002a*/ 	.short	(.L_14089 - .L_14088)
.L_14088:
        /*002c*/ 	.word	0x00000000
        /*0030*/ 	.short	0x0002
        /*0032*/ 	.short	0x0010
        /*0034*/ 	.byte	0x00, 0xf0, 0x11, 0x00


	//----- nvinfo : EIATTR_KPARAM_INFO
	.align		4
.L_14089:
        /*0038*/ 	.byte	0x04, 0x17
        /*003a*/ 	.short	(.L_14091 - .L_14090)
.L_14090:
        /*003c*/ 	.word	0x00000000
        /*0040*/ 	.short	0x0001
        /*0042*/ 	.short	0x0008
        /*0044*/ 	.byte	0x00, 0xf0, 0x21, 0x00


	//----- nvinfo : EIATTR_KPARAM_INFO
	.align		4
.L_14091:
        /*0048*/ 	.byte	0x04, 0x17
        /*004a*/ 	.short	(.L_14093 - .L_14092)
.L_14092:
        /*004c*/ 	.word	0x00000000
        /*0050*/ 	.short	0x0000
        /*0052*/ 	.short	0x0000
        /*0054*/ 	.byte	0x00, 0xf0, 0x21, 0x00


	//----- nvinfo : EIATTR_SPARSE_MMA_MASK
	.align		4
.L_14093:
        /*0058*/ 	.byte	0x03, 0x50
        /*005a*/ 	.short	0x0000


	//----- nvinfo : EIATTR_MAXREG_COUNT
	.align		4
        /*005c*/ 	.byte	0x03, 0x1b
        /*005e*/ 	.short	0x00ff


	//----- nvinfo : EIATTR_NUM_BARRIERS
	.align		4
        /*0060*/ 	.byte	0x02, 0x4c
        /*0062*/ 	.byte	0x01
	.zero		1


	//----- nvinfo : EIATTR_MERCURY_ISA_VERSION
	.align		4
        /*0064*/ 	.byte	0x03, 0x5f
        /*0066*/ 	.short	0x0101


	//----- nvinfo : EIATTR_EXIT_INSTR_OFFSETS
	.align		4
        /*0068*/ 	.byte	0x04, 0x1c
        /*006a*/ 	.short	(.L_14095 - .L_14094)


	//   ....[0]....
.L_14094:
        /*006c*/ 	.word	0x00000040


	//   ....[1]....
        /*0070*/ 	.word	0x00001e00


	//----- nvinfo : EIATTR_CRS_STACK_SIZE
	.align		4
.L_14095:
        /*0074*/ 	.byte	0x04, 0x1e
        /*0076*/ 	.short	(.L_14097 - .L_14096)
.L_14096:
        /*0078*/ 	.word	0x00000000


	//----- nvinfo : EIATTR_CBANK_PARAM_SIZE
	.align		4
.L_14097:
        /*007c*/ 	.byte	0x03, 0x19
        /*007e*/ 	.short	0x001c


	//----- nvinfo : EIATTR_PARAM_CBANK
	.align		4
        /*0080*/ 	.byte	0x04, 0x0a
        /*0082*/ 	.short	(.L_14099 - .L_14098)
	.align		4
.L_14098:
        /*0084*/ 	.word	index@(.nv.constant0._ZN2at6native43_GLOBAL__N__9ae7fba5_10_SoftMax_cu_9f978f6326cunn_SpatialSoftMaxForwardIdddiNS1_22SoftMaxForwardEpilogueEEEvPT1_PKT_T2_S9_S9_)
        /*0088*/ 	.short	0x0210
        /*008a*/ 	.short	0x001c


	//----- nvinfo : EIATTR_SW_WAR
	.align		4
.L_14099:
        /*008c*/ 	.byte	0x04, 0x36
        /*008e*/ 	.short	(.L_14101 - .L_14100)
.L_14100:
        /*0090*/ 	.word	0x00000008
.L_14101:


//--------------------- .nv.info._ZN2at6native43_GLOBAL__N__9ae7fba5_10_SoftMax_cu_9f978f6319cunn_SoftMaxForwardILi8EN3c108BFloat16EffNS1_22SoftMaxForwardEpilogueEEEvPT2_PKT0_i --------------------------
	.section	.nv.info._ZN2at6native43_GLOBAL__N__9ae7fba5_10_SoftMax_cu_9f978f6319cunn_SoftMaxForwardILi8EN3c108BFloat16EffNS1_22SoftMaxForwardEpilogueEEEvPT2_PKT0_i,"",@"SHT_CUDA_INFO"
	.sectionflags	@""
	.align	4


	//----- nvinfo : EIATTR_CUDA_API_VERSION
	.align		4
        /*0000*/ 	.byte	0x04, 0x37
        /*0002*/ 	.short	(.L_14103 - .L_14102)
.L_14102:
        /*0004*/ 	.word	0x00000082


	//----- nvinfo : EIATTR_KPARAM_INFO
	.align		4
.L_14103:
        /*0008*/ 	.byte	0x04, 0x17
        /*000a*/ 	.short	(.L_14105 - .L_14104)
.L_14104:
        /*000c*/ 	.word	0x00000000
        /*0010*/ 	.short	0x0002
        /*0012*/ 	.short	0x0010
        /*0014*/ 	.byte	0x00, 0xf0, 0x11, 0x00


	//----- nvinfo : EIATTR_KPARAM_INFO
	.align		4
.L_14105:
        /*0018*/ 	.byte	0x04, 0x17
        /*001a*/ 	.short	(.L_14107 - .L_14106)
.L_14106:
        /*001c*/ 	.word	0x00000000
        /*0020*/ 	.short	0x0001
        /*0022*/ 	.short	0x0008
        /*0024*/ 	.byte	0x00, 0xf0, 0x21, 0x00


	//----- nvinfo : EIATTR_KPARAM_INFO
	.align		4
.L_14107:
        /*0028*/ 	.byte	0x04, 0x17
        /*002a*/ 	.short	(.L_14109 - .L_14108)
.L_14108:
        /*002c*/ 	.word	0x00000000
        /*0030*/ 	.short	0x0000
        /*0032*/ 	.short	0x0000
        /*0034*/ 	.byte	0x00, 0xf0, 0x21, 0x00


	//----- nvinfo : EIATTR_SPARSE_MMA_MASK
	.align		4
.L_14109:
        /*0038*/ 	.byte	0x03, 0x50
        /*003a*/ 	.short	0x0000


	//----- nvinfo : EIATTR_MAXREG_COUNT
	.align		4
        /*003c*/ 	.byte	0x03, 0x1b
        /*003e*/ 	.short	0x00ff


	//----- nvinfo : EIATTR_NUM_BARRIERS
	.align		4
        /*0040*/ 	.byte	0x02, 0x4c
        /*0042*/ 	.byte	0x01
	.zero		1


	//----- nvinfo : EIATTR_MERCURY_ISA_VERSION
	.align		4
        /*0044*/ 	.byte	0x03, 0x5f
        /*0046*/ 	.short	0x0101


	//----- nvinfo : EIATTR_COOP_GROUP_MASK_REGIDS
	.align		4
        /*0048*/ 	.byte	0x04, 0x29
        /*004a*/ 	.short	(.L_14111 - .L_14110)


	//   ....[0]....
.L_14110:
        /*004c*/ 	.word	0xffffffff


	//   ....[1]....
        /*0050*/ 	.word	0xffffffff


	//   ....[2]....
        /*0054*/ 	.word	0xffffffff


	//   ....[3]....
        /*0058*/ 	.word	0xffffffff


	//   ....[4]....
        /*005c*/ 	.word	0xffffffff


	//   ....[5]....
        /*0060*/ 	.word	0xffffffff


	//   ....[6]....
        /*0064*/ 	.word	0xffffffff


	//   ....[7]....
        /*0068*/ 	.word	0xffffffff


	//   ....[8]....
        /*006c*/ 	.word	0xffffffff


	//   ....[9]....
        /*0070*/ 	.word	0xffffffff


	//   ....[10]....
        /*0074*/ 	.word	0xffffffff


	//   ....[11]....
        /*0078*/ 	.word	0xffffffff


	//   ....[12]....
        /*007c*/ 	.word	0xffffffff


	//   ....[13]....
        /*0080*/ 	.word	0xffffffff


	//   ....[14]....
        /*0084*/ 	.word	0xffffffff


	//   ....[15]....
        /*0088*/ 	.word	0xffffffff


	//   ....[16]....
        /*008c*/ 	.word	0xffffffff


	//   ....[17]....
        /*0090*/ 	.word	0xffffffff


	//   ....[18]....
        /*0094*/ 	.word	0xffffffff


	//   ....[19]....
        /*0098*/ 	.word	0xffffffff


	//   ....[20]....
        /*009c*/ 	.word	0x05000006


	//   ....[21]....
        /*00a0*/ 	.word	0x05000006


	//   ....[22]....
        /*00a4*/ 	.word	0x05000006


	//   ....[23]....
        /*00a8*/ 	.word	0x05000006


	//   ....[24]....
        /*00ac*/ 	.word	0x05000006


	//   ....[25]....
        /*00b0*/ 	.word	0x05000006


	//   ....[26]....
        /*00b4*/ 	.word	0x05000006


	//   ....[27]....
        /*00b8*/ 	.word	0x05000006


	//   ....[28]....
        /*00bc*/ 	.word	0x05000006


	//   ....[29]....
        /*00c0*/ 	.word	0x05000006


	//----- nvinfo : EIATTR_COOP_GROUP_INSTR_OFFSETS
	.align		4
.L_14111:
        /*00c4*/ 	.byte	0x04, 0x28
        /*00c6*/ 	.short	(.L_14113 - .L_14112)


	//   ....[0]....
.L_14112:
        /*00c8*/ 	.word	0x00000710


	//   ....[1]....
        /*00cc*/ 	.word	0x000007f0


	//   ....[2]....
        /*00d0*/ 	.word	0x00000820


	//   ....[3]....
        /*00d4*/ 	.word	0x00000850


	//   ....[4]....
        /*00d8*/ 	.word	0x000008a0


	//   ....[5]....
        /*00dc*/ 	.word	0x00000980


	//   ....[6]....
        /*00e0*/ 	.word	0x000009b0


	//   ....[7]....
        /*00e4*/ 	.word	0x000009e0


	//   ....[8]....
        /*00e8*/ 	.word	0x00000a10


	//   ....[9]....
        /*00ec*/ 	.word	0x00000a40


	//   ....[10]....
        /*00f0*/ 	.word	0x00001130


	//   ....[11]....
        /*00f4*/ 	.word	0x000011c0


	//   ....[12]....
        /*00f8*/ 	.word	0x000011f0


	//   ....[13]....
        /*00fc*/ 	.word	0x00001210


	//   ....[14]....
        /*0100*/ 	.word	0x00001230


	//   ....[15]....
        /*0104*/ 	.word	0x000012b0


	//   ....[16]....
        /*0108*/ 	.word	0x000012d0


	//   ....[17]....
        /*010c*/ 	.word	0x000012f0


	//   ....[18]....
        /*0110*/ 	.word	0x00001310


	//   ....[19]....
        /*0114*/ 	.word	0x00001330


	//   ....[20]....
        /*0118*/ 	.word	0x00001da0


	//   ....[21]....
        /*011c*/ 	.word	0x00001e20


	//   ....[22]....
        /*0120*/ 	.word	0x00001ea0


	//   ....[23]....
        /*0124*/ 	.word	0x00001f20


	//   ....[24]....
        /*0128*/ 	.word	0x00001fa0


	//   ....[25]....
        /*012c*/ 	.word	0x00002030


	//   ....[26]....
        /*0130*/ 	.word	0x000020a0


	//   ....[27]....
        /*0134*/ 	.word	0x00002110


	//   ....[28]....
        /*0138*/ 	.word	0x00002180


	//   ....[29]....
        /*013c*/ 	.word	0x000021f0


	//----- nvinfo : EIATTR_EXIT_INSTR_OFFSETS
	.align		4
.L_14113:
        /*0140*/ 	.byte	0x04, 0x1c
        /*0142*/ 	.short	(.L_14115 - .L_14114)


	//   ....[0]....
.L_14114:
        /*0144*/ 	.word	0x00001410


	//   ....[1]....
        /*0148*/ 	.word	0x00001550


	//   ....[2]....
        /*014c*/ 	.word	0x00001c60


	//   ....[3]....
        /*0150*/ 	.word	0x00001d40


	//----- nvinfo : EIATTR_CRS_STACK_SIZE
	.align		4
.L_14115:
        /*0154*/ 	.byte	0x04, 0x1e
        /*0156*/ 	.short	(.L_14117 - .L_14116)
.L_14116:
        /*0158*/ 	.word	0x00000000


	//----- nvinfo : EIATTR_CBANK_PARAM_SIZE
	.align		4
.L_14117:
        /*015c*/ 	.byte	0x03, 0x19
        /*015e*/ 	.short	0x0014


	//----- nvinfo : EIATTR_PARAM_CBANK
	.align		4
        /*0160*/ 	.byte	0x04, 0x0a
        /*0162*/ 	.short	(.L_14119 - .L_14118)
	.align		4
.L_14118:
        /*0164*/ 	.word	index@(.nv.constant0._ZN2at6native43_GLOBAL__N__9ae7fba5_10_SoftMax_cu_9f978f6319cunn_SoftMaxForwardILi8EN3c108BFloat16EffNS1_22SoftMaxForwardEpilogueEEEvPT2_PKT0_i)
        /*0168*/ 	.short	0x0210
        /*016a*/ 	.short	0x0014


	//----- nvinfo : EIATTR_SW_WAR
	.align		4
.L_14119:
        /*016c*/ 	.byte	0x04, 0x36
        /*016e*/ 	.short	(.L_14121 - .L_14120)
.L_14120:
        /*0170*/ 	.word	0x00000008
.L_14121:


//--------------------- .nv.info._ZN2at6native43_GLOBAL__N__9ae7fba5_10_SoftMax_cu_9f978f6323cunn_SoftMaxForwardSmemILi8EN3c108BFloat16EffNS1_22SoftMaxForwardEpilogueElEEvPT2_PKT0_T4_ --------------------------
	.section	.nv.info._ZN2at6native43_GLOBAL__N__9ae7fba5_10_SoftMax_cu_9f978f6323cunn_SoftMaxForwardSmemILi8EN3c108BFloat16EffNS1_22SoftMaxForwardEpilogueElEEvPT2_PKT0_T4_,"",@"SHT_CUDA_INFO"
	.sectionflags	@""
	.align	4


	//----- nvinfo : EIATTR_CUDA_API_VERSION
	.align		4
        /*0000*/ 	.byte	0x04, 0x37
        /*0002*/ 	.short	(.L_14123 - .L_14122)
.L_14122:
        /*0004*/ 	.word	0x00000082


	//----- nvinfo : EIATTR_KPARAM_INFO
	.align		4
.L_14123:
        /*0008*/ 	.byte	0x04, 0x17
        /*000a*/ 	.short	(.L_14125 - .L_14124)
.L_14124:
        /*000c*/ 	.word	0x00000000
        /*0010*/ 	.short	0x0002
        /*0012*/ 	.short	0x0010
        /*0014*/ 	.byte	0x00, 0xf0, 0x21, 0x00


	//----- nvinfo : EIATTR_KPARAM_INFO
	.align		4
.L_14125:
        /*0018*/ 	.byte	0x04, 0x17
        /*001a*/ 	.short	(.L_14127 - .L_14126)
.L_14126:
        /*001c*/ 	.word	0x00000000
        /*0020*/ 	.short	0x0001
        /*0022*/ 	.short	0x0008
        /*0024*/ 	.byte	0x00, 0xf0, 0x21, 0x00


	//----- nvinfo : EIATTR_KPARAM_INFO
	.align		4
.L_14127:
        /*0028*/ 	.byte	0x04, 0x17
        /*002a*/ 	.short	(.L_14129 - .L_14128)
.L_14128:
        /*002c*/ 	.word	0x00000000
        /*0030*/ 	.short	0x0000
        /*0032*/ 	.short	0x0000
        /*0034*/ 	.byte	0x00, 0xf0, 0x21, 0x00


	//----- nvinfo : EIATTR_SPARSE_MMA_MASK
	.align		4
.L_14129:
        /*0038*/ 	.byte	0x03, 0x50
        /*003a*/ 	.short	0x0000


	//----- nvinfo : EIATTR_MAXREG_COUNT
	.align		4
        /*003c*/ 	.byte	0x03, 0x1b
        /*003e*/ 	.short	0x00ff


	//----- nvinfo : EIATTR_NUM_BARRIERS
	.align		4
        /*0040*/ 	.byte	0x02, 0x4c
        /*0042*/ 	.byte	0x01
	.zero		1


	//----- nvinfo : EIATTR_MERCURY_ISA_VERSION
	.align		4
        /*0044*/ 	.byte	0x03, 0x5f
        /*0046*/ 	.short	0x0101


	//----- nvinfo : EIATTR_COOP_GROUP_MASK_REGIDS
	.align		4
        /*0048*/ 	.byte	0x04, 0x29
        /*004a*/ 	.short	(.L_14131 - .L_14130)


	//   ....[0]....
.L_14130:
        /*004c*/ 	.word	0xffffffff


	//   ....[1]....
        /*0050*/ 	.word	0xffffffff


	//   ....[2]....
        /*0054*/ 	.word	0xffffffff


	//   ....[3]....
        /*0058*/ 	.word	0xffffffff


	//   ....[4]....
        /*005c*/ 	.word	0xffffffff


	//   ....[5]....
        /*0060*/ 	.word	0xffffffff


	//   ....[6]....
        /*0064*/ 	.word	0xffffffff


	//   ....[7]....
        /*0068*/ 	.word	0xffffffff


	//   ....[8]....
        /*006c*/ 	.word	0xffffffff


	//   ....[9]....
        /*0070*/ 	.word	0xffffffff


	//   ....[10]....
        /*0074*/ 	.word	0xffffffff


	//   ....[11]....
        /*0078*/ 	.word	0xffffffff


	//   ....[12]....
        /*007c*/ 	.word	0xffffffff


	//   ....[13]....
        /*0080*/ 	.word	0xffffffff


	//   ....[14]....
        /*0084*/ 	.word	0xffffffff


	//   ....[15]....
        /*0088*/ 	.word	0xffffffff


	//   ....[16]....
        /*008c*/ 	.word	0xffffffff


	//   ....[17]....
        /*0090*/ 	.word	0xffffffff


	//   ....[18]....
        /*0094*/ 	.word	0xffffffff


	//   ....[19]....
        /*0098*/ 	.word	0xffffffff


	//   ....[20]....
        /*009c*/ 	.word	0x05000012


	//   ....[21]....
        /*00a0*/ 	.word	0x05000012


	//   ....[22]....
        /*00a4*/ 	.word	0x05000012


	//   ....[23]....
        /*00a8*/ 	.word	0x05000012


	//   ....[24]....
        /*00ac*/ 	.word	0x05000012


	//   ....[25]....
        /*00b0*/ 	.word	0x05000012


	//   ....[26]....
        /*00b4*/ 	.word	0x05000012


	//   ....[27]....
        /*00b8*/ 	.word	0x05000012


	//   ....[28]....
        /*00bc*/ 	.word	0x05000012


	//   ....[29]....
        /*00c0*/ 	.word	0x05000012


	//----- nvinfo : EIATTR_COOP_GROUP_INSTR_OFFSETS
	.align		4
.L_14131:
        /*00c4*/ 	.byte	0x04, 0x28
        /*00c6*/ 	.short	(.L_14133 - .L_14132)


	//   ....[0]....
.L_14132:
        /*00c8*/ 	.word	0x00000390


	//   ....[1]....
        /*00cc*/ 	.word	0x00000480


	//   ....[2]....
        /*00d0*/ 	.word	0x000004e0


	//   ....[3]....
        /*00d4*/ 	.word	0x00000520


	//   ....[4]....
        /*00d8*/ 	.word	0x00000570


	//   ....[5]....
        /*00dc*/ 	.word	0x00000620


	//   ....[6]....
        /*00e0*/ 	.word	0x00000650


	//   ....[7]....
        /*00e4*/ 	.word	0x00000680


	//   ....[8]....
        /*00e8*/ 	.word	0x000006b0


	//   ....[9]....
        /*00ec*/ 	.word	0x000006e0


	//   ....[10]....
        /*00f0*/ 	.word	0x00000b30


	//   ....[11]....
        /*00f4*/ 	.word	0x00000b90


	//   ....[12]....
        /*00f8*/ 	.word	0x00000bb0


	//   ....[13]....
        /*00fc*/ 	.word	0x00000bd0


	//   ....[14]....
        /*0100*/ 	.word	0x00000bf0


	//   ....[15]....
        /*0104*/ 	.word	0x00000c80


	//   ....[16]....
        /*0108*/ 	.word	0x00000ca0


	//   ....[17]....
        /*010c*/ 	.word	0x00000cc0


	//   ....[18]....
        /*0110*/ 	.word	0x00000ce0


	//   ....[19]....
        /*0114*/ 	.word	0x00000d00


	//   ....[20]....
        /*0118*/ 	.word	0x000011b0


	//   ....[21]....
        /*011c*/ 	.word	0x00001230


	//   ....[22]....
        /*0120*/ 	.word	0x000012b0


	//   ....[23]....
        /*0124*/ 	.word	0x00001330


	//   ....[24]....
        /*0128*/ 	.word	0x000013b0


	//   ....[25]....
        /*012c*/ 	.word	0x00001440


	//   ....[26]....
        /*0130*/ 	.word	0x000014b0


	//   ....[27]....
        /*0134*/ 	.word	0x00001520


	//   ....[28]....
        /*0138*/ 	.word	0x00001590


	//   ....[29]....
        /*013c*/ 	.word	0x00001600


	//----- nvinfo : EIATTR_EXIT_INSTR_OFFSETS
	.align		4
.L_14133:
        /*0140*/ 	.byte	0x04, 0x1c
        /*0142*/ 	.short	(.L_14135 - .L_14134)


	//   ....[0]....
.L_14134:
        /*0144*/ 	.word	0x00000d60


	//   ....[1]....
        /*0148*/ 	.word	0x00001150


	//----- nvinfo : EIATTR_CRS_STACK_SIZE
	.align		4
.L_14135:
        /*014c*/ 	.byte	0x04, 0x1e
        /*014e*/ 	.short	(.L_14137 - .L_14136)
.L_14136:
        /*0150*/ 	.word	0x00000000


	//----- nvinfo : EIATTR_CBANK_PARAM_SIZE
	.align		4
.L_14137:
        /*0154*/ 	.byte	0x03, 0x19
        /*0156*/ 	.short	0x0018


	//----- nvinfo : EIATTR_PARAM_CBANK
	.align		4
        /*0158*/ 	.byte	0x04, 0x0a
        /*015a*/ 	.short	(.L_14139 - .L_14138)
	.align		4
.L_14138:
        /*015c*/ 	.word	index@(.nv.constant0._ZN2at6native43_GLOBAL__N__9ae7fba5_10_SoftMax_cu_9f978f6323cunn_SoftMaxForwardSmemILi8EN3c108BFloat16EffNS1_22SoftMaxForwardEpilogueElEEvPT2_PKT0_T4_)
        /*0160*/ 	.short	0x0210
        /*0162*/ 	.short	0x0018


	//----- nvinfo : EIATTR_SW_WAR
	.align		4
.L_14139:
        /*0164*/ 	.byte	0x04, 0x36
        /*0166*/ 	.short	(.L_14141 - .L_14140)
.L_14140:
        /*0168*/ 	.word	0x00000008
.L_14141:


//--------------------- .nv.info._ZN2at6native43_GLOBAL__N__9ae7fba5_10_SoftMax_cu_9f978f6319cunn_SoftMaxForwardILi8EN3c108BFloat16EfS4_NS1_22SoftMaxForwardEpilogueEEEvPT2_PKT0_i --------------------------
	.section	.nv.info._ZN2at6native43_GLOBAL__N__9ae7fba5_10_SoftMax_cu_9f978f6319cunn_SoftMaxForwardILi8EN3c108BFloat16EfS4_NS1_22SoftMaxForwardEpilogueEEEvPT2_PKT0_i,"",@"SHT_CUDA_INFO"
	.sectionflags	@""
	.align	4


	//----- nvinfo : EIATTR_CUDA_API_VERSION
	.align		4
        /*0000*/ 	.byte	0x04, 0x37
        /*0002*/ 	.short	(.L_14143 - .L_14142)
.L_14142:
        /*0004*/ 	.word	0x00000082


	//----- nvinfo : EIATTR_KPARAM_INFO
	.align		4
.L_14143:
        /*0008*/ 	.byte	0x04, 0x17
        /*000a*/ 	.short	(.L_14145 - .L_14144)
.L_14144:
        /*000c*/ 	.word	0x00000000
        /*0010*/ 	.short	0x0002
        /*0012*/ 	.short	0x0010
        /*0014*/ 	.byte	0x00, 0xf0, 0x11, 0x00


	//----- nvinfo : EIATTR_KPARAM_INFO
	.align		4
.L_14145:
        /*0018*/ 	.byte	0x04, 0x17
        /*001a*/ 	.short	(.L_14147 - .L_14146)
.L_14146:
        /*001c*/ 	.word	0x00000000
        /*0020*/ 	.short	0x0001
        /*0022*/ 	.short	0x0008
        /*0024*/ 	.byte	0x00, 0xf0, 0x21, 0x00


	//----- nvinfo : EIATTR_KPARAM_INFO
	.align		4
.L_14147:
        /*0028*/ 	.byte	0x04, 0x17
        /*002a*/ 	.short	(.L_14149 - .L_14148)
.L_14148:
        /*002c*/ 	.word	0x00000000
        /*0030*/ 	.short	0x0000
        /*0032*/ 	.short	0x0000
        /*0034*/ 	.byte	0x00, 0xf0, 0x21, 0x00


	//----- nvinfo : EIATTR_SPARSE_MMA_MASK
	.align		4
.L_14149:
        /*0038*/ 	.byte	0x03, 0x50
        /*003a*/ 	.short	0x0000


	//----- nvinfo : EIATTR_MAXREG_COUNT
	.align		4
        /*003c*/ 	.byte	0x03, 0x1b
        /*003e*/ 	.short	0x00ff


	//----- nvinfo : EIATTR_NUM_BARRIERS
	.align		4
        /*0040*/ 	.byte	0x02, 0x4c
        /*0042*/ 	.byte	0x01
	.zero		1


	//----- nvinfo : EIATTR_MERCURY_ISA_VERSION
	.align		4
        /*0044*/ 	.byte	0x03, 0x5f
        /*0046*/ 	.short	0x0101


	//----- nvinfo : EIATTR_COOP_GROUP_MASK_REGIDS
	.align		4
        /*0048*/ 	.byte	0x04, 0x29
        /*004a*/ 	.short	(.L_14151 - .L_14150)


	//   ....[0]....
.L_14150:
        /*004c*/ 	.word	0xffffffff


	//   ....[1]....
        /*0050*/ 	.word	0xffffffff


	//   ....[2]....
        /*0054*/ 	.word	0xffffffff


	//   ....[3]....
        /*0058*/ 	.word	0xffffffff


	//   ....[4]....
        /*005c*/ 	.word	0xffffffff


	//   ....[5]....
        /*0060*/ 	.word	0xffffffff


	//   ....[6]....
        /*0064*/ 	.word	0xffffffff


	//   ....[7]....
        /*0068*/ 	.word	0xffffffff


	//   ....[8]....
        /*006c*/ 	.word	0xffffffff


	//   ....[9]....
        /*0070*/ 	.word	0xffffffff


	//   ....[10]....
        /*0074*/ 	.word	0xffffffff


	//   ....[11]....
        /*0078*/ 	.word	0xffffffff


	//   ....[12]....
        /*007c*/ 	.word	0xffffffff


	//   ....[13]....
        /*0080*/ 	.word	0xffffffff


	//   ....[14]....
        /*0084*/ 	.word	0xffffffff


	//   ....[15]....
        /*0088*/ 	.word	0xffffffff


	//   ....[16]....
        /*008c*/ 	.word	0xffffffff


	//   ....[17]....
        /*0090*/ 	.word	0xffffffff


	//   ....[18]....
        /*0094*/ 	.word	0xffffffff


	//   ....[19]....
        /*0098*/ 	.word	0xffffffff


	//   ....[20]....
        /*009c*/ 	.word	0x05000006


	//   ....[21]....
        /*00a0*/ 	.word	0x05000006


	//   ....[22]....
        /*00a4*/ 	.word	0x05000006


	//   ....[23]....
        /*00a8*/ 	.word	0x05000006


	//   ....[24]....
        /*00ac*/ 	.word	0x05000006


	//   ....[25]....
        /*00b0*/ 	.word	0x05000006


	//   ....[26]....
        /*00b4*/ 	.word	0x05000006


	//   ....[27]....
        /*00b8*/ 	.word	0x05000006


	//   ....[28]....
        /*00bc*/ 	.word	0x05000006


	//   ....[29]....
        /*00c0*/ 	.word	0x05000006


	//----- nvinfo : EIATTR_COOP_GROUP_INSTR_OFFSETS
	.align		4
.L_14151:
        /*00c4*/ 	.byte	0x04, 0x28
        /*00c6*/ 	.short	(.L_14153 - .L_14152)


	//   ....[0]....
.L_14152:
        /*00c8*/ 	.word	0x00000710


	//   ....[1]....
        /*00cc*/ 	.word	0x000007e0


	//   ....[2]....
        /*00d0*/ 	.word	0x00000810


	//   ....[3]....
        /*00d4*/ 	.word	0x00000850


	//   ....[4]....
        /*00d8*/ 	.word	0x000008b0


	//   ....[5]....
        /*00dc*/ 	.word	0x00000980


	//   ....[6]....
        /*00e0*/ 	.word	0x000009b0


	//   ....[7]....
        /*00e4*/ 	.word	0x000009e0


	//   ....[8]....
        /*00e8*/ 	.word	0x00000a10


	//   ....[9]....
        /*00ec*/ 	.word	0x00000a40


	//   ....[10]....
        /*00f0*/ 	.word	0x00001130


	//   ....[11]....
        /*00f4*/ 	.word	0x000011c0


	//   ....[12]....
        /*00f8*/ 	.word	0x000011f0


	//   ....[13]....
        /*00fc*/ 	.word	0x00001210


	//   ....[14]....
        /*0100*/ 	.word	0x00001230


	//   ....[15]....
        /*0104*/ 	.word	0x000012b0


	//   ....[16]....
        /*0108*/ 	.word	0x000012d0


	//   ....[17]....
        /*010c*/ 	.word	0x000012f0


	//   ....[18]....
        /*0110*/ 	.word	0x00001310


	//   ....[19]....
        /*0114*/ 	.word	0x00001330


	//   ....[20]....
        /*0118*/ 	.word	0x00001df0


	//   ....[21]....
        /*011c*/ 	.word	0x00001e70


	//   ....[22]....
        /*0120*/ 	.word	0x00001ef0


	//   ....[23]....
        /*0124*/ 	.word	0x00001f70


	//   ....[24]....
        /*0128*/ 	.word	0x00001ff0


	//   ....[25]....
        /*012c*/ 	.word	0x00002080


	//   ....[26]....
        /*0130*/ 	.word	0x000020f0


	//   ....[27]....
        /*0134*/ 	.word	0x00002160


	//   ....[28]....
        /*0138*/ 	.word	0x000021d0


	//   ....[29]....
        /*013c*/ 	.word	0x00002240


	//----- nvinfo : EIATTR_EXIT_INSTR_OFFSETS
	.align		4
.L_14153:
        /*0140*/ 	.byte	0x04, 0x1c
        /*0142*/ 	.short	(.L_14155 - .L_14154)


	//   ....[0]....
.L_14154:
        /*0144*/ 	.word	0x00001410


	//   ....[1]....
        /*0148*/ 	.word	0x00001560


	//   ....[2]....
        /*014c*/ 	.word	0x00001ca0


	//   ....[3]....
        /*0150*/ 	.word	0x00001d90


	//----- nvinfo : EIATTR_CRS_STACK_SIZE
	.align		4
.L_14155:
        /*0154*/ 	.byte	0x04, 0x1e
        /*0156*/ 	.short	(.L_14157 - .L_14156)
.L_14156:
        /*0158*/ 	.word	0x00000000


	//----- nvinfo : EIATTR_CBANK_PARAM_SIZE
	.align		4
.L_14157:
        /*015c*/ 	.byte	0x03, 0x19
        /*015e*/ 	.short	0x0014


	//----- nvinfo : EIATTR_PARAM_CBANK
	.align		4
        /*0160*/ 	.byte	0x04, 0x0a
        /*0162*/ 	.short	(.L_14159 - .L_14158)
	.align		4
.L_14158:
        /*0164*/ 	.word	index@(.nv.constant0._ZN2at6native43_GLOBAL__N__9ae7fba5_10_SoftMax_cu_9f978f6319cunn_SoftMaxForwardILi8EN3c108BFloat16EfS4_NS1_22SoftMaxForwardEpilogueEEEvPT2_PKT0_i)
        /*0168*/ 	.short	0x0210
        /*016a*/ 	.short	0x0014


	//----- nvinfo : EIATTR_SW_WAR
	.align		4
.L_14159:
        /*016c*/ 	.byte	0x04, 0x36
        /*016e*/ 	.short	(.L_14161 - .L_14160)
.L_14160:
        /*0170*/ 	.word	0x00000008
.L_14161:


//--------------------- .nv.info._ZN2at6native43_GLOBAL__N__9ae7fba5_10_SoftMax_cu_9f978f6323cunn_SoftMaxForwardSmemILi8EN3c108BFloat16EfS4_NS1_22SoftMaxForwardEpilogueElEEvPT2_PKT0_T4_ --------------------------
	.section	.nv.info._ZN2at6native43_GLOBAL__N__9ae7fba5_10_SoftMax_cu_9f978f6323cunn_SoftMaxForwardSmemILi8EN3c108BFloat16EfS4_NS1_22SoftMaxForwardEpilogueElEEvPT2_PKT0_T4_,"",@"SHT_CUDA_INFO"
	.sectionflags	@""
	.align	4


	//----- nvinfo : EIATTR_CUDA_API_VERSION
	.align		4
        /*0000*/ 	.byte	0x04, 0x37
        /*0002*/ 	.short	(.L_14163 - .L_14162)
.L_14162:
        /*0004*/ 	.word	0x00000082


	//----- nvinfo : EIATTR_KPARAM_INFO
	.align		4
.L_14163:
        /*0008*/ 	.byte	0x04, 0x17
        /*000a*/ 	.short	(.L_14165 - .L_14164)
.L_14164:
        /*000c*/ 	.word	0x00000000
        /*0010*/ 	.short	0x0002
        /*0012*/ 	.short	0x0010
        /*0014*/ 	.byte	0x00, 0xf0, 0x21, 0x00


	//----- nvinfo : EIATTR_KPARAM_INFO
	.align		4
.L_14165:
        /*0018*/ 	.byte	0x04, 0x17
        /*001a*/ 	.short	(.L_14167 - .L_14166)
.L_14166:
        /*001c*/ 	.word	0x00000000
        /*0020*/ 	.short	0x0001
        /*0022*/ 	.short	0x0008
        /*0024*/ 	.byte	0x00, 0xf0, 0x21, 0x00


	//----- nvinfo : EIATTR_KPARAM_INFO
	.align		4
.L_14167:
        /*0028*/ 	.byte	0x04, 0x17
        /*002a*/ 	.short	(.L_14169 - .L_14168)
.L_14168:
        /*002c*/ 	.word	0x00000000
        /*0030*/ 	.short	0x0000
        /*0032*/ 	.short	0x0000
        /*0034*/ 	.byte	0x00, 0xf0, 0x21, 0x00


	//----- nvinfo : EIATTR_SPARSE_MMA_MASK
	.align		4
.L_14169:
        /*0038*/ 	.byte	0x03, 0x50
        /*003a*/ 	.short	0x0000


	//----- nvinfo : EIATTR_MAXREG_COUNT
	.align		4
        /*003c*/ 	.byte	0x03, 0x1b
        /*003e*/ 	.short	0x00ff


	//----- nvinfo : EIATTR_NUM_BARRIERS
	.align		4
        /*0040*/ 	.byte	0x02, 0x4c
        /*0042*/ 	.byte	0x01
	.zero		1


	//----- nvinfo : EIATTR_MERCURY_ISA_VERSION
	.align		4
        /*0044*/ 	.byte	0x03, 0x5f
        /*0046*/ 	.short	0x0101


	//----- nvinfo : EIATTR_COOP_GROUP_MASK_REGIDS
	.align		4
        /*0048*/ 	.byte	0x04, 0x29
        /*004a*/ 	.short	(.L_14171 - .L_14170)


	//   ....[0]....
.L_14170:
        /*004c*/ 	.word	0xffffffff


	//   ....[1]....
        /*0050*/ 	.word	0xffffffff


	//   ....[2]....
        /*0054*/ 	.word	0xffffffff


	//   ....[3]....
        /*0058*/ 	.word	0xffffffff


	//   ....[4]....
        /*005c*/ 	.word	0xffffffff


	//   ....[5]....
        /*0060*/ 	.word	0xffffffff


	//   ....[6]....
        /*0064*/ 	.word	0xffffffff


	//   ....[7]....
        /*0068*/ 	.word	0xffffffff


	//   ....[8]....
        /*006c*/ 	.word	0xffffffff


	//   ....[9]....
        /*0070*/ 	.word	0xffffffff


	//   ....[10]....
        /*0074*/ 	.word	0xffffffff


	//   ....[11]....
        /*0078*/ 	.word	0xffffffff


	//   ....[12]....
        /*007c*/ 	.word	0xffffffff


	//   ....[13]....
        /*0080*/ 	.word	0xffffffff


	//   ....[14]....
        /*0084*/ 	.word	0xffffffff


	//   ....[15]....
        /*0088*/ 	.word	0xffffffff


	//   ....[16]....
        /*008c*/ 	.word	0xffffffff


	//   ....[17]....
        /*0090*/ 	.word	0xffffffff


	//   ....[18]....
        /*0094*/ 	.word	0xffffffff


	//   ....[19]....
        /*0098*/ 	.word	0xffffffff


	//   ....[20]....
        /*009c*/ 	.word	0x05000012


	//   ....[21]....
        /*00a0*/ 	.word	0x05000012


	//   ....[22]....
        /*00a4*/ 	.word	0x05000012


	//   ....[23]....
        /*00a8*/ 	.word	0x05000012


	//   ....[24]....
        /*00ac*/ 	.word	0x05000012


	//   ....[25]....
        /*00b0*/ 	.word	0x05000012


	//   ....[26]....
        /*00b4*/ 	.word	0x05000012


	//   ....[27]....
        /*00b8*/ 	.word	0x05000012


	//   ....[28]....
        /*00bc*/ 	.word	0x05000012


	//   ....[29]....
        /*00c0*/ 	.word	0x05000012


	//----- nvinfo : EIATTR_COOP_GROUP_INSTR_OFFSETS
	.align		4
.L_14171:
        /*00c4*/ 	.byte	0x04, 0x28
        /*00c6*/ 	.short	(.L_14173 - .L_14172)


	//   ....[0]....
.L_14172:
        /*00c8*/ 	.word	0x00000390


	//   ....[1]....
        /*00cc*/ 	.word	0x00000480


	//   ....[2]....
        /*00d0*/ 	.word	0x000004e0


	//   ....[3]....
        /*00d4*/ 	.word	0x00000520


	//   ....[4]....
        /*00d8*/ 	.word	0x00000560


	//   ....[5]....
        /*00dc*/ 	.word	0x00000620


	//   ....[6]....
        /*00e0*/ 	.word	0x00000650


	//   ....[7]....
        /*00e4*/ 	.word	0x00000680


	//   ....[8]....
        /*00e8*/ 	.word	0x000006b0


	//   ....[9]....
        /*00ec*/ 	.word	0x000006e0


	//   ....[10]....
        /*00f0*/ 	.word	0x00000b30


	//   ....[11]....
        /*00f4*/ 	.word	0x00000ba0


	//   ....[12]....
        /*00f8*/ 	.word	0x00000bc0


	//   ....[13]....
        /*00fc*/ 	.word	0x00000be0


	//   ....[14]....
        /*0100*/ 	.word	0x00000c00


	//   ....[15]....
        /*0104*/ 	.word	0x00000c80


	//   ....[16]....
        /*0108*/ 	.word	0x00000ca0


	//   ....[17]....
        /*010c*/ 	.word	0x00000cc0


	//   ....[18]....
        /*0110*/ 	.word	0x00000ce0


	//   ....[19]....
        /*0114*/ 	.word	0x00000d00


	//   ....[20]....
        /*0118*/ 	.word	0x000011e0


	//   ....[21]....
        /*011c*/ 	.word	0x00001260


	//   ....[22]....
        /*0120*/ 	.word	0x000012e0


	//   ....[23]....
        /*0124*/ 	.word	0x00001360


	//   ....[24]....
        /*0128*/ 	.word	0x000013e0


	//   ....[25]....
        /*012c*/ 	.word	0x00001460


	//   ....[26]....
        /*0130*/ 	.word	0x000014d0


	//   ....[27]....
        /*0134*/ 	.word	0x00001540


	//   ....[28]....
        /*0138*/ 	.word	0x000015b0


	//   ....[29]....
        /*013c*/ 	.word	0x00001620


	//----- nvinfo : EIATTR_EXIT_INSTR_OFFSETS
	.align		4
.L_14173:
        /*0140*/ 	.byte	0x04, 0x1c
        /*0142*/ 	.short	(.L_14175 - .L_14174)


	//   ....[0]....
.L_14174:
        /*0144*/ 	.word	0x00000d60


	//   ....[1]....
        /*0148*/ 	.word	0x00001180


	//----- nvinfo : EIATTR_CRS_STACK_SIZE
	.align		4
.L_14175:
        /*014c*/ 	.byte	0x04, 0x1e
        /*014e*/ 	.short	(.L_14177 - .L_14176)
.L_14176:
        /*0150*/ 	.word	0x00000000


	//----- nvinfo : EIATTR_CBANK_PARAM_SIZE
	.align		4
.L_14177:
        /*0154*/ 	.byte	0x03, 0x19
        /*0156*/ 	.short	0x0018


	//----- nvinfo : EIATTR_PARAM_CBANK
	.align		4
        /*0158*/ 	.byte	0x04, 0x0a
        /*015a*/ 	.short	(.L_14179 - .L_14178)
	.align		4
.L_14178:
        /*015c*/ 	.word	index@(.nv.constant0._ZN2at6native43_GLOBAL__N__9ae7fba5_10_SoftMax_cu_9f978f6323cunn_SoftMaxForwardSmemILi8EN3c108BFloat16EfS4_NS1_22SoftMaxForwardEpilogueElEEvPT2_PKT0_T4_)
        /*0160*/ 	.short	0x0210
        /*0162*/ 	.short	0x0018


	//----- nvinfo : EIATTR_SW_WAR
	.align		4
.L_14179:
        /*0164*/ 	.byte	0x04, 0x36
        /*0166*/ 	.short	(.L_14181 - .L_14180)
.L_14180:
        /*0168*/ 	.word	0x00000008
.L_14181:


//--------------------- .nv.info._ZN2at6native43_GLOBAL__N__9ae7fba5_10_SoftMax_cu_9f978f6322cunn_SoftMaxForwardRegIN3c108BFloat16EfS4_NS1_22SoftMaxForwardEpilogueElLi9EEEvPT1_PKT_T3_ --------------------------
	.section	.nv.info._ZN2at6native43_GLOBAL__N__9ae7fba5_10_SoftMax_cu_9f978f6322cunn_SoftMaxForwardRegIN3c108BFloat16EfS4_NS1_22SoftMaxForwardEpilogueElLi9EEEvPT1_PKT_T3_,"",@"SHT_CUDA_INFO"
	.sectionflags	@""
	.align	4


	//----- nvinfo : EIATTR_CUDA_API_VERSION
	.align		4
        /*0000*/ 	.byte	0x04, 0x37
        /*0002*/ 	.short	(.L_14183 - .L_14182)
.L_14182:
        /*0004*/ 	.word	0x00000082


	//----- nvinfo : EIATTR_KPARAM_INFO
	.align		4
.L_14183:
        /*0008*/ 	.byte	0x04, 0x17
        /*000a*/ 	.short	(.L_14185 - .L_14184)
.L_14184:
        /*000c*/ 	.word	0x00000000
        /*0010*/ 	.short	0x0002
        /*0012*/ 	.short	0x0010
        /*0014*/ 	.byte	0x00, 0xf0, 0x21, 0x00


	//----- nvinfo : EIATTR_KPARAM_INFO
	.align		4
.L_14185:
        /*0018*/ 	.byte	0x04, 0x17
        /*001a*/ 	.short	(.L_14187 - .L_14186)
.L_14186:
        /*001c*/ 	.word	0x00000000
        /*0020*/ 	.short	0x0001
        /*0022*/ 	.short	0x0008
        /*0024*/ 	.byte	0x00, 0xf0, 0x21, 0x00


	//----- nvinfo : EIATTR_KPARAM_INFO
	.align		4
.L_14187:
        /*0028*/ 	.byte	0x04, 0x17
        /*002a*/ 	.short	(.L_14189 - .L_14188)
.L_14188:
        /*002c*/ 	.word	0x00000000
        /*0030*/ 	.short	0x0000
        /*0032*/ 	.short	0x0000
        /*0034*/ 	.byte	0x00, 0xf0, 0x21, 0x00


	//----- nvinfo : EIATTR_SPARSE_MMA_MASK
	.align		4
.L_14189:
        /*0038*/ 	.byte	0x03, 0x50
        /*003a*/ 	.short	0x0000


	//----- nvinfo : EIATTR_MAXREG_COUNT
	.align		4
        /*003c*/ 	.byte	0x03, 0x1b
        /*003e*/ 	.short	0x00ff


	//----- nvinfo : EIATTR_NUM_BARRIERS
	.align		4
        /*0040*/ 	.byte	0x02, 0x4c
        /*0042*/ 	.byte	0x01
	.zero		1


	//----- nvinfo : EIATTR_MERCURY_ISA_VERSION
	.align		4
        /*0044*/ 	.byte	0x03, 0x5f
        /*0046*/ 	.short	0x0101


	//----- nvinfo : EIATTR_COOP_GROUP_MASK_REGIDS
	.align		4
        /*0048*/ 	.byte	0x04, 0x29
        /*004a*/ 	.short	(.L_14191 - .L_14190)


	//   ....[0]....
.L_14190:
        /*004c*/ 	.word	0xffffffff


	//   ....[1]....
        /*0050*/ 	.word	0xffffffff


	//   ....[2]....
        /*0054*/ 	.word	0xffffffff


	//   ....[3]....
        /*0058*/ 	.word	0xffffffff


	//   ....[4]....
        /*005c*/ 	.word	0xffffffff


	//   ....[5]....
        /*0060*/ 	.word	0xffffffff


	//   ....[6]....
        /*0064*/ 	.word	0xffffffff


	//   ....[7]....
        /*0068*/ 	.word	0xffffffff


	//   ....[8]....
        /*006c*/ 	.word	0xffffffff


	//   ....[9]....
        /*0070*/ 	.word	0xffffffff


	//   ....[10]....
        /*0074*/ 	.word	0xffffffff


	//   ....[11]....
        /*0078*/ 	.word	0xffffffff


	//   ....[12]....
        /*007c*/ 	.word	0xffffffff


	//   ....[13]....
        /*0080*/ 	.word	0xffffffff


	//   ....[14]....
        /*0084*/ 	.word	0xffffffff


	//   ....[15]....
        /*0088*/ 	.word	0xffffffff


	//   ....[16]....
        /*008c*/ 	.word	0xffffffff


	//   ....[17]....
        /*0090*/ 	.word	0xffffffff


	//   ....[18]....
        /*0094*/ 	.word	0xffffffff


	//   ....[19]....
        /*0098*/ 	.word	0xffffffff


	//   ....[20]....
        /*009c*/ 	.word	0x05000019


	//   ....[21]....
        /*00a0*/ 	.word	0x05000019


	//   ....[22]....
        /*00a4*/ 	.word	0x05000019


	//   ....[23]....
        /*00a8*/ 	.word	0x05000019


	//   ....[24]....
        /*00ac*/ 	.word	0x05000019


	//   ....[25]....
        /*00b0*/ 	.word	0x05000019


	//   ....[26]....
        /*00b4*/ 	.word	0x05000019


	//   ....[27]....
        /*00b8*/ 	.word	0x05000019


	//   ....[28]....
        /*00bc*/ 	.word	0x05000019


	//   ....[29]....
        /*00c0*/ 	.word	0x05000019


	//----- nvinfo : EIATTR_COOP_GROUP_INSTR_OFFSETS
	.align		4
.L_14191:
        /*00c4*/ 	.byte	0x04, 0x28
        /*00c6*/ 	.short	(.L_14193 - .L_14192)


	//   ....[0]....
.L_14192:
        /*00c8*/ 	.word	0x000007f0


	//   ....[1]....
        /*00cc*/ 	.word	0x00000820


	//   ....[2]....
        /*00d0*/ 	.word	0x00000850


	//   ....[3]....
        /*00d4*/ 	.word	0x00000880


	//   ....[4]....
        /*00d8*/ 	.word	0x000008b0


	//   ....[5]....
        /*00dc*/ 	.word	0x00000a70


	//   ....[6]....
        /*00e0*/ 	.word	0x00000aa0


	//   ....[7]....
        /*00e4*/ 	.word	0x00000ad0


	//   ....[8]....
        /*00e8*/ 	.word	0x00000b00


	//   ....[9]....
        /*00ec*/ 	.word	0x00000b30


	//   ....[10]....
        /*00f0*/ 	.word	0x00001040


	//   ....[11]....
        /*00f4*/ 	.word	0x00001060


	//   ....[12]....
        /*00f8*/ 	.word	0x00001080


	//   ....[13]....
        /*00fc*/ 	.word	0x000010a0


	//   ....[14]....
        /*0100*/ 	.word	0x000010c0


	//   ....[15]....
        /*0104*/ 	.word	0x00001160


	//   ....[16]....
        /*0108*/ 	.word	0x00001180


	//   ....[17]....
        /*010c*/ 	.word	0x000011a0


	//   ....[18]....
        /*0110*/ 	.word	0x000011c0


	//   ....[19]....
        /*0114*/ 	.word	0x000011e0


	//   ....[20]....
        /*0118*/ 	.word	0x00001e30


	//   ....[21]....
        /*011c*/ 	.word	0x00001eb0


	//   ....[22]....
        /*0120*/ 	.word	0x00001f30


	//   ....[23]....
        /*0124*/ 	.word	0x00001fb0


	//   ....[24]....
        /*0128*/ 	.word	0x00002030


	//   ....[25]....
        /*012c*/ 	.word	0x000020b0


	//   ....[26]....
        /*0130*/ 	.word	0x00002120


	//   ....[27]....
        /*0134*/ 	.word	0x00002190


	//   ....[28]....
        /*0138*/ 	.word	0x00002200


	//   ....[29]....
        /*013c*/ 	.word	0x00002270


	//----- nvinfo : EIATTR_EXIT_INSTR_OFFSETS
	.align		4
.L_14193:
        /*0140*/ 	.byte	0x04, 0x1c
        /*0142*/ 	.short	(.L_14195 - .L_14194)


	//   ....[0]....
.L_14194:
        /*0144*/ 	.word	0x00001c90


	//   ....[1]....
        /*0148*/ 	.word	0x00001dd0


	//----- nvinfo : EIATTR_CRS_STACK_SIZE
	.align		4
.L_14195:
        /*014c*/ 	.byte	0x04, 0x1e
        /*014e*/ 	.short	(.L_14197 - .L_14196)
.L_14196:
        /*0150*/ 	.word	0x00000000


	//----- nvinfo : EIATTR_CBANK_PARAM_SIZE
	.align		4
.L_14197:
        /*0154*/ 	.byte	0x03, 0x19
        /*0156*/ 	.short	0x0018


	//----- nvinfo : EIATTR_PARAM_CBANK
	.align		4
        /*0158*/ 	.byte	0x04, 0x0a
        /*015a*/ 	.short	(.L_14199 - .L_14198)
	.align		4
.L_14198:
        /*015c*/ 	.word	index@(.nv.constant0._ZN2at6native43_GLOBAL__N__9ae7fba5_10_SoftMax_cu_9f978f6322cunn_SoftMaxForwardRegIN3c108BFloat16EfS4_NS1_22SoftMaxForwardEpilogueElLi9EEEvPT1_PKT_T3_)
        /*0160*/ 	.short	0x0210
        /*0162*/ 	.short	0x0018


	//----- nvinfo : EIATTR_SW_WAR
	.align		4
.L_14199:
        /*0164*/ 	.byte	0x04, 0x36
        /*0166*/ 	.short	(.L_14201 - .L_14200)
.L_14200:
        /*0168*/ 	.word	0x00000008
.L_14201:


//--------------------- .nv.info._ZN2at6native43_GLOBAL__N__9ae7fba5_10_SoftMax_cu_9f978f6322cunn_SoftMaxForwardRegIN3c108BFloat16EfS4_NS1_22SoftMaxForwardEpilogueElLi8EEEvPT1_PKT_T3_ --------------------------
	.section	.nv.info._ZN2at6native43_GLOBAL__N__9ae7fba5_10_SoftMax_cu_9f978f6322cunn_SoftMaxForwardRegIN3c108BFloat16EfS4_NS1_22SoftMaxForwardEpilogueElLi8EEEvPT1_PKT_T3_,"",@"SHT_CUDA_INFO"
	.sectionflags	@""
	.align	4


	//----- nvinfo : EIATTR_CUDA_API_VERSION
	.align		4
        /*0000*/ 	.byte	0x04, 0x37
        /*0002*/ 	.short	(.L_14203 - .L_14202)
.L_14202:
        /*0004*/ 	.word	0x00000082


	//----- nvinfo : EIATTR_KPARAM_INFO
	.align		4
.L_14203:
        /*0008*/ 	.byte	0x04, 0x17
        /*000a*/ 	.short	(.L_14205 - .L_14204)
.L_14204:
        /*000c*/ 	.word	0x00000000
        /*0010*/ 	.short	0x0002
        /*0012*/ 	.short	0x0010
        /*0014*/ 	.byte	0x00, 0xf0, 0x21, 0x00


	//----- nvinfo : EIATTR_KPARAM_INFO
	.align		4
.L_14205:
        /*0018*/ 	.byte	0x04, 0x17
        /*001a*/ 	.short	(.L_14207 - .L_14206)
.L_14206:
        /*001c*/ 	.word	0x00000000
        /*0020*/ 	.short	0x0001
        /*0022*/ 	.short	0x0008
        /*0024*/ 	.byte	0x00, 0xf0, 0x21, 0x00


	//----- nvinfo : EIATTR_KPARAM_INFO
	.align		4
.L_14207:
        /*0028*/ 	.byte	0x04, 0x17
        /*002a*/ 	.short	(.L_14209 - .L_14208)
.L_14208:
        /*002c*/ 	.word	0x00000000
        /*0030*/ 	.short	0x0000
        /*0032*/ 	.short	0x0000
        /*0034*/ 	.byte	0x00, 0xf0, 0x21, 0x00


	//----- nvinfo : EIATTR_SPARSE_MMA_MASK
	.align		4
.L_14209:
        /*0038*/ 	.byte	0x03, 0x50
        /*003a*/ 	.short	0x0000


	//----- nvinfo : EIATTR_MAXREG_COUNT
	.align		4
        /*003c*/ 	.byte	0x03, 0x1b
        /*003e*/ 	.short	0x00ff


	//----- nvinfo : EIATTR_NUM_BARRIERS
	.align		4
        /*0040*/ 	.byte	0x02, 0x4c
        /*0042*/ 	.byte	0x01
	.zero		1


	//----- nvinfo : EIATTR_MERCURY_ISA_VERSION
	.align		4
        /*0044*/ 	.byte	0x03, 0x5f
        /*0046*/ 	.short	0x0101


	//----- nvinfo : EIATTR_COOP_GROUP_MASK_REGIDS
	.align		4
        /*0048*/ 	.byte	0x04, 0x29
        /*004a*/ 	.short	(.L_14211 - .L_14210)


	//   ....[0]....
.L_14210:
        /*004c*/ 	.word	0xffffffff


	//   ....[1]....
        /*0050*/ 	.word	0xffffffff


	//   ....[2]....
        /*0054*/ 	.word	0xffffffff


	//   ....[3]....
        /*0058*/ 	.word	0xffffffff


	//   ....[4]....
        /*005c*/ 	.word	0xffffffff


	//   ....[5]....
        /*0060*/ 	.word	0xffffffff


	//   ....[6]....
        /*0064*/ 	.word	0xffffffff


	//   ....[7]....
        /*0068*/ 	.word	0xffffffff


	//   ....[8]....
        /*006c*/ 	.word	0xffffffff


	//   ....[9]....
        /*0070*/ 	.word	0xffffffff


	//   ....[10]....
        /*0074*/ 	.word	0xffffffff


	//   ....[11]....
        /*0078*/ 	.word	0xffffffff


	//   ....[12]....
        /*007c*/ 	.word	0xffffffff


	//   ....[13]....
        /*0080*/ 	.word	0xffffffff


	//   ....[14]....
        /*0084*/ 	.word	0xffffffff


	//   ....[15]....
        /*0088*/ 	.word	0xffffffff


	//   ....[16]....
        /*008c*/ 	.word	0xffffffff


	//   ....[17]....
        /*0090*/ 	.word	0xffffffff


	//   ....[18]....
        /*0094*/ 	.word	0xffffffff


	//   ....[19]....
        /*0098*/ 	.word	0xffffffff


	//   ....[20]....
        /*009c*/ 	.word	0x05000015


	//   ....[21]....
        /*00a0*/ 	.word	0x05000015


	//   ....[22]....
        /*00a4*/ 	.word	0x05000015


	//   ....[23]....
        /*00a8*/ 	.word	0x05000015


	//   ....[24]....
        /*00ac*/ 	.word	0x05000015


	//   ....[25]....
        /*00b0*/ 	.word	0x05000015


	//   ....[26]....
        /*00b4*/ 	.word	0x05000015


	//   ....[27]....
        /*00b8*/ 	.word	0x05000015


	//   ....[28]....
        /*00bc*/ 	.word	0x05000015


	//   ....[29]....
        /*00c0*/ 	.word	0x05000015


	//----- nvinfo : EIATTR_COOP_GROUP_INSTR_OFFSETS
	.align		4
.L_14211:
        /*00c4*/ 	.byte	0x04, 0x28
        /*00c6*/ 	.short	(.L_14213 - .L_14212)


	//   ....[0]....
.L_14212:
        /*00c8*/ 	.word	0x000006f0


	//   ....[1]....
        /*00cc*/ 	.word	0x00000720


	//   ....[2]....
        /*00d0*/ 	.word	0x00000750


	//   ....[3]....
        /*00d4*/ 	.word	0x00000780


	//   ....[4]....
        /*00d8*/ 	.word	0x000007b0


	//   ....[5]....
        /*00dc*/ 	.word	0x00000970


	//   ....[6]....
        /*00e0*/ 	.word	0x000009a0


	//   ....[7]....
        /*00e4*/ 	.word	0x000009d0


	//   ....[8]....
        /*00e8*/ 	.word	0x00000a00


	//   ....[9]....
        /*00ec*/ 	.word	0x00000a30


	//   ....[10]....
        /*00f0*/ 	.word	0x00000e80


	//   ....[11]....
        /*00f4*/ 	.word	0x00000eb0


	//   ....[12]....
        /*00f8*/ 	.word	0x00000ef0


	//   ....[13]....
        /*00fc*/ 	.word	0x00000f10


	//   ....[14]....
        /*0100*/ 	.word	0x00000f30


	//   ....[15]....
        /*0104*/ 	.word	0x00000fd0


	//   ....[16]....
        /*0108*/ 	.word	0x00000ff0


	//   ....[17]....
        /*010c*/ 	.word	0x00001010


	//   ....[18]....
        /*0110*/ 	.word	0x00001030


	//   ....[19]....
        /*0114*/ 	.word	0x00001050


	//   ....[20]....
        /*0118*/ 	.word	0x00001b30


	//   ....[21]....
        /*011c*/ 	.word	0x00001bb0


	//   ....[22]....
        /*0120*/ 	.word	0x00001c30


	//   ....[23]....
        /*0124*/ 	.word	0x00001cb0


	//   ....[24]....
        /*0128*/ 	.word	0x00001d30


	//   ....[25]....
        /*012c*/ 	.word	0x00001dc0


	//   ....[26]....
        /*0130*/ 	.word	0x00001e30


	//   ....[27]....
        /*0134*/ 	.word	0x00001ea0


	//   ....[28]....
        /*0138*/ 	.word	0x00001f10


	//   ....[29]....
        /*013c*/ 	.word	0x00001f80


	//----- nvinfo : EIATTR_EXIT_INSTR_OFFSETS
	.align		4
.L_14213:
        /*0140*/ 	.byte	0x04, 0x1c
        /*0142*/ 	.short	(.L_14215 - .L_14214)


	//   ....[0]....
.L_14214:
        /*0144*/ 	.word	0x00001990


	//   ....[1]....
        /*0148*/ 	.word	0x00001ad0


	//----- nvinfo : EIATTR_CRS_STACK_SIZE
	.align		4
.L_14215:
        /*014c*/ 	.byte	0x04, 0x1e
        /*014e*/ 	.short	(.L_14217 - .L_14216)
.L_14216:
        /*0150*/ 	.word	0x00000000


	//----- nvinfo : EIATTR_CBANK_PARAM_SIZE
	.align		4
.L_14217:
        /*0154*/ 	.byte	0x03, 0x19
        /*0156*/ 	.short	0x0018


	//----- nvinfo : EIATTR_PARAM_CBANK
	.align		4
        /*0158*/ 	.byte	0x04, 0x0a
        /*015a*/ 	.short	(.L_14219 - .L_14218)
	.align		4
.L_14218:
        /*015c*/ 	.word	index@(.nv.constant0._ZN2at6native43_GLOBAL__N__9ae7fba5_10_SoftMax_cu_9f978f6322cunn_SoftMaxForwardRegIN3c108BFloat16EfS4_NS1_22SoftMaxForwardEpilogueElLi8EEEvPT1_PKT_T3_)
        /*0160*/ 	.short	0x0210
        /*0162*/ 	.short	0x0018


	//----- nvinfo : EIATTR_SW_WAR
	.align		4
.L_14219:
        /*0164*/ 	.byte	0x04, 0x36
        /*0166*/ 	.short	(.L_14221 - .L_14220)
.L_14220:
        /*0168*/ 	.word	0x00000008
.L_14221:


//--------------------- .nv.info._ZN2at6native43_GLOBAL__N__9ae7fba5_10_SoftMax_cu_9f978f6322cunn_SoftMaxForwardRegIN3c108BFloat16EfS4_NS1_22SoftMaxForwardEpilogueElLi7EEEvPT1_PKT_T3_ --------------------------
	.section	.nv.info._ZN2at6native43_GLOBAL__N__9ae7fba5_10_SoftMax_cu_9f978f6322cunn_SoftMaxForwardRegIN3c108BFloat16EfS4_NS1_22SoftMaxForwardEpilogueElLi7EEEvPT1_PKT_T3_,"",@"SHT_CUDA_INFO"
	.sectionflags	@""
	.align	4


	//----- nvinfo : EIATTR_CUDA_API_VERSION
	.align		4
        /*0000*/ 	.byte	0x04, 0x37
        /*0002*/ 	.short	(.L_14223 - .L_14222)
.L_14222:
        /*0004*/ 	.word	0x00000082


	//----- nvinfo : EIATTR_KPARAM_INFO
	.align		4
.L_14223:
        /*0008*/ 	.byte	0x04, 0x17
        /*000a*/ 	.short	(.L_14225 - .L_14224)
.L_14224:
        /*000c*/ 	.word	0x00000000
        /*0010*/ 	.short	0x0002
        /*0012*/ 	.short	0x0010
        /*0014*/ 	.byte	0x00, 0xf0, 0x21, 0x00


	//----- nvinfo : EIATTR_KPARAM_INFO
	.align		4
.L_14225:
        /*0018*/ 	.byte	0x04, 0x17
        /*001a*/ 	.short	(.L_14227 - .L_14226)
.L_14226:
        /*001c*/ 	.word	0x00000000
        /*0020*/ 	.short	0x0001
        /*0022*/ 	.short	0x0008
        /*0024*/ 	.byte	0x00, 0xf0, 0x21, 0x00


	//----- nvinfo : EIATTR_KPARAM_INFO
	.align		4
.L_14227:
        /*0028*/ 	.byte	0x04, 0x17
        /*002a*/ 	.short	(.L_14229 - .L_14228)
.L_14228:
        /*002c*/ 	.word	0x00000000
        /*0030*/ 	.short	0x0000
        /*0032*/ 	.short	0x0000
        /*0034*/ 	.byte	0x00, 0xf0, 0x21, 0x00


	//----- nvinfo : EIATTR_SPARSE_MMA_MASK
	.align		4
.L_14229:
        /*0038*/ 	.byte	0x03, 0x50
        /*003a*/ 	.short	0x0000


	//----- nvinfo : EIATTR_MAXREG_COUNT
	.align		4
        /*003c*/ 	.byte	0x03, 0x1b
        /*003e*/ 	.short	0x00ff


	//----- nvinfo : EIATTR_NUM_BARRIERS
	.align		4
        /*0040*/ 	.byte	0x02, 0x4c
        /*0042*/ 	.byte	0x01
	.zero		1


	//----- nvinfo : EIATTR_MERCURY_ISA_VERSION
	.align		4
        /*0044*/ 	.byte	0x03, 0x5f
        /*0046*/ 	.short	0x0101


	//----- nvinfo : EIATTR_COOP_GROUP_MASK_REGIDS
	.align		4
        /*0048*/ 	.byte	0x04, 0x29
        /*004a*/ 	.short	(.L_14231 - .L_14230)


	//   ....[0]....
.L_14230:
        /*004c*/ 	.word	0xffffffff


	//   ....[1]....
        /*0050*/ 	.word	0xffffffff


	//   ....[2]....
        /*0054*/ 	.word	0xffffffff


	//   ....[3]....
        /*0058*/ 	.word	0xffffffff


	//   ....[4]....
        /*005c*/ 	.word	0xffffffff


	//   ....[5]....
        /*0060*/ 	.word	0xffffffff


	//   ....[6]....
        /*0064*/ 	.word	0xffffffff


	//   ....[7]....
        /*0068*/ 	.word	0xffffffff


	//   ....[8]....
        /*006c*/ 	.word	0xffffffff


	//   ....[9]....
        /*0070*/ 	.word	0xffffffff


	//   ....[10]....
        /*0074*/ 	.word	0xffffffff


	//   ....[11]....
        /*0078*/ 	.word	0xffffffff


	//   ....[12]....
        /*007c*/ 	.word	0xffffffff


	//   ....[13]....
        /*0080*/ 	.word	0xffffffff


	//   ....[14]....
        /*0084*/ 	.word	0xffffffff


	//   ....[15]....
        /*0088*/ 	.word	0xffffffff


	//   ....[16]....
        /*008c*/ 	.word	0xffffffff


	//   ....[17]....
        /*0090*/ 	.word	0xffffffff


	//   ....[18]....
        /*0094*/ 	.word	0xffffffff


	//   ....[19]....
        /*0098*/ 	.word	0xffffffff


	//   ....[20]....
        /*009c*/ 	.word	0x0500000f


	//   ....[21]....
        /*00a0*/ 	.word	0x0500000f


	//   ....[22]....
        /*00a4*/ 	.word	0x0500000f


	//   ....[23]....
        /*00a8*/ 	.word	0x0500000f


	//   ....[24]....
        /*00ac*/ 	.word	0x0500000f


	//   ....[25]....
        /*00b0*/ 	.word	0x0500000f


	//   ....[26]....
        /*00b4*/ 	.word	0x0500000f


	//   ....[27]....
        /*00b8*/ 	.word	0x0500000f


	//   ....[28]....
        /*00bc*/ 	.word	0x0500000f


	//   ....[29]....
        /*00c0*/ 	.word	0x0500000f


	//----- nvinfo : EIATTR_COOP_GROUP_INSTR_OFFSETS
	.align		4
.L_14231:
        /*00c4*/ 	.byte	0x04, 0x28
        /*00c6*/ 	.short	(.L_14233 - .L_14232)


	//   ....[0]....
.L_14232:
        /*00c8*/ 	.word	0x000005c0


	//   ....[1]....
        /*00cc*/ 	.word	0x00000600


	//   ....[2]....
        /*00d0*/ 	.word	0x00000630


	//   ....[3]....
        /*00d4*/ 	.word	0x00000660


	//   ....[4]....
        /*00d8*/ 	.word	0x000006a0


	//   ....[5]....
        /*00dc*/ 	.word	0x00000870


	//   ....[6]....
        /*00e0*/ 	.word	0x000008a0


	//   ....[7]....
        /*00e4*/ 	.word	0x000008d0


	//   ....[8]....
        /*00e8*/ 	.word	0x00000900


	//   ....[9]....
        /*00ec*/ 	.word	0x00000930


	//   ....[10]....
        /*00f0*/ 	.word	0x00000ce0


	//   ....[11]....
        /*00f4*/ 	.word	0x00000d00


	//   ....[12]....
        /*00f8*/ 	.word	0x00000d20


	//   ....[13]....
        /*00fc*/ 	.word	0x00000d40


	//   ....[14]....
        /*0100*/ 	.word	0x00000d60


	//   ....[15]....
        /*0104*/ 	.word	0x00000e00


	//   ....[16]....
        /*0108*/ 	.word	0x00000e20


	//   ....[17]....
        /*010c*/ 	.word	0x00000e40


	//   ....[18]....
        /*0110*/ 	.word	0x00000e60


	//   ....[19]....
        /*0114*/ 	.word	0x00000e80


	//   ....[20]....
        /*0118*/ 	.word	0x000017f0


	//   ....[21]....
        /*011c*/ 	.word	0x00001860


	//   ....[22]....
        /*0120*/ 	.word	0x000018d0


	//   ....[23]....
        /*0124*/ 	.word	0x00001940


	//   ....[24]....
        /*0128*/ 	.word	0x000019b0


	//   ....[25]....
        /*012c*/ 	.word	0x00001a30


	//   ....[26]....
        /*0130*/ 	.word	0x00001a90


	//   ....[27]....
        /*0134*/ 	.word	0x00001af0


	//   ....[28]....
        /*0138*/ 	.word	0x00001b50


	//   ....[29]....
        /*013c*/ 	.word	0x00001bb0


	//----- nvinfo : EIATTR_EXIT_INSTR_OFFSETS
	.align		4
.L_14233:
        /*0140*/ 	.byte	0x04, 0x1c
        /*0142*/ 	.short	(.L_14235 - .L_14234)


	//   ....[0]....
.L_14234:
        /*0144*/ 	.word	0x00001660


	//   ....[1]....
        /*0148*/ 	.word	0x00001790


	//----- nvinfo : EIATTR_CRS_STACK_SIZE
	.align		4
.L_14235:
        /*014c*/ 	.byte	0x04, 0x1e
        /*014e*/ 	.short	(.L_14237 - .L_14236)
.L_14236:
        /*0150*/ 	.word	0x00000000


	//----- nvinfo : EIATTR_CBANK_PARAM_SIZE
	.align		4
.L_14237:
        /*0154*/ 	.byte	0x03, 0x19
        /*0156*/ 	.short	0x0018


	//----- nvinfo : EIATTR_PARAM_CBANK
	.align		4
        /*0158*/ 	.byte	0x04, 0x0a
        /*015a*/ 	.short	(.L_14239 - .L_14238)
	.align		4
.L_14238:
        /*015c*/ 	.word	index@(.nv.constant0._ZN2at6native43_GLOBAL__N__9ae7fba5_10_SoftMax_cu_9f978f6322cunn_SoftMaxForwardRegIN3c108BFloat16EfS4_NS1_22SoftMaxForwardEpilogueElLi7EEEvPT1_PKT_T3_)
        /*0160*/ 	.short	0x0210
        /*0162*/ 	.short	0x0018


	//----- nvinfo : EIATTR_SW_WAR
	.align		4
.L_14239:
        /*0164*/ 	.byte	0x04, 0x36
        /*0166*/ 	.short	(.L_14241 - .L_14240)
.L_14240:
        /*0168*/ 	.word	0x00000008
.L_14241:


//--------------------- .nv.info._ZN2at6native43_GLOBAL__N__9ae7fba5_10_SoftMax_cu_9f978f6322cunn_SoftMaxForwardRegIN3c108BFloat16EfS4_NS1_22SoftMaxForwardEpilogueElLi6EEEvPT1_PKT_T3_ --------------------------
	.section	.nv.info._ZN2at6native43_GLOBAL__N__9ae7fba5_10_SoftMax_cu_9f978f6322cunn_SoftMaxForwardRegIN3c108BFloat16EfS4_NS1_22SoftMaxForwardEpilogueElLi6EEEvPT1_PKT_T3_,"",@"SHT_CUDA_INFO"
	.sectionflags	@""
	.align	4


	//----- nvinfo : EIATTR_CUDA_API_VERSION
	.align		4
        /*0000*/ 	.byte	0x04, 0x37
        /*0002*/ 	.short	(.L_14243 - .L_14242)
.L_14242:
        /*0004*/ 	.word	0x00000082


	//----- nvinfo : EIATTR_KPARAM_INFO
	.align		4
.L_14243:
        /*0008*/ 	.byte	0x04, 0x17
        /*000a*/ 	.short	(.L_14245 - .L_14244)
.L_14244:
        /*000c*/ 	.word	0x00000000
        /*0010*/ 	.short	0x0002
        /*0012*/ 	.short	0x0010
        /*0014*/ 	.byte	0x00, 0xf0, 0x21, 0x00


	//----- nvinfo : EIATTR_KPARAM_INFO
	.align		4
.L_14245:
        /*0018*/ 	.byte	0x04, 0x17
        /*001a*/ 	.short	(.L_14247 - .L_14246)
.L_14246:
        /*001c*/ 	.word	0x00000000
        /*0020*/ 	.short	0x0001
        /*0022*/ 	.short	0x0008
        /*0024*/ 	.byte	0x00, 0xf0, 0x21, 0x00


	//----- nvinfo : EIATTR_KPARAM_INFO
	.align		4
.L_14247:
        /*0028*/ 	.byte	0x04, 0x17
        /*002a*/ 	.short	(.L_14249 - .L_14248)
.L_14248:
        /*002c*/ 	.word	0x00000000
        /*0030*/ 	.short	0x0000
        /*0032*/ 	.short	0x0000
        /*0034*/ 	.byte	0x00, 0xf0, 0x21, 0x00


	//----- nvinfo : EIATTR_SPARSE_MMA_MASK
	.align		4
.L_14249:
        /*0038*/ 	.byte	0x03, 0x50
        /*003a*/ 	.short	0x0000


	//----- nvinfo : EIATTR_MAXREG_COUNT
	.align		4
        /*003c*/ 	.byte	0x03, 0x1b
        /*003e*/ 	.short	0x00ff


	//----- nvinfo : EIATTR_NUM_BARRIERS
	.align		4
        /*0040*/ 	.byte	0x02, 0x4c
        /*0042*/ 	.byte	0x01
	.zero		1


	//----- nvinfo : EIATTR_MERCURY_ISA_VERSION
	.align		4
        /*0044*/ 	.byte	0x03, 0x5f
        /*0046*/ 	.short	0x0101


	//----- nvinfo : EIATTR_COOP_GROUP_MASK_REGIDS
	.align		4
        /*0048*/ 	.byte	0x04, 0x29
        /*004a*/ 	.short	(.L_14251 - .L_14250)


	//   ....[0]....
.L_14250:
        /*004c*/ 	.word	0xffffffff


	//   ....[1]....
        /*0050*/ 	.word	0xffffffff


	//   ....[2]....
        /*0054*/ 	.word	0xffffffff


	//   ....[3]....
        /*0058*/ 	.word	0xffffffff


	//   ....[4]....
        /*005c*/ 	.word	0xffffffff


	//   ....[5]....
        /*0060*/ 	.word	0xffffffff


	//   ....[6]....
        /*0064*/ 	.word	0xffffffff


	//   ....[7]....
        /*0068*/ 	.word	0xffffffff


	//   ....[8]....
        /*006c*/ 	.word	0xffffffff


	//   ....[9]....
        /*0070*/ 	.word	0xffffffff


	//   ....[10]....
        /*0074*/ 	.word	0xffffffff


	//   ....[11]....
        /*0078*/ 	.word	0xffffffff


	//   ....[12]....
        /*007c*/ 	.word	0xffffffff


	//   ....[13]....
        /*0080*/ 	.word	0xffffffff


	//   ....[14]....
        /*0084*/ 	.word	0xffffffff


	//   ....[15]....
        /*0088*/ 	.word	0xffffffff


	//   ....[16]....
        /*008c*/ 	.word	0xffffffff


	//   ....[17]....
        /*0090*/ 	.word	0xffffffff


	//   ....[18]....
        /*0094*/ 	.word	0xffffffff


	//   ....[19]....
        /*0098*/ 	.word	0xffffffff


	//   ....[20]....
        /*009c*/ 	.word	0x0500000d


	//   ....[21]....
        /*00a0*/ 	.word	0x0500000d


	//   ....[22]....
        /*00a4*/ 	.word	0x0500000d


	//   ....[23]....
        /*00a8*/ 	.word	0x0500000d


	//   ....[24]....
        /*00ac*/ 	.word	0x0500000d


	//   ....[25]....
        /*00b0*/ 	.word	0x0500000d


	//   ....[26]....
        /*00b4*/ 	.word	0x0500000d


	//   ....[27]....
        /*00b8*/ 	.word	0x0500000d


	//   ....[28]....
        /*00bc*/ 	.word	0x0500000d


	//   ....[29]....
        /*00c0*/ 	.word	0x0500000d


	//----- nvinfo : EIATTR_COOP_GROUP_INSTR_OFFSETS
	.align		4
.L_14251:
        /*00c4*/ 	.byte	0x04, 0x28
        /*00c6*/ 	.short	(.L_14253 - .L_14252)


	//   ....[0]....
.L_14252:
        /*00c8*/ 	.word	0x00000570


	//   ....[1]....
        /*00cc*/ 	.word	0x000005a0


	//   ....[2]....
        /*00d0*/ 	.word	0x000005d0


	//   ....[3]....
        /*00d4*/ 	.word	0x00000600


	//   ....[4]....
        /*00d8*/ 	.word	0x00000630


	//   ....[5]....
        /*00dc*/ 	.word	0x00000790


	//   ....[6]....
        /*00e0*/ 	.word	0x000007c0


	//   ....[7]....
        /*00e4*/ 	.word	0x000007f0


	//   ....[8]....
        /*00e8*/ 	.word	0x00000820


	//   ....[9]....
        /*00ec*/ 	.word	0x00000850


	//   ....[10]....
        /*00f0*/ 	.word	0x00000b70


	//   ....[11]....
        /*00f4*/ 	.word	0x00000b90


	//   ....[12]....
        /*00f8*/ 	.word	0x00000bb0


	//   ....[13]....
        /*00fc*/ 	.word	0x00000bd0


	//   ....[14]....
        /*0100*/ 	.word	0x00000bf0


	//   ....[15]....
        /*0104*/ 	.word	0x00000ca0


	//   ....[16]....
        /*0108*/ 	.word	0x00000cc0


	//   ....[17]....
        /*010c*/ 	.word	0x00000ce0


	//   ....[18]....
        /*0110*/ 	.word	0x00000d00


	//   ....[19]....
        /*0114*/ 	.word	0x00000d20


	//   ....[20]....
        /*0118*/ 	.word	0x00001530


	//   ....[21]....
        /*011c*/ 	.word	0x000015b0


	//   ....[22]....
        /*0120*/ 	.word	0x00001630


	//   ....[23]....
        /*0124*/ 	.word	0x000016b0


	//   ....[24]....
        /*0128*/ 	.word	0x00001730


	//   ....[25]....
        /*012c*/ 	.word	0x000017c0


	//   ....[26]....
        /*0130*/ 	.word	0x00001830


	//   ....[27]....
        /*0134*/ 	.word	0x000018a0


	//   ....[28]....
        /*0138*/ 	.word	0x00001910


	//   ....[29]....
        /*013c*/ 	.word	0x00001980


	//----- nvinfo : EIATTR_EXIT_INSTR_OFFSETS
	.align		4
.L_14253:
        /*0140*/ 	.byte	0x04, 0x1c
        /*0142*/ 	.short	(.L_14255 - .L_14254)


	//   ....[0]....
.L_14254:
        /*0144*/ 	.word	0x000013a0


	//   ....[1]....
        /*0148*/ 	.word	0x000014d0


	//----- nvinfo : EIATTR_CRS_STACK_SIZE
	.align		4
.L_14255:
        /*014c*/ 	.byte	0x04, 0x1e
        /*014e*/ 	.short	(.L_14257 - .L_14256)
.L_14256:
        /*0150*/ 	.word	0x00000000


	//----- nvinfo : EIATTR_CBANK_PARAM_SIZE
	.align		4
.L_14257:
        /*0154*/ 	.byte	0x03, 0x19
        /*0156*/ 	.short	0x0018


	//----- nvinfo : EIATTR_PARAM_CBANK
	.align		4
        /*0158*/ 	.byte	0x04, 0x0a
        /*015a*/ 	.short	(.L_14259 - .L_14258)
	.align		4
.L_14258:
        /*015c*/ 	.word	index@(.nv.constant0._ZN2at6native43_GLOBAL__N__9ae7fba5_10_SoftMax_cu_9f978f6322cunn_SoftMaxForwardRegIN3c108BFloat16EfS4_NS1_22SoftMaxForwardEpilogueElLi6EEEvPT1_PKT_T3_)
        /*0160*/ 	.short	0x0210
        /*0162*/ 	.short	0x0018


	//----- nvinfo : EIATTR_SW_WAR
	.align		4
.L_14259:
        /*0164*/ 	.byte	0x04, 0x36
        /*0166*/ 	.short	(.L_14261 - .L_14260)
.L_14260:
        /*0168*/ 	.word	0x00000008
.L_14261:


//--------------------- .nv.info._ZN2at6native43_GLOBAL__N__9ae7fba5_10_SoftMax_cu_9f978f6322cunn_SoftMaxForwardRegIN3c108BFloat16EfS4_NS1_22SoftMaxForwardEpilogueElLi5EEEvPT1_PKT_T3_ --------------------------
	.section	.nv.info._ZN2at6native43_GLOBAL__N__9ae7fba5_10_SoftMax_cu_9f978f6322cunn_SoftMaxForwardRegIN3c108BFloat16EfS4_NS1_22SoftMaxForwardEpilogueElLi5EEEvPT1_PKT_T3_,"",@"SHT_CUDA_INFO"
	.sectionflags	@""
	.align	4


	//----- nvinfo : EIATTR_CUDA_API_VERSION
	.align		4
        /*0000*/ 	.byte	0x04, 0x37
        /*0002*/ 	.short	(.L_14263 - .L_14262)
.L_14262:
        /*0004*/ 	.word	0x00000082


	//----- nvinfo : EIATTR_KPARAM_INFO
	.align		4
.L_14263:
        /*0008*/ 	.byte	0x04, 0x17
        /*000a*/ 	.short	(.L_14265 - .L_14264)
.L_14264:
        /*000c*/ 	.word	0x00000000
        /*0010*/ 	.short	0x0002
        /*0012*/ 	.short	0x0010
        /*0014*/ 	.byte	0x00, 0xf0, 0x21, 0x00


	//----- nvinfo : EIATTR_KPARAM_INFO
	.align		4
.L_14265:
        /*0018*/ 	.byte	0x04, 0x17
        /*001a*/ 	.short	(.L_14267 - .L_14266)
.L_14266:
        /*001c*/ 	.word	0x00000000
        /*0020*/ 	.short	0x0001
        /*0022*/ 	.short	0x0008
        /*0024*/ 	.byte	0x00, 0xf0, 0x21, 0x00


	//----- nvinfo : EIATTR_KPARAM_INFO
	.align		4
.L_14267:
        /*0028*/ 	.byte	0x04, 0x17
        /*002a*/ 	.short	(.L_14269 - .L_14268)
.L_14268:
        /*002c*/ 	.word	0x00000000
        /*0030*/ 	.short	0x0000
        /*0032*/ 	.short	0x0000
        /*0034*/ 	.byte	0x00, 0xf0, 0x21, 0x00


	//----- nvinfo : EIATTR_SPARSE_MMA_MASK
	.align		4
.L_14269:
        /*0038*/ 	.byte	0x03, 0x50
        /*003a*/ 	.short	0x0000


	//----- nvinfo : EIATTR_MAXREG_COUNT
	.align		4
        /*003c*/ 	.byte	0x03, 0x1b
        /*003e*/ 	.short	0x00ff


	//----- nvinfo : EIATTR_NUM_BARRIERS
	.align		4
        /*0040*/ 	.byte	0x02, 0x4c
        /*0042*/ 	.byte	0x01
	.zero		1


	//----- nvinfo : EIATTR_MERCURY_ISA_VERSION
	.align		4
        /*0044*/ 	.byte	0x03, 0x5f
        /*0046*/ 	.short	0x0101


	//----- nvinfo : EIATTR_COOP_GROUP_MASK_REGIDS
	.align		4
        /*0048*/ 	.byte	0x04, 0x29
        /*004a*/ 	.short	(.L_14271 - .L_14270)


	//   ....[0]....
.L_14270:
        /*004c*/ 	.word	0xffffffff


	//   ....[1]....
        /*0050*/ 	.word	0xffffffff


	//   ....[2]....
        /*0054*/ 	.word	0xffffffff


	//   ....[3]....
        /*0058*/ 	.word	0xffffffff


	//   ....[4]....
        /*005c*/ 	.word	0xffffffff


	//   ....[5]....
        /*0060*/ 	.word	0xffffffff


	//   ....[6]....
        /*0064*/ 	.word	0xffffffff


	//   ....[7]....
        /*0068*/ 	.word	0xffffffff


	//   ....[8]....
        /*006c*/ 	.word	0xffffffff


	//   ....[9]....
        /*0070*/ 	.word	0xffffffff


	//   ....[10]....
        /*0074*/ 	.word	0xffffffff


	//   ....[11]....
        /*0078*/ 	.word	0xffffffff


	//   ....[12]....
        /*007c*/ 	.word	0xffffffff


	//   ....[13]....
        /*0080*/ 	.word	0xffffffff


	//   ....[14]....
        /*0084*/ 	.word	0xffffffff


	//   ....[15]....
        /*0088*/ 	.word	0xffffffff


	//   ....[16]....
        /*008c*/ 	.word	0xffffffff


	//   ....[17]....
        /*0090*/ 	.word	0xffffffff


	//   ....[18]....
        /*0094*/ 	.word	0xffffffff


	//   ....[19]....
        /*0098*/ 	.word	0xffffffff


	//   ....[20]....
        /*009c*/ 	.word	0x05000011


	//   ....[21]....
        /*00a0*/ 	.word	0x05000011


	//   ....[22]....
        /*00a4*/ 	.word	0x05000011


	//   ....[23]....
        /*00a8*/ 	.word	0x05000011


	//   ....[24]....
        /*00ac*/ 	.word	0x05000011


	//   ....[25]....
        /*00b0*/ 	.word	0x05000011


	//   ....[26]....
        /*00b4*/ 	.word	0x05000011


	//   ....[27]....
        /*00b8*/ 	.word	0x05000011


	//   ....[28]....
        /*00bc*/ 	.word	0x05000011


	//   ....[29]....
        /*00c0*/ 	.word	0x05000011


	//----- nvinfo : EIATTR_COOP_GROUP_INSTR_OFFSETS
	.align		4
.L_14271:
        /*00c4*/ 	.byte	0x04, 0x28
        /*00c6*/ 	.short	(.L_14273 - .L_14272)


	//   ....[0]....
.L_14272:
        /*00c8*/ 	.word	0x000004b0


	//   ....[1]....
        /*00cc*/ 	.word	0x000004e0


	//   ....[2]....
        /*00d0*/ 	.word	0x00000510


	//   ....[3]....
        /*00d4*/ 	.word	0x00000540


	//   ....[4]....
        /*00d8*/ 	.word	0x00000590


	//   ....[5]....
        /*00dc*/ 	.word	0x000006c0


	//   ....[6]....
        /*00e0*/ 	.word	0x000006f0


	//   ....[7]....
        /*00e4*/ 	.word	0x00000720


	//   ....[8]....
        /*00e8*/ 	.word	0x00000750


	//   ....[9]....
        /*00ec*/ 	.word	0x00000780


	//   ....[10]....
        /*00f0*/ 	.word	0x00000a10


	//   ....[11]....
        /*00f4*/ 	.word	0x00000a30


	//   ....[12]....
        /*00f8*/ 	.word	0x00000a50


	//   ....[13]....
        /*00fc*/ 	.word	0x00000a70


	//   ....[14]....
        /*0100*/ 	.word	0x00000a90


	//   ....[15]....
        /*0104*/ 	.word	0x00000b30


	//   ....[16]....
        /*0108*/ 	.word	0x00000b50


	//   ....[17]....
        /*010c*/ 	.word	0x00000b70


	//   ....[18]....
        /*0110*/ 	.word	0x00000b90


	//   ....[19]....
        /*0114*/ 	.word	0x00000bb0


	//   ....[20]....
        /*0118*/ 	.word	0x00001200


	//   ....[21]....
        /*011c*/ 	.word	0x00001270


	//   ....[22]....
        /*0120*/ 	.word	0x000012e0


	//   ....[23]....
        /*0124*/ 	.word	0x00001350


	//   ....[24]....
        /*0128*/ 	.word	0x000013c0


	//   ....[25]....
        /*012c*/ 	.word	0x00001440


	//   ....[26]....
        /*0130*/ 	.word	0x000014a0


	//   ....[27]....
        /*0134*/ 	.word	0x00001500


	//   ....[28]....
        /*0138*/ 	.word	0x00001560


	//   ....[29]....
        /*013c*/ 	.word	0x000015c0


	//----- nvinfo : EIATTR_EXIT_INSTR_OFFSETS
	.align		4
.L_14273:
        /*0140*/ 	.byte	0x04, 0x1c
        /*0142*/ 	.short	(.L_14275 - .L_14274)


	//   ....[0]....
.L_14274:
        /*0144*/ 	.word	0x000010c0


	//   ....[1]....
        /*0148*/ 	.word	0x000011a0


	//----- nvinfo : EIATTR_CRS_STACK_SIZE
	.align		4
.L_14275:
        /*014c*/ 	.byte	0x04, 0x1e
        /*014e*/ 	.short	(.L_14277 - .L_14276)
.L_14276:
        /*0150*/ 	.word	0x00000000


	//----- nvinfo : EIATTR_CBANK_PARAM_SIZE
	.align		4
.L_14277:
        /*0154*/ 	.byte	0x03, 0x19
        /*0156*/ 	.short	0x0018


	//----- nvinfo : EIATTR_PARAM_CBANK
	.align		4
        /*0158*/ 	.byte	0x04, 0x0a
        /*015a*/ 	.short	(.L_14279 - .L_14278)
	.align		4
.L_14278:
        /*015c*/ 	.word	index@(.nv.constant0._ZN2at6native43_GLOBAL__N__9ae7fba5_10_SoftMax_cu_9f978f6322cunn_SoftMaxForwardRegIN3c108BFloat16EfS4_NS1_22SoftMaxForwardEpilogueElLi5EEEvPT1_PKT_T3_)
        /*0160*/ 	.short	0x0210
        /*0162*/ 	.short	0x0018


	//----- nvinfo : EIATTR_SW_WAR
	.align		4
.L_14279:
        /*0164*/ 	.byte	0x04, 0x36
        /*0166*/ 	.short	(.L_14281 - .L_14280)
.L_14280:
        /*0168*/ 	.word	0x00000008
.L_14281:


//--------------------- .nv.info._ZN2at6native43_GLOBAL__N__9ae7fba5_10_SoftMax_cu_9f978f6322cunn_SoftMaxForwardRegIN3c108BFloat16EfS4_NS1_22SoftMaxForwardEpilogueElLi4EEEvPT1_PKT_T3_ --------------------------
	.section	.nv.info._ZN2at6native43_GLOBAL__N__9ae7fba5_10_SoftMax_cu_9f978f6322cunn_SoftMaxForwardRegIN3c108BFloat16EfS4_NS1_22SoftMaxForwardEpilogueElLi4EEEvPT1_PKT_T3_,"",@"SHT_CUDA_INFO"
	.sectionflags	@""
	.align	4


	//----- nvinfo : EIATTR_CUDA_API_VERSION
	.align		4
        /*0000*/ 	.byte	0x04, 0x37
        /*0002*/ 	.short	(.L_14283 - .L_14282)
.L_14282:
        /*0004*/ 	.word	0x00000082


	//----- nvinfo : EIATTR_KPARAM_INFO
	.align		4
.L_14283:
        /*0008*/ 	.byte	0x04, 0x17
        /*000a*/ 	.short	(.L_14285 - .L_14284)
.L_14284:
        /*000c*/ 	.word	0x00000000
        /*0010*/ 	.short	0x0002
        /*0012*/ 	.short	0x0010
        /*0014*/ 	.byte	0x00, 0xf0, 0x21, 0x00


	//----- nvinfo : EIATTR_KPARAM_INFO
	.align		4
.L_14285:
        /*0018*/ 	.byte	0x04, 0x17
        /*001a*/ 	.short	(.L_14287 - .L_14286)
.L_14286:
        /*001c*/ 	.word	0x00000000
        /*0020*/ 	.short	0x0001
        /*0022*/ 	.short	0x0008
        /*0024*/ 	.byte	0x00, 0xf0, 0x21, 0x00


	//----- nvinfo : EIATTR_KPARAM_INFO
	.align		4
.L_14287:
        /*0028*/ 	.byte	0x04, 0x17
        /*002a*/ 	.short	(.L_14289 - .L_14288)
.L_14288:
        /*002c*/ 	.word	0x00000000
        /*0030*/ 	.short	0x0000
        /*0032*/ 	.short	0x0000
        /*0034*/ 	.byte	0x00, 0xf0, 0x21, 0x00


	//----- nvinfo : EIATTR_SPARSE_MMA_MASK
	.align		4
.L_14289:
        /*0038*/ 	.byte	0x03, 0x50
        /*003a*/ 	.short	0x0000


	//----- nvinfo : EIATTR_MAXREG_COUNT
	.align		4
        /*003c*/ 	.byte	0x03, 0x1b
        /*003e*/ 	.short	0x00ff


	//----- nvinfo : EIATTR_NUM_BARRIERS
	.align		4
        /*0040*/ 	.byte	0x02, 0x4c
        /*0042*/ 	.byte	0x01
	.zero		1


	//----- nvinfo : EIATTR_MERCURY_ISA_VERSION
	.align		4
        /*0044*/ 	.byte	0x03, 0x5f
        /*0046*/ 	.short	0x0101


	//----- nvinfo : EIATTR_COOP_GROUP_MASK_REGIDS
	.align		4
        /*0048*/ 	.byte	0x04, 0x29
        /*004a*/ 	.short	(.L_14291 - .L_14290)


	//   ....[0]....
.L_14290:
        /*004c*/ 	.word	0xffffffff


	//   ....[1]....
        /*0050*/ 	.word	0xffffffff


	//   ....[2]....
        /*0054*/ 	.word	0xffffffff


	//   ....[3]....
        /*0058*/ 	.word	0xffffffff


	//   ....[4]....
        /*005c*/ 	.word	0xffffffff


	//   ....[5]....
        /*0060*/ 	.word	0xffffffff


	//   ....[6]....
        /*0064*/ 	.word	0xffffffff


	//   ....[7]....
        /*0068*/ 	.word	0xffffffff


	//   ....[8]....
        /*006c*/ 	.word	0xffffffff


	//   ....[9]....
        /*0070*/ 	.word	0xffffffff


	//   ....[10]....
        /*0074*/ 	.word	0xffffffff


	//   ....[11]....
        /*0078*/ 	.word	0xffffffff


	//   ....[12]....
        /*007c*/ 	.word	0xffffffff


	//   ....[13]....
        /*0080*/ 	.word	0xffffffff


	//   ....[14]....
        /*0084*/ 	.word	0xffffffff


	//   ....[15]....
        /*0088*/ 	.word	0xffffffff


	//   ....[16]....
        /*008c*/ 	.word	0xffffffff


	//   ....[17]....
        /*0090*/ 	.word	0xffffffff


	//   ....[18]....
        /*0094*/ 	.word	0xffffffff


	//   ....[19]....
        /*0098*/ 	.word	0xffffffff


	//   ....[20]....
        /*009c*/ 	.word	0x05000011


	//   ....[21]....
        /*00a0*/ 	.word	0x05000011


	//   ....[22]....
        /*00a4*/ 	.word	0x05000011


	//   ....[23]....
        /*00a8*/ 	.word	0x05000011


	//   ....[24]....
        /*00ac*/ 	.word	0x05000011


	//   ....[25]....
        /*00b0*/ 	.word	0x05000011


	//   ....[26]....
        /*00b4*/ 	.word	0x05000011


	//   ....[27]....
        /*00b8*/ 	.word	0x05000011


	//   ....[28]....
        /*00bc*/ 	.word	0x05000011


	//   ....[29]....
        /*00c0*/ 	.word	0x05000011


	//----- nvinfo : EIATTR_COOP_GROUP_INSTR_OFFSETS
	.align		4
.L_14291:
        /*00c4*/ 	.byte	0x04, 0x28
        /*00c6*/ 	.short	(.L_14293 - .L_14292)


	//   ....[0]....
.L_14292:
        /*00c8*/ 	.word	0x000003d0


	//   ....[1]....
        /*00cc*/ 	.word	0x00000400


	//   ....[2]....
        /*00d0*/ 	.word	0x00000430


	//   ....[3]....
        /*00d4*/ 	.word	0x00000460


	//   ....[4]....
        /*00d8*/ 	.word	0x000004b0


	//   ....[5]....
        /*00dc*/ 	.word	0x000005f0


	//   ....[6]....
        /*00e0*/ 	.word	0x00000620


	//   ....[7]....
        /*00e4*/ 	.word	0x00000650


	//   ....[8]....
        /*00e8*/ 	.word	0x00000680


	//   ....[9]....
        /*00ec*/ 	.word	0x000006b0


	//   ....[10]....
        /*00f0*/ 	.word	0x000008e0


	//   ....[11]....
        /*00f4*/ 	.word	0x00000900


	//   ....[12]....
        /*00f8*/ 	.word	0x00000920


	//   ....[13]....
        /*00fc*/ 	.word	0x00000940


	//   ....[14]....
        /*0100*/ 	.word	0x00000960


	//   ....[15]....
        /*0104*/ 	.word	0x00000a00


	//   ....[16]....
        /*0108*/ 	.word	0x00000a20


	//   ....[17]....
        /*010c*/ 	.word	0x00000a40


	//   ....[18]....
        /*0110*/ 	.word	0x00000a60


	//   ....[19]....
        /*0114*/ 	.word	0x00000a80


	//   ....[20]....
        /*0118*/ 	.word	0x00000f30


	//   ....[21]....
        /*011c*/ 	.word	0x00000fa0


	//   ....[22]....
        /*0120*/ 	.word	0x00001010


	//   ....[23]....
        /*0124*/ 	.word	0x00001080


	//   ....[24]....
        /*0128*/ 	.word	0x000010f0


	//   ....[25]....
        /*012c*/ 	.word	0x00001170


	//   ....[26]....
        /*0130*/ 	.word	0x000011d0


	//   ....[27]....
        /*0134*/ 	.word	0x00001230


	//   ....[28]....
        /*0138*/ 	.word	0x00001290


	//   ....[29]....
        /*013c*/ 	.word	0x000012f0


	//----- nvinfo : EIATTR_EXIT_INSTR_OFFSETS
	.align		4
.L_14293:
        /*0140*/ 	.byte	0x04, 0x1c
        /*0142*/ 	.short	(.L_14295 - .L_14294)


	//   ....[0]....
.L_14294:
        /*0144*/ 	.word	0x00000df0


	//   ....[1]....
        /*0148*/ 	.word	0x00000ed0


	//----- nvinfo : EIATTR_CRS_STACK_SIZE
	.align		4
.L_14295:
        /*014c*/ 	.byte	0x04, 0x1e
        /*014e*/ 	.short	(.L_14297 - .L_14296)
.L_14296:
        /*0150*/ 	.word	0x00000000


	//----- nvinfo : EIATTR_CBANK_PARAM_SIZE
	.align		4
.L_14297:
        /*0154*/ 	.byte	0x03, 0x19
        /*0156*/ 	.short	0x0018


	//----- nvinfo : EIATTR_PARAM_CBANK
	.align		4
        /*0158*/ 	.byte	0x04, 0x0a
        /*015a*/ 	.short	(.L_14299 - .L_14298)
	.align		4
.L_14298:
        /*015c*/ 	.word	index@(.nv.constant0._ZN2at6native43_GLOBAL__N__9ae7fba5_10_SoftMax_cu_9f978f6322cunn_SoftMaxForwardRegIN3c108BFloat16EfS4_NS1_22SoftMaxForwardEpilogueElLi4EEEvPT1_PKT_T3_)
        /*0160*/ 	.short	0x0210
        /*0162*/ 	.short	0x0018


	//----- nvinfo : EIATTR_SW_WAR
	.align		4
.L_14299:
        /*0164*/ 	.byte	0x04, 0x36
        /*0166*/ 	.short	(.L_14301 - .L_14300)
.L_14300:
        /*0168*/ 	.word	0x00000008
.L_14301:


//--------------------- .nv.info._ZN2at6native43_GLOBAL__N__9ae7fba5_10_SoftMax_cu_9f978f6322cunn_SoftMaxForwardRegIN3c108BFloat16EfS4_NS1_22SoftMaxForwardEpilogueElLi3EEEvPT1_PKT_T3_ --------------------------
	.section	.nv.info._ZN2at6native43_GLOBAL__N__9ae7fba5_10_SoftMax_cu_9f978f6322cunn_SoftMaxForwardRegIN3c108BFloat16EfS4_NS1_22SoftMaxForwardEpilogueElLi3EEEvPT1_PKT_T3_,"",@"SHT_CUDA_INFO"
	.sectionflags	@""
	.align	4


	//----- nvinfo : EIATTR_CUDA_API_VERSION
	.align		4
        /*0000*/ 	.byte	0x04, 0x37
        /*0002*/ 	.short	(.L_14303 - .L_14302)
.L_14302:
        /*0004*/ 	.word	0x00000082


	//----- nvinfo : EIATTR_KPARAM_INFO
	.align		4
.L_14303:
        /*0008*/ 	.byte	0x04, 0x17
        /*000a*/ 	.short	(.L_14305 - .L_14304)
.L_14304:
        /*000c*/ 	.word	0x00000000
        /*0010*/ 	.short	0x0002
        /*0012*/ 	.short	0x0010
        /*0014*/ 	.byte	0x00, 0xf0, 0x21, 0x00


	//----- nvinfo : EIATTR_KPARAM_INFO
	.align		4
.L_14305:
        /*0018*/ 	.byte	0x04, 0x17
        /*001a*/ 	.short	(.L_14307 - .L_14306)
.L_14306:
        /*001c*/ 	.word	0x00000000
        /*0020*/ 	.short	0x0001
        /*0022*/ 	.short	0x0008
        /*0024*/ 	.byte	0x00, 0xf0, 0x21, 0x00


	//----- nvinfo : EIATTR_KPARAM_INFO
	.align		4
.L_14307:
        /*0028*/ 	.byte	0x04, 0x17
        /*002a*/ 	.short	(.L_14309 - .L_14308)
.L_14308:
        /*002c*/ 	.word	0x00000000
        /*0030*/ 	.short	0x0000
        /*0032*/ 	.short	0x0000
        /*0034*/ 	.byte	0x00, 0xf0, 0x21, 0x00


	//----- nvinfo : EIATTR_SPARSE_MMA_MASK
	.align		4
.L_14309:
        /*0038*/ 	.byte	0x03, 0x50
        /*003a*/ 	.short	0x0000


	//----- nvinfo : EIATTR_MAXREG_COUNT
	.align		4
        /*003c*/ 	.byte	0x03, 0x1b
        /*003e*/ 	.short	0x00ff


	//----- nvinfo : EIATTR_NUM_BARRIERS
	.align		4
        /*0040*/ 	.byte	0x02, 0x4c
        /*0042*/ 	.byte	0x01
	.zero		1


	//----- nvinfo : EIATTR_MERCURY_ISA_VERSION
	.align		4
        /*0044*/ 	.byte	0x03, 0x5f
        /*0046*/ 	.short	0x0101


	//----- nvinfo : EIATTR_COOP_GROUP_MASK_REGIDS
	.align		4
        /*0048*/ 	.byte	0x04, 0x29
        /*004a*/ 	.short	(.L_14311 - .L_14310)


	//   ....[0]....
.L_14310:
        /*004c*/ 	.word	0xffffffff


	//   ....[1]....
        /*0050*/ 	.word	0xffffffff


	//   ....[2]....
        /*0054*/ 	.word	0xffffffff


	//   ....[3]....
        /*0058*/ 	.word	0xffffffff


	//   ....[4]....
        /*005c*/ 	.word	0xffffffff


	//   ....[5]....
        /*0060*/ 	.word	0xffffffff


	//   ....[6]....
        /*0064*/ 	.word	0xffffffff


	//   ....[7]....
        /*0068*/ 	.word	0xffffffff


	//   ....[8]....
        /*006c*/ 	.word	0xffffffff


	//   ....[9]....
        /*0070*/ 	.word	0xffffffff


	//   ....[10]....
        /*0074*/ 	.word	0xffffffff


	//   ....[11]....
        /*0078*/ 	.word	0xffffffff


	//   ....[12]....
        /*007c*/ 	.word	0xffffffff


	//   ....[13]....
        /*0080*/ 	.word	0xffffffff


	//   ....[14]....
        /*0084*/ 	.word	0xffffffff


	//   ....[15]....
        /*0088*/ 	.word	0xffffffff


	//   ....[16]....
        /*008c*/ 	.word	0xffffffff


	//   ....[17]....
        /*0090*/ 	.word	0xffffffff


	//   ....[18]....
        /*0094*/ 	.word	0xffffffff


	//   ....[19]....
        /*0098*/ 	.word	0xffffffff


	//   ....[20]....
        /*009c*/ 	.word	0x05000015


	//   ....[21]....
        /*00a0*/ 	.word	0x05000015


	//   ....[22]....
        /*00a4*/ 	.word	0x05000015


	//   ....[23]....
        /*00a8*/ 	.word	0x05000015


	//   ....[24]....
        /*00ac*/ 	.word	0x05000015


	//   ....[25]....
        /*00b0*/ 	.word	0x05000015


	//   ....[26]....
        /*00b4*/ 	.word	0x05000015


	//   ....[27]....
        /*00b8*/ 	.word	0x05000015


	//   ....[28]....
        /*00bc*/ 	.word	0x05000015


	//   ....[29]....
        /*00c0*/ 	.word	0x05000015


	//----- nvinfo : EIATTR_COOP_GROUP_INSTR_OFFSETS
	.align		4
.L_14311:
        /*00c4*/ 	.byte	0x04, 0x28
        /*00c6*/ 	.short	(.L_14313 - .L_14312)


	//   ....[0]....
.L_14312:
        /*00c8*/ 	.word	0x00000310


	//   ....[1]....
        /*00cc*/ 	.word	0x00000340


	//   ....[2]....
        /*00d0*/ 	.word	0x00000370


	//   ....[3]....
        /*00d4*/ 	.word	0x000003a0


	//   ....[4]....
        /*00d8*/ 	.word	0x00000400


	//   ....[5]....
        /*00dc*/ 	.word	0x00000520


	//   ....[6]....
        /*00e0*/ 	.word	0x00000550


	//   ....[7]....
        /*00e4*/ 	.word	0x00000580


	//   ....[8]....
        /*00e8*/ 	.word	0x000005b0


	//   ....[9]....
        /*00ec*/ 	.word	0x000005e0


	//   ....[10]....
        /*00f0*/ 	.word	0x000007d0


	//   ....[11]....
        /*00f4*/ 	.word	0x000007f0


	//   ....[12]....
        /*00f8*/ 	.word	0x00000810


	//   ....[13]....
        /*00fc*/ 	.word	0x00000830


	//   ....[14]....
        /*0100*/ 	.word	0x00000850


	//   ....[15]....
        /*0104*/ 	.word	0x000008d0


	//   ....[16]....
        /*0108*/ 	.word	0x000008f0


	//   ....[17]....
        /*010c*/ 	.word	0x00000910


	//   ....[18]....
        /*0110*/ 	.word	0x00000930


	//   ....[19]....
        /*0114*/ 	.word	0x00000950


	//   ....[20]....
        /*0118*/ 	.word	0x00000d00


	//   ....[21]....
        /*011c*/ 	.word	0x00000d80


	//   ....[22]....
        /*0120*/ 	.word	0x00000e00


	//   ....[23]....
        /*0124*/ 	.word	0x00000e80


	//   ....[24]....
        /*0128*/ 	.word	0x00000f00


	//   ....[25]....
        /*012c*/ 	.word	0x00000f90


	//   ....[26]....
        /*0130*/ 	.word	0x00001000


	//   ....[27]....
        /*0134*/ 	.word	0x00001070


	//   ....[28]....
        /*0138*/ 	.word	0x000010e0


	//   ....[29]....
        /*013c*/ 	.word	0x00001150


	//----- nvinfo : EIATTR_EXIT_INSTR_OFFSETS
	.align		4
.L_14313:
        /*0140*/ 	.byte	0x04, 0x1c
        /*0142*/ 	.short	(.L_14315 - .L_14314)


	//   ....[0]....
.L_14314:
        /*0144*/ 	.word	0x00000bc0


	//   ....[1]....
        /*0148*/ 	.word	0x00000ca0


	//----- nvinfo : EIATTR_CRS_STACK_SIZE
	.align		4
.L_14315:
        /*014c*/ 	.byte	0x04, 0x1e
        /*014e*/ 	.short	(.L_14317 - .L_14316)
.L_14316:
        /*0150*/ 	.word	0x00000000


	//----- nvinfo : EIATTR_CBANK_PARAM_SIZE
	.align		4
.L_14317:
        /*0154*/ 	.byte	0x03, 0x19
        /*0156*/ 	.short	0x0018


	//----- nvinfo : EIATTR_PARAM_CBANK
	.align		4
        /*0158*/ 	.byte	0x04, 0x0a
        /*015a*/ 	.short	(.L_14319 - .L_14318)
	.align		4
.L_14318:
        /*015c*/ 	.word	index@(.nv.constant0._ZN2at6native43_GLOBAL__N__9ae7fba5_10_SoftMax_cu_9f978f6322cunn_SoftMaxForwardRegIN3c108BFloat16EfS4_NS1_22SoftMaxForwardEpilogueElLi3EEEvPT1_PKT_T3_)
        /*0160*/ 	.short	0x0210
        /*0162*/ 	.short	0x0018


	//----- nvinfo : EIATTR_SW_WAR
	.align		4
.L_14319:
        /*0164*/ 	.byte	0x04, 0x36
        /*0166*/ 	.short	(.L_14321 - .L_14320)
.L_14320:
        /*0168*/ 	.word	0x00000008
.L_14321:


//--------------------- .nv.info._ZN2at6native43_GLOBAL__N__9ae7fba5_10_SoftMax_cu_9f978f6322cunn_SoftMaxForwardRegIN3c108BFloat16EfS4_NS1_22SoftMaxForwardEpilogueElLi2EEEvPT1_PKT_T3_ --------------------------
	.section	.nv.info._ZN2at6native43_GLOBAL__N__9ae7fba5_10_SoftMax_cu_9f978f6322cunn_SoftMaxForwardRegIN3c108BFloat16EfS4_NS1_22SoftMaxForwardEpilogueElLi2EEEvPT1_PKT_T3_,"",@"SHT_CUDA_INFO"
	.sectionflags	@""
	.align	4


	//----- nvinfo : EIATTR_CUDA_API_VERSION
	.align		4
        /*0000*/ 	.byte	0x04, 0x37
        /*0002*/ 	.short	(.L_14323 - .L_14322)
.L_14322:
        /*0004*/ 	.word	0x00000082


	//----- nvinfo : EIATTR_KPARAM_INFO
	.align		4
.L_14323:
        /*0008*/ 	.byte	0x04, 0x17
        /*000a*/ 	.short	(.L_14325 - .L_14324)
.L_14324:
        /*000c*/ 	.word	0x00000000
        /*0010*/ 	.short	0x0002
        /*0012*/ 	.short	0x0010
        /*0014*/ 	.byte	0x00, 0xf0, 0x21, 0x00


	//----- nvinfo : EIATTR_KPARAM_INFO
	.align		4
.L_14325:
        /*0018*/ 	.byte	0x04, 0x17
        /*001a*/ 	.short	(.L_14327 - .L_14326)
.L_14326:
        /*001c*/ 	.word	0x00000000
        /*0020*/ 	.short	0x0001
        /*0022*/ 	.short	0x0008
        /*0024*/ 	.byte	0x00, 0xf0, 0x21, 0x00


	//----- nvinfo : EIATTR_KPARAM_INFO
	.align		4
.L_14327:
        /*0028*/ 	.byte	0x04, 0x17
        /*002a*/ 	.short	(.L_14329 - .L_14328)
.L_14328:
        /*002c*/ 	.word	0x00000000
        /*0030*/ 	.short	0x0000
        /*0032*/ 	.short	0x0000
        /*0034*/ 	.byte	0x00, 0xf0, 0x21, 0x00


	//----- nvinfo : EIATTR_SPARSE_MMA_MASK
	.align		4
.L_14329:
        /*0038*/ 	.byte	0x03, 0x50
        /*003a*/ 	.short	0x0000


	//----- nvinfo : EIATTR_MAXREG_COUNT
	.align		4
        /*003c*/ 	.byte	0x03, 0x1b
        /*003e*/ 	.short	0x00ff


	//----- nvinfo : EIATTR_NUM_BARRIERS
	.align		4
        /*0040*/ 	.byte	0x02, 0x4c
        /*0042*/ 	.byte	0x01
	.zero		1


	//----- nvinfo : EIATTR_MERCURY_ISA_VERSION
	.align		4
        /*0044*/ 	.byte	0x03, 0x5f
        /*0046*/ 	.short	0x0101


	//----- nvinfo : EIATTR_COOP_GROUP_MASK_REGIDS
	.align		4
        /*0048*/ 	.byte	0x04, 0x29
        /*004a*/ 	.short	(.L_14331 - .L_14330)


	//   ....[0]....
.L_14330:
        /*004c*/ 	.word	0xffffffff


	//   ....[1]....
        /*0050*/ 	.word	0xffffffff


	//   ....[2]....
        /*0054*/ 	.word	0xffffffff


	//   ....[3]....
        /*0058*/ 	.word	0xffffffff


	//   ....[4]....
        /*005c*/ 	.word	0xffffffff


	//   ....[5]....
        /*0060*/ 	.word	0xffffffff


	//   ....[6]....
        /*0064*/ 	.word	0xffffffff


	//   ....[7]....
        /*0068*/ 	.word	0xffffffff


	//   ....[8]....
        /*006c*/ 	.word	0xffffffff


	//   ....[9]....
        /*0070*/ 	.word	0xffffffff


	//   ....[10]....
        /*0074*/ 	.word	0xffffffff


	//   ....[11]....
        /*0078*/ 	.word	0xffffffff


	//   ....[12]....
        /*007c*/ 	.word	0xffffffff


	//   ....[13]....
        /*0080*/ 	.word	0xffffffff


	//   ....[14]....
        /*0084*/ 	.word	0xffffffff


	//   ....[15]....
        /*0088*/ 	.word	0xffffffff


	//   ....[16]....
        /*008c*/ 	.word	0xffffffff


	//   ....[17]....
        /*0090*/ 	.word	0xffffffff


	//   ....[18]....
        /*0094*/ 	.word	0xffffffff


	//   ....[19]....
        /*0098*/ 	.word	0xffffffff


	//   ....[20]....
        /*009c*/ 	.word	0x05000011


	//   ....[21]....
        /*00a0*/ 	.word	0x05000011


	//   ....[22]....
        /*00a4*/ 	.word	0x05000011


	//   ....[23]....
        /*00a8*/ 	.word	0x05000011


	//   ....[24]....
        /*00ac*/ 	.word	0x05000011


	//   ....[25]....
        /*00b0*/ 	.word	0x05000011


	//   ....[26]....
        /*00b4*/ 	.word	0x05000011


	//   ....[27]....
        /*00b8*/ 	.word	0x05000011


	//   ....[28]....
        /*00bc*/ 	.word	0x05000011


	//   ....[29]....
        /*00c0*/ 	.word	0x05000011


	//----- nvinfo : EIATTR_COOP_GROUP_INSTR_OFFSETS
	.align		4
.L_14331:
        /*00c4*/ 	.byte	0x04, 0x28
        /*00c6*/ 	.short	(.L_14333 - .L_14332)


	//   ....[0]....
.L_14332:
        /*00c8*/ 	.word	0x00000240


	//   ....[1]....
        /*00cc*/ 	.word	0x00000270


	//   ....[2]....
        /*00d0*/ 	.word	0x000002a0


	//   ....[3]....
        /*00d4*/ 	.word	0x000002d0


	//   ....[4]....
        /*00d8*/ 	.word	0x00000330


	//   ....[5]....
        /*00dc*/ 	.word	0x00000450


	//   ....[6]....
        /*00e0*/ 	.word	0x00000480


	//   ....[7]....
        /*00e4*/ 	.word	0x000004b0


	//   ....[8]....
        /*00e8*/ 	.word	0x000004e0


	//   ....[9]....
        /*00ec*/ 	.word	0x00000510


	//   ....[10]....
        /*00f0*/ 	.word	0x000006a0


	//   ....[11]....
        /*00f4*/ 	.word	0x000006c0


	//   ....[12]....
        /*00f8*/ 	.word	0x000006e0


	//   ....[13]....
        /*00fc*/ 	.word	0x00000700


	//   ....[14]....
        /*0100*/ 	.word	0x00000720


	//   ....[15]....
        /*0104*/ 	.word	0x000007a0


	//   ....[16]....
        /*0108*/ 	.word	0x000007c0


	//   ....[17]....
        /*010c*/ 	.word	0x000007e0


	//   ....[18]....
        /*0110*/ 	.word	0x00000800


	//   ....[19]....
        /*0114*/ 	.word	0x00000820


	//   ....[20]....
        /*0118*/ 	.word	0x00000ad0


	//   ....[21]....
        /*011c*/ 	.word	0x00000b50


	//   ....[22]....
        /*0120*/ 	.word	0x00000bd0


	//   ....[23]....
        /*0124*/ 	.word	0x00000c50


	//   ....[24]....
        /*0128*/ 	.word	0x00000cd0


	//   ....[25]....
        /*012c*/ 	.word	0x00000d50


	//   ....[26]....
        /*0130*/ 	.word	0x00000dc0


	//   ....[27]....
        /*0134*/ 	.word	0x00000e30


	//   ....[28]....
        /*0138*/ 	.word	0x00000ea0


	//   ....[29]....
        /*013c*/ 	.word	0x00000f10


	//----- nvinfo : EIATTR_EXIT_INSTR_OFFSETS
	.align		4
.L_14333:
        /*0140*/ 	.byte	0x04, 0x1c
        /*0142*/ 	.short	(.L_14335 - .L_14334)


	//   ....[0]....
.L_14334:
        /*0144*/ 	.word	0x00000990


	//   ....[1]....
        /*0148*/ 	.word	0x00000a70


	//----- nvinfo : EIATTR_CRS_STACK_SIZE
	.align		4
.L_14335:
        /*014c*/ 	.byte	0x04, 0x1e
        /*014e*/ 	.short	(.L_14337 - .L_14336)
.L_14336:
        /*0150*/ 	.word	0x00000000


	//----- nvinfo : EIATTR_CBANK_PARAM_SIZE
	.align		4
.L_14337:
        /*0154*/ 	.byte	0x03, 0x19
        /*0156*/ 	.short	0x0018


	//----- nvinfo : EIATTR_PARAM_CBANK
	.align		4
        /*0158*/ 	.byte	0x04, 0x0a
        /*015a*/ 	.short	(.L_14339 - .L_14338)
	.align		4
.L_14338:
        /*015c*/ 	.word	index@(.nv.constant0._ZN2at6native43_GLOBAL__N__9ae7fba5_10_SoftMax_cu_9f978f6322cunn_SoftMaxForwardRegIN3c108BFloat16EfS4_NS1_22SoftMaxForwardEpilogueElLi2EEEvPT1_PKT_T3_)
        /*0160*/ 	.short	0x0210
        /*0162*/ 	.short	0x0018


	//----- nvinfo : EIATTR_SW_WAR
	.align		4
.L_14339:
        /*0164*/ 	.byte	0x04, 0x36
        /*0166*/ 	.short	(.L_14341 - .L_14340)
.L_14340:
        /*0168*/ 	.word	0x00000008
.L_14341:


//--------------------- .nv.info._ZN2at6native43_GLOBAL__N__9ae7fba5_10_SoftMax_cu_9f978f6322cunn_SoftMaxForwardRegIN3c108BFloat16EfS4_NS1_22SoftMaxForwardEpilogueElLi1EEEvPT1_PKT_T3_ --------------------------
	.section	.nv.info._ZN2at6native43_GLOBAL__N__9ae7fba5_10_SoftMax_cu_9f978f6322cunn_SoftMaxForwardRegIN3c108BFloat16EfS4_NS1_22SoftMaxForwardEpilogueElLi1EEEvPT1_PKT_T3_,"",@"SHT_CUDA_INFO"
	.sectionflags	@""
	.align	4


	//----- nvinfo : EIATTR_CUDA_API_VERSION
	.align		4
        /*0000*/ 	.byte	0x04, 0x37
        /*0002*/ 	.short	(.L_14343 - .L_14342)
.L_14342:
        /*0004*/ 	.word	0x00000082


	//----- nvinfo : EIATTR_KPARAM_INFO
	.align		4
.L_14343:
        /*0008*/ 	.byte	0x04, 0x17
        /*000a*/ 	.short	(.L_14345 - .L_14344)
.L_14344:
        /*000c*/ 	.word	0x00000000
        /*0010*/ 	.short	0x0002
        /*0012*/ 	.short	0x0010
        /*0014*/ 	.byte	0x00, 0xf0, 0x21, 0x00


	//----- nvinfo : EIATTR_KPARAM_INFO
	.align		4
.L_14345:
        /*0018*/ 	.byte	0x04, 0x17
        /*001a*/ 	.short	(.L_14347 - .L_14346)
.L_14346:
        /*001c*/ 	.word	0x00000000
        /*0020*/ 	.short	0x0001
        /*0022*/ 	.short	0x0008
        /*0024*/ 	.byte	0x00, 0xf0, 0x21, 0x00


	//----- nvinfo : EIATTR_KPARAM_INFO
	.align		4
.L_14347:
        /*0028*/ 	.byte	0x04, 0x17
        /*002a*/ 	.short	(.L_14349 - .L_14348)
.L_14348:
        /*002c*/ 	.word	0x00000000
        /*0030*/ 	.short	0x0000
        /*0032*/ 	.short	0x0000
        /*0034*/ 	.byte	0x00, 0xf0, 0x21, 0x00


	//----- nvinfo : EIATTR_SPARSE_MMA_MASK
	.align		4
.L_14349:
        /*0038*/ 	.byte	0x03, 0x50
        /*003a*/ 	.short	0x0000


	//----- nvinfo : EIATTR_MAXREG_COUNT
	.align		4
        /*003c*/ 	.byte	0x03, 0x1b
        /*003e*/ 	.short	0x00ff


	//----- nvinfo : EIATTR_NUM_BARRIERS
	.align		4
        /*0040*/ 	.byte	0x02, 0x4c
        /*0042*/ 	.byte	0x01
	.zero		1


	//----- nvinfo : EIATTR_MERCURY_ISA_VERSION
	.align		4
        /*0044*/ 	.byte	0x03, 0x5f
        /*0046*/ 	.short	0x0101


	//----- nvinfo : EIATTR_COOP_GROUP_MASK_REGIDS
	.align		4
        /*0048*/ 	.byte	0x04, 0x29
        /*004a*/ 	.short	(.L_14351 - .L_14350)


	//   ....[0]....
.L_14350:
        /*004c*/ 	.word	0xffffffff


	//   ....[1]....
        /*0050*/ 	.word	0xffffffff


	//   ....[2]....
        /*0054*/ 	.word	0xffffffff


	//   ....[3]....
        /*0058*/ 	.word	0xffffffff


	//   ....[4]....
        /*005c*/ 	.word	0xffffffff


	//   ....[5]....
        /*0060*/ 	.word	0xffffffff


	//   ....[6]....
        /*0064*/ 	.word	0xffffffff


	//   ....[7]....
        /*0068*/ 	.word	0xffffffff


	//   ....[8]....
        /*006c*/ 	.word	0xffffffff


	//   ....[9]....
        /*0070*/ 	.word	0xffffffff


	//   ....[10]....
        /*0074*/ 	.word	0xffffffff


	//   ....[11]....
        /*0078*/ 	.word	0xffffffff


	//   ....[12]....
        /*007c*/ 	.word	0xffffffff


	//   ....[13]....
        /*0080*/ 	.word	0xffffffff


	//   ....[14]....
        /*0084*/ 	.word	0xffffffff


	//   ....[15]....
        /*0088*/ 	.word	0xffffffff


	//   ....[16]....
        /*008c*/ 	.word	0xffffffff


	//   ....[17]....
        /*0090*/ 	.word	0xffffffff


	//   ....[18]....
        /*0094*/ 	.word	0xffffffff


	//   ....[19]....
        /*0098*/ 	.word	0xffffffff


	//   ....[20]....
        /*009c*/ 	.word	0x0500000e


	//   ....[21]....
        /*00a0*/ 	.word	0x0500000e


	//   ....[22]....
        /*00a4*/ 	.word	0x0500000e


	//   ....[23]....
        /*00a8*/ 	.word	0x0500000e


	//   ....[24]....
        /*00ac*/ 	.word	0x0500000e


	//   ....[25]....
        /*00b0*/ 	.word	0x0500000e


	//   ....[26]....
        /*00b4*/ 	.word	0x0500000e


	//   ....[27]....
        /*00b8*/ 	.word	0x0500000e


	//   ....[28]....
        /*00bc*/ 	.word	0x0500000e


	//   ....[29]....
        /*00c0*/ 	.word	0x0500000e


	//----- nvinfo : EIATTR_COOP_GROUP_INSTR_OFFSETS
	.align		4
.L_14351:
        /*00c4*/ 	.byte	0x04, 0x28
        /*00c6*/ 	.short	(.L_14353 - .L_14352)


	//   ....[0]....
.L_14352:
        /*00c8*/ 	.word	0x00000190


	//   ....[1]....
        /*00cc*/ 	.word	0x000001d0


	//   ....[2]....
        /*00d0*/ 	.word	0x00000230


	//   ....[3]....
        /*00d4*/ 	.word	0x00000270


	//   ....[4]....
        /*00d8*/ 	.word	0x000002c0


	//   ....[5]....
        /*00dc*/ 	.word	0x00000390


	//   ....[6]....
        /*00e0*/ 	.word	0x000003c0


	//   ....[7]....
        /*00e4*/ 	.word	0x000003f0


	//   ....[8]....
        /*00e8*/ 	.word	0x00000420


	//   ....[9]....
        /*00ec*/ 	.word	0x00000450


	//   ....[10]....
        /*00f0*/ 	.word	0x00000580


	//   ....[11]....
        /*00f4*/ 	.word	0x000005a0


	//   ....[12]....
        /*00f8*/ 	.word	0x000005c0


	//   ....[13]....
        /*00fc*/ 	.word	0x000005e0


	//   ....[14]....
        /*0100*/ 	.word	0x00000600


	//   ....[15]....
        /*0104*/ 	.word	0x00000690


	//   ....[16]....
        /*0108*/ 	.word	0x000006b0


	//   ....[17]....
        /*010c*/ 	.word	0x000006d0


	//   ....[18]....
        /*0110*/ 	.word	0x000006f0


	//   ....[19]....
        /*0114*/ 	.word	0x00000710


	//   ....[20]....
        /*0118*/ 	.word	0x000008c0


	//   ....[21]....
        /*011c*/ 	.word	0x00000940


	//   ....[22]....
        /*0120*/ 	.word	0x000009c0


	//   ....[23]....
        /*0124*/ 	.word	0x00000a40


	//   ....[24]....
        /*0128*/ 	.word	0x00000ac0


	//   ....[25]....
        /*012c*/ 	.word	0x00000b40


	//   ....[26]....
        /*0130*/ 	.word	0x00000bb0


	//   ....[27]....
        /*0134*/ 	.word	0x00000c20


	//   ....[28]....
        /*0138*/ 	.word	0x00000c90


	//   ....[29]....
        /*013c*/ 	.word	0x00000d00


	//----- nvinfo : EIATTR_EXIT_INSTR_OFFSETS
	.align		4
.L_14353:
        /*0140*/ 	.byte	0x04, 0x1c
        /*0142*/ 	.short	(.L_14355 - .L_14354)


	//   ....[0]....
.L_14354:
        /*0144*/ 	.word	0x00000770


	//   ....[1]....
        /*0148*/ 	.word	0x00000860


	//----- nvinfo : EIATTR_CRS_STACK_SIZE
	.align		4
.L_14355:
        /*014c*/ 	.byte	0x04, 0x1e
        /*014e*/ 	.short	(.L_14357 - .L_14356)
.L_14356:
        /*0150*/ 	.word	0x00000000


	//----- nvinfo : EIATTR_CBANK_PARAM_SIZE
	.align		4
.L_14357:
        /*0154*/ 	.byte	0x03, 0x19
        /*0156*/ 	.short	0x0018


	//----- nvinfo : EIATTR_PARAM_CBANK
	.align		4
        /*0158*/ 	.byte	0x04, 0x0a
        /*015a*/ 	.short	(.L_14359 - .L_14358)
	.align		4
.L_14358:
        /*015c*/ 	.word	index@(.nv.constant0._ZN2at6native43_GLOBAL__N__9ae7fba5_10_SoftMax_cu_9f978f6322cunn_SoftMaxForwardRegIN3c108BFloat16EfS4_NS1_22SoftMaxForwardEpilogueElLi1EEEvPT1_PKT_T3_)
        /*0160*/ 	.short	0x0210
        /*0162*/ 	.short	0x0018


	//----- nvinfo : EIATTR_SW_WAR
	.align		4
.L_14359:
        /*0164*/ 	.byte	0x04, 0x36
        /*0166*/ 	.short	(.L_14361 - .L_14360)
.L_14360:
        /*0168*/ 	.word	0x00000008
.L_14361:


//--------------------- .nv.info._ZN2at6native43_GLOBAL__N__9ae7fba5_10_SoftMax_cu_9f978f6319cunn_SoftMaxForwardILi8EN3c104HalfEffNS1_22SoftMaxForwardEpilogueEEEvPT2_PKT0_i --------------------------
	.section	.nv.info._ZN2at6native43_GLOBAL__N__9ae7fba5_10_SoftMax_cu_9f978f6319cunn_SoftMaxForwardILi8EN3c104HalfEffNS1_22SoftMaxForwardEpilogueEEEvPT2_PKT0_i,"",@"SHT_CUDA_INFO"
	.sectionflags	@""
	.align	4


	//----- nvinfo : EIATTR_CUDA_API_VERSION
	.align		4
        /*0000*/ 	.byte	0x04, 0x37
        /*0002*/ 	.short	(.L_14363 - .L_14362)
.L_14362:
        /*0004*/ 	.word	0x00000082


	//----- nvinfo : EIATTR_KPARAM_INFO
	.align		4
.L_14363:
        /*0008*/ 	.byte	0x04, 0x17
        /*000a*/ 	.short	(.L_14365 - .L_14364)
.L_14364:
        /*000c*/ 	.word	0x00000000
        /*0010*/ 	.short	0x0002
        /*0012*/ 	.short	0x0010
        /*0014*/ 	.byte	0x00, 0xf0, 0x11, 0x00


	//----- nvinfo : EIATTR_KPARAM_INFO
	.align		4
.L_14365:
        /*0018*/ 	.byte	0x04, 0x17
        /*001a*/ 	.short	(.L_14367 - .L_14366)
.L_14366:
        /*001c*/ 	.word	0x00000000
        /*0020*/ 	.short	0x0001
        /*0022*/ 	.short	0x0008
        /*0024*/ 	.byte	0x00, 0xf0, 0x21, 0x00


	//----- nvinfo : EIATTR_KPARAM_INFO
	.align		4
.L_14367:
        /*0028*/ 	.byte	0x04, 0x17
        /*002a*/ 	.short	(.L_14369 - .L_14368)
.L_14368:
        /*002c*/ 	.word	0x00000000
        /*0030*/ 	.short	0x0000
        /*0032*/ 	.short	0x0000
        /*0034*/ 	.byte	0x00, 0xf0, 0x21, 0x00


	//----- nvinfo : EIATTR_SPARSE_MMA_MASK
	.align		4
.L_14369:
        /*0038*/ 	.byte	0x03, 0x50
        /*003a*/ 	.short	0x0000


	//----- nvinfo : EIATTR_MAXREG_COUNT
	.align		4
        /*003c*/ 	.byte	0x03, 0x1b
        /*003e*/ 	.short	0x00ff


	//----- nvinfo : EIATTR_NUM_BARRIERS
	.align		4
        /*0040*/ 	.byte	0x02, 0x4c
        /*0042*/ 	.byte	0x01
	.zero		1


	//----- nvinfo : EIATTR_MERCURY_ISA_VERSION
	.align		4
        /*0044*/ 	.byte	0x03, 0x5f
        /*0046*/ 	.short	0x0101


	//----- nvinfo : EIATTR_COOP_GROUP_MASK_REGIDS
	.align		4
        /*0048*/ 	.byte	0x04, 0x29
        /*004a*/ 	.short	(.L_14371 - .L_14370)


	//   ....[0]....
.L_14370:
        /*004c*/ 	.word	0xffffffff


	//   ....[1]....
        /*0050*/ 	.word	0xffffffff


	//   ....[2]....
        /*0054*/ 	.word	0xffffffff


	//   ....[3]....
        /*0058*/ 	.word	0xffffffff


	//   ....[4]....
        /*005c*/ 	.word	0xffffffff


	//   ....[5]....
        /*0060*/ 	.word	0xffffffff


	//   ....[6]....
        /*0064*/ 	.word	0xffffffff


	//   ....[7]....
        /*0068*/ 	.word	0xffffffff


	//   ....[8]....
        /*006c*/ 	.word	0xffffffff


	//   ....[9]....
        /*0070*/ 	.word	0xffffffff


	//   ....[10]....
        /*0074*/ 	.word	0xffffffff


	//   ....[11]....
        /*0078*/ 	.word	0xffffffff


	//   ....[12]....
        /*007c*/ 	.word	0xffffffff


	//   ....[13]....
        /*0080*/ 	.word	0xffffffff


	//   ....[14]....
        /*0084*/ 	.word	0xffffffff


	//   ....[15]....
        /*0088*/ 	.word	0xffffffff


	//   ....[16]....
        /*008c*/ 	.word	0xffffffff


	//   ....[17]....
        /*0090*/ 	.word	0xffffffff


	//   ....[18]....
        /*0094*/ 	.word	0xffffffff


	//   ....[19]....
        /*0098*/ 	.word	0xffffffff


	//   ....[20]....
        /*009c*/ 	.word	0x05000006


	//   ....[21]....
        /*00a0*/ 	.word	0x05000006


	//   ....[22]....
        /*00a4*/ 	.word	0x05000006


	//   ....[23]....
        /*00a8*/ 	.word	0x05000006


	//   ....[24]....
        /*00ac*/ 	.word	0x05000006


	//   ....[25]....
        /*00b0*/ 	.word	0x05000006


	//   ....[26]....
        /*00b4*/ 	.word	0x05000006


	//   ....[27]....
        /*00b8*/ 	.word	0x05000006


	//   ....[28]....
        /*00bc*/ 	.word	0x05000006


	//   ....[29]....
        /*00c0*/ 	.word	0x05000006


	//----- nvinfo : EIATTR_COOP_GROUP_INSTR_OFFSETS
	.align		4
.L_14371:
        /*00c4*/ 	.byte	0x04, 0x28
        /*00c6*/ 	.short	(.L_14373 - .L_14372)


	//   ....[0]....
.L_14372:
        /*00c8*/ 	.word	0x000006d0


	//   ....[1]....
        /*00cc*/ 	.word	0x000007a0


	//   ....[2]....
        /*00d0*/ 	.word	0x000007d0


	//   ....[3]....
        /*00d4*/ 	.word	0x00000810


	//   ....[4]....
        /*00d8*/ 	.word	0x00000870


	//   ....[5]....
        /*00dc*/ 	.word	0x00000940


	//   ....[6]....
        /*00e0*/ 	.word	0x00000970


	//   ....[7]....
        /*00e4*/ 	.word	0x000009a0


	//   ....[8]....
        /*00e8*/ 	.word	0x000009d0


	//   ....[9]....
        /*00ec*/ 	.word	0x00000a00


	//   ....[10]....
        /*00f0*/ 	.word	0x000010b0


	//   ....[11]....
        /*00f4*/ 	.word	0x00001120


	//   ....[12]....
        /*00f8*/ 	.word	0x00001140


	//   ....[13]....
        /*00fc*/ 	.word	0x00001160


	//   ....[14]....
        /*0100*/ 	.word	0x00001180


	//   ....[15]....
        /*0104*/ 	.word	0x00001200


	//   ....[16]....
        /*0108*/ 	.word	0x00001220


	//   ....[17]....
        /*010c*/ 	.word	0x00001240


	//   ....[18]....
        /*0110*/ 	.word	0x00001260


	//   ....[19]....
        /*0114*/ 	.word	0x00001280


	//   ....[20]....
        /*0118*/ 	.word	0x00001c00


	//   ....[21]....
        /*011c*/ 	.word	0x00001c80


	//   ....[22]....
        /*0120*/ 	.word	0x00001d00


	//   ....[23]....
        /*0124*/ 	.word	0x00001d80


	//   ....[24]....
        /*0128*/ 	.word	0x00001e00


	//   ....[25]....
        /*012c*/ 	.word	0x00001e90


	//   ....[26]....
        /*0130*/ 	.word	0x00001f00


	//   ....[27]....
        /*0134*/ 	.word	0x00001f70


	//   ....[28]....
        /*0138*/ 	.word	0x00001fe0


	//   ....[29]....
        /*013c*/ 	.word	0x00002050


	//----- nvinfo : EIATTR_EXIT_INSTR_OFFSETS
	.align		4
.L_14373:
        /*0140*/ 	.byte	0x04, 0x1c
        /*0142*/ 	.short	(.L_14375 - .L_14374)


	//   ....[0]....
.L_14374:
        /*0144*/ 	.word	0x00001360


	//   ....[1]....
        /*0148*/ 	.word	0x00001490


	//   ....[2]....
        /*014c*/ 	.word	0x00001ac0


	//   ....[3]....
        /*0150*/ 	.word	0x00001ba0


	//----- nvinfo : EIATTR_CRS_STACK_SIZE
	.align		4
.L_14375:
        /*0154*/ 	.byte	0x04, 0x1e
        /*0156*/ 	.short	(.L_14377 - .L_14376)
.L_14376:
        /*0158*/ 	.word	0x00000000


	//----- nvinfo : EIATTR_CBANK_PARAM_SIZE
	.align		4
.L_14377:
        /*015c*/ 	.byte	0x03, 0x19
        /*015e*/ 	.short	0x0014


	//----- nvinfo : EIATTR_PARAM_CBANK
	.align		4
        /*0160*/ 	.byte	0x04, 0x0a
        /*0162*/ 	.short	(.L_14379 - .L_14378)
	.align		4
.L_14378:
        /*0164*/ 	.word	index@(.nv.constant0._ZN2at6native43_GLOBAL__N__9ae7fba5_10_SoftMax_cu_9f978f6319cunn_SoftMaxForwardILi8EN3c104HalfEffNS1_22SoftMaxForwardEpilogueEEEvPT2_PKT0_i)
        /*0168*/ 	.short	0x0210
        /*016a*/ 	.short	0x0014


	//----- nvinfo : EIATTR_SW_WAR
	.align		4
.L_14379:
        /*016c*/ 	.byte	0x04, 0x36
        /*016e*/ 	.short	(.L_14381 - .L_14380)
.L_14380:
        /*0170*/ 	.word	0x00000008
.L_14381:


//--------------------- .nv.info._ZN2at6native43_GLOBAL__N__9ae7fba5_10_SoftMax_cu_9f978f6323cunn_SoftMaxForwardSmemILi8EN3c104HalfEffNS1_22SoftMaxForwardEpilogueElEEvPT2_PKT0_T4_ --------------------------
	.section	.nv.info._ZN2at6native43_GLOBAL__N__9ae7fba5_10_SoftMax_cu_9f978f6323cunn_SoftMaxForwardSmemILi8EN3c104HalfEffNS1_22SoftMaxForwardEpilogueElEEvPT2_PKT0_T4_,"",@"SHT_CUDA_INFO"
	.sectionflags	@""
	.align	4


	//----- nvinfo : EIATTR_CUDA_API_VERSION
	.align		4
        /*0000*/ 	.byte	0x04, 0x37
        /*0002*/ 	.short	(.L_14383 - .L_14382)
.L_14382:
        /*0004*/ 	.word	0x00000082


	//----- nvinfo : EIATTR_KPARAM_INFO
	.align		4
.L_14383:
        /*0008*/ 	.byte	0x04, 0x17
        /*000a*/ 	.short	(.L_14385 - .L_14384)
.L_14384:
        /*000c*/ 	.word	0x00000000
        /*0010*/ 	.short	0x0002
        /*0012*/ 	.short	0x0010
        /*0014*/ 	.byte	0x00, 0xf0, 0x21, 0x00


	//----- nvinfo : EIATTR_KPARAM_INFO
	.align		4
.L_14385:
        /*0018*/ 	.byte	0x04, 0x17
        /*001a*/ 	.short	(.L_14387 - .L_14386)
.L_14386:
        /*001c*/ 	.word	0x00000000
        /*0020*/ 	.short	0x0001
        /*0022*/ 	.short	0x0008
        /*0024*/ 	.byte	0x00, 0xf0, 0x21, 0x00


	//----- nvinfo : EIATTR_KPARAM_INFO
	.align		4
.L_14387:
        /*0028*/ 	.byte	0x04, 0x17
        /*002a*/ 	.short	(.L_14389 - .L_14388)
.L_14388:
        /*002c*/ 	.word	0x00000000
        /*0030*/ 	.short	0x0000
        /*0032*/ 	.short	0x0000
        /*0034*/ 	.byte	0x00, 0xf0, 0x21, 0x00


	//----- nvinfo : EIATTR_SPARSE_MMA_MASK
	.align		4
.L_14389:
        /*0038*/ 	.byte	0x03, 0x50
        /*003a*/ 	.short	0x0000


	//----- nvinfo : EIATTR_MAXREG_COUNT
	.align		4
        /*003c*/ 	.byte	0x03, 0x1b
        /*003e*/ 	.short	0x00ff


	//----- nvinfo : EIATTR_NUM_BARRIERS
	.align		4
        /*0040*/ 	.byte	0x02, 0x4c
        /*0042*/ 	.byte	0x01
	.zero		1


	//----- nvinfo : EIATTR_MERCURY_ISA_VERSION
	.align		4
        /*0044*/ 	.byte	0x03, 0x5f
        /*0046*/ 	.short	0x0101


	//----- nvinfo : EIATTR_COOP_GROUP_MASK_REGIDS
	.align		4
        /*0048*/ 	.byte	0x04, 0x29
        /*004a*/ 	.short	(.L_14391 - .L_14390)


	//   ....[0]....
.L_14390:
        /*004c*/ 	.word	0xffffffff


	//   ....[1]....
        /*0050*/ 	.word	0xffffffff


	//   ....[2]....
        /*0054*/ 	.word	0xffffffff


	//   ....[3]....
        /*0058*/ 	.word	0xffffffff


	//   ....[4]....
        /*005c*/ 	.word	0xffffffff


	//   ....[5]....
        /*0060*/ 	.word	0xffffffff


	//   ....[6]....
        /*0064*/ 	.word	0xffffffff


	//   ....[7]....
        /*0068*/ 	.word	0xffffffff


	//   ....[8]....
        /*006c*/ 	.word	0xffffffff


	//   ....[9]....
        /*0070*/ 	.word	0xffffffff


	//   ....[10]....
        /*0074*/ 	.word	0xffffffff


	//   ....[11]....
        /*0078*/ 	.word	0xffffffff


	//   ....[12]....
        /*007c*/ 	.word	0xffffffff


	//   ....[13]....
        /*0080*/ 	.word	0xffffffff


	//   ....[14]....
        /*0084*/ 	.word	0xffffffff


	//   ....[15]....
        /*0088*/ 	.word	0xffffffff


	//   ....[16]....
        /*008c*/ 	.word	0xffffffff


	//   ....[17]....
        /*0090*/ 	.word	0xffffffff


	//   ....[18]....
        /*0094*/ 	.word	0xffffffff


	//   ....[19]....
        /*0098*/ 	.word	0xffffffff


	//   ....[20]....
        /*009c*/ 	.word	0x05000012


	//   ....[21]....
        /*00a0*/ 	.word	0x05000012


	//   ....[22]....
        /*00a4*/ 	.word	0x05000012


	//   ....[23]....
        /*00a8*/ 	.word	0x05000012


	//   ....[24]....
        /*00ac*/ 	.word	0x05000012


	//   ....[25]....
        /*00b0*/ 	.word	0x05000012


	//   ....[26]....
        /*00b4*/ 	.word	0x05000012


	//   ....[27]....
        /*00b8*/ 	.word	0x05000012


	//   ....[28]....
        /*00bc*/ 	.word	0x05000012


	//   ....[29]....
        /*00c0*/ 	.word	0x05000012


	//----- nvinfo : EIATTR_COOP_GROUP_INSTR_OFFSETS
	.align		4
.L_14391:
        /*00c4*/ 	.byte	0x04, 0x28
        /*00c6*/ 	.short	(.L_14393 - .L_14392)


	//   ....[0]....
.L_14392:
        /*00c8*/ 	.word	0x00000350


	//   ....[1]....
        /*00cc*/ 	.word	0x00000440


	//   ....[2]....
        /*00d0*/ 	.word	0x000004a0


	//   ....[3]....
        /*00d4*/ 	.word	0x000004e0


	//   ....[4]....
        /*00d8*/ 	.word	0x00000530


	//   ....[5]....
        /*00dc*/ 	.word	0x000005e0


	//   ....[6]....
        /*00e0*/ 	.word	0x00000610


	//   ....[7]....
        /*00e4*/ 	.word	0x00000640


	//   ....[8]....
        /*00e8*/ 	.word	0x00000670


	//   ....[9]....
        /*00ec*/ 	.word	0x000006a0


	//   ....[10]....
        /*00f0*/ 	.word	0x00000ab0


	//   ....[11]....
        /*00f4*/ 	.word	0x00000b20


	//   ....[12]....
        /*00f8*/ 	.word	0x00000b40


	//   ....[13]....
        /*00fc*/ 	.word	0x00000b60


	//   ....[14]....
        /*0100*/ 	.word	0x00000b80


	//   ....[15]....
        /*0104*/ 	.word	0x00000c00


	//   ....[16]....
        /*0108*/ 	.word	0x00000c20


	//   ....[17]....
        /*010c*/ 	.word	0x00000c40


	//   ....[18]....
        /*0110*/ 	.word	0x00000c60


	//   ....[19]....
        /*0114*/ 	.word	0x00000c80


	//   ....[20]....
        /*0118*/ 	.word	0x000010f0


	//   ....[21]....
        /*011c*/ 	.word	0x00001170


	//   ....[22]....
        /*0120*/ 	.word	0x000011f0


	//   ....[23]....
        /*0124*/ 	.word	0x00001270


	//   ....[24]....
        /*0128*/ 	.word	0x000012f0


	//   ....[25]....
        /*012c*/ 	.word	0x00001380


	//   ....[26]....
        /*0130*/ 	.word	0x000013f0


	//   ....[27]....
        /*0134*/ 	.word	0x00001460


	//   ....[28]....
        /*0138*/ 	.word	0x000014d0


	//   ....[29]....
        /*013c*/ 	.word	0x00001540


	//----- nvinfo : EIATTR_EXIT_INSTR_OFFSETS
	.align		4
.L_14393:
        /*0140*/ 	.byte	0x04, 0x1c
        /*0142*/ 	.short	(.L_14395 - .L_14394)


	//   ....[0]....
.L_14394:
        /*0144*/ 	.word	0x00000ce0


	//   ....[1]....
        /*0148*/ 	.word	0x00001090


	//----- nvinfo : EIATTR_CRS_STACK_SIZE
	.align		4
.L_14395:
        /*014c*/ 	.byte	0x04, 0x1e
        /*014e*/ 	.short	(.L_14397 - .L_14396)
.L_14396:
        /*0150*/ 	.word	0x00000000


	//----- nvinfo : EIATTR_CBANK_PARAM_SIZE
	.align		4
.L_14397:
        /*0154*/ 	.byte	0x03, 0x19
        /*0156*/ 	.short	0x0018


	//----- nvinfo : EIATTR_PARAM_CBANK
	.align		4
        /*0158*/ 	.byte	0x04, 0x0a
        /*015a*/ 	.short	(.L_14399 - .L_14398)
	.align		4
.L_14398:
        /*015c*/ 	.word	index@(.nv.constant0._ZN2at6native43_GLOBAL__N__9ae7fba5_10_SoftMax_cu_9f978f6323cunn_SoftMaxForwardSmemILi8EN3c104HalfEffNS1_22SoftMaxForwardEpilogueElEEvPT2_PKT0_T4_)
        /*0160*/ 	.short	0x0210
        /*0162*/ 	.short	0x0018


	//----- nvinfo : EIATTR_SW_WAR
	.align		4
.L_14399:
        /*0164*/ 	.byte	0x04, 0x36
        /*0166*/ 	.short	(.L_14401 - .L_14400)
.L_14400:
        /*0168*/ 	.word	0x00000008
.L_14401:


//--------------------- .nv.info._ZN2at6native43_GLOBAL__N__9ae7fba5_10_SoftMax_cu_9f978f6319cunn_SoftMaxForwardILi8EN3c104HalfEfS4_NS1_22SoftMaxForwardEpilogueEEEvPT2_PKT0_i --------------------------
	.section	.nv.info._ZN2at6native43_GLOBAL__N__9ae7fba5_10_SoftMax_cu_9f978f6319cunn_SoftMaxForwardILi8EN3c104HalfEfS4_NS1_22SoftMaxForwardEpilogueEEEvPT2_PKT0_i,"",@"SHT_CUDA_INFO"
	.sectionflags	@""
	.align	4


	//----- nvinfo : EIATTR_CUDA_API_VERSION
	.align		4
        /*0000*/ 	.byte	0x04, 0x37
        /*0002*/ 	.short	(.L_14403 - .L_14402)
.L_14402:
        /*0004*/ 	.word	0x00000082


	//----- nvinfo : EIATTR_KPARAM_INFO
	.align		4
.L_14403:
        /*0008*/ 	.byte	0x04, 0x17
        /*000a*/ 	.short	(.L_14405 - .L_14404)
.L_14404:
        /*000c*/ 	.word	0x00000000
        /*0010*/ 	.short	0x0002
        /*0012*/ 	.short	0x0010
        /*0014*/ 	.byte	0x00, 0xf0, 0x11, 0x00


	//----- nvinfo : EIATTR_KPARAM_INFO
	.align		4
.L_14405:
        /*0018*/ 	.byte	0x04, 0x17
        /*001a*/ 	.short	(.L_14407 - .L_14406)
.L_14406:
        /*001c*/ 	.word	0x00000000
        /*0020*/ 	.short	0x0001
        /*0022*/ 	.short	0x0008
        /*0024*/ 	.byte	0x00, 0xf0, 0x21, 0x00


	//----- nvinfo : EIATTR_KPARAM_INFO
	.align		4
.L_14407:
        /*0028*/ 	.byte	0x04, 0x17
        /*002a*/ 	.short	(.L_14409 - .L_14408)
.L_14408:
        /*002c*/ 	.word	0x00000000
        /*0030*/ 	.short	0x0000
        /*0032*/ 	.short	0x0000
        /*0034*/ 	.byte	0x00, 0xf0, 0x21, 0x00


	//----- nvinfo : EIATTR_SPARSE_MMA_MASK
	.align		4
.L_14409:
        /*0038*/ 	.byte	0x03, 0x50
        /*003a*/ 	.short	0x0000


	//----- nvinfo : EIATTR_MAXREG_COUNT
	.align		4
        /*003c*/ 	.byte	0x03, 0x1b
        /*003e*/ 	.short	0x00ff


	//----- nvinfo : EIATTR_NUM_BARRIERS
	.align		4
        /*0040*/ 	.byte	0x02, 0x4c
        /*0042*/ 	.byte	0x01
	.zero		1


	//----- nvinfo : EIATTR_MERCURY_ISA_VERSION
	.align		4
        /*0044*/ 	.byte	0x03, 0x5f
        /*0046*/ 	.short	0x0101


	//----- nvinfo : EIATTR_COOP_GROUP_MASK_REGIDS
	.align		4
        /*0048*/ 	.byte	0x04, 0x29
        /*004a*/ 	.short	(.L_14411 - .L_14410)


	//   ....[0]....
.L_14410:
        /*004c*/ 	.word	0xffffffff


	//   ....[1]....
        /*0050*/ 	.word	0xffffffff


	//   ....[2]....
        /*0054*/ 	.word	0xffffffff


	//   ....[3]....
        /*0058*/ 	.word	0xffffffff


	//   ....[4]....
        /*005c*/ 	.word	0xffffffff


	//   ....[5]....
        /*0060*/ 	.word	0xffffffff


	//   ....[6]....
        /*0064*/ 	.word	0xffffffff


	//   ....[7]....
        /*0068*/ 	.word	0xffffffff


	//   ....[8]....
        /*006c*/ 	.word	0xffffffff


	//   ....[9]....
        /*0070*/ 	.word	0xffffffff


	//   ....[10]....
        /*0074*/ 	.word	0xffffffff


	//   ....[11]....
        /*0078*/ 	.word	0xffffffff


	//   ....[12]....
        /*007c*/ 	.word	0xffffffff


	//   ....[13]....
        /*0080*/ 	.word	0xffffffff


	//   ....[14]....
        /*0084*/ 	.word	0xffffffff


	//   ....[15]....
        /*0088*/ 	.word	0xffffffff


	//   ....[16]....
        /*008c*/ 	.word	0xffffffff


	//   ....[17]....
        /*0090*/ 	.word	0xffffffff


	//   ....[18]....
        /*0094*/ 	.word	0xffffffff


	//   ....[19]....
        /*0098*/ 	.word	0xffffffff


	//   ....[20]....
        /*009c*/ 	.word	0x05000006


	//   ....[21]....
        /*00a0*/ 	.word	0x05000006


	//   ....[22]....
        /*00a4*/ 	.word	0x05000006


	//   ....[23]....
        /*00a8*/ 	.word	0x05000006


	//   ....[24]....
        /*00ac*/ 	.word	0x05000006


	//   ....[25]....
        /*00b0*/ 	.word	0x05000006


	//   ....[26]....
        /*00b4*/ 	.word	0x05000006


	//   ....[27]....
        /*00b8*/ 	.word	0x05000006


	//   ....[28]....
        /*00bc*/ 	.word	0x05000006


	//   ....[29]....
        /*00c0*/ 	.word	0x05000006


	//----- nvinfo : EIATTR_COOP_GROUP_INSTR_OFFSETS
	.align		4
.L_14411:
        /*00c4*/ 	.byte	0x04, 0x28
        /*00c6*/ 	.short	(.L_14413 - .L_14412)


	//   ....[0]....
.L_14412:
        /*00c8*/ 	.word	0x000006d0


	//   ....[1]....
        /*00cc*/ 	.word	0x000007a0


	//   ....[2]....
        /*00d0*/ 	.word	0x000007d0


	//   ....[3]....
        /*00d4*/ 	.word	0x00000810


	//   ....[4]....
        /*00d8*/ 	.word	0x00000870


	//   ....[5]....
        /*00dc*/ 	.word	0x00000940


	//   ....[6]....
        /*00e0*/ 	.word	0x00000970


	//   ....[7]....
        /*00e4*/ 	.word	0x000009a0


	//   ....[8]....
        /*00e8*/ 	.word	0x000009d0


	//   ....[9]....
        /*00ec*/ 	.word	0x00000a00


	//   ....[10]....
        /*00f0*/ 	.word	0x000010b0


	//   ....[11]....
        /*00f4*/ 	.word	0x00001120


	//   ....[12]....
        /*00f8*/ 	.word	0x00001140


	//   ....[13]....
        /*00fc*/ 	.word	0x00001160


	//   ....[14]....
        /*0100*/ 	.word	0x00001180


	//   ....[15]....
        /*0104*/ 	.word	0x00001200


	//   ....[16]....
        /*0108*/ 	.word	0x00001220


	//   ....[17]....
        /*010c*/ 	.word	0x00001240


	//   ....[18]....
        /*0110*/ 	.word	0x00001260


	//   ....[19]....
        /*0114*/ 	.word	0x00001280


	//   ....[20]....
        /*0118*/ 	.word	0x00001c60


	//   ....[21]....
        /*011c*/ 	.word	0x00001ce0


	//   ....[22]....
        /*0120*/ 	.word	0x00001d60


	//   ....[23]....
        /*0124*/ 	.word	0x00001de0


	//   ....[24]....
        /*0128*/ 	.word	0x00001e60


	//   ....[25]....
        /*012c*/ 	.word	0x00001ef0


	//   ....[26]....
        /*0130*/ 	.word	0x00001f60


	//   ....[27]....
        /*0134*/ 	.word	0x00001fd0


	//   ....[28]....
        /*0138*/ 	.word	0x00002040


	//   ....[29]....
        /*013c*/ 	.word	0x000020b0


	//----- nvinfo : EIATTR_EXIT_INSTR_OFFSETS
	.align		4
.L_14413:
        /*0140*/ 	.byte	0x04, 0x1c
        /*0142*/ 	.short	(.L_14415 - .L_14414)


	//   ....[0]....
.L_14414:
        /*0144*/ 	.word	0x00001360


	//   ....[1]....
        /*0148*/ 	.word	0x000014a0


	//   ....[2]....
        /*014c*/ 	.word	0x00001b10


	//   ....[3]....
        /*0150*/ 	.word	0x00001c00


	//----- nvinfo : EIATTR_CRS_STACK_SIZE
	.align		4
.L_14415:
        /*0154*/ 	.byte	0x04, 0x1e
        /*0156*/ 	.short	(.L_14417 - .L_14416)
.L_14416:
        /*0158*/ 	.word	0x00000000


	//----- nvinfo : EIATTR_CBANK_PARAM_SIZE
	.align		4
.L_14417:
        /*015c*/ 	.byte	0x03, 0x19
        /*015e*/ 	.short	0x0014


	//----- nvinfo : EIATTR_PARAM_CBANK
	.align		4
        /*0160*/ 	.byte	0x04, 0x0a
        /*0162*/ 	.short	(.L_14419 - .L_14418)
	.align		4
.L_14418:
        /*0164*/ 	.word	index@(.nv.constant0._ZN2at6native43_GLOBAL__N__9ae7fba5_10_SoftMax_cu_9f978f6319cunn_SoftMaxForwardILi8EN3c104HalfEfS4_NS1_22SoftMaxForwardEpilogueEEEvPT2_PKT0_i)
        /*0168*/ 	.short	0x0210
        /*016a*/ 	.short	0x0014


	//----- nvinfo : EIATTR_SW_WAR
	.align		4
.L_14419:
        /*016c*/ 	.byte	0x04, 0x36
        /*016e*/ 	.short	(.L_14421 - .L_14420)
.L_14420:
        /*0170*/ 	.word	0x00000008
.L_14421:


//--------------------- .nv.info._ZN2at6native43_GLOBAL__N__9ae7fba5_10_SoftMax_cu_9f978f6323cunn_SoftMaxForwardSmemILi8EN3c104HalfEfS4_NS1_22SoftMaxForwardEpilogueElEEvPT2_PKT0_T4_ --------------------------
	.section	.nv.info._ZN2at6native43_GLOBAL__N__9ae7fba5_10_SoftMax_cu_9f978f6323cunn_SoftMaxForwardSmemILi8EN3c104HalfEfS4_NS1_22SoftMaxForwardEpilogueElEEvPT2_PKT0_T4_,"",@"SHT_CUDA_INFO"
	.sectionflags	@""
	.align	4


	//----- nvinfo : EIATTR_CUDA_API_VERSION
	.align		4
        /*0000*/ 	.byte	0x04, 0x37
        /*0002*/ 	.short	(.L_14423 - .L_14422)
.L_14422:
        /*0004*/ 	.word	0x00000082


	//----- nvinfo : EIATTR_KPARAM_INFO
	.align		4
.L_14423:
        /*0008*/ 	.byte	0x04, 0x17
        /*000a*/ 	.short	(.L_14425 - .L_14424)
.L_14424:
        /*000c*/ 	.word	0x00000000
        /*0010*/ 	.short	0x0002
        /*0012*/ 	.short	0x0010
        /*0014*/ 	.byte	0x00, 0xf0, 0x21, 0x00


	//----- nvinfo : EIATTR_KPARAM_INFO
	.align		4
.L_14425:
        /*0018*/ 	.byte	0x04, 0x17
        /*001a*/ 	.short	(.L_14427 - .L_14426)
.L_14426:
        /*001c*/ 	.word	0x00000000
        /*0020*/ 	.short	0x0001
        /*0022*/ 	.short	0x0008
        /*0024*/ 	.byte	0x00, 0xf0, 0x21, 0x00


	//----- nvinfo : EIATTR_KPARAM_INFO
	.align		4
.L_14427:
        /*0028*/ 	.byte	0x04, 0x17
        /*002a*/ 	.short	(.L_14429 - .L_14428)
.L_14428:
        /*002c*/ 	.word	0x00000000
        /*0030*/ 	.short	0x0000
        /*0032*/ 	.short	0x0000
        /*0034*/ 	.byte	0x00, 0xf0, 0x21, 0x00


	//----- nvinfo : EIATTR_SPARSE_MMA_MASK
	.align		4
.L_14429:
        /*0038*/ 	.byte	0x03, 0x50
        /*003a*/ 	.short	0x0000


	//----- nvinfo : EIATTR_MAXREG_COUNT
	.align		4
        /*003c*/ 	.byte	0x03, 0x1b
        /*003e*/ 	.short	0x00ff


	//----- nvinfo : EIATTR_NUM_BARRIERS
	.align		4
        /*0040*/ 	.byte	0x02, 0x4c
        /*0042*/ 	.byte	0x01
	.zero		1


	//----- nvinfo : EIATTR_MERCURY_ISA_VERSION
	.align		4
        /*0044*/ 	.byte	0x03, 0x5f
        /*0046*/ 	.short	0x0101


	//----- nvinfo : EIATTR_COOP_GROUP_MASK_REGIDS
	.align		4
        /*0048*/ 	.byte	0x04, 0x29
        /*004a*/ 	.short	(.L_14431 - .L_14430)


	//   ....[0]....
.L_14430:
        /*004c*/ 	.word	0xffffffff


	//   ....[1]....
        /*0050*/ 	.word	0xffffffff


	//   ....[2]....
        /*0054*/ 	.word	0xffffffff


	//   ....[3]....
        /*0058*/ 	.word	0xffffffff


	//   ....[4]....
        /*005c*/ 	.word	0xffffffff


	//   ....[5]....
        /*0060*/ 	.word	0xffffffff


	//   ....[6]....
        /*0064*/ 	.word	0xffffffff


	//   ....[7]....
        /*0068*/ 	.word	0xffffffff


	//   ....[8]....
        /*006c*/ 	.word	0xffffffff


	//   ....[9]....
        /*0070*/ 	.word	0xffffffff


	//   ....[10]....
        /*0074*/ 	.word	0xffffffff


	//   ....[11]....
        /*0078*/ 	.word	0xffffffff


	//   ....[12]....
        /*007c*/ 	.word	0xffffffff


	//   ....[13]....
        /*0080*/ 	.word	0xffffffff


	//   ....[14]....
        /*0084*/ 	.word	0xffffffff


	//   ....[15]....
        /*0088*/ 	.word	0xffffffff


	//   ....[16]....
        /*008c*/ 	.word	0xffffffff


	//   ....[17]....
        /*0090*/ 	.word	0xffffffff


	//   ....[18]....
        /*0094*/ 	.word	0xffffffff


	//   ....[19]....
        /*0098*/ 	.word	0xffffffff


	//   ....[20]....
        /*009c*/ 	.word	0x05000012


	//   ....[21]....
        /*00a0*/ 	.word	0x05000012


	//   ....[22]....
        /*00a4*/ 	.word	0x05000012


	//   ....[23]....
        /*00a8*/ 	.word	0x05000012


	//   ....[24]....
        /*00ac*/ 	.word	0x05000012


	//   ....[25]....
        /*00b0*/ 	.word	0x05000012


	//   ....[26]....
        /*00b4*/ 	.word	0x05000012


	//   ....[27]....
        /*00b8*/ 	.word	0x05000012


	//   ....[28]....
        /*00bc*/ 	.word	0x05000012


	//   ....[29]....
        /*00c0*/ 	.word	0x05000012


	//----- nvinfo : EIATTR_COOP_GROUP_INSTR_OFFSETS
	.align		4
.L_14431:
        /*00c4*/ 	.byte	0x04, 0x28
        /*00c6*/ 	.short	(.L_14433 - .L_14432)


	//   ....[0]....
.L_14432:
        /*00c8*/ 	.word	0x00000350


	//   ....[1]....
        /*00cc*/ 	.word	0x00000430


	//   ....[2]....
        /*00d0*/ 	.word	0x000004a0


	//   ....[3]....
        /*00d4*/ 	.word	0x000004e0


	//   ....[4]....
        /*00d8*/ 	.word	0x00000520


	//   ....[5]....
        /*00dc*/ 	.word	0x000005e0


	//   ....[6]....
        /*00e0*/ 	.word	0x00000610


	//   ....[7]....
        /*00e4*/ 	.word	0x00000640


	//   ....[8]....
        /*00e8*/ 	.word	0x00000670


	//   ....[9]....
        /*00ec*/ 	.word	0x000006a0


	//   ....[10]....
        /*00f0*/ 	.word	0x00000ab0


	//   ....[11]....
        /*00f4*/ 	.word	0x00000b20


	//   ....[12]....
        /*00f8*/ 	.word	0x00000b40


	//   ....[13]....
        /*00fc*/ 	.word	0x00000b60


	//   ....[14]....
        /*0100*/ 	.word	0x00000b80


	//   ....[15]....
        /*0104*/ 	.word	0x00000c00


	//   ....[16]....
        /*0108*/ 	.word	0x00000c20


	//   ....[17]....
        /*010c*/ 	.word	0x00000c40


	//   ....[18]....
        /*0110*/ 	.word	0x00000c60


	//   ....[19]....
        /*0114*/ 	.word	0x00000c80


	//   ....[20]....
        /*0118*/ 	.word	0x00001120


	//   ....[21]....
        /*011c*/ 	.word	0x000011a0


	//   ....[22]....
        /*0120*/ 	.word	0x00001220


	//   ....[23]....
        /*0124*/ 	.word	0x000012a0


	//   ....[24]....
        /*0128*/ 	.word	0x00001320


	//   ....[25]....
        /*012c*/ 	.word	0x000013a0


	//   ....[26]....
        /*0130*/ 	.word	0x00001410


	//   ....[27]....
        /*0134*/ 	.word	0x00001480


	//   ....[28]....
        /*0138*/ 	.word	0x000014f0


	//   ....[29]....
        /*013c*/ 	.word	0x00001560


	//----- nvinfo : EIATTR_EXIT_INSTR_OFFSETS
	.align		4
.L_14433:
        /*0140*/ 	.byte	0x04, 0x1c
        /*0142*/ 	.short	(.L_14435 - .L_14434)


	//   ....[0]....
.L_14434:
        /*0144*/ 	.word	0x00000ce0


	//   ....[1]....
        /*0148*/ 	.word	0x000010c0


	//----- nvinfo : EIATTR_CRS_STACK_SIZE
	.align		4
.L_14435:
        /*014c*/ 	.byte	0x04, 0x1e
        /*014e*/ 	.short	(.L_14437 - .L_14436)
.L_14436:
        /*0150*/ 	.word	0x00000000


	//----- nvinfo : EIATTR_CBANK_PARAM_SIZE
	.align		4
.L_14437:
        /*0154*/ 	.byte	0x03, 0x19
        /*0156*/ 	.short	0x0018


	//----- nvinfo : EIATTR_PARAM_CBANK
	.align		4
        /*0158*/ 	.byte	0x04, 0x0a
        /*015a*/ 	.short	(.L_14439 - .L_14438)
	.align		4
.L_14438:
        /*015c*/ 	.word	index@(.nv.constant0._ZN2at6native43_GLOBAL__N__9ae7fba5_10_SoftMax_cu_9f978f6323cunn_SoftMaxForwardSmemILi8EN3c104HalfEfS4_NS1_22SoftMaxForwardEpilogueElEEvPT2_PKT0_T4_)
        /*0160*/ 	.short	0x0210
        /*0162*/ 	.short	0x0018


	//----- nvinfo : EIATTR_SW_WAR
	.align		4
.L_14439:
        /*0164*/ 	.byte	0x04, 0x36
        /*0166*/ 	.short	(.L_14441 - .L_14440)
.L_14440:
        /*0168*/ 	.word	0x00000008
.L_14441:


//--------------------- .nv.info._ZN2at6native43_GLOBAL__N__9ae7fba5_10_SoftMax_cu_9f978f6322cunn_SoftMaxForwardRegIN3c104HalfEfS4_NS1_22SoftMaxForwardEpilogueElLi9EEEvPT1_PKT_T3_ --------------------------
	.section	.nv.info._ZN2at6native43_GLOBAL__N__9ae7fba5_10_SoftMax_cu_9f978f6322cunn_SoftMaxForwardRegIN3c104HalfEfS4_NS1_22SoftMaxForwardEpilogueElLi9EEEvPT1_PKT_T3_,"",@"SHT_CUDA_INFO"
	.sectionflags	@""
	.align	4


	//----- nvinfo : EIATTR_CUDA_API_VERSION
	.align		4
        /*0000*/ 	.byte	0x04, 0x37
        /*0002*/ 	.short	(.L_14443 - .L_14442)
.L_14442:
        /*0004*/ 	.word	0x00000082


	//----- nvinfo : EIATTR_KPARAM_INFO
	.align		4
.L_14443:
        /*0008*/ 	.byte	0x04, 0x17
        /*000a*/ 	.short	(.L_14445 - .L_14444)
.L_14444:
        /*000c*/ 	.word	0x00000000
        /*0010*/ 	.short	0x0002
        /*0012*/ 	.short	0x0010
        /*0014*/ 	.byte	0x00, 0xf0, 0x21, 0x00


	//----- nvinfo : EIATTR_KPARAM_INFO
	.align		4
.L_14445:
        /*0018*/ 	.byte	0x04, 0x17
        /*001a*/ 	.short	(.L_14447 - .L_14446)
.L_14446:
        /*001c*/ 	.word	0x00000000
        /*0020*/ 	.short	0x0001
        /*0022*/ 	.short	0x0008
        /*0024*/ 	.byte	0x00, 0xf0, 0x21, 0x00


	//----- nvinfo : EIATTR_KPARAM_INFO
	.align		4
.L_14447:
        /*0028*/ 	.byte	0x04, 0x17
        /*002a*/ 	.short	(.L_14449 - .L_14448)
.L_14448:
        /*002c*/ 	.word	0x00000000
        /*0030*/ 	.short	0x0000
        /*0032*/ 	.short	0x0000
        /*0034*/ 	.byte	0x00, 0xf0, 0x21, 0x00


	//----- nvinfo : EIATTR_SPARSE_MMA_MASK
	.align		4
.L_14449:
        /*0038*/ 	.byte	0x03, 0x50
        /*003a*/ 	.short	0x0000


	//----- nvinfo : EIATTR_MAXREG_COUNT
	.align		4
        /*003c*/ 	.byte	0x03, 0x1b
        /*003e*/ 	.short	0x00ff


	//----- nvinfo : EIATTR_NUM_BARRIERS
	.align		4
        /*0040*/ 	.byte	0x02, 0x4c
        /*0042*/ 	.byte	0x01
	.zero		1


	//----- nvinfo : EIATTR_MERCURY_ISA_VERSION
	.align		4
        /*0044*/ 	.byte	0x03, 0x5f
        /*0046*/ 	.short	0x0101


	//----- nvinfo : EIATTR_COOP_GROUP_MASK_REGIDS
	.align		4
        /*0048*/ 	.byte	0x04, 0x29
        /*004a*/ 	.short	(.L_14451 - .L_14450)


	//   ....[0]....
.L_14450:
        /*004c*/ 	.word	0xffffffff


	//   ....[1]....
        /*0050*/ 	.word	0xffffffff


	//   ....[2]....
        /*0054*/ 	.word	0xffffffff


	//   ....[3]....
        /*0058*/ 	.word	0xffffffff


	//   ....[4]....
        /*005c*/ 	.word	0xffffffff


	//   ....[5]....
        /*0060*/ 	.word	0xffffffff


	//   ....[6]....
        /*0064*/ 	.word	0xffffffff


	//   ....[7]....
        /*0068*/ 	.word	0xffffffff


	//   ....[8]....
        /*006c*/ 	.word	0xffffffff


	//   ....[9]....
        /*0070*/ 	.word	0xffffffff


	//   ....[10]....
        /*0074*/ 	.word	0xffffffff


	//   ....[11]....
        /*0078*/ 	.word	0xffffffff


	//   ....[12]....
        /*007c*/ 	.word	0xffffffff


	//   ....[13]....
        /*0080*/ 	.word	0xffffffff


	//   ....[14]....
        /*0084*/ 	.word	0xffffffff


	//   ....[15]....
        /*0088*/ 	.word	0xffffffff


	//   ....[16]....
        /*008c*/ 	.word	0xffffffff


	//   ....[17]....
        /*0090*/ 	.word	0xffffffff


	//   ....[18]....
        /*0094*/ 	.word	0xffffffff


	//   ....[19]....
        /*0098*/ 	.word	0xffffffff


	//   ....[20]....
        /*009c*/ 	.word	0x05000019


	//   ....[21]....
        /*00a0*/ 	.word	0x05000019


	//   ....[22]....
        /*00a4*/ 	.word	0x05000019


	//   ....[23]....
        /*00a8*/ 	.word	0x05000019


	//   ....[24]....
        /*00ac*/ 	.word	0x05000019


	//   ....[25]....
        /*00b0*/ 	.word	0x05000019


	//   ....[26]....
        /*00b4*/ 	.word	0x05000019


	//   ....[27]....
        /*00b8*/ 	.word	0x05000019


	//   ....[28]....
        /*00bc*/ 	.word	0x05000019


	//   ....[29]....
        /*00c0*/ 	.word	0x05000019


	//----- nvinfo : EIATTR_COOP_GROUP_INSTR_OFFSETS
	.align		4
.L_14451:
        /*00c4*/ 	.byte	0x04, 0x28
        /*00c6*/ 	.short	(.L_14453 - .L_14452)


	//   ....[0]....
.L_14452:
        /*00c8*/ 	.word	0x00000800


	//   ....[1]....
        /*00cc*/ 	.word	0x00000830


	//   ....[2]....
        /*00d0*/ 	.word	0x00000860


	//   ....[3]....
        /*00d4*/ 	.word	0x00000890


	//   ....[4]....
        /*00d8*/ 	.word	0x000008c0


	//   ....[5]....
        /*00dc*/ 	.word	0x00000a70


	//   ....[6]....
        /*00e0*/ 	.word	0x00000aa0


	//   ....[7]....
        /*00e4*/ 	.word	0x00000ad0


	//   ....[8]....
        /*00e8*/ 	.word	0x00000b00


	//   ....[9]....
        /*00ec*/ 	.word	0x00000b30


	//   ....[10]....
        /*00f0*/ 	.word	0x00001040


	//   ....[11]....
        /*00f4*/ 	.word	0x00001060


	//   ....[12]....
        /*00f8*/ 	.word	0x00001080


	//   ....[13]....
        /*00fc*/ 	.word	0x000010a0


	//   ....[14]....
        /*0100*/ 	.word	0x000010c0


	//   ....[15]....
        /*0104*/ 	.word	0x00001160


	//   ....[16]....
        /*0108*/ 	.word	0x00001180


	//   ....[17]....
        /*010c*/ 	.word	0x000011a0


	//   ....[18]....
        /*0110*/ 	.word	0x000011c0


	//   ....[19]....
        /*0114*/ 	.word	0x000011e0


	//   ....[20]....
        /*0118*/ 	.word	0x00001e30


	//   ....[21]....
        /*011c*/ 	.word	0x00001eb0


	//   ....[22]....
        /*0120*/ 	.word	0x00001f30


	//   ....[23]....
        /*0124*/ 	.word	0x00001fb0


	//   ....[24]....
        /*0128*/ 	.word	0x00002030


	//   ....[25]....
        /*012c*/ 	.word	0x000020b0


	//   ....[26]....
        /*0130*/ 	.word	0x00002120


	//   ....[27]....
        /*0134*/ 	.word	0x00002190


	//   ....[28]....
        /*0138*/ 	.word	0x00002200


	//   ....[29]....
        /*013c*/ 	.word	0x00002270


	//----- nvinfo : EIATTR_EXIT_INSTR_OFFSETS
	.align		4
.L_14453:
        /*0140*/ 	.byte	0x04, 0x1c
        /*0142*/ 	.short	(.L_14455 - .L_14454)


	//   ....[0]....
.L_14454:
        /*0144*/ 	.word	0x00001c90


	//   ....[1]....
        /*0148*/ 	.word	0x00001dd0


	//----- nvinfo : EIATTR_CRS_STACK_SIZE
	.align		4
.L_14455:
        /*014c*/ 	.byte	0x04, 0x1e
        /*014e*/ 	.short	(.L_14457 - .L_14456)
.L_14456:
        /*0150*/ 	.word	0x00000000


	//----- nvinfo : EIATTR_CBANK_PARAM_SIZE
	.align		4
.L_14457:
        /*0154*/ 	.byte	0x03, 0x19
        /*0156*/ 	.short	0x0018


	//----- nvinfo : EIATTR_PARAM_CBANK
	.align		4
        /*0158*/ 	.byte	0x04, 0x0a
        /*015a*/ 	.short	(.L_14459 - .L_14458)
	.align		4
.L_14458:
        /*015c*/ 	.word	index@(.nv.constant0._ZN2at6native43_GLOBAL__N__9ae7fba5_10_SoftMax_cu_9f978f6322cunn_SoftMaxForwardRegIN3c104HalfEfS4_NS1_22SoftMaxForwardEpilogueElLi9EEEvPT1_PKT_T3_)
        /*0160*/ 	.short	0x0210
        /*0162*/ 	.short	0x0018


	//----- nvinfo : EIATTR_SW_WAR
	.align		4
.L_14459:
        /*0164*/ 	.byte	0x04, 0x36
        /*0166*/ 	.short	(.L_14461 - .L_14460)
.L_14460:
        /*0168*/ 	.word	0x00000008
.L_14461:


//--------------------- .nv.info._ZN2at6native43_GLOBAL__N__9ae7fba5_10_SoftMax_cu_9f978f6322cunn_SoftMaxForwardRegIN3c104HalfEfS4_NS1_22SoftMaxForwardEpilogueElLi8EEEvPT1_PKT_T3_ --------------------------
	.section	.nv.info._ZN2at6native43_GLOBAL__N__9ae7fba5_10_SoftMax_cu_9f978f6322cunn_SoftMaxForwardRegIN3c104HalfEfS4_NS1_22SoftMaxForwardEpilogueElLi8EEEvPT1_PKT_T3_,"",@"SHT_CUDA_INFO"
	.sectionflags	@""
	.align	4


	//----- nvinfo : EIATTR_CUDA_API_VERSION
	.align		4
        /*0000*/ 	.byte	0x04, 0x37
        /*0002*/ 	.short	(.L_14463 - .L_14462)
.L_14462:
        /*0004*/ 	.word	0x00000082


	//----- nvinfo : EIATTR_KPARAM_INFO
	.align		4
.L_14463:
        /*0008*/ 	.byte	0x04, 0x17
        /*000a*/ 	.short	(.L_14465 - .L_14464)
.L_14464:
        /*000c*/ 	.word	0x00000000
        /*0010*/ 	.short	0x0002
        /*0012*/ 	.short	0x0010
        /*0014*/ 	.byte	0x00, 0xf0, 0x21, 0x00


	//----- nvinfo : EIATTR_KPARAM_INFO
	.align		4
.L_14465:
        /*0018*/ 	.byte	0x04, 0x17
        /*001a*/ 	.short	(.L_14467 - .L_14466)
.L_14466:
        /*001c*/ 	.word	0x00000000
        /*0020*/ 	.short	0x0001
        /*0022*/ 	.short	0x0008
        /*0024*/ 	.byte	0x00, 0xf0, 0x21, 0x00


	//----- nvinfo : EIATTR_KPARAM_INFO
	.align		4
.L_14467:
        /*0028*/ 	.byte	0x04, 0x17
        /*002a*/ 	.short	(.L_14469 - .L_14468)
.L_14468:
        /*002c*/ 	.word	0x00000000
        /*0030*/ 	.short	0x0000
        /*0032*/ 	.short	0x0000
        /*0034*/ 	.byte	0x00, 0xf0, 0x21, 0x00


	//----- nvinfo : EIATTR_SPARSE_MMA_MASK
	.align		4
.L_14469:
        /*0038*/ 	.byte	0x03, 0x50
        /*003a*/ 	.short	0x0000


	//----- nvinfo : EIATTR_MAXREG_COUNT
	.align		4
        /*003c*/ 	.byte	0x03, 0x1b
        /*003e*/ 	.short	0x00ff


	//----- nvinfo : EIATTR_NUM_BARRIERS
	.align		4
        /*0040*/ 	.byte	0x02, 0x4c
        /*0042*/ 	.byte	0x01
	.zero		1


	//----- nvinfo : EIATTR_MERCURY_ISA_VERSION
	.align		4
        /*0044*/ 	.byte	0x03, 0x5f
        /*0046*/ 	.short	0x0101


	//----- nvinfo : EIATTR_COOP_GROUP_MASK_REGIDS
	.align		4
        /*0048*/ 	.byte	0x04, 0x29
        /*004a*/ 	.short	(.L_14471 - .L_14470)


	//   ....[0]....
.L_14470:
        /*004c*/ 	.word	0xffffffff


	//   ....[1]....
        /*0050*/ 	.word	0xffffffff


	//   ....[2]....
        /*0054*/ 	.word	0xffffffff


	//   ....[3]....
        /*0058*/ 	.word	0xffffffff


	//   ....[4]....
        /*005c*/ 	.word	0xffffffff


	//   ....[5]....
        /*0060*/ 	.word	0xffffffff


	//   ....[6]....
        /*0064*/ 	.word	0xffffffff


	//   ....[7]....
        /*0068*/ 	.word	0xffffffff


	//   ....[8]....
        /*006c*/ 	.word	0xffffffff


	//   ....[9]....
        /*0070*/ 	.word	0xffffffff


	//   ....[10]....
        /*0074*/ 	.word	0xffffffff


	//   ....[11]....
        /*0078*/ 	.word	0xffffffff


	//   ....[12]....
        /*007c*/ 	.word	0xffffffff


	//   ....[13]....
        /*0080*/ 	.word	0xffffffff


	//   ....[14]....
        /*0084*/ 	.word	0xffffffff


	//   ....[15]....
        /*0088*/ 	.word	0xffffffff


	//   ....[16]....
        /*008c*/ 	.word	0xffffffff


	//   ....[17]....
        /*0090*/ 	.word	0xffffffff


	//   ....[18]....
        /*0094*/ 	.word	0xffffffff


	//   ....[19]....
        /*0098*/ 	.word	0xffffffff


	//   ....[20]....
        /*009c*/ 	.word	0x05000015


	//   ....[21]....
        /*00a0*/ 	.word	0x05000015


	//   ....[22]....
        /*00a4*/ 	.word	0x05000015


	//   ....[23]....
        /*00a8*/ 	.word	0x05000015


	//   ....[24]....
        /*00ac*/ 	.word	0x05000015


	//   ....[25]....
        /*00b0*/ 	.word	0x05000015


	//   ....[26]....
        /*00b4*/ 	.word	0x05000015


	//   ....[27]....
        /*00b8*/ 	.word	0x05000015


	//   ....[28]....
        /*00bc*/ 	.word	0x05000015


	//   ....[29]....
        /*00c0*/ 	.word	0x05000015


	//----- nvinfo : EIATTR_COOP_GROUP_INSTR_OFFSETS
	.align		4
.L_14471:
        /*00c4*/ 	.byte	0x04, 0x28
        /*00c6*/ 	.short	(.L_14473 - .L_14472)


	//   ....[0]....
.L_14472:
        /*00c8*/ 	.word	0x000006d0


	//   ....[1]....
        /*00cc*/ 	.word	0x00000700


	//   ....[2]....
        /*00d0*/ 	.word	0x00000730


	//   ....[3]....
        /*00d4*/ 	.word	0x00000760


	//   ....[4]....
        /*00d8*/ 	.word	0x00000790


	//   ....[5]....
        /*00dc*/ 	.word	0x00000970


	//   ....[6]....
        /*00e0*/ 	.word	0x000009a0


	//   ....[7]....
        /*00e4*/ 	.word	0x000009d0


	//   ....[8]....
        /*00e8*/ 	.word	0x00000a00


	//   ....[9]....
        /*00ec*/ 	.word	0x00000a30


	//   ....[10]....
        /*00f0*/ 	.word	0x00000e80


	//   ....[11]....
        /*00f4*/ 	.word	0x00000eb0


	//   ....[12]....
        /*00f8*/ 	.word	0x00000ef0


	//   ....[13]....
        /*00fc*/ 	.word	0x00000f10


	//   ....[14]....
        /*0100*/ 	.word	0x00000f30


	//   ....[15]....
        /*0104*/ 	.word	0x00000fd0


	//   ....[16]....
        /*0108*/ 	.word	0x00000ff0


	//   ....[17]....
        /*010c*/ 	.word	0x00001010


	//   ....[18]....
        /*0110*/ 	.word	0x00001030


	//   ....[19]....
        /*0114*/ 	.word	0x00001050


	//   ....[20]....
        /*0118*/ 	.word	0x00001b30


	//   ....[21]....
        /*011c*/ 	.word	0x00001bb0


	//   ....[22]....
        /*0120*/ 	.word	0x00001c30


	//   ....[23]....
        /*0124*/ 	.word	0x00001cb0


	//   ....[24]....
        /*0128*/ 	.word	0x00001d30


	//   ....[25]....
        /*012c*/ 	.word	0x00001dc0


	//   ....[26]....
        /*0130*/ 	.word	0x00001e30


	//   ....[27]....
        /*0134*/ 	.word	0x00001ea0


	//   ....[28]....
        /*0138*/ 	.word	0x00001f10


	//   ....[29]....
        /*013c*/ 	.word	0x00001f80


	//----- nvinfo : EIATTR_EXIT_INSTR_OFFSETS
	.align		4
.L_14473:
        /*0140*/ 	.byte	0x04, 0x1c
        /*0142*/ 	.short	(.L_14475 - .L_14474)


	//   ....[0]....
.L_14474:
        /*0144*/ 	.word	0x00001990


	//   ....[1]....
        /*0148*/ 	.word	0x00001ad0


	//----- nvinfo : EIATTR_CRS_STACK_SIZE
	.align		4
.L_14475:
        /*014c*/ 	.byte	0x04, 0x1e
        /*014e*/ 	.short	(.L_14477 - .L_14476)
.L_14476:
        /*0150*/ 	.word	0x00000000


	//----- nvinfo : EIATTR_CBANK_PARAM_SIZE
	.align		4
.L_14477:
        /*0154*/ 	.byte	0x03, 0x19
        /*0156*/ 	.short	0x0018


	//----- nvinfo : EIATTR_PARAM_CBANK
	.align		4
        /*0158*/ 	.byte	0x04, 0x0a
        /*015a*/ 	.short	(.L_14479 - .L_14478)
	.align		4
.L_14478:
        /*015c*/ 	.word	index@(.nv.constant0._ZN2at6native43_GLOBAL__N__9ae7fba5_10_SoftMax_cu_9f978f6322cunn_SoftMaxForwardRegIN3c104HalfEfS4_NS1_22SoftMaxForwardEpilogueElLi8EEEvPT1_PKT_T3_)
        /*0160*/ 	.short	0x0210
        /*0162*/ 	.short	0x0018


	//----- nvinfo : EIATTR_SW_WAR
	.align		4
.L_14479:
        /*0164*/ 	.byte	0x04, 0x36
        /*0166*/ 	.short	(.L_14481 - .L_14480)
.L_14480:
        /*0168*/ 	.word	0x00000008
.L_14481:


//--------------------- .nv.info._ZN2at6native43_GLOBAL__N__9ae7fba5_10_SoftMax_cu_9f978f6322cunn_SoftMaxForwardRegIN3c104HalfEfS4_NS1_22SoftMaxForwardEpilogueElLi7EEEvPT1_PKT_T3_ --------------------------
	.section	.nv.info._ZN2at6native43_GLOBAL__N__9ae7fba5_10_SoftMax_cu_9f978f6322cunn_SoftMaxForwardRegIN3c104HalfEfS4_NS1_22SoftMaxForwardEpilogueElLi7EEEvPT1_PKT_T3_,"",@"SHT_CUDA_INFO"
	.sectionflags	@""
	.align	4


	//----- nvinfo : EIATTR_CUDA_API_VERSION
	.align		4
        /*0000*/ 	.byte	0x04, 0x37
        /*0002*/ 	.short	(.L_14483 - .L_14482)
.L_14482:
        /*0004*/ 	.word	0x00000082


	//----- nvinfo : EIATTR_KPARAM_INFO
	.align		4
.L_14483:
        /*0008*/ 	.byte	0x04, 0x17
        /*000a*/ 	.short	(.L_14485 - .L_14484)
.L_14484:
        /*000c*/ 	.word	0x00000000
        /*0010*/ 	.short	0x0002
        /*0012*/ 	.short	0x0010
        /*0014*/ 	.byte	0x00, 0xf0, 0x21, 0x00


	//----- nvinfo : EIATTR_KPARAM_INFO
	.align		4
.L_14485:
        /*0018*/ 	.byte	0x04, 0x17
        /*001a*/ 	.short	(.L_14487 - .L_14486)
.L_14486:
        /*001c*/ 	.word	0x00000000
        /*0020*/ 	.short	0x0001
        /*0022*/ 	.short	0x0008
        /*0024*/ 	.byte	0x00, 0xf0, 0x21, 0x00


	//----- nvinfo : EIATTR_KPARAM_INFO
	.align		4
.L_14487:
        /*0028*/ 	.byte	0x04, 0x17
        /*002a*/ 	.short	(.L_14489 - .L_14488)
.L_14488:
        /*002c*/ 	.word	0x00000000
        /*0030*/ 	.short	0x0000
        /*0032*/ 	.short	0x0000
        /*0034*/ 	.byte	0x00, 0xf0, 0x21, 0x00


	//----- nvinfo : EIATTR_SPARSE_MMA_MASK
	.align		4
.L_14489:
        /*0038*/ 	.byte	0x03, 0x50
        /*003a*/ 	.short	0x0000


	//----- nvinfo : EIATTR_MAXREG_COUNT
	.align		4
        /*003c*/ 	.byte	0x03, 0x1b
        /*003e*/ 	.short	0x00ff


	//----- nvinfo : EIATTR_NUM_BARRIERS
	.align		4
        /*0040*/ 	.byte	0x02, 0x4c
        /*0042*/ 	.byte	0x01
	.zero		1


	//----- nvinfo : EIATTR_MERCURY_ISA_VERSION
	.align		4
        /*0044*/ 	.byte	0x03, 0x5f
        /*0046*/ 	.short	0x0101


	//----- nvinfo : EIATTR_COOP_GROUP_MASK_REGIDS
	.align		4
        /*0048*/ 	.byte	0x04, 0x29
        /*004a*/ 	.short	(.L_14491 - .L_14490)


	//   ....[0]....
.L_14490:
        /*004c*/ 	.word	0xffffffff


	//   ....[1]....
        /*0050*/ 	.word	0xffffffff


	//   ....[2]....
        /*0054*/ 	.word	0xffffffff


	//   ....[3]....
        /*0058*/ 	.word	0xffffffff


	//   ....[4]....
        /*005c*/ 	.word	0xffffffff


	//   ....[5]....
        /*0060*/ 	.word	0xffffffff


	//   ....[6]....
        /*0064*/ 	.word	0xffffffff


	//   ....[7]....
        /*0068*/ 	.word	0xffffffff


	//   ....[8]....
        /*006c*/ 	.word	0xffffffff


	//   ....[9]....
        /*0070*/ 	.word	0xffffffff


	//   ....[10]....
        /*0074*/ 	.word	0xffffffff


	//   ....[11]....
        /*0078*/ 	.word	0xffffffff


	//   ....[12]....
        /*007c*/ 	.word	0xffffffff


	//   ....[13]....
        /*0080*/ 	.word	0xffffffff


	//   ....[14]....
        /*0084*/ 	.word	0xffffffff


	//   ....[15]....
        /*0088*/ 	.word	0xffffffff


	//   ....[16]....
        /*008c*/ 	.word	0xffffffff


	//   ....[17]....
        /*0090*/ 	.word	0xffffffff


	//   ....[18]....
        /*0094*/ 	.word	0xffffffff


	//   ....[19]....
        /*0098*/ 	.word	0xffffffff


	//   ....[20]....
        /*009c*/ 	.word	0x0500000f


	//   ....[21]....
        /*00a0*/ 	.word	0x0500000f


	//   ....[22]....
        /*00a4*/ 	.word	0x0500000f


	//   ....[23]....
        /*00a8*/ 	.word	0x0500000f


	//   ....[24]....
        /*00ac*/ 	.word	0x0500000f


	//   ....[25]....
        /*00b0*/ 	.word	0x0500000f


	//   ....[26]....
        /*00b4*/ 	.word	0x0500000f


	//   ....[27]....
        /*00b8*/ 	.word	0x0500000f


	//   ....[28]....
        /*00bc*/ 	.word	0x0500000f


	//   ....[29]....
        /*00c0*/ 	.word	0x0500000f


	//----- nvinfo : EIATTR_COOP_GROUP_INSTR_OFFSETS
	.align		4
.L_14491:
        /*00c4*/ 	.byte	0x04, 0x28
        /*00c6*/ 	.short	(.L_14493 - .L_14492)


	//   ....[0]....
.L_14492:
        /*00c8*/ 	.word	0x000005c0


	//   ....[1]....
        /*00cc*/ 	.word	0x00000600


	//   ....[2]....
        /*00d0*/ 	.word	0x00000630


	//   ....[3]....
        /*00d4*/ 	.word	0x00000660


	//   ....[4]....
        /*00d8*/ 	.word	0x000006a0


	//   ....[5]....
        /*00dc*/ 	.word	0x00000870


	//   ....[6]....
        /*00e0*/ 	.word	0x000008a0


	//   ....[7]....
        /*00e4*/ 	.word	0x000008d0


	//   ....[8]....
        /*00e8*/ 	.word	0x00000900


	//   ....[9]....
        /*00ec*/ 	.word	0x00000930


	//   ....[10]....
        /*00f0*/ 	.word	0x00000ce0


	//   ....[11]....
        /*00f4*/ 	.word	0x00000d00


	//   ....[12]....
        /*00f8*/ 	.word	0x00000d20


	//   ....[13]....
        /*00fc*/ 	.word	0x00000d40


	//   ....[14]....
        /*0100*/ 	.word	0x00000d60


	//   ....[15]....
        /*0104*/ 	.word	0x00000e00


	//   ....[16]....
        /*0108*/ 	.word	0x00000e20


	//   ....[17]....
        /*010c*/ 	.word	0x00000e40


	//   ....[18]....
        /*0110*/ 	.word	0x00000e60


	//   ....[19]....
        /*0114*/ 	.word	0x00000e80


	//   ....[20]....
        /*0118*/ 	.word	0x000017f0


	//   ....[21]....
        /*011c*/ 	.word	0x00001860


	//   ....[22]....
        /*0120*/ 	.word	0x000018d0


	//   ....[23]....
        /*0124*/ 	.word	0x00001940


	//   ....[24]....
        /*0128*/ 	.word	0x000019b0


	//   ....[25]....
        /*012c*/ 	.word	0x00001a30


	//   ....[26]....
        /*0130*/ 	.word	0x00001a90


	//   ....[27]....
        /*0134*/ 	.word	0x00001af0


	//   ....[28]....
        /*0138*/ 	.word	0x00001b50


	//   ....[29]....
        /*013c*/ 	.word	0x00001bb0


	//----- nvinfo : EIATTR_EXIT_INSTR_OFFSETS
	.align		4
.L_14493:
        /*0140*/ 	.byte	0x04, 0x1c
        /*0142*/ 	.short	(.L_14495 - .L_14494)


	//   ....[0]....
.L_14494:
        /*0144*/ 	.word	0x00001660


	//   ....[1]....
        /*0148*/ 	.word	0x00001790


	//----- nvinfo : EIATTR_CRS_STACK_SIZE
	.align		4
.L_14495:
        /*014c*/ 	.byte	0x04, 0x1e
        /*014e*/ 	.short	(.L_14497 - .L_14496)
.L_14496:
        /*0150*/ 	.word	0x00000000


	//----- nvinfo : EIATTR_CBANK_PARAM_SIZE
	.align		4
.L_14497:
        /*0154*/ 	.byte	0x03, 0x19
        /*0156*/ 	.short	0x0018


	//----- nvinfo : EIATTR_PARAM_CBANK
	.align		4
        /*0158*/ 	.byte	0x04, 0x0a
        /*015a*/ 	.short	(.L_14499 - .L_14498)
	.align		4
.L_14498:
        /*015c*/ 	.word	index@(.nv.constant0._ZN2at6native43_GLOBAL__N__9ae7fba5_10_SoftMax_cu_9f978f6322cunn_SoftMaxForwardRegIN3c104HalfEfS4_NS1_22SoftMaxForwardEpilogueElLi7EEEvPT1_PKT_T3_)
        /*0160*/ 	.short	0x0210
        /*0162*/ 	.short	0x0018


	//----- nvinfo : EIATTR_SW_WAR
	.align		4
.L_14499:
        /*0164*/ 	.byte	0x04, 0x36
        /*0166*/ 	.short	(.L_14501 - .L_14500)
.L_14500:
        /*0168*/ 	.word	0x00000008
.L_14501:


//--------------------- .nv.info._ZN2at6native43_GLOBAL__N__9ae7fba5_10_SoftMax_cu_9f978f6322cunn_SoftMaxForwardRegIN3c104HalfEfS4_NS1_22SoftMaxForwardEpilogueElLi6EEEvPT1_PKT_T3_ --------------------------
	.section	.nv.info._ZN2at6native43_GLOBAL__N__9ae7fba5_10_SoftMax_cu_9f978f6322cunn_SoftMaxForwardRegIN3c104HalfEfS4_NS1_22SoftMaxForwardEpilogueElLi6EEEvPT1_PKT_T3_,"",@"SHT_CUDA_INFO"
	.sectionflags	@""
	.align	4


	//----- nvinfo : EIATTR_CUDA_API_VERSION
	.align		4
        /*0000*/ 	.byte	0x04, 0x37
        /*0002*/ 	.short	(.L_14503 - .L_14502)
.L_14502:
        /*0004*/ 	.word	0x00000082


	//----- nvinfo : EIATTR_KPARAM_INFO
	.align		4
.L_14503:
        /*0008*/ 	.byte	0x04, 0x17
        /*000a*/ 	.short	(.L_14505 - .L_14504)
.L_14504:
        /*000c*/ 	.word	0x00000000
        /*0010*/ 	.short	0x0002
        /*0012*/ 	.short	0x0010
        /*0014*/ 	.byte	0x00, 0xf0, 0x21, 0x00


	//----- nvinfo : EIATTR_KPARAM_INFO
	.align		4
.L_14505:
        /*0018*/ 	.byte	0x04, 0x17
        /*001a*/ 	.short	(.L_14507 - .L_14506)
.L_14506:
        /*001c*/ 	.word	0x00000000
        /*0020*/ 	.short	0x0001
        /*0022*/ 	.short	0x0008
        /*0024*/ 	.byte	0x00, 0xf0, 0x21, 0x00


	//----- nvinfo : EIATTR_KPARAM_INFO
	.align		4
.L_14507:
        /*0028*/ 	.byte	0x04, 0x17
        /*002a*/ 	.short	(.L_14509 - .L_14508)
.L_14508:
        /*002c*/ 	.word	0x00000000
        /*0030*/ 	.short	0x0000
        /*0032*/ 	.short	0x0000
        /*0034*/ 	.byte	0x00, 0xf0, 0x21, 0x00


	//----- nvinfo : EIATTR_SPARSE_MMA_MASK
	.align		4
.L_14509:
        /*0038*/ 	.byte	0x03, 0x50
        /*003a*/ 	.short	0x0000


	//----- nvinfo : EIATTR_MAXREG_COUNT
	.align		4
        /*003c*/ 	.byte	0x03, 0x1b
        /*003e*/ 	.short	0x00ff


	//----- nvinfo : EIATTR_NUM_BARRIERS
	.align		4
        /*0040*/ 	.byte	0x02, 0x4c
        /*0042*/ 	.byte	0x01
	.zero		1


	//----- nvinfo : EIATTR_MERCURY_ISA_VERSION
	.align		4
        /*0044*/ 	.byte	0x03, 0x5f
        /*0046*/ 	.short	0x0101


	//----- nvinfo : EIATTR_COOP_GROUP_MASK_REGIDS
	.align		4
        /*0048*/ 	.byte	0x04, 0x29
        /*004a*/ 	.short	(.L_14511 - .L_14510)


	//   ....[0]....
.L_14510:
        /*004c*/ 	.word	0xffffffff


	//   ....[1]....
        /*0050*/ 	.word	0xffffffff


	//   ....[2]....
        /*0054*/ 	.word	0xffffffff


	//   ....[3]....
        /*0058*/ 	.word	0xffffffff


	//   ....[4]....
        /*005c*/ 	.word	0xffffffff


	//   ....[5]....
        /*0060*/ 	.word	0xffffffff


	//   ....[6]....
        /*0064*/ 	.word	0xffffffff


	//   ....[7]....
        /*0068*/ 	.word	0xffffffff


	//   ....[8]....
        /*006c*/ 	.word	0xffffffff


	//   ....[9]....
        /*0070*/ 	.word	0xffffffff


	//   ....[10]....
        /*0074*/ 	.word	0xffffffff


	//   ....[11]....
        /*0078*/ 	.word	0xffffffff


	//   ....[12]....
        /*007c*/ 	.word	0xffffffff


	//   ....[13]....
        /*0080*/ 	.word	0xffffffff


	//   ....[14]....
        /*0084*/ 	.word	0xffffffff


	//   ....[15]....
        /*0088*/ 	.word	0xffffffff


	//   ....[16]....
        /*008c*/ 	.word	0xffffffff


	//   ....[17]....
        /*0090*/ 	.word	0xffffffff


	//   ....[18]....
        /*0094*/ 	.word	0xffffffff


	//   ....[19]....
        /*0098*/ 	.word	0xffffffff


	//   ....[20]....
        /*009c*/ 	.word	0x0500000b


	//   ....[21]....
        /*00a0*/ 	.word	0x0500000b


	//   ....[22]....
        /*00a4*/ 	.word	0x0500000b


	//   ....[23]....
        /*00a8*/ 	.word	0x0500000b


	//   ....[24]....
        /*00ac*/ 	.word	0x0500000b


	//   ....[25]....
        /*00b0*/ 	.word	0x0500000b


	//   ....[26]....
        /*00b4*/ 	.word	0x0500000b


	//   ....[27]....
        /*00b8*/ 	.word	0x0500000b


	//   ....[28]....
        /*00bc*/ 	.word	0x0500000b


	//   ....[29]....
        /*00c0*/ 	.word	0x0500000b


	//----- nvinfo : EIATTR_COOP_GROUP_INSTR_OFFSETS
	.align		4
.L_14511:
        /*00c4*/ 	.byte	0x04, 0x28
        /*00c6*/ 	.short	(.L_14513 - .L_14512)


	//   ....[0]....
.L_14512:
        /*00c8*/ 	.word	0x00000520


	//   ....[1]....
        /*00cc*/ 	.word	0x00000560


	//   ....[2]....
        /*00d0*/ 	.word	0x00000590


	//   ....[3]....
        /*00d4*/ 	.word	0x000005c0


	//   ....[4]....
        /*00d8*/ 	.word	0x000005f0


	//   ....[5]....
        /*00dc*/ 	.word	0x00000790


	//   ....[6]....
        /*00e0*/ 	.word	0x000007c0


	//   ....[7]....
        /*00e4*/ 	.word	0x000007f0


	//   ....[8]....
        /*00e8*/ 	.word	0x00000820


	//   ....[9]....
        /*00ec*/ 	.word	0x00000850


	//   ....[10]....
        /*00f0*/ 	.word	0x00000b70


	//   ....[11]....
        /*00f4*/ 	.word	0x00000b90


	//   ....[12]....
        /*00f8*/ 	.word	0x00000bb0


	//   ....[13]....
        /*00fc*/ 	.word	0x00000bd0


	//   ....[14]....
        /*0100*/ 	.word	0x00000bf0


	//   ....[15]....
        /*0104*/ 	.word	0x00000ca0


	//   ....[16]....
        /*0108*/ 	.word	0x00000cc0


	//   ....[17]....
        /*010c*/ 	.word	0x00000ce0


	//   ....[18]....
        /*0110*/ 	.word	0x00000d00


	//   ....[19]....
        /*0114*/ 	.word	0x00000d20


	//   ....[20]....
        /*0118*/ 	.word	0x00001530


	//   ....[21]....
        /*011c*/ 	.word	0x000015b0


	//   ....[22]....
        /*0120*/ 	.word	0x00001630


	//   ....[23]....
        /*0124*/ 	.word	0x000016b0


	//   ....[24]....
        /*0128*/ 	.word	0x00001730


	//   ....[25]....
        /*012c*/ 	.word	0x000017c0


	//   ....[26]....
        /*0130*/ 	.word	0x00001830


	//   ....[27]....
        /*0134*/ 	.word	0x000018a0


	//   ....[28]....
        /*0138*/ 	.word	0x00001910


	//   ....[29]....
        /*013c*/ 	.word	0x00001980


	//----- nvinfo : EIATTR_EXIT_INSTR_OFFSETS
	.align		4
.L_14513:
        /*0140*/ 	.byte	0x04, 0x1c
        /*0142*/ 	.short	(.L_14515 - .L_14514)


	//   ....[0]....
.L_14514:
        /*0144*/ 	.word	0x000013a0


	//   ....[1]....
        /*0148*/ 	.word	0x000014d0


	//----- nvinfo : EIATTR_CRS_STACK_SIZE
	.align		4
.L_14515:
        /*014c*/ 	.byte	0x04, 0x1e
        /*014e*/ 	.short	(.L_14517 - .L_14516)
.L_14516:
        /*0150*/ 	.word	0x00000000


	//----- nvinfo : EIATTR_CBANK_PARAM_SIZE
	.align		4
.L_14517:
        /*0154*/ 	.byte	0x03, 0x19
        /*0156*/ 	.short	0x0018


	//----- nvinfo : EIATTR_PARAM_CBANK
	.align		4
        /*0158*/ 	.byte	0x04, 0x0a
        /*015a*/ 	.short	(.L_14519 - .L_14518)
	.align		4
.L_14518:
        /*015c*/ 	.word	index@(.nv.constant0._ZN2at6native43_GLOBAL__N__9ae7fba5_10_SoftMax_cu_9f978f6322cunn_SoftMaxForwardRegIN3c104HalfEfS4_NS1_22SoftMaxForwardEpilogueElLi6EEEvPT1_PKT_T3_)
        /*0160*/ 	.short	0x0210
        /*0162*/ 	.short	0x0018


	//----- nvinfo : EIATTR_SW_WAR
	.align		4
.L_14519:
        /*0164*/ 	.byte	0x04, 0x36
        /*0166*/ 	.short	(.L_14521 - .L_14520)
.L_14520:
        /*0168*/ 	.word	0x00000008
.L_14521:


//--------------------- .nv.info._ZN2at6native43_GLOBAL__N__9ae7fba5_10_SoftMax_cu_9f978f6322cunn_SoftMaxForwardRegIN3c104HalfEfS4_NS1_22SoftMaxForwardEpilogueElLi5EEEvPT1_PKT_T3_ --------------------------
	.section	.nv.info._ZN2at6native43_GLOBAL__N__9ae7fba5_10_SoftMax_cu_9f978f6322cunn_SoftMaxForwardRegIN3c104HalfEfS4_NS1_22SoftMaxForwardEpilogueElLi5EEEvPT1_PKT_T3_,"",@"SHT_CUDA_INFO"
	.sectionflags	@""
	.align	4


	//----- nvinfo : EIATTR_CUDA_API_VERSION
	.align		4
        /*0000*/ 	.byte	0x04, 0x37
        /*0002*/ 	.short	(.L_14523 - .L_14522)
.L_14522:
        /*0004*/ 	.word	0x00000082


	//----- nvinfo : EIATTR_KPARAM_INFO
	.align		4
.L_14523:
        /*0008*/ 	.byte	0x04, 0x17
        /*000a*/ 	.short	(.L_14525 - .L_14524)
.L_14524:
        /*000c*/ 	.word	0x00000000
        /*0010*/ 	.short	0x0002
        /*0012*/ 	.short	0x0010
        /*0014*/ 	.byte	0x00, 0xf0, 0x21, 0x00


	//----- nvinfo : EIATTR_KPARAM_INFO
	.align		4
.L_14525:
        /*0018*/ 	.byte	0x04, 0x17
        /*001a*/ 	.short	(.L_14527 - .L_14526)
.L_14526:
        /*001c*/ 	.word	0x00000000
        /*0020*/ 	.short	0x0001
        /*0022*/ 	.short	0x0008
        /*0024*/ 	.byte	0x00, 0xf0, 0x21, 0x00


	//----- nvinfo : EIATTR_KPARAM_INFO
	.align		4
.L_14527:
        /*0028*/ 	.byte	0x04, 0x17
        /*002a*/ 	.short	(.L_14529 - .L_14528)
.L_14528:
        /*002c*/ 	.word	0x00000000
        /*0030*/ 	.short	0x0000
        /*0032*/ 	.short	0x0000
        /*0034*/ 	.byte	0x00, 0xf0, 0x21, 0x00


	//----- nvinfo : EIATTR_SPARSE_MMA_MASK
	.align		4
.L_14529:
        /*0038*/ 	.byte	0x03, 0x50
        /*003a*/ 	.short	0x0000


	//----- nvinfo : EIATTR_MAXREG_COUNT
	.align		4
        /*003c*/ 	.byte	0x03, 0x1b
        /*003e*/ 	.short	0x00ff


	//----- nvinfo : EIATTR_NUM_BARRIERS
	.align		4
        /*0040*/ 	.byte	0x02, 0x4c
        /*0042*/ 	.byte	0x01
	.zero		1


	//----- nvinfo : EIATTR_MERCURY_ISA_VERSION
	.align		4
        /*0044*/ 	.byte	0x03, 0x5f
        /*0046*/ 	.short	0x0101


	//----- nvinfo : EIATTR_COOP_GROUP_MASK_REGIDS
	.align		4
        /*0048*/ 	.byte	0x04, 0x29
        /*004a*/ 	.short	(.L_14531 - .L_14530)


	//   ....[0]....
.L_14530:
        /*004c*/ 	.word	0xffffffff


	//   ....[1]....
        /*0050*/ 	.word	0xffffffff


	//   ....[2]....
        /*0054*/ 	.word	0xffffffff


	//   ....[3]....
        /*0058*/ 	.word	0xffffffff


	//   ....[4]....
        /*005c*/ 	.word	0xffffffff


	//   ....[5]....
        /*0060*/ 	.word	0xffffffff


	//   ....[6]....
        /*0064*/ 	.word	0xffffffff


	//   ....[7]....
        /*0068*/ 	.word	0xffffffff


	//   ....[8]....
        /*006c*/ 	.word	0xffffffff


	//   ....[9]....
        /*0070*/ 	.word	0xffffffff


	//   ....[10]....
        /*0074*/ 	.word	0xffffffff


	//   ....[11]....
        /*0078*/ 	.word	0xffffffff


	//   ....[12]....
        /*007c*/ 	.word	0xffffffff


	//   ....[13]....
        /*0080*/ 	.word	0xffffffff


	//   ....[14]....
        /*0084*/ 	.word	0xffffffff


	//   ....[15]....
        /*0088*/ 	.word	0xffffffff


	//   ....[16]....
        /*008c*/ 	.word	0xffffffff


	//   ....[17]....
        /*0090*/ 	.word	0xffffffff


	//   ....[18]....
        /*0094*/ 	.word	0xffffffff


	//   ....[19]....
        /*0098*/ 	.word	0xffffffff


	//   ....[20]....
        /*009c*/ 	.word	0x0500000f


	//   ....[21]....
        /*00a0*/ 	.word	0x0500000f


	//   ....[22]....
        /*00a4*/ 	.word	0x0500000f


	//   ....[23]....
        /*00a8*/ 	.word	0x0500000f


	//   ....[24]....
        /*00ac*/ 	.word	0x0500000f


	//   ....[25]....
        /*00b0*/ 	.word	0x0500000f


	//   ....[26]....
        /*00b4*/ 	.word	0x0500000f


	//   ....[27]....
        /*00b8*/ 	.word	0x0500000f


	//   ....[28]....
        /*00bc*/ 	.word	0x0500000f


	//   ....[29]....
        /*00c0*/ 	.word	0x0500000f


	//----- nvinfo : EIATTR_COOP_GROUP_INSTR_OFFSETS
	.align		4
.L_14531:
        /*00c4*/ 	.byte	0x04, 0x28
        /*00c6*/ 	.short	(.L_14533 - .L_14532)


	//   ....[0]....
.L_14532:
        /*00c8*/ 	.word	0x000004b0


	//   ....[1]....
        /*00cc*/ 	.word	0x000004e0


	//   ....[2]....
        /*00d0*/ 	.word	0x00000510


	//   ....[3]....
        /*00d4*/ 	.word	0x00000540


	//   ....[4]....
        /*00d8*/ 	.word	0x00000590


	//   ....[5]....
        /*00dc*/ 	.word	0x000006c0


	//   ....[6]....
        /*00e0*/ 	.word	0x000006f0


	//   ....[7]....
        /*00e4*/ 	.word	0x00000720


	//   ....[8]....
        /*00e8*/ 	.word	0x00000750


	//   ....[9]....
        /*00ec*/ 	.word	0x00000780


	//   ....[10]....
        /*00f0*/ 	.word	0x00000a10


	//   ....[11]....
        /*00f4*/ 	.word	0x00000a30


	//   ....[12]....
        /*00f8*/ 	.word	0x00000a50


	//   ....[13]....
        /*00fc*/ 	.word	0x00000a70


	//   ....[14]....
        /*0100*/ 	.word	0x00000a90


	//   ....[15]....
        /*0104*/ 	.word	0x00000b30


	//   ....[16]....
        /*0108*/ 	.word	0x00000b50


	//   ....[17]....
        /*010c*/ 	.word	0x00000b70


	//   ....[18]....
        /*0110*/ 	.word	0x00000b90


	//   ....[19]....
        /*0114*/ 	.word	0x00000bb0


	//   ....[20]....
        /*0118*/ 	.word	0x00001200


	//   ....[21]....
        /*011c*/ 	.word	0x00001270


	//   ....[22]....
        /*0120*/ 	.word	0x000012e0


	//   ....[23]....
        /*0124*/ 	.word	0x00001350


	//   ....[24]....
        /*0128*/ 	.word	0x000013c0


	//   ....[25]....
        /*012c*/ 	.word	0x00001440


	//   ....[26]....
        /*0130*/ 	.word	0x000014a0


	//   ....[27]....
        /*0134*/ 	.word	0x00001500


	//   ....[28]....
        /*0138*/ 	.word	0x00001560


	//   ....[29]....
        /*013c*/ 	.word	0x000015c0


	//----- nvinfo : EIATTR_EXIT_INSTR_OFFSETS
	.align		4
.L_14533:
        /*0140*/ 	.byte	0x04, 0x1c
        /*0142*/ 	.short	(.L_14535 - .L_14534)


	//   ....[0]....
.L_14534:
        /*0144*/ 	.word	0x000010c0


	//   ....[1]....
        /*0148*/ 	.word	0x000011a0


	//----- nvinfo : EIATTR_CRS_STACK_SIZE
	.align		4
.L_14535:
        /*014c*/ 	.byte	0x04, 0x1e
        /*014e*/ 	.short	(.L_14537 - .L_14536)
.L_14536:
        /*0150*/ 	.word	0x00000000


	//----- nvinfo : EIATTR_CBANK_PARAM_SIZE
	.align		4
.L_14537:
        /*0154*/ 	.byte	0x03, 0x19
        /*0156*/ 	.short	0x0018


	//----- nvinfo : EIATTR_PARAM_CBANK
	.align		4
        /*0158*/ 	.byte	0x04, 0x0a
        /*015a*/ 	.short	(.L_14539 - .L_14538)
	.align		4
.L_14538:
        /*015c*/ 	.word	index@(.nv.constant0._ZN2at6native43_GLOBAL__N__9ae7fba5_10_SoftMax_cu_9f978f6322cunn_SoftMaxForwardRegIN3c104HalfEfS4_NS1_22SoftMaxForwardEpilogueElLi5EEEvPT1_PKT_T3_)
        /*0160*/ 	.short	0x0210
        /*0162*/ 	.short	0x0018


	//----- nvinfo : EIATTR_SW_WAR
	.align		4
.L_14539:
        /*0164*/ 	.byte	0x04, 0x36
        /*0166*/ 	.short	(.L_14541 - .L_14540)
.L_14540:
        /*0168*/ 	.word	0x00000008
.L_14541:


//--------------------- .nv.info._ZN2at6native43_GLOBAL__N__9ae7fba5_10_SoftMax_cu_9f978f6322cunn_SoftMaxForwardRegIN3c104HalfEfS4_NS1_22SoftMaxForwardEpilogueElLi4EEEvPT1_PKT_T3_ --------------------------
	.section	.nv.info._ZN2at6native43_GLOBAL__N__9ae7fba5_10_SoftMax_cu_9f978f6322cunn_SoftMaxForwardRegIN3c104HalfEfS4_NS1_22SoftMaxForwardEpilogueElLi4EEEvPT1_PKT_T3_,"",@"SHT_CUDA_INFO"
	.sectionflags	@""
	.align	4


	//----- nvinfo : EIATTR_CUDA_API_VERSION
	.align		4
        /*0000*/ 	.byte	0x04, 0x37
        /*0002*/ 	.short	(.L_14543 - .L_14542)
.L_14542:
        /*0004*/ 	.word	0x00000082


	//----- nvinfo : EIATTR_KPARAM_INFO
	.align		4
.L_14543:
        /*0008*/ 	.byte	0x04, 0x17
        /*000a*/ 	.short	(.L_14545 - .L_14544)
.L_14544:
        /*000c*/ 	.word	0x00000000
        /*0010*/ 	.short	0x0002
        /*0012*/ 	.short	0x0010
        /*0014*/ 	.byte	0x00, 0xf0, 0x21, 0x00


	//----- nvinfo : EIATTR_KPARAM_INFO
	.align		4
.L_14545:
        /*0018*/ 	.byte	0x04, 0x17
        /*001a*/ 	.short	(.L_14547 - .L_14546)
.L_14546:
        /*001c*/ 	.word	0x00000000
        /*0020*/ 	.short	0x0001
        /*0022*/ 	.short	0x0008
        /*0024*/ 	.byte	0x00, 0xf0, 0x21, 0x00


	//----- nvinfo : EIATTR_KPARAM_INFO
	.align		4
.L_14547:
        /*0028*/ 	.byte	0x04, 0x17
        /*002a*/ 	.short	(.L_14549 - .L_14548)
.L_14548:
        /*002c*/ 	.word	0x00000000
        /*0030*/ 	.short	0x0000
        /*0032*/ 	.short	0x0000
        /*0034*/ 	.byte	0x00, 0xf0, 0x21, 0x00


	//----- nvinfo : EIATTR_SPARSE_MMA_MASK
	.align		4
.L_14549:
        /*0038*/ 	.byte	0x03, 0x50
        /*003a*/ 	.short	0x0000


	//----- nvinfo : EIATTR_MAXREG_COUNT
	.align		4
        /*003c*/ 	.byte	0x03, 0x1b
        /*003e*/ 	.short	0x00ff


	//----- nvinfo : EIATTR_NUM_BARRIERS
	.align		4
        /*0040*/ 	.byte	0x02, 0x4c
        /*0042*/ 	.byte	0x01
	.zero		1


	//----- nvinfo : EIATTR_MERCURY_ISA_VERSION
	.align		4
        /*0044*/ 	.byte	0x03, 0x5f
        /*0046*/ 	.short	0x0101


	//----- nvinfo : EIATTR_COOP_GROUP_MASK_REGIDS
	.align		4
        /*0048*/ 	.byte	0x04, 0x29
        /*004a*/ 	.short	(.L_14551 - .L_14550)


	//   ....[0]....
.L_14550:
        /*004c*/ 	.word	0xffffffff


	//   ....[1]....
        /*0050*/ 	.word	0xffffffff


	//   ....[2]....
        /*0054*/ 	.word	0xffffffff


	//   ....[3]....
        /*0058*/ 	.word	0xffffffff


	//   ....[4]....
        /*005c*/ 	.word	0xffffffff


	//   ....[5]....
        /*0060*/ 	.word	0xffffffff


	//   ....[6]....
        /*0064*/ 	.word	0xffffffff


	//   ....[7]....
        /*0068*/ 	.word	0xffffffff


	//   ....[8]....
        /*006c*/ 	.word	0xffffffff


	//   ....[9]....
        /*0070*/ 	.word	0xffffffff


	//   ....[10]....
        /*0074*/ 	.word	0xffffffff


	//   ....[11]....
        /*0078*/ 	.word	0xffffffff


	//   ....[12]....
        /*007c*/ 	.word	0xffffffff


	//   ....[13]....
        /*0080*/ 	.word	0xffffffff


	//   ....[14]....
        /*0084*/ 	.word	0xffffffff


	//   ....[15]....
        /*0088*/ 	.word	0xffffffff


	//   ....[16]....
        /*008c*/ 	.word	0xffffffff


	//   ....[17]....
        /*0090*/ 	.word	0xffffffff


	//   ....[18]....
        /*0094*/ 	.word	0xffffffff


	//   ....[19]....
        /*0098*/ 	.word	0xffffffff


	//   ....[20]....
        /*009c*/ 	.word	0x05000011


	//   ....[21]....
        /*00a0*/ 	.word	0x05000011


	//   ....[22]....
        /*00a4*/ 	.word	0x05000011


	//   ....[23]....
        /*00a8*/ 	.word	0x05000011


	//   ....[24]....
        /*00ac*/ 	.word	0x05000011


	//   ....[25]....
        /*00b0*/ 	.word	0x05000011


	//   ....[26]....
        /*00b4*/ 	.word	0x05000011


	//   ....[27]....
        /*00b8*/ 	.word	0x05000011


	//   ....[28]....
        /*00bc*/ 	.word	0x05000011


	//   ....[29]....
        /*00c0*/ 	.word	0x05000011


	//----- nvinfo : EIATTR_COOP_GROUP_INSTR_OFFSETS
	.align		4
.L_14551:
        /*00c4*/ 	.byte	0x04, 0x28
        /*00c6*/ 	.short	(.L_14553 - .L_14552)


	//   ....[0]....
.L_14552:
        /*00c8*/ 	.word	0x000003d0


	//   ....[1]....
        /*00cc*/ 	.word	0x00000400


	//   ....[2]....
        /*00d0*/ 	.word	0x00000430


	//   ....[3]....
        /*00d4*/ 	.word	0x00000460


	//   ....[4]....
        /*00d8*/ 	.word	0x000004b0


	//   ....[5]....
        /*00dc*/ 	.word	0x000005f0


	//   ....[6]....
        /*00e0*/ 	.word	0x00000620


	//   ....[7]....
        /*00e4*/ 	.word	0x00000650


	//   ....[8]....
        /*00e8*/ 	.word	0x00000680


	//   ....[9]....
        /*00ec*/ 	.word	0x000006b0


	//   ....[10]....
        /*00f0*/ 	.word	0x000008e0


	//   ....[11]....
        /*00f4*/ 	.word	0x00000900


	//   ....[12]....
        /*00f8*/ 	.word	0x00000920


	//   ....[13]....
        /*00fc*/ 	.word	0x00000940


	//   ....[14]....
        /*0100*/ 	.word	0x00000960


	//   ....[15]....
        /*0104*/ 	.word	0x00000a00


	//   ....[16]....
        /*0108*/ 	.word	0x00000a20


	//   ....[17]....
        /*010c*/ 	.word	0x00000a40


	//   ....[18]....
        /*0110*/ 	.word	0x00000a60


	//   ....[19]....
        /*0114*/ 	.word	0x00000a80


	//   ....[20]....
        /*0118*/ 	.word	0x00000f30


	//   ....[21]....
        /*011c*/ 	.word	0x00000fa0


	//   ....[22]....
        /*0120*/ 	.word	0x00001010


	//   ....[23]....
        /*0124*/ 	.word	0x00001080


	//   ....[24]....
        /*0128*/ 	.word	0x000010f0


	//   ....[25]....
        /*012c*/ 	.word	0x00001170


	//   ....[26]....
        /*0130*/ 	.word	0x000011d0


	//   ....[27]....
        /*0134*/ 	.word	0x00001230


	//   ....[28]....
        /*0138*/ 	.word	0x00001290


	//   ....[29]....
        /*013c*/ 	.word	0x000012f0


	//----- nvinfo : EIATTR_EXIT_INSTR_OFFSETS
	.align		4
.L_14553:
        /*0140*/ 	.byte	0x04, 0x1c
        /*0142*/ 	.short	(.L_14555 - .L_14554)


	//   ....[0]....
.L_14554:
        /*0144*/ 	.word	0x00000df0


	//   ....[1]....
        /*0148*/ 	.word	0x00000ed0


	//----- nvinfo : EIATTR_CRS_STACK_SIZE
	.align		4
.L_14555:
        /*014c*/ 	.byte	0x04, 0x1e
        /*014e*/ 	.short	(.L_14557 - .L_14556)
.L_14556:
        /*0150*/ 	.word	0x00000000


	//----- nvinfo : EIATTR_CBANK_PARAM_SIZE
	.align		4
.L_14557:
        /*0154*/ 	.byte	0x03, 0x19
        /*0156*/ 	.short	0x0018


	//----- nvinfo : EIATTR_PARAM_CBANK
	.align		4
        /*0158*/ 	.byte	0x04, 0x0a
        /*015a*/ 	.short	(.L_14559 - .L_14558)
	.align		4
.L_14558:
        /*015c*/ 	.word	index@(.nv.constant0._ZN2at6native43_GLOBAL__N__9ae7fba5_10_SoftMax_cu_9f978f6322cunn_SoftMaxForwardRegIN3c104HalfEfS4_NS1_22SoftMaxForwardEpilogueElLi4EEEvPT1_PKT_T3_)
        /*0160*/ 	.short	0x0210
        /*0162*/ 	.short	0x0018


	//----- nvinfo : EIATTR_SW_WAR
	.align		4
.L_14559:
        /*0164*/ 	.byte	0x04, 0x36
        /*0166*/ 	.short	(.L_14561 - .L_14560)
.L_14560:
        /*0168*/ 	.word	0x00000008
.L_14561:


//--------------------- .nv.info._ZN2at6native43_GLOBAL__N__9ae7fba5_10_SoftMax_cu_9f978f6322cunn_SoftMaxForwardRegIN3c104HalfEfS4_NS1_22SoftMaxForwardEpilogueElLi3EEEvPT1_PKT_T3_ --------------------------
	.section	.nv.info._ZN2at6native43_GLOBAL__N__9ae7fba5_10_SoftMax_cu_9f978f6322cunn_SoftMaxForwardRegIN3c104HalfEfS4_NS1_22SoftMaxForwardEpilogueElLi3EEEvPT1_PKT_T3_,"",@"SHT_CUDA_INFO"
	.sectionflags	@""
	.align	4


	//----- nvinfo : EIATTR_CUDA_API_VERSION
	.align		4
        /*0000*/ 	.byte	0x04, 0x37
        /*0002*/ 	.short	(.L_14563 - .L_14562)
.L_14562:
        /*0004*/ 	.word	0x00000082


	//----- nvinfo : EIATTR_KPARAM_INFO
	.align		4
.L_14563:
        /*0008*/ 	.byte	0x04, 0x17
        /*000a*/ 	.short	(.L_14565 - .L_14564)
.L_14564:
        /*000c*/ 	.word	0x00000000
        /*0010*/ 	.short	0x0002
        /*0012*/ 	.short	0x0010
        /*0014*/ 	.byte	0x00, 0xf0, 0x21, 0x00


	//----- nvinfo : EIATTR_KPARAM_INFO
	.align		4
.L_14565:
        /*0018*/ 	.byte	0x04, 0x17
        /*001a*/ 	.short	(.L_14567 - .L_14566)
.L_14566:
        /*001c*/ 	.word	0x00000000
        /*0020*/ 	.short	0x0001
        /*0022*/ 	.short	0x0008
        /*0024*/ 	.byte	0x00, 0xf0, 0x21, 0x00


	//----- nvinfo : EIATTR_KPARAM_INFO
	.align		4
.L_14567:
        /*0028*/ 	.byte	0x04, 0x17
        /*002a*/ 	.short	(.L_14569 - .L_14568)
.L_14568:
        /*002c*/ 	.word	0x00000000
        /*0030*/ 	.short	0x0000
        /*0032*/ 	.short	0x0000
        /*0034*/ 	.byte	0x00, 0xf0, 0x21, 0x00


	//----- nvinfo : EIATTR_SPARSE_MMA_MASK
	.align		4
.L_14569:
        /*0038*/ 	.byte	0x03, 0x50
        /*003a*/ 	.short	0x0000


	//----- nvinfo : EIATTR_MAXREG_COUNT
	.align		4
        /*003c*/ 	.byte	0x03, 0x1b
        /*003e*/ 	.short	0x00ff


	//----- nvinfo : EIATTR_NUM_BARRIERS
	.align		4
        /*0040*/ 	.byte	0x02, 0x4c
        /*0042*/ 	.byte	0x01
	.zero		1


	//----- nvinfo : EIATTR_MERCURY_ISA_VERSION
	.align		4
        /*0044*/ 	.byte	0x03, 0x5f
        /*0046*/ 	.short	0x0101


	//----- nvinfo : EIATTR_COOP_GROUP_MASK_REGIDS
	.align		4
        /*0048*/ 	.byte	0x04, 0x29
        /*004a*/ 	.short	(.L_14571 - .L_14570)


	//   ....[0]....
.L_14570:
        /*004c*/ 	.word	0xffffffff


	//   ....[1]....
        /*0050*/ 	.word	0xffffffff


	//   ....[2]....
        /*0054*/ 	.word	0xffffffff


	//   ....[3]....
        /*0058*/ 	.word	0xffffffff


	//   ....[4]....
        /*005c*/ 	.word	0xffffffff


	//   ....[5]....
        /*0060*/ 	.word	0xffffffff


	//   ....[6]....
        /*0064*/ 	.word	0xffffffff


	//   ....[7]....
        /*0068*/ 	.word	0xffffffff


	//   ....[8]....
        /*006c*/ 	.word	0xffffffff


	//   ....[9]....
        /*0070*/ 	.word	0xffffffff


	//   ....[10]....
        /*0074*/ 	.word	0xffffffff


	//   ....[11]....
        /*0078*/ 	.word	0xffffffff


	//   ....[12]....
        /*007c*/ 	.word	0xffffffff


	//   ....[13]....
        /*0080*/ 	.word	0xffffffff


	//   ....[14]....
        /*0084*/ 	.word	0xffffffff


	//   ....[15]....
        /*0088*/ 	.word	0xffffffff


	//   ....[16]....
        /*008c*/ 	.word	0xffffffff


	//   ....[17]....
        /*0090*/ 	.word	0xffffffff


	//   ....[18]....
        /*0094*/ 	.word	0xffffffff


	//   ....[19]....
        /*0098*/ 	.word	0xffffffff


	//   ....[20]....
        /*009c*/ 	.word	0x05000015


	//   ....[21]....
        /*00a0*/ 	.word	0x05000015


	//   ....[22]....
        /*00a4*/ 	.word	0x05000015


	//   ....[23]....
        /*00a8*/ 	.word	0x05000015


	//   ....[24]....
        /*00ac*/ 	.word	0x05000015


	//   ....[25]....
        /*00b0*/ 	.word	0x05000015


	//   ....[26]....
        /*00b4*/ 	.word	0x05000015


	//   ....[27]....
        /*00b8*/ 	.word	0x05000015


	//   ....[28]....
        /*00bc*/ 	.word	0x05000015


	//   ....[29]....
        /*00c0*/ 	.word	0x05000015


	//----- nvinfo : EIATTR_COOP_GROUP_INSTR_OFFSETS
	.align		4
.L_14571:
        /*00c4*/ 	.byte	0x04, 0x28
        /*00c6*/ 	.short	(.L_14573 - .L_14572)


	//   ....[0]....
.L_14572:
        /*00c8*/ 	.word	0x00000310


	//   ....[1]....
        /*00cc*/ 	.word	0x00000340


	//   ....[2]....
        /*00d0*/ 	.word	0x00000370


	//   ....[3]....
        /*00d4*/ 	.word	0x000003a0


	//   ....[4]....
        /*00d8*/ 	.word	0x00000400


	//   ....[5]....
        /*00dc*/ 	.word	0x00000520


	//   ....[6]....
        /*00e0*/ 	.word	0x00000550


	//   ....[7]....
        /*00e4*/ 	.word	0x00000580


	//   ....[8]....
        /*00e8*/ 	.word	0x000005b0


	//   ....[9]....
        /*00ec*/ 	.word	0x000005e0


	//   ....[10]....
        /*00f0*/ 	.word	0x000007d0


	//   ....[11]....
        /*00f4*/ 	.word	0x000007f0


	//   ....[12]....
        /*00f8*/ 	.word	0x00000810


	//   ....[13]....
        /*00fc*/ 	.word	0x00000830


	//   ....[14]....
        /*0100*/ 	.word	0x00000850


	//   ....[15]....
        /*0104*/ 	.word	0x000008d0


	//   ....[16]....
        /*0108*/ 	.word	0x000008f0


	//   ....[17]....
        /*010c*/ 	.word	0x00000910


	//   ....[18]....
        /*0110*/ 	.word	0x00000930


	//   ....[19]....
        /*0114*/ 	.word	0x00000950


	//   ....[20]....
        /*0118*/ 	.word	0x00000d00


	//   ....[21]....
        /*011c*/ 	.word	0x00000d80


	//   ....[22]....
        /*0120*/ 	.word	0x00000e00


	//   ....[23]....
        /*0124*/ 	.word	0x00000e80


	//   ....[24]....
        /*0128*/ 	.word	0x00000f00


	//   ....[25]....
        /*012c*/ 	.word	0x00000f90


	//   ....[26]....
        /*0130*/ 	.word	0x00001000


	//   ....[27]....
        /*0134*/ 	.word	0x00001070


	//   ....[28]....
        /*0138*/ 	.word	0x000010e0


	//   ....[29]....
        /*013c*/ 	.word	0x00001150


	//----- nvinfo : EIATTR_EXIT_INSTR_OFFSETS
	.align		4
.L_14573:
        /*0140*/ 	.byte	0x04, 0x1c
        /*0142*/ 	.short	(.L_14575 - .L_14574)


	//   ....[0]....
.L_14574:
        /*0144*/ 	.word	0x00000bc0


	//   ....[1]....
        /*0148*/ 	.word	0x00000ca0


	//----- nvinfo : EIATTR_CRS_STACK_SIZE
	.align		4
.L_14575:
        /*014c*/ 	.byte	0x04, 0x1e
        /*014e*/ 	.short	(.L_14577 - .L_14576)
.L_14576:
        /*0150*/ 	.word	0x00000000


	//----- nvinfo : EIATTR_CBANK_PARAM_SIZE
	.align		4
.L_14577:
        /*0154*/ 	.byte	0x03, 0x19
        /*0156*/ 	.short	0x0018


	//----- nvinfo : EIATTR_PARAM_CBANK
	.align		4
        /*0158*/ 	.byte	0x04, 0x0a
        /*015a*/ 	.short	(.L_14579 - .L_14578)
	.align		4
.L_14578:
        /*015c*/ 	.word	index@(.nv.constant0._ZN2at6native43_GLOBAL__N__9ae7fba5_10_SoftMax_cu_9f978f6322cunn_SoftMaxForwardRegIN3c104HalfEfS4_NS1_22SoftMaxForwardEpilogueElLi3EEEvPT1_PKT_T3_)
        /*0160*/ 	.short	0x0210
        /*0162*/ 	.short	0x0018


	//----- nvinfo : EIATTR_SW_WAR
	.align		4
.L_14579:
        /*0164*/ 	.byte	0x04, 0x36
        /*0166*/ 	.short	(.L_14581 - .L_14580)
.L_14580:
        /*0168*/ 	.word	0x00000008
.L_14581:


//--------------------- .nv.info._ZN2at6native43_GLOBAL__N__9ae7fba5_10_SoftMax_cu_9f978f6322cunn_SoftMaxForwardRegIN3c104HalfEfS4_NS1_22SoftMaxForwardEpilogueElLi2EEEvPT1_PKT_T3_ --------------------------
	.section	.nv.info._ZN2at6native43_GLOBAL__N__9ae7fba5_10_SoftMax_cu_9f978f6322cunn_SoftMaxForwardRegIN3c104HalfEfS4_NS1_22SoftMaxForwardEpilogueElLi2EEEvPT1_PKT_T3_,"",@"SHT_CUDA_INFO"
	.sectionflags	@""
	.align	4


	//----- nvinfo : EIATTR_CUDA_API_VERSION
	.align		4
        /*0000*/ 	.byte	0x04, 0x37
        /*0002*/ 	.short	(.L_14583 - .L_14582)
.L_14582:
        /*0004*/ 	.word	0x00000082


	//----- nvinfo : EIATTR_KPARAM_INFO
	.align		4
.L_14583:
        /*0008*/ 	.byte	0x04, 0x17
        /*000a*/ 	.short	(.L_14585 - .L_14584)
.L_14584:
        /*000c*/ 	.word	0x00000000
        /*0010*/ 	.short	0x0002
        /*0012*/ 	.short	0x0010
        /*0014*/ 	.byte	0x00, 0xf0, 0x21, 0x00


	//----- nvinfo : EIATTR_KPARAM_INFO
	.align		4
.L_14585:
        /*0018*/ 	.byte	0x04, 0x17
        /*001a*/ 	.short	(.L_14587 - .L_14586)
.L_14586:
        /*001c*/ 	.word	0x00000000
        /*0020*/ 	.short	0x0001
        /*0022*/ 	.short	0x0008
        /*0024*/ 	.byte	0x00, 0xf0, 0x21, 0x00


	//----- nvinfo : EIATTR_KPARAM_INFO
	.align		4
.L_14587:
        /*0028*/ 	.byte	0x04, 0x17
        /*002a*/ 	.short	(.L_14589 - .L_14588)
.L_14588:
        /*002c*/ 	.word	0x00000000
        /*0030*/ 	.short	0x0000
        /*0032*/ 	.short	0x0000
        /*0034*/ 	.byte	0x00, 0xf0, 0x21, 0x00


	//----- nvinfo : EIATTR_SPARSE_MMA_MASK
	.align		4
.L_14589:
        /*0038*/ 	.byte	0x03, 0x50
        /*003a*/ 	.short	0x0000


	//----- nvinfo : EIATTR_MAXREG_COUNT
	.align		4
        /*003c*/ 	.byte	0x03, 0x1b
        /*003e*/ 	.short	0x00ff


	//----- nvinfo : EIATTR_NUM_BARRIERS
	.align		4
        /*0040*/ 	.byte	0x02, 0x4c
        /*0042*/ 	.byte	0x01
	.zero		1


	//----- nvinfo : EIATTR_MERCURY_ISA_VERSION
	.align		4
        /*0044*/ 	.byte	0x03, 0x5f
        /*0046*/ 	.short	0x0101


	//----- nvinfo : EIATTR_COOP_GROUP_MASK_REGIDS
	.align		4
        /*0048*/ 	.byte	0x04, 0x29
        /*004a*/ 	.short	(.L_14591 - .L_14590)


	//   ....[0]....
.L_14590:
        /*004c*/ 	.word	0xffffffff


	//   ....[1]....
        /*0050*/ 	.word	0xffffffff


	//   ....[2]....
        /*0054*/ 	.word	0xffffffff


	//   ....[3]....
        /*0058*/ 	.word	0xffffffff


	//   ....[4]....
        /*005c*/ 	.word	0xffffffff


	//   ....[5]....
        /*0060*/ 	.word	0xffffffff


	//   ....[6]....
        /*0064*/ 	.word	0xffffffff


	//   ....[7]....
        /*0068*/ 	.word	0xffffffff


	//   ....[8]....
        /*006c*/ 	.word	0xffffffff


	//   ....[9]....
        /*0070*/ 	.word	0xffffffff


	//   ....[10]....
        /*0074*/ 	.word	0xffffffff


	//   ....[11]....
        /*0078*/ 	.word	0xffffffff


	//   ....[12]....
        /*007c*/ 	.word	0xffffffff


	//   ....[13]....
        /*0080*/ 	.word	0xffffffff


	//   ....[14]....
        /*0084*/ 	.word	0xffffffff


	//   ....[15]....
        /*0088*/ 	.word	0xffffffff


	//   ....[16]....
        /*008c*/ 	.word	0xffffffff


	//   ....[17]....
        /*0090*/ 	.word	0xffffffff


	//   ....[18]....
        /*0094*/ 	.word	0xffffffff


	//   ....[19]....
        /*0098*/ 	.word	0xffffffff


	//   ....[20]....
        /*009c*/ 	.word	0x05000011


	//   ....[21]....
        /*00a0*/ 	.word	0x05000011


	//   ....[22]....
        /*00a4*/ 	.word	0x05000011


	//   ....[23]....
        /*00a8*/ 	.word	0x05000011


	//   ....[24]....
        /*00ac*/ 	.word	0x05000011


	//   ....[25]....
        /*00b0*/ 	.word	0x05000011


	//   ....[26]....
        /*00b4*/ 	.word	0x05000011


	//   ....[27]....
        /*00b8*/ 	.word	0x05000011


	//   ....[28]....
        /*00bc*/ 	.word	0x05000011


	//   ....[29]....
        /*00c0*/ 	.word	0x05000011


	//----- nvinfo : EIATTR_COOP_GROUP_INSTR_OFFSETS
	.align		4
.L_14591:
        /*00c4*/ 	.byte	0x04, 0x28
        /*00c6*/ 	.short	(.L_14593 - .L_14592)


	//   ....[0]....
.L_14592:
        /*00c8*/ 	.word	0x00000240


	//   ....[1]....
        /*00cc*/ 	.word	0x00000270


	//   ....[2]....
        /*00d0*/ 	.word	0x000002a0


	//   ....[3]....
        /*00d4*/ 	.word	0x000002d0


	//   ....[4]....
        /*00d8*/ 	.word	0x00000330


	//   ....[5]....
        /*00dc*/ 	.word	0x00000450


	//   ....[6]....
        /*00e0*/ 	.word	0x00000480


	//   ....[7]....
        /*00e4*/ 	.word	0x000004b0


	//   ....[8]....
        /*00e8*/ 	.word	0x000004e0


	//   ....[9]....
        /*00ec*/ 	.word	0x00000510


	//   ....[10]....
        /*00f0*/ 	.word	0x000006a0


	//   ....[11]....
        /*00f4*/ 	.word	0x000006c0


	//   ....[12]....
        /*00f8*/ 	.word	0x000006e0


	//   ....[13]....
        /*00fc*/ 	.word	0x00000700


	//   ....[14]....
        /*0100*/ 	.word	0x00000720


	//   ....[15]....
        /*0104*/ 	.word	0x000007a0


	//   ....[16]....
        /*0108*/ 	.word	0x000007c0


	//   ....[17]....
        /*010c*/ 	.word	0x000007e0


	//   ....[18]....
        /*0110*/ 	.word	0x00000800


	//   ....[19]....
        /*0114*/ 	.word	0x00000820


	//   ....[20]....
        /*0118*/ 	.word	0x00000ad0


	//   ....[21]....
        /*011c*/ 	.word	0x00000b50


	//   ....[22]....
        /*0120*/ 	.word	0x00000bd0


	//   ....[23]....
        /*0124*/ 	.word	0x00000c50


	//   ....[24]....
        /*0128*/ 	.word	0x00000cd0


	//   ....[25]....
        /*012c*/ 	.word	0x00000d50


	//   ....[26]....
        /*0130*/ 	.word	0x00000dc0


	//   ....[27]....
        /*0134*/ 	.word	0x00000e30


	//   ....[28]....
        /*0138*/ 	.word	0x00000ea0


	//   ....[29]....
        /*013c*/ 	.word	0x00000f10


	//----- nvinfo : EIATTR_EXIT_INSTR_OFFSETS
	.align		4
.L_14593:
        /*0140*/ 	.byte	0x04, 0x1c
        /*0142*/ 	.short	(.L_14595 - .L_14594)


	//   ....[0]....
.L_14594:
        /*0144*/ 	.word	0x00000990


	//   ....[1]....
        /*0148*/ 	.word	0x00000a70


	//----- nvinfo : EIATTR_CRS_STACK_SIZE
	.align		4
.L_14595:
        /*014c*/ 	.byte	0x04, 0x1e
        /*014e*/ 	.short	(.L_14597 - .L_14596)
.L_14596:
        /*0150*/ 	.word	0x00000000


	//----- nvinfo : EIATTR_CBANK_PARAM_SIZE
	.align		4
.L_14597:
        /*0154*/ 	.byte	0x03, 0x19
        /*0156*/ 	.short	0x0018


	//----- nvinfo : EIATTR_PARAM_CBANK
	.align		4
        /*0158*/ 	.byte	0x04, 0x0a
        /*015a*/ 	.short	(.L_14599 - .L_14598)
	.align		4
.L_14598:
        /*015c*/ 	.word	index@(.nv.constant0._ZN2at6native43_GLOBAL__N__9ae7fba5_10_SoftMax_cu_9f978f6322cunn_SoftMaxForwardRegIN3c104HalfEfS4_NS1_22SoftMaxForwardEpilogueElLi2EEEvPT1_PKT_T3_)
        /*0160*/ 	.short	0x0210
        /*0162*/ 	.short	0x0018


	//----- nvinfo : EIATTR_SW_WAR
	.align		4
.L_14599:
        /*0164*/ 	.byte	0x04, 0x36
        /*0166*/ 	.short	(.L_14601 - .L_14600)
.L_14600:
        /*0168*/ 	.word	0x00000008
.L_14601:


//--------------------- .nv.info._ZN2at6native43_GLOBAL__N__9ae7fba5_10_SoftMax_cu_9f978f6322cunn_SoftMaxForwardRegIN3c104HalfEfS4_NS1_22SoftMaxForwardEpilogueElLi1EEEvPT1_PKT_T3_ --------------------------
	.section	.nv.info._ZN2at6native43_GLOBAL__N__9ae7fba5_10_SoftMax_cu_9f978f6322cunn_SoftMaxForwardRegIN3c104HalfEfS4_NS1_22SoftMaxForwardEpilogueElLi1EEEvPT1_PKT_T3_,"",@"SHT_CUDA_INFO"
	.sectionflags	@""
	.align	4


	//----- nvinfo : EIATTR_CUDA_API_VERSION
	.align		4
        /*0000*/ 	.byte	0x04, 0x37
        /*0002*/ 	.short	(.L_14603 - .L_14602)
.L_14602:
        /*0004*/ 	.word	0x00000082


	//----- nvinfo : EIATTR_KPARAM_INFO
	.align		4
.L_14603:
        /*0008*/ 	.byte	0x04, 0x17
        /*000a*/ 	.short	(.L_14605 - .L_14604)
.L_14604:
        /*000c*/ 	.word	0x00000000
        /*0010*/ 	.short	0x0002
        /*0012*/ 	.short	0x0010
        /*0014*/ 	.byte	0x00, 0xf0, 0x21, 0x00


	//----- nvinfo : EIATTR_KPARAM_INFO
	.align		4
.L_14605:
        /*0018*/ 	.byte	0x04, 0x17
        /*001a*/ 	.short	(.L_14607 - .L_14606)
.L_14606:
        /*001c*/ 	.word	0x00000000
        /*0020*/ 	.short	0x0001
        /*0022*/ 	.short	0x0008
        /*0024*/ 	.byte	0x00, 0xf0, 0x21, 0x00


	//----- nvinfo : EIATTR_KPARAM_INFO
	.align		4
.L_14607:
        /*0028*/ 	.byte	0x04, 0x17
        /*002a*/ 	.short	(.L_14609 - .L_14608)
.L_14608:
        /*002c*/ 	.word	0x00000000
        /*0030*/ 	.short	0x0000
        /*0032*/ 	.short	0x0000
        /*0034*/ 	.byte	0x00, 0xf0, 0x21, 0x00


	//----- nvinfo : EIATTR_SPARSE_MMA_MASK
	.align		4
.L_14609:
        /*0038*/ 	.byte	0x03, 0x50
        /*003a*/ 	.short	0x0000


	//----- nvinfo : EIATTR_MAXREG_COUNT
	.align		4
        /*003c*/ 	.byte	0x03, 0x1b
        /*003e*/ 	.short	0x00ff


	//----- nvinfo : EIATTR_NUM_BARRIERS
	.align		4
        /*0040*/ 	.byte	0x02, 0x4c
        /*0042*/ 	.byte	0x01
	.zero		1


	//----- nvinfo : EIATTR_MERCURY_ISA_VERSION
	.align		4
        /*0044*/ 	.byte	0x03, 0x5f
        /*0046*/ 	.short	0x0101


	//----- nvinfo : EIATTR_COOP_GROUP_MASK_REGIDS
	.align		4
        /*0048*/ 	.byte	0x04, 0x29
        /*004a*/ 	.short	(.L_14611 - .L_14610)


	//   ....[0]....
.L_14610:
        /*004c*/ 	.word	0xffffffff


	//   ....[1]....
        /*0050*/ 	.word	0xffffffff


	//   ....[2]....
        /*0054*/ 	.word	0xffffffff


	//   ....[3]....
        /*0058*/ 	.word	0xffffffff


	//   ....[4]....
        /*005c*/ 	.word	0xffffffff


	//   ....[5]....
        /*0060*/ 	.word	0xffffffff


	//   ....[6]....
        /*0064*/ 	.word	0xffffffff


	//   ....[7]....
        /*0068*/ 	.word	0xffffffff


	//   ....[8]....
        /*006c*/ 	.word	0xffffffff


	//   ....[9]....
        /*0070*/ 	.word	0xffffffff


	//   ....[10]....
        /*0074*/ 	.word	0xffffffff


	//   ....[11]....
        /*0078*/ 	.word	0xffffffff


	//   ....[12]....
        /*007c*/ 	.word	0xffffffff


	//   ....[13]....
        /*0080*/ 	.word	0xffffffff


	//   ....[14]....
        /*0084*/ 	.word	0xffffffff


	//   ....[15]....
        /*0088*/ 	.word	0xffffffff


	//   ....[16]....
        /*008c*/ 	.word	0xffffffff


	//   ....[17]....
        /*0090*/ 	.word	0xffffffff


	//   ....[18]....
        /*0094*/ 	.word	0xffffffff


	//   ....[19]....
        /*0098*/ 	.word	0xffffffff


	//   ....[20]....
        /*009c*/ 	.word	0x0500000e


	//   ....[21]....
        /*00a0*/ 	.word	0x0500000e


	//   ....[22]....
        /*00a4*/ 	.word	0x0500000e


	//   ....[23]....
        /*00a8*/ 	.word	0x0500000e


	//   ....[24]....
        /*00ac*/ 	.word	0x0500000e


	//   ....[25]....
        /*00b0*/ 	.word	0x0500000e


	//   ....[26]....
        /*00b4*/ 	.word	0x0500000e


	//   ....[27]....
        /*00b8*/ 	.word	0x0500000e


	//   ....[28]....
        /*00bc*/ 	.word	0x0500000e


	//   ....[29]....
        /*00c0*/ 	.word	0x0500000e


	//----- nvinfo : EIATTR_COOP_GROUP_INSTR_OFFSETS
	.align		4
.L_14611:
        /*00c4*/ 	.byte	0x04, 0x28
        /*00c6*/ 	.short	(.L_14613 - .L_14612)


	//   ....[0]....
.L_14612:
        /*00c8*/ 	.word	0x00000190


	//   ....[1]....
        /*00cc*/ 	.word	0x000001d0


	//   ....[2]....
        /*00d0*/ 	.word	0x00000230


	//   ....[3]....
        /*00d4*/ 	.word	0x00000270


	//   ....[4]....
        /*00d8*/ 	.word	0x000002c0


	//   ....[5]....
        /*00dc*/ 	.word	0x00000390


	//   ....[6]....
        /*00e0*/ 	.word	0x000003c0


	//   ....[7]....
        /*00e4*/ 	.word	0x000003f0


	//   ....[8]....
        /*00e8*/ 	.word	0x00000420


	//   ....[9]....
        /*00ec*/ 	.word	0x00000450


	//   ....[10]....
        /*00f0*/ 	.word	0x00000580


	//   ....[11]....
        /*00f4*/ 	.word	0x000005a0


	//   ....[12]....
        /*00f8*/ 	.word	0x000005c0


	//   ....[13]....
        /*00fc*/ 	.word	0x000005e0


	//   ....[14]....
        /*0100*/ 	.word	0x00000600


	//   ....[15]....
        /*0104*/ 	.word	0x00000690


	//   ....[16]....
        /*0108*/ 	.word	0x000006b0


	//   ....[17]....
        /*010c*/ 	.word	0x000006d0


	//   ....[18]....
        /*0110*/ 	.word	0x000006f0


	//   ....[19]....
        /*0114*/ 	.word	0x00000710


	//   ....[20]....
        /*0118*/ 	.word	0x000008c0


	//   ....[21]....
        /*011c*/ 	.word	0x00000940


	//   ....[22]....
        /*0120*/ 	.word	0x000009c0


	//   ....[23]....
        /*0124*/ 	.word	0x00000a40


	//   ....[24]....
        /*0128*/ 	.word	0x00000ac0


	//   ....[25]....
        /*012c*/ 	.word	0x00000b40


	//   ....[26]....
        /*0130*/ 	.word	0x00000bb0


	//   ....[27]....
        /*0134*/ 	.word	0x00000c20


	//   ....[28]....
        /*0138*/ 	.word	0x00000c90


	//   ....[29]....
        /*013c*/ 	.word	0x00000d00


	//----- nvinfo : EIATTR_EXIT_INSTR_OFFSETS
	.align		4
.L_14613:
        /*0140*/ 	.byte	0x04, 0x1c
        /*0142*/ 	.short	(.L_14615 - .L_14614)


	//   ....[0]....
.L_14614:
        /*0144*/ 	.word	0x00000770


	//   ....[1]....
        /*0148*/ 	.word	0x00000860


	//----- nvinfo : EIATTR_CRS_STACK_SIZE
	.align		4
.L_14615:
        /*014c*/ 	.byte	0x04, 0x1e
        /*014e*/ 	.short	(.L_14617 - .L_14616)
.L_14616:
        /*0150*/ 	.word	0x00000000


	//----- nvinfo : EIATTR_CBANK_PARAM_SIZE
	.align		4
.L_14617:
        /*0154*/ 	.byte	0x03, 0x19
        /*0156*/ 	.short	0x0018


	//----- nvinfo : EIATTR_PARAM_CBANK
	.align		4
        /*0158*/ 	.byte	0x04, 0x0a
        /*015a*/ 	.short	(.L_14619 - .L_14618)
	.align		4
.L_14618:
        /*015c*/ 	.word	index@(.nv.constant0._ZN2at6native43_GLOBAL__N__9ae7fba5_10_SoftMax_cu_9f978f6322cunn_SoftMaxForwardRegIN3c104HalfEfS4_NS1_22SoftMaxForwardEpilogueElLi1EEEvPT1_PKT_T3_)
        /*0160*/ 	.short	0x0210
        /*0162*/ 	.short	0x0018


	//----- nvinfo : EIATTR_SW_WAR
	.align		4
.L_14619:
        /*0164*/ 	.byte	0x04, 0x36
        /*0166*/ 	.short	(.L_14621 - .L_14620)
.L_14620:
        /*0168*/ 	.word	0x00000008
.L_14621:


//--------------------- .nv.info._ZN2at6native43_GLOBAL__N__9ae7fba5_10_SoftMax_cu_9f978f6319cunn_SoftMaxForwardILi4EfffNS1_22SoftMaxForwardEpilogueEEEvPT2_PKT0_i --------------------------
	.section	.nv.info._ZN2at6native43_GLOBAL__N__9ae7fba5_10_SoftMax_cu_9f978f6319cunn_SoftMaxForwardILi4EfffNS1_22SoftMaxForwardEpilogueEEEvPT2_PKT0_i,"",@"SHT_CUDA_INFO"
	.sectionflags	@""
	.align	4


	//----- nvinfo : EIATTR_CUDA_API_VERSION
	.align		4
        /*0000*/ 	.byte	0x04, 0x37
        /*0002*/ 	.short	(.L_14623 - .L_14622)
.L_14622:
        /*0004*/ 	.word	0x00000082


	//----- nvinfo : EIATTR_KPARAM_INFO
	.align		4
.L_14623:
        /*0008*/ 	.byte	0x04, 0x17
        /*000a*/ 	.short	(.L_14625 - .L_14624)
.L_14624:
        /*000c*/ 	.word	0x00000000
        /*0010*/ 	.short	0x0002
        /*0012*/ 	.short	0x0010
        /*0014*/ 	.byte	0x00, 0xf0, 0x11, 0x00


	//----- nvinfo : EIATTR_KPARAM_INFO
	.align		4
.L_14625:
        /*0018*/ 	.byte	0x04, 0x17
        /*001a*/ 	.short	(.L_14627 - .L_14626)
.L_14626:
        /*001c*/ 	.word	0x00000000
        /*0020*/ 	.short	0x0001
        /*0022*/ 	.short	0x0008
        /*0024*/ 	.byte	0x00, 0xf0, 0x21, 0x00


	//----- nvinfo : EIATTR_KPARAM_INFO
	.align		4
.L_14627:
        /*0028*/ 	.byte	0x04, 0x17
        /*002a*/ 	.short	(.L_14629 - .L_14628)
.L_14628:
        /*002c*/ 	.word	0x00000000
        /*0030*/ 	.short	0x0000
        /*0032*/ 	.short	0x0000
        /*0034*/ 	.byte	0x00, 0xf0, 0x21, 0x00


	//----- nvinfo : EIATTR_SPARSE_MMA_MASK
	.align		4
.L_14629:
        /*0038*/ 	.byte	0x03, 0x50
        /*003a*/ 	.short	0x0000


	//----- nvinfo : EIATTR_MAXREG_COUNT
	.align		4
        /*003c*/ 	.byte	0x03, 0x1b
        /*003e*/ 	.short	0x00ff


	//----- nvinfo : EIATTR_NUM_BARRIERS
	.align		4
        /*0040*/ 	.byte	0x02, 0x4c
        /*0042*/ 	.byte	0x01
	.zero		1


	//----- nvinfo : EIATTR_MERCURY_ISA_VERSION
	.align		4
        /*0044*/ 	.byte	0x03, 0x5f
        /*0046*/ 	.short	0x0101


	//----- nvinfo : EIATTR_COOP_GROUP_MASK_REGIDS
	.align		4
        /*0048*/ 	.byte	0x04, 0x29
        /*004a*/ 	.short	(.L_14631 - .L_14630)


	//   ....[0]....
.L_14630:
        /*004c*/ 	.word	0xffffffff


	//   ....[1]....
        /*0050*/ 	.word	0xffffffff


	//   ....[2]....
        /*0054*/ 	.word	0xffffffff


	//   ....[3]....
        /*0058*/ 	.word	0xffffffff


	//   ....[4]....
        /*005c*/ 	.word	0xffffffff


	//   ....[5]....
        /*0060*/ 	.word	0xffffffff


	//   ....[6]....
        /*0064*/ 	.word	0xffffffff


	//   ....[7]....
        /*0068*/ 	.word	0xffffffff


	//   ....[8]....
        /*006c*/ 	.word	0xffffffff


	//   ....[9]....
        /*0070*/ 	.word	0xffffffff


	//   ....[10]....
        /*0074*/ 	.word	0xffffffff


	//   ....[11]....
        /*0078*/ 	.word	0xffffffff


	//   ....[12]....
        /*007c*/ 	.word	0xffffffff


	//   ....[13]....
        /*0080*/ 	.word	0xffffffff


	//   ....[14]....
        /*0084*/ 	.word	0xffffffff


	//   ....[15]....
        /*0088*/ 	.word	0xffffffff


	//   ....[16]....
        /*008c*/ 	.word	0xffffffff


	//   ....[17]....
        /*0090*/ 	.word	0xffffffff


	//   ....[18]....
        /*0094*/ 	.word	0xffffffff


	//   ....[19]....
        /*0098*/ 	.word	0xffffffff


	//   ....[20]....
        /*009c*/ 	.word	0x05000006


	//   ....[21]....
        /*00a0*/ 	.word	0x05000006


	//   ....[22]....
        /*00a4*/ 	.word	0x05000006


	//   ....[23]....
        /*00a8*/ 	.word	0x05000006


	//   ....[24]....
        /*00ac*/ 	.word	0x05000006


	//   ....[25]....
        /*00b0*/ 	.word	0x05000006


	//   ....[26]....
        /*00b4*/ 	.word	0x05000006


	//   ....[27]....
        /*00b8*/ 	.word	0x05000006


	//   ....[28]....
        /*00bc*/ 	.word	0x05000006


	//   ....[29]....
        /*00c0*/ 	.word	0x05000006


	//----- nvinfo : EIATTR_COOP_GROUP_INSTR_OFFSETS
	.align		4
.L_14631:
        /*00c4*/ 	.byte	0x04, 0x28
        /*00c6*/ 	.short	(.L_14633 - .L_14632)


	//   ....[0]....
.L_14632:
        /*00c8*/ 	.word	0x000005f0


	//   ....[1]....
        /*00cc*/ 	.word	0x000006d0


	//   ....[2]....
        /*00d0*/ 	.word	0x00000700


	//   ....[3]....
        /*00d4*/ 	.word	0x00000730


	//   ....[4]....
        /*00d8*/ 	.word	0x00000780


	//   ....[5]....
        /*00dc*/ 	.word	0x00000860


	//   ....[6]....
        /*00e0*/ 	.word	0x00000890


	//   ....[7]....
        /*00e4*/ 	.word	0x000008c0


	//   ....[8]....
        /*00e8*/ 	.word	0x000008f0


	//   ....[9]....
        /*00ec*/ 	.word	0x00000920


	//   ....[10]....
        /*00f0*/ 	.word	0x00000e30


	//   ....[11]....
        /*00f4*/ 	.word	0x00000ea0


	//   ....[12]....
        /*00f8*/ 	.word	0x00000ec0


	//   ....[13]....
        /*00fc*/ 	.word	0x00000ee0


	//   ....[14]....
        /*0100*/ 	.word	0x00000f00


	//   ....[15]....
        /*0104*/ 	.word	0x00000f80


	//   ....[16]....
        /*0108*/ 	.word	0x00000fa0


	//   ....[17]....
        /*010c*/ 	.word	0x00000fc0


	//   ....[18]....
        /*0110*/ 	.word	0x00000fe0


	//   ....[19]....
        /*0114*/ 	.word	0x00001000


	//   ....[20]....
        /*0118*/ 	.word	0x000017b0


	//   ....[21]....
        /*011c*/ 	.word	0x00001830


	//   ....[22]....
        /*0120*/ 	.word	0x000018b0


	//   ....[23]....
        /*0124*/ 	.word	0x00001930


	//   ....[24]....
        /*0128*/ 	.word	0x000019b0


	//   ....[25]....
        /*012c*/ 	.word	0x00001a40


	//   ....[26]....
        /*0130*/ 	.word	0x00001ab0


	//   ....[27]....
        /*0134*/ 	.word	0x00001b20


	//   ....[28]....
        /*0138*/ 	.word	0x00001b90


	//   ....[29]....
        /*013c*/ 	.word	0x00001c00


	//----- nvinfo : EIATTR_EXIT_INSTR_OFFSETS
	.align		4
.L_14633:
        /*0140*/ 	.byte	0x04, 0x1c
        /*0142*/ 	.short	(.L_14635 - .L_14634)


	//   ....[0]....
.L_14634:
        /*0144*/ 	.word	0x000010e0


	//   ....[1]....
        /*0148*/ 	.word	0x00001200


	//   ....[2]....
        /*014c*/ 	.word	0x00001680


	//   ....[3]....
        /*0150*/ 	.word	0x00001750


	//----- nvinfo : EIATTR_CRS_STACK_SIZE
	.align		4
.L_14635:
        /*0154*/ 	.byte	0x04, 0x1e
        /*0156*/ 	.short	(.L_14637 - .L_14636)
.L_14636:
        /*0158*/ 	.word	0x00000000


	//----- nvinfo : EIATTR_CBANK_PARAM_SIZE
	.align		4
.L_14637:
        /*015c*/ 	.byte	0x03, 0x19
        /*015e*/ 	.short	0x0014


	//----- nvinfo : EIATTR_PARAM_CBANK
	.align		4
        /*0160*/ 	.byte	0x04, 0x0a
        /*0162*/ 	.short	(.L_14639 - .L_14638)
	.align		4
.L_14638:
        /*0164*/ 	.word	index@(.nv.constant0._ZN2at6native43_GLOBAL__N__9ae7fba5_10_SoftMax_cu_9f978f6319cunn_SoftMaxForwardILi4EfffNS1_22SoftMaxForwardEpilogueEEEvPT2_PKT0_i)
        /*0168*/ 	.short	0x0210
        /*016a*/ 	.short	0x0014


	//----- nvinfo : EIATTR_SW_WAR
	.align		4
.L_14639:
        /*016c*/ 	.byte	0x04, 0x36
        /*016e*/ 	.short	(.L_14641 - .L_14640)
.L_14640:
        /*0170*/ 	.word	0x00000008
.L_14641:


//--------------------- .nv.info._ZN2at6native43_GLOBAL__N__9ae7fba5_10_SoftMax_cu_9f978f6323cunn_SoftMaxForwardSmemILi4EfffNS1_22SoftMaxForwardEpilogueElEEvPT2_PKT0_T4_ --------------------------
	.section	.nv.info._ZN2at6native43_GLOBAL__N__9ae7fba5_10_SoftMax_cu_9f978f6323cunn_SoftMaxForwardSmemILi4EfffNS1_22SoftMaxForwardEpilogueElEEvPT2_PKT0_T4_,"",@"SHT_CUDA_INFO"
	.sectionflags	@""
	.align	4


	//----- nvinfo : EIATTR_CUDA_API_VERSION
	.align		4
        /*0000*/ 	.byte	0x04, 0x37
        /*0002*/ 	.short	(.L_14643 - .L_14642)
.L_14642:
        /*0004*/ 	.word	0x00000082


	//----- nvinfo : EIATTR_KPARAM_INFO
	.align		4
.L_14643:
        /*0008*/ 	.byte	0x04, 0x17
        /*000a*/ 	.short	(.L_14645 - .L_14644)
.L_14644:
        /*000c*/ 	.word	0x00000000
        /*0010*/ 	.short	0x0002
        /*0012*/ 	.short	0x0010
        /*0014*/ 	.byte	0x00, 0xf0, 0x21, 0x00


	//----- nvinfo : EIATTR_KPARAM_INFO
	.align		4
.L_14645:
        /*0018*/ 	.byte	0x04, 0x17
        /*001a*/ 	.short	(.L_14647 - .L_14646)
.L_14646:
        /*001c*/ 	.word	0x00000000
        /*0020*/ 	.short	0x0001
        /*0022*/ 	.short	0x0008
        /*0024*/ 	.byte	0x00, 0xf0, 0x21, 0x00


	//----- nvinfo : EIATTR_KPARAM_INFO
	.align		4
.L_14647:
        /*0028*/ 	.byte	0x04, 0x17
        /*002a*/ 	.short	(.L_14649 - .L_14648)
.L_14648:
        /*002c*/ 	.word	0x00000000
        /*0030*/ 	.short	0x0000
        /*0032*/ 	.short	0x0000
        /*0034*/ 	.byte	0x00, 0xf0, 0x21, 0x00


	//----- nvinfo : EIATTR_SPARSE_MMA_MASK
	.align		4
.L_14649:
        /*0038*/ 	.byte	0x03, 0x50
        /*003a*/ 	.short	0x0000


	//----- nvinfo : EIATTR_MAXREG_COUNT
	.align		4
        /*003c*/ 	.byte	0x03, 0x1b
        /*003e*/ 	.short	0x00ff


	//----- nvinfo : EIATTR_NUM_BARRIERS
	.align		4
        /*0040*/ 	.byte	0x02, 0x4c
        /*0042*/ 	.byte	0x01
	.zero		1


	//----- nvinfo : EIATTR_MERCURY_ISA_VERSION
	.align		4
        /*0044*/ 	.byte	0x03, 0x5f
        /*0046*/ 	.short	0x0101


	//----- nvinfo : EIATTR_COOP_GROUP_MASK_REGIDS
	.align		4
        /*0048*/ 	.byte	0x04, 0x29
        /*004a*/ 	.short	(.L_14651 - .L_14650)


	//   ....[0]....
.L_14650:
        /*004c*/ 	.word	0xffffffff


	//   ....[1]....
        /*0050*/ 	.word	0xffffffff


	//   ....[2]....
        /*0054*/ 	.word	0xffffffff


	//   ....[3]....
        /*0058*/ 	.word	0xffffffff


	//   ....[4]....
        /*005c*/ 	.word	0xffffffff


	//   ....[5]....
        /*0060*/ 	.word	0xffffffff


	//   ....[6]....
        /*0064*/ 	.word	0xffffffff


	//   ....[7]....
        /*0068*/ 	.word	0xffffffff


	//   ....[8]....
        /*006c*/ 	.word	0xffffffff


	//   ....[9]....
        /*0070*/ 	.word	0xffffffff


	//   ....[10]....
        /*0074*/ 	.word	0xffffffff


	//   ....[11]....
        /*0078*/ 	.word	0xffffffff


	//   ....[12]....
        /*007c*/ 	.word	0xffffffff


	//   ....[13]....
        /*0080*/ 	.word	0xffffffff


	//   ....[14]....
        /*0084*/ 	.word	0xffffffff


	//   ....[15]....
        /*0088*/ 	.word	0xffffffff


	//   ....[16]....
        /*008c*/ 	.word	0xffffffff


	//   ....[17]....
        /*0090*/ 	.word	0xffffffff


	//   ....[18]....
        /*0094*/ 	.word	0xffffffff


	//   ....[19]....
        /*0098*/ 	.word	0xffffffff


	//   ....[20]....
        /*009c*/ 	.word	0x05000012


	//   ....[21]....
        /*00a0*/ 	.word	0x05000012


	//   ....[22]....
        /*00a4*/ 	.word	0x05000012


	//   ....[23]....
        /*00a8*/ 	.word	0x05000012


	//   ....[24]....
        /*00ac*/ 	.word	0x05000012


	//   ....[25]....
        /*00b0*/ 	.word	0x05000012


	//   ....[26]....
        /*00b4*/ 	.word	0x05000012


	//   ....[27]....
        /*00b8*/ 	.word	0x05000012


	//   ....[28]....
        /*00bc*/ 	.word	0x05000012


	//   ....[29]....
        /*00c0*/ 	.word	0x05000012


	//----- nvinfo : EIATTR_COOP_GROUP_INSTR_OFFSETS
	.align		4
.L_14651:
        /*00c4*/ 	.byte	0x04, 0x28
        /*00c6*/ 	.short	(.L_14653 - .L_14652)


	//   ....[0]....
.L_14652:
        /*00c8*/ 	.word	0x00000290


	//   ....[1]....
        /*00cc*/ 	.word	0x00000380


	//   ....[2]....
        /*00d0*/ 	.word	0x000003e0


	//   ....[3]....
        /*00d4*/ 	.word	0x00000420


	//   ....[4]....
        /*00d8*/ 	.word	0x00000470


	//   ....[5]....
        /*00dc*/ 	.word	0x00000520


	//   ....[6]....
        /*00e0*/ 	.word	0x00000550


	//   ....[7]....
        /*00e4*/ 	.word	0x00000580


	//   ....[8]....
        /*00e8*/ 	.word	0x000005b0


	//   ....[9]....
        /*00ec*/ 	.word	0x000005e0


	//   ....[10]....
        /*00f0*/ 	.word	0x00000870


	//   ....[11]....
        /*00f4*/ 	.word	0x000008e0


	//   ....[12]....
        /*00f8*/ 	.word	0x00000900


	//   ....[13]....
        /*00fc*/ 	.word	0x00000920


	//   ....[14]....
        /*0100*/ 	.word	0x00000940


	//   ....[15]....
        /*0104*/ 	.word	0x000009c0


	//   ....[16]....
        /*0108*/ 	.word	0x000009e0


	//   ....[17]....
        /*010c*/ 	.word	0x00000a00


	//   ....[18]....
        /*0110*/ 	.word	0x00000a20


	//   ....[19]....
        /*0114*/ 	.word	0x00000a40


	//   ....[20]....
        /*0118*/ 	.word	0x00000d20


	//   ....[21]....
        /*011c*/ 	.word	0x00000da0


	//   ....[22]....
        /*0120*/ 	.word	0x00000e20


	//   ....[23]....
        /*0124*/ 	.word	0x00000ea0


	//   ....[24]....
        /*0128*/ 	.word	0x00000f20


	//   ....[25]....
        /*012c*/ 	.word	0x00000fa0


	//   ....[26]....
        /*0130*/ 	.word	0x00001010


	//   ....[27]....
        /*0134*/ 	.word	0x00001080


	//   ....[28]....
        /*0138*/ 	.word	0x000010f0


	//   ....[29]....
        /*013c*/ 	.word	0x00001160


	//----- nvinfo : EIATTR_EXIT_INSTR_OFFSETS
	.align		4
.L_14653:
        /*0140*/ 	.byte	0x04, 0x1c
        /*0142*/ 	.short	(.L_14655 - .L_14654)


	//   ....[0]....
.L_14654:
        /*0144*/ 	.word	0x00000aa0


	//   ....[1]....
        /*0148*/ 	.word	0x00000cc0


	//----- nvinfo : EIATTR_CRS_STACK_SIZE
	.align		4
.L_14655:
        /*014c*/ 	.byte	0x04, 0x1e
        /*014e*/ 	.short	(.L_14657 - .L_14656)
.L_14656:
        /*0150*/ 	.word	0x00000000


	//----- nvinfo : EIATTR_CBANK_PARAM_SIZE
	.align		4
.L_14657:
        /*0154*/ 	.byte	0x03, 0x19
        /*0156*/ 	.short	0x0018


	//----- nvinfo : EIATTR_PARAM_CBANK
	.align		4
        /*0158*/ 	.byte	0x04, 0x0a
        /*015a*/ 	.short	(.L_14659 - .L_14658)
	.align		4
.L_14658:
        /*015c*/ 	.word	index@(.nv.constant0._ZN2at6native43_GLOBAL__N__9ae7fba5_10_SoftMax_cu_9f978f6323cunn_SoftMaxForwardSmemILi4EfffNS1_22SoftMaxForwardEpilogueElEEvPT2_PKT0_T4_)
        /*0160*/ 	.short	0x0210
        /*0162*/ 	.short	0x0018


	//----- nvinfo : EIATTR_SW_WAR
	.align		4
.L_14659:
        /*0164*/ 	.byte	0x04, 0x36
        /*0166*/ 	.short	(.L_14661 - .L_14660)
.L_14660:
        /*0168*/ 	.word	0x00000008
.L_14661:


//--------------------- .nv.info._ZN2at6native43_GLOBAL__N__9ae7fba5_10_SoftMax_cu_9f978f6322cunn_SoftMaxForwardRegIfffNS1_22SoftMaxForwardEpilogueElLi9EEEvPT1_PKT_T3_ --------------------------
	.section	.nv.info._ZN2at6native43_GLOBAL__N__9ae7fba5_10_SoftMax_cu_9f978f6322cunn_SoftMaxForwardRegIfffNS1_22SoftMaxForwardEpilogueElLi9EEEvPT1_PKT_T3_,"",@"SHT_CUDA_INFO"
	.sectionflags	@""
	.align	4


	//----- nvinfo : EIATTR_CUDA_API_VERSION
	.align		4
        /*0000*/ 	.byte	0x04, 0x37
        /*0002*/ 	.short	(.L_14663 - .L_14662)
.L_14662:
        /*0004*/ 	.word	0x00000082


	//----- nvinfo : EIATTR_KPARAM_INFO
	.align		4
.L_14663:
        /*0008*/ 	.byte	0x04, 0x17
        /*000a*/ 	.short	(.L_14665 - .L_14664)
.L_14664:
        /*000c*/ 	.word	0x00000000
        /*0010*/ 	.short	0x0002
        /*0012*/ 	.short	0x0010
        /*0014*/ 	.byte	0x00, 0xf0, 0x21, 0x00


	//----- nvinfo : EIATTR_KPARAM_INFO
	.align		4
.L_14665:
        /*0018*/ 	.byte	0x04, 0x17
        /*001a*/ 	.short	(.L_14667 - .L_14666)
.L_14666:
        /*001c*/ 	.word	0x00000000
        /*0020*/ 	.short	0x0001
        /*0022*/ 	.short	0x0008
        /*0024*/ 	.byte	0x00, 0xf0, 0x21, 0x00


	//----- nvinfo : EIATTR_KPARAM_INFO
	.align		4
.L_14667:
        /*0028*/ 	.byte	0x04, 0x17
        /*002a*/ 	.short	(.L_14669 - .L_14668)
.L_14668:
        /*002c*/ 	.word	0x00000000
        /*0030*/ 	.short	0x0000
        /*0032*/ 	.short	0x0000
        /*0034*/ 	.byte	0x00, 0xf0, 0x21, 0x00


	//----- nvinfo : EIATTR_SPARSE_MMA_MASK
	.align		4
.L_14669:
        /*0038*/ 	.byte	0x03, 0x50
        /*003a*/ 	.short	0x0000


	//----- nvinfo : EIATTR_MAXREG_COUNT
	.align		4
        /*003c*/ 	.byte	0x03, 0x1b
        /*003e*/ 	.short	0x00ff


	//----- nvinfo : EIATTR_NUM_BARRIERS
	.align		4
        /*0040*/ 	.byte	0x02, 0x4c
        /*0042*/ 	.byte	0x01
	.zero		1


	//----- nvinfo : EIATTR_MERCURY_ISA_VERSION
	.align		4
        /*0044*/ 	.byte	0x03, 0x5f
        /*0046*/ 	.short	0x0101


	//----- nvinfo : EIATTR_COOP_GROUP_MASK_REGIDS
	.align		4
        /*0048*/ 	.byte	0x04, 0x29
        /*004a*/ 	.short	(.L_14671 - .L_14670)


	//   ....[0]....
.L_14670:
        /*004c*/ 	.word	0xffffffff


	//   ....[1]....
        /*0050*/ 	.word	0xffffffff


	//   ....[2]....
        /*0054*/ 	.word	0xffffffff


	//   ....[3]....
        /*0058*/ 	.word	0xffffffff


	//   ....[4]....
        /*005c*/ 	.word	0xffffffff


	//   ....[5]....
        /*0060*/ 	.word	0xffffffff


	//   ....[6]....
        /*0064*/ 	.word	0xffffffff


	//   ....[7]....
        /*0068*/ 	.word	0xffffffff


	//   ....[8]....
        /*006c*/ 	.word	0xffffffff


	//   ....[9]....
        /*0070*/ 	.word	0xffffffff


	//   ....[10]....
        /*0074*/ 	.word	0xffffffff


	//   ....[11]....
        /*0078*/ 	.word	0xffffffff


	//   ....[12]....
        /*007c*/ 	.word	0xffffffff


	//   ....[13]....
        /*0080*/ 	.word	0xffffffff


	//   ....[14]....
        /*0084*/ 	.word	0xffffffff


	//   ....[15]....
        /*0088*/ 	.word	0xffffffff


	//   ....[16]....
        /*008c*/ 	.word	0xffffffff


	//   ....[17]....
        /*0090*/ 	.word	0xffffffff


	//   ....[18]....
        /*0094*/ 	.word	0xffffffff


	//   ....[19]....
        /*0098*/ 	.word	0xffffffff


	//   ....[20]....
        /*009c*/ 	.word	0x05000019


	//   ....[21]....
        /*00a0*/ 	.word	0x05000019


	//   ....[22]....
        /*00a4*/ 	.word	0x05000019


	//   ....[23]....
        /*00a8*/ 	.word	0x05000019


	//   ....[24]....
        /*00ac*/ 	.word	0x05000019


	//   ....[25]....
        /*00b0*/ 	.word	0x05000019


	//   ....[26]....
        /*00b4*/ 	.word	0x05000019


	//   ....[27]....
        /*00b8*/ 	.word	0x05000019


	//   ....[28]....
        /*00bc*/ 	.word	0x05000019


	//   ....[29]....
        /*00c0*/ 	.word	0x05000019


	//----- nvinfo : EIATTR_COOP_GROUP_INSTR_OFFSETS
	.align		4
.L_14671:
        /*00c4*/ 	.byte	0x04, 0x28
        /*00c6*/ 	.short	(.L_14673 - .L_14672)


	//   ....[0]....
.L_14672:
        /*00c8*/ 	.word	0x00000770


	//   ....[1]....
        /*00cc*/ 	.word	0x000007a0


	//   ....[2]....
        /*00d0*/ 	.word	0x000007d0


	//   ....[3]....
        /*00d4*/ 	.word	0x00000800


	//   ....[4]....
        /*00d8*/ 	.word	0x00000840


	//   ....[5]....
        /*00dc*/ 	.word	0x000009e0


	//   ....[6]....
        /*00e0*/ 	.word	0x00000a10


	//   ....[7]....
        /*00e4*/ 	.word	0x00000a40


	//   ....[8]....
        /*00e8*/ 	.word	0x00000a70


	//   ....[9]....
        /*00ec*/ 	.word	0x00000aa0


	//   ....[10]....
        /*00f0*/ 	.word	0x00000ef0


	//   ....[11]....
        /*00f4*/ 	.word	0x00000f10


	//   ....[12]....
        /*00f8*/ 	.word	0x00000f30


	//   ....[13]....
        /*00fc*/ 	.word	0x00000f50


	//   ....[14]....
        /*0100*/ 	.word	0x00000f70


	//   ....[15]....
        /*0104*/ 	.word	0x00001010


	//   ....[16]....
        /*0108*/ 	.word	0x00001030


	//   ....[17]....
        /*010c*/ 	.word	0x00001050


	//   ....[18]....
        /*0110*/ 	.word	0x00001070


	//   ....[19]....
        /*0114*/ 	.word	0x00001090


	//   ....[20]....
        /*0118*/ 	.word	0x00001bc0


	//   ....[21]....
        /*011c*/ 	.word	0x00001c40


	//   ....[22]....
        /*0120*/ 	.word	0x00001cc0


	//   ....[23]....
        /*0124*/ 	.word	0x00001d40


	//   ....[24]....
        /*0128*/ 	.word	0x00001dc0


	//   ....[25]....
        /*012c*/ 	.word	0x00001e50


	//   ....[26]....
        /*0130*/ 	.word	0x00001ec0


	//   ....[27]....
        /*0134*/ 	.word	0x00001f30


	//   ....[28]....
        /*0138*/ 	.word	0x00001fa0


	//   ....[29]....
        /*013c*/ 	.word	0x00002010


	//----- nvinfo : EIATTR_EXIT_INSTR_OFFSETS
	.align		4
.L_14673:
        /*0140*/ 	.byte	0x04, 0x1c
        /*0142*/ 	.short	(.L_14675 - .L_14674)


	//   ....[0]....
.L_14674:
        /*0144*/ 	.word	0x00001a40


	//   ....[1]....
        /*0148*/ 	.word	0x00001b60


	//----- nvinfo : EIATTR_CRS_STACK_SIZE
	.align		4
.L_14675:
        /*014c*/ 	.byte	0x04, 0x1e
        /*014e*/ 	.short	(.L_14677 - .L_14676)
.L_14676:
        /*0150*/ 	.word	0x00000000


	//----- nvinfo : EIATTR_CBANK_PARAM_SIZE
	.align		4
.L_14677:
        /*0154*/ 	.byte	0x03, 0x19
        /*0156*/ 	.short	0x0018


	//----- nvinfo : EIATTR_PARAM_CBANK
	.align		4
        /*0158*/ 	.byte	0x04, 0x0a
        /*015a*/ 	.short	(.L_14679 - .L_14678)
	.align		4
.L_14678:
        /*015c*/ 	.word	index@(.nv.constant0._ZN2at6native43_GLOBAL__N__9ae7fba5_10_SoftMax_cu_9f978f6322cunn_SoftMaxForwardRegIfffNS1_22SoftMaxForwardEpilogueElLi9EEEvPT1_PKT_T3_)
        /*0160*/ 	.short	0x0210
        /*0162*/ 	.short	0x0018


	//----- nvinfo : EIATTR_SW_WAR
	.align		4
.L_14679:
        /*0164*/ 	.byte	0x04, 0x36
        /*0166*/ 	.short	(.L_14681 - .L_14680)
.L_14680:
        /*0168*/ 	.word	0x00000008
.L_14681:


//--------------------- .nv.info._ZN2at6native43_GLOBAL__N__9ae7fba5_10_SoftMax_cu_9f978f6322cunn_SoftMaxForwardRegIfffNS1_22SoftMaxForwardEpilogueElLi8EEEvPT1_PKT_T3_ --------------------------
	.section	.nv.info._ZN2at6native43_GLOBAL__N__9ae7fba5_10_SoftMax_cu_9f978f6322cunn_SoftMaxForwardRegIfffNS1_22SoftMaxForwardEpilogueElLi8EEEvPT1_PKT_T3_,"",@"SHT_CUDA_INFO"
	.sectionflags	@""
	.align	4


	//----- nvinfo : EIATTR_CUDA_API_VERSION
	.align		4
        /*0000*/ 	.byte	0x04, 0x37
        /*0002*/ 	.short	(.L_14683 - .L_14682)
.L_14682:
        /*0004*/ 	.word	0x00000082


	//----- nvinfo : EIATTR_KPARAM_INFO
	.align		4
.L_14683:
        /*0008*/ 	.byte	0x04, 0x17
        /*000a*/ 	.short	(.L_14685 - .L_14684)
.L_14684:
        /*000c*/ 	.word	0x00000000
        /*0010*/ 	.short	0x0002
        /*0012*/ 	.short	0x0010
        /*0014*/ 	.byte	0x00, 0xf0, 0x21, 0x00


	//----- nvinfo : EIATTR_KPARAM_INFO
	.align		4
.L_14685:
        /*0018*/ 	.byte	0x04, 0x17
        /*001a*/ 	.short	(.L_14687 - .L_14686)
.L_14686:
        /*001c*/ 	.word	0x00000000
        /*0020*/ 	.short	0x0001
        /*0022*/ 	.short	0x0008
        /*0024*/ 	.byte	0x00, 0xf0, 0x21, 0x00


	//----- nvinfo : EIATTR_KPARAM_INFO
	.align		4
.L_14687:
        /*0028*/ 	.byte	0x04, 0x17
        /*002a*/ 	.short	(.L_14689 - .L_14688)
.L_14688:
        /*002c*/ 	.word	0x00000000
        /*0030*/ 	.short	0x0000
        /*0032*/ 	.short	0x0000
        /*0034*/ 	.byte	0x00, 0xf0, 0x21, 0x00


	//----- nvinfo : EIATTR_SPARSE_MMA_MASK
	.align		4
.L_14689:
        /*0038*/ 	.byte	0x03, 0x50
        /*003a*/ 	.short	0x0000


	//----- nvinfo : EIATTR_MAXREG_COUNT
	.align		4
        /*003c*/ 	.byte	0x03, 0x1b
        /*003e*/ 	.short	0x00ff


	//----- nvinfo : EIATTR_NUM_BARRIERS
	.align		4
        /*0040*/ 	.byte	0x02, 0x4c
        /*0042*/ 	.byte	0x01
	.zero		1


	//----- nvinfo : EIATTR_MERCURY_ISA_VERSION
	.align		4
        /*0044*/ 	.byte	0x03, 0x5f
        /*0046*/ 	.short	0x0101


	//----- nvinfo : EIATTR_COOP_GROUP_MASK_REGIDS
	.align		4
        /*0048*/ 	.byte	0x04, 0x29
        /*004a*/ 	.short	(.L_14691 - .L_14690)


	//   ....[0]....
.L_14690:
        /*004c*/ 	.word	0xffffffff


	//   ....[1]....
        /*0050*/ 	.word	0xffffffff


	//   ....[2]....
        /*0054*/ 	.word	0xffffffff


	//   ....[3]....
        /*0058*/ 	.word	0xffffffff


	//   ....[4]....
        /*005c*/ 	.word	0xffffffff


	//   ....[5]....
        /*0060*/ 	.word	0xffffffff


	//   ....[6]....
        /*0064*/ 	.word	0xffffffff


	//   ....[7]....
        /*0068*/ 	.word	0xffffffff


	//   ....[8]....
        /*006c*/ 	.word	0xffffffff


	//   ....[9]....
        /*0070*/ 	.word	0xffffffff


	//   ....[10]....
        /*0074*/ 	.word	0xffffffff


	//   ....[11]....
        /*0078*/ 	.word	0xffffffff


	//   ....[12]....
        /*007c*/ 	.word	0xffffffff


	//   ....[13]....
        /*0080*/ 	.word	0xffffffff


	//   ....[14]....
        /*0084*/ 	.word	0xffffffff


	//   ....[15]....
        /*0088*/ 	.word	0xffffffff


	//   ....[16]....
        /*008c*/ 	.word	0xffffffff


	//   ....[17]....
        /*0090*/ 	.word	0xffffffff


	//   ....[18]....
        /*0094*/ 	.word	0xffffffff


	//   ....[19]....
        /*0098*/ 	.word	0xffffffff


	//   ....[20]....
        /*009c*/ 	.word	0x05000014


	//   ....[21]....
        /*00a0*/ 	.word	0x05000014


	//   ....[22]....
        /*00a4*/ 	.word	0x05000014


	//   ....[23]....
        /*00a8*/ 	.word	0x05000014


	//   ....[24]....
        /*00ac*/ 	.word	0x05000014


	//   ....[25]....
        /*00b0*/ 	.word	0x05000014


	//   ....[26]....
        /*00b4*/ 	.word	0x05000014


	//   ....[27]....
        /*00b8*/ 	.word	0x05000014


	//   ....[28]....
        /*00bc*/ 	.word	0x05000014


	//   ....[29]....
        /*00c0*/ 	.word	0x05000014


	//----- nvinfo : EIATTR_COOP_GROUP_INSTR_OFFSETS
	.align		4
.L_14691:
        /*00c4*/ 	.byte	0x04, 0x28
        /*00c6*/ 	.short	(.L_14693 - .L_14692)


	//   ....[0]....
.L_14692:
        /*00c8*/ 	.word	0x000006a0


	//   ....[1]....
        /*00cc*/ 	.word	0x000006d0


	//   ....[2]....
        /*00d0*/ 	.word	0x00000700


	//   ....[3]....
        /*00d4*/ 	.word	0x00000730


	//   ....[4]....
        /*00d8*/ 	.word	0x00000770


	//   ....[5]....
        /*00dc*/ 	.word	0x000008f0


	//   ....[6]....
        /*00e0*/ 	.word	0x00000920


	//   ....[7]....
        /*00e4*/ 	.word	0x00000950


	//   ....[8]....
        /*00e8*/ 	.word	0x00000980


	//   ....[9]....
        /*00ec*/ 	.word	0x000009b0


	//   ....[10]....
        /*00f0*/ 	.word	0x00000d80


	//   ....[11]....
        /*00f4*/ 	.word	0x00000db0


	//   ....[12]....
        /*00f8*/ 	.word	0x00000df0


	//   ....[13]....
        /*00fc*/ 	.word	0x00000e10


	//   ....[14]....
        /*0100*/ 	.word	0x00000e30


	//   ....[15]....
        /*0104*/ 	.word	0x00000ed0


	//   ....[16]....
        /*0108*/ 	.word	0x00000ef0


	//   ....[17]....
        /*010c*/ 	.word	0x00000f10


	//   ....[18]....
        /*0110*/ 	.word	0x00000f30


	//   ....[19]....
        /*0114*/ 	.word	0x00000f50


	//   ....[20]....
        /*0118*/ 	.word	0x00001930


	//   ....[21]....
        /*011c*/ 	.word	0x000019b0


	//   ....[22]....
        /*0120*/ 	.word	0x00001a30


	//   ....[23]....
        /*0124*/ 	.word	0x00001ab0


	//   ....[24]....
        /*0128*/ 	.word	0x00001b30


	//   ....[25]....
        /*012c*/ 	.word	0x00001bc0


	//   ....[26]....
        /*0130*/ 	.word	0x00001c30


	//   ....[27]....
        /*0134*/ 	.word	0x00001ca0


	//   ....[28]....
        /*0138*/ 	.word	0x00001d10


	//   ....[29]....
        /*013c*/ 	.word	0x00001d80


	//----- nvinfo : EIATTR_EXIT_INSTR_OFFSETS
	.align		4
.L_14693:
        /*0140*/ 	.byte	0x04, 0x1c
        /*0142*/ 	.short	(.L_14695 - .L_14694)


	//   ....[0]....
.L_14694:
        /*0144*/ 	.word	0x000017b0


	//   ....[1]....
        /*0148*/ 	.word	0x000018d0


	//----- nvinfo : EIATTR_CRS_STACK_SIZE
	.align		4
.L_14695:
        /*014c*/ 	.byte	0x04, 0x1e
        /*014e*/ 	.short	(.L_14697 - .L_14696)
.L_14696:
        /*0150*/ 	.word	0x00000000


	//----- nvinfo : EIATTR_CBANK_PARAM_SIZE
	.align		4
.L_14697:
        /*0154*/ 	.byte	0x03, 0x19
        /*0156*/ 	.short	0x0018


	//----- nvinfo : EIATTR_PARAM_CBANK
	.align		4
        /*0158*/ 	.byte	0x04, 0x0a
        /*015a*/ 	.short	(.L_14699 - .L_14698)
	.align		4
.L_14698:
        /*015c*/ 	.word	index@(.nv.constant0._ZN2at6native43_GLOBAL__N__9ae7fba5_10_SoftMax_cu_9f978f6322cunn_SoftMaxForwardRegIfffNS1_22SoftMaxForwardEpilogueElLi8EEEvPT1_PKT_T3_)
        /*0160*/ 	.short	0x0210
        /*0162*/ 	.short	0x0018


	//----- nvinfo : EIATTR_SW_WAR
	.align		4
.L_14699:
        /*0164*/ 	.byte	0x04, 0x36
        /*0166*/ 	.short	(.L_14701 - .L_14700)
.L_14700:
        /*0168*/ 	.word	0x00000008
.L_14701:


//--------------------- .nv.info._ZN2at6native43_GLOBAL__N__9ae7fba5_10_SoftMax_cu_9f978f6322cunn_SoftMaxForwardRegIfffNS1_22SoftMaxForwardEpilogueElLi7EEEvPT1_PKT_T3_ --------------------------
	.section	.nv.info._ZN2at6native43_GLOBAL__N__9ae7fba5_10_SoftMax_cu_9f978f6322cunn_SoftMaxForwardRegIfffNS1_22SoftMaxForwardEpilogueElLi7EEEvPT1_PKT_T3_,"",@"SHT_CUDA_INFO"
	.sectionflags	@""
	.align	4


	//----- nvinfo : EIATTR_CUDA_API_VERSION
	.align		4
        /*0000*/ 	.byte	0x04, 0x37
        /*0002*/ 	.short	(.L_14703 - .L_14702)
.L_14702:
        /*0004*/ 	.word	0x00000082


	//----- nvinfo : EIATTR_KPARAM_INFO
	.align		4
.L_14703:
        /*0008*/ 	.byte	0x04, 0x17
        /*000a*/ 	.short	(.L_14705 - .L_14704)
.L_14704:
        /*000c*/ 	.word	0x00000000
        /*0010*/ 	.short	0x0002
        /*0012*/ 	.short	0x0010
        /*0014*/ 	.byte	0x00, 0xf0, 0x21, 0x00


	//----- nvinfo : EIATTR_KPARAM_INFO
	.align		4
.L_14705:
        /*0018*/ 	.byte	0x04, 0x17
        /*001a*/ 	.short	(.L_14707 - .L_14706)
.L_14706:
        /*001c*/ 	.word	0x00000000
        /*0020*/ 	.short	0x0001
        /*0022*/ 	.short	0x0008
        /*0024*/ 	.byte	0x00, 0xf0, 0x21, 0x00


	//----- nvinfo : EIATTR_KPARAM_INFO
	.align		4
.L_14707:
        /*0028*/ 	.byte	0x04, 0x17
        /*002a*/ 	.short	(.L_14709 - .L_14708)
.L_14708:
        /*002c*/ 	.word	0x00000000
        /*0030*/ 	.short	0x0000
        /*0032*/ 	.short	0x0000
        /*0034*/ 	.byte	0x00, 0xf0, 0x21, 0x00


	//----- nvinfo : EIATTR_SPARSE_MMA_MASK
	.align		4
.L_14709:
        /*0038*/ 	.byte	0x03, 0x50
        /*003a*/ 	.short	0x0000


	//----- nvinfo : EIATTR_MAXREG_COUNT
	.align		4
        /*003c*/ 	.byte	0x03, 0x1b
        /*003e*/ 	.short	0x00ff


	//----- nvinfo : EIATTR_NUM_BARRIERS
	.align		4
        /*0040*/ 	.byte	0x02, 0x4c
        /*0042*/ 	.byte	0x01
	.zero		1


	//----- nvinfo : EIATTR_MERCURY_ISA_VERSION
	.align		4
        /*0044*/ 	.byte	0x03, 0x5f
        /*0046*/ 	.short	0x0101


	//----- nvinfo : EIATTR_COOP_GROUP_MASK_REGIDS
	.align		4
        /*0048*/ 	.byte	0x04, 0x29
        /*004a*/ 	.short	(.L_14711 - .L_14710)


	//   ....[0]....
.L_14710:
        /*004c*/ 	.word	0xffffffff


	//   ....[1]....
        /*0050*/ 	.word	0xffffffff


	//   ....[2]....
        /*0054*/ 	.word	0xffffffff


	//   ....[3]....
        /*0058*/ 	.word	0xffffffff


	//   ....[4]....
        /*005c*/ 	.word	0xffffffff


	//   ....[5]....
        /*0060*/ 	.word	0xffffffff


	//   ....[6]....
        /*0064*/ 	.word	0xffffffff


	//   ....[7]....
        /*0068*/ 	.word	0xffffffff


	//   ....[8]....
        /*006c*/ 	.word	0xffffffff


	//   ....[9]....
        /*0070*/ 	.word	0xffffffff


	//   ....[10]....
        /*0074*/ 	.word	0xffffffff


	//   ....[11]....
        /*0078*/ 	.word	0xffffffff


	//   ....[12]....
        /*007c*/ 	.word	0xffffffff


	//   ....[13]....
        /*0080*/ 	.word	0xffffffff


	//   ....[14]....
        /*0084*/ 	.word	0xffffffff


	//   ....[15]....
        /*0088*/ 	.word	0xffffffff


	//   ....[16]....
        /*008c*/ 	.word	0xffffffff


	//   ....[17]....
        /*0090*/ 	.word	0xffffffff


	//   ....[18]....
        /*0094*/ 	.word	0xffffffff


	//   ....[19]....
        /*0098*/ 	.word	0xffffffff


	//   ....[20]....
        /*009c*/ 	.word	0x0500000f


	//   ....[21]....
        /*00a0*/ 	.word	0x0500000f


	//   ....[22]....
        /*00a4*/ 	.word	0x0500000f


	//   ....[23]....
        /*00a8*/ 	.word	0x0500000f


	//   ....[24]....
        /*00ac*/ 	.word	0x0500000f


	//   ....[25]....
        /*00b0*/ 	.word	0x0500000f


	//   ....[26]....
        /*00b4*/ 	.word	0x0500000f


	//   ....[27]....
        /*00b8*/ 	.word	0x0500000f


	//   ....[28]....
        /*00bc*/ 	.word	0x0500000f


	//   ....[29]....
        /*00c0*/ 	.word	0x0500000f


	//----- nvinfo : EIATTR_COOP_GROUP_INSTR_OFFSETS
	.align		4
.L_14711:
        /*00c4*/ 	.byte	0x04, 0x28
        /*00c6*/ 	.short	(.L_14713 - .L_14712)


	//   ....[0]....
.L_14712:
        /*00c8*/ 	.word	0x000005e0


	//   ....[1]....
        /*00cc*/ 	.word	0x00000610


	//   ....[2]....
        /*00d0*/ 	.word	0x00000640


	//   ....[3]....
        /*00d4*/ 	.word	0x00000670


	//   ....[4]....
        /*00d8*/ 	.word	0x000006a0


	//   ....[5]....
        /*00dc*/ 	.word	0x00000800


	//   ....[6]....
        /*00e0*/ 	.word	0x00000830


	//   ....[7]....
        /*00e4*/ 	.word	0x00000860


	//   ....[8]....
        /*00e8*/ 	.word	0x00000890


	//   ....[9]....
        /*00ec*/ 	.word	0x000008c0


	//   ....[10]....
        /*00f0*/ 	.word	0x00000c00


	//   ....[11]....
        /*00f4*/ 	.word	0x00000c20


	//   ....[12]....
        /*00f8*/ 	.word	0x00000c40


	//   ....[13]....
        /*00fc*/ 	.word	0x00000c60


	//   ....[14]....
        /*0100*/ 	.word	0x00000c80


	//   ....[15]....
        /*0104*/ 	.word	0x00000d20


	//   ....[16]....
        /*0108*/ 	.word	0x00000d40


	//   ....[17]....
        /*010c*/ 	.word	0x00000d60


	//   ....[18]....
        /*0110*/ 	.word	0x00000d80


	//   ....[19]....
        /*0114*/ 	.word	0x00000da0


	//   ....[20]....
        /*0118*/ 	.word	0x00001630


	//   ....[21]....
        /*011c*/ 	.word	0x000016a0


	//   ....[22]....
        /*0120*/ 	.word	0x00001710


	//   ....[23]....
        /*0124*/ 	.word	0x00001780


	//   ....[24]....
        /*0128*/ 	.word	0x000017f0


	//   ....[25]....
        /*012c*/ 	.word	0x00001870


	//   ....[26]....
        /*0130*/ 	.word	0x000018d0


	//   ....[27]....
        /*0134*/ 	.word	0x00001930


	//   ....[28]....
        /*0138*/ 	.word	0x00001990


	//   ....[29]....
        /*013c*/ 	.word	0x000019f0


	//----- nvinfo : EIATTR_EXIT_INSTR_OFFSETS
	.align		4
.L_14713:
        /*0140*/ 	.byte	0x04, 0x1c
        /*0142*/ 	.short	(.L_14715 - .L_14714)


	//   ....[0]....
.L_14714:
        /*0144*/ 	.word	0x000014c0


	//   ....[1]....
        /*0148*/ 	.word	0x000015d0


	//----- nvinfo : EIATTR_CRS_STACK_SIZE
	.align		4
.L_14715:
        /*014c*/ 	.byte	0x04, 0x1e
        /*014e*/ 	.short	(.L_14717 - .L_14716)
.L_14716:
        /*0150*/ 	.word	0x00000000


	//----- nvinfo : EIATTR_CBANK_PARAM_SIZE
	.align		4
.L_14717:
        /*0154*/ 	.byte	0x03, 0x19
        /*0156*/ 	.short	0x0018


	//----- nvinfo : EIATTR_PARAM_CBANK
	.align		4
        /*0158*/ 	.byte	0x04, 0x0a
        /*015a*/ 	.short	(.L_14719 - .L_14718)
	.align		4
.L_14718:
        /*015c*/ 	.word	index@(.nv.constant0._ZN2at6native43_GLOBAL__N__9ae7fba5_10_SoftMax_cu_9f978f6322cunn_SoftMaxForwardRegIfffNS1_22SoftMaxForwardEpilogueElLi7EEEvPT1_PKT_T3_)
        /*0160*/ 	.short	0x0210
        /*0162*/ 	.short	0x0018


	//----- nvinfo : EIATTR_SW_WAR
	.align		4
.L_14719:
        /*0164*/ 	.byte	0x04, 0x36
        /*0166*/ 	.short	(.L_14721 - .L_14720)
.L_14720:
        /*0168*/ 	.word	0x00000008
.L_14721:


//--------------------- .nv.info._ZN2at6native43_GLOBAL__N__9ae7fba5_10_SoftMax_cu_9f978f6322cunn_SoftMaxForwardRegIfffNS1_22SoftMaxForwardEpilogueElLi6EEEvPT1_PKT_T3_ --------------------------
	.section	.nv.info._ZN2at6native43_GLOBAL__N__9ae7fba5_10_SoftMax_cu_9f978f6322cunn_SoftMaxForwardRegIfffNS1_22SoftMaxForwardEpilogueElLi6EEEvPT1_PKT_T3_,"",@"SHT_CUDA_INFO"
	.sectionflags	@""
	.align	4


	//----- nvinfo : EIATTR_CUDA_API_VERSION
	.align		4
        /*0000*/ 	.byte	0x04, 0x37
        /*0002*/ 	.short	(.L_14723 - .L_14722)
.L_14722:
        /*0004*/ 	.word	0x00000082


	//----- nvinfo : EIATTR_KPARAM_INFO
	.align		4
.L_14723:
        /*0008*/ 	.byte	0x04, 0x17
        /*000a*/ 	.short	(.L_14725 - .L_14724)
.L_14724:
        /*000c*/ 	.word	0x00000000
        /*0010*/ 	.short	0x0002
        /*0012*/ 	.short	0x0010
        /*0014*/ 	.byte	0x00, 0xf0, 0x21, 0x00


	//----- nvinfo : EIATTR_KPARAM_INFO
	.align		4
.L_14725:
        /*0018*/ 	.byte	0x04, 0x17
        /*001a*/ 	.short	(.L_14727 - .L_14726)
.L_14726:
        /*001c*/ 	.word	0x00000000
        /*0020*/ 	.short	0x0001
        /*0022*/ 	.short	0x0008
        /*0024*/ 	.byte	0x00, 0xf0, 0x21, 0x00


	//----- nvinfo : EIATTR_KPARAM_INFO
	.align		4
.L_14727:
        /*0028*/ 	.byte	0x04, 0x17
        /*002a*/ 	.short	(.L_14729 - .L_14728)
.L_14728:
        /*002c*/ 	.word	0x00000000
        /*0030*/ 	.short	0x0000
        /*0032*/ 	.short	0x0000
        /*0034*/ 	.byte	0x00, 0xf0, 0x21, 0x00


	//----- nvinfo : EIATTR_SPARSE_MMA_MASK
	.align		4
.L_14729:
        /*0038*/ 	.byte	0x03, 0x50
        /*003a*/ 	.short	0x0000


	//----- nvinfo : EIATTR_MAXREG_COUNT
	.align		4
        /*003c*/ 	.byte	0x03, 0x1b
        /*003e*/ 	.short	0x00ff


	//----- nvinfo : EIATTR_NUM_BARRIERS
	.align		4
        /*0040*/ 	.byte	0x02, 0x4c
        /*0042*/ 	.byte	0x01
	.zero		1


	//----- nvinfo : EIATTR_MERCURY_ISA_VERSION
	.align		4
        /*0044*/ 	.byte	0x03, 0x5f
        /*0046*/ 	.short	0x0101


	//----- nvinfo : EIATTR_COOP_GROUP_MASK_REGIDS
	.align		4
        /*0048*/ 	.byte	0x04, 0x29
        /*004a*/ 	.short	(.L_14731 - .L_14730)


	//   ....[0]....
.L_14730:
        /*004c*/ 	.word	0xffffffff


	//   ....[1]....
        /*0050*/ 	.word	0xffffffff


	//   ....[2]....
        /*0054*/ 	.word	0xffffffff


	//   ....[3]....
        /*0058*/ 	.word	0xffffffff


	//   ....[4]....
        /*005c*/ 	.word	0xffffffff


	//   ....[5]....
        /*0060*/ 	.word	0xffffffff


	//   ....[6]....
        /*0064*/ 	.word	0xffffffff


	//   ....[7]....
        /*0068*/ 	.word	0xffffffff


	//   ....[8]....
        /*006c*/ 	.word	0xffffffff


	//   ....[9]....
        /*0070*/ 	.word	0xffffffff


	//   ....[10]....
        /*0074*/ 	.word	0xffffffff


	//   ....[11]....
        /*0078*/ 	.word	0xffffffff


	//   ....[12]....
        /*007c*/ 	.word	0xffffffff


	//   ....[13]....
        /*0080*/ 	.word	0xffffffff


	//   ....[14]....
        /*0084*/ 	.word	0xffffffff


	//   ....[15]....
        /*0088*/ 	.word	0xffffffff


	//   ....[16]....
        /*008c*/ 	.word	0xffffffff


	//   ....[17]....
        /*0090*/ 	.word	0xffffffff


	//   ....[18]....
        /*0094*/ 	.word	0xffffffff


	//   ....[19]....
        /*0098*/ 	.word	0xffffffff


	//   ....[20]....
        /*009c*/ 	.word	0x0500000b


	//   ....[21]....
        /*00a0*/ 	.word	0x0500000b


	//   ....[22]....
        /*00a4*/ 	.word	0x0500000b


	//   ....[23]....
        /*00a8*/ 	.word	0x0500000b


	//   ....[24]....
        /*00ac*/ 	.word	0x0500000b


	//   ....[25]....
        /*00b0*/ 	.word	0x0500000b


	//   ....[26]....
        /*00b4*/ 	.word	0x0500000b


	//   ....[27]....
        /*00b8*/ 	.word	0x0500000b


	//   ....[28]....
        /*00bc*/ 	.word	0x0500000b


	//   ....[29]....
        /*00c0*/ 	.word	0x0500000b


	//----- nvinfo : EIATTR_COOP_GROUP_INSTR_OFFSETS
	.align		4
.L_14731:
        /*00c4*/ 	.byte	0x04, 0x28
        /*00c6*/ 	.short	(.L_14733 - .L_14732)


	//   ....[0]....
.L_14732:
        /*00c8*/ 	.word	0x000004f0


	//   ....[1]....
        /*00cc*/ 	.word	0x00000520


	//   ....[2]....
        /*00d0*/ 	.word	0x00000550


	//   ....[3]....
        /*00d4*/ 	.word	0x00000580


	//   ....[4]....
        /*00d8*/ 	.word	0x000005c0


	//   ....[5]....
        /*00dc*/ 	.word	0x00000730


	//   ....[6]....
        /*00e0*/ 	.word	0x00000760


	//   ....[7]....
        /*00e4*/ 	.word	0x00000790


	//   ....[8]....
        /*00e8*/ 	.word	0x000007c0


	//   ....[9]....
        /*00ec*/ 	.word	0x000007f0


	//   ....[10]....
        /*00f0*/ 	.word	0x00000ab0


	//   ....[11]....
        /*00f4*/ 	.word	0x00000ad0


	//   ....[12]....
        /*00f8*/ 	.word	0x00000af0


	//   ....[13]....
        /*00fc*/ 	.word	0x00000b10


	//   ....[14]....
        /*0100*/ 	.word	0x00000b30


	//   ....[15]....
        /*0104*/ 	.word	0x00000be0


	//   ....[16]....
        /*0108*/ 	.word	0x00000c00


	//   ....[17]....
        /*010c*/ 	.word	0x00000c20


	//   ....[18]....
        /*0110*/ 	.word	0x00000c40


	//   ....[19]....
        /*0114*/ 	.word	0x00000c60


	//   ....[20]....
        /*0118*/ 	.word	0x00001390


	//   ....[21]....
        /*011c*/ 	.word	0x00001410


	//   ....[22]....
        /*0120*/ 	.word	0x00001490


	//   ....[23]....
        /*0124*/ 	.word	0x00001510


	//   ....[24]....
        /*0128*/ 	.word	0x00001590


	//   ....[25]....
        /*012c*/ 	.word	0x00001620


	//   ....[26]....
        /*0130*/ 	.word	0x00001690


	//   ....[27]....
        /*0134*/ 	.word	0x00001700


	//   ....[28]....
        /*0138*/ 	.word	0x00001770


	//   ....[29]....
        /*013c*/ 	.word	0x000017e0


	//----- nvinfo : EIATTR_EXIT_INSTR_OFFSETS
	.align		4
.L_14733:
        /*0140*/ 	.byte	0x04, 0x1c
        /*0142*/ 	.short	(.L_14735 - .L_14734)


	//   ....[0]....
.L_14734:
        /*0144*/ 	.word	0x00001220


	//   ....[1]....
        /*0148*/ 	.word	0x00001330


	//----- nvinfo : EIATTR_CRS_STACK_SIZE
	.align		4
.L_14735:
        /*014c*/ 	.byte	0x04, 0x1e
        /*014e*/ 	.short	(.L_14737 - .L_14736)
.L_14736:
        /*0150*/ 	.word	0x00000000


	//----- nvinfo : EIATTR_CBANK_PARAM_SIZE
	.align		4
.L_14737:
        /*0154*/ 	.byte	0x03, 0x19
        /*0156*/ 	.short	0x0018


	//----- nvinfo : EIATTR_PARAM_CBANK
	.align		4
        /*0158*/ 	.byte	0x04, 0x0a
        /*015a*/ 	.short	(.L_14739 - .L_14738)
	.align		4
.L_14738:
        /*015c*/ 	.word	index@(.nv.constant0._ZN2at6native43_GLOBAL__N__9ae7fba5_10_SoftMax_cu_9f978f6322cunn_SoftMaxForwardRegIfffNS1_22SoftMaxForwardEpilogueElLi6EEEvPT1_PKT_T3_)
        /*0160*/ 	.short	0x0210
        /*0162*/ 	.short	0x0018


	//----- nvinfo : EIATTR_SW_WAR
	.align		4
.L_14739:
        /*0164*/ 	.byte	0x04, 0x36
        /*0166*/ 	.short	(.L_14741 - .L_14740)
.L_14740:
        /*0168*/ 	.word	0x00000008
.L_14741:


//--------------------- .nv.info._ZN2at6native43_GLOBAL__N__9ae7fba5_10_SoftMax_cu_9f978f6322cunn_SoftMaxForwardRegIfffNS1_22SoftMaxForwardEpilogueElLi5EEEvPT1_PKT_T3_ --------------------------
	.section	.nv.info._ZN2at6native43_GLOBAL__N__9ae7fba5_10_SoftMax_cu_9f978f6322cunn_SoftMaxForwardRegIfffNS1_22SoftMaxForwardEpilogueElLi5EEEvPT1_PKT_T3_,"",@"SHT_CUDA_INFO"
	.sectionflags	@""
	.align	4


	//----- nvinfo : EIATTR_CUDA_API_VERSION
	.align		4
        /*0000*/ 	.byte	0x04, 0x37
        /*0002*/ 	.short	(.L_14743 - .L_14742)
.L_14742:
        /*0004*/ 	.word	0x00000082


	//----- nvinfo : EIATTR_KPARAM_INFO
	.align		4
.L_14743:
        /*0008*/ 	.byte	0x04, 0x17
        /*000a*/ 	.short	(.L_14745 - .L_14744)
.L_14744:
        /*000c*/ 	.word	0x00000000
        /*0010*/ 	.short	0x0002
        /*0012*/ 	.short	0x0010
        /*0014*/ 	.byte	0x00, 0xf0, 0x21, 0x00


	//----- nvinfo : EIATTR_KPARAM_INFO
	.align		4
.L_14745:
        /*0018*/ 	.byte	0x04, 0x17
        /*001a*/ 	.short	(.L_14747 - .L_14746)
.L_14746:
        /*001c*/ 	.word	0x00000000
        /*0020*/ 	.short	0x0001
        /*0022*/ 	.short	0x0008
        /*0024*/ 	.byte	0x00, 0xf0, 0x21, 0x00


	//----- nvinfo : EIATTR_KPARAM_INFO
	.align		4
.L_14747:
        /*0028*/ 	.byte	0x04, 0x17
        /*002a*/ 	.short	(.L_14749 - .L_14748)
.L_14748:
        /*002c*/ 	.word	0x00000000
        /*0030*/ 	.short	0x0000
        /*0032*/ 	.short	0x0000
        /*0034*/ 	.byte	0x00, 0xf0, 0x21, 0x00


	//----- nvinfo : EIATTR_SPARSE_MMA_MASK
	.align		4
.L_14749:
        /*0038*/ 	.byte	0x03, 0x50
        /*003a*/ 	.short	0x0000


	//----- nvinfo : EIATTR_MAXREG_COUNT
	.align		4
        /*003c*/ 	.byte	0x03, 0x1b
        /*003e*/ 	.short	0x00ff


	//----- nvinfo : EIATTR_NUM_BARRIERS
	.align		4
        /*0040*/ 	.byte	0x02, 0x4c
        /*0042*/ 	.byte	0x01
	.zero		1


	//----- nvinfo : EIATTR_MERCURY_ISA_VERSION
	.align		4
        /*0044*/ 	.byte	0x03, 0x5f
        /*0046*/ 	.short	0x0101


	//----- nvinfo : EIATTR_COOP_GROUP_MASK_REGIDS
	.align		4
        /*0048*/ 	.byte	0x04, 0x29
        /*004a*/ 	.short	(.L_14751 - .L_14750)


	//   ....[0]....
.L_14750:
        /*004c*/ 	.word	0xffffffff


	//   ....[1]....
        /*0050*/ 	.word	0xffffffff


	//   ....[2]....
        /*0054*/ 	.word	0xffffffff


	//   ....[3]....
        /*0058*/ 	.word	0xffffffff


	//   ....[4]....
        /*005c*/ 	.word	0xffffffff


	//   ....[5]....
        /*0060*/ 	.word	0xffffffff


	//   ....[6]....
        /*0064*/ 	.word	0xffffffff


	//   ....[7]....
        /*0068*/ 	.word	0xffffffff


	//   ....[8]....
        /*006c*/ 	.word	0xffffffff


	//   ....[9]....
        /*0070*/ 	.word	0xffffffff


	//   ....[10]....
        /*0074*/ 	.word	0xffffffff


	//   ....[11]....
        /*0078*/ 	.word	0xffffffff


	//   ....[12]....
        /*007c*/ 	.word	0xffffffff


	//   ....[13]....
        /*0080*/ 	.word	0xffffffff


	//   ....[14]....
        /*0084*/ 	.word	0xffffffff


	//   ....[15]....
        /*0088*/ 	.word	0xffffffff


	//   ....[16]....
        /*008c*/ 	.word	0xffffffff


	//   ....[17]....
        /*0090*/ 	.word	0xffffffff


	//   ....[18]....
        /*0094*/ 	.word	0xffffffff


	//   ....[19]....
        /*0098*/ 	.word	0xffffffff


	//   ....[20]....
        /*009c*/ 	.word	0x0500000f


	//   ....[21]....
        /*00a0*/ 	.word	0x0500000f


	//   ....[22]....
        /*00a4*/ 	.word	0x0500000f


	//   ....[23]....
        /*00a8*/ 	.word	0x0500000f


	//   ....[24]....
        /*00ac*/ 	.word	0x0500000f


	//   ....[25]....
        /*00b0*/ 	.word	0x0500000f


	//   ....[26]....
        /*00b4*/ 	.word	0x0500000f


	//   ....[27]....
        /*00b8*/ 	.word	0x0500000f


	//   ....[28]....
        /*00bc*/ 	.word	0x0500000f


	//   ....[29]....
        /*00c0*/ 	.word	0x0500000f


	//----- nvinfo : EIATTR_COOP_GROUP_INSTR_OFFSETS
	.align		4
.L_14751:
        /*00c4*/ 	.byte	0x04, 0x28
        /*00c6*/ 	.short	(.L_14753 - .L_14752)


	//   ....[0]....
.L_14752:
        /*00c8*/ 	.word	0x00000450


	//   ....[1]....
        /*00cc*/ 	.word	0x00000480


	//   ....[2]....
        /*00d0*/ 	.word	0x000004b0


	//   ....[3]....
        /*00d4*/ 	.word	0x000004e0


	//   ....[4]....
        /*00d8*/ 	.word	0x00000530


	//   ....[5]....
        /*00dc*/ 	.word	0x00000670


	//   ....[6]....
        /*00e0*/ 	.word	0x000006a0


	//   ....[7]....
        /*00e4*/ 	.word	0x000006d0


	//   ....[8]....
        /*00e8*/ 	.word	0x00000700


	//   ....[9]....
        /*00ec*/ 	.word	0x00000730


	//   ....[10]....
        /*00f0*/ 	.word	0x00000970


	//   ....[11]....
        /*00f4*/ 	.word	0x00000990


	//   ....[12]....
        /*00f8*/ 	.word	0x000009b0


	//   ....[13]....
        /*00fc*/ 	.word	0x000009d0


	//   ....[14]....
        /*0100*/ 	.word	0x000009f0


	//   ....[15]....
        /*0104*/ 	.word	0x00000a90


	//   ....[16]....
        /*0108*/ 	.word	0x00000ab0


	//   ....[17]....
        /*010c*/ 	.word	0x00000ad0


	//   ....[18]....
        /*0110*/ 	.word	0x00000af0


	//   ....[19]....
        /*0114*/ 	.word	0x00000b10


	//   ....[20]....
        /*0118*/ 	.word	0x000010c0


	//   ....[21]....
        /*011c*/ 	.word	0x00001130


	//   ....[22]....
        /*0120*/ 	.word	0x000011a0


	//   ....[23]....
        /*0124*/ 	.word	0x00001210


	//   ....[24]....
        /*0128*/ 	.word	0x00001280


	//   ....[25]....
        /*012c*/ 	.word	0x00001300


	//   ....[26]....
        /*0130*/ 	.word	0x00001360


	//   ....[27]....
        /*0134*/ 	.word	0x000013c0


	//   ....[28]....
        /*0138*/ 	.word	0x00001420


	//   ....[29]....
        /*013c*/ 	.word	0x00001480


	//----- nvinfo : EIATTR_EXIT_INSTR_OFFSETS
	.align		4
.L_14753:
        /*0140*/ 	.byte	0x04, 0x1c
        /*0142*/ 	.short	(.L_14755 - .L_14754)


	//   ....[0]....
.L_14754:
        /*0144*/ 	.word	0x00000fa0


	//   ....[1]....
        /*0148*/ 	.word	0x00001060


	//----- nvinfo : EIATTR_CRS_STACK_SIZE
	.align		4
.L_14755:
        /*014c*/ 	.byte	0x04, 0x1e
        /*014e*/ 	.short	(.L_14757 - .L_14756)
.L_14756:
        /*0150*/ 	.word	0x00000000


	//----- nvinfo : EIATTR_CBANK_PARAM_SIZE
	.align		4
.L_14757:
        /*0154*/ 	.byte	0x03, 0x19
        /*0156*/ 	.short	0x0018


	//----- nvinfo : EIATTR_PARAM_CBANK
	.align		4
        /*0158*/ 	.byte	0x04, 0x0a
        /*015a*/ 	.short	(.L_14759 - .L_14758)
	.align		4
.L_14758:
        /*015c*/ 	.word	index@(.nv.constant0._ZN2at6native43_GLOBAL__N__9ae7fba5_10_SoftMax_cu_9f978f6322cunn_SoftMaxForwardRegIfffNS1_22SoftMaxForwardEpilogueElLi5EEEvPT1_PKT_T3_)
        /*0160*/ 	.short	0x0210
        /*0162*/ 	.short	0x0018


	//----- nvinfo : EIATTR_SW_WAR
	.align		4
.L_14759:
        /*0164*/ 	.byte	0x04, 0x36
        /*0166*/ 	.short	(.L_14761 - .L_14760)
.L_14760:
        /*0168*/ 	.word	0x00000008
.L_14761:


//--------------------- .nv.info._ZN2at6native43_GLOBAL__N__9ae7fba5_10_SoftMax_cu_9f978f6322cunn_SoftMaxForwardRegIfffNS1_22SoftMaxForwardEpilogueElLi4EEEvPT1_PKT_T3_ --------------------------
	.section	.nv.info._ZN2at6native43_GLOBAL__N__9ae7fba5_10_SoftMax_cu_9f978f6322cunn_SoftMaxForwardRegIfffNS1_22SoftMaxForwardEpilogueElLi4EEEvPT1_PKT_T3_,"",@"SHT_CUDA_INFO"
	.sectionflags	@""
	.align	4


	//----- nvinfo : EIATTR_CUDA_API_VERSION
	.align		4
        /*0000*/ 	.byte	0x04, 0x37
        /*0002*/ 	.short	(.L_14763 - .L_14762)
.L_14762:
        /*0004*/ 	.word	0x00000082


	//----- nvinfo : EIATTR_KPARAM_INFO
	.align		4
.L_14763:
        /*0008*/ 	.byte	0x04, 0x17
        /*000a*/ 	.short	(.L_14765 - .L_14764)
.L_14764:
        /*000c*/ 	.word	0x00000000
        /*0010*/ 	.short	0x0002
        /*0012*/ 	.short	0x0010
        /*0014*/ 	.byte	0x00, 0xf0, 0x21, 0x00


	//----- nvinfo : EIATTR_KPARAM_INFO
	.align		4
.L_14765:
        /*0018*/ 	.byte	0x04, 0x17
        /*001a*/ 	.short	(.L_14767 - .L_14766)
.L_14766:
        /*001c*/ 	.word	0x00000000
        /*0020*/ 	.short	0x0001
        /*0022*/ 	.short	0x0008
        /*0024*/ 	.byte	0x00, 0xf0, 0x21, 0x00


	//----- nvinfo : EIATTR_KPARAM_INFO
	.align		4
.L_14767:
        /*0028*/ 	.byte	0x04, 0x17
        /*002a*/ 	.short	(.L_14769 - .L_14768)
.L_14768:
        /*002c*/ 	.word	0x00000000
        /*0030*/ 	.short	0x0000
        /*0032*/ 	.short	0x0000
        /*0034*/ 	.byte	0x00, 0xf0, 0x21, 0x00


	//----- nvinfo : EIATTR_SPARSE_MMA_MASK
	.align		4
.L_14769:
        /*0038*/ 	.byte	0x03, 0x50
        /*003a*/ 	.short	0x0000


	//----- nvinfo : EIATTR_MAXREG_COUNT
	.align		4
        /*003c*/ 	.byte	0x03, 0x1b
        /*003e*/ 	.short	0x00ff


	//----- nvinfo : EIATTR_NUM_BARRIERS
	.align		4
        /*0040*/ 	.byte	0x02, 0x4c
        /*0042*/ 	.byte	0x01
	.zero		1


	//----- nvinfo : EIATTR_MERCURY_ISA_VERSION
	.align		4
        /*0044*/ 	.byte	0x03, 0x5f
        /*0046*/ 	.short	0x0101


	//----- nvinfo : EIATTR_COOP_GROUP_MASK_REGIDS
	.align		4
        /*0048*/ 	.byte	0x04, 0x29
        /*004a*/ 	.short	(.L_14771 - .L_14770)


	//   ....[0]....
.L_14770:
        /*004c*/ 	.word	0xffffffff


	//   ....[1]....
        /*0050*/ 	.word	0xffffffff


	//   ....[2]....
        /*0054*/ 	.word	0xffffffff


	//   ....[3]....
        /*0058*/ 	.word	0xffffffff


	//   ....[4]....
        /*005c*/ 	.word	0xffffffff


	//   ....[5]....
        /*0060*/ 	.word	0xffffffff


	//   ....[6]....
        /*0064*/ 	.word	0xffffffff


	//   ....[7]....
        /*0068*/ 	.word	0xffffffff


	//   ....[8]....
        /*006c*/ 	.word	0xffffffff


	//   ....[9]....
        /*0070*/ 	.word	0xffffffff


	//   ....[10]....
        /*0074*/ 	.word	0xffffffff


	//   ....[11]....
        /*0078*/ 	.word	0xffffffff


	//   ....[12]....
        /*007c*/ 	.word	0xffffffff


	//   ....[13]....
        /*0080*/ 	.word	0xffffffff


	//   ....[14]....
        /*0084*/ 	.word	0xffffffff


	//   ....[15]....
        /*0088*/ 	.word	0xffffffff


	//   ....[16]....
        /*008c*/ 	.word	0xffffffff


	//   ....[17]....
        /*0090*/ 	.word	0xffffffff


	//   ....[18]....
        /*0094*/ 	.word	0xffffffff


	//   ....[19]....
        /*0098*/ 	.word	0xffffffff


	//   ....[20]....
        /*009c*/ 	.word	0x05000011


	//   ....[21]....
        /*00a0*/ 	.word	0x05000011


	//   ....[22]....
        /*00a4*/ 	.word	0x05000011


	//   ....[23]....
        /*00a8*/ 	.word	0x05000011


	//   ....[24]....
        /*00ac*/ 	.word	0x05000011


	//   ....[25]....
        /*00b0*/ 	.word	0x05000011


	//   ....[26]....
        /*00b4*/ 	.word	0x05000011


	//   ....[27]....
        /*00b8*/ 	.word	0x05000011


	//   ....[28]....
        /*00bc*/ 	.word	0x05000011


	//   ....[29]....
        /*00c0*/ 	.word	0x05000011


	//----- nvinfo : EIATTR_COOP_GROUP_INSTR_OFFSETS
	.align		4
.L_14771:
        /*00c4*/ 	.byte	0x04, 0x28
        /*00c6*/ 	.short	(.L_14773 - .L_14772)


	//   ....[0]....
.L_14772:
        /*00c8*/ 	.word	0x000003a0


	//   ....[1]....
        /*00cc*/ 	.word	0x000003d0


	//   ....[2]....
        /*00d0*/ 	.word	0x00000400


	//   ....[3]....
        /*00d4*/ 	.word	0x00000430


	//   ....[4]....
        /*00d8*/ 	.word	0x00000470


	//   ....[5]....
        /*00dc*/ 	.word	0x000005b0


	//   ....[6]....
        /*00e0*/ 	.word	0x000005e0


	//   ....[7]....
        /*00e4*/ 	.word	0x00000610


	//   ....[8]....
        /*00e8*/ 	.word	0x00000640


	//   ....[9]....
        /*00ec*/ 	.word	0x00000670


	//   ....[10]....
        /*00f0*/ 	.word	0x00000860


	//   ....[11]....
        /*00f4*/ 	.word	0x00000880


	//   ....[12]....
        /*00f8*/ 	.word	0x000008a0


	//   ....[13]....
        /*00fc*/ 	.word	0x000008c0


	//   ....[14]....
        /*0100*/ 	.word	0x000008e0


	//   ....[15]....
        /*0104*/ 	.word	0x00000980


	//   ....[16]....
        /*0108*/ 	.word	0x000009a0


	//   ....[17]....
        /*010c*/ 	.word	0x000009c0


	//   ....[18]....
        /*0110*/ 	.word	0x000009e0


	//   ....[19]....
        /*0114*/ 	.word	0x00000a00


	//   ....[20]....
        /*0118*/ 	.word	0x00000e30


	//   ....[21]....
        /*011c*/ 	.word	0x00000ea0


	//   ....[22]....
        /*0120*/ 	.word	0x00000f10


	//   ....[23]....
        /*0124*/ 	.word	0x00000f80


	//   ....[24]....
        /*0128*/ 	.word	0x00000ff0


	//   ....[25]....
        /*012c*/ 	.word	0x00001070


	//   ....[26]....
        /*0130*/ 	.word	0x000010d0


	//   ....[27]....
        /*0134*/ 	.word	0x00001130


	//   ....[28]....
        /*0138*/ 	.word	0x00001190


	//   ....[29]....
        /*013c*/ 	.word	0x000011f0


	//----- nvinfo : EIATTR_EXIT_INSTR_OFFSETS
	.align		4
.L_14773:
        /*0140*/ 	.byte	0x04, 0x1c
        /*0142*/ 	.short	(.L_14775 - .L_14774)


	//   ....[0]....
.L_14774:
        /*0144*/ 	.word	0x00000d10


	//   ....[1]....
        /*0148*/ 	.word	0x00000dd0


	//----- nvinfo : EIATTR_CRS_STACK_SIZE
	.align		4
.L_14775:
        /*014c*/ 	.byte	0x04, 0x1e
        /*014e*/ 	.short	(.L_14777 - .L_14776)
.L_14776:
        /*0150*/ 	.word	0x00000000


	//----- nvinfo : EIATTR_CBANK_PARAM_SIZE
	.align		4
.L_14777:
        /*0154*/ 	.byte	0x03, 0x19
        /*0156*/ 	.short	0x0018


	//----- nvinfo : EIATTR_PARAM_CBANK
	.align		4
        /*0158*/ 	.byte	0x04, 0x0a
        /*015a*/ 	.short	(.L_14779 - .L_14778)
	.align		4
.L_14778:
        /*015c*/ 	.word	index@(.nv.constant0._ZN2at6native43_GLOBAL__N__9ae7fba5_10_SoftMax_cu_9f978f6322cunn_SoftMaxForwardRegIfffNS1_22SoftMaxForwardEpilogueElLi4EEEvPT1_PKT_T3_)
        /*0160*/ 	.short	0x0210
        /*0162*/ 	.short	0x0018


	//----- nvinfo : EIATTR_SW_WAR
	.align		4
.L_14779:
        /*0164*/ 	.byte	0x04, 0x36
        /*0166*/ 	.short	(.L_14781 - .L_14780)
.L_14780:
        /*0168*/ 	.word	0x00000008
.L_14781:


//--------------------- .nv.info._ZN2at6native43_GLOBAL__N__9ae7fba5_10_SoftMax_cu_9f978f6322cunn_SoftMaxForwardRegIfffNS1_22SoftMaxForwardEpilogueElLi3EEEvPT1_PKT_T3_ --------------------------
	.section	.nv.info._ZN2at6native43_GLOBAL__N__9ae7fba5_10_SoftMax_cu_9f978f6322cunn_SoftMaxForwardRegIfffNS1_22SoftMaxForwardEpilogueElLi3EEEvPT1_PKT_T3_,"",@"SHT_CUDA_INFO"
	.sectionflags	@""
	.align	4


	//----- nvinfo : EIATTR_CUDA_API_VERSION
	.align		4
        /*0000*/ 	.byte	0x04, 0x37
        /*0002*/ 	.short	(.L_14783 - .L_14782)
.L_14782:
        /*0004*/ 	.word	0x00000082


	//----- nvinfo : EIATTR_KPARAM_INFO
	.align		4
.L_14783:
        /*0008*/ 	.byte	0x04, 0x17
        /*000a*/ 	.short	(.L_14785 - .L_14784)
.L_14784:
        /*000c*/ 	.word	0x00000000
        /*0010*/ 	.short	0x0002
        /*0012*/ 	.short	0x0010
        /*0014*/ 	.byte	0x00, 0xf0, 0x21, 0x00


	//----- nvinfo : EIATTR_KPARAM_INFO
	.align		4
.L_14785:
        /*0018*/ 	.byte	0x04, 0x17
        /*001a*/ 	.short	(.L_14787 - .L_14786)
.L_14786:
        /*001c*/ 	.word	0x00000000
        /*0020*/ 	.short	0x0001
        /*0022*/ 	.short	0x0008
        /*0024*/ 	.byte	0x00, 0xf0, 0x21, 0x00


	//----- nvinfo : EIATTR_KPARAM_INFO
	.align		4
.L_14787:
        /*0028*/ 	.byte	0x04, 0x17
        /*002a*/ 	.short	(.L_14789 - .L_14788)
.L_14788:
        /*002c*/ 	.word	0x00000000
        /*0030*/ 	.short	0x0000
        /*0032*/ 	.short	0x0000
        /*0034*/ 	.byte	0x00, 0xf0, 0x21, 0x00


	//----- nvinfo : EIATTR_SPARSE_MMA_MASK
	.align		4
.L_14789:
        /*0038*/ 	.byte	0x03, 0x50
        /*003a*/ 	.short	0x0000


	//----- nvinfo : EIATTR_MAXREG_COUNT
	.align		4
        /*003c*/ 	.byte	0x03, 0x1b
        /*003e*/ 	.short	0x00ff


	//----- nvinfo : EIATTR_NUM_BARRIERS
	.align		4
        /*0040*/ 	.byte	0x02, 0x4c
        /*0042*/ 	.byte	0x01
	.zero		1


	//----- nvinfo : EIATTR_MERCURY_ISA_VERSION
	.align		4
        /*0044*/ 	.byte	0x03, 0x5f
        /*0046*/ 	.short	0x0101


	//----- nvinfo : EIATTR_COOP_GROUP_MASK_REGIDS
	.align		4
        /*0048*/ 	.byte	0x04, 0x29
        /*004a*/ 	.short	(.L_14791 - .L_14790)


	//   ....[0]....
.L_14790:
        /*004c*/ 	.word	0xffffffff


	//   ....[1]....
        /*0050*/ 	.word	0xffffffff


	//   ....[2]....
        /*0054*/ 	.word	0xffffffff


	//   ....[3]....
        /*0058*/ 	.word	0xffffffff


	//   ....[4]....
        /*005c*/ 	.word	0xffffffff


	//   ....[5]....
        /*0060*/ 	.word	0xffffffff


	//   ....[6]....
        /*0064*/ 	.word	0xffffffff


	//   ....[7]....
        /*0068*/ 	.word	0xffffffff


	//   ....[8]....
        /*006c*/ 	.word	0xffffffff


	//   ....[9]....
        /*0070*/ 	.word	0xffffffff


	//   ....[10]....
        /*0074*/ 	.word	0xffffffff


	//   ....[11]....
        /*0078*/ 	.word	0xffffffff


	//   ....[12]....
        /*007c*/ 	.word	0xffffffff


	//   ....[13]....
        /*0080*/ 	.word	0xffffffff


	//   ....[14]....
        /*0084*/ 	.word	0xffffffff


	//   ....[15]....
        /*0088*/ 	.word	0xffffffff


	//   ....[16]....
        /*008c*/ 	.word	0xffffffff


	//   ....[17]....
        /*0090*/ 	.word	0xffffffff


	//   ....[18]....
        /*0094*/ 	.word	0xffffffff


	//   ....[19]....
        /*0098*/ 	.word	0xffffffff


	//   ....[20]....
        /*009c*/ 	.word	0x05000015


	//   ....[21]....
        /*00a0*/ 	.word	0x05000015


	//   ....[22]....
        /*00a4*/ 	.word	0x05000015


	//   ....[23]....
        /*00a8*/ 	.word	0x05000015


	//   ....[24]....
        /*00ac*/ 	.word	0x05000015


	//   ....[25]....
        /*00b0*/ 	.word	0x05000015


	//   ....[26]....
        /*00b4*/ 	.word	0x05000015


	//   ....[27]....
        /*00b8*/ 	.word	0x05000015


	//   ....[28]....
        /*00bc*/ 	.word	0x05000015


	//   ....[29]....
        /*00c0*/ 	.word	0x05000015


	//----- nvinfo : EIATTR_COOP_GROUP_INSTR_OFFSETS
	.align		4
.L_14791:
        /*00c4*/ 	.byte	0x04, 0x28
        /*00c6*/ 	.short	(.L_14793 - .L_14792)


	//   ....[0]....
.L_14792:
        /*00c8*/ 	.word	0x000002f0


	//   ....[1]....
        /*00cc*/ 	.word	0x00000320


	//   ....[2]....
        /*00d0*/ 	.word	0x00000350


	//   ....[3]....
        /*00d4*/ 	.word	0x00000380


	//   ....[4]....
        /*00d8*/ 	.word	0x000003c0


	//   ....[5]....
        /*00dc*/ 	.word	0x000004f0


	//   ....[6]....
        /*00e0*/ 	.word	0x00000520


	//   ....[7]....
        /*00e4*/ 	.word	0x00000550


	//   ....[8]....
        /*00e8*/ 	.word	0x00000580


	//   ....[9]....
        /*00ec*/ 	.word	0x000005b0


	//   ....[10]....
        /*00f0*/ 	.word	0x00000770


	//   ....[11]....
        /*00f4*/ 	.word	0x00000790


	//   ....[12]....
        /*00f8*/ 	.word	0x000007b0


	//   ....[13]....
        /*00fc*/ 	.word	0x000007d0


	//   ....[14]....
        /*0100*/ 	.word	0x000007f0


	//   ....[15]....
        /*0104*/ 	.word	0x00000870


	//   ....[16]....
        /*0108*/ 	.word	0x00000890


	//   ....[17]....
        /*010c*/ 	.word	0x000008b0


	//   ....[18]....
        /*0110*/ 	.word	0x000008d0


	//   ....[19]....
        /*0114*/ 	.word	0x000008f0


	//   ....[20]....
        /*0118*/ 	.word	0x00000c40


	//   ....[21]....
        /*011c*/ 	.word	0x00000cc0


	//   ....[22]....
        /*0120*/ 	.word	0x00000d40


	//   ....[23]....
        /*0124*/ 	.word	0x00000dc0


	//   ....[24]....
        /*0128*/ 	.word	0x00000e40


	//   ....[25]....
        /*012c*/ 	.word	0x00000ec0


	//   ....[26]....
        /*0130*/ 	.word	0x00000f30


	//   ....[27]....
        /*0134*/ 	.word	0x00000fa0


	//   ....[28]....
        /*0138*/ 	.word	0x00001010


	//   ....[29]....
        /*013c*/ 	.word	0x00001080


	//----- nvinfo : EIATTR_EXIT_INSTR_OFFSETS
	.align		4
.L_14793:
        /*0140*/ 	.byte	0x04, 0x1c
        /*0142*/ 	.short	(.L_14795 - .L_14794)


	//   ....[0]....
.L_14794:
        /*0144*/ 	.word	0x00000b20


	//   ....[1]....
        /*0148*/ 	.word	0x00000be0


	//----- nvinfo : EIATTR_CRS_STACK_SIZE
	.align		4
.L_14795:
        /*014c*/ 	.byte	0x04, 0x1e
        /*014e*/ 	.short	(.L_14797 - .L_14796)
.L_14796:
        /*0150*/ 	.word	0x00000000


	//----- nvinfo : EIATTR_CBANK_PARAM_SIZE
	.align		4
.L_14797:
        /*0154*/ 	.byte	0x03, 0x19
        /*0156*/ 	.short	0x0018


	//----- nvinfo : EIATTR_PARAM_CBANK
	.align		4
        /*0158*/ 	.byte	0x04, 0x0a
        /*015a*/ 	.short	(.L_14799 - .L_14798)
	.align		4
.L_14798:
        /*015c*/ 	.word	index@(.nv.constant0._ZN2at6native43_GLOBAL__N__9ae7fba5_10_SoftMax_cu_9f978f6322cunn_SoftMaxForwardRegIfffNS1_22SoftMaxForwardEpilogueElLi3EEEvPT1_PKT_T3_)
        /*0160*/ 	.short	0x0210
        /*0162*/ 	.short	0x0018


	//----- nvinfo : EIATTR_SW_WAR
	.align		4
.L_14799:
        /*0164*/ 	.byte	0x04, 0x36
        /*0166*/ 	.short	(.L_14801 - .L_14800)
.L_14800:
        /*0168*/ 	.word	0x00000008
.L_14801:


//--------------------- .nv.info._ZN2at6native43_GLOBAL__N__9ae7fba5_10_SoftMax_cu_9f978f6322cunn_SoftMaxForwardRegIfffNS1_22SoftMaxForwardEpilogueElLi2EEEvPT1_PKT_T3_ --------------------------
	.section	.nv.info._ZN2at6native43_GLOBAL__N__9ae7fba5_10_SoftMax_cu_9f978f6322cunn_SoftMaxForwardRegIfffNS1_22SoftMaxForwardEpilogueElLi2EEEvPT1_PKT_T3_,"",@"SHT_CUDA_INFO"
	.sectionflags	@""
	.align	4


	//----- nvinfo : EIATTR_CUDA_API_VERSION
	.align		4
        /*0000*/ 	.byte	0x04, 0x37
        /*0002*/ 	.short	(.L_14803 - .L_14802)
.L_14802:
        /*0004*/ 	.word	0x00000082


	//----- nvinfo : EIATTR_KPARAM_INFO
	.align		4
.L_14803:
        /*0008*/ 	.byte	0x04, 0x17
        /*000a*/ 	.short	(.L_14805 - .L_14804)
.L_14804:
        /*000c*/ 	.word	0x00000000
        /*0010*/ 	.short	0x0002
        /*0012*/ 	.short	0x0010
        /*0014*/ 	.byte	0x00, 0xf0, 0x21, 0x00


	//----- nvinfo : EIATTR_KPARAM_INFO
	.align		4
.L_14805:
        /*0018*/ 	.byte	0x04, 0x17
        /*001a*/ 	.short	(.L_14807 - .L_14806)
.L_14806:
        /*001c*/ 	.word	0x00000000
        /*0020*/ 	.short	0x0001
        /*0022*/ 	.short	0x0008
        /*0024*/ 	.byte	0x00, 0xf0, 0x21, 0x00


	//----- nvinfo : EIATTR_KPARAM_INFO
	.align		4
.L_14807:
        /*0028*/ 	.byte	0x04, 0x17
        /*002a*/ 	.short	(.L_14809 - .L_14808)
.L_14808:
        /*002c*/ 	.word	0x00000000
        /*0030*/ 	.short	0x0000
        /*0032*/ 	.short	0x0000
        /*0034*/ 	.byte	0x00, 0xf0, 0x21, 0x00


	//----- nvinfo : EIATTR_SPARSE_MMA_MASK
	.align		4
.L_14809:
        /*0038*/ 	.byte	0x03, 0x50
        /*003a*/ 	.short	0x0000


	//----- nvinfo : EIATTR_MAXREG_COUNT
	.align		4
        /*003c*/ 	.byte	0x03, 0x1b
        /*003e*/ 	.short	0x00ff


	//----- nvinfo : EIATTR_NUM_BARRIERS
	.align		4
        /*0040*/ 	.byte	0x02, 0x4c
        /*0042*/ 	.byte	0x01
	.zero		1


	//----- nvinfo : EIATTR_MERCURY_ISA_VERSION
	.align		4
        /*0044*/ 	.byte	0x03, 0x5f
        /*0046*/ 	.short	0x0101


	//----- nvinfo : EIATTR_COOP_GROUP_MASK_REGIDS
	.align		4
        /*0048*/ 	.byte	0x04, 0x29
        /*004a*/ 	.short	(.L_14811 - .L_14810)


	//   ....[0]....
.L_14810:
        /*004c*/ 	.word	0xffffffff


	//   ....[1]....
        /*0050*/ 	.word	0xffffffff


	//   ....[2]....
        /*0054*/ 	.word	0xffffffff


	//   ....[3]....
        /*0058*/ 	.word	0xffffffff


	//   ....[4]....
        /*005c*/ 	.word	0xffffffff


	//   ....[5]....
        /*0060*/ 	.word	0xffffffff


	//   ....[6]....
        /*0064*/ 	.word	0xffffffff


	//   ....[7]....
        /*0068*/ 	.word	0xffffffff


	//   ....[8]....
        /*006c*/ 	.word	0xffffffff


	//   ....[9]....
        /*0070*/ 	.word	0xffffffff


	//   ....[10]....
        /*0074*/ 	.word	0xffffffff


	//   ....[11]....
        /*0078*/ 	.word	0xffffffff


	//   ....[12]....
        /*007c*/ 	.word	0xffffffff


	//   ....[13]....
        /*0080*/ 	.word	0xffffffff


	//   ....[14]....
        /*0084*/ 	.word	0xffffffff


	//   ....[15]....
        /*0088*/ 	.word	0xffffffff


	//   ....[16]....
        /*008c*/ 	.word	0xffffffff


	//   ....[17]....
        /*0090*/ 	.word	0xffffffff


	//   ....[18]....
        /*0094*/ 	.word	0xffffffff


	//   ....[19]....
        /*0098*/ 	.word	0xffffffff


	//   ....[20]....
        /*009c*/ 	.word	0x05000011


	//   ....[21]....
        /*00a0*/ 	.word	0x05000011


	//   ....[22]....
        /*00a4*/ 	.word	0x05000011


	//   ....[23]....
        /*00a8*/ 	.word	0x05000011


	//   ....[24]....
        /*00ac*/ 	.word	0x05000011


	//   ....[25]....
        /*00b0*/ 	.word	0x05000011


	//   ....[26]....
        /*00b4*/ 	.word	0x05000011


	//   ....[27]....
        /*00b8*/ 	.word	0x05000011


	//   ....[28]....
        /*00bc*/ 	.word	0x05000011


	//   ....[29]....
        /*00c0*/ 	.word	0x05000011


	//----- nvinfo : EIATTR_COOP_GROUP_INSTR_OFFSETS
	.align		4
.L_14811:
        /*00c4*/ 	.byte	0x04, 0x28
        /*00c6*/ 	.short	(.L_14813 - .L_14812)


	//   ....[0]....
.L_14812:
        /*00c8*/ 	.word	0x00000220


	//   ....[1]....
        /*00cc*/ 	.word	0x00000250


	//   ....[2]....
        /*00d0*/ 	.word	0x00000280


	//   ....[3]....
        /*00d4*/ 	.word	0x000002b0


	//   ....[4]....
        /*00d8*/ 	.word	0x00000310


	//   ....[5]....
        /*00dc*/ 	.word	0x00000430


	//   ....[6]....
        /*00e0*/ 	.word	0x00000460


	//   ....[7]....
        /*00e4*/ 	.word	0x00000490


	//   ....[8]....
        /*00e8*/ 	.word	0x000004c0


	//   ....[9]....
        /*00ec*/ 	.word	0x000004f0


	//   ....[10]....
        /*00f0*/ 	.word	0x00000660


	//   ....[11]....
        /*00f4*/ 	.word	0x00000680


	//   ....[12]....
        /*00f8*/ 	.word	0x000006a0


	//   ....[13]....
        /*00fc*/ 	.word	0x000006c0


	//   ....[14]....
        /*0100*/ 	.word	0x000006e0


	//   ....[15]....
        /*0104*/ 	.word	0x00000760


	//   ....[16]....
        /*0108*/ 	.word	0x00000780


	//   ....[17]....
        /*010c*/ 	.word	0x000007a0


	//   ....[18]....
        /*0110*/ 	.word	0x000007c0


	//   ....[19]....
        /*0114*/ 	.word	0x000007e0


	//   ....[20]....
        /*0118*/ 	.word	0x00000a50


	//   ....[21]....
        /*011c*/ 	.word	0x00000ad0


	//   ....[22]....
        /*0120*/ 	.word	0x00000b50


	//   ....[23]....
        /*0124*/ 	.word	0x00000bd0


	//   ....[24]....
        /*0128*/ 	.word	0x00000c50


	//   ....[25]....
        /*012c*/ 	.word	0x00000cd0


	//   ....[26]....
        /*0130*/ 	.word	0x00000d40


	//   ....[27]....
        /*0134*/ 	.word	0x00000db0


	//   ....[28]....
        /*0138*/ 	.word	0x00000e20


	//   ....[29]....
        /*013c*/ 	.word	0x00000e90


	//----- nvinfo : EIATTR_EXIT_INSTR_OFFSETS
	.align		4
.L_14813:
        /*0140*/ 	.byte	0x04, 0x1c
        /*0142*/ 	.short	(.L_14815 - .L_14814)


	//   ....[0]....
.L_14814:
        /*0144*/ 	.word	0x00000930


	//   ....[1]....
        /*0148*/ 	.word	0x000009f0


	//----- nvinfo : EIATTR_CRS_STACK_SIZE
	.align		4
.L_14815:
        /*014c*/ 	.byte	0x04, 0x1e
        /*014e*/ 	.short	(.L_14817 - .L_14816)
.L_14816:
        /*0150*/ 	.word	0x00000000


	//----- nvinfo : EIATTR_CBANK_PARAM_SIZE
	.align		4
.L_14817:
        /*0154*/ 	.byte	0x03, 0x19
        /*0156*/ 	.short	0x0018


	//----- nvinfo : EIATTR_PARAM_CBANK
	.align		4
        /*0158*/ 	.byte	0x04, 0x0a
        /*015a*/ 	.short	(.L_14819 - .L_14818)
	.align		4
.L_14818:
        /*015c*/ 	.word	index@(.nv.constant0._ZN2at6native43_GLOBAL__N__9ae7fba5_10_SoftMax_cu_9f978f6322cunn_SoftMaxForwardRegIfffNS1_22SoftMaxForwardEpilogueElLi2EEEvPT1_PKT_T3_)
        /*0160*/ 	.short	0x0210
        /*0162*/ 	.short	0x0018


	//----- nvinfo : EIATTR_SW_WAR
	.align		4
.L_14819:
        /*0164*/ 	.byte	0x04, 0x36
        /*0166*/ 	.short	(.L_14821 - .L_14820)
.L_14820:
        /*0168*/ 	.word	0x00000008
.L_14821:


//--------------------- .nv.info._ZN2at6native43_GLOBAL__N__9ae7fba5_10_SoftMax_cu_9f978f6322cunn_SoftMaxForwardRegIfffNS1_22SoftMaxForwardEpilogueElLi1EEEvPT1_PKT_T3_ --------------------------
	.section	.nv.info._ZN2at6native43_GLOBAL__N__9ae7fba5_10_SoftMax_cu_9f978f6322cunn_SoftMaxForwardRegIfffNS1_22SoftMaxForwardEpilogueElLi1EEEvPT1_PKT_T3_,"",@"SHT_CUDA_INFO"
	.sectionflags	@""
	.align	4


	//----- nvinfo : EIATTR_CUDA_API_VERSION
	.align		4
        /*0000*/ 	.byte	0x04, 0x37
        /*0002*/ 	.short	(.L_14823 - .L_14822)
.L_14822:
        /*0004*/ 	.word	0x00000082


	//----- nvinfo : EIATTR_KPARAM_INFO
	.align		4
.L_14823:
        /*0008*/ 	.byte	0x04, 0x17
        /*000a*/ 	.short	(.L_14825 - .L_14824)
.L_14824:
        /*000c*/ 	.word	0x00000000
        /*0010*/ 	.short	0x0002
        /*0012*/ 	.short	0x0010
        /*0014*/ 	.byte	0x00, 0xf0, 0x21, 0x00


	//----- nvinfo : EIATTR_KPARAM_INFO
	.align		4
.L_14825:
        /*0018*/ 	.byte	0x04, 0x17
        /*001a*/ 	.short	(.L_14827 - .L_14826)
.L_14826:
        /*001c*/ 	.word	0x00000000
        /*0020*/ 	.short	0x0001
        /*0022*/ 	.short	0x0008
        /*0024*/ 	.byte	0x00, 0xf0, 0x21, 0x00


	//----- nvinfo : EIATTR_KPARAM_INFO
	.align		4
.L_14827:
        /*0028*/ 	.byte	0x04, 0x17
        /*002a*/ 	.short	(.L_14829 - .L_14828)
.L_14828:
        /*002c*/ 	.word	0x00000000
        /*0030*/ 	.short	0x0000
        /*0032*/ 	.short	0x0000
        /*0034*/ 	.byte	0x00, 0xf0, 0x21, 0x00


	//----- nvinfo : EIATTR_SPARSE_MMA_MASK
	.align		4
.L_14829:
        /*0038*/ 	.byte	0x03, 0x50
        /*003a*/ 	.short	0x0000


	//----- nvinfo : EIATTR_MAXREG_COUNT
	.align		4
        /*003c*/ 	.byte	0x03, 0x1b
        /*003e*/ 	.short	0x00ff


	//----- nvinfo : EIATTR_NUM_BARRIERS
	.align		4
        /*0040*/ 	.byte	0x02, 0x4c
        /*0042*/ 	.byte	0x01
	.zero		1


	//----- nvinfo : EIATTR_MERCURY_ISA_VERSION
	.align		4
        /*0044*/ 	.byte	0x03, 0x5f
        /*0046*/ 	.short	0x0101


	//----- nvinfo : EIATTR_COOP_GROUP_MASK_REGIDS
	.align		4
        /*0048*/ 	.byte	0x04, 0x29
        /*004a*/ 	.short	(.L_14831 - .L_14830)


	//   ....[0]....
.L_14830:
        /*004c*/ 	.word	0xffffffff


	//   ....[1]....
        /*0050*/ 	.word	0xffffffff


	//   ....[2]....
        /*0054*/ 	.word	0xffffffff


	//   ....[3]....
        /*0058*/ 	.word	0xffffffff


	//   ....[4]....
        /*005c*/ 	.word	0xffffffff


	//   ....[5]....
        /*0060*/ 	.word	0xffffffff


	//   ....[6]....
        /*0064*/ 	.word	0xffffffff


	//   ....[7]....
        /*0068*/ 	.word	0xffffffff


	//   ....[8]....
        /*006c*/ 	.word	0xffffffff


	//   ....[9]....
        /*0070*/ 	.word	0xffffffff


	//   ....[10]....
        /*0074*/ 	.word	0xffffffff


	//   ....[11]....
        /*0078*/ 	.word	0xffffffff


	//   ....[12]....
        /*007c*/ 	.word	0xffffffff


	//   ....[13]....
        /*0080*/ 	.word	0xffffffff


	//   ....[14]....
        /*0084*/ 	.word	0xffffffff


	//   ....[15]....
        /*0088*/ 	.word	0xffffffff


	//   ....[16]....
        /*008c*/ 	.word	0xffffffff


	//   ....[17]....
        /*0090*/ 	.word	0xffffffff


	//   ....[18]....
        /*0094*/ 	.word	0xffffffff


	//   ....[19]....
        /*0098*/ 	.word	0xffffffff


	//   ....[20]....
        /*009c*/ 	.word	0x0500000e


	//   ....[21]....
        /*00a0*/ 	.word	0x0500000e


	//   ....[22]....
        /*00a4*/ 	.word	0x0500000e


	//   ....[23]....
        /*00a8*/ 	.word	0x0500000e


	//   ....[24]....
        /*00ac*/ 	.word	0x0500000e


	//   ....[25]....
        /*00b0*/ 	.word	0x0500000e


	//   ....[26]....
        /*00b4*/ 	.word	0x0500000e


	//   ....[27]....
        /*00b8*/ 	.word	0x0500000e


	//   ....[28]....
        /*00bc*/ 	.word	0x0500000e


	//   ....[29]....
        /*00c0*/ 	.word	0x0500000e


	//----- nvinfo : EIATTR_COOP_GROUP_INSTR_OFFSETS
	.align		4
.L_14831:
        /*00c4*/ 	.byte	0x04, 0x28
        /*00c6*/ 	.short	(.L_14833 - .L_14832)


	//   ....[0]....
.L_14832:
        /*00c8*/ 	.word	0x00000180


	//   ....[1]....
        /*00cc*/ 	.word	0x000001c0


	//   ....[2]....
        /*00d0*/ 	.word	0x00000220


	//   ....[3]....
        /*00d4*/ 	.word	0x00000260


	//   ....[4]....
        /*00d8*/ 	.word	0x000002b0


	//   ....[5]....
        /*00dc*/ 	.word	0x00000380


	//   ....[6]....
        /*00e0*/ 	.word	0x000003b0


	//   ....[7]....
        /*00e4*/ 	.word	0x000003e0


	//   ....[8]....
        /*00e8*/ 	.word	0x00000410


	//   ....[9]....
        /*00ec*/ 	.word	0x00000440


	//   ....[10]....
        /*00f0*/ 	.word	0x00000570


	//   ....[11]....
        /*00f4*/ 	.word	0x00000590


	//   ....[12]....
        /*00f8*/ 	.word	0x000005b0


	//   ....[13]....
        /*00fc*/ 	.word	0x000005d0


	//   ....[14]....
        /*0100*/ 	.word	0x000005f0


	//   ....[15]....
        /*0104*/ 	.word	0x00000670


	//   ....[16]....
        /*0108*/ 	.word	0x00000690


	//   ....[17]....
        /*010c*/ 	.word	0x000006b0


	//   ....[18]....
        /*0110*/ 	.word	0x000006d0


	//   ....[19]....
        /*0114*/ 	.word	0x000006f0


	//   ....[20]....
        /*0118*/ 	.word	0x00000880


	//   ....[21]....
        /*011c*/ 	.word	0x00000900


	//   ....[22]....
        /*0120*/ 	.word	0x00000980


	//   ....[23]....
        /*0124*/ 	.word	0x00000a00


	//   ....[24]....
        /*0128*/ 	.word	0x00000a80


	//   ....[25]....
        /*012c*/ 	.word	0x00000b00


	//   ....[26]....
        /*0130*/ 	.word	0x00000b70


	//   ....[27]....
        /*0134*/ 	.word	0x00000be0


	//   ....[28]....
        /*0138*/ 	.word	0x00000c50


	//   ....[29]....
        /*013c*/ 	.word	0x00000cc0


	//----- nvinfo : EIATTR_EXIT_INSTR_OFFSETS
	.align		4
.L_14833:
        /*0140*/ 	.byte	0x04, 0x1c
        /*0142*/ 	.short	(.L_14835 - .L_14834)


	//   ....[0]....
.L_14834:
        /*0144*/ 	.word	0x00000750


	//   ....[1]....
        /*0148*/ 	.word	0x00000820


	//----- nvinfo : EIATTR_CRS_STACK_SIZE
	.align		4
.L_14835:
        /*014c*/ 	.byte	0x04, 0x1e
        /*014e*/ 	.short	(.L_14837 - .L_14836)
.L_14836:
        /*0150*/ 	.word	0x00000000


	//----- nvinfo : EIATTR_CBANK_PARAM_SIZE
	.align		4
.L_14837:
        /*0154*/ 	.byte	0x03, 0x19
        /*0156*/ 	.short	0x0018


	//----- nvinfo : EIATTR_PARAM_CBANK
	.align		4
        /*0158*/ 	.byte	0x04, 0x0a
        /*015a*/ 	.short	(.L_14839 - .L_14838)
	.align		4
.L_14838:
        /*015c*/ 	.word	index@(.nv.constant0._ZN2at6native43_GLOBAL__N__9ae7fba5_10_SoftMax_cu_9f978f6322cunn_SoftMaxForwardRegIfffNS1_22SoftMaxForwardEpilogueElLi1EEEvPT1_PKT_T3_)
        /*0160*/ 	.short	0x0210
        /*0162*/ 	.short	0x0018


	//----- nvinfo : EIATTR_SW_WAR
	.align		4
.L_14839:
        /*0164*/ 	.byte	0x04, 0x36
        /*0166*/ 	.short	(.L_14841 - .L_14840)
.L_14840:
        /*0168*/ 	.word	0x00000008
.L_14841:


//--------------------- .nv.info._ZN2at6native43_GLOBAL__N__9ae7fba5_10_SoftMax_cu_9f978f6319cunn_SoftMaxForwardILi2EdddNS1_22SoftMaxForwardEpilogueEEEvPT2_PKT0_i --------------------------
	.section	.nv.info._ZN2at6native43_GLOBAL__N__9ae7fba5_10_SoftMax_cu_9f978f6319cunn_SoftMaxForwardILi2EdddNS1_22SoftMaxForwardEpilogueEEEvPT2_PKT0_i,"",@"SHT_CUDA_INFO"
	.sectionflags	@""
	.align	4


	//----- nvinfo : EIATTR_CUDA_API_VERSION
	.align		4
        /*0000*/ 	.byte	0x04, 0x37
        /*0002*/ 	.short	(.L_14843 - .L_14842)
.L_14842:
        /*0004*/ 	.word	0x00000082


	//----- nvinfo : EIATTR_KPARAM_INFO
	.align		4
.L_14843:
        /*0008*/ 	.byte	0x04, 0x17
        /*000a*/ 	.short	(.L_14845 - .L_14844)
.L_14844:
        /*000c*/ 	.word	0x00000000
        /*0010*/ 	.short	0x0002
        /*0012*/ 	.short	0x0010
        /*0014*/ 	.byte	0x00, 0xf0, 0x11, 0x00


	//----- nvinfo : EIATTR_KPARAM_INFO
	.align		4
.L_14845:
        /*0018*/ 	.byte	0x04, 0x17
        /*001a*/ 	.short	(.L_14847 - .L_14846)
.L_14846:
        /*001c*/ 	.word	0x00000000
        /*0020*/ 	.short	0x0001
        /*0022*/ 	.short	0x0008
        /*0024*/ 	.byte	0x00, 0xf0, 0x21, 0x00


	//----- nvinfo : EIATTR_KPARAM_INFO
	.align		4
.L_14847:
        /*0028*/ 	.byte	0x04, 0x17
        /*002a*/ 	.short	(.L_14849 - .L_14848)
.L_14848:
        /*002c*/ 	.word	0x00000000
        /*0030*/ 	.short	0x0000
        /*0032*/ 	.short	0x0000
        /*0034*/ 	.byte	0x00, 0xf0, 0x21, 0x00


	//----- nvinfo : EIATTR_SPARSE_MMA_MASK
	.align		4
.L_14849:
        /*0038*/ 	.byte	0x03, 0x50
        /*003a*/ 	.short	0x0000


	//----- nvinfo : EIATTR_MAXREG_COUNT
	.align		4
        /*003c*/ 	.byte	0x03, 0x1b
        /*003e*/ 	.short	0x00ff


	//----- nvinfo : EIATTR_NUM_BARRIERS
	.align		4
        /*0040*/ 	.byte	0x02, 0x4c
        /*0042*/ 	.byte	0x01
	.zero		1


	//----- nvinfo : EIATTR_MERCURY_ISA_VERSION
	.align		4
        /*0044*/ 	.byte	0x03, 0x5f
        /*0046*/ 	.short	0x0101


	//----- nvinfo : EIATTR_COOP_GROUP_MASK_REGIDS
	.align		4
        /*0048*/ 	.byte	0x04, 0x29
        /*004a*/ 	.short	(.L_14851 - .L_14850)


	//   ....[0]....
.L_14850:
        /*004c*/ 	.word	0xffffffff


	//   ....[1]....
        /*0050*/ 	.word	0xffffffff


	//   ....[2]....
        /*0054*/ 	.word	0xffffffff


	//   ....[3]....
        /*0058*/ 	.word	0xffffffff


	//   ....[4]....
        /*005c*/ 	.word	0xffffffff


	//   ....[5]....
        /*0060*/ 	.word	0xffffffff


	//   ....[6]....
        /*0064*/ 	.word	0xffffffff


	//   ....[7]....
        /*0068*/ 	.word	0xffffffff


	//   ....[8]....
        /*006c*/ 	.word	0xffffffff


	//   ....[9]....
        /*0070*/ 	.word	0xffffffff


	//   ....[10]....
        /*0074*/ 	.word	0xffffffff


	//   ....[11]....
        /*0078*/ 	.word	0xffffffff


	//   ....[12]....
        /*007c*/ 	.word	0xffffffff


	//   ....[13]....
        /*0080*/ 	.word	0xffffffff


	//   ....[14]....
        /*0084*/ 	.word	0xffffffff


	//   ....[15]....
        /*0088*/ 	.word	0xffffffff


	//   ....[16]....
        /*008c*/ 	.word	0xffffffff


	//   ....[17]....
        /*0090*/ 	.word	0xffffffff


	//   ....[18]....
        /*0094*/ 	.word	0xffffffff


	//   ....[19]....
        /*0098*/ 	.word	0xffffffff


	//   ....[20]....
        /*009c*/ 	.word	0xffffffff


	//   ....[21]....
        /*00a0*/ 	.word	0xffffffff


	//   ....[22]....
        /*00a4*/ 	.word	0xffffffff


	//   ....[23]....
        /*00a8*/ 	.word	0xffffffff


	//   ....[24]....
        /*00ac*/ 	.word	0xffffffff


	//   ....[25]....
        /*00b0*/ 	.word	0xffffffff


	//   ....[26]....
        /*00b4*/ 	.word	0xffffffff


	//   ....[27]....
        /*00b8*/ 	.word	0xffffffff


	//   ....[28]....
        /*00bc*/ 	.word	0xffffffff


	//   ....[29]....
        /*00c0*/ 	.word	0xffffffff


	//   ....[30]....
        /*00c4*/ 	.word	0xffffffff


	//   ....[31]....
        /*00c8*/ 	.word	0xffffffff


	//   ....[32]....
        /*00cc*/ 	.word	0xffffffff


	//   ....[33]....
        /*00d0*/ 	.word	0xffffffff


	//   ....[34]....
        /*00d4*/ 	.word	0xffffffff


	//   ....[35]....
        /*00d8*/ 	.word	0xffffffff


	//   ....[36]....
        /*00dc*/ 	.word	0xffffffff


	//   ....[37]....
        /*00e0*/ 	.word	0xffffffff


	//   ....[38]....
        /*00e4*/ 	.word	0xffffffff


	//   ....[39]....
        /*00e8*/ 	.word	0xffffffff


	//   ....[40]....
        /*00ec*/ 	.word	0x05000006


	//   ....[41]....
        /*00f0*/ 	.word	0x05000006


	//   ....[42]....
        /*00f4*/ 	.word	0x05000006


	//   ....[43]....
        /*00f8*/ 	.word	0x05000006


	//   ....[44]....
        /*00fc*/ 	.word	0x05000006


	//   ....[45]....
        /*0100*/ 	.word	0x05000006


	//   ....[46]....
        /*0104*/ 	.word	0x05000006


	//   ....[47]....
        /*0108*/ 	.word	0x05000006


	//   ....[48]....
        /*010c*/ 	.word	0x05000006


	//   ....[49]....
        /*0110*/ 	.word	0x05000006


	//   ....[50]....
        /*0114*/ 	.word	0x05000006


	//   ....[51]....
        /*0118*/ 	.word	0x05000006


	//   ....[52]....
        /*011c*/ 	.word	0x05000006


	//   ....[53]....
        /*0120*/ 	.word	0x05000006


	//   ....[54]....
        /*0124*/ 	.word	0x05000006


	//   ....[55]....
        /*0128*/ 	.word	0x05000006


	//   ....[56]....
        /*012c*/ 	.word	0x05000006


	//   ....[57]....
        /*0130*/ 	.word	0x05000006


	//   ....[58]....
        /*0134*/ 	.word	0x05000006


	//   ....[59]....
        /*0138*/ 	.word	0x05000006


	//----- nvinfo : EIATTR_COOP_GROUP_INSTR_OFFSETS
	.align		4
.L_14851:
        /*013c*/ 	.byte	0x04, 0x28
        /*013e*/ 	.short	(.L_14853 - .L_14852)


	//   ....[0]....
.L_14852:
        /*0140*/ 	.word	0x00000770


	//   ....[1]....
        /*0144*/ 	.word	0x000007b0


	//   ....[2]....
        /*0148*/ 	.word	0x00000840


	//   ....[3]....
        /*014c*/ 	.word	0x00000850


	//   ....[4]....
        /*0150*/ 	.word	0x00000890


	//   ....[5]....
        /*0154*/ 	.word	0x000008a0


	//   ....[6]....
        /*0158*/ 	.word	0x000008f0


	//   ....[7]....
        /*015c*/ 	.word	0x00000910


	//   ....[8]....
        /*0160*/ 	.word	0x000009a0


	//   ....[9]....
        /*0164*/ 	.word	0x000009c0


	//   ....[10]....
        /*0168*/ 	.word	0x00000a90


	//   ....[11]....
        /*016c*/ 	.word	0x00000aa0


	//   ....[12]....
        /*0170*/ 	.word	0x00000b00


	//   ....[13]....
        /*0174*/ 	.word	0x00000b30


	//   ....[14]....
        /*0178*/ 	.word	0x00000b70


	//   ....[15]....
        /*017c*/ 	.word	0x00000ba0


	//   ....[16]....
        /*0180*/ 	.word	0x00000be0


	//   ....[17]....
        /*0184*/ 	.word	0x00000c10


	//   ....[18]....
        /*0188*/ 	.word	0x00000c50


	//   ....[19]....
        /*018c*/ 	.word	0x00000c60


	//   ....[20]....
        /*0190*/ 	.word	0x00001e50


	//   ....[21]....
        /*0194*/ 	.word	0x00001e70


	//   ....[22]....
        /*0198*/ 	.word	0x00001eb0


	//   ....[23]....
        /*019c*/ 	.word	0x00001ec0


	//   ....[24]....
        /*01a0*/ 	.word	0x00001ee0


	//   ....[25]....
        /*01a4*/ 	.word	0x00001ef0


	//   ....[26]....
        /*01a8*/ 	.word	0x00001f10


	//   ....[27]....
        /*01ac*/ 	.word	0x00001f20


	//   ....[28]....
        /*01b0*/ 	.word	0x00001f40


	//   ....[29]....
        /*01b4*/ 	.word	0x00001f50


	//   ....[30]....
        /*01b8*/ 	.word	0x000020d0


	//   ....[31]....
        /*01bc*/ 	.word	0x000020e0


	//   ....[32]....
        /*01c0*/ 	.word	0x00002120


	//   ....[33]....
        /*01c4*/ 	.word	0x00002130


	//   ....[34]....
        /*01c8*/ 	.word	0x00002170


	//   ....[35]....
        /*01cc*/ 	.word	0x00002180


	//   ....[36]....
        /*01d0*/ 	.word	0x000021c0


	//   ....[37]....
        /*01d4*/ 	.word	0x000021d0


	//   ....[38]....
        /*01d8*/ 	.word	0x000021f0


	//   ....[39]....
        /*01dc*/ 	.word	0x00002200


	//   ....[40]....
        /*01e0*/ 	.word	0x00004510


	//   ....[41]....
        /*01e4*/ 	.word	0x00004560


	//   ....[42]....
        /*01e8*/ 	.word	0x00004620


	//   ....[43]....
        /*01ec*/ 	.word	0x00004670


	//   ....[44]....
        /*01f0*/ 	.word	0x00004740


	//   ....[45]....
        /*01f4*/ 	.word	0x00004790


	//   ....[46]....
        /*01f8*/ 	.word	0x00004860


	//   ....[47]....
        /*01fc*/ 	.word	0x000048b0


	//   ....[48]....
        /*0200*/ 	.word	0x00004980


	//   ....[49]....
        /*0204*/ 	.word	0x000049d0


	//   ....[50]....
        /*0208*/ 	.word	0x00004a60


	//   ....[51]....
        /*020c*/ 	.word	0x00004ab0


	//   ....[52]....
        /*0210*/ 	.word	0x00004b20


	//   ....[53]....
        /*0214*/ 	.word	0x00004b70


	//   ....[54]....
        /*0218*/ 	.word	0x00004be0


	//   ....[55]....
        /*021c*/ 	.word	0x00004c30


	//   ....[56]....
        /*0220*/ 	.word	0x00004ca0


	//   ....[57]....
        /*0224*/ 	.word	0x00004cf0


	//   ....[58]....
        /*0228*/ 	.word	0x00004d60


	//   ....[59]....
        /*022c*/ 	.word	0x00004db0


	//----- nvinfo : EIATTR_EXIT_INSTR_OFFSETS
	.align		4
.L_14853:
        /*0230*/ 	.byte	0x04, 0x1c
        /*0232*/ 	.short	(.L_14855 - .L_14854)


	//   ....[0]....
.L_14854:
        /*0234*/ 	.word	0x00002380


	//   ....[1]....
        /*0238*/ 	.word	0x00002a60


	//   ....[2]....
        /*023c*/ 	.word	0x00003e50


	//   ....[3]....
        /*0240*/ 	.word	0x000044b0


	//----- nvinfo : EIATTR_CRS_STACK_SIZE
	.align		4
.L_14855:
        /*0244*/ 	.byte	0x04, 0x1e
        /*0246*/ 	.short	(.L_14857 - .L_14856)
.L_14856:
        /*0248*/ 	.word	0x00000000


	//----- nvinfo : EIATTR_CBANK_PARAM_SIZE
	.align		4
.L_14857:
        /*024c*/ 	.byte	0x03, 0x19
        /*024e*/ 	.short	0x0014


	//----- nvinfo : EIATTR_PARAM_CBANK
	.align		4
        /*0250*/ 	.byte	0x04, 0x0a
        /*0252*/ 	.short	(.L_14859 - .L_14858)
	.align		4
.L_14858:
        /*0254*/ 	.word	index@(.nv.constant0._ZN2at6native43_GLOBAL__N__9ae7fba5_10_SoftMax_cu_9f978f6319cunn_SoftMaxForwardILi2EdddNS1_22SoftMaxForwardEpilogueEEEvPT2_PKT0_i)
        /*0258*/ 	.short	0x0210
        /*025a*/ 	.short	0x0014


	//----- nvinfo : EIATTR_SW_WAR
	.align		4
.L_14859:
        /*025c*/ 	.byte	0x04, 0x36
        /*025e*/ 	.short	(.L_14861 - .L_14860)
.L_14860:
        /*0260*/ 	.word	0x00000008
.L_14861:


//--------------------- .nv.info._ZN2at6native43_GLOBAL__N__9ae7fba5_10_SoftMax_cu_9f978f6323cunn_SoftMaxForwardSmemILi2EdddNS1_22SoftMaxForwardEpilogueElEEvPT2_PKT0_T4_ --------------------------
	.section	.nv.info._ZN2at6native43_GLOBAL__N__9ae7fba5_10_SoftMax_cu_9f978f6323cunn_SoftMaxForwardSmemILi2EdddNS1_22SoftMaxForwardEpilogueElEEvPT2_PKT0_T4_,"",@"SHT_CUDA_INFO"
	.sectionflags	@""
	.align	4


	//----- nvinfo : EIATTR_CUDA_API_VERSION
	.align		4
        /*0000*/ 	.byte	0x04, 0x37
        /*0002*/ 	.short	(.L_14863 - .L_14862)
.L_14862:
        /*0004*/ 	.word	0x00000082


	//----- nvinfo : EIATTR_KPARAM_INFO
	.align		4
.L_14863:
        /*0008*/ 	.byte	0x04, 0x17
        /*000a*/ 	.short	(.L_14865 - .L_14864)
.L_14864:
        /*000c*/ 	.word	0x00000000
        /*0010*/ 	.short	0x0002
        /*0012*/ 	.short	0x0010
        /*0014*/ 	.byte	0x00, 0xf0, 0x21, 0x00


	//----- nvinfo : EIATTR_KPARAM_INFO
	.align		4
.L_14865:
        /*0018*/ 	.byte	0x04, 0x17
        /*001a*/ 	.short	(.L_14867 - .L_14866)
.L_14866:
        /*001c*/ 	.word	0x00000000
        /*0020*/ 	.short	0x0001
        /*0022*/ 	.short	0x0008
        /*0024*/ 	.byte	0x00, 0xf0, 0x21, 0x00


	//----- nvinfo : EIATTR_KPARAM_INFO
	.align		4
.L_14867:
        /*0028*/ 	.byte	0x04, 0x17
        /*002a*/ 	.short	(.L_14869 - .L_14868)
.L_14868:
        /*002c*/ 	.word	0x00000000
        /*0030*/ 	.short	0x0000
        /*0032*/ 	.short	0x0000
        /*0034*/ 	.byte	0x00, 0xf0, 0x21, 0x00


	//----- nvinfo : EIATTR_SPARSE_MMA_MASK
	.align		4
.L_14869:
        /*0038*/ 	.byte	0x03, 0x50
        /*003a*/ 	.short	0x0000


	//----- nvinfo : EIATTR_MAXREG_COUNT
	.align		4
        /*003c*/ 	.byte	0x03, 0x1b
        /*003e*/ 	.short	0x00ff


	//----- nvinfo : EIATTR_NUM_BARRIERS
	.align		4
        /*0040*/ 	.byte	0x02, 0x4c
        /*0042*/ 	.byte	0x01
	.zero		1


	//----- nvinfo : EIATTR_MERCURY_ISA_VERSION
	.align		4
        /*0044*/ 	.byte	0x03, 0x5f
        /*0046*/ 	.short	0x0101


	//----- nvinfo : EIATTR_COOP_GROUP_MASK_REGIDS
	.align		4
        /*0048*/ 	.byte	0x04, 0x29
        /*004a*/ 	.short	(.L_14871 - .L_14870)


	//   ....[0]....
.L_14870:
        /*004c*/ 	.word	0xffffffff


	//   ....[1]....
        /*0050*/ 	.word	0xffffffff


	//   ....[2]....
        /*0054*/ 	.word	0xffffffff


	//   ....[3]....
        /*0058*/ 	.word	0xffffffff


	//   ....[4]....
        /*005c*/ 	.word	0xffffffff


	//   ....[5]....
        /*0060*/ 	.word	0xffffffff


	//   ....[6]....
        /*0064*/ 	.word	0xffffffff


	//   ....[7]....
        /*0068*/ 	.word	0xffffffff


	//   ....[8]....
        /*006c*/ 	.word	0xffffffff


	//   ....[9]....
        /*0070*/ 	.word	0xffffffff


	//   ....[10]....
        /*0074*/ 	.word	0xffffffff


	//   ....[11]....
        /*0078*/ 	.word	0xffffffff


	//   ....[12]....
        /*007c*/ 	.word	0xffffffff


	//   ....[13]....
        /*0080*/ 	.word	0xffffffff


	//   ....[14]....
        /*0084*/ 	.word	0xffffffff


	//   ....[15]....
        /*0088*/ 	.word	0xffffffff


	//   ....[16]....
        /*008c*/ 	.word	0xffffffff


	//   ....[17]....
        /*0090*/ 	.word	0xffffffff


	//   ....[18]....
        /*0094*/ 	.word	0xffffffff


	//   ....[19]....
        /*0098*/ 	.word	0xffffffff


	//   ....[20]....
        /*009c*/ 	.word	0xffffffff


	//   ....[21]....
        /*00a0*/ 	.word	0xffffffff


	//   ....[22]....
        /*00a4*/ 	.word	0xffffffff


	//   ....[23]....
        /*00a8*/ 	.word	0xffffffff


	//   ....[24]....
        /*00ac*/ 	.word	0xffffffff


	//   ....[25]....
        /*00b0*/ 	.word	0xffffffff


	//   ....[26]....
        /*00b4*/ 	.word	0xffffffff


	//   ....[27]....
        /*00b8*/ 	.word	0xffffffff


	//   ....[28]....
        /*00bc*/ 	.word	0xffffffff


	//   ....[29]....
        /*00c0*/ 	.word	0xffffffff


	//   ....[30]....
        /*00c4*/ 	.word	0xffffffff


	//   ....[31]....
        /*00c8*/ 	.word	0xffffffff


	//   ....[32]....
        /*00cc*/ 	.word	0xffffffff


	//   ....[33]....
        /*00d0*/ 	.word	0xffffffff


	//   ....[34]....
        /*00d4*/ 	.word	0xffffffff


	//   ....[35]....
        /*00d8*/ 	.word	0xffffffff


	//   ....[36]....
        /*00dc*/ 	.word	0xffffffff


	//   ....[37]....
        /*00e0*/ 	.word	0xffffffff


	//   ....[38]....
        /*00e4*/ 	.word	0xffffffff


	//   ....[39]....
        /*00e8*/ 	.word	0xffffffff


	//   ....[40]....
        /*00ec*/ 	.word	0x05000007


	//   ....[41]....
        /*00f0*/ 	.word	0x05000007


	//   ....[42]....
        /*00f4*/ 	.word	0x05000007


	//   ....[43]....
        /*00f8*/ 	.word	0x05000007


	//   ....[44]....
        /*00fc*/ 	.word	0x05000007


	//   ....[45]....
        /*0100*/ 	.word	0x05000007


	//   ....[46]....
        /*0104*/ 	.word	0x05000007


	//   ....[47]....
        /*0108*/ 	.word	0x05000007


	//   ....[48]....
        /*010c*/ 	.word	0x05000007


	//   ....[49]....
        /*0110*/ 	.word	0x05000007


	//   ....[50]....
        /*0114*/ 	.word	0x05000007


	//   ....[51]....
        /*0118*/ 	.word	0x05000007


	//   ....[52]....
        /*011c*/ 	.word	0x05000007


	//   ....[53]....
        /*0120*/ 	.word	0x05000007


	//   ....[54]....
        /*0124*/ 	.word	0x05000007


	//   ....[55]....
        /*0128*/ 	.word	0x05000007


	//   ....[56]....
        /*012c*/ 	.word	0x05000007


	//   ....[57]....
        /*0130*/ 	.word	0x05000007


	//   ....[58]....
        /*0134*/ 	.word	0x05000007


	//   ....[59]....
        /*0138*/ 	.word	0x05000007


	//----- nvinfo : EIATTR_COOP_GROUP_INSTR_OFFSETS
	.align		4
.L_14871:
        /*013c*/ 	.byte	0x04, 0x28
        /*013e*/ 	.short	(.L_14873 - .L_14872)


	//   ....[0]....
.L_14872:
        /*0140*/ 	.word	0x000003a0


	//   ....[1]....
        /*0144*/ 	.word	0x000003e0


	//   ....[2]....
        /*0148*/ 	.word	0x00000470


	//   ....[3]....
        /*014c*/ 	.word	0x00000480


	//   ....[4]....
        /*0150*/ 	.word	0x000004d0


	//   ....[5]....
        /*0154*/ 	.word	0x00000500


	//   ....[6]....
        /*0158*/ 	.word	0x00000570


	//   ....[7]....
        /*015c*/ 	.word	0x00000580


	//   ....[8]....
        /*0160*/ 	.word	0x000005d0


	//   ....[9]....
        /*0164*/ 	.word	0x000005e0


	//   ....[10]....
        /*0168*/ 	.word	0x000006e0


	//   ....[11]....
        /*016c*/ 	.word	0x000006f0


	//   ....[12]....
        /*0170*/ 	.word	0x00000730


	//   ....[13]....
        /*0174*/ 	.word	0x00000740


	//   ....[14]....
        /*0178*/ 	.word	0x00000780


	//   ....[15]....
        /*017c*/ 	.word	0x00000790


	//   ....[16]....
        /*0180*/ 	.word	0x000007d0


	//   ....[17]....
        /*0184*/ 	.word	0x000007e0


	//   ....[18]....
        /*0188*/ 	.word	0x00000820


	//   ....[19]....
        /*018c*/ 	.word	0x00000830


	//   ....[20]....
        /*0190*/ 	.word	0x00001010


	//   ....[21]....
        /*0194*/ 	.word	0x00001020


	//   ....[22]....
        /*0198*/ 	.word	0x00001060


	//   ....[23]....
        /*019c*/ 	.word	0x00001070


	//   ....[24]....
        /*01a0*/ 	.word	0x000010d0


	//   ....[25]....
        /*01a4*/ 	.word	0x000010e0


	//   ....[26]....
        /*01a8*/ 	.word	0x00001100


	//   ....[27]....
        /*01ac*/ 	.word	0x00001110


	//   ....[28]....
        /*01b0*/ 	.word	0x00001130


	//   ....[29]....
        /*01b4*/ 	.word	0x00001140


	//   ....[30]....
        /*01b8*/ 	.word	0x000011d0


	//   ....[31]....
        /*01bc*/ 	.word	0x000011e0


	//   ....[32]....
        /*01c0*/ 	.word	0x00001200


	//   ....[33]....
        /*01c4*/ 	.word	0x00001210


	//   ....[34]....
        /*01c8*/ 	.word	0x00001250


	//   ....[35]....
        /*01cc*/ 	.word	0x00001260


	//   ....[36]....
        /*01d0*/ 	.word	0x000012a0


	//   ....[37]....
        /*01d4*/ 	.word	0x000012b0


	//   ....[38]....
        /*01d8*/ 	.word	0x000012f0


	//   ....[39]....
        /*01dc*/ 	.word	0x00001300


	//   ....[40]....
        /*01e0*/ 	.word	0x00001ee0


	//   ....[41]....
        /*01e4*/ 	.word	0x00001f30


	//   ....[42]....
        /*01e8*/ 	.word	0x00001fc0


	//   ....[43]....
        /*01ec*/ 	.word	0x00002010


	//   ....[44]....
        /*01f0*/ 	.word	0x000020a0


	//   ....[45]....
        /*01f4*/ 	.word	0x000020f0


	//   ....[46]....
        /*01f8*/ 	.word	0x00002180


	//   ....[47]....
        /*01fc*/ 	.word	0x000021d0


	//   ....[48]....
        /*0200*/ 	.word	0x00002260


	//   ....[49]....
        /*0204*/ 	.word	0x000022b0


	//   ....[50]....
        /*0208*/ 	.word	0x00002340


	//   ....[51]....
        /*020c*/ 	.word	0x00002390


	//   ....[52]....
        /*0210*/ 	.word	0x00002400


	//   ....[53]....
        /*0214*/ 	.word	0x00002450


	//   ....[54]....
        /*0218*/ 	.word	0x000024c0


	//   ....[55]....
        /*021c*/ 	.word	0x00002510


	//   ....[56]....
        /*0220*/ 	.word	0x00002580


	//   ....[57]....
        /*0224*/ 	.word	0x000025d0


	//   ....[58]....
        /*0228*/ 	.word	0x00002640


	//   ....[59]....
        /*022c*/ 	.word	0x00002690


	//----- nvinfo : EIATTR_EXIT_INSTR_OFFSETS
	.align		4
.L_14873:
        /*0230*/ 	.byte	0x04, 0x1c
        /*0232*/ 	.short	(.L_14875 - .L_14874)


	//   ....[0]....
.L_14874:
        /*0234*/ 	.word	0x000013a0


	//   ....[1]....
        /*0238*/ 	.word	0x00001e80


	//----- nvinfo : EIATTR_CRS_STACK_SIZE
	.align		4
.L_14875:
        /*023c*/ 	.byte	0x04, 0x1e
        /*023e*/ 	.short	(.L_14877 - .L_14876)
.L_14876:
        /*0240*/ 	.word	0x00000000


	//----- nvinfo : EIATTR_CBANK_PARAM_SIZE
	.align		4
.L_14877:
        /*0244*/ 	.byte	0x03, 0x19
        /*0246*/ 	.short	0x0018


	//----- nvinfo : EIATTR_PARAM_CBANK
	.align		4
        /*0248*/ 	.byte	0x04, 0x0a
        /*024a*/ 	.short	(.L_14879 - .L_14878)
	.align		4
.L_14878:
        /*024c*/ 	.word	index@(.nv.constant0._ZN2at6native43_GLOBAL__N__9ae7fba5_10_SoftMax_cu_9f978f6323cunn_SoftMaxForwardSmemILi2EdddNS1_22SoftMaxForwardEpilogueElEEvPT2_PKT0_T4_)
        /*0250*/ 	.short	0x0210
        /*0252*/ 	.short	0x0018


	//----- nvinfo : EIATTR_SW_WAR
	.align		4
.L_14879:
        /*0254*/ 	.byte	0x04, 0x36
        /*0256*/ 	.short	(.L_14881 - .L_14880)
.L_14880:
        /*0258*/ 	.word	0x00000008
.L_14881:


//--------------------- .nv.info._ZN2at6native43_GLOBAL__N__9ae7fba5_10_SoftMax_cu_9f978f6322cunn_SoftMaxForwardRegIdddNS1_22SoftMaxForwardEpilogueElLi9EEEvPT1_PKT_T3_ --------------------------
	.section	.nv.info._ZN2at6native43_GLOBAL__N__9ae7fba5_10_SoftMax_cu_9f978f6322cunn_SoftMaxForwardRegIdddNS1_22SoftMaxForwardEpilogueElLi9EEEvPT1_PKT_T3_,"",@"SHT_CUDA_INFO"
	.sectionflags	@""
	.align	4


	//----- nvinfo : EIATTR_CUDA_API_VERSION
	.align		4
        /*0000*/ 	.byte	0x04, 0x37
        /*0002*/ 	.short	(.L_14883 - .L_14882)
.L_14882:
        /*0004*/ 	.word	0x00000082


	//----- nvinfo : EIATTR_KPARAM_INFO
	.align		4
.L_14883:
        /*0008*/ 	.byte	0x04, 0x17
        /*000a*/ 	.short	(.L_14885 - .L_14884)
.L_14884:
        /*000c*/ 	.word	0x00000000
        /*0010*/ 	.short	0x0002
        /*0012*/ 	.short	0x0010
        /*0014*/ 	.byte	0x00, 0xf0, 0x21, 0x00


	//----- nvinfo : EIATTR_KPARAM_INFO
	.align		4
.L_14885:
        /*0018*/ 	.byte	0x04, 0x17
        /*001a*/ 	.short	(.L_14887 - .L_14886)
.L_14886:
        /*001c*/ 	.word	0x00000000
        /*0020*/ 	.short	0x0001
        /*0022*/ 	.short	0x0008
        /*0024*/ 	.byte	0x00, 0xf0, 0x21, 0x00


	//----- nvinfo : EIATTR_KPARAM_INFO
	.align		4
.L_14887:
        /*0028*/ 	.byte	0x04, 0x17
        /*002a*/ 	.short	(.L_14889 - .L_14888)
.L_14888:
        /*002c*/ 	.word	0x00000000
        /*0030*/ 	.short	0x0000
        /*0032*/ 	.short	0x0000
        /*0034*/ 	.byte	0x00, 0xf0, 0x21, 0x00


	//----- nvinfo : EIATTR_SPARSE_MMA_MASK
	.align		4
.L_14889:
        /*0038*/ 	.byte	0x03, 0x50
        /*003a*/ 	.short	0x0000


	//----- nvinfo : EIATTR_MAXREG_COUNT
	.align		4
        /*003c*/ 	.byte	0x03, 0x1b
        /*003e*/ 	.short	0x00ff


	//----- nvinfo : EIATTR_NUM_BARRIERS
	.align		4
        /*0040*/ 	.byte	0x02, 0x4c
        /*0042*/ 	.byte	0x01
	.zero		1


	//----- nvinfo : EIATTR_MERCURY_ISA_VERSION
	.align		4
        /*0044*/ 	.byte	0x03, 0x5f
        /*0046*/ 	.short	0x0101


	//----- nvinfo : EIATTR_COOP_GROUP_MASK_REGIDS
	.align		4
        /*0048*/ 	.byte	0x04, 0x29
        /*004a*/ 	.short	(.L_14891 - .L_14890)


	//   ....[0]....
.L_14890:
        /*004c*/ 	.word	0xffffffff


	//   ....[1]....
        /*0050*/ 	.word	0xffffffff


	//   ....[2]....
        /*0054*/ 	.word	0xffffffff


	//   ....[3]....
        /*0058*/ 	.word	0xffffffff


	//   ....[4]....
        /*005c*/ 	.word	0xffffffff


	//   ....[5]....
        /*0060*/ 	.word	0xffffffff


	//   ....[6]....
        /*0064*/ 	.word	0xffffffff


	//   ....[7]....
        /*0068*/ 	.word	0xffffffff


	//   ....[8]....
        /*006c*/ 	.word	0xffffffff


	//   ....[9]....
        /*0070*/ 	.word	0xffffffff


	//   ....[10]....
        /*0074*/ 	.word	0xffffffff


	//   ....[11]....
        /*0078*/ 	.word	0xffffffff


	//   ....[12]....
        /*007c*/ 	.word	0xffffffff


	//   ....[13]....
        /*0080*/ 	.word	0xffffffff


	//   ....[14]....
        /*0084*/ 	.word	0xffffffff


	//   ....[15]....
        /*0088*/ 	.word	0xffffffff


	//   ....[16]....
        /*008c*/ 	.word	0xffffffff


	//   ....[17]....
        /*0090*/ 	.word	0xffffffff


	//   ....[18]....
        /*0094*/ 	.word	0xffffffff


	//   ....[19]....
        /*0098*/ 	.word	0xffffffff


	//   ....[20]....
        /*009c*/ 	.word	0xffffffff


	//   ....[21]....
        /*00a0*/ 	.word	0xffffffff


	//   ....[22]....
        /*00a4*/ 	.word	0xffffffff


	//   ....[23]....
        /*00a8*/ 	.word	0xffffffff


	//   ....[24]....
        /*00ac*/ 	.word	0xffffffff


	//   ....[25]....
        /*00b0*/ 	.word	0xffffffff


	//   ....[26]....
        /*00b4*/ 	.word	0xffffffff


	//   ....[27]....
        /*00b8*/ 	.word	0xffffffff


	//   ....[28]....
        /*00bc*/ 	.word	0xffffffff


	//   ....[29]....
        /*00c0*/ 	.word	0xffffffff


	//   ....[30]....
        /*00c4*/ 	.word	0xffffffff


	//   ....[31]....
        /*00c8*/ 	.word	0xffffffff


	//   ....[32]....
        /*00cc*/ 	.word	0xffffffff


	//   ....[33]....
        /*00d0*/ 	.word	0xffffffff


	//   ....[34]....
        /*00d4*/ 	.word	0xffffffff


	//   ....[35]....
        /*00d8*/ 	.word	0xffffffff


	//   ....[36]....
        /*00dc*/ 	.word	0xffffffff


	//   ....[37]....
        /*00e0*/ 	.word	0xffffffff


	//   ....[38]....
        /*00e4*/ 	.word	0xffffffff


	//   ....[39]....
        /*00e8*/ 	.word	0xffffffff


	//   ....[40]....
        /*00ec*/ 	.word	0x05000020


	//   ....[41]....
        /*00f0*/ 	.word	0x05000020


	//   ....[42]....
        /*00f4*/ 	.word	0x05000020


	//   ....[43]....
        /*00f8*/ 	.word	0x05000020


	//   ....[44]....
        /*00fc*/ 	.word	0x05000020


	//   ....[45]....
        /*0100*/ 	.word	0x05000020


	//   ....[46]....
        /*0104*/ 	.word	0x05000020


	//   ....[47]....
        /*0108*/ 	.word	0x05000020


	//   ....[48]....
        /*010c*/ 	.word	0x05000020


	//   ....[49]....
        /*0110*/ 	.word	0x05000020


	//   ....[50]....
        /*0114*/ 	.word	0x05000020


	//   ....[51]....
        /*0118*/ 	.word	0x05000020


	//   ....[52]....
        /*011c*/ 	.word	0x05000020


	//   ....[53]....
        /*0120*/ 	.word	0x05000020


	//   ....[54]....
        /*0124*/ 	.word	0x05000020


	//   ....[55]....
        /*0128*/ 	.word	0x05000020


	//   ....[56]....
        /*012c*/ 	.word	0x05000020


	//   ....[57]....
        /*0130*/ 	.word	0x05000020


	//   ....[58]....
        /*0134*/ 	.word	0x05000020


	//   ....[59]....
        /*0138*/ 	.word	0x05000020


	//----- nvinfo : EIATTR_COOP_GROUP_INSTR_OFFSETS
	.align		4
.L_14891:
        /*013c*/ 	.byte	0x04, 0x28
        /*013e*/ 	.short	(.L_14893 - .L_14892)


	//   ....[0]....
.L_14892:
        /*0140*/ 	.word	0x00000c50


	//   ....[1]....
        /*0144*/ 	.word	0x00000c60


	//   ....[2]....
        /*0148*/ 	.word	0x00000ca0


	//   ....[3]....
        /*014c*/ 	.word	0x00000cb0


	//   ....[4]....
        /*0150*/ 	.word	0x00000d00


	//   ....[5]....
        /*0154*/ 	.word	0x00000d10


	//   ....[6]....
        /*0158*/ 	.word	0x00000d50


	//   ....[7]....
        /*015c*/ 	.word	0x00000d60


	//   ....[8]....
        /*0160*/ 	.word	0x00000da0


	//   ....[9]....
        /*0164*/ 	.word	0x00000db0


	//   ....[10]....
        /*0168*/ 	.word	0x00000f90


	//   ....[11]....
        /*016c*/ 	.word	0x00000fa0


	//   ....[12]....
        /*0170*/ 	.word	0x00001010


	//   ....[13]....
        /*0174*/ 	.word	0x00001030


	//   ....[14]....
        /*0178*/ 	.word	0x00001070


	//   ....[15]....
        /*017c*/ 	.word	0x000010a0


	//   ....[16]....
        /*0180*/ 	.word	0x000010e0


	//   ....[17]....
        /*0184*/ 	.word	0x00001110


	//   ....[18]....
        /*0188*/ 	.word	0x00001150


	//   ....[19]....
        /*018c*/ 	.word	0x00001160


	//   ....[20]....
        /*0190*/ 	.word	0x000036e0


	//   ....[21]....
        /*0194*/ 	.word	0x000036f0


	//   ....[22]....
        /*0198*/ 	.word	0x00003730


	//   ....[23]....
        /*019c*/ 	.word	0x00003740


	//   ....[24]....
        /*01a0*/ 	.word	0x00003770


	//   ....[25]....
        /*01a4*/ 	.word	0x00003780


	//   ....[26]....
        /*01a8*/ 	.word	0x000037a0


	//   ....[27]....
        /*01ac*/ 	.word	0x000037b0


	//   ....[28]....
        /*01b0*/ 	.word	0x000037d0


	//   ....[29]....
        /*01b4*/ 	.word	0x000037e0


	//   ....[30]....
        /*01b8*/ 	.word	0x00003880


	//   ....[31]....
        /*01bc*/ 	.word	0x00003890


	//   ....[32]....
        /*01c0*/ 	.word	0x000038b0


	//   ....[33]....
        /*01c4*/ 	.word	0x000038c0


	//   ....[34]....
        /*01c8*/ 	.word	0x000038e0


	//   ....[35]....
        /*01cc*/ 	.word	0x000038f0


	//   ....[36]....
        /*01d0*/ 	.word	0x00003910


	//   ....[37]....
        /*01d4*/ 	.word	0x00003920


	//   ....[38]....
        /*01d8*/ 	.word	0x00003940


	//   ....[39]....
        /*01dc*/ 	.word	0x00003950


	//   ....[40]....
        /*01e0*/ 	.word	0x000071b0


	//   ....[41]....
        /*01e4*/ 	.word	0x00007200


	//   ....[42]....
        /*01e8*/ 	.word	0x000072c0


	//   ....[43]....
        /*01ec*/ 	.word	0x00007310


	//   ....[44]....
        /*01f0*/ 	.word	0x000073e0


	//   ....[45]....
        /*01f4*/ 	.word	0x00007430


	//   ....[46]....
        /*01f8*/ 	.word	0x00007500


	//   ....[47]....
        /*01fc*/ 	.word	0x00007550


	//   ....[48]....
        /*0200*/ 	.word	0x00007620


	//   ....[49]....
        /*0204*/ 	.word	0x00007670


	//   ....[50]....
        /*0208*/ 	.word	0x00007700


	//   ....[51]....
        /*020c*/ 	.word	0x00007750


	//   ....[52]....
        /*0210*/ 	.word	0x000077c0


	//   ....[53]....
        /*0214*/ 	.word	0x00007810


	//   ....[54]....
        /*0218*/ 	.word	0x00007880


	//   ....[55]....
        /*021c*/ 	.word	0x000078d0


	//   ....[56]....
        /*0220*/ 	.word	0x00007940


	//   ....[57]....
        /*0224*/ 	.word	0x00007990


	//   ....[58]....
        /*0228*/ 	.word	0x00007a00


	//   ....[59]....
        /*022c*/ 	.word	0x00007a50


	//----- nvinfo : EIATTR_EXIT_INSTR_OFFSETS
	.align		4
.L_14893:
        /*0230*/ 	.byte	0x04, 0x1c
        /*0232*/ 	.short	(.L_14895 - .L_14894)


	//   ....[0]....
.L_14894:
        /*0234*/ 	.word	0x00006b20


	//   ....[1]....
        /*0238*/ 	.word	0x00007150


	//----- nvinfo : EIATTR_CRS_STACK_SIZE
	.align		4
.L_14895:
        /*023c*/ 	.byte	0x04, 0x1e
        /*023e*/ 	.short	(.L_14897 - .L_14896)
.L_14896:
        /*0240*/ 	.word	0x00000000


	//----- nvinfo : EIATTR_CBANK_PARAM_SIZE
	.align		4
.L_14897:
        /*0244*/ 	.byte	0x03, 0x19
        /*0246*/ 	.short	0x0018


	//----- nvinfo : EIATTR_PARAM_CBANK
	.align		4
        /*0248*/ 	.byte	0x04, 0x0a
        /*024a*/ 	.short	(.L_14899 - .L_14898)
	.align		4
.L_14898:
        /*024c*/ 	.word	index@(.nv.constant0._ZN2at6native43_GLOBAL__N__9ae7fba5_10_SoftMax_cu_9f978f6322cunn_SoftMaxForwardRegIdddNS1_22SoftMaxForwardEpilogueElLi9EEEvPT1_PKT_T3_)
        /*0250*/ 	.short	0x0210
        /*0252*/ 	.short	0x0018


	//----- nvinfo : EIATTR_SW_WAR
	.align		4
.L_14899:
        /*0254*/ 	.byte	0x04, 0x36
        /*0256*/ 	.short	(.L_14901 - .L_14900)
.L_14900:
        /*0258*/ 	.word	0x00000008
.L_14901:


//--------------------- .nv.info._ZN2at6native43_GLOBAL__N__9ae7fba5_10_SoftMax_cu_9f978f6322cunn_SoftMaxForwardRegIdddNS1_22SoftMaxForwardEpilogueElLi8EEEvPT1_PKT_T3_ --------------------------
	.section	.nv.info._ZN2at6native43_GLOBAL__N__9ae7fba5_10_SoftMax_cu_9f978f6322cunn_SoftMaxForwardRegIdddNS1_22SoftMaxForwardEpilogueElLi8EEEvPT1_PKT_T3_,"",@"SHT_CUDA_INFO"
	.sectionflags	@""
	.align	4


	//----- nvinfo : EIATTR_CUDA_API_VERSION
	.align		4
        /*0000*/ 	.byte	0x04, 0x37
        /*0002*/ 	.short	(.L_14903 - .L_14902)
.L_14902:
        /*0004*/ 	.word	0x00000082


	//----- nvinfo : EIATTR_KPARAM_INFO
	.align		4
.L_14903:
        /*0008*/ 	.byte	0x04, 0x17
        /*000a*/ 	.short	(.L_14905 - .L_14904)
.L_14904:
        /*000c*/ 	.word	0x00000000
        /*0010*/ 	.short	0x0002
        /*0012*/ 	.short	0x0010
        /*0014*/ 	.byte	0x00, 0xf0, 0x21, 0x00


	//----- nvinfo : EIATTR_KPARAM_INFO
	.align		4
.L_14905:
        /*0018*/ 	.byte	0x04, 0x17
        /*001a*/ 	.short	(.L_14907 - .L_14906)
.L_14906:
        /*001c*/ 	.word	0x00000000
        /*0020*/ 	.short	0x0001
        /*0022*/ 	.short	0x0008
        /*0024*/ 	.byte	0x00, 0xf0, 0x21, 0x00


	//----- nvinfo : EIATTR_KPARAM_INFO
	.align		4
.L_14907:
        /*0028*/ 	.byte	0x04, 0x17
        /*002a*/ 	.short	(.L_14909 - .L_14908)
.L_14908:
        /*002c*/ 	.word	0x00000000
        /*0030*/ 	.short	0x0000
        /*0032*/ 	.short	0x0000
        /*0034*/ 	.byte	0x00, 0xf0, 0x21, 0x00


	//----- nvinfo : EIATTR_SPARSE_MMA_MASK
	.align		4
.L_14909:
        /*0038*/ 	.byte	0x03, 0x50
        /*003a*/ 	.short	0x0000


	//----- nvinfo : EIATTR_MAXREG_COUNT
	.align		4
        /*003c*/ 	.byte	0x03, 0x1b
        /*003e*/ 	.short	0x00ff


	//----- nvinfo : EIATTR_NUM_BARRIERS
	.align		4
        /*0040*/ 	.byte	0x02, 0x4c
        /*0042*/ 	.byte	0x01
	.zero		1


	//----- nvinfo : EIATTR_MERCURY_ISA_VERSION
	.align		4
        /*0044*/ 	.byte	0x03, 0x5f
        /*0046*/ 	.short	0x0101


	//----- nvinfo : EIATTR_COOP_GROUP_MASK_REGIDS
	.align		4
        /*0048*/ 	.byte	0x04, 0x29
        /*004a*/ 	.short	(.L_14911 - .L_14910)


	//   ....[0]....
.L_14910:
        /*004c*/ 	.word	0xffffffff


	//   ....[1]....
        /*0050*/ 	.word	0xffffffff


	//   ....[2]....
        /*0054*/ 	.word	0xffffffff


	//   ....[3]....
        /*0058*/ 	.word	0xffffffff


	//   ....[4]....
        /*005c*/ 	.word	0xffffffff


	//   ....[5]....
        /*0060*/ 	.word	0xffffffff


	//   ....[6]....
        /*0064*/ 	.word	0xffffffff


	//   ....[7]....
        /*0068*/ 	.word	0xffffffff


	//   ....[8]....
        /*006c*/ 	.word	0xffffffff


	//   ....[9]....
        /*0070*/ 	.word	0xffffffff


	//   ....[10]....
        /*0074*/ 	.word	0xffffffff


	//   ....[11]....
        /*0078*/ 	.word	0xffffffff


	//   ....[12]....
        /*007c*/ 	.word	0xffffffff


	//   ....[13]....
        /*0080*/ 	.word	0xffffffff


	//   ....[14]....
        /*0084*/ 	.word	0xffffffff


	//   ....[15]....
        /*0088*/ 	.word	0xffffffff


	//   ....[16]....
        /*008c*/ 	.word	0xffffffff


	//   ....[17]....
        /*0090*/ 	.word	0xffffffff


	//   ....[18]....
        /*0094*/ 	.word	0xffffffff


	//   ....[19]....
        /*0098*/ 	.word	0xffffffff


	//   ....[20]....
        /*009c*/ 	.word	0xffffffff


	//   ....[21]....
        /*00a0*/ 	.word	0xffffffff


	//   ....[22]....
        /*00a4*/ 	.word	0xffffffff


	//   ....[23]....
        /*00a8*/ 	.word	0xffffffff


	//   ....[24]....
        /*00ac*/ 	.word	0xffffffff


	//   ....[25]....
        /*00b0*/ 	.word	0xffffffff


	//   ....[26]....
        /*00b4*/ 	.word	0xffffffff


	//   ....[27]....
        /*00b8*/ 	.word	0xffffffff


	//   ....[28]....
        /*00bc*/ 	.word	0xffffffff


	//   ....[29]....
        /*00c0*/ 	.word	0xffffffff


	//   ....[30]....
        /*00c4*/ 	.word	0xffffffff


	//   ....[31]....
        /*00c8*/ 	.word	0xffffffff


	//   ....[32]....
        /*00cc*/ 	.word	0xffffffff


	//   ....[33]....
        /*00d0*/ 	.word	0xffffffff


	//   ....[34]....
        /*00d4*/ 	.word	0xffffffff


	//   ....[35]....
        /*00d8*/ 	.word	0xffffffff


	//   ....[36]....
        /*00dc*/ 	.word	0xffffffff


	//   ....[37]....
        /*00e0*/ 	.word	0xffffffff


	//   ....[38]....
        /*00e4*/ 	.word	0xffffffff


	//   ....[39]....
        /*00e8*/ 	.word	0xffffffff


	//   ....[40]....
        /*00ec*/ 	.word	0x0500001a


	//   ....[41]....
        /*00f0*/ 	.word	0x0500001a


	//   ....[42]....
        /*00f4*/ 	.word	0x0500001a


	//   ....[43]....
        /*00f8*/ 	.word	0x0500001a


	//   ....[44]....
        /*00fc*/ 	.word	0x0500001a


	//   ....[45]....
        /*0100*/ 	.word	0x0500001a


	//   ....[46]....
        /*0104*/ 	.word	0x0500001a


	//   ....[47]....
        /*0108*/ 	.word	0x0500001a


	//   ....[48]....
        /*010c*/ 	.word	0x0500001a


	//   ....[49]....
        /*0110*/ 	.word	0x0500001a


	//   ....[50]....
        /*0114*/ 	.word	0x0500001a


	//   ....[51]....
        /*0118*/ 	.word	0x0500001a


	//   ....[52]....
        /*011c*/ 	.word	0x0500001a


	//   ....[53]....
        /*0120*/ 	.word	0x0500001a


	//   ....[54]....
        /*0124*/ 	.word	0x0500001a


	//   ....[55]....
        /*0128*/ 	.word	0x0500001a


	//   ....[56]....
        /*012c*/ 	.word	0x0500001a


	//   ....[57]....
        /*0130*/ 	.word	0x0500001a


	//   ....[58]....
        /*0134*/ 	.word	0x0500001a


	//   ....[59]....
        /*0138*/ 	.word	0x0500001a


	//----- nvinfo : EIATTR_COOP_GROUP_INSTR_OFFSETS
	.align		4
.L_14911:
        /*013c*/ 	.byte	0x04, 0x28
        /*013e*/ 	.short	(.L_14913 - .L_14912)


	//   ....[0]....
.L_14912:
        /*0140*/ 	.word	0x00000b10


	//   ....[1]....
        /*0144*/ 	.word	0x00000b20


	//   ....[2]....
        /*0148*/ 	.word	0x00000b60


	//   ....[3]....
        /*014c*/ 	.word	0x00000b70


	//   ....[4]....
        /*0150*/ 	.word	0x00000bb0


	//   ....[5]....
        /*0154*/ 	.word	0x00000bc0


	//   ....[6]....
        /*0158*/ 	.word	0x00000c00


	//   ....[7]....
        /*015c*/ 	.word	0x00000c10


	//   ....[8]....
        /*0160*/ 	.word	0x00000c50


	//   ....[9]....
        /*0164*/ 	.word	0x00000c60


	//   ....[10]....
        /*0168*/ 	.word	0x00000e40


	//   ....[11]....
        /*016c*/ 	.word	0x00000e50


	//   ....[12]....
        /*0170*/ 	.word	0x00000eb0


	//   ....[13]....
        /*0174*/ 	.word	0x00000ed0


	//   ....[14]....
        /*0178*/ 	.word	0x00000f10


	//   ....[15]....
        /*017c*/ 	.word	0x00000f20


	//   ....[16]....
        /*0180*/ 	.word	0x00000f80


	//   ....[17]....
        /*0184*/ 	.word	0x00000fa0


	//   ....[18]....
        /*0188*/ 	.word	0x00001000


	//   ....[19]....
        /*018c*/ 	.word	0x00001010


	//   ....[20]....
        /*0190*/ 	.word	0x00003190


	//   ....[21]....
        /*0194*/ 	.word	0x00003210


	//   ....[22]....
        /*0198*/ 	.word	0x00003240


	//   ....[23]....
        /*019c*/ 	.word	0x00003250


	//   ....[24]....
        /*01a0*/ 	.word	0x00003280


	//   ....[25]....
        /*01a4*/ 	.word	0x00003290


	//   ....[26]....
        /*01a8*/ 	.word	0x000032b0


	//   ....[27]....
        /*01ac*/ 	.word	0x000032c0


	//   ....[28]....
        /*01b0*/ 	.word	0x000032e0


	//   ....[29]....
        /*01b4*/ 	.word	0x000032f0


	//   ....[30]....
        /*01b8*/ 	.word	0x000033a0


	//   ....[31]....
        /*01bc*/ 	.word	0x000033b0


	//   ....[32]....
        /*01c0*/ 	.word	0x000033d0


	//   ....[33]....
        /*01c4*/ 	.word	0x000033e0


	//   ....[34]....
        /*01c8*/ 	.word	0x00003400


	//   ....[35]....
        /*01cc*/ 	.word	0x00003410


	//   ....[36]....
        /*01d0*/ 	.word	0x00003430


	//   ....[37]....
        /*01d4*/ 	.word	0x00003440


	//   ....[38]....
        /*01d8*/ 	.word	0x00003460


	//   ....[39]....
        /*01dc*/ 	.word	0x00003470


	//   ....[40]....
        /*01e0*/ 	.word	0x00006670


	//   ....[41]....
        /*01e4*/ 	.word	0x000066c0


	//   ....[42]....
        /*01e8*/ 	.word	0x00006790


	//   ....[43]....
        /*01ec*/ 	.word	0x000067e0


	//   ....[44]....
        /*01f0*/ 	.word	0x00006870


	//   ....[45]....
        /*01f4*/ 	.word	0x000068c0


	//   ....[46]....
        /*01f8*/ 	.word	0x00006990


	//   ....[47]....
        /*01fc*/ 	.word	0x000069e0


	//   ....[48]....
        /*0200*/ 	.word	0x00006aa0


	//   ....[49]....
        /*0204*/ 	.word	0x00006af0


	//   ....[50]....
        /*0208*/ 	.word	0x00006b70


	//   ....[51]....
        /*020c*/ 	.word	0x00006bc0


	//   ....[52]....
        /*0210*/ 	.word	0x00006c30


	//   ....[53]....
        /*0214*/ 	.word	0x00006c80


	//   ....[54]....
        /*0218*/ 	.word	0x00006cf0


	//   ....[55]....
        /*021c*/ 	.word	0x00006d40


	//   ....[56]....
        /*0220*/ 	.word	0x00006db0


	//   ....[57]....
        /*0224*/ 	.word	0x00006e00


	//   ....[58]....
        /*0228*/ 	.word	0x00006e70


	//   ....[59]....
        /*022c*/ 	.word	0x00006ec0


	//----- nvinfo : EIATTR_EXIT_INSTR_OFFSETS
	.align		4
.L_14913:
        /*0230*/ 	.byte	0x04, 0x1c
        /*0232*/ 	.short	(.L_14915 - .L_14914)


	//   ....[0]....
.L_14914:
        /*0234*/ 	.word	0x00005fe0


	//   ....[1]....
        /*0238*/ 	.word	0x00006610


	//----- nvinfo : EIATTR_CRS_STACK_SIZE
	.align		4
.L_14915:
        /*023c*/ 	.byte	0x04, 0x1e
        /*023e*/ 	.short	(.L_14917 - .L_14916)
.L_14916:
        /*0240*/ 	.word	0x00000000


	//----- nvinfo : EIATTR_CBANK_PARAM_SIZE
	.align		4
.L_14917:
        /*0244*/ 	.byte	0x03, 0x19
        /*0246*/ 	.short	0x0018


	//----- nvinfo : EIATTR_PARAM_CBANK
	.align		4
        /*0248*/ 	.byte	0x04, 0x0a
        /*024a*/ 	.short	(.L_14919 - .L_14918)
	.align		4
.L_14918:
        /*024c*/ 	.word	index@(.nv.constant0._ZN2at6native43_GLOBAL__N__9ae7fba5_10_SoftMax_cu_9f978f6322cunn_SoftMaxForwardRegIdddNS1_22SoftMaxForwardEpilogueElLi8EEEvPT1_PKT_T3_)
        /*0250*/ 	.short	0x0210
        /*0252*/ 	.short	0x0018


	//----- nvinfo : EIATTR_SW_WAR
	.align		4
.L_14919:
        /*0254*/ 	.byte	0x04, 0x36
        /*0256*/ 	.short	(.L_14921 - .L_14920)
.L_14920:
        /*0258*/ 	.word	0x00000008
.L_14921:


//--------------------- .nv.info._ZN2at6native43_GLOBAL__N__9ae7fba5_10_SoftMax_cu_9f978f6322cunn_SoftMaxForwardRegIdddNS1_22SoftMaxForwardEpilogueElLi7EEEvPT1_PKT_T3_ --------------------------
	.section	.nv.info._ZN2at6native43_GLOBAL__N__9ae7fba5_10_SoftMax_cu_9f978f6322cunn_SoftMaxForwardRegIdddNS1_22SoftMaxForwardEpilogueElLi7EEEvPT1_PKT_T3_,"",@"SHT_CUDA_INFO"
	.sectionflags	@""
	.align	4


	//----- nvinfo : EIATTR_CUDA_API_VERSION
	.align		4
        /*0000*/ 	.byte	0x04, 0x37
        /*0002*/ 	.short	(.L_14923 - .L_14922)
.L_14922:
        /*0004*/ 	.word	0x00000082


	//----- nvinfo : EIATTR_KPARAM_INFO
	.align		4
.L_14923:
        /*0008*/ 	.byte	0x04, 0x17
        /*000a*/ 	.short	(.L_14925 - .L_14924)
.L_14924:
        /*000c*/ 	.word	0x00000000
        /*0010*/ 	.short	0x0002
        /*0012*/ 	.short	0x0010
        /*0014*/ 	.byte	0x00, 0xf0, 0x21, 0x00


	//----- nvinfo : EIATTR_KPARAM_INFO
	.align		4
.L_14925:
        /*0018*/ 	.byte	0x04, 0x17
        /*001a*/ 	.short	(.L_14927 - .L_14926)
.L_14926:
        /*001c*/ 	.word	0x00000000
        /*0020*/ 	.short	0x0001
        /*0022*/ 	.short	0x0008
        /*0024*/ 	.byte	0x00, 0xf0, 0x21, 0x00


	//----- nvinfo : EIATTR_KPARAM_INFO
	.align		4
.L_14927:
        /*0028*/ 	.byte	0x04, 0x17
        /*002a*/ 	.short	(.L_14929 - .L_14928)
.L_14928:
        /*002c*/ 	.word	0x00000000
        /*0030*/ 	.short	0x0000
        /*0032*/ 	.short	0x0000
        /*0034*/ 	.byte	0x00, 0xf0, 0x21, 0x00


	//----- nvinfo : EIATTR_SPARSE_MMA_MASK
	.align		4
.L_14929:
        /*0038*/ 	.byte	0x03, 0x50
        /*003a*/ 	.short	0x0000


	//----- nvinfo : EIATTR_MAXREG_COUNT
	.align		4
        /*003c*/ 	.byte	0x03, 0x1b
        /*003e*/ 	.short	0x00ff


	//----- nvinfo : EIATTR_NUM_BARRIERS
	.align		4
        /*0040*/ 	.byte	0x02, 0x4c
        /*0042*/ 	.byte	0x01
	.zero		1


	//----- nvinfo : EIATTR_MERCURY_ISA_VERSION
	.align		4
        /*0044*/ 	.byte	0x03, 0x5f
        /*0046*/ 	.short	0x0101


	//----- nvinfo : EIATTR_COOP_GROUP_MASK_REGIDS
	.align		4
        /*0048*/ 	.byte	0x04, 0x29
        /*004a*/ 	.short	(.L_14931 - .L_14930)


	//   ....[0]....
.L_14930:
        /*004c*/ 	.word	0xffffffff


	//   ....[1]....
        /*0050*/ 	.word	0xffffffff


	//   ....[2]....
        /*0054*/ 	.word	0xffffffff


	//   ....[3]....
        /*0058*/ 	.word	0xffffffff


	//   ....[4]....
        /*005c*/ 	.word	0xffffffff


	//   ....[5]....
        /*0060*/ 	.word	0xffffffff


	//   ....[6]....
        /*0064*/ 	.word	0xffffffff


	//   ....[7]....
        /*0068*/ 	.word	0xffffffff


	//   ....[8]....
        /*006c*/ 	.word	0xffffffff


	//   ....[9]....
        /*0070*/ 	.word	0xffffffff


	//   ....[10]....
        /*0074*/ 	.word	0xffffffff


	//   ....[11]....
        /*0078*/ 	.word	0xffffffff


	//   ....[12]....
        /*007c*/ 	.word	0xffffffff


	//   ....[13]....
        /*0080*/ 	.word	0xffffffff


	//   ....[14]....
        /*0084*/ 	.word	0xffffffff


	//   ....[15]....
        /*0088*/ 	.word	0xffffffff


	//   ....[16]....
        /*008c*/ 	.word	0xffffffff


	//   ....[17]....
        /*0090*/ 	.word	0xffffffff


	//   ....[18]....
        /*0094*/ 	.word	0xffffffff


	//   ....[19]....
        /*0098*/ 	.word	0xffffffff


	//   ....[20]....
        /*009c*/ 	.word	0xffffffff


	//   ....[21]....
        /*00a0*/ 	.word	0xffffffff


	//   ....[22]....
        /*00a4*/ 	.word	0xffffffff


	//   ....[23]....
        /*00a8*/ 	.word	0xffffffff


	//   ....[24]....
        /*00ac*/ 	.word	0xffffffff


	//   ....[25]....
        /*00b0*/ 	.word	0xffffffff


	//   ....[26]....
        /*00b4*/ 	.word	0xffffffff


	//   ....[27]....
        /*00b8*/ 	.word	0xffffffff


	//   ....[28]....
        /*00bc*/ 	.word	0xffffffff


	//   ....[29]....
        /*00c0*/ 	.word	0xffffffff


	//   ....[30]....
        /*00c4*/ 	.word	0xffffffff


	//   ....[31]....
        /*00c8*/ 	.word	0xffffffff


	//   ....[32]....
        /*00cc*/ 	.word	0xffffffff


	//   ....[33]....
        /*00d0*/ 	.word	0xffffffff


	//   ....[34]....
        /*00d4*/ 	.word	0xffffffff


	//   ....[35]....
        /*00d8*/ 	.word	0xffffffff


	//   ....[36]....
        /*00dc*/ 	.word	0xffffffff


	//   ....[37]....
        /*00e0*/ 	.word	0xffffffff


	//   ....[38]....
        /*00e4*/ 	.word	0xffffffff


	//   ....[39]....
        /*00e8*/ 	.word	0xffffffff


	//   ....[40]....
        /*00ec*/ 	.word	0x0500000c


	//   ....[41]....
        /*00f0*/ 	.word	0x0500000c


	//   ....[42]....
        /*00f4*/ 	.word	0x0500000c


	//   ....[43]....
        /*00f8*/ 	.word	0x0500000c


	//   ....[44]....
        /*00fc*/ 	.word	0x0500000c


	//   ....[45]....
        /*0100*/ 	.word	0x0500000c


	//   ....[46]....
        /*0104*/ 	.word	0x0500000c


	//   ....[47]....
        /*0108*/ 	.word	0x0500000c


	//   ....[48]....
        /*010c*/ 	.word	0x0500000c


	//   ....[49]....
        /*0110*/ 	.word	0x0500000c


	//   ....[50]....
        /*0114*/ 	.word	0x0500000c


	//   ....[51]....
        /*0118*/ 	.word	0x0500000c


	//   ....[52]....
        /*011c*/ 	.word	0x0500000c


	//   ....[53]....
        /*0120*/ 	.word	0x0500000c


	//   ....[54]....
        /*0124*/ 	.word	0x0500000c


	//   ....[55]....
        /*0128*/ 	.word	0x0500000c


	//   ....[56]....
        /*012c*/ 	.word	0x0500000c


	//   ....[57]....
        /*0130*/ 	.word	0x0500000c


	//   ....[58]....
        /*0134*/ 	.word	0x0500000c


	//   ....[59]....
        /*0138*/ 	.word	0x0500000c


	//----- nvinfo : EIATTR_COOP_GROUP_INSTR_OFFSETS
	.align		4
.L_14931:
        /*013c*/ 	.byte	0x04, 0x28
        /*013e*/ 	.short	(.L_14933 - .L_14932)


	//   ....[0]....
.L_14932:
        /*0140*/ 	.word	0x000009b0


	//   ....[1]....
        /*0144*/ 	.word	0x000009c0


	//   ....[2]....
        /*0148*/ 	.word	0x00000a00


	//   ....[3]....
        /*014c*/ 	.word	0x00000a10


	//   ....[4]....
        /*0150*/ 	.word	0x00000a50


	//   ....[5]....
        /*0154*/ 	.word	0x00000a60


	//   ....[6]....
        /*0158*/ 	.word	0x00000ab0


	//   ....[7]....
        /*015c*/ 	.word	0x00000ac0


	//   ....[8]....
        /*0160*/ 	.word	0x00000b00


	//   ....[9]....
        /*0164*/ 	.word	0x00000b10


	//   ....[10]....
        /*0168*/ 	.word	0x00000cf0


	//   ....[11]....
        /*016c*/ 	.word	0x00000d00


	//   ....[12]....
        /*0170*/ 	.word	0x00000d50


	//   ....[13]....
        /*0174*/ 	.word	0x00000d70


	//   ....[14]....
        /*0178*/ 	.word	0x00000dc0


	//   ....[15]....
        /*017c*/ 	.word	0x00000dd0


	//   ....[16]....
        /*0180*/ 	.word	0x00000e10


	//   ....[17]....
        /*0184*/ 	.word	0x00000e20


	//   ....[18]....
        /*0188*/ 	.word	0x00000e70


	//   ....[19]....
        /*018c*/ 	.word	0x00000e80


	//   ....[20]....
        /*0190*/ 	.word	0x00002bf0


	//   ....[21]....
        /*0194*/ 	.word	0x00002c30


	//   ....[22]....
        /*0198*/ 	.word	0x00002cb0


	//   ....[23]....
        /*019c*/ 	.word	0x00002cc0


	//   ....[24]....
        /*01a0*/ 	.word	0x00002ce0


	//   ....[25]....
        /*01a4*/ 	.word	0x00002cf0


	//   ....[26]....
        /*01a8*/ 	.word	0x00002d10


	//   ....[27]....
        /*01ac*/ 	.word	0x00002d20


	//   ....[28]....
        /*01b0*/ 	.word	0x00002d40


	//   ....[29]....
        /*01b4*/ 	.word	0x00002d50


	//   ....[30]....
        /*01b8*/ 	.word	0x00002e00


	//   ....[31]....
        /*01bc*/ 	.word	0x00002e10


	//   ....[32]....
        /*01c0*/ 	.word	0x00002e30


	//   ....[33]....
        /*01c4*/ 	.word	0x00002e40


	//   ....[34]....
        /*01c8*/ 	.word	0x00002e60


	//   ....[35]....
        /*01cc*/ 	.word	0x00002e70


	//   ....[36]....
        /*01d0*/ 	.word	0x00002e90


	//   ....[37]....
        /*01d4*/ 	.word	0x00002ea0


	//   ....[38]....
        /*01d8*/ 	.word	0x00002ec0


	//   ....[39]....
        /*01dc*/ 	.word	0x00002ed0


	//   ....[40]....
        /*01e0*/ 	.word	0x00005a20


	//   ....[41]....
        /*01e4*/ 	.word	0x00005a70


	//   ....[42]....
        /*01e8*/ 	.word	0x00005b10


	//   ....[43]....
        /*01ec*/ 	.word	0x00005b60


	//   ....[44]....
        /*01f0*/ 	.word	0x00005c20


	//   ....[45]....
        /*01f4*/ 	.word	0x00005c70


	//   ....[46]....
        /*01f8*/ 	.word	0x00005d00


	//   ....[47]....
        /*01fc*/ 	.word	0x00005d50


	//   ....[48]....
        /*0200*/ 	.word	0x00005df0


	//   ....[49]....
        /*0204*/ 	.word	0x00005e40


	//   ....[50]....
        /*0208*/ 	.word	0x00005ec0


	//   ....[51]....
        /*020c*/ 	.word	0x00005f10


	//   ....[52]....
        /*0210*/ 	.word	0x00005f80


	//   ....[53]....
        /*0214*/ 	.word	0x00005fd0


	//   ....[54]....
        /*0218*/ 	.word	0x00006040


	//   ....[55]....
        /*021c*/ 	.word	0x00006090


	//   ....[56]....
        /*0220*/ 	.word	0x00006100


	//   ....[57]....
        /*0224*/ 	.word	0x00006150


	//   ....[58]....
        /*0228*/ 	.word	0x000061c0


	//   ....[59]....
        /*022c*/ 	.word	0x00006210


	//----- nvinfo : EIATTR_EXIT_INSTR_OFFSETS
	.align		4
.L_14933:
        /*0230*/ 	.byte	0x04, 0x1c
        /*0232*/ 	.short	(.L_14935 - .L_14934)


	//   ....[0]....
.L_14934:
        /*0234*/ 	.word	0x000053a0


	//   ....[1]....
        /*0238*/ 	.word	0x000059c0


	//----- nvinfo : EIATTR_CRS_STACK_SIZE
	.align		4
.L_14935:
        /*023c*/ 	.byte	0x04, 0x1e
        /*023e*/ 	.short	(.L_14937 - .L_14936)
.L_14936:
        /*0240*/ 	.word	0x00000000


	//----- nvinfo : EIATTR_CBANK_PARAM_SIZE
	.align		4
.L_14937:
        /*0244*/ 	.byte	0x03, 0x19
        /*0246*/ 	.short	0x0018


	//----- nvinfo : EIATTR_PARAM_CBANK
	.align		4
        /*0248*/ 	.byte	0x04, 0x0a
        /*024a*/ 	.short	(.L_14939 - .L_14938)
	.align		4
.L_14938:
        /*024c*/ 	.word	index@(.nv.constant0._ZN2at6native43_GLOBAL__N__9ae7fba5_10_SoftMax_cu_9f978f6322cunn_SoftMaxForwardRegIdddNS1_22SoftMaxForwardEpilogueElLi7EEEvPT1_PKT_T3_)
        /*0250*/ 	.short	0x0210
        /*0252*/ 	.short	0x0018


	//----- nvinfo : EIATTR_SW_WAR
	.align		4
.L_14939:
        /*0254*/ 	.byte	0x04, 0x36
        /*0256*/ 	.short	(.L_14941 - .L_14940)
.L_14940:
        /*0258*/ 	.word	0x00000008
.L_14941:


//--------------------- .nv.info._ZN2at6native43_GLOBAL__N__9ae7fba5_10_SoftMax_cu_9f978f6322cunn_SoftMaxForwardRegIdddNS1_22SoftMaxForwardEpilogueElLi6EEEvPT1_PKT_T3_ --------------------------
	.section	.nv.info._ZN2at6native43_GLOBAL__N__9ae7fba5_10_SoftMax_cu_9f978f6322cunn_SoftMaxForwardRegIdddNS1_22SoftMaxForwardEpilogueElLi6EEEvPT1_PKT_T3_,"",@"SHT_CUDA_INFO"
	.sectionflags	@""
	.align	4


	//----- nvinfo : EIATTR_CUDA_API_VERSION
	.align		4
        /*0000*/ 	.byte	0x04, 0x37
        /*0002*/ 	.short	(.L_14943 - .L_14942)
.L_14942:
        /*0004*/ 	.word	0x00000082


	//----- nvinfo : EIATTR_KPARAM_INFO
	.align		4
.L_14943:
        /*0008*/ 	.byte	0x04, 0x17
        /*000a*/ 	.short	(.L_14945 - .L_14944)
.L_14944:
        /*000c*/ 	.word	0x00000000
        /*0010*/ 	.short	0x0002
        /*0012*/ 	.short	0x0010
        /*0014*/ 	.byte	0x00, 0xf0, 0x21, 0x00


	//----- nvinfo : EIATTR_KPARAM_INFO
	.align		4
.L_14945:
        /*0018*/ 	.byte	0x04, 0x17
        /*001a*/ 	.short	(.L_14947 - .L_14946)
.L_14946:
        /*001c*/ 	.word	0x00000000
        /*0020*/ 	.short	0x0001
        /*0022*/ 	.short	0x0008
        /*0024*/ 	.byte	0x00, 0xf0, 0x21, 0x00


	//----- nvinfo : EIATTR_KPARAM_INFO
	.align		4
.L_14947:
        /*0028*/ 	.byte	0x04, 0x17
        /*002a*/ 	.short	(.L_14949 - .L_14948)
.L_14948:
        /*002c*/ 	.word	0x00000000
        /*0030*/ 	.short	0x0000
        /*0032*/ 	.short	0x0000
        /*0034*/ 	.byte	0x00, 0xf0, 0x21, 0x00


	//----- nvinfo : EIATTR_SPARSE_MMA_MASK
	.align		4
.L_14949:
        /*0038*/ 	.byte	0x03, 0x50
        /*003a*/ 	.short	0x0000


	//----- nvinfo : EIATTR_MAXREG_COUNT
	.align		4
        /*003c*/ 	.byte	0x03, 0x1b
        /*003e*/ 	.short	0x00ff


	//----- nvinfo : EIATTR_NUM_BARRIERS
	.align		4
        /*0040*/ 	.byte	0x02, 0x4c
        /*0042*/ 	.byte	0x01
	.zero		1


	//----- nvinfo : EIATTR_MERCURY_ISA_VERSION
	.align		4
        /*0044*/ 	.byte	0x03, 0x5f
        /*0046*/ 	.short	0x0101


	//----- nvinfo : EIATTR_COOP_GROUP_MASK_REGIDS
	.align		4
        /*0048*/ 	.byte	0x04, 0x29
        /*004a*/ 	.short	(.L_14951 - .L_14950)


	//   ....[0]....
.L_14950:
        /*004c*/ 	.word	0xffffffff


	//   ....[1]....
        /*0050*/ 	.word	0xffffffff


	//   ....[2]....
        /*0054*/ 	.word	0xffffffff


	//   ....[3]....
        /*0058*/ 	.word	0xffffffff


	//   ....[4]....
        /*005c*/ 	.word	0xffffffff


	//   ....[5]....
        /*0060*/ 	.word	0xffffffff


	//   ....[6]....
        /*0064*/ 	.word	0xffffffff


	//   ....[7]....
        /*0068*/ 	.word	0xffffffff


	//   ....[8]....
        /*006c*/ 	.word	0xffffffff


	//   ....[9]....
        /*0070*/ 	.word	0xffffffff


	//   ....[10]....
        /*0074*/ 	.word	0xffffffff


	//   ....[11]....
        /*0078*/ 	.word	0xffffffff


	//   ....[12]....
        /*007c*/ 	.word	0xffffffff


	//   ....[13]....
        /*0080*/ 	.word	0xffffffff


	//   ....[14]....
        /*0084*/ 	.word	0xffffffff


	//   ....[15]....
        /*0088*/ 	.word	0xffffffff


	//   ....[16]....
        /*008c*/ 	.word	0xffffffff


	//   ....[17]....
        /*0090*/ 	.word	0xffffffff


	//   ....[18]....
        /*0094*/ 	.word	0xffffffff


	//   ....[19]....
        /*0098*/ 	.word	0xffffffff


	//   ....[20]....
        /*009c*/ 	.word	0xffffffff


	//   ....[21]....
        /*00a0*/ 	.word	0xffffffff


	//   ....[22]....
        /*00a4*/ 	.word	0xffffffff


	//   ....[23]....
        /*00a8*/ 	.word	0xffffffff


	//   ....[24]....
        /*00ac*/ 	.word	0xffffffff


	//   ....[25]....
        /*00b0*/ 	.word	0xffffffff


	//   ....[26]....
        /*00b4*/ 	.word	0xffffffff


	//   ....[27]....
        /*00b8*/ 	.word	0xffffffff


	//   ....[28]....
        /*00bc*/ 	.word	0xffffffff


	//   ....[29]....
        /*00c0*/ 	.word	0xffffffff


	//   ....[30]....
        /*00c4*/ 	.word	0xffffffff


	//   ....[31]....
        /*00c8*/ 	.word	0xffffffff


	//   ....[32]....
        /*00cc*/ 	.word	0xffffffff


	//   ....[33]....
        /*00d0*/ 	.word	0xffffffff


	//   ....[34]....
        /*00d4*/ 	.word	0xffffffff


	//   ....[35]....
        /*00d8*/ 	.word	0xffffffff


	//   ....[36]....
        /*00dc*/ 	.word	0xffffffff


	//   ....[37]....
        /*00e0*/ 	.word	0xffffffff


	//   ....[38]....
        /*00e4*/ 	.word	0xffffffff


	//   ....[39]....
        /*00e8*/ 	.word	0xffffffff


	//   ....[40]....
        /*00ec*/ 	.word	0x05000012


	//   ....[41]....
        /*00f0*/ 	.word	0x05000012


	//   ....[42]....
        /*00f4*/ 	.word	0x05000012


	//   ....[43]....
        /*00f8*/ 	.word	0x05000012


	//   ....[44]....
        /*00fc*/ 	.word	0x05000012


	//   ....[45]....
        /*0100*/ 	.word	0x05000012


	//   ....[46]....
        /*0104*/ 	.word	0x05000012


	//   ....[47]....
        /*0108*/ 	.word	0x05000012


	//   ....[48]....
        /*010c*/ 	.word	0x05000012


	//   ....[49]....
        /*0110*/ 	.word	0x05000012


	//   ....[50]....
        /*0114*/ 	.word	0x05000012


	//   ....[51]....
        /*0118*/ 	.word	0x05000012


	//   ....[52]....
        /*011c*/ 	.word	0x05000012


	//   ....[53]....
        /*0120*/ 	.word	0x05000012


	//   ....[54]....
        /*0124*/ 	.word	0x05000012


	//   ....[55]....
        /*0128*/ 	.word	0x05000012


	//   ....[56]....
        /*012c*/ 	.word	0x05000012


	//   ....[57]....
        /*0130*/ 	.word	0x05000012


	//   ....[58]....
        /*0134*/ 	.word	0x05000012


	//   ....[59]....
        /*0138*/ 	.word	0x05000012


	//----- nvinfo : EIATTR_COOP_GROUP_INSTR_OFFSETS
	.align		4
.L_14951:
        /*013c*/ 	.byte	0x04, 0x28
        /*013e*/ 	.short	(.L_14953 - .L_14952)


	//   ....[0]....
.L_14952:
        /*0140*/ 	.word	0x00000870


	//   ....[1]....
        /*0144*/ 	.word	0x00000880


	//   ....[2]....
        /*0148*/ 	.word	0x000008c0


	//   ....[3]....
        /*014c*/ 	.word	0x000008d0


	//   ....[4]....
        /*0150*/ 	.word	0x00000920


	//   ....[5]....
        /*0154*/ 	.word	0x00000930


	//   ....[6]....
        /*0158*/ 	.word	0x00000970


	//   ....[7]....
        /*015c*/ 	.word	0x00000980


	//   ....[8]....
        /*0160*/ 	.word	0x000009c0


	//   ....[9]....
        /*0164*/ 	.word	0x000009d0


	//   ....[10]....
        /*0168*/ 	.word	0x00000b80


	//   ....[11]....
        /*016c*/ 	.word	0x00000b90


	//   ....[12]....
        /*0170*/ 	.word	0x00000bf0


	//   ....[13]....
        /*0174*/ 	.word	0x00000c10


	//   ....[14]....
        /*0178*/ 	.word	0x00000c60


	//   ....[15]....
        /*017c*/ 	.word	0x00000c70


	//   ....[16]....
        /*0180*/ 	.word	0x00000cd0


	//   ....[17]....
        /*0184*/ 	.word	0x00000cf0


	//   ....[18]....
        /*0188*/ 	.word	0x00000d40


	//   ....[19]....
        /*018c*/ 	.word	0x00000d50


	//   ....[20]....
        /*0190*/ 	.word	0x00002670


	//   ....[21]....
        /*0194*/ 	.word	0x000026f0


	//   ....[22]....
        /*0198*/ 	.word	0x00002730


	//   ....[23]....
        /*019c*/ 	.word	0x00002740


	//   ....[24]....
        /*01a0*/ 	.word	0x00002760


	//   ....[25]....
        /*01a4*/ 	.word	0x00002770


	//   ....[26]....
        /*01a8*/ 	.word	0x00002790


	//   ....[27]....
        /*01ac*/ 	.word	0x000027a0


	//   ....[28]....
        /*01b0*/ 	.word	0x000027c0


	//   ....[29]....
        /*01b4*/ 	.word	0x000027d0


	//   ....[30]....
        /*01b8*/ 	.word	0x00002880


	//   ....[31]....
        /*01bc*/ 	.word	0x00002890


	//   ....[32]....
        /*01c0*/ 	.word	0x000028b0


	//   ....[33]....
        /*01c4*/ 	.word	0x000028c0


	//   ....[34]....
        /*01c8*/ 	.word	0x000028e0


	//   ....[35]....
        /*01cc*/ 	.word	0x000028f0


	//   ....[36]....
        /*01d0*/ 	.word	0x00002910


	//   ....[37]....
        /*01d4*/ 	.word	0x00002920


	//   ....[38]....
        /*01d8*/ 	.word	0x00002940


	//   ....[39]....
        /*01dc*/ 	.word	0x00002950


	//   ....[40]....
        /*01e0*/ 	.word	0x00004ee0


	//   ....[41]....
        /*01e4*/ 	.word	0x00004f30


	//   ....[42]....
        /*01e8*/ 	.word	0x00004ff0


	//   ....[43]....
        /*01ec*/ 	.word	0x00005040


	//   ....[44]....
        /*01f0*/ 	.word	0x000050f0


	//   ....[45]....
        /*01f4*/ 	.word	0x00005140


	//   ....[46]....
        /*01f8*/ 	.word	0x00005200


	//   ....[47]....
        /*01fc*/ 	.word	0x00005250


	//   ....[48]....
        /*0200*/ 	.word	0x00005300


	//   ....[49]....
        /*0204*/ 	.word	0x00005350


	//   ....[50]....
        /*0208*/ 	.word	0x000053e0


	//   ....[51]....
        /*020c*/ 	.word	0x00005430


	//   ....[52]....
        /*0210*/ 	.word	0x000054a0


	//   ....[53]....
        /*0214*/ 	.word	0x000054f0


	//   ....[54]....
        /*0218*/ 	.word	0x00005560


	//   ....[55]....
        /*021c*/ 	.word	0x000055b0


	//   ....[56]....
        /*0220*/ 	.word	0x00005620


	//   ....[57]....
        /*0224*/ 	.word	0x00005670


	//   ....[58]....
        /*0228*/ 	.word	0x000056e0


	//   ....[59]....
        /*022c*/ 	.word	0x00005730


	//----- nvinfo : EIATTR_EXIT_INSTR_OFFSETS
	.align		4
.L_14953:
        /*0230*/ 	.byte	0x04, 0x1c
        /*0232*/ 	.short	(.L_14955 - .L_14954)


	//   ....[0]....
.L_14954:
        /*0234*/ 	.word	0x00004860


	//   ....[1]....
        /*0238*/ 	.word	0x00004e80


	//----- nvinfo : EIATTR_CRS_STACK_SIZE
	.align		4
.L_14955:
        /*023c*/ 	.byte	0x04, 0x1e
        /*023e*/ 	.short	(.L_14957 - .L_14956)
.L_14956:
        /*0240*/ 	.word	0x00000000


	//----- nvinfo : EIATTR_CBANK_PARAM_SIZE
	.align		4
.L_14957:
        /*0244*/ 	.byte	0x03, 0x19
        /*0246*/ 	.short	0x0018


	//----- nvinfo : EIATTR_PARAM_CBANK
	.align		4
        /*0248*/ 	.byte	0x04, 0x0a
        /*024a*/ 	.short	(.L_14959 - .L_14958)
	.align		4
.L_14958:
        /*024c*/ 	.word	index@(.nv.constant0._ZN2at6native43_GLOBAL__N__9ae7fba5_10_SoftMax_cu_9f978f6322cunn_SoftMaxForwardRegIdddNS1_22SoftMaxForwardEpilogueElLi6EEEvPT1_PKT_T3_)
        /*0250*/ 	.short	0x0210
        /*0252*/ 	.short	0x0018


	//----- nvinfo : EIATTR_SW_WAR
	.align		4
.L_14959:
        /*0254*/ 	.byte	0x04, 0x36
        /*0256*/ 	.short	(.L_14961 - .L_14960)
.L_14960:
        /*0258*/ 	.word	0x00000008
.L_14961:


//--------------------- .nv.info._ZN2at6native43_GLOBAL__N__9ae7fba5_10_SoftMax_cu_9f978f6322cunn_SoftMaxForwardRegIdddNS1_22SoftMaxForwardEpilogueElLi5EEEvPT1_PKT_T3_ --------------------------
	.section	.nv.info._ZN2at6native43_GLOBAL__N__9ae7fba5_10_SoftMax_cu_9f978f6322cunn_SoftMaxForwardRegIdddNS1_22SoftMaxForwardEpilogueElLi5EEEvPT1_PKT_T3_,"",@"SHT_CUDA_INFO"
	.sectionflags	@""
	.align	4


	//----- nvinfo : EIATTR_CUDA_API_VERSION
	.align		4
        /*0000*/ 	.byte	0x04, 0x37
        /*0002*/ 	.short	(.L_14963 - .L_14962)
.L_14962:
        /*0004*/ 	.word	0x00000082


	//----- nvinfo : EIATTR_KPARAM_INFO
	.align		4
.L_14963:
        /*0008*/ 	.byte	0x04, 0x17
        /*000a*/ 	.short	(.L_14965 - .L_14964)
.L_14964:
        /*000c*/ 	.word	0x00000000
        /*0010*/ 	.short	0x0002
        /*0012*/ 	.short	0x0010
        /*0014*/ 	.byte	0x00, 0xf0, 0x21, 0x00


	//----- nvinfo : EIATTR_KPARAM_INFO
	.align		4
.L_14965:
        /*0018*/ 	.byte	0x04, 0x17
        /*001a*/ 	.short	(.L_14967 - .L_14966)
.L_14966:
        /*001c*/ 	.word	0x00000000
        /*0020*/ 	.short	0x0001
        /*0022*/ 	.short	0x0008
        /*0024*/ 	.byte	0x00, 0xf0, 0x21, 0x00


	//----- nvinfo : EIATTR_KPARAM_INFO
	.align		4
.L_14967:
        /*0028*/ 	.byte	0x04, 0x17
        /*002a*/ 	.short	(.L_14969 - .L_14968)
.L_14968:
        /*002c*/ 	.word	0x00000000
        /*0030*/ 	.short	0x0000
        /*0032*/ 	.short	0x0000
        /*0034*/ 	.byte	0x00, 0xf0, 0x21, 0x00


	//----- nvinfo : EIATTR_SPARSE_MMA_MASK
	.align		4
.L_14969:
        /*0038*/ 	.byte	0x03, 0x50
        /*003a*/ 	.short	0x0000


	//----- nvinfo : EIATTR_MAXREG_COUNT
	.align		4
        /*003c*/ 	.byte	0x03, 0x1b
        /*003e*/ 	.short	0x00ff


	//----- nvinfo : EIATTR_NUM_BARRIERS
	.align		4
        /*0040*/ 	.byte	0x02, 0x4c
        /*0042*/ 	.byte	0x01
	.zero		1


	//----- nvinfo : EIATTR_MERCURY_ISA_VERSION
	.align		4
        /*0044*/ 	.byte	0x03, 0x5f
        /*0046*/ 	.short	0x0101


	//----- nvinfo : EIATTR_COOP_GROUP_MASK_REGIDS
	.align		4
        /*0048*/ 	.byte	0x04, 0x29
        /*004a*/ 	.short	(.L_14971 - .L_14970)


	//   ....[0]....
.L_14970:
        /*004c*/ 	.word	0xffffffff


	//   ....[1]....
        /*0050*/ 	.word	0xffffffff


	//   ....[2]....
        /*0054*/ 	.word	0xffffffff


	//   ....[3]....
        /*0058*/ 	.word	0xffffffff


	//   ....[4]....
        /*005c*/ 	.word	0xffffffff


	//   ....[5]....
        /*0060*/ 	.word	0xffffffff


	//   ....[6]....
        /*0064*/ 	.word	0xffffffff


	//   ....[7]....
        /*0068*/ 	.word	0xffffffff


	//   ....[8]....
        /*006c*/ 	.word	0xffffffff


	//   ....[9]....
        /*0070*/ 	.word	0xffffffff


	//   ....[10]....
        /*0074*/ 	.word	0xffffffff


	//   ....[11]....
        /*0078*/ 	.word	0xffffffff


	//   ....[12]....
        /*007c*/ 	.word	0xffffffff


	//   ....[13]....
        /*0080*/ 	.word	0xffffffff


	//   ....[14]....
        /*0084*/ 	.word	0xffffffff


	//   ....[15]....
        /*0088*/ 	.word	0xffffffff


	//   ....[16]....
        /*008c*/ 	.word	0xffffffff


	//   ....[17]....
        /*0090*/ 	.word	0xffffffff


	//   ....[18]....
        /*0094*/ 	.word	0xffffffff


	//   ....[19]....
        /*0098*/ 	.word	0xffffffff


	//   ....[20]....
        /*009c*/ 	.word	0xffffffff


	//   ....[21]....
        /*00a0*/ 	.word	0xffffffff


	//   ....[22]....
        /*00a4*/ 	.word	0xffffffff


	//   ....[23]....
        /*00a8*/ 	.word	0xffffffff


	//   ....[24]....
        /*00ac*/ 	.word	0xffffffff


	//   ....[25]....
        /*00b0*/ 	.word	0xffffffff


	//   ....[26]....
        /*00b4*/ 	.word	0xffffffff


	//   ....[27]....
        /*00b8*/ 	.word	0xffffffff


	//   ....[28]....
        /*00bc*/ 	.word	0xffffffff


	//   ....[29]....
        /*00c0*/ 	.word	0xffffffff


	//   ....[30]....
        /*00c4*/ 	.word	0xffffffff


	//   ....[31]....
        /*00c8*/ 	.word	0xffffffff


	//   ....[32]....
        /*00cc*/ 	.word	0xffffffff


	//   ....[33]....
        /*00d0*/ 	.word	0xffffffff


	//   ....[34]....
        /*00d4*/ 	.word	0xffffffff


	//   ....[35]....
        /*00d8*/ 	.word	0xffffffff


	//   ....[36]....
        /*00dc*/ 	.word	0xffffffff


	//   ....[37]....
        /*00e0*/ 	.word	0xffffffff


	//   ....[38]....
        /*00e4*/ 	.word	0xffffffff


	//   ....[39]....
        /*00e8*/ 	.word	0xffffffff


	//   ....[40]....
        /*00ec*/ 	.word	0x0500000c


	//   ....[41]....
        /*00f0*/ 	.word	0x0500000c


	//   ....[42]....
        /*00f4*/ 	.word	0x0500000c


	//   ....[43]....
        /*00f8*/ 	.word	0x0500000c


	//   ....[44]....
        /*00fc*/ 	.word	0x0500000c


	//   ....[45]....
        /*0100*/ 	.word	0x0500000c


	//   ....[46]....
        /*0104*/ 	.word	0x0500000c


	//   ....[47]....
        /*0108*/ 	.word	0x0500000c


	//   ....[48]....
        /*010c*/ 	.word	0x0500000c


	//   ....[49]....
        /*0110*/ 	.word	0x0500000c


	//   ....[50]....
        /*0114*/ 	.word	0x0500000c


	//   ....[51]....
        /*0118*/ 	.word	0x0500000c


	//   ....[52]....
        /*011c*/ 	.word	0x0500000c


	//   ....[53]....
        /*0120*/ 	.word	0x0500000c


	//   ....[54]....
        /*0124*/ 	.word	0x0500000c


	//   ....[55]....
        /*0128*/ 	.word	0x0500000c


	//   ....[56]....
        /*012c*/ 	.word	0x0500000c


	//   ....[57]....
        /*0130*/ 	.word	0x0500000c


	//   ....[58]....
        /*0134*/ 	.word	0x0500000c


	//   ....[59]....
        /*0138*/ 	.word	0x0500000c


	//----- nvinfo : EIATTR_COOP_GROUP_INSTR_OFFSETS
	.align		4
.L_14971:
        /*013c*/ 	.byte	0x04, 0x28
        /*013e*/ 	.short	(.L_14973 - .L_14972)


	//   ....[0]....
.L_14972:
        /*0140*/ 	.word	0x00000710


	//   ....[1]....
        /*0144*/ 	.word	0x00000720


	//   ....[2]....
        /*0148*/ 	.word	0x00000760


	//   ....[3]....
        /*014c*/ 	.word	0x00000770


	//   ....[4]....
        /*0150*/ 	.word	0x000007b0


	//   ....[5]....
        /*0154*/ 	.word	0x000007c0


	//   ....[6]....
        /*0158*/ 	.word	0x00000800


	//   ....[7]....
        /*015c*/ 	.word	0x00000810


	//   ....[8]....
        /*0160*/ 	.word	0x00000880


	//   ....[9]....
        /*0164*/ 	.word	0x00000890


	//   ....[10]....
        /*0168*/ 	.word	0x00000a10


	//   ....[11]....
        /*016c*/ 	.word	0x00000a20


	//   ....[12]....
        /*0170*/ 	.word	0x00000a90


	//   ....[13]....
        /*0174*/ 	.word	0x00000ab0


	//   ....[14]....
        /*0178*/ 	.word	0x00000af0


	//   ....[15]....
        /*017c*/ 	.word	0x00000b20


	//   ....[16]....
        /*0180*/ 	.word	0x00000b60


	//   ....[17]....
        /*0184*/ 	.word	0x00000b90


	//   ....[18]....
        /*0188*/ 	.word	0x00000bd0


	//   ....[19]....
        /*018c*/ 	.word	0x00000be0


	//   ....[20]....
        /*0190*/ 	.word	0x000020c0


	//   ....[21]....
        /*0194*/ 	.word	0x00002100


	//   ....[22]....
        /*0198*/ 	.word	0x00002120


	//   ....[23]....
        /*019c*/ 	.word	0x00002130


	//   ....[24]....
        /*01a0*/ 	.word	0x00002170


	//   ....[25]....
        /*01a4*/ 	.word	0x00002180


	//   ....[26]....
        /*01a8*/ 	.word	0x000021a0


	//   ....[27]....
        /*01ac*/ 	.word	0x000021b0


	//   ....[28]....
        /*01b0*/ 	.word	0x000021d0


	//   ....[29]....
        /*01b4*/ 	.word	0x000021e0


	//   ....[30]....
        /*01b8*/ 	.word	0x00002280


	//   ....[31]....
        /*01bc*/ 	.word	0x00002290


	//   ....[32]....
        /*01c0*/ 	.word	0x000022b0


	//   ....[33]....
        /*01c4*/ 	.word	0x000022c0


	//   ....[34]....
        /*01c8*/ 	.word	0x000022e0


	//   ....[35]....
        /*01cc*/ 	.word	0x000022f0


	//   ....[36]....
        /*01d0*/ 	.word	0x00002310


	//   ....[37]....
        /*01d4*/ 	.word	0x00002320


	//   ....[38]....
        /*01d8*/ 	.word	0x00002340


	//   ....[39]....
        /*01dc*/ 	.word	0x00002350


	//   ....[40]....
        /*01e0*/ 	.word	0x000042a0


	//   ....[41]....
        /*01e4*/ 	.word	0x000042f0


	//   ....[42]....
        /*01e8*/ 	.word	0x000043b0


	//   ....[43]....
        /*01ec*/ 	.word	0x00004400


	//   ....[44]....
        /*01f0*/ 	.word	0x000044d0


	//   ....[45]....
        /*01f4*/ 	.word	0x00004520


	//   ....[46]....
        /*01f8*/ 	.word	0x000045f0


	//   ....[47]....
        /*01fc*/ 	.word	0x00004640


	//   ....[48]....
        /*0200*/ 	.word	0x00004710


	//   ....[49]....
        /*0204*/ 	.word	0x00004760


	//   ....[50]....
        /*0208*/ 	.word	0x000047f0


	//   ....[51]....
        /*020c*/ 	.word	0x00004840


	//   ....[52]....
        /*0210*/ 	.word	0x000048b0


	//   ....[53]....
        /*0214*/ 	.word	0x00004900


	//   ....[54]....
        /*0218*/ 	.word	0x00004970


	//   ....[55]....
        /*021c*/ 	.word	0x000049c0


	//   ....[56]....
        /*0220*/ 	.word	0x00004a30


	//   ....[57]....
        /*0224*/ 	.word	0x00004a80


	//   ....[58]....
        /*0228*/ 	.word	0x00004af0


	//   ....[59]....
        /*022c*/ 	.word	0x00004b40


	//----- nvinfo : EIATTR_EXIT_INSTR_OFFSETS
	.align		4
.L_14973:
        /*0230*/ 	.byte	0x04, 0x1c
        /*0232*/ 	.short	(.L_14975 - .L_14974)


	//   ....[0]....
.L_14974:
        /*0234*/ 	.word	0x00003c30


	//   ....[1]....
        /*0238*/ 	.word	0x00004240


	//----- nvinfo : EIATTR_CRS_STACK_SIZE
	.align		4
.L_14975:
        /*023c*/ 	.byte	0x04, 0x1e
        /*023e*/ 	.short	(.L_14977 - .L_14976)
.L_14976:
        /*0240*/ 	.word	0x00000000


	//----- nvinfo : EIATTR_CBANK_PARAM_SIZE
	.align		4
.L_14977:
        /*0244*/ 	.byte	0x03, 0x19
        /*0246*/ 	.short	0x0018


	//----- nvinfo : EIATTR_PARAM_CBANK
	.align		4
        /*0248*/ 	.byte	0x04, 0x0a
        /*024a*/ 	.short	(.L_14979 - .L_14978)
	.align		4
.L_14978:
        /*024c*/ 	.word	index@(.nv.constant0._ZN2at6native43_GLOBAL__N__9ae7fba5_10_SoftMax_cu_9f978f6322cunn_SoftMaxForwardRegIdddNS1_22SoftMaxForwardEpilogueElLi5EEEvPT1_PKT_T3_)
        /*0250*/ 	.short	0x0210
        /*0252*/ 	.short	0x0018


	//----- nvinfo : EIATTR_SW_WAR
	.align		4
.L_14979:
        /*0254*/ 	.byte	0x04, 0x36
        /*0256*/ 	.short	(.L_14981 - .L_14980)
.L_14980:
        /*0258*/ 	.word	0x00000008
.L_14981:


//--------------------- .nv.info._ZN2at6native43_GLOBAL__N__9ae7fba5_10_SoftMax_cu_9f978f6322cunn_SoftMaxForwardRegIdddNS1_22SoftMaxForwardEpilogueElLi4EEEvPT1_PKT_T3_ --------------------------
	.section	.nv.info._ZN2at6native43_GLOBAL__N__9ae7fba5_10_SoftMax_cu_9f978f6322cunn_SoftMaxForwardRegIdddNS1_22SoftMaxForwardEpilogueElLi4EEEvPT1_PKT_T3_,"",@"SHT_CUDA_INFO"
	.sectionflags	@""
	.align	4


	//----- nvinfo : EIATTR_CUDA_API_VERSION
	.align		4
        /*0000*/ 	.byte	0x04, 0x37
        /*0002*/ 	.short	(.L_14983 - .L_14982)
.L_14982:
        /*0004*/ 	.word	0x00000082


	//----- nvinfo : EIATTR_KPARAM_INFO
	.align		4
.L_14983:
        /*0008*/ 	.byte	0x04, 0x17
        /*000a*/ 	.short	(.L_14985 - .L_14984)
.L_14984:
        /*000c*/ 	.word	0x00000000
        /*0010*/ 	.short	0x0002
        /*0012*/ 	.short	0x0010
        /*0014*/ 	.byte	0x00, 0xf0, 0x21, 0x00


	//----- nvinfo : EIATTR_KPARAM_INFO
	.align		4
.L_14985:
        /*0018*/ 	.byte	0x04, 0x17
        /*001a*/ 	.short	(.L_14987 - .L_14986)
.L_14986:
        /*001c*/ 	.word	0x00000000
        /*0020*/ 	.short	0x0001
        /*0022*/ 	.short	0x0008
        /*0024*/ 	.byte	0x00, 0xf0, 0x21, 0x00


	//----- nvinfo : EIATTR_KPARAM_INFO
	.align		4
.L_14987:
        /*0028*/ 	.byte	0x04, 0x17
        /*002a*/ 	.short	(.L_14989 - .L_14988)
.L_14988:
        /*002c*/ 	.word	0x00000000
        /*0030*/ 	.short	0x0000
        /*0032*/ 	.short	0x0000
        /*0034*/ 	.byte	0x00, 0xf0, 0x21, 0x00


	//----- nvinfo : EIATTR_SPARSE_MMA_MASK
	.align		4
.L_14989:
        /*0038*/ 	.byte	0x03, 0x50
        /*003a*/ 	.short	0x0000


	//----- nvinfo : EIATTR_MAXREG_COUNT
	.align		4
        /*003c*/ 	.byte	0x03, 0x1b
        /*003e*/ 	.short	0x00ff


	//----- nvinfo : EIATTR_NUM_BARRIERS
	.align		4
        /*0040*/ 	.byte	0x02, 0x4c
        /*0042*/ 	.byte	0x01
	.zero		1


	//----- nvinfo : EIATTR_MERCURY_ISA_VERSION
	.align		4
        /*0044*/ 	.byte	0x03, 0x5f
        /*0046*/ 	.short	0x0101


	//----- nvinfo : EIATTR_COOP_GROUP_MASK_REGIDS
	.align		4
        /*0048*/ 	.byte	0x04, 0x29
        /*004a*/ 	.short	(.L_14991 - .L_14990)


	//   ....[0]....
.L_14990:
        /*004c*/ 	.word	0xffffffff


	//   ....[1]....
        /*0050*/ 	.word	0xffffffff


	//   ....[2]....
        /*0054*/ 	.word	0xffffffff


	//   ....[3]....
        /*0058*/ 	.word	0xffffffff


	//   ....[4]....
        /*005c*/ 	.word	0xffffffff


	//   ....[5]....
        /*0060*/ 	.word	0xffffffff


	//   ....[6]....
        /*0064*/ 	.word	0xffffffff


	//   ....[7]....
        /*0068*/ 	.word	0xffffffff


	//   ....[8]....
        /*006c*/ 	.word	0xffffffff


	//   ....[9]....
        /*0070*/ 	.word	0xffffffff


	//   ....[10]....
        /*0074*/ 	.word	0xffffffff


	//   ....[11]....
        /*0078*/ 	.word	0xffffffff


	//   ....[12]....
        /*007c*/ 	.word	0xffffffff


	//   ....[13]....
        /*0080*/ 	.word	0xffffffff


	//   ....[14]....
        /*0084*/ 	.word	0xffffffff


	//   ....[15]....
        /*0088*/ 	.word	0xffffffff


	//   ....[16]....
        /*008c*/ 	.word	0xffffffff


	//   ....[17]....
        /*0090*/ 	.word	0xffffffff


	//   ....[18]....
        /*0094*/ 	.word	0xffffffff


	//   ....[19]....
        /*0098*/ 	.word	0xffffffff


	//   ....[20]....
        /*009c*/ 	.word	0xffffffff


	//   ....[21]....
        /*00a0*/ 	.word	0xffffffff


	//   ....[22]....
        /*00a4*/ 	.word	0xffffffff


	//   ....[23]....
        /*00a8*/ 	.word	0xffffffff


	//   ....[24]....
        /*00ac*/ 	.word	0xffffffff


	//   ....[25]....
        /*00b0*/ 	.word	0xffffffff


	//   ....[26]....
        /*00b4*/ 	.word	0xffffffff


	//   ....[27]....
        /*00b8*/ 	.word	0xffffffff


	//   ....[28]....
        /*00bc*/ 	.word	0xffffffff


	//   ....[29]....
        /*00c0*/ 	.word	0xffffffff


	//   ....[30]....
        /*00c4*/ 	.word	0xffffffff


	//   ....[31]....
        /*00c8*/ 	.word	0xffffffff


	//   ....[32]....
        /*00cc*/ 	.word	0xffffffff


	//   ....[33]....
        /*00d0*/ 	.word	0xffffffff


	//   ....[34]....
        /*00d4*/ 	.word	0xffffffff


	//   ....[35]....
        /*00d8*/ 	.word	0xffffffff


	//   ....[36]....
        /*00dc*/ 	.word	0xffffffff


	//   ....[37]....
        /*00e0*/ 	.word	0xffffffff


	//   ....[38]....
        /*00e4*/ 	.word	0xffffffff


	//   ....[39]....
        /*00e8*/ 	.word	0xffffffff


	//   ....[40]....
        /*00ec*/ 	.word	0x05000008


	//   ....[41]....
        /*00f0*/ 	.word	0x05000008


	//   ....[42]....
        /*00f4*/ 	.word	0x05000008


	//   ....[43]....
        /*00f8*/ 	.word	0x05000008


	//   ....[44]....
        /*00fc*/ 	.word	0x05000008


	//   ....[45]....
        /*0100*/ 	.word	0x05000008


	//   ....[46]....
        /*0104*/ 	.word	0x05000008


	//   ....[47]....
        /*0108*/ 	.word	0x05000008


	//   ....[48]....
        /*010c*/ 	.word	0x05000008


	//   ....[49]....
        /*0110*/ 	.word	0x05000008


	//   ....[50]....
        /*0114*/ 	.word	0x05000008


	//   ....[51]....
        /*0118*/ 	.word	0x05000008


	//   ....[52]....
        /*011c*/ 	.word	0x05000008


	//   ....[53]....
        /*0120*/ 	.word	0x05000008


	//   ....[54]....
        /*0124*/ 	.word	0x05000008


	//   ....[55]....
        /*0128*/ 	.word	0x05000008


	//   ....[56]....
        /*012c*/ 	.word	0x05000008


	//   ....[57]....
        /*0130*/ 	.word	0x05000008


	//   ....[58]....
        /*0134*/ 	.word	0x05000008


	//   ....[59]....
        /*0138*/ 	.word	0x05000008


	//----- nvinfo : EIATTR_COOP_GROUP_INSTR_OFFSETS
	.align		4
.L_14991:
        /*013c*/ 	.byte	0x04, 0x28
        /*013e*/ 	.short	(.L_14993 - .L_14992)


	//   ....[0]....
.L_14992:
        /*0140*/ 	.word	0x00000610


	//   ....[1]....
        /*0144*/ 	.word	0x00000620


	//   ....[2]....
        /*0148*/ 	.word	0x00000660


	//   ....[3]....
        /*014c*/ 	.word	0x00000670


	//   ....[4]....
        /*0150*/ 	.word	0x000006b0


	//   ....[5]....
        /*0154*/ 	.word	0x000006c0


	//   ....[6]....
        /*0158*/ 	.word	0x00000710


	//   ....[7]....
        /*015c*/ 	.word	0x00000720


	//   ....[8]....
        /*0160*/ 	.word	0x00000790


	//   ....[9]....
        /*0164*/ 	.word	0x000007a0


	//   ....[10]....
        /*0168*/ 	.word	0x000008b0


	//   ....[11]....
        /*016c*/ 	.word	0x000008c0


	//   ....[12]....
        /*0170*/ 	.word	0x00000930


	//   ....[13]....
        /*0174*/ 	.word	0x00000950


	//   ....[14]....
        /*0178*/ 	.word	0x00000990


	//   ....[15]....
        /*017c*/ 	.word	0x000009c0


	//   ....[16]....
        /*0180*/ 	.word	0x00000a00


	//   ....[17]....
        /*0184*/ 	.word	0x00000a30


	//   ....[18]....
        /*0188*/ 	.word	0x00000a70


	//   ....[19]....
        /*018c*/ 	.word	0x00000a80


	//   ....[20]....
        /*0190*/ 	.word	0x00001b50


	//   ....[21]....
        /*0194*/ 	.word	0x00001b90


	//   ....[22]....
        /*0198*/ 	.word	0x00001bb0


	//   ....[23]....
        /*019c*/ 	.word	0x00001bc0


	//   ....[24]....
        /*01a0*/ 	.word	0x00001c00


	//   ....[25]....
        /*01a4*/ 	.word	0x00001c20


	//   ....[26]....
        /*01a8*/ 	.word	0x00001c50


	//   ....[27]....
        /*01ac*/ 	.word	0x00001c60


	//   ....[28]....
        /*01b0*/ 	.word	0x00001c90


	//   ....[29]....
        /*01b4*/ 	.word	0x00001ca0


	//   ....[30]....
        /*01b8*/ 	.word	0x00001d30


	//   ....[31]....
        /*01bc*/ 	.word	0x00001d40


	//   ....[32]....
        /*01c0*/ 	.word	0x00001d80


	//   ....[33]....
        /*01c4*/ 	.word	0x00001d90


	//   ....[34]....
        /*01c8*/ 	.word	0x00001dd0


	//   ....[35]....
        /*01cc*/ 	.word	0x00001de0


	//   ....[36]....
        /*01d0*/ 	.word	0x00001e20


	//   ....[37]....
        /*01d4*/ 	.word	0x00001e30


	//   ....[38]....
        /*01d8*/ 	.word	0x00001e70


	//   ....[39]....
        /*01dc*/ 	.word	0x00001e80


	//   ....[40]....
        /*01e0*/ 	.word	0x000037e0


	//   ....[41]....
        /*01e4*/ 	.word	0x00003830


	//   ....[42]....
        /*01e8*/ 	.word	0x000038f0


	//   ....[43]....
        /*01ec*/ 	.word	0x00003940


	//   ....[44]....
        /*01f0*/ 	.word	0x00003a10


	//   ....[45]....
        /*01f4*/ 	.word	0x00003a60


	//   ....[46]....
        /*01f8*/ 	.word	0x00003b30


	//   ....[47]....
        /*01fc*/ 	.word	0x00003b80


	//   ....[48]....
        /*0200*/ 	.word	0x00003c50


	//   ....[49]....
        /*0204*/ 	.word	0x00003ca0


	//   ....[50]....
        /*0208*/ 	.word	0x00003d30


	//   ....[51]....
        /*020c*/ 	.word	0x00003d80


	//   ....[52]....
        /*0210*/ 	.word	0x00003df0


	//   ....[53]....
        /*0214*/ 	.word	0x00003e40


	//   ....[54]....
        /*0218*/ 	.word	0x00003eb0


	//   ....[55]....
        /*021c*/ 	.word	0x00003f00


	//   ....[56]....
        /*0220*/ 	.word	0x00003f70


	//   ....[57]....
        /*0224*/ 	.word	0x00003fc0


	//   ....[58]....
        /*0228*/ 	.word	0x00004030


	//   ....[59]....
        /*022c*/ 	.word	0x00004080


	//----- nvinfo : EIATTR_EXIT_INSTR_OFFSETS
	.align		4
.L_14993:
        /*0230*/ 	.byte	0x04, 0x1c
        /*0232*/ 	.short	(.L_14995 - .L_14994)


	//   ....[0]....
.L_14994:
        /*0234*/ 	.word	0x00003150


	//   ....[1]....
        /*0238*/ 	.word	0x00003780


	//----- nvinfo : EIATTR_CRS_STACK_SIZE
	.align		4
.L_14995:
        /*023c*/ 	.byte	0x04, 0x1e
        /*023e*/ 	.short	(.L_14997 - .L_14996)
.L_14996:
        /*0240*/ 	.word	0x00000000


	//----- nvinfo : EIATTR_CBANK_PARAM_SIZE
	.align		4
.L_14997:
        /*0244*/ 	.byte	0x03, 0x19
        /*0246*/ 	.short	0x0018


	//----- nvinfo : EIATTR_PARAM_CBANK
	.align		4
        /*0248*/ 	.byte	0x04, 0x0a
        /*024a*/ 	.short	(.L_14999 - .L_14998)
	.align		4
.L_14998:
        /*024c*/ 	.word	index@(.nv.constant0._ZN2at6native43_GLOBAL__N__9ae7fba5_10_SoftMax_cu_9f978f6322cunn_SoftMaxForwardRegIdddNS1_22SoftMaxForwardEpilogueElLi4EEEvPT1_PKT_T3_)
        /*0250*/ 	.short	0x0210
        /*0252*/ 	.short	0x0018


	//----- nvinfo : EIATTR_SW_WAR
	.align		4
.L_14999:
        /*0254*/ 	.byte	0x04, 0x36
        /*0256*/ 	.short	(.L_15001 - .L_15000)
.L_15000:
        /*0258*/ 	.word	0x00000008
.L_15001:


//--------------------- .nv.info._ZN2at6native43_GLOBAL__N__9ae7fba5_10_SoftMax_cu_9f978f6322cunn_SoftMaxForwardRegIdddNS1_22SoftMaxForwardEpilogueElLi3EEEvPT1_PKT_T3_ --------------------------
	.section	.nv.info._ZN2at6native43_GLOBAL__N__9ae7fba5_10_SoftMax_cu_9f978f6322cunn_SoftMaxForwardRegIdddNS1_22SoftMaxForwardEpilogueElLi3EEEvPT1_PKT_T3_,"",@"SHT_CUDA_INFO"
	.sectionflags	@""
	.align	4


	//----- nvinfo : EIATTR_CUDA_API_VERSION
	.align		4
        /*0000*/ 	.byte	0x04, 0x37
        /*0002*/ 	.short	(.L_15003 - .L_15002)
.L_15002:
        /*0004*/ 	.word	0x00000082


	//----- nvinfo : EIATTR_KPARAM_INFO
	.align		4
.L_15003:
        /*0008*/ 	.byte	0x04, 0x17
        /*000a*/ 	.short	(.L_15005 - .L_15004)
.L_15004:
        /*000c*/ 	.word	0x00000000
        /*0010*/ 	.short	0x0002
        /*0012*/ 	.short	0x0010
        /*0014*/ 	.byte	0x00, 0xf0, 0x21, 0x00


	//----- nvinfo : EIATTR_KPARAM_INFO
	.align		4
.L_15005:
        /*0018*/ 	.byte	0x04, 0x17
        /*001a*/ 	.short	(.L_15007 - .L_15006)
.L_15006:
        /*001c*/ 	.word	0x00000000
        /*0020*/ 	.short	0x0001
        /*0022*/ 	.short	0x0008
        /*0024*/ 	.byte	0x00, 0xf0, 0x21, 0x00


	//----- nvinfo : EIATTR_KPARAM_INFO
	.align		4
.L_15007:
        /*0028*/ 	.byte	0x04, 0x17
        /*002a*/ 	.short	(.L_15009 - .L_15008)
.L_15008:
        /*002c*/ 	.word	0x00000000
        /*0030*/ 	.short	0x0000
        /*0032*/ 	.short	0x0000
        /*0034*/ 	.byte	0x00, 0xf0, 0x21, 0x00


	//----- nvinfo : EIATTR_SPARSE_MMA_MASK
	.align		4
.L_15009:
        /*0038*/ 	.byte	0x03, 0x50
        /*003a*/ 	.short	0x0000


	//----- nvinfo : EIATTR_MAXREG_COUNT
	.align		4
        /*003c*/ 	.byte	0x03, 0x1b
        /*003e*/ 	.short	0x00ff


	//----- nvinfo : EIATTR_NUM_BARRIERS
	.align		4
        /*0040*/ 	.byte	0x02, 0x4c
        /*0042*/ 	.byte	0x01
	.zero		1


	//----- nvinfo : EIATTR_MERCURY_ISA_VERSION
	.align		4
        /*0044*/ 	.byte	0x03, 0x5f
        /*0046*/ 	.short	0x0101


	//----- nvinfo : EIATTR_COOP_GROUP_MASK_REGIDS
	.align		4
        /*0048*/ 	.byte	0x04, 0x29
        /*004a*/ 	.short	(.L_15011 - .L_15010)


	//   ....[0]....
.L_15010:
        /*004c*/ 	.word	0xffffffff


	//   ....[1]....
        /*0050*/ 	.word	0xffffffff


	//   ....[2]....
        /*0054*/ 	.word	0xffffffff


	//   ....[3]....
        /*0058*/ 	.word	0xffffffff


	//   ....[4]....
        /*005c*/ 	.word	0xffffffff


	//   ....[5]....
        /*0060*/ 	.word	0xffffffff


	//   ....[6]....
        /*0064*/ 	.word	0xffffffff


	//   ....[7]....
        /*0068*/ 	.word	0xffffffff


	//   ....[8]....
        /*006c*/ 	.word	0xffffffff


	//   ....[9]....
        /*0070*/ 	.word	0xffffffff


	//   ....[10]....
        /*0074*/ 	.word	0xffffffff


	//   ....[11]....
        /*0078*/ 	.word	0xffffffff


	//   ....[12]....
        /*007c*/ 	.word	0xffffffff


	//   ....[13]....
        /*0080*/ 	.word	0xffffffff


	//   ....[14]....
        /*0084*/ 	.word	0xffffffff


	//   ....[15]....
        /*0088*/ 	.word	0xffffffff


	//   ....[16]....
        /*008c*/ 	.word	0xffffffff


	//   ....[17]....
        /*0090*/ 	.word	0xffffffff


	//   ....[18]....
        /*0094*/ 	.word	0xffffffff


	//   ....[19]....
        /*0098*/ 	.word	0xffffffff


	//   ....[20]....
        /*009c*/ 	.word	0xffffffff


	//   ....[21]....
        /*00a0*/ 	.word	0xffffffff


	//   ....[22]....
        /*00a4*/ 	.word	0xffffffff


	//   ....[23]....
        /*00a8*/ 	.word	0xffffffff


	//   ....[24]....
        /*00ac*/ 	.word	0xffffffff


	//   ....[25]....
        /*00b0*/ 	.word	0xffffffff


	//   ....[26]....
        /*00b4*/ 	.word	0xffffffff


	//   ....[27]....
        /*00b8*/ 	.word	0xffffffff


	//   ....[28]....
        /*00bc*/ 	.word	0xffffffff


	//   ....[29]....
        /*00c0*/ 	.word	0xffffffff


	//   ....[30]....
        /*00c4*/ 	.word	0xffffffff


	//   ....[31]....
        /*00c8*/ 	.word	0xffffffff


	//   ....[32]....
        /*00cc*/ 	.word	0xffffffff


	//   ....[33]....
        /*00d0*/ 	.word	0xffffffff


	//   ....[34]....
        /*00d4*/ 	.word	0xffffffff


	//   ....[35]....
        /*00d8*/ 	.word	0xffffffff


	//   ....[36]....
        /*00dc*/ 	.word	0xffffffff


	//   ....[37]....
        /*00e0*/ 	.word	0xffffffff


	//   ....[38]....
        /*00e4*/ 	.word	0xffffffff


	//   ....[39]....
        /*00e8*/ 	.word	0xffffffff


	//   ....[40]....
        /*00ec*/ 	.word	0x05000008


	//   ....[41]....
        /*00f0*/ 	.word	0x05000008


	//   ....[42]....
        /*00f4*/ 	.word	0x05000008


	//   ....[43]....
        /*00f8*/ 	.word	0x05000008


	//   ....[44]....
        /*00fc*/ 	.word	0x05000008


	//   ....[45]....
        /*0100*/ 	.word	0x05000008


	//   ....[46]....
        /*0104*/ 	.word	0x05000008


	//   ....[47]....
        /*0108*/ 	.word	0x05000008


	//   ....[48]....
        /*010c*/ 	.word	0x05000008


	//   ....[49]....
        /*0110*/ 	.word	0x05000008


	//   ....[50]....
        /*0114*/ 	.word	0x05000008


	//   ....[51]....
        /*0118*/ 	.word	0x05000008


	//   ....[52]....
        /*011c*/ 	.word	0x05000008


	//   ....[53]....
        /*0120*/ 	.word	0x05000008


	//   ....[54]....
        /*0124*/ 	.word	0x05000008


	//   ....[55]....
        /*0128*/ 	.word	0x05000008


	//   ....[56]....
        /*012c*/ 	.word	0x05000008


	//   ....[57]....
        /*0130*/ 	.word	0x05000008


	//   ....[58]....
        /*0134*/ 	.word	0x05000008


	//   ....[59]....
        /*0138*/ 	.word	0x05000008


	//----- nvinfo : EIATTR_COOP_GROUP_INSTR_OFFSETS
	.align		4
.L_15011:
        /*013c*/ 	.byte	0x04, 0x28
        /*013e*/ 	.short	(.L_15013 - .L_15012)


	//   ....[0]....
.L_15012:
        /*0140*/ 	.word	0x000004e0


	//   ....[1]....
        /*0144*/ 	.word	0x000004f0


	//   ....[2]....
        /*0148*/ 	.word	0x00000530


	//   ....[3]....
        /*014c*/ 	.word	0x00000540


	//   ....[4]....
        /*0150*/ 	.word	0x00000580


	//   ....[5]....
        /*0154*/ 	.word	0x00000590


	//   ....[6]....
        /*0158*/ 	.word	0x000005f0


	//   ....[7]....
        /*015c*/ 	.word	0x00000600


	//   ....[8]....
        /*0160*/ 	.word	0x00000670


	//   ....[9]....
        /*0164*/ 	.word	0x000006a0


	//   ....[10]....
        /*0168*/ 	.word	0x00000770


	//   ....[11]....
        /*016c*/ 	.word	0x00000780


	//   ....[12]....
        /*0170*/ 	.word	0x000007e0


	//   ....[13]....
        /*0174*/ 	.word	0x000007f0


	//   ....[14]....
        /*0178*/ 	.word	0x00000830


	//   ....[15]....
        /*017c*/ 	.word	0x00000840


	//   ....[16]....
        /*0180*/ 	.word	0x00000880


	//   ....[17]....
        /*0184*/ 	.word	0x00000890


	//   ....[18]....
        /*0188*/ 	.word	0x000008d0


	//   ....[19]....
        /*018c*/ 	.word	0x000008e0


	//   ....[20]....
        /*0190*/ 	.word	0x000015d0


	//   ....[21]....
        /*0194*/ 	.word	0x00001610


	//   ....[22]....
        /*0198*/ 	.word	0x00001630


	//   ....[23]....
        /*019c*/ 	.word	0x00001640


	//   ....[24]....
        /*01a0*/ 	.word	0x00001680


	//   ....[25]....
        /*01a4*/ 	.word	0x000016a0


	//   ....[26]....
        /*01a8*/ 	.word	0x000016d0


	//   ....[27]....
        /*01ac*/ 	.word	0x000016e0


	//   ....[28]....
        /*01b0*/ 	.word	0x00001710


	//   ....[29]....
        /*01b4*/ 	.word	0x00001720


	//   ....[30]....
        /*01b8*/ 	.word	0x000017a0


	//   ....[31]....
        /*01bc*/ 	.word	0x000017b0


	//   ....[32]....
        /*01c0*/ 	.word	0x000017d0


	//   ....[33]....
        /*01c4*/ 	.word	0x000017e0


	//   ....[34]....
        /*01c8*/ 	.word	0x00001800


	//   ....[35]....
        /*01cc*/ 	.word	0x00001810


	//   ....[36]....
        /*01d0*/ 	.word	0x00001830


	//   ....[37]....
        /*01d4*/ 	.word	0x00001840


	//   ....[38]....
        /*01d8*/ 	.word	0x00001860


	//   ....[39]....
        /*01dc*/ 	.word	0x00001870


	//   ....[40]....
        /*01e0*/ 	.word	0x00002b80


	//   ....[41]....
        /*01e4*/ 	.word	0x00002bd0


	//   ....[42]....
        /*01e8*/ 	.word	0x00002c90


	//   ....[43]....
        /*01ec*/ 	.word	0x00002ce0


	//   ....[44]....
        /*01f0*/ 	.word	0x00002d60


	//   ....[45]....
        /*01f4*/ 	.word	0x00002db0


	//   ....[46]....
        /*01f8*/ 	.word	0x00002e30


	//   ....[47]....
        /*01fc*/ 	.word	0x00002e80


	//   ....[48]....
        /*0200*/ 	.word	0x00002f00


	//   ....[49]....
        /*0204*/ 	.word	0x00002f50


	//   ....[50]....
        /*0208*/ 	.word	0x00002fd0


	//   ....[51]....
        /*020c*/ 	.word	0x00003020


	//   ....[52]....
        /*0210*/ 	.word	0x00003090


	//   ....[53]....
        /*0214*/ 	.word	0x000030e0


	//   ....[54]....
        /*0218*/ 	.word	0x00003150


	//   ....[55]....
        /*021c*/ 	.word	0x000031a0


	//   ....[56]....
        /*0220*/ 	.word	0x00003210


	//   ....[57]....
        /*0224*/ 	.word	0x00003260


	//   ....[58]....
        /*0228*/ 	.word	0x000032d0


	//   ....[59]....
        /*022c*/ 	.word	0x00003320


	//----- nvinfo : EIATTR_EXIT_INSTR_OFFSETS
	.align		4
.L_15013:
        /*0230*/ 	.byte	0x04, 0x1c
        /*0232*/ 	.short	(.L_15015 - .L_15014)


	//   ....[0]....
.L_15014:
        /*0234*/ 	.word	0x00002520


	//   ....[1]....
        /*0238*/ 	.word	0x00002b20


	//----- nvinfo : EIATTR_CRS_STACK_SIZE
	.align		4
.L_15015:
        /*023c*/ 	.byte	0x04, 0x1e
        /*023e*/ 	.short	(.L_15017 - .L_15016)
.L_15016:
        /*0240*/ 	.word	0x00000000


	//----- nvinfo : EIATTR_CBANK_PARAM_SIZE
	.align		4
.L_15017:
        /*0244*/ 	.byte	0x03, 0x19
        /*0246*/ 	.short	0x0018


	//----- nvinfo : EIATTR_PARAM_CBANK
	.align		4
        /*0248*/ 	.byte	0x04, 0x0a
        /*024a*/ 	.short	(.L_15019 - .L_15018)
	.align		4
.L_15018:
        /*024c*/ 	.word	index@(.nv.constant0._ZN2at6native43_GLOBAL__N__9ae7fba5_10_SoftMax_cu_9f978f6322cunn_SoftMaxForwardRegIdddNS1_22SoftMaxForwardEpilogueElLi3EEEvPT1_PKT_T3_)
        /*0250*/ 	.short	0x0210
        /*0252*/ 	.short	0x0018


	//----- nvinfo : EIATTR_SW_WAR
	.align		4
.L_15019:
        /*0254*/ 	.byte	0x04, 0x36
        /*0256*/ 	.short	(.L_15021 - .L_15020)
.L_15020:
        /*0258*/ 	.word	0x00000008
.L_15021:


//--------------------- .nv.info._ZN2at6native43_GLOBAL__N__9ae7fba5_10_SoftMax_cu_9f978f6322cunn_SoftMaxForwardRegIdddNS1_22SoftMaxForwardEpilogueElLi2EEEvPT1_PKT_T3_ --------------------------
	.section	.nv.info._ZN2at6native43_GLOBAL__N__9ae7fba5_10_SoftMax_cu_9f978f6322cunn_SoftMaxForwardRegIdddNS1_22SoftMaxForwardEpilogueElLi2EEEvPT1_PKT_T3_,"",@"SHT_CUDA_INFO"
	.sectionflags	@""
	.align	4


	//----- nvinfo : EIATTR_CUDA_API_VERSION
	.align		4
        /*0000*/ 	.byte	0x04, 0x37
        /*0002*/ 	.short	(.L_15023 - .L_15022)
.L_15022:
        /*0004*/ 	.word	0x00000082


	//----- nvinfo : EIATTR_KPARAM_INFO
	.align		4
.L_15023:
        /*0008*/ 	.byte	0x04, 0x17
        /*000a*/ 	.short	(.L_15025 - .L_15024)
.L_15024:
        /*000c*/ 	.word	0x00000000
        /*0010*/ 	.short	0x0002
        /*0012*/ 	.short	0x0010
        /*0014*/ 	.byte	0x00, 0xf0, 0x21, 0x00


	//----- nvinfo : EIATTR_KPARAM_INFO
	.align		4
.L_15025:
        /*0018*/ 	.byte	0x04, 0x17
        /*001a*/ 	.short	(.L_15027 - .L_15026)
.L_15026:
        /*001c*/ 	.word	0x00000000
        /*0020*/ 	.short	0x0001
        /*0022*/ 	.short	0x0008
        /*0024*/ 	.byte	0x00, 0xf0, 0x21, 0x00


	//----- nvinfo : EIATTR_KPARAM_INFO
	.align		4
.L_15027:
        /*0028*/ 	.byte	0x04, 0x17
        /*002a*/ 	.short	(.L_15029 - .L_15028)
.L_15028:
        /*002c*/ 	.word	0x00000000
        /*0030*/ 	.short	0x0000
        /*0032*/ 	.short	0x0000
        /*0034*/ 	.byte	0x00, 0xf0, 0x21, 0x00


	//----- nvinfo : EIATTR_SPARSE_MMA_MASK
	.align		4
.L_15029:
        /*0038*/ 	.byte	0x03, 0x50
        /*003a*/ 	.short	0x0000


	//----- nvinfo : EIATTR_MAXREG_COUNT
	.align		4
        /*003c*/ 	.byte	0x03, 0x1b
        /*003e*/ 	.short	0x00ff


	//----- nvinfo : EIATTR_NUM_BARRIERS
	.align		4
        /*0040*/ 	.byte	0x02, 0x4c
        /*0042*/ 	.byte	0x01
	.zero		1


	//----- nvinfo : EIATTR_MERCURY_ISA_VERSION
	.align		4
        /*0044*/ 	.byte	0x03, 0x5f
        /*0046*/ 	.short	0x0101


	//----- nvinfo : EIATTR_COOP_GROUP_MASK_REGIDS
	.align		4
        /*0048*/ 	.byte	0x04, 0x29
        /*004a*/ 	.short	(.L_15031 - .L_15030)


	//   ....[0]....
.L_15030:
        /*004c*/ 	.word	0xffffffff


	//   ....[1]....
        /*0050*/ 	.word	0xffffffff


	//   ....[2]....
        /*0054*/ 	.word	0xffffffff


	//   ....[3]....
        /*0058*/ 	.word	0xffffffff


	//   ....[4]....
        /*005c*/ 	.word	0xffffffff


	//   ....[5]....
        /*0060*/ 	.word	0xffffffff


	//   ....[6]....
        /*0064*/ 	.word	0xffffffff


	//   ....[7]....
        /*0068*/ 	.word	0xffffffff


	//   ....[8]....
        /*006c*/ 	.word	0xffffffff


	//   ....[9]....
        /*0070*/ 	.word	0xffffffff


	//   ....[10]....
        /*0074*/ 	.word	0xffffffff


	//   ....[11]....
        /*0078*/ 	.word	0xffffffff


	//   ....[12]....
        /*007c*/ 	.word	0xffffffff


	//   ....[13]....
        /*0080*/ 	.word	0xffffffff


	//   ....[14]....
        /*0084*/ 	.word	0xffffffff


	//   ....[15]....
        /*0088*/ 	.word	0xffffffff


	//   ....[16]....
        /*008c*/ 	.word	0xffffffff


	//   ....[17]....
        /*0090*/ 	.word	0xffffffff


	//   ....[18]....
        /*0094*/ 	.word	0xffffffff


	//   ....[19]....
        /*0098*/ 	.word	0xffffffff


	//   ....[20]....
        /*009c*/ 	.word	0xffffffff


	//   ....[21]....
        /*00a0*/ 	.word	0xffffffff


	//   ....[22]....
        /*00a4*/ 	.word	0xffffffff


	//   ....[23]....
        /*00a8*/ 	.word	0xffffffff


	//   ....[24]....
        /*00ac*/ 	.word	0xffffffff


	//   ....[25]....
        /*00b0*/ 	.word	0xffffffff


	//   ....[26]....
        /*00b4*/ 	.word	0xffffffff


	//   ....[27]....
        /*00b8*/ 	.word	0xffffffff


	//   ....[28]....
        /*00bc*/ 	.word	0xffffffff


	//   ....[29]....
        /*00c0*/ 	.word	0xffffffff


	//   ....[30]....
        /*00c4*/ 	.word	0xffffffff


	//   ....[31]....
        /*00c8*/ 	.word	0xffffffff


	//   ....[32]....
        /*00cc*/ 	.word	0xffffffff


	//   ....[33]....
        /*00d0*/ 	.word	0xffffffff


	//   ....[34]....
        /*00d4*/ 	.word	0xffffffff


	//   ....[35]....
        /*00d8*/ 	.word	0xffffffff


	//   ....[36]....
        /*00dc*/ 	.word	0xffffffff


	//   ....[37]....
        /*00e0*/ 	.word	0xffffffff


	//   ....[38]....
        /*00e4*/ 	.word	0xffffffff


	//   ....[39]....
        /*00e8*/ 	.word	0xffffffff


	//   ....[40]....
        /*00ec*/ 	.word	0x0500000e


	//   ....[41]....
        /*00f0*/ 	.word	0x0500000e


	//   ....[42]....
        /*00f4*/ 	.word	0x0500000e


	//   ....[43]....
        /*00f8*/ 	.word	0x0500000e


	//   ....[44]....
        /*00fc*/ 	.word	0x0500000e


	//   ....[45]....
        /*0100*/ 	.word	0x0500000e


	//   ....[46]....
        /*0104*/ 	.word	0x0500000e


	//   ....[47]....
        /*0108*/ 	.word	0x0500000e


	//   ....[48]....
        /*010c*/ 	.word	0x0500000e


	//   ....[49]....
        /*0110*/ 	.word	0x0500000e


	//   ....[50]....
        /*0114*/ 	.word	0x0500000e


	//   ....[51]....
        /*0118*/ 	.word	0x0500000e


	//   ....[52]....
        /*011c*/ 	.word	0x0500000e


	//   ....[53]....
        /*0120*/ 	.word	0x0500000e


	//   ....[54]....
        /*0124*/ 	.word	0x0500000e


	//   ....[55]....
        /*0128*/ 	.word	0x0500000e


	//   ....[56]....
        /*012c*/ 	.word	0x0500000e


	//   ....[57]....
        /*0130*/ 	.word	0x0500000e


	//   ....[58]....
        /*0134*/ 	.word	0x0500000e


	//   ....[59]....
        /*0138*/ 	.word	0x0500000e


	//----- nvinfo : EIATTR_COOP_GROUP_INSTR_OFFSETS
	.align		4
.L_15031:
        /*013c*/ 	.byte	0x04, 0x28
        /*013e*/ 	.short	(.L_15033 - .L_15032)


	//   ....[0]....
.L_15032:
        /*0140*/ 	.word	0x000003a0


	//   ....[1]....
        /*0144*/ 	.word	0x000003b0


	//   ....[2]....
        /*0148*/ 	.word	0x000003f0


	//   ....[3]....
        /*014c*/ 	.word	0x00000400


	//   ....[4]....
        /*0150*/ 	.word	0x00000440


	//   ....[5]....
        /*0154*/ 	.word	0x00000450


	//   ....[6]....
        /*0158*/ 	.word	0x000004a0


	//   ....[7]....
        /*015c*/ 	.word	0x000004b0


	//   ....[8]....
        /*0160*/ 	.word	0x00000520


	//   ....[9]....
        /*0164*/ 	.word	0x00000530


	//   ....[10]....
        /*0168*/ 	.word	0x00000630


	//   ....[11]....
        /*016c*/ 	.word	0x00000640


	//   ....[12]....
        /*0170*/ 	.word	0x00000680


	//   ....[13]....
        /*0174*/ 	.word	0x00000690


	//   ....[14]....
        /*0178*/ 	.word	0x000006d0


	//   ....[15]....
        /*017c*/ 	.word	0x000006e0


	//   ....[16]....
        /*0180*/ 	.word	0x00000720


	//   ....[17]....
        /*0184*/ 	.word	0x00000730


	//   ....[18]....
        /*0188*/ 	.word	0x00000770


	//   ....[19]....
        /*018c*/ 	.word	0x00000780


	//   ....[20]....
        /*0190*/ 	.word	0x00001030


	//   ....[21]....
        /*0194*/ 	.word	0x00001050


	//   ....[22]....
        /*0198*/ 	.word	0x00001080


	//   ....[23]....
        /*019c*/ 	.word	0x00001090


	//   ....[24]....
        /*01a0*/ 	.word	0x000010d0


	//   ....[25]....
        /*01a4*/ 	.word	0x000010f0


	//   ....[26]....
        /*01a8*/ 	.word	0x00001120


	//   ....[27]....
        /*01ac*/ 	.word	0x00001130


	//   ....[28]....
        /*01b0*/ 	.word	0x00001150


	//   ....[29]....
        /*01b4*/ 	.word	0x00001160


	//   ....[30]....
        /*01b8*/ 	.word	0x000011f0


	//   ....[31]....
        /*01bc*/ 	.word	0x00001200


	//   ....[32]....
        /*01c0*/ 	.word	0x00001220


	//   ....[33]....
        /*01c4*/ 	.word	0x00001230


	//   ....[34]....
        /*01c8*/ 	.word	0x00001250


	//   ....[35]....
        /*01cc*/ 	.word	0x00001260


	//   ....[36]....
        /*01d0*/ 	.word	0x00001280


	//   ....[37]....
        /*01d4*/ 	.word	0x00001290


	//   ....[38]....
        /*01d8*/ 	.word	0x000012b0


	//   ....[39]....
        /*01dc*/ 	.word	0x000012c0


	//   ....[40]....
        /*01e0*/ 	.word	0x00001fd0


	//   ....[41]....
        /*01e4*/ 	.word	0x00002020


	//   ....[42]....
        /*01e8*/ 	.word	0x000020b0


	//   ....[43]....
        /*01ec*/ 	.word	0x00002100


	//   ....[44]....
        /*01f0*/ 	.word	0x00002190


	//   ....[45]....
        /*01f4*/ 	.word	0x000021e0


	//   ....[46]....
        /*01f8*/ 	.word	0x00002270


	//   ....[47]....
        /*01fc*/ 	.word	0x000022c0


	//   ....[48]....
        /*0200*/ 	.word	0x00002350


	//   ....[49]....
        /*0204*/ 	.word	0x000023a0


	//   ....[50]....
        /*0208*/ 	.word	0x00002430


	//   ....[51]....
        /*020c*/ 	.word	0x00002480


	//   ....[52]....
        /*0210*/ 	.word	0x000024f0


	//   ....[53]....
        /*0214*/ 	.word	0x00002540


	//   ....[54]....
        /*0218*/ 	.word	0x000025b0


	//   ....[55]....
        /*021c*/ 	.word	0x00002600


	//   ....[56]....
        /*0220*/ 	.word	0x00002670


	//   ....[57]....
        /*0224*/ 	.word	0x000026c0


	//   ....[58]....
        /*0228*/ 	.word	0x00002730


	//   ....[59]....
        /*022c*/ 	.word	0x00002780


	//----- nvinfo : EIATTR_EXIT_INSTR_OFFSETS
	.align		4
.L_15033:
        /*0230*/ 	.byte	0x04, 0x1c
        /*0232*/ 	.short	(.L_15035 - .L_15034)


	//   ....[0]....
.L_15034:
        /*0234*/ 	.word	0x00001950


	//   ....[1]....
        /*0238*/ 	.word	0x00001f70


	//----- nvinfo : EIATTR_CRS_STACK_SIZE
	.align		4
.L_15035:
        /*023c*/ 	.byte	0x04, 0x1e
        /*023e*/ 	.short	(.L_15037 - .L_15036)
.L_15036:
        /*0240*/ 	.word	0x00000000


	//----- nvinfo : EIATTR_CBANK_PARAM_SIZE
	.align		4
.L_15037:
        /*0244*/ 	.byte	0x03, 0x19
        /*0246*/ 	.short	0x0018


	//----- nvinfo : EIATTR_PARAM_CBANK
	.align		4
        /*0248*/ 	.byte	0x04, 0x0a
        /*024a*/ 	.short	(.L_15039 - .L_15038)
	.align		4
.L_15038:
        /*024c*/ 	.word	index@(.nv.constant0._ZN2at6native43_GLOBAL__N__9ae7fba5_10_SoftMax_cu_9f978f6322cunn_SoftMaxForwardRegIdddNS1_22SoftMaxForwardEpilogueElLi2EEEvPT1_PKT_T3_)
        /*0250*/ 	.short	0x0210
        /*0252*/ 	.short	0x0018


	//----- nvinfo : EIATTR_SW_WAR
	.align		4
.L_15039:
        /*0254*/ 	.byte	0x04, 0x36
        /*0256*/ 	.short	(.L_15041 - .L_15040)
.L_15040:
        /*0258*/ 	.word	0x00000008
.L_15041:


//--------------------- .nv.info._ZN2at6native43_GLOBAL__N__9ae7fba5_10_SoftMax_cu_9f978f6322cunn_SoftMaxForwardRegIdddNS1_22SoftMaxForwardEpilogueElLi1EEEvPT1_PKT_T3_ --------------------------
	.section	.nv.info._ZN2at6native43_GLOBAL__N__9ae7fba5_10_SoftMax_cu_9f978f6322cunn_SoftMaxForwardRegIdddNS1_22SoftMaxForwardEpilogueElLi1EEEvPT1_PKT_T3_,"",@"SHT_CUDA_INFO"
	.sectionflags	@""
	.align	4


	//----- nvinfo : EIATTR_CUDA_API_VERSION
	.align		4
        /*0000*/ 	.byte	0x04, 0x37
        /*0002*/ 	.short	(.L_15043 - .L_15042)
.L_15042:
        /*0004*/ 	.word	0x00000082


	//----- nvinfo : EIATTR_KPARAM_INFO
	.align		4
.L_15043:
        /*0008*/ 	.byte	0x04, 0x17
        /*000a*/ 	.short	(.L_15045 - .L_15044)
.L_15044:
        /*000c*/ 	.word	0x00000000
        /*0010*/ 	.short	0x0002
        /*0012*/ 	.short	0x0010
        /*0014*/ 	.byte	0x00, 0xf0, 0x21, 0x00


	//----- nvinfo : EIATTR_KPARAM_INFO
	.align		4
.L_15045:
        /*0018*/ 	.byte	0x04, 0x17
        /*001a*/ 	.short	(.L_15047 - .L_15046)
.L_15046:
        /*001c*/ 	.word	0x00000000
        /*0020*/ 	.short	0x0001
        /*0022*/ 	.short	0x0008
        /*0024*/ 	.byte	0x00, 0xf0, 0x21, 0x00


	//----- nvinfo : EIATTR_KPARAM_INFO
	.align		4
.L_15047:
        /*0028*/ 	.byte	0x04, 0x17
        /*002a*/ 	.short	(.L_15049 - .L_15048)
.L_15048:
        /*002c*/ 	.word	0x00000000
        /*0030*/ 	.short	0x0000
        /*0032*/ 	.short	0x0000
        /*0034*/ 	.byte	0x00, 0xf0, 0x21, 0x00


	//----- nvinfo : EIATTR_SPARSE_MMA_MASK
	.align		4
.L_15049:
        /*0038*/ 	.byte	0x03, 0x50
        /*003a*/ 	.short	0x0000


	//----- nvinfo : EIATTR_MAXREG_COUNT
	.align		4
        /*003c*/ 	.byte	0x03, 0x1b
        /*003e*/ 	.short	0x00ff


	//----- nvinfo : EIATTR_NUM_BARRIERS
	.align		4
        /*0040*/ 	.byte	0x02, 0x4c
        /*0042*/ 	.byte	0x01
	.zero		1


	//----- nvinfo : EIATTR_MERCURY_ISA_VERSION
	.align		4
        /*0044*/ 	.byte	0x03, 0x5f
        /*0046*/ 	.short	0x0101


	//----- nvinfo : EIATTR_COOP_GROUP_MASK_REGIDS
	.align		4
        /*0048*/ 	.byte	0x04, 0x29
        /*004a*/ 	.short	(.L_15051 - .L_15050)


	//   ....[0]....
.L_15050:
        /*004c*/ 	.word	0xffffffff


	//   ....[1]....
        /*0050*/ 	.word	0xffffffff


	//   ....[2]....
        /*0054*/ 	.word	0xffffffff


	//   ....[3]....
        /*0058*/ 	.word	0xffffffff


	//   ....[4]....
        /*005c*/ 	.word	0xffffffff


	//   ....[5]....
        /*0060*/ 	.word	0xffffffff


	//   ....[6]....
        /*0064*/ 	.word	0xffffffff


	//   ....[7]....
        /*0068*/ 	.word	0xffffffff


	//   ....[8]....
        /*006c*/ 	.word	0xffffffff


	//   ....[9]....
        /*0070*/ 	.word	0xffffffff


	//   ....[10]....
        /*0074*/ 	.word	0xffffffff


	//   ....[11]....
        /*0078*/ 	.word	0xffffffff


	//   ....[12]....
        /*007c*/ 	.word	0xffffffff


	//   ....[13]....
        /*0080*/ 	.word	0xffffffff


	//   ....[14]....
        /*0084*/ 	.word	0xffffffff


	//   ....[15]....
        /*0088*/ 	.word	0xffffffff


	//   ....[16]....
        /*008c*/ 	.word	0xffffffff


	//   ....[17]....
        /*0090*/ 	.word	0xffffffff


	//   ....[18]....
        /*0094*/ 	.word	0xffffffff


	//   ....[19]....
        /*0098*/ 	.word	0xffffffff


	//   ....[20]....
        /*009c*/ 	.word	0xffffffff


	//   ....[21]....
        /*00a0*/ 	.word	0xffffffff


	//   ....[22]....
        /*00a4*/ 	.word	0xffffffff


	//   ....[23]....
        /*00a8*/ 	.word	0xffffffff


	//   ....[24]....
        /*00ac*/ 	.word	0xffffffff


	//   ....[25]....
        /*00b0*/ 	.word	0xffffffff


	//   ....[26]....
        /*00b4*/ 	.word	0xffffffff


	//   ....[27]....
        /*00b8*/ 	.word	0xffffffff


	//   ....[28]....
        /*00bc*/ 	.word	0xffffffff


	//   ....[29]....
        /*00c0*/ 	.word	0xffffffff


	//   ....[30]....
        /*00c4*/ 	.word	0xffffffff


	//   ....[31]....
        /*00c8*/ 	.word	0xffffffff


	//   ....[32]....
        /*00cc*/ 	.word	0xffffffff


	//   ....[33]....
        /*00d0*/ 	.word	0xffffffff


	//   ....[34]....
        /*00d4*/ 	.word	0xffffffff


	//   ....[35]....
        /*00d8*/ 	.word	0xffffffff


	//   ....[36]....
        /*00dc*/ 	.word	0xffffffff


	//   ....[37]....
        /*00e0*/ 	.word	0xffffffff


	//   ....[38]....
        /*00e4*/ 	.word	0xffffffff


	//   ....[39]....
        /*00e8*/ 	.word	0xffffffff


	//   ....[40]....
        /*00ec*/ 	.word	0x0500000b


	//   ....[41]....
        /*00f0*/ 	.word	0x0500000b


	//   ....[42]....
        /*00f4*/ 	.word	0x0500000b


	//   ....[43]....
        /*00f8*/ 	.word	0x0500000b


	//   ....[44]....
        /*00fc*/ 	.word	0x0500000b


	//   ....[45]....
        /*0100*/ 	.word	0x0500000b


	//   ....[46]....
        /*0104*/ 	.word	0x0500000b


	//   ....[47]....
        /*0108*/ 	.word	0x0500000b


	//   ....[48]....
        /*010c*/ 	.word	0x0500000b


	//   ....[49]....
        /*0110*/ 	.word	0x0500000b


	//   ....[50]....
        /*0114*/ 	.word	0x0500000b


	//   ....[51]....
        /*0118*/ 	.word	0x0500000b


	//   ....[52]....
        /*011c*/ 	.word	0x0500000b


	//   ....[53]....
        /*0120*/ 	.word	0x0500000b


	//   ....[54]....
        /*0124*/ 	.word	0x0500000b


	//   ....[55]....
        /*0128*/ 	.word	0x0500000b


	//   ....[56]....
        /*012c*/ 	.word	0x0500000b


	//   ....[57]....
        /*0130*/ 	.word	0x0500000b


	//   ....[58]....
        /*0134*/ 	.word	0x0500000b


	//   ....[59]....
        /*0138*/ 	.word	0x0500000b


	//----- nvinfo : EIATTR_COOP_GROUP_INSTR_OFFSETS
	.align		4
.L_15051:
        /*013c*/ 	.byte	0x04, 0x28
        /*013e*/ 	.short	(.L_15053 - .L_15052)


	//   ....[0]....
.L_15052:
        /*0140*/ 	.word	0x00000230


	//   ....[1]....
        /*0144*/ 	.word	0x00000260


	//   ....[2]....
        /*0148*/ 	.word	0x000002a0


	//   ....[3]....
        /*014c*/ 	.word	0x000002b0


	//   ....[4]....
        /*0150*/ 	.word	0x000002f0


	//   ....[5]....
        /*0154*/ 	.word	0x00000300


	//   ....[6]....
        /*0158*/ 	.word	0x00000360


	//   ....[7]....
        /*015c*/ 	.word	0x00000370


	//   ....[8]....
        /*0160*/ 	.word	0x000003d0


	//   ....[9]....
        /*0164*/ 	.word	0x000003e0


	//   ....[10]....
        /*0168*/ 	.word	0x000004e0


	//   ....[11]....
        /*016c*/ 	.word	0x000004f0


	//   ....[12]....
        /*0170*/ 	.word	0x00000550


	//   ....[13]....
        /*0174*/ 	.word	0x00000580


	//   ....[14]....
        /*0178*/ 	.word	0x000005c0


	//   ....[15]....
        /*017c*/ 	.word	0x000005f0


	//   ....[16]....
        /*0180*/ 	.word	0x00000630


	//   ....[17]....
        /*0184*/ 	.word	0x00000660


	//   ....[18]....
        /*0188*/ 	.word	0x000006a0


	//   ....[19]....
        /*018c*/ 	.word	0x000006b0


	//   ....[20]....
        /*0190*/ 	.word	0x00000b80


	//   ....[21]....
        /*0194*/ 	.word	0x00000bb0


	//   ....[22]....
        /*0198*/ 	.word	0x00000bf0


	//   ....[23]....
        /*019c*/ 	.word	0x00000c00


	//   ....[24]....
        /*01a0*/ 	.word	0x00000c20


	//   ....[25]....
        /*01a4*/ 	.word	0x00000c30


	//   ....[26]....
        /*01a8*/ 	.word	0x00000c50


	//   ....[27]....
        /*01ac*/ 	.word	0x00000c60


	//   ....[28]....
        /*01b0*/ 	.word	0x00000c90


	//   ....[29]....
        /*01b4*/ 	.word	0x00000ca0


	//   ....[30]....
        /*01b8*/ 	.word	0x00000d20


	//   ....[31]....
        /*01bc*/ 	.word	0x00000d30


	//   ....[32]....
        /*01c0*/ 	.word	0x00000d70


	//   ....[33]....
        /*01c4*/ 	.word	0x00000d80


	//   ....[34]....
        /*01c8*/ 	.word	0x00000dc0


	//   ....[35]....
        /*01cc*/ 	.word	0x00000dd0


	//   ....[36]....
        /*01d0*/ 	.word	0x00000e10


	//   ....[37]....
        /*01d4*/ 	.word	0x00000e20


	//   ....[38]....
        /*01d8*/ 	.word	0x00000e60


	//   ....[39]....
        /*01dc*/ 	.word	0x00000e70


	//   ....[40]....
        /*01e0*/ 	.word	0x00001510


	//   ....[41]....
        /*01e4*/ 	.word	0x00001560


	//   ....[42]....
        /*01e8*/ 	.word	0x00001610


	//   ....[43]....
        /*01ec*/ 	.word	0x00001660


	//   ....[44]....
        /*01f0*/ 	.word	0x00001720


	//   ....[45]....
        /*01f4*/ 	.word	0x00001770


	//   ....[46]....
        /*01f8*/ 	.word	0x00001830


	//   ....[47]....
        /*01fc*/ 	.word	0x00001880


	//   ....[48]....
        /*0200*/ 	.word	0x00001940


	//   ....[49]....
        /*0204*/ 	.word	0x00001990


	//   ....[50]....
        /*0208*/ 	.word	0x00001a20


	//   ....[51]....
        /*020c*/ 	.word	0x00001a70


	//   ....[52]....
        /*0210*/ 	.word	0x00001ae0


	//   ....[53]....
        /*0214*/ 	.word	0x00001b30


	//   ....[54]....
        /*0218*/ 	.word	0x00001ba0


	//   ....[55]....
        /*021c*/ 	.word	0x00001bf0


	//   ....[56]....
        /*0220*/ 	.word	0x00001c60


	//   ....[57]....
        /*0224*/ 	.word	0x00001cb0


	//   ....[58]....
        /*0228*/ 	.word	0x00001d20


	//   ....[59]....
        /*022c*/ 	.word	0x00001d70


	//----- nvinfo : EIATTR_EXIT_INSTR_OFFSETS
	.align		4
.L_15053:
        /*0230*/ 	.byte	0x04, 0x1c
        /*0232*/ 	.short	(.L_15055 - .L_15054)


	//   ....[0]....
.L_15054:
        /*0234*/ 	.word	0x00000ef0


	//   ....[1]....
        /*0238*/ 	.word	0x000014b0


	//----- nvinfo : EIATTR_CRS_STACK_SIZE
	.align		4
.L_15055:
        /*023c*/ 	.byte	0x04, 0x1e
        /*023e*/ 	.short	(.L_15057 - .L_15056)
.L_15056:
        /*0240*/ 	.word	0x00000000


	//----- nvinfo : EIATTR_CBANK_PARAM_SIZE
	.align		4
.L_15057:
        /*0244*/ 	.byte	0x03, 0x19
        /*0246*/ 	.short	0x0018


	//----- nvinfo : EIATTR_PARAM_CBANK
	.align		4
        /*0248*/ 	.byte	0x04, 0x0a
        /*024a*/ 	.short	(.L_15059 - .L_15058)
	.align		4
.L_15058:
        /*024c*/ 	.word	index@(.nv.constant0._ZN2at6native43_GLOBAL__N__9ae7fba5_10_SoftMax_cu_9f978f6322cunn_SoftMaxForwardRegIdddNS1_22SoftMaxForwardEpilogueElLi1EEEvPT1_PKT_T3_)
        /*0250*/ 	.short	0x0210
        /*0252*/ 	.short	0x0018


	//----- nvinfo : EIATTR_SW_WAR
	.align		4
.L_15059:
        /*0254*/ 	.byte	0x04, 0x36
        /*0256*/ 	.short	(.L_15061 - .L_15060)
.L_15060:
        /*0258*/ 	.word	0x00000008
.L_15061:


//--------------------- .nv.info._ZN2at6native43_GLOBAL__N__9ae7fba5_10_SoftMax_cu_9f978f6327cunn_SpatialSoftMaxBackwardIN3c108BFloat16EffNS1_26LogSoftMaxBackwardEpilogueEEEvPT_PKT1_SA_jjj --------------------------
	.section	.nv.info._ZN2at6native43_GLOBAL__N__9ae7fba5_10_SoftMax_cu_9f978f6327cunn_SpatialSoftMaxBackwardIN3c108BFloat16EffNS1_26LogSoftMaxBackwardEpilogueEEEvPT_PKT1_SA_jjj,"",@"SHT_CUDA_INFO"
	.sectionflags	@""
	.align	4


	//----- nvinfo : EIATTR_CUDA_API_VERSION
	.align		4
        /*0000*/ 	.byte	0x04, 0x37
        /*0002*/ 	.short	(.L_15063 - .L_15062)
.L_15062:
        /*0004*/ 	.word	0x00000082


	//----- nvinfo : EIATTR_KPARAM_INFO
	.align		4
.L_15063:
        /*0008*/ 	.byte	0x04, 0x17
        /*000a*/ 	.short	(.L_15065 - .L_15064)
.L_15064:
        /*000c*/ 	.word	0x00000000
        /*0010*/ 	.short	0x0005
        /*0012*/ 	.short	0x0020
        /*0014*/ 	.byte	0x00, 0xf0, 0x11, 0x00


	//----- nvinfo : EIATTR_KPARAM_INFO
	.align		4
.L_15065:
        /*0018*/ 	.byte	0x04, 0x17
        /*001a*/ 	.short	(.L_15067 - .L_15066)
.L_15066:
        /*001c*/ 	.word	0x00000000
        /*0020*/ 	.short	0x0004
        /*0022*/ 	.short	0x001c
        /*0024*/ 	.byte	0x00, 0xf0, 0x11, 0x00


	//----- nvinfo : EIATTR_KPARAM_INFO
	.align		4
.L_15067:
        /*0028*/ 	.byte	0x04, 0x17
        /*002a*/ 	.short	(.L_15069 - .L_15068)
.L_15068:
        /*002c*/ 	.word	0x00000000
        /*0030*/ 	.short	0x0003
        /*0032*/ 	.short	0x0018
        /*0034*/ 	.byte	0x00, 0xf0, 0x11, 0x00


	//----- nvinfo : EIATTR_KPARAM_INFO
	.align		4
.L_15069:
        /*0038*/ 	.byte	0x04, 0x17
        /*003a*/ 	.short	(.L_15071 - .L_15070)
.L_15070:
        /*003c*/ 	.word	0x00000000
        /*0040*/ 	.short	0x0002
        /*0042*/ 	.short	0x0010
        /*0044*/ 	.byte	0x00, 0xf0, 0x21, 0x00


	//----- nvinfo : EIATTR_KPARAM_INFO
	.align		4
.L_15071:
        /*0048*/ 	.byte	0x04, 0x17
        /*004a*/ 	.short	(.L_15073 - .L_15072)
.L_15072:
        /*004c*/ 	.word	0x00000000
        /*0050*/ 	.short	0x0001
        /*0052*/ 	.short	0x0008
        /*0054*/ 	.byte	0x00, 0xf0, 0x21, 0x00


	//----- nvinfo : EIATTR_KPARAM_INFO
	.align		4
.L_15073:
        /*0058*/ 	.byte	0x04, 0x17
        /*005a*/ 	.short	(.L_15075 - .L_15074)
.L_15074:
        /*005c*/ 	.word	0x00000000
        /*0060*/ 	.short	0x0000
        /*0062*/ 	.short	0x0000
        /*0064*/ 	.byte	0x00, 0xf0, 0x21, 0x00


	//----- nvinfo : EIATTR_SPARSE_MMA_MASK
	.align		4
.L_15075:
        /*0068*/ 	.byte	0x03, 0x50
        /*006a*/ 	.short	0x0000


	//----- nvinfo : EIATTR_MAXREG_COUNT
	.align		4
        /*006c*/ 	.byte	0x03, 0x1b
        /*006e*/ 	.short	0x00ff


	//----- nvinfo : EIATTR_NUM_BARRIERS
	.align		4
        /*0070*/ 	.byte	0x02, 0x4c
        /*0072*/ 	.byte	0x01
	.zero		1


	//----- nvinfo : EIATTR_MERCURY_ISA_VERSION
	.align		4
        /*0074*/ 	.byte	0x03, 0x5f
        /*0076*/ 	.short	0x0101


	//----- nvinfo : EIATTR_EXIT_INSTR_OFFSETS
	.align		4
        /*0078*/ 	.byte	0x04, 0x1c
        /*007a*/ 	.short	(.L_15077 - .L_15076)


	//   ....[0]....
.L_15076:
        /*007c*/ 	.word	0x00000040


	//   ....[1]....
        /*0080*/ 	.word	0x000011a0


	//----- nvinfo : EIATTR_CRS_STACK_SIZE
	.align		4
.L_15077:
        /*0084*/ 	.byte	0x04, 0x1e
        /*0086*/ 	.short	(.L_15079 - .L_15078)
.L_15078:
        /*0088*/ 	.word	0x00000000


	//----- nvinfo : EIATTR_CBANK_PARAM_SIZE
	.align		4
.L_15079:
        /*008c*/ 	.byte	0x03, 0x19
        /*008e*/ 	.short	0x0024


	//----- nvinfo : EIATTR_PARAM_CBANK
	.align		4
        /*0090*/ 	.byte	0x04, 0x0a
        /*0092*/ 	.short	(.L_15081 - .L_15080)
	.align		4
.L_15080:
        /*0094*/ 	.word	index@(.nv.constant0._ZN2at6native43_GLOBAL__N__9ae7fba5_10_SoftMax_cu_9f978f6327cunn_SpatialSoftMaxBackwardIN3c108BFloat16EffNS1_26LogSoftMaxBackwardEpilogueEEEvPT_PKT1_SA_jjj)
        /*0098*/ 	.short	0x0210
        /*009a*/ 	.short	0x0024


	//----- nvinfo : EIATTR_SW_WAR
	.align		4
.L_15081:
        /*009c*/ 	.byte	0x04, 0x36
        /*009e*/ 	.short	(.L_15083 - .L_15082)
.L_15082:
        /*00a0*/ 	.word	0x00000008
.L_15083:


//--------------------- .nv.info._ZN2at6native43_GLOBAL__N__9ae7fba5_10_SoftMax_cu_9f978f6327cunn_SpatialSoftMaxBackwardIN3c108BFloat16EfS4_NS1_26LogSoftMaxBackwardEpilogueEEEvPT_PKT1_SA_jjj --------------------------
	.section	.nv.info._ZN2at6native43_GLOBAL__N__9ae7fba5_10_SoftMax_cu_9f978f6327cunn_SpatialSoftMaxBackwardIN3c108BFloat16EfS4_NS1_26LogSoftMaxBackwardEpilogueEEEvPT_PKT1_SA_jjj,"",@"SHT_CUDA_INFO"
	.sectionflags	@""
	.align	4


	//----- nvinfo : EIATTR_CUDA_API_VERSION
	.align		4
        /*0000*/ 	.byte	0x04, 0x37
        /*0002*/ 	.short	(.L_15085 - .L_15084)
.L_15084:
        /*0004*/ 	.word	0x00000082


	//----- nvinfo : EIATTR_KPARAM_INFO
	.align		4
.L_15085:
        /*0008*/ 	.byte	0x04, 0x17
        /*000a*/ 	.short	(.L_15087 - .L_15086)
.L_15086:
        /*000c*/ 	.word	0x00000000
        /*0010*/ 	.short	0x0005
        /*0012*/ 	.short	0x0020
        /*0014*/ 	.byte	0x00, 0xf0, 0x11, 0x00


	//----- nvinfo : EIATTR_KPARAM_INFO
	.align		4
.L_15087:
        /*0018*/ 	.byte	0x04, 0x17
        /*001a*/ 	.short	(.L_15089 - .L_15088)
.L_15088:
        /*001c*/ 	.word	0x00000000
        /*0020*/ 	.short	0x0004
        /*0022*/ 	.short	0x001c
        /*0024*/ 	.byte	0x00, 0xf0, 0x11, 0x00


	//----- nvinfo : EIATTR_KPARAM_INFO
	.align		4
.L_15089:
        /*0028*/ 	.byte	0x04, 0x17
        /*002a*/ 	.short	(.L_15091 - .L_15090)
.L_15090:
        /*002c*/ 	.word	0x00000000
        /*0030*/ 	.short	0x0003
        /*0032*/ 	.short	0x0018
        /*0034*/ 	.byte	0x00, 0xf0, 0x11, 0x00


	//----- nvinfo : EIATTR_KPARAM_INFO
	.align		4
.L_15091:
        /*0038*/ 	.byte	0x04, 0x17
        /*003a*/ 	.short	(.L_15093 - .L_15092)
.L_15092:
        /*003c*/ 	.word	0x00000000
        /*0040*/ 	.short	0x0002
        /*0042*/ 	.short	0x0010
        /*0044*/ 	.byte	0x00, 0xf0, 0x21, 0x00


	//----- nvinfo : EIATTR_KPARAM_INFO
	.align		4
.L_15093:
        /*0048*/ 	.byte	0x04, 0x17
        /*004a*/ 	.short	(.L_15095 - .L_15094)
.L_15094:
        /*004c*/ 	.word	0x00000000
        /*0050*/ 	.short	0x0001
        /*0052*/ 	.short	0x0008
        /*0054*/ 	.byte	0x00, 0xf0, 0x21, 0x00


	//----- nvinfo : EIATTR_KPARAM_INFO
	.align		4
.L_15095:
        /*0058*/ 	.byte	0x04, 0x17
        /*005a*/ 	.short	(.L_15097 - .L_15096)
.L_15096:
        /*005c*/ 	.word	0x00000000
        /*0060*/ 	.short	0x0000
        /*0062*/ 	.short	0x0000
        /*0064*/ 	.byte	0x00, 0xf0, 0x21, 0x00


	//----- nvinfo : EIATTR_SPARSE_MMA_MASK
	.align		4
.L_15097:
        /*0068*/ 	.byte	0x03, 0x50
        /*006a*/ 	.short	0x0000


	//----- nvinfo : EIATTR_MAXREG_COUNT
	.align		4
        /*006c*/ 	.byte	0x03, 0x1b
        /*006e*/ 	.short	0x00ff


	//----- nvinfo : EIATTR_NUM_BARRIERS
	.align		4
        /*0070*/ 	.byte	0x02, 0x4c
        /*0072*/ 	.byte	0x01
	.zero		1


	//----- nvinfo : EIATTR_MERCURY_ISA_VERSION
	.align		4
        /*0074*/ 	.byte	0x03, 0x5f
        /*0076*/ 	.short	0x0101


	//----- nvinfo : EIATTR_EXIT_INSTR_OFFSETS
	.align		4
        /*0078*/ 	.byte	0x04, 0x1c
        /*007a*/ 	.short	(.L_15099 - .L_15098)


	//   ....[0]....
.L_15098:
        /*007c*/ 	.word	0x00000040


	//   ....[1]....
        /*0080*/ 	.word	0x00001320


	//----- nvinfo : EIATTR_CRS_STACK_SIZE
	.align		4
.L_15099:
        /*0084*/ 	.byte	0x04, 0x1e
        /*0086*/ 	.short	(.L_15101 - .L_15100)
.L_15100:
        /*0088*/ 	.word	0x00000000


	//----- nvinfo : EIATTR_CBANK_PARAM_SIZE
	.align		4
.L_15101:
        /*008c*/ 	.byte	0x03, 0x19
        /*008e*/ 	.short	0x0024


	//----- nvinfo : EIATTR_PARAM_CBANK
	.align		4
        /*0090*/ 	.byte	0x04, 0x0a
        /*0092*/ 	.short	(.L_15103 - .L_15102)
	.align		4
.L_15102:
        /*0094*/ 	.word	index@(.nv.constant0._ZN2at6native43_GLOBAL__N__9ae7fba5_10_SoftMax_cu_9f978f6327cunn_SpatialSoftMaxBackwardIN3c108BFloat16EfS4_NS1_26LogSoftMaxBackwardEpilogueEEEvPT_PKT1_SA_jjj)
        /*0098*/ 	.short	0x0210
        /*009a*/ 	.short	0x0024


	//----- nvinfo : EIATTR_SW_WAR
	.align		4
.L_15103:
        /*009c*/ 	.byte	0x04, 0x36
        /*009e*/ 	.short	(.L_15105 - .L_15104)
.L_15104:
        /*00a0*/ 	.word	0x00000008
.L_15105:


//--------------------- .nv.info._ZN2at6native43_GLOBAL__N__9ae7fba5_10_SoftMax_cu_9f978f6327cunn_SpatialSoftMaxBackwardIN3c104HalfEffNS1_26LogSoftMaxBackwardEpilogueEEEvPT_PKT1_SA_jjj --------------------------
	.section	.nv.info._ZN2at6native43_GLOBAL__N__9ae7fba5_10_SoftMax_cu_9f978f6327cunn_SpatialSoftMaxBackwardIN3c104HalfEffNS1_26LogSoftMaxBackwardEpilogueEEEvPT_PKT1_SA_jjj,"",@"SHT_CUDA_INFO"
	.sectionflags	@""
	.align	4


	//----- nvinfo : EIATTR_CUDA_API_VERSION
	.align		4
        /*0000*/ 	.byte	0x04, 0x37
        /*0002*/ 	.short	(.L_15107 - .L_15106)
.L_15106:
        /*0004*/ 	.word	0x00000082


	//----- nvinfo : EIATTR_KPARAM_INFO
	.align		4
.L_15107:
        /*0008*/ 	.byte	0x04, 0x17
        /*000a*/ 	.short	(.L_15109 - .L_15108)
.L_15108:
        /*000c*/ 	.word	0x00000000
        /*0010*/ 	.short	0x0005
        /*0012*/ 	.short	0x0020
        /*0014*/ 	.byte	0x00, 0xf0, 0x11, 0x00


	//----- nvinfo : EIATTR_KPARAM_INFO
	.align		4
.L_15109:
        /*0018*/ 	.byte	0x04, 0x17
        /*001a*/ 	.short	(.L_15111 - .L_15110)
.L_15110:
        /*001c*/ 	.word	0x00000000
        /*0020*/ 	.short	0x0004
        /*0022*/ 	.short	0x001c
        /*0024*/ 	.byte	0x00, 0xf0, 0x11, 0x00


	//----- nvinfo : EIATTR_KPARAM_INFO
	.align		4
.L_15111:
        /*0028*/ 	.byte	0x04, 0x17
        /*002a*/ 	.short	(.L_15113 - .L_15112)
.L_15112:
        /*002c*/ 	.word	0x00000000
        /*0030*/ 	.short	0x0003
        /*0032*/ 	.short	0x0018
        /*0034*/ 	.byte	0x00, 0xf0, 0x11, 0x00


	//----- nvinfo : EIATTR_KPARAM_INFO
	.align		4
.L_15113:
        /*0038*/ 	.byte	0x04, 0x17
        /*003a*/ 	.short	(.L_15115 - .L_15114)
.L_15114:
        /*003c*/ 	.word	0x00000000
        /*0040*/ 	.short	0x0002
        /*0042*/ 	.short	0x0010
        /*0044*/ 	.byte	0x00, 0xf0, 0x21, 0x00


	//----- nvinfo : EIATTR_KPARAM_INFO
	.align		4
.L_15115:
        /*0048*/ 	.byte	0x04, 0x17
        /*004a*/ 	.short	(.L_15117 - .L_15116)
.L_15116:
        /*004c*/ 	.word	0x00000000
        /*0050*/ 	.short	0x0001
        /*0052*/ 	.short	0x0008
        /*0054*/ 	.byte	0x00, 0xf0, 0x21, 0x00


	//----- nvinfo : EIATTR_KPARAM_INFO
	.align		4
.L_15117:
        /*0058*/ 	.byte	0x04, 0x17
        /*005a*/ 	.short	(.L_15119 - .L_15118)
.L_15118:
        /*005c*/ 	.word	0x00000000
        /*0060*/ 	.short	0x0000
        /*0062*/ 	.short	0x0000
        /*0064*/ 	.byte	0x00, 0xf0, 0x21, 0x00


	//----- nvinfo : EIATTR_SPARSE_MMA_MASK
	.align		4
.L_15119:
        /*0068*/ 	.byte	0x03, 0x50
        /*006a*/ 	.short	0x0000


	//----- nvinfo : EIATTR_MAXREG_COUNT
	.align		4
        /*006c*/ 	.byte	0x03, 0x1b
        /*006e*/ 	.short	0x00ff


	//----- nvinfo : EIATTR_NUM_BARRIERS
	.align		4
        /*0070*/ 	.byte	0x02, 0x4c
        /*0072*/ 	.byte	0x01
	.zero		1


	//----- nvinfo : EIATTR_MERCURY_ISA_VERSION
	.align		4
        /*0074*/ 	.byte	0x03, 0x5f
        /*0076*/ 	.short	0x0101


	//----- nvinfo : EIATTR_EXIT_INSTR_OFFSETS
	.align		4
        /*0078*/ 	.byte	0x04, 0x1c
        /*007a*/ 	.short	(.L_15121 - .L_15120)


	//   ....[0]....
.L_15120:
        /*007c*/ 	.word	0x00000040


	//   ....[1]....
        /*0080*/ 	.word	0x000011a0


	//----- nvinfo : EIATTR_CRS_STACK_SIZE
	.align		4
.L_15121:
        /*0084*/ 	.byte	0x04, 0x1e
        /*0086*/ 	.short	(.L_15123 - .L_15122)
.L_15122:
        /*0088*/ 	.word	0x00000000


	//----- nvinfo : EIATTR_CBANK_PARAM_SIZE
	.align		4
.L_15123:
        /*008c*/ 	.byte	0x03, 0x19
        /*008e*/ 	.short	0x0024


	//----- nvinfo : EIATTR_PARAM_CBANK
	.align		4
        /*0090*/ 	.byte	0x04, 0x0a
        /*0092*/ 	.short	(.L_15125 - .L_15124)
	.align		4
.L_15124:
        /*0094*/ 	.word	index@(.nv.constant0._ZN2at6native43_GLOBAL__N__9ae7fba5_10_SoftMax_cu_9f978f6327cunn_SpatialSoftMaxBackwardIN3c104HalfEffNS1_26LogSoftMaxBackwardEpilogueEEEvPT_PKT1_SA_jjj)
        /*0098*/ 	.short	0x0210
        /*009a*/ 	.short	0x0024


	//----- nvinfo : EIATTR_SW_WAR
	.align		4
.L_15125:
        /*009c*/ 	.byte	0x04, 0x36
        /*009e*/ 	.short	(.L_15127 - .L_15126)
.L_15126:
        /*00a0*/ 	.word	0x00000008
.L_15127:


//--------------------- .nv.info._ZN2at6native43_GLOBAL__N__9ae7fba5_10_SoftMax_cu_9f978f6327cunn_SpatialSoftMaxBackwardIN3c104HalfEfS4_NS1_26LogSoftMaxBackwardEpilogueEEEvPT_PKT1_SA_jjj --------------------------
	.section	.nv.info._ZN2at6native43_GLOBAL__N__9ae7fba5_10_SoftMax_cu_9f978f6327cunn_SpatialSoftMaxBackwardIN3c104HalfEfS4_NS1_26LogSoftMaxBackwardEpilogueEEEvPT_PKT1_SA_jjj,"",@"SHT_CUDA_INFO"
	.sectionflags	@""
	.align	4


	//----- nvinfo : EIATTR_CUDA_API_VERSION
	.align		4
        /*0000*/ 	.byte	0x04, 0x37
        /*0002*/ 	.short	(.L_15129 - .L_15128)
.L_15128:
        /*0004*/ 	.word	0x00000082


	//----- nvinfo : EIATTR_KPARAM_INFO
	.align		4
.L_15129:
        /*0008*/ 	.byte	0x04, 0x17
        /*000a*/ 	.short	(.L_15131 - .L_15130)
.L_15130:
        /*000c*/ 	.word	0x00000000
        /*0010*/ 	.short	0x0005
        /*0012*/ 	.short	0x0020
        /*0014*/ 	.byte	0x00, 0xf0, 0x11, 0x00


	//----- nvinfo : EIATTR_KPARAM_INFO
	.align		4
.L_15131:
        /*0018*/ 	.byte	0x04, 0x17
        /*001a*/ 	.short	(.L_15133 - .L_15132)
.L_15132:
        /*001c*/ 	.word	0x00000000
        /*0020*/ 	.short	0x0004
        /*0022*/ 	.short	0x001c
        /*0024*/ 	.byte	0x00, 0xf0, 0x11, 0x00


	//----- nvinfo : EIATTR_KPARAM_INFO
	.align		4
.L_15133:
        /*0028*/ 	.byte	0x04, 0x17
        /*002a*/ 	.short	(.L_15135 - .L_15134)
.L_15134:
        /*002c*/ 	.word	0x00000000
        /*0030*/ 	.short	0x0003
        /*0032*/ 	.short	0x0018
        /*0034*/ 	.byte	0x00, 0xf0, 0x11, 0x00


	//----- nvinfo : EIATTR_KPARAM_INFO
	.align		4
.L_15135:
        /*0038*/ 	.byte	0x04, 0x17
        /*003a*/ 	.short	(.L_15137 - .L_15136)
.L_15136:
        /*003c*/ 	.word	0x00000000
        /*0040*/ 	.short	0x0002
        /*0042*/ 	.short	0x0010
        /*0044*/ 	.byte	0x00, 0xf0, 0x21, 0x00


	//----- nvinfo : EIATTR_KPARAM_INFO
	.align		4
.L_15137:
        /*0048*/ 	.byte	0x04, 0x17
        /*004a*/ 	.short	(.L_15139 - .L_15138)
.L_15138:
        /*004c*/ 	.word	0x00000000
        /*0050*/ 	.short	0x0001
        /*0052*/ 	.short	0x0008
        /*0054*/ 	.byte	0x00, 0xf0, 0x21, 0x00


	//----- nvinfo : EIATTR_KPARAM_INFO
	.align		4
.L_15139:
        /*0058*/ 	.byte	0x04, 0x17
        /*005a*/ 	.short	(.L_15141 - .L_15140)
.L_15140:
        /*005c*/ 	.word	0x00000000
        /*0060*/ 	.short	0x0000
        /*0062*/ 	.short	0x0000
        /*0064*/ 	.byte	0x00, 0xf0, 0x21, 0x00


	//----- nvinfo : EIATTR_SPARSE_MMA_MASK
	.align		4
.L_15141:
        /*0068*/ 	.byte	0x03, 0x50
        /*006a*/ 	.short	0x0000


	//----- nvinfo : EIATTR_MAXREG_COUNT
	.align		4
        /*006c*/ 	.byte	0x03, 0x1b
        /*006e*/ 	.short	0x00ff


	//----- nvinfo : EIATTR_NUM_BARRIERS
	.align		4
        /*0070*/ 	.byte	0x02, 0x4c
        /*0072*/ 	.byte	0x01
	.zero		1


	//----- nvinfo : EIATTR_MERCURY_ISA_VERSION
	.align		4
        /*0074*/ 	.byte	0x03, 0x5f
        /*0076*/ 	.short	0x0101


	//----- nvinfo : EIATTR_EXIT_INSTR_OFFSETS
	.align		4
        /*0078*/ 	.byte	0x04, 0x1c
        /*007a*/ 	.short	(.L_15143 - .L_15142)


	//   ....[0]....
.L_15142:
        /*007c*/ 	.word	0x00000040


	//   ....[1]....
        /*0080*/ 	.word	0x00001320


	//----- nvinfo : EIATTR_CRS_STACK_SIZE
	.align		4
.L_15143:
        /*0084*/ 	.byte	0x04, 0x1e
        /*0086*/ 	.short	(.L_15145 - .L_15144)
.L_15144:
        /*0088*/ 	.word	0x00000000


	//----- nvinfo : EIATTR_CBANK_PARAM_SIZE
	.align		4
.L_15145:
        /*008c*/ 	.byte	0x03, 0x19
        /*008e*/ 	.short	0x0024


	//----- nvinfo : EIATTR_PARAM_CBANK
	.align		4
        /*0090*/ 	.byte	0x04, 0x0a
        /*0092*/ 	.short	(.L_15147 - .L_15146)
	.align		4
.L_15146:
        /*0094*/ 	.word	index@(.nv.constant0._ZN2at6native43_GLOBAL__N__9ae7fba5_10_SoftMax_cu_9f978f6327cunn_SpatialSoftMaxBackwardIN3c104HalfEfS4_NS1_26LogSoftMaxBackwardEpilogueEEEvPT_PKT1_SA_jjj)
        /*0098*/ 	.short	0x0210
        /*009a*/ 	.short	0x0024


	//----- nvinfo : EIATTR_SW_WAR
	.align		4
.L_15147:
        /*009c*/ 	.byte	0x04, 0x36
        /*009e*/ 	.short	(.L_15149 - .L_15148)
.L_15148:
        /*00a0*/ 	.word	0x00000008
.L_15149:


//--------------------- .nv.info._ZN2at6native43_GLOBAL__N__9ae7fba5_10_SoftMax_cu_9f978f6327cunn_SpatialSoftMaxBackwardIfffNS1_26LogSoftMaxBackwardEpilogueEEEvPT_PKT1_S8_jjj --------------------------
	.section	.nv.info._ZN2at6native43_GLOBAL__N__9ae7fba5_10_SoftMax_cu_9f978f6327cunn_SpatialSoftMaxBackwardIfffNS1_26LogSoftMaxBackwardEpilogueEEEvPT_PKT1_S8_jjj,"",@"SHT_CUDA_INFO"
	.sectionflags	@""
	.align	4


	//----- nvinfo : EIATTR_CUDA_API_VERSION
	.align		4
        /*0000*/ 	.byte	0x04, 0x37
        /*0002*/ 	.short	(.L_15151 - .L_15150)
.L_15150:
        /*0004*/ 	.word	0x00000082


	//----- nvinfo : EIATTR_KPARAM_INFO
	.align		4
.L_15151:
        /*0008*/ 	.byte	0x04, 0x17
        /*000a*/ 	.short	(.L_15153 - .L_15152)
.L_15152:
        /*000c*/ 	.word	0x00000000
        /*0010*/ 	.short	0x0005
        /*0012*/ 	.short	0x0020
        /*0014*/ 	.byte	0x00, 0xf0, 0x11, 0x00


	//----- nvinfo : EIATTR_KPARAM_INFO
	.align		4
.L_15153:
        /*0018*/ 	.byte	0x04, 0x17
        /*001a*/ 	.short	(.L_15155 - .L_15154)
.L_15154:
        /*001c*/ 	.word	0x00000000
        /*0020*/ 	.short	0x0004
        /*0022*/ 	.short	0x001c
        /*0024*/ 	.byte	0x00, 0xf0, 0x11, 0x00


	//----- nvinfo : EIATTR_KPARAM_INFO
	.align		4
.L_15155:
        /*0028*/ 	.byte	0x04, 0x17
        /*002a*/ 	.short	(.L_15157 - .L_15156)
.L_15156:
        /*002c*/ 	.word	0x00000000
        /*0030*/ 	.short	0x0003
        /*0032*/ 	.short	0x0018
        /*0034*/ 	.byte	0x00, 0xf0, 0x11, 0x00


	//----- nvinfo : EIATTR_KPARAM_INFO
	.align		4
.L_15157:
        /*0038*/ 	.byte	0x04, 0x17
        /*003a*/ 	.short	(.L_15159 - .L_15158)
.L_15158:
        /*003c*/ 	.word	0x00000000
        /*0040*/ 	.short	0x0002
        /*0042*/ 	.short	0x0010
        /*0044*/ 	.byte	0x00, 0xf0, 0x21, 0x00


	//----- nvinfo : EIATTR_KPARAM_INFO
	.align		4
.L_15159:
        /*0048*/ 	.byte	0x04, 0x17
        /*004a*/ 	.short	(.L_15161 - .L_15160)
.L_15160:
        /*004c*/ 	.word	0x00000000
        /*0050*/ 	.short	0x0001
        /*0052*/ 	.short	0x0008
        /*0054*/ 	.byte	0x00, 0xf0, 0x21, 0x00


	//----- nvinfo : EIATTR_KPARAM_INFO
	.align		4
.L_15161:
        /*0058*/ 	.byte	0x04, 0x17
        /*005a*/ 	.short	(.L_15163 - .L_15162)
.L_15162:
        /*005c*/ 	.word	0x00000000
        /*0060*/ 	.short	0x0000
        /*0062*/ 	.short	0x0000
        /*0064*/ 	.byte	0x00, 0xf0, 0x21, 0x00


	//----- nvinfo : EIATTR_SPARSE_MMA_MASK
	.align		4
.L_15163:
        /*0068*/ 	.byte	0x03, 0x50
        /*006a*/ 	.short	0x0000


	//----- nvinfo : EIATTR_MAXREG_COUNT
	.align		4
        /*006c*/ 	.byte	0x03, 0x1b
        /*006e*/ 	.short	0x00ff


	//----- nvinfo : EIATTR_NUM_BARRIERS
	.align		4
        /*0070*/ 	.byte	0x02, 0x4c
        /*0072*/ 	.byte	0x01
	.zero		1


	//----- nvinfo : EIATTR_MERCURY_ISA_VERSION
	.align		4
        /*0074*/ 	.byte	0x03, 0x5f
        /*0076*/ 	.short	0x0101


	//----- nvinfo : EIATTR_EXIT_INSTR_OFFSETS
	.align		4
        /*0078*/ 	.byte	0x04, 0x1c
        /*007a*/ 	.short	(.L_15165 - .L_15164)


	//   ....[0]....
.L_15164:
        /*007c*/ 	.word	0x00000040


	//   ....[1]....
        /*0080*/ 	.word	0x00001100


	//----- nvinfo : EIATTR_CRS_STACK_SIZE
	.align		4
.L_15165:
        /*0084*/ 	.byte	0x04, 0x1e
        /*0086*/ 	.short	(.L_15167 - .L_15166)
.L_15166:
        /*0088*/ 	.word	0x00000000


	//----- nvinfo : EIATTR_CBANK_PARAM_SIZE
	.align		4
.L_15167:
        /*008c*/ 	.byte	0x03, 0x19
        /*008e*/ 	.short	0x0024


	//----- nvinfo : EIATTR_PARAM_CBANK
	.align		4
        /*0090*/ 	.byte	0x04, 0x0a
        /*0092*/ 	.short	(.L_15169 - .L_15168)
	.align		4
.L_15168:
        /*0094*/ 	.word	index@(.nv.constant0._ZN2at6native43_GLOBAL__N__9ae7fba5_10_SoftMax_cu_9f978f6327cunn_SpatialSoftMaxBackwardIfffNS1_26LogSoftMaxBackwardEpilogueEEEvPT_PKT1_S8_jjj)
        /*0098*/ 	.short	0x0210
        /*009a*/ 	.short	0x0024


	//----- nvinfo : EIATTR_SW_WAR
	.align		4
.L_15169:
        /*009c*/ 	.byte	0x04, 0x36
        /*009e*/ 	.short	(.L_15171 - .L_15170)
.L_15170:
        /*00a0*/ 	.word	0x00000008
.L_15171:


//--------------------- .nv.info._ZN2at6native43_GLOBAL__N__9ae7fba5_10_SoftMax_cu_9f978f6327cunn_SpatialSoftMaxBackwardIdddNS1_26LogSoftMaxBackwardEpilogueEEEvPT_PKT1_S8_jjj --------------------------
	.section	.nv.info._ZN2at6native43_GLOBAL__N__9ae7fba5_10_SoftMax_cu_9f978f6327cunn_SpatialSoftMaxBackwardIdddNS1_26LogSoftMaxBackwardEpilogueEEEvPT_PKT1_S8_jjj,"",@"SHT_CUDA_INFO"
	.sectionflags	@""
	.align	4


	//----- nvinfo : EIATTR_CUDA_API_VERSION
	.align		4
        /*0000*/ 	.byte	0x04, 0x37
        /*0002*/ 	.short	(.L_15173 - .L_15172)
.L_15172:
        /*0004*/ 	.word	0x00000082


	//----- nvinfo : EIATTR_KPARAM_INFO
	.align		4
.L_15173:
        /*0008*/ 	.byte	0x04, 0x17
        /*000a*/ 	.short	(.L_15175 - .L_15174)
.L_15174:
        /*000c*/ 	.word	0x00000000
        /*0010*/ 	.short	0x0005
        /*0012*/ 	.short	0x0020
        /*0014*/ 	.byte	0x00, 0xf0, 0x11, 0x00


	//----- nvinfo : EIATTR_KPARAM_INFO
	.align		4
.L_15175:
        /*0018*/ 	.byte	0x04, 0x17
        /*001a*/ 	.short	(.L_15177 - .L_15176)
.L_15176:
        /*001c*/ 	.word	0x00000000
        /*0020*/ 	.short	0x0004
        /*0022*/ 	.short	0x001c
        /*0024*/ 	.byte	0x00, 0xf0, 0x11, 0x00


	//----- nvinfo : EIATTR_KPARAM_INFO
	.align		4
.L_15177:
        /*0028*/ 	.byte	0x04, 0x17
        /*002a*/ 	.short	(.L_15179 - .L_15178)
.L_15178:
        /*002c*/ 	.word	0x00000000
        /*0030*/ 	.short	0x0003
        /*0032*/ 	.short	0x0018
        /*0034*/ 	.byte	0x00, 0xf0, 0x11, 0x00


	//----- nvinfo : EIATTR_KPARAM_INFO
	.align		4
.L_15179:
        /*0038*/ 	.byte	0x04, 0x17
        /*003a*/ 	.short	(.L_15181 - .L_15180)
.L_15180:
        /*003c*/ 	.word	0x00000000
        /*0040*/ 	.short	0x0002
        /*0042*/ 	.short	0x0010
        /*0044*/ 	.byte	0x00, 0xf0, 0x21, 0x00


	//----- nvinfo : EIATTR_KPARAM_INFO
	.align		4
.L_15181:
        /*0048*/ 	.byte	0x04, 0x17
        /*004a*/ 	.short	(.L_15183 - .L_15182)
.L_15182:
        /*004c*/ 	.word	0x00000000
        /*0050*/ 	.short	0x0001
        /*0052*/ 	.short	0x0008
        /*0054*/ 	.byte	0x00, 0xf0, 0x21, 0x00


	//----- nvinfo : EIATTR_KPARAM_INFO
	.align		4
.L_15183:
        /*0058*/ 	.byte	0x04, 0x17
        /*005a*/ 	.short	(.L_15185 - .L_15184)
.L_15184:
        /*005c*/ 	.word	0x00000000
        /*0060*/ 	.short	0x0000
        /*0062*/ 	.short	0x0000
        /*0064*/ 	.byte	0x00, 0xf0, 0x21, 0x00


	//----- nvinfo : EIATTR_SPARSE_MMA_MASK
	.align		4
.L_15185:
        /*0068*/ 	.byte	0x03, 0x50
        /*006a*/ 	.short	0x0000


	//----- nvinfo : EIATTR_MAXREG_COUNT
	.align		4
        /*006c*/ 	.byte	0x03, 0x1b
        /*006e*/ 	.short	0x00ff


	//----- nvinfo : EIATTR_NUM_BARRIERS
	.align		4
        /*0070*/ 	.byte	0x02, 0x4c
        /*0072*/ 	.byte	0x01
	.zero		1


	//----- nvinfo : EIATTR_MERCURY_ISA_VERSION
	.align		4
        /*0074*/ 	.byte	0x03, 0x5f
        /*0076*/ 	.short	0x0101


	//----- nvinfo : EIATTR_EXIT_INSTR_OFFSETS
	.align		4
        /*0078*/ 	.byte	0x04, 0x1c
        /*007a*/ 	.short	(.L_15187 - .L_15186)


	//   ....[0]....
.L_15186:
        /*007c*/ 	.word	0x00000040


	//   ....[1]....
        /*0080*/ 	.word	0x00001b10


	//----- nvinfo : EIATTR_CRS_STACK_SIZE
	.align		4
.L_15187:
        /*0084*/ 	.byte	0x04, 0x1e
        /*0086*/ 	.short	(.L_15189 - .L_15188)
.L_15188:
        /*0088*/ 	.word	0x00000000


	//----- nvinfo : EIATTR_CBANK_PARAM_SIZE
	.align		4
.L_15189:
        /*008c*/ 	.byte	0x03, 0x19
        /*008e*/ 	.short	0x0024


	//----- nvinfo : EIATTR_PARAM_CBANK
	.align		4
        /*0090*/ 	.byte	0x04, 0x0a
        /*0092*/ 	.short	(.L_15191 - .L_15190)
	.align		4
.L_15190:
        /*0094*/ 	.word	index@(.nv.constant0._ZN2at6native43_GLOBAL__N__9ae7fba5_10_SoftMax_cu_9f978f6327cunn_SpatialSoftMaxBackwardIdddNS1_26LogSoftMaxBackwardEpilogueEEEvPT_PKT1_S8_jjj)
        /*0098*/ 	.short	0x0210
        /*009a*/ 	.short	0x0024


	//----- nvinfo : EIATTR_SW_WAR
	.align		4
.L_15191:
        /*009c*/ 	.byte	0x04, 0x36
        /*009e*/ 	.short	(.L_15193 - .L_15192)
.L_15192:
        /*00a0*/ 	.word	0x00000008
.L_15193:


//--------------------- .nv.info._ZN2at6native43_GLOBAL__N__9ae7fba5_10_SoftMax_cu_9f978f6320cunn_SoftMaxBackwardILi4EN3c108BFloat16EffNS1_26LogSoftMaxBackwardEpilogueEEEvPT0_PKT2_SA_l --------------------------
	.section	.nv.info._ZN2at6native43_GLOBAL__N__9ae7fba5_10_SoftMax_cu_9f978f6320cunn_SoftMaxBackwardILi4EN3c108BFloat16EffNS1_26LogSoftMaxBackwardEpilogueEEEvPT0_PKT2_SA_l,"",@"SHT_CUDA_INFO"
	.sectionflags	@""
	.align	4


	//----- nvinfo : EIATTR_CUDA_API_VERSION
	.align		4
        /*0000*/ 	.byte	0x04, 0x37
        /*0002*/ 	.short	(.L_15195 - .L_15194)
.L_15194:
        /*0004*/ 	.word	0x00000082


	//----- nvinfo : EIATTR_KPARAM_INFO
	.align		4
.L_15195:
        /*0008*/ 	.byte	0x04, 0x17
        /*000a*/ 	.short	(.L_15197 - .L_15196)
.L_15196:
        /*000c*/ 	.word	0x00000000
        /*0010*/ 	.short	0x0003
        /*0012*/ 	.short	0x0018
        /*0014*/ 	.byte	0x00, 0xf0, 0x21, 0x00


	//----- nvinfo : EIATTR_KPARAM_INFO
	.align		4
.L_15197:
        /*0018*/ 	.byte	0x04, 0x17
        /*001a*/ 	.short	(.L_15199 - .L_15198)
.L_15198:
        /*001c*/ 	.word	0x00000000
        /*0020*/ 	.short	0x0002
        /*0022*/ 	.short	0x0010
        /*0024*/ 	.byte	0x00, 0xf0, 0x21, 0x00


	//----- nvinfo : EIATTR_KPARAM_INFO
	.align		4
.L_15199:
        /*0028*/ 	.byte	0x04, 0x17
        /*002a*/ 	.short	(.L_15201 - .L_15200)
.L_15200:
        /*002c*/ 	.word	0x00000000
        /*0030*/ 	.short	0x0001
        /*0032*/ 	.short	0x0008
        /*0034*/ 	.byte	0x00, 0xf0, 0x21, 0x00


	//----- nvinfo : EIATTR_KPARAM_INFO
	.align		4
.L_15201:
        /*0038*/ 	.byte	0x04, 0x17
        /*003a*/ 	.short	(.L_15203 - .L_15202)
.L_15202:
        /*003c*/ 	.word	0x00000000
        /*0040*/ 	.short	0x0000
        /*0042*/ 	.short	0x0000
        /*0044*/ 	.byte	0x00, 0xf0, 0x21, 0x00


	//----- nvinfo : EIATTR_SPARSE_MMA_MASK
	.align		4
.L_15203:
        /*0048*/ 	.byte	0x03, 0x50
        /*004a*/ 	.short	0x0000


	//----- nvinfo : EIATTR_MAXREG_COUNT
	.align		4
        /*004c*/ 	.byte	0x03, 0x1b
        /*004e*/ 	.short	0x00ff


	//----- nvinfo : EIATTR_NUM_BARRIERS
	.align		4
        /*0050*/ 	.byte	0x02, 0x4c
        /*0052*/ 	.byte	0x01
	.zero		1


	//----- nvinfo : EIATTR_MERCURY_ISA_VERSION
	.align		4
        /*0054*/ 	.byte	0x03, 0x5f
        /*0056*/ 	.short	0x0101


	//----- nvinfo : EIATTR_COOP_GROUP_MASK_REGIDS
	.align		4
        /*0058*/ 	.byte	0x04, 0x29
        /*005a*/ 	.short	(.L_15205 - .L_15204)


	//   ....[0]....
.L_15204:
        /*005c*/ 	.word	0x05000004


	//----- nvinfo : EIATTR_COOP_GROUP_INSTR_OFFSETS
	.align		4
.L_15205:
        /*0060*/ 	.byte	0x04, 0x28
        /*0062*/ 	.short	(.L_15207 - .L_15206)


	//   ....[0]....
.L_15206:
        /*0064*/ 	.word	0x000015e0


	//----- nvinfo : EIATTR_EXIT_INSTR_OFFSETS
	.align		4
.L_15207:
        /*0068*/ 	.byte	0x04, 0x1c
        /*006a*/ 	.short	(.L_15209 - .L_15208)


	//   ....[0]....
.L_15208:
        /*006c*/ 	.word	0x000022e0


	//   ....[1]....
        /*0070*/ 	.word	0x00002430


	//   ....[2]....
        /*0074*/ 	.word	0x00002910


	//   ....[3]....
        /*0078*/ 	.word	0x00002a50


	//   ....[4]....
        /*007c*/ 	.word	0x000031b0


	//   ....[5]....
        /*0080*/ 	.word	0x00003300


	//   ....[6]....
        /*0084*/ 	.word	0x000038d0


	//   ....[7]....
        /*0088*/ 	.word	0x000039b0


	//----- nvinfo : EIATTR_CRS_STACK_SIZE
	.align		4
.L_15209:
        /*008c*/ 	.byte	0x04, 0x1e
        /*008e*/ 	.short	(.L_15211 - .L_15210)
.L_15210:
        /*0090*/ 	.word	0x00000000


	//----- nvinfo : EIATTR_CBANK_PARAM_SIZE
	.align		4
.L_15211:
        /*0094*/ 	.byte	0x03, 0x19
        /*0096*/ 	.short	0x0020


	//----- nvinfo : EIATTR_PARAM_CBANK
	.align		4
        /*0098*/ 	.byte	0x04, 0x0a
        /*009a*/ 	.short	(.L_15213 - .L_15212)
	.align		4
.L_15212:
        /*009c*/ 	.word	index@(.nv.constant0._ZN2at6native43_GLOBAL__N__9ae7fba5_10_SoftMax_cu_9f978f6320cunn_SoftMaxBackwardILi4EN3c108BFloat16EffNS1_26LogSoftMaxBackwardEpilogueEEEvPT0_PKT2_SA_l)
        /*00a0*/ 	.short	0x0210
        /*00a2*/ 	.short	0x0020


	//----- nvinfo : EIATTR_SW_WAR
	.align		4
.L_15213:
        /*00a4*/ 	.byte	0x04, 0x36
        /*00a6*/ 	.short	(.L_15215 - .L_15214)
.L_15214:
        /*00a8*/ 	.word	0x00000008
.L_15215:


//--------------------- .nv.info._ZN2at6native43_GLOBAL__N__9ae7fba5_10_SoftMax_cu_9f978f6324cunn_SoftMaxBackwardSmemILi4EN3c108BFloat16EffNS1_26LogSoftMaxBackwardEpilogueEEEvPT0_PKT2_SA_l --------------------------
	.section	.nv.info._ZN2at6native43_GLOBAL__N__9ae7fba5_10_SoftMax_cu_9f978f6324cunn_SoftMaxBackwardSmemILi4EN3c108BFloat16EffNS1_26LogSoftMaxBackwardEpilogueEEEvPT0_PKT2_SA_l,"",@"SHT_CUDA_INFO"
	.sectionflags	@""
	.align	4


	//----- nvinfo : EIATTR_CUDA_API_VERSION
	.align		4
        /*0000*/ 	.byte	0x04, 0x37
        /*0002*/ 	.short	(.L_15217 - .L_15216)
.L_15216:
        /*0004*/ 	.word	0x00000082


	//----- nvinfo : EIATTR_KPARAM_INFO
	.align		4
.L_15217:
        /*0008*/ 	.byte	0x04, 0x17
        /*000a*/ 	.short	(.L_15219 - .L_15218)
.L_15218:
        /*000c*/ 	.word	0x00000000
        /*0010*/ 	.short	0x0003
        /*0012*/ 	.short	0x0018
        /*0014*/ 	.byte	0x00, 0xf0, 0x21, 0x00


	//----- nvinfo : EIATTR_KPARAM_INFO
	.align		4
.L_15219:
        /*0018*/ 	.byte	0x04, 0x17
        /*001a*/ 	.short	(.L_15221 - .L_15220)
.L_15220:
        /*001c*/ 	.word	0x00000000
        /*0020*/ 	.short	0x0002
        /*0022*/ 	.short	0x0010
        /*0024*/ 	.byte	0x00, 0xf0, 0x21, 0x00


	//----- nvinfo : EIATTR_KPARAM_INFO
	.align		4
.L_15221:
        /*0028*/ 	.byte	0x04, 0x17
        /*002a*/ 	.short	(.L_15223 - .L_15222)
.L_15222:
        /*002c*/ 	.word	0x00000000
        /*0030*/ 	.short	0x0001
        /*0032*/ 	.short	0x0008
        /*0034*/ 	.byte	0x00, 0xf0, 0x21, 0x00


	//----- nvinfo : EIATTR_KPARAM_INFO
	.align		4
.L_15223:
        /*0038*/ 	.byte	0x04, 0x17
        /*003a*/ 	.short	(.L_15225 - .L_15224)
.L_15224:
        /*003c*/ 	.word	0x00000000
        /*0040*/ 	.short	0x0000
        /*0042*/ 	.short	0x0000
        /*0044*/ 	.byte	0x00, 0xf0, 0x21, 0x00


	//----- nvinfo : EIATTR_SPARSE_MMA_MASK
	.align		4
.L_15225:
        /*0048*/ 	.byte	0x03, 0x50
        /*004a*/ 	.short	0x0000


	//----- nvinfo : EIATTR_MAXREG_COUNT
	.align		4
        /*004c*/ 	.byte	0x03, 0x1b
        /*004e*/ 	.short	0x00ff


	//----- nvinfo : EIATTR_NUM_BARRIERS
	.align		4
        /*0050*/ 	.byte	0x02, 0x4c
        /*0052*/ 	.byte	0x01
	.zero		1


	//----- nvinfo : EIATTR_MERCURY_ISA_VERSION
	.align		4
        /*0054*/ 	.byte	0x03, 0x5f
        /*0056*/ 	.short	0x0101


	//----- nvinfo : EIATTR_COOP_GROUP_MASK_REGIDS
	.align		4
        /*0058*/ 	.byte	0x04, 0x29
        /*005a*/ 	.short	(.L_15227 - .L_15226)


	//   ....[0]....
.L_15226:
        /*005c*/ 	.word	0xffffffff


	//   ....[1]....
        /*0060*/ 	.word	0xffffffff


	//   ....[2]....
        /*0064*/ 	.word	0xffffffff


	//   ....[3]....
        /*0068*/ 	.word	0xffffffff


	//   ....[4]....
        /*006c*/ 	.word	0xffffffff


	//   ....[5]....
        /*0070*/ 	.word	0xffffffff


	//   ....[6]....
        /*0074*/ 	.word	0xffffffff


	//   ....[7]....
        /*0078*/ 	.word	0xffffffff


	//   ....[8]....
        /*007c*/ 	.word	0xffffffff


	//   ....[9]....
        /*0080*/ 	.word	0xffffffff


	//   ....[10]....
        /*0084*/ 	.word	0x0500000c


	//   ....[11]....
        /*0088*/ 	.word	0x0500000c


	//   ....[12]....
        /*008c*/ 	.word	0x0500000c


	//   ....[13]....
        /*0090*/ 	.word	0x0500000c


	//   ....[14]....
        /*0094*/ 	.word	0x0500000c


	//----- nvinfo : EIATTR_COOP_GROUP_INSTR_OFFSETS
	.align		4
.L_15227:
        /*0098*/ 	.byte	0x04, 0x28
        /*009a*/ 	.short	(.L_15229 - .L_15228)


	//   ....[0]....
.L_15228:
        /*009c*/ 	.word	0x00000260


	//   ....[1]....
        /*00a0*/ 	.word	0x00000330


	//   ....[2]....
        /*00a4*/ 	.word	0x00000380


	//   ....[3]....
        /*00a8*/ 	.word	0x000003c0


	//   ....[4]....
        /*00ac*/ 	.word	0x000003f0


	//   ....[5]....
        /*00b0*/ 	.word	0x00000490


	//   ....[6]....
        /*00b4*/ 	.word	0x000004b0


	//   ....[7]....
        /*00b8*/ 	.word	0x000004d0


	//   ....[8]....
        /*00bc*/ 	.word	0x000004f0


	//   ....[9]....
        /*00c0*/ 	.word	0x00000510


	//   ....[10]....
        /*00c4*/ 	.word	0x000007e0


	//   ....[11]....
        /*00c8*/ 	.word	0x00000850


	//   ....[12]....
        /*00cc*/ 	.word	0x000008c0


	//   ....[13]....
        /*00d0*/ 	.word	0x00000930


	//   ....[14]....
        /*00d4*/ 	.word	0x000009a0


	//----- nvinfo : EIATTR_EXIT_INSTR_OFFSETS
	.align		4
.L_15229:
        /*00d8*/ 	.byte	0x04, 0x1c
        /*00da*/ 	.short	(.L_15231 - .L_15230)


	//   ....[0]....
.L_15230:
        /*00dc*/ 	.word	0x00000570


	//   ....[1]....
        /*00e0*/ 	.word	0x00000790


	//----- nvinfo : EIATTR_CRS_STACK_SIZE
	.align		4
.L_15231:
        /*00e4*/ 	.byte	0x04, 0x1e
        /*00e6*/ 	.short	(.L_15233 - .L_15232)
.L_15232:
        /*00e8*/ 	.word	0x00000000


	//----- nvinfo : EIATTR_CBANK_PARAM_SIZE
	.align		4
.L_15233:
        /*00ec*/ 	.byte	0x03, 0x19
        /*00ee*/ 	.short	0x0020


	//----- nvinfo : EIATTR_PARAM_CBANK
	.align		4
        /*00f0*/ 	.byte	0x04, 0x0a
        /*00f2*/ 	.short	(.L_15235 - .L_15234)
	.align		4
.L_15234:
        /*00f4*/ 	.word	index@(.nv.constant0._ZN2at6native43_GLOBAL__N__9ae7fba5_10_SoftMax_cu_9f978f6324cunn_SoftMaxBackwardSmemILi4EN3c108BFloat16EffNS1_26LogSoftMaxBackwardEpilogueEEEvPT0_PKT2_SA_l)
        /*00f8*/ 	.short	0x0210
        /*00fa*/ 	.short	0x0020


	//----- nvinfo : EIATTR_SW_WAR
	.align		4
.L_15235:
        /*00fc*/ 	.byte	0x04, 0x36
        /*00fe*/ 	.short	(.L_15237 - .L_15236)
.L_15236:
        /*0100*/ 	.word	0x00000008
.L_15237:


//--------------------- .nv.info._ZN2at6native43_GLOBAL__N__9ae7fba5_10_SoftMax_cu_9f978f6320cunn_SoftMaxBackwardILi8EN3c108BFloat16EfS4_NS1_26LogSoftMaxBackwardEpilogueEEEvPT0_PKT2_SA_l --------------------------
	.section	.nv.info._ZN2at6native43_GLOBAL__N__9ae7fba5_10_SoftMax_cu_9f978f6320cunn_SoftMaxBackwardILi8EN3c108BFloat16EfS4_NS1_26LogSoftMaxBackwardEpilogueEEEvPT0_PKT2_SA_l,"",@"SHT_CUDA_INFO"
	.sectionflags	@""
	.align	4


	//----- nvinfo : EIATTR_CUDA_API_VERSION
	.align		4
        /*0000*/ 	.byte	0x04, 0x37
        /*0002*/ 	.short	(.L_15239 - .L_15238)
.L_15238:
        /*0004*/ 	.word	0x00000082


	//----- nvinfo : EIATTR_KPARAM_INFO
	.align		4
.L_15239:
        /*0008*/ 	.byte	0x04, 0x17
        /*000a*/ 	.short	(.L_15241 - .L_15240)
.L_15240:
        /*000c*/ 	.word	0x00000000
        /*0010*/ 	.short	0x0003
        /*0012*/ 	.short	0x0018
        /*0014*/ 	.byte	0x00, 0xf0, 0x21, 0x00


	//----- nvinfo : EIATTR_KPARAM_INFO
	.align		4
.L_15241:
        /*0018*/ 	.byte	0x04, 0x17
        /*001a*/ 	.short	(.L_15243 - .L_15242)
.L_15242:
        /*001c*/ 	.word	0x00000000
        /*0020*/ 	.short	0x0002
        /*0022*/ 	.short	0x0010
        /*0024*/ 	.byte	0x00, 0xf0, 0x21, 0x00


	//----- nvinfo : EIATTR_KPARAM_INFO
	.align		4
.L_15243:
        /*0028*/ 	.byte	0x04, 0x17
        /*002a*/ 	.short	(.L_15245 - .L_15244)
.L_15244:
        /*002c*/ 	.word	0x00000000
        /*0030*/ 	.short	0x0001
        /*0032*/ 	.short	0x0008
        /*0034*/ 	.byte	0x00, 0xf0, 0x21, 0x00


	//----- nvinfo : EIATTR_KPARAM_INFO
	.align		4
.L_15245:
        /*0038*/ 	.byte	0x04, 0x17
        /*003a*/ 	.short	(.L_15247 - .L_15246)
.L_15246:
        /*003c*/ 	.word	0x00000000
        /*0040*/ 	.short	0x0000
        /*0042*/ 	.short	0x0000
        /*0044*/ 	.byte	0x00, 0xf0, 0x21, 0x00


	//----- nvinfo : EIATTR_SPARSE_MMA_MASK
	.align		4
.L_15247:
        /*0048*/ 	.byte	0x03, 0x50
        /*004a*/ 	.short	0x0000


	//----- nvinfo : EIATTR_MAXREG_COUNT
	.align		4
        /*004c*/ 	.byte	0x03, 0x1b
        /*004e*/ 	.short	0x00ff


	//----- nvinfo : EIATTR_NUM_BARRIERS
	.align		4
        /*0050*/ 	.byte	0x02, 0x4c
        /*0052*/ 	.byte	0x01
	.zero		1


	//----- nvinfo : EIATTR_MERCURY_ISA_VERSION
	.align		4
        /*0054*/ 	.byte	0x03, 0x5f
        /*0056*/ 	.short	0x0101


	//----- nvinfo : EIATTR_COOP_GROUP_MASK_REGIDS
	.align		4
        /*0058*/ 	.byte	0x04, 0x29
        /*005a*/ 	.short	(.L_15249 - .L_15248)


	//   ....[0]....
.L_15248:
        /*005c*/ 	.word	0x05000000


	//----- nvinfo : EIATTR_COOP_GROUP_INSTR_OFFSETS
	.align		4
.L_15249:
        /*0060*/ 	.byte	0x04, 0x28
        /*0062*/ 	.short	(.L_15251 - .L_15250)


	//   ....[0]....
.L_15250:
        /*0064*/ 	.word	0x00001310


	//----- nvinfo : EIATTR_EXIT_INSTR_OFFSETS
	.align		4
.L_15251:
        /*0068*/ 	.byte	0x04, 0x1c
        /*006a*/ 	.short	(.L_15253 - .L_15252)


	//   ....[0]....
.L_15252:
        /*006c*/ 	.word	0x000025d0


	//   ....[1]....
        /*0070*/ 	.word	0x00002760


	//   ....[2]....
        /*0074*/ 	.word	0x00003020


	//   ....[3]....
        /*0078*/ 	.word	0x00003180


	//   ....[4]....
        /*007c*/ 	.word	0x00003ba0


	//   ....[5]....
        /*0080*/ 	.word	0x00003d50


	//   ....[6]....
        /*0084*/ 	.word	0x000045c0


	//   ....[7]....
        /*0088*/ 	.word	0x000046c0


	//----- nvinfo : EIATTR_CRS_STACK_SIZE
	.align		4
.L_15253:
        /*008c*/ 	.byte	0x04, 0x1e
        /*008e*/ 	.short	(.L_15255 - .L_15254)
.L_15254:
        /*0090*/ 	.word	0x00000000


	//----- nvinfo : EIATTR_CBANK_PARAM_SIZE
	.align		4
.L_15255:
        /*0094*/ 	.byte	0x03, 0x19
        /*0096*/ 	.short	0x0020


	//----- nvinfo : EIATTR_PARAM_CBANK
	.align		4
        /*0098*/ 	.byte	0x04, 0x0a
        /*009a*/ 	.short	(.L_15257 - .L_15256)
	.align		4
.L_15256:
        /*009c*/ 	.word	index@(.nv.constant0._ZN2at6native43_GLOBAL__N__9ae7fba5_10_SoftMax_cu_9f978f6320cunn_SoftMaxBackwardILi8EN3c108BFloat16EfS4_NS1_26LogSoftMaxBackwardEpilogueEEEvPT0_PKT2_SA_l)
        /*00a0*/ 	.short	0x0210
        /*00a2*/ 	.short	0x0020


	//----- nvinfo : EIATTR_SW_WAR
	.align		4
.L_15257:
        /*00a4*/ 	.byte	0x04, 0x36
        /*00a6*/ 	.short	(.L_15259 - .L_15258)
.L_15258:
        /*00a8*/ 	.word	0x00000008
.L_15259:


//--------------------- .nv.info._ZN2at6native43_GLOBAL__N__9ae7fba5_10_SoftMax_cu_9f978f6324cunn_SoftMaxBackwardSmemILi8EN3c108BFloat16EfS4_NS1_26LogSoftMaxBackwardEpilogueEEEvPT0_PKT2_SA_l --------------------------
	.section	.nv.info._ZN2at6native43_GLOBAL__N__9ae7fba5_10_SoftMax_cu_9f978f6324cunn_SoftMaxBackwardSmemILi8EN3c108BFloat16EfS4_NS1_26LogSoftMaxBackwardEpilogueEEEvPT0_PKT2_SA_l,"",@"SHT_CUDA_INFO"
	.sectionflags	@""
	.align	4


	//----- nvinfo : EIATTR_CUDA_API_VERSION
	.align		4
        /*0000*/ 	.byte	0x04, 0x37
        /*0002*/ 	.short	(.L_15261 - .L_15260)
.L_15260:
        /*0004*/ 	.word	0x00000082


	//----- nvinfo : EIATTR_KPARAM_INFO
	.align		4
.L_15261:
        /*0008*/ 	.byte	0x04, 0x17
        /*000a*/ 	.short	(.L_15263 - .L_15262)
.L_15262:
        /*000c*/ 	.word	0x00000000
        /*0010*/ 	.short	0x0003
        /*0012*/ 	.short	0x0018
        /*0014*/ 	.byte	0x00, 0xf0, 0x21, 0x00


	//----- nvinfo : EIATTR_KPARAM_INFO
	.align		4
.L_15263:
        /*0018*/ 	.byte	0x04, 0x17
        /*001a*/ 	.short	(.L_15265 - .L_15264)
.L_15264:
        /*001c*/ 	.word	0x00000000
        /*0020*/ 	.short	0x0002
        /*0022*/ 	.short	0x0010
        /*0024*/ 	.byte	0x00, 0xf0, 0x21, 0x00


	//----- nvinfo : EIATTR_KPARAM_INFO
	.align		4
.L_15265:
        /*0028*/ 	.byte	0x04, 0x17
        /*002a*/ 	.short	(.L_15267 - .L_15266)
.L_15266:
        /*002c*/ 	.word	0x00000000
        /*0030*/ 	.short	0x0001
        /*0032*/ 	.short	0x0008
        /*0034*/ 	.byte	0x00, 0xf0, 0x21, 0x00


	//----- nvinfo : EIATTR_KPARAM_INFO
	.align		4
.L_15267:
        /*0038*/ 	.byte	0x04, 0x17
        /*003a*/ 	.short	(.L_15269 - .L_15268)
.L_15268:
        /*003c*/ 	.word	0x00000000
        /*0040*/ 	.short	0x0000
        /*0042*/ 	.short	0x0000
        /*0044*/ 	.byte	0x00, 0xf0, 0x21, 0x00


	//----- nvinfo : EIATTR_SPARSE_MMA_MASK
	.align		4
.L_15269:
        /*0048*/ 	.byte	0x03, 0x50
        /*004a*/ 	.short	0x0000


	//----- nvinfo : EIATTR_MAXREG_COUNT
	.align		4
        /*004c*/ 	.byte	0x03, 0x1b
        /*004e*/ 	.short	0x00ff


	//----- nvinfo : EIATTR_NUM_BARRIERS
	.align		4
        /*0050*/ 	.byte	0x02, 0x4c
        /*0052*/ 	.byte	0x01
	.zero		1


	//----- nvinfo : EIATTR_MERCURY_ISA_VERSION
	.align		4
        /*0054*/ 	.byte	0x03, 0x5f
        /*0056*/ 	.short	0x0101


	//----- nvinfo : EIATTR_COOP_GROUP_MASK_REGIDS
	.align		4
        /*0058*/ 	.byte	0x04, 0x29
        /*005a*/ 	.short	(.L_15271 - .L_15270)


	//   ....[0]....
.L_15270:
        /*005c*/ 	.word	0xffffffff


	//   ....[1]....
        /*0060*/ 	.word	0xffffffff


	//   ....[2]....
        /*0064*/ 	.word	0xffffffff


	//   ....[3]....
        /*0068*/ 	.word	0xffffffff


	//   ....[4]....
        /*006c*/ 	.word	0xffffffff


	//   ....[5]....
        /*0070*/ 	.word	0xffffffff


	//   ....[6]....
        /*0074*/ 	.word	0xffffffff


	//   ....[7]....
        /*0078*/ 	.word	0xffffffff


	//   ....[8]....
        /*007c*/ 	.word	0xffffffff


	//   ....[9]....
        /*0080*/ 	.word	0xffffffff


	//   ....[10]....
        /*0084*/ 	.word	0x0500000c


	//   ....[11]....
        /*0088*/ 	.word	0x0500000c


	//   ....[12]....
        /*008c*/ 	.word	0x0500000c


	//   ....[13]....
        /*0090*/ 	.word	0x0500000c


	//   ....[14]....
        /*0094*/ 	.word	0x0500000c


	//----- nvinfo : EIATTR_COOP_GROUP_INSTR_OFFSETS
	.align		4
.L_15271:
        /*0098*/ 	.byte	0x04, 0x28
        /*009a*/ 	.short	(.L_15273 - .L_15272)


	//   ....[0]....
.L_15272:
        /*009c*/ 	.word	0x00000360


	//   ....[1]....
        /*00a0*/ 	.word	0x00000430


	//   ....[2]....
        /*00a4*/ 	.word	0x00000460


	//   ....[3]....
        /*00a8*/ 	.word	0x00000490


	//   ....[4]....
        /*00ac*/ 	.word	0x000004f0


	//   ....[5]....
        /*00b0*/ 	.word	0x00000590


	//   ....[6]....
        /*00b4*/ 	.word	0x000005b0


	//   ....[7]....
        /*00b8*/ 	.word	0x000005d0


	//   ....[8]....
        /*00bc*/ 	.word	0x000005f0


	//   ....[9]....
        /*00c0*/ 	.word	0x00000610


	//   ....[10]....
        /*00c4*/ 	.word	0x00000b60


	//   ....[11]....
        /*00c8*/ 	.word	0x00000bd0


	//   ....[12]....
        /*00cc*/ 	.word	0x00000c40


	//   ....[13]....
        /*00d0*/ 	.word	0x00000cb0


	//   ....[14]....
        /*00d4*/ 	.word	0x00000d20


	//----- nvinfo : EIATTR_EXIT_INSTR_OFFSETS
	.align		4
.L_15273:
        /*00d8*/ 	.byte	0x04, 0x1c
        /*00da*/ 	.short	(.L_15275 - .L_15274)


	//   ....[0]....
.L_15274:
        /*00dc*/ 	.word	0x00000670


	//   ....[1]....
        /*00e0*/ 	.word	0x00000b10


	//----- nvinfo : EIATTR_CRS_STACK_SIZE
	.align		4
.L_15275:
        /*00e4*/ 	.byte	0x04, 0x1e
        /*00e6*/ 	.short	(.L_15277 - .L_15276)
.L_15276:
        /*00e8*/ 	.word	0x00000000


	//----- nvinfo : EIATTR_CBANK_PARAM_SIZE
	.align		4
.L_15277:
        /*00ec*/ 	.byte	0x03, 0x19
        /*00ee*/ 	.short	0x0020


	//----- nvinfo : EIATTR_PARAM_CBANK
	.align		4
        /*00f0*/ 	.byte	0x04, 0x0a
        /*00f2*/ 	.short	(.L_15279 - .L_15278)
	.align		4
.L_15278:
        /*00f4*/ 	.word	index@(.nv.constant0._ZN2at6native43_GLOBAL__N__9ae7fba5_10_SoftMax_cu_9f978f6324cunn_SoftMaxBackwardSmemILi8EN3c108BFloat16EfS4_NS1_26LogSoftMaxBackwardEpilogueEEEvPT0_PKT2_SA_l)
        /*00f8*/ 	.short	0x0210
        /*00fa*/ 	.short	0x0020


	//----- nvinfo : EIATTR_SW_WAR
	.align		4
.L_15279:
        /*00fc*/ 	.byte	0x04, 0x36
        /*00fe*/ 	.short	(.L_15281 - .L_15280)
.L_15280:
        /*0100*/ 	.word	0x00000008
.L_15281:


//--------------------- .nv.info._ZN2at6native43_GLOBAL__N__9ae7fba5_10_SoftMax_cu_9f978f6320cunn_SoftMaxBackwardILi4EN3c104HalfEffNS1_26LogSoftMaxBackwardEpilogueEEEvPT0_PKT2_SA_l --------------------------
	.section	.nv.info._ZN2at6native43_GLOBAL__N__9ae7fba5_10_SoftMax_cu_9f978f6320cunn_SoftMaxBackwardILi4EN3c104HalfEffNS1_26LogSoftMaxBackwardEpilogueEEEvPT0_PKT2_SA_l,"",@"SHT_CUDA_INFO"
	.sectionflags	@""
	.align	4


	//----- nvinfo : EIATTR_CUDA_API_VERSION
	.align		4
        /*0000*/ 	.byte	0x04, 0x37
        /*0002*/ 	.short	(.L_15283 - .L_15282)
.L_15282:
        /*0004*/ 	.word	0x00000082


	//----- nvinfo : EIATTR_KPARAM_INFO
	.align		4
.L_15283:
        /*0008*/ 	.byte	0x04, 0x17
        /*000a*/ 	.short	(.L_15285 - .L_15284)
.L_15284:
        /*000c*/ 	.word	0x00000000
        /*0010*/ 	.short	0x0003
        /*0012*/ 	.short	0x0018
        /*0014*/ 	.byte	0x00, 0xf0, 0x21, 0x00


	//----- nvinfo : EIATTR_KPARAM_INFO
	.align		4
.L_15285:
        /*0018*/ 	.byte	0x04, 0x17
        /*001a*/ 	.short	(.L_15287 - .L_15286)
.L_15286:
        /*001c*/ 	.word	0x00000000
        /*0020*/ 	.short	0x0002
        /*0022*/ 	.short	0x0010
        /*0024*/ 	.byte	0x00, 0xf0, 0x21, 0x00


	//----- nvinfo : EIATTR_KPARAM_INFO
	.align		4
.L_15287:
        /*0028*/ 	.byte	0x04, 0x17
        /*002a*/ 	.short	(.L_15289 - .L_15288)
.L_15288:
        /*002c*/ 	.word	0x00000000
        /*0030*/ 	.short	0x0001
        /*0032*/ 	.short	0x0008
        /*0034*/ 	.byte	0x00, 0xf0, 0x21, 0x00


	//----- nvinfo : EIATTR_KPARAM_INFO
	.align		4
.L_15289:
        /*0038*/ 	.byte	0x04, 0x17
        /*003a*/ 	.short	(.L_15291 - .L_15290)
.L_15290:
        /*003c*/ 	.word	0x00000000
        /*0040*/ 	.short	0x0000
        /*0042*/ 	.short	0x0000
        /*0044*/ 	.byte	0x00, 0xf0, 0x21, 0x00


	//----- nvinfo : EIATTR_SPARSE_MMA_MASK
	.align		4
.L_15291:
        /*0048*/ 	.byte	0x03, 0x50
        /*004a*/ 	.short	0x0000


	//----- nvinfo : EIATTR_MAXREG_COUNT
	.align		4
        /*004c*/ 	.byte	0x03, 0x1b
        /*004e*/ 	.short	0x00ff


	//----- nvinfo : EIATTR_NUM_BARRIERS
	.align		4
        /*0050*/ 	.byte	0x02, 0x4c
        /*0052*/ 	.byte	0x01
	.zero		1


	//----- nvinfo : EIATTR_MERCURY_ISA_VERSION
	.align		4
        /*0054*/ 	.byte	0x03, 0x5f
        /*0056*/ 	.short	0x0101


	//----- nvinfo : EIATTR_COOP_GROUP_MASK_REGIDS
	.align		4
        /*0058*/ 	.byte	0x04, 0x29
        /*005a*/ 	.short	(.L_15293 - .L_15292)


	//   ....[0]....
.L_15292:
        /*005c*/ 	.word	0x05000004


	//----- nvinfo : EIATTR_COOP_GROUP_INSTR_OFFSETS
	.align		4
.L_15293:
        /*0060*/ 	.byte	0x04, 0x28
        /*0062*/ 	.short	(.L_15295 - .L_15294)


	//   ....[0]....
.L_15294:
        /*0064*/ 	.word	0x000015e0


	//----- nvinfo : EIATTR_EXIT_INSTR_OFFSETS
	.align		4
.L_15295:
        /*0068*/ 	.byte	0x04, 0x1c
        /*006a*/ 	.short	(.L_15297 - .L_15296)


	//   ....[0]....
.L_15296:
        /*006c*/ 	.word	0x000022e0


	//   ....[1]....
        /*0070*/ 	.word	0x00002430


	//   ....[2]....
        /*0074*/ 	.word	0x00002910


	//   ....[3]....
        /*0078*/ 	.word	0x00002a50


	//   ....[4]....
        /*007c*/ 	.word	0x000031b0


	//   ....[5]....
        /*0080*/ 	.word	0x00003300


	//   ....[6]....
        /*0084*/ 	.word	0x000038d0


	//   ....[7]....
        /*0088*/ 	.word	0x000039b0


	//----- nvinfo : EIATTR_CRS_STACK_SIZE
	.align		4
.L_15297:
        /*008c*/ 	.byte	0x04, 0x1e
        /*008e*/ 	.short	(.L_15299 - .L_15298)
.L_15298:
        /*0090*/ 	.word	0x00000000


	//----- nvinfo : EIATTR_CBANK_PARAM_SIZE
	.align		4
.L_15299:
        /*0094*/ 	.byte	0x03, 0x19
        /*0096*/ 	.short	0x0020


	//----- nvinfo : EIATTR_PARAM_CBANK
	.align		4
        /*0098*/ 	.byte	0x04, 0x0a
        /*009a*/ 	.short	(.L_15301 - .L_15300)
	.align		4
.L_15300:
        /*009c*/ 	.word	index@(.nv.constant0._ZN2at6native43_GLOBAL__N__9ae7fba5_10_SoftMax_cu_9f978f6320cunn_SoftMaxBackwardILi4EN3c104HalfEffNS1_26LogSoftMaxBackwardEpilogueEEEvPT0_PKT2_SA_l)
        /*00a0*/ 	.short	0x0210
        /*00a2*/ 	.short	0x0020


	//----- nvinfo : EIATTR_SW_WAR
	.align		4
.L_15301:
        /*00a4*/ 	.byte	0x04, 0x36
        /*00a6*/ 	.short	(.L_15303 - .L_15302)
.L_15302:
        /*00a8*/ 	.word	0x00000008
.L_15303:


//--------------------- .nv.info._ZN2at6native43_GLOBAL__N__9ae7fba5_10_SoftMax_cu_9f978f6324cunn_SoftMaxBackwardSmemILi4EN3c104HalfEffNS1_26LogSoftMaxBackwardEpilogueEEEvPT0_PKT2_SA_l --------------------------
	.section	.nv.info._ZN2at6native43_GLOBAL__N__9ae7fba5_10_SoftMax_cu_9f978f6324cunn_SoftMaxBackwardSmemILi4EN3c104HalfEffNS1_26LogSoftMaxBackwardEpilogueEEEvPT0_PKT2_SA_l,"",@"SHT_CUDA_INFO"
	.sectionflags	@""
	.align	4


	//----- nvinfo : EIATTR_CUDA_API_VERSION
	.align		4
        /*0000*/ 	.byte	0x04, 0x37
        /*0002*/ 	.short	(.L_15305 - .L_15304)
.L_15304:
        /*0004*/ 	.word	0x00000082


	//----- nvinfo : EIATTR_KPARAM_INFO
	.align		4
.L_15305:
        /*0008*/ 	.byte	0x04, 0x17
        /*000a*/ 	.short	(.L_15307 - .L_15306)
.L_15306:
        /*000c*/ 	.word	0x00000000
        /*0010*/ 	.short	0x0003
        /*0012*/ 	.short	0x0018
        /*0014*/ 	.byte	0x00, 0xf0, 0x21, 0x00


	//----- nvinfo : EIATTR_KPARAM_INFO
	.align		4
.L_15307:
        /*0018*/ 	.byte	0x04, 0x17
        /*001a*/ 	.short	(.L_15309 - .L_15308)
.L_15308:
        /*001c*/ 	.word	0x00000000
        /*0020*/ 	.short	0x0002
        /*0022*/ 	.short	0x0010
        /*0024*/ 	.byte	0x00, 0xf0, 0x21, 0x00


	//----- nvinfo : EIATTR_KPARAM_INFO
	.align		4
.L_15309:
        /*0028*/ 	.byte	0x04, 0x17
        /*002a*/ 	.short	(.L_15311 - .L_15310)
.L_15310:
        /*002c*/ 	.word	0x00000000
        /*0030*/ 	.short	0x0001
        /*0032*/ 	.short	0x0008
        /*0034*/ 	.byte	0x00, 0xf0, 0x21, 0x00


	//----- nvinfo : EIATTR_KPARAM_INFO
	.align		4
.L_15311:
        /*0038*/ 	.byte	0x04, 0x17
        /*003a*/ 	.short	(.L_15313 - .L_15312)
.L_15312:
        /*003c*/ 	.word	0x00000000
        /*0040*/ 	.short	0x0000
        /*0042*/ 	.short	0x0000
        /*0044*/ 	.byte	0x00, 0xf0, 0x21, 0x00


	//----- nvinfo : EIATTR_SPARSE_MMA_MASK
	.align		4
.L_15313:
        /*0048*/ 	.byte	0x03, 0x50
        /*004a*/ 	.short	0x0000


	//----- nvinfo : EIATTR_MAXREG_COUNT
	.align		4
        /*004c*/ 	.byte	0x03, 0x1b
        /*004e*/ 	.short	0x00ff


	//----- nvinfo : EIATTR_NUM_BARRIERS
	.align		4
        /*0050*/ 	.byte	0x02, 0x4c
        /*0052*/ 	.byte	0x01
	.zero		1


	//----- nvinfo : EIATTR_MERCURY_ISA_VERSION
	.align		4
        /*0054*/ 	.byte	0x03, 0x5f
        /*0056*/ 	.short	0x0101


	//----- nvinfo : EIATTR_COOP_GROUP_MASK_REGIDS
	.align		4
        /*0058*/ 	.byte	0x04, 0x29
        /*005a*/ 	.short	(.L_15315 - .L_15314)


	//   ....[0]....
.L_15314:
        /*005c*/ 	.word	0xffffffff


	//   ....[1]....
        /*0060*/ 	.word	0xffffffff


	//   ....[2]....
        /*0064*/ 	.word	0xffffffff


	//   ....[3]....
        /*0068*/ 	.word	0xffffffff


	//   ....[4]....
        /*006c*/ 	.word	0xffffffff


	//   ....[5]....
        /*0070*/ 	.word	0xffffffff


	//   ....[6]....
        /*0074*/ 	.word	0xffffffff


	//   ....[7]....
        /*0078*/ 	.word	0xffffffff


	//   ....[8]....
        /*007c*/ 	.word	0xffffffff


	//   ....[9]....
        /*0080*/ 	.word	0xffffffff


	//   ....[10]....
        /*0084*/ 	.word	0x0500000c


	//   ....[11]....
        /*0088*/ 	.word	0x0500000c


	//   ....[12]....
        /*008c*/ 	.word	0x0500000c


	//   ....[13]....
        /*0090*/ 	.word	0x0500000c


	//   ....[14]....
        /*0094*/ 	.word	0x0500000c


	//----- nvinfo : EIATTR_COOP_GROUP_INSTR_OFFSETS
	.align		4
.L_15315:
        /*0098*/ 	.byte	0x04, 0x28
        /*009a*/ 	.short	(.L_15317 - .L_15316)


	//   ....[0]....
.L_15316:
        /*009c*/ 	.word	0x00000260


	//   ....[1]....
        /*00a0*/ 	.word	0x00000330


	//   ....[2]....
        /*00a4*/ 	.word	0x00000380


	//   ....[3]....
        /*00a8*/ 	.word	0x000003c0


	//   ....[4]....
        /*00ac*/ 	.word	0x000003f0


	//   ....[5]....
        /*00b0*/ 	.word	0x00000490


	//   ....[6]....
        /*00b4*/ 	.word	0x000004b0


	//   ....[7]....
        /*00b8*/ 	.word	0x000004d0


	//   ....[8]....
        /*00bc*/ 	.word	0x000004f0


	//   ....[9]....
        /*00c0*/ 	.word	0x00000510


	//   ....[10]....
        /*00c4*/ 	.word	0x000007e0


	//   ....[11]....
        /*00c8*/ 	.word	0x00000850


	//   ....[12]....
        /*00cc*/ 	.word	0x000008c0


	//   ....[13]....
        /*00d0*/ 	.word	0x00000930


	//   ....[14]....
        /*00d4*/ 	.word	0x000009a0


	//----- nvinfo : EIATTR_EXIT_INSTR_OFFSETS
	.align		4
.L_15317:
        /*00d8*/ 	.byte	0x04, 0x1c
        /*00da*/ 	.short	(.L_15319 - .L_15318)


	//   ....[0]....
.L_15318:
        /*00dc*/ 	.word	0x00000570


	//   ....[1]....
        /*00e0*/ 	.word	0x00000790


	//----- nvinfo : EIATTR_CRS_STACK_SIZE
	.align		4
.L_15319:
        /*00e4*/ 	.byte	0x04, 0x1e
        /*00e6*/ 	.short	(.L_15321 - .L_15320)
.L_15320:
        /*00e8*/ 	.word	0x00000000


	//----- nvinfo : EIATTR_CBANK_PARAM_SIZE
	.align		4
.L_15321:
        /*00ec*/ 	.byte	0x03, 0x19
        /*00ee*/ 	.short	0x0020


	//----- nvinfo : EIATTR_PARAM_CBANK
	.align		4
        /*00f0*/ 	.byte	0x04, 0x0a
        /*00f2*/ 	.short	(.L_15323 - .L_15322)
	.align		4
.L_15322:
        /*00f4*/ 	.word	index@(.nv.constant0._ZN2at6native43_GLOBAL__N__9ae7fba5_10_SoftMax_cu_9f978f6324cunn_SoftMaxBackwardSmemILi4EN3c104HalfEffNS1_26LogSoftMaxBackwardEpilogueEEEvPT0_PKT2_SA_l)
        /*00f8*/ 	.short	0x0210
        /*00fa*/ 	.short	0x0020


	//----- nvinfo : EIATTR_SW_WAR
	.align		4
.L_15323:
        /*00fc*/ 	.byte	0x04, 0x36
        /*00fe*/ 	.short	(.L_15325 - .L_15324)
.L_15324:
        /*0100*/ 	.word	0x00000008
.L_15325:


//--------------------- .nv.info._ZN2at6native43_GLOBAL__N__9ae7fba5_10_SoftMax_cu_9f978f6320cunn_SoftMaxBackwardILi8EN3c104HalfEfS4_NS1_26LogSoftMaxBackwardEpilogueEEEvPT0_PKT2_SA_l --------------------------
	.section	.nv.info._ZN2at6native43_GLOBAL__N__9ae7fba5_10_SoftMax_cu_9f978f6320cunn_SoftMaxBackwardILi8EN3c104HalfEfS4_NS1_26LogSoftMaxBackwardEpilogueEEEvPT0_PKT2_SA_l,"",@"SHT_CUDA_INFO"
	.sectionflags	@""
	.align	4


	//----- nvinfo : EIATTR_CUDA_API_VERSION
	.align		4
        /*0000*/ 	.byte	0x04, 0x37
        /*0002*/ 	.short	(.L_15327 - .L_15326)
.L_15326:
        /*0004*/ 	.word	0x00000082


	//----- nvinfo : EIATTR_KPARAM_INFO
	.align		4
.L_15327:
        /*0008*/ 	.byte	0x04, 0x17
        /*000a*/ 	.short	(.L_15329 - .L_15328)
.L_15328:
        /*000c*/ 	.word	0x00000000
        /*0010*/ 	.short	0x0003
        /*0012*/ 	.short	0x0018
        /*0014*/ 	.byte	0x00, 0xf0, 0x21, 0x00


	//----- nvinfo : EIATTR_KPARAM_INFO
	.align		4
.L_15329:
        /*0018*/ 	.byte	0x04, 0x17
        /*001a*/ 	.short	(.L_15331 - .L_15330)
.L_15330:
        /*001c*/ 	.word	0x00000000
        /*0020*/ 	.short	0x0002
        /*0022*/ 	.short	0x0010
        /*0024*/ 	.byte	0x00, 0xf0, 0x21, 0x00


	//----- nvinfo : EIATTR_KPARAM_INFO
	.align		4
.L_15331:
        /*0028*/ 	.byte	0x04, 0x17
        /*002a*/ 	.short	(.L_15333 - .L_15332)
.L_15332:
        /*002c*/ 	.word	0x00000000
        /*0030*/ 	.short	0x0001
        /*0032*/ 	.short	0x0008
        /*0034*/ 	.byte	0x00, 0xf0, 0x21, 0x00


	//----- nvinfo : EIATTR_KPARAM_INFO
	.align		4
.L_15333:
        /*0038*/ 	.byte	0x04, 0x17
        /*003a*/ 	.short	(.L_15335 - .L_15334)
.L_15334:
        /*003c*/ 	.word	0x00000000
        /*0040*/ 	.short	0x0000
        /*0042*/ 	.short	0x0000
        /*0044*/ 	.byte	0x00, 0xf0, 0x21, 0x00


	//----- nvinfo : EIATTR_SPARSE_MMA_MASK
	.align		4
.L_15335:
        /*0048*/ 	.byte	0x03, 0x50
        /*004a*/ 	.short	0x0000


	//----- nvinfo : EIATTR_MAXREG_COUNT
	.align		4
        /*004c*/ 	.byte	0x03, 0x1b
        /*004e*/ 	.short	0x00ff


	//----- nvinfo : EIATTR_NUM_BARRIERS
	.align		4
        /*0050*/ 	.byte	0x02, 0x4c
        /*0052*/ 	.byte	0x01
	.zero		1


	//----- nvinfo : EIATTR_MERCURY_ISA_VERSION
	.align		4
        /*0054*/ 	.byte	0x03, 0x5f
        /*0056*/ 	.short	0x0101


	//----- nvinfo : EIATTR_COOP_GROUP_MASK_REGIDS
	.align		4
        /*0058*/ 	.byte	0x04, 0x29
        /*005a*/ 	.short	(.L_15337 - .L_15336)


	//   ....[0]....
.L_15336:
        /*005c*/ 	.word	0x05000004


	//----- nvinfo : EIATTR_COOP_GROUP_INSTR_OFFSETS
	.align		4
.L_15337:
        /*0060*/ 	.byte	0x04, 0x28
        /*0062*/ 	.short	(.L_15339 - .L_15338)


	//   ....[0]....
.L_15338:
        /*0064*/ 	.word	0x000012f0


	//----- nvinfo : EIATTR_EXIT_INSTR_OFFSETS
	.align		4
.L_15339:
        /*0068*/ 	.byte	0x04, 0x1c
        /*006a*/ 	.short	(.L_15341 - .L_15340)


	//   ....[0]....
.L_15340:
        /*006c*/ 	.word	0x000025b0


	//   ....[1]....
        /*0070*/ 	.word	0x00002740


	//   ....[2]....
        /*0074*/ 	.word	0x00003000


	//   ....[3]....
        /*0078*/ 	.word	0x00003160


	//   ....[4]....
        /*007c*/ 	.word	0x00003b00


	//   ....[5]....
        /*0080*/ 	.word	0x00003c70


	//   ....[6]....
        /*0084*/ 	.word	0x00004460


	//   ....[7]....
        /*0088*/ 	.word	0x00004560


	//----- nvinfo : EIATTR_CRS_STACK_SIZE
	.align		4
.L_15341:
        /*008c*/ 	.byte	0x04, 0x1e
        /*008e*/ 	.short	(.L_15343 - .L_15342)
.L_15342:
        /*0090*/ 	.word	0x00000000


	//----- nvinfo : EIATTR_CBANK_PARAM_SIZE
	.align		4
.L_15343:
        /*0094*/ 	.byte	0x03, 0x19
        /*0096*/ 	.short	0x0020


	//----- nvinfo : EIATTR_PARAM_CBANK
	.align		4
        /*0098*/ 	.byte	0x04, 0x0a
        /*009a*/ 	.short	(.L_15345 - .L_15344)
	.align		4
.L_15344:
        /*009c*/ 	.word	index@(.nv.constant0._ZN2at6native43_GLOBAL__N__9ae7fba5_10_SoftMax_cu_9f978f6320cunn_SoftMaxBackwardILi8EN3c104HalfEfS4_NS1_26LogSoftMaxBackwardEpilogueEEEvPT0_PKT2_SA_l)
        /*00a0*/ 	.short	0x0210
        /*00a2*/ 	.short	0x0020


	//----- nvinfo : EIATTR_SW_WAR
	.align		4
.L_15345:
        /*00a4*/ 	.byte	0x04, 0x36
        /*00a6*/ 	.short	(.L_15347 - .L_15346)
.L_15346:
        /*00a8*/ 	.word	0x00000008
.L_15347:


//--------------------- .nv.info._ZN2at6native43_GLOBAL__N__9ae7fba5_10_SoftMax_cu_9f978f6324cunn_SoftMaxBackwardSmemILi8EN3c104HalfEfS4_NS1_26LogSoftMaxBackwardEpilogueEEEvPT0_PKT2_SA_l --------------------------
	.section	.nv.info._ZN2at6native43_GLOBAL__N__9ae7fba5_10_SoftMax_cu_9f978f6324cunn_SoftMaxBackwardSmemILi8EN3c104HalfEfS4_NS1_26LogSoftMaxBackwardEpilogueEEEvPT0_PKT2_SA_l,"",@"SHT_CUDA_INFO"
	.sectionflags	@""
	.align	4


	//----- nvinfo : EIATTR_CUDA_API_VERSION
	.align		4
        /*0000*/ 	.byte	0x04, 0x37
        /*0002*/ 	.short	(.L_15349 - .L_15348)
.L_15348:
        /*0004*/ 	.word	0x00000082


	//----- nvinfo : EIATTR_KPARAM_INFO
	.align		4
.L_15349:
        /*0008*/ 	.byte	0x04, 0x17
        /*000a*/ 	.short	(.L_15351 - .L_15350)
.L_15350:
        /*000c*/ 	.word	0x00000000
        /*0010*/ 	.short	0x0003
        /*0012*/ 	.short	0x0018
        /*0014*/ 	.byte	0x00, 0xf0, 0x21, 0x00


	//----- nvinfo : EIATTR_KPARAM_INFO
	.align		4
.L_15351:
        /*0018*/ 	.byte	0x04, 0x17
        /*001a*/ 	.short	(.L_15353 - .L_15352)
.L_15352:
        /*001c*/ 	.word	0x00000000
        /*0020*/ 	.short	0x0002
        /*0022*/ 	.short	0x0010
        /*0024*/ 	.byte	0x00, 0xf0, 0x21, 0x00


	//----- nvinfo : EIATTR_KPARAM_INFO
	.align		4
.L_15353:
        /*0028*/ 	.byte	0x04, 0x17
        /*002a*/ 	.short	(.L_15355 - .L_15354)
.L_15354:
        /*002c*/ 	.word	0x00000000
        /*0030*/ 	.short	0x0001
        /*0032*/ 	.short	0x0008
        /*0034*/ 	.byte	0x00, 0xf0, 0x21, 0x00


	//----- nvinfo : EIATTR_KPARAM_INFO
	.align		4
.L_15355:
        /*0038*/ 	.byte	0x04, 0x17
        /*003a*/ 	.short	(.L_15357 - .L_15356)
.L_15356:
        /*003c*/ 	.word	0x00000000
        /*0040*/ 	.short	0x0000
        /*0042*/ 	.short	0x0000
        /*0044*/ 	.byte	0x00, 0xf0, 0x21, 0x00


	//----- nvinfo : EIATTR_SPARSE_MMA_MASK
	.align		4
.L_15357:
        /*0048*/ 	.byte	0x03, 0x50
        /*004a*/ 	.short	0x0000


	//----- nvinfo : EIATTR_MAXREG_COUNT
	.align		4
        /*004c*/ 	.byte	0x03, 0x1b
        /*004e*/ 	.short	0x00ff


	//----- nvinfo : EIATTR_NUM_BARRIERS
	.align		4
        /*0050*/ 	.byte	0x02, 0x4c
        /*0052*/ 	.byte	0x01
	.zero		1


	//----- nvinfo : EIATTR_MERCURY_ISA_VERSION
	.align		4
        /*0054*/ 	.byte	0x03, 0x5f
        /*0056*/ 	.short	0x0101


	//----- nvinfo : EIATTR_COOP_GROUP_MASK_REGIDS
	.align		4
        /*0058*/ 	.byte	0x04, 0x29
        /*005a*/ 	.short	(.L_15359 - .L_15358)


	//   ....[0]....
.L_15358:
        /*005c*/ 	.word	0xffffffff


	//   ....[1]....
        /*0060*/ 	.word	0xffffffff


	//   ....[2]....
        /*0064*/ 	.word	0xffffffff


	//   ....[3]....
        /*0068*/ 	.word	0xffffffff


	//   ....[4]....
        /*006c*/ 	.word	0xffffffff


	//   ....[5]....
        /*0070*/ 	.word	0xffffffff


	//   ....[6]....
        /*0074*/ 	.word	0xffffffff


	//   ....[7]....
        /*0078*/ 	.word	0xffffffff


	//   ....[8]....
        /*007c*/ 	.word	0xffffffff


	//   ....[9]....
        /*0080*/ 	.word	0xffffffff


	//   ....[10]....
        /*0084*/ 	.word	0x0500000c


	//   ....[11]....
        /*0088*/ 	.word	0x0500000c


	//   ....[12]....
        /*008c*/ 	.word	0x0500000c


	//   ....[13]....
        /*0090*/ 	.word	0x0500000c


	//   ....[14]....
        /*0094*/ 	.word	0x0500000c


	//----- nvinfo : EIATTR_COOP_GROUP_INSTR_OFFSETS
	.align		4
.L_15359:
        /*0098*/ 	.byte	0x04, 0x28
        /*009a*/ 	.short	(.L_15361 - .L_15360)


	//   ....[0]....
.L_15360:
        /*009c*/ 	.word	0x00000320


	//   ....[1]....
        /*00a0*/ 	.word	0x000003f0


	//   ....[2]....
        /*00a4*/ 	.word	0x00000440


	//   ....[3]....
        /*00a8*/ 	.word	0x00000480


	//   ....[4]....
        /*00ac*/ 	.word	0x000004b0


	//   ....[5]....
        /*00b0*/ 	.word	0x00000550


	//   ....[6]....
        /*00b4*/ 	.word	0x00000570


	//   ....[7]....
        /*00b8*/ 	.word	0x00000590


	//   ....[8]....
        /*00bc*/ 	.word	0x000005b0


	//   ....[9]....
        /*00c0*/ 	.word	0x000005d0


	//   ....[10]....
        /*00c4*/ 	.word	0x00000aa0


	//   ....[11]....
        /*00c8*/ 	.word	0x00000b10


	//   ....[12]....
        /*00cc*/ 	.word	0x00000b80


	//   ....[13]....
        /*00d0*/ 	.word	0x00000bf0


	//   ....[14]....
        /*00d4*/ 	.word	0x00000c60


	//----- nvinfo : EIATTR_EXIT_INSTR_OFFSETS
	.align		4
.L_15361:
        /*00d8*/ 	.byte	0x04, 0x1c
        /*00da*/ 	.short	(.L_15363 - .L_15362)


	//   ....[0]....
.L_15362:
        /*00dc*/ 	.word	0x00000630


	//   ....[1]....
        /*00e0*/ 	.word	0x00000a50


	//----- nvinfo : EIATTR_CRS_STACK_SIZE
	.align		4
.L_15363:
        /*00e4*/ 	.byte	0x04, 0x1e
        /*00e6*/ 	.short	(.L_15365 - .L_15364)
.L_15364:
        /*00e8*/ 	.word	0x00000000


	//----- nvinfo : EIATTR_CBANK_PARAM_SIZE
	.align		4
.L_15365:
        /*00ec*/ 	.byte	0x03, 0x19
        /*00ee*/ 	.short	0x0020


	//----- nvinfo : EIATTR_PARAM_CBANK
	.align		4
        /*00f0*/ 	.byte	0x04, 0x0a
        /*00f2*/ 	.short	(.L_15367 - .L_15366)
	.align		4
.L_15366:
        /*00f4*/ 	.word	index@(.nv.constant0._ZN2at6native43_GLOBAL__N__9ae7fba5_10_SoftMax_cu_9f978f6324cunn_SoftMaxBackwardSmemILi8EN3c104HalfEfS4_NS1_26LogSoftMaxBackwardEpilogueEEEvPT0_PKT2_SA_l)
        /*00f8*/ 	.short	0x0210
        /*00fa*/ 	.short	0x0020


	//----- nvinfo : EIATTR_SW_WAR
	.align		4
.L_15367:
        /*00fc*/ 	.byte	0x04, 0x36
        /*00fe*/ 	.short	(.L_15369 - .L_15368)
.L_15368:
        /*0100*/ 	.word	0x00000008
.L_15369:


//--------------------- .nv.info._ZN2at6native43_GLOBAL__N__9ae7fba5_10_SoftMax_cu_9f978f6320cunn_SoftMaxBackwardILi4EfffNS1_26LogSoftMaxBackwardEpilogueEEEvPT0_PKT2_S8_l --------------------------
	.section	.nv.info._ZN2at6native43_GLOBAL__N__9ae7fba5_10_SoftMax_cu_9f978f6320cunn_SoftMaxBackwardILi4EfffNS1_26LogSoftMaxBackwardEpilogueEEEvPT0_PKT2_S8_l,"",@"SHT_CUDA_INFO"
	.sectionflags	@""
	.align	4


	//----- nvinfo : EIATTR_CUDA_API_VERSION
	.align		4
        /*0000*/ 	.byte	0x04, 0x37
        /*0002*/ 	.short	(.L_15371 - .L_15370)
.L_15370:
        /*0004*/ 	.word	0x00000082


	//----- nvinfo : EIATTR_KPARAM_INFO
	.align		4
.L_15371:
        /*0008*/ 	.byte	0x04, 0x17
        /*000a*/ 	.short	(.L_15373 - .L_15372)
.L_15372:
        /*000c*/ 	.word	0x00000000
        /*0010*/ 	.short	0x0003
        /*0012*/ 	.short	0x0018
        /*0014*/ 	.byte	0x00, 0xf0, 0x21, 0x00


	//----- nvinfo : EIATTR_KPARAM_INFO
	.align		4
.L_15373:
        /*0018*/ 	.byte	0x04, 0x17
        /*001a*/ 	.short	(.L_15375 - .L_15374)
.L_15374:
        /*001c*/ 	.word	0x00000000
        /*0020*/ 	.short	0x0002
        /*0022*/ 	.short	0x0010
        /*0024*/ 	.byte	0x00, 0xf0, 0x21, 0x00


	//----- nvinfo : EIATTR_KPARAM_INFO
	.align		4
.L_15375:
        /*0028*/ 	.byte	0x04, 0x17
        /*002a*/ 	.short	(.L_15377 - .L_15376)
.L_15376:
        /*002c*/ 	.word	0x00000000
        /*0030*/ 	.short	0x0001
        /*0032*/ 	.short	0x0008
        /*0034*/ 	.byte	0x00, 0xf0, 0x21, 0x00


	//----- nvinfo : EIATTR_KPARAM_INFO
	.align		4
.L_15377:
        /*0038*/ 	.byte	0x04, 0x17
        /*003a*/ 	.short	(.L_15379 - .L_15378)
.L_15378:
        /*003c*/ 	.word	0x00000000
        /*0040*/ 	.short	0x0000
        /*0042*/ 	.short	0x0000
        /*0044*/ 	.byte	0x00, 0xf0, 0x21, 0x00


	//----- nvinfo : EIATTR_SPARSE_MMA_MASK
	.align		4
.L_15379:
        /*0048*/ 	.byte	0x03, 0x50
        /*004a*/ 	.short	0x0000


	//----- nvinfo : EIATTR_MAXREG_COUNT
	.align		4
        /*004c*/ 	.byte	0x03, 0x1b
        /*004e*/ 	.short	0x00ff


	//----- nvinfo : EIATTR_NUM_BARRIERS
	.align		4
        /*0050*/ 	.byte	0x02, 0x4c
        /*0052*/ 	.byte	0x01
	.zero		1


	//----- nvinfo : EIATTR_MERCURY_ISA_VERSION
	.align		4
        /*0054*/ 	.byte	0x03, 0x5f
        /*0056*/ 	.short	0x0101


	//----- nvinfo : EIATTR_COOP_GROUP_MASK_REGIDS
	.align		4
        /*0058*/ 	.byte	0x04, 0x29
        /*005a*/ 	.short	(.L_15381 - .L_15380)


	//   ....[0]....
.L_15380:
        /*005c*/ 	.word	0x05000008


	//----- nvinfo : EIATTR_COOP_GROUP_INSTR_OFFSETS
	.align		4
.L_15381:
        /*0060*/ 	.byte	0x04, 0x28
        /*0062*/ 	.short	(.L_15383 - .L_15382)


	//   ....[0]....
.L_15382:
        /*0064*/ 	.word	0x00001560


	//----- nvinfo : EIATTR_EXIT_INSTR_OFFSETS
	.align		4
.L_15383:
        /*0068*/ 	.byte	0x04, 0x1c
        /*006a*/ 	.short	(.L_15385 - .L_15384)


	//   ....[0]....
.L_15384:
        /*006c*/ 	.word	0x000029f0


	//   ....[1]....
        /*0070*/ 	.word	0x00002f30


	//   ....[2]....
        /*0074*/ 	.word	0x00003400


	//   ....[3]....
        /*0078*/ 	.word	0x00003860


	//   ....[4]....
        /*007c*/ 	.word	0x00003950


	//   ....[5]....
        /*0080*/ 	.word	0x00004080


	//   ....[6]....
        /*0084*/ 	.word	0x00004580


	//   ....[7]....
        /*0088*/ 	.word	0x000049b0


	//   ....[8]....
        /*008c*/ 	.word	0x00004ef0


	//   ....[9]....
        /*0090*/ 	.word	0x00004fc0


	//----- nvinfo : EIATTR_CRS_STACK_SIZE
	.align		4
.L_15385:
        /*0094*/ 	.byte	0x04, 0x1e
        /*0096*/ 	.short	(.L_15387 - .L_15386)
.L_15386:
        /*0098*/ 	.word	0x00000000


	//----- nvinfo : EIATTR_CBANK_PARAM_SIZE
	.align		4
.L_15387:
        /*009c*/ 	.byte	0x03, 0x19
        /*009e*/ 	.short	0x0020


	//----- nvinfo : EIATTR_PARAM_CBANK
	.align		4
        /*00a0*/ 	.byte	0x04, 0x0a
        /*00a2*/ 	.short	(.L_15389 - .L_15388)
	.align		4
.L_15388:
        /*00a4*/ 	.word	index@(.nv.constant0._ZN2at6native43_GLOBAL__N__9ae7fba5_10_SoftMax_cu_9f978f6320cunn_SoftMaxBackwardILi4EfffNS1_26LogSoftMaxBackwardEpilogueEEEvPT0_PKT2_S8_l)
        /*00a8*/ 	.short	0x0210
        /*00aa*/ 	.short	0x0020


	//----- nvinfo : EIATTR_SW_WAR
	.align		4
.L_15389:
        /*00ac*/ 	.byte	0x04, 0x36
        /*00ae*/ 	.short	(.L_15391 - .L_15390)
.L_15390:
        /*00b0*/ 	.word	0x00000008
.L_15391:


//--------------------- .nv.info._ZN2at6native43_GLOBAL__N__9ae7fba5_10_SoftMax_cu_9f978f6324cunn_SoftMaxBackwardSmemILi4EfffNS1_26LogSoftMaxBackwardEpilogueEEEvPT0_PKT2_S8_l --------------------------
	.section	.nv.info._ZN2at6native43_GLOBAL__N__9ae7fba5_10_SoftMax_cu_9f978f6324cunn_SoftMaxBackwardSmemILi4EfffNS1_26LogSoftMaxBackwardEpilogueEEEvPT0_PKT2_S8_l,"",@"SHT_CUDA_INFO"
	.sectionflags	@""
	.align	4


	//----- nvinfo : EIATTR_CUDA_API_VERSION
	.align		4
        /*0000*/ 	.byte	0x04, 0x37
        /*0002*/ 	.short	(.L_15393 - .L_15392)
.L_15392:
        /*0004*/ 	.word	0x00000082


	//----- nvinfo : EIATTR_KPARAM_INFO
	.align		4
.L_15393:
        /*0008*/ 	.byte	0x04, 0x17
        /*000a*/ 	.short	(.L_15395 - .L_15394)
.L_15394:
        /*000c*/ 	.word	0x00000000
        /*0010*/ 	.short	0x0003
        /*0012*/ 	.short	0x0018
        /*0014*/ 	.byte	0x00, 0xf0, 0x21, 0x00


	//----- nvinfo : EIATTR_KPARAM_INFO
	.align		4
.L_15395:
        /*0018*/ 	.byte	0x04, 0x17
        /*001a*/ 	.short	(.L_15397 - .L_15396)
.L_15396:
        /*001c*/ 	.word	0x00000000
        /*0020*/ 	.short	0x0002
        /*0022*/ 	.short	0x0010
        /*0024*/ 	.byte	0x00, 0xf0, 0x21, 0x00


	//----- nvinfo : EIATTR_KPARAM_INFO
	.align		4
.L_15397:
        /*0028*/ 	.byte	0x04, 0x17
        /*002a*/ 	.short	(.L_15399 - .L_15398)
.L_15398:
        /*002c*/ 	.word	0x00000000
        /*0030*/ 	.short	0x0001
        /*0032*/ 	.short	0x0008
        /*0034*/ 	.byte	0x00, 0xf0, 0x21, 0x00


	//----- nvinfo : EIATTR_KPARAM_INFO
	.align		4
.L_15399:
        /*0038*/ 	.byte	0x04, 0x17
        /*003a*/ 	.short	(.L_15401 - .L_15400)
.L_15400:
        /*003c*/ 	.word	0x00000000
        /*0040*/ 	.short	0x0000
        /*0042*/ 	.short	0x0000
        /*0044*/ 	.byte	0x00, 0xf0, 0x21, 0x00


	//----- nvinfo : EIATTR_SPARSE_MMA_MASK
	.align		4
.L_15401:
        /*0048*/ 	.byte	0x03, 0x50
        /*004a*/ 	.short	0x0000


	//----- nvinfo : EIATTR_MAXREG_COUNT
	.align		4
        /*004c*/ 	.byte	0x03, 0x1b
        /*004e*/ 	.short	0x00ff


	//----- nvinfo : EIATTR_NUM_BARRIERS
	.align		4
        /*0050*/ 	.byte	0x02, 0x4c
        /*0052*/ 	.byte	0x01
	.zero		1


	//----- nvinfo : EIATTR_MERCURY_ISA_VERSION
	.align		4
        /*0054*/ 	.byte	0x03, 0x5f
        /*0056*/ 	.short	0x0101


	//----- nvinfo : EIATTR_COOP_GROUP_MASK_REGIDS
	.align		4
        /*0058*/ 	.byte	0x04, 0x29
        /*005a*/ 	.short	(.L_15403 - .L_15402)


	//   ....[0]....
.L_15402:
        /*005c*/ 	.word	0xffffffff


	//   ....[1]....
        /*0060*/ 	.word	0xffffffff


	//   ....[2]....
        /*0064*/ 	.word	0xffffffff


	//   ....[3]....
        /*0068*/ 	.word	0xffffffff


	//   ....[4]....
        /*006c*/ 	.word	0xffffffff


	//   ....[5]....
        /*0070*/ 	.word	0xffffffff


	//   ....[6]....
        /*0074*/ 	.word	0xffffffff


	//   ....[7]....
        /*0078*/ 	.word	0xffffffff


	//   ....[8]....
        /*007c*/ 	.word	0xffffffff


	//   ....[9]....
        /*0080*/ 	.word	0xffffffff


	//   ....[10]....
        /*0084*/ 	.word	0x0500000c


	//   ....[11]....
        /*0088*/ 	.word	0x0500000c


	//   ....[12]....
        /*008c*/ 	.word	0x0500000c


	//   ....[13]....
        /*0090*/ 	.word	0x0500000c


	//   ....[14]....
        /*0094*/ 	.word	0x0500000c


	//----- nvinfo : EIATTR_COOP_GROUP_INSTR_OFFSETS
	.align		4
.L_15403:
        /*0098*/ 	.byte	0x04, 0x28
        /*009a*/ 	.short	(.L_15405 - .L_15404)


	//   ....[0]....
.L_15404:
        /*009c*/ 	.word	0x00000260


	//   ....[1]....
        /*00a0*/ 	.word	0x00000330


	//   ....[2]....
        /*00a4*/ 	.word	0x00000380


	//   ....[3]....
        /*00a8*/ 	.word	0x000003b0


	//   ....[4]....
        /*00ac*/ 	.word	0x000003f0


	//   ....[5]....
        /*00b0*/ 	.word	0x00000490


	//   ....[6]....
        /*00b4*/ 	.word	0x000004b0


	//   ....[7]....
        /*00b8*/ 	.word	0x000004d0


	//   ....[8]....
        /*00bc*/ 	.word	0x000004f0


	//   ....[9]....
        /*00c0*/ 	.word	0x00000510


	//   ....[10]....
        /*00c4*/ 	.word	0x000007e0


	//   ....[11]....
        /*00c8*/ 	.word	0x00000850


	//   ....[12]....
        /*00cc*/ 	.word	0x000008c0


	//   ....[13]....
        /*00d0*/ 	.word	0x00000930


	//   ....[14]....
        /*00d4*/ 	.word	0x000009a0


	//----- nvinfo : EIATTR_EXIT_INSTR_OFFSETS
	.align		4
.L_15405:
        /*00d8*/ 	.byte	0x04, 0x1c
        /*00da*/ 	.short	(.L_15407 - .L_15406)


	//   ....[0]....
.L_15406:
        /*00dc*/ 	.word	0x00000570


	//   ....[1]....
        /*00e0*/ 	.word	0x00000790


	//----- nvinfo : EIATTR_CRS_STACK_SIZE
	.align		4
.L_15407:
        /*00e4*/ 	.byte	0x04, 0x1e
        /*00e6*/ 	.short	(.L_15409 - .L_15408)
.L_15408:
        /*00e8*/ 	.word	0x00000000


	//----- nvinfo : EIATTR_CBANK_PARAM_SIZE
	.align		4
.L_15409:
        /*00ec*/ 	.byte	0x03, 0x19
        /*00ee*/ 	.short	0x0020


	//----- nvinfo : EIATTR_PARAM_CBANK
	.align		4
        /*00f0*/ 	.byte	0x04, 0x0a
        /*00f2*/ 	.short	(.L_15411 - .L_15410)
	.align		4
.L_15410:
        /*00f4*/ 	.word	index@(.nv.constant0._ZN2at6native43_GLOBAL__N__9ae7fba5_10_SoftMax_cu_9f978f6324cunn_SoftMaxBackwardSmemILi4EfffNS1_26LogSoftMaxBackwardEpilogueEEEvPT0_PKT2_S8_l)
        /*00f8*/ 	.short	0x0210
        /*00fa*/ 	.short	0x0020


	//----- nvinfo : EIATTR_SW_WAR
	.align		4
.L_15411:
        /*00fc*/ 	.byte	0x04, 0x36
        /*00fe*/ 	.short	(.L_15413 - .L_15412)
.L_15412:
        /*0100*/ 	.word	0x00000008
.L_15413:


//--------------------- .nv.info._ZN2at6native43_GLOBAL__N__9ae7fba5_10_SoftMax_cu_9f978f6320cunn_SoftMaxBackwardILi2EdddNS1_26LogSoftMaxBackwardEpilogueEEEvPT0_PKT2_S8_l --------------------------
	.section	.nv.info._ZN2at6native43_GLOBAL__N__9ae7fba5_10_SoftMax_cu_9f978f6320cunn_SoftMaxBackwardILi2EdddNS1_26LogSoftMaxBackwardEpilogueEEEvPT0_PKT2_S8_l,"",@"SHT_CUDA_INFO"
	.sectionflags	@""
	.align	4


	//----- nvinfo : EIATTR_CUDA_API_VERSION
	.align		4
        /*0000*/ 	.byte	0x04, 0x37
        /*0002*/ 	.short	(.L_15415 - .L_15414)
.L_15414:
        /*0004*/ 	.word	0x00000082


	//----- nvinfo : EIATTR_KPARAM_INFO
	.align		4
.L_15415:
        /*0008*/ 	.byte	0x04, 0x17
        /*000a*/ 	.short	(.L_15417 - .L_15416)
.L_15416:
        /*000c*/ 	.word	0x00000000
        /*0010*/ 	.short	0x0003
        /*0012*/ 	.short	0x0018
        /*0014*/ 	.byte	0x00, 0xf0, 0x21, 0x00


	//----- nvinfo : EIATTR_KPARAM_INFO
	.align		4
.L_15417:
        /*0018*/ 	.byte	0x04, 0x17
        /*001a*/ 	.short	(.L_15419 - .L_15418)
.L_15418:
        /*001c*/ 	.word	0x00000000
        /*0020*/ 	.short	0x0002
        /*0022*/ 	.short	0x0010
        /*0024*/ 	.byte	0x00, 0xf0, 0x21, 0x00


	//----- nvinfo : EIATTR_KPARAM_INFO
	.align		4
.L_15419:
        /*0028*/ 	.byte	0x04, 0x17
        /*002a*/ 	.short	(.L_15421 - .L_15420)
.L_15420:
        /*002c*/ 	.word	0x00000000
        /*0030*/ 	.short	0x0001
        /*0032*/ 	.short	0x0008
        /*0034*/ 	.byte	0x00, 0xf0, 0x21, 0x00


	//----- nvinfo : EIATTR_KPARAM_INFO
	.align		4
.L_15421:
        /*0038*/ 	.byte	0x04, 0x17
        /*003a*/ 	.short	(.L_15423 - .L_15422)
.L_15422:
        /*003c*/ 	.word	0x00000000
        /*0040*/ 	.short	0x0000
        /*0042*/ 	.short	0x0000
        /*0044*/ 	.byte	0x00, 0xf0, 0x21, 0x00


	//----- nvinfo : EIATTR_SPARSE_MMA_MASK
	.align		4
.L_15423:
        /*0048*/ 	.byte	0x03, 0x50
        /*004a*/ 	.short	0x0000


	//----- nvinfo : EIATTR_MAXREG_COUNT
	.align		4
        /*004c*/ 	.byte	0x03, 0x1b
        /*004e*/ 	.short	0x00ff


	//----- nvinfo : EIATTR_NUM_BARRIERS
	.align		4
        /*0050*/ 	.byte	0x02, 0x4c
        /*0052*/ 	.byte	0x01
	.zero		1


	//----- nvinfo : EIATTR_MERCURY_ISA_VERSION
	.align		4
        /*0054*/ 	.byte	0x03, 0x5f
        /*0056*/ 	.short	0x0101


	//----- nvinfo : EIATTR_COOP_GROUP_MASK_REGIDS
	.align		4
        /*0058*/ 	.byte	0x04, 0x29
        /*005a*/ 	.short	(.L_15425 - .L_15424)


	//   ....[0]....
.L_15424:
        /*005c*/ 	.word	0x05000000


	//----- nvinfo : EIATTR_COOP_GROUP_INSTR_OFFSETS
	.align		4
.L_15425:
        /*0060*/ 	.byte	0x04, 0x28
        /*0062*/ 	.short	(.L_15427 - .L_15426)


	//   ....[0]....
.L_15426:
        /*0064*/ 	.word	0x000016a0


	//----- nvinfo : EIATTR_EXIT_INSTR_OFFSETS
	.align		4
.L_15427:
        /*0068*/ 	.byte	0x04, 0x1c
        /*006a*/ 	.short	(.L_15429 - .L_15428)


	//   ....[0]....
.L_15428:
        /*006c*/ 	.word	0x00002900


	//   ....[1]....
        /*0070*/ 	.word	0x00003060


	//   ....[2]....
        /*0074*/ 	.word	0x00003800


	//   ....[3]....
        /*0078*/ 	.word	0x00004130


	//   ....[4]....
        /*007c*/ 	.word	0x00004600


	//   ....[5]....
        /*0080*/ 	.word	0x00005640


	//   ....[6]....
        /*0084*/ 	.word	0x00005d80


	//   ....[7]....
        /*0088*/ 	.word	0x00006520


	//   ....[8]....
        /*008c*/ 	.word	0x000073d0


	//   ....[9]....
        /*0090*/ 	.word	0x00007860


	//----- nvinfo : EIATTR_CRS_STACK_SIZE
	.align		4
.L_15429:
        /*0094*/ 	.byte	0x04, 0x1e
        /*0096*/ 	.short	(.L_15431 - .L_15430)
.L_15430:
        /*0098*/ 	.word	0x00000000


	//----- nvinfo : EIATTR_CBANK_PARAM_SIZE
	.align		4
.L_15431:
        /*009c*/ 	.byte	0x03, 0x19
        /*009e*/ 	.short	0x0020


	//----- nvinfo : EIATTR_PARAM_CBANK
	.align		4
        /*00a0*/ 	.byte	0x04, 0x0a
        /*00a2*/ 	.short	(.L_15433 - .L_15432)
	.align		4
.L_15432:
        /*00a4*/ 	.word	index@(.nv.constant0._ZN2at6native43_GLOBAL__N__9ae7fba5_10_SoftMax_cu_9f978f6320cunn_SoftMaxBackwardILi2EdddNS1_26LogSoftMaxBackwardEpilogueEEEvPT0_PKT2_S8_l)
        /*00a8*/ 	.short	0x0210
        /*00aa*/ 	.short	0x0020


	//----- nvinfo : EIATTR_SW_WAR
	.align		4
.L_15433:
        /*00ac*/ 	.byte	0x04, 0x36
        /*00ae*/ 	.short	(.L_15435 - .L_15434)
.L_15434:
        /*00b0*/ 	.word	0x00000008
.L_15435:


//--------------------- .nv.info._ZN2at6native43_GLOBAL__N__9ae7fba5_10_SoftMax_cu_9f978f6324cunn_SoftMaxBackwardSmemILi2EdddNS1_26LogSoftMaxBackwardEpilogueEEEvPT0_PKT2_S8_l --------------------------
	.section	.nv.info._ZN2at6native43_GLOBAL__N__9ae7fba5_10_SoftMax_cu_9f978f6324cunn_SoftMaxBackwardSmemILi2EdddNS1_26LogSoftMaxBackwardEpilogueEEEvPT0_PKT2_S8_l,"",@"SHT_CUDA_INFO"
	.sectionflags	@""
	.align	4


	//----- nvinfo : EIATTR_CUDA_API_VERSION
	.align		4
        /*0000*/ 	.byte	0x04, 0x37
        /*0002*/ 	.short	(.L_15437 - .L_15436)
.L_15436:
        /*0004*/ 	.word	0x00000082


	//----- nvinfo : EIATTR_KPARAM_INFO
	.align		4
.L_15437:
        /*0008*/ 	.byte	0x04, 0x17
        /*000a*/ 	.short	(.L_15439 - .L_15438)
.L_15438:
        /*000c*/ 	.word	0x00000000
        /*0010*/ 	.short	0x0003
        /*0012*/ 	.short	0x0018
        /*0014*/ 	.byte	0x00, 0xf0, 0x21, 0x00


	//----- nvinfo : EIATTR_KPARAM_INFO
	.align		4
.L_15439:
        /*0018*/ 	.byte	0x04, 0x17
        /*001a*/ 	.short	(.L_15441 - .L_15440)
.L_15440:
        /*001c*/ 	.word	0x00000000
        /*0020*/ 	.short	0x0002
        /*0022*/ 	.short	0x0010
        /*0024*/ 	.byte	0x00, 0xf0, 0x21, 0x00


	//----- nvinfo : EIATTR_KPARAM_INFO
	.align		4
.L_15441:
        /*0028*/ 	.byte	0x04, 0x17
        /*002a*/ 	.short	(.L_15443 - .L_15442)
.L_15442:
        /*002c*/ 	.word	0x00000000
        /*0030*/ 	.short	0x0001
        /*0032*/ 	.short	0x0008
        /*0034*/ 	.byte	0x00, 0xf0, 0x21, 0x00


	//----- nvinfo : EIATTR_KPARAM_INFO
	.align		4
.L_15443:
        /*0038*/ 	.byte	0x04, 0x17
        /*003a*/ 	.short	(.L_15445 - .L_15444)
.L_15444:
        /*003c*/ 	.word	0x00000000
        /*0040*/ 	.short	0x0000
        /*0042*/ 	.short	0x0000
        /*0044*/ 	.byte	0x00, 0xf0, 0x21, 0x00


	//----- nvinfo : EIATTR_SPARSE_MMA_MASK
	.align		4
.L_15445:
        /*0048*/ 	.byte	0x03, 0x50
        /*004a*/ 	.short	0x0000


	//----- nvinfo : EIATTR_MAXREG_COUNT
	.align		4
        /*004c*/ 	.byte	0x03, 0x1b
        /*004e*/ 	.short	0x00ff


	//----- nvinfo : EIATTR_NUM_BARRIERS
	.align		4
        /*0050*/ 	.byte	0x02, 0x4c
        /*0052*/ 	.byte	0x01
	.zero		1


	//----- nvinfo : EIATTR_MERCURY_ISA_VERSION
	.align		4
        /*0054*/ 	.byte	0x03, 0x5f
        /*0056*/ 	.short	0x0101


	//----- nvinfo : EIATTR_COOP_GROUP_MASK_REGIDS
	.align		4
        /*0058*/ 	.byte	0x04, 0x29
        /*005a*/ 	.short	(.L_15447 - .L_15446)


	//   ....[0]....
.L_15446:
        /*005c*/ 	.word	0xffffffff


	//   ....[1]....
        /*0060*/ 	.word	0xffffffff


	//   ....[2]....
        /*0064*/ 	.word	0xffffffff


	//   ....[3]....
        /*0068*/ 	.word	0xffffffff


	//   ....[4]....
        /*006c*/ 	.word	0xffffffff


	//   ....[5]....
        /*0070*/ 	.word	0xffffffff


	//   ....[6]....
        /*0074*/ 	.word	0xffffffff


	//   ....[7]....
        /*0078*/ 	.word	0xffffffff


	//   ....[8]....
        /*007c*/ 	.word	0xffffffff


	//   ....[9]....
        /*0080*/ 	.word	0xffffffff


	//   ....[10]....
        /*0084*/ 	.word	0xffffffff


	//   ....[11]....
        /*0088*/ 	.word	0xffffffff


	//   ....[12]....
        /*008c*/ 	.word	0xffffffff


	//   ....[13]....
        /*0090*/ 	.word	0xffffffff


	//   ....[14]....
        /*0094*/ 	.word	0xffffffff


	//   ....[15]....
        /*0098*/ 	.word	0xffffffff


	//   ....[16]....
        /*009c*/ 	.word	0xffffffff


	//   ....[17]....
        /*00a0*/ 	.word	0xffffffff


	//   ....[18]....
        /*00a4*/ 	.word	0xffffffff


	//   ....[19]....
        /*00a8*/ 	.word	0xffffffff


	//   ....[20]....
        /*00ac*/ 	.word	0x0500000a


	//   ....[21]....
        /*00b0*/ 	.word	0x0500000a


	//   ....[22]....
        /*00b4*/ 	.word	0x0500000a


	//   ....[23]....
        /*00b8*/ 	.word	0x0500000a


	//   ....[24]....
        /*00bc*/ 	.word	0x0500000a


	//   ....[25]....
        /*00c0*/ 	.word	0x0500000a


	//   ....[26]....
        /*00c4*/ 	.word	0x0500000a


	//   ....[27]....
        /*00c8*/ 	.word	0x0500000a


	//   ....[28]....
        /*00cc*/ 	.word	0x0500000a


	//   ....[29]....
        /*00d0*/ 	.word	0x0500000a


	//----- nvinfo : EIATTR_COOP_GROUP_INSTR_OFFSETS
	.align		4
.L_15447:
        /*00d4*/ 	.byte	0x04, 0x28
        /*00d6*/ 	.short	(.L_15449 - .L_15448)


	//   ....[0]....
.L_15448:
        /*00d8*/ 	.word	0x00000270


	//   ....[1]....
        /*00dc*/ 	.word	0x000002b0


	//   ....[2]....
        /*00e0*/ 	.word	0x00000340


	//   ....[3]....
        /*00e4*/ 	.word	0x00000350


	//   ....[4]....
        /*00e8*/ 	.word	0x00000380


	//   ....[5]....
        /*00ec*/ 	.word	0x00000390


	//   ....[6]....
        /*00f0*/ 	.word	0x000003c0


	//   ....[7]....
        /*00f4*/ 	.word	0x000003e0


	//   ....[8]....
        /*00f8*/ 	.word	0x00000440


	//   ....[9]....
        /*00fc*/ 	.word	0x00000450


	//   ....[10]....
        /*0100*/ 	.word	0x000004f0


	//   ....[11]....
        /*0104*/ 	.word	0x00000500


	//   ....[12]....
        /*0108*/ 	.word	0x00000520


	//   ....[13]....
        /*010c*/ 	.word	0x00000530


	//   ....[14]....
        /*0110*/ 	.word	0x00000570


	//   ....[15]....
        /*0114*/ 	.word	0x00000580


	//   ....[16]....
        /*0118*/ 	.word	0x000005c0


	//   ....[17]....
        /*011c*/ 	.word	0x000005d0


	//   ....[18]....
        /*0120*/ 	.word	0x000005f0


	//   ....[19]....
        /*0124*/ 	.word	0x00000600


	//   ....[20]....
        /*0128*/ 	.word	0x00000e70


	//   ....[21]....
        /*012c*/ 	.word	0x00000ec0


	//   ....[22]....
        /*0130*/ 	.word	0x00000f30


	//   ....[23]....
        /*0134*/ 	.word	0x00000f80


	//   ....[24]....
        /*0138*/ 	.word	0x00000ff0


	//   ....[25]....
        /*013c*/ 	.word	0x00001040


	//   ....[26]....
        /*0140*/ 	.word	0x000010b0


	//   ....[27]....
        /*0144*/ 	.word	0x00001100


	//   ....[28]....
        /*0148*/ 	.word	0x00001170


	//   ....[29]....
        /*014c*/ 	.word	0x000011c0


	//----- nvinfo : EIATTR_EXIT_INSTR_OFFSETS
	.align		4
.L_15449:
        /*0150*/ 	.byte	0x04, 0x1c
        /*0152*/ 	.short	(.L_15451 - .L_15450)


	//   ....[0]....
.L_15450:
        /*0154*/ 	.word	0x00000660


	//   ....[1]....
        /*0158*/ 	.word	0x00000e10


	//----- nvinfo : EIATTR_CRS_STACK_SIZE
	.align		4
.L_15451:
        /*015c*/ 	.byte	0x04, 0x1e
        /*015e*/ 	.short	(.L_15453 - .L_15452)
.L_15452:
        /*0160*/ 	.word	0x00000000


	//----- nvinfo : EIATTR_CBANK_PARAM_SIZE
	.align		4
.L_15453:
        /*0164*/ 	.byte	0x03, 0x19
        /*0166*/ 	.short	0x0020


	//----- nvinfo : EIATTR_PARAM_CBANK
	.align		4
        /*0168*/ 	.byte	0x04, 0x0a
        /*016a*/ 	.short	(.L_15455 - .L_15454)
	.align		4
.L_15454:
        /*016c*/ 	.word	index@(.nv.constant0._ZN2at6native43_GLOBAL__N__9ae7fba5_10_SoftMax_cu_9f978f6324cunn_SoftMaxBackwardSmemILi2EdddNS1_26LogSoftMaxBackwardEpilogueEEEvPT0_PKT2_S8_l)
        /*0170*/ 	.short	0x0210
        /*0172*/ 	.short	0x0020


	//----- nvinfo : EIATTR_SW_WAR
	.align		4
.L_15455:
        /*0174*/ 	.byte	0x04, 0x36
        /*0176*/ 	.short	(.L_15457 - .L_15456)
.L_15456:
        /*0178*/ 	.word	0x00000008
.L_15457:


//--------------------- .nv.info._ZN2at6native43_GLOBAL__N__9ae7fba5_10_SoftMax_cu_9f978f6326cunn_SpatialSoftMaxForwardIN3c108BFloat16EfflNS1_25LogSoftMaxForwardEpilogueEEEvPT1_PKT_T2_SB_SB_ --------------------------
	.section	.nv.info._ZN2at6native43_GLOBAL__N__9ae7fba5_10_SoftMax_cu_9f978f6326cunn_SpatialSoftMaxForwardIN3c108BFloat16EfflNS1_25LogSoftMaxForwardEpilogueEEEvPT1_PKT_T2_SB_SB_,"",@"SHT_CUDA_INFO"
	.sectionflags	@""
	.align	4


	//----- nvinfo : EIATTR_CUDA_API_VERSION
	.align		4
        /*0000*/ 	.byte	0x04, 0x37
        /*0002*/ 	.short	(.L_15459 - .L_15458)
.L_15458:
        /*0004*/ 	.word	0x00000082


	//----- nvinfo : EIATTR_KPARAM_INFO
	.align		4
.L_15459:
        /*0008*/ 	.byte	0x04, 0x17
        /*000a*/ 	.short	(.L_15461 - .L_15460)
.L_15460:
        /*000c*/ 	.word	0x00000000
        /*0010*/ 	.short	0x0004
        /*0012*/ 	.short	0x0020
        /*0014*/ 	.byte	0x00, 0xf0, 0x21, 0x00


	//----- nvinfo : EIATTR_KPARAM_INFO
	.align		4
.L_15461:
        /*0018*/ 	.byte	0x04, 0x17
        /*001a*/ 	.short	(.L_15463 - .L_15462)
.L_15462:
        /*001c*/ 	.word	0x00000000
        /*0020*/ 	.short	0x0003
        /*0022*/ 	.short	0x0018
        /*0024*/ 	.byte	0x00, 0xf0, 0x21, 0x00


	//----- nvinfo : EIATTR_KPARAM_INFO
	.align		4
.L_15463:
        /*0028*/ 	.byte	0x04, 0x17
        /*002a*/ 	.short	(.L_15465 - .L_15464)
.L_15464:
        /*002c*/ 	.word	0x00000000
        /*0030*/ 	.short	0x0002
        /*0032*/ 	.short	0x0010
        /*0034*/ 	.byte	0x00, 0xf0, 0x21, 0x00


	//----- nvinfo : EIATTR_KPARAM_INFO
	.align		4
.L_15465:
        /*0038*/ 	.byte	0x04, 0x17
        /*003a*/ 	.short	(.L_15467 - .L_15466)
.L_15466:
        /*003c*/ 	.word	0x00000000
        /*0040*/ 	.short	0x0001
        /*0042*/ 	.short	0x0008
        /*0044*/ 	.byte	0x00, 0xf0, 0x21, 0x00


	//----- nvinfo : EIATTR_KPARAM_INFO
	.align		4
.L_15467:
        /*0048*/ 	.byte	0x04, 0x17
        /*004a*/ 	.short	(.L_15469 - .L_15468)
.L_15468:
        /*004c*/ 	.word	0x00000000
        /*0050*/ 	.short	0x0000
        /*0052*/ 	.short	0x0000
        /*0054*/ 	.byte	0x00, 0xf0, 0x21, 0x00


	//----- nvinfo : EIATTR_SPARSE_MMA_MASK
	.align		4
.L_15469:
        /*0058*/ 	.byte	0x03, 0x50
        /*005a*/ 	.short	0x0000


	//----- nvinfo : EIATTR_MAXREG_COUNT
	.align		4
        /*005c*/ 	.byte	0x03, 0x1b
        /*005e*/ 	.short	0x00ff


	//----- nvinfo : EIATTR_NUM_BARRIERS
	.align		4
        /*0060*/ 	.byte	0x02, 0x4c
        /*0062*/ 	.byte	0x01
	.zero		1


	//----- nvinfo : EIATTR_MERCURY_ISA_VERSION
	.align		4
        /*0064*/ 	.byte	0x03, 0x5f
        /*0066*/ 	.short	0x0101


	//----- nvinfo : EIATTR_EXIT_INSTR_OFFSETS
	.align		4
        /*0068*/ 	.byte	0x04, 0x1c
        /*006a*/ 	.short	(.L_15471 - .L_15470)


	//   ....[0]....
.L_15470:
        /*006c*/ 	.word	0x00000050


	//   ....[1]....
        /*0070*/ 	.word	0x000011d0


	//----- nvinfo : EIATTR_CRS_STACK_SIZE
	.align		4
.L_15471:
        /*0074*/ 	.byte	0x04, 0x1e
        /*0076*/ 	.short	(.L_15473 - .L_15472)
.L_15472:
        /*0078*/ 	.word	0x00000000


	//----- nvinfo : EIATTR_CBANK_PARAM_SIZE
	.align		4
.L_15473:
        /*007c*/ 	.byte	0x03, 0x19
        /*007e*/ 	.short	0x0028


	//----- nvinfo : EIATTR_PARAM_CBANK
	.align		4
        /*0080*/ 	.byte	0x04, 0x0a
        /*0082*/ 	.short	(.L_15475 - .L_15474)
	.align		4
.L_15474:
        /*0084*/ 	.word	index@(.nv.constant0._ZN2at6native43_GLOBAL__N__9ae7fba5_10_SoftMax_cu_9f978f6326cunn_SpatialSoftMaxForwardIN3c108BFloat16EfflNS1_25LogSoftMaxForwardEpilogueEEEvPT1_PKT_T2_SB_SB_)
        /*0088*/ 	.short	0x0210
        /*008a*/ 	.short	0x0028


	//----- nvinfo : EIATTR_SW_WAR
	.align		4
.L_15475:
        /*008c*/ 	.byte	0x04, 0x36
        /*008e*/ 	.short	(.L_15477 - .L_15476)
.L_15476:
        /*0090*/ 	.word	0x00000008
.L_15477:


//--------------------- .nv.info._ZN2at6native43_GLOBAL__N__9ae7fba5_10_SoftMax_cu_9f978f6326cunn_SpatialSoftMaxForwardIN3c108BFloat16EfS4_lNS1_25LogSoftMaxForwardEpilogueEEEvPT1_PKT_T2_SB_SB_ --------------------------
	.section	.nv.info._ZN2at6native43_GLOBAL__N__9ae7fba5_10_SoftMax_cu_9f978f6326cunn_SpatialSoftMaxForwardIN3c108BFloat16EfS4_lNS1_25LogSoftMaxForwardEpilogueEEEvPT1_PKT_T2_SB_SB_,"",@"SHT_CUDA_INFO"
	.sectionflags	@""
	.align	4


	//----- nvinfo : EIATTR_CUDA_API_VERSION
	.align		4
        /*0000*/ 	.byte	0x04, 0x37
        /*0002*/ 	.short	(.L_15479 - .L_15478)
.L_15478:
        /*0004*/ 	.word	0x00000082


	//----- nvinfo : EIATTR_KPARAM_INFO
	.align		4
.L_15479:
        /*0008*/ 	.byte	0x04, 0x17
        /*000a*/ 	.short	(.L_15481 - .L_15480)
.L_15480:
        /*000c*/ 	.word	0x00000000
        /*0010*/ 	.short	0x0004
        /*0012*/ 	.short	0x0020
        /*0014*/ 	.byte	0x00, 0xf0, 0x21, 0x00


	//----- nvinfo : EIATTR_KPARAM_INFO
	.align		4
.L_15481:
        /*0018*/ 	.byte	0x04, 0x17
        /*001a*/ 	.short	(.L_15483 - .L_15482)
.L_15482:
        /*001c*/ 	.word	0x00000000
        /*0020*/ 	.short	0x0003
        /*0022*/ 	.short	0x0018
        /*0024*/ 	.byte	0x00, 0xf0, 0x21, 0x00


	//----- nvinfo : EIATTR_KPARAM_INFO
	.align		4
.L_15483:
        /*0028*/ 	.byte	0x04, 0x17
        /*002a*/ 	.short	(.L_15485 - .L_15484)
.L_15484:
        /*002c*/ 	.word	0x00000000
        /*0030*/ 	.short	0x0002
        /*0032*/ 	.short	0x0010
        /*0034*/ 	.byte	0x00, 0xf0, 0x21, 0x00


	//----- nvinfo : EIATTR_KPARAM_INFO
	.align		4
.L_15485:
        /*0038*/ 	.byte	0x04, 0x17
        /*003a*/ 	.short	(.L_15487 - .L_15486)
.L_15486:
        /*003c*/ 	.word	0x00000000
        /*0040*/ 	.short	0x0001
        /*0042*/ 	.short	0x0008
        /*0044*/ 	.byte	0x00, 0xf0, 0x21, 0x00


	//----- nvinfo : EIATTR_KPARAM_INFO
	.align		4
.L_15487:
        /*0048*/ 	.byte	0x04, 0x17
        /*004a*/ 	.short	(.L_15489 - .L_15488)
.L_15488:
        /*004c*/ 	.word	0x00000000
        /*0050*/ 	.short	0x0000
        /*0052*/ 	.short	0x0000
        /*0054*/ 	.byte	0x00, 0xf0, 0x21, 0x00


	//----- nvinfo : EIATTR_SPARSE_MMA_MASK
	.align		4
.L_15489:
        /*0058*/ 	.byte	0x03, 0x50
        /*005a*/ 	.short	0x0000


	//----- nvinfo : EIATTR_MAXREG_COUNT
	.align		4
        /*005c*/ 	.byte	0x03, 0x1b
        /*005e*/ 	.short	0x00ff


	//----- nvinfo : EIATTR_NUM_BARRIERS
	.align		4
        /*0060*/ 	.byte	0x02, 0x4c
        /*0062*/ 	.byte	0x01
	.zero		1


	//----- nvinfo : EIATTR_MERCURY_ISA_VERSION
	.align		4
        /*0064*/ 	.byte	0x03, 0x5f
        /*0066*/ 	.short	0x0101


	//----- nvinfo : EIATTR_EXIT_INSTR_OFFSETS
	.align		4
        /*0068*/ 	.byte	0x04, 0x1c
        /*006a*/ 	.short	(.L_15491 - .L_15490)


	//   ....[0]....
.L_15490:
        /*006c*/ 	.word	0x00000050


	//   ....[1]....
        /*0070*/ 	.word	0x00001250


	//----- nvinfo : EIATTR_CRS_STACK_SIZE
	.align		4
.L_15491:
        /*0074*/ 	.byte	0x04, 0x1e
        /*0076*/ 	.short	(.L_15493 - .L_15492)
.L_15492:
        /*0078*/ 	.word	0x00000000


	//----- nvinfo : EIATTR_CBANK_PARAM_SIZE
	.align		4
.L_15493:
        /*007c*/ 	.byte	0x03, 0x19
        /*007e*/ 	.short	0x0028


	//----- nvinfo : EIATTR_PARAM_CBANK
	.align		4
        /*0080*/ 	.byte	0x04, 0x0a
        /*0082*/ 	.short	(.L_15495 - .L_15494)
	.align		4
.L_15494:
        /*0084*/ 	.word	index@(.nv.constant0._ZN2at6native43_GLOBAL__N__9ae7fba5_10_SoftMax_cu_9f978f6326cunn_SpatialSoftMaxForwardIN3c108BFloat16EfS4_lNS1_25LogSoftMaxForwardEpilogueEEEvPT1_PKT_T2_SB_SB_)
        /*0088*/ 	.short	0x0210
        /*008a*/ 	.short	0x0028


	//----- nvinfo : EIATTR_SW_WAR
	.align		4
.L_15495:
        /*008c*/ 	.byte	0x04, 0x36
        /*008e*/ 	.short	(.L_15497 - .L_15496)
.L_15496:
        /*0090*/ 	.word	0x00000008
.L_15497:


//--------------------- .nv.info._ZN2at6native43_GLOBAL__N__9ae7fba5_10_SoftMax_cu_9f978f6326cunn_SpatialSoftMaxForwardIN3c108BFloat16EffiNS1_25LogSoftMaxForwardEpilogueEEEvPT1_PKT_T2_SB_SB_ --------------------------
	.section	.nv.info._ZN2at6native43_GLOBAL__N__9ae7fba5_10_SoftMax_cu_9f978f6326cunn_SpatialSoftMaxForwardIN3c108BFloat16EffiNS1_25LogSoftMaxForwardEpilogueEEEvPT1_PKT_T2_SB_SB_,"",@"SHT_CUDA_INFO"
	.sectionflags	@""
	.align	4


	//----- nvinfo : EIATTR_CUDA_API_VERSION
	.align		4
        /*0000*/ 	.byte	0x04, 0x37
        /*0002*/ 	.short	(.L_15499 - .L_15498)
.L_15498:
        /*0004*/ 	.word	0x00000082


	//----- nvinfo : EIATTR_KPARAM_INFO
	.align		4
.L_15499:
        /*0008*/ 	.byte	0x04, 0x17
        /*000a*/ 	.short	(.L_15501 - .L_15500)
.L_15500:
        /*000c*/ 	.word	0x00000000
        /*0010*/ 	.short	0x0004
        /*0012*/ 	.short	0x0018
        /*0014*/ 	.byte	0x00, 0xf0, 0x11, 0x00


	//----- nvinfo : EIATTR_KPARAM_INFO
	.align		4
.L_15501:
        /*0018*/ 	.byte	0x04, 0x17
        /*001a*/ 	.short	(.L_15503 - .L_15502)
.L_15502:
        /*001c*/ 	.word	0x00000000
        /*0020*/ 	.short	0x0003
        /*0022*/ 	.short	0x0014
        /*0024*/ 	.byte	0x00, 0xf0, 0x11, 0x00


	//----- nvinfo : EIATTR_KPARAM_INFO
	.align		4
.L_15503:
        /*0028*/ 	.byte	0x04, 0x17
        /*002a*/ 	.short	(.L_15505 - .L_15504)
.L_15504:
        /*002c*/ 	.word	0x00000000
        /*0030*/ 	.short	0x0002
        /*0032*/ 	.short	0x0010
        /*0034*/ 	.byte	0x00, 0xf0, 0x11, 0x00


	//----- nvinfo : EIATTR_KPARAM_INFO
	.align		4
.L_15505:
        /*0038*/ 	.byte	0x04, 0x17
        /*003a*/ 	.short	(.L_15507 - .L_15506)
.L_15506:
        /*003c*/ 	.word	0x00000000
        /*0040*/ 	.short	0x0001
        /*0042*/ 	.short	0x0008
        /*0044*/ 	.byte	0x00, 0xf0, 0x21, 0x00


	//----- nvinfo : EIATTR_KPARAM_INFO
	.align		4
.L_15507:
        /*0048*/ 	.byte	0x04, 0x17
        /*004a*/ 	.short	(.L_15509 - .L_15508)
.L_15508:
        /*004c*/ 	.word	0x00000000
        /*0050*/ 	.short	0x0000
        /*0052*/ 	.short	0x0000
        /*0054*/ 	.byte	0x00, 0xf0, 0x21, 0x00


	//----- nvinfo : EIATTR_SPARSE_MMA_MASK
	.align		4
.L_15509:
        /*0058*/ 	.byte	0x03, 0x50
        /*005a*/ 	.short	0x0000


	//----- nvinfo : EIATTR_MAXREG_COUNT
	.align		4
        /*005c*/ 	.byte	0x03, 0x1b
        /*005e*/ 	.short	0x00ff


	//----- nvinfo : EIATTR_NUM_BARRIERS
	.align		4
        /*0060*/ 	.byte	0x02, 0x4c
        /*0062*/ 	.byte	0x01
	.zero		1


	//----- nvinfo : EIATTR_MERCURY_ISA_VERSION
	.align		4
        /*0064*/ 	.byte	0x03, 0x5f
        /*0066*/ 	.short	0x0101


	//----- nvinfo : EIATTR_EXIT_INSTR_OFFSETS
	.align		4
        /*0068*/ 	.byte	0x04, 0x1c
        /*006a*/ 	.short	(.L_15511 - .L_15510)


	//   ....[0]....
.L_15510:
        /*006c*/ 	.word	0x00000040


	//   ....[1]....
        /*0070*/ 	.word	0x00000c50


	//----- nvinfo : EIATTR_CRS_STACK_SIZE
	.align		4
.L_15511:
        /*0074*/ 	.byte	0x04, 0x1e
        /*0076*/ 	.short	(.L_15513 - .L_15512)
.L_15512:
        /*0078*/ 	.word	0x00000000


	//----- nvinfo : EIATTR_CBANK_PARAM_SIZE
	.align		4
.L_15513:
        /*007c*/ 	.byte	0x03, 0x19
        /*007e*/ 	.short	0x001c


	//----- nvinfo : EIATTR_PARAM_CBANK
	.align		4
        /*0080*/ 	.byte	0x04, 0x0a
        /*0082*/ 	.short	(.L_15515 - .L_15514)
	.align		4
.L_15514:
        /*0084*/ 	.word	index@(.nv.constant0._ZN2at6native43_GLOBAL__N__9ae7fba5_10_SoftMax_cu_9f978f6326cunn_SpatialSoftMaxForwardIN3c108BFloat16EffiNS1_25LogSoftMaxForwardEpilogueEEEvPT1_PKT_T2_SB_SB_)
        /*0088*/ 	.short	0x0210
        /*008a*/ 	.short	0x001c


	//----- nvinfo : EIATTR_SW_WAR
	.align		4
.L_15515:
        /*008c*/ 	.byte	0x04, 0x36
        /*008e*/ 	.short	(.L_15517 - .L_15516)
.L_15516:
        /*0090*/ 	.word	0x00000008
.L_15517:


//--------------------- .nv.info._ZN2at6native43_GLOBAL__N__9ae7fba5_10_SoftMax_cu_9f978f6326cunn_SpatialSoftMaxForwardIN3c108BFloat16EfS4_iNS1_25LogSoftMaxForwardEpilogueEEEvPT1_PKT_T2_SB_SB_ --------------------------
	.section	.nv.info._ZN2at6native43_GLOBAL__N__9ae7fba5_10_SoftMax_cu_9f978f6326cunn_SpatialSoftMaxForwardIN3c108BFloat16EfS4_iNS1_25LogSoftMaxForwardEpilogueEEEvPT1_PKT_T2_SB_SB_,"",@"SHT_CUDA_INFO"
	.sectionflags	@""
	.align	4


	//----- nvinfo : EIATTR_CUDA_API_VERSION
	.align		4
        /*0000*/ 	.byte	0x04, 0x37
        /*0002*/ 	.short	(.L_15519 - .L_15518)
.L_15518:
        /*0004*/ 	.word	0x00000082


	//----- nvinfo : EIATTR_KPARAM_INFO
	.align		4
.L_15519:
        /*0008*/ 	.byte	0x04, 0x17
        /*000a*/ 	.short	(.L_15521 - .L_15520)
.L_15520:
        /*000c*/ 	.word	0x00000000
        /*0010*/ 	.short	0x0004
        /*0012*/ 	.short	0x0018
        /*0014*/ 	.byte	0x00, 0xf0, 0x11, 0x00


	//----- nvinfo : EIATTR_KPARAM_INFO
	.align		4
.L_15521:
        /*0018*/ 	.byte	0x04, 0x17
        /*001a*/ 	.short	(.L_15523 - .L_15522)
.L_15522:
        /*001c*/ 	.word	0x00000000
        /*0020*/ 	.short	0x0003
        /*0022*/ 	.short	0x0014
        /*0024*/ 	.byte	0x00, 0xf0, 0x11, 0x00


	//----- nvinfo : EIATTR_KPARAM_INFO
	.align		4
.L_15523:
        /*0028*/ 	.byte	0x04, 0x17
        /*002a*/ 	.short	(.L_15525 - .L_15524)
.L_15524:
        /*002c*/ 	.word	0x00000000
        /*0030*/ 	.short	0x0002
        /*0032*/ 	.short	0x0010
        /*0034*/ 	.byte	0x00, 0xf0, 0x11, 0x00


	//----- nvinfo : EIATTR_KPARAM_INFO
	.align		4
.L_15525:
        /*0038*/ 	.byte	0x04, 0x17
        /*003a*/ 	.short	(.L_15527 - .L_15526)
.L_15526:
        /*003c*/ 	.word	0x00000000
        /*0040*/ 	.short	0x0001
        /*0042*/ 	.short	0x0008
        /*0044*/ 	.byte	0x00, 0xf0, 0x21, 0x00


	//----- nvinfo : EIATTR_KPARAM_INFO
	.align		4
.L_15527:
        /*0048*/ 	.byte	0x04, 0x17
        /*004a*/ 	.short	(.L_15529 - .L_15528)
.L_15528:
        /*004c*/ 	.word	0x00000000
        /*0050*/ 	.short	0x0000
        /*0052*/ 	.short	0x0000
        /*0054*/ 	.byte	0x00, 0xf0, 0x21, 0x00


	//----- nvinfo : EIATTR_SPARSE_MMA_MASK
	.align		4
.L_15529:
        /*0058*/ 	.byte	0x03, 0x50
        /*005a*/ 	.short	0x0000


	//----- nvinfo : EIATTR_MAXREG_COUNT
	.align		4
        /*005c*/ 	.byte	0x03, 0x1b
        /*005e*/ 	.short	0x00ff


	//----- nvinfo : EIATTR_NUM_BARRIERS
	.align		4
        /*0060*/ 	.byte	0x02, 0x4c
        /*0062*/ 	.byte	0x01
	.zero		1


	//----- nvinfo : EIATTR_MERCURY_ISA_VERSION
	.align		4
        /*0064*/ 	.byte	0x03, 0x5f
        /*0066*/ 	.short	0x0101


	//----- nvinfo : EIATTR_EXIT_INSTR_OFFSETS
	.align		4
        /*0068*/ 	.byte	0x04, 0x1c
        /*006a*/ 	.short	(.L_15531 - .L_15530)


	//   ....[0]....
.L_15530:
        /*006c*/ 	.word	0x00000040


	//   ....[1]....
        /*0070*/ 	.word	0x00000c70


	//----- nvinfo : EIATTR_CRS_STACK_SIZE
	.align		4
.L_15531:
        /*0074*/ 	.byte	0x04, 0x1e
        /*0076*/ 	.short	(.L_15533 - .L_15532)
.L_15532:
        /*0078*/ 	.word	0x00000000


	//----- nvinfo : EIATTR_CBANK_PARAM_SIZE
	.align		4
.L_15533:
        /*007c*/ 	.byte	0x03, 0x19
        /*007e*/ 	.short	0x001c


	//----- nvinfo : EIATTR_PARAM_CBANK
	.align		4
        /*0080*/ 	.byte	0x04, 0x0a
        /*0082*/ 	.short	(.L_15535 - .L_15534)
	.align		4
.L_15534:
        /*0084*/ 	.word	index@(.nv.constant0._ZN2at6native43_GLOBAL__N__9ae7fba5_10_SoftMax_cu_9f978f6326cunn_SpatialSoftMaxForwardIN3c108BFloat16EfS4_iNS1_25LogSoftMaxForwardEpilogueEEEvPT1_PKT_T2_SB_SB_)
        /*0088*/ 	.short	0x0210
        /*008a*/ 	.short	0x001c


	//----- nvinfo : EIATTR_SW_WAR
	.align		4
.L_15535:
        /*008c*/ 	.byte	0x04, 0x36
        /*008e*/ 	.short	(.L_15537 - .L_15536)
.L_15536:
        /*0090*/ 	.word	0x00000008
.L_15537:


//--------------------- .nv.info._ZN2at6native43_GLOBAL__N__9ae7fba5_10_SoftMax_cu_9f978f6326cunn_SpatialSoftMaxForwardIN3c104HalfEfflNS1_25LogSoftMaxForwardEpilogueEEEvPT1_PKT_T2_SB_SB_ --------------------------
	.section	.nv.info._ZN2at6native43_GLOBAL__N__9ae7fba5_10_SoftMax_cu_9f978f6326cunn_SpatialSoftMaxForwardIN3c104HalfEfflNS1_25LogSoftMaxForwardEpilogueEEEvPT1_PKT_T2_SB_SB_,"",@"SHT_CUDA_INFO"
	.sectionflags	@""
	.align	4


	//----- nvinfo : EIATTR_CUDA_API_VERSION
	.align		4
        /*0000*/ 	.byte	0x04, 0x37
        /*0002*/ 	.short	(.L_15539 - .L_15538)
.L_15538:
        /*0004*/ 	.word	0x00000082


	//----- nvinfo : EIATTR_KPARAM_INFO
	.align		4
.L_15539:
        /*0008*/ 	.byte	0x04, 0x17
        /*000a*/ 	.short	(.L_15541 - .L_15540)
.L_15540:
        /*000c*/ 	.word	0x00000000
        /*0010*/ 	.short	0x0004
        /*0012*/ 	.short	0x0020
        /*0014*/ 	.byte	0x00, 0xf0, 0x21, 0x00


	//----- nvinfo : EIATTR_KPARAM_INFO
	.align		4
.L_15541:
        /*0018*/ 	.byte	0x04, 0x17
        /*001a*/ 	.short	(.L_15543 - .L_15542)
.L_15542:
        /*001c*/ 	.word	0x00000000
        /*0020*/ 	.short	0x0003
        /*0022*/ 	.short	0x0018
        /*0024*/ 	.byte	0x00, 0xf0, 0x21, 0x00


	//----- nvinfo : EIATTR_KPARAM_INFO
	.align		4
.L_15543:
        /*0028*/ 	.byte	0x04, 0x17
        /*002a*/ 	.short	(.L_15545 - .L_15544)
.L_15544:
        /*002c*/ 	.word	0x00000000
        /*0030*/ 	.short	0x0002
        /*0032*/ 	.short	0x0010
        /*0034*/ 	.byte	0x00, 0xf0, 0x21, 0x00


	//----- nvinfo : EIATTR_KPARAM_INFO
	.align		4
.L_15545:
        /*0038*/ 	.byte	0x04, 0x17
        /*003a*/ 	.short	(.L_15547 - .L_15546)
.L_15546:
        /*003c*/ 	.word	0x00000000
        /*0040*/ 	.short	0x0001
        /*0042*/ 	.short	0x0008
        /*0044*/ 	.byte	0x00, 0xf0, 0x21, 0x00


	//----- nvinfo : EIATTR_KPARAM_INFO
	.align		4
.L_15547:
        /*0048*/ 	.byte	0x04, 0x17
        /*004a*/ 	.short	(.L_15549 - .L_15548)
.L_15548:
        /*004c*/ 	.word	0x00000000
        /*0050*/ 	.short	0x0000
        /*0052*/ 	.short	0x0000
        /*0054*/ 	.byte	0x00, 0xf0, 0x21, 0x00


	//----- nvinfo : EIATTR_SPARSE_MMA_MASK
	.align		4
.L_15549:
        /*0058*/ 	.byte	0x03, 0x50
        /*005a*/ 	.short	0x0000


	//----- nvinfo : EIATTR_MAXREG_COUNT
	.align		4
        /*005c*/ 	.byte	0x03, 0x1b
        /*005e*/ 	.short	0x00ff


	//----- nvinfo : EIATTR_NUM_BARRIERS
	.align		4
        /*0060*/ 	.byte	0x02, 0x4c
        /*0062*/ 	.byte	0x01
	.zero		1


	//----- nvinfo : EIATTR_MERCURY_ISA_VERSION
	.align		4
        /*0064*/ 	.byte	0x03, 0x5f
        /*0066*/ 	.short	0x0101


	//----- nvinfo : EIATTR_EXIT_INSTR_OFFSETS
	.align		4
        /*0068*/ 	.byte	0x04, 0x1c
        /*006a*/ 	.short	(.L_15551 - .L_15550)


	//   ....[0]....
.L_15550:
        /*006c*/ 	.word	0x00000050


	//   ....[1]....
        /*0070*/ 	.word	0x000011d0


	//----- nvinfo : EIATTR_CRS_STACK_SIZE
	.align		4
.L_15551:
        /*0074*/ 	.byte	0x04, 0x1e
        /*0076*/ 	.short	(.L_15553 - .L_15552)
.L_15552:
        /*0078*/ 	.word	0x00000000


	//----- nvinfo : EIATTR_CBANK_PARAM_SIZE
	.align		4
.L_15553:
        /*007c*/ 	.byte	0x03, 0x19
        /*007e*/ 	.short	0x0028


	//----- nvinfo : EIATTR_PARAM_CBANK
	.align		4
        /*0080*/ 	.byte	0x04, 0x0a
        /*0082*/ 	.short	(.L_15555 - .L_15554)
	.align		4
.L_15554:
        /*0084*/ 	.word	index@(.nv.constant0._ZN2at6native43_GLOBAL__N__9ae7fba5_10_SoftMax_cu_9f978f6326cunn_SpatialSoftMaxForwardIN3c104HalfEfflNS1_25LogSoftMaxForwardEpilogueEEEvPT1_PKT_T2_SB_SB_)
        /*0088*/ 	.short	0x0210
        /*008a*/ 	.short	0x0028


	//----- nvinfo : EIATTR_SW_WAR
	.align		4
.L_15555:
        /*008c*/ 	.byte	0x04, 0x36
        /*008e*/ 	.short	(.L_15557 - .L_15556)
.L_15556:
        /*0090*/ 	.word	0x00000008
.L_15557:


//--------------------- .nv.info._ZN2at6native43_GLOBAL__N__9ae7fba5_10_SoftMax_cu_9f978f6326cunn_SpatialSoftMaxForwardIN3c104HalfEfS4_lNS1_25LogSoftMaxForwardEpilogueEEEvPT1_PKT_T2_SB_SB_ --------------------------
	.section	.nv.info._ZN2at6native43_GLOBAL__N__9ae7fba5_10_SoftMax_cu_9f978f6326cunn_SpatialSoftMaxForwardIN3c104HalfEfS4_lNS1_25LogSoftMaxForwardEpilogueEEEvPT1_PKT_T2_SB_SB_,"",@"SHT_CUDA_INFO"
	.sectionflags	@""
	.align	4


	//----- nvinfo : EIATTR_CUDA_API_VERSION
	.align		4
        /*0000*/ 	.byte	0x04, 0x37
        /*0002*/ 	.short	(.L_15559 - .L_15558)
.L_15558:
        /*0004*/ 	.word	0x00000082


	//----- nvinfo : EIATTR_KPARAM_INFO
	.align		4
.L_15559:
        /*0008*/ 	.byte	0x04, 0x17
        /*000a*/ 	.short	(.L_15561 - .L_15560)
.L_15560:
        /*000c*/ 	.word	0x00000000
        /*0010*/ 	.short	0x0004
        /*0012*/ 	.short	0x0020
        /*0014*/ 	.byte	0x00, 0xf0, 0x21, 0x00


	//----- nvinfo : EIATTR_KPARAM_INFO
	.align		4
.L_15561:
        /*0018*/ 	.byte	0x04, 0x17
        /*001a*/ 	.short	(.L_15563 - .L_15562)
.L_15562:
        /*001c*/ 	.word	0x00000000
        /*0020*/ 	.short	0x0003
        /*0022*/ 	.short	0x0018
        /*0024*/ 	.byte	0x00, 0xf0, 0x21, 0x00


	//----- nvinfo : EIATTR_KPARAM_INFO
	.align		4
.L_15563:
        /*0028*/ 	.byte	0x04, 0x17
        /*002a*/ 	.short	(.L_15565 - .L_15564)
.L_15564:
        /*002c*/ 	.word	0x00000000
        /*0030*/ 	.short	0x0002
        /*0032*/ 	.short	0x0010
        /*0034*/ 	.byte	0x00, 0xf0, 0x21, 0x00


	//----- nvinfo : EIATTR_KPARAM_INFO
	.align		4
.L_15565:
        /*0038*/ 	.byte	0x04, 0x17
        /*003a*/ 	.short	(.L_15567 - .L_15566)
.L_15566:
        /*003c*/ 	.word	0x00000000
        /*0040*/ 	.short	0x0001
        /*0042*/ 	.short	0x0008
        /*0044*/ 	.byte	0x00, 0xf0, 0x21, 0x00


	//----- nvinfo : EIATTR_KPARAM_INFO
	.align		4
.L_15567:
        /*0048*/ 	.byte	0x04, 0x17
        /*004a*/ 	.short	(.L_15569 - .L_15568)
.L_15568:
        /*004c*/ 	.word	0x00000000
        /*0050*/ 	.short	0x0000
        /*0052*/ 	.short	0x0000
        /*0054*/ 	.byte	0x00, 0xf0, 0x21, 0x00


	//----- nvinfo : EIATTR_SPARSE_MMA_MASK
	.align		4
.L_15569:
        /*0058*/ 	.byte	0x03, 0x50
        /*005a*/ 	.short	0x0000


	//----- nvinfo : EIATTR_MAXREG_COUNT
	.align		4
        /*005c*/ 	.byte	0x03, 0x1b
        /*005e*/ 	.short	0x00ff


	//----- nvinfo : EIATTR_NUM_BARRIERS
	.align		4
        /*0060*/ 	.byte	0x02, 0x4c
        /*0062*/ 	.byte	0x01
	.zero		1


	//----- nvinfo : EIATTR_MERCURY_ISA_VERSION
	.align		4
        /*0064*/ 	.byte	0x03, 0x5f
        /*0066*/ 	.short	0x0101


	//----- nvinfo : EIATTR_EXIT_INSTR_OFFSETS
	.align		4
        /*0068*/ 	.byte	0x04, 0x1c
        /*006a*/ 	.short	(.L_15571 - .L_15570)


	//   ....[0]....
.L_15570:
        /*006c*/ 	.word	0x00000050


	//   ....[1]....
        /*0070*/ 	.word	0x00001250


	//----- nvinfo : EIATTR_CRS_STACK_SIZE
	.align		4
.L_15571:
        /*0074*/ 	.byte	0x04, 0x1e
        /*0076*/ 	.short	(.L_15573 - .L_15572)
.L_15572:
        /*0078*/ 	.word	0x00000000


	//----- nvinfo : EIATTR_CBANK_PARAM_SIZE
	.align		4
.L_15573:
        /*007c*/ 	.byte	0x03, 0x19
        /*007e*/ 	.short	0x0028


	//----- nvinfo : EIATTR_PARAM_CBANK
	.align		4
        /*0080*/ 	.byte	0x04, 0x0a
        /*0082*/ 	.short	(.L_15575 - .L_15574)
	.align		4
.L_15574:
        /*0084*/ 	.word	index@(.nv.constant0._ZN2at6native43_GLOBAL__N__9ae7fba5_10_SoftMax_cu_9f978f6326cunn_SpatialSoftMaxForwardIN3c104HalfEfS4_lNS1_25LogSoftMaxForwardEpilogueEEEvPT1_PKT_T2_SB_SB_)
        /*0088*/ 	.short	0x0210
        /*008a*/ 	.short	0x0028


	//----- nvinfo : EIATTR_SW_WAR
	.align		4
.L_15575:
        /*008c*/ 	.byte	0x04, 0x36
        /*008e*/ 	.short	(.L_15577 - .L_15576)
.L_15576:
        /*0090*/ 	.word	0x00000008
.L_15577:


//--------------------- .nv.info._ZN2at6native43_GLOBAL__N__9ae7fba5_10_SoftMax_cu_9f978f6326cunn_SpatialSoftMaxForwardIN3c104HalfEffiNS1_25LogSoftMaxForwardEpilogueEEEvPT1_PKT_T2_SB_SB_ --------------------------
	.section	.nv.info._ZN2at6native43_GLOBAL__N__9ae7fba5_10_SoftMax_cu_9f978f6326cunn_SpatialSoftMaxForwardIN3c104HalfEffiNS1_25LogSoftMaxForwardEpilogueEEEvPT1_PKT_T2_SB_SB_,"",@"SHT_CUDA_INFO"
	.sectionflags	@""
	.align	4


	//----- nvinfo : EIATTR_CUDA_API_VERSION
	.align		4
        /*0000*/ 	.byte	0x04, 0x37
        /*0002*/ 	.short	(.L_15579 - .L_15578)
.L_15578:
        /*0004*/ 	.word	0x00000082


	//----- nvinfo : EIATTR_KPARAM_INFO
	.align		4
.L_15579:
        /*0008*/ 	.byte	0x04, 0x17
        /*000a*/ 	.short	(.L_15581 - .L_15580)
.L_15580:
        /*000c*/ 	.word	0x00000000
        /*0010*/ 	.short	0x0004
        /*0012*/ 	.short	0x0018
        /*0014*/ 	.byte	0x00, 0xf0, 0x11, 0x00


	//----- nvinfo : EIATTR_KPARAM_INFO
	.align		4
.L_15581:
        /*0018*/ 	.byte	0x04, 0x17
        /*001a*/ 	.short	(.L_15583 - .L_15582)
.L_15582:
        /*001c*/ 	.word	0x00000000
        /*0020*/ 	.short	0x0003
        /*0022*/ 	.short	0x0014
        /*0024*/ 	.byte	0x00, 0xf0, 0x11, 0x00


	//----- nvinfo : EIATTR_KPARAM_INFO
	.align		4
.L_15583:
        /*0028*/ 	.byte	0x04, 0x17
        /*002a*/ 	.short	(.L_15585 - .L_15584)
.L_15584:
        /*002c*/ 	.word	0x00000000
        /*0030*/ 	.short	0x0002
        /*0032*/ 	.short	0x0010
        /*0034*/ 	.byte	0x00, 0xf0, 0x11, 0x00


	//----- nvinfo : EIATTR_KPARAM_INFO
	.align		4
.L_15585:
        /*0038*/ 	.byte	0x04, 0x17
        /*003a*/ 	.short	(.L_15587 - .L_15586)
.L_15586:
        /*003c*/ 	.word	0x00000000
        /*0040*/ 	.short	0x0001
        /*0042*/ 	.short	0x0008
        /*0044*/ 	.byte	0x00, 0xf0, 0x21, 0x00


	//----- nvinfo : EIATTR_KPARAM_INFO
	.align		4
.L_15587:
        /*0048*/ 	.byte	0x04, 0x17
        /*004a*/ 	.short	(.L_15589 - .L_15588)
.L_15588:
        /*004c*/ 	.word	0x00000000
        /*0050*/ 	.short	0x0000
        /*0052*/ 	.short	0x0000
        /*0054*/ 	.byte	0x00, 0xf0, 0x21, 0x00


	//----- nvinfo : EIATTR_SPARSE_MMA_MASK
	.align		4
.L_15589:
        /*0058*/ 	.byte	0x03, 0x50
        /*005a*/ 	.short	0x0000


	//----- nvinfo : EIATTR_MAXREG_COUNT
	.align		4
        /*005c*/ 	.byte	0x03, 0x1b
        /*005e*/ 	.short	0x00ff


	//----- nvinfo : EIATTR_NUM_BARRIERS
	.align		4
        /*0060*/ 	.byte	0x02, 0x4c
        /*0062*/ 	.byte	0x01
	.zero		1


	//----- nvinfo : EIATTR_MERCURY_ISA_VERSION
	.align		4
        /*0064*/ 	.byte	0x03, 0x5f
        /*0066*/ 	.short	0x0101


	//----- nvinfo : EIATTR_EXIT_INSTR_OFFSETS
	.align		4
        /*0068*/ 	.byte	0x04, 0x1c
        /*006a*/ 	.short	(.L_15591 - .L_15590)


	//   ....[0]....
.L_15590:
        /*006c*/ 	.word	0x00000040


	//   ....[1]....
        /*0070*/ 	.word	0x00000c50


	//----- nvinfo : EIATTR_CRS_STACK_SIZE
	.align		4
.L_15591:
        /*0074*/ 	.byte	0x04, 0x1e
        /*0076*/ 	.short	(.L_15593 - .L_15592)
.L_15592:
        /*0078*/ 	.word	0x00000000


	//----- nvinfo : EIATTR_CBANK_PARAM_SIZE
	.align		4
.L_15593:
        /*007c*/ 	.byte	0x03, 0x19
        /*007e*/ 	.short	0x001c


	//----- nvinfo : EIATTR_PARAM_CBANK
	.align		4
        /*0080*/ 	.byte	0x04, 0x0a
        /*0082*/ 	.short	(.L_15595 - .L_15594)
	.align		4
.L_15594:
        /*0084*/ 	.word	index@(.nv.constant0._ZN2at6native43_GLOBAL__N__9ae7fba5_10_SoftMax_cu_9f978f6326cunn_SpatialSoftMaxForwardIN3c104HalfEffiNS1_25LogSoftMaxForwardEpilogueEEEvPT1_PKT_T2_SB_SB_)
        /*0088*/ 	.short	0x0210
        /*008a*/ 	.short	0x001c


	//----- nvinfo : EIATTR_SW_WAR
	.align		4
.L_15595:
        /*008c*/ 	.byte	0x04, 0x36
        /*008e*/ 	.short	(.L_15597 - .L_15596)
.L_15596:
        /*0090*/ 	.word	0x00000008
.L_15597:


//--------------------- .nv.info._ZN2at6native43_GLOBAL__N__9ae7fba5_10_SoftMax_cu_9f978f6326cunn_SpatialSoftMaxForwardIN3c104HalfEfS4_iNS1_25LogSoftMaxForwardEpilogueEEEvPT1_PKT_T2_SB_SB_ --------------------------
	.section	.nv.info._ZN2at6native43_GLOBAL__N__9ae7fba5_10_SoftMax_cu_9f978f6326cunn_SpatialSoftMaxForwardIN3c104HalfEfS4_iNS1_25LogSoftMaxForwardEpilogueEEEvPT1_PKT_T2_SB_SB_,"",@"SHT_CUDA_INFO"
	.sectionflags	@""
	.align	4


	//----- nvinfo : EIATTR_CUDA_API_VERSION
	.align		4
        /*0000*/ 	.byte	0x04, 0x37
        /*0002*/ 	.short	(.L_15599 - .L_15598)
.L_15598:
        /*0004*/ 	.word	0x00000082


	//----- nvinfo : EIATTR_KPARAM_INFO
	.align		4
.L_15599:
        /*0008*/ 	.byte	0x04, 0x17
        /*000a*/ 	.short	(.L_15601 - .L_15600)
.L_15600:
        /*000c*/ 	.word	0x00000000
        /*0010*/ 	.short	0x0004
        /*0012*/ 	.short	0x0018
        /*0014*/ 	.byte	0x00, 0xf0, 0x11, 0x00


	//----- nvinfo : EIATTR_KPARAM_INFO
	.align		4
.L_15601:
        /*0018*/ 	.byte	0x04, 0x17
        /*001a*/ 	.short	(.L_15603 - .L_15602)
.L_15602:
        /*001c*/ 	.word	0x00000000
        /*0020*/ 	.short	0x0003
        /*0022*/ 	.short	0x0014
        /*0024*/ 	.byte	0x00, 0xf0, 0x11, 0x00


	//----- nvinfo : EIATTR_KPARAM_INFO
	.align		4
.L_15603:
        /*0028*/ 	.byte	0x04, 0x17
        /*002a*/ 	.short	(.L_15605 - .L_15604)
.L_15604:
        /*002c*/ 	.word	0x00000000
        /*0030*/ 	.short	0x0002
        /*0032*/ 	.short	0x0010
        /*0034*/ 	.byte	0x00, 0xf0, 0x11, 0x00


	//----- nvinfo : EIATTR_KPARAM_INFO
	.align		4
.L_15605:
        /*0038*/ 	.byte	0x04, 0x17
        /*003a*/ 	.short	(.L_15607 - .L_15606)
.L_15606:
        /*003c*/ 	.word	0x00000000
        /*0040*/ 	.short	0x0001
        /*0042*/ 	.short	0x0008
        /*0044*/ 	.byte	0x00, 0xf0, 0x21, 0x00


	//----- nvinfo : EIATTR_KPARAM_INFO
	.align		4
.L_15607:
        /*0048*/ 	.byte	0x04, 0x17
        /*004a*/ 	.short	(.L_15609 - .L_15608)
.L_15608:
        /*004c*/ 	.word	0x00000000
        /*0050*/ 	.short	0x0000
        /*0052*/ 	.short	0x0000
        /*0054*/ 	.byte	0x00, 0xf0, 0x21, 0x00


	//----- nvinfo : EIATTR_SPARSE_MMA_MASK
	.align		4
.L_15609:
        /*0058*/ 	.byte	0x03, 0x50
        /*005a*/ 	.short	0x0000


	//----- nvinfo : EIATTR_MAXREG_COUNT
	.align		4
        /*005c*/ 	.byte	0x03, 0x1b
        /*005e*/ 	.short	0x00ff


	//----- nvinfo : EIATTR_NUM_BARRIERS
	.align		4
        /*0060*/ 	.byte	0x02, 0x4c
        /*0062*/ 	.byte	0x01
	.zero		1


	//----- nvinfo : EIATTR_MERCURY_ISA_VERSION
	.align		4
        /*0064*/ 	.byte	0x03, 0x5f
        /*0066*/ 	.short	0x0101


	//----- nvinfo : EIATTR_EXIT_INSTR_OFFSETS
	.align		4
        /*0068*/ 	.byte	0x04, 0x1c
        /*006a*/ 	.short	(.L_15611 - .L_15610)


	//   ....[0]....
.L_15610:
        /*006c*/ 	.word	0x00000040


	//   ....[1]....
        /*0070*/ 	.word	0x00000c70


	//----- nvinfo : EIATTR_CRS_STACK_SIZE
	.align		4
.L_15611:
        /*0074*/ 	.byte	0x04, 0x1e
        /*0076*/ 	.short	(.L_15613 - .L_15612)
.L_15612:
        /*0078*/ 	.word	0x00000000


	//----- nvinfo : EIATTR_CBANK_PARAM_SIZE
	.align		4
.L_15613:
        /*007c*/ 	.byte	0x03, 0x19
        /*007e*/ 	.short	0x001c


	//----- nvinfo : EIATTR_PARAM_CBANK
	.align		4
        /*0080*/ 	.byte	0x04, 0x0a
        /*0082*/ 	.short	(.L_15615 - .L_15614)
	.align		4
.L_15614:
        /*0084*/ 	.word	index@(.nv.constant0._ZN2at6native43_GLOBAL__N__9ae7fba5_10_SoftMax_cu_9f978f6326cunn_SpatialSoftMaxForwardIN3c104HalfEfS4_iNS1_25LogSoftMaxForwardEpilogueEEEvPT1_PKT_T2_SB_SB_)
        /*0088*/ 	.short	0x0210
        /*008a*/ 	.short	0x001c


	//----- nvinfo : EIATTR_SW_WAR
	.align		4
.L_15615:
        /*008c*/ 	.byte	0x04, 0x36
        /*008e*/ 	.short	(.L_15617 - .L_15616)
.L_15616:
        /*0090*/ 	.word	0x00000008
.L_15617:


//--------------------- .nv.info._ZN2at6native43_GLOBAL__N__9ae7fba5_10_SoftMax_cu_9f978f6326cunn_SpatialSoftMaxForwardIffflNS1_25LogSoftMaxForwardEpilogueEEEvPT1_PKT_T2_S9_S9_ --------------------------
	.section	.nv.info._ZN2at6native43_GLOBAL__N__9ae7fba5_10_SoftMax_cu_9f978f6326cunn_SpatialSoftMaxForwardIffflNS1_25LogSoftMaxForwardEpilogueEEEvPT1_PKT_T2_S9_S9_,"",@"SHT_CUDA_INFO"
	.sectionflags	@""
	.align	4


	//----- nvinfo : EIATTR_CUDA_API_VERSION
	.align		4
        /*0000*/ 	.byte	0x04, 0x37
        /*0002*/ 	.short	(.L_15619 - .L_15618)
.L_15618:
        /*0004*/ 	.word	0x00000082


	//----- nvinfo : EIATTR_KPARAM_INFO
	.align		4
.L_15619:
        /*0008*/ 	.byte	0x04, 0x17
        /*000a*/ 	.short	(.L_15621 - .L_15620)
.L_15620:
        /*000c*/ 	.word	0x00000000
        /*0010*/ 	.short	0x0004
        /*0012*/ 	.short	0x0020
        /*0014*/ 	.byte	0x00, 0xf0, 0x21, 0x00


	//----- nvinfo : EIATTR_KPARAM_INFO
	.align		4
.L_15621:
        /*0018*/ 	.byte	0x04, 0x17
        /*001a*/ 	.short	(.L_15623 - .L_15622)
.L_15622:
        /*001c*/ 	.word	0x00000000
        /*0020*/ 	.short	0x0003
        /*0022*/ 	.short	0x0018
        /*0024*/ 	.byte	0x00, 0xf0, 0x21, 0x00


	//----- nvinfo : EIATTR_KPARAM_INFO
	.align		4
.L_15623:
        /*0028*/ 	.byte	0x04, 0x17
        /*002a*/ 	.short	(.L_15625 - .L_15624)
.L_15624:
        /*002c*/ 	.word	0x00000000
        /*0030*/ 	.short	0x0002
        /*0032*/ 	.short	0x0010
        /*0034*/ 	.byte	0x00, 0xf0, 0x21, 0x00


	//----- nvinfo : EIATTR_KPARAM_INFO
	.align		4
.L_15625:
        /*0038*/ 	.byte	0x04, 0x17
        /*003a*/ 	.short	(.L_15627 - .L_15626)
.L_15626:
        /*003c*/ 	.word	0x00000000
        /*0040*/ 	.short	0x0001
        /*0042*/ 	.short	0x0008
        /*0044*/ 	.byte	0x00, 0xf0, 0x21, 0x00


	//----- nvinfo : EIATTR_KPARAM_INFO
	.align		4
.L_15627:
        /*0048*/ 	.byte	0x04, 0x17
        /*004a*/ 	.short	(.L_15629 - .L_15628)
.L_15628:
        /*004c*/ 	.word	0x00000000
        /*0050*/ 	.short	0x0000
        /*0052*/ 	.short	0x0000
        /*0054*/ 	.byte	0x00, 0xf0, 0x21, 0x00


	//----- nvinfo : EIATTR_SPARSE_MMA_MASK
	.align		4
.L_15629:
        /*0058*/ 	.byte	0x03, 0x50
        /*005a*/ 	.short	0x0000


	//----- nvinfo : EIATTR_MAXREG_COUNT
	.align		4
        /*005c*/ 	.byte	0x03, 0x1b
        /*005e*/ 	.short	0x00ff


	//----- nvinfo : EIATTR_NUM_BARRIERS
	.align		4
        /*0060*/ 	.byte	0x02, 0x4c
        /*0062*/ 	.byte	0x01
	.zero		1


	//----- nvinfo : EIATTR_MERCURY_ISA_VERSION
	.align		4
        /*0064*/ 	.byte	0x03, 0x5f
        /*0066*/ 	.short	0x0101


	//----- nvinfo : EIATTR_EXIT_INSTR_OFFSETS
	.align		4
        /*0068*/ 	.byte	0x04, 0x1c
        /*006a*/ 	.short	(.L_15631 - .L_15630)


	//   ....[0]....
.L_15630:
        /*006c*/ 	.word	0x00000050


	//   ....[1]....
        /*0070*/ 	.word	0x000011c0


	//----- nvinfo : EIATTR_CRS_STACK_SIZE
	.align		4
.L_15631:
        /*0074*/ 	.byte	0x04, 0x1e
        /*0076*/ 	.short	(.L_15633 - .L_15632)
.L_15632:
        /*0078*/ 	.word	0x00000000


	//----- nvinfo : EIATTR_CBANK_PARAM_SIZE
	.align		4
.L_15633:
        /*007c*/ 	.byte	0x03, 0x19
        /*007e*/ 	.short	0x0028


	//----- nvinfo : EIATTR_PARAM_CBANK
	.align		4
        /*0080*/ 	.byte	0x04, 0x0a
        /*0082*/ 	.short	(.L_15635 - .L_15634)
	.align		4
.L_15634:
        /*0084*/ 	.word	index@(.nv.constant0._ZN2at6native43_GLOBAL__N__9ae7fba5_10_SoftMax_cu_9f978f6326cunn_SpatialSoftMaxForwardIffflNS1_25LogSoftMaxForwardEpilogueEEEvPT1_PKT_T2_S9_S9_)
        /*0088*/ 	.short	0x0210
        /*008a*/ 	.short	0x0028


	//----- nvinfo : EIATTR_SW_WAR
	.align		4
.L_15635:
        /*008c*/ 	.byte	0x04, 0x36
        /*008e*/ 	.short	(.L_15637 - .L_15636)
.L_15636:
        /*0090*/ 	.word	0x00000008
.L_15637:


//--------------------- .nv.info._ZN2at6native43_GLOBAL__N__9ae7fba5_10_SoftMax_cu_9f978f6326cunn_SpatialSoftMaxForwardIfffiNS1_25LogSoftMaxForwardEpilogueEEEvPT1_PKT_T2_S9_S9_ --------------------------
	.section	.nv.info._ZN2at6native43_GLOBAL__N__9ae7fba5_10_SoftMax_cu_9f978f6326cunn_SpatialSoftMaxForwardIfffiNS1_25LogSoftMaxForwardEpilogueEEEvPT1_PKT_T2_S9_S9_,"",@"SHT_CUDA_INFO"
	.sectionflags	@""
	.align	4


	//----- nvinfo : EIATTR_CUDA_API_VERSION
	.align		4
        /*0000*/ 	.byte	0x04, 0x37
        /*0002*/ 	.short	(.L_15639 - .L_15638)
.L_15638:
        /*0004*/ 	.word	0x00000082


	//----- nvinfo : EIATTR_KPARAM_INFO
	.align		4
.L_15639:
        /*0008*/ 	.byte	0x04, 0x17
        /*000a*/ 	.short	(.L_15641 - .L_15640)
.L_15640:
        /*000c*/ 	.word	0x00000000
        /*0010*/ 	.short	0x0004
        /*0012*/ 	.short	0x0018
        /*0014*/ 	.byte	0x00, 0xf0, 0x11, 0x00


	//----- nvinfo : EIATTR_KPARAM_INFO
	.align		4
.L_15641:
        /*0018*/ 	.byte	0x04, 0x17
        /*001a*/ 	.short	(.L_15643 - .L_15642)
.L_15642:
        /*001c*/ 	.word	0x00000000
        /*0020*/ 	.short	0x0003
        /*0022*/ 	.short	0x0014
        /*0024*/ 	.byte	0x00, 0xf0, 0x11, 0x00


	//----- nvinfo : EIATTR_KPARAM_INFO
	.align		4
.L_15643:
        /*0028*/ 	.byte	0x04, 0x17
        /*002a*/ 	.short	(.L_15645 - .L_15644)
.L_15644:
        /*002c*/ 	.word	0x00000000
        /*0030*/ 	.short	0x0002
        /*0032*/ 	.short	0x0010
        /*0034*/ 	.byte	0x00, 0xf0, 0x11, 0x00


	//----- nvinfo : EIATTR_KPARAM_INFO
	.align		4
.L_15645:
        /*0038*/ 	.byte	0x04, 0x17
        /*003a*/ 	.short	(.L_15647 - .L_15646)
.L_15646:
        /*003c*/ 	.word	0x00000000
        /*0040*/ 	.short	0x0001
        /*0042*/ 	.short	0x0008
        /*0044*/ 	.byte	0x00, 0xf0, 0x21, 0x00


	//----- nvinfo : EIATTR_KPARAM_INFO
	.align		4
.L_15647:
        /*0048*/ 	.byte	0x04, 0x17
        /*004a*/ 	.short	(.L_15649 - .L_15648)
.L_15648:
        /*004c*/ 	.word	0x00000000
        /*0050*/ 	.short	0x0000
        /*0052*/ 	.short	0x0000
        /*0054*/ 	.byte	0x00, 0xf0, 0x21, 0x00


	//----- nvinfo : EIATTR_SPARSE_MMA_MASK
	.align		4
.L_15649:
        /*0058*/ 	.byte	0x03, 0x50
        /*005a*/ 	.short	0x0000


	//----- nvinfo : EIATTR_MAXREG_COUNT
	.align		4
        /*005c*/ 	.byte	0x03, 0x1b
        /*005e*/ 	.short	0x00ff


	//----- nvinfo : EIATTR_NUM_BARRIERS
	.align		4
        /*0060*/ 	.byte	0x02, 0x4c
        /*0062*/ 	.byte	0x01
	.zero		1


	//----- nvinfo : EIATTR_MERCURY_ISA_VERSION
	.align		4
        /*0064*/ 	.byte	0x03, 0x5f
        /*0066*/ 	.short	0x0101


	//----- nvinfo : EIATTR_EXIT_INSTR_OFFSETS
	.align		4
        /*0068*/ 	.byte	0x04, 0x1c
        /*006a*/ 	.short	(.L_15651 - .L_15650)


	//   ....[0]....
.L_15650:
        /*006c*/ 	.word	0x00000040


	//   ....[1]....
        /*0070*/ 	.word	0x00000bf0


	//----- nvinfo : EIATTR_CRS_STACK_SIZE
	.align		4
.L_15651:
        /*0074*/ 	.byte	0x04, 0x1e
        /*0076*/ 	.short	(.L_15653 - .L_15652)
.L_15652:
        /*0078*/ 	.word	0x00000000


	//----- nvinfo : EIATTR_CBANK_PARAM_SIZE
	.align		4
.L_15653:
        /*007c*/ 	.byte	0x03, 0x19
        /*007e*/ 	.short	0x001c


	//----- nvinfo : EIATTR_PARAM_CBANK
	.align		4
        /*0080*/ 	.byte	0x04, 0x0a
        /*0082*/ 	.short	(.L_15655 - .L_15654)
	.align		4
.L_15654:
        /*0084*/ 	.word	index@(.nv.constant0._ZN2at6native43_GLOBAL__N__9ae7fba5_10_SoftMax_cu_9f978f6326cunn_SpatialSoftMaxForwardIfffiNS1_25LogSoftMaxForwardEpilogueEEEvPT1_PKT_T2_S9_S9_)
        /*0088*/ 	.short	0x0210
        /*008a*/ 	.short	0x001c


	//----- nvinfo : EIATTR_SW_WAR
	.align		4
.L_15655:
        /*008c*/ 	.byte	0x04, 0x36
        /*008e*/ 	.short	(.L_15657 - .L_15656)
.L_15656:
        /*0090*/ 	.word	0x00000008
.L_15657:


//--------------------- .nv.info._ZN2at6native43_GLOBAL__N__9ae7fba5_10_SoftMax_cu_9f978f6326cunn_SpatialSoftMaxForwardIdddlNS1_25LogSoftMaxForwardEpilogueEEEvPT1_PKT_T2_S9_S9_ --------------------------
	.section	.nv.info._ZN2at6native43_GLOBAL__N__9ae7fba5_10_SoftMax_cu_9f978f6326cunn_SpatialSoftMaxForwardIdddlNS1_25LogSoftMaxForwardEpilogueEEEvPT1_PKT_T2_S9_S9_,"",@"SHT_CUDA_INFO"
	.sectionflags	@""
	.align	4


	//----- nvinfo : EIATTR_CUDA_API_VERSION
	.align		4
        /*0000*/ 	.byte	0x04, 0x37
        /*0002*/ 	.short	(.L_15659 - .L_15658)
.L_15658:
        /*0004*/ 	.word	0x00000082


	//----- nvinfo : EIATTR_KPARAM_INFO
	.align		4
.L_15659:
        /*0008*/ 	.byte	0x04, 0x17
        /*000a*/ 	.short	(.L_15661 - .L_15660)
.L_15660:
        /*000c*/ 	.word	0x00000000
        /*0010*/ 	.short	0x0004
        /*0012*/ 	.short	0x0020
        /*0014*/ 	.byte	0x00, 0xf0, 0x21, 0x00


	//----- nvinfo : EIATTR_KPARAM_INFO
	.align		4
.L_15661:
        /*0018*/ 	.byte	0x04, 0x17
        /*001a*/ 	.short	(.L_15663 - .L_15662)
.L_15662:
        /*001c*/ 	.word	0x00000000
        /*0020*/ 	.short	0x0003
        /*0022*/ 	.short	0x0018
        /*0024*/ 	.byte	0x00, 0xf0, 0x21, 0x00


	//----- nvinfo : EIATTR_KPARAM_INFO
	.align		4
.L_15663:
        /*0028*/ 	.byte	0x04, 0x17
        /*002a*/ 	.short	(.L_15665 - .L_15664)
.L_15664:
        /*002c*/ 	.word	0x00000000
        /*0030*/ 	.short	0x0002
        /*0032*/ 	.short	0x0010
        /*0034*/ 	.byte	0x00, 0xf0, 0x21, 0x00


	//----- nvinfo : EIATTR_KPARAM_INFO
	.align		4
.L_15665:
        /*0038*/ 	.byte	0x04, 0x17
        /*003a*/ 	.short	(.L_15667 - .L_15666)
.L_15666:
        /*003c*/ 	.word	0x00000000
        /*0040*/ 	.short	0x0001
        /*0042*/ 	.short	0x0008
        /*0044*/ 	.byte	0x00, 0xf0, 0x21, 0x00


	//----- nvinfo : EIATTR_KPARAM_INFO
	.align		4
.L_15667:
        /*0048*/ 	.byte	0x04, 0x17
        /*004a*/ 	.short	(.L_15669 - .L_15668)
.L_15668:
        /*004c*/ 	.word	0x00000000
        /*0050*/ 	.short	0x0000
        /*0052*/ 	.short	0x0000
        /*0054*/ 	.byte	0x00, 0xf0, 0x21, 0x00


	//----- nvinfo : EIATTR_SPARSE_MMA_MASK
	.align		4
.L_15669:
        /*0058*/ 	.byte	0x03, 0x50
        /*005a*/ 	.short	0x0000


	//----- nvinfo : EIATTR_MAXREG_COUNT
	.align		4
        /*005c*/ 	.byte	0x03, 0x1b
        /*005e*/ 	.short	0x00ff


	//----- nvinfo : EIATTR_NUM_BARRIERS
	.align		4
        /*0060*/ 	.byte	0x02, 0x4c
        /*0062*/ 	.byte	0x01
	.zero		1


	//----- nvinfo : EIATTR_MERCURY_ISA_VERSION
	.align		4
        /*0064*/ 	.byte	0x03, 0x5f
        /*0066*/ 	.short	0x0101


	//----- nvinfo : EIATTR_EXIT_INSTR_OFFSETS
	.align		4
        /*0068*/ 	.byte	0x04, 0x1c
        /*006a*/ 	.short	(.L_15671 - .L_15670)


	//   ....[0]....
.L_15670:
        /*006c*/ 	.word	0x00000050


	//   ....[1]....
        /*0070*/ 	.word	0x000023c0


	//----- nvinfo : EIATTR_CRS_STACK_SIZE
	.align		4
.L_15671:
        /*0074*/ 	.byte	0x04, 0x1e
        /*0076*/ 	.short	(.L_15673 - .L_15672)
.L_15672:
        /*0078*/ 	.word	0x00000000


	//----- nvinfo : EIATTR_CBANK_PARAM_SIZE
	.align		4
.L_15673:
        /*007c*/ 	.byte	0x03, 0x19
        /*007e*/ 	.short	0x0028


	//----- nvinfo : EIATTR_PARAM_CBANK
	.align		4
        /*0080*/ 	.byte	0x04, 0x0a
        /*0082*/ 	.short	(.L_15675 - .L_15674)
	.align		4
.L_15674:
        /*0084*/ 	.word	index@(.nv.constant0._ZN2at6native43_GLOBAL__N__9ae7fba5_10_SoftMax_cu_9f978f6326cunn_SpatialSoftMaxForwardIdddlNS1_25LogSoftMaxForwardEpilogueEEEvPT1_PKT_T2_S9_S9_)
        /*0088*/ 	.short	0x0210
        /*008a*/ 	.short	0x0028


	//----- nvinfo : EIATTR_SW_WAR
	.align		4
.L_15675:
        /*008c*/ 	.byte	0x04, 0x36
        /*008e*/ 	.short	(.L_15677 - .L_15676)
.L_15676:
        /*0090*/ 	.word	0x00000008
.L_15677:


//--------------------- .nv.info._ZN2at6native43_GLOBAL__N__9ae7fba5_10_SoftMax_cu_9f978f6326cunn_SpatialSoftMaxForwardIdddiNS1_25LogSoftMaxForwardEpilogueEEEvPT1_PKT_T2_S9_S9_ --------------------------
	.section	.nv.info._ZN2at6native43_GLOBAL__N__9ae7fba5_10_SoftMax_cu_9f978f6326cunn_SpatialSoftMaxForwardIdddiNS1_25LogSoftMaxForwardEpilogueEEEvPT1_PKT_T2_S9_S9_,"",@"SHT_CUDA_INFO"
	.sectionflags	@""
	.align	4


	//----- nvinfo : EIATTR_CUDA_API_VERSION
	.align		4
        /*0000*/ 	.byte	0x04, 0x37
        /*0002*/ 	.short	(.L_15679 - .L_15678)
.L_15678:
        /*0004*/ 	.word	0x00000082


	//----- nvinfo : EIATTR_KPARAM_INFO
	.align		4
.L_15679:
        /*0008*/ 	.byte	0x04, 0x17
        /*000a*/ 	.short	(.L_15681 - .L_15680)
.L_15680:
        /*000c*/ 	.word	0x00000000
        /*0010*/ 	.short	0x0004
        /*0012*/ 	.short	0x0018
        /*0014*/ 	.byte	0x00, 0xf0, 0x11, 0x00


	//----- nvinfo : EIATTR_KPARAM_INFO
	.align		4
.L_15681:
        /*0018*/ 	.byte	0x04, 0x17
        /*001a*/ 	.short	(.L_15683 - .L_15682)
.L_15682:
        /*001c*/ 	.word	0x00000000
        /*0020*/ 	.short	0x0003
        /*0022*/ 	.short	0x0014
        /*0024*/ 	.byte	0x00, 0xf0, 0x11, 0x00


	//----- nvinfo : EIATTR_KPARAM_INFO
	.align		4
.L_15683:
        /*0028*/ 	.byte	0x04, 0x17
        /*002a*/ 	.short	(.L_15685 - .L_15684)
.L_15684:
        /*002c*/ 	.word	0x00000000
        /*0030*/ 	.short	0x0002
        /*0032*/ 	.short	0x0010
        /*0034*/ 	.byte	0x00, 0xf0, 0x11, 0x00


	//----- nvinfo : EIATTR_KPARAM_INFO
	.align		4
.L_15685:
        /*0038*/ 	.byte	0x04, 0x17
        /*003a*/ 	.short	(.L_15687 - .L_15686)
.L_15686:
        /*003c*/ 	.word	0x00000000
        /*0040*/ 	.short	0x0001
        /*0042*/ 	.short	0x0008
        /*0044*/ 	.byte	0x00, 0xf0, 0x21, 0x00


	//----- nvinfo : EIATTR_KPARAM_INFO
	.align		4
.L_15687:
        /*0048*/ 	.byte	0x04, 0x17
        /*004a*/ 	.short	(.L_15689 - .L_15688)
.L_15688:
        /*004c*/ 	.word	0x00000000
        /*0050*/ 	.short	0x0000
        /*0052*/ 	.short	0x0000
        /*0054*/ 	.byte	0x00, 0xf0, 0x21, 0x00


	//----- nvinfo : EIATTR_SPARSE_MMA_MASK
	.align		4
.L_15689:
        /*0058*/ 	.byte	0x03, 0x50
        /*005a*/ 	.short	0x0000


	//----- nvinfo : EIATTR_MAXREG_COUNT
	.align		4
        /*005c*/ 	.byte	0x03, 0x1b
        /*005e*/ 	.short	0x00ff


	//----- nvinfo : EIATTR_NUM_BARRIERS
	.align		4
        /*0060*/ 	.byte	0x02, 0x4c
        /*0062*/ 	.byte	0x01
	.zero		1


	//----- nvinfo : EIATTR_MERCURY_ISA_VERSION
	.align		4
        /*0064*/ 	.byte	0x03, 0x5f
        /*0066*/ 	.short	0x0101


	//----- nvinfo : EIATTR_EXIT_INSTR_OFFSETS
	.align		4
        /*0068*/ 	.byte	0x04, 0x1c
        /*006a*/ 	.short	(.L_15691 - .L_15690)


	//   ....[0]....
.L_15690:
        /*006c*/ 	.word	0x00000040


	//   ....[1]....
        /*0070*/ 	.word	0x00001dc0


	//----- nvinfo : EIATTR_CRS_STACK_SIZE
	.align		4
.L_15691:
        /*0074*/ 	.byte	0x04, 0x1e
        /*0076*/ 	.short	(.L_15693 - .L_15692)
.L_15692:
        /*0078*/ 	.word	0x00000000


	//----- nvinfo : EIATTR_CBANK_PARAM_SIZE
	.align		4
.L_15693:
        /*007c*/ 	.byte	0x03, 0x19
        /*007e*/ 	.short	0x001c


	//----- nvinfo : EIATTR_PARAM_CBANK
	.align		4
        /*0080*/ 	.byte	0x04, 0x0a
        /*0082*/ 	.short	(.L_15695 - .L_15694)
	.align		4
.L_15694:
        /*0084*/ 	.word	index@(.nv.constant0._ZN2at6native43_GLOBAL__N__9ae7fba5_10_SoftMax_cu_9f978f6326cunn_SpatialSoftMaxForwardIdddiNS1_25LogSoftMaxForwardEpilogueEEEvPT1_PKT_T2_S9_S9_)
        /*0088*/ 	.short	0x0210
        /*008a*/ 	.short	0x001c


	//----- nvinfo : EIATTR_SW_WAR
	.align		4
.L_15695:
        /*008c*/ 	.byte	0x04, 0x36
        /*008e*/ 	.short	(.L_15697 - .L_15696)
.L_15696:
        /*0090*/ 	.word	0x00000008
.L_15697:


//--------------------- .nv.info._ZN2at6native43_GLOBAL__N__9ae7fba5_10_SoftMax_cu_9f978f6319cunn_SoftMaxForwardILi8EN3c108BFloat16EffNS1_25LogSoftMaxForwardEpilogueEEEvPT2_PKT0_i --------------------------
	.section	.nv.info._ZN2at6native43_GLOBAL__N__9ae7fba5_10_SoftMax_cu_9f978f6319cunn_SoftMaxForwardILi8EN3c108BFloat16EffNS1_25LogSoftMaxForwardEpilogueEEEvPT2_PKT0_i,"",@"SHT_CUDA_INFO"
	.sectionflags	@""
	.align	4


	//----- nvinfo : EIATTR_CUDA_API_VERSION
	.align		4
        /*0000*/ 	.byte	0x04, 0x37
        /*0002*/ 	.short	(.L_15699 - .L_15698)
.L_15698:
        /*0004*/ 	.word	0x00000082


	//----- nvinfo : EIATTR_KPARAM_INFO
	.align		4
.L_15699:
        /*0008*/ 	.byte	0x04, 0x17
        /*000a*/ 	.short	(.L_15701 - .L_15700)
.L_15700:
        /*000c*/ 	.word	0x00000000
        /*0010*/ 	.short	0x0002
        /*0012*/ 	.short	0x0010
        /*0014*/ 	.byte	0x00, 0xf0, 0x11, 0x00


	//----- nvinfo : EIATTR_KPARAM_INFO
	.align		4
.L_15701:
        /*0018*/ 	.byte	0x04, 0x17
        /*001a*/ 	.short	(.L_15703 - .L_15702)
.L_15702:
        /*001c*/ 	.word	0x00000000
        /*0020*/ 	.short	0x0001
        /*0022*/ 	.short	0x0008
        /*0024*/ 	.byte	0x00, 0xf0, 0x21, 0x00


	//----- nvinfo : EIATTR_KPARAM_INFO
	.align		4
.L_15703:
        /*0028*/ 	.byte	0x04, 0x17
        /*002a*/ 	.short	(.L_15705 - .L_15704)
.L_15704:
        /*002c*/ 	.word	0x00000000
        /*0030*/ 	.short	0x0000
        /*0032*/ 	.short	0x0000
        /*0034*/ 	.byte	0x00, 0xf0, 0x21, 0x00


	//----- nvinfo : EIATTR_SPARSE_MMA_MASK
	.align		4
.L_15705:
        /*0038*/ 	.byte	0x03, 0x50
        /*003a*/ 	.short	0x0000


	//----- nvinfo : EIATTR_MAXREG_COUNT
	.align		4
        /*003c*/ 	.byte	0x03, 0x1b
        /*003e*/ 	.short	0x00ff


	//----- nvinfo : EIATTR_NUM_BARRIERS
	.align		4
        /*0040*/ 	.byte	0x02, 0x4c
        /*0042*/ 	.byte	0x01
	.zero		1


	//----- nvinfo : EIATTR_MERCURY_ISA_VERSION
	.align		4
        /*0044*/ 	.byte	0x03, 0x5f
        /*0046*/ 	.short	0x0101


	//----- nvinfo : EIATTR_COOP_GROUP_MASK_REGIDS
	.align		4
        /*0048*/ 	.byte	0x04, 0x29
        /*004a*/ 	.short	(.L_15707 - .L_15706)


	//   ....[0]....
.L_15706:
        /*004c*/ 	.word	0xffffffff


	//   ....[1]....
        /*0050*/ 	.word	0xffffffff


	//   ....[2]....
        /*0054*/ 	.word	0xffffffff


	//   ....[3]....
        /*0058*/ 	.word	0xffffffff


	//   ....[4]....
        /*005c*/ 	.word	0xffffffff


	//   ....[5]....
        /*0060*/ 	.word	0xffffffff


	//   ....[6]....
        /*0064*/ 	.word	0xffffffff


	//   ....[7]....
        /*0068*/ 	.word	0xffffffff


	//   ....[8]....
        /*006c*/ 	.word	0xffffffff


	//   ....[9]....
        /*0070*/ 	.word	0xffffffff


	//   ....[10]....
        /*0074*/ 	.word	0xffffffff


	//   ....[11]....
        /*0078*/ 	.word	0xffffffff


	//   ....[12]....
        /*007c*/ 	.word	0xffffffff


	//   ....[13]....
        /*0080*/ 	.word	0xffffffff


	//   ....[14]....
        /*0084*/ 	.word	0xffffffff


	//   ....[15]....
        /*0088*/ 	.word	0xffffffff


	//   ....[16]....
        /*008c*/ 	.word	0xffffffff


	//   ....[17]....
        /*0090*/ 	.word	0xffffffff


	//   ....[18]....
        /*0094*/ 	.word	0xffffffff


	//   ....[19]....
        /*0098*/ 	.word	0xffffffff


	//   ....[20]....
        /*009c*/ 	.word	0x05000006


	//   ....[21]....
        /*00a0*/ 	.word	0x05000006


	//   ....[22]....
        /*00a4*/ 	.word	0x05000006


	//   ....[23]....
        /*00a8*/ 	.word	0x05000006


	//   ....[24]....
        /*00ac*/ 	.word	0x05000006


	//   ....[25]....
        /*00b0*/ 	.word	0x05000006


	//   ....[26]....
        /*00b4*/ 	.word	0x05000006


	//   ....[27]....
        /*00b8*/ 	.word	0x05000006


	//   ....[28]....
        /*00bc*/ 	.word	0x05000006


	//   ....[29]....
        /*00c0*/ 	.word	0x05000006


	//----- nvinfo : EIATTR_COOP_GROUP_INSTR_OFFSETS
	.align		4
.L_15707:
        /*00c4*/ 	.byte	0x04, 0x28
        /*00c6*/ 	.short	(.L_15709 - .L_15708)


	//   ....[0]....
.L_15708:
        /*00c8*/ 	.word	0x00000710


	//   ....[1]....
        /*00cc*/ 	.word	0x000007f0


	//   ....[2]....
        /*00d0*/ 	.word	0x00000820


	//   ....[3]....
        /*00d4*/ 	.word	0x00000850


	//   ....[4]....
        /*00d8*/ 	.word	0x000008a0


	//   ....[5]....
        /*00dc*/ 	.word	0x00000980


	//   ....[6]....
        /*00e0*/ 	.word	0x000009b0


	//   ....[7]....
        /*00e4*/ 	.word	0x000009e0


	//   ....[8]....
        /*00e8*/ 	.word	0x00000a10


	//   ....[9]....
        /*00ec*/ 	.word	0x00000a40


	//   ....[10]....
        /*00f0*/ 	.word	0x00001130


	//   ....[11]....
        /*00f4*/ 	.word	0x000011c0


	//   ....[12]....
        /*00f8*/ 	.word	0x000011f0


	//   ....[13]....
        /*00fc*/ 	.word	0x00001210


	//   ....[14]....
        /*0100*/ 	.word	0x00001230


	//   ....[15]....
        /*0104*/ 	.word	0x000012b0


	//   ....[16]....
        /*0108*/ 	.word	0x000012d0


	//   ....[17]....
        /*010c*/ 	.word	0x000012f0


	//   ....[18]....
        /*0110*/ 	.word	0x00001310


	//   ....[19]....
        /*0114*/ 	.word	0x00001330


	//   ....[20]....
        /*0118*/ 	.word	0x00001c10


	//   ....[21]....
        /*011c*/ 	.word	0x00001c90


	//   ....[22]....
        /*0120*/ 	.word	0x00001d10


	//   ....[23]....
        /*0124*/ 	.word	0x00001d90


	//   ....[24]....
        /*0128*/ 	.word	0x00001e10


	//   ....[25]....
        /*012c*/ 	.word	0x00001ea0


	//   ....[26]....
        /*0130*/ 	.word	0x00001f10


	//   ....[27]....
        /*0134*/ 	.word	0x00001f80


	//   ....[28]....
        /*0138*/ 	.word	0x00001ff0


	//   ....[29]....
        /*013c*/ 	.word	0x00002060


	//----- nvinfo : EIATTR_EXIT_INSTR_OFFSETS
	.align		4
.L_15709:
        /*0140*/ 	.byte	0x04, 0x1c
        /*0142*/ 	.short	(.L_15711 - .L_15710)


	//   ....[0]....
.L_15710:
        /*0144*/ 	.word	0x00001430


	//   ....[1]....
        /*0148*/ 	.word	0x00001520


	//   ....[2]....
        /*014c*/ 	.word	0x00001b00


	//   ....[3]....
        /*0150*/ 	.word	0x00001bb0


	//----- nvinfo : EIATTR_CRS_STACK_SIZE
	.align		4
.L_15711:
        /*0154*/ 	.byte	0x04, 0x1e
        /*0156*/ 	.short	(.L_15713 - .L_15712)
.L_15712:
        /*0158*/ 	.word	0x00000000


	//----- nvinfo : EIATTR_CBANK_PARAM_SIZE
	.align		4
.L_15713:
        /*015c*/ 	.byte	0x03, 0x19
        /*015e*/ 	.short	0x0014


	//----- nvinfo : EIATTR_PARAM_CBANK
	.align		4
        /*0160*/ 	.byte	0x04, 0x0a
        /*0162*/ 	.short	(.L_15715 - .L_15714)
	.align		4
.L_15714:
        /*0164*/ 	.word	index@(.nv.constant0._ZN2at6native43_GLOBAL__N__9ae7fba5_10_SoftMax_cu_9f978f6319cunn_SoftMaxForwardILi8EN3c108BFloat16EffNS1_25LogSoftMaxForwardEpilogueEEEvPT2_PKT0_i)
        /*0168*/ 	.short	0x0210
        /*016a*/ 	.short	0x0014


	//----- nvinfo : EIATTR_SW_WAR
	.align		4
.L_15715:
        /*016c*/ 	.byte	0x04, 0x36
        /*016e*/ 	.short	(.L_15717 - .L_15716)
.L_15716:
        /*0170*/ 	.word	0x00000008
.L_15717:


//--------------------- .nv.info._ZN2at6native43_GLOBAL__N__9ae7fba5_10_SoftMax_cu_9f978f6323cunn_SoftMaxForwardSmemILi8EN3c108BFloat16EffNS1_25LogSoftMaxForwardEpilogueElEEvPT2_PKT0_T4_ --------------------------
	.section	.nv.info._ZN2at6native43_GLOBAL__N__9ae7fba5_10_SoftMax_cu_9f978f6323cunn_SoftMaxForwardSmemILi8EN3c108BFloat16EffNS1_25LogSoftMaxForwardEpilogueElEEvPT2_PKT0_T4_,"",@"SHT_CUDA_INFO"
	.sectionflags	@""
	.align	4


	//----- nvinfo : EIATTR_CUDA_API_VERSION
	.align		4
        /*0000*/ 	.byte	0x04, 0x37
        /*0002*/ 	.short	(.L_15719 - .L_15718)
.L_15718:
        /*0004*/ 	.word	0x00000082


	//----- nvinfo : EIATTR_KPARAM_INFO
	.align		4
.L_15719:
        /*0008*/ 	.byte	0x04, 0x17
        /*000a*/ 	.short	(.L_15721 - .L_15720)
.L_15720:
        /*000c*/ 	.word	0x00000000
        /*0010*/ 	.short	0x0002
        /*0012*/ 	.short	0x0010
        /*0014*/ 	.byte	0x00, 0xf0, 0x21, 0x00


	//----- nvinfo : EIATTR_KPARAM_INFO
	.align		4
.L_15721:
        /*0018*/ 	.byte	0x04, 0x17
        /*001a*/ 	.short	(.L_15723 - .L_15722)
.L_15722:
        /*001c*/ 	.word	0x00000000
        /*0020*/ 	.short	0x0001
        /*0022*/ 	.short	0x0008
        /*0024*/ 	.byte	0x00, 0xf0, 0x21, 0x00


	//----- nvinfo : EIATTR_KPARAM_INFO
	.align		4
.L_15723:
        /*0028*/ 	.byte	0x04, 0x17
        /*002a*/ 	.short	(.L_15725 - .L_15724)
.L_15724:
        /*002c*/ 	.word	0x00000000
        /*0030*/ 	.short	0x0000
        /*0032*/ 	.short	0x0000
        /*0034*/ 	.byte	0x00, 0xf0, 0x21, 0x00


	//----- nvinfo : EIATTR_SPARSE_MMA_MASK
	.align		4
.L_15725:
        /*0038*/ 	.byte	0x03, 0x50
        /*003a*/ 	.short	0x0000


	//----- nvinfo : EIATTR_MAXREG_COUNT
	.align		4
        /*003c*/ 	.byte	0x03, 0x1b
        /*003e*/ 	.short	0x00ff


	//----- nvinfo : EIATTR_NUM_BARRIERS
	.align		4
        /*0040*/ 	.byte	0x02, 0x4c
        /*0042*/ 	.byte	0x01
	.zero		1


	//----- nvinfo : EIATTR_MERCURY_ISA_VERSION
	.align		4
        /*0044*/ 	.byte	0x03, 0x5f
        /*0046*/ 	.short	0x0101


	//----- nvinfo : EIATTR_COOP_GROUP_MASK_REGIDS
	.align		4
        /*0048*/ 	.byte	0x04, 0x29
        /*004a*/ 	.short	(.L_15727 - .L_15726)


	//   ....[0]....
.L_15726:
        /*004c*/ 	.word	0xffffffff


	//   ....[1]....
        /*0050*/ 	.word	0xffffffff


	//   ....[2]....
        /*0054*/ 	.word	0xffffffff


	//   ....[3]....
        /*0058*/ 	.word	0xffffffff


	//   ....[4]....
        /*005c*/ 	.word	0xffffffff


	//   ....[5]....
        /*0060*/ 	.word	0xffffffff


	//   ....[6]....
        /*0064*/ 	.word	0xffffffff


	//   ....[7]....
        /*0068*/ 	.word	0xffffffff


	//   ....[8]....
        /*006c*/ 	.word	0xffffffff


	//   ....[9]....
        /*0070*/ 	.word	0xffffffff


	//   ....[10]....
        /*0074*/ 	.word	0xffffffff


	//   ....[11]....
        /*0078*/ 	.word	0xffffffff


	//   ....[12]....
        /*007c*/ 	.word	0xffffffff


	//   ....[13]....
        /*0080*/ 	.word	0xffffffff


	//   ....[14]....
        /*0084*/ 	.word	0xffffffff


	//   ....[15]....
        /*0088*/ 	.word	0xffffffff


	//   ....[16]....
        /*008c*/ 	.word	0xffffffff


	//   ....[17]....
        /*0090*/ 	.word	0xffffffff


	//   ....[18]....
        /*0094*/ 	.word	0xffffffff


	//   ....[19]....
        /*0098*/ 	.word	0xffffffff


	//   ....[20]....
        /*009c*/ 	.word	0x05000012


	//   ....[21]....
        /*00a0*/ 	.word	0x05000012


	//   ....[22]....
        /*00a4*/ 	.word	0x05000012


	//   ....[23]....
        /*00a8*/ 	.word	0x05000012


	//   ....[24]....
        /*00ac*/ 	.word	0x05000012


	//   ....[25]....
        /*00b0*/ 	.word	0x05000012


	//   ....[26]....
        /*00b4*/ 	.word	0x05000012


	//   ....[27]....
        /*00b8*/ 	.word	0x05000012


	//   ....[28]....
        /*00bc*/ 	.word	0x05000012


	//   ....[29]....
        /*00c0*/ 	.word	0x05000012


	//----- nvinfo : EIATTR_COOP_GROUP_INSTR_OFFSETS
	.align		4
.L_15727:
        /*00c4*/ 	.byte	0x04, 0x28
        /*00c6*/ 	.short	(.L_15729 - .L_15728)


	//   ....[0]....
.L_15728:
        /*00c8*/ 	.word	0x00000390


	//   ....[1]....
        /*00cc*/ 	.word	0x00000480


	//   ....[2]....
        /*00d0*/ 	.word	0x000004e0


	//   ....[3]....
        /*00d4*/ 	.word	0x00000520


	//   ....[4]....
        /*00d8*/ 	.word	0x00000570


	//   ....[5]....
        /*00dc*/ 	.word	0x00000620


	//   ....[6]....
        /*00e0*/ 	.word	0x00000650


	//   ....[7]....
        /*00e4*/ 	.word	0x00000680


	//   ....[8]....
        /*00e8*/ 	.word	0x000006b0


	//   ....[9]....
        /*00ec*/ 	.word	0x000006e0


	//   ....[10]....
        /*00f0*/ 	.word	0x00000b30


	//   ....[11]....
        /*00f4*/ 	.word	0x00000b90


	//   ....[12]....
        /*00f8*/ 	.word	0x00000bb0


	//   ....[13]....
        /*00fc*/ 	.word	0x00000bd0


	//   ....[14]....
        /*0100*/ 	.word	0x00000bf0


	//   ....[15]....
        /*0104*/ 	.word	0x00000c80


	//   ....[16]....
        /*0108*/ 	.word	0x00000ca0


	//   ....[17]....
        /*010c*/ 	.word	0x00000cc0


	//   ....[18]....
        /*0110*/ 	.word	0x00000ce0


	//   ....[19]....
        /*0114*/ 	.word	0x00000d00


	//   ....[20]....
        /*0118*/ 	.word	0x000010b0


	//   ....[21]....
        /*011c*/ 	.word	0x00001130


	//   ....[22]....
        /*0120*/ 	.word	0x000011b0


	//   ....[23]....
        /*0124*/ 	.word	0x00001230


	//   ....[24]....
        /*0128*/ 	.word	0x000012b0


	//   ....[25]....
        /*012c*/ 	.word	0x00001340


	//   ....[26]....
        /*0130*/ 	.word	0x000013b0


	//   ....[27]....
        /*0134*/ 	.word	0x00001420


	//   ....[28]....
        /*0138*/ 	.word	0x00001490


	//   ....[29]....
        /*013c*/ 	.word	0x00001500


	//----- nvinfo : EIATTR_EXIT_INSTR_OFFSETS
	.align		4
.L_15729:
        /*0140*/ 	.byte	0x04, 0x1c
        /*0142*/ 	.short	(.L_15731 - .L_15730)


	//   ....[0]....
.L_15730:
        /*0144*/ 	.word	0x00000d60


	//   ....[1]....
        /*0148*/ 	.word	0x00001050


	//----- nvinfo : EIATTR_CRS_STACK_SIZE
	.align		4
.L_15731:
        /*014c*/ 	.byte	0x04, 0x1e
        /*014e*/ 	.short	(.L_15733 - .L_15732)
.L_15732:
        /*0150*/ 	.word	0x00000000


	//----- nvinfo : EIATTR_CBANK_PARAM_SIZE
	.align		4
.L_15733:
        /*0154*/ 	.byte	0x03, 0x19
        /*0156*/ 	.short	0x0018


	//----- nvinfo : EIATTR_PARAM_CBANK
	.align		4
        /*0158*/ 	.byte	0x04, 0x0a
        /*015a*/ 	.short	(.L_15735 - .L_15734)
	.align		4
.L_15734:
        /*015c*/ 	.word	index@(.nv.constant0._ZN2at6native43_GLOBAL__N__9ae7fba5_10_SoftMax_cu_9f978f6323cunn_SoftMaxForwardSmemILi8EN3c108BFloat16EffNS1_25LogSoftMaxForwardEpilogueElEEvPT2_PKT0_T4_)
        /*0160*/ 	.short	0x0210
        /*0162*/ 	.short	0x0018


	//----- nvinfo : EIATTR_SW_WAR
	.align		4
.L_15735:
        /*0164*/ 	.byte	0x04, 0x36
        /*0166*/ 	.short	(.L_15737 - .L_15736)
.L_15736:
        /*0168*/ 	.word	0x00000008
.L_15737:


//--------------------- .nv.info._ZN2at6native43_GLOBAL__N__9ae7fba5_10_SoftMax_cu_9f978f6319cunn_SoftMaxForwardILi8EN3c108BFloat16EfS4_NS1_25LogSoftMaxForwardEpilogueEEEvPT2_PKT0_i --------------------------
	.section	.nv.info._ZN2at6native43_GLOBAL__N__9ae7fba5_10_SoftMax_cu_9f978f6319cunn_SoftMaxForwardILi8EN3c108BFloat16EfS4_NS1_25LogSoftMaxForwardEpilogueEEEvPT2_PKT0_i,"",@"SHT_CUDA_INFO"
	.sectionflags	@""
	.align	4


	//----- nvinfo : EIATTR_CUDA_API_VERSION
	.align		4
        /*0000*/ 	.byte	0x04, 0x37
        /*0002*/ 	.short	(.L_15739 - .L_15738)
.L_15738:
        /*0004*/ 	.word	0x00000082


	//----- nvinfo : EIATTR_KPARAM_INFO
	.align		4
.L_15739:
        /*0008*/ 	.byte	0x04, 0x17
        /*000a*/ 	.short	(.L_15741 - .L_15740)
.L_15740:
        /*000c*/ 	.word	0x00000000
        /*0010*/ 	.short	0x0002
        /*0012*/ 	.short	0x0010
        /*0014*/ 	.byte	0x00, 0xf0, 0x11, 0x00


	//----- nvinfo : EIATTR_KPARAM_INFO
	.align		4
.L_15741:
        /*0018*/ 	.byte	0x04, 0x17
        /*001a*/ 	.short	(.L_15743 - .L_15742)
.L_15742:
        /*001c*/ 	.word	0x00000000
        /*0020*/ 	.short	0x0001
        /*0022*/ 	.short	0x0008
        /*0024*/ 	.byte	0x00, 0xf0, 0x21, 0x00


	//----- nvinfo : EIATTR_KPARAM_INFO
	.align		4
.L_15743:
        /*0028*/ 	.byte	0x04, 0x17
        /*002a*/ 	.short	(.L_15745 - .L_15744)
.L_15744:
        /*002c*/ 	.word	0x00000000
        /*0030*/ 	.short	0x0000
        /*0032*/ 	.short	0x0000
        /*0034*/ 	.byte	0x00, 0xf0, 0x21, 0x00


	//----- nvinfo : EIATTR_SPARSE_MMA_MASK
	.align		4
.L_15745:
        /*0038*/ 	.byte	0x03, 0x50
        /*003a*/ 	.short	0x0000


	//----- nvinfo : EIATTR_MAXREG_COUNT
	.align		4
        /*003c*/ 	.byte	0x03, 0x1b
        /*003e*/ 	.short	0x00ff


	//----- nvinfo : EIATTR_NUM_BARRIERS
	.align		4
        /*0040*/ 	.byte	0x02, 0x4c
        /*0042*/ 	.byte	0x01
	.zero		1


	//----- nvinfo : EIATTR_MERCURY_ISA_VERSION
	.align		4
        /*0044*/ 	.byte	0x03, 0x5f
        /*0046*/ 	.short	0x0101


	//----- nvinfo : EIATTR_COOP_GROUP_MASK_REGIDS
	.align		4
        /*0048*/ 	.byte	0x04, 0x29
        /*004a*/ 	.short	(.L_15747 - .L_15746)


	//   ....[0]....
.L_15746:
        /*004c*/ 	.word	0xffffffff


	//   ....[1]....
        /*0050*/ 	.word	0xffffffff


	//   ....[2]....
        /*0054*/ 	.word	0xffffffff


	//   ....[3]....
        /*0058*/ 	.word	0xffffffff


	//   ....[4]....
        /*005c*/ 	.word	0xffffffff


	//   ....[5]....
        /*0060*/ 	.word	0xffffffff


	//   ....[6]....
        /*0064*/ 	.word	0xffffffff


	//   ....[7]....
        /*0068*/ 	.word	0xffffffff


	//   ....[8]....
        /*006c*/ 	.word	0xffffffff


	//   ....[9]....
        /*0070*/ 	.word	0xffffffff


	//   ....[10]....
        /*0074*/ 	.word	0xffffffff


	//   ....[11]....
        /*0078*/ 	.word	0xffffffff


	//   ....[12]....
        /*007c*/ 	.word	0xffffffff


	//   ....[13]....
        /*0080*/ 	.word	0xffffffff


	//   ....[14]....
        /*0084*/ 	.word	0xffffffff


	//   ....[15]....
        /*0088*/ 	.word	0xffffffff


	//   ....[16]....
        /*008c*/ 	.word	0xffffffff


	//   ....[17]....
        /*0090*/ 	.word	0xffffffff


	//   ....[18]....
        /*0094*/ 	.word	0xffffffff


	//   ....[19]....
        /*0098*/ 	.word	0xffffffff


	//   ....[20]....
        /*009c*/ 	.word	0x05000006


	//   ....[21]....
        /*00a0*/ 	.word	0x05000006


	//   ....[22]....
        /*00a4*/ 	.word	0x05000006


	//   ....[23]....
        /*00a8*/ 	.word	0x05000006


	//   ....[24]....
        /*00ac*/ 	.word	0x05000006


	//   ....[25]....
        /*00b0*/ 	.word	0x05000006


	//   ....[26]....
        /*00b4*/ 	.word	0x05000006


	//   ....[27]....
        /*00b8*/ 	.word	0x05000006


	//   ....[28]....
        /*00bc*/ 	.word	0x05000006


	//   ....[29]....
        /*00c0*/ 	.word	0x05000006


	//----- nvinfo : EIATTR_COOP_GROUP_INSTR_OFFSETS
	.align		4
.L_15747:
        /*00c4*/ 	.byte	0x04, 0x28
        /*00c6*/ 	.short	(.L_15749 - .L_15748)


	//   ....[0]....
.L_15748:
        /*00c8*/ 	.word	0x00000710


	//   ....[1]....
        /*00cc*/ 	.word	0x000007e0


	//   ....[2]....
        /*00d0*/ 	.word	0x00000810


	//   ....[3]....
        /*00d4*/ 	.word	0x00000850


	//   ....[4]....
        /*00d8*/ 	.word	0x000008b0


	//   ....[5]....
        /*00dc*/ 	.word	0x00000980


	//   ....[6]....
        /*00e0*/ 	.word	0x000009b0


	//   ....[7]....
        /*00e4*/ 	.word	0x000009e0


	//   ....[8]....
        /*00e8*/ 	.word	0x00000a10


	//   ....[9]....
        /*00ec*/ 	.word	0x00000a40


	//   ....[10]....
        /*00f0*/ 	.word	0x00001130


	//   ....[11]....
        /*00f4*/ 	.word	0x000011c0


	//   ....[12]....
        /*00f8*/ 	.word	0x000011f0


	//   ....[13]....
        /*00fc*/ 	.word	0x00001210


	//   ....[14]....
        /*0100*/ 	.word	0x00001230


	//   ....[15]....
        /*0104*/ 	.word	0x000012b0


	//   ....[16]....
        /*0108*/ 	.word	0x000012d0


	//   ....[17]....
        /*010c*/ 	.word	0x000012f0


	//   ....[18]....
        /*0110*/ 	.word	0x00001310


	//   ....[19]....
        /*0114*/ 	.word	0x00001330


	//   ....[20]....
        /*0118*/ 	.word	0x00001c60


	//   ....[21]....
        /*011c*/ 	.word	0x00001ce0


	//   ....[22]....
        /*0120*/ 	.word	0x00001d60


	//   ....[23]....
        /*0124*/ 	.word	0x00001de0


	//   ....[24]....
        /*0128*/ 	.word	0x00001e60


	//   ....[25]....
        /*012c*/ 	.word	0x00001ef0


	//   ....[26]....
        /*0130*/ 	.word	0x00001f60


	//   ....[27]....
        /*0134*/ 	.word	0x00001fd0


	//   ....[28]....
        /*0138*/ 	.word	0x00002040


	//   ....[29]....
        /*013c*/ 	.word	0x000020b0


	//----- nvinfo : EIATTR_EXIT_INSTR_OFFSETS
	.align		4
.L_15749:
        /*0140*/ 	.byte	0x04, 0x1c
        /*0142*/ 	.short	(.L_15751 - .L_15750)


	//   ....[0]....
.L_15750:
        /*0144*/ 	.word	0x00001430


	//   ....[1]....
        /*0148*/ 	.word	0x00001540


	//   ....[2]....
        /*014c*/ 	.word	0x00001b40


	//   ....[3]....
        /*0150*/ 	.word	0x00001c00


	//----- nvinfo : EIATTR_CRS_STACK_SIZE
	.align		4
.L_15751:
        /*0154*/ 	.byte	0x04, 0x1e
        /*0156*/ 	.short	(.L_15753 - .L_15752)
.L_15752:
        /*0158*/ 	.word	0x00000000


	//----- nvinfo : EIATTR_CBANK_PARAM_SIZE
	.align		4
.L_15753:
        /*015c*/ 	.byte	0x03, 0x19
        /*015e*/ 	.short	0x0014


	//----- nvinfo : EIATTR_PARAM_CBANK
	.align		4
        /*0160*/ 	.byte	0x04, 0x0a
        /*0162*/ 	.short	(.L_15755 - .L_15754)
	.align		4
.L_15754:
        /*0164*/ 	.word	index@(.nv.constant0._ZN2at6native43_GLOBAL__N__9ae7fba5_10_SoftMax_cu_9f978f6319cunn_SoftMaxForwardILi8EN3c108BFloat16EfS4_NS1_25LogSoftMaxForwardEpilogueEEEvPT2_PKT0_i)
        /*0168*/ 	.short	0x0210
        /*016a*/ 	.short	0x0014


	//----- nvinfo : EIATTR_SW_WAR
	.align		4
.L_15755:
        /*016c*/ 	.byte	0x04, 0x36
        /*016e*/ 	.short	(.L_15757 - .L_15756)
.L_15756:
        /*0170*/ 	.word	0x00000008
.L_15757:


//--------------------- .nv.info._ZN2at6native43_GLOBAL__N__9ae7fba5_10_SoftMax_cu_9f978f6323cunn_SoftMaxForwardSmemILi8EN3c108BFloat16EfS4_NS1_25LogSoftMaxForwardEpilogueElEEvPT2_PKT0_T4_ --------------------------
	.section	.nv.info._ZN2at6native43_GLOBAL__N__9ae7fba5_10_SoftMax_cu_9f978f6323cunn_SoftMaxForwardSmemILi8EN3c108BFloat16EfS4_NS1_25LogSoftMaxForwardEpilogueElEEvPT2_PKT0_T4_,"",@"SHT_CUDA_INFO"
	.sectionflags	@""
	.align	4


	//----- nvinfo : EIATTR_CUDA_API_VERSION
	.align		4
        /*0000*/ 	.byte	0x04, 0x37
        /*0002*/ 	.short	(.L_15759 - .L_15758)
.L_15758:
        /*0004*/ 	.word	0x00000082


	//----- nvinfo : EIATTR_KPARAM_INFO
	.align		4
.L_15759:
        /*0008*/ 	.byte	0x04, 0x17
        /*000a*/ 	.short	(.L_15761 - .L_15760)
.L_15760:
        /*000c*/ 	.word	0x00000000
        /*0010*/ 	.short	0x0002
        /*0012*/ 	.short	0x0010
        /*0014*/ 	.byte	0x00, 0xf0, 0x21, 0x00


	//----- nvinfo : EIATTR_KPARAM_INFO
	.align		4
.L_15761:
        /*0018*/ 	.byte	0x04, 0x17
        /*001a*/ 	.short	(.L_15763 - .L_15762)
.L_15762:
        /*001c*/ 	.word	0x00000000
        /*0020*/ 	.short	0x0001
        /*0022*/ 	.short	0x0008
        /*0024*/ 	.byte	0x00, 0xf0, 0x21, 0x00


	//----- nvinfo : EIATTR_KPARAM_INFO
	.align		4
.L_15763:
        /*0028*/ 	.byte	0x04, 0x17
        /*002a*/ 	.short	(.L_15765 - .L_15764)
.L_15764:
        /*002c*/ 	.word	0x00000000
        /*0030*/ 	.short	0x0000
        /*0032*/ 	.short	0x0000
        /*0034*/ 	.byte	0x00, 0xf0, 0x21, 0x00


	//----- nvinfo : EIATTR_SPARSE_MMA_MASK
	.align		4
.L_15765:
        /*0038*/ 	.byte	0x03, 0x50
        /*003a*/ 	.short	0x0000


	//----- nvinfo : EIATTR_MAXREG_COUNT
	.align		4
        /*003c*/ 	.byte	0x03, 0x1b
        /*003e*/ 	.short	0x00ff


	//----- nvinfo : EIATTR_NUM_BARRIERS
	.align		4
        /*0040*/ 	.byte	0x02, 0x4c
        /*0042*/ 	.byte	0x01
	.zero		1


	//----- nvinfo : EIATTR_MERCURY_ISA_VERSION
	.align		4
        /*0044*/ 	.byte	0x03, 0x5f
        /*0046*/ 	.short	0x0101


	//----- nvinfo : EIATTR_COOP_GROUP_MASK_REGIDS
	.align		4
        /*0048*/ 	.byte	0x04, 0x29
        /*004a*/ 	.short	(.L_15767 - .L_15766)


	//   ....[0]....
.L_15766:
        /*004c*/ 	.word	0xffffffff


	//   ....[1]....
        /*0050*/ 	.word	0xffffffff


	//   ....[2]....
        /*0054*/ 	.word	0xffffffff


	//   ....[3]....
        /*0058*/ 	.word	0xffffffff


	//   ....[4]....
        /*005c*/ 	.word	0xffffffff


	//   ....[5]....
        /*0060*/ 	.word	0xffffffff


	//   ....[6]....
        /*0064*/ 	.word	0xffffffff


	//   ....[7]....
        /*0068*/ 	.word	0xffffffff


	//   ....[8]....
        /*006c*/ 	.word	0xffffffff


	//   ....[9]....
        /*0070*/ 	.word	0xffffffff


	//   ....[10]....
        /*0074*/ 	.word	0xffffffff


	//   ....[11]....
        /*0078*/ 	.word	0xffffffff


	//   ....[12]....
        /*007c*/ 	.word	0xffffffff


	//   ....[13]....
        /*0080*/ 	.word	0xffffffff


	//   ....[14]....
        /*0084*/ 	.word	0xffffffff


	//   ....[15]....
        /*0088*/ 	.word	0xffffffff


	//   ....[16]....
        /*008c*/ 	.word	0xffffffff


	//   ....[17]....
        /*0090*/ 	.word	0xffffffff


	//   ....[18]....
        /*0094*/ 	.word	0xffffffff


	//   ....[19]....
        /*0098*/ 	.word	0xffffffff


	//   ....[20]....
        /*009c*/ 	.word	0x05000012


	//   ....[21]....
        /*00a0*/ 	.word	0x05000012


	//   ....[22]....
        /*00a4*/ 	.word	0x05000012


	//   ....[23]....
        /*00a8*/ 	.word	0x05000012


	//   ....[24]....
        /*00ac*/ 	.word	0x05000012


	//   ....[25]....
        /*00b0*/ 	.word	0x05000012


	//   ....[26]....
        /*00b4*/ 	.word	0x05000012


	//   ....[27]....
        /*00b8*/ 	.word	0x05000012


	//   ....[28]....
        /*00bc*/ 	.word	0x05000012


	//   ....[29]....
        /*00c0*/ 	.word	0x05000012


	//----- nvinfo : EIATTR_COOP_GROUP_INSTR_OFFSETS
	.align		4
.L_15767:
        /*00c4*/ 	.byte	0x04, 0x28
        /*00c6*/ 	.short	(.L_15769 - .L_15768)


	//   ....[0]....
.L_15768:
        /*00c8*/ 	.word	0x00000390


	//   ....[1]....
        /*00cc*/ 	.word	0x00000480


	//   ....[2]....
        /*00d0*/ 	.word	0x000004e0


	//   ....[3]....
        /*00d4*/ 	.word	0x00000520


	//   ....[4]....
        /*00d8*/ 	.word	0x00000560


	//   ....[5]....
        /*00dc*/ 	.word	0x00000620


	//   ....[6]....
        /*00e0*/ 	.word	0x00000650


	//   ....[7]....
        /*00e4*/ 	.word	0x00000680


	//   ....[8]....
        /*00e8*/ 	.word	0x000006b0


	//   ....[9]....
        /*00ec*/ 	.word	0x000006e0


	//   ....[10]....
        /*00f0*/ 	.word	0x00000b30


	//   ....[11]....
        /*00f4*/ 	.word	0x00000ba0


	//   ....[12]....
        /*00f8*/ 	.word	0x00000bc0


	//   ....[13]....
        /*00fc*/ 	.word	0x00000be0


	//   ....[14]....
        /*0100*/ 	.word	0x00000c00


	//   ....[15]....
        /*0104*/ 	.word	0x00000c80


	//   ....[16]....
        /*0108*/ 	.word	0x00000ca0


	//   ....[17]....
        /*010c*/ 	.word	0x00000cc0


	//   ....[18]....
        /*0110*/ 	.word	0x00000ce0


	//   ....[19]....
        /*0114*/ 	.word	0x00000d00


	//   ....[20]....
        /*0118*/ 	.word	0x000010e0


	//   ....[21]....
        /*011c*/ 	.word	0x00001160


	//   ....[22]....
        /*0120*/ 	.word	0x000011e0


	//   ....[23]....
        /*0124*/ 	.word	0x00001260


	//   ....[24]....
        /*0128*/ 	.word	0x000012e0


	//   ....[25]....
        /*012c*/ 	.word	0x00001360


	//   ....[26]....
        /*0130*/ 	.word	0x000013d0


	//   ....[27]....
        /*0134*/ 	.word	0x00001440


	//   ....[28]....
        /*0138*/ 	.word	0x000014b0


	//   ....[29]....
        /*013c*/ 	.word	0x00001520


	//----- nvinfo : EIATTR_EXIT_INSTR_OFFSETS
	.align		4
.L_15769:
        /*0140*/ 	.byte	0x04, 0x1c
        /*0142*/ 	.short	(.L_15771 - .L_15770)


	//   ....[0]....
.L_15770:
        /*0144*/ 	.word	0x00000d60


	//   ....[1]....
        /*0148*/ 	.word	0x00001080


	//----- nvinfo : EIATTR_CRS_STACK_SIZE
	.align		4
.L_15771:
        /*014c*/ 	.byte	0x04, 0x1e
        /*014e*/ 	.short	(.L_15773 - .L_15772)
.L_15772:
        /*0150*/ 	.word	0x00000000


	//----- nvinfo : EIATTR_CBANK_PARAM_SIZE
	.align		4
.L_15773:
        /*0154*/ 	.byte	0x03, 0x19
        /*0156*/ 	.short	0x0018


	//----- nvinfo : EIATTR_PARAM_CBANK
	.align		4
        /*0158*/ 	.byte	0x04, 0x0a
        /*015a*/ 	.short	(.L_15775 - .L_15774)
	.align		4
.L_15774:
        /*015c*/ 	.word	index@(.nv.constant0._ZN2at6native43_GLOBAL__N__9ae7fba5_10_SoftMax_cu_9f978f6323cunn_SoftMaxForwardSmemILi8EN3c108BFloat16EfS4_NS1_25LogSoftMaxForwardEpilogueElEEvPT2_PKT0_T4_)
        /*0160*/ 	.short	0x0210
        /*0162*/ 	.short	0x0018


	//----- nvinfo : EIATTR_SW_WAR
	.align		4
.L_15775:
        /*0164*/ 	.byte	0x04, 0x36
        /*0166*/ 	.short	(.L_15777 - .L_15776)
.L_15776:
        /*0168*/ 	.word	0x00000008
.L_15777:


//--------------------- .nv.info._ZN2at6native43_GLOBAL__N__9ae7fba5_10_SoftMax_cu_9f978f6322cunn_SoftMaxForwardRegIN3c108BFloat16EfS4_NS1_25LogSoftMaxForwardEpilogueElLi9EEEvPT1_PKT_T3_ --------------------------
	.section	.nv.info._ZN2at6native43_GLOBAL__N__9ae7fba5_10_SoftMax_cu_9f978f6322cunn_SoftMaxForwardRegIN3c108BFloat16EfS4_NS1_25LogSoftMaxForwardEpilogueElLi9EEEvPT1_PKT_T3_,"",@"SHT_CUDA_INFO"
	.sectionflags	@""
	.align	4


	//----- nvinfo : EIATTR_CUDA_API_VERSION
	.align		4
        /*0000*/ 	.byte	0x04, 0x37
        /*0002*/ 	.short	(.L_15779 - .L_15778)
.L_15778:
        /*0004*/ 	.word	0x00000082


	//----- nvinfo : EIATTR_KPARAM_INFO
	.align		4
.L_15779:
        /*0008*/ 	.byte	0x04, 0x17
        /*000a*/ 	.short	(.L_15781 - .L_15780)
.L_15780:
        /*000c*/ 	.word	0x00000000
        /*0010*/ 	.short	0x0002
        /*0012*/ 	.short	0x0010
        /*0014*/ 	.byte	0x00, 0xf0, 0x21, 0x00


	//----- nvinfo : EIATTR_KPARAM_INFO
	.align		4
.L_15781:
        /*0018*/ 	.byte	0x04, 0x17
        /*001a*/ 	.short	(.L_15783 - .L_15782)
.L_15782:
        /*001c*/ 	.word	0x00000000
        /*0020*/ 	.short	0x0001
        /*0022*/ 	.short	0x0008
        /*0024*/ 	.byte	0x00, 0xf0, 0x21, 0x00


	//----- nvinfo : EIATTR_KPARAM_INFO
	.align		4
.L_15783:
        /*0028*/ 	.byte	0x04, 0x17
        /*002a*/ 	.short	(.L_15785 - .L_15784)
.L_15784:
        /*002c*/ 	.word	0x00000000
        /*0030*/ 	.short	0x0000
        /*0032*/ 	.short	0x0000
        /*0034*/ 	.byte	0x00, 0xf0, 0x21, 0x00


	//----- nvinfo : EIATTR_SPARSE_MMA_MASK
	.align		4
.L_15785:
        /*0038*/ 	.byte	0x03, 0x50
        /*003a*/ 	.short	0x0000


	//----- nvinfo : EIATTR_MAXREG_COUNT
	.align		4
        /*003c*/ 	.byte	0x03, 0x1b
        /*003e*/ 	.short	0x00ff


	//----- nvinfo : EIATTR_NUM_BARRIERS
	.align		4
        /*0040*/ 	.byte	0x02, 0x4c
        /*0042*/ 	.byte	0x01
	.zero		1


	//----- nvinfo : EIATTR_MERCURY_ISA_VERSION
	.align		4
        /*0044*/ 	.byte	0x03, 0x5f
        /*0046*/ 	.short	0x0101


	//----- nvinfo : EIATTR_COOP_GROUP_MASK_REGIDS
	.align		4
        /*0048*/ 	.byte	0x04, 0x29
        /*004a*/ 	.short	(.L_15787 - .L_15786)


	//   ....[0]....
.L_15786:
        /*004c*/ 	.word	0xffffffff


	//   ....[1]....
        /*0050*/ 	.word	0xffffffff


	//   ....[2]....
        /*0054*/ 	.word	0xffffffff


	//   ....[3]....
        /*0058*/ 	.word	0xffffffff


	//   ....[4]....
        /*005c*/ 	.word	0xffffffff


	//   ....[5]....
        /*0060*/ 	.word	0xffffffff


	//   ....[6]....
        /*0064*/ 	.word	0xffffffff


	//   ....[7]....
        /*0068*/ 	.word	0xffffffff


	//   ....[8]....
        /*006c*/ 	.word	0xffffffff


	//   ....[9]....
        /*0070*/ 	.word	0xffffffff


	//   ....[10]....
        /*0074*/ 	.word	0xffffffff


	//   ....[11]....
        /*0078*/ 	.word	0xffffffff


	//   ....[12]....
        /*007c*/ 	.word	0xffffffff


	//   ....[13]....
        /*0080*/ 	.word	0xffffffff


	//   ....[14]....
        /*0084*/ 	.word	0xffffffff


	//   ....[15]....
        /*0088*/ 	.word	0xffffffff


	//   ....[16]....
        /*008c*/ 	.word	0xffffffff


	//   ....[17]....
        /*0090*/ 	.word	0xffffffff


	//   ....[18]....
        /*0094*/ 	.word	0xffffffff


	//   ....[19]....
        /*0098*/ 	.word	0xffffffff


	//   ....[20]....
        /*009c*/ 	.word	0x05000019


	//   ....[21]....
        /*00a0*/ 	.word	0x05000019


	//   ....[22]....
        /*00a4*/ 	.word	0x05000019


	//   ....[23]....
        /*00a8*/ 	.word	0x05000019


	//   ....[24]....
        /*00ac*/ 	.word	0x05000019


	//   ....[25]....
        /*00b0*/ 	.word	0x05000019


	//   ....[26]....
        /*00b4*/ 	.word	0x05000019


	//   ....[27]....
        /*00b8*/ 	.word	0x05000019


	//   ....[28]....
        /*00bc*/ 	.word	0x05000019


	//   ....[29]....
        /*00c0*/ 	.word	0x05000019


	//----- nvinfo : EIATTR_COOP_GROUP_INSTR_OFFSETS
	.align		4
.L_15787:
        /*00c4*/ 	.byte	0x04, 0x28
        /*00c6*/ 	.short	(.L_15789 - .L_15788)


	//   ....[0]....
.L_15788:
        /*00c8*/ 	.word	0x000007f0


	//   ....[1]....
        /*00cc*/ 	.word	0x00000820


	//   ....[2]....
        /*00d0*/ 	.word	0x00000850


	//   ....[3]....
        /*00d4*/ 	.word	0x00000880


	//   ....[4]....
        /*00d8*/ 	.word	0x000008b0


	//   ....[5]....
        /*00dc*/ 	.word	0x00000a70


	//   ....[6]....
        /*00e0*/ 	.word	0x00000aa0


	//   ....[7]....
        /*00e4*/ 	.word	0x00000ad0


	//   ....[8]....
        /*00e8*/ 	.word	0x00000b00


	//   ....[9]....
        /*00ec*/ 	.word	0x00000b30


	//   ....[10]....
        /*00f0*/ 	.word	0x00001040


	//   ....[11]....
        /*00f4*/ 	.word	0x00001060


	//   ....[12]....
        /*00f8*/ 	.word	0x00001080


	//   ....[13]....
        /*00fc*/ 	.word	0x000010a0


	//   ....[14]....
        /*0100*/ 	.word	0x000010c0


	//   ....[15]....
        /*0104*/ 	.word	0x00001160


	//   ....[16]....
        /*0108*/ 	.word	0x00001180


	//   ....[17]....
        /*010c*/ 	.word	0x000011a0


	//   ....[18]....
        /*0110*/ 	.word	0x000011c0


	//   ....[19]....
        /*0114*/ 	.word	0x000011e0


	//   ....[20]....
        /*0118*/ 	.word	0x00001c90


	//   ....[21]....
        /*011c*/ 	.word	0x00001d10


	//   ....[22]....
        /*0120*/ 	.word	0x00001d90


	//   ....[23]....
        /*0124*/ 	.word	0x00001e10


	//   ....[24]....
        /*0128*/ 	.word	0x00001e90


	//   ....[25]....
        /*012c*/ 	.word	0x00001f10


	//   ....[26]....
        /*0130*/ 	.word	0x00001f80


	//   ....[27]....
        /*0134*/ 	.word	0x00001ff0


	//   ....[28]....
        /*0138*/ 	.word	0x00002060


	//   ....[29]....
        /*013c*/ 	.word	0x000020d0


	//----- nvinfo : EIATTR_EXIT_INSTR_OFFSETS
	.align		4
.L_15789:
        /*0140*/ 	.byte	0x04, 0x1c
        /*0142*/ 	.short	(.L_15791 - .L_15790)


	//   ....[0]....
.L_15790:
        /*0144*/ 	.word	0x00001b20


	//   ....[1]....
        /*0148*/ 	.word	0x00001c30


	//----- nvinfo : EIATTR_CRS_STACK_SIZE
	.align		4
.L_15791:
        /*014c*/ 	.byte	0x04, 0x1e
        /*014e*/ 	.short	(.L_15793 - .L_15792)
.L_15792:
        /*0150*/ 	.word	0x00000000


	//----- nvinfo : EIATTR_CBANK_PARAM_SIZE
	.align		4
.L_15793:
        /*0154*/ 	.byte	0x03, 0x19
        /*0156*/ 	.short	0x0018


	//----- nvinfo : EIATTR_PARAM_CBANK
	.align		4
        /*0158*/ 	.byte	0x04, 0x0a
        /*015a*/ 	.short	(.L_15795 - .L_15794)
	.align		4
.L_15794:
        /*015c*/ 	.word	index@(.nv.constant0._ZN2at6native43_GLOBAL__N__9ae7fba5_10_SoftMax_cu_9f978f6322cunn_SoftMaxForwardRegIN3c108BFloat16EfS4_NS1_25LogSoftMaxForwardEpilogueElLi9EEEvPT1_PKT_T3_)
        /*0160*/ 	.short	0x0210
        /*0162*/ 	.short	0x0018


	//----- nvinfo : EIATTR_SW_WAR
	.align		4
.L_15795:
        /*0164*/ 	.byte	0x04, 0x36
        /*0166*/ 	.short	(.L_15797 - .L_15796)
.L_15796:
        /*0168*/ 	.word	0x00000008
.L_15797:


//--------------------- .nv.info._ZN2at6native43_GLOBAL__N__9ae7fba5_10_SoftMax_cu_9f978f6322cunn_SoftMaxForwardRegIN3c108BFloat16EfS4_NS1_25LogSoftMaxForwardEpilogueElLi8EEEvPT1_PKT_T3_ --------------------------
	.section	.nv.info._ZN2at6native43_GLOBAL__N__9ae7fba5_10_SoftMax_cu_9f978f6322cunn_SoftMaxForwardRegIN3c108BFloat16EfS4_NS1_25LogSoftMaxForwardEpilogueElLi8EEEvPT1_PKT_T3_,"",@"SHT_CUDA_INFO"
	.sectionflags	@""
	.align	4


	//----- nvinfo : EIATTR_CUDA_API_VERSION
	.align		4
        /*0000*/ 	.byte	0x04, 0x37
        /*0002*/ 	.short	(.L_15799 - .L_15798)
.L_15798:
        /*0004*/ 	.word	0x00000082


	//----- nvinfo : EIATTR_KPARAM_INFO
	.align		4
.L_15799:
        /*0008*/ 	.byte	0x04, 0x17
        /*000a*/ 	.short	(.L_15801 - .L_15800)
.L_15800:
        /*000c*/ 	.word	0x00000000
        /*0010*/ 	.short	0x0002
        /*0012*/ 	.short	0x0010
        /*0014*/ 	.byte	0x00, 0xf0, 0x21, 0x00


	//----- nvinfo : EIATTR_KPARAM_INFO
	.align		4
.L_15801:
        /*0018*/ 	.byte	0x04, 0x17
        /*001a*/ 	.short	(.L_15803 - .L_15802)
.L_15802:
        /*001c*/ 	.word	0x00000000
        /*0020*/ 	.short	0x0001
        /*0022*/ 	.short	0x0008
        /*0024*/ 	.byte	0x00, 0xf0, 0x21, 0x00


	//----- nvinfo : EIATTR_KPARAM_INFO
	.align		4
.L_15803:
        /*0028*/ 	.byte	0x04, 0x17
        /*002a*/ 	.short	(.L_15805 - .L_15804)
.L_15804:
        /*002c*/ 	.word	0x00000000
        /*0030*/ 	.short	0x0000
        /*0032*/ 	.short	0x0000
        /*0034*/ 	.byte	0x00, 0xf0, 0x21, 0x00


	//----- nvinfo : EIATTR_SPARSE_MMA_MASK
	.align		4
.L_15805:
        /*0038*/ 	.byte	0x03, 0x50
        /*003a*/ 	.short	0x0000


	//----- nvinfo : EIATTR_MAXREG_COUNT
	.align		4
        /*003c*/ 	.byte	0x03, 0x1b
        /*003e*/ 	.short	0x00ff


	//----- nvinfo : EIATTR_NUM_BARRIERS
	.align		4
        /*0040*/ 	.byte	0x02, 0x4c
        /*0042*/ 	.byte	0x01
	.zero		1


	//----- nvinfo : EIATTR_MERCURY_ISA_VERSION
	.align		4
        /*0044*/ 	.byte	0x03, 0x5f
        /*0046*/ 	.short	0x0101


	//----- nvinfo : EIATTR_COOP_GROUP_MASK_REGIDS
	.align		4
        /*0048*/ 	.byte	0x04, 0x29
        /*004a*/ 	.short	(.L_15807 - .L_15806)


	//   ....[0]....
.L_15806:
        /*004c*/ 	.word	0xffffffff


	//   ....[1]....
        /*0050*/ 	.word	0xffffffff


	//   ....[2]....
        /*0054*/ 	.word	0xffffffff


	//   ....[3]....
        /*0058*/ 	.word	0xffffffff


	//   ....[4]....
        /*005c*/ 	.word	0xffffffff


	//   ....[5]....
        /*0060*/ 	.word	0xffffffff


	//   ....[6]....
        /*0064*/ 	.word	0xffffffff


	//   ....[7]....
        /*0068*/ 	.word	0xffffffff


	//   ....[8]....
        /*006c*/ 	.word	0xffffffff


	//   ....[9]....
        /*0070*/ 	.word	0xffffffff


	//   ....[10]....
        /*0074*/ 	.word	0xffffffff


	//   ....[11]....
        /*0078*/ 	.word	0xffffffff


	//   ....[12]....
        /*007c*/ 	.word	0xffffffff


	//   ....[13]....
        /*0080*/ 	.word	0xffffffff


	//   ....[14]....
        /*0084*/ 	.word	0xffffffff


	//   ....[15]....
        /*0088*/ 	.word	0xffffffff


	//   ....[16]....
        /*008c*/ 	.word	0xffffffff


	//   ....[17]....
        /*0090*/ 	.word	0xffffffff


	//   ....[18]....
        /*0094*/ 	.word	0xffffffff


	//   ....[19]....
        /*0098*/ 	.word	0xffffffff


	//   ....[20]....
        /*009c*/ 	.word	0x05000015


	//   ....[21]....
        /*00a0*/ 	.word	0x05000015


	//   ....[22]....
        /*00a4*/ 	.word	0x05000015


	//   ....[23]....
        /*00a8*/ 	.word	0x05000015


	//   ....[24]....
        /*00ac*/ 	.word	0x05000015


	//   ....[25]....
        /*00b0*/ 	.word	0x05000015


	//   ....[26]....
        /*00b4*/ 	.word	0x05000015


	//   ....[27]....
        /*00b8*/ 	.word	0x05000015


	//   ....[28]....
        /*00bc*/ 	.word	0x05000015


	//   ....[29]....
        /*00c0*/ 	.word	0x05000015


	//----- nvinfo : EIATTR_COOP_GROUP_INSTR_OFFSETS
	.align		4
.L_15807:
        /*00c4*/ 	.byte	0x04, 0x28
        /*00c6*/ 	.short	(.L_15809 - .L_15808)


	//   ....[0]....
.L_15808:
        /*00c8*/ 	.word	0x000006f0


	//   ....[1]....
        /*00cc*/ 	.word	0x00000720


	//   ....[2]....
        /*00d0*/ 	.word	0x00000750


	//   ....[3]....
        /*00d4*/ 	.word	0x00000780


	//   ....[4]....
        /*00d8*/ 	.word	0x000007b0


	//   ....[5]....
        /*00dc*/ 	.word	0x00000970


	//   ....[6]....
        /*00e0*/ 	.word	0x000009a0


	//   ....[7]....
        /*00e4*/ 	.word	0x000009d0


	//   ....[8]....
        /*00e8*/ 	.word	0x00000a00


	//   ....[9]....
        /*00ec*/ 	.word	0x00000a30


	//   ....[10]....
        /*00f0*/ 	.word	0x00000e80


	//   ....[11]....
        /*00f4*/ 	.word	0x00000eb0


	//   ....[12]....
        /*00f8*/ 	.word	0x00000ef0


	//   ....[13]....
        /*00fc*/ 	.word	0x00000f10


	//   ....[14]....
        /*0100*/ 	.word	0x00000f30


	//   ....[15]....
        /*0104*/ 	.word	0x00000fd0


	//   ....[16]....
        /*0108*/ 	.word	0x00000ff0


	//   ....[17]....
        /*010c*/ 	.word	0x00001010


	//   ....[18]....
        /*0110*/ 	.word	0x00001030


	//   ....[19]....
        /*0114*/ 	.word	0x00001050


	//   ....[20]....
        /*0118*/ 	.word	0x000019c0


	//   ....[21]....
        /*011c*/ 	.word	0x00001a40


	//   ....[22]....
        /*0120*/ 	.word	0x00001ac0


	//   ....[23]....
        /*0124*/ 	.word	0x00001b40


	//   ....[24]....
        /*0128*/ 	.word	0x00001bc0


	//   ....[25]....
        /*012c*/ 	.word	0x00001c50


	//   ....[26]....
        /*0130*/ 	.word	0x00001cc0


	//   ....[27]....
        /*0134*/ 	.word	0x00001d30


	//   ....[28]....
        /*0138*/ 	.word	0x00001da0


	//   ....[29]....
        /*013c*/ 	.word	0x00001e10


	//----- nvinfo : EIATTR_EXIT_INSTR_OFFSETS
	.align		4
.L_15809:
        /*0140*/ 	.byte	0x04, 0x1c
        /*0142*/ 	.short	(.L_15811 - .L_15810)


	//   ....[0]....
.L_15810:
        /*0144*/ 	.word	0x00001850


	//   ....[1]....
        /*0148*/ 	.word	0x00001960


	//----- nvinfo : EIATTR_CRS_STACK_SIZE
	.align		4
.L_15811:
        /*014c*/ 	.byte	0x04, 0x1e
        /*014e*/ 	.short	(.L_15813 - .L_15812)
.L_15812:
        /*0150*/ 	.word	0x00000000


	//----- nvinfo : EIATTR_CBANK_PARAM_SIZE
	.align		4
.L_15813:
        /*0154*/ 	.byte	0x03, 0x19
        /*0156*/ 	.short	0x0018


	//----- nvinfo : EIATTR_PARAM_CBANK
	.align		4
        /*0158*/ 	.byte	0x04, 0x0a
        /*015a*/ 	.short	(.L_15815 - .L_15814)
	.align		4
.L_15814:
        /*015c*/ 	.word	index@(.nv.constant0._ZN2at6native43_GLOBAL__N__9ae7fba5_10_SoftMax_cu_9f978f6322cunn_SoftMaxForwardRegIN3c108BFloat16EfS4_NS1_25LogSoftMaxForwardEpilogueElLi8EEEvPT1_PKT_T3_)
        /*0160*/ 	.short	0x0210
        /*0162*/ 	.short	0x0018


	//----- nvinfo : EIATTR_SW_WAR
	.align		4
.L_15815:
        /*0164*/ 	.byte	0x04, 0x36
        /*0166*/ 	.short	(.L_15817 - .L_15816)
.L_15816:
        /*0168*/ 	.word	0x00000008
.L_15817:


//--------------------- .nv.info._ZN2at6native43_GLOBAL__N__9ae7fba5_10_SoftMax_cu_9f978f6322cunn_SoftMaxForwardRegIN3c108BFloat16EfS4_NS1_25LogSoftMaxForwardEpilogueElLi7EEEvPT1_PKT_T3_ --------------------------
	.section	.nv.info._ZN2at6native43_GLOBAL__N__9ae7fba5_10_SoftMax_cu_9f978f6322cunn_SoftMaxForwardRegIN3c108BFloat16EfS4_NS1_25LogSoftMaxForwardEpilogueElLi7EEEvPT1_PKT_T3_,"",@"SHT_CUDA_INFO"
	.sectionflags	@""
	.align	4


	//----- nvinfo : EIATTR_CUDA_API_VERSION
	.align		4
        /*0000*/ 	.byte	0x04, 0x37
        /*0002*/ 	.short	(.L_15819 - .L_15818)
.L_15818:
        /*0004*/ 	.word	0x00000082


	//----- nvinfo : EIATTR_KPARAM_INFO
	.align		4
.L_15819:
        /*0008*/ 	.byte	0x04, 0x17
        /*000a*/ 	.short	(.L_15821 - .L_15820)
.L_15820:
        /*000c*/ 	.word	0x00000000
        /*0010*/ 	.short	0x0002
        /*0012*/ 	.short	0x0010
        /*0014*/ 	.byte	0x00, 0xf0, 0x21, 0x00


	//----- nvinfo : EIATTR_KPARAM_INFO
	.align		4
.L_15821:
        /*0018*/ 	.byte	0x04, 0x17
        /*001a*/ 	.short	(.L_15823 - .L_15822)
.L_15822:
        /*001c*/ 	.word	0x00000000
        /*0020*/ 	.short	0x0001
        /*0022*/ 	.short	0x0008
        /*0024*/ 	.byte	0x00, 0xf0, 0x21, 0x00


	//----- nvinfo : EIATTR_KPARAM_INFO
	.align		4
.L_15823:
        /*0028*/ 	.byte	0x04, 0x17
        /*002a*/ 	.short	(.L_15825 - .L_15824)
.L_15824:
        /*002c*/ 	.word	0x00000000
        /*0030*/ 	.short	0x0000
        /*0032*/ 	.short	0x0000
        /*0034*/ 	.byte	0x00, 0xf0, 0x21, 0x00


	//----- nvinfo : EIATTR_SPARSE_MMA_MASK
	.align		4
.L_15825:
        /*0038*/ 	.byte	0x03, 0x50
        /*003a*/ 	.short	0x0000


	//----- nvinfo : EIATTR_MAXREG_COUNT
	.align		4
        /*003c*/ 	.byte	0x03, 0x1b
        /*003e*/ 	.short	0x00ff


	//----- nvinfo : EIATTR_NUM_BARRIERS
	.align		4
        /*0040*/ 	.byte	0x02, 0x4c
        /*0042*/ 	.byte	0x01
	.zero		1


	//----- nvinfo : EIATTR_MERCURY_ISA_VERSION
	.align		4
        /*0044*/ 	.byte	0x03, 0x5f
        /*0046*/ 	.short	0x0101


	//----- nvinfo : EIATTR_COOP_GROUP_MASK_REGIDS
	.align		4
        /*0048*/ 	.byte	0x04, 0x29
        /*004a*/ 	.short	(.L_15827 - .L_15826)


	//   ....[0]....
.L_15826:
        /*004c*/ 	.word	0xffffffff


	//   ....[1]....
        /*0050*/ 	.word	0xffffffff


	//   ....[2]....
        /*0054*/ 	.word	0xffffffff


	//   ....[3]....
        /*0058*/ 	.word	0xffffffff


	//   ....[4]....
        /*005c*/ 	.word	0xffffffff


	//   ....[5]....
        /*0060*/ 	.word	0xffffffff


	//   ....[6]....
        /*0064*/ 	.word	0xffffffff


	//   ....[7]....
        /*0068*/ 	.word	0xffffffff


	//   ....[8]....
        /*006c*/ 	.word	0xffffffff


	//   ....[9]....
        /*0070*/ 	.word	0xffffffff


	//   ....[10]....
        /*0074*/ 	.word	0xffffffff


	//   ....[11]....
        /*0078*/ 	.word	0xffffffff


	//   ....[12]....
        /*007c*/ 	.word	0xffffffff


	//   ....[13]....
        /*0080*/ 	.word	0xffffffff


	//   ....[14]....
        /*0084*/ 	.word	0xffffffff


	//   ....[15]....
        /*0088*/ 	.word	0xffffffff


	//   ....[16]....
        /*008c*/ 	.word	0xffffffff


	//   ....[17]....
        /*0090*/ 	.word	0xffffffff


	//   ....[18]....
        /*0094*/ 	.word	0xffffffff


	//   ....[19]....
        /*0098*/ 	.word	0xffffffff


	//   ....[20]....
        /*009c*/ 	.word	0x0500000f


	//   ....[21]....
        /*00a0*/ 	.word	0x0500000f


	//   ....[22]....
        /*00a4*/ 	.word	0x0500000f


	//   ....[23]....
        /*00a8*/ 	.word	0x0500000f


	//   ....[24]....
        /*00ac*/ 	.word	0x0500000f


	//   ....[25]....
        /*00b0*/ 	.word	0x0500000f


	//   ....[26]....
        /*00b4*/ 	.word	0x0500000f


	//   ....[27]....
        /*00b8*/ 	.word	0x0500000f


	//   ....[28]....
        /*00bc*/ 	.word	0x0500000f


	//   ....[29]....
        /*00c0*/ 	.word	0x0500000f


	//----- nvinfo : EIATTR_COOP_GROUP_INSTR_OFFSETS
	.align		4
.L_15827:
        /*00c4*/ 	.byte	0x04, 0x28
        /*00c6*/ 	.short	(.L_15829 - .L_15828)


	//   ....[0]....
.L_15828:
        /*00c8*/ 	.word	0x000005c0


	//   ....[1]....
        /*00cc*/ 	.word	0x00000600


	//   ....[2]....
        /*00d0*/ 	.word	0x00000630


	//   ....[3]....
        /*00d4*/ 	.word	0x00000660


	//   ....[4]....
        /*00d8*/ 	.word	0x000006a0


	//   ....[5]....
        /*00dc*/ 	.word	0x00000870


	//   ....[6]....
        /*00e0*/ 	.word	0x000008a0


	//   ....[7]....
        /*00e4*/ 	.word	0x000008d0


	//   ....[8]....
        /*00e8*/ 	.word	0x00000900


	//   ....[9]....
        /*00ec*/ 	.word	0x00000930


	//   ....[10]....
        /*00f0*/ 	.word	0x00000ce0


	//   ....[11]....
        /*00f4*/ 	.word	0x00000d00


	//   ....[12]....
        /*00f8*/ 	.word	0x00000d20


	//   ....[13]....
        /*00fc*/ 	.word	0x00000d40


	//   ....[14]....
        /*0100*/ 	.word	0x00000d60


	//   ....[15]....
        /*0104*/ 	.word	0x00000e00


	//   ....[16]....
        /*0108*/ 	.word	0x00000e20


	//   ....[17]....
        /*010c*/ 	.word	0x00000e40


	//   ....[18]....
        /*0110*/ 	.word	0x00000e60


	//   ....[19]....
        /*0114*/ 	.word	0x00000e80


	//   ....[20]....
        /*0118*/ 	.word	0x000016b0


	//   ....[21]....
        /*011c*/ 	.word	0x00001720


	//   ....[22]....
        /*0120*/ 	.word	0x00001790


	//   ....[23]....
        /*0124*/ 	.word	0x00001800


	//   ....[24]....
        /*0128*/ 	.word	0x00001870


	//   ....[25]....
        /*012c*/ 	.word	0x000018f0


	//   ....[26]....
        /*0130*/ 	.word	0x00001950


	//   ....[27]....
        /*0134*/ 	.word	0x000019b0


	//   ....[28]....
        /*0138*/ 	.word	0x00001a10


	//   ....[29]....
        /*013c*/ 	.word	0x00001a70


	//----- nvinfo : EIATTR_EXIT_INSTR_OFFSETS
	.align		4
.L_15829:
        /*0140*/ 	.byte	0x04, 0x1c
        /*0142*/ 	.short	(.L_15831 - .L_15830)


	//   ....[0]....
.L_15830:
        /*0144*/ 	.word	0x00001550


	//   ....[1]....
        /*0148*/ 	.word	0x00001650


	//----- nvinfo : EIATTR_CRS_STACK_SIZE
	.align		4
.L_15831:
        /*014c*/ 	.byte	0x04, 0x1e
        /*014e*/ 	.short	(.L_15833 - .L_15832)
.L_15832:
        /*0150*/ 	.word	0x00000000


	//----- nvinfo : EIATTR_CBANK_PARAM_SIZE
	.align		4
.L_15833:
        /*0154*/ 	.byte	0x03, 0x19
        /*0156*/ 	.short	0x0018


	//----- nvinfo : EIATTR_PARAM_CBANK
	.align		4
        /*0158*/ 	.byte	0x04, 0x0a
        /*015a*/ 	.short	(.L_15835 - .L_15834)
	.align		4
.L_15834:
        /*015c*/ 	.word	index@(.nv.constant0._ZN2at6native43_GLOBAL__N__9ae7fba5_10_SoftMax_cu_9f978f6322cunn_SoftMaxForwardRegIN3c108BFloat16EfS4_NS1_25LogSoftMaxForwardEpilogueElLi7EEEvPT1_PKT_T3_)
        /*0160*/ 	.short	0x0210
        /*0162*/ 	.short	0x0018


	//----- nvinfo : EIATTR_SW_WAR
	.align		4
.L_15835:
        /*0164*/ 	.byte	0x04, 0x36
        /*0166*/ 	.short	(.L_15837 - .L_15836)
.L_15836:
        /*0168*/ 	.word	0x00000008
.L_15837:


//--------------------- .nv.info._ZN2at6native43_GLOBAL__N__9ae7fba5_10_SoftMax_cu_9f978f6322cunn_SoftMaxForwardRegIN3c108BFloat16EfS4_NS1_25LogSoftMaxForwardEpilogueElLi6EEEvPT1_PKT_T3_ --------------------------
	.section	.nv.info._ZN2at6native43_GLOBAL__N__9ae7fba5_10_SoftMax_cu_9f978f6322cunn_SoftMaxForwardRegIN3c108BFloat16EfS4_NS1_25LogSoftMaxForwardEpilogueElLi6EEEvPT1_PKT_T3_,"",@"SHT_CUDA_INFO"
	.sectionflags	@""
	.align	4


	//----- nvinfo : EIATTR_CUDA_API_VERSION
	.align		4
        /*0000*/ 	.byte	0x04, 0x37
        /*0002*/ 	.short	(.L_15839 - .L_15838)
.L_15838:
        /*0004*/ 	.word	0x00000082


	//----- nvinfo : EIATTR_KPARAM_INFO
	.align		4
.L_15839:
        /*0008*/ 	.byte	0x04, 0x17
        /*000a*/ 	.short	(.L_15841 - .L_15840)
.L_15840:
        /*000c*/ 	.word	0x00000000
        /*0010*/ 	.short	0x0002
        /*0012*/ 	.short	0x0010
        /*0014*/ 	.byte	0x00, 0xf0, 0x21, 0x00


	//----- nvinfo : EIATTR_KPARAM_INFO
	.align		4
.L_15841:
        /*0018*/ 	.byte	0x04, 0x17
        /*001a*/ 	.short	(.L_15843 - .L_15842)
.L_15842:
        /*001c*/ 	.word	0x00000000
        /*0020*/ 	.short	0x0001
        /*0022*/ 	.short	0x0008
        /*0024*/ 	.byte	0x00, 0xf0, 0x21, 0x00


	//----- nvinfo : EIATTR_KPARAM_INFO
	.align		4
.L_15843:
        /*0028*/ 	.byte	0x04, 0x17
        /*002a*/ 	.short	(.L_15845 - .L_15844)
.L_15844:
        /*002c*/ 	.word	0x00000000
        /*0030*/ 	.short	0x0000
        /*0032*/ 	.short	0x0000
        /*0034*/ 	.byte	0x00, 0xf0, 0x21, 0x00


	//----- nvinfo : EIATTR_SPARSE_MMA_MASK
	.align		4
.L_15845:
        /*0038*/ 	.byte	0x03, 0x50
        /*003a*/ 	.short	0x0000


	//----- nvinfo : EIATTR_MAXREG_COUNT
	.align		4
        /*003c*/ 	.byte	0x03, 0x1b
        /*003e*/ 	.short	0x00ff


	//----- nvinfo : EIATTR_NUM_BARRIERS
	.align		4
        /*0040*/ 	.byte	0x02, 0x4c
        /*0042*/ 	.byte	0x01
	.zero		1


	//----- nvinfo : EIATTR_MERCURY_ISA_VERSION
	.align		4
        /*0044*/ 	.byte	0x03, 0x5f
        /*0046*/ 	.short	0x0101


	//----- nvinfo : EIATTR_COOP_GROUP_MASK_REGIDS
	.align		4
        /*0048*/ 	.byte	0x04, 0x29
        /*004a*/ 	.short	(.L_15847 - .L_15846)


	//   ....[0]....
.L_15846:
        /*004c*/ 	.word	0xffffffff


	//   ....[1]....
        /*0050*/ 	.word	0xffffffff


	//   ....[2]....
        /*0054*/ 	.word	0xffffffff


	//   ....[3]....
        /*0058*/ 	.word	0xffffffff


	//   ....[4]....
        /*005c*/ 	.word	0xffffffff


	//   ....[5]....
        /*0060*/ 	.word	0xffffffff


	//   ....[6]....
        /*0064*/ 	.word	0xffffffff


	//   ....[7]....
        /*0068*/ 	.word	0xffffffff


	//   ....[8]....
        /*006c*/ 	.word	0xffffffff


	//   ....[9]....
        /*0070*/ 	.word	0xffffffff


	//   ....[10]....
        /*0074*/ 	.word	0xffffffff


	//   ....[11]....
        /*0078*/ 	.word	0xffffffff


	//   ....[12]....
        /*007c*/ 	.word	0xffffffff


	//   ....[13]....
        /*0080*/ 	.word	0xffffffff


	//   ....[14]....
        /*0084*/ 	.word	0xffffffff


	//   ....[15]....
        /*0088*/ 	.word	0xffffffff


	//   ....[16]....
        /*008c*/ 	.word	0xffffffff


	//   ....[17]....
        /*0090*/ 	.word	0xffffffff


	//   ....[18]....
        /*0094*/ 	.word	0xffffffff


	//   ....[19]....
        /*0098*/ 	.word	0xffffffff


	//   ....[20]....
        /*009c*/ 	.word	0x0500000d


	//   ....[21]....
        /*00a0*/ 	.word	0x0500000d


	//   ....[22]....
        /*00a4*/ 	.word	0x0500000d


	//   ....[23]....
        /*00a8*/ 	.word	0x0500000d


	//   ....[24]....
        /*00ac*/ 	.word	0x0500000d


	//   ....[25]....
        /*00b0*/ 	.word	0x0500000d


	//   ....[26]....
        /*00b4*/ 	.word	0x0500000d


	//   ....[27]....
        /*00b8*/ 	.word	0x0500000d


	//   ....[28]....
        /*00bc*/ 	.word	0x0500000d


	//   ....[29]....
        /*00c0*/ 	.word	0x0500000d


	//----- nvinfo : EIATTR_COOP_GROUP_INSTR_OFFSETS
	.align		4
.L_15847:
        /*00c4*/ 	.byte	0x04, 0x28
        /*00c6*/ 	.short	(.L_15849 - .L_15848)


	//   ....[0]....
.L_15848:
        /*00c8*/ 	.word	0x00000570


	//   ....[1]....
        /*00cc*/ 	.word	0x000005a0


	//   ....[2]....
        /*00d0*/ 	.word	0x000005d0


	//   ....[3]....
        /*00d4*/ 	.word	0x00000600


	//   ....[4]....
        /*00d8*/ 	.word	0x00000630


	//   ....[5]....
        /*00dc*/ 	.word	0x00000790


	//   ....[6]....
        /*00e0*/ 	.word	0x000007c0


	//   ....[7]....
        /*00e4*/ 	.word	0x000007f0


	//   ....[8]....
        /*00e8*/ 	.word	0x00000820


	//   ....[9]....
        /*00ec*/ 	.word	0x00000850


	//   ....[10]....
        /*00f0*/ 	.word	0x00000b70


	//   ....[11]....
        /*00f4*/ 	.word	0x00000b90


	//   ....[12]....
        /*00f8*/ 	.word	0x00000bb0


	//   ....[13]....
        /*00fc*/ 	.word	0x00000bd0


	//   ....[14]....
        /*0100*/ 	.word	0x00000bf0


	//   ....[15]....
        /*0104*/ 	.word	0x00000ca0


	//   ....[16]....
        /*0108*/ 	.word	0x00000cc0


	//   ....[17]....
        /*010c*/ 	.word	0x00000ce0


	//   ....[18]....
        /*0110*/ 	.word	0x00000d00


	//   ....[19]....
        /*0114*/ 	.word	0x00000d20


	//   ....[20]....
        /*0118*/ 	.word	0x00001420


	//   ....[21]....
        /*011c*/ 	.word	0x000014a0


	//   ....[22]....
        /*0120*/ 	.word	0x00001520


	//   ....[23]....
        /*0124*/ 	.word	0x000015a0


	//   ....[24]....
        /*0128*/ 	.word	0x00001620


	//   ....[25]....
        /*012c*/ 	.word	0x000016b0


	//   ....[26]....
        /*0130*/ 	.word	0x00001720


	//   ....[27]....
        /*0134*/ 	.word	0x00001790


	//   ....[28]....
        /*0138*/ 	.word	0x00001800


	//   ....[29]....
        /*013c*/ 	.word	0x00001870


	//----- nvinfo : EIATTR_EXIT_INSTR_OFFSETS
	.align		4
.L_15849:
        /*0140*/ 	.byte	0x04, 0x1c
        /*0142*/ 	.short	(.L_15851 - .L_15850)


	//   ....[0]....
.L_15850:
        /*0144*/ 	.word	0x000012c0


	//   ....[1]....
        /*0148*/ 	.word	0x000013c0


	//----- nvinfo : EIATTR_CRS_STACK_SIZE
	.align		4
.L_15851:
        /*014c*/ 	.byte	0x04, 0x1e
        /*014e*/ 	.short	(.L_15853 - .L_15852)
.L_15852:
        /*0150*/ 	.word	0x00000000


	//----- nvinfo : EIATTR_CBANK_PARAM_SIZE
	.align		4
.L_15853:
        /*0154*/ 	.byte	0x03, 0x19
        /*0156*/ 	.short	0x0018


	//----- nvinfo : EIATTR_PARAM_CBANK
	.align		4
        /*0158*/ 	.byte	0x04, 0x0a
        /*015a*/ 	.short	(.L_15855 - .L_15854)
	.align		4
.L_15854:
        /*015c*/ 	.word	index@(.nv.constant0._ZN2at6native43_GLOBAL__N__9ae7fba5_10_SoftMax_cu_9f978f6322cunn_SoftMaxForwardRegIN3c108BFloat16EfS4_NS1_25LogSoftMaxForwardEpilogueElLi6EEEvPT1_PKT_T3_)
        /*0160*/ 	.short	0x0210
        /*0162*/ 	.short	0x0018


	//----- nvinfo : EIATTR_SW_WAR
	.align		4
.L_15855:
        /*0164*/ 	.byte	0x04, 0x36
        /*0166*/ 	.short	(.L_15857 - .L_15856)
.L_15856:
        /*0168*/ 	.word	0x00000008
.L_15857:


//--------------------- .nv.info._ZN2at6native43_GLOBAL__N__9ae7fba5_10_SoftMax_cu_9f978f6322cunn_SoftMaxForwardRegIN3c108BFloat16EfS4_NS1_25LogSoftMaxForwardEpilogueElLi5EEEvPT1_PKT_T3_ --------------------------
	.section	.nv.info._ZN2at6native43_GLOBAL__N__9ae7fba5_10_SoftMax_cu_9f978f6322cunn_SoftMaxForwardRegIN3c108BFloat16EfS4_NS1_25LogSoftMaxForwardEpilogueElLi5EEEvPT1_PKT_T3_,"",@"SHT_CUDA_INFO"
	.sectionflags	@""
	.align	4


	//----- nvinfo : EIATTR_CUDA_API_VERSION
	.align		4
        /*0000*/ 	.byte	0x04, 0x37
        /*0002*/ 	.short	(.L_15859 - .L_15858)
.L_15858:
        /*0004*/ 	.word	0x00000082


	//----- nvinfo : EIATTR_KPARAM_INFO
	.align		4
.L_15859:
        /*0008*/ 	.byte	0x04, 0x17
        /*000a*/ 	.short	(.L_15861 - .L_15860)
.L_15860:
        /*000c*/ 	.word	0x00000000
        /*0010*/ 	.short	0x0002
        /*0012*/ 	.short	0x0010
        /*0014*/ 	.byte	0x00, 0xf0, 0x21, 0x00


	//----- nvinfo : EIATTR_KPARAM_INFO
	.align		4
.L_15861:
        /*0018*/ 	.byte	0x04, 0x17
        /*001a*/ 	.short	(.L_15863 - .L_15862)
.L_15862:
        /*001c*/ 	.word	0x00000000
        /*0020*/ 	.short	0x0001
        /*0022*/ 	.short	0x0008
        /*0024*/ 	.byte	0x00, 0xf0, 0x21, 0x00


	//----- nvinfo : EIATTR_KPARAM_INFO
	.align		4
.L_15863:
        /*0028*/ 	.byte	0x04, 0x17
        /*002a*/ 	.short	(.L_15865 - .L_15864)
.L_15864:
        /*002c*/ 	.word	0x00000000
        /*0030*/ 	.short	0x0000
        /*0032*/ 	.short	0x0000
        /*0034*/ 	.byte	0x00, 0xf0, 0x21, 0x00


	//----- nvinfo : EIATTR_SPARSE_MMA_MASK
	.align		4
.L_15865:
        /*0038*/ 	.byte	0x03, 0x50
        /*003a*/ 	.short	0x0000


	//----- nvinfo : EIATTR_MAXREG_COUNT
	.align		4
        /*003c*/ 	.byte	0x03, 0x1b
        /*003e*/ 	.short	0x00ff


	//----- nvinfo : EIATTR_NUM_BARRIERS
	.align		4
        /*0040*/ 	.byte	0x02, 0x4c
        /*0042*/ 	.byte	0x01
	.zero		1


	//----- nvinfo : EIATTR_MERCURY_ISA_VERSION
	.align		4
        /*0044*/ 	.byte	0x03, 0x5f
        /*0046*/ 	.short	0x0101


	//----- nvinfo : EIATTR_COOP_GROUP_MASK_REGIDS
	.align		4
        /*0048*/ 	.byte	0x04, 0x29
        /*004a*/ 	.short	(.L_15867 - .L_15866)


	//   ....[0]....
.L_15866:
        /*004c*/ 	.word	0xffffffff


	//   ....[1]....
        /*0050*/ 	.word	0xffffffff


	//   ....[2]....
        /*0054*/ 	.word	0xffffffff


	//   ....[3]....
        /*0058*/ 	.word	0xffffffff


	//   ....[4]....
        /*005c*/ 	.word	0xffffffff


	//   ....[5]....
        /*0060*/ 	.word	0xffffffff


	//   ....[6]....
        /*0064*/ 	.word	0xffffffff


	//   ....[7]....
        /*0068*/ 	.word	0xffffffff


	//   ....[8]....
        /*006c*/ 	.word	0xffffffff


	//   ....[9]....
        /*0070*/ 	.word	0xffffffff


	//   ....[10]....
        /*0074*/ 	.word	0xffffffff


	//   ....[11]....
        /*0078*/ 	.word	0xffffffff


	//   ....[12]....
        /*007c*/ 	.word	0xffffffff


	//   ....[13]....
        /*0080*/ 	.word	0xffffffff


	//   ....[14]....
        /*0084*/ 	.word	0xffffffff


	//   ....[15]....
        /*0088*/ 	.word	0xffffffff


	//   ....[16]....
        /*008c*/ 	.word	0xffffffff


	//   ....[17]....
        /*0090*/ 	.word	0xffffffff


	//   ....[18]....
        /*0094*/ 	.word	0xffffffff


	//   ....[19]....
        /*0098*/ 	.word	0xffffffff


	//   ....[20]....
        /*009c*/ 	.word	0x05000011


	//   ....[21]....
        /*00a0*/ 	.word	0x05000011


	//   ....[22]....
        /*00a4*/ 	.word	0x05000011


	//   ....[23]....
        /*00a8*/ 	.word	0x05000011


	//   ....[24]....
        /*00ac*/ 	.word	0x05000011


	//   ....[25]....
        /*00b0*/ 	.word	0x05000011


	//   ....[26]....
        /*00b4*/ 	.word	0x05000011


	//   ....[27]....
        /*00b8*/ 	.word	0x05000011


	//   ....[28]....
        /*00bc*/ 	.word	0x05000011


	//   ....[29]....
        /*00c0*/ 	.word	0x05000011


	//----- nvinfo : EIATTR_COOP_GROUP_INSTR_OFFSETS
	.align		4
.L_15867:
        /*00c4*/ 	.byte	0x04, 0x28
        /*00c6*/ 	.short	(.L_15869 - .L_15868)


	//   ....[0]....
.L_15868:
        /*00c8*/ 	.word	0x000004b0


	//   ....[1]....
        /*00cc*/ 	.word	0x000004e0


	//   ....[2]....
        /*00d0*/ 	.word	0x00000510


	//   ....[3]....
        /*00d4*/ 	.word	0x00000540


	//   ....[4]....
        /*00d8*/ 	.word	0x00000590


	//   ....[5]....
        /*00dc*/ 	.word	0x000006c0


	//   ....[6]....
        /*00e0*/ 	.word	0x000006f0


	//   ....[7]....
        /*00e4*/ 	.word	0x00000720


	//   ....[8]....
        /*00e8*/ 	.word	0x00000750


	//   ....[9]....
        /*00ec*/ 	.word	0x00000780


	//   ....[10]....
        /*00f0*/ 	.word	0x00000a10


	//   ....[11]....
        /*00f4*/ 	.word	0x00000a30


	//   ....[12]....
        /*00f8*/ 	.word	0x00000a50


	//   ....[13]....
        /*00fc*/ 	.word	0x00000a70


	//   ....[14]....
        /*0100*/ 	.word	0x00000a90


	//   ....[15]....
        /*0104*/ 	.word	0x00000b30


	//   ....[16]....
        /*0108*/ 	.word	0x00000b50


	//   ....[17]....
        /*010c*/ 	.word	0x00000b70


	//   ....[18]....
        /*0110*/ 	.word	0x00000b90


	//   ....[19]....
        /*0114*/ 	.word	0x00000bb0


	//   ....[20]....
        /*0118*/ 	.word	0x00001120


	//   ....[21]....
        /*011c*/ 	.word	0x00001190


	//   ....[22]....
        /*0120*/ 	.word	0x00001200


	//   ....[23]....
        /*0124*/ 	.word	0x00001270


	//   ....[24]....
        /*0128*/ 	.word	0x000012e0


	//   ....[25]....
        /*012c*/ 	.word	0x00001360


	//   ....[26]....
        /*0130*/ 	.word	0x000013c0


	//   ....[27]....
        /*0134*/ 	.word	0x00001420


	//   ....[28]....
        /*0138*/ 	.word	0x00001480


	//   ....[29]....
        /*013c*/ 	.word	0x000014e0


	//----- nvinfo : EIATTR_EXIT_INSTR_OFFSETS
	.align		4
.L_15869:
        /*0140*/ 	.byte	0x04, 0x1c
        /*0142*/ 	.short	(.L_15871 - .L_15870)


	//   ....[0]....
.L_15870:
        /*0144*/ 	.word	0x00001010


	//   ....[1]....
        /*0148*/ 	.word	0x000010c0


	//----- nvinfo : EIATTR_CRS_STACK_SIZE
	.align		4
.L_15871:
        /*014c*/ 	.byte	0x04, 0x1e
        /*014e*/ 	.short	(.L_15873 - .L_15872)
.L_15872:
        /*0150*/ 	.word	0x00000000


	//----- nvinfo : EIATTR_CBANK_PARAM_SIZE
	.align		4
.L_15873:
        /*0154*/ 	.byte	0x03, 0x19
        /*0156*/ 	.short	0x0018


	//----- nvinfo : EIATTR_PARAM_CBANK
	.align		4
        /*0158*/ 	.byte	0x04, 0x0a
        /*015a*/ 	.short	(.L_15875 - .L_15874)
	.align		4
.L_15874:
        /*015c*/ 	.word	index@(.nv.constant0._ZN2at6native43_GLOBAL__N__9ae7fba5_10_SoftMax_cu_9f978f6322cunn_SoftMaxForwardRegIN3c108BFloat16EfS4_NS1_25LogSoftMaxForwardEpilogueElLi5EEEvPT1_PKT_T3_)
        /*0160*/ 	.short	0x0210
        /*0162*/ 	.short	0x0018


	//----- nvinfo : EIATTR_SW_WAR
	.align		4
.L_15875:
        /*0164*/ 	.byte	0x04, 0x36
        /*0166*/ 	.short	(.L_15877 - .L_15876)
.L_15876:
        /*0168*/ 	.word	0x00000008
.L_15877:


//--------------------- .nv.info._ZN2at6native43_GLOBAL__N__9ae7fba5_10_SoftMax_cu_9f978f6322cunn_SoftMaxForwardRegIN3c108BFloat16EfS4_NS1_25LogSoftMaxForwardEpilogueElLi4EEEvPT1_PKT_T3_ --------------------------
	.section	.nv.info._ZN2at6native43_GLOBAL__N__9ae7fba5_10_SoftMax_cu_9f978f6322cunn_SoftMaxForwardRegIN3c108BFloat16EfS4_NS1_25LogSoftMaxForwardEpilogueElLi4EEEvPT1_PKT_T3_,"",@"SHT_CUDA_INFO"
	.sectionflags	@""
	.align	4


	//----- nvinfo : EIATTR_CUDA_API_VERSION
	.align		4
        /*0000*/ 	.byte	0x04, 0x37
        /*0002*/ 	.short	(.L_15879 - .L_15878)
.L_15878:
        /*0004*/ 	.word	0x00000082


	//----- nvinfo : EIATTR_KPARAM_INFO
	.align		4
.L_15879:
        /*0008*/ 	.byte	0x04, 0x17
        /*000a*/ 	.short	(.L_15881 - .L_15880)
.L_15880:
        /*000c*/ 	.word	0x00000000
        /*0010*/ 	.short	0x0002
        /*0012*/ 	.short	0x0010
        /*0014*/ 	.byte	0x00, 0xf0, 0x21, 0x00


	//----- nvinfo : EIATTR_KPARAM_INFO
	.align		4
.L_15881:
        /*0018*/ 	.byte	0x04, 0x17
        /*001a*/ 	.short	(.L_15883 - .L_15882)
.L_15882:
        /*001c*/ 	.word	0x00000000
        /*0020*/ 	.short	0x0001
        /*0022*/ 	.short	0x0008
        /*0024*/ 	.byte	0x00, 0xf0, 0x21, 0x00


	//----- nvinfo : EIATTR_KPARAM_INFO
	.align		4
.L_15883:
        /*0028*/ 	.byte	0x04, 0x17
        /*002a*/ 	.short	(.L_15885 - .L_15884)
.L_15884:
        /*002c*/ 	.word	0x00000000
        /*0030*/ 	.short	0x0000
        /*0032*/ 	.short	0x0000
        /*0034*/ 	.byte	0x00, 0xf0, 0x21, 0x00


	//----- nvinfo : EIATTR_SPARSE_MMA_MASK
	.align		4
.L_15885:
        /*0038*/ 	.byte	0x03, 0x50
        /*003a*/ 	.short	0x0000


	//----- nvinfo : EIATTR_MAXREG_COUNT
	.align		4
        /*003c*/ 	.byte	0x03, 0x1b
        /*003e*/ 	.short	0x00ff


	//----- nvinfo : EIATTR_NUM_BARRIERS
	.align		4
        /*0040*/ 	.byte	0x02, 0x4c
        /*0042*/ 	.byte	0x01
	.zero		1


	//----- nvinfo : EIATTR_MERCURY_ISA_VERSION
	.align		4
        /*0044*/ 	.byte	0x03, 0x5f
        /*0046*/ 	.short	0x0101


	//----- nvinfo : EIATTR_COOP_GROUP_MASK_REGIDS
	.align		4
        /*0048*/ 	.byte	0x04, 0x29
        /*004a*/ 	.short	(.L_15887 - .L_15886)


	//   ....[0]....
.L_15886:
        /*004c*/ 	.word	0xffffffff


	//   ....[1]....
        /*0050*/ 	.word	0xffffffff


	//   ....[2]....
        /*0054*/ 	.word	0xffffffff


	//   ....[3]....
        /*0058*/ 	.word	0xffffffff


	//   ....[4]....
        /*005c*/ 	.word	0xffffffff


	//   ....[5]....
        /*0060*/ 	.word	0xffffffff


	//   ....[6]....
        /*0064*/ 	.word	0xffffffff


	//   ....[7]....
        /*0068*/ 	.word	0xffffffff


	//   ....[8]....
        /*006c*/ 	.word	0xffffffff


	//   ....[9]....
        /*0070*/ 	.word	0xffffffff


	//   ....[10]....
        /*0074*/ 	.word	0xffffffff


	//   ....[11]....
        /*0078*/ 	.word	0xffffffff


	//   ....[12]....
        /*007c*/ 	.word	0xffffffff


	//   ....[13]....
        /*0080*/ 	.word	0xffffffff


	//   ....[14]....
        /*0084*/ 	.word	0xffffffff


	//   ....[15]....
        /*0088*/ 	.word	0xffffffff


	//   ....[16]....
        /*008c*/ 	.word	0xffffffff


	//   ....[17]....
        /*0090*/ 	.word	0xffffffff


	//   ....[18]....
        /*0094*/ 	.word	0xffffffff


	//   ....[19]....
        /*0098*/ 	.word	0xffffffff


	//   ....[20]....
        /*009c*/ 	.word	0x05000011


	//   ....[21]....
        /*00a0*/ 	.word	0x05000011


	//   ....[22]....
        /*00a4*/ 	.word	0x05000011


	//   ....[23]....
        /*00a8*/ 	.word	0x05000011


	//   ....[24]....
        /*00ac*/ 	.word	0x05000011


	//   ....[25]....
        /*00b0*/ 	.word	0x05000011


	//   ....[26]....
        /*00b4*/ 	.word	0x05000011


	//   ....[27]....
        /*00b8*/ 	.word	0x05000011


	//   ....[28]....
        /*00bc*/ 	.word	0x05000011


	//   ....[29]....
        /*00c0*/ 	.word	0x05000011


	//----- nvinfo : EIATTR_COOP_GROUP_INSTR_OFFSETS
	.align		4
.L_15887:
        /*00c4*/ 	.byte	0x04, 0x28
        /*00c6*/ 	.short	(.L_15889 - .L_15888)


	//   ....[0]....
.L_15888:
        /*00c8*/ 	.word	0x000003d0


	//   ....[1]....
        /*00cc*/ 	.word	0x00000400


	//   ....[2]....
        /*00d0*/ 	.word	0x00000430


	//   ....[3]....
        /*00d4*/ 	.word	0x00000460


	//   ....[4]....
        /*00d8*/ 	.word	0x000004b0


	//   ....[5]....
        /*00dc*/ 	.word	0x000005f0


	//   ....[6]....
        /*00e0*/ 	.word	0x00000620


	//   ....[7]....
        /*00e4*/ 	.word	0x00000650


	//   ....[8]....
        /*00e8*/ 	.word	0x00000680


	//   ....[9]....
        /*00ec*/ 	.word	0x000006b0


	//   ....[10]....
        /*00f0*/ 	.word	0x000008e0


	//   ....[11]....
        /*00f4*/ 	.word	0x00000900


	//   ....[12]....
        /*00f8*/ 	.word	0x00000920


	//   ....[13]....
        /*00fc*/ 	.word	0x00000940


	//   ....[14]....
        /*0100*/ 	.word	0x00000960


	//   ....[15]....
        /*0104*/ 	.word	0x00000a00


	//   ....[16]....
        /*0108*/ 	.word	0x00000a20


	//   ....[17]....
        /*010c*/ 	.word	0x00000a40


	//   ....[18]....
        /*0110*/ 	.word	0x00000a60


	//   ....[19]....
        /*0114*/ 	.word	0x00000a80


	//   ....[20]....
        /*0118*/ 	.word	0x00000e80


	//   ....[21]....
        /*011c*/ 	.word	0x00000ef0


	//   ....[22]....
        /*0120*/ 	.word	0x00000f60


	//   ....[23]....
        /*0124*/ 	.word	0x00000fd0


	//   ....[24]....
        /*0128*/ 	.word	0x00001040


	//   ....[25]....
        /*012c*/ 	.word	0x000010c0


	//   ....[26]....
        /*0130*/ 	.word	0x00001120


	//   ....[27]....
        /*0134*/ 	.word	0x00001180


	//   ....[28]....
        /*0138*/ 	.word	0x000011e0


	//   ....[29]....
        /*013c*/ 	.word	0x00001240


	//----- nvinfo : EIATTR_EXIT_INSTR_OFFSETS
	.align		4
.L_15889:
        /*0140*/ 	.byte	0x04, 0x1c
        /*0142*/ 	.short	(.L_15891 - .L_15890)


	//   ....[0]....
.L_15890:
        /*0144*/ 	.word	0x00000d70


	//   ....[1]....
        /*0148*/ 	.word	0x00000e20


	//----- nvinfo : EIATTR_CRS_STACK_SIZE
	.align		4
.L_15891:
        /*014c*/ 	.byte	0x04, 0x1e
        /*014e*/ 	.short	(.L_15893 - .L_15892)
.L_15892:
        /*0150*/ 	.word	0x00000000


	//----- nvinfo : EIATTR_CBANK_PARAM_SIZE
	.align		4
.L_15893:
        /*0154*/ 	.byte	0x03, 0x19
        /*0156*/ 	.short	0x0018


	//----- nvinfo : EIATTR_PARAM_CBANK
	.align		4
        /*0158*/ 	.byte	0x04, 0x0a
        /*015a*/ 	.short	(.L_15895 - .L_15894)
	.align		4
.L_15894:
        /*015c*/ 	.word	index@(.nv.constant0._ZN2at6native43_GLOBAL__N__9ae7fba5_10_SoftMax_cu_9f978f6322cunn_SoftMaxForwardRegIN3c108BFloat16EfS4_NS1_25LogSoftMaxForwardEpilogueElLi4EEEvPT1_PKT_T3_)
        /*0160*/ 	.short	0x0210
        /*0162*/ 	.short	0x0018


	//----- nvinfo : EIATTR_SW_WAR
	.align		4
.L_15895:
        /*0164*/ 	.byte	0x04, 0x36
        /*0166*/ 	.short	(.L_15897 - .L_15896)
.L_15896:
        /*0168*/ 	.word	0x00000008
.L_15897:


//--------------------- .nv.info._ZN2at6native43_GLOBAL__N__9ae7fba5_10_SoftMax_cu_9f978f6322cunn_SoftMaxForwardRegIN3c108BFloat16EfS4_NS1_25LogSoftMaxForwardEpilogueElLi3EEEvPT1_PKT_T3_ --------------------------
	.section	.nv.info._ZN2at6native43_GLOBAL__N__9ae7fba5_10_SoftMax_cu_9f978f6322cunn_SoftMaxForwardRegIN3c108BFloat16EfS4_NS1_25LogSoftMaxForwardEpilogueElLi3EEEvPT1_PKT_T3_,"",@"SHT_CUDA_INFO"
	.sectionflags	@""
	.align	4


	//----- nvinfo : EIATTR_CUDA_API_VERSION
	.align		4
        /*0000*/ 	.byte	0x04, 0x37
        /*0002*/ 	.short	(.L_15899 - .L_15898)
.L_15898:
        /*0004*/ 	.word	0x00000082


	//----- nvinfo : EIATTR_KPARAM_INFO
	.align		4
.L_15899:
        /*0008*/ 	.byte	0x04, 0x17
        /*000a*/ 	.short	(.L_15901 - .L_15900)
.L_15900:
        /*000c*/ 	.word	0x00000000
        /*0010*/ 	.short	0x0002
        /*0012*/ 	.short	0x0010
        /*0014*/ 	.byte	0x00, 0xf0, 0x21, 0x00


	//----- nvinfo : EIATTR_KPARAM_INFO
	.align		4
.L_15901:
        /*0018*/ 	.byte	0x04, 0x17
        /*001a*/ 	.short	(.L_15903 - .L_15902)
.L_15902:
        /*001c*/ 	.word	0x00000000
        /*0020*/ 	.short	0x0001
        /*0022*/ 	.short	0x0008
        /*0024*/ 	.byte	0x00, 0xf0, 0x21, 0x00


	//----- nvinfo : EIATTR_KPARAM_INFO
	.align		4
.L_15903:
        /*0028*/ 	.byte	0x04, 0x17
        /*002a*/ 	.short	(.L_15905 - .L_15904)
.L_15904:
        /*002c*/ 	.word	0x00000000
        /*0030*/ 	.short	0x0000
        /*0032*/ 	.short	0x0000
        /*0034*/ 	.byte	0x00, 0xf0, 0x21, 0x00


	//----- nvinfo : EIATTR_SPARSE_MMA_MASK
	.align		4
.L_15905:
        /*0038*/ 	.byte	0x03, 0x50
        /*003a*/ 	.short	0x0000


	//----- nvinfo : EIATTR_MAXREG_COUNT
	.align		4
        /*003c*/ 	.byte	0x03, 0x1b
        /*003e*/ 	.short	0x00ff


	//----- nvinfo : EIATTR_NUM_BARRIERS
	.align		4
        /*0040*/ 	.byte	0x02, 0x4c
        /*0042*/ 	.byte	0x01
	.zero		1


	//----- nvinfo : EIATTR_MERCURY_ISA_VERSION
	.align		4
        /*0044*/ 	.byte	0x03, 0x5f
        /*0046*/ 	.short	0x0101


	//----- nvinfo : EIATTR_COOP_GROUP_MASK_REGIDS
	.align		4
        /*0048*/ 	.byte	0x04, 0x29
        /*004a*/ 	.short	(.L_15907 - .L_15906)


	//   ....[0]....
.L_15906:
        /*004c*/ 	.word	0xffffffff


	//   ....[1]....
        /*0050*/ 	.word	0xffffffff


	//   ....[2]....
        /*0054*/ 	.word	0xffffffff


	//   ....[3]....
        /*0058*/ 	.word	0xffffffff


	//   ....[4]....
        /*005c*/ 	.word	0xffffffff


	//   ....[5]....
        /*0060*/ 	.word	0xffffffff


	//   ....[6]....
        /*0064*/ 	.word	0xffffffff


	//   ....[7]....
        /*0068*/ 	.word	0xffffffff


	//   ....[8]....
        /*006c*/ 	.word	0xffffffff


	//   ....[9]....
        /*0070*/ 	.word	0xffffffff


	//   ....[10]....
        /*0074*/ 	.word	0xffffffff


	//   ....[11]....
        /*0078*/ 	.word	0xffffffff


	//   ....[12]....
        /*007c*/ 	.word	0xffffffff


	//   ....[13]....
        /*0080*/ 	.word	0xffffffff


	//   ....[14]....
        /*0084*/ 	.word	0xffffffff


	//   ....[15]....
        /*0088*/ 	.word	0xffffffff


	//   ....[16]....
        /*008c*/ 	.word	0xffffffff


	//   ....[17]....
        /*0090*/ 	.word	0xffffffff


	//   ....[18]....
        /*0094*/ 	.word	0xffffffff


	//   ....[19]....
        /*0098*/ 	.word	0xffffffff


	//   ....[20]....
        /*009c*/ 	.word	0x05000015


	//   ....[21]....
        /*00a0*/ 	.word	0x05000015


	//   ....[22]....
        /*00a4*/ 	.word	0x05000015


	//   ....[23]....
        /*00a8*/ 	.word	0x05000015


	//   ....[24]....
        /*00ac*/ 	.word	0x05000015


	//   ....[25]....
        /*00b0*/ 	.word	0x05000015


	//   ....[26]....
        /*00b4*/ 	.word	0x05000015


	//   ....[27]....
        /*00b8*/ 	.word	0x05000015


	//   ....[28]....
        /*00bc*/ 	.word	0x05000015


	//   ....[29]....
        /*00c0*/ 	.word	0x05000015


	//----- nvinfo : EIATTR_COOP_GROUP_INSTR_OFFSETS
	.align		4
.L_15907:
        /*00c4*/ 	.byte	0x04, 0x28
        /*00c6*/ 	.short	(.L_15909 - .L_15908)


	//   ....[0]....
.L_15908:
        /*00c8*/ 	.word	0x00000310


	//   ....[1]....
        /*00cc*/ 	.word	0x00000340


	//   ....[2]....
        /*00d0*/ 	.word	0x00000370


	//   ....[3]....
        /*00d4*/ 	.word	0x000003a0


	//   ....[4]....
        /*00d8*/ 	.word	0x00000400


	//   ....[5]....
        /*00dc*/ 	.word	0x00000520


	//   ....[6]....
        /*00e0*/ 	.word	0x00000550


	//   ....[7]....
        /*00e4*/ 	.word	0x00000580


	//   ....[8]....
        /*00e8*/ 	.word	0x000005b0


	//   ....[9]....
        /*00ec*/ 	.word	0x000005e0


	//   ....[10]....
        /*00f0*/ 	.word	0x000007d0


	//   ....[11]....
        /*00f4*/ 	.word	0x000007f0


	//   ....[12]....
        /*00f8*/ 	.word	0x00000810


	//   ....[13]....
        /*00fc*/ 	.word	0x00000830


	//   ....[14]....
        /*0100*/ 	.word	0x00000850


	//   ....[15]....
        /*0104*/ 	.word	0x000008d0


	//   ....[16]....
        /*0108*/ 	.word	0x000008f0


	//   ....[17]....
        /*010c*/ 	.word	0x00000910


	//   ....[18]....
        /*0110*/ 	.word	0x00000930


	//   ....[19]....
        /*0114*/ 	.word	0x00000950


	//   ....[20]....
        /*0118*/ 	.word	0x00000c80


	//   ....[21]....
        /*011c*/ 	.word	0x00000d00


	//   ....[22]....
        /*0120*/ 	.word	0x00000d80


	//   ....[23]....
        /*0124*/ 	.word	0x00000e00


	//   ....[24]....
        /*0128*/ 	.word	0x00000e80


	//   ....[25]....
        /*012c*/ 	.word	0x00000f10


	//   ....[26]....
        /*0130*/ 	.word	0x00000f80


	//   ....[27]....
        /*0134*/ 	.word	0x00000ff0


	//   ....[28]....
        /*0138*/ 	.word	0x00001060


	//   ....[29]....
        /*013c*/ 	.word	0x000010d0


	//----- nvinfo : EIATTR_EXIT_INSTR_OFFSETS
	.align		4
.L_15909:
        /*0140*/ 	.byte	0x04, 0x1c
        /*0142*/ 	.short	(.L_15911 - .L_15910)


	//   ....[0]....
.L_15910:
        /*0144*/ 	.word	0x00000b70


	//   ....[1]....
        /*0148*/ 	.word	0x00000c20


	//----- nvinfo : EIATTR_CRS_STACK_SIZE
	.align		4
.L_15911:
        /*014c*/ 	.byte	0x04, 0x1e
        /*014e*/ 	.short	(.L_15913 - .L_15912)
.L_15912:
        /*0150*/ 	.word	0x00000000


	//----- nvinfo : EIATTR_CBANK_PARAM_SIZE
	.align		4
.L_15913:
        /*0154*/ 	.byte	0x03, 0x19
        /*0156*/ 	.short	0x0018


	//----- nvinfo : EIATTR_PARAM_CBANK
	.align		4
        /*0158*/ 	.byte	0x04, 0x0a
        /*015a*/ 	.short	(.L_15915 - .L_15914)
	.align		4
.L_15914:
        /*015c*/ 	.word	index@(.nv.constant0._ZN2at6native43_GLOBAL__N__9ae7fba5_10_SoftMax_cu_9f978f6322cunn_SoftMaxForwardRegIN3c108BFloat16EfS4_NS1_25LogSoftMaxForwardEpilogueElLi3EEEvPT1_PKT_T3_)
        /*0160*/ 	.short	0x0210
        /*0162*/ 	.short	0x0018


	//----- nvinfo : EIATTR_SW_WAR
	.align		4
.L_15915:
        /*0164*/ 	.byte	0x04, 0x36
        /*0166*/ 	.short	(.L_15917 - .L_15916)
.L_15916:
        /*0168*/ 	.word	0x00000008
.L_15917:


//--------------------- .nv.info._ZN2at6native43_GLOBAL__N__9ae7fba5_10_SoftMax_cu_9f978f6322cunn_SoftMaxForwardRegIN3c108BFloat16EfS4_NS1_25LogSoftMaxForwardEpilogueElLi2EEEvPT1_PKT_T3_ --------------------------
	.section	.nv.info._ZN2at6native43_GLOBAL__N__9ae7fba5_10_SoftMax_cu_9f978f6322cunn_SoftMaxForwardRegIN3c108BFloat16EfS4_NS1_25LogSoftMaxForwardEpilogueElLi2EEEvPT1_PKT_T3_,"",@"SHT_CUDA_INFO"
	.sectionflags	@""
	.align	4


	//----- nvinfo : EIATTR_CUDA_API_VERSION
	.align		4
        /*0000*/ 	.byte	0x04, 0x37
        /*0002*/ 	.short	(.L_15919 - .L_15918)
.L_15918:
        /*0004*/ 	.word	0x00000082


	//----- nvinfo : EIATTR_KPARAM_INFO
	.align		4
.L_15919:
        /*0008*/ 	.byte	0x04, 0x17
        /*000a*/ 	.short	(.L_15921 - .L_15920)
.L_15920:
        /*000c*/ 	.word	0x00000000
        /*0010*/ 	.short	0x0002
        /*0012*/ 	.short	0x0010
        /*0014*/ 	.byte	0x00, 0xf0, 0x21, 0x00


	//----- nvinfo : EIATTR_KPARAM_INFO
	.align		4
.L_15921:
        /*0018*/ 	.byte	0x04, 0x17
        /*001a*/ 	.short	(.L_15923 - .L_15922)
.L_15922:
        /*001c*/ 	.word	0x00000000
        /*0020*/ 	.short	0x0001
        /*0022*/ 	.short	0x0008
        /*0024*/ 	.byte	0x00, 0xf0, 0x21, 0x00


	//----- nvinfo : EIATTR_KPARAM_INFO
	.align		4
.L_15923:
        /*0028*/ 	.byte	0x04, 0x17
        /*002a*/ 	.short	(.L_15925 - .L_15924)
.L_15924:
        /*002c*/ 	.word	0x00000000
        /*0030*/ 	.short	0x0000
        /*0032*/ 	.short	0x0000
        /*0034*/ 	.byte	0x00, 0xf0, 0x21, 0x00


	//----- nvinfo : EIATTR_SPARSE_MMA_MASK
	.align		4
.L_15925:
        /*0038*/ 	.byte	0x03, 0x50
        /*003a*/ 	.short	0x0000


	//----- nvinfo : EIATTR_MAXREG_COUNT
	.align		4
        /*003c*/ 	.byte	0x03, 0x1b
        /*003e*/ 	.short	0x00ff


	//----- nvinfo : EIATTR_NUM_BARRIERS
	.align		4
        /*0040*/ 	.byte	0x02, 0x4c
        /*0042*/ 	.byte	0x01
	.zero		1


	//----- nvinfo : EIATTR_MERCURY_ISA_VERSION
	.align		4
        /*0044*/ 	.byte	0x03, 0x5f
        /*0046*/ 	.short	0x0101


	//----- nvinfo : EIATTR_COOP_GROUP_MASK_REGIDS
	.align		4
        /*0048*/ 	.byte	0x04, 0x29
        /*004a*/ 	.short	(.L_15927 - .L_15926)


	//   ....[0]....
.L_15926:
        /*004c*/ 	.word	0xffffffff


	//   ....[1]....
        /*0050*/ 	.word	0xffffffff


	//   ....[2]....
        /*0054*/ 	.word	0xffffffff


	//   ....[3]....
        /*0058*/ 	.word	0xffffffff


	//   ....[4]....
        /*005c*/ 	.word	0xffffffff


	//   ....[5]....
        /*0060*/ 	.word	0xffffffff


	//   ....[6]....
        /*0064*/ 	.word	0xffffffff


	//   ....[7]....
        /*0068*/ 	.word	0xffffffff


	//   ....[8]....
        /*006c*/ 	.word	0xffffffff


	//   ....[9]....
        /*0070*/ 	.word	0xffffffff


	//   ....[10]....
        /*0074*/ 	.word	0xffffffff


	//   ....[11]....
        /*0078*/ 	.word	0xffffffff


	//   ....[12]....
        /*007c*/ 	.word	0xffffffff


	//   ....[13]....
        /*0080*/ 	.word	0xffffffff


	//   ....[14]....
        /*0084*/ 	.word	0xffffffff


	//   ....[15]....
        /*0088*/ 	.word	0xffffffff


	//   ....[16]....
        /*008c*/ 	.word	0xffffffff


	//   ....[17]....
        /*0090*/ 	.word	0xffffffff


	//   ....[18]....
        /*0094*/ 	.word	0xffffffff


	//   ....[19]....
        /*0098*/ 	.word	0xffffffff


	//   ....[20]....
        /*009c*/ 	.word	0x05000011


	//   ....[21]....
        /*00a0*/ 	.word	0x05000011


	//   ....[22]....
        /*00a4*/ 	.word	0x05000011


	//   ....[23]....
        /*00a8*/ 	.word	0x05000011


	//   ....[24]....
        /*00ac*/ 	.word	0x05000011


	//   ....[25]....
        /*00b0*/ 	.word	0x05000011


	//   ....[26]....
        /*00b4*/ 	.word	0x05000011


	//   ....[27]....
        /*00b8*/ 	.word	0x05000011


	//   ....[28]....
        /*00bc*/ 	.word	0x05000011


	//   ....[29]....
        /*00c0*/ 	.word	0x05000011


	//----- nvinfo : EIATTR_COOP_GROUP_INSTR_OFFSETS
	.align		4
.L_15927:
        /*00c4*/ 	.byte	0x04, 0x28
        /*00c6*/ 	.short	(.L_15929 - .L_15928)


	//   ....[0]....
.L_15928:
        /*00c8*/ 	.word	0x00000240


	//   ....[1]....
        /*00cc*/ 	.word	0x00000270


	//   ....[2]....
        /*00d0*/ 	.word	0x000002a0


	//   ....[3]....
        /*00d4*/ 	.word	0x000002d0


	//   ....[4]....
        /*00d8*/ 	.word	0x00000330


	//   ....[5]....
        /*00dc*/ 	.word	0x00000450


	//   ....[6]....
        /*00e0*/ 	.word	0x00000480


	//   ....[7]....
        /*00e4*/ 	.word	0x000004b0


	//   ....[8]....
        /*00e8*/ 	.word	0x000004e0


	//   ....[9]....
        /*00ec*/ 	.word	0x00000510


	//   ....[10]....
        /*00f0*/ 	.word	0x000006a0


	//   ....[11]....
        /*00f4*/ 	.word	0x000006c0


	//   ....[12]....
        /*00f8*/ 	.word	0x000006e0


	//   ....[13]....
        /*00fc*/ 	.word	0x00000700


	//   ....[14]....
        /*0100*/ 	.word	0x00000720


	//   ....[15]....
        /*0104*/ 	.word	0x000007a0


	//   ....[16]....
        /*0108*/ 	.word	0x000007c0


	//   ....[17]....
        /*010c*/ 	.word	0x000007e0


	//   ....[18]....
        /*0110*/ 	.word	0x00000800


	//   ....[19]....
        /*0114*/ 	.word	0x00000820


	//   ....[20]....
        /*0118*/ 	.word	0x00000a80


	//   ....[21]....
        /*011c*/ 	.word	0x00000b00


	//   ....[22]....
        /*0120*/ 	.word	0x00000b80


	//   ....[23]....
        /*0124*/ 	.word	0x00000c00


	//   ....[24]....
        /*0128*/ 	.word	0x00000c80


	//   ....[25]....
        /*012c*/ 	.word	0x00000d00


	//   ....[26]....
        /*0130*/ 	.word	0x00000d70


	//   ....[27]....
        /*0134*/ 	.word	0x00000de0


	//   ....[28]....
        /*0138*/ 	.word	0x00000e50


	//   ....[29]....
        /*013c*/ 	.word	0x00000ec0


	//----- nvinfo : EIATTR_EXIT_INSTR_OFFSETS
	.align		4
.L_15929:
        /*0140*/ 	.byte	0x04, 0x1c
        /*0142*/ 	.short	(.L_15931 - .L_15930)


	//   ....[0]....
.L_15930:
        /*0144*/ 	.word	0x00000970


	//   ....[1]....
        /*0148*/ 	.word	0x00000a20


	//----- nvinfo : EIATTR_CRS_STACK_SIZE
	.align		4
.L_15931:
        /*014c*/ 	.byte	0x04, 0x1e
        /*014e*/ 	.short	(.L_15933 - .L_15932)
.L_15932:
        /*0150*/ 	.word	0x00000000


	//----- nvinfo : EIATTR_CBANK_PARAM_SIZE
	.align		4
.L_15933:
        /*0154*/ 	.byte	0x03, 0x19
        /*0156*/ 	.short	0x0018


	//----- nvinfo : EIATTR_PARAM_CBANK
	.align		4
        /*0158*/ 	.byte	0x04, 0x0a
        /*015a*/ 	.short	(.L_15935 - .L_15934)
	.align		4
.L_15934:
        /*015c*/ 	.word	index@(.nv.constant0._ZN2at6native43_GLOBAL__N__9ae7fba5_10_SoftMax_cu_9f978f6322cunn_SoftMaxForwardRegIN3c108BFloat16EfS4_NS1_25LogSoftMaxForwardEpilogueElLi2EEEvPT1_PKT_T3_)
        /*0160*/ 	.short	0x0210
        /*0162*/ 	.short	0x0018


	//----- nvinfo : EIATTR_SW_WAR
	.align		4
.L_15935:
        /*0164*/ 	.byte	0x04, 0x36
        /*0166*/ 	.short	(.L_15937 - .L_15936)
.L_15936:
        /*0168*/ 	.word	0x00000008
.L_15937:


//--------------------- .nv.info._ZN2at6native43_GLOBAL__N__9ae7fba5_10_SoftMax_cu_9f978f6322cunn_SoftMaxForwardRegIN3c108BFloat16EfS4_NS1_25LogSoftMaxForwardEpilogueElLi1EEEvPT1_PKT_T3_ --------------------------
	.section	.nv.info._ZN2at6native43_GLOBAL__N__9ae7fba5_10_SoftMax_cu_9f978f6322cunn_SoftMaxForwardRegIN3c108BFloat16EfS4_NS1_25LogSoftMaxForwardEpilogueElLi1EEEvPT1_PKT_T3_,"",@"SHT_CUDA_INFO"
	.sectionflags	@""
	.align	4


	//----- nvinfo : EIATTR_CUDA_API_VERSION
	.align		4
        /*0000*/ 	.byte	0x04, 0x37
        /*0002*/ 	.short	(.L_15939 - .L_15938)
.L_15938:
        /*0004*/ 	.word	0x00000082


	//----- nvinfo : EIATTR_KPARAM_INFO
	.align		4
.L_15939:
        /*0008*/ 	.byte	0x04, 0x17
        /*000a*/ 	.short	(.L_15941 - .L_15940)
.L_15940:
        /*000c*/ 	.word	0x00000000
        /*0010*/ 	.short	0x0002
        /*0012*/ 	.short	0x0010
        /*0014*/ 	.byte	0x00, 0xf0, 0x21, 0x00


	//----- nvinfo : EIATTR_KPARAM_INFO
	.align		4
.L_15941:
        /*0018*/ 	.byte	0x04, 0x17
        /*001a*/ 	.short	(.L_15943 - .L_15942)
.L_15942:
        /*001c*/ 	.word	0x00000000
        /*0020*/ 	.short	0x0001
        /*0022*/ 	.short	0x0008
        /*0024*/ 	.byte	0x00, 0xf0, 0x21, 0x00


	//----- nvinfo : EIATTR_KPARAM_INFO
	.align		4
.L_15943:
        /*0028*/ 	.byte	0x04, 0x17
        /*002a*/ 	.short	(.L_15945 - .L_15944)
.L_15944:
        /*002c*/ 	.word	0x00000000
        /*0030*/ 	.short	0x0000
        /*0032*/ 	.short	0x0000
        /*0034*/ 	.byte	0x00, 0xf0, 0x21, 0x00


	//----- nvinfo : EIATTR_SPARSE_MMA_MASK
	.align		4
.L_15945:
        /*0038*/ 	.byte	0x03, 0x50
        /*003a*/ 	.short	0x0000


	//----- nvinfo : EIATTR_MAXREG_COUNT
	.align		4
        /*003c*/ 	.byte	0x03, 0x1b
        /*003e*/ 	.short	0x00ff


	//----- nvinfo : EIATTR_NUM_BARRIERS
	.align		4
        /*0040*/ 	.byte	0x02, 0x4c
        /*0042*/ 	.byte	0x01
	.zero		1


	//----- nvinfo : EIATTR_MERCURY_ISA_VERSION
	.align		4
        /*0044*/ 	.byte	0x03, 0x5f
        /*0046*/ 	.short	0x0101


	//----- nvinfo : EIATTR_COOP_GROUP_MASK_REGIDS
	.align		4
        /*0048*/ 	.byte	0x04, 0x29
        /*004a*/ 	.short	(.L_15947 - .L_15946)


	//   ....[0]....
.L_15946:
        /*004c*/ 	.word	0xffffffff


	//   ....[1]....
        /*0050*/ 	.word	0xffffffff


	//   ....[2]....
        /*0054*/ 	.word	0xffffffff


	//   ....[3]....
        /*0058*/ 	.word	0xffffffff


	//   ....[4]....
        /*005c*/ 	.word	0xffffffff


	//   ....[5]....
        /*0060*/ 	.word	0xffffffff


	//   ....[6]....
        /*0064*/ 	.word	0xffffffff


	//   ....[7]....
        /*0068*/ 	.word	0xffffffff


	//   ....[8]....
        /*006c*/ 	.word	0xffffffff


	//   ....[9]....
        /*0070*/ 	.word	0xffffffff


	//   ....[10]....
        /*0074*/ 	.word	0xffffffff


	//   ....[11]....
        /*0078*/ 	.word	0xffffffff


	//   ....[12]....
        /*007c*/ 	.word	0xffffffff


	//   ....[13]....
        /*0080*/ 	.word	0xffffffff


	//   ....[14]....
        /*0084*/ 	.word	0xffffffff


	//   ....[15]....
        /*0088*/ 	.word	0xffffffff


	//   ....[16]....
        /*008c*/ 	.word	0xffffffff


	//   ....[17]....
        /*0090*/ 	.word	0xffffffff


	//   ....[18]....
        /*0094*/ 	.word	0xffffffff


	//   ....[19]....
        /*0098*/ 	.word	0xffffffff


	//   ....[20]....
        /*009c*/ 	.word	0x0500000e


	//   ....[21]....
        /*00a0*/ 	.word	0x0500000e


	//   ....[22]....
        /*00a4*/ 	.word	0x0500000e


	//   ....[23]....
        /*00a8*/ 	.word	0x0500000e


	//   ....[24]....
        /*00ac*/ 	.word	0x0500000e


	//   ....[25]....
        /*00b0*/ 	.word	0x0500000e


	//   ....[26]....
        /*00b4*/ 	.word	0x0500000e


	//   ....[27]....
        /*00b8*/ 	.word	0x0500000e


	//   ....[28]....
        /*00bc*/ 	.word	0x0500000e


	//   ....[29]....
        /*00c0*/ 	.word	0x0500000e


	//----- nvinfo : EIATTR_COOP_GROUP_INSTR_OFFSETS
	.align		4
.L_15947:
        /*00c4*/ 	.byte	0x04, 0x28
        /*00c6*/ 	.short	(.L_15949 - .L_15948)


	//   ....[0]....
.L_15948:
        /*00c8*/ 	.word	0x00000190


	//   ....[1]....
        /*00cc*/ 	.word	0x000001d0


	//   ....[2]....
        /*00d0*/ 	.word	0x00000230


	//   ....[3]....
        /*00d4*/ 	.word	0x00000270


	//   ....[4]....
        /*00d8*/ 	.word	0x000002c0


	//   ....[5]....
        /*00dc*/ 	.word	0x00000390


	//   ....[6]....
        /*00e0*/ 	.word	0x000003c0


	//   ....[7]....
        /*00e4*/ 	.word	0x000003f0


	//   ....[8]....
        /*00e8*/ 	.word	0x00000420


	//   ....[9]....
        /*00ec*/ 	.word	0x00000450


	//   ....[10]....
        /*00f0*/ 	.word	0x00000580


	//   ....[11]....
        /*00f4*/ 	.word	0x000005a0


	//   ....[12]....
        /*00f8*/ 	.word	0x000005c0


	//   ....[13]....
        /*00fc*/ 	.word	0x000005e0


	//   ....[14]....
        /*0100*/ 	.word	0x00000600


	//   ....[15]....
        /*0104*/ 	.word	0x00000690


	//   ....[16]....
        /*0108*/ 	.word	0x000006b0


	//   ....[17]....
        /*010c*/ 	.word	0x000006d0


	//   ....[18]....
        /*0110*/ 	.word	0x000006f0


	//   ....[19]....
        /*0114*/ 	.word	0x00000710


	//   ....[20]....
        /*0118*/ 	.word	0x000008a0


	//   ....[21]....
        /*011c*/ 	.word	0x00000920


	//   ....[22]....
        /*0120*/ 	.word	0x000009a0


	//   ....[23]....
        /*0124*/ 	.word	0x00000a20


	//   ....[24]....
        /*0128*/ 	.word	0x00000aa0


	//   ....[25]....
        /*012c*/ 	.word	0x00000b20


	//   ....[26]....
        /*0130*/ 	.word	0x00000b90


	//   ....[27]....
        /*0134*/ 	.word	0x00000c00


	//   ....[28]....
        /*0138*/ 	.word	0x00000c70


	//   ....[29]....
        /*013c*/ 	.word	0x00000ce0


	//----- nvinfo : EIATTR_EXIT_INSTR_OFFSETS
	.align		4
.L_15949:
        /*0140*/ 	.byte	0x04, 0x1c
        /*0142*/ 	.short	(.L_15951 - .L_15950)


	//   ....[0]....
.L_15950:
        /*0144*/ 	.word	0x00000770


	//   ....[1]....
        /*0148*/ 	.word	0x00000840


	//----- nvinfo : EIATTR_CRS_STACK_SIZE
	.align		4
.L_15951:
        /*014c*/ 	.byte	0x04, 0x1e
        /*014e*/ 	.short	(.L_15953 - .L_15952)
.L_15952:
        /*0150*/ 	.word	0x00000000


	//----- nvinfo : EIATTR_CBANK_PARAM_SIZE
	.align		4
.L_15953:
        /*0154*/ 	.byte	0x03, 0x19
        /*0156*/ 	.short	0x0018


	//----- nvinfo : EIATTR_PARAM_CBANK
	.align		4
        /*0158*/ 	.byte	0x04, 0x0a
        /*015a*/ 	.short	(.L_15955 - .L_15954)
	.align		4
.L_15954:
        /*015c*/ 	.word	index@(.nv.constant0._ZN2at6native43_GLOBAL__N__9ae7fba5_10_SoftMax_cu_9f978f6322cunn_SoftMaxForwardRegIN3c108BFloat16EfS4_NS1_25LogSoftMaxForwardEpilogueElLi1EEEvPT1_PKT_T3_)
        /*0160*/ 	.short	0x0210
        /*0162*/ 	.short	0x0018


	//----- nvinfo : EIATTR_SW_WAR
	.align		4
.L_15955:
        /*0164*/ 	.byte	0x04, 0x36
        /*0166*/ 	.short	(.L_15957 - .L_15956)
.L_15956:
        /*0168*/ 	.word	0x00000008
.L_15957:


//--------------------- .nv.info._ZN2at6native43_GLOBAL__N__9ae7fba5_10_SoftMax_cu_9f978f6319cunn_SoftMaxForwardILi8EN3c104HalfEffNS1_25LogSoftMaxForwardEpilogueEEEvPT2_PKT0_i --------------------------
	.section	.nv.info._ZN2at6native43_GLOBAL__N__9ae7fba5_10_SoftMax_cu_9f978f6319cunn_SoftMaxForwardILi8EN3c104HalfEffNS1_25LogSoftMaxForwardEpilogueEEEvPT2_PKT0_i,"",@"SHT_CUDA_INFO"
	.sectionflags	@""
	.align	4


	//----- nvinfo : EIATTR_CUDA_API_VERSION
	.align		4
        /*0000*/ 	.byte	0x04, 0x37
        /*0002*/ 	.short	(.L_15959 - .L_15958)
.L_15958:
        /*0004*/ 	.word	0x00000082


	//----- nvinfo : EIATTR_KPARAM_INFO
	.align		4
.L_15959:
        /*0008*/ 	.byte	0x04, 0x17
        /*000a*/ 	.short	(.L_15961 - .L_15960)
.L_15960:
        /*000c*/ 	.word	0x00000000
        /*0010*/ 	.short	0x0002
        /*0012*/ 	.short	0x0010
        /*0014*/ 	.byte	0x00, 0xf0, 0x11, 0x00


	//----- nvinfo : EIATTR_KPARAM_INFO
	.align		4
.L_15961:
        /*0018*/ 	.byte	0x04, 0x17
        /*001a*/ 	.short	(.L_15963 - .L_15962)
.L_15962:
        /*001c*/ 	.word	0x00000000
        /*0020*/ 	.short	0x0001
        /*0022*/ 	.short	0x0008
        /*0024*/ 	.byte	0x00, 0xf0, 0x21, 0x00


	//----- nvinfo : EIATTR_KPARAM_INFO
	.align		4
.L_15963:
        /*0028*/ 	.byte	0x04, 0x17
        /*002a*/ 	.short	(.L_15965 - .L_15964)
.L_15964:
        /*002c*/ 	.word	0x00000000
        /*0030*/ 	.short	0x0000
        /*0032*/ 	.short	0x0000
        /*0034*/ 	.byte	0x00, 0xf0, 0x21, 0x00


	//----- nvinfo : EIATTR_SPARSE_MMA_MASK
	.align		4
.L_15965:
        /*0038*/ 	.byte	0x03, 0x50
        /*003a*/ 	.short	0x0000


	//----- nvinfo : EIATTR_MAXREG_COUNT
	.align		4
        /*003c*/ 	.byte	0x03, 0x1b
        /*003e*/ 	.short	0x00ff


	//----- nvinfo : EIATTR_NUM_BARRIERS
	.align		4
        /*0040*/ 	.byte	0x02, 0x4c
        /*0042*/ 	.byte	0x01
	.zero		1


	//----- nvinfo : EIATTR_MERCURY_ISA_VERSION
	.align		4
        /*0044*/ 	.byte	0x03, 0x5f
        /*0046*/ 	.short	0x0101


	//----- nvinfo : EIATTR_COOP_GROUP_MASK_REGIDS
	.align		4
        /*0048*/ 	.byte	0x04, 0x29
        /*004a*/ 	.short	(.L_15967 - .L_15966)


	//   ....[0]....
.L_15966:
        /*004c*/ 	.word	0xffffffff


	//   ....[1]....
        /*0050*/ 	.word	0xffffffff


	//   ....[2]....
        /*0054*/ 	.word	0xffffffff


	//   ....[3]....
        /*0058*/ 	.word	0xffffffff


	//   ....[4]....
        /*005c*/ 	.word	0xffffffff


	//   ....[5]....
        /*0060*/ 	.word	0xffffffff


	//   ....[6]....
        /*0064*/ 	.word	0xffffffff


	//   ....[7]....
        /*0068*/ 	.word	0xffffffff


	//   ....[8]....
        /*006c*/ 	.word	0xffffffff


	//   ....[9]....
        /*0070*/ 	.word	0xffffffff


	//   ....[10]....
        /*0074*/ 	.word	0xffffffff


	//   ....[11]....
        /*0078*/ 	.word	0xffffffff


	//   ....[12]....
        /*007c*/ 	.word	0xffffffff


	//   ....[13]....
        /*0080*/ 	.word	0xffffffff


	//   ....[14]....
        /*0084*/ 	.word	0xffffffff


	//   ....[15]....
        /*0088*/ 	.word	0xffffffff


	//   ....[16]....
        /*008c*/ 	.word	0xffffffff


	//   ....[17]....
        /*0090*/ 	.word	0xffffffff


	//   ....[18]....
        /*0094*/ 	.word	0xffffffff


	//   ....[19]....
        /*0098*/ 	.word	0xffffffff


	//   ....[20]....
        /*009c*/ 	.word	0x05000006


	//   ....[21]....
        /*00a0*/ 	.word	0x05000006


	//   ....[22]....
        /*00a4*/ 	.word	0x05000006


	//   ....[23]....
        /*00a8*/ 	.word	0x05000006


	//   ....[24]....
        /*00ac*/ 	.word	0x05000006


	//   ....[25]....
        /*00b0*/ 	.word	0x05000006


	//   ....[26]....
        /*00b4*/ 	.word	0x05000006


	//   ....[27]....
        /*00b8*/ 	.word	0x05000006


	//   ....[28]....
        /*00bc*/ 	.word	0x05000006


	//   ....[29]....
        /*00c0*/ 	.word	0x05000006


	//----- nvinfo : EIATTR_COOP_GROUP_INSTR_OFFSETS
	.align		4
.L_15967:
        /*00c4*/ 	.byte	0x04, 0x28
        /*00c6*/ 	.short	(.L_15969 - .L_15968)


	//   ....[0]....
.L_15968:
        /*00c8*/ 	.word	0x000006d0


	//   ....[1]....
        /*00cc*/ 	.word	0x000007a0


	//   ....[2]....
        /*00d0*/ 	.word	0x000007d0


	//   ....[3]....
        /*00d4*/ 	.word	0x00000810


	//   ....[4]....
        /*00d8*/ 	.word	0x00000870


	//   ....[5]....
        /*00dc*/ 	.word	0x00000940


	//   ....[6]....
        /*00e0*/ 	.word	0x00000970


	//   ....[7]....
        /*00e4*/ 	.word	0x000009a0


	//   ....[8]....
        /*00e8*/ 	.word	0x000009d0


	//   ....[9]....
        /*00ec*/ 	.word	0x00000a00


	//   ....[10]....
        /*00f0*/ 	.word	0x000010b0


	//   ....[11]....
        /*00f4*/ 	.word	0x00001120


	//   ....[12]....
        /*00f8*/ 	.word	0x00001140


	//   ....[13]....
        /*00fc*/ 	.word	0x00001160


	//   ....[14]....
        /*0100*/ 	.word	0x00001180


	//   ....[15]....
        /*0104*/ 	.word	0x00001200


	//   ....[16]....
        /*0108*/ 	.word	0x00001220


	//   ....[17]....
        /*010c*/ 	.word	0x00001240


	//   ....[18]....
        /*0110*/ 	.word	0x00001260


	//   ....[19]....
        /*0114*/ 	.word	0x00001280


	//   ....[20]....
        /*0118*/ 	.word	0x00001a70


	//   ....[21]....
        /*011c*/ 	.word	0x00001af0


	//   ....[22]....
        /*0120*/ 	.word	0x00001b70


	//   ....[23]....
        /*0124*/ 	.word	0x00001bf0


	//   ....[24]....
        /*0128*/ 	.word	0x00001c70


	//   ....[25]....
        /*012c*/ 	.word	0x00001d00


	//   ....[26]....
        /*0130*/ 	.word	0x00001d70


	//   ....[27]....
        /*0134*/ 	.word	0x00001de0


	//   ....[28]....
        /*0138*/ 	.word	0x00001e50


	//   ....[29]....
        /*013c*/ 	.word	0x00001ec0


	//----- nvinfo : EIATTR_EXIT_INSTR_OFFSETS
	.align		4
.L_15969:
        /*0140*/ 	.byte	0x04, 0x1c
        /*0142*/ 	.short	(.L_15971 - .L_15970)


	//   ....[0]....
.L_15970:
        /*0144*/ 	.word	0x00001380


	//   ....[1]....
        /*0148*/ 	.word	0x00001470


	//   ....[2]....
        /*014c*/ 	.word	0x00001960


	//   ....[3]....
        /*0150*/ 	.word	0x00001a10


	//----- nvinfo : EIATTR_CRS_STACK_SIZE
	.align		4
.L_15971:
        /*0154*/ 	.byte	0x04, 0x1e
        /*0156*/ 	.short	(.L_15973 - .L_15972)
.L_15972:
        /*0158*/ 	.word	0x00000000


	//----- nvinfo : EIATTR_CBANK_PARAM_SIZE
	.align		4
.L_15973:
        /*015c*/ 	.byte	0x03, 0x19
        /*015e*/ 	.short	0x0014


	//----- nvinfo : EIATTR_PARAM_CBANK
	.align		4
        /*0160*/ 	.byte	0x04, 0x0a
        /*0162*/ 	.short	(.L_15975 - .L_15974)
	.align		4
.L_15974:
        /*0164*/ 	.word	index@(.nv.constant0._ZN2at6native43_GLOBAL__N__9ae7fba5_10_SoftMax_cu_9f978f6319cunn_SoftMaxForwardILi8EN3c104HalfEffNS1_25LogSoftMaxForwardEpilogueEEEvPT2_PKT0_i)
        /*0168*/ 	.short	0x0210
        /*016a*/ 	.short	0x0014


	//----- nvinfo : EIATTR_SW_WAR
	.align		4
.L_15975:
        /*016c*/ 	.byte	0x04, 0x36
        /*016e*/ 	.short	(.L_15977 - .L_15976)
.L_15976:
        /*0170*/ 	.word	0x00000008
.L_15977:


//--------------------- .nv.info._ZN2at6native43_GLOBAL__N__9ae7fba5_10_SoftMax_cu_9f978f6323cunn_SoftMaxForwardSmemILi8EN3c104HalfEffNS1_25LogSoftMaxForwardEpilogueElEEvPT2_PKT0_T4_ --------------------------
	.section	.nv.info._ZN2at6native43_GLOBAL__N__9ae7fba5_10_SoftMax_cu_9f978f6323cunn_SoftMaxForwardSmemILi8EN3c104HalfEffNS1_25LogSoftMaxForwardEpilogueElEEvPT2_PKT0_T4_,"",@"SHT_CUDA_INFO"
	.sectionflags	@""
	.align	4


	//----- nvinfo : EIATTR_CUDA_API_VERSION
	.align		4
        /*0000*/ 	.byte	0x04, 0x37
        /*0002*/ 	.short	(.L_15979 - .L_15978)
.L_15978:
        /*0004*/ 	.word	0x00000082


	//----- nvinfo : EIATTR_KPARAM_INFO
	.align		4
.L_15979:
        /*0008*/ 	.byte	0x04, 0x17
        /*000a*/ 	.short	(.L_15981 - .L_15980)
.L_15980:
        /*000c*/ 	.word	0x00000000
        /*0010*/ 	.short	0x0002
        /*0012*/ 	.short	0x0010
        /*0014*/ 	.byte	0x00, 0xf0, 0x21, 0x00


	//----- nvinfo : EIATTR_KPARAM_INFO
	.align		4
.L_15981:
        /*0018*/ 	.byte	0x04, 0x17
        /*001a*/ 	.short	(.L_15983 - .L_15982)
.L_15982:
        /*001c*/ 	.word	0x00000000
        /*0020*/ 	.short	0x0001
        /*0022*/ 	.short	0x0008
        /*0024*/ 	.byte	0x00, 0xf0, 0x21, 0x00


	//----- nvinfo : EIATTR_KPARAM_INFO
	.align		4
.L_15983:
        /*0028*/ 	.byte	0x04, 0x17
        /*002a*/ 	.short	(.L_15985 - .L_15984)
.L_15984:
        /*002c*/ 	.word	0x00000000
        /*0030*/ 	.short	0x0000
        /*0032*/ 	.short	0x0000
        /*0034*/ 	.byte	0x00, 0xf0, 0x21, 0x00


	//----- nvinfo : EIATTR_SPARSE_MMA_MASK
	.align		4
.L_15985:
        /*0038*/ 	.byte	0x03, 0x50
        /*003a*/ 	.short	0x0000


	//----- nvinfo : EIATTR_MAXREG_COUNT
	.align		4
        /*003c*/ 	.byte	0x03, 0x1b
        /*003e*/ 	.short	0x00ff


	//----- nvinfo : EIATTR_NUM_BARRIERS
	.align		4
        /*0040*/ 	.byte	0x02, 0x4c
        /*0042*/ 	.byte	0x01
	.zero		1


	//----- nvinfo : EIATTR_MERCURY_ISA_VERSION
	.align		4
        /*0044*/ 	.byte	0x03, 0x5f
        /*0046*/ 	.short	0x0101


	//----- nvinfo : EIATTR_COOP_GROUP_MASK_REGIDS
	.align		4
        /*0048*/ 	.byte	0x04, 0x29
        /*004a*/ 	.short	(.L_15987 - .L_15986)


	//   ....[0]....
.L_15986:
        /*004c*/ 	.word	0xffffffff


	//   ....[1]....
        /*0050*/ 	.word	0xffffffff


	//   ....[2]....
        /*0054*/ 	.word	0xffffffff


	//   ....[3]....
        /*0058*/ 	.word	0xffffffff


	//   ....[4]....
        /*005c*/ 	.word	0xffffffff


	//   ....[5]....
        /*0060*/ 	.word	0xffffffff


	//   ....[6]....
        /*0064*/ 	.word	0xffffffff


	//   ....[7]....
        /*0068*/ 	.word	0xffffffff


	//   ....[8]....
        /*006c*/ 	.word	0xffffffff


	//   ....[9]....
        /*0070*/ 	.word	0xffffffff


	//   ....[10]....
        /*0074*/ 	.word	0xffffffff


	//   ....[11]....
        /*0078*/ 	.word	0xffffffff


	//   ....[12]....
        /*007c*/ 	.word	0xffffffff


	//   ....[13]....
        /*0080*/ 	.word	0xffffffff


	//   ....[14]....
        /*0084*/ 	.word	0xffffffff


	//   ....[15]....
        /*0088*/ 	.word	0xffffffff


	//   ....[16]....
        /*008c*/ 	.word	0xffffffff


	//   ....[17]....
        /*0090*/ 	.word	0xffffffff


	//   ....[18]....
        /*0094*/ 	.word	0xffffffff


	//   ....[19]....
        /*0098*/ 	.word	0xffffffff


	//   ....[20]....
        /*009c*/ 	.word	0x05000012


	//   ....[21]....
        /*00a0*/ 	.word	0x05000012


	//   ....[22]....
        /*00a4*/ 	.word	0x05000012


	//   ....[23]....
        /*00a8*/ 	.word	0x05000012


	//   ....[24]....
        /*00ac*/ 	.word	0x05000012


	//   ....[25]....
        /*00b0*/ 	.word	0x05000012


	//   ....[26]....
        /*00b4*/ 	.word	0x05000012


	//   ....[27]....
        /*00b8*/ 	.word	0x05000012


	//   ....[28]....
        /*00bc*/ 	.word	0x05000012


	//   ....[29]....
        /*00c0*/ 	.word	0x05000012


	//----- nvinfo : EIATTR_COOP_GROUP_INSTR_OFFSETS
	.align		4
.L_15987:
        /*00c4*/ 	.byte	0x04, 0x28
        /*00c6*/ 	.short	(.L_15989 - .L_15988)


	//   ....[0]....
.L_15988:
        /*00c8*/ 	.word	0x00000350


	//   ....[1]....
        /*00cc*/ 	.word	0x00000440


	//   ....[2]....
        /*00d0*/ 	.word	0x000004a0


	//   ....[3]....
        /*00d4*/ 	.word	0x000004e0


	//   ....[4]....
        /*00d8*/ 	.word	0x00000530


	//   ....[5]....
        /*00dc*/ 	.word	0x000005e0


	//   ....[6]....
        /*00e0*/ 	.word	0x00000610


	//   ....[7]....
        /*00e4*/ 	.word	0x00000640


	//   ....[8]....
        /*00e8*/ 	.word	0x00000670


	//   ....[9]....
        /*00ec*/ 	.word	0x000006a0


	//   ....[10]....
        /*00f0*/ 	.word	0x00000ab0


	//   ....[11]....
        /*00f4*/ 	.word	0x00000b20


	//   ....[12]....
        /*00f8*/ 	.word	0x00000b40


	//   ....[13]....
        /*00fc*/ 	.word	0x00000b60


	//   ....[14]....
        /*0100*/ 	.word	0x00000b80


	//   ....[15]....
        /*0104*/ 	.word	0x00000c00


	//   ....[16]....
        /*0108*/ 	.word	0x00000c20


	//   ....[17]....
        /*010c*/ 	.word	0x00000c40


	//   ....[18]....
        /*0110*/ 	.word	0x00000c60


	//   ....[19]....
        /*0114*/ 	.word	0x00000c80


	//   ....[20]....
        /*0118*/ 	.word	0x00000ff0


	//   ....[21]....
        /*011c*/ 	.word	0x00001070


	//   ....[22]....
        /*0120*/ 	.word	0x000010f0


	//   ....[23]....
        /*0124*/ 	.word	0x00001170


	//   ....[24]....
        /*0128*/ 	.word	0x000011f0


	//   ....[25]....
        /*012c*/ 	.word	0x00001280


	//   ....[26]....
        /*0130*/ 	.word	0x000012f0


	//   ....[27]....
        /*0134*/ 	.word	0x00001360


	//   ....[28]....
        /*0138*/ 	.word	0x000013d0


	//   ....[29]....
        /*013c*/ 	.word	0x00001440


	//----- nvinfo : EIATTR_EXIT_INSTR_OFFSETS
	.align		4
.L_15989:
        /*0140*/ 	.byte	0x04, 0x1c
        /*0142*/ 	.short	(.L_15991 - .L_15990)


	//   ....[0]....
.L_15990:
        /*0144*/ 	.word	0x00000ce0


	//   ....[1]....
        /*0148*/ 	.word	0x00000f90


	//----- nvinfo : EIATTR_CRS_STACK_SIZE
	.align		4
.L_15991:
        /*014c*/ 	.byte	0x04, 0x1e
        /*014e*/ 	.short	(.L_15993 - .L_15992)
.L_15992:
        /*0150*/ 	.word	0x00000000


	//----- nvinfo : EIATTR_CBANK_PARAM_SIZE
	.align		4
.L_15993:
        /*0154*/ 	.byte	0x03, 0x19
        /*0156*/ 	.short	0x0018


	//----- nvinfo : EIATTR_PARAM_CBANK
	.align		4
        /*0158*/ 	.byte	0x04, 0x0a
        /*015a*/ 	.short	(.L_15995 - .L_15994)
	.align		4
.L_15994:
        /*015c*/ 	.word	index@(.nv.constant0._ZN2at6native43_GLOBAL__N__9ae7fba5_10_SoftMax_cu_9f978f6323cunn_SoftMaxForwardSmemILi8EN3c104HalfEffNS1_25LogSoftMaxForwardEpilogueElEEvPT2_PKT0_T4_)
        /*0160*/ 	.short	0x0210
        /*0162*/ 	.short	0x0018


	//----- nvinfo : EIATTR_SW_WAR
	.align		4
.L_15995:
        /*0164*/ 	.byte	0x04, 0x36
        /*0166*/ 	.short	(.L_15997 - .L_15996)
.L_15996:
        /*0168*/ 	.word	0x00000008
.L_15997:


//--------------------- .nv.info._ZN2at6native43_GLOBAL__N__9ae7fba5_10_SoftMax_cu_9f978f6319cunn_SoftMaxForwardILi8EN3c104HalfEfS4_NS1_25LogSoftMaxForwardEpilogueEEEvPT2_PKT0_i --------------------------
	.section	.nv.info._ZN2at6native43_GLOBAL__N__9ae7fba5_10_SoftMax_cu_9f978f6319cunn_SoftMaxForwardILi8EN3c104HalfEfS4_NS1_25LogSoftMaxForwardEpilogueEEEvPT2_PKT0_i,"",@"SHT_CUDA_INFO"
	.sectionflags	@""
	.align	4


	//----- nvinfo : EIATTR_CUDA_API_VERSION
	.align		4
        /*0000*/ 	.byte	0x04, 0x37
        /*0002*/ 	.short	(.L_15999 - .L_15998)
.L_15998:
        /*0004*/ 	.word	0x00000082


	//----- nvinfo : EIATTR_KPARAM_INFO
	.align		4
.L_15999:
        /*0008*/ 	.byte	0x04, 0x17
        /*000a*/ 	.short	(.L_16001 - .L_16000)
.L_16000:
        /*000c*/ 	.word	0x00000000
        /*0010*/ 	.short	0x0002
        /*0012*/ 	.short	0x0010
        /*0014*/ 	.byte	0x00, 0xf0, 0x11, 0x00


	//----- nvinfo : EIATTR_KPARAM_INFO
	.align		4
.L_16001:
        /*0018*/ 	.byte	0x04, 0x17
        /*001a*/ 	.short	(.L_16003 - .L_16002)
.L_16002:
        /*001c*/ 	.word	0x00000000
        /*0020*/ 	.short	0x0001
        /*0022*/ 	.short	0x0008
        /*0024*/ 	.byte	0x00, 0xf0, 0x21, 0x00


	//----- nvinfo : EIATTR_KPARAM_INFO
	.align		4
.L_16003:
        /*0028*/ 	.byte	0x04, 0x17
        /*002a*/ 	.short	(.L_16005 - .L_16004)
.L_16004:
        /*002c*/ 	.word	0x00000000
        /*0030*/ 	.short	0x0000
        /*0032*/ 	.short	0x0000
        /*0034*/ 	.byte	0x00, 0xf0, 0x21, 0x00


	//----- nvinfo : EIATTR_SPARSE_MMA_MASK
	.align		4
.L_16005:
        /*0038*/ 	.byte	0x03, 0x50
        /*003a*/ 	.short	0x0000


	//----- nvinfo : EIATTR_MAXREG_COUNT
	.align		4
        /*003c*/ 	.byte	0x03, 0x1b
        /*003e*/ 	.short	0x00ff


	//----- nvinfo : EIATTR_NUM_BARRIERS
	.align		4
        /*0040*/ 	.byte	0x02, 0x4c
        /*0042*/ 	.byte	0x01
	.zero		1


	//----- nvinfo : EIATTR_MERCURY_ISA_VERSION
	.align		4
        /*0044*/ 	.byte	0x03, 0x5f
        /*0046*/ 	.short	0x0101


	//----- nvinfo : EIATTR_COOP_GROUP_MASK_REGIDS
	.align		4
        /*0048*/ 	.byte	0x04, 0x29
        /*004a*/ 	.short	(.L_16007 - .L_16006)


	//   ....[0]....
.L_16006:
        /*004c*/ 	.word	0xffffffff


	//   ....[1]....
        /*0050*/ 	.word	0xffffffff


	//   ....[2]....
        /*0054*/ 	.word	0xffffffff


	//   ....[3]....
        /*0058*/ 	.word	0xffffffff


	//   ....[4]....
        /*005c*/ 	.word	0xffffffff


	//   ....[5]....
        /*0060*/ 	.word	0xffffffff


	//   ....[6]....
        /*0064*/ 	.word	0xffffffff


	//   ....[7]....
        /*0068*/ 	.word	0xffffffff


	//   ....[8]....
        /*006c*/ 	.word	0xffffffff


	//   ....[9]....
        /*0070*/ 	.word	0xffffffff


	//   ....[10]....
        /*0074*/ 	.word	0xffffffff


	//   ....[11]....
        /*0078*/ 	.word	0xffffffff


	//   ....[12]....
        /*007c*/ 	.word	0xffffffff


	//   ....[13]....
        /*0080*/ 	.word	0xffffffff


	//   ....[14]....
        /*0084*/ 	.word	0xffffffff


	//   ....[15]....
        /*0088*/ 	.word	0xffffffff


	//   ....[16]....
        /*008c*/ 	.word	0xffffffff


	//   ....[17]....
        /*0090*/ 	.word	0xffffffff


	//   ....[18]....
        /*0094*/ 	.word	0xffffffff


	//   ....[19]....
        /*0098*/ 	.word	0xffffffff


	//   ....[20]....
        /*009c*/ 	.word	0x05000006


	//   ....[21]....
        /*00a0*/ 	.word	0x05000006


	//   ....[22]....
        /*00a4*/ 	.word	0x05000006


	//   ....[23]....
        /*00a8*/ 	.word	0x05000006


	//   ....[24]....
        /*00ac*/ 	.word	0x05000006


	//   ....[25]....
        /*00b0*/ 	.word	0x05000006


	//   ....[26]....
        /*00b4*/ 	.word	0x05000006


	//   ....[27]....
        /*00b8*/ 	.word	0x05000006


	//   ....[28]....
        /*00bc*/ 	.word	0x05000006


	//   ....[29]....
        /*00c0*/ 	.word	0x05000006


	//----- nvinfo : EIATTR_COOP_GROUP_INSTR_OFFSETS
	.align		4
.L_16007:
        /*00c4*/ 	.byte	0x04, 0x28
        /*00c6*/ 	.short	(.L_16009 - .L_16008)


	//   ....[0]....
.L_16008:
        /*00c8*/ 	.word	0x000006d0


	//   ....[1]....
        /*00cc*/ 	.word	0x000007a0


	//   ....[2]....
        /*00d0*/ 	.word	0x000007d0


	//   ....[3]....
        /*00d4*/ 	.word	0x00000810


	//   ....[4]....
        /*00d8*/ 	.word	0x00000870


	//   ....[5]....
        /*00dc*/ 	.word	0x00000940


	//   ....[6]....
        /*00e0*/ 	.word	0x00000970


	//   ....[7]....
        /*00e4*/ 	.word	0x000009a0


	//   ....[8]....
        /*00e8*/ 	.word	0x000009d0


	//   ....[9]....
        /*00ec*/ 	.word	0x00000a00


	//   ....[10]....
        /*00f0*/ 	.word	0x000010b0


	//   ....[11]....
        /*00f4*/ 	.word	0x00001120


	//   ....[12]....
        /*00f8*/ 	.word	0x00001140


	//   ....[13]....
        /*00fc*/ 	.word	0x00001160


	//   ....[14]....
        /*0100*/ 	.word	0x00001180


	//   ....[15]....
        /*0104*/ 	.word	0x00001200


	//   ....[16]....
        /*0108*/ 	.word	0x00001220


	//   ....[17]....
        /*010c*/ 	.word	0x00001240


	//   ....[18]....
        /*0110*/ 	.word	0x00001260


	//   ....[19]....
        /*0114*/ 	.word	0x00001280


	//   ....[20]....
        /*0118*/ 	.word	0x00001ad0


	//   ....[21]....
        /*011c*/ 	.word	0x00001b50


	//   ....[22]....
        /*0120*/ 	.word	0x00001bd0


	//   ....[23]....
        /*0124*/ 	.word	0x00001c50


	//   ....[24]....
        /*0128*/ 	.word	0x00001cd0


	//   ....[25]....
        /*012c*/ 	.word	0x00001d60


	//   ....[26]....
        /*0130*/ 	.word	0x00001dd0


	//   ....[27]....
        /*0134*/ 	.word	0x00001e40


	//   ....[28]....
        /*0138*/ 	.word	0x00001eb0


	//   ....[29]....
        /*013c*/ 	.word	0x00001f20


	//----- nvinfo : EIATTR_EXIT_INSTR_OFFSETS
	.align		4
.L_16009:
        /*0140*/ 	.byte	0x04, 0x1c
        /*0142*/ 	.short	(.L_16011 - .L_16010)


	//   ....[0]....
.L_16010:
        /*0144*/ 	.word	0x00001380


	//   ....[1]....
        /*0148*/ 	.word	0x00001480


	//   ....[2]....
        /*014c*/ 	.word	0x000019b0


	//   ....[3]....
        /*0150*/ 	.word	0x00001a70


	//----- nvinfo : EIATTR_CRS_STACK_SIZE
	.align		4
.L_16011:
        /*0154*/ 	.byte	0x04, 0x1e
        /*0156*/ 	.short	(.L_16013 - .L_16012)
.L_16012:
        /*0158*/ 	.word	0x00000000


	//----- nvinfo : EIATTR_CBANK_PARAM_SIZE
	.align		4
.L_16013:
        /*015c*/ 	.byte	0x03, 0x19
        /*015e*/ 	.short	0x0014


	//----- nvinfo : EIATTR_PARAM_CBANK
	.align		4
        /*0160*/ 	.byte	0x04, 0x0a
        /*0162*/ 	.short	(.L_16015 - .L_16014)
	.align		4
.L_16014:
        /*0164*/ 	.word	index@(.nv.constant0._ZN2at6native43_GLOBAL__N__9ae7fba5_10_SoftMax_cu_9f978f6319cunn_SoftMaxForwardILi8EN3c104HalfEfS4_NS1_25LogSoftMaxForwardEpilogueEEEvPT2_PKT0_i)
        /*0168*/ 	.short	0x0210
        /*016a*/ 	.short	0x0014


	//----- nvinfo : EIATTR_SW_WAR
	.align		4
.L_16015:
        /*016c*/ 	.byte	0x04, 0x36
        /*016e*/ 	.short	(.L_16017 - .L_16016)
.L_16016:
        /*0170*/ 	.word	0x00000008
.L_16017:


//--------------------- .nv.info._ZN2at6native43_GLOBAL__N__9ae7fba5_10_SoftMax_cu_9f978f6323cunn_SoftMaxForwardSmemILi8EN3c104HalfEfS4_NS1_25LogSoftMaxForwardEpilogueElEEvPT2_PKT0_T4_ --------------------------
	.section	.nv.info._ZN2at6native43_GLOBAL__N__9ae7fba5_10_SoftMax_cu_9f978f6323cunn_SoftMaxForwardSmemILi8EN3c104HalfEfS4_NS1_25LogSoftMaxForwardEpilogueElEEvPT2_PKT0_T4_,"",@"SHT_CUDA_INFO"
	.sectionflags	@""
	.align	4


	//----- nvinfo : EIATTR_CUDA_API_VERSION
	.align		4
        /*0000*/ 	.byte	0x04, 0x37
        /*0002*/ 	.short	(.L_16019 - .L_16018)
.L_16018:
        /*0004*/ 	.word	0x00000082


	//----- nvinfo : EIATTR_KPARAM_INFO
	.align		4
.L_16019:
        /*0008*/ 	.byte	0x04, 0x17
        /*000a*/ 	.short	(.L_16021 - .L_16020)
.L_16020:
        /*000c*/ 	.word	0x00000000
        /*0010*/ 	.short	0x0002
        /*0012*/ 	.short	0x0010
        /*0014*/ 	.byte	0x00, 0xf0, 0x21, 0x00


	//----- nvinfo : EIATTR_KPARAM_INFO
	.align		4
.L_16021:
        /*0018*/ 	.byte	0x04, 0x17
        /*001a*/ 	.short	(.L_16023 - .L_16022)
.L_16022:
        /*001c*/ 	.word	0x00000000
        /*0020*/ 	.short	0x0001
        /*0022*/ 	.short	0x0008
        /*0024*/ 	.byte	0x00, 0xf0, 0x21, 0x00


	//----- nvinfo : EIATTR_KPARAM_INFO
	.align		4
.L_16023:
        /*0028*/ 	.byte	0x04, 0x17
        /*002a*/ 	.short	(.L_16025 - .L_16024)
.L_16024:
        /*002c*/ 	.word	0x00000000
        /*0030*/ 	.short	0x0000
        /*0032*/ 	.short	0x0000
        /*0034*/ 	.byte	0x00, 0xf0, 0x21, 0x00


	//----- nvinfo : EIATTR_SPARSE_MMA_MASK
	.align		4
.L_16025:
        /*0038*/ 	.byte	0x03, 0x50
        /*003a*/ 	.short	0x0000


	//----- nvinfo : EIATTR_MAXREG_COUNT
	.align		4
        /*003c*/ 	.byte	0x03, 0x1b
        /*003e*/ 	.short	0x00ff


	//----- nvinfo : EIATTR_NUM_BARRIERS
	.align		4
        /*0040*/ 	.byte	0x02, 0x4c
        /*0042*/ 	.byte	0x01
	.zero		1


	//----- nvinfo : EIATTR_MERCURY_ISA_VERSION
	.align		4
        /*0044*/ 	.byte	0x03, 0x5f
        /*0046*/ 	.short	0x0101


	//----- nvinfo : EIATTR_COOP_GROUP_MASK_REGIDS
	.align		4
        /*0048*/ 	.byte	0x04, 0x29
        /*004a*/ 	.short	(.L_16027 - .L_16026)


	//   ....[0]....
.L_16026:
        /*004c*/ 	.word	0xffffffff


	//   ....[1]....
        /*0050*/ 	.word	0xffffffff


	//   ....[2]....
        /*0054*/ 	.word	0xffffffff


	//   ....[3]....
        /*0058*/ 	.word	0xffffffff


	//   ....[4]....
        /*005c*/ 	.word	0xffffffff


	//   ....[5]....
        /*0060*/ 	.word	0xffffffff


	//   ....[6]....
        /*0064*/ 	.word	0xffffffff


	//   ....[7]....
        /*0068*/ 	.word	0xffffffff


	//   ....[8]....
        /*006c*/ 	.word	0xffffffff


	//   ....[9]....
        /*0070*/ 	.word	0xffffffff


	//   ....[10]....
        /*0074*/ 	.word	0xffffffff


	//   ....[11]....
        /*0078*/ 	.word	0xffffffff


	//   ....[12]....
        /*007c*/ 	.word	0xffffffff


	//   ....[13]....
        /*0080*/ 	.word	0xffffffff


	//   ....[14]....
        /*0084*/ 	.word	0xffffffff


	//   ....[15]....
        /*0088*/ 	.word	0xffffffff


	//   ....[16]....
        /*008c*/ 	.word	0xffffffff


	//   ....[17]....
        /*0090*/ 	.word	0xffffffff


	//   ....[18]....
        /*0094*/ 	.word	0xffffffff


	//   ....[19]....
        /*0098*/ 	.word	0xffffffff


	//   ....[20]....
        /*009c*/ 	.word	0x05000012


	//   ....[21]....
        /*00a0*/ 	.word	0x05000012


	//   ....[22]....
        /*00a4*/ 	.word	0x05000012


	//   ....[23]....
        /*00a8*/ 	.word	0x05000012


	//   ....[24]....
        /*00ac*/ 	.word	0x05000012


	//   ....[25]....
        /*00b0*/ 	.word	0x05000012


	//   ....[26]....
        /*00b4*/ 	.word	0x05000012


	//   ....[27]....
        /*00b8*/ 	.word	0x05000012


	//   ....[28]....
        /*00bc*/ 	.word	0x05000012


	//   ....[29]....
        /*00c0*/ 	.word	0x05000012


	//----- nvinfo : EIATTR_COOP_GROUP_INSTR_OFFSETS
	.align		4
.L_16027:
        /*00c4*/ 	.byte	0x04, 0x28
        /*00c6*/ 	.short	(.L_16029 - .L_16028)


	//   ....[0]....
.L_16028:
        /*00c8*/ 	.word	0x00000350


	//   ....[1]....
        /*00cc*/ 	.word	0x00000430


	//   ....[2]....
        /*00d0*/ 	.word	0x000004a0


	//   ....[3]....
        /*00d4*/ 	.word	0x000004e0


	//   ....[4]....
        /*00d8*/ 	.word	0x00000520


	//   ....[5]....
        /*00dc*/ 	.word	0x000005e0


	//   ....[6]....
        /*00e0*/ 	.word	0x00000610


	//   ....[7]....
        /*00e4*/ 	.word	0x00000640


	//   ....[8]....
        /*00e8*/ 	.word	0x00000670


	//   ....[9]....
        /*00ec*/ 	.word	0x000006a0


	//   ....[10]....
        /*00f0*/ 	.word	0x00000ab0


	//   ....[11]....
        /*00f4*/ 	.word	0x00000b20


	//   ....[12]....
        /*00f8*/ 	.word	0x00000b40


	//   ....[13]....
        /*00fc*/ 	.word	0x00000b60


	//   ....[14]....
        /*0100*/ 	.word	0x00000b80


	//   ....[15]....
        /*0104*/ 	.word	0x00000c00


	//   ....[16]....
        /*0108*/ 	.word	0x00000c20


	//   ....[17]....
        /*010c*/ 	.word	0x00000c40


	//   ....[18]....
        /*0110*/ 	.word	0x00000c60


	//   ....[19]....
        /*0114*/ 	.word	0x00000c80


	//   ....[20]....
        /*0118*/ 	.word	0x00001020


	//   ....[21]....
        /*011c*/ 	.word	0x000010a0


	//   ....[22]....
        /*0120*/ 	.word	0x00001120


	//   ....[23]....
        /*0124*/ 	.word	0x000011a0


	//   ....[24]....
        /*0128*/ 	.word	0x00001220


	//   ....[25]....
        /*012c*/ 	.word	0x000012a0


	//   ....[26]....
        /*0130*/ 	.word	0x00001310


	//   ....[27]....
        /*0134*/ 	.word	0x00001380


	//   ....[28]....
        /*0138*/ 	.word	0x000013f0


	//   ....[29]....
        /*013c*/ 	.word	0x00001460


	//----- nvinfo : EIATTR_EXIT_INSTR_OFFSETS
	.align		4
.L_16029:
        /*0140*/ 	.byte	0x04, 0x1c
        /*0142*/ 	.short	(.L_16031 - .L_16030)


	//   ....[0]....
.L_16030:
        /*0144*/ 	.word	0x00000ce0


	//   ....[1]....
        /*0148*/ 	.word	0x00000fc0


	//----- nvinfo : EIATTR_CRS_STACK_SIZE
	.align		4
.L_16031:
        /*014c*/ 	.byte	0x04, 0x1e
        /*014e*/ 	.short	(.L_16033 - .L_16032)
.L_16032:
        /*0150*/ 	.word	0x00000000


	//----- nvinfo : EIATTR_CBANK_PARAM_SIZE
	.align		4
.L_16033:
        /*0154*/ 	.byte	0x03, 0x19
        /*0156*/ 	.short	0x0018


	//----- nvinfo : EIATTR_PARAM_CBANK
	.align		4
        /*0158*/ 	.byte	0x04, 0x0a
        /*015a*/ 	.short	(.L_16035 - .L_16034)
	.align		4
.L_16034:
        /*015c*/ 	.word	index@(.nv.constant0._ZN2at6native43_GLOBAL__N__9ae7fba5_10_SoftMax_cu_9f978f6323cunn_SoftMaxForwardSmemILi8EN3c104HalfEfS4_NS1_25LogSoftMaxForwardEpilogueElEEvPT2_PKT0_T4_)
        /*0160*/ 	.short	0x0210
        /*0162*/ 	.short	0x0018


	//----- nvinfo : EIATTR_SW_WAR
	.align		4
.L_16035:
        /*0164*/ 	.byte	0x04, 0x36
        /*0166*/ 	.short	(.L_16037 - .L_16036)
.L_16036:
        /*0168*/ 	.word	0x00000008
.L_16037:


//--------------------- .nv.info._ZN2at6native43_GLOBAL__N__9ae7fba5_10_SoftMax_cu_9f978f6322cunn_SoftMaxForwardRegIN3c104HalfEfS4_NS1_25LogSoftMaxForwardEpilogueElLi9EEEvPT1_PKT_T3_ --------------------------
	.section	.nv.info._ZN2at6native43_GLOBAL__N__9ae7fba5_10_SoftMax_cu_9f978f6322cunn_SoftMaxForwardRegIN3c104HalfEfS4_NS1_25LogSoftMaxForwardEpilogueElLi9EEEvPT1_PKT_T3_,"",@"SHT_CUDA_INFO"
	.sectionflags	@""
	.align	4


	//----- nvinfo : EIATTR_CUDA_API_VERSION
	.align		4
        /*0000*/ 	.byte	0x04, 0x37
        /*0002*/ 	.short	(.L_16039 - .L_16038)
.L_16038:
        /*0004*/ 	.word	0x00000082


	//----- nvinfo : EIATTR_KPARAM_INFO
	.align		4
.L_16039:
        /*0008*/ 	.byte	0x04, 0x17
        /*000a*/ 	.short	(.L_16041 - .L_16040)
.L_16040:
        /*000c*/ 	.word	0x00000000
        /*0010*/ 	.short	0x0002
        /*0012*/ 	.short	0x0010
        /*0014*/ 	.byte	0x00, 0xf0, 0x21, 0x00


	//----- nvinfo : EIATTR_KPARAM_INFO
	.align		4
.L_16041:
        /*0018*/ 	.byte	0x04, 0x17
        /*001a*/ 	.short	(.L_16043 - .L_16042)
.L_16042:
        /*001c*/ 	.word	0x00000000
        /*0020*/ 	.short	0x0001
        /*0022*/ 	.short	0x0008
        /*0024*/ 	.byte	0x00, 0xf0, 0x21, 0x00


	//----- nvinfo : EIATTR_KPARAM_INFO
	.align		4
.L_16043:
        /*0028*/ 	.byte	0x04, 0x17
        /*002a*/ 	.short	(.L_16045 - .L_16044)
.L_16044:
        /*002c*/ 	.word	0x00000000
        /*0030*/ 	.short	0x0000
        /*0032*/ 	.short	0x0000
        /*0034*/ 	.byte	0x00, 0xf0, 0x21, 0x00


	//----- nvinfo : EIATTR_SPARSE_MMA_MASK
	.align		4
.L_16045:
        /*0038*/ 	.byte	0x03, 0x50
        /*003a*/ 	.short	0x0000


	//----- nvinfo : EIATTR_MAXREG_COUNT
	.align		4
        /*003c*/ 	.byte	0x03, 0x1b
        /*003e*/ 	.short	0x00ff


	//----- nvinfo : EIATTR_NUM_BARRIERS
	.align		4
        /*0040*/ 	.byte	0x02, 0x4c
        /*0042*/ 	.byte	0x01
	.zero		1


	//----- nvinfo : EIATTR_MERCURY_ISA_VERSION
	.align		4
        /*0044*/ 	.byte	0x03, 0x5f
        /*0046*/ 	.short	0x0101


	//----- nvinfo : EIATTR_COOP_GROUP_MASK_REGIDS
	.align		4
        /*0048*/ 	.byte	0x04, 0x29
        /*004a*/ 	.short	(.L_16047 - .L_16046)


	//   ....[0]....
.L_16046:
        /*004c*/ 	.word	0xffffffff


	//   ....[1]....
        /*0050*/ 	.word	0xffffffff


	//   ....[2]....
        /*0054*/ 	.word	0xffffffff


	//   ....[3]....
        /*0058*/ 	.word	0xffffffff


	//   ....[4]....
        /*005c*/ 	.word	0xffffffff


	//   ....[5]....
        /*0060*/ 	.word	0xffffffff


	//   ....[6]....
        /*0064*/ 	.word	0xffffffff


	//   ....[7]....
        /*0068*/ 	.word	0xffffffff


	//   ....[8]....
        /*006c*/ 	.word	0xffffffff


	//   ....[9]....
        /*0070*/ 	.word	0xffffffff


	//   ....[10]....
        /*0074*/ 	.word	0xffffffff


	//   ....[11]....
        /*0078*/ 	.word	0xffffffff


	//   ....[12]....
        /*007c*/ 	.word	0xffffffff


	//   ....[13]....
        /*0080*/ 	.word	0xffffffff


	//   ....[14]....
        /*0084*/ 	.word	0xffffffff


	//   ....[15]....
        /*0088*/ 	.word	0xffffffff


	//   ....[16]....
        /*008c*/ 	.word	0xffffffff


	//   ....[17]....
        /*0090*/ 	.word	0xffffffff


	//   ....[18]....
        /*0094*/ 	.word	0xffffffff


	//   ....[19]....
        /*0098*/ 	.word	0xffffffff


	//   ....[20]....
        /*009c*/ 	.word	0x05000019


	//   ....[21]....
        /*00a0*/ 	.word	0x05000019


	//   ....[22]....
        /*00a4*/ 	.word	0x05000019


	//   ....[23]....
        /*00a8*/ 	.word	0x05000019


	//   ....[24]....
        /*00ac*/ 	.word	0x05000019


	//   ....[25]....
        /*00b0*/ 	.word	0x05000019


	//   ....[26]....
        /*00b4*/ 	.word	0x05000019


	//   ....[27]....
        /*00b8*/ 	.word	0x05000019


	//   ....[28]....
        /*00bc*/ 	.word	0x05000019


	//   ....[29]....
        /*00c0*/ 	.word	0x05000019


	//----- nvinfo : EIATTR_COOP_GROUP_INSTR_OFFSETS
	.align		4
.L_16047:
        /*00c4*/ 	.byte	0x04, 0x28
        /*00c6*/ 	.short	(.L_16049 - .L_16048)


	//   ....[0]....
.L_16048:
        /*00c8*/ 	.word	0x000007f0


	//   ....[1]....
        /*00cc*/ 	.word	0x00000820


	//   ....[2]....
        /*00d0*/ 	.word	0x00000850


	//   ....[3]....
        /*00d4*/ 	.word	0x00000880


	//   ....[4]....
        /*00d8*/ 	.word	0x000008b0


	//   ....[5]....
        /*00dc*/ 	.word	0x00000a70


	//   ....[6]....
        /*00e0*/ 	.word	0x00000aa0


	//   ....[7]....
        /*00e4*/ 	.word	0x00000ad0


	//   ....[8]....
        /*00e8*/ 	.word	0x00000b00


	//   ....[9]....
        /*00ec*/ 	.word	0x00000b30


	//   ....[10]....
        /*00f0*/ 	.word	0x00001040


	//   ....[11]....
        /*00f4*/ 	.word	0x00001060


	//   ....[12]....
        /*00f8*/ 	.word	0x00001080


	//   ....[13]....
        /*00fc*/ 	.word	0x000010a0


	//   ....[14]....
        /*0100*/ 	.word	0x000010c0


	//   ....[15]....
        /*0104*/ 	.word	0x00001160


	//   ....[16]....
        /*0108*/ 	.word	0x00001180


	//   ....[17]....
        /*010c*/ 	.word	0x000011a0


	//   ....[18]....
        /*0110*/ 	.word	0x000011c0


	//   ....[19]....
        /*0114*/ 	.word	0x000011e0


	//   ....[20]....
        /*0118*/ 	.word	0x00001c90


	//   ....[21]....
        /*011c*/ 	.word	0x00001d10


	//   ....[22]....
        /*0120*/ 	.word	0x00001d90


	//   ....[23]....
        /*0124*/ 	.word	0x00001e10


	//   ....[24]....
        /*0128*/ 	.word	0x00001e90


	//   ....[25]....
        /*012c*/ 	.word	0x00001f10


	//   ....[26]....
        /*0130*/ 	.word	0x00001f80


	//   ....[27]....
        /*0134*/ 	.word	0x00001ff0


	//   ....[28]....
        /*0138*/ 	.word	0x00002060


	//   ....[29]....
        /*013c*/ 	.word	0x000020d0


	//----- nvinfo : EIATTR_EXIT_INSTR_OFFSETS
	.align		4
.L_16049:
        /*0140*/ 	.byte	0x04, 0x1c
        /*0142*/ 	.short	(.L_16051 - .L_16050)


	//   ....[0]....
.L_16050:
        /*0144*/ 	.word	0x00001b20


	//   ....[1]....
        /*0148*/ 	.word	0x00001c30


	//----- nvinfo : EIATTR_CRS_STACK_SIZE
	.align		4
.L_16051:
        /*014c*/ 	.byte	0x04, 0x1e
        /*014e*/ 	.short	(.L_16053 - .L_16052)
.L_16052:
        /*0150*/ 	.word	0x00000000


	//----- nvinfo : EIATTR_CBANK_PARAM_SIZE
	.align		4
.L_16053:
        /*0154*/ 	.byte	0x03, 0x19
        /*0156*/ 	.short	0x0018


	//----- nvinfo : EIATTR_PARAM_CBANK
	.align		4
        /*0158*/ 	.byte	0x04, 0x0a
        /*015a*/ 	.short	(.L_16055 - .L_16054)
	.align		4
.L_16054:
        /*015c*/ 	.word	index@(.nv.constant0._ZN2at6native43_GLOBAL__N__9ae7fba5_10_SoftMax_cu_9f978f6322cunn_SoftMaxForwardRegIN3c104HalfEfS4_NS1_25LogSoftMaxForwardEpilogueElLi9EEEvPT1_PKT_T3_)
        /*0160*/ 	.short	0x0210
        /*0162*/ 	.short	0x0018


	//----- nvinfo : EIATTR_SW_WAR
	.align		4
.L_16055:
        /*0164*/ 	.byte	0x04, 0x36
        /*0166*/ 	.short	(.L_16057 - .L_16056)
.L_16056:
        /*0168*/ 	.word	0x00000008
.L_16057:


//--------------------- .nv.info._ZN2at6native43_GLOBAL__N__9ae7fba5_10_SoftMax_cu_9f978f6322cunn_SoftMaxForwardRegIN3c104HalfEfS4_NS1_25LogSoftMaxForwardEpilogueElLi8EEEvPT1_PKT_T3_ --------------------------
	.section	.nv.info._ZN2at6native43_GLOBAL__N__9ae7fba5_10_SoftMax_cu_9f978f6322cunn_SoftMaxForwardRegIN3c104HalfEfS4_NS1_25LogSoftMaxForwardEpilogueElLi8EEEvPT1_PKT_T3_,"",@"SHT_CUDA_INFO"
	.sectionflags	@""
	.align	4


	//----- nvinfo : EIATTR_CUDA_API_VERSION
	.align		4
        /*0000*/ 	.byte	0x04, 0x37
        /*0002*/ 	.short	(.L_16059 - .L_16058)
.L_16058:
        /*0004*/ 	.word	0x00000082


	//----- nvinfo : EIATTR_KPARAM_INFO
	.align		4
.L_16059:
        /*0008*/ 	.byte	0x04, 0x17
        /*000a*/ 	.short	(.L_16061 - .L_16060)
.L_16060:
        /*000c*/ 	.word	0x00000000
        /*0010*/ 	.short	0x0002
        /*0012*/ 	.short	0x0010
        /*0014*/ 	.byte	0x00, 0xf0, 0x21, 0x00


	//----- nvinfo : EIATTR_KPARAM_INFO
	.align		4
.L_16061:
        /*0018*/ 	.byte	0x04, 0x17
        /*001a*/ 	.short	(.L_16063 - .L_16062)
.L_16062:
        /*001c*/ 	.word	0x00000000
        /*0020*/ 	.short	0x0001
        /*0022*/ 	.short	0x0008
        /*0024*/ 	.byte	0x00, 0xf0, 0x21, 0x00


	//----- nvinfo : EIATTR_KPARAM_INFO
	.align		4
.L_16063:
        /*0028*/ 	.byte	0x04, 0x17
        /*002a*/ 	.short	(.L_16065 - .L_16064)
.L_16064:
        /*002c*/ 	.word	0x00000000
        /*0030*/ 	.short	0x0000
        /*0032*/ 	.short	0x0000
        /*0034*/ 	.byte	0x00, 0xf0, 0x21, 0x00


	//----- nvinfo : EIATTR_SPARSE_MMA_MASK
	.align		4
.L_16065:
        /*0038*/ 	.byte	0x03, 0x50
        /*003a*/ 	.short	0x0000


	//----- nvinfo : EIATTR_MAXREG_COUNT
	.align		4
        /*003c*/ 	.byte	0x03, 0x1b
        /*003e*/ 	.short	0x00ff


	//----- nvinfo : EIATTR_NUM_BARRIERS
	.align		4
        /*0040*/ 	.byte	0x02, 0x4c
        /*0042*/ 	.byte	0x01
	.zero		1


	//----- nvinfo : EIATTR_MERCURY_ISA_VERSION
	.align		4
        /*0044*/ 	.byte	0x03, 0x5f
        /*0046*/ 	.short	0x0101


	//----- nvinfo : EIATTR_COOP_GROUP_MASK_REGIDS
	.align		4
        /*0048*/ 	.byte	0x04, 0x29
        /*004a*/ 	.short	(.L_16067 - .L_16066)


	//   ....[0]....
.L_16066:
        /*004c*/ 	.word	0xffffffff


	//   ....[1]....
        /*0050*/ 	.word	0xffffffff


	//   ....[2]....
        /*0054*/ 	.word	0xffffffff


	//   ....[3]....
        /*0058*/ 	.word	0xffffffff


	//   ....[4]....
        /*005c*/ 	.word	0xffffffff


	//   ....[5]....
        /*0060*/ 	.word	0xffffffff


	//   ....[6]....
        /*0064*/ 	.word	0xffffffff


	//   ....[7]....
        /*0068*/ 	.word	0xffffffff


	//   ....[8]....
        /*006c*/ 	.word	0xffffffff


	//   ....[9]....
        /*0070*/ 	.word	0xffffffff


	//   ....[10]....
        /*0074*/ 	.word	0xffffffff


	//   ....[11]....
        /*0078*/ 	.word	0xffffffff


	//   ....[12]....
        /*007c*/ 	.word	0xffffffff


	//   ....[13]....
        /*0080*/ 	.word	0xffffffff


	//   ....[14]....
        /*0084*/ 	.word	0xffffffff


	//   ....[15]....
        /*0088*/ 	.word	0xffffffff


	//   ....[16]....
        /*008c*/ 	.word	0xffffffff


	//   ....[17]....
        /*0090*/ 	.word	0xffffffff


	//   ....[18]....
        /*0094*/ 	.word	0xffffffff


	//   ....[19]....
        /*0098*/ 	.word	0xffffffff


	//   ....[20]....
        /*009c*/ 	.word	0x05000015


	//   ....[21]....
        /*00a0*/ 	.word	0x05000015


	//   ....[22]....
        /*00a4*/ 	.word	0x05000015


	//   ....[23]....
        /*00a8*/ 	.word	0x05000015


	//   ....[24]....
        /*00ac*/ 	.word	0x05000015


	//   ....[25]....
        /*00b0*/ 	.word	0x05000015


	//   ....[26]....
        /*00b4*/ 	.word	0x05000015


	//   ....[27]....
        /*00b8*/ 	.word	0x05000015


	//   ....[28]....
        /*00bc*/ 	.word	0x05000015


	//   ....[29]....
        /*00c0*/ 	.word	0x05000015


	//----- nvinfo : EIATTR_COOP_GROUP_INSTR_OFFSETS
	.align		4
.L_16067:
        /*00c4*/ 	.byte	0x04, 0x28
        /*00c6*/ 	.short	(.L_16069 - .L_16068)


	//   ....[0]....
.L_16068:
        /*00c8*/ 	.word	0x000006d0


	//   ....[1]....
        /*00cc*/ 	.word	0x00000700


	//   ....[2]....
        /*00d0*/ 	.word	0x00000730


	//   ....[3]....
        /*00d4*/ 	.word	0x00000760


	//   ....[4]....
        /*00d8*/ 	.word	0x00000790


	//   ....[5]....
        /*00dc*/ 	.word	0x00000970


	//   ....[6]....
        /*00e0*/ 	.word	0x000009a0


	//   ....[7]....
        /*00e4*/ 	.word	0x000009d0


	//   ....[8]....
        /*00e8*/ 	.word	0x00000a00


	//   ....[9]....
        /*00ec*/ 	.word	0x00000a30


	//   ....[10]....
        /*00f0*/ 	.word	0x00000e80


	//   ....[11]....
        /*00f4*/ 	.word	0x00000eb0


	//   ....[12]....
        /*00f8*/ 	.word	0x00000ef0


	//   ....[13]....
        /*00fc*/ 	.word	0x00000f10


	//   ....[14]....
        /*0100*/ 	.word	0x00000f30


	//   ....[15]....
        /*0104*/ 	.word	0x00000fd0


	//   ....[16]....
        /*0108*/ 	.word	0x00000ff0


	//   ....[17]....
        /*010c*/ 	.word	0x00001010


	//   ....[18]....
        /*0110*/ 	.word	0x00001030


	//   ....[19]....
        /*0114*/ 	.word	0x00001050


	//   ....[20]....
        /*0118*/ 	.word	0x000019c0


	//   ....[21]....
        /*011c*/ 	.word	0x00001a40


	//   ....[22]....
        /*0120*/ 	.word	0x00001ac0


	//   ....[23]....
        /*0124*/ 	.word	0x00001b40


	//   ....[24]....
        /*0128*/ 	.word	0x00001bc0


	//   ....[25]....
        /*012c*/ 	.word	0x00001c50


	//   ....[26]....
        /*0130*/ 	.word	0x00001cc0


	//   ....[27]....
        /*0134*/ 	.word	0x00001d30


	//   ....[28]....
        /*0138*/ 	.word	0x00001da0


	//   ....[29]....
        /*013c*/ 	.word	0x00001e10


	//----- nvinfo : EIATTR_EXIT_INSTR_OFFSETS
	.align		4
.L_16069:
        /*0140*/ 	.byte	0x04, 0x1c
        /*0142*/ 	.short	(.L_16071 - .L_16070)


	//   ....[0]....
.L_16070:
        /*0144*/ 	.word	0x00001850


	//   ....[1]....
        /*0148*/ 	.word	0x00001960


	//----- nvinfo : EIATTR_CRS_STACK_SIZE
	.align		4
.L_16071:
        /*014c*/ 	.byte	0x04, 0x1e
        /*014e*/ 	.short	(.L_16073 - .L_16072)
.L_16072:
        /*0150*/ 	.word	0x00000000


	//----- nvinfo : EIATTR_CBANK_PARAM_SIZE
	.align		4
.L_16073:
        /*0154*/ 	.byte	0x03, 0x19
        /*0156*/ 	.short	0x0018


	//----- nvinfo : EIATTR_PARAM_CBANK
	.align		4
        /*0158*/ 	.byte	0x04, 0x0a
        /*015a*/ 	.short	(.L_16075 - .L_16074)
	.align		4
.L_16074:
        /*015c*/ 	.word	index@(.nv.constant0._ZN2at6native43_GLOBAL__N__9ae7fba5_10_SoftMax_cu_9f978f6322cunn_SoftMaxForwardRegIN3c104HalfEfS4_NS1_25LogSoftMaxForwardEpilogueElLi8EEEvPT1_PKT_T3_)
        /*0160*/ 	.short	0x0210
        /*0162*/ 	.short	0x0018


	//----- nvinfo : EIATTR_SW_WAR
	.align		4
.L_16075:
        /*0164*/ 	.byte	0x04, 0x36
        /*0166*/ 	.short	(.L_16077 - .L_16076)
.L_16076:
        /*0168*/ 	.word	0x00000008
.L_16077:


//--------------------- .nv.info._ZN2at6native43_GLOBAL__N__9ae7fba5_10_SoftMax_cu_9f978f6322cunn_SoftMaxForwardRegIN3c104HalfEfS4_NS1_25LogSoftMaxForwardEpilogueElLi7EEEvPT1_PKT_T3_ --------------------------
	.section	.nv.info._ZN2at6native43_GLOBAL__N__9ae7fba5_10_SoftMax_cu_9f978f6322cunn_SoftMaxForwardRegIN3c104HalfEfS4_NS1_25LogSoftMaxForwardEpilogueElLi7EEEvPT1_PKT_T3_,"",@"SHT_CUDA_INFO"
	.sectionflags	@""
	.align	4


	//----- nvinfo : EIATTR_CUDA_API_VERSION
	.align		4
        /*0000*/ 	.byte	0x04, 0x37
        /*0002*/ 	.short	(.L_16079 - .L_16078)
.L_16078:
        /*0004*/ 	.word	0x00000082


	//----- nvinfo : EIATTR_KPARAM_INFO
	.align		4
.L_16079:
        /*0008*/ 	.byte	0x04, 0x17
        /*000a*/ 	.short	(.L_16081 - .L_16080)
.L_16080:
        /*000c*/ 	.word	0x00000000
        /*0010*/ 	.short	0x0002
        /*0012*/ 	.short	0x0010
        /*0014*/ 	.byte	0x00, 0xf0, 0x21, 0x00


	//----- nvinfo : EIATTR_KPARAM_INFO
	.align		4
.L_16081:
        /*0018*/ 	.byte	0x04, 0x17
        /*001a*/ 	.short	(.L_16083 - .L_16082)
.L_16082:
        /*001c*/ 	.word	0x00000000
        /*0020*/ 	.short	0x0001
        /*0022*/ 	.short	0x0008
        /*0024*/ 	.byte	0x00, 0xf0, 0x21, 0x00


	//----- nvinfo : EIATTR_KPARAM_INFO
	.align		4
.L_16083:
        /*0028*/ 	.byte	0x04, 0x17
        /*002a*/ 	.short	(.L_16085 - .L_16084)
.L_16084:
        /*002c*/ 	.word	0x00000000
        /*0030*/ 	.short	0x0000
        /*0032*/ 	.short	0x0000
        /*0034*/ 	.byte	0x00, 0xf0, 0x21, 0x00


	//----- nvinfo : EIATTR_SPARSE_MMA_MASK
	.align		4
.L_16085:
        /*0038*/ 	.byte	0x03, 0x50
        /*003a*/ 	.short	0x0000


	//----- nvinfo : EIATTR_MAXREG_COUNT
	.align		4
        /*003c*/ 	.byte	0x03, 0x1b
        /*003e*/ 	.short	0x00ff


	//----- nvinfo : EIATTR_NUM_BARRIERS
	.align		4
        /*0040*/ 	.byte	0x02, 0x4c
        /*0042*/ 	.byte	0x01
	.zero		1


	//----- nvinfo : EIATTR_MERCURY_ISA_VERSION
	.align		4
        /*0044*/ 	.byte	0x03, 0x5f
        /*0046*/ 	.short	0x0101


	//----- nvinfo : EIATTR_COOP_GROUP_MASK_REGIDS
	.align		4
        /*0048*/ 	.byte	0x04, 0x29
        /*004a*/ 	.short	(.L_16087 - .L_16086)


	//   ....[0]....
.L_16086:
        /*004c*/ 	.word	0xffffffff


	//   ....[1]....
        /*0050*/ 	.word	0xffffffff


	//   ....[2]....
        /*0054*/ 	.word	0xffffffff


	//   ....[3]....
        /*0058*/ 	.word	0xffffffff


	//   ....[4]....
        /*005c*/ 	.word	0xffffffff


	//   ....[5]....
        /*0060*/ 	.word	0xffffffff


	//   ....[6]....
        /*0064*/ 	.word	0xffffffff


	//   ....[7]....
        /*0068*/ 	.word	0xffffffff


	//   ....[8]....
        /*006c*/ 	.word	0xffffffff


	//   ....[9]....
        /*0070*/ 	.word	0xffffffff


	//   ....[10]....
        /*0074*/ 	.word	0xffffffff


	//   ....[11]....
        /*0078*/ 	.word	0xffffffff


	//   ....[12]....
        /*007c*/ 	.word	0xffffffff


	//   ....[13]....
        /*0080*/ 	.word	0xffffffff


	//   ....[14]....
        /*0084*/ 	.word	0xffffffff


	//   ....[15]....
        /*0088*/ 	.word	0xffffffff


	//   ....[16]....
        /*008c*/ 	.word	0xffffffff


	//   ....[17]....
        /*0090*/ 	.word	0xffffffff


	//   ....[18]....
        /*0094*/ 	.word	0xffffffff


	//   ....[19]....
        /*0098*/ 	.word	0xffffffff


	//   ....[20]....
        /*009c*/ 	.word	0x0500000f


	//   ....[21]....
        /*00a0*/ 	.word	0x0500000f


	//   ....[22]....
        /*00a4*/ 	.word	0x0500000f


	//   ....[23]....
        /*00a8*/ 	.word	0x0500000f


	//   ....[24]....
        /*00ac*/ 	.word	0x0500000f


	//   ....[25]....
        /*00b0*/ 	.word	0x0500000f


	//   ....[26]....
        /*00b4*/ 	.word	0x0500000f


	//   ....[27]....
        /*00b8*/ 	.word	0x0500000f


	//   ....[28]....
        /*00bc*/ 	.word	0x0500000f


	//   ....[29]....
        /*00c0*/ 	.word	0x0500000f


	//----- nvinfo : EIATTR_COOP_GROUP_INSTR_OFFSETS
	.align		4
.L_16087:
        /*00c4*/ 	.byte	0x04, 0x28
        /*00c6*/ 	.short	(.L_16089 - .L_16088)


	//   ....[0]....
.L_16088:
        /*00c8*/ 	.word	0x000005c0


	//   ....[1]....
        /*00cc*/ 	.word	0x00000600


	//   ....[2]....
        /*00d0*/ 	.word	0x00000630


	//   ....[3]....
        /*00d4*/ 	.word	0x00000660


	//   ....[4]....
        /*00d8*/ 	.word	0x000006a0


	//   ....[5]....
        /*00dc*/ 	.word	0x00000870


	//   ....[6]....
        /*00e0*/ 	.word	0x000008a0


	//   ....[7]....
        /*00e4*/ 	.word	0x000008d0


	//   ....[8]....
        /*00e8*/ 	.word	0x00000900


	//   ....[9]....
        /*00ec*/ 	.word	0x00000930


	//   ....[10]....
        /*00f0*/ 	.word	0x00000ce0


	//   ....[11]....
        /*00f4*/ 	.word	0x00000d00


	//   ....[12]....
        /*00f8*/ 	.word	0x00000d20


	//   ....[13]....
        /*00fc*/ 	.word	0x00000d40


	//   ....[14]....
        /*0100*/ 	.word	0x00000d60


	//   ....[15]....
        /*0104*/ 	.word	0x00000e00


	//   ....[16]....
        /*0108*/ 	.word	0x00000e20


	//   ....[17]....
        /*010c*/ 	.word	0x00000e40


	//   ....[18]....
        /*0110*/ 	.word	0x00000e60


	//   ....[19]....
        /*0114*/ 	.word	0x00000e80


	//   ....[20]....
        /*0118*/ 	.word	0x000016b0


	//   ....[21]....
        /*011c*/ 	.word	0x00001720


	//   ....[22]....
        /*0120*/ 	.word	0x00001790


	//   ....[23]....
        /*0124*/ 	.word	0x00001800


	//   ....[24]....
        /*0128*/ 	.word	0x00001870


	//   ....[25]....
        /*012c*/ 	.word	0x000018f0


	//   ....[26]....
        /*0130*/ 	.word	0x00001950


	//   ....[27]....
        /*0134*/ 	.word	0x000019b0


	//   ....[28]....
        /*0138*/ 	.word	0x00001a10


	//   ....[29]....
        /*013c*/ 	.word	0x00001a70


	//----- nvinfo : EIATTR_EXIT_INSTR_OFFSETS
	.align		4
.L_16089:
        /*0140*/ 	.byte	0x04, 0x1c
        /*0142*/ 	.short	(.L_16091 - .L_16090)


	//   ....[0]....
.L_16090:
        /*0144*/ 	.word	0x00001550


	//   ....[1]....
        /*0148*/ 	.word	0x00001650


	//----- nvinfo : EIATTR_CRS_STACK_SIZE
	.align		4
.L_16091:
        /*014c*/ 	.byte	0x04, 0x1e
        /*014e*/ 	.short	(.L_16093 - .L_16092)
.L_16092:
        /*0150*/ 	.word	0x00000000


	//----- nvinfo : EIATTR_CBANK_PARAM_SIZE
	.align		4
.L_16093:
        /*0154*/ 	.byte	0x03, 0x19
        /*0156*/ 	.short	0x0018


	//----- nvinfo : EIATTR_PARAM_CBANK
	.align		4
        /*0158*/ 	.byte	0x04, 0x0a
        /*015a*/ 	.short	(.L_16095 - .L_16094)
	.align		4
.L_16094:
        /*015c*/ 	.word	index@(.nv.constant0._ZN2at6native43_GLOBAL__N__9ae7fba5_10_SoftMax_cu_9f978f6322cunn_SoftMaxForwardRegIN3c104HalfEfS4_NS1_25LogSoftMaxForwardEpilogueElLi7EEEvPT1_PKT_T3_)
        /*0160*/ 	.short	0x0210
        /*0162*/ 	.short	0x0018


	//----- nvinfo : EIATTR_SW_WAR
	.align		4
.L_16095:
        /*0164*/ 	.byte	0x04, 0x36
        /*0166*/ 	.short	(.L_16097 - .L_16096)
.L_16096:
        /*0168*/ 	.word	0x00000008
.L_16097:


//--------------------- .nv.info._ZN2at6native43_GLOBAL__N__9ae7fba5_10_SoftMax_cu_9f978f6322cunn_SoftMaxForwardRegIN3c104HalfEfS4_NS1_25LogSoftMaxForwardEpilogueElLi6EEEvPT1_PKT_T3_ --------------------------
	.section	.nv.info._ZN2at6native43_GLOBAL__N__9ae7fba5_10_SoftMax_cu_9f978f6322cunn_SoftMaxForwardRegIN3c104HalfEfS4_NS1_25LogSoftMaxForwardEpilogueElLi6EEEvPT1_PKT_T3_,"",@"SHT_CUDA_INFO"
	.sectionflags	@""
	.align	4


	//----- nvinfo : EIATTR_CUDA_API_VERSION
	.align		4
        /*0000*/ 	.byte	0x04, 0x37
        /*0002*/ 	.short	(.L_16099 - .L_16098)
.L_16098:
        /*0004*/ 	.word	0x00000082


	//----- nvinfo : EIATTR_KPARAM_INFO
	.align		4
.L_16099:
        /*0008*/ 	.byte	0x04, 0x17
        /*000a*/ 	.short	(.L_16101 - .L_16100)
.L_16100:
        /*000c*/ 	.word	0x00000000
        /*0010*/ 	.short	0x0002
        /*0012*/ 	.short	0x0010
        /*0014*/ 	.byte	0x00, 0xf0, 0x21, 0x00


	//----- nvinfo : EIATTR_KPARAM_INFO
	.align		4
.L_16101:
        /*0018*/ 	.byte	0x04, 0x17
        /*001a*/ 	.short	(.L_16103 - .L_16102)
.L_16102:
        /*001c*/ 	.word	0x00000000
        /*0020*/ 	.short	0x0001
        /*0022*/ 	.short	0x0008
        /*0024*/ 	.byte	0x00, 0xf0, 0x21, 0x00


	//----- nvinfo : EIATTR_KPARAM_INFO
	.align		4
.L_16103:
        /*0028*/ 	.byte	0x04, 0x17
        /*002a*/ 	.short	(.L_16105 - .L_16104)
.L_16104:
        /*002c*/ 	.word	0x00000000
        /*0030*/ 	.short	0x0000
        /*0032*/ 	.short	0x0000
        /*0034*/ 	.byte	0x00, 0xf0, 0x21, 0x00


	//----- nvinfo : EIATTR_SPARSE_MMA_MASK
	.align		4
.L_16105:
        /*0038*/ 	.byte	0x03, 0x50
        /*003a*/ 	.short	0x0000


	//----- nvinfo : EIATTR_MAXREG_COUNT
	.align		4
        /*003c*/ 	.byte	0x03, 0x1b
        /*003e*/ 	.short	0x00ff


	//----- nvinfo : EIATTR_NUM_BARRIERS
	.align		4
        /*0040*/ 	.byte	0x02, 0x4c
        /*0042*/ 	.byte	0x01
	.zero		1


	//----- nvinfo : EIATTR_MERCURY_ISA_VERSION
	.align		4
        /*0044*/ 	.byte	0x03, 0x5f
        /*0046*/ 	.short	0x0101


	//----- nvinfo : EIATTR_COOP_GROUP_MASK_REGIDS
	.align		4
        /*0048*/ 	.byte	0x04, 0x29
        /*004a*/ 	.short	(.L_16107 - .L_16106)


	//   ....[0]....
.L_16106:
        /*004c*/ 	.word	0xffffffff


	//   ....[1]....
        /*0050*/ 	.word	0xffffffff


	//   ....[2]....
        /*0054*/ 	.word	0xffffffff


	//   ....[3]....
        /*0058*/ 	.word	0xffffffff


	//   ....[4]....
        /*005c*/ 	.word	0xffffffff


	//   ....[5]....
        /*0060*/ 	.word	0xffffffff


	//   ....[6]....
        /*0064*/ 	.word	0xffffffff


	//   ....[7]....
        /*0068*/ 	.word	0xffffffff


	//   ....[8]....
        /*006c*/ 	.word	0xffffffff


	//   ....[9]....
        /*0070*/ 	.word	0xffffffff


	//   ....[10]....
        /*0074*/ 	.word	0xffffffff


	//   ....[11]....
        /*0078*/ 	.word	0xffffffff


	//   ....[12]....
        /*007c*/ 	.word	0xffffffff


	//   ....[13]....
        /*0080*/ 	.word	0xffffffff


	//   ....[14]....
        /*0084*/ 	.word	0xffffffff


	//   ....[15]....
        /*0088*/ 	.word	0xffffffff


	//   ....[16]....
        /*008c*/ 	.word	0xffffffff


	//   ....[17]....
        /*0090*/ 	.word	0xffffffff


	//   ....[18]....
        /*0094*/ 	.word	0xffffffff


	//   ....[19]....
        /*0098*/ 	.word	0xffffffff


	//   ....[20]....
        /*009c*/ 	.word	0x0500000b


	//   ....[21]....
        /*00a0*/ 	.word	0x0500000b


	//   ....[22]....
        /*00a4*/ 	.word	0x0500000b


	//   ....[23]....
        /*00a8*/ 	.word	0x0500000b


	//   ....[24]....
        /*00ac*/ 	.word	0x0500000b


	//   ....[25]....
        /*00b0*/ 	.word	0x0500000b


	//   ....[26]....
        /*00b4*/ 	.word	0x0500000b


	//   ....[27]....
        /*00b8*/ 	.word	0x0500000b


	//   ....[28]....
        /*00bc*/ 	.word	0x0500000b


	//   ....[29]....
        /*00c0*/ 	.word	0x0500000b


	//----- nvinfo : EIATTR_COOP_GROUP_INSTR_OFFSETS
	.align		4
.L_16107:
        /*00c4*/ 	.byte	0x04, 0x28
        /*00c6*/ 	.short	(.L_16109 - .L_16108)


	//   ....[0]....
.L_16108:
        /*00c8*/ 	.word	0x00000520


	//   ....[1]....
        /*00cc*/ 	.word	0x00000560


	//   ....[2]....
        /*00d0*/ 	.word	0x00000590


	//   ....[3]....
        /*00d4*/ 	.word	0x000005c0


	//   ....[4]....
        /*00d8*/ 	.word	0x000005f0


	//   ....[5]....
        /*00dc*/ 	.word	0x00000790


	//   ....[6]....
        /*00e0*/ 	.word	0x000007c0


	//   ....[7]....
        /*00e4*/ 	.word	0x000007f0


	//   ....[8]....
        /*00e8*/ 	.word	0x00000820


	//   ....[9]....
        /*00ec*/ 	.word	0x00000850


	//   ....[10]....
        /*00f0*/ 	.word	0x00000b70


	//   ....[11]....
        /*00f4*/ 	.word	0x00000b90


	//   ....[12]....
        /*00f8*/ 	.word	0x00000bb0


	//   ....[13]....
        /*00fc*/ 	.word	0x00000bd0


	//   ....[14]....
        /*0100*/ 	.word	0x00000bf0


	//   ....[15]....
        /*0104*/ 	.word	0x00000ca0


	//   ....[16]....
        /*0108*/ 	.word	0x00000cc0


	//   ....[17]....
        /*010c*/ 	.word	0x00000ce0


	//   ....[18]....
        /*0110*/ 	.word	0x00000d00


	//   ....[19]....
        /*0114*/ 	.word	0x00000d20


	//   ....[20]....
        /*0118*/ 	.word	0x00001420


	//   ....[21]....
        /*011c*/ 	.word	0x000014a0


	//   ....[22]....
        /*0120*/ 	.word	0x00001520


	//   ....[23]....
        /*0124*/ 	.word	0x000015a0


	//   ....[24]....
        /*0128*/ 	.word	0x00001620


	//   ....[25]....
        /*012c*/ 	.word	0x000016b0


	//   ....[26]....
        /*0130*/ 	.word	0x00001720


	//   ....[27]....
        /*0134*/ 	.word	0x00001790


	//   ....[28]....
        /*0138*/ 	.word	0x00001800


	//   ....[29]....
        /*013c*/ 	.word	0x00001870


	//----- nvinfo : EIATTR_EXIT_INSTR_OFFSETS
	.align		4
.L_16109:
        /*0140*/ 	.byte	0x04, 0x1c
        /*0142*/ 	.short	(.L_16111 - .L_16110)


	//   ....[0]....
.L_16110:
        /*0144*/ 	.word	0x000012c0


	//   ....[1]....
        /*0148*/ 	.word	0x000013c0


	//----- nvinfo : EIATTR_CRS_STACK_SIZE
	.align		4
.L_16111:
        /*014c*/ 	.byte	0x04, 0x1e
        /*014e*/ 	.short	(.L_16113 - .L_16112)
.L_16112:
        /*0150*/ 	.word	0x00000000


	//----- nvinfo : EIATTR_CBANK_PARAM_SIZE
	.align		4
.L_16113:
        /*0154*/ 	.byte	0x03, 0x19
        /*0156*/ 	.short	0x0018


	//----- nvinfo : EIATTR_PARAM_CBANK
	.align		4
        /*0158*/ 	.byte	0x04, 0x0a
        /*015a*/ 	.short	(.L_16115 - .L_16114)
	.align		4
.L_16114:
        /*015c*/ 	.word	index@(.nv.constant0._ZN2at6native43_GLOBAL__N__9ae7fba5_10_SoftMax_cu_9f978f6322cunn_SoftMaxForwardRegIN3c104HalfEfS4_NS1_25LogSoftMaxForwardEpilogueElLi6EEEvPT1_PKT_T3_)
        /*0160*/ 	.short	0x0210
        /*0162*/ 	.short	0x0018


	//----- nvinfo : EIATTR_SW_WAR
	.align		4
.L_16115:
        /*0164*/ 	.byte	0x04, 0x36
        /*0166*/ 	.short	(.L_16117 - .L_16116)
.L_16116:
        /*0168*/ 	.word	0x00000008
.L_16117:


//--------------------- .nv.info._ZN2at6native43_GLOBAL__N__9ae7fba5_10_SoftMax_cu_9f978f6322cunn_SoftMaxForwardRegIN3c104HalfEfS4_NS1_25LogSoftMaxForwardEpilogueElLi5EEEvPT1_PKT_T3_ --------------------------
	.section	.nv.info._ZN2at6native43_GLOBAL__N__9ae7fba5_10_SoftMax_cu_9f978f6322cunn_SoftMaxForwardRegIN3c104HalfEfS4_NS1_25LogSoftMaxForwardEpilogueElLi5EEEvPT1_PKT_T3_,"",@"SHT_CUDA_INFO"
	.sectionflags	@""
	.align	4


	//----- nvinfo : EIATTR_CUDA_API_VERSION
	.align		4
        /*0000*/ 	.byte	0x04, 0x37
        /*0002*/ 	.short	(.L_16119 - .L_16118)
.L_16118:
        /*0004*/ 	.word	0x00000082


	//----- nvinfo : EIATTR_KPARAM_INFO
	.align		4
.L_16119:
        /*0008*/ 	.byte	0x04, 0x17
        /*000a*/ 	.short	(.L_16121 - .L_16120)
.L_16120:
        /*000c*/ 	.word	0x00000000
        /*0010*/ 	.short	0x0002
        /*0012*/ 	.short	0x0010
        /*0014*/ 	.byte	0x00, 0xf0, 0x21, 0x00


	//----- nvinfo : EIATTR_KPARAM_INFO
	.align		4
.L_16121:
        /*0018*/ 	.byte	0x04, 0x17
        /*001a*/ 	.short	(.L_16123 - .L_16122)
.L_16122:
        /*001c*/ 	.word	0x00000000
        /*0020*/ 	.short	0x0001
        /*0022*/ 	.short	0x0008
        /*0024*/ 	.byte	0x00, 0xf0, 0x21, 0x00


	//----- nvinfo : EIATTR_KPARAM_INFO
	.align		4
.L_16123:
        /*0028*/ 	.byte	0x04, 0x17
        /*002a*/ 	.short	(.L_16125 - .L_16124)
.L_16124:
        /*002c*/ 	.word	0x00000000
        /*0030*/ 	.short	0x0000
        /*0032*/ 	.short	0x0000
        /*0034*/ 	.byte	0x00, 0xf0, 0x21, 0x00


	//----- nvinfo : EIATTR_SPARSE_MMA_MASK
	.align		4
.L_16125:
        /*0038*/ 	.byte	0x03, 0x50
        /*003a*/ 	.short	0x0000


	//----- nvinfo : EIATTR_MAXREG_COUNT
	.align		4
        /*003c*/ 	.byte	0x03, 0x1b
        /*003e*/ 	.short	0x00ff


	//----- nvinfo : EIATTR_NUM_BARRIERS
	.align		4
        /*0040*/ 	.byte	0x02, 0x4c
        /*0042*/ 	.byte	0x01
	.zero		1


	//----- nvinfo : EIATTR_MERCURY_ISA_VERSION
	.align		4
        /*0044*/ 	.byte	0x03, 0x5f
        /*0046*/ 	.short	0x0101


	//----- nvinfo : EIATTR_COOP_GROUP_MASK_REGIDS
	.align		4
        /*0048*/ 	.byte	0x04, 0x29
        /*004a*/ 	.short	(.L_16127 - .L_16126)


	//   ....[0]....
.L_16126:
        /*004c*/ 	.word	0xffffffff


	//   ....[1]....
        /*0050*/ 	.word	0xffffffff


	//   ....[2]....
        /*0054*/ 	.word	0xffffffff


	//   ....[3]....
        /*0058*/ 	.word	0xffffffff


	//   ....[4]....
        /*005c*/ 	.word	0xffffffff


	//   ....[5]....
        /*0060*/ 	.word	0xffffffff


	//   ....[6]....
        /*0064*/ 	.word	0xffffffff


	//   ....[7]....
        /*0068*/ 	.word	0xffffffff


	//   ....[8]....
        /*006c*/ 	.word	0xffffffff


	//   ....[9]....
        /*0070*/ 	.word	0xffffffff


	//   ....[10]....
        /*0074*/ 	.word	0xffffffff


	//   ....[11]....
        /*0078*/ 	.word	0xffffffff


	//   ....[12]....
        /*007c*/ 	.word	0xffffffff


	//   ....[13]....
        /*0080*/ 	.word	0xffffffff


	//   ....[14]....
        /*0084*/ 	.word	0xffffffff


	//   ....[15]....
        /*0088*/ 	.word	0xffffffff


	//   ....[16]....
        /*008c*/ 	.word	0xffffffff


	//   ....[17]....
        /*0090*/ 	.word	0xffffffff


	//   ....[18]....
        /*0094*/ 	.word	0xffffffff


	//   ....[19]....
        /*0098*/ 	.word	0xffffffff


	//   ....[20]....
        /*009c*/ 	.word	0x0500000f


	//   ....[21]....
        /*00a0*/ 	.word	0x0500000f


	//   ....[22]....
        /*00a4*/ 	.word	0x0500000f


	//   ....[23]....
        /*00a8*/ 	.word	0x0500000f


	//   ....[24]....
        /*00ac*/ 	.word	0x0500000f


	//   ....[25]....
        /*00b0*/ 	.word	0x0500000f


	//   ....[26]....
        /*00b4*/ 	.word	0x0500000f


	//   ....[27]....
        /*00b8*/ 	.word	0x0500000f


	//   ....[28]....
        /*00bc*/ 	.word	0x0500000f


	//   ....[29]....
        /*00c0*/ 	.word	0x0500000f


	//----- nvinfo : EIATTR_COOP_GROUP_INSTR_OFFSETS
	.align		4
.L_16127:
        /*00c4*/ 	.byte	0x04, 0x28
        /*00c6*/ 	.short	(.L_16129 - .L_16128)


	//   ....[0]....
.L_16128:
        /*00c8*/ 	.word	0x000004b0


	//   ....[1]....
        /*00cc*/ 	.word	0x000004e0


	//   ....[2]....
        /*00d0*/ 	.word	0x00000510


	//   ....[3]....
        /*00d4*/ 	.word	0x00000540


	//   ....[4]....
        /*00d8*/ 	.word	0x00000590


	//   ....[5]....
        /*00dc*/ 	.word	0x000006c0


	//   ....[6]....
        /*00e0*/ 	.word	0x000006f0


	//   ....[7]....
        /*00e4*/ 	.word	0x00000720


	//   ....[8]....
        /*00e8*/ 	.word	0x00000750


	//   ....[9]....
        /*00ec*/ 	.word	0x00000780


	//   ....[10]....
        /*00f0*/ 	.word	0x00000a10


	//   ....[11]....
        /*00f4*/ 	.word	0x00000a30


	//   ....[12]....
        /*00f8*/ 	.word	0x00000a50


	//   ....[13]....
        /*00fc*/ 	.word	0x00000a70


	//   ....[14]....
        /*0100*/ 	.word	0x00000a90


	//   ....[15]....
        /*0104*/ 	.word	0x00000b30


	//   ....[16]....
        /*0108*/ 	.word	0x00000b50


	//   ....[17]....
        /*010c*/ 	.word	0x00000b70


	//   ....[18]....
        /*0110*/ 	.word	0x00000b90


	//   ....[19]....
        /*0114*/ 	.word	0x00000bb0


	//   ....[20]....
        /*0118*/ 	.word	0x00001120


	//   ....[21]....
        /*011c*/ 	.word	0x00001190


	//   ....[22]....
        /*0120*/ 	.word	0x00001200


	//   ....[23]....
        /*0124*/ 	.word	0x00001270


	//   ....[24]....
        /*0128*/ 	.word	0x000012e0


	//   ....[25]....
        /*012c*/ 	.word	0x00001360


	//   ....[26]....
        /*0130*/ 	.word	0x000013c0


	//   ....[27]....
        /*0134*/ 	.word	0x00001420


	//   ....[28]....
        /*0138*/ 	.word	0x00001480


	//   ....[29]....
        /*013c*/ 	.word	0x000014e0


	//----- nvinfo : EIATTR_EXIT_INSTR_OFFSETS
	.align		4
.L_16129:
        /*0140*/ 	.byte	0x04, 0x1c
        /*0142*/ 	.short	(.L_16131 - .L_16130)


	//   ....[0]....
.L_16130:
        /*0144*/ 	.word	0x00001010


	//   ....[1]....
        /*0148*/ 	.word	0x000010c0


	//----- nvinfo : EIATTR_CRS_STACK_SIZE
	.align		4
.L_16131:
        /*014c*/ 	.byte	0x04, 0x1e
        /*014e*/ 	.short	(.L_16133 - .L_16132)
.L_16132:
        /*0150*/ 	.word	0x00000000


	//----- nvinfo : EIATTR_CBANK_PARAM_SIZE
	.align		4
.L_16133:
        /*0154*/ 	.byte	0x03, 0x19
        /*0156*/ 	.short	0x0018


	//----- nvinfo : EIATTR_PARAM_CBANK
	.align		4
        /*0158*/ 	.byte	0x04, 0x0a
        /*015a*/ 	.short	(.L_16135 - .L_16134)
	.align		4
.L_16134:
        /*015c*/ 	.word	index@(.nv.constant0._ZN2at6native43_GLOBAL__N__9ae7fba5_10_SoftMax_cu_9f978f6322cunn_SoftMaxForwardRegIN3c104HalfEfS4_NS1_25LogSoftMaxForwardEpilogueElLi5EEEvPT1_PKT_T3_)
        /*0160*/ 	.short	0x0210
        /*0162*/ 	.short	0x0018


	//----- nvinfo : EIATTR_SW_WAR
	.align		4
.L_16135:
        /*0164*/ 	.byte	0x04, 0x36
        /*0166*/ 	.short	(.L_16137 - .L_16136)
.L_16136:
        /*0168*/ 	.word	0x00000008
.L_16137:


//--------------------- .nv.info._ZN2at6native43_GLOBAL__N__9ae7fba5_10_SoftMax_cu_9f978f6322cunn_SoftMaxForwardRegIN3c104HalfEfS4_NS1_25LogSoftMaxForwardEpilogueElLi4EEEvPT1_PKT_T3_ --------------------------
	.section	.nv.info._ZN2at6native43_GLOBAL__N__9ae7fba5_10_SoftMax_cu_9f978f6322cunn_SoftMaxForwardRegIN3c104HalfEfS4_NS1_25LogSoftMaxForwardEpilogueElLi4EEEvPT1_PKT_T3_,"",@"SHT_CUDA_INFO"
	.sectionflags	@""
	.align	4


	//----- nvinfo : EIATTR_CUDA_API_VERSION
	.align		4
        /*0000*/ 	.byte	0x04, 0x37
        /*0002*/ 	.short	(.L_16139 - .L_16138)
.L_16138:
        /*0004*/ 	.word	0x00000082


	//----- nvinfo : EIATTR_KPARAM_INFO
	.align		4
.L_16139:
        /*0008*/ 	.byte	0x04, 0x17
        /*000a*/ 	.short	(.L_16141 - .L_16140)
.L_16140:
        /*000c*/ 	.word	0x00000000
        /*0010*/ 	.short	0x0002
        /*0012*/ 	.short	0x0010
        /*0014*/ 	.byte	0x00, 0xf0, 0x21, 0x00


	//----- nvinfo : EIATTR_KPARAM_INFO
	.align		4
.L_16141:
        /*0018*/ 	.byte	0x04, 0x17
        /*001a*/ 	.short	(.L_16143 - .L_16142)
.L_16142:
        /*001c*/ 	.word	0x00000000
        /*0020*/ 	.short	0x0001
        /*0022*/ 	.short	0x0008
        /*0024*/ 	.byte	0x00, 0xf0, 0x21, 0x00


	//----- nvinfo : EIATTR_KPARAM_INFO
	.align		4
.L_16143:
        /*0028*/ 	.byte	0x04, 0x17
        /*002a*/ 	.short	(.L_16145 - .L_16144)
.L_16144:
        /*002c*/ 	.word	0x00000000
        /*0030*/ 	.short	0x0000
        /*0032*/ 	.short	0x0000
        /*0034*/ 	.byte	0x00, 0xf0, 0x21, 0x00


	//----- nvinfo : EIATTR_SPARSE_MMA_MASK
	.align		4
.L_16145:
        /*0038*/ 	.byte	0x03, 0x50
        /*003a*/ 	.short	0x0000


	//----- nvinfo : EIATTR_MAXREG_COUNT
	.align		4
        /*003c*/ 	.byte	0x03, 0x1b
        /*003e*/ 	.short	0x00ff


	//----- nvinfo : EIATTR_NUM_BARRIERS
	.align		4
        /*0040*/ 	.byte	0x02, 0x4c
        /*0042*/ 	.byte	0x01
	.zero		1


	//----- nvinfo : EIATTR_MERCURY_ISA_VERSION
	.align		4
        /*0044*/ 	.byte	0x03, 0x5f
        /*0046*/ 	.short	0x0101


	//----- nvinfo : EIATTR_COOP_GROUP_MASK_REGIDS
	.align		4
        /*0048*/ 	.byte	0x04, 0x29
        /*004a*/ 	.short	(.L_16147 - .L_16146)


	//   ....[0]....
.L_16146:
        /*004c*/ 	.word	0xffffffff


	//   ....[1]....
        /*0050*/ 	.word	0xffffffff


	//   ....[2]....
        /*0054*/ 	.word	0xffffffff


	//   ....[3]....
        /*0058*/ 	.word	0xffffffff


	//   ....[4]....
        /*005c*/ 	.word	0xffffffff


	//   ....[5]....
        /*0060*/ 	.word	0xffffffff


	//   ....[6]....
        /*0064*/ 	.word	0xffffffff


	//   ....[7]....
        /*0068*/ 	.word	0xffffffff


	//   ....[8]....
        /*006c*/ 	.word	0xffffffff


	//   ....[9]....
        /*0070*/ 	.word	0xffffffff


	//   ....[10]....
        /*0074*/ 	.word	0xffffffff


	//   ....[11]....
        /*0078*/ 	.word	0xffffffff


	//   ....[12]....
        /*007c*/ 	.word	0xffffffff


	//   ....[13]....
        /*0080*/ 	.word	0xffffffff


	//   ....[14]....
        /*0084*/ 	.word	0xffffffff


	//   ....[15]....
        /*0088*/ 	.word	0xffffffff


	//   ....[16]....
        /*008c*/ 	.word	0xffffffff


	//   ....[17]....
        /*0090*/ 	.word	0xffffffff


	//   ....[18]....
        /*0094*/ 	.word	0xffffffff


	//   ....[19]....
        /*0098*/ 	.word	0xffffffff


	//   ....[20]....
        /*009c*/ 	.word	0x05000011


	//   ....[21]....
        /*00a0*/ 	.word	0x05000011


	//   ....[22]....
        /*00a4*/ 	.word	0x05000011


	//   ....[23]....
        /*00a8*/ 	.word	0x05000011


	//   ....[24]....
        /*00ac*/ 	.word	0x05000011


	//   ....[25]....
        /*00b0*/ 	.word	0x05000011


	//   ....[26]....
        /*00b4*/ 	.word	0x05000011


	//   ....[27]....
        /*00b8*/ 	.word	0x05000011


	//   ....[28]....
        /*00bc*/ 	.word	0x05000011


	//   ....[29]....
        /*00c0*/ 	.word	0x05000011


	//----- nvinfo : EIATTR_COOP_GROUP_INSTR_OFFSETS
	.align		4
.L_16147:
        /*00c4*/ 	.byte	0x04, 0x28
        /*00c6*/ 	.short	(.L_16149 - .L_16148)


	//   ....[0]....
.L_16148:
        /*00c8*/ 	.word	0x000003d0


	//   ....[1]....
        /*00cc*/ 	.word	0x00000400


	//   ....[2]....
        /*00d0*/ 	.word	0x00000430


	//   ....[3]....
        /*00d4*/ 	.word	0x00000460


	//   ....[4]....
        /*00d8*/ 	.word	0x000004b0


	//   ....[5]....
        /*00dc*/ 	.word	0x000005f0


	//   ....[6]....
        /*00e0*/ 	.word	0x00000620


	//   ....[7]....
        /*00e4*/ 	.word	0x00000650


	//   ....[8]....
        /*00e8*/ 	.word	0x00000680


	//   ....[9]....
        /*00ec*/ 	.word	0x000006b0


	//   ....[10]....
        /*00f0*/ 	.word	0x000008e0


	//   ....[11]....
        /*00f4*/ 	.word	0x00000900


	//   ....[12]....
        /*00f8*/ 	.word	0x00000920


	//   ....[13]....
        /*00fc*/ 	.word	0x00000940


	//   ....[14]....
        /*0100*/ 	.word	0x00000960


	//   ....[15]....
        /*0104*/ 	.word	0x00000a00


	//   ....[16]....
        /*0108*/ 	.word	0x00000a20


	//   ....[17]....
        /*010c*/ 	.word	0x00000a40


	//   ....[18]....
        /*0110*/ 	.word	0x00000a60


	//   ....[19]....
        /*0114*/ 	.word	0x00000a80


	//   ....[20]....
        /*0118*/ 	.word	0x00000e80


	//   ....[21]....
        /*011c*/ 	.word	0x00000ef0


	//   ....[22]....
        /*0120*/ 	.word	0x00000f60


	//   ....[23]....
        /*0124*/ 	.word	0x00000fd0


	//   ....[24]....
        /*0128*/ 	.word	0x00001040


	//   ....[25]....
        /*012c*/ 	.word	0x000010c0


	//   ....[26]....
        /*0130*/ 	.word	0x00001120


	//   ....[27]....
        /*0134*/ 	.word	0x00001180


	//   ....[28]....
        /*0138*/ 	.word	0x000011e0


	//   ....[29]....
        /*013c*/ 	.word	0x00001240


	//----- nvinfo : EIATTR_EXIT_INSTR_OFFSETS
	.align		4
.L_16149:
        /*0140*/ 	.byte	0x04, 0x1c
        /*0142*/ 	.short	(.L_16151 - .L_16150)


	//   ....[0]....
.L_16150:
        /*0144*/ 	.word	0x00000d70


	//   ....[1]....
        /*0148*/ 	.word	0x00000e20


	//----- nvinfo : EIATTR_CRS_STACK_SIZE
	.align		4
.L_16151:
        /*014c*/ 	.byte	0x04, 0x1e
        /*014e*/ 	.short	(.L_16153 - .L_16152)
.L_16152:
        /*0150*/ 	.word	0x00000000


	//----- nvinfo : EIATTR_CBANK_PARAM_SIZE
	.align		4
.L_16153:
        /*0154*/ 	.byte	0x03, 0x19
        /*0156*/ 	.short	0x0018


	//----- nvinfo : EIATTR_PARAM_CBANK
	.align		4
        /*0158*/ 	.byte	0x04, 0x0a
        /*015a*/ 	.short	(.L_16155 - .L_16154)
	.align		4
.L_16154:
        /*015c*/ 	.word	index@(.nv.constant0._ZN2at6native43_GLOBAL__N__9ae7fba5_10_SoftMax_cu_9f978f6322cunn_SoftMaxForwardRegIN3c104HalfEfS4_NS1_25LogSoftMaxForwardEpilogueElLi4EEEvPT1_PKT_T3_)
        /*0160*/ 	.short	0x0210
        /*0162*/ 	.short	0x0018


	//----- nvinfo : EIATTR_SW_WAR
	.align		4
.L_16155:
        /*0164*/ 	.byte	0x04, 0x36
        /*0166*/ 	.short	(.L_16157 - .L_16156)
.L_16156:
        /*0168*/ 	.word	0x00000008
.L_16157:


//--------------------- .nv.info._ZN2at6native43_GLOBAL__N__9ae7fba5_10_SoftMax_cu_9f978f6322cunn_SoftMaxForwardRegIN3c104HalfEfS4_NS1_25LogSoftMaxForwardEpilogueElLi3EEEvPT1_PKT_T3_ --------------------------
	.section	.nv.info._ZN2at6native43_GLOBAL__N__9ae7fba5_10_SoftMax_cu_9f978f6322cunn_SoftMaxForwardRegIN3c104HalfEfS4_NS1_25LogSoftMaxForwardEpilogueElLi3EEEvPT1_PKT_T3_,"",@"SHT_CUDA_INFO"
	.sectionflags	@""
	.align	4


	//----- nvinfo : EIATTR_CUDA_API_VERSION
	.align		4
        /*0000*/ 	.byte	0x04, 0x37
        /*0002*/ 	.short	(.L_16159 - .L_16158)
.L_16158:
        /*0004*/ 	.word	0x00000082


	//----- nvinfo : EIATTR_KPARAM_INFO
	.align		4
.L_16159:
        /*0008*/ 	.byte	0x04, 0x17
        /*000a*/ 	.short	(.L_16161 - .L_16160)
.L_16160:
        /*000c*/ 	.word	0x00000000
        /*0010*/ 	.short	0x0002
        /*0012*/ 	.short	0x0010
        /*0014*/ 	.byte	0x00, 0xf0, 0x21, 0x00


	//----- nvinfo : EIATTR_KPARAM_INFO
	.align		4
.L_16161:
        /*0018*/ 	.byte	0x04, 0x17
        /*001a*/ 	.short	(.L_16163 - .L_16162)
.L_16162:
        /*001c*/ 	.word	0x00000000
        /*0020*/ 	.short	0x0001
        /*0022*/ 	.short	0x0008
        /*0024*/ 	.byte	0x00, 0xf0, 0x21, 0x00


	//----- nvinfo : EIATTR_KPARAM_INFO
	.align		4
.L_16163:
        /*0028*/ 	.byte	0x04, 0x17
        /*002a*/ 	.short	(.L_16165 - .L_16164)
.L_16164:
        /*002c*/ 	.word	0x00000000
        /*0030*/ 	.short	0x0000
        /*0032*/ 	.short	0x0000
        /*0034*/ 	.byte	0x00, 0xf0, 0x21, 0x00


	//----- nvinfo : EIATTR_SPARSE_MMA_MASK
	.align		4
.L_16165:
        /*0038*/ 	.byte	0x03, 0x50
        /*003a*/ 	.short	0x0000


	//----- nvinfo : EIATTR_MAXREG_COUNT
	.align		4
        /*003c*/ 	.byte	0x03, 0x1b
        /*003e*/ 	.short	0x00ff


	//----- nvinfo : EIATTR_NUM_BARRIERS
	.align		4
        /*0040*/ 	.byte	0x02, 0x4c
        /*0042*/ 	.byte	0x01
	.zero		1


	//----- nvinfo : EIATTR_MERCURY_ISA_VERSION
	.align		4
        /*0044*/ 	.byte	0x03, 0x5f
        /*0046*/ 	.short	0x0101


	//----- nvinfo : EIATTR_COOP_GROUP_MASK_REGIDS
	.align		4
        /*0048*/ 	.byte	0x04, 0x29
        /*004a*/ 	.short	(.L_16167 - .L_16166)


	//   ....[0]....
.L_16166:
        /*004c*/ 	.word	0xffffffff


	//   ....[1]....
        /*0050*/ 	.word	0xffffffff


	//   ....[2]....
        /*0054*/ 	.word	0xffffffff


	//   ....[3]....
        /*0058*/ 	.word	0xffffffff


	//   ....[4]....
        /*005c*/ 	.word	0xffffffff


	//   ....[5]....
        /*0060*/ 	.word	0xffffffff


	//   ....[6]....
        /*0064*/ 	.word	0xffffffff


	//   ....[7]....
        /*0068*/ 	.word	0xffffffff


	//   ....[8]....
        /*006c*/ 	.word	0xffffffff


	//   ....[9]....
        /*0070*/ 	.word	0xffffffff


	//   ....[10]....
        /*0074*/ 	.word	0xffffffff


	//   ....[11]....
        /*0078*/ 	.word	0xffffffff


	//   ....[12]....
        /*007c*/ 	.word	0xffffffff


	//   ....[13]....
        /*0080*/ 	.word	0xffffffff


	//   ....[14]....
        /*0084*/ 	.word	0xffffffff


	//   ....[15]....
        /*0088*/ 	.word	0xffffffff


	//   ....[16]....
        /*008c*/ 	.word	0xffffffff


	//   ....[17]....
        /*0090*/ 	.word	0xffffffff


	//   ....[18]....
        /*0094*/ 	.word	0xffffffff


	//   ....[19]....
        /*0098*/ 	.word	0xffffffff


	//   ....[20]....
        /*009c*/ 	.word	0x05000015


	//   ....[21]....
        /*00a0*/ 	.word	0x05000015


	//   ....[22]....
        /*00a4*/ 	.word	0x05000015


	//   ....[23]....
        /*00a8*/ 	.word	0x05000015


	//   ....[24]....
        /*00ac*/ 	.word	0x05000015


	//   ....[25]....
        /*00b0*/ 	.word	0x05000015


	//   ....[26]....
        /*00b4*/ 	.word	0x05000015


	//   ....[27]....
        /*00b8*/ 	.word	0x05000015


	//   ....[28]....
        /*00bc*/ 	.word	0x05000015


	//   ....[29]....
        /*00c0*/ 	.word	0x05000015


	//----- nvinfo : EIATTR_COOP_GROUP_INSTR_OFFSETS
	.align		4
.L_16167:
        /*00c4*/ 	.byte	0x04, 0x28
        /*00c6*/ 	.short	(.L_16169 - .L_16168)


	//   ....[0]....
.L_16168:
        /*00c8*/ 	.word	0x00000310


	//   ....[1]....
        /*00cc*/ 	.word	0x00000340


	//   ....[2]....
        /*00d0*/ 	.word	0x00000370


	//   ....[3]....
        /*00d4*/ 	.word	0x000003a0


	//   ....[4]....
        /*00d8*/ 	.word	0x00000400


	//   ....[5]....
        /*00dc*/ 	.word	0x00000520


	//   ....[6]....
        /*00e0*/ 	.word	0x00000550


	//   ....[7]....
        /*00e4*/ 	.word	0x00000580


	//   ....[8]....
        /*00e8*/ 	.word	0x000005b0


	//   ....[9]....
        /*00ec*/ 	.word	0x000005e0


	//   ....[10]....
        /*00f0*/ 	.word	0x000007d0


	//   ....[11]....
        /*00f4*/ 	.word	0x000007f0


	//   ....[12]....
        /*00f8*/ 	.word	0x00000810


	//   ....[13]....
        /*00fc*/ 	.word	0x00000830


	//   ....[14]....
        /*0100*/ 	.word	0x00000850


	//   ....[15]....
        /*0104*/ 	.word	0x000008d0


	//   ....[16]....
        /*0108*/ 	.word	0x000008f0


	//   ....[17]....
        /*010c*/ 	.word	0x00000910


	//   ....[18]....
        /*0110*/ 	.word	0x00000930


	//   ....[19]....
        /*0114*/ 	.word	0x00000950


	//   ....[20]....
        /*0118*/ 	.word	0x00000c80


	//   ....[21]....
        /*011c*/ 	.word	0x00000d00


	//   ....[22]....
        /*0120*/ 	.word	0x00000d80


	//   ....[23]....
        /*0124*/ 	.word	0x00000e00


	//   ....[24]....
        /*0128*/ 	.word	0x00000e80


	//   ....[25]....
        /*012c*/ 	.word	0x00000f10


	//   ....[26]....
        /*0130*/ 	.word	0x00000f80


	//   ....[27]....
        /*0134*/ 	.word	0x00000ff0


	//   ....[28]....
        /*0138*/ 	.word	0x00001060


	//   ....[29]....
        /*013c*/ 	.word	0x000010d0


	//----- nvinfo : EIATTR_EXIT_INSTR_OFFSETS
	.align		4
.L_16169:
        /*0140*/ 	.byte	0x04, 0x1c
        /*0142*/ 	.short	(.L_16171 - .L_16170)


	//   ....[0]....
.L_16170:
        /*0144*/ 	.word	0x00000b70


	//   ....[1]....
        /*0148*/ 	.word	0x00000c20


	//----- nvinfo : EIATTR_CRS_STACK_SIZE
	.align		4
.L_16171:
        /*014c*/ 	.byte	0x04, 0x1e
        /*014e*/ 	.short	(.L_16173 - .L_16172)
.L_16172:
        /*0150*/ 	.word	0x00000000


	//----- nvinfo : EIATTR_CBANK_PARAM_SIZE
	.align		4
.L_16173:
        /*0154*/ 	.byte	0x03, 0x19
        /*0156*/ 	.short	0x0018


	//----- nvinfo : EIATTR_PARAM_CBANK
	.align		4
        /*0158*/ 	.byte	0x04, 0x0a
        /*015a*/ 	.short	(.L_16175 - .L_16174)
	.align		4
.L_16174:
        /*015c*/ 	.word	index@(.nv.constant0._ZN2at6native43_GLOBAL__N__9ae7fba5_10_SoftMax_cu_9f978f6322cunn_SoftMaxForwardRegIN3c104HalfEfS4_NS1_25LogSoftMaxForwardEpilogueElLi3EEEvPT1_PKT_T3_)
        /*0160*/ 	.short	0x0210
        /*0162*/ 	.short	0x0018


	//----- nvinfo : EIATTR_SW_WAR
	.align		4
.L_16175:
        /*0164*/ 	.byte	0x04, 0x36
        /*0166*/ 	.short	(.L_16177 - .L_16176)
.L_16176:
        /*0168*/ 	.word	0x00000008
.L_16177:


//--------------------- .nv.info._ZN2at6native43_GLOBAL__N__9ae7fba5_10_SoftMax_cu_9f978f6322cunn_SoftMaxForwardRegIN3c104HalfEfS4_NS1_25LogSoftMaxForwardEpilogueElLi2EEEvPT1_PKT_T3_ --------------------------
	.section	.nv.info._ZN2at6native43_GLOBAL__N__9ae7fba5_10_SoftMax_cu_9f978f6322cunn_SoftMaxForwardRegIN3c104HalfEfS4_NS1_25LogSoftMaxForwardEpilogueElLi2EEEvPT1_PKT_T3_,"",@"SHT_CUDA_INFO"
	.sectionflags	@""
	.align	4


	//----- nvinfo : EIATTR_CUDA_API_VERSION
	.align		4
        /*0000*/ 	.byte	0x04, 0x37
        /*0002*/ 	.short	(.L_16179 - .L_16178)
.L_16178:
        /*0004*/ 	.word	0x00000082


	//----- nvinfo : EIATTR_KPARAM_INFO
	.align		4
.L_16179:
        /*0008*/ 	.byte	0x04, 0x17
        /*000a*/ 	.short	(.L_16181 - .L_16180)
.L_16180:
        /*000c*/ 	.word	0x00000000
        /*0010*/ 	.short	0x0002
        /*0012*/ 	.short	0x0010
        /*0014*/ 	.byte	0x00, 0xf0, 0x21, 0x00


	//----- nvinfo : EIATTR_KPARAM_INFO
	.align		4
.L_16181:
        /*0018*/ 	.byte	0x04, 0x17
        /*001a*/ 	.short	(.L_16183 - .L_16182)
.L_16182:
        /*001c*/ 	.word	0x00000000
        /*0020*/ 	.short	0x0001
        /*0022*/ 	.short	0x0008
        /*0024*/ 	.byte	0x00, 0xf0, 0x21, 0x00


	//----- nvinfo : EIATTR_KPARAM_INFO
	.align		4
.L_16183:
        /*0028*/ 	.byte	0x04, 0x17
        /*002a*/ 	.short	(.L_16185 - .L_16184)
.L_16184:
        /*002c*/ 	.word	0x00000000
        /*0030*/ 	.short	0x0000
        /*0032*/ 	.short	0x0000
        /*0034*/ 	.byte	0x00, 0xf0, 0x21, 0x00


	//----- nvinfo : EIATTR_SPARSE_MMA_MASK
	.align		4
.L_16185:
        /*0038*/ 	.byte	0x03, 0x50
        /*003a*/ 	.short	0x0000


	//----- nvinfo : EIATTR_MAXREG_COUNT
	.align		4
        /*003c*/ 	.byte	0x03, 0x1b
        /*003e*/ 	.short	0x00ff


	//----- nvinfo : EIATTR_NUM_BARRIERS
	.align		4
        /*0040*/ 	.byte	0x02, 0x4c
        /*0042*/ 	.byte	0x01
	.zero		1


	//----- nvinfo : EIATTR_MERCURY_ISA_VERSION
	.align		4
        /*0044*/ 	.byte	0x03, 0x5f
        /*0046*/ 	.short	0x0101


	//----- nvinfo : EIATTR_COOP_GROUP_MASK_REGIDS
	.align		4
        /*0048*/ 	.byte	0x04, 0x29
        /*004a*/ 	.short	(.L_16187 - .L_16186)


	//   ....[0]....
.L_16186:
        /*004c*/ 	.word	0xffffffff


	//   ....[1]....
        /*0050*/ 	.word	0xffffffff


	//   ....[2]....
        /*0054*/ 	.word	0xffffffff


	//   ....[3]....
        /*0058*/ 	.word	0xffffffff


	//   ....[4]....
        /*005c*/ 	.word	0xffffffff


	//   ....[5]....
        /*0060*/ 	.word	0xffffffff


	//   ....[6]....
        /*0064*/ 	.word	0xffffffff


	//   ....[7]....
        /*0068*/ 	.word	0xffffffff


	//   ....[8]....
        /*006c*/ 	.word	0xffffffff


	//   ....[9]....
        /*0070*/ 	.word	0xffffffff


	//   ....[10]....
        /*0074*/ 	.word	0xffffffff


	//   ....[11]....
        /*0078*/ 	.word	0xffffffff


	//   ....[12]....
        /*007c*/ 	.word	0xffffffff


	//   ....[13]....
        /*0080*/ 	.word	0xffffffff


	//   ....[14]....
        /*0084*/ 	.word	0xffffffff


	//   ....[15]....
        /*0088*/ 	.word	0xffffffff


	//   ....[16]....
        /*008c*/ 	.word	0xffffffff


	//   ....[17]....
        /*0090*/ 	.word	0xffffffff


	//   ....[18]....
        /*0094*/ 	.word	0xffffffff


	//   ....[19]....
        /*0098*/ 	.word	0xffffffff


	//   ....[20]....
        /*009c*/ 	.word	0x05000011


	//   ....[21]....
        /*00a0*/ 	.word	0x05000011


	//   ....[22]....
        /*00a4*/ 	.word	0x05000011


	//   ....[23]....
        /*00a8*/ 	.word	0x05000011


	//   ....[24]....
        /*00ac*/ 	.word	0x05000011


	//   ....[25]....
        /*00b0*/ 	.word	0x05000011


	//   ....[26]....
        /*00b4*/ 	.word	0x05000011


	//   ....[27]....
        /*00b8*/ 	.word	0x05000011


	//   ....[28]....
        /*00bc*/ 	.word	0x05000011


	//   ....[29]....
        /*00c0*/ 	.word	0x05000011


	//----- nvinfo : EIATTR_COOP_GROUP_INSTR_OFFSETS
	.align		4
.L_16187:
        /*00c4*/ 	.byte	0x04, 0x28
        /*00c6*/ 	.short	(.L_16189 - .L_16188)


	//   ....[0]....
.L_16188:
        /*00c8*/ 	.word	0x00000240


	//   ....[1]....
        /*00cc*/ 	.word	0x00000270


	//   ....[2]....
        /*00d0*/ 	.word	0x000002a0


	//   ....[3]....
        /*00d4*/ 	.word	0x000002d0


	//   ....[4]....
        /*00d8*/ 	.word	0x00000330


	//   ....[5]....
        /*00dc*/ 	.word	0x00000450


	//   ....[6]....
        /*00e0*/ 	.word	0x00000480


	//   ....[7]....
        /*00e4*/ 	.word	0x000004b0


	//   ....[8]....
        /*00e8*/ 	.word	0x000004e0


	//   ....[9]....
        /*00ec*/ 	.word	0x00000510


	//   ....[10]....
        /*00f0*/ 	.word	0x000006a0


	//   ....[11]....
        /*00f4*/ 	.word	0x000006c0


	//   ....[12]....
        /*00f8*/ 	.word	0x000006e0


	//   ....[13]....
        /*00fc*/ 	.word	0x00000700


	//   ....[14]....
        /*0100*/ 	.word	0x00000720


	//   ....[15]....
        /*0104*/ 	.word	0x000007a0


	//   ....[16]....
        /*0108*/ 	.word	0x000007c0


	//   ....[17]....
        /*010c*/ 	.word	0x000007e0


	//   ....[18]....
        /*0110*/ 	.word	0x00000800


	//   ....[19]....
        /*0114*/ 	.word	0x00000820


	//   ....[20]....
        /*0118*/ 	.word	0x00000a80


	//   ....[21]....
        /*011c*/ 	.word	0x00000b00


	//   ....[22]....
        /*0120*/ 	.word	0x00000b80


	//   ....[23]....
        /*0124*/ 	.word	0x00000c00


	//   ....[24]....
        /*0128*/ 	.word	0x00000c80


	//   ....[25]....
        /*012c*/ 	.word	0x00000d00


	//   ....[26]....
        /*0130*/ 	.word	0x00000d70


	//   ....[27]....
        /*0134*/ 	.word	0x00000de0


	//   ....[28]....
        /*0138*/ 	.word	0x00000e50


	//   ....[29]....
        /*013c*/ 	.word	0x00000ec0


	//----- nvinfo : EIATTR_EXIT_INSTR_OFFSETS
	.align		4
.L_16189:
        /*0140*/ 	.byte	0x04, 0x1c
        /*0142*/ 	.short	(.L_16191 - .L_16190)


	//   ....[0]....
.L_16190:
        /*0144*/ 	.word	0x00000970


	//   ....[1]....
        /*0148*/ 	.word	0x00000a20


	//----- nvinfo : EIATTR_CRS_STACK_SIZE
	.align		4
.L_16191:
        /*014c*/ 	.byte	0x04, 0x1e
        /*014e*/ 	.short	(.L_16193 - .L_16192)
.L_16192:
        /*0150*/ 	.word	0x00000000


	//----- nvinfo : EIATTR_CBANK_PARAM_SIZE
	.align		4
.L_16193:
        /*0154*/ 	.byte	0x03, 0x19
        /*0156*/ 	.short	0x0018


	//----- nvinfo : EIATTR_PARAM_CBANK
	.align		4
        /*0158*/ 	.byte	0x04, 0x0a
        /*015a*/ 	.short	(.L_16195 - .L_16194)
	.align		4
.L_16194:
        /*015c*/ 	.word	index@(.nv.constant0._ZN2at6native43_GLOBAL__N__9ae7fba5_10_SoftMax_cu_9f978f6322cunn_SoftMaxForwardRegIN3c104HalfEfS4_NS1_25LogSoftMaxForwardEpilogueElLi2EEEvPT1_PKT_T3_)
        /*0160*/ 	.short	0x0210
        /*0162*/ 	.short	0x0018


	//----- nvinfo : EIATTR_SW_WAR
	.align		4
.L_16195:
        /*0164*/ 	.byte	0x04, 0x36
        /*0166*/ 	.short	(.L_16197 - .L_16196)
.L_16196:
        /*0168*/ 	.word	0x00000008
.L_16197:


//--------------------- .nv.info._ZN2at6native43_GLOBAL__N__9ae7fba5_10_SoftMax_cu_9f978f6322cunn_SoftMaxForwardRegIN3c104HalfEfS4_NS1_25LogSoftMaxForwardEpilogueElLi1EEEvPT1_PKT_T3_ --------------------------
	.section	.nv.info._ZN2at6native43_GLOBAL__N__9ae7fba5_10_SoftMax_cu_9f978f6322cunn_SoftMaxForwardRegIN3c104HalfEfS4_NS1_25LogSoftMaxForwardEpilogueElLi1EEEvPT1_PKT_T3_,"",@"SHT_CUDA_INFO"
	.sectionflags	@""
	.align	4


	//----- nvinfo : EIATTR_CUDA_API_VERSION
	.align		4
        /*0000*/ 	.byte	0x04, 0x37
        /*0002*/ 	.short	(.L_16199 - .L_16198)
.L_16198:
        /*0004*/ 	.word	0x00000082


	//----- nvinfo : EIATTR_KPARAM_INFO
	.align		4
.L_16199:
        /*0008*/ 	.byte	0x04, 0x17
        /*000a*/ 	.short	(.L_16201 - .L_16200)
.L_16200:
        /*000c*/ 	.word	0x00000000
        /*0010*/ 	.short	0x0002
        /*0012*/ 	.short	0x0010
        /*0014*/ 	.byte	0x00, 0xf0, 0x21, 0x00


	//----- nvinfo : EIATTR_KPARAM_INFO
	.align		4
.L_16201:
        /*0018*/ 	.byte	0x04, 0x17
        /*001a*/ 	.short	(.L_16203 - .L_16202)
.L_16202:
        /*001c*/ 	.word	0x00000000
        /*0020*/ 	.short	0x0001
        /*0022*/ 	.short	0x0008
        /*0024*/ 	.byte	0x00, 0xf0, 0x21, 0x00


	//----- nvinfo : EIATTR_KPARAM_INFO
	.align		4
.L_16203:
        /*0028*/ 	.byte	0x04, 0x17
        /*002a*/ 	.short	(.L_16205 - .L_16204)
.L_16204:
        /*002c*/ 	.word	0x00000000
        /*0030*/ 	.short	0x0000
        /*0032*/ 	.short	0x0000
        /*0034*/ 	.byte	0x00, 0xf0, 0x21, 0x00


	//----- nvinfo : EIATTR_SPARSE_MMA_MASK
	.align		4
.L_16205:
        /*0038*/ 	.byte	0x03, 0x50
        /*003a*/ 	.short	0x0000


	//----- nvinfo : EIATTR_MAXREG_COUNT
	.align		4
        /*003c*/ 	.byte	0x03, 0x1b
        /*003e*/ 	.short	0x00ff


	//----- nvinfo : EIATTR_NUM_BARRIERS
	.align		4
        /*0040*/ 	.byte	0x02, 0x4c
        /*0042*/ 	.byte	0x01
	.zero		1


	//----- nvinfo : EIATTR_MERCURY_ISA_VERSION
	.align		4
        /*0044*/ 	.byte	0x03, 0x5f
        /*0046*/ 	.short	0x0101


	//----- nvinfo : EIATTR_COOP_GROUP_MASK_REGIDS
	.align		4
        /*0048*/ 	.byte	0x04, 0x29
        /*004a*/ 	.short	(.L_16207 - .L_16206)


	//   ....[0]....
.L_16206:
        /*004c*/ 	.word	0xffffffff


	//   ....[1]....
        /*0050*/ 	.word	0xffffffff


	//   ....[2]....
        /*0054*/ 	.word	0xffffffff


	//   ....[3]....
        /*0058*/ 	.word	0xffffffff


	//   ....[4]....
        /*005c*/ 	.word	0xffffffff


	//   ....[5]....
        /*0060*/ 	.word	0xffffffff


	//   ....[6]....
        /*0064*/ 	.word	0xffffffff


	//   ....[7]....
        /*0068*/ 	.word	0xffffffff


	//   ....[8]....
        /*006c*/ 	.word	0xffffffff


	//   ....[9]....
        /*0070*/ 	.word	0xffffffff


	//   ....[10]....
        /*0074*/ 	.word	0xffffffff


	//   ....[11]....
        /*0078*/ 	.word	0xffffffff


	//   ....[12]....
        /*007c*/ 	.word	0xffffffff


	//   ....[13]....
        /*0080*/ 	.word	0xffffffff


	//   ....[14]....
        /*0084*/ 	.word	0xffffffff


	//   ....[15]....
        /*0088*/ 	.word	0xffffffff


	//   ....[16]....
        /*008c*/ 	.word	0xffffffff


	//   ....[17]....
        /*0090*/ 	.word	0xffffffff


	//   ....[18]....
        /*0094*/ 	.word	0xffffffff


	//   ....[19]....
        /*0098*/ 	.word	0xffffffff


	//   ....[20]....
        /*009c*/ 	.word	0x0500000e


	//   ....[21]....
        /*00a0*/ 	.word	0x0500000e


	//   ....[22]....
        /*00a4*/ 	.word	0x0500000e


	//   ....[23]....
        /*00a8*/ 	.word	0x0500000e


	//   ....[24]....
        /*00ac*/ 	.word	0x0500000e


	//   ....[25]....
        /*00b0*/ 	.word	0x0500000e


	//   ....[26]....
        /*00b4*/ 	.word	0x0500000e


	//   ....[27]....
        /*00b8*/ 	.word	0x0500000e


	//   ....[28]....
        /*00bc*/ 	.word	0x0500000e


	//   ....[29]....
        /*00c0*/ 	.word	0x0500000e


	//----- nvinfo : EIATTR_COOP_GROUP_INSTR_OFFSETS
	.align		4
.L_16207:
        /*00c4*/ 	.byte	0x04, 0x28
        /*00c6*/ 	.short	(.L_16209 - .L_16208)


	//   ....[0]....
.L_16208:
        /*00c8*/ 	.word	0x00000190


	//   ....[1]....
        /*00cc*/ 	.word	0x000001d0


	//   ....[2]....
        /*00d0*/ 	.word	0x00000230


	//   ....[3]....
        /*00d4*/ 	.word	0x00000270


	//   ....[4]....
        /*00d8*/ 	.word	0x000002c0


	//   ....[5]....
        /*00dc*/ 	.word	0x00000390


	//   ....[6]....
        /*00e0*/ 	.word	0x000003c0


	//   ....[7]....
        /*00e4*/ 	.word	0x000003f0


	//   ....[8]....
        /*00e8*/ 	.word	0x00000420


	//   ....[9]....
        /*00ec*/ 	.word	0x00000450


	//   ....[10]....
        /*00f0*/ 	.word	0x00000580


	//   ....[11]....
        /*00f4*/ 	.word	0x000005a0


	//   ....[12]....
        /*00f8*/ 	.word	0x000005c0


	//   ....[13]....
        /*00fc*/ 	.word	0x000005e0


	//   ....[14]....
        /*0100*/ 	.word	0x00000600


	//   ....[15]....
        /*0104*/ 	.word	0x00000690


	//   ....[16]....
        /*0108*/ 	.word	0x000006b0


	//   ....[17]....
        /*010c*/ 	.word	0x000006d0


	//   ....[18]....
        /*0110*/ 	.word	0x000006f0


	//   ....[19]....
        /*0114*/ 	.word	0x00000710


	//   ....[20]....
        /*0118*/ 	.word	0x000008a0


	//   ....[21]....
        /*011c*/ 	.word	0x00000920


	//   ....[22]....
        /*0120*/ 	.word	0x000009a0


	//   ....[23]....
        /*0124*/ 	.word	0x00000a20


	//   ....[24]....
        /*0128*/ 	.word	0x00000aa0


	//   ....[25]....
        /*012c*/ 	.word	0x00000b20


	//   ....[26]....
        /*0130*/ 	.word	0x00000b90


	//   ....[27]....
        /*0134*/ 	.word	0x00000c00


	//   ....[28]....
        /*0138*/ 	.word	0x00000c70


	//   ....[29]....
        /*013c*/ 	.word	0x00000ce0


	//----- nvinfo : EIATTR_EXIT_INSTR_OFFSETS
	.align		4
.L_16209:
        /*0140*/ 	.byte	0x04, 0x1c
        /*0142*/ 	.short	(.L_16211 - .L_16210)


	//   ....[0]....
.L_16210:
        /*0144*/ 	.word	0x00000770


	//   ....[1]....
        /*0148*/ 	.word	0x00000840


	//----- nvinfo : EIATTR_CRS_STACK_SIZE
	.align		4
.L_16211:
        /*014c*/ 	.byte	0x04, 0x1e
        /*014e*/ 	.short	(.L_16213 - .L_16212)
.L_16212:
        /*0150*/ 	.word	0x00000000


	//----- nvinfo : EIATTR_CBANK_PARAM_SIZE
	.align		4
.L_16213:
        /*0154*/ 	.byte	0x03, 0x19
        /*0156*/ 	.short	0x0018


	//----- nvinfo : EIATTR_PARAM_CBANK
	.align		4
        /*0158*/ 	.byte	0x04, 0x0a
        /*015a*/ 	.short	(.L_16215 - .L_16214)
	.align		4
.L_16214:
        /*015c*/ 	.word	index@(.nv.constant0._ZN2at6native43_GLOBAL__N__9ae7fba5_10_SoftMax_cu_9f978f6322cunn_SoftMaxForwardRegIN3c104HalfEfS4_NS1_25LogSoftMaxForwardEpilogueElLi1EEEvPT1_PKT_T3_)
        /*0160*/ 	.short	0x0210
        /*0162*/ 	.short	0x0018


	//----- nvinfo : EIATTR_SW_WAR
	.align		4
.L_16215:
        /*0164*/ 	.byte	0x04, 0x36
        /*0166*/ 	.short	(.L_16217 - .L_16216)
.L_16216:
        /*0168*/ 	.word	0x00000008
.L_16217:


//--------------------- .nv.info._ZN2at6native43_GLOBAL__N__9ae7fba5_10_SoftMax_cu_9f978f6319cunn_SoftMaxForwardILi4EfffNS1_25LogSoftMaxForwardEpilogueEEEvPT2_PKT0_i --------------------------
	.section	.nv.info._ZN2at6native43_GLOBAL__N__9ae7fba5_10_SoftMax_cu_9f978f6319cunn_SoftMaxForwardILi4EfffNS1_25LogSoftMaxForwardEpilogueEEEvPT2_PKT0_i,"",@"SHT_CUDA_INFO"
	.sectionflags	@""
	.align	4


	//----- nvinfo : EIATTR_CUDA_API_VERSION
	.align		4
        /*0000*/ 	.byte	0x04, 0x37
        /*0002*/ 	.short	(.L_16219 - .L_16218)
.L_16218:
        /*0004*/ 	.word	0x00000082


	//----- nvinfo : EIATTR_KPARAM_INFO
	.align		4
.L_16219:
        /*0008*/ 	.byte	0x04, 0x17
        /*000a*/ 	.short	(.L_16221 - .L_16220)
.L_16220:
        /*000c*/ 	.word	0x00000000
        /*0010*/ 	.short	0x0002
        /*0012*/ 	.short	0x0010
        /*0014*/ 	.byte	0x00, 0xf0, 0x11, 0x00


	//----- nvinfo : EIATTR_KPARAM_INFO
	.align		4
.L_16221:
        /*0018*/ 	.byte	0x04, 0x17
        /*001a*/ 	.short	(.L_16223 - .L_16222)
.L_16222:
        /*001c*/ 	.word	0x00000000
        /*0020*/ 	.short	0x0001
        /*0022*/ 	.short	0x0008
        /*0024*/ 	.byte	0x00, 0xf0, 0x21, 0x00


	//----- nvinfo : EIATTR_KPARAM_INFO
	.align		4
.L_16223:
        /*0028*/ 	.byte	0x04, 0x17
        /*002a*/ 	.short	(.L_16225 - .L_16224)
.L_16224:
        /*002c*/ 	.word	0x00000000
        /*0030*/ 	.short	0x0000
        /*0032*/ 	.short	0x0000
        /*0034*/ 	.byte	0x00, 0xf0, 0x21, 0x00


	//----- nvinfo : EIATTR_SPARSE_MMA_MASK
	.align		4
.L_16225:
        /*0038*/ 	.byte	0x03, 0x50
        /*003a*/ 	.short	0x0000


	//----- nvinfo : EIATTR_MAXREG_COUNT
	.align		4
        /*003c*/ 	.byte	0x03, 0x1b
        /*003e*/ 	.short	0x00ff


	//----- nvinfo : EIATTR_NUM_BARRIERS
	.align		4
        /*0040*/ 	.byte	0x02, 0x4c
        /*0042*/ 	.byte	0x01
	.zero		1


	//----- nvinfo : EIATTR_MERCURY_ISA_VERSION
	.align		4
        /*0044*/ 	.byte	0x03, 0x5f
        /*0046*/ 	.short	0x0101


	//----- nvinfo : EIATTR_COOP_GROUP_MASK_REGIDS
	.align		4
        /*0048*/ 	.byte	0x04, 0x29
        /*004a*/ 	.short	(.L_16227 - .L_16226)


	//   ....[0]....
.L_16226:
        /*004c*/ 	.word	0xffffffff


	//   ....[1]....
        /*0050*/ 	.word	0xffffffff


	//   ....[2]....
        /*0054*/ 	.word	0xffffffff


	//   ....[3]....
        /*0058*/ 	.word	0xffffffff


	//   ....[4]....
        /*005c*/ 	.word	0xffffffff


	//   ....[5]....
        /*0060*/ 	.word	0xffffffff


	//   ....[6]....
        /*0064*/ 	.word	0xffffffff


	//   ....[7]....
        /*0068*/ 	.word	0xffffffff


	//   ....[8]....
        /*006c*/ 	.word	0xffffffff


	//   ....[9]....
        /*0070*/ 	.word	0xffffffff


	//   ....[10]....
        /*0074*/ 	.word	0xffffffff


	//   ....[11]....
        /*0078*/ 	.word	0xffffffff


	//   ....[12]....
        /*007c*/ 	.word	0xffffffff


	//   ....[13]....
        /*0080*/ 	.word	0xffffffff


	//   ....[14]....
        /*0084*/ 	.word	0xffffffff


	//   ....[15]....
        /*0088*/ 	.word	0xffffffff


	//   ....[16]....
        /*008c*/ 	.word	0xffffffff


	//   ....[17]....
        /*0090*/ 	.word	0xffffffff


	//   ....[18]....
        /*0094*/ 	.word	0xffffffff


	//   ....[19]....
        /*0098*/ 	.word	0xffffffff


	//   ....[20]....
        /*009c*/ 	.word	0x05000006


	//   ....[21]....
        /*00a0*/ 	.word	0x05000006


	//   ....[22]....
        /*00a4*/ 	.word	0x05000006


	//   ....[23]....
        /*00a8*/ 	.word	0x05000006


	//   ....[24]....
        /*00ac*/ 	.word	0x05000006


	//   ....[25]....
        /*00b0*/ 	.word	0x05000006


	//   ....[26]....
        /*00b4*/ 	.word	0x05000006


	//   ....[27]....
        /*00b8*/ 	.word	0x05000006


	//   ....[28]....
        /*00bc*/ 	.word	0x05000006


	//   ....[29]....
        /*00c0*/ 	.word	0x05000006


	//----- nvinfo : EIATTR_COOP_GROUP_INSTR_OFFSETS
	.align		4
.L_16227:
        /*00c4*/ 	.byte	0x04, 0x28
        /*00c6*/ 	.short	(.L_16229 - .L_16228)


	//   ....[0]....
.L_16228:
        /*00c8*/ 	.word	0x000005f0


	//   ....[1]....
        /*00cc*/ 	.word	0x000006d0


	//   ....[2]....
        /*00d0*/ 	.word	0x00000700


	//   ....[3]....
        /*00d4*/ 	.word	0x00000730


	//   ....[4]....
        /*00d8*/ 	.word	0x00000780


	//   ....[5]....
        /*00dc*/ 	.word	0x00000860


	//   ....[6]....
        /*00e0*/ 	.word	0x00000890


	//   ....[7]....
        /*00e4*/ 	.word	0x000008c0


	//   ....[8]....
        /*00e8*/ 	.word	0x000008f0


	//   ....[9]....
        /*00ec*/ 	.word	0x00000920


	//   ....[10]....
        /*00f0*/ 	.word	0x00000e30


	//   ....[11]....
        /*00f4*/ 	.word	0x00000ea0


	//   ....[12]....
        /*00f8*/ 	.word	0x00000ec0


	//   ....[13]....
        /*00fc*/ 	.word	0x00000ee0


	//   ....[14]....
        /*0100*/ 	.word	0x00000f00


	//   ....[15]....
        /*0104*/ 	.word	0x00000f80


	//   ....[16]....
        /*0108*/ 	.word	0x00000fa0


	//   ....[17]....
        /*010c*/ 	.word	0x00000fc0


	//   ....[18]....
        /*0110*/ 	.word	0x00000fe0


	//   ....[19]....
        /*0114*/ 	.word	0x00001000


	//   ....[20]....
        /*0118*/ 	.word	0x000016b0


	//   ....[21]....
        /*011c*/ 	.word	0x00001730


	//   ....[22]....
        /*0120*/ 	.word	0x000017b0


	//   ....[23]....
        /*0124*/ 	.word	0x00001830


	//   ....[24]....
        /*0128*/ 	.word	0x000018b0


	//   ....[25]....
        /*012c*/ 	.word	0x00001940


	//   ....[26]....
        /*0130*/ 	.word	0x000019b0


	//   ....[27]....
        /*0134*/ 	.word	0x00001a20


	//   ....[28]....
        /*0138*/ 	.word	0x00001a90


	//   ....[29]....
        /*013c*/ 	.word	0x00001b00


	//----- nvinfo : EIATTR_EXIT_INSTR_OFFSETS
	.align		4
.L_16229:
        /*0140*/ 	.byte	0x04, 0x1c
        /*0142*/ 	.short	(.L_16231 - .L_16230)


	//   ....[0]....
.L_16230:
        /*0144*/ 	.word	0x00001100


	//   ....[1]....
        /*0148*/ 	.word	0x000011e0


	//   ....[2]....
        /*014c*/ 	.word	0x000015b0


	//   ....[3]....
        /*0150*/ 	.word	0x00001650


	//----- nvinfo : EIATTR_CRS_STACK_SIZE
	.align		4
.L_16231:
        /*0154*/ 	.byte	0x04, 0x1e
        /*0156*/ 	.short	(.L_16233 - .L_16232)
.L_16232:
        /*0158*/ 	.word	0x00000000


	//----- nvinfo : EIATTR_CBANK_PARAM_SIZE
	.align		4
.L_16233:
        /*015c*/ 	.byte	0x03, 0x19
        /*015e*/ 	.short	0x0014


	//----- nvinfo : EIATTR_PARAM_CBANK
	.align		4
        /*0160*/ 	.byte	0x04, 0x0a
        /*0162*/ 	.short	(.L_16235 - .L_16234)
	.align		4
.L_16234:
        /*0164*/ 	.word	index@(.nv.constant0._ZN2at6native43_GLOBAL__N__9ae7fba5_10_SoftMax_cu_9f978f6319cunn_SoftMaxForwardILi4EfffNS1_25LogSoftMaxForwardEpilogueEEEvPT2_PKT0_i)
        /*0168*/ 	.short	0x0210
        /*016a*/ 	.short	0x0014


	//----- nvinfo : EIATTR_SW_WAR
	.align		4
.L_16235:
        /*016c*/ 	.byte	0x04, 0x36
        /*016e*/ 	.short	(.L_16237 - .L_16236)
.L_16236:
        /*0170*/ 	.word	0x00000008
.L_16237:


//--------------------- .nv.info._ZN2at6native43_GLOBAL__N__9ae7fba5_10_SoftMax_cu_9f978f6323cunn_SoftMaxForwardSmemILi4EfffNS1_25LogSoftMaxForwardEpilogueElEEvPT2_PKT0_T4_ --------------------------
	.section	.nv.info._ZN2at6native43_GLOBAL__N__9ae7fba5_10_SoftMax_cu_9f978f6323cunn_SoftMaxForwardSmemILi4EfffNS1_25LogSoftMaxForwardEpilogueElEEvPT2_PKT0_T4_,"",@"SHT_CUDA_INFO"
	.sectionflags	@""
	.align	4


	//----- nvinfo : EIATTR_CUDA_API_VERSION
	.align		4
        /*0000*/ 	.byte	0x04, 0x37
        /*0002*/ 	.short	(.L_16239 - .L_16238)
.L_16238:
        /*0004*/ 	.word	0x00000082


	//----- nvinfo : EIATTR_KPARAM_INFO
	.align		4
.L_16239:
        /*0008*/ 	.byte	0x04, 0x17
        /*000a*/ 	.short	(.L_16241 - .L_16240)
.L_16240:
        /*000c*/ 	.word	0x00000000
        /*0010*/ 	.short	0x0002
        /*0012*/ 	.short	0x0010
        /*0014*/ 	.byte	0x00, 0xf0, 0x21, 0x00


	//----- nvinfo : EIATTR_KPARAM_INFO
	.align		4
.L_16241:
        /*0018*/ 	.byte	0x04, 0x17
        /*001a*/ 	.short	(.L_16243 - .L_16242)
.L_16242:
        /*001c*/ 	.word	0x00000000
        /*0020*/ 	.short	0x0001
        /*0022*/ 	.short	0x0008
        /*0024*/ 	.byte	0x00, 0xf0, 0x21, 0x00


	//----- nvinfo : EIATTR_KPARAM_INFO
	.align		4
.L_16243:
        /*0028*/ 	.byte	0x04, 0x17
        /*002a*/ 	.short	(.L_16245 - .L_16244)
.L_16244:
        /*002c*/ 	.word	0x00000000
        /*0030*/ 	.short	0x0000
        /*0032*/ 	.short	0x0000
        /*0034*/ 	.byte	0x00, 0xf0, 0x21, 0x00


	//----- nvinfo : EIATTR_SPARSE_MMA_MASK
	.align		4
.L_16245:
        /*0038*/ 	.byte	0x03, 0x50
        /*003a*/ 	.short	0x0000


	//----- nvinfo : EIATTR_MAXREG_COUNT
	.align		4
        /*003c*/ 	.byte	0x03, 0x1b
        /*003e*/ 	.short	0x00ff


	//----- nvinfo : EIATTR_NUM_BARRIERS
	.align		4
        /*0040*/ 	.byte	0x02, 0x4c
        /*0042*/ 	.byte	0x01
	.zero		1


	//----- nvinfo : EIATTR_MERCURY_ISA_VERSION
	.align		4
        /*0044*/ 	.byte	0x03, 0x5f
        /*0046*/ 	.short	0x0101


	//----- nvinfo : EIATTR_COOP_GROUP_MASK_REGIDS
	.align		4
        /*0048*/ 	.byte	0x04, 0x29
        /*004a*/ 	.short	(.L_16247 - .L_16246)


	//   ....[0]....
.L_16246:
        /*004c*/ 	.word	0xffffffff


	//   ....[1]....
        /*0050*/ 	.word	0xffffffff


	//   ....[2]....
        /*0054*/ 	.word	0xffffffff


	//   ....[3]....
        /*0058*/ 	.word	0xffffffff


	//   ....[4]....
        /*005c*/ 	.word	0xffffffff


	//   ....[5]....
        /*0060*/ 	.word	0xffffffff


	//   ....[6]....
        /*0064*/ 	.word	0xffffffff


	//   ....[7]....
        /*0068*/ 	.word	0xffffffff


	//   ....[8]....
        /*006c*/ 	.word	0xffffffff


	//   ....[9]....
        /*0070*/ 	.word	0xffffffff


	//   ....[10]....
        /*0074*/ 	.word	0xffffffff


	//   ....[11]....
        /*0078*/ 	.word	0xffffffff


	//   ....[12]....
        /*007c*/ 	.word	0xffffffff


	//   ....[13]....
        /*0080*/ 	.word	0xffffffff


	//   ....[14]....
        /*0084*/ 	.word	0xffffffff


	//   ....[15]....
        /*0088*/ 	.word	0xffffffff


	//   ....[16]....
        /*008c*/ 	.word	0xffffffff


	//   ....[17]....
        /*0090*/ 	.word	0xffffffff


	//   ....[18]....
        /*0094*/ 	.word	0xffffffff


	//   ....[19]....
        /*0098*/ 	.word	0xffffffff


	//   ....[20]....
        /*009c*/ 	.word	0x05000012


	//   ....[21]....
        /*00a0*/ 	.word	0x05000012


	//   ....[22]....
        /*00a4*/ 	.word	0x05000012


	//   ....[23]....
        /*00a8*/ 	.word	0x05000012


	//   ....[24]....
        /*00ac*/ 	.word	0x05000012


	//   ....[25]....
        /*00b0*/ 	.word	0x05000012


	//   ....[26]....
        /*00b4*/ 	.word	0x05000012


	//   ....[27]....
        /*00b8*/ 	.word	0x05000012


	//   ....[28]....
        /*00bc*/ 	.word	0x05000012


	//   ....[29]....
        /*00c0*/ 	.word	0x05000012


	//----- nvinfo : EIATTR_COOP_GROUP_INSTR_OFFSETS
	.align		4
.L_16247:
        /*00c4*/ 	.byte	0x04, 0x28
        /*00c6*/ 	.short	(.L_16249 - .L_16248)


	//   ....[0]....
.L_16248:
        /*00c8*/ 	.word	0x00000290


	//   ....[1]....
        /*00cc*/ 	.word	0x00000380


	//   ....[2]....
        /*00d0*/ 	.word	0x000003e0


	//   ....[3]....
        /*00d4*/ 	.word	0x00000420


	//   ....[4]....
        /*00d8*/ 	.word	0x00000470


	//   ....[5]....
        /*00dc*/ 	.word	0x00000520


	//   ....[6]....
        /*00e0*/ 	.word	0x00000550


	//   ....[7]....
        /*00e4*/ 	.word	0x00000580


	//   ....[8]....
        /*00e8*/ 	.word	0x000005b0


	//   ....[9]....
        /*00ec*/ 	.word	0x000005e0


	//   ....[10]....
        /*00f0*/ 	.word	0x00000870


	//   ....[11]....
        /*00f4*/ 	.word	0x000008e0


	//   ....[12]....
        /*00f8*/ 	.word	0x00000900


	//   ....[13]....
        /*00fc*/ 	.word	0x00000920


	//   ....[14]....
        /*0100*/ 	.word	0x00000940


	//   ....[15]....
        /*0104*/ 	.word	0x000009c0


	//   ....[16]....
        /*0108*/ 	.word	0x000009e0


	//   ....[17]....
        /*010c*/ 	.word	0x00000a00


	//   ....[18]....
        /*0110*/ 	.word	0x00000a20


	//   ....[19]....
        /*0114*/ 	.word	0x00000a40


	//   ....[20]....
        /*0118*/ 	.word	0x00000ca0


	//   ....[21]....
        /*011c*/ 	.word	0x00000d20


	//   ....[22]....
        /*0120*/ 	.word	0x00000da0


	//   ....[23]....
        /*0124*/ 	.word	0x00000e20


	//   ....[24]....
        /*0128*/ 	.word	0x00000ea0


	//   ....[25]....
        /*012c*/ 	.word	0x00000f20


	//   ....[26]....
        /*0130*/ 	.word	0x00000f90


	//   ....[27]....
        /*0134*/ 	.word	0x00001000


	//   ....[28]....
        /*0138*/ 	.word	0x00001070


	//   ....[29]....
        /*013c*/ 	.word	0x000010e0


	//----- nvinfo : EIATTR_EXIT_INSTR_OFFSETS
	.align		4
.L_16249:
        /*0140*/ 	.byte	0x04, 0x1c
        /*0142*/ 	.short	(.L_16251 - .L_16250)


	//   ....[0]....
.L_16250:
        /*0144*/ 	.word	0x00000aa0


	//   ....[1]....
        /*0148*/ 	.word	0x00000c40


	//----- nvinfo : EIATTR_CRS_STACK_SIZE
	.align		4
.L_16251:
        /*014c*/ 	.byte	0x04, 0x1e
        /*014e*/ 	.short	(.L_16253 - .L_16252)
.L_16252:
        /*0150*/ 	.word	0x00000000


	//----- nvinfo : EIATTR_CBANK_PARAM_SIZE
	.align		4
.L_16253:
        /*0154*/ 	.byte	0x03, 0x19
        /*0156*/ 	.short	0x0018


	//----- nvinfo : EIATTR_PARAM_CBANK
	.align		4
        /*0158*/ 	.byte	0x04, 0x0a
        /*015a*/ 	.short	(.L_16255 - .L_16254)
	.align		4
.L_16254:
        /*015c*/ 	.word	index@(.nv.constant0._ZN2at6native43_GLOBAL__N__9ae7fba5_10_SoftMax_cu_9f978f6323cunn_SoftMaxForwardSmemILi4EfffNS1_25LogSoftMaxForwardEpilogueElEEvPT2_PKT0_T4_)
        /*0160*/ 	.short	0x0210
        /*0162*/ 	.short	0x0018


	//----- nvinfo : EIATTR_SW_WAR
	.align		4
.L_16255:
        /*0164*/ 	.byte	0x04, 0x36
        /*0166*/ 	.short	(.L_16257 - .L_16256)
.L_16256:
        /*0168*/ 	.word	0x00000008
.L_16257:


//--------------------- .nv.info._ZN2at6native43_GLOBAL__N__9ae7fba5_10_SoftMax_cu_9f978f6322cunn_SoftMaxForwardRegIfffNS1_25LogSoftMaxForwardEpilogueElLi9EEEvPT1_PKT_T3_ --------------------------
	.section	.nv.info._ZN2at6native43_GLOBAL__N__9ae7fba5_10_SoftMax_cu_9f978f6322cunn_SoftMaxForwardRegIfffNS1_25LogSoftMaxForwardEpilogueElLi9EEEvPT1_PKT_T3_,"",@"SHT_CUDA_INFO"
	.sectionflags	@""
	.align	4


	//----- nvinfo : EIATTR_CUDA_API_VERSION
	.align		4
        /*0000*/ 	.byte	0x04, 0x37
        /*0002*/ 	.short	(.L_16259 - .L_16258)
.L_16258:
        /*0004*/ 	.word	0x00000082


	//----- nvinfo : EIATTR_KPARAM_INFO
	.align		4
.L_16259:
        /*0008*/ 	.byte	0x04, 0x17
        /*000a*/ 	.short	(.L_16261 - .L_16260)
.L_16260:
        /*000c*/ 	.word	0x00000000
        /*0010*/ 	.short	0x0002
        /*0012*/ 	.short	0x0010
        /*0014*/ 	.byte	0x00, 0xf0, 0x21, 0x00


	//----- nvinfo : EIATTR_KPARAM_INFO
	.align		4
.L_16261:
        /*0018*/ 	.byte	0x04, 0x17
        /*001a*/ 	.short	(.L_16263 - .L_16262)
.L_16262:
        /*001c*/ 	.word	0x00000000
        /*0020*/ 	.short	0x0001
        /*0022*/ 	.short	0x0008
        /*0024*/ 	.byte	0x00, 0xf0, 0x21, 0x00


	//----- nvinfo : EIATTR_KPARAM_INFO
	.align		4
.L_16263:
        /*0028*/ 	.byte	0x04, 0x17
        /*002a*/ 	.short	(.L_16265 - .L_16264)
.L_16264:
        /*002c*/ 	.word	0x00000000
        /*0030*/ 	.short	0x0000
        /*0032*/ 	.short	0x0000
        /*0034*/ 	.byte	0x00, 0xf0, 0x21, 0x00


	//----- nvinfo : EIATTR_SPARSE_MMA_MASK
	.align		4
.L_16265:
        /*0038*/ 	.byte	0x03, 0x50
        /*003a*/ 	.short	0x0000


	//----- nvinfo : EIATTR_MAXREG_COUNT
	.align		4
        /*003c*/ 	.byte	0x03, 0x1b
        /*003e*/ 	.short	0x00ff


	//----- nvinfo : EIATTR_NUM_BARRIERS
	.align		4
        /*0040*/ 	.byte	0x02, 0x4c
        /*0042*/ 	.byte	0x01
	.zero		1


	//----- nvinfo : EIATTR_MERCURY_ISA_VERSION
	.align		4
        /*0044*/ 	.byte	0x03, 0x5f
        /*0046*/ 	.short	0x0101


	//----- nvinfo : EIATTR_COOP_GROUP_MASK_REGIDS
	.align		4
        /*0048*/ 	.byte	0x04, 0x29
        /*004a*/ 	.short	(.L_16267 - .L_16266)


	//   ....[0]....
.L_16266:
        /*004c*/ 	.word	0xffffffff


	//   ....[1]....
        /*0050*/ 	.word	0xffffffff


	//   ....[2]....
        /*0054*/ 	.word	0xffffffff


	//   ....[3]....
        /*0058*/ 	.word	0xffffffff


	//   ....[4]....
        /*005c*/ 	.word	0xffffffff


	//   ....[5]....
        /*0060*/ 	.word	0xffffffff


	//   ....[6]....
        /*0064*/ 	.word	0xffffffff


	//   ....[7]....
        /*0068*/ 	.word	0xffffffff


	//   ....[8]....
        /*006c*/ 	.word	0xffffffff


	//   ....[9]....
        /*0070*/ 	.word	0xffffffff


	//   ....[10]....
        /*0074*/ 	.word	0xffffffff


	//   ....[11]....
        /*0078*/ 	.word	0xffffffff


	//   ....[12]....
        /*007c*/ 	.word	0xffffffff


	//   ....[13]....
        /*0080*/ 	.word	0xffffffff


	//   ....[14]....
        /*0084*/ 	.word	0xffffffff


	//   ....[15]....
        /*0088*/ 	.word	0xffffffff


	//   ....[16]....
        /*008c*/ 	.word	0xffffffff


	//   ....[17]....
        /*0090*/ 	.word	0xffffffff


	//   ....[18]....
        /*0094*/ 	.word	0xffffffff


	//   ....[19]....
        /*0098*/ 	.word	0xffffffff


	//   ....[20]....
        /*009c*/ 	.word	0x05000019


	//   ....[21]....
        /*00a0*/ 	.word	0x05000019


	//   ....[22]....
        /*00a4*/ 	.word	0x05000019


	//   ....[23]....
        /*00a8*/ 	.word	0x05000019


	//   ....[24]....
        /*00ac*/ 	.word	0x05000019


	//   ....[25]....
        /*00b0*/ 	.word	0x05000019


	//   ....[26]....
        /*00b4*/ 	.word	0x05000019


	//   ....[27]....
        /*00b8*/ 	.word	0x05000019


	//   ....[28]....
        /*00bc*/ 	.word	0x05000019


	//   ....[29]....
        /*00c0*/ 	.word	0x05000019


	//----- nvinfo : EIATTR_COOP_GROUP_INSTR_OFFSETS
	.align		4
.L_16267:
        /*00c4*/ 	.byte	0x04, 0x28
        /*00c6*/ 	.short	(.L_16269 - .L_16268)


	//   ....[0]....
.L_16268:
        /*00c8*/ 	.word	0x00000770


	//   ....[1]....
        /*00cc*/ 	.word	0x000007a0


	//   ....[2]....
        /*00d0*/ 	.word	0x000007d0


	//   ....[3]....
        /*00d4*/ 	.word	0x00000800


	//   ....[4]....
        /*00d8*/ 	.word	0x00000840


	//   ....[5]....
        /*00dc*/ 	.word	0x000009e0


	//   ....[6]....
        /*00e0*/ 	.word	0x00000a10


	//   ....[7]....
        /*00e4*/ 	.word	0x00000a40


	//   ....[8]....
        /*00e8*/ 	.word	0x00000a70


	//   ....[9]....
        /*00ec*/ 	.word	0x00000aa0


	//   ....[10]....
        /*00f0*/ 	.word	0x00000ef0


	//   ....[11]....
        /*00f4*/ 	.word	0x00000f10


	//   ....[12]....
        /*00f8*/ 	.word	0x00000f30


	//   ....[13]....
        /*00fc*/ 	.word	0x00000f50


	//   ....[14]....
        /*0100*/ 	.word	0x00000f70


	//   ....[15]....
        /*0104*/ 	.word	0x00001010


	//   ....[16]....
        /*0108*/ 	.word	0x00001030


	//   ....[17]....
        /*010c*/ 	.word	0x00001050


	//   ....[18]....
        /*0110*/ 	.word	0x00001070


	//   ....[19]....
        /*0114*/ 	.word	0x00001090


	//   ....[20]....
        /*0118*/ 	.word	0x00001a20


	//   ....[21]....
        /*011c*/ 	.word	0x00001aa0


	//   ....[22]....
        /*0120*/ 	.word	0x00001b20


	//   ....[23]....
        /*0124*/ 	.word	0x00001ba0


	//   ....[24]....
        /*0128*/ 	.word	0x00001c20


	//   ....[25]....
        /*012c*/ 	.word	0x00001cb0


	//   ....[26]....
        /*0130*/ 	.word	0x00001d20


	//   ....[27]....
        /*0134*/ 	.word	0x00001d90


	//   ....[28]....
        /*0138*/ 	.word	0x00001e00


	//   ....[29]....
        /*013c*/ 	.word	0x00001e70


	//----- nvinfo : EIATTR_EXIT_INSTR_OFFSETS
	.align		4
.L_16269:
        /*0140*/ 	.byte	0x04, 0x1c
        /*0142*/ 	.short	(.L_16271 - .L_16270)


	//   ....[0]....
.L_16270:
        /*0144*/ 	.word	0x000018d0


	//   ....[1]....
        /*0148*/ 	.word	0x000019c0


	//----- nvinfo : EIATTR_CRS_STACK_SIZE
	.align		4
.L_16271:
        /*014c*/ 	.byte	0x04, 0x1e
        /*014e*/ 	.short	(.L_16273 - .L_16272)
.L_16272:
        /*0150*/ 	.word	0x00000000


	//----- nvinfo : EIATTR_CBANK_PARAM_SIZE
	.align		4
.L_16273:
        /*0154*/ 	.byte	0x03, 0x19
        /*0156*/ 	.short	0x0018


	//----- nvinfo : EIATTR_PARAM_CBANK
	.align		4
        /*0158*/ 	.byte	0x04, 0x0a
        /*015a*/ 	.short	(.L_16275 - .L_16274)
	.align		4
.L_16274:
        /*015c*/ 	.word	index@(.nv.constant0._ZN2at6native43_GLOBAL__N__9ae7fba5_10_SoftMax_cu_9f978f6322cunn_SoftMaxForwardRegIfffNS1_25LogSoftMaxForwardEpilogueElLi9EEEvPT1_PKT_T3_)
        /*0160*/ 	.short	0x0210
        /*0162*/ 	.short	0x0018


	//----- nvinfo : EIATTR_SW_WAR
	.align		4
.L_16275:
        /*0164*/ 	.byte	0x04, 0x36
        /*0166*/ 	.short	(.L_16277 - .L_16276)
.L_16276:
        /*0168*/ 	.word	0x00000008
.L_16277:


//--------------------- .nv.info._ZN2at6native43_GLOBAL__N__9ae7fba5_10_SoftMax_cu_9f978f6322cunn_SoftMaxForwardRegIfffNS1_25LogSoftMaxForwardEpilogueElLi8EEEvPT1_PKT_T3_ --------------------------
	.section	.nv.info._ZN2at6native43_GLOBAL__N__9ae7fba5_10_SoftMax_cu_9f978f6322cunn_SoftMaxForwardRegIfffNS1_25LogSoftMaxForwardEpilogueElLi8EEEvPT1_PKT_T3_,"",@"SHT_CUDA_INFO"
	.sectionflags	@""
	.align	4


	//----- nvinfo : EIATTR_CUDA_API_VERSION
	.align		4
        /*0000*/ 	.byte	0x04, 0x37
        /*0002*/ 	.short	(.L_16279 - .L_16278)
.L_16278:
        /*0004*/ 	.word	0x00000082


	//----- nvinfo : EIATTR_KPARAM_INFO
	.align		4
.L_16279:
        /*0008*/ 	.byte	0x04, 0x17
        /*000a*/ 	.short	(.L_16281 - .L_16280)
.L_16280:
        /*000c*/ 	.word	0x00000000
        /*0010*/ 	.short	0x0002
        /*0012*/ 	.short	0x0010
        /*0014*/ 	.byte	0x00, 0xf0, 0x21, 0x00


	//----- nvinfo : EIATTR_KPARAM_INFO
	.align		4
.L_16281:
        /*0018*/ 	.byte	0x04, 0x17
        /*001a*/ 	.short	(.L_16283 - .L_16282)
.L_16282:
        /*001c*/ 	.word	0x00000000
        /*0020*/ 	.short	0x0001
        /*0022*/ 	.short	0x0008
        /*0024*/ 	.byte	0x00, 0xf0, 0x21, 0x00


	//----- nvinfo : EIATTR_KPARAM_INFO
	.align		4
.L_16283:
        /*0028*/ 	.byte	0x04, 0x17
        /*002a*/ 	.short	(.L_16285 - .L_16284)
.L_16284:
        /*002c*/ 	.word	0x00000000
        /*0030*/ 	.short	0x0000
        /*0032*/ 	.short	0x0000
        /*0034*/ 	.byte	0x00, 0xf0, 0x21, 0x00


	//----- nvinfo : EIATTR_SPARSE_MMA_MASK
	.align		4
.L_16285:
        /*0038*/ 	.byte	0x03, 0x50
        /*003a*/ 	.short	0x0000


	//----- nvinfo : EIATTR_MAXREG_COUNT
	.align		4
        /*003c*/ 	.byte	0x03, 0x1b
        /*003e*/ 	.short	0x00ff


	//----- nvinfo : EIATTR_NUM_BARRIERS
	.align		4
        /*0040*/ 	.byte	0x02, 0x4c
        /*0042*/ 	.byte	0x01
	.zero		1


	//----- nvinfo : EIATTR_MERCURY_ISA_VERSION
	.align		4
        /*0044*/ 	.byte	0x03, 0x5f
        /*0046*/ 	.short	0x0101


	//----- nvinfo : EIATTR_COOP_GROUP_MASK_REGIDS
	.align		4
        /*0048*/ 	.byte	0x04, 0x29
        /*004a*/ 	.short	(.L_16287 - .L_16286)


	//   ....[0]....
.L_16286:
        /*004c*/ 	.word	0xffffffff


	//   ....[1]....
        /*0050*/ 	.word	0xffffffff


	//   ....[2]....
        /*0054*/ 	.word	0xffffffff


	//   ....[3]....
        /*0058*/ 	.word	0xffffffff


	//   ....[4]....
        /*005c*/ 	.word	0xffffffff


	//   ....[5]....
        /*0060*/ 	.word	0xffffffff


	//   ....[6]....
        /*0064*/ 	.word	0xffffffff


	//   ....[7]....
        /*0068*/ 	.word	0xffffffff


	//   ....[8]....
        /*006c*/ 	.word	0xffffffff


	//   ....[9]....
        /*0070*/ 	.word	0xffffffff


	//   ....[10]....
        /*0074*/ 	.word	0xffffffff


	//   ....[11]....
        /*0078*/ 	.word	0xffffffff


	//   ....[12]....
        /*007c*/ 	.word	0xffffffff


	//   ....[13]....
        /*0080*/ 	.word	0xffffffff


	//   ....[14]....
        /*0084*/ 	.word	0xffffffff


	//   ....[15]....
        /*0088*/ 	.word	0xffffffff


	//   ....[16]....
        /*008c*/ 	.word	0xffffffff


	//   ....[17]....
        /*0090*/ 	.word	0xffffffff


	//   ....[18]....
        /*0094*/ 	.word	0xffffffff


	//   ....[19]....
        /*0098*/ 	.word	0xffffffff


	//   ....[20]....
        /*009c*/ 	.word	0x05000014


	//   ....[21]....
        /*00a0*/ 	.word	0x05000014


	//   ....[22]....
        /*00a4*/ 	.word	0x05000014


	//   ....[23]....
        /*00a8*/ 	.word	0x05000014


	//   ....[24]....
        /*00ac*/ 	.word	0x05000014


	//   ....[25]....
        /*00b0*/ 	.word	0x05000014


	//   ....[26]....
        /*00b4*/ 	.word	0x05000014


	//   ....[27]....
        /*00b8*/ 	.word	0x05000014


	//   ....[28]....
        /*00bc*/ 	.word	0x05000014


	//   ....[29]....
        /*00c0*/ 	.word	0x05000014


	//----- nvinfo : EIATTR_COOP_GROUP_INSTR_OFFSETS
	.align		4
.L_16287:
        /*00c4*/ 	.byte	0x04, 0x28
        /*00c6*/ 	.short	(.L_16289 - .L_16288)


	//   ....[0]....
.L_16288:
        /*00c8*/ 	.word	0x000006a0


	//   ....[1]....
        /*00cc*/ 	.word	0x000006d0


	//   ....[2]....
        /*00d0*/ 	.word	0x00000700


	//   ....[3]....
        /*00d4*/ 	.word	0x00000730


	//   ....[4]....
        /*00d8*/ 	.word	0x00000770


	//   ....[5]....
        /*00dc*/ 	.word	0x000008f0


	//   ....[6]....
        /*00e0*/ 	.word	0x00000920


	//   ....[7]....
        /*00e4*/ 	.word	0x00000950


	//   ....[8]....
        /*00e8*/ 	.word	0x00000980


	//   ....[9]....
        /*00ec*/ 	.word	0x000009b0


	//   ....[10]....
        /*00f0*/ 	.word	0x00000d80


	//   ....[11]....
        /*00f4*/ 	.word	0x00000db0


	//   ....[12]....
        /*00f8*/ 	.word	0x00000df0


	//   ....[13]....
        /*00fc*/ 	.word	0x00000e10


	//   ....[14]....
        /*0100*/ 	.word	0x00000e30


	//   ....[15]....
        /*0104*/ 	.word	0x00000ed0


	//   ....[16]....
        /*0108*/ 	.word	0x00000ef0


	//   ....[17]....
        /*010c*/ 	.word	0x00000f10


	//   ....[18]....
        /*0110*/ 	.word	0x00000f30


	//   ....[19]....
        /*0114*/ 	.word	0x00000f50


	//   ....[20]....
        /*0118*/ 	.word	0x000017c0


	//   ....[21]....
        /*011c*/ 	.word	0x00001840


	//   ....[22]....
        /*0120*/ 	.word	0x000018c0


	//   ....[23]....
        /*0124*/ 	.word	0x00001940


	//   ....[24]....
        /*0128*/ 	.word	0x000019c0


	//   ....[25]....
        /*012c*/ 	.word	0x00001a50


	//   ....[26]....
        /*0130*/ 	.word	0x00001ac0


	//   ....[27]....
        /*0134*/ 	.word	0x00001b30


	//   ....[28]....
        /*0138*/ 	.word	0x00001ba0


	//   ....[29]....
        /*013c*/ 	.word	0x00001c10


	//----- nvinfo : EIATTR_EXIT_INSTR_OFFSETS
	.align		4
.L_16289:
        /*0140*/ 	.byte	0x04, 0x1c
        /*0142*/ 	.short	(.L_16291 - .L_16290)


	//   ....[0]....
.L_16290:
        /*0144*/ 	.word	0x00001670


	//   ....[1]....
        /*0148*/ 	.word	0x00001760


	//----- nvinfo : EIATTR_CRS_STACK_SIZE
	.align		4
.L_16291:
        /*014c*/ 	.byte	0x04, 0x1e
        /*014e*/ 	.short	(.L_16293 - .L_16292)
.L_16292:
        /*0150*/ 	.word	0x00000000


	//----- nvinfo : EIATTR_CBANK_PARAM_SIZE
	.align		4
.L_16293:
        /*0154*/ 	.byte	0x03, 0x19
        /*0156*/ 	.short	0x0018


	//----- nvinfo : EIATTR_PARAM_CBANK
	.align		4
        /*0158*/ 	.byte	0x04, 0x0a
        /*015a*/ 	.short	(.L_16295 - .L_16294)
	.align		4
.L_16294:
        /*015c*/ 	.word	index@(.nv.constant0._ZN2at6native43_GLOBAL__N__9ae7fba5_10_SoftMax_cu_9f978f6322cunn_SoftMaxForwardRegIfffNS1_25LogSoftMaxForwardEpilogueElLi8EEEvPT1_PKT_T3_)
        /*0160*/ 	.short	0x0210
        /*0162*/ 	.short	0x0018


	//----- nvinfo : EIATTR_SW_WAR
	.align		4
.L_16295:
        /*0164*/ 	.byte	0x04, 0x36
        /*0166*/ 	.short	(.L_16297 - .L_16296)
.L_16296:
        /*0168*/ 	.word	0x00000008
.L_16297:


//--------------------- .nv.info._ZN2at6native43_GLOBAL__N__9ae7fba5_10_SoftMax_cu_9f978f6322cunn_SoftMaxForwardRegIfffNS1_25LogSoftMaxForwardEpilogueElLi7EEEvPT1_PKT_T3_ --------------------------
	.section	.nv.info._ZN2at6native43_GLOBAL__N__9ae7fba5_10_SoftMax_cu_9f978f6322cunn_SoftMaxForwardRegIfffNS1_25LogSoftMaxForwardEpilogueElLi7EEEvPT1_PKT_T3_,"",@"SHT_CUDA_INFO"
	.sectionflags	@""
	.align	4


	//----- nvinfo : EIATTR_CUDA_API_VERSION
	.align		4
        /*0000*/ 	.byte	0x04, 0x37
        /*0002*/ 	.short	(.L_16299 - .L_16298)
.L_16298:
        /*0004*/ 	.word	0x00000082


	//----- nvinfo : EIATTR_KPARAM_INFO
	.align		4
.L_16299:
        /*0008*/ 	.byte	0x04, 0x17
        /*000a*/ 	.short	(.L_16301 - .L_16300)
.L_16300:
        /*000c*/ 	.word	0x00000000
        /*0010*/ 	.short	0x0002
        /*0012*/ 	.short	0x0010
        /*0014*/ 	.byte	0x00, 0xf0, 0x21, 0x00


	//----- nvinfo : EIATTR_KPARAM_INFO
	.align		4
.L_16301:
        /*0018*/ 	.byte	0x04, 0x17
        /*001a*/ 	.short	(.L_16303 - .L_16302)
.L_16302:
        /*001c*/ 	.word	0x00000000
        /*0020*/ 	.short	0x0001
        /*0022*/ 	.short	0x0008
        /*0024*/ 	.byte	0x00, 0xf0, 0x21, 0x00


	//----- nvinfo : EIATTR_KPARAM_INFO
	.align		4
.L_16303:
        /*0028*/ 	.byte	0x04, 0x17
        /*002a*/ 	.short	(.L_16305 - .L_16304)
.L_16304:
        /*002c*/ 	.word	0x00000000
        /*0030*/ 	.short	0x0000
        /*0032*/ 	.short	0x0000
        /*0034*/ 	.byte	0x00, 0xf0, 0x21, 0x00


	//----- nvinfo : EIATTR_SPARSE_MMA_MASK
	.align		4
.L_16305:
        /*0038*/ 	.byte	0x03, 0x50
        /*003a*/ 	.short	0x0000


	//----- nvinfo : EIATTR_MAXREG_COUNT
	.align		4
        /*003c*/ 	.byte	0x03, 0x1b
        /*003e*/ 	.short	0x00ff


	//----- nvinfo : EIATTR_NUM_BARRIERS
	.align		4
        /*0040*/ 	.byte	0x02, 0x4c
        /*0042*/ 	.byte	0x01
	.zero		1


	//----- nvinfo : EIATTR_MERCURY_ISA_VERSION
	.align		4
        /*0044*/ 	.byte	0x03, 0x5f
        /*0046*/ 	.short	0x0101


	//----- nvinfo : EIATTR_COOP_GROUP_MASK_REGIDS
	.align		4
        /*0048*/ 	.byte	0x04, 0x29
        /*004a*/ 	.short	(.L_16307 - .L_16306)


	//   ....[0]....
.L_16306:
        /*004c*/ 	.word	0xffffffff


	//   ....[1]....
        /*0050*/ 	.word	0xffffffff


	//   ....[2]....
        /*0054*/ 	.word	0xffffffff


	//   ....[3]....
        /*0058*/ 	.word	0xffffffff


	//   ....[4]....
        /*005c*/ 	.word	0xffffffff


	//   ....[5]....
        /*0060*/ 	.word	0xffffffff


	//   ....[6]....
        /*0064*/ 	.word	0xffffffff


	//   ....[7]....
        /*0068*/ 	.word	0xffffffff


	//   ....[8]....
        /*006c*/ 	.word	0xffffffff


	//   ....[9]....
        /*0070*/ 	.word	0xffffffff


	//   ....[10]....
        /*0074*/ 	.word	0xffffffff


	//   ....[11]....
        /*0078*/ 	.word	0xffffffff


	//   ....[12]....
        /*007c*/ 	.word	0xffffffff


	//   ....[13]....
        /*0080*/ 	.word	0xffffffff


	//   ....[14]....
        /*0084*/ 	.word	0xffffffff


	//   ....[15]....
        /*0088*/ 	.word	0xffffffff


	//   ....[16]....
        /*008c*/ 	.word	0xffffffff


	//   ....[17]....
        /*0090*/ 	.word	0xffffffff


	//   ....[18]....
        /*0094*/ 	.word	0xffffffff


	//   ....[19]....
        /*0098*/ 	.word	0xffffffff


	//   ....[20]....
        /*009c*/ 	.word	0x0500000f


	//   ....[21]....
        /*00a0*/ 	.word	0x0500000f


	//   ....[22]....
        /*00a4*/ 	.word	0x0500000f


	//   ....[23]....
        /*00a8*/ 	.word	0x0500000f


	//   ....[24]....
        /*00ac*/ 	.word	0x0500000f


	//   ....[25]....
        /*00b0*/ 	.word	0x0500000f


	//   ....[26]....
        /*00b4*/ 	.word	0x0500000f


	//   ....[27]....
        /*00b8*/ 	.word	0x0500000f


	//   ....[28]....
        /*00bc*/ 	.word	0x0500000f


	//   ....[29]....
        /*00c0*/ 	.word	0x0500000f


	//----- nvinfo : EIATTR_COOP_GROUP_INSTR_OFFSETS
	.align		4
.L_16307:
        /*00c4*/ 	.byte	0x04, 0x28
        /*00c6*/ 	.short	(.L_16309 - .L_16308)


	//   ....[0]....
.L_16308:
        /*00c8*/ 	.word	0x000005e0


	//   ....[1]....
        /*00cc*/ 	.word	0x00000610


	//   ....[2]....
        /*00d0*/ 	.word	0x00000640


	//   ....[3]....
        /*00d4*/ 	.word	0x00000670


	//   ....[4]....
        /*00d8*/ 	.word	0x000006a0


	//   ....[5]....
        /*00dc*/ 	.word	0x00000800


	//   ....[6]....
        /*00e0*/ 	.word	0x00000830


	//   ....[7]....
        /*00e4*/ 	.word	0x00000860


	//   ....[8]....
        /*00e8*/ 	.word	0x00000890


	//   ....[9]....
        /*00ec*/ 	.word	0x000008c0


	//   ....[10]....
        /*00f0*/ 	.word	0x00000c00


	//   ....[11]....
        /*00f4*/ 	.word	0x00000c20


	//   ....[12]....
        /*00f8*/ 	.word	0x00000c40


	//   ....[13]....
        /*00fc*/ 	.word	0x00000c60


	//   ....[14]....
        /*0100*/ 	.word	0x00000c80


	//   ....[15]....
        /*0104*/ 	.word	0x00000d20


	//   ....[16]....
        /*0108*/ 	.word	0x00000d40


	//   ....[17]....
        /*010c*/ 	.word	0x00000d60


	//   ....[18]....
        /*0110*/ 	.word	0x00000d80


	//   ....[19]....
        /*0114*/ 	.word	0x00000da0


	//   ....[20]....
        /*0118*/ 	.word	0x000014f0


	//   ....[21]....
        /*011c*/ 	.word	0x00001560


	//   ....[22]....
        /*0120*/ 	.word	0x000015d0


	//   ....[23]....
        /*0124*/ 	.word	0x00001640


	//   ....[24]....
        /*0128*/ 	.word	0x000016b0


	//   ....[25]....
        /*012c*/ 	.word	0x00001730


	//   ....[26]....
        /*0130*/ 	.word	0x00001790


	//   ....[27]....
        /*0134*/ 	.word	0x000017f0


	//   ....[28]....
        /*0138*/ 	.word	0x00001850


	//   ....[29]....
        /*013c*/ 	.word	0x000018b0


	//----- nvinfo : EIATTR_EXIT_INSTR_OFFSETS
	.align		4
.L_16309:
        /*0140*/ 	.byte	0x04, 0x1c
        /*0142*/ 	.short	(.L_16311 - .L_16310)


	//   ....[0]....
.L_16310:
        /*0144*/ 	.word	0x000013b0


	//   ....[1]....
        /*0148*/ 	.word	0x00001490


	//----- nvinfo : EIATTR_CRS_STACK_SIZE
	.align		4
.L_16311:
        /*014c*/ 	.byte	0x04, 0x1e
        /*014e*/ 	.short	(.L_16313 - .L_16312)
.L_16312:
        /*0150*/ 	.word	0x00000000


	//----- nvinfo : EIATTR_CBANK_PARAM_SIZE
	.align		4
.L_16313:
        /*0154*/ 	.byte	0x03, 0x19
        /*0156*/ 	.short	0x0018


	//----- nvinfo : EIATTR_PARAM_CBANK
	.align		4
        /*0158*/ 	.byte	0x04, 0x0a
        /*015a*/ 	.short	(.L_16315 - .L_16314)
	.align		4
.L_16314:
        /*015c*/ 	.word	index@(.nv.constant0._ZN2at6native43_GLOBAL__N__9ae7fba5_10_SoftMax_cu_9f978f6322cunn_SoftMaxForwardRegIfffNS1_25LogSoftMaxForwardEpilogueElLi7EEEvPT1_PKT_T3_)
        /*0160*/ 	.short	0x0210
        /*0162*/ 	.short	0x0018


	//----- nvinfo : EIATTR_SW_WAR
	.align		4
.L_16315:
        /*0164*/ 	.byte	0x04, 0x36
        /*0166*/ 	.short	(.L_16317 - .L_16316)
.L_16316:
        /*0168*/ 	.word	0x00000008
.L_16317:


//--------------------- .nv.info._ZN2at6native43_GLOBAL__N__9ae7fba5_10_SoftMax_cu_9f978f6322cunn_SoftMaxForwardRegIfffNS1_25LogSoftMaxForwardEpilogueElLi6EEEvPT1_PKT_T3_ --------------------------
	.section	.nv.info._ZN2at6native43_GLOBAL__N__9ae7fba5_10_SoftMax_cu_9f978f6322cunn_SoftMaxForwardRegIfffNS1_25LogSoftMaxForwardEpilogueElLi6EEEvPT1_PKT_T3_,"",@"SHT_CUDA_INFO"
	.sectionflags	@""
	.align	4


	//----- nvinfo : EIATTR_CUDA_API_VERSION
	.align		4
        /*0000*/ 	.byte	0x04, 0x37
        /*0002*/ 	.short	(.L_16319 - .L_16318)
.L_16318:
        /*0004*/ 	.word	0x00000082


	//----- nvinfo : EIATTR_KPARAM_INFO
	.align		4
.L_16319:
        /*0008*/ 	.byte	0x04, 0x17
        /*000a*/ 	.short	(.L_16321 - .L_16320)
.L_16320:
        /*000c*/ 	.word	0x00000000
        /*0010*/ 	.short	0x0002
        /*0012*/ 	.short	0x0010
        /*0014*/ 	.byte	0x00, 0xf0, 0x21, 0x00


	//----- nvinfo : EIATTR_KPARAM_INFO
	.align		4
.L_16321:
        /*0018*/ 	.byte	0x04, 0x17
        /*001a*/ 	.short	(.L_16323 - .L_16322)
.L_16322:
        /*001c*/ 	.word	0x00000000
        /*0020*/ 	.short	0x0001
        /*0022*/ 	.short	0x0008
        /*0024*/ 	.byte	0x00, 0xf0, 0x21, 0x00


	//----- nvinfo : EIATTR_KPARAM_INFO
	.align		4
.L_16323:
        /*0028*/ 	.byte	0x04, 0x17
        /*002a*/ 	.short	(.L_16325 - .L_16324)
.L_16324:
        /*002c*/ 	.word	0x00000000
        /*0030*/ 	.short	0x0000
        /*0032*/ 	.short	0x0000
        /*0034*/ 	.byte	0x00, 0xf0, 0x21, 0x00


	//----- nvinfo : EIATTR_SPARSE_MMA_MASK
	.align		4
.L_16325:
        /*0038*/ 	.byte	0x03, 0x50
        /*003a*/ 	.short	0x0000


	//----- nvinfo : EIATTR_MAXREG_COUNT
	.align		4
        /*003c*/ 	.byte	0x03, 0x1b
        /*003e*/ 	.short	0x00ff


	//----- nvinfo : EIATTR_NUM_BARRIERS
	.align		4
        /*0040*/ 	.byte	0x02, 0x4c
        /*0042*/ 	.byte	0x01
	.zero		1


	//----- nvinfo : EIATTR_MERCURY_ISA_VERSION
	.align		4
        /*0044*/ 	.byte	0x03, 0x5f
        /*0046*/ 	.short	0x0101


	//----- nvinfo : EIATTR_COOP_GROUP_MASK_REGIDS
	.align		4
        /*0048*/ 	.byte	0x04, 0x29
        /*004a*/ 	.short	(.L_16327 - .L_16326)


	//   ....[0]....
.L_16326:
        /*004c*/ 	.word	0xffffffff


	//   ....[1]....
        /*0050*/ 	.word	0xffffffff


	//   ....[2]....
        /*0054*/ 	.word	0xffffffff


	//   ....[3]....
        /*0058*/ 	.word	0xffffffff


	//   ....[4]....
        /*005c*/ 	.word	0xffffffff


	//   ....[5]....
        /*0060*/ 	.word	0xffffffff


	//   ....[6]....
        /*0064*/ 	.word	0xffffffff


	//   ....[7]....
        /*0068*/ 	.word	0xffffffff


	//   ....[8]....
        /*006c*/ 	.word	0xffffffff


	//   ....[9]....
        /*0070*/ 	.word	0xffffffff


	//   ....[10]....
        /*0074*/ 	.word	0xffffffff


	//   ....[11]....
        /*0078*/ 	.word	0xffffffff


	//   ....[12]....
        /*007c*/ 	.word	0xffffffff


	//   ....[13]....
        /*0080*/ 	.word	0xffffffff


	//   ....[14]....
        /*0084*/ 	.word	0xffffffff


	//   ....[15]....
        /*0088*/ 	.word	0xffffffff


	//   ....[16]....
        /*008c*/ 	.word	0xffffffff


	//   ....[17]....
        /*0090*/ 	.word	0xffffffff


	//   ....[18]....
        /*0094*/ 	.word	0xffffffff


	//   ....[19]....
        /*0098*/ 	.word	0xffffffff


	//   ....[20]....
        /*009c*/ 	.word	0x0500000b


	//   ....[21]....
        /*00a0*/ 	.word	0x0500000b


	//   ....[22]....
        /*00a4*/ 	.word	0x0500000b


	//   ....[23]....
        /*00a8*/ 	.word	0x0500000b


	//   ....[24]....
        /*00ac*/ 	.word	0x0500000b


	//   ....[25]....
        /*00b0*/ 	.word	0x0500000b


	//   ....[26]....
        /*00b4*/ 	.word	0x0500000b


	//   ....[27]....
        /*00b8*/ 	.word	0x0500000b


	//   ....[28]....
        /*00bc*/ 	.word	0x0500000b


	//   ....[29]....
        /*00c0*/ 	.word	0x0500000b


	//----- nvinfo : EIATTR_COOP_GROUP_INSTR_OFFSETS
	.align		4
.L_16327:
        /*00c4*/ 	.byte	0x04, 0x28
        /*00c6*/ 	.short	(.L_16329 - .L_16328)


	//   ....[0]....
.L_16328:
        /*00c8*/ 	.word	0x000004f0


	//   ....[1]....
        /*00cc*/ 	.word	0x00000520


	//   ....[2]....
        /*00d0*/ 	.word	0x00000550


	//   ....[3]....
        /*00d4*/ 	.word	0x00000580


	//   ....[4]....
        /*00d8*/ 	.word	0x000005c0


	//   ....[5]....
        /*00dc*/ 	.word	0x00000730


	//   ....[6]....
        /*00e0*/ 	.word	0x00000760


	//   ....[7]....
        /*00e4*/ 	.word	0x00000790


	//   ....[8]....
        /*00e8*/ 	.word	0x000007c0


	//   ....[9]....
        /*00ec*/ 	.word	0x000007f0


	//   ....[10]....
        /*00f0*/ 	.word	0x00000ab0


	//   ....[11]....
        /*00f4*/ 	.word	0x00000ad0


	//   ....[12]....
        /*00f8*/ 	.word	0x00000af0


	//   ....[13]....
        /*00fc*/ 	.word	0x00000b10


	//   ....[14]....
        /*0100*/ 	.word	0x00000b30


	//   ....[15]....
        /*0104*/ 	.word	0x00000be0


	//   ....[16]....
        /*0108*/ 	.word	0x00000c00


	//   ....[17]....
        /*010c*/ 	.word	0x00000c20


	//   ....[18]....
        /*0110*/ 	.word	0x00000c40


	//   ....[19]....
        /*0114*/ 	.word	0x00000c60


	//   ....[20]....
        /*0118*/ 	.word	0x00001280


	//   ....[21]....
        /*011c*/ 	.word	0x00001300


	//   ....[22]....
        /*0120*/ 	.word	0x00001380


	//   ....[23]....
        /*0124*/ 	.word	0x00001400


	//   ....[24]....
        /*0128*/ 	.word	0x00001480


	//   ....[25]....
        /*012c*/ 	.word	0x00001510


	//   ....[26]....
        /*0130*/ 	.word	0x00001580


	//   ....[27]....
        /*0134*/ 	.word	0x000015f0


	//   ....[28]....
        /*0138*/ 	.word	0x00001660


	//   ....[29]....
        /*013c*/ 	.word	0x000016d0


	//----- nvinfo : EIATTR_EXIT_INSTR_OFFSETS
	.align		4
.L_16329:
        /*0140*/ 	.byte	0x04, 0x1c
        /*0142*/ 	.short	(.L_16331 - .L_16330)


	//   ....[0]....
.L_16330:
        /*0144*/ 	.word	0x00001140


	//   ....[1]....
        /*0148*/ 	.word	0x00001220


	//----- nvinfo : EIATTR_CRS_STACK_SIZE
	.align		4
.L_16331:
        /*014c*/ 	.byte	0x04, 0x1e
        /*014e*/ 	.short	(.L_16333 - .L_16332)
.L_16332:
        /*0150*/ 	.word	0x00000000


	//----- nvinfo : EIATTR_CBANK_PARAM_SIZE
	.align		4
.L_16333:
        /*0154*/ 	.byte	0x03, 0x19
        /*0156*/ 	.short	0x0018


	//----- nvinfo : EIATTR_PARAM_CBANK
	.align		4
        /*0158*/ 	.byte	0x04, 0x0a
        /*015a*/ 	.short	(.L_16335 - .L_16334)
	.align		4
.L_16334:
        /*015c*/ 	.word	index@(.nv.constant0._ZN2at6native43_GLOBAL__N__9ae7fba5_10_SoftMax_cu_9f978f6322cunn_SoftMaxForwardRegIfffNS1_25LogSoftMaxForwardEpilogueElLi6EEEvPT1_PKT_T3_)
        /*0160*/ 	.short	0x0210
        /*0162*/ 	.short	0x0018


	//----- nvinfo : EIATTR_SW_WAR
	.align		4
.L_16335:
        /*0164*/ 	.byte	0x04, 0x36
        /*0166*/ 	.short	(.L_16337 - .L_16336)
.L_16336:
        /*0168*/ 	.word	0x00000008
.L_16337:


//--------------------- .nv.info._ZN2at6native43_GLOBAL__N__9ae7fba5_10_SoftMax_cu_9f978f6322cunn_SoftMaxForwardRegIfffNS1_25LogSoftMaxForwardEpilogueElLi5EEEvPT1_PKT_T3_ --------------------------
	.section	.nv.info._ZN2at6native43_GLOBAL__N__9ae7fba5_10_SoftMax_cu_9f978f6322cunn_SoftMaxForwardRegIfffNS1_25LogSoftMaxForwardEpilogueElLi5EEEvPT1_PKT_T3_,"",@"SHT_CUDA_INFO"
	.sectionflags	@""
	.align	4


	//----- nvinfo : EIATTR_CUDA_API_VERSION
	.align		4
        /*0000*/ 	.byte	0x04, 0x37
        /*0002*/ 	.short	(.L_16339 - .L_16338)
.L_16338:
        /*0004*/ 	.word	0x00000082


	//----- nvinfo : EIATTR_KPARAM_INFO
	.align		4
.L_16339:
        /*0008*/ 	.byte	0x04, 0x17
        /*000a*/ 	.short	(.L_16341 - .L_16340)
.L_16340:
        /*000c*/ 	.word	0x00000000
        /*0010*/ 	.short	0x0002
        /*0012*/ 	.short	0x0010
        /*0014*/ 	.byte	0x00, 0xf0, 0x21, 0x00


	//----- nvinfo : EIATTR_KPARAM_INFO
	.align		4
.L_16341:
        /*0018*/ 	.byte	0x04, 0x17
        /*001a*/ 	.short	(.L_16343 - .L_16342)
.L_16342:
        /*001c*/ 	.word	0x00000000
        /*0020*/ 	.short	0x0001
        /*0022*/ 	.short	0x0008
        /*0024*/ 	.byte	0x00, 0xf0, 0x21, 0x00


	//----- nvinfo : EIATTR_KPARAM_INFO
	.align		4
.L_16343:
        /*0028*/ 	.byte	0x04, 0x17
        /*002a*/ 	.short	(.L_16345 - .L_16344)
.L_16344:
        /*002c*/ 	.word	0x00000000
        /*0030*/ 	.short	0x0000
        /*0032*/ 	.short	0x0000
        /*0034*/ 	.byte	0x00, 0xf0, 0x21, 0x00


	//----- nvinfo : EIATTR_SPARSE_MMA_MASK
	.align		4
.L_16345:
        /*0038*/ 	.byte	0x03, 0x50
        /*003a*/ 	.short	0x0000


	//----- nvinfo : EIATTR_MAXREG_COUNT
	.align		4
        /*003c*/ 	.byte	0x03, 0x1b
        /*003e*/ 	.short	0x00ff


	//----- nvinfo : EIATTR_NUM_BARRIERS
	.align		4
        /*0040*/ 	.byte	0x02, 0x4c
        /*0042*/ 	.byte	0x01
	.zero		1


	//----- nvinfo : EIATTR_MERCURY_ISA_VERSION
	.align		4
        /*0044*/ 	.byte	0x03, 0x5f
        /*0046*/ 	.short	0x0101


	//----- nvinfo : EIATTR_COOP_GROUP_MASK_REGIDS
	.align		4
        /*0048*/ 	.byte	0x04, 0x29
        /*004a*/ 	.short	(.L_16347 - .L_16346)


	//   ....[0]....
.L_16346:
        /*004c*/ 	.word	0xffffffff


	//   ....[1]....
        /*0050*/ 	.word	0xffffffff


	//   ....[2]....
        /*0054*/ 	.word	0xffffffff


	//   ....[3]....
        /*0058*/ 	.word	0xffffffff


	//   ....[4]....
        /*005c*/ 	.word	0xffffffff


	//   ....[5]....
        /*0060*/ 	.word	0xffffffff


	//   ....[6]....
        /*0064*/ 	.word	0xffffffff


	//   ....[7]....
        /*0068*/ 	.word	0xffffffff


	//   ....[8]....
        /*006c*/ 	.word	0xffffffff


	//   ....[9]....
        /*0070*/ 	.word	0xffffffff


	//   ....[10]....
        /*0074*/ 	.word	0xffffffff


	//   ....[11]....
        /*0078*/ 	.word	0xffffffff


	//   ....[12]....
        /*007c*/ 	.word	0xffffffff


	//   ....[13]....
        /*0080*/ 	.word	0xffffffff


	//   ....[14]....
        /*0084*/ 	.word	0xffffffff


	//   ....[15]....
        /*0088*/ 	.word	0xffffffff


	//   ....[16]....
        /*008c*/ 	.word	0xffffffff


	//   ....[17]....
        /*0090*/ 	.word	0xffffffff


	//   ....[18]....
        /*0094*/ 	.word	0xffffffff


	//   ....[19]....
        /*0098*/ 	.word	0xffffffff


	//   ....[20]....
        /*009c*/ 	.word	0x0500000f


	//   ....[21]....
        /*00a0*/ 	.word	0x0500000f


	//   ....[22]....
        /*00a4*/ 	.word	0x0500000f


	//   ....[23]....
        /*00a8*/ 	.word	0x0500000f


	//   ....[24]....
        /*00ac*/ 	.word	0x0500000f


	//   ....[25]....
        /*00b0*/ 	.word	0x0500000f


	//   ....[26]....
        /*00b4*/ 	.word	0x0500000f


	//   ....[27]....
        /*00b8*/ 	.word	0x0500000f


	//   ....[28]....
        /*00bc*/ 	.word	0x0500000f


	//   ....[29]....
        /*00c0*/ 	.word	0x0500000f


	//----- nvinfo : EIATTR_COOP_GROUP_INSTR_OFFSETS
	.align		4
.L_16347:
        /*00c4*/ 	.byte	0x04, 0x28
        /*00c6*/ 	.short	(.L_16349 - .L_16348)


	//   ....[0]....
.L_16348:
        /*00c8*/ 	.word	0x00000450


	//   ....[1]....
        /*00cc*/ 	.word	0x00000480


	//   ....[2]....
        /*00d0*/ 	.word	0x000004b0


	//   ....[3]....
        /*00d4*/ 	.word	0x000004e0


	//   ....[4]....
        /*00d8*/ 	.word	0x00000530


	//   ....[5]....
        /*00dc*/ 	.word	0x00000670


	//   ....[6]....
        /*00e0*/ 	.word	0x000006a0


	//   ....[7]....
        /*00e4*/ 	.word	0x000006d0


	//   ....[8]....
        /*00e8*/ 	.word	0x00000700


	//   ....[9]....
        /*00ec*/ 	.word	0x00000730


	//   ....[10]....
        /*00f0*/ 	.word	0x00000970


	//   ....[11]....
        /*00f4*/ 	.word	0x00000990


	//   ....[12]....
        /*00f8*/ 	.word	0x000009b0


	//   ....[13]....
        /*00fc*/ 	.word	0x000009d0


	//   ....[14]....
        /*0100*/ 	.word	0x000009f0


	//   ....[15]....
        /*0104*/ 	.word	0x00000a90


	//   ....[16]....
        /*0108*/ 	.word	0x00000ab0


	//   ....[17]....
        /*010c*/ 	.word	0x00000ad0


	//   ....[18]....
        /*0110*/ 	.word	0x00000af0


	//   ....[19]....
        /*0114*/ 	.word	0x00000b10


	//   ....[20]....
        /*0118*/ 	.word	0x00000fe0


	//   ....[21]....
        /*011c*/ 	.word	0x00001050


	//   ....[22]....
        /*0120*/ 	.word	0x000010c0


	//   ....[23]....
        /*0124*/ 	.word	0x00001130


	//   ....[24]....
        /*0128*/ 	.word	0x000011a0


	//   ....[25]....
        /*012c*/ 	.word	0x00001220


	//   ....[26]....
        /*0130*/ 	.word	0x00001280


	//   ....[27]....
        /*0134*/ 	.word	0x000012e0


	//   ....[28]....
        /*0138*/ 	.word	0x00001340


	//   ....[29]....
        /*013c*/ 	.word	0x000013a0


	//----- nvinfo : EIATTR_EXIT_INSTR_OFFSETS
	.align		4
.L_16349:
        /*0140*/ 	.byte	0x04, 0x1c
        /*0142*/ 	.short	(.L_16351 - .L_16350)


	//   ....[0]....
.L_16350:
        /*0144*/ 	.word	0x00000ef0


	//   ....[1]....
        /*0148*/ 	.word	0x00000f80


	//----- nvinfo : EIATTR_CRS_STACK_SIZE
	.align		4
.L_16351:
        /*014c*/ 	.byte	0x04, 0x1e
        /*014e*/ 	.short	(.L_16353 - .L_16352)
.L_16352:
        /*0150*/ 	.word	0x00000000


	//----- nvinfo : EIATTR_CBANK_PARAM_SIZE
	.align		4
.L_16353:
        /*0154*/ 	.byte	0x03, 0x19
        /*0156*/ 	.short	0x0018


	//----- nvinfo : EIATTR_PARAM_CBANK
	.align		4
        /*0158*/ 	.byte	0x04, 0x0a
        /*015a*/ 	.short	(.L_16355 - .L_16354)
	.align		4
.L_16354:
        /*015c*/ 	.word	index@(.nv.constant0._ZN2at6native43_GLOBAL__N__9ae7fba5_10_SoftMax_cu_9f978f6322cunn_SoftMaxForwardRegIfffNS1_25LogSoftMaxForwardEpilogueElLi5EEEvPT1_PKT_T3_)
        /*0160*/ 	.short	0x0210
        /*0162*/ 	.short	0x0018


	//----- nvinfo : EIATTR_SW_WAR
	.align		4
.L_16355:
        /*0164*/ 	.byte	0x04, 0x36
        /*0166*/ 	.short	(.L_16357 - .L_16356)
.L_16356:
        /*0168*/ 	.word	0x00000008
.L_16357:


//--------------------- .nv.info._ZN2at6native43_GLOBAL__N__9ae7fba5_10_SoftMax_cu_9f978f6322cunn_SoftMaxForwardRegIfffNS1_25LogSoftMaxForwardEpilogueElLi4EEEvPT1_PKT_T3_ --------------------------
	.section	.nv.info._ZN2at6native43_GLOBAL__N__9ae7fba5_10_SoftMax_cu_9f978f6322cunn_SoftMaxForwardRegIfffNS1_25LogSoftMaxForwardEpilogueElLi4EEEvPT1_PKT_T3_,"",@"SHT_CUDA_INFO"
	.sectionflags	@""
	.align	4


	//----- nvinfo : EIATTR_CUDA_API_VERSION
	.align		4
        /*0000*/ 	.byte	0x04, 0x37
        /*0002*/ 	.short	(.L_16359 - .L_16358)
.L_16358:
        /*0004*/ 	.word	0x00000082


	//----- nvinfo : EIATTR_KPARAM_INFO
	.align		4
.L_16359:
        /*0008*/ 	.byte	0x04, 0x17
        /*000a*/ 	.short	(.L_16361 - .L_16360)
.L_16360:
        /*000c*/ 	.word	0x00000000
        /*0010*/ 	.short	0x0002
        /*0012*/ 	.short	0x0010
        /*0014*/ 	.byte	0x00, 0xf0, 0x21, 0x00


	//----- nvinfo : EIATTR_KPARAM_INFO
	.align		4
.L_16361:
        /*0018*/ 	.byte	0x04, 0x17
        /*001a*/ 	.short	(.L_16363 - .L_16362)
.L_16362:
        /*001c*/ 	.word	0x00000000
        /*0020*/ 	.short	0x0001
        /*0022*/ 	.short	0x0008
        /*0024*/ 	.byte	0x00, 0xf0, 0x21, 0x00


	//----- nvinfo : EIATTR_KPARAM_INFO
	.align		4
.L_16363:
        /*0028*/ 	.byte	0x04, 0x17
        /*002a*/ 	.short	(.L_16365 - .L_16364)
.L_16364:
        /*002c*/ 	.word	0x00000000
        /*0030*/ 	.short	0x0000
        /*0032*/ 	.short	0x0000
        /*0034*/ 	.byte	0x00, 0xf0, 0x21, 0x00


	//----- nvinfo : EIATTR_SPARSE_MMA_MASK
	.align		4
.L_16365:
        /*0038*/ 	.byte	0x03, 0x50
        /*003a*/ 	.short	0x0000


	//----- nvinfo : EIATTR_MAXREG_COUNT
	.align		4
        /*003c*/ 	.byte	0x03, 0x1b
        /*003e*/ 	.short	0x00ff


	//----- nvinfo : EIATTR_NUM_BARRIERS
	.align		4
        /*0040*/ 	.byte	0x02, 0x4c
        /*0042*/ 	.byte	0x01
	.zero		1


	//----- nvinfo : EIATTR_MERCURY_ISA_VERSION
	.align		4
        /*0044*/ 	.byte	0x03, 0x5f
        /*0046*/ 	.short	0x0101


	//----- nvinfo : EIATTR_COOP_GROUP_MASK_REGIDS
	.align		4
        /*0048*/ 	.byte	0x04, 0x29
        /*004a*/ 	.short	(.L_16367 - .L_16366)


	//   ....[0]....
.L_16366:
        /*004c*/ 	.word	0xffffffff


	//   ....[1]....
        /*0050*/ 	.word	0xffffffff


	//   ....[2]....
        /*0054*/ 	.word	0xffffffff


	//   ....[3]....
        /*0058*/ 	.word	0xffffffff


	//   ....[4]....
        /*005c*/ 	.word	0xffffffff


	//   ....[5]....
        /*0060*/ 	.word	0xffffffff


	//   ....[6]....
        /*0064*/ 	.word	0xffffffff


	//   ....[7]....
        /*0068*/ 	.word	0xffffffff


	//   ....[8]....
        /*006c*/ 	.word	0xffffffff


	//   ....[9]....
        /*0070*/ 	.word	0xffffffff


	//   ....[10]....
        /*0074*/ 	.word	0xffffffff


	//   ....[11]....
        /*0078*/ 	.word	0xffffffff


	//   ....[12]....
        /*007c*/ 	.word	0xffffffff


	//   ....[13]....
        /*0080*/ 	.word	0xffffffff


	//   ....[14]....
        /*0084*/ 	.word	0xffffffff


	//   ....[15]....
        /*0088*/ 	.word	0xffffffff


	//   ....[16]....
        /*008c*/ 	.word	0xffffffff


	//   ....[17]....
        /*0090*/ 	.word	0xffffffff


	//   ....[18]....
        /*0094*/ 	.word	0xffffffff


	//   ....[19]....
        /*0098*/ 	.word	0xffffffff


	//   ....[20]....
        /*009c*/ 	.word	0x05000011


	//   ....[21]....
        /*00a0*/ 	.word	0x05000011


	//   ....[22]....
        /*00a4*/ 	.word	0x05000011


	//   ....[23]....
        /*00a8*/ 	.word	0x05000011


	//   ....[24]....
        /*00ac*/ 	.word	0x05000011


	//   ....[25]....
        /*00b0*/ 	.word	0x05000011


	//   ....[26]....
        /*00b4*/ 	.word	0x05000011


	//   ....[27]....
        /*00b8*/ 	.word	0x05000011


	//   ....[28]....
        /*00bc*/ 	.word	0x05000011


	//   ....[29]....
        /*00c0*/ 	.word	0x05000011


	//----- nvinfo : EIATTR_COOP_GROUP_INSTR_OFFSETS
	.align		4
.L_16367:
        /*00c4*/ 	.byte	0x04, 0x28
        /*00c6*/ 	.short	(.L_16369 - .L_16368)


	//   ....[0]....
.L_16368:
        /*00c8*/ 	.word	0x000003a0


	//   ....[1]....
        /*00cc*/ 	.word	0x000003d0


	//   ....[2]....
        /*00d0*/ 	.word	0x00000400


	//   ....[3]....
        /*00d4*/ 	.word	0x00000430


	//   ....[4]....
        /*00d8*/ 	.word	0x00000470


	//   ....[5]....
        /*00dc*/ 	.word	0x000005b0


	//   ....[6]....
        /*00e0*/ 	.word	0x000005e0


	//   ....[7]....
        /*00e4*/ 	.word	0x00000610


	//   ....[8]....
        /*00e8*/ 	.word	0x00000640


	//   ....[9]....
        /*00ec*/ 	.word	0x00000670


	//   ....[10]....
        /*00f0*/ 	.word	0x00000860


	//   ....[11]....
        /*00f4*/ 	.word	0x00000880


	//   ....[12]....
        /*00f8*/ 	.word	0x000008a0


	//   ....[13]....
        /*00fc*/ 	.word	0x000008c0


	//   ....[14]....
        /*0100*/ 	.word	0x000008e0


	//   ....[15]....
        /*0104*/ 	.word	0x00000980


	//   ....[16]....
        /*0108*/ 	.word	0x000009a0


	//   ....[17]....
        /*010c*/ 	.word	0x000009c0


	//   ....[18]....
        /*0110*/ 	.word	0x000009e0


	//   ....[19]....
        /*0114*/ 	.word	0x00000a00


	//   ....[20]....
        /*0118*/ 	.word	0x00000d80


	//   ....[21]....
        /*011c*/ 	.word	0x00000df0


	//   ....[22]....
        /*0120*/ 	.word	0x00000e60


	//   ....[23]....
        /*0124*/ 	.word	0x00000ed0


	//   ....[24]....
        /*0128*/ 	.word	0x00000f40


	//   ....[25]....
        /*012c*/ 	.word	0x00000fc0


	//   ....[26]....
        /*0130*/ 	.word	0x00001020


	//   ....[27]....
        /*0134*/ 	.word	0x00001080


	//   ....[28]....
        /*0138*/ 	.word	0x000010e0


	//   ....[29]....
        /*013c*/ 	.word	0x00001140


	//----- nvinfo : EIATTR_EXIT_INSTR_OFFSETS
	.align		4
.L_16369:
        /*0140*/ 	.byte	0x04, 0x1c
        /*0142*/ 	.short	(.L_16371 - .L_16370)


	//   ....[0]....
.L_16370:
        /*0144*/ 	.word	0x00000c90


	//   ....[1]....
        /*0148*/ 	.word	0x00000d20


	//----- nvinfo : EIATTR_CRS_STACK_SIZE
	.align		4
.L_16371:
        /*014c*/ 	.byte	0x04, 0x1e
        /*014e*/ 	.short	(.L_16373 - .L_16372)
.L_16372:
        /*0150*/ 	.word	0x00000000


	//----- nvinfo : EIATTR_CBANK_PARAM_SIZE
	.align		4
.L_16373:
        /*0154*/ 	.byte	0x03, 0x19
        /*0156*/ 	.short	0x0018


	//----- nvinfo : EIATTR_PARAM_CBANK
	.align		4
        /*0158*/ 	.byte	0x04, 0x0a
        /*015a*/ 	.short	(.L_16375 - .L_16374)
	.align		4
.L_16374:
        /*015c*/ 	.word	index@(.nv.constant0._ZN2at6native43_GLOBAL__N__9ae7fba5_10_SoftMax_cu_9f978f6322cunn_SoftMaxForwardRegIfffNS1_25LogSoftMaxForwardEpilogueElLi4EEEvPT1_PKT_T3_)
        /*0160*/ 	.short	0x0210
        /*0162*/ 	.short	0x0018


	//----- nvinfo : EIATTR_SW_WAR
	.align		4
.L_16375:
        /*0164*/ 	.byte	0x04, 0x36
        /*0166*/ 	.short	(.L_16377 - .L_16376)
.L_16376:
        /*0168*/ 	.word	0x00000008
.L_16377:


//--------------------- .nv.info._ZN2at6native43_GLOBAL__N__9ae7fba5_10_SoftMax_cu_9f978f6322cunn_SoftMaxForwardRegIfffNS1_25LogSoftMaxForwardEpilogueElLi3EEEvPT1_PKT_T3_ --------------------------
	.section	.nv.info._ZN2at6native43_GLOBAL__N__9ae7fba5_10_SoftMax_cu_9f978f6322cunn_SoftMaxForwardRegIfffNS1_25LogSoftMaxForwardEpilogueElLi3EEEvPT1_PKT_T3_,"",@"SHT_CUDA_INFO"
	.sectionflags	@""
	.align	4


	//----- nvinfo : EIATTR_CUDA_API_VERSION
	.align		4
        /*0000*/ 	.byte	0x04, 0x37
        /*0002*/ 	.short	(.L_16379 - .L_16378)
.L_16378:
        /*0004*/ 	.word	0x00000082


	//----- nvinfo : EIATTR_KPARAM_INFO
	.align		4
.L_16379:
        /*0008*/ 	.byte	0x04, 0x17
        /*000a*/ 	.short	(.L_16381 - .L_16380)
.L_16380:
        /*000c*/ 	.word	0x00000000
        /*0010*/ 	.short	0x0002
        /*0012*/ 	.short	0x0010
        /*0014*/ 	.byte	0x00, 0xf0, 0x21, 0x00


	//----- nvinfo : EIATTR_KPARAM_INFO
	.align		4
.L_16381:
        /*0018*/ 	.byte	0x04, 0x17
        /*001a*/ 	.short	(.L_16383 - .L_16382)
.L_16382:
        /*001c*/ 	.word	0x00000000
        /*0020*/ 	.short	0x0001
        /*0022*/ 	.short	0x0008
        /*0024*/ 	.byte	0x00, 0xf0, 0x21, 0x00


	//----- nvinfo : EIATTR_KPARAM_INFO
	.align		4
.L_16383:
        /*0028*/ 	.byte	0x04, 0x17
        /*002a*/ 	.short	(.L_16385 - .L_16384)
.L_16384:
        /*002c*/ 	.word	0x00000000
        /*0030*/ 	.short	0x0000
        /*0032*/ 	.short	0x0000
        /*0034*/ 	.byte	0x00, 0xf0, 0x21, 0x00


	//----- nvinfo : EIATTR_SPARSE_MMA_MASK
	.align		4
.L_16385:
        /*0038*/ 	.byte	0x03, 0x50
        /*003a*/ 	.short	0x0000


	//----- nvinfo : EIATTR_MAXREG_COUNT
	.align		4
        /*003c*/ 	.byte	0x03, 0x1b
        /*003e*/ 	.short	0x00ff


	//----- nvinfo : EIATTR_NUM_BARRIERS
	.align		4
        /*0040*/ 	.byte	0x02, 0x4c
        /*0042*/ 	.byte	0x01
	.zero		1


	//----- nvinfo : EIATTR_MERCURY_ISA_VERSION
	.align		4
        /*0044*/ 	.byte	0x03, 0x5f
        /*0046*/ 	.short	0x0101


	//----- nvinfo : EIATTR_COOP_GROUP_MASK_REGIDS
	.align		4
        /*0048*/ 	.byte	0x04, 0x29
        /*004a*/ 	.short	(.L_16387 - .L_16386)


	//   ....[0]....
.L_16386:
        /*004c*/ 	.word	0xffffffff


	//   ....[1]....
        /*0050*/ 	.word	0xffffffff


	//   ....[2]....
        /*0054*/ 	.word	0xffffffff


	//   ....[3]....
        /*0058*/ 	.word	0xffffffff


	//   ....[4]....
        /*005c*/ 	.word	0xffffffff


	//   ....[5]....
        /*0060*/ 	.word	0xffffffff


	//   ....[6]....
        /*0064*/ 	.word	0xffffffff


	//   ....[7]....
        /*0068*/ 	.word	0xffffffff


	//   ....[8]....
        /*006c*/ 	.word	0xffffffff


	//   ....[9]....
        /*0070*/ 	.word	0xffffffff


	//   ....[10]....
        /*0074*/ 	.word	0xffffffff


	//   ....[11]....
        /*0078*/ 	.word	0xffffffff


	//   ....[12]....
        /*007c*/ 	.word	0xffffffff


	//   ....[13]....
        /*0080*/ 	.word	0xffffffff


	//   ....[14]....
        /*0084*/ 	.word	0xffffffff


	//   ....[15]....
        /*0088*/ 	.word	0xffffffff


	//   ....[16]....
        /*008c*/ 	.word	0xffffffff


	//   ....[17]....
        /*0090*/ 	.word	0xffffffff


	//   ....[18]....
        /*0094*/ 	.word	0xffffffff


	//   ....[19]....
        /*0098*/ 	.word	0xffffffff


	//   ....[20]....
        /*009c*/ 	.word	0x05000015


	//   ....[21]....
        /*00a0*/ 	.word	0x05000015


	//   ....[22]....
        /*00a4*/ 	.word	0x05000015


	//   ....[23]....
        /*00a8*/ 	.word	0x05000015


	//   ....[24]....
        /*00ac*/ 	.word	0x05000015


	//   ....[25]....
        /*00b0*/ 	.word	0x05000015


	//   ....[26]....
        /*00b4*/ 	.word	0x05000015


	//   ....[27]....
        /*00b8*/ 	.word	0x05000015


	//   ....[28]....
        /*00bc*/ 	.word	0x05000015


	//   ....[29]....
        /*00c0*/ 	.word	0x05000015


	//----- nvinfo : EIATTR_COOP_GROUP_INSTR_OFFSETS
	.align		4
.L_16387:
        /*00c4*/ 	.byte	0x04, 0x28
        /*00c6*/ 	.short	(.L_16389 - .L_16388)


	//   ....[0]....
.L_16388:
        /*00c8*/ 	.word	0x000002f0


	//   ....[1]....
        /*00cc*/ 	.word	0x00000320


	//   ....[2]....
        /*00d0*/ 	.word	0x00000350


	//   ....[3]....
        /*00d4*/ 	.word	0x00000380


	//   ....[4]....
        /*00d8*/ 	.word	0x000003c0


	//   ....[5]....
        /*00dc*/ 	.word	0x000004f0


	//   ....[6]....
        /*00e0*/ 	.word	0x00000520


	//   ....[7]....
        /*00e4*/ 	.word	0x00000550


	//   ....[8]....
        /*00e8*/ 	.word	0x00000580


	//   ....[9]....
        /*00ec*/ 	.word	0x000005b0


	//   ....[10]....
        /*00f0*/ 	.word	0x00000770


	//   ....[11]....
        /*00f4*/ 	.word	0x00000790


	//   ....[12]....
        /*00f8*/ 	.word	0x000007b0


	//   ....[13]....
        /*00fc*/ 	.word	0x000007d0


	//   ....[14]....
        /*0100*/ 	.word	0x000007f0


	//   ....[15]....
        /*0104*/ 	.word	0x00000870


	//   ....[16]....
        /*0108*/ 	.word	0x00000890


	//   ....[17]....
        /*010c*/ 	.word	0x000008b0


	//   ....[18]....
        /*0110*/ 	.word	0x000008d0


	//   ....[19]....
        /*0114*/ 	.word	0x000008f0


	//   ....[20]....
        /*0118*/ 	.word	0x00000bc0


	//   ....[21]....
        /*011c*/ 	.word	0x00000c40


	//   ....[22]....
        /*0120*/ 	.word	0x00000cc0


	//   ....[23]....
        /*0124*/ 	.word	0x00000d40


	//   ....[24]....
        /*0128*/ 	.word	0x00000dc0


	//   ....[25]....
        /*012c*/ 	.word	0x00000e40


	//   ....[26]....
        /*0130*/ 	.word	0x00000eb0


	//   ....[27]....
        /*0134*/ 	.word	0x00000f20


	//   ....[28]....
        /*0138*/ 	.word	0x00000f90


	//   ....[29]....
        /*013c*/ 	.word	0x00001000


	//----- nvinfo : EIATTR_EXIT_INSTR_OFFSETS
	.align		4
.L_16389:
        /*0140*/ 	.byte	0x04, 0x1c
        /*0142*/ 	.short	(.L_16391 - .L_16390)


	//   ....[0]....
.L_16390:
        /*0144*/ 	.word	0x00000ad0


	//   ....[1]....
        /*0148*/ 	.word	0x00000b60


	//----- nvinfo : EIATTR_CRS_STACK_SIZE
	.align		4
.L_16391:
        /*014c*/ 	.byte	0x04, 0x1e
        /*014e*/ 	.short	(.L_16393 - .L_16392)
.L_16392:
        /*0150*/ 	.word	0x00000000


	//----- nvinfo : EIATTR_CBANK_PARAM_SIZE
	.align		4
.L_16393:
        /*0154*/ 	.byte	0x03, 0x19
        /*0156*/ 	.short	0x0018


	//----- nvinfo : EIATTR_PARAM_CBANK
	.align		4
        /*0158*/ 	.byte	0x04, 0x0a
        /*015a*/ 	.short	(.L_16395 - .L_16394)
	.align		4
.L_16394:
        /*015c*/ 	.word	index@(.nv.constant0._ZN2at6native43_GLOBAL__N__9ae7fba5_10_SoftMax_cu_9f978f6322cunn_SoftMaxForwardRegIfffNS1_25LogSoftMaxForwardEpilogueElLi3EEEvPT1_PKT_T3_)
        /*0160*/ 	.short	0x0210
        /*0162*/ 	.short	0x0018


	//----- nvinfo : EIATTR_SW_WAR
	.align		4
.L_16395:
        /*0164*/ 	.byte	0x04, 0x36
        /*0166*/ 	.short	(.L_16397 - .L_16396)
.L_16396:
        /*0168*/ 	.word	0x00000008
.L_16397:


//--------------------- .nv.info._ZN2at6native43_GLOBAL__N__9ae7fba5_10_SoftMax_cu_9f978f6322cunn_SoftMaxForwardRegIfffNS1_25LogSoftMaxForwardEpilogueElLi2EEEvPT1_PKT_T3_ --------------------------
	.section	.nv.info._ZN2at6native43_GLOBAL__N__9ae7fba5_10_SoftMax_cu_9f978f6322cunn_SoftMaxForwardRegIfffNS1_25LogSoftMaxForwardEpilogueElLi2EEEvPT1_PKT_T3_,"",@"SHT_CUDA_INFO"
	.sectionflags	@""
	.align	4


	//----- nvinfo : EIATTR_CUDA_API_VERSION
	.align		4
        /*0000*/ 	.byte	0x04, 0x37
        /*0002*/ 	.short	(.L_16399 - .L_16398)
.L_16398:
        /*0004*/ 	.word	0x00000082


	//----- nvinfo : EIATTR_KPARAM_INFO
	.align		4
.L_16399:
        /*0008*/ 	.byte	0x04, 0x17
        /*000a*/ 	.short	(.L_16401 - .L_16400)
.L_16400:
        /*000c*/ 	.word	0x00000000
        /*0010*/ 	.short	0x0002
        /*0012*/ 	.short	0x0010
        /*0014*/ 	.byte	0x00, 0xf0, 0x21, 0x00


	//----- nvinfo : EIATTR_KPARAM_INFO
	.align		4
.L_16401:
        /*0018*/ 	.byte	0x04, 0x17
        /*001a*/ 	.short	(.L_16403 - .L_16402)
.L_16402:
        /*001c*/ 	.word	0x00000000
        /*0020*/ 	.short	0x0001
        /*0022*/ 	.short	0x0008
        /*0024*/ 	.byte	0x00, 0xf0, 0x21, 0x00


	//----- nvinfo : EIATTR_KPARAM_INFO
	.align		4
.L_16403:
        /*0028*/ 	.byte	0x04, 0x17
        /*002a*/ 	.short	(.L_16405 - .L_16404)
.L_16404:
        /*002c*/ 	.word	0x00000000
        /*0030*/ 	.short	0x0000
        /*0032*/ 	.short	0x0000
        /*0034*/ 	.byte	0x00, 0xf0, 0x21, 0x00


	//----- nvinfo : EIATTR_SPARSE_MMA_MASK
	.align		4
.L_16405:
        /*0038*/ 	.byte	0x03, 0x50
        /*003a*/ 	.short	0x0000


	//----- nvinfo : EIATTR_MAXREG_COUNT
	.align		4
        /*003c*/ 	.byte	0x03, 0x1b
        /*003e*/ 	.short	0x00ff


	//----- nvinfo : EIATTR_NUM_BARRIERS
	.align		4
        /*0040*/ 	.byte	0x02, 0x4c
        /*0042*/ 	.byte	0x01
	.zero		1


	//----- nvinfo : EIATTR_MERCURY_ISA_VERSION
	.align		4
        /*0044*/ 	.byte	0x03, 0x5f
        /*0046*/ 	.short	0x0101


	//----- nvinfo : EIATTR_COOP_GROUP_MASK_REGIDS
	.align		4
        /*0048*/ 	.byte	0x04, 0x29
        /*004a*/ 	.short	(.L_16407 - .L_16406)


	//   ....[0]....
.L_16406:
        /*004c*/ 	.word	0xffffffff


	//   ....[1]....
        /*0050*/ 	.word	0xffffffff


	//   ....[2]....
        /*0054*/ 	.word	0xffffffff


	//   ....[3]....
        /*0058*/ 	.word	0xffffffff


	//   ....[4]....
        /*005c*/ 	.word	0xffffffff


	//   ....[5]....
        /*0060*/ 	.word	0xffffffff


	//   ....[6]....
        /*0064*/ 	.word	0xffffffff


	//   ....[7]....
        /*0068*/ 	.word	0xffffffff


	//   ....[8]....
        /*006c*/ 	.word	0xffffffff


	//   ....[9]....
        /*0070*/ 	.word	0xffffffff


	//   ....[10]....
        /*0074*/ 	.word	0xffffffff


	//   ....[11]....
        /*0078*/ 	.word	0xffffffff


	//   ....[12]....
        /*007c*/ 	.word	0xffffffff


	//   ....[13]....
        /*0080*/ 	.word	0xffffffff


	//   ....[14]....
        /*0084*/ 	.word	0xffffffff


	//   ....[15]....
        /*0088*/ 	.word	0xffffffff


	//   ....[16]....
        /*008c*/ 	.word	0xffffffff


	//   ....[17]....
        /*0090*/ 	.word	0xffffffff


	//   ....[18]....
        /*0094*/ 	.word	0xffffffff


	//   ....[19]....
        /*0098*/ 	.word	0xffffffff


	//   ....[20]....
        /*009c*/ 	.word	0x05000011


	//   ....[21]....
        /*00a0*/ 	.word	0x05000011


	//   ....[22]....
        /*00a4*/ 	.word	0x05000011


	//   ....[23]....
        /*00a8*/ 	.word	0x05000011


	//   ....[24]....
        /*00ac*/ 	.word	0x05000011


	//   ....[25]....
        /*00b0*/ 	.word	0x05000011


	//   ....[26]....
        /*00b4*/ 	.word	0x05000011


	//   ....[27]....
        /*00b8*/ 	.word	0x05000011


	//   ....[28]....
        /*00bc*/ 	.word	0x05000011


	//   ....[29]....
        /*00c0*/ 	.word	0x05000011


	//----- nvinfo : EIATTR_COOP_GROUP_INSTR_OFFSETS
	.align		4
.L_16407:
        /*00c4*/ 	.byte	0x04, 0x28
        /*00c6*/ 	.short	(.L_16409 - .L_16408)


	//   ....[0]....
.L_16408:
        /*00c8*/ 	.word	0x00000220


	//   ....[1]....
        /*00cc*/ 	.word	0x00000250


	//   ....[2]....
        /*00d0*/ 	.word	0x00000280


	//   ....[3]....
        /*00d4*/ 	.word	0x000002b0


	//   ....[4]....
        /*00d8*/ 	.word	0x00000310


	//   ....[5]....
        /*00dc*/ 	.word	0x00000430


	//   ....[6]....
        /*00e0*/ 	.word	0x00000460


	//   ....[7]....
        /*00e4*/ 	.word	0x00000490


	//   ....[8]....
        /*00e8*/ 	.word	0x000004c0


	//   ....[9]....
        /*00ec*/ 	.word	0x000004f0


	//   ....[10]....
        /*00f0*/ 	.word	0x00000660


	//   ....[11]....
        /*00f4*/ 	.word	0x00000680


	//   ....[12]....
        /*00f8*/ 	.word	0x000006a0


	//   ....[13]....
        /*00fc*/ 	.word	0x000006c0


	//   ....[14]....
        /*0100*/ 	.word	0x000006e0


	//   ....[15]....
        /*0104*/ 	.word	0x00000760


	//   ....[16]....
        /*0108*/ 	.word	0x00000780


	//   ....[17]....
        /*010c*/ 	.word	0x000007a0


	//   ....[18]....
        /*0110*/ 	.word	0x000007c0


	//   ....[19]....
        /*0114*/ 	.word	0x000007e0


	//   ....[20]....
        /*0118*/ 	.word	0x00000a00


	//   ....[21]....
        /*011c*/ 	.word	0x00000a80


	//   ....[22]....
        /*0120*/ 	.word	0x00000b00


	//   ....[23]....
        /*0124*/ 	.word	0x00000b80


	//   ....[24]....
        /*0128*/ 	.word	0x00000c00


	//   ....[25]....
        /*012c*/ 	.word	0x00000c80


	//   ....[26]....
        /*0130*/ 	.word	0x00000cf0


	//   ....[27]....
        /*0134*/ 	.word	0x00000d60


	//   ....[28]....
        /*0138*/ 	.word	0x00000dd0


	//   ....[29]....
        /*013c*/ 	.word	0x00000e40


	//----- nvinfo : EIATTR_EXIT_INSTR_OFFSETS
	.align		4
.L_16409:
        /*0140*/ 	.byte	0x04, 0x1c
        /*0142*/ 	.short	(.L_16411 - .L_16410)


	//   ....[0]....
.L_16410:
        /*0144*/ 	.word	0x00000910


	//   ....[1]....
        /*0148*/ 	.word	0x000009a0


	//----- nvinfo : EIATTR_CRS_STACK_SIZE
	.align		4
.L_16411:
        /*014c*/ 	.byte	0x04, 0x1e
        /*014e*/ 	.short	(.L_16413 - .L_16412)
.L_16412:
        /*0150*/ 	.word	0x00000000


	//----- nvinfo : EIATTR_CBANK_PARAM_SIZE
	.align		4
.L_16413:
        /*0154*/ 	.byte	0x03, 0x19
        /*0156*/ 	.short	0x0018


	//----- nvinfo : EIATTR_PARAM_CBANK
	.align		4
        /*0158*/ 	.byte	0x04, 0x0a
        /*015a*/ 	.short	(.L_16415 - .L_16414)
	.align		4
.L_16414:
        /*015c*/ 	.word	index@(.nv.constant0._ZN2at6native43_GLOBAL__N__9ae7fba5_10_SoftMax_cu_9f978f6322cunn_SoftMaxForwardRegIfffNS1_25LogSoftMaxForwardEpilogueElLi2EEEvPT1_PKT_T3_)
        /*0160*/ 	.short	0x0210
        /*0162*/ 	.short	0x0018


	//----- nvinfo : EIATTR_SW_WAR
	.align		4
.L_16415:
        /*0164*/ 	.byte	0x04, 0x36
        /*0166*/ 	.short	(.L_16417 - .L_16416)
.L_16416:
        /*0168*/ 	.word	0x00000008
.L_16417:


//--------------------- .nv.info._ZN2at6native43_GLOBAL__N__9ae7fba5_10_SoftMax_cu_9f978f6322cunn_SoftMaxForwardRegIfffNS1_25LogSoftMaxForwardEpilogueElLi1EEEvPT1_PKT_T3_ --------------------------
	.section	.nv.info._ZN2at6native43_GLOBAL__N__9ae7fba5_10_SoftMax_cu_9f978f6322cunn_SoftMaxForwardRegIfffNS1_25LogSoftMaxForwardEpilogueElLi1EEEvPT1_PKT_T3_,"",@"SHT_CUDA_INFO"
	.sectionflags	@""
	.align	4


	//----- nvinfo : EIATTR_CUDA_API_VERSION
	.align		4
        /*0000*/ 	.byte	0x04, 0x37
        /*0002*/ 	.short	(.L_16419 - .L_16418)
.L_16418:
        /*0004*/ 	.word	0x00000082


	//----- nvinfo : EIATTR_KPARAM_INFO
	.align		4
.L_16419:
        /*0008*/ 	.byte	0x04, 0x17
        /*000a*/ 	.short	(.L_16421 - .L_16420)
.L_16420:
        /*000c*/ 	.word	0x00000000
        /*0010*/ 	.short	0x0002
        /*0012*/ 	.short	0x0010
        /*0014*/ 	.byte	0x00, 0xf0, 0x21, 0x00


	//----- nvinfo : EIATTR_KPARAM_INFO
	.align		4
.L_16421:
        /*0018*/ 	.byte	0x04, 0x17
        /*001a*/ 	.short	(.L_16423 - .L_16422)
.L_16422:
        /*001c*/ 	.word	0x00000000
        /*0020*/ 	.short	0x0001
        /*0022*/ 	.short	0x0008
        /*0024*/ 	.byte	0x00, 0xf0, 0x21, 0x00


	//----- nvinfo : EIATTR_KPARAM_INFO
	.align		4
.L_16423:
        /*0028*/ 	.byte	0x04, 0x17
        /*002a*/ 	.short	(.L_16425 - .L_16424)
.L_16424:
        /*002c*/ 	.word	0x00000000
        /*0030*/ 	.short	0x0000
        /*0032*/ 	.short	0x0000
        /*0034*/ 	.byte	0x00, 0xf0, 0x21, 0x00


	//----- nvinfo : EIATTR_SPARSE_MMA_MASK
	.align		4
.L_16425:
        /*0038*/ 	.byte	0x03, 0x50
        /*003a*/ 	.short	0x0000


	//----- nvinfo : EIATTR_MAXREG_COUNT
	.align		4
        /*003c*/ 	.byte	0x03, 0x1b
        /*003e*/ 	.short	0x00ff


	//----- nvinfo : EIATTR_NUM_BARRIERS
	.align		4
        /*0040*/ 	.byte	0x02, 0x4c
        /*0042*/ 	.byte	0x01
	.zero		1


	//----- nvinfo : EIATTR_MERCURY_ISA_VERSION
	.align		4
        /*0044*/ 	.byte	0x03, 0x5f
        /*0046*/ 	.short	0x0101


	//----- nvinfo : EIATTR_COOP_GROUP_MASK_REGIDS
	.align		4
        /*0048*/ 	.byte	0x04, 0x29
        /*004a*/ 	.short	(.L_16427 - .L_16426)


	//   ....[0]....
.L_16426:
        /*004c*/ 	.word	0xffffffff


	//   ....[1]....
        /*0050*/ 	.word	0xffffffff


	//   ....[2]....
        /*0054*/ 	.word	0xffffffff


	//   ....[3]....
        /*0058*/ 	.word	0xffffffff


	//   ....[4]....
        /*005c*/ 	.word	0xffffffff


	//   ....[5]....
        /*0060*/ 	.word	0xffffffff


	//   ....[6]....
        /*0064*/ 	.word	0xffffffff


	//   ....[7]....
        /*0068*/ 	.word	0xffffffff


	//   ....[8]....
        /*006c*/ 	.word	0xffffffff


	//   ....[9]....
        /*0070*/ 	.word	0xffffffff


	//   ....[10]....
        /*0074*/ 	.word	0xffffffff


	//   ....[11]....
        /*0078*/ 	.word	0xffffffff


	//   ....[12]....
        /*007c*/ 	.word	0xffffffff


	//   ....[13]....
        /*0080*/ 	.word	0xffffffff


	//   ....[14]....
        /*0084*/ 	.word	0xffffffff


	//   ....[15]....
        /*0088*/ 	.word	0xffffffff


	//   ....[16]....
        /*008c*/ 	.word	0xffffffff


	//   ....[17]....
        /*0090*/ 	.word	0xffffffff


	//   ....[18]....
        /*0094*/ 	.word	0xffffffff


	//   ....[19]....
        /*0098*/ 	.word	0xffffffff


	//   ....[20]....
        /*009c*/ 	.word	0x0500000e


	//   ....[21]....
        /*00a0*/ 	.word	0x0500000e


	//   ....[22]....
        /*00a4*/ 	.word	0x0500000e


	//   ....[23]....
        /*00a8*/ 	.word	0x0500000e


	//   ....[24]....
        /*00ac*/ 	.word	0x0500000e


	//   ....[25]....
        /*00b0*/ 	.word	0x0500000e


	//   ....[26]....
        /*00b4*/ 	.word	0x0500000e


	//   ....[27]....
        /*00b8*/ 	.word	0x0500000e


	//   ....[28]....
        /*00bc*/ 	.word	0x0500000e


	//   ....[29]....
        /*00c0*/ 	.word	0x0500000e


	//----- nvinfo : EIATTR_COOP_GROUP_INSTR_OFFSETS
	.align		4
.L_16427:
        /*00c4*/ 	.byte	0x04, 0x28
        /*00c6*/ 	.short	(.L_16429 - .L_16428)


	//   ....[0]....
.L_16428:
        /*00c8*/ 	.word	0x00000180


	//   ....[1]....
        /*00cc*/ 	.word	0x000001c0


	//   ....[2]....
        /*00d0*/ 	.word	0x00000220


	//   ....[3]....
        /*00d4*/ 	.word	0x00000260


	//   ....[4]....
        /*00d8*/ 	.word	0x000002b0


	//   ....[5]....
        /*00dc*/ 	.word	0x00000380


	//   ....[6]....
        /*00e0*/ 	.word	0x000003b0


	//   ....[7]....
        /*00e4*/ 	.word	0x000003e0


	//   ....[8]....
        /*00e8*/ 	.word	0x00000410


	//   ....[9]....
        /*00ec*/ 	.word	0x00000440


	//   ....[10]....
        /*00f0*/ 	.word	0x00000570


	//   ....[11]....
        /*00f4*/ 	.word	0x00000590


	//   ....[12]....
        /*00f8*/ 	.word	0x000005b0


	//   ....[13]....
        /*00fc*/ 	.word	0x000005d0


	//   ....[14]....
        /*0100*/ 	.word	0x000005f0


	//   ....[15]....
        /*0104*/ 	.word	0x00000670


	//   ....[16]....
        /*0108*/ 	.word	0x00000690


	//   ....[17]....
        /*010c*/ 	.word	0x000006b0


	//   ....[18]....
        /*0110*/ 	.word	0x000006d0


	//   ....[19]....
        /*0114*/ 	.word	0x000006f0


	//   ....[20]....
        /*0118*/ 	.word	0x00000860


	//   ....[21]....
        /*011c*/ 	.word	0x000008e0


	//   ....[22]....
        /*0120*/ 	.word	0x00000960


	//   ....[23]....
        /*0124*/ 	.word	0x000009e0


	//   ....[24]....
        /*0128*/ 	.word	0x00000a60


	//   ....[25]....
        /*012c*/ 	.word	0x00000ae0


	//   ....[26]....
        /*0130*/ 	.word	0x00000b50


	//   ....[27]....
        /*0134*/ 	.word	0x00000bc0


	//   ....[28]....
        /*0138*/ 	.word	0x00000c30


	//   ....[29]....
        /*013c*/ 	.word	0x00000ca0


	//----- nvinfo : EIATTR_EXIT_INSTR_OFFSETS
	.align		4
.L_16429:
        /*0140*/ 	.byte	0x04, 0x1c
        /*0142*/ 	.short	(.L_16431 - .L_16430)


	//   ....[0]....
.L_16430:
        /*0144*/ 	.word	0x00000750


	//   ....[1]....
        /*0148*/ 	.word	0x00000800


	//----- nvinfo : EIATTR_CRS_STACK_SIZE
	.align		4
.L_16431:
        /*014c*/ 	.byte	0x04, 0x1e
        /*014e*/ 	.short	(.L_16433 - .L_16432)
.L_16432:
        /*0150*/ 	.word	0x00000000


	//----- nvinfo : EIATTR_CBANK_PARAM_SIZE
	.align		4
.L_16433:
        /*0154*/ 	.byte	0x03, 0x19
        /*0156*/ 	.short	0x0018


	//----- nvinfo : EIATTR_PARAM_CBANK
	.align		4
        /*0158*/ 	.byte	0x04, 0x0a
        /*015a*/ 	.short	(.L_16435 - .L_16434)
	.align		4
.L_16434:
        /*015c*/ 	.word	index@(.nv.constant0._ZN2at6native43_GLOBAL__N__9ae7fba5_10_SoftMax_cu_9f978f6322cunn_SoftMaxForwardRegIfffNS1_25LogSoftMaxForwardEpilogueElLi1EEEvPT1_PKT_T3_)
        /*0160*/ 	.short	0x0210
        /*0162*/ 	.short	0x0018


	//----- nvinfo : EIATTR_SW_WAR
	.align		4
.L_16435:
        /*0164*/ 	.byte	0x04, 0x36
        /*0166*/ 	.short	(.L_16437 - .L_16436)
.L_16436:
        /*0168*/ 	.word	0x00000008
.L_16437:


//--------------------- .nv.info._ZN2at6native43_GLOBAL__N__9ae7fba5_10_SoftMax_cu_9f978f6319cunn_SoftMaxForwardILi2EdddNS1_25LogSoftMaxForwardEpilogueEEEvPT2_PKT0_i --------------------------
	.section	.nv.info._ZN2at6native43_GLOBAL__N__9ae7fba5_10_SoftMax_cu_9f978f6319cunn_SoftMaxForwardILi2EdddNS1_25LogSoftMaxForwardEpilogueEEEvPT2_PKT0_i,"",@"SHT_CUDA_INFO"
	.sectionflags	@""
	.align	4


	//----- nvinfo : EIATTR_CUDA_API_VERSION
	.align		4
        /*0000*/ 	.byte	0x04, 0x37
        /*0002*/ 	.short	(.L_16439 - .L_16438)
.L_16438:
        /*0004*/ 	.word	0x00000082


	//----- nvinfo : EIATTR_KPARAM_INFO
	.align		4
.L_16439:
        /*0008*/ 	.byte	0x04, 0x17
        /*000a*/ 	.short	(.L_16441 - .L_16440)
.L_16440:
        /*000c*/ 	.word	0x00000000
        /*0010*/ 	.short	0x0002
        /*0012*/ 	.short	0x0010
        /*0014*/ 	.byte	0x00, 0xf0, 0x11, 0x00


	//----- nvinfo : EIATTR_KPARAM_INFO
	.align		4
.L_16441:
        /*0018*/ 	.byte	0x04, 0x17
        /*001a*/ 	.short	(.L_16443 - .L_16442)
.L_16442:
        /*001c*/ 	.word	0x00000000
        /*0020*/ 	.short	0x0001
        /*0022*/ 	.short	0x0008
        /*0024*/ 	.byte	0x00, 0xf0, 0x21, 0x00


	//----- nvinfo : EIATTR_KPARAM_INFO
	.align		4
.L_16443:
        /*0028*/ 	.byte	0x04, 0x17
        /*002a*/ 	.short	(.L_16445 - .L_16444)
.L_16444:
        /*002c*/ 	.word	0x00000000
        /*0030*/ 	.short	0x0000
        /*0032*/ 	.short	0x0000
        /*0034*/ 	.byte	0x00, 0xf0, 0x21, 0x00


	//----- nvinfo : EIATTR_SPARSE_MMA_MASK
	.align		4
.L_16445:
        /*0038*/ 	.byte	0x03, 0x50
        /*003a*/ 	.short	0x0000


	//----- nvinfo : EIATTR_MAXREG_COUNT
	.align		4
        /*003c*/ 	.byte	0x03, 0x1b
        /*003e*/ 	.short	0x00ff


	//----- nvinfo : EIATTR_NUM_BARRIERS
	.align		4
        /*0040*/ 	.byte	0x02, 0x4c
        /*0042*/ 	.byte	0x01
	.zero		1


	//----- nvinfo : EIATTR_MERCURY_ISA_VERSION
	.align		4
        /*0044*/ 	.byte	0x03, 0x5f
        /*0046*/ 	.short	0x0101


	//----- nvinfo : EIATTR_COOP_GROUP_MASK_REGIDS
	.align		4
        /*0048*/ 	.byte	0x04, 0x29
        /*004a*/ 	.short	(.L_16447 - .L_16446)


	//   ....[0]....
.L_16446:
        /*004c*/ 	.word	0xffffffff


	//   ....[1]....
        /*0050*/ 	.word	0xffffffff


	//   ....[2]....
        /*0054*/ 	.word	0xffffffff


	//   ....[3]....
        /*0058*/ 	.word	0xffffffff


	//   ....[4]....
        /*005c*/ 	.word	0xffffffff


	//   ....[5]....
        /*0060*/ 	.word	0xffffffff


	//   ....[6]....
        /*0064*/ 	.word	0xffffffff


	//   ....[7]....
        /*0068*/ 	.word	0xffffffff


	//   ....[8]....
        /*006c*/ 	.word	0xffffffff


	//   ....[9]....
        /*0070*/ 	.word	0xffffffff


	//   ....[10]....
        /*0074*/ 	.word	0xffffffff


	//   ....[11]....
        /*0078*/ 	.word	0xffffffff


	//   ....[12]....
        /*007c*/ 	.word	0xffffffff


	//   ....[13]....
        /*0080*/ 	.word	0xffffffff


	//   ....[14]....
        /*0084*/ 	.word	0xffffffff


	//   ....[15]....
        /*0088*/ 	.word	0xffffffff


	//   ....[16]....
        /*008c*/ 	.word	0xffffffff


	//   ....[17]....
        /*0090*/ 	.word	0xffffffff


	//   ....[18]....
        /*0094*/ 	.word	0xffffffff


	//   ....[19]....
        /*0098*/ 	.word	0xffffffff


	//   ....[20]....
        /*009c*/ 	.word	0xffffffff


	//   ....[21]....
        /*00a0*/ 	.word	0xffffffff


	//   ....[22]....
        /*00a4*/ 	.word	0xffffffff


	//   ....[23]....
        /*00a8*/ 	.word	0xffffffff


	//   ....[24]....
        /*00ac*/ 	.word	0xffffffff


	//   ....[25]....
        /*00b0*/ 	.word	0xffffffff


	//   ....[26]....
        /*00b4*/ 	.word	0xffffffff


	//   ....[27]....
        /*00b8*/ 	.word	0xffffffff


	//   ....[28]....
        /*00bc*/ 	.word	0xffffffff


	//   ....[29]....
        /*00c0*/ 	.word	0xffffffff


	//   ....[30]....
        /*00c4*/ 	.word	0xffffffff


	//   ....[31]....
        /*00c8*/ 	.word	0xffffffff


	//   ....[32]....
        /*00cc*/ 	.word	0xffffffff


	//   ....[33]....
        /*00d0*/ 	.word	0xffffffff


	//   ....[34]....
        /*00d4*/ 	.word	0xffffffff


	//   ....[35]....
        /*00d8*/ 	.word	0xffffffff


	//   ....[36]....
        /*00dc*/ 	.word	0xffffffff


	//   ....[37]....
        /*00e0*/ 	.word	0xffffffff


	//   ....[38]....
        /*00e4*/ 	.word	0xffffffff


	//   ....[39]....
        /*00e8*/ 	.word	0xffffffff


	//   ....[40]....
        /*00ec*/ 	.word	0x0500000d


	//   ....[41]....
        /*00f0*/ 	.word	0x0500000d


	//   ....[42]....
        /*00f4*/ 	.word	0x0500000d


	//   ....[43]....
        /*00f8*/ 	.word	0x0500000d


	//   ....[44]....
        /*00fc*/ 	.word	0x0500000d


	//   ....[45]....
        /*0100*/ 	.word	0x0500000d


	//   ....[46]....
        /*0104*/ 	.word	0x0500000d


	//   ....[47]....
        /*0108*/ 	.word	0x0500000d


	//   ....[48]....
        /*010c*/ 	.word	0x0500000d


	//   ....[49]....
        /*0110*/ 	.word	0x0500000d


	//   ....[50]....
        /*0114*/ 	.word	0x0500000d


	//   ....[51]....
        /*0118*/ 	.word	0x0500000d


	//   ....[52]....
        /*011c*/ 	.word	0x0500000d


	//   ....[53]....
        /*0120*/ 	.word	0x0500000d


	//   ....[54]....
        /*0124*/ 	.word	0x0500000d


	//   ....[55]....
        /*0128*/ 	.word	0x0500000d


	//   ....[56]....
        /*012c*/ 	.word	0x0500000d


	//   ....[57]....
        /*0130*/ 	.word	0x0500000d


	//   ....[58]....
        /*0134*/ 	.word	0x0500000d


	//   ....[59]....
        /*0138*/ 	.word	0x0500000d


	//----- nvinfo : EIATTR_COOP_GROUP_INSTR_OFFSETS
	.align		4
.L_16447:
        /*013c*/ 	.byte	0x04, 0x28
        /*013e*/ 	.short	(.L_16449 - .L_16448)


	//   ....[0]....
.L_16448:
        /*0140*/ 	.word	0x000007c0


	//   ....[1]....
        /*0144*/ 	.word	0x00000800


	//   ....[2]....
        /*0148*/ 	.word	0x00000890


	//   ....[3]....
        /*014c*/ 	.word	0x000008a0


	//   ....[4]....
        /*0150*/ 	.word	0x000008e0


	//   ....[5]....
        /*0154*/ 	.word	0x000008f0


	//   ....[6]....
        /*0158*/ 	.word	0x00000940


	//   ....[7]....
        /*015c*/ 	.word	0x00000960


	//   ....[8]....
        /*0160*/ 	.word	0x000009d0


	//   ....[9]....
        /*0164*/ 	.word	0x000009e0


	//   ....[10]....
        /*0168*/ 	.word	0x00000ae0


	//   ....[11]....
        /*016c*/ 	.word	0x00000af0


	//   ....[12]....
        /*0170*/ 	.word	0x00000b30


	//   ....[13]....
        /*0174*/ 	.word	0x00000b40


	//   ....[14]....
        /*0178*/ 	.word	0x00000b80


	//   ....[15]....
        /*017c*/ 	.word	0x00000b90


	//   ....[16]....
        /*0180*/ 	.word	0x00000bd0


	//   ....[17]....
        /*0184*/ 	.word	0x00000be0


	//   ....[18]....
        /*0188*/ 	.word	0x00000c20


	//   ....[19]....
        /*018c*/ 	.word	0x00000c30


	//   ....[20]....
        /*0190*/ 	.word	0x00001e00


	//   ....[21]....
        /*0194*/ 	.word	0x00001e20


	//   ....[22]....
        /*0198*/ 	.word	0x00001e60


	//   ....[23]....
        /*019c*/ 	.word	0x00001e70


	//   ....[24]....
        /*01a0*/ 	.word	0x00001e90


	//   ....[25]....
        /*01a4*/ 	.word	0x00001ea0


	//   ....[26]....
        /*01a8*/ 	.word	0x00001ec0


	//   ....[27]....
        /*01ac*/ 	.word	0x00001ed0


	//   ....[28]....
        /*01b0*/ 	.word	0x00001ef0


	//   ....[29]....
        /*01b4*/ 	.word	0x00001f00


	//   ....[30]....
        /*01b8*/ 	.word	0x00002070


	//   ....[31]....
        /*01bc*/ 	.word	0x00002080


	//   ....[32]....
        /*01c0*/ 	.word	0x000020a0


	//   ....[33]....
        /*01c4*/ 	.word	0x000020b0


	//   ....[34]....
        /*01c8*/ 	.word	0x000020f0


	//   ....[35]....
        /*01cc*/ 	.word	0x00002100


	//   ....[36]....
        /*01d0*/ 	.word	0x00002140


	//   ....[37]....
        /*01d4*/ 	.word	0x00002150


	//   ....[38]....
        /*01d8*/ 	.word	0x00002170


	//   ....[39]....
        /*01dc*/ 	.word	0x00002180


	//   ....[40]....
        /*01e0*/ 	.word	0x00002fb0


	//   ....[41]....
        /*01e4*/ 	.word	0x00003000


	//   ....[42]....
        /*01e8*/ 	.word	0x00003090


	//   ....[43]....
        /*01ec*/ 	.word	0x000030e0


	//   ....[44]....
        /*01f0*/ 	.word	0x00003170


	//   ....[45]....
        /*01f4*/ 	.word	0x000031c0


	//   ....[46]....
        /*01f8*/ 	.word	0x00003250


	//   ....[47]....
        /*01fc*/ 	.word	0x000032a0


	//   ....[48]....
        /*0200*/ 	.word	0x00003330


	//   ....[49]....
        /*0204*/ 	.word	0x00003380


	//   ....[50]....
        /*0208*/ 	.word	0x00003410


	//   ....[51]....
        /*020c*/ 	.word	0x00003460


	//   ....[52]....
        /*0210*/ 	.word	0x000034d0


	//   ....[53]....
        /*0214*/ 	.word	0x00003520


	//   ....[54]....
        /*0218*/ 	.word	0x00003590


	//   ....[55]....
        /*021c*/ 	.word	0x000035e0


	//   ....[56]....
        /*0220*/ 	.word	0x00003650


	//   ....[57]....
        /*0224*/ 	.word	0x000036a0


	//   ....[58]....
        /*0228*/ 	.word	0x00003710


	//   ....[59]....
        /*022c*/ 	.word	0x00003760


	//----- nvinfo : EIATTR_EXIT_INSTR_OFFSETS
	.align		4
.L_16449:
        /*0230*/ 	.byte	0x04, 0x1c
        /*0232*/ 	.short	(.L_16451 - .L_16450)


	//   ....[0]....
.L_16450:
        /*0234*/ 	.word	0x000027c0


	//   ....[1]....
        /*0238*/ 	.word	0x000028d0


	//   ....[2]....
        /*023c*/ 	.word	0x00002eb0


	//   ....[3]....
        /*0240*/ 	.word	0x00002f50


	//----- nvinfo : EIATTR_CRS_STACK_SIZE
	.align		4
.L_16451:
        /*0244*/ 	.byte	0x04, 0x1e
        /*0246*/ 	.short	(.L_16453 - .L_16452)
.L_16452:
        /*0248*/ 	.word	0x00000000


	//----- nvinfo : EIATTR_CBANK_PARAM_SIZE
	.align		4
.L_16453:
        /*024c*/ 	.byte	0x03, 0x19
        /*024e*/ 	.short	0x0014


	//----- nvinfo : EIATTR_PARAM_CBANK
	.align		4
        /*0250*/ 	.byte	0x04, 0x0a
        /*0252*/ 	.short	(.L_16455 - .L_16454)
	.align		4
.L_16454:
        /*0254*/ 	.word	index@(.nv.constant0._ZN2at6native43_GLOBAL__N__9ae7fba5_10_SoftMax_cu_9f978f6319cunn_SoftMaxForwardILi2EdddNS1_25LogSoftMaxForwardEpilogueEEEvPT2_PKT0_i)
        /*0258*/ 	.short	0x0210
        /*025a*/ 	.short	0x0014


	//----- nvinfo : EIATTR_SW_WAR
	.align		4
.L_16455:
        /*025c*/ 	.byte	0x04, 0x36
        /*025e*/ 	.short	(.L_16457 - .L_16456)
.L_16456:
        /*0260*/ 	.word	0x00000008
.L_16457:


//--------------------- .nv.info._ZN2at6native43_GLOBAL__N__9ae7fba5_10_SoftMax_cu_9f978f6323cunn_SoftMaxForwardSmemILi2EdddNS1_25LogSoftMaxForwardEpilogueElEEvPT2_PKT0_T4_ --------------------------
	.section	.nv.info._ZN2at6native43_GLOBAL__N__9ae7fba5_10_SoftMax_cu_9f978f6323cunn_SoftMaxForwardSmemILi2EdddNS1_25LogSoftMaxForwardEpilogueElEEvPT2_PKT0_T4_,"",@"SHT_CUDA_INFO"
	.sectionflags	@""
	.align	4


	//----- nvinfo : EIATTR_CUDA_API_VERSION
	.align		4
        /*0000*/ 	.byte	0x04, 0x37
        /*0002*/ 	.short	(.L_16459 - .L_16458)
.L_16458:
        /*0004*/ 	.word	0x00000082


	//----- nvinfo : EIATTR_KPARAM_INFO
	.align		4
.L_16459:
        /*0008*/ 	.byte	0x04, 0x17
        /*000a*/ 	.short	(.L_16461 - .L_16460)
.L_16460:
        /*000c*/ 	.word	0x00000000
        /*0010*/ 	.short	0x0002
        /*0012*/ 	.short	0x0010
        /*0014*/ 	.byte	0x00, 0xf0, 0x21, 0x00


	//----- nvinfo : EIATTR_KPARAM_INFO
	.align		4
.L_16461:
        /*0018*/ 	.byte	0x04, 0x17
        /*001a*/ 	.short	(.L_16463 - .L_16462)
.L_16462:
        /*001c*/ 	.word	0x00000000
        /*0020*/ 	.short	0x0001
        /*0022*/ 	.short	0x0008
        /*0024*/ 	.byte	0x00, 0xf0, 0x21, 0x00


	//----- nvinfo : EIATTR_KPARAM_INFO
	.align		4
.L_16463:
        /*0028*/ 	.byte	0x04, 0x17
        /*002a*/ 	.short	(.L_16465 - .L_16464)
.L_16464:
        /*002c*/ 	.word	0x00000000
        /*0030*/ 	.short	0x0000
        /*0032*/ 	.short	0x0000
        /*0034*/ 	.byte	0x00, 0xf0, 0x21, 0x00


	//----- nvinfo : EIATTR_SPARSE_MMA_MASK
	.align		4
.L_16465:
        /*0038*/ 	.byte	0x03, 0x50
        /*003a*/ 	.short	0x0000


	//----- nvinfo : EIATTR_MAXREG_COUNT
	.align		4
        /*003c*/ 	.byte	0x03, 0x1b
        /*003e*/ 	.short	0x00ff


	//----- nvinfo : EIATTR_NUM_BARRIERS
	.align		4
        /*0040*/ 	.byte	0x02, 0x4c
        /*0042*/ 	.byte	0x01
	.zero		1


	//----- nvinfo : EIATTR_MERCURY_ISA_VERSION
	.align		4
        /*0044*/ 	.byte	0x03, 0x5f
        /*0046*/ 	.short	0x0101


	//----- nvinfo : EIATTR_COOP_GROUP_MASK_REGIDS
	.align		4
        /*0048*/ 	.byte	0x04, 0x29
        /*004a*/ 	.short	(.L_16467 - .L_16466)


	//   ....[0]....
.L_16466:
        /*004c*/ 	.word	0xffffffff


	//   ....[1]....
        /*0050*/ 	.word	0xffffffff


	//   ....[2]....
        /*0054*/ 	.word	0xffffffff


	//   ....[3]....
        /*0058*/ 	.word	0xffffffff


	//   ....[4]....
        /*005c*/ 	.word	0xffffffff


	//   ....[5]....
        /*0060*/ 	.word	0xffffffff


	//   ....[6]....
        /*0064*/ 	.word	0xffffffff


	//   ....[7]....
        /*0068*/ 	.word	0xffffffff


	//   ....[8]....
        /*006c*/ 	.word	0xffffffff


	//   ....[9]....
        /*0070*/ 	.word	0xffffffff


	//   ....[10]....
        /*0074*/ 	.word	0xffffffff


	//   ....[11]....
        /*0078*/ 	.word	0xffffffff


	//   ....[12]....
        /*007c*/ 	.word	0xffffffff


	//   ....[13]....
        /*0080*/ 	.word	0xffffffff


	//   ....[14]....
        /*0084*/ 	.word	0xffffffff


	//   ....[15]....
        /*0088*/ 	.word	0xffffffff


	//   ....[16]....
        /*008c*/ 	.word	0xffffffff


	//   ....[17]....
        /*0090*/ 	.word	0xffffffff


	//   ....[18]....
        /*0094*/ 	.word	0xffffffff


	//   ....[19]....
        /*0098*/ 	.word	0xffffffff


	//   ....[20]....
        /*009c*/ 	.word	0xffffffff


	//   ....[21]....
        /*00a0*/ 	.word	0xffffffff


	//   ....[22]....
        /*00a4*/ 	.word	0xffffffff


	//   ....[23]....
        /*00a8*/ 	.word	0xffffffff


	//   ....[24]....
        /*00ac*/ 	.word	0xffffffff


	//   ....[25]....
        /*00b0*/ 	.word	0xffffffff


	//   ....[26]....
        /*00b4*/ 	.word	0xffffffff


	//   ....[27]....
        /*00b8*/ 	.word	0xffffffff


	//   ....[28]....
        /*00bc*/ 	.word	0xffffffff


	//   ....[29]....
        /*00c0*/ 	.word	0xffffffff


	//   ....[30]....
        /*00c4*/ 	.word	0xffffffff


	//   ....[31]....
        /*00c8*/ 	.word	0xffffffff


	//   ....[32]....
        /*00cc*/ 	.word	0xffffffff


	//   ....[33]....
        /*00d0*/ 	.word	0xffffffff


	//   ....[34]....
        /*00d4*/ 	.word	0xffffffff


	//   ....[35]....
        /*00d8*/ 	.word	0xffffffff


	//   ....[36]....
        /*00dc*/ 	.word	0xffffffff


	//   ....[37]....
        /*00e0*/ 	.word	0xffffffff


	//   ....[38]....
        /*00e4*/ 	.word	0xffffffff


	//   ....[39]....
        /*00e8*/ 	.word	0xffffffff


	//   ....[40]....
        /*00ec*/ 	.word	0x05000010


	//   ....[41]....
        /*00f0*/ 	.word	0x05000010


	//   ....[42]....
        /*00f4*/ 	.word	0x05000010


	//   ....[43]....
        /*00f8*/ 	.word	0x05000010


	//   ....[44]....
        /*00fc*/ 	.word	0x05000010


	//   ....[45]....
        /*0100*/ 	.word	0x05000010


	//   ....[46]....
        /*0104*/ 	.word	0x05000010


	//   ....[47]....
        /*0108*/ 	.word	0x05000010


	//   ....[48]....
        /*010c*/ 	.word	0x05000010


	//   ....[49]....
        /*0110*/ 	.word	0x05000010


	//   ....[50]....
        /*0114*/ 	.word	0x05000010


	//   ....[51]....
        /*0118*/ 	.word	0x05000010


	//   ....[52]....
        /*011c*/ 	.word	0x05000010


	//   ....[53]....
        /*0120*/ 	.word	0x05000010


	//   ....[54]....
        /*0124*/ 	.word	0x05000010


	//   ....[55]....
        /*0128*/ 	.word	0x05000010


	//   ....[56]....
        /*012c*/ 	.word	0x05000010


	//   ....[57]....
        /*0130*/ 	.word	0x05000010


	//   ....[58]....
        /*0134*/ 	.word	0x05000010


	//   ....[59]....
        /*0138*/ 	.word	0x05000010


	//----- nvinfo : EIATTR_COOP_GROUP_INSTR_OFFSETS
	.align		4
.L_16467:
        /*013c*/ 	.byte	0x04, 0x28
        /*013e*/ 	.short	(.L_16469 - .L_16468)


	//   ....[0]....
.L_16468:
        /*0140*/ 	.word	0x000003a0


	//   ....[1]....
        /*0144*/ 	.word	0x000003e0


	//   ....[2]....
        /*0148*/ 	.word	0x000004a0


	//   ....[3]....
        /*014c*/ 	.word	0x000004b0


	//   ....[4]....
        /*0150*/ 	.word	0x000004f0


	//   ....[5]....
        /*0154*/ 	.word	0x00000500


	//   ....[6]....
        /*0158*/ 	.word	0x00000550


	//   ....[7]....
        /*015c*/ 	.word	0x00000560


	//   ....[8]....
        /*0160*/ 	.word	0x000005e0


	//   ....[9]....
        /*0164*/ 	.word	0x000005f0


	//   ....[10]....
        /*0168*/ 	.word	0x000006e0


	//   ....[11]....
        /*016c*/ 	.word	0x000006f0


	//   ....[12]....
        /*0170*/ 	.word	0x00000730


	//   ....[13]....
        /*0174*/ 	.word	0x00000740


	//   ....[14]....
        /*0178*/ 	.word	0x00000780


	//   ....[15]....
        /*017c*/ 	.word	0x00000790


	//   ....[16]....
        /*0180*/ 	.word	0x000007d0


	//   ....[17]....
        /*0184*/ 	.word	0x000007e0


	//   ....[18]....
        /*0188*/ 	.word	0x00000820


	//   ....[19]....
        /*018c*/ 	.word	0x00000830


	//   ....[20]....
        /*0190*/ 	.word	0x00001000


	//   ....[21]....
        /*0194*/ 	.word	0x00001010


	//   ....[22]....
        /*0198*/ 	.word	0x00001050


	//   ....[23]....
        /*019c*/ 	.word	0x00001060


	//   ....[24]....
        /*01a0*/ 	.word	0x000010c0


	//   ....[25]....
        /*01a4*/ 	.word	0x000010d0


	//   ....[26]....
        /*01a8*/ 	.word	0x000010f0


	//   ....[27]....
        /*01ac*/ 	.word	0x00001100


	//   ....[28]....
        /*01b0*/ 	.word	0x00001120


	//   ....[29]....
        /*01b4*/ 	.word	0x00001130


	//   ....[30]....
        /*01b8*/ 	.word	0x000011c0


	//   ....[31]....
        /*01bc*/ 	.word	0x000011d0


	//   ....[32]....
        /*01c0*/ 	.word	0x000011f0


	//   ....[33]....
        /*01c4*/ 	.word	0x00001200


	//   ....[34]....
        /*01c8*/ 	.word	0x00001240


	//   ....[35]....
        /*01cc*/ 	.word	0x00001250


	//   ....[36]....
        /*01d0*/ 	.word	0x00001290


	//   ....[37]....
        /*01d4*/ 	.word	0x000012a0


	//   ....[38]....
        /*01d8*/ 	.word	0x000012c0


	//   ....[39]....
        /*01dc*/ 	.word	0x000012d0


	//   ....[40]....
        /*01e0*/ 	.word	0x00001a90


	//   ....[41]....
        /*01e4*/ 	.word	0x00001ae0


	//   ....[42]....
        /*01e8*/ 	.word	0x00001b70


	//   ....[43]....
        /*01ec*/ 	.word	0x00001bc0


	//   ....[44]....
        /*01f0*/ 	.word	0x00001c50


	//   ....[45]....
        /*01f4*/ 	.word	0x00001ca0


	//   ....[46]....
        /*01f8*/ 	.word	0x00001d30


	//   ....[47]....
        /*01fc*/ 	.word	0x00001d80


	//   ....[48]....
        /*0200*/ 	.word	0x00001e10


	//   ....[49]....
        /*0204*/ 	.word	0x00001e60


	//   ....[50]....
        /*0208*/ 	.word	0x00001ef0


	//   ....[51]....
        /*020c*/ 	.word	0x00001f40


	//   ....[52]....
        /*0210*/ 	.word	0x00001fb0


	//   ....[53]....
        /*0214*/ 	.word	0x00002000


	//   ....[54]....
        /*0218*/ 	.word	0x00002070


	//   ....[55]....
        /*021c*/ 	.word	0x000020c0


	//   ....[56]....
        /*0220*/ 	.word	0x00002130


	//   ....[57]....
        /*0224*/ 	.word	0x00002180


	//   ....[58]....
        /*0228*/ 	.word	0x000021f0


	//   ....[59]....
        /*022c*/ 	.word	0x00002240


	//----- nvinfo : EIATTR_EXIT_INSTR_OFFSETS
	.align		4
.L_16469:
        /*0230*/ 	.byte	0x04, 0x1c
        /*0232*/ 	.short	(.L_16471 - .L_16470)


	//   ....[0]....
.L_16470:
        /*0234*/ 	.word	0x00001890


	//   ....[1]....
        /*0238*/ 	.word	0x00001a30


	//----- nvinfo : EIATTR_CRS_STACK_SIZE
	.align		4
.L_16471:
        /*023c*/ 	.byte	0x04, 0x1e
        /*023e*/ 	.short	(.L_16473 - .L_16472)
.L_16472:
        /*0240*/ 	.word	0x00000000


	//----- nvinfo : EIATTR_CBANK_PARAM_SIZE
	.align		4
.L_16473:
        /*0244*/ 	.byte	0x03, 0x19
        /*0246*/ 	.short	0x0018


	//----- nvinfo : EIATTR_PARAM_CBANK
	.align		4
        /*0248*/ 	.byte	0x04, 0x0a
        /*024a*/ 	.short	(.L_16475 - .L_16474)
	.align		4
.L_16474:
        /*024c*/ 	.word	index@(.nv.constant0._ZN2at6native43_GLOBAL__N__9ae7fba5_10_SoftMax_cu_9f978f6323cunn_SoftMaxForwardSmemILi2EdddNS1_25LogSoftMaxForwardEpilogueElEEvPT2_PKT0_T4_)
        /*0250*/ 	.short	0x0210
        /*0252*/ 	.short	0x0018


	//----- nvinfo : EIATTR_SW_WAR
	.align		4
.L_16475:
        /*0254*/ 	.byte	0x04, 0x36
        /*0256*/ 	.short	(.L_16477 - .L_16476)
.L_16476:
        /*0258*/ 	.word	0x00000008
.L_16477:


//--------------------- .nv.info._ZN2at6native43_GLOBAL__N__9ae7fba5_10_SoftMax_cu_9f978f6322cunn_SoftMaxForwardRegIdddNS1_25LogSoftMaxForwardEpilogueElLi9EEEvPT1_PKT_T3_ --------------------------
	.section	.nv.info._ZN2at6native43_GLOBAL__N__9ae7fba5_10_SoftMax_cu_9f978f6322cunn_SoftMaxForwardRegIdddNS1_25LogSoftMaxForwardEpilogueElLi9EEEvPT1_PKT_T3_,"",@"SHT_CUDA_INFO"
	.sectionflags	@""
	.align	4


	//----- nvinfo : EIATTR_CUDA_API_VERSION
	.align		4
        /*0000*/ 	.byte	0x04, 0x37
        /*0002*/ 	.short	(.L_16479 - .L_16478)
.L_16478:
        /*0004*/ 	.word	0x00000082


	//----- nvinfo : EIATTR_KPARAM_INFO
	.align		4
.L_16479:
        /*0008*/ 	.byte	0x04, 0x17
        /*000a*/ 	.short	(.L_16481 - .L_16480)
.L_16480:
        /*000c*/ 	.word	0x00000000
        /*0010*/ 	.short	0x0002
        /*0012*/ 	.short	0x0010
        /*0014*/ 	.byte	0x00, 0xf0, 0x21, 0x00


	//----- nvinfo : EIATTR_KPARAM_INFO
	.align		4
.L_16481:
        /*0018*/ 	.byte	0x04, 0x17
        /*001a*/ 	.short	(.L_16483 - .L_16482)
.L_16482:
        /*001c*/ 	.word	0x00000000
        /*0020*/ 	.short	0x0001
        /*0022*/ 	.short	0x0008
        /*0024*/ 	.byte	0x00, 0xf0, 0x21, 0x00


	//----- nvinfo : EIATTR_KPARAM_INFO
	.align		4
.L_16483:
        /*0028*/ 	.byte	0x04, 0x17
        /*002a*/ 	.short	(.L_16485 - .L_16484)
.L_16484:
        /*002c*/ 	.word	0x00000000
        /*0030*/ 	.short	0x0000
        /*0032*/ 	.short	0x0000
        /*0034*/ 	.byte	0x00, 0xf0, 0x21, 0x00


	//----- nvinfo : EIATTR_SPARSE_MMA_MASK
	.align		4
.L_16485:
        /*0038*/ 	.byte	0x03, 0x50
        /*003a*/ 	.short	0x0000


	//----- nvinfo : EIATTR_MAXREG_COUNT
	.align		4
        /*003c*/ 	.byte	0x03, 0x1b
        /*003e*/ 	.short	0x00ff


	//----- nvinfo : EIATTR_NUM_BARRIERS
	.align		4
        /*0040*/ 	.byte	0x02, 0x4c
        /*0042*/ 	.byte	0x01
	.zero		1


	//----- nvinfo : EIATTR_MERCURY_ISA_VERSION
	.align		4
        /*0044*/ 	.byte	0x03, 0x5f
        /*0046*/ 	.short	0x0101


	//----- nvinfo : EIATTR_COOP_GROUP_MASK_REGIDS
	.align		4
        /*0048*/ 	.byte	0x04, 0x29
        /*004a*/ 	.short	(.L_16487 - .L_16486)


	//   ....[0]....
.L_16486:
        /*004c*/ 	.word	0xffffffff


	//   ....[1]....
        /*0050*/ 	.word	0xffffffff


	//   ....[2]....
        /*0054*/ 	.word	0xffffffff


	//   ....[3]....
        /*0058*/ 	.word	0xffffffff


	//   ....[4]....
        /*005c*/ 	.word	0xffffffff


	//   ....[5]....
        /*0060*/ 	.word	0xffffffff


	//   ....[6]....
        /*0064*/ 	.word	0xffffffff


	//   ....[7]....
        /*0068*/ 	.word	0xffffffff


	//   ....[8]....
        /*006c*/ 	.word	0xffffffff


	//   ....[9]....
        /*0070*/ 	.word	0xffffffff


	//   ....[10]....
        /*0074*/ 	.word	0xffffffff


	//   ....[11]....
        /*0078*/ 	.word	0xffffffff


	//   ....[12]....
        /*007c*/ 	.word	0xffffffff


	//   ....[13]....
        /*0080*/ 	.word	0xffffffff


	//   ....[14]....
        /*0084*/ 	.word	0xffffffff


	//   ....[15]....
        /*0088*/ 	.word	0xffffffff


	//   ....[16]....
        /*008c*/ 	.word	0xffffffff


	//   ....[17]....
        /*0090*/ 	.word	0xffffffff


	//   ....[18]....
        /*0094*/ 	.word	0xffffffff


	//   ....[19]....
        /*0098*/ 	.word	0xffffffff


	//   ....[20]....
        /*009c*/ 	.word	0xffffffff


	//   ....[21]....
        /*00a0*/ 	.word	0xffffffff


	//   ....[22]....
        /*00a4*/ 	.word	0xffffffff


	//   ....[23]....
        /*00a8*/ 	.word	0xffffffff


	//   ....[24]....
        /*00ac*/ 	.word	0xffffffff


	//   ....[25]....
        /*00b0*/ 	.word	0xffffffff


	//   ....[26]....
        /*00b4*/ 	.word	0xffffffff


	//   ....[27]....
        /*00b8*/ 	.word	0xffffffff


	//   ....[28]....
        /*00bc*/ 	.word	0xffffffff


	//   ....[29]....
        /*00c0*/ 	.word	0xffffffff


	//   ....[30]....
        /*00c4*/ 	.word	0xffffffff


	//   ....[31]....
        /*00c8*/ 	.word	0xffffffff


	//   ....[32]....
        /*00cc*/ 	.word	0xffffffff


	//   ....[33]....
        /*00d0*/ 	.word	0xffffffff


	//   ....[34]....
        /*00d4*/ 	.word	0xffffffff


	//   ....[35]....
        /*00d8*/ 	.word	0xffffffff


	//   ....[36]....
        /*00dc*/ 	.word	0xffffffff


	//   ....[37]....
        /*00e0*/ 	.word	0xffffffff


	//   ....[38]....
        /*00e4*/ 	.word	0xffffffff


	//   ....[39]....
        /*00e8*/ 	.word	0xffffffff


	//   ....[40]....
        /*00ec*/ 	.word	0x0500001e


	//   ....[41]....
        /*00f0*/ 	.word	0x0500001e


	//   ....[42]....
        /*00f4*/ 	.word	0x0500001e


	//   ....[43]....
        /*00f8*/ 	.word	0x0500001e


	//   ....[44]....
        /*00fc*/ 	.word	0x0500001e


	//   ....[45]....
        /*0100*/ 	.word	0x0500001e


	//   ....[46]....
        /*0104*/ 	.word	0x0500001e


	//   ....[47]....
        /*0108*/ 	.word	0x0500001e


	//   ....[48]....
        /*010c*/ 	.word	0x0500001e


	//   ....[49]....
        /*0110*/ 	.word	0x0500001e


	//   ....[50]....
        /*0114*/ 	.word	0x0500001e


	//   ....[51]....
        /*0118*/ 	.word	0x0500001e


	//   ....[52]....
        /*011c*/ 	.word	0x0500001e


	//   ....[53]....
        /*0120*/ 	.word	0x0500001e


	//   ....[54]....
        /*0124*/ 	.word	0x0500001e


	//   ....[55]....
        /*0128*/ 	.word	0x0500001e


	//   ....[56]....
        /*012c*/ 	.word	0x0500001e


	//   ....[57]....
        /*0130*/ 	.word	0x0500001e


	//   ....[58]....
        /*0134*/ 	.word	0x0500001e


	//   ....[59]....
        /*0138*/ 	.word	0x0500001e


	//----- nvinfo : EIATTR_COOP_GROUP_INSTR_OFFSETS
	.align		4
.L_16487:
        /*013c*/ 	.byte	0x04, 0x28
        /*013e*/ 	.short	(.L_16489 - .L_16488)


	//   ....[0]....
.L_16488:
        /*0140*/ 	.word	0x00000c20


	//   ....[1]....
        /*0144*/ 	.word	0x00000c30


	//   ....[2]....
        /*0148*/ 	.word	0x00000c70


	//   ....[3]....
        /*014c*/ 	.word	0x00000c80


	//   ....[4]....
        /*0150*/ 	.word	0x00000cc0


	//   ....[5]....
        /*0154*/ 	.word	0x00000cd0


	//   ....[6]....
        /*0158*/ 	.word	0x00000d10


	//   ....[7]....
        /*015c*/ 	.word	0x00000d20


	//   ....[8]....
        /*0160*/ 	.word	0x00000d60


	//   ....[9]....
        /*0164*/ 	.word	0x00000d70


	//   ....[10]....
        /*0168*/ 	.word	0x00000f70


	//   ....[11]....
        /*016c*/ 	.word	0x00000f80


	//   ....[12]....
        /*0170*/ 	.word	0x00000fe0


	//   ....[13]....
        /*0174*/ 	.word	0x00001000


	//   ....[14]....
        /*0178*/ 	.word	0x00001040


	//   ....[15]....
        /*017c*/ 	.word	0x00001050


	//   ....[16]....
        /*0180*/ 	.word	0x000010b0


	//   ....[17]....
        /*0184*/ 	.word	0x000010d0


	//   ....[18]....
        /*0188*/ 	.word	0x00001130


	//   ....[19]....
        /*018c*/ 	.word	0x00001140


	//   ....[20]....
        /*0190*/ 	.word	0x000036d0


	//   ....[21]....
        /*0194*/ 	.word	0x00003710


	//   ....[22]....
        /*0198*/ 	.word	0x00003770


	//   ....[23]....
        /*019c*/ 	.word	0x00003780


	//   ....[24]....
        /*01a0*/ 	.word	0x000037c0


	//   ....[25]....
        /*01a4*/ 	.word	0x000037e0


	//   ....[26]....
        /*01a8*/ 	.word	0x00003840


	//   ....[27]....
        /*01ac*/ 	.word	0x00003850


	//   ....[28]....
        /*01b0*/ 	.word	0x00003870


	//   ....[29]....
        /*01b4*/ 	.word	0x00003880


	//   ....[30]....
        /*01b8*/ 	.word	0x00003930


	//   ....[31]....
        /*01bc*/ 	.word	0x00003940


	//   ....[32]....
        /*01c0*/ 	.word	0x00003960


	//   ....[33]....
        /*01c4*/ 	.word	0x00003970


	//   ....[34]....
        /*01c8*/ 	.word	0x00003990


	//   ....[35]....
        /*01cc*/ 	.word	0x000039a0


	//   ....[36]....
        /*01d0*/ 	.word	0x000039c0


	//   ....[37]....
        /*01d4*/ 	.word	0x000039d0


	//   ....[38]....
        /*01d8*/ 	.word	0x000039f0


	//   ....[39]....
        /*01dc*/ 	.word	0x00003a00


	//   ....[40]....
        /*01e0*/ 	.word	0x000048a0


	//   ....[41]....
        /*01e4*/ 	.word	0x000048f0


	//   ....[42]....
        /*01e8*/ 	.word	0x000049c0


	//   ....[43]....
        /*01ec*/ 	.word	0x00004a10


	//   ....[44]....
        /*01f0*/ 	.word	0x00004aa0


	//   ....[45]....
        /*01f4*/ 	.word	0x00004af0


	//   ....[46]....
        /*01f8*/ 	.word	0x00004bc0


	//   ....[47]....
        /*01fc*/ 	.word	0x00004c10


	//   ....[48]....
        /*0200*/ 	.word	0x00004cd0


	//   ....[49]....
        /*0204*/ 	.word	0x00004d20


	//   ....[50]....
        /*0208*/ 	.word	0x00004da0


	//   ....[51]....
        /*020c*/ 	.word	0x00004df0


	//   ....[52]....
        /*0210*/ 	.word	0x00004e60


	//   ....[53]....
        /*0214*/ 	.word	0x00004eb0


	//   ....[54]....
        /*0218*/ 	.word	0x00004f20


	//   ....[55]....
        /*021c*/ 	.word	0x00004f70


	//   ....[56]....
        /*0220*/ 	.word	0x00004fe0


	//   ....[57]....
        /*0224*/ 	.word	0x00005030


	//   ....[58]....
        /*0228*/ 	.word	0x000050a0


	//   ....[59]....
        /*022c*/ 	.word	0x000050f0


	//----- nvinfo : EIATTR_EXIT_INSTR_OFFSETS
	.align		4
.L_16489:
        /*0230*/ 	.byte	0x04, 0x1c
        /*0232*/ 	.short	(.L_16491 - .L_16490)


	//   ....[0]....
.L_16490:
        /*0234*/ 	.word	0x00004750


	//   ....[1]....
        /*0238*/ 	.word	0x00004840


	//----- nvinfo : EIATTR_CRS_STACK_SIZE
	.align		4
.L_16491:
        /*023c*/ 	.byte	0x04, 0x1e
        /*023e*/ 	.short	(.L_16493 - .L_16492)
.L_16492:
        /*0240*/ 	.word	0x00000000


	//----- nvinfo : EIATTR_CBANK_PARAM_SIZE
	.align		4
.L_16493:
        /*0244*/ 	.byte	0x03, 0x19
        /*0246*/ 	.short	0x0018


	//----- nvinfo : EIATTR_PARAM_CBANK
	.align		4
        /*0248*/ 	.byte	0x04, 0x0a
        /*024a*/ 	.short	(.L_16495 - .L_16494)
	.align		4
.L_16494:
        /*024c*/ 	.word	index@(.nv.constant0._ZN2at6native43_GLOBAL__N__9ae7fba5_10_SoftMax_cu_9f978f6322cunn_SoftMaxForwardRegIdddNS1_25LogSoftMaxForwardEpilogueElLi9EEEvPT1_PKT_T3_)
        /*0250*/ 	.short	0x0210
        /*0252*/ 	.short	0x0018


	//----- nvinfo : EIATTR_SW_WAR
	.align		4
.L_16495:
        /*0254*/ 	.byte	0x04, 0x36
        /*0256*/ 	.short	(.L_16497 - .L_16496)
.L_16496:
        /*0258*/ 	.word	0x00000008
.L_16497:


//--------------------- .nv.info._ZN2at6native43_GLOBAL__N__9ae7fba5_10_SoftMax_cu_9f978f6322cunn_SoftMaxForwardRegIdddNS1_25LogSoftMaxForwardEpilogueElLi8EEEvPT1_PKT_T3_ --------------------------
	.section	.nv.info._ZN2at6native43_GLOBAL__N__9ae7fba5_10_SoftMax_cu_9f978f6322cunn_SoftMaxForwardRegIdddNS1_25LogSoftMaxForwardEpilogueElLi8EEEvPT1_PKT_T3_,"",@"SHT_CUDA_INFO"
	.sectionflags	@""
	.align	4


	//----- nvinfo : EIATTR_CUDA_API_VERSION
	.align		4
        /*0000*/ 	.byte	0x04, 0x37
        /*0002*/ 	.short	(.L_16499 - .L_16498)
.L_16498:
        /*0004*/ 	.word	0x00000082


	//----- nvinfo : EIATTR_KPARAM_INFO
	.align		4
.L_16499:
        /*0008*/ 	.byte	0x04, 0x17
        /*000a*/ 	.short	(.L_16501 - .L_16500)
.L_16500:
        /*000c*/ 	.word	0x00000000
        /*0010*/ 	.short	0x0002
        /*0012*/ 	.short	0x0010
        /*0014*/ 	.byte	0x00, 0xf0, 0x21, 0x00


	//----- nvinfo : EIATTR_KPARAM_INFO
	.align		4
.L_16501:
        /*0018*/ 	.byte	0x04, 0x17
        /*001a*/ 	.short	(.L_16503 - .L_16502)
.L_16502:
        /*001c*/ 	.word	0x00000000
        /*0020*/ 	.short	0x0001
        /*0022*/ 	.short	0x0008
        /*0024*/ 	.byte	0x00, 0xf0, 0x21, 0x00


	//----- nvinfo : EIATTR_KPARAM_INFO
	.align		4
.L_16503:
        /*0028*/ 	.byte	0x04, 0x17
        /*002a*/ 	.short	(.L_16505 - .L_16504)
.L_16504:
        /*002c*/ 	.word	0x00000000
        /*0030*/ 	.short	0x0000
        /*0032*/ 	.short	0x0000
        /*0034*/ 	.byte	0x00, 0xf0, 0x21, 0x00


	//----- nvinfo : EIATTR_SPARSE_MMA_MASK
	.align		4
.L_16505:
        /*0038*/ 	.byte	0x03, 0x50
        /*003a*/ 	.short	0x0000


	//----- nvinfo : EIATTR_MAXREG_COUNT
	.align		4
        /*003c*/ 	.byte	0x03, 0x1b
        /*003e*/ 	.short	0x00ff


	//----- nvinfo : EIATTR_NUM_BARRIERS
	.align		4
        /*0040*/ 	.byte	0x02, 0x4c
        /*0042*/ 	.byte	0x01
	.zero		1


	//----- nvinfo : EIATTR_MERCURY_ISA_VERSION
	.align		4
        /*0044*/ 	.byte	0x03, 0x5f
        /*0046*/ 	.short	0x0101


	//----- nvinfo : EIATTR_COOP_GROUP_MASK_REGIDS
	.align		4
        /*0048*/ 	.byte	0x04, 0x29
        /*004a*/ 	.short	(.L_16507 - .L_16506)


	//   ....[0]....
.L_16506:
        /*004c*/ 	.word	0xffffffff


	//   ....[1]....
        /*0050*/ 	.word	0xffffffff


	//   ....[2]....
        /*0054*/ 	.word	0xffffffff


	//   ....[3]....
        /*0058*/ 	.word	0xffffffff


	//   ....[4]....
        /*005c*/ 	.word	0xffffffff


	//   ....[5]....
        /*0060*/ 	.word	0xffffffff


	//   ....[6]....
        /*0064*/ 	.word	0xffffffff


	//   ....[7]....
        /*0068*/ 	.word	0xffffffff


	//   ....[8]....
        /*006c*/ 	.word	0xffffffff


	//   ....[9]....
        /*0070*/ 	.word	0xffffffff


	//   ....[10]....
        /*0074*/ 	.word	0xffffffff


	//   ....[11]....
        /*0078*/ 	.word	0xffffffff


	//   ....[12]....
        /*007c*/ 	.word	0xffffffff


	//   ....[13]....
        /*0080*/ 	.word	0xffffffff


	//   ....[14]....
        /*0084*/ 	.word	0xffffffff


	//   ....[15]....
        /*0088*/ 	.word	0xffffffff


	//   ....[16]....
        /*008c*/ 	.word	0xffffffff


	//   ....[17]....
        /*0090*/ 	.word	0xffffffff


	//   ....[18]....
        /*0094*/ 	.word	0xffffffff


	//   ....[19]....
        /*0098*/ 	.word	0xffffffff


	//   ....[20]....
        /*009c*/ 	.word	0xffffffff


	//   ....[21]....
        /*00a0*/ 	.word	0xffffffff


	//   ....[22]....
        /*00a4*/ 	.word	0xffffffff


	//   ....[23]....
        /*00a8*/ 	.word	0xffffffff


	//   ....[24]....
        /*00ac*/ 	.word	0xffffffff


	//   ....[25]....
        /*00b0*/ 	.word	0xffffffff


	//   ....[26]....
        /*00b4*/ 	.word	0xffffffff


	//   ....[27]....
        /*00b8*/ 	.word	0xffffffff


	//   ....[28]....
        /*00bc*/ 	.word	0xffffffff


	//   ....[29]....
        /*00c0*/ 	.word	0xffffffff


	//   ....[30]....
        /*00c4*/ 	.word	0xffffffff


	//   ....[31]....
        /*00c8*/ 	.word	0xffffffff


	//   ....[32]....
        /*00cc*/ 	.word	0xffffffff


	//   ....[33]....
        /*00d0*/ 	.word	0xffffffff


	//   ....[34]....
        /*00d4*/ 	.word	0xffffffff


	//   ....[35]....
        /*00d8*/ 	.word	0xffffffff


	//   ....[36]....
        /*00dc*/ 	.word	0xffffffff


	//   ....[37]....
        /*00e0*/ 	.word	0xffffffff


	//   ....[38]....
        /*00e4*/ 	.word	0xffffffff


	//   ....[39]....
        /*00e8*/ 	.word	0xffffffff


	//   ....[40]....
        /*00ec*/ 	.word	0x0500001a


	//   ....[41]....
        /*00f0*/ 	.word	0x0500001a


	//   ....[42]....
        /*00f4*/ 	.word	0x0500001a


	//   ....[43]....
        /*00f8*/ 	.word	0x0500001a


	//   ....[44]....
        /*00fc*/ 	.word	0x0500001a


	//   ....[45]....
        /*0100*/ 	.word	0x0500001a


	//   ....[46]....
        /*0104*/ 	.word	0x0500001a


	//   ....[47]....
        /*0108*/ 	.word	0x0500001a


	//   ....[48]....
        /*010c*/ 	.word	0x0500001a


	//   ....[49]....
        /*0110*/ 	.word	0x0500001a


	//   ....[50]....
        /*0114*/ 	.word	0x0500001a


	//   ....[51]....
        /*0118*/ 	.word	0x0500001a


	//   ....[52]....
        /*011c*/ 	.word	0x0500001a


	//   ....[53]....
        /*0120*/ 	.word	0x0500001a


	//   ....[54]....
        /*0124*/ 	.word	0x0500001a


	//   ....[55]....
        /*0128*/ 	.word	0x0500001a


	//   ....[56]....
        /*012c*/ 	.word	0x0500001a


	//   ....[57]....
        /*0130*/ 	.word	0x0500001a


	//   ....[58]....
        /*0134*/ 	.word	0x0500001a


	//   ....[59]....
        /*0138*/ 	.word	0x0500001a


	//----- nvinfo : EIATTR_COOP_GROUP_INSTR_OFFSETS
	.align		4
.L_16507:
        /*013c*/ 	.byte	0x04, 0x28
        /*013e*/ 	.short	(.L_16509 - .L_16508)


	//   ....[0]....
.L_16508:
        /*0140*/ 	.word	0x00000b10


	//   ....[1]....
        /*0144*/ 	.word	0x00000b20


	//   ....[2]....
        /*0148*/ 	.word	0x00000b60


	//   ....[3]....
        /*014c*/ 	.word	0x00000b70


	//   ....[4]....
        /*0150*/ 	.word	0x00000bb0


	//   ....[5]....
        /*0154*/ 	.word	0x00000bc0


	//   ....[6]....
        /*0158*/ 	.word	0x00000c00


	//   ....[7]....
        /*015c*/ 	.word	0x00000c10


	//   ....[8]....
        /*0160*/ 	.word	0x00000c50


	//   ....[9]....
        /*0164*/ 	.word	0x00000c60


	//   ....[10]....
        /*0168*/ 	.word	0x00000e40


	//   ....[11]....
        /*016c*/ 	.word	0x00000e50


	//   ....[12]....
        /*0170*/ 	.word	0x00000e90


	//   ....[13]....
        /*0174*/ 	.word	0x00000ea0


	//   ....[14]....
        /*0178*/ 	.word	0x00000ee0


	//   ....[15]....
        /*017c*/ 	.word	0x00000ef0


	//   ....[16]....
        /*0180*/ 	.word	0x00000f30


	//   ....[17]....
        /*0184*/ 	.word	0x00000f40


	//   ....[18]....
        /*0188*/ 	.word	0x00000f80


	//   ....[19]....
        /*018c*/ 	.word	0x00000f90


	//   ....[20]....
        /*0190*/ 	.word	0x00003070


	//   ....[21]....
        /*0194*/ 	.word	0x000030f0


	//   ....[22]....
        /*0198*/ 	.word	0x00003110


	//   ....[23]....
        /*019c*/ 	.word	0x00003120


	//   ....[24]....
        /*01a0*/ 	.word	0x00003160


	//   ....[25]....
        /*01a4*/ 	.word	0x00003180


	//   ....[26]....
        /*01a8*/ 	.word	0x000031e0


	//   ....[27]....
        /*01ac*/ 	.word	0x000031f0


	//   ....[28]....
        /*01b0*/ 	.word	0x00003210


	//   ....[29]....
        /*01b4*/ 	.word	0x00003220


	//   ....[30]....
        /*01b8*/ 	.word	0x000032d0


	//   ....[31]....
        /*01bc*/ 	.word	0x000032e0


	//   ....[32]....
        /*01c0*/ 	.word	0x00003300


	//   ....[33]....
        /*01c4*/ 	.word	0x00003310


	//   ....[34]....
        /*01c8*/ 	.word	0x00003330


	//   ....[35]....
        /*01cc*/ 	.word	0x00003340


	//   ....[36]....
        /*01d0*/ 	.word	0x00003360


	//   ....[37]....
        /*01d4*/ 	.word	0x00003370


	//   ....[38]....
        /*01d8*/ 	.word	0x00003390


	//   ....[39]....
        /*01dc*/ 	.word	0x000033a0


	//   ....[40]....
        /*01e0*/ 	.word	0x00004120


	//   ....[41]....
        /*01e4*/ 	.word	0x00004170


	//   ....[42]....
        /*01e8*/ 	.word	0x00004200


	//   ....[43]....
        /*01ec*/ 	.word	0x00004250


	//   ....[44]....
        /*01f0*/ 	.word	0x000042e0


	//   ....[45]....
        /*01f4*/ 	.word	0x00004330


	//   ....[46]....
        /*01f8*/ 	.word	0x000043c0


	//   ....[47]....
        /*01fc*/ 	.word	0x00004410


	//   ....[48]....
        /*0200*/ 	.word	0x000044a0


	//   ....[49]....
        /*0204*/ 	.word	0x000044f0


	//   ....[50]....
        /*0208*/ 	.word	0x00004580


	//   ....[51]....
        /*020c*/ 	.word	0x000045d0


	//   ....[52]....
        /*0210*/ 	.word	0x00004640


	//   ....[53]....
        /*0214*/ 	.word	0x00004690


	//   ....[54]....
        /*0218*/ 	.word	0x00004700


	//   ....[55]....
        /*021c*/ 	.word	0x00004750


	//   ....[56]....
        /*0220*/ 	.word	0x000047c0


	//   ....[57]....
        /*0224*/ 	.word	0x00004810


	//   ....[58]....
        /*0228*/ 	.word	0x00004880


	//   ....[59]....
        /*022c*/ 	.word	0x000048d0


	//----- nvinfo : EIATTR_EXIT_INSTR_OFFSETS
	.align		4
.L_16509:
        /*0230*/ 	.byte	0x04, 0x1c
        /*0232*/ 	.short	(.L_16511 - .L_16510)


	//   ....[0]....
.L_16510:
        /*0234*/ 	.word	0x00003fd0


	//   ....[1]....
        /*0238*/ 	.word	0x000040c0


	//----- nvinfo : EIATTR_CRS_STACK_SIZE
	.align		4
.L_16511:
        /*023c*/ 	.byte	0x04, 0x1e
        /*023e*/ 	.short	(.L_16513 - .L_16512)
.L_16512:
        /*0240*/ 	.word	0x00000000


	//----- nvinfo : EIATTR_CBANK_PARAM_SIZE
	.align		4
.L_16513:
        /*0244*/ 	.byte	0x03, 0x19
        /*0246*/ 	.short	0x0018


	//----- nvinfo : EIATTR_PARAM_CBANK
	.align		4
        /*0248*/ 	.byte	0x04, 0x0a
        /*024a*/ 	.short	(.L_16515 - .L_16514)
	.align		4
.L_16514:
        /*024c*/ 	.word	index@(.nv.constant0._ZN2at6native43_GLOBAL__N__9ae7fba5_10_SoftMax_cu_9f978f6322cunn_SoftMaxForwardRegIdddNS1_25LogSoftMaxForwardEpilogueElLi8EEEvPT1_PKT_T3_)
        /*0250*/ 	.short	0x0210
        /*0252*/ 	.short	0x0018


	//----- nvinfo : EIATTR_SW_WAR
	.align		4
.L_16515:
        /*0254*/ 	.byte	0x04, 0x36
        /*0256*/ 	.short	(.L_16517 - .L_16516)
.L_16516:
        /*0258*/ 	.word	0x00000008
.L_16517:


//--------------------- .nv.info._ZN2at6native43_GLOBAL__N__9ae7fba5_10_SoftMax_cu_9f978f6322cunn_SoftMaxForwardRegIdddNS1_25LogSoftMaxForwardEpilogueElLi7EEEvPT1_PKT_T3_ --------------------------
	.section	.nv.info._ZN2at6native43_GLOBAL__N__9ae7fba5_10_SoftMax_cu_9f978f6322cunn_SoftMaxForwardRegIdddNS1_25LogSoftMaxForwardEpilogueElLi7EEEvPT1_PKT_T3_,"",@"SHT_CUDA_INFO"
	.sectionflags	@""
	.align	4


	//----- nvinfo : EIATTR_CUDA_API_VERSION
	.align		4
        /*0000*/ 	.byte	0x04, 0x37
        /*0002*/ 	.short	(.L_16519 - .L_16518)
.L_16518:
        /*0004*/ 	.word	0x00000082


	//----- nvinfo : EIATTR_KPARAM_INFO
	.align		4
.L_16519:
        /*0008*/ 	.byte	0x04, 0x17
        /*000a*/ 	.short	(.L_16521 - .L_16520)
.L_16520:
        /*000c*/ 	.word	0x00000000
        /*0010*/ 	.short	0x0002
        /*0012*/ 	.short	0x0010
        /*0014*/ 	.byte	0x00, 0xf0, 0x21, 0x00


	//----- nvinfo : EIATTR_KPARAM_INFO
	.align		4
.L_16521:
        /*0018*/ 	.byte	0x04, 0x17
        /*001a*/ 	.short	(.L_16523 - .L_16522)
.L_16522:
        /*001c*/ 	.word	0x00000000
        /*0020*/ 	.short	0x0001
        /*0022*/ 	.short	0x0008
        /*0024*/ 	.byte	0x00, 0xf0, 0x21, 0x00


	//----- nvinfo : EIATTR_KPARAM_INFO
	.align		4
.L_16523:
        /*0028*/ 	.byte	0x04, 0x17
        /*002a*/ 	.short	(.L_16525 - .L_16524)
.L_16524:
        /*002c*/ 	.word	0x00000000
        /*0030*/ 	.short	0x0000
        /*0032*/ 	.short	0x0000
        /*0034*/ 	.byte	0x00, 0xf0, 0x21, 0x00


	//----- nvinfo : EIATTR_SPARSE_MMA_MASK
	.align		4
.L_16525:
        /*0038*/ 	.byte	0x03, 0x50
        /*003a*/ 	.short	0x0000


	//----- nvinfo : EIATTR_MAXREG_COUNT
	.align		4
        /*003c*/ 	.byte	0x03, 0x1b
        /*003e*/ 	.short	0x00ff


	//----- nvinfo : EIATTR_NUM_BARRIERS
	.align		4
        /*0040*/ 	.byte	0x02, 0x4c
        /*0042*/ 	.byte	0x01
	.zero		1


	//----- nvinfo : EIATTR_MERCURY_ISA_VERSION
	.align		4
        /*0044*/ 	.byte	0x03, 0x5f
        /*0046*/ 	.short	0x0101


	//----- nvinfo : EIATTR_COOP_GROUP_MASK_REGIDS
	.align		4
        /*0048*/ 	.byte	0x04, 0x29
        /*004a*/ 	.short	(.L_16527 - .L_16526)


	//   ....[0]....
.L_16526:
        /*004c*/ 	.word	0xffffffff


	//   ....[1]....
        /*0050*/ 	.word	0xffffffff


	//   ....[2]....
        /*0054*/ 	.word	0xffffffff


	//   ....[3]....
        /*0058*/ 	.word	0xffffffff


	//   ....[4]....
        /*005c*/ 	.word	0xffffffff


	//   ....[5]....
        /*0060*/ 	.word	0xffffffff


	//   ....[6]....
        /*0064*/ 	.word	0xffffffff


	//   ....[7]....
        /*0068*/ 	.word	0xffffffff


	//   ....[8]....
        /*006c*/ 	.word	0xffffffff


	//   ....[9]....
        /*0070*/ 	.word	0xffffffff


	//   ....[10]....
        /*0074*/ 	.word	0xffffffff


	//   ....[11]....
        /*0078*/ 	.word	0xffffffff


	//   ....[12]....
        /*007c*/ 	.word	0xffffffff


	//   ....[13]....
        /*0080*/ 	.word	0xffffffff


	//   ....[14]....
        /*0084*/ 	.word	0xffffffff


	//   ....[15]....
        /*0088*/ 	.word	0xffffffff


	//   ....[16]....
        /*008c*/ 	.word	0xffffffff


	//   ....[17]....
        /*0090*/ 	.word	0xffffffff


	//   ....[18]....
        /*0094*/ 	.word	0xffffffff


	//   ....[19]....
        /*0098*/ 	.word	0xffffffff


	//   ....[20]....
        /*009c*/ 	.word	0xffffffff


	//   ....[21]....
        /*00a0*/ 	.word	0xffffffff


	//   ....[22]....
        /*00a4*/ 	.word	0xffffffff


	//   ....[23]....
        /*00a8*/ 	.word	0xffffffff


	//   ....[24]....
        /*00ac*/ 	.word	0xffffffff


	//   ....[25]....
        /*00b0*/ 	.word	0xffffffff


	//   ....[26]....
        /*00b4*/ 	.word	0xffffffff


	//   ....[27]....
        /*00b8*/ 	.word	0xffffffff


	//   ....[28]....
        /*00bc*/ 	.word	0xffffffff


	//   ....[29]....
        /*00c0*/ 	.word	0xffffffff


	//   ....[30]....
        /*00c4*/ 	.word	0xffffffff


	//   ....[31]....
        /*00c8*/ 	.word	0xffffffff


	//   ....[32]....
        /*00cc*/ 	.word	0xffffffff


	//   ....[33]....
        /*00d0*/ 	.word	0xffffffff


	//   ....[34]....
        /*00d4*/ 	.word	0xffffffff


	//   ....[35]....
        /*00d8*/ 	.word	0xffffffff


	//   ....[36]....
        /*00dc*/ 	.word	0xffffffff


	//   ....[37]....
        /*00e0*/ 	.word	0xffffffff


	//   ....[38]....
        /*00e4*/ 	.word	0xffffffff


	//   ....[39]....
        /*00e8*/ 	.word	0xffffffff


	//   ....[40]....
        /*00ec*/ 	.word	0x0500001a


	//   ....[41]....
        /*00f0*/ 	.word	0x0500001a


	//   ....[42]....
        /*00f4*/ 	.word	0x0500001a


	//   ....[43]....
        /*00f8*/ 	.word	0x0500001a


	//   ....[44]....
        /*00fc*/ 	.word	0x0500001a


	//   ....[45]....
        /*0100*/ 	.word	0x0500001a


	//   ....[46]....
        /*0104*/ 	.word	0x0500001a


	//   ....[47]....
        /*0108*/ 	.word	0x0500001a


	//   ....[48]....
        /*010c*/ 	.word	0x0500001a


	//   ....[49]....
        /*0110*/ 	.word	0x0500001a


	//   ....[50]....
        /*0114*/ 	.word	0x0500001a


	//   ....[51]....
        /*0118*/ 	.word	0x0500001a


	//   ....[52]....
        /*011c*/ 	.word	0x0500001a


	//   ....[53]....
        /*0120*/ 	.word	0x0500001a


	//   ....[54]....
        /*0124*/ 	.word	0x0500001a


	//   ....[55]....
        /*0128*/ 	.word	0x0500001a


	//   ....[56]....
        /*012c*/ 	.word	0x0500001a


	//   ....[57]....
        /*0130*/ 	.word	0x0500001a


	//   ....[58]....
        /*0134*/ 	.word	0x0500001a


	//   ....[59]....
        /*0138*/ 	.word	0x0500001a


	//----- nvinfo : EIATTR_COOP_GROUP_INSTR_OFFSETS
	.align		4
.L_16527:
        /*013c*/ 	.byte	0x04, 0x28
        /*013e*/ 	.short	(.L_16529 - .L_16528)


	//   ....[0]....
.L_16528:
        /*0140*/ 	.word	0x000009d0


	//   ....[1]....
        /*0144*/ 	.word	0x00000a00


	//   ....[2]....
        /*0148*/ 	.word	0x00000a40


	//   ....[3]....
        /*014c*/ 	.word	0x00000a50


	//   ....[4]....
        /*0150*/ 	.word	0x00000a90


	//   ....[5]....
        /*0154*/ 	.word	0x00000aa0


	//   ....[6]....
        /*0158*/ 	.word	0x00000af0


	//   ....[7]....
        /*015c*/ 	.word	0x00000b00


	//   ....[8]....
        /*0160*/ 	.word	0x00000b40


	//   ....[9]....
        /*0164*/ 	.word	0x00000b50


	//   ....[10]....
        /*0168*/ 	.word	0x00000ce0


	//   ....[11]....
        /*016c*/ 	.word	0x00000cf0


	//   ....[12]....
        /*0170*/ 	.word	0x00000d50


	//   ....[13]....
        /*0174*/ 	.word	0x00000d60


	//   ....[14]....
        /*0178*/ 	.word	0x00000db0


	//   ....[15]....
        /*017c*/ 	.word	0x00000dc0


	//   ....[16]....
        /*0180*/ 	.word	0x00000e20


	//   ....[17]....
        /*0184*/ 	.word	0x00000e30


	//   ....[18]....
        /*0188*/ 	.word	0x00000e80


	//   ....[19]....
        /*018c*/ 	.word	0x00000e90


	//   ....[20]....
        /*0190*/ 	.word	0x00002cd0


	//   ....[21]....
        /*0194*/ 	.word	0x00002ce0


	//   ....[22]....
        /*0198*/ 	.word	0x00002d10


	//   ....[23]....
        /*019c*/ 	.word	0x00002d20


	//   ....[24]....
        /*01a0*/ 	.word	0x00002d60


	//   ....[25]....
        /*01a4*/ 	.word	0x00002d80


	//   ....[26]....
        /*01a8*/ 	.word	0x00002da0


	//   ....[27]....
        /*01ac*/ 	.word	0x00002db0


	//   ....[28]....
        /*01b0*/ 	.word	0x00002dd0


	//   ....[29]....
        /*01b4*/ 	.word	0x00002de0


	//   ....[30]....
        /*01b8*/ 	.word	0x00002ec0


	//   ....[31]....
        /*01bc*/ 	.word	0x00002ed0


	//   ....[32]....
        /*01c0*/ 	.word	0x00002ef0


	//   ....[33]....
        /*01c4*/ 	.word	0x00002f00


	//   ....[34]....
        /*01c8*/ 	.word	0x00002f20


	//   ....[35]....
        /*01cc*/ 	.word	0x00002f30


	//   ....[36]....
        /*01d0*/ 	.word	0x00002f50


	//   ....[37]....
        /*01d4*/ 	.word	0x00002f60


	//   ....[38]....
        /*01d8*/ 	.word	0x00002f80


	//   ....[39]....
        /*01dc*/ 	.word	0x00002f90


	//   ....[40]....
        /*01e0*/ 	.word	0x00003bf0


	//   ....[41]....
        /*01e4*/ 	.word	0x00003c40


	//   ....[42]....
        /*01e8*/ 	.word	0x00003d00


	//   ....[43]....
        /*01ec*/ 	.word	0x00003d50


	//   ....[44]....
        /*01f0*/ 	.word	0x00003df0


	//   ....[45]....
        /*01f4*/ 	.word	0x00003e40


	//   ....[46]....
        /*01f8*/ 	.word	0x00003f00


	//   ....[47]....
        /*01fc*/ 	.word	0x00003f50


	//   ....[48]....
        /*0200*/ 	.word	0x00003ff0


	//   ....[49]....
        /*0204*/ 	.word	0x00004040


	//   ....[50]....
        /*0208*/ 	.word	0x000040d0


	//   ....[51]....
        /*020c*/ 	.word	0x00004120


	//   ....[52]....
        /*0210*/ 	.word	0x00004190


	//   ....[53]....
        /*0214*/ 	.word	0x000041e0


	//   ....[54]....
        /*0218*/ 	.word	0x00004250


	//   ....[55]....
        /*021c*/ 	.word	0x000042a0


	//   ....[56]....
        /*0220*/ 	.word	0x00004310


	//   ....[57]....
        /*0224*/ 	.word	0x00004360


	//   ....[58]....
        /*0228*/ 	.word	0x000043d0


	//   ....[59]....
        /*022c*/ 	.word	0x00004420


	//----- nvinfo : EIATTR_EXIT_INSTR_OFFSETS
	.align		4
.L_16529:
        /*0230*/ 	.byte	0x04, 0x1c
        /*0232*/ 	.short	(.L_16531 - .L_16530)


	//   ....[0]....
.L_16530:
        /*0234*/ 	.word	0x00003ab0


	//   ....[1]....
        /*0238*/ 	.word	0x00003b90


	//----- nvinfo : EIATTR_CRS_STACK_SIZE
	.align		4
.L_16531:
        /*023c*/ 	.byte	0x04, 0x1e
        /*023e*/ 	.short	(.L_16533 - .L_16532)
.L_16532:
        /*0240*/ 	.word	0x00000000


	//----- nvinfo : EIATTR_CBANK_PARAM_SIZE
	.align		4
.L_16533:
        /*0244*/ 	.byte	0x03, 0x19
        /*0246*/ 	.short	0x0018


	//----- nvinfo : EIATTR_PARAM_CBANK
	.align		4
        /*0248*/ 	.byte	0x04, 0x0a
        /*024a*/ 	.short	(.L_16535 - .L_16534)
	.align		4
.L_16534:
        /*024c*/ 	.word	index@(.nv.constant0._ZN2at6native43_GLOBAL__N__9ae7fba5_10_SoftMax_cu_9f978f6322cunn_SoftMaxForwardRegIdddNS1_25LogSoftMaxForwardEpilogueElLi7EEEvPT1_PKT_T3_)
        /*0250*/ 	.short	0x0210
        /*0252*/ 	.short	0x0018


	//----- nvinfo : EIATTR_SW_WAR
	.align		4
.L_16535:
        /*0254*/ 	.byte	0x04, 0x36
        /*0256*/ 	.short	(.L_16537 - .L_16536)
.L_16536:
        /*0258*/ 	.word	0x00000008
.L_16537:


//--------------------- .nv.info._ZN2at6native43_GLOBAL__N__9ae7fba5_10_SoftMax_cu_9f978f6322cunn_SoftMaxForwardRegIdddNS1_25LogSoftMaxForwardEpilogueElLi6EEEvPT1_PKT_T3_ --------------------------
	.section	.nv.info._ZN2at6native43_GLOBAL__N__9ae7fba5_10_SoftMax_cu_9f978f6322cunn_SoftMaxForwardRegIdddNS1_25LogSoftMaxForwardEpilogueElLi6EEEvPT1_PKT_T3_,"",@"SHT_CUDA_INFO"
	.sectionflags	@""
	.align	4


	//----- nvinfo : EIATTR_CUDA_API_VERSION
	.align		4
        /*0000*/ 	.byte	0x04, 0x37
        /*0002*/ 	.short	(.L_16539 - .L_16538)
.L_16538:
        /*0004*/ 	.word	0x00000082


	//----- nvinfo : EIATTR_KPARAM_INFO
	.align		4
.L_16539:
        /*0008*/ 	.byte	0x04, 0x17
        /*000a*/ 	.short	(.L_16541 - .L_16540)
.L_16540:
        /*000c*/ 	.word	0x00000000
        /*0010*/ 	.short	0x0002
        /*0012*/ 	.short	0x0010
        /*0014*/ 	.byte	0x00, 0xf0, 0x21, 0x00


	//----- nvinfo : EIATTR_KPARAM_INFO
	.align		4
.L_16541:
        /*0018*/ 	.byte	0x04, 0x17
        /*001a*/ 	.short	(.L_16543 - .L_16542)
.L_16542:
        /*001c*/ 	.word	0x00000000
        /*0020*/ 	.short	0x0001
        /*0022*/ 	.short	0x0008
        /*0024*/ 	.byte	0x00, 0xf0, 0x21, 0x00


	//----- nvinfo : EIATTR_KPARAM_INFO
	.align		4
.L_16543:
        /*0028*/ 	.byte	0x04, 0x17
        /*002a*/ 	.short	(.L_16545 - .L_16544)
.L_16544:
        /*002c*/ 	.word	0x00000000
        /*0030*/ 	.short	0x0000
        /*0032*/ 	.short	0x0000
        /*0034*/ 	.byte	0x00, 0xf0, 0x21, 0x00


	//----- nvinfo : EIATTR_SPARSE_MMA_MASK
	.align		4
.L_16545:
        /*0038*/ 	.byte	0x03, 0x50
        /*003a*/ 	.short	0x0000


	//----- nvinfo : EIATTR_MAXREG_COUNT
	.align		4
        /*003c*/ 	.byte	0x03, 0x1b
        /*003e*/ 	.short	0x00ff


	//----- nvinfo : EIATTR_NUM_BARRIERS
	.align		4
        /*0040*/ 	.byte	0x02, 0x4c
        /*0042*/ 	.byte	0x01
	.zero		1


	//----- nvinfo : EIATTR_MERCURY_ISA_VERSION
	.align		4
        /*0044*/ 	.byte	0x03, 0x5f
        /*0046*/ 	.short	0x0101


	//----- nvinfo : EIATTR_COOP_GROUP_MASK_REGIDS
	.align		4
        /*0048*/ 	.byte	0x04, 0x29
        /*004a*/ 	.short	(.L_16547 - .L_16546)


	//   ....[0]....
.L_16546:
        /*004c*/ 	.word	0xffffffff


	//   ....[1]....
        /*0050*/ 	.word	0xffffffff


	//   ....[2]....
        /*0054*/ 	.word	0xffffffff


	//   ....[3]....
        /*0058*/ 	.word	0xffffffff


	//   ....[4]....
        /*005c*/ 	.word	0xffffffff


	//   ....[5]....
        /*0060*/ 	.word	0xffffffff


	//   ....[6]....
        /*0064*/ 	.word	0xffffffff


	//   ....[7]....
        /*0068*/ 	.word	0xffffffff


	//   ....[8]....
        /*006c*/ 	.word	0xffffffff


	//   ....[9]....
        /*0070*/ 	.word	0xffffffff


	//   ....[10]....
        /*0074*/ 	.word	0xffffffff


	//   ....[11]....
        /*0078*/ 	.word	0xffffffff


	//   ....[12]....
        /*007c*/ 	.word	0xffffffff


	//   ....[13]....
        /*0080*/ 	.word	0xffffffff


	//   ....[14]....
        /*0084*/ 	.word	0xffffffff


	//   ....[15]....
        /*0088*/ 	.word	0xffffffff


	//   ....[16]....
        /*008c*/ 	.word	0xffffffff


	//   ....[17]....
        /*0090*/ 	.word	0xffffffff


	//   ....[18]....
        /*0094*/ 	.word	0xffffffff


	//   ....[19]....
        /*0098*/ 	.word	0xffffffff


	//   ....[20]....
        /*009c*/ 	.word	0xffffffff


	//   ....[21]....
        /*00a0*/ 	.word	0xffffffff


	//   ....[22]....
        /*00a4*/ 	.word	0xffffffff


	//   ....[23]....
        /*00a8*/ 	.word	0xffffffff


	//   ....[24]....
        /*00ac*/ 	.word	0xffffffff


	//   ....[25]....
        /*00b0*/ 	.word	0xffffffff


	//   ....[26]....
        /*00b4*/ 	.word	0xffffffff


	//   ....[27]....
        /*00b8*/ 	.word	0xffffffff


	//   ....[28]....
        /*00bc*/ 	.word	0xffffffff


	//   ....[29]....
        /*00c0*/ 	.word	0xffffffff


	//   ....[30]....
        /*00c4*/ 	.word	0xffffffff


	//   ....[31]....
        /*00c8*/ 	.word	0xffffffff


	//   ....[32]....
        /*00cc*/ 	.word	0xffffffff


	//   ....[33]....
        /*00d0*/ 	.word	0xffffffff


	//   ....[34]....
        /*00d4*/ 	.word	0xffffffff


	//   ....[35]....
        /*00d8*/ 	.word	0xffffffff


	//   ....[36]....
        /*00dc*/ 	.word	0xffffffff


	//   ....[37]....
        /*00e0*/ 	.word	0xffffffff


	//   ....[38]....
        /*00e4*/ 	.word	0xffffffff


	//   ....[39]....
        /*00e8*/ 	.word	0xffffffff


	//   ....[40]....
        /*00ec*/ 	.word	0x05000016


	//   ....[41]....
        /*00f0*/ 	.word	0x05000016


	//   ....[42]....
        /*00f4*/ 	.word	0x05000016


	//   ....[43]....
        /*00f8*/ 	.word	0x05000016


	//   ....[44]....
        /*00fc*/ 	.word	0x05000016


	//   ....[45]....
        /*0100*/ 	.word	0x05000016


	//   ....[46]....
        /*0104*/ 	.word	0x05000016


	//   ....[47]....
        /*0108*/ 	.word	0x05000016


	//   ....[48]....
        /*010c*/ 	.word	0x05000016


	//   ....[49]....
        /*0110*/ 	.word	0x05000016


	//   ....[50]....
        /*0114*/ 	.word	0x05000016


	//   ....[51]....
        /*0118*/ 	.word	0x05000016


	//   ....[52]....
        /*011c*/ 	.word	0x05000016


	//   ....[53]....
        /*0120*/ 	.word	0x05000016


	//   ....[54]....
        /*0124*/ 	.word	0x05000016


	//   ....[55]....
        /*0128*/ 	.word	0x05000016


	//   ....[56]....
        /*012c*/ 	.word	0x05000016


	//   ....[57]....
        /*0130*/ 	.word	0x05000016


	//   ....[58]....
        /*0134*/ 	.word	0x05000016


	//   ....[59]....
        /*0138*/ 	.word	0x05000016


	//----- nvinfo : EIATTR_COOP_GROUP_INSTR_OFFSETS
	.align		4
.L_16547:
        /*013c*/ 	.byte	0x04, 0x28
        /*013e*/ 	.short	(.L_16549 - .L_16548)


	//   ....[0]....
.L_16548:
        /*0140*/ 	.word	0x00000870


	//   ....[1]....
        /*0144*/ 	.word	0x00000880


	//   ....[2]....
        /*0148*/ 	.word	0x000008c0


	//   ....[3]....
        /*014c*/ 	.word	0x000008d0


	//   ....[4]....
        /*0150*/ 	.word	0x00000920


	//   ....[5]....
        /*0154*/ 	.word	0x00000930


	//   ....[6]....
        /*0158*/ 	.word	0x00000970


	//   ....[7]....
        /*015c*/ 	.word	0x00000980


	//   ....[8]....
        /*0160*/ 	.word	0x000009c0


	//   ....[9]....
        /*0164*/ 	.word	0x000009d0


	//   ....[10]....
        /*0168*/ 	.word	0x00000b80


	//   ....[11]....
        /*016c*/ 	.word	0x00000b90


	//   ....[12]....
        /*0170*/ 	.word	0x00000bd0


	//   ....[13]....
        /*0174*/ 	.word	0x00000be0


	//   ....[14]....
        /*0178*/ 	.word	0x00000c20


	//   ....[15]....
        /*017c*/ 	.word	0x00000c30


	//   ....[16]....
        /*0180*/ 	.word	0x00000c70


	//   ....[17]....
        /*0184*/ 	.word	0x00000c80


	//   ....[18]....
        /*0188*/ 	.word	0x00000cc0


	//   ....[19]....
        /*018c*/ 	.word	0x00000cd0


	//   ....[20]....
        /*0190*/ 	.word	0x00002630


	//   ....[21]....
        /*0194*/ 	.word	0x000026b0


	//   ....[22]....
        /*0198*/ 	.word	0x000026d0


	//   ....[23]....
        /*019c*/ 	.word	0x000026e0


	//   ....[24]....
        /*01a0*/ 	.word	0x00002720


	//   ....[25]....
        /*01a4*/ 	.word	0x00002740


	//   ....[26]....
        /*01a8*/ 	.word	0x00002780


	//   ....[27]....
        /*01ac*/ 	.word	0x000027a0


	//   ....[28]....
        /*01b0*/ 	.word	0x000027e0


	//   ....[29]....
        /*01b4*/ 	.word	0x000027f0


	//   ....[30]....
        /*01b8*/ 	.word	0x00002890


	//   ....[31]....
        /*01bc*/ 	.word	0x000028a0


	//   ....[32]....
        /*01c0*/ 	.word	0x000028c0


	//   ....[33]....
        /*01c4*/ 	.word	0x000028d0


	//   ....[34]....
        /*01c8*/ 	.word	0x000028f0


	//   ....[35]....
        /*01cc*/ 	.word	0x00002900


	//   ....[36]....
        /*01d0*/ 	.word	0x00002920


	//   ....[37]....
        /*01d4*/ 	.word	0x00002930


	//   ....[38]....
        /*01d8*/ 	.word	0x00002950


	//   ....[39]....
        /*01dc*/ 	.word	0x00002960


	//   ....[40]....
        /*01e0*/ 	.word	0x00003490


	//   ....[41]....
        /*01e4*/ 	.word	0x000034e0


	//   ....[42]....
        /*01e8*/ 	.word	0x00003570


	//   ....[43]....
        /*01ec*/ 	.word	0x000035c0


	//   ....[44]....
        /*01f0*/ 	.word	0x00003650


	//   ....[45]....
        /*01f4*/ 	.word	0x000036a0


	//   ....[46]....
        /*01f8*/ 	.word	0x00003730


	//   ....[47]....
        /*01fc*/ 	.word	0x00003780


	//   ....[48]....
        /*0200*/ 	.word	0x00003810


	//   ....[49]....
        /*0204*/ 	.word	0x00003860


	//   ....[50]....
        /*0208*/ 	.word	0x000038f0


	//   ....[51]....
        /*020c*/ 	.word	0x00003940


	//   ....[52]....
        /*0210*/ 	.word	0x000039b0


	//   ....[53]....
        /*0214*/ 	.word	0x00003a00


	//   ....[54]....
        /*0218*/ 	.word	0x00003a70


	//   ....[55]....
        /*021c*/ 	.word	0x00003ac0


	//   ....[56]....
        /*0220*/ 	.word	0x00003b30


	//   ....[57]....
        /*0224*/ 	.word	0x00003b80


	//   ....[58]....
        /*0228*/ 	.word	0x00003bf0


	//   ....[59]....
        /*022c*/ 	.word	0x00003c40


	//----- nvinfo : EIATTR_EXIT_INSTR_OFFSETS
	.align		4
.L_16549:
        /*0230*/ 	.byte	0x04, 0x1c
        /*0232*/ 	.short	(.L_16551 - .L_16550)


	//   ....[0]....
.L_16550:
        /*0234*/ 	.word	0x00003350


	//   ....[1]....
        /*0238*/ 	.word	0x00003430


	//----- nvinfo : EIATTR_CRS_STACK_SIZE
	.align		4
.L_16551:
        /*023c*/ 	.byte	0x04, 0x1e
        /*023e*/ 	.short	(.L_16553 - .L_16552)
.L_16552:
        /*0240*/ 	.word	0x00000000


	//----- nvinfo : EIATTR_CBANK_PARAM_SIZE
	.align		4
.L_16553:
        /*0244*/ 	.byte	0x03, 0x19
        /*0246*/ 	.short	0x0018


	//----- nvinfo : EIATTR_PARAM_CBANK
	.align		4
        /*0248*/ 	.byte	0x04, 0x0a
        /*024a*/ 	.short	(.L_16555 - .L_16554)
	.align		4
.L_16554:
        /*024c*/ 	.word	index@(.nv.constant0._ZN2at6native43_GLOBAL__N__9ae7fba5_10_SoftMax_cu_9f978f6322cunn_SoftMaxForwardRegIdddNS1_25LogSoftMaxForwardEpilogueElLi6EEEvPT1_PKT_T3_)
        /*0250*/ 	.short	0x0210
        /*0252*/ 	.short	0x0018


	//----- nvinfo : EIATTR_SW_WAR
	.align		4
.L_16555:
        /*0254*/ 	.byte	0x04, 0x36
        /*0256*/ 	.short	(.L_16557 - .L_16556)
.L_16556:
        /*0258*/ 	.word	0x00000008
.L_16557:


//--------------------- .nv.info._ZN2at6native43_GLOBAL__N__9ae7fba5_10_SoftMax_cu_9f978f6322cunn_SoftMaxForwardRegIdddNS1_25LogSoftMaxForwardEpilogueElLi5EEEvPT1_PKT_T3_ --------------------------
	.section	.nv.info._ZN2at6native43_GLOBAL__N__9ae7fba5_10_SoftMax_cu_9f978f6322cunn_SoftMaxForwardRegIdddNS1_25LogSoftMaxForwardEpilogueElLi5EEEvPT1_PKT_T3_,"",@"SHT_CUDA_INFO"
	.sectionflags	@""
	.align	4


	//----- nvinfo : EIATTR_CUDA_API_VERSION
	.align		4
        /*0000*/ 	.byte	0x04, 0x37
        /*0002*/ 	.short	(.L_16559 - .L_16558)
.L_16558:
        /*0004*/ 	.word	0x00000082


	//----- nvinfo : EIATTR_KPARAM_INFO
	.align		4
.L_16559:
        /*0008*/ 	.byte	0x04, 0x17
        /*000a*/ 	.short	(.L_16561 - .L_16560)
.L_16560:
        /*000c*/ 	.word	0x00000000
        /*0010*/ 	.short	0x0002
        /*0012*/ 	.short	0x0010
        /*0014*/ 	.byte	0x00, 0xf0, 0x21, 0x00


	//----- nvinfo : EIATTR_KPARAM_INFO
	.align		4
.L_16561:
        /*0018*/ 	.byte	0x04, 0x17
        /*001a*/ 	.short	(.L_16563 - .L_16562)
.L_16562:
        /*001c*/ 	.word	0x00000000
        /*0020*/ 	.short	0x0001
        /*0022*/ 	.short	0x0008
        /*0024*/ 	.byte	0x00, 0xf0, 0x21, 0x00


	//----- nvinfo : EIATTR_KPARAM_INFO
	.align		4
.L_16563:
        /*0028*/ 	.byte	0x04, 0x17
        /*002a*/ 	.short	(.L_16565 - .L_16564)
.L_16564:
        /*002c*/ 	.word	0x00000000
        /*0030*/ 	.short	0x0000
        /*0032*/ 	.short	0x0000
        /*0034*/ 	.byte	0x00, 0xf0, 0x21, 0x00


	//----- nvinfo : EIATTR_SPARSE_MMA_MASK
	.align		4
.L_16565:
        /*0038*/ 	.byte	0x03, 0x50
        /*003a*/ 	.short	0x0000


	//----- nvinfo : EIATTR_MAXREG_COUNT
	.align		4
        /*003c*/ 	.byte	0x03, 0x1b
        /*003e*/ 	.short	0x00ff


	//----- nvinfo : EIATTR_NUM_BARRIERS
	.align		4
        /*0040*/ 	.byte	0x02, 0x4c
        /*0042*/ 	.byte	0x01
	.zero		1


	//----- nvinfo : EIATTR_MERCURY_ISA_VERSION
	.align		4
        /*0044*/ 	.byte	0x03, 0x5f
        /*0046*/ 	.short	0x0101


	//----- nvinfo : EIATTR_COOP_GROUP_MASK_REGIDS
	.align		4
        /*0048*/ 	.byte	0x04, 0x29
        /*004a*/ 	.short	(.L_16567 - .L_16566)


	//   ....[0]....
.L_16566:
        /*004c*/ 	.word	0xffffffff


	//   ....[1]....
        /*0050*/ 	.word	0xffffffff


	//   ....[2]....
        /*0054*/ 	.word	0xffffffff


	//   ....[3]....
        /*0058*/ 	.word	0xffffffff


	//   ....[4]....
        /*005c*/ 	.word	0xffffffff


	//   ....[5]....
        /*0060*/ 	.word	0xffffffff


	//   ....[6]....
        /*0064*/ 	.word	0xffffffff


	//   ....[7]....
        /*0068*/ 	.word	0xffffffff


	//   ....[8]....
        /*006c*/ 	.word	0xffffffff


	//   ....[9]....
        /*0070*/ 	.word	0xffffffff


	//   ....[10]....
        /*0074*/ 	.word	0xffffffff


	//   ....[11]....
        /*0078*/ 	.word	0xffffffff


	//   ....[12]....
        /*007c*/ 	.word	0xffffffff


	//   ....[13]....
        /*0080*/ 	.word	0xffffffff


	//   ....[14]....
        /*0084*/ 	.word	0xffffffff


	//   ....[15]....
        /*0088*/ 	.word	0xffffffff


	//   ....[16]....
        /*008c*/ 	.word	0xffffffff


	//   ....[17]....
        /*0090*/ 	.word	0xffffffff


	//   ....[18]....
        /*0094*/ 	.word	0xffffffff


	//   ....[19]....
        /*0098*/ 	.word	0xffffffff


	//   ....[20]....
        /*009c*/ 	.word	0xffffffff


	//   ....[21]....
        /*00a0*/ 	.word	0xffffffff


	//   ....[22]....
        /*00a4*/ 	.word	0xffffffff


	//   ....[23]....
        /*00a8*/ 	.word	0xffffffff


	//   ....[24]....
        /*00ac*/ 	.word	0xffffffff


	//   ....[25]....
        /*00b0*/ 	.word	0xffffffff


	//   ....[26]....
        /*00b4*/ 	.word	0xffffffff


	//   ....[27]....
        /*00b8*/ 	.word	0xffffffff


	//   ....[28]....
        /*00bc*/ 	.word	0xffffffff


	//   ....[29]....
        /*00c0*/ 	.word	0xffffffff


	//   ....[30]....
        /*00c4*/ 	.word	0xffffffff


	//   ....[31]....
        /*00c8*/ 	.word	0xffffffff


	//   ....[32]....
        /*00cc*/ 	.word	0xffffffff


	//   ....[33]....
        /*00d0*/ 	.word	0xffffffff


	//   ....[34]....
        /*00d4*/ 	.word	0xffffffff


	//   ....[35]....
        /*00d8*/ 	.word	0xffffffff


	//   ....[36]....
        /*00dc*/ 	.word	0xffffffff


	//   ....[37]....
        /*00e0*/ 	.word	0xffffffff


	//   ....[38]....
        /*00e4*/ 	.word	0xffffffff


	//   ....[39]....
        /*00e8*/ 	.word	0xffffffff


	//   ....[40]....
        /*00ec*/ 	.word	0x05000002


	//   ....[41]....
        /*00f0*/ 	.word	0x05000002


	//   ....[42]....
        /*00f4*/ 	.word	0x05000002


	//   ....[43]....
        /*00f8*/ 	.word	0x05000002


	//   ....[44]....
        /*00fc*/ 	.word	0x05000002


	//   ....[45]....
        /*0100*/ 	.word	0x05000002


	//   ....[46]....
        /*0104*/ 	.word	0x05000002


	//   ....[47]....
        /*0108*/ 	.word	0x05000002


	//   ....[48]....
        /*010c*/ 	.word	0x05000002


	//   ....[49]....
        /*0110*/ 	.word	0x05000002


	//   ....[50]....
        /*0114*/ 	.word	0x05000002


	//   ....[51]....
        /*0118*/ 	.word	0x05000002


	//   ....[52]....
        /*011c*/ 	.word	0x05000002


	//   ....[53]....
        /*0120*/ 	.word	0x05000002


	//   ....[54]....
        /*0124*/ 	.word	0x05000002


	//   ....[55]....
        /*0128*/ 	.word	0x05000002


	//   ....[56]....
        /*012c*/ 	.word	0x05000002


	//   ....[57]....
        /*0130*/ 	.word	0x05000002


	//   ....[58]....
        /*0134*/ 	.word	0x05000002


	//   ....[59]....
        /*0138*/ 	.word	0x05000002


	//----- nvinfo : EIATTR_COOP_GROUP_INSTR_OFFSETS
	.align		4
.L_16567:
        /*013c*/ 	.byte	0x04, 0x28
        /*013e*/ 	.short	(.L_16569 - .L_16568)


	//   ....[0]....
.L_16568:
        /*0140*/ 	.word	0x00000710


	//   ....[1]....
        /*0144*/ 	.word	0x00000720


	//   ....[2]....
        /*0148*/ 	.word	0x00000760


	//   ....[3]....
        /*014c*/ 	.word	0x00000770


	//   ....[4]....
        /*0150*/ 	.word	0x000007b0


	//   ....[5]....
        /*0154*/ 	.word	0x000007c0


	//   ....[6]....
        /*0158*/ 	.word	0x00000800


	//   ....[7]....
        /*015c*/ 	.word	0x00000810


	//   ....[8]....
        /*0160*/ 	.word	0x00000880


	//   ....[9]....
        /*0164*/ 	.word	0x00000890


	//   ....[10]....
        /*0168*/ 	.word	0x00000a10


	//   ....[11]....
        /*016c*/ 	.word	0x00000a20


	//   ....[12]....
        /*0170*/ 	.word	0x00000a80


	//   ....[13]....
        /*0174*/ 	.word	0x00000a90


	//   ....[14]....
        /*0178*/ 	.word	0x00000af0


	//   ....[15]....
        /*017c*/ 	.word	0x00000b10


	//   ....[16]....
        /*0180*/ 	.word	0x00000b60


	//   ....[17]....
        /*0184*/ 	.word	0x00000b70


	//   ....[18]....
        /*0188*/ 	.word	0x00000bb0


	//   ....[19]....
        /*018c*/ 	.word	0x00000bc0


	//   ....[20]....
        /*0190*/ 	.word	0x00002110


	//   ....[21]....
        /*0194*/ 	.word	0x00002150


	//   ....[22]....
        /*0198*/ 	.word	0x00002170


	//   ....[23]....
        /*019c*/ 	.word	0x00002180


	//   ....[24]....
        /*01a0*/ 	.word	0x000021c0


	//   ....[25]....
        /*01a4*/ 	.word	0x000021e0


	//   ....[26]....
        /*01a8*/ 	.word	0x00002250


	//   ....[27]....
        /*01ac*/ 	.word	0x00002260


	//   ....[28]....
        /*01b0*/ 	.word	0x00002280


	//   ....[29]....
        /*01b4*/ 	.word	0x00002290


	//   ....[30]....
        /*01b8*/ 	.word	0x00002320


	//   ....[31]....
        /*01bc*/ 	.word	0x00002330


	//   ....[32]....
        /*01c0*/ 	.word	0x00002350


	//   ....[33]....
        /*01c4*/ 	.word	0x00002360


	//   ....[34]....
        /*01c8*/ 	.word	0x00002380


	//   ....[35]....
        /*01cc*/ 	.word	0x00002390


	//   ....[36]....
        /*01d0*/ 	.word	0x000023b0


	//   ....[37]....
        /*01d4*/ 	.word	0x000023c0


	//   ....[38]....
        /*01d8*/ 	.word	0x000023e0


	//   ....[39]....
        /*01dc*/ 	.word	0x000023f0


	//   ....[40]....
        /*01e0*/ 	.word	0x00002e20


	//   ....[41]....
        /*01e4*/ 	.word	0x00002e80


	//   ....[42]....
        /*01e8*/ 	.word	0x00002f50


	//   ....[43]....
        /*01ec*/ 	.word	0x00002fb0


	//   ....[44]....
        /*01f0*/ 	.word	0x00003090


	//   ....[45]....
        /*01f4*/ 	.word	0x000030f0


	//   ....[46]....
        /*01f8*/ 	.word	0x000031a0


	//   ....[47]....
        /*01fc*/ 	.word	0x00003200


	//   ....[48]....
        /*0200*/ 	.word	0x000032a0


	//   ....[49]....
        /*0204*/ 	.word	0x00003300


	//   ....[50]....
        /*0208*/ 	.word	0x00003390


	//   ....[51]....
        /*020c*/ 	.word	0x000033f0


	//   ....[52]....
        /*0210*/ 	.word	0x00003470


	//   ....[53]....
        /*0214*/ 	.word	0x000034d0


	//   ....[54]....
        /*0218*/ 	.word	0x00003550


	//   ....[55]....
        /*021c*/ 	.word	0x000035b0


	//   ....[56]....
        /*0220*/ 	.word	0x00003630


	//   ....[57]....
        /*0224*/ 	.word	0x00003690


	//   ....[58]....
        /*0228*/ 	.word	0x00003710


	//   ....[59]....
        /*022c*/ 	.word	0x00003770


	//----- nvinfo : EIATTR_EXIT_INSTR_OFFSETS
	.align		4
.L_16569:
        /*0230*/ 	.byte	0x04, 0x1c
        /*0232*/ 	.short	(.L_16571 - .L_16570)


	//   ....[0]....
.L_16570:
        /*0234*/ 	.word	0x00002cf0


	//   ....[1]....
        /*0238*/ 	.word	0x00002dc0


	//----- nvinfo : EIATTR_CRS_STACK_SIZE
	.align		4
.L_16571:
        /*023c*/ 	.byte	0x04, 0x1e
        /*023e*/ 	.short	(.L_16573 - .L_16572)
.L_16572:
        /*0240*/ 	.word	0x00000000


	//----- nvinfo : EIATTR_CBANK_PARAM_SIZE
	.align		4
.L_16573:
        /*0244*/ 	.byte	0x03, 0x19
        /*0246*/ 	.short	0x0018


	//----- nvinfo : EIATTR_PARAM_CBANK
	.align		4
        /*0248*/ 	.byte	0x04, 0x0a
        /*024a*/ 	.short	(.L_16575 - .L_16574)
	.align		4
.L_16574:
        /*024c*/ 	.word	index@(.nv.constant0._ZN2at6native43_GLOBAL__N__9ae7fba5_10_SoftMax_cu_9f978f6322cunn_SoftMaxForwardRegIdddNS1_25LogSoftMaxForwardEpilogueElLi5EEEvPT1_PKT_T3_)
        /*0250*/ 	.short	0x0210
        /*0252*/ 	.short	0x0018


	//----- nvinfo : EIATTR_SW_WAR
	.align		4
.L_16575:
        /*0254*/ 	.byte	0x04, 0x36
        /*0256*/ 	.short	(.L_16577 - .L_16576)
.L_16576:
        /*0258*/ 	.word	0x00000008
.L_16577:


//--------------------- .nv.info._ZN2at6native43_GLOBAL__N__9ae7fba5_10_SoftMax_cu_9f978f6322cunn_SoftMaxForwardRegIdddNS1_25LogSoftMaxForwardEpilogueElLi4EEEvPT1_PKT_T3_ --------------------------
	.section	.nv.info._ZN2at6native43_GLOBAL__N__9ae7fba5_10_SoftMax_cu_9f978f6322cunn_SoftMaxForwardRegIdddNS1_25LogSoftMaxForwardEpilogueElLi4EEEvPT1_PKT_T3_,"",@"SHT_CUDA_INFO"
	.sectionflags	@""
	.align	4


	//----- nvinfo : EIATTR_CUDA_API_VERSION
	.align		4
        /*0000*/ 	.byte	0x04, 0x37
        /*0002*/ 	.short	(.L_16579 - .L_16578)
.L_16578:
        /*0004*/ 	.word	0x00000082


	//----- nvinfo : EIATTR_KPARAM_INFO
	.align		4
.L_16579:
        /*0008*/ 	.byte	0x04, 0x17
        /*000a*/ 	.short	(.L_16581 - .L_16580)
.L_16580:
        /*000c*/ 	.word	0x00000000
        /*0010*/ 	.short	0x0002
        /*0012*/ 	.short	0x0010
        /*0014*/ 	.byte	0x00, 0xf0, 0x21, 0x00


	//----- nvinfo : EIATTR_KPARAM_INFO
	.align		4
.L_16581:
        /*0018*/ 	.byte	0x04, 0x17
        /*001a*/ 	.short	(.L_16583 - .L_16582)
.L_16582:
        /*001c*/ 	.word	0x00000000
        /*0020*/ 	.short	0x0001
        /*0022*/ 	.short	0x0008
        /*0024*/ 	.byte	0x00, 0xf0, 0x21, 0x00


	//----- nvinfo : EIATTR_KPARAM_INFO
	.align		4
.L_16583:
        /*0028*/ 	.byte	0x04, 0x17
        /*002a*/ 	.short	(.L_16585 - .L_16584)
.L_16584:
        /*002c*/ 	.word	0x00000000
        /*0030*/ 	.short	0x0000
        /*0032*/ 	.short	0x0000
        /*0034*/ 	.byte	0x00, 0xf0, 0x21, 0x00


	//----- nvinfo : EIATTR_SPARSE_MMA_MASK
	.align		4
.L_16585:
        /*0038*/ 	.byte	0x03, 0x50
        /*003a*/ 	.short	0x0000


	//----- nvinfo : EIATTR_MAXREG_COUNT
	.align		4
        /*003c*/ 	.byte	0x03, 0x1b
        /*003e*/ 	.short	0x00ff


	//----- nvinfo : EIATTR_NUM_BARRIERS
	.align		4
        /*0040*/ 	.byte	0x02, 0x4c
        /*0042*/ 	.byte	0x01
	.zero		1


	//----- nvinfo : EIATTR_MERCURY_ISA_VERSION
	.align		4
        /*0044*/ 	.byte	0x03, 0x5f
        /*0046*/ 	.short	0x0101


	//----- nvinfo : EIATTR_COOP_GROUP_MASK_REGIDS
	.align		4
        /*0048*/ 	.byte	0x04, 0x29
        /*004a*/ 	.short	(.L_16587 - .L_16586)


	//   ....[0]....
.L_16586:
        /*004c*/ 	.word	0xffffffff


	//   ....[1]....
        /*0050*/ 	.word	0xffffffff


	//   ....[2]....
        /*0054*/ 	.word	0xffffffff


	//   ....[3]....
        /*0058*/ 	.word	0xffffffff


	//   ....[4]....
        /*005c*/ 	.word	0xffffffff


	//   ....[5]....
        /*0060*/ 	.word	0xffffffff


	//   ....[6]....
        /*0064*/ 	.word	0xffffffff


	//   ....[7]....
        /*0068*/ 	.word	0xffffffff


	//   ....[8]....
        /*006c*/ 	.word	0xffffffff


	//   ....[9]....
        /*0070*/ 	.word	0xffffffff


	//   ....[10]....
        /*0074*/ 	.word	0xffffffff


	//   ....[11]....
        /*0078*/ 	.word	0xffffffff


	//   ....[12]....
        /*007c*/ 	.word	0xffffffff


	//   ....[13]....
        /*0080*/ 	.word	0xffffffff


	//   ....[14]....
        /*0084*/ 	.word	0xffffffff


	//   ....[15]....
        /*0088*/ 	.word	0xffffffff


	//   ....[16]....
        /*008c*/ 	.word	0xffffffff


	//   ....[17]....
        /*0090*/ 	.word	0xffffffff


	//   ....[18]....
        /*0094*/ 	.word	0xffffffff


	//   ....[19]....
        /*0098*/ 	.word	0xffffffff


	//   ....[20]....
        /*009c*/ 	.word	0xffffffff


	//   ....[21]....
        /*00a0*/ 	.word	0xffffffff


	//   ....[22]....
        /*00a4*/ 	.word	0xffffffff


	//   ....[23]....
        /*00a8*/ 	.word	0xffffffff


	//   ....[24]....
        /*00ac*/ 	.word	0xffffffff


	//   ....[25]....
        /*00b0*/ 	.word	0xffffffff


	//   ....[26]....
        /*00b4*/ 	.word	0xffffffff


	//   ....[27]....
        /*00b8*/ 	.word	0xffffffff


	//   ....[28]....
        /*00bc*/ 	.word	0xffffffff


	//   ....[29]....
        /*00c0*/ 	.word	0xffffffff


	//   ....[30]....
        /*00c4*/ 	.word	0xffffffff


	//   ....[31]....
        /*00c8*/ 	.word	0xffffffff


	//   ....[32]....
        /*00cc*/ 	.word	0xffffffff


	//   ....[33]....
        /*00d0*/ 	.word	0xffffffff


	//   ....[34]....
        /*00d4*/ 	.word	0xffffffff


	//   ....[35]....
        /*00d8*/ 	.word	0xffffffff


	//   ....[36]....
        /*00dc*/ 	.word	0xffffffff


	//   ....[37]....
        /*00e0*/ 	.word	0xffffffff


	//   ....[38]....
        /*00e4*/ 	.word	0xffffffff


	//   ....[39]....
        /*00e8*/ 	.word	0xffffffff


	//   ....[40]....
        /*00ec*/ 	.word	0x05000012


	//   ....[41]....
        /*00f0*/ 	.word	0x05000012


	//   ....[42]....
        /*00f4*/ 	.word	0x05000012


	//   ....[43]....
        /*00f8*/ 	.word	0x05000012


	//   ....[44]....
        /*00fc*/ 	.word	0x05000012


	//   ....[45]....
        /*0100*/ 	.word	0x05000012


	//   ....[46]....
        /*0104*/ 	.word	0x05000012


	//   ....[47]....
        /*0108*/ 	.word	0x05000012


	//   ....[48]....
        /*010c*/ 	.word	0x05000012


	//   ....[49]....
        /*0110*/ 	.word	0x05000012


	//   ....[50]....
        /*0114*/ 	.word	0x05000012


	//   ....[51]....
        /*0118*/ 	.word	0x05000012


	//   ....[52]....
        /*011c*/ 	.word	0x05000012


	//   ....[53]....
        /*0120*/ 	.word	0x05000012


	//   ....[54]....
        /*0124*/ 	.word	0x05000012


	//   ....[55]....
        /*0128*/ 	.word	0x05000012


	//   ....[56]....
        /*012c*/ 	.word	0x05000012


	//   ....[57]....
        /*0130*/ 	.word	0x05000012


	//   ....[58]....
        /*0134*/ 	.word	0x05000012


	//   ....[59]....
        /*0138*/ 	.word	0x05000012


	//----- nvinfo : EIATTR_COOP_GROUP_INSTR_OFFSETS
	.align		4
.L_16587:
        /*013c*/ 	.byte	0x04, 0x28
        /*013e*/ 	.short	(.L_16589 - .L_16588)


	//   ....[0]....
.L_16588:
        /*0140*/ 	.word	0x00000600


	//   ....[1]....
        /*0144*/ 	.word	0x00000610


	//   ....[2]....
        /*0148*/ 	.word	0x00000650


	//   ....[3]....
        /*014c*/ 	.word	0x00000660


	//   ....[4]....
        /*0150*/ 	.word	0x000006a0


	//   ....[5]....
        /*0154*/ 	.word	0x000006b0


	//   ....[6]....
        /*0158*/ 	.word	0x00000700


	//   ....[7]....
        /*015c*/ 	.word	0x00000710


	//   ....[8]....
        /*0160*/ 	.word	0x000007a0


	//   ....[9]....
        /*0164*/ 	.word	0x000007b0


	//   ....[10]....
        /*0168*/ 	.word	0x000008b0


	//   ....[11]....
        /*016c*/ 	.word	0x000008c0


	//   ....[12]....
        /*0170*/ 	.word	0x00000920


	//   ....[13]....
        /*0174*/ 	.word	0x00000930


	//   ....[14]....
        /*0178*/ 	.word	0x00000970


	//   ....[15]....
        /*017c*/ 	.word	0x00000980


	//   ....[16]....
        /*0180*/ 	.word	0x000009c0


	//   ....[17]....
        /*0184*/ 	.word	0x000009e0


	//   ....[18]....
        /*0188*/ 	.word	0x00000a30


	//   ....[19]....
        /*018c*/ 	.word	0x00000a40


	//   ....[20]....
        /*0190*/ 	.word	0x00001af0


	//   ....[21]....
        /*0194*/ 	.word	0x00001b30


	//   ....[22]....
        /*0198*/ 	.word	0x00001b50


	//   ....[23]....
        /*019c*/ 	.word	0x00001b60


	//   ....[24]....
        /*01a0*/ 	.word	0x00001ba0


	//   ....[25]....
        /*01a4*/ 	.word	0x00001bc0


	//   ....[26]....
        /*01a8*/ 	.word	0x00001bf0


	//   ....[27]....
        /*01ac*/ 	.word	0x00001c00


	//   ....[28]....
        /*01b0*/ 	.word	0x00001c20


	//   ....[29]....
        /*01b4*/ 	.word	0x00001c30


	//   ....[30]....
        /*01b8*/ 	.word	0x00001cd0


	//   ....[31]....
        /*01bc*/ 	.word	0x00001ce0


	//   ....[32]....
        /*01c0*/ 	.word	0x00001d00


	//   ....[33]....
        /*01c4*/ 	.word	0x00001d10


	//   ....[34]....
        /*01c8*/ 	.word	0x00001d30


	//   ....[35]....
        /*01cc*/ 	.word	0x00001d40


	//   ....[36]....
        /*01d0*/ 	.word	0x00001d60


	//   ....[37]....
        /*01d4*/ 	.word	0x00001d70


	//   ....[38]....
        /*01d8*/ 	.word	0x00001d90


	//   ....[39]....
        /*01dc*/ 	.word	0x00001da0


	//   ....[40]....
        /*01e0*/ 	.word	0x000026f0


	//   ....[41]....
        /*01e4*/ 	.word	0x00002740


	//   ....[42]....
        /*01e8*/ 	.word	0x00002800


	//   ....[43]....
        /*01ec*/ 	.word	0x00002850


	//   ....[44]....
        /*01f0*/ 	.word	0x000028d0


	//   ....[45]....
        /*01f4*/ 	.word	0x00002920


	//   ....[46]....
        /*01f8*/ 	.word	0x000029a0


	//   ....[47]....
        /*01fc*/ 	.word	0x000029f0


	//   ....[48]....
        /*0200*/ 	.word	0x00002aa0


	//   ....[49]....
        /*0204*/ 	.word	0x00002af0


	//   ....[50]....
        /*0208*/ 	.word	0x00002b80


	//   ....[51]....
        /*020c*/ 	.word	0x00002bd0


	//   ....[52]....
        /*0210*/ 	.word	0x00002c40


	//   ....[53]....
        /*0214*/ 	.word	0x00002c90


	//   ....[54]....
        /*0218*/ 	.word	0x00002d00


	//   ....[55]....
        /*021c*/ 	.word	0x00002d50


	//   ....[56]....
        /*0220*/ 	.word	0x00002dc0


	//   ....[57]....
        /*0224*/ 	.word	0x00002e10


	//   ....[58]....
        /*0228*/ 	.word	0x00002e80


	//   ....[59]....
        /*022c*/ 	.word	0x00002ed0


	//----- nvinfo : EIATTR_EXIT_INSTR_OFFSETS
	.align		4
.L_16589:
        /*0230*/ 	.byte	0x04, 0x1c
        /*0232*/ 	.short	(.L_16591 - .L_16590)


	//   ....[0]....
.L_16590:
        /*0234*/ 	.word	0x000025c0


	//   ....[1]....
        /*0238*/ 	.word	0x00002690


	//----- nvinfo : EIATTR_CRS_STACK_SIZE
	.align		4
.L_16591:
        /*023c*/ 	.byte	0x04, 0x1e
        /*023e*/ 	.short	(.L_16593 - .L_16592)
.L_16592:
        /*0240*/ 	.word	0x00000000


	//----- nvinfo : EIATTR_CBANK_PARAM_SIZE
	.align		4
.L_16593:
        /*0244*/ 	.byte	0x03, 0x19
        /*0246*/ 	.short	0x0018


	//----- nvinfo : EIATTR_PARAM_CBANK
	.align		4
        /*0248*/ 	.byte	0x04, 0x0a
        /*024a*/ 	.short	(.L_16595 - .L_16594)
	.align		4
.L_16594:
        /*024c*/ 	.word	index@(.nv.constant0._ZN2at6native43_GLOBAL__N__9ae7fba5_10_SoftMax_cu_9f978f6322cunn_SoftMaxForwardRegIdddNS1_25LogSoftMaxForwardEpilogueElLi4EEEvPT1_PKT_T3_)
        /*0250*/ 	.short	0x0210
        /*0252*/ 	.short	0x0018


	//----- nvinfo : EIATTR_SW_WAR
	.align		4
.L_16595:
        /*0254*/ 	.byte	0x04, 0x36
        /*0256*/ 	.short	(.L_16597 - .L_16596)
.L_16596:
        /*0258*/ 	.word	0x00000008
.L_16597:


//--------------------- .nv.info._ZN2at6native43_GLOBAL__N__9ae7fba5_10_SoftMax_cu_9f978f6322cunn_SoftMaxForwardRegIdddNS1_25LogSoftMaxForwardEpilogueElLi3EEEvPT1_PKT_T3_ --------------------------
	.section	.nv.info._ZN2at6native43_GLOBAL__N__9ae7fba5_10_SoftMax_cu_9f978f6322cunn_SoftMaxForwardRegIdddNS1_25LogSoftMaxForwardEpilogueElLi3EEEvPT1_PKT_T3_,"",@"SHT_CUDA_INFO"
	.sectionflags	@""
	.align	4


	//----- nvinfo : EIATTR_CUDA_API_VERSION
	.align		4
        /*0000*/ 	.byte	0x04, 0x37
        /*0002*/ 	.short	(.L_16599 - .L_16598)
.L_16598:
        /*0004*/ 	.word	0x00000082


	//----- nvinfo : EIATTR_KPARAM_INFO
	.align		4
.L_16599:
        /*0008*/ 	.byte	0x04, 0x17
        /*000a*/ 	.short	(.L_16601 - .L_16600)
.L_16600:
        /*000c*/ 	.word	0x00000000
        /*0010*/ 	.short	0x0002
        /*0012*/ 	.short	0x0010
        /*0014*/ 	.byte	0x00, 0xf0, 0x21, 0x00


	//----- nvinfo : EIATTR_KPARAM_INFO
	.align		4
.L_16601:
        /*0018*/ 	.byte	0x04, 0x17
        /*001a*/ 	.short	(.L_16603 - .L_16602)
.L_16602:
        /*001c*/ 	.word	0x00000000
        /*0020*/ 	.short	0x0001
        /*0022*/ 	.short	0x0008
        /*0024*/ 	.byte	0x00, 0xf0, 0x21, 0x00


	//----- nvinfo : EIATTR_KPARAM_INFO
	.align		4
.L_16603:
        /*0028*/ 	.byte	0x04, 0x17
        /*002a*/ 	.short	(.L_16605 - .L_16604)
.L_16604:
        /*002c*/ 	.word	0x00000000
        /*0030*/ 	.short	0x0000
        /*0032*/ 	.short	0x0000
        /*0034*/ 	.byte	0x00, 0xf0, 0x21, 0x00


	//----- nvinfo : EIATTR_SPARSE_MMA_MASK
	.align		4
.L_16605:
        /*0038*/ 	.byte	0x03, 0x50
        /*003a*/ 	.short	0x0000


	//----- nvinfo : EIATTR_MAXREG_COUNT
	.align		4
        /*003c*/ 	.byte	0x03, 0x1b
        /*003e*/ 	.short	0x00ff


	//----- nvinfo : EIATTR_NUM_BARRIERS
	.align		4
        /*0040*/ 	.byte	0x02, 0x4c
        /*0042*/ 	.byte	0x01
	.zero		1


	//----- nvinfo : EIATTR_MERCURY_ISA_VERSION
	.align		4
        /*0044*/ 	.byte	0x03, 0x5f
        /*0046*/ 	.short	0x0101


	//----- nvinfo : EIATTR_COOP_GROUP_MASK_REGIDS
	.align		4
        /*0048*/ 	.byte	0x04, 0x29
        /*004a*/ 	.short	(.L_16607 - .L_16606)


	//   ....[0]....
.L_16606:
        /*004c*/ 	.word	0xffffffff


	//   ....[1]....
        /*0050*/ 	.word	0xffffffff


	//   ....[2]....
        /*0054*/ 	.word	0xffffffff


	//   ....[3]....
        /*0058*/ 	.word	0xffffffff


	//   ....[4]....
        /*005c*/ 	.word	0xffffffff


	//   ....[5]....
        /*0060*/ 	.word	0xffffffff


	//   ....[6]....
        /*0064*/ 	.word	0xffffffff


	//   ....[7]....
        /*0068*/ 	.word	0xffffffff


	//   ....[8]....
        /*006c*/ 	.word	0xffffffff


	//   ....[9]....
        /*0070*/ 	.word	0xffffffff


	//   ....[10]....
        /*0074*/ 	.word	0xffffffff


	//   ....[11]....
        /*0078*/ 	.word	0xffffffff


	//   ....[12]....
        /*007c*/ 	.word	0xffffffff


	//   ....[13]....
        /*0080*/ 	.word	0xffffffff


	//   ....[14]....
        /*0084*/ 	.word	0xffffffff


	//   ....[15]....
        /*0088*/ 	.word	0xffffffff


	//   ....[16]....
        /*008c*/ 	.word	0xffffffff


	//   ....[17]....
        /*0090*/ 	.word	0xffffffff


	//   ....[18]....
        /*0094*/ 	.word	0xffffffff


	//   ....[19]....
        /*0098*/ 	.word	0xffffffff


	//   ....[20]....
        /*009c*/ 	.word	0xffffffff


	//   ....[21]....
        /*00a0*/ 	.word	0xffffffff


	//   ....[22]....
        /*00a4*/ 	.word	0xffffffff


	//   ....[23]....
        /*00a8*/ 	.word	0xffffffff


	//   ....[24]....
        /*00ac*/ 	.word	0xffffffff


	//   ....[25]....
        /*00b0*/ 	.word	0xffffffff


	//   ....[26]....
        /*00b4*/ 	.word	0xffffffff


	//   ....[27]....
        /*00b8*/ 	.word	0xffffffff


	//   ....[28]....
        /*00bc*/ 	.word	0xffffffff


	//   ....[29]....
        /*00c0*/ 	.word	0xffffffff


	//   ....[30]....
        /*00c4*/ 	.word	0xffffffff


	//   ....[31]....
        /*00c8*/ 	.word	0xffffffff


	//   ....[32]....
        /*00cc*/ 	.word	0xffffffff


	//   ....[33]....
        /*00d0*/ 	.word	0xffffffff


	//   ....[34]....
        /*00d4*/ 	.word	0xffffffff


	//   ....[35]....
        /*00d8*/ 	.word	0xffffffff


	//   ....[36]....
        /*00dc*/ 	.word	0xffffffff


	//   ....[37]....
        /*00e0*/ 	.word	0xffffffff


	//   ....[38]....
        /*00e4*/ 	.word	0xffffffff


	//   ....[39]....
        /*00e8*/ 	.word	0xffffffff


	//   ....[40]....
        /*00ec*/ 	.word	0x0500000e


	//   ....[41]....
        /*00f0*/ 	.word	0x0500000e


	//   ....[42]....
        /*00f4*/ 	.word	0x0500000e


	//   ....[43]....
        /*00f8*/ 	.word	0x0500000e


	//   ....[44]....
        /*00fc*/ 	.word	0x0500000e


	//   ....[45]....
        /*0100*/ 	.word	0x0500000e


	//   ....[46]....
        /*0104*/ 	.word	0x0500000e


	//   ....[47]....
        /*0108*/ 	.word	0x0500000e


	//   ....[48]....
        /*010c*/ 	.word	0x0500000e


	//   ....[49]....
        /*0110*/ 	.word	0x0500000e


	//   ....[50]....
        /*0114*/ 	.word	0x0500000e


	//   ....[51]....
        /*0118*/ 	.word	0x0500000e


	//   ....[52]....
        /*011c*/ 	.word	0x0500000e


	//   ....[53]....
        /*0120*/ 	.word	0x0500000e


	//   ....[54]....
        /*0124*/ 	.word	0x0500000e


	//   ....[55]....
        /*0128*/ 	.word	0x0500000e


	//   ....[56]....
        /*012c*/ 	.word	0x0500000e


	//   ....[57]....
        /*0130*/ 	.word	0x0500000e


	//   ....[58]....
        /*0134*/ 	.word	0x0500000e


	//   ....[59]....
        /*0138*/ 	.word	0x0500000e


	//----- nvinfo : EIATTR_COOP_GROUP_INSTR_OFFSETS
	.align		4
.L_16607:
        /*013c*/ 	.byte	0x04, 0x28
        /*013e*/ 	.short	(.L_16609 - .L_16608)


	//   ....[0]....
.L_16608:
        /*0140*/ 	.word	0x000004e0


	//   ....[1]....
        /*0144*/ 	.word	0x000004f0


	//   ....[2]....
        /*0148*/ 	.word	0x00000530


	//   ....[3]....
        /*014c*/ 	.word	0x00000540


	//   ....[4]....
        /*0150*/ 	.word	0x00000580


	//   ....[5]....
        /*0154*/ 	.word	0x00000590


	//   ....[6]....
        /*0158*/ 	.word	0x000005e0


	//   ....[7]....
        /*015c*/ 	.word	0x000005f0


	//   ....[8]....
        /*0160*/ 	.word	0x00000660


	//   ....[9]....
        /*0164*/ 	.word	0x00000670


	//   ....[10]....
        /*0168*/ 	.word	0x00000770


	//   ....[11]....
        /*016c*/ 	.word	0x00000780


	//   ....[12]....
        /*0170*/ 	.word	0x000007e0


	//   ....[13]....
        /*0174*/ 	.word	0x000007f0


	//   ....[14]....
        /*0178*/ 	.word	0x00000830


	//   ....[15]....
        /*017c*/ 	.word	0x00000840


	//   ....[16]....
        /*0180*/ 	.word	0x00000880


	//   ....[17]....
        /*0184*/ 	.word	0x000008a0


	//   ....[18]....
        /*0188*/ 	.word	0x00000900


	//   ....[19]....
        /*018c*/ 	.word	0x00000910


	//   ....[20]....
        /*0190*/ 	.word	0x000015f0


	//   ....[21]....
        /*0194*/ 	.word	0x00001630


	//   ....[22]....
        /*0198*/ 	.word	0x00001650


	//   ....[23]....
        /*019c*/ 	.word	0x00001660


	//   ....[24]....
        /*01a0*/ 	.word	0x000016a0


	//   ....[25]....
        /*01a4*/ 	.word	0x000016c0


	//   ....[26]....
        /*01a8*/ 	.word	0x000016f0


	//   ....[27]....
        /*01ac*/ 	.word	0x00001700


	//   ....[28]....
        /*01b0*/ 	.word	0x00001730


	//   ....[29]....
        /*01b4*/ 	.word	0x00001740


	//   ....[30]....
        /*01b8*/ 	.word	0x000017c0


	//   ....[31]....
        /*01bc*/ 	.word	0x000017d0


	//   ....[32]....
        /*01c0*/ 	.word	0x000017f0


	//   ....[33]....
        /*01c4*/ 	.word	0x00001800


	//   ....[34]....
        /*01c8*/ 	.word	0x00001820


	//   ....[35]....
        /*01cc*/ 	.word	0x00001830


	//   ....[36]....
        /*01d0*/ 	.word	0x00001850


	//   ....[37]....
        /*01d4*/ 	.word	0x00001860


	//   ....[38]....
        /*01d8*/ 	.word	0x00001880


	//   ....[39]....
        /*01dc*/ 	.word	0x00001890


	//   ....[40]....
        /*01e0*/ 	.word	0x000020f0


	//   ....[41]....
        /*01e4*/ 	.word	0x00002140


	//   ....[42]....
        /*01e8*/ 	.word	0x00002200


	//   ....[43]....
        /*01ec*/ 	.word	0x00002250


	//   ....[44]....
        /*01f0*/ 	.word	0x000022d0


	//   ....[45]....
        /*01f4*/ 	.word	0x00002320


	//   ....[46]....
        /*01f8*/ 	.word	0x000023b0


	//   ....[47]....
        /*01fc*/ 	.word	0x00002400


	//   ....[48]....
        /*0200*/ 	.word	0x000024e0


	//   ....[49]....
        /*0204*/ 	.word	0x00002530


	//   ....[50]....
        /*0208*/ 	.word	0x000025b0


	//   ....[51]....
        /*020c*/ 	.word	0x00002600


	//   ....[52]....
        /*0210*/ 	.word	0x00002670


	//   ....[53]....
        /*0214*/ 	.word	0x000026c0


	//   ....[54]....
        /*0218*/ 	.word	0x00002730


	//   ....[55]....
        /*021c*/ 	.word	0x00002780


	//   ....[56]....
        /*0220*/ 	.word	0x000027f0


	//   ....[57]....
        /*0224*/ 	.word	0x00002840


	//   ....[58]....
        /*0228*/ 	.word	0x000028b0


	//   ....[59]....
        /*022c*/ 	.word	0x00002900


	//----- nvinfo : EIATTR_EXIT_INSTR_OFFSETS
	.align		4
.L_16609:
        /*0230*/ 	.byte	0x04, 0x1c
        /*0232*/ 	.short	(.L_16611 - .L_16610)


	//   ....[0]....
.L_16610:
        /*0234*/ 	.word	0x00001fd0


	//   ....[1]....
        /*0238*/ 	.word	0x00002090


	//----- nvinfo : EIATTR_CRS_STACK_SIZE
	.align		4
.L_16611:
        /*023c*/ 	.byte	0x04, 0x1e
        /*023e*/ 	.short	(.L_16613 - .L_16612)
.L_16612:
        /*0240*/ 	.word	0x00000000


	//----- nvinfo : EIATTR_CBANK_PARAM_SIZE
	.align		4
.L_16613:
        /*0244*/ 	.byte	0x03, 0x19
        /*0246*/ 	.short	0x0018


	//----- nvinfo : EIATTR_PARAM_CBANK
	.align		4
        /*0248*/ 	.byte	0x04, 0x0a
        /*024a*/ 	.short	(.L_16615 - .L_16614)
	.align		4
.L_16614:
        /*024c*/ 	.word	index@(.nv.constant0._ZN2at6native43_GLOBAL__N__9ae7fba5_10_SoftMax_cu_9f978f6322cunn_SoftMaxForwardRegIdddNS1_25LogSoftMaxForwardEpilogueElLi3EEEvPT1_PKT_T3_)
        /*0250*/ 	.short	0x0210
        /*0252*/ 	.short	0x0018


	//----- nvinfo : EIATTR_SW_WAR
	.align		4
.L_16615:
        /*0254*/ 	.byte	0x04, 0x36
        /*0256*/ 	.short	(.L_16617 - .L_16616)
.L_16616:
        /*0258*/ 	.word	0x00000008
.L_16617:


//--------------------- .nv.info._ZN2at6native43_GLOBAL__N__9ae7fba5_10_SoftMax_cu_9f978f6322cunn_SoftMaxForwardRegIdddNS1_25LogSoftMaxForwardEpilogueElLi2EEEvPT1_PKT_T3_ --------------------------
	.section	.nv.info._ZN2at6native43_GLOBAL__N__9ae7fba5_10_SoftMax_cu_9f978f6322cunn_SoftMaxForwardRegIdddNS1_25LogSoftMaxForwardEpilogueElLi2EEEvPT1_PKT_T3_,"",@"SHT_CUDA_INFO"
	.sectionflags	@""
	.align	4


	//----- nvinfo : EIATTR_CUDA_API_VERSION
	.align		4
        /*0000*/ 	.byte	0x04, 0x37
        /*0002*/ 	.short	(.L_16619 - .L_16618)
.L_16618:
        /*0004*/ 	.word	0x00000082


	//----- nvinfo : EIATTR_KPARAM_INFO
	.align		4
.L_16619:
        /*0008*/ 	.byte	0x04, 0x17
        /*000a*/ 	.short	(.L_16621 - .L_16620)
.L_16620:
        /*000c*/ 	.word	0x00000000
        /*0010*/ 	.short	0x0002
        /*0012*/ 	.short	0x0010
        /*0014*/ 	.byte	0x00, 0xf0, 0x21, 0x00


	//----- nvinfo : EIATTR_KPARAM_INFO
	.align		4
.L_16621:
        /*0018*/ 	.byte	0x04, 0x17
        /*001a*/ 	.short	(.L_16623 - .L_16622)
.L_16622:
        /*001c*/ 	.word	0x00000000
        /*0020*/ 	.short	0x0001
        /*0022*/ 	.short	0x0008
        /*0024*/ 	.byte	0x00, 0xf0, 0x21, 0x00


	//----- nvinfo : EIATTR_KPARAM_INFO
	.align		4
.L_16623:
        /*0028*/ 	.byte	0x04, 0x17
        /*002a*/ 	.short	(.L_16625 - .L_16624)
.L_16624:
        /*002c*/ 	.word	0x00000000
        /*0030*/ 	.short	0x0000
        /*0032*/ 	.short	0x0000
        /*0034*/ 	.byte	0x00, 0xf0, 0x21, 0x00


	//----- nvinfo : EIATTR_SPARSE_MMA_MASK
	.align		4
.L_16625:
        /*0038*/ 	.byte	0x03, 0x50
        /*003a*/ 	.short	0x0000


	//----- nvinfo : EIATTR_MAXREG_COUNT
	.align		4
        /*003c*/ 	.byte	0x03, 0x1b
        /*003e*/ 	.short	0x00ff


	//----- nvinfo : EIATTR_NUM_BARRIERS
	.align		4
        /*0040*/ 	.byte	0x02, 0x4c
        /*0042*/ 	.byte	0x01
	.zero		1


	//----- nvinfo : EIATTR_MERCURY_ISA_VERSION
	.align		4
        /*0044*/ 	.byte	0x03, 0x5f
        /*0046*/ 	.short	0x0101


	//----- nvinfo : EIATTR_COOP_GROUP_MASK_REGIDS
	.align		4
        /*0048*/ 	.byte	0x04, 0x29
        /*004a*/ 	.short	(.L_16627 - .L_16626)


	//   ....[0]....
.L_16626:
        /*004c*/ 	.word	0xffffffff


	//   ....[1]....
        /*0050*/ 	.word	0xffffffff


	//   ....[2]....
        /*0054*/ 	.word	0xffffffff


	//   ....[3]....
        /*0058*/ 	.word	0xffffffff


	//   ....[4]....
        /*005c*/ 	.word	0xffffffff


	//   ....[5]....
        /*0060*/ 	.word	0xffffffff


	//   ....[6]....
        /*0064*/ 	.word	0xffffffff


	//   ....[7]....
        /*0068*/ 	.word	0xffffffff


	//   ....[8]....
        /*006c*/ 	.word	0xffffffff


	//   ....[9]....
        /*0070*/ 	.word	0xffffffff


	//   ....[10]....
        /*0074*/ 	.word	0xffffffff


	//   ....[11]....
        /*0078*/ 	.word	0xffffffff


	//   ....[12]....
        /*007c*/ 	.word	0xffffffff


	//   ....[13]....
        /*0080*/ 	.word	0xffffffff


	//   ....[14]....
        /*0084*/ 	.word	0xffffffff


	//   ....[15]....
        /*0088*/ 	.word	0xffffffff


	//   ....[16]....
        /*008c*/ 	.word	0xffffffff


	//   ....[17]....
        /*0090*/ 	.word	0xffffffff


	//   ....[18]....
        /*0094*/ 	.word	0xffffffff


	//   ....[19]....
        /*0098*/ 	.word	0xffffffff


	//   ....[20]....
        /*009c*/ 	.word	0xffffffff


	//   ....[21]....
        /*00a0*/ 	.word	0xffffffff


	//   ....[22]....
        /*00a4*/ 	.word	0xffffffff


	//   ....[23]....
        /*00a8*/ 	.word	0xffffffff


	//   ....[24]....
        /*00ac*/ 	.word	0xffffffff


	//   ....[25]....
        /*00b0*/ 	.word	0xffffffff


	//   ....[26]....
        /*00b4*/ 	.word	0xffffffff


	//   ....[27]....
        /*00b8*/ 	.word	0xffffffff


	//   ....[28]....
        /*00bc*/ 	.word	0xffffffff


	//   ....[29]....
        /*00c0*/ 	.word	0xffffffff


	//   ....[30]....
        /*00c4*/ 	.word	0xffffffff


	//   ....[31]....
        /*00c8*/ 	.word	0xffffffff


	//   ....[32]....
        /*00cc*/ 	.word	0xffffffff


	//   ....[33]....
        /*00d0*/ 	.word	0xffffffff


	//   ....[34]....
        /*00d4*/ 	.word	0xffffffff


	//   ....[35]....
        /*00d8*/ 	.word	0xffffffff


	//   ....[36]....
        /*00dc*/ 	.word	0xffffffff


	//   ....[37]....
        /*00e0*/ 	.word	0xffffffff


	//   ....[38]....
        /*00e4*/ 	.word	0xffffffff


	//   ....[39]....
        /*00e8*/ 	.word	0xffffffff


	//   ....[40]....
        /*00ec*/ 	.word	0x0500000c


	//   ....[41]....
        /*00f0*/ 	.word	0x0500000c


	//   ....[42]....
        /*00f4*/ 	.word	0x0500000c


	//   ....[43]....
        /*00f8*/ 	.word	0x0500000c


	//   ....[44]....
        /*00fc*/ 	.word	0x0500000c


	//   ....[45]....
        /*0100*/ 	.word	0x0500000c


	//   ....[46]....
        /*0104*/ 	.word	0x0500000c


	//   ....[47]....
        /*0108*/ 	.word	0x0500000c


	//   ....[48]....
        /*010c*/ 	.word	0x0500000c


	//   ....[49]....
        /*0110*/ 	.word	0x0500000c


	//   ....[50]....
        /*0114*/ 	.word	0x0500000c


	//   ....[51]....
        /*0118*/ 	.word	0x0500000c


	//   ....[52]....
        /*011c*/ 	.word	0x0500000c


	//   ....[53]....
        /*0120*/ 	.word	0x0500000c


	//   ....[54]....
        /*0124*/ 	.word	0x0500000c


	//   ....[55]....
        /*0128*/ 	.word	0x0500000c


	//   ....[56]....
        /*012c*/ 	.word	0x0500000c


	//   ....[57]....
        /*0130*/ 	.word	0x0500000c


	//   ....[58]....
        /*0134*/ 	.word	0x0500000c


	//   ....[59]....
        /*0138*/ 	.word	0x0500000c


	//----- nvinfo : EIATTR_COOP_GROUP_INSTR_OFFSETS
	.align		4
.L_16627:
        /*013c*/ 	.byte	0x04, 0x28
        /*013e*/ 	.short	(.L_16629 - .L_16628)


	//   ....[0]....
.L_16628:
        /*0140*/ 	.word	0x000003a0


	//   ....[1]....
        /*0144*/ 	.word	0x000003b0


	//   ....[2]....
        /*0148*/ 	.word	0x000003f0


	//   ....[3]....
        /*014c*/ 	.word	0x00000400


	//   ....[4]....
        /*0150*/ 	.word	0x00000440


	//   ....[5]....
        /*0154*/ 	.word	0x00000450


	//   ....[6]....
        /*0158*/ 	.word	0x000004a0


	//   ....[7]....
        /*015c*/ 	.word	0x000004c0


	//   ....[8]....
        /*0160*/ 	.word	0x00000520


	//   ....[9]....
        /*0164*/ 	.word	0x00000530


	//   ....[10]....
        /*0168*/ 	.word	0x00000630


	//   ....[11]....
        /*016c*/ 	.word	0x00000640


	//   ....[12]....
        /*0170*/ 	.word	0x000006a0


	//   ....[13]....
        /*0174*/ 	.word	0x000006d0


	//   ....[14]....
        /*0178*/ 	.word	0x00000710


	//   ....[15]....
        /*017c*/ 	.word	0x00000740


	//   ....[16]....
        /*0180*/ 	.word	0x00000780


	//   ....[17]....
        /*0184*/ 	.word	0x000007b0


	//   ....[18]....
        /*0188*/ 	.word	0x000007f0


	//   ....[19]....
        /*018c*/ 	.word	0x00000800


	//   ....[20]....
        /*0190*/ 	.word	0x000010d0


	//   ....[21]....
        /*0194*/ 	.word	0x000010f0


	//   ....[22]....
        /*0198*/ 	.word	0x00001120


	//   ....[23]....
        /*019c*/ 	.word	0x00001130


	//   ....[24]....
        /*01a0*/ 	.word	0x00001170


	//   ....[25]....
        /*01a4*/ 	.word	0x00001190


	//   ....[26]....
        /*01a8*/ 	.word	0x000011d0


	//   ....[27]....
        /*01ac*/ 	.word	0x000011e0


	//   ....[28]....
        /*01b0*/ 	.word	0x00001200


	//   ....[29]....
        /*01b4*/ 	.word	0x00001210


	//   ....[30]....
        /*01b8*/ 	.word	0x00001290


	//   ....[31]....
        /*01bc*/ 	.word	0x000012a0


	//   ....[32]....
        /*01c0*/ 	.word	0x000012c0


	//   ....[33]....
        /*01c4*/ 	.word	0x000012d0


	//   ....[34]....
        /*01c8*/ 	.word	0x000012f0


	//   ....[35]....
        /*01cc*/ 	.word	0x00001300


	//   ....[36]....
        /*01d0*/ 	.word	0x00001320


	//   ....[37]....
        /*01d4*/ 	.word	0x00001330


	//   ....[38]....
        /*01d8*/ 	.word	0x00001370


	//   ....[39]....
        /*01dc*/ 	.word	0x00001380


	//   ....[40]....
        /*01e0*/ 	.word	0x00001b00


	//   ....[41]....
        /*01e4*/ 	.word	0x00001b50


	//   ....[42]....
        /*01e8*/ 	.word	0x00001c10


	//   ....[43]....
        /*01ec*/ 	.word	0x00001c60


	//   ....[44]....
        /*01f0*/ 	.word	0x00001d30


	//   ....[45]....
        /*01f4*/ 	.word	0x00001d80


	//   ....[46]....
        /*01f8*/ 	.word	0x00001e50


	//   ....[47]....
        /*01fc*/ 	.word	0x00001ea0


	//   ....[48]....
        /*0200*/ 	.word	0x00001f70


	//   ....[49]....
        /*0204*/ 	.word	0x00001fc0


	//   ....[50]....
        /*0208*/ 	.word	0x00002050


	//   ....[51]....
        /*020c*/ 	.word	0x000020a0


	//   ....[52]....
        /*0210*/ 	.word	0x00002110


	//   ....[53]....
        /*0214*/ 	.word	0x00002160


	//   ....[54]....
        /*0218*/ 	.word	0x000021d0


	//   ....[55]....
        /*021c*/ 	.word	0x00002220


	//   ....[56]....
        /*0220*/ 	.word	0x00002290


	//   ....[57]....
        /*0224*/ 	.word	0x000022e0


	//   ....[58]....
        /*0228*/ 	.word	0x00002350


	//   ....[59]....
        /*022c*/ 	.word	0x000023a0


	//----- nvinfo : EIATTR_EXIT_INSTR_OFFSETS
	.align		4
.L_16629:
        /*0230*/ 	.byte	0x04, 0x1c
        /*0232*/ 	.short	(.L_16631 - .L_16630)


	//   ....[0]....
.L_16630:
        /*0234*/ 	.word	0x000019e0


	//   ....[1]....
        /*0238*/ 	.word	0x00001aa0


	//----- nvinfo : EIATTR_CRS_STACK_SIZE
	.align		4
.L_16631:
        /*023c*/ 	.byte	0x04, 0x1e
        /*023e*/ 	.short	(.L_16633 - .L_16632)
.L_16632:
        /*0240*/ 	.word	0x00000000


	//----- nvinfo : EIATTR_CBANK_PARAM_SIZE
	.align		4
.L_16633:
        /*0244*/ 	.byte	0x03, 0x19
        /*0246*/ 	.short	0x0018


	//----- nvinfo : EIATTR_PARAM_CBANK
	.align		4
        /*0248*/ 	.byte	0x04, 0x0a
        /*024a*/ 	.short	(.L_16635 - .L_16634)
	.align		4
.L_16634:
        /*024c*/ 	.word	index@(.nv.constant0._ZN2at6native43_GLOBAL__N__9ae7fba5_10_SoftMax_cu_9f978f6322cunn_SoftMaxForwardRegIdddNS1_25LogSoftMaxForwardEpilogueElLi2EEEvPT1_PKT_T3_)
        /*0250*/ 	.short	0x0210
        /*0252*/ 	.short	0x0018


	//----- nvinfo : EIATTR_SW_WAR
	.align		4
.L_16635:
        /*0254*/ 	.byte	0x04, 0x36
        /*0256*/ 	.short	(.L_16637 - .L_16636)
.L_16636:
        /*0258*/ 	.word	0x00000008
.L_16637:


//--------------------- .nv.info._ZN2at6native43_GLOBAL__N__9ae7fba5_10_SoftMax_cu_9f978f6322cunn_SoftMaxForwardRegIdddNS1_25LogSoftMaxForwardEpilogueElLi1EEEvPT1_PKT_T3_ --------------------------
	.section	.nv.info._ZN2at6native43_GLOBAL__N__9ae7fba5_10_SoftMax_cu_9f978f6322cunn_SoftMaxForwardRegIdddNS1_25LogSoftMaxForwardEpilogueElLi1EEEvPT1_PKT_T3_,"",@"SHT_CUDA_INFO"
	.sectionflags	@""
	.align	4


	//----- nvinfo : EIATTR_CUDA_API_VERSION
	.align		4
        /*0000*/ 	.byte	0x04, 0x37
        /*0002*/ 	.short	(.L_16639 - .L_16638)
.L_16638:
        /*0004*/ 	.word	0x00000082


	//----- nvinfo : EIATTR_KPARAM_INFO
	.align		4
.L_16639:
        /*0008*/ 	.byte	0x04, 0x17
        /*000a*/ 	.short	(.L_16641 - .L_16640)
.L_16640:
        /*000c*/ 	.word	0x00000000
        /*0010*/ 	.short	0x0002
        /*0012*/ 	.short	0x0010
        /*0014*/ 	.byte	0x00, 0xf0, 0x21, 0x00


	//----- nvinfo : EIATTR_KPARAM_INFO
	.align		4
.L_16641:
        /*0018*/ 	.byte	0x04, 0x17
        /*001a*/ 	.short	(.L_16643 - .L_16642)
.L_16642:
        /*001c*/ 	.word	0x00000000
        /*0020*/ 	.short	0x0001
        /*0022*/ 	.short	0x0008
        /*0024*/ 	.byte	0x00, 0xf0, 0x21, 0x00


	//----- nvinfo : EIATTR_KPARAM_INFO
	.align		4
.L_16643:
        /*0028*/ 	.byte	0x04, 0x17
        /*002a*/ 	.short	(.L_16645 - .L_16644)
.L_16644:
        /*002c*/ 	.word	0x00000000
        /*0030*/ 	.short	0x0000
        /*0032*/ 	.short	0x0000
        /*0034*/ 	.byte	0x00, 0xf0, 0x21, 0x00


	//----- nvinfo : EIATTR_SPARSE_MMA_MASK
	.align		4
.L_16645:
        /*0038*/ 	.byte	0x03, 0x50
        /*003a*/ 	.short	0x0000


	//----- nvinfo : EIATTR_MAXREG_COUNT
	.align		4
        /*003c*/ 	.byte	0x03, 0x1b
        /*003e*/ 	.short	0x00ff


	//----- nvinfo : EIATTR_NUM_BARRIERS
	.align		4
        /*0040*/ 	.byte	0x02, 0x4c
        /*0042*/ 	.byte	0x01
	.zero		1


	//----- nvinfo : EIATTR_MERCURY_ISA_VERSION
	.align		4
        /*0044*/ 	.byte	0x03, 0x5f
        /*0046*/ 	.short	0x0101


	//----- nvinfo : EIATTR_COOP_GROUP_MASK_REGIDS
	.align		4
        /*0048*/ 	.byte	0x04, 0x29
        /*004a*/ 	.short	(.L_16647 - .L_16646)


	//   ....[0]....
.L_16646:
        /*004c*/ 	.word	0xffffffff


	//   ....[1]....
        /*0050*/ 	.word	0xffffffff


	//   ....[2]....
        /*0054*/ 	.word	0xffffffff


	//   ....[3]....
        /*0058*/ 	.word	0xffffffff


	//   ....[4]....
        /*005c*/ 	.word	0xffffffff


	//   ....[5]....
        /*0060*/ 	.word	0xffffffff


	//   ....[6]....
        /*0064*/ 	.word	0xffffffff


	//   ....[7]....
        /*0068*/ 	.word	0xffffffff


	//   ....[8]....
        /*006c*/ 	.word	0xffffffff


	//   ....[9]....
        /*0070*/ 	.word	0xffffffff


	//   ....[10]....
        /*0074*/ 	.word	0xffffffff


	//   ....[11]....
        /*0078*/ 	.word	0xffffffff


	//   ....[12]....
        /*007c*/ 	.word	0xffffffff


	//   ....[13]....
        /*0080*/ 	.word	0xffffffff


	//   ....[14]....
        /*0084*/ 	.word	0xffffffff


	//   ....[15]....
        /*0088*/ 	.word	0xffffffff


	//   ....[16]....
        /*008c*/ 	.word	0xffffffff


	//   ....[17]....
        /*0090*/ 	.word	0xffffffff


	//   ....[18]....
        /*0094*/ 	.word	0xffffffff


	//   ....[19]....
        /*0098*/ 	.word	0xffffffff


	//   ....[20]....
        /*009c*/ 	.word	0xffffffff


	//   ....[21]....
        /*00a0*/ 	.word	0xffffffff


	//   ....[22]....
        /*00a4*/ 	.word	0xffffffff


	//   ....[23]....
        /*00a8*/ 	.word	0xffffffff


	//   ....[24]....
        /*00ac*/ 	.word	0xffffffff


	//   ....[25]....
        /*00b0*/ 	.word	0xffffffff


	//   ....[26]....
        /*00b4*/ 	.word	0xffffffff


	//   ....[27]....
        /*00b8*/ 	.word	0xffffffff


	//   ....[28]....
        /*00bc*/ 	.word	0xffffffff


	//   ....[29]....
        /*00c0*/ 	.word	0xffffffff


	//   ....[30]....
        /*00c4*/ 	.word	0xffffffff


	//   ....[31]....
        /*00c8*/ 	.word	0xffffffff


	//   ....[32]....
        /*00cc*/ 	.word	0xffffffff


	//   ....[33]....
        /*00d0*/ 	.word	0xffffffff


	//   ....[34]....
        /*00d4*/ 	.word	0xffffffff


	//   ....[35]....
        /*00d8*/ 	.word	0xffffffff


	//   ....[36]....
        /*00dc*/ 	.word	0xffffffff


	//   ....[37]....
        /*00e0*/ 	.word	0xffffffff


	//   ....[38]....
        /*00e4*/ 	.word	0xffffffff


	//   ....[39]....
        /*00e8*/ 	.word	0xffffffff


	//   ....[40]....
        /*00ec*/ 	.word	0x0500000b


	//   ....[41]....
        /*00f0*/ 	.word	0x0500000b


	//   ....[42]....
        /*00f4*/ 	.word	0x0500000b


	//   ....[43]....
        /*00f8*/ 	.word	0x0500000b


	//   ....[44]....
        /*00fc*/ 	.word	0x0500000b


	//   ....[45]....
        /*0100*/ 	.word	0x0500000b


	//   ....[46]....
        /*0104*/ 	.word	0x0500000b


	//   ....[47]....
        /*0108*/ 	.word	0x0500000b


	//   ....[48]....
        /*010c*/ 	.word	0x0500000b


	//   ....[49]....
        /*0110*/ 	.word	0x0500000b


	//   ....[50]....
        /*0114*/ 	.word	0x0500000b


	//   ....[51]....
        /*0118*/ 	.word	0x0500000b


	//   ....[52]....
        /*011c*/ 	.word	0x0500000b


	//   ....[53]....
        /*0120*/ 	.word	0x0500000b


	//   ....[54]....
        /*0124*/ 	.word	0x0500000b


	//   ....[55]....
        /*0128*/ 	.word	0x0500000b


	//   ....[56]....
        /*012c*/ 	.word	0x0500000b


	//   ....[57]....
        /*0130*/ 	.word	0x0500000b


	//   ....[58]....
        /*0134*/ 	.word	0x0500000b


	//   ....[59]....
        /*0138*/ 	.word	0x0500000b


	//----- nvinfo : EIATTR_COOP_GROUP_INSTR_OFFSETS
	.align		4
.L_16647:
        /*013c*/ 	.byte	0x04, 0x28
        /*013e*/ 	.short	(.L_16649 - .L_16648)


	//   ....[0]....
.L_16648:
        /*0140*/ 	.word	0x00000230


	//   ....[1]....
        /*0144*/ 	.word	0x00000260


	//   ....[2]....
        /*0148*/ 	.word	0x000002a0


	//   ....[3]....
        /*014c*/ 	.word	0x000002b0


	//   ....[4]....
        /*0150*/ 	.word	0x000002f0


	//   ....[5]....
        /*0154*/ 	.word	0x00000300


	//   ....[6]....
        /*0158*/ 	.word	0x00000360


	//   ....[7]....
        /*015c*/ 	.word	0x00000370


	//   ....[8]....
        /*0160*/ 	.word	0x000003d0


	//   ....[9]....
        /*0164*/ 	.word	0x000003e0


	//   ....[10]....
        /*0168*/ 	.word	0x000004e0


	//   ....[11]....
        /*016c*/ 	.word	0x000004f0


	//   ....[12]....
        /*0170*/ 	.word	0x00000550


	//   ....[13]....
        /*0174*/ 	.word	0x00000580


	//   ....[14]....
        /*0178*/ 	.word	0x000005c0


	//   ....[15]....
        /*017c*/ 	.word	0x000005f0


	//   ....[16]....
        /*0180*/ 	.word	0x00000640


	//   ....[17]....
        /*0184*/ 	.word	0x00000660


	//   ....[18]....
        /*0188*/ 	.word	0x000006a0


	//   ....[19]....
        /*018c*/ 	.word	0x000006b0


	//   ....[20]....
        /*0190*/ 	.word	0x00000b80


	//   ....[21]....
        /*0194*/ 	.word	0x00000bb0


	//   ....[22]....
        /*0198*/ 	.word	0x00000bf0


	//   ....[23]....
        /*019c*/ 	.word	0x00000c00


	//   ....[24]....
        /*01a0*/ 	.word	0x00000c20


	//   ....[25]....
        /*01a4*/ 	.word	0x00000c30


	//   ....[26]....
        /*01a8*/ 	.word	0x00000c50


	//   ....[27]....
        /*01ac*/ 	.word	0x00000c60


	//   ....[28]....
        /*01b0*/ 	.word	0x00000c90


	//   ....[29]....
        /*01b4*/ 	.word	0x00000ca0


	//   ....[30]....
        /*01b8*/ 	.word	0x00000d20


	//   ....[31]....
        /*01bc*/ 	.word	0x00000d30


	//   ....[32]....
        /*01c0*/ 	.word	0x00000d70


	//   ....[33]....
        /*01c4*/ 	.word	0x00000d80


	//   ....[34]....
        /*01c8*/ 	.word	0x00000dc0


	//   ....[35]....
        /*01cc*/ 	.word	0x00000dd0


	//   ....[36]....
        /*01d0*/ 	.word	0x00000e10


	//   ....[37]....
        /*01d4*/ 	.word	0x00000e20


	//   ....[38]....
        /*01d8*/ 	.word	0x00000e60


	//   ....[39]....
        /*01dc*/ 	.word	0x00000e70


	//   ....[40]....
        /*01e0*/ 	.word	0x000014f0


	//   ....[41]....
        /*01e4*/ 	.word	0x00001540


	//   ....[42]....
        /*01e8*/ 	.word	0x000015f0


	//   ....[43]....
        /*01ec*/ 	.word	0x00001640


	//   ....[44]....
        /*01f0*/ 	.word	0x00001700


	//   ....[45]....
        /*01f4*/ 	.word	0x00001750


	//   ....[46]....
        /*01f8*/ 	.word	0x00001810


	//   ....[47]....
        /*01fc*/ 	.word	0x00001860


	//   ....[48]....
        /*0200*/ 	.word	0x00001920


	//   ....[49]....
        /*0204*/ 	.word	0x00001970


	//   ....[50]....
        /*0208*/ 	.word	0x00001a00


	//   ....[51]....
        /*020c*/ 	.word	0x00001a50


	//   ....[52]....
        /*0210*/ 	.word	0x00001ac0


	//   ....[53]....
        /*0214*/ 	.word	0x00001b10


	//   ....[54]....
        /*0218*/ 	.word	0x00001b80


	//   ....[55]....
        /*021c*/ 	.word	0x00001bd0


	//   ....[56]....
        /*0220*/ 	.word	0x00001c40


	//   ....[57]....
        /*0224*/ 	.word	0x00001c90


	//   ....[58]....
        /*0228*/ 	.word	0x00001d00


	//   ....[59]....
        /*022c*/ 	.word	0x00001d50


	//----- nvinfo : EIATTR_EXIT_INSTR_OFFSETS
	.align		4
.L_16649:
        /*0230*/ 	.byte	0x04, 0x1c
        /*0232*/ 	.short	(.L_16651 - .L_16650)


	//   ....[0]....
.L_16650:
        /*0234*/ 	.word	0x00001400


	//   ....[1]....
        /*0238*/ 	.word	0x00001490


	//----- nvinfo : EIATTR_CRS_STACK_SIZE
	.align		4
.L_16651:
        /*023c*/ 	.byte	0x04, 0x1e
        /*023e*/ 	.short	(.L_16653 - .L_16652)
.L_16652:
        /*0240*/ 	.word	0x00000000


	//----- nvinfo : EIATTR_CBANK_PARAM_SIZE
	.align		4
.L_16653:
        /*0244*/ 	.byte	0x03, 0x19
        /*0246*/ 	.short	0x0018


	//----- nvinfo : EIATTR_PARAM_CBANK
	.align		4
        /*0248*/ 	.byte	0x04, 0x0a
        /*024a*/ 	.short	(.L_16655 - .L_16654)
	.align		4
.L_16654:
        /*024c*/ 	.word	index@(.nv.constant0._ZN2at6native43_GLOBAL__N__9ae7fba5_10_SoftMax_cu_9f978f6322cunn_SoftMaxForwardRegIdddNS1_25LogSoftMaxForwardEpilogueElLi1EEEvPT1_PKT_T3_)
        /*0250*/ 	.short	0x0210
        /*0252*/ 	.short	0x0018


	//----- nvinfo : EIATTR_SW_WAR
	.align		4
.L_16655:
        /*0254*/ 	.byte	0x04, 0x36
        /*0256*/ 	.short	(.L_16657 - .L_16656)
.L_16656:
        /*0258*/ 	.word	0x00000008
.L_16657:


//--------------------- .nv.callgraph             --------------------------
	.section	.nv.callgraph,"",@"SHT_CUDA_CALLGRAPH"
	.align	4
	.sectionentsize	8
	.align		4
        /*0000*/ 	.word	0x00000000
	.align		4
        /*0004*/ 	.word	0xffffffff
	.align		4
        /*0008*/ 	.word	0x00000000
	.align		4
        /*000c*/ 	.word	0xfffffffe
	.align		4
        /*0010*/ 	.word	0x00000000
	.align		4
        /*0014*/ 	.word	0xfffffffd
	.align		4
        /*0018*/ 	.word	0x00000000
	.align		4
        /*001c*/ 	.word	0xfffffffc


//--------------------- .nv.constant4             --------------------------
	.section	.nv.constant4,"a",@progbits
	.align	8
	.align		8
.nv.constant4:
        /*0000*/ 	.dword	_ZN41_INTERNAL_9ae7fba5_10_SoftMax_cu_9f978f634cuda3std3__45__cpo5beginE
	.align		8
        /*0008*/ 	.dword	_ZN41_INTERNAL_9ae7fba5_10_SoftMax_cu_9f978f634cuda3std3__45__cpo3endE
	.align		8
        /*0010*/ 	.dword	_ZN41_INTERNAL_9ae7fba5_10_SoftMax_cu_9f978f634cuda3std3__45__cpo6cbeginE
	.align		8
        /*0018*/ 	.dword	_ZN41_INTERNAL_9ae7fba5_10_SoftMax_cu_9f978f634cuda3std3__45__cpo4cendE
	.align		8
        /*0020*/ 	.dword	_ZN41_INTERNAL_9ae7fba5_10_SoftMax_cu_9f978f634cuda3std3__45__cpo6rbeginE
	.align		8
        /*0028*/ 	.dword	_ZN41_INTERNAL_9ae7fba5_10_SoftMax_cu_9f978f634cuda3std3__45__cpo4rendE
	.align		8
        /*0030*/ 	.dword	_ZN41_INTERNAL_9ae7fba5_10_SoftMax_cu_9f978f634cuda3std3__45__cpo7crbeginE
	.align		8
        /*0038*/ 	.dword	_ZN41_INTERNAL_9ae7fba5_10_SoftMax_cu_9f978f634cuda3std3__45__cpo5crendE
	.align		8
        /*0040*/ 	.dword	_ZN41_INTERNAL_9ae7fba5_10_SoftMax_cu_9f978f634cuda3std3__443_GLOBAL__N__9ae7fba5_10_SoftMax_cu_9f978f636ignoreE
	.align		8
        /*0048*/ 	.dword	_ZN41_INTERNAL_9ae7fba5_10_SoftMax_cu_9f978f634cuda3std3__419piecewise_constructE
	.align		8
        /*0050*/ 	.dword	_ZN41_INTERNAL_9ae7fba5_10_SoftMax_cu_9f978f634cuda3std3__48in_placeE
	.align		8
        /*0058*/ 	.dword	_ZN41_INTERNAL_9ae7fba5_10_SoftMax_cu_9f978f634cuda3std3__420unreachable_sentinelE
	.align		8
        /*0060*/ 	.dword	_ZN41_INTERNAL_9ae7fba5_10_SoftMax_cu_9f978f634cuda3std6ranges3__45__cpo4swapE
	.align		8
        /*0068*/ 	.dword	_ZN41_INTERNAL_9ae7fba5_10_SoftMax_cu_9f978f634cuda3std6ranges3__45__cpo9iter_moveE
	.align		8
        /*0070*/ 	.dword	_ZN41_INTERNAL_9ae7fba5_10_SoftMax_cu_9f978f634cuda3std6ranges3__45__cpo5beginE
	.align		8
        /*0078*/ 	.dword	_ZN41_INTERNAL_9ae7fba5_10_SoftMax_cu_9f978f634cuda3std6ranges3__45__cpo3endE
	.align		8
        /*0080*/ 	.dword	_ZN41_INTERNAL_9ae7fba5_10_SoftMax_cu_9f978f634cuda3std6ranges3__45__cpo6cbeginE
	.align		8
        /*0088*/ 	.dword	_ZN41_INTERNAL_9ae7fba5_10_SoftMax_cu_9f978f634cuda3std6ranges3__45__cpo4cendE
	.align		8
        /*0090*/ 	.dword	_ZN41_INTERNAL_9ae7fba5_10_SoftMax_cu_9f978f634cuda3std6ranges3__45__cpo7advanceE
	.align		8
        /*0098*/ 	.dword	_ZN41_INTERNAL_9ae7fba5_10_SoftMax_cu_9f978f634cuda3std6ranges3__45__cpo9iter_swapE
	.align		8
        /*00a0*/ 	.dword	_ZN41_INTERNAL_9ae7fba5_10_SoftMax_cu_9f978f634cuda3std6ranges3__45__cpo4nextE
	.align		8
        /*00a8*/ 	.dword	_ZN41_INTERNAL_9ae7fba5_10_SoftMax_cu_9f978f634cuda3std6ranges3__45__cpo4prevE
	.align		8
        /*00b0*/ 	.dword	_ZN41_INTERNAL_9ae7fba5_10_SoftMax_cu_9f978f634cuda3std6ranges3__45__cpo4dataE
	.align		8
        /*00b8*/ 	.dword	_ZN41_INTERNAL_9ae7fba5_10_SoftMax_cu_9f978f634cuda3std6ranges3__45__cpo5cdataE
	.align		8
        /*00c0*/ 	.dword	_ZN41_INTERNAL_9ae7fba5_10_SoftMax_cu_9f978f634cuda3std6ranges3__45__cpo4sizeE
	.align		8
        /*00c8*/ 	.dword	_ZN41_INTERNAL_9ae7fba5_10_SoftMax_cu_9f978f634cuda3std6ranges3__45__cpo5ssizeE
	.align		8
        /*00d0*/ 	.dword	_ZN41_INTERNAL_9ae7fba5_10_SoftMax_cu_9f978f634cuda3std6ranges3__45__cpo8distanceE
	.align		8
        /*00d8*/ 	.dword	_ZN41_INTERNAL_9ae7fba5_10_SoftMax_cu_9f978f636thrust23THRUST_300001_SM_900_NS6system6detail10sequential3seqE


//--------------------- .text._ZN43_GLOBAL__N__9ae7fba5_10_SoftMax_cu_9f978f6321softmax_warp_backwardIN3c108BFloat16ES2_fLi10ELb0ELb1EEEvPT0_PKT_S7_iiiPKb --------------------------
	.section	.text._ZN43_GLOBAL__N__9ae7fba5_10_SoftMax_cu_9f978f6321softmax_warp_backwardIN3c108BFloat16ES2_fLi10ELb0ELb1EEEvPT0_PKT_S7_iiiPKb,"ax",@progbits
	.align	128
.text._ZN43_GLOBAL__N__9ae7fba5_10_SoftMax_cu_9f978f6321softmax_warp_backwardIN3c108BFloat16ES2_fLi10ELb0ELb1EEEvPT0_PKT_S7_iiiPKb:
        .type           _ZN43_GLOBAL__N__9ae7fba5_10_SoftMax_cu_9f978f6321softmax_warp_backwardIN3c108BFloat16ES2_fLi10ELb0ELb1EEEvPT0_PKT_S7_iiiPKb,@function
        .size           _ZN43_GLOBAL__N__9ae7fba5_10_SoftMax_cu_9f978f6321softmax_warp_backwardIN3c108BFloat16ES2_fLi10ELb0ELb1EEEvPT0_PKT_S7_iiiPKb,(.L_x_11636 - _ZN43_GLOBAL__N__9ae7fba5_10_SoftMax_cu_9f978f6321softmax_warp_backwardIN3c108BFloat16ES2_fLi10ELb0ELb1EEEvPT0_PKT_S7_iiiPKb)
        .other          _ZN43_GLOBAL__N__9ae7fba5_10_SoftMax_cu_9f978f6321softmax_warp_backwardIN3c108BFloat16ES2_fLi10ELb0ELb1EEEvPT0_PKT_S7_iiiPKb,@"STO_CUDA_ENTRY STV_DEFAULT"
_ZN43_GLOBAL__N__9ae7fba5_10_SoftMax_cu_9f978f6321softmax_warp_backwardIN3c108BFloat16ES2_fLi10ELb0ELb1EEEvPT0_PKT_S7_iiiPKb:
[----:B------:R-:W-:Y:S01]  /*0000*/  LDC R1, c[0x0][0x28] ;  /* 0x00000a00ff017b82 */ /* 0x000fe20000000800 */
[----:B------:R-:W0:Y:S07]  /*0010*/  S2R R0, SR_TID.Y ;  /* 0x0000000000007919 */ /* 0x000e2e0000002200 */
[----:B------:R-:W0:Y:S01]  /*0020*/  S2UR UR4, SR_CTAID.X ;  /* 0x00000000000479c3 */ /* 0x000e220000002500 */
[----:B------:R-:W1:Y:S07]  /*0030*/  S2R R70, SR_TID.X ;  /* 0x0000000000467919 */ /* 0x000e6e0000002100 */
[----:B------:R-:W0:Y:S08]  /*0040*/  LDC R3, c[0x0][0x4] ;  /* 0x00000100ff037b82 */ /* 0x000e300000000800 */
[----:B------:R-:W2:Y:S08]  /*0050*/  LDC R65, c[0x0][0x230] ;  /* 0x00008c00ff417b82 */ /* 0x000eb00000000800 */
[----:B------:R-:W3:Y:S08]  /*0060*/  LDC.64 R6, c[0x0][0x220] ;  /* 0x00008800ff067b82 */ /* 0x000ef00000000a00 */
[----:B------:R-:W4:Y:S01]  /*0070*/  LDC.64 R4, c[0x0][0x218] ;  /* 0x00008600ff047b82 */ /* 0x000f220000000a00 */
[----:B0-----:R-:W-:Y:S01]  /*0080*/  IMAD R3, R3, UR4, R0 ;  /* 0x0000000403037c24 */ /* 0x001fe2000f8e0200 */
[----:B------:R-:W-:Y:S01]  /*0090*/  ULDC.64 UR4, c[0x0][0x228] ;  /* 0x00008a0000047ab9 */ /* 0x000fe20000000a00 */
[----:B-1----:R-:W-:-:S02]  /*00a0*/  LOP3.LUT R70, R70, 0x1f, RZ, 0xc0, !PT ;  /* 0x0000001f46467812 */ /* 0x002fc400078ec0ff */
[----:B------:R-:W-:Y:S02]  /*00b0*/  CS2R R58, SRZ ;  /* 0x00000000003a7805 */ /* 0x000fe4000001ff00 */
[----:B------:R-:W-:Y:S02]  /*00c0*/  CS2R R56, SRZ ;  /* 0x0000000000387805 */ /* 0x000fe4000001ff00 */
[C---:B------:R-:W-:Y:S02]  /*00d0*/  IADD3 R87, -R3.reuse, UR4, RZ ;  /* 0x0000000403577c10 */ /* 0x040fe4000fffe1ff */
[----:B------:R-:W-:Y:S01]  /*00e0*/  CS2R R54, SRZ ;  /* 0x0000000000367805 */ /* 0x000fe2000001ff00 */
[----:B------:R-:W-:Y:S01]  /*00f0*/  IMAD R66, R3, UR5, R70 ;  /* 0x0000000503427c24 */ /* 0x000fe2000f8e0246 */
[----:B------:R-:W-:Y:S01]  /*0100*/  LOP3.LUT R64, R70, 0x20, RZ, 0xfc, !PT ;  /* 0x0000002046407812 */ /* 0x000fe200078efcff */
[----:B------:R-:W-:Y:S01]  /*0110*/  ULDC.64 UR4, c[0x0][0x208] ;  /* 0x0000820000047ab9 */ /* 0x000fe20000000a00 */
[----:B------:R-:W-:-:S02]  /*0120*/  ISETP.GT.AND P0, PT, R87, RZ, PT ;  /* 0x000000ff5700720c */ /* 0x000fc40003f04270 */
[----:B------:R-:W-:Y:S02]  /*0130*/  CS2R R52, SRZ ;  /* 0x0000000000347805 */ /* 0x000fe4000001ff00 */
[----:B------:R-:W-:Y:S02]  /*0140*/  CS2R R50, SRZ ;  /* 0x0000000000327805 */ /* 0x000fe4000001ff00 */
[----:B------:R-:W-:Y:S02]  /*0150*/  CS2R R48, SRZ ;  /* 0x0000000000307805 */ /* 0x000fe4000001ff00 */
[----:B--2---:R-:W-:Y:S01]  /*0160*/  SEL R67, R65, RZ, P0 ;  /* 0x000000ff41437207 */ /* 0x004fe20000000000 */
[----:B---3--:R-:W-:Y:S01]  /*0170*/  IMAD.WIDE R6, R66, 0x2, R6 ;  /* 0x0000000242067825 */ /* 0x008fe200078e0206 */
[----:B------:R-:W-:Y:S02]  /*0180*/  CS2R R46, SRZ ;  /* 0x00000000002e7805 */ /* 0x000fe4000001ff00 */
[----:B------:R-:W-:-:S02]  /*0190*/  CS2R R44, SRZ ;  /* 0x00000000002c7805 */ /* 0x000fc4000001ff00 */
[-C--:B------:R-:W-:Y:S02]  /*01a0*/  ISETP.GE.AND P4, PT, R70, R67.reuse, PT ;  /* 0x000000434600720c */ /* 0x080fe40003f86270 */
[----:B------:R-:W-:Y:S02]  /*01b0*/  CS2R R42, SRZ ;  /* 0x00000000002a7805 */ /* 0x000fe4000001ff00 */
[----:B------:R-:W-:Y:S02]  /*01c0*/  ISETP.GE.AND P5, PT, R64, R67, PT ;  /* 0x000000434000720c */ /* 0x000fe40003fa6270 */
[----:B------:R-:W-:Y:S02]  /*01d0*/  CS2R R40, SRZ ;  /* 0x0000000000287805 */ /* 0x000fe4000001ff00 */
[----:B------:R-:W-:Y:S01]  /*01e0*/  CS2R R38, SRZ ;  /* 0x0000000000267805 */ /* 0x000fe2000001ff00 */
[----:B----4-:R-:W-:Y:S01]  /*01f0*/  IMAD.WIDE R4, R66, 0x2, R4 ;  /* 0x0000000242047825 */ /* 0x010fe200078e0204 */
[----:B------:R-:W-:-:S02]  /*0200*/  CS2R R36, SRZ ;  /* 0x0000000000247805 */ /* 0x000fc4000001ff00 */
[----:B------:R-:W-:Y:S02]  /*0210*/  CS2R R34, SRZ ;  /* 0x0000000000227805 */ /* 0x000fe4000001ff00 */
[----:B------:R-:W-:Y:S02]  /*0220*/  CS2R R32, SRZ ;  /* 0x0000000000207805 */ /* 0x000fe4000001ff00 */
[----:B------:R-:W-:Y:S02]  /*0230*/  CS2R R30, SRZ ;  /* 0x00000000001e7805 */ /* 0x000fe4000001ff00 */
[----:B------:R-:W-:Y:S02]  /*0240*/  CS2R R28, SRZ ;  /* 0x00000000001c7805 */ /* 0x000fe4000001ff00 */
[----:B------:R-:W-:Y:S02]  /*0250*/  CS2R R26, SRZ ;  /* 0x00000000001a7805 */ /* 0x000fe4000001ff00 */
[----:B------:R-:W-:Y:S01]  /*0260*/  CS2R R24, SRZ ;  /* 0x0000000000187805 */ /* 0x000fe2000001ff00 */
[----:B------:R-:W2:Y:S01]  /*0270*/  @!P4 LDG.E.U16 R0, desc[UR4][R6.64] ;  /* 0x000000040600c981 */ /* 0x000ea2000c1e1500 */
[----:B------:R-:W-:Y:S01]  /*0280*/  LOP3.LUT R63, R70, 0x40, RZ, 0xfc, !PT ;  /* 0x00000040463f7812 */ /* 0x000fe200078efcff */
[----:B------:R-:W-:-:S02]  /*0290*/  ULDC.64 UR6, c[0x0][0x238] ;  /* 0x00008e0000067ab9 */ /* 0x000fc40000000a00 */
[----:B------:R-:W3:Y:S01]  /*02a0*/  @!P4 LDG.E.U16 R13, desc[UR4][R4.64] ;  /* 0x00000004040dc981 */ /* 0x000ee2000c1e1500 */
[----:B------:R-:W-:-:S03]  /*02b0*/  ISETP.GE.AND P6, PT, R63, R67, PT ;  /* 0x000000433f00720c */ /* 0x000fc60003fc6270 */
[----:B------:R-:W4:Y:S01]  /*02c0*/  @!P5 LDG.E.U16 R2, desc[UR4][R4.64+0x40] ;  /* 0x000040040402d981 */ /* 0x000f22000c1e1500 */
[----:B------:R-:W-:-:S03]  /*02d0*/  LOP3.LUT R62, R70, 0x60, RZ, 0xfc, !PT ;  /* 0x00000060463e7812 */ /* 0x000fc600078efcff */
[----:B------:R-:W4:Y:S01]  /*02e0*/  @!P5 LDG.E.U16 R3, desc[UR4][R6.64+0x40] ;  /* 0x000040040603d981 */ /* 0x000f22000c1e1500 */
[----:B------:R-:W-:-:S05]  /*02f0*/  ISETP.GE.AND P2, PT, R62, R67, PT ;  /* 0x000000433e00720c */ /* 0x000fca0003f46270 */
[----:B------:R-:W4:Y:S04]  /*0300*/  @!P6 LDG.E.U16 R8, desc[UR4][R4.64+0x80] ;  /* 0x000080040408e981 */ /* 0x000f28000c1e1500 */
[----:B------:R-:W4:Y:S04]  /*0310*/  @!P6 LDG.E.U16 R9, desc[UR4][R6.64+0x80] ;  /* 0x000080040609e981 */ /* 0x000f28000c1e1500 */
[----:B------:R-:W4:Y:S04]  /*0320*/  @!P2 LDG.E.U16 R10, desc[UR4][R4.64+0xc0] ;  /* 0x0000c004040aa981 */ /* 0x000f28000c1e1500 */
[----:B------:R-:W4:Y:S01]  /*0330*/  @!P2 LDG.E.U16 R11, desc[UR4][R6.64+0xc0] ;  /* 0x0000c004060ba981 */ /* 0x000f22000c1e1500 */
[----:B------:R-:W-:-:S04]  /*0340*/  LOP3.LUT R61, R70, 0x80, RZ, 0xfc, !PT ;  /* 0x00000080463d7812 */ /* 0x000fc800078efcff */
[-C--:B------:R-:W-:Y:S02]  /*0350*/  ISETP.GE.AND P1, PT, R61, R67.reuse, PT ;  /* 0x000000433d00720c */ /* 0x080fe40003f26270 */
[C---:B------:R-:W-:Y:S02]  /*0360*/  LOP3.LUT R60, R70.reuse, 0xa0, RZ, 0xfc, !PT ;  /* 0x000000a0463c7812 */ /* 0x040fe400078efcff */
[----:B------:R-:W-:Y:S02]  /*0370*/  LOP3.LUT R14, R70, 0xc0, RZ, 0xfc, !PT ;  /* 0x000000c0460e7812 */ /* 0x000fe400078efcff */
[-C--:B------:R-:W-:Y:S02]  /*0380*/  ISETP.GE.AND P0, PT, R60, R67.reuse, PT ;  /* 0x000000433c00720c */ /* 0x080fe40003f06270 */
[----:B------:R-:W-:-:S05]  /*0390*/  ISETP.GE.AND P3, PT, R14, R67, PT ;  /* 0x000000430e00720c */ /* 0x000fca0003f66270 */
[----:B------:R-:W4:Y:S01]  /*03a0*/  @!P1 LDG.E.U16 R12, desc[UR4][R4.64+0x100] ;  /* 0x00010004040c9981 */ /* 0x000f22000c1e1500 */
[----:B------:R-:W-:-:S05]  /*03b0*/  LOP3.LUT R16, R70, 0xe0, RZ, 0xfc, !PT ;  /* 0x000000e046107812 */ /* 0x000fca00078efcff */
[----:B------:R-:W4:Y:S01]  /*03c0*/  @!P0 LDG.E.U16 R14, desc[UR4][R6.64+0x140] ;  /* 0x00014004060e8981 */ /* 0x000f22000c1e1500 */
[----:B------:R-:W-:Y:S01]  /*03d0*/  LOP3.LUT R18, R70, 0x120, RZ, 0xfc, !PT ;  /* 0x0000012046127812 */ /* 0x000fe200078efcff */
[----:B--2---:R-:W-:Y:S02]  /*03e0*/  @!P4 IMAD.U32 R58, R0, 0x10000, RZ ;  /* 0x00010000003ac824 */ /* 0x004fe400078e00ff */
[----:B------:R-:W2:Y:S01]  /*03f0*/  @!P1 LDG.E.U16 R0, desc[UR4][R6.64+0x100] ;  /* 0x0001000406009981 */ /* 0x000ea2000c1e1500 */
[----:B---3--:R-:W-:Y:S01]  /*0400*/  @!P4 IMAD.U32 R59, R13, 0x10000, RZ ;  /* 0x000100000d3bc824 */ /* 0x008fe200078e00ff */
[----:B------:R-:W-:Y:S02]  /*0410*/  ISETP.GE.AND P4, PT, R16, R67, PT ;  /* 0x000000431000720c */ /* 0x000fe40003f86270 */
[----:B------:R-:W3:Y:S01]  /*0420*/  @!P0 LDG.E.U16 R13, desc[UR4][R4.64+0x140] ;  /* 0x00014004040d8981 */ /* 0x000ee2000c1e1500 */
[----:B------:R-:W-:Y:S01]  /*0430*/  LOP3.LUT R16, R70, 0x100, RZ, 0xfc, !PT ;  /* 0x0000010046107812 */ /* 0x000fe200078efcff */
[----:B----4-:R-:W-:-:S02]  /*0440*/  @!P5 IMAD.U32 R57, R2, 0x10000, RZ ;  /* 0x000100000239d824 */ /* 0x010fc400078e00ff */
[----:B------:R-:W4:Y:S01]  /*0450*/  @!P3 LDG.E.U16 R2, desc[UR4][R4.64+0x180] ;  /* 0x000180040402b981 */ /* 0x000f22000c1e1500 */
[----:B------:R-:W-:Y:S01]  /*0460*/  @!P5 IMAD.U32 R56, R3, 0x10000, RZ ;  /* 0x000100000338d824 */ /* 0x000fe200078e00ff */
[----:B------:R-:W-:Y:S02]  /*0470*/  ISETP.GE.AND P5, PT, R16, R67, PT ;  /* 0x000000431000720c */ /* 0x000fe40003fa6270 */
[----:B------:R-:W4:Y:S04]  /*0480*/  @!P3 LDG.E.U16 R3, desc[UR4][R6.64+0x180] ;  /* 0x000180040603b981 */ /* 0x000f28000c1e1500 */
[----:B------:R-:W4:Y:S04]  /*0490*/  @!P4 LDG.E.U16 R15, desc[UR4][R4.64+0x1c0] ;  /* 0x0001c004040fc981 */ /* 0x000f28000c1e1500 */
[----:B------:R-:W4:Y:S01]  /*04a0*/  @!P4 LDG.E.U16 R16, desc[UR4][R6.64+0x1c0] ;  /* 0x0001c0040610c981 */ /* 0x000f22000c1e1500 */
[----:B------:R-:W-:-:S02]  /*04b0*/  @!P6 IMAD.U32 R55, R8, 0x10000, RZ ;  /* 0x000100000837e824 */ /* 0x000fc400078e00ff */
[----:B------:R-:W-:Y:S01]  /*04c0*/  @!P6 IMAD.U32 R54, R9, 0x10000, RZ ;  /* 0x000100000936e824 */ /* 0x000fe200078e00ff */
[----:B------:R-:W4:Y:S01]  /*04d0*/  @!P5 LDG.E.U16 R8, desc[UR4][R4.64+0x200] ;  /* 0x000200040408d981 */ /* 0x000f22000c1e1500 */
[----:B------:R-:W-:-:S03]  /*04e0*/  ISETP.GE.AND P6, PT, R18, R67, PT ;  /* 0x000000431200720c */ /* 0x000fc60003fc6270 */
[----:B------:R-:W4:Y:S01]  /*04f0*/  @!P5 LDG.E.U16 R9, desc[UR4][R6.64+0x200] ;  /* 0x000200040609d981 */ /* 0x000f22000c1e1500 */
[----:B------:R-:W-:Y:S01]  /*0500*/  LOP3.LUT R18, R70, 0x140, RZ, 0xfc, !PT ;  /* 0x0000014046127812 */ /* 0x000fe200078efcff */
[----:B------:R-:W-:Y:S02]  /*0510*/  @!P2 IMAD.U32 R53, R10, 0x10000, RZ ;  /* 0x000100000a35a824 */ /* 0x000fe400078e00ff */
[----:B------:R-:W-:Y:S01]  /*0520*/  @!P2 IMAD.U32 R52, R11, 0x10000, RZ ;  /* 0x000100000b34a824 */ /* 0x000fe200078e00ff */
[----:B------:R-:W-:-:S05]  /*0530*/  ISETP.GE.AND P2, PT, R18, R67, PT ;  /* 0x000000431200720c */ /* 0x000fca0003f46270 */
[----:B------:R-:W4:Y:S04]  /*0540*/  @!P6 LDG.E.U16 R10, desc[UR4][R4.64+0x240] ;  /* 0x00024004040ae981 */ /* 0x000f28000c1e1500 */
[----:B------:R-:W4:Y:S04]  /*0550*/  @!P6 LDG.E.U16 R11, desc[UR4][R6.64+0x240] ;  /* 0x00024004060be981 */ /* 0x000f28000c1e1500 */
[----:B------:R-:W4:Y:S04]  /*0560*/  @!P2 LDG.E.U16 R17, desc[UR4][R4.64+0x280] ;  /* 0x000280040411a981 */ /* 0x000f28000c1e1500 */
[----:B------:R-:W4:Y:S01]  /*0570*/  @!P2 LDG.E.U16 R18, desc[UR4][R6.64+0x280] ;  /* 0x000280040612a981 */ /* 0x000f22000c1e1500 */
[----:B------:R-:W-:Y:S01]  /*0580*/  @!P1 IMAD.U32 R51, R12, 0x10000, RZ ;  /* 0x000100000c339824 */ /* 0x000fe200078e00ff */
[----:B------:R-:W-:Y:S01]  /*0590*/  LOP3.LUT R12, R70, 0x160, RZ, 0xfc, !PT ;  /* 0x00000160460c7812 */ /* 0x000fe200078efcff */
[----:B------:R-:W-:Y:S01]  /*05a0*/  @!P0 IMAD.U32 R48, R14, 0x10000, RZ ;  /* 0x000100000e308824 */ /* 0x000fe200078e00ff */
[----:B------:R-:W-:Y:S01]  /*05b0*/  LOP3.LUT R14, R70, 0x220, RZ, 0xfc, !PT ;  /* 0x00000220460e7812 */ /* 0x000fe200078efcff */
[----:B--2---:R-:W-:Y:S01]  /*05c0*/  @!P1 IMAD.U32 R50, R0, 0x10000, RZ ;  /* 0x0001000000329824 */ /* 0x004fe200078e00ff */
[----:B------:R-:W-:-:S02]  /*05d0*/  ISETP.GE.AND P1, PT, R12, R67, PT ;  /* 0x000000430c00720c */ /* 0x000fc40003f26270 */
[C---:B------:R-:W-:Y:S01]  /*05e0*/  LOP3.LUT R0, R70.reuse, 0x180, RZ, 0xfc, !PT ;  /* 0x0000018046007812 */ /* 0x040fe200078efcff */
[----:B---3--:R-:W-:Y:S01]  /*05f0*/  @!P0 IMAD.U32 R49, R13, 0x10000, RZ ;  /* 0x000100000d318824 */ /* 0x008fe200078e00ff */
[----:B------:R-:W-:Y:S02]  /*0600*/  LOP3.LUT R12, R70, 0x1a0, RZ, 0xfc, !PT ;  /* 0x000001a0460c7812 */ /* 0x000fe400078efcff */
[-C--:B------:R-:W-:Y:S01]  /*0610*/  ISETP.GE.AND P0, PT, R0, R67.reuse, PT ;  /* 0x000000430000720c */ /* 0x080fe20003f06270 */
[----:B----4-:R-:W-:Y:S02]  /*0620*/  @!P3 IMAD.U32 R47, R2, 0x10000, RZ ;  /* 0x00010000022fb824 */ /* 0x010fe400078e00ff */
[----:B------:R-:W-:Y:S01]  /*0630*/  @!P3 IMAD.U32 R46, R3, 0x10000, RZ ;  /* 0x00010000032eb824 */ /* 0x000fe200078e00ff */
[----:B------:R-:W-:-:S03]  /*0640*/  ISETP.GE.AND P3, PT, R12, R67, PT ;  /* 0x000000430c00720c */ /* 0x000fc60003f66270 */
[----:B------:R-:W2:Y:S01]  /*0650*/  @!P1 LDG.E.U16 R19, desc[UR4][R4.64+0x2c0] ;  /* 0x0002c00404139981 */ /* 0x000ea2000c1e1500 */
[----:B------:R-:W-:-:S03]  /*0660*/  LOP3.LUT R2, R70, 0x1c0, RZ, 0xfc, !PT ;  /* 0x000001c046027812 */ /* 0x000fc600078efcff */
[----:B------:R-:W3:Y:S01]  /*0670*/  @!P1 LDG.E.U16 R0, desc[UR4][R6.64+0x2c0] ;  /* 0x0002c00406009981 */ /* 0x000ee2000c1e1500 */
[----:B------:R-:W-:Y:S02]  /*0680*/  @!P4 IMAD.U32 R45, R15, 0x10000, RZ ;  /* 0x000100000f2dc824 */ /* 0x000fe400078e00ff */
[----:B------:R-:W-:Y:S01]  /*0690*/  @!P4 IMAD.U32 R44, R16, 0x10000, RZ ;  /* 0x00010000102cc824 */ /* 0x000fe200078e00ff */
[----:B------:R-:W-:Y:S01]  /*06a0*/  ISETP.GE.AND P4, PT, R2, R67, PT ;  /* 0x000000430200720c */ /* 0x000fe20003f86270 */
[----:B------:R-:W4:Y:S01]  /*06b0*/  @!P0 LDG.E.U16 R3, desc[UR4][R6.64+0x300] ;  /* 0x0003000406038981 */ /* 0x000f22000c1e1500 */
[----:B------:R-:W-:-:S03]  /*06c0*/  @!P5 IMAD.U32 R43, R8, 0x10000, RZ ;  /* 0x00010000082bd824 */ /* 0x000fc600078e00ff */
[----:B------:R-:W4:Y:S01]  /*06d0*/  @!P0 LDG.E.U16 R2, desc[UR4][R4.64+0x300] ;  /* 0x0003000404028981 */ /* 0x000f22000c1e1500 */
[----:B------:R-:W-:-:S03]  /*06e0*/  @!P5 IMAD.U32 R42, R9, 0x10000, RZ ;  /* 0x00010000092ad824 */ /* 0x000fc600078e00ff */
[----:B------:R-:W4:Y:S04]  /*06f0*/  @!P3 LDG.E.U16 R8, desc[UR4][R4.64+0x340] ;  /* 0x000340040408b981 */ /* 0x000f28000c1e1500 */
[----:B------:R-:W4:Y:S01]  /*0700*/  @!P3 LDG.E.U16 R9, desc[UR4][R6.64+0x340] ;  /* 0x000340040609b981 */ /* 0x000f22000c1e1500 */
[----:B------:R-:W-:-:S04]  /*0710*/  LOP3.LUT R12, R70, 0x1e0, RZ, 0xfc, !PT ;  /* 0x000001e0460c7812 */ /* 0x000fc800078efcff */
[-C--:B------:R-:W-:Y:S02]  /*0720*/  ISETP.GE.AND P5, PT, R12, R67.reuse, PT ;  /* 0x000000430c00720c */ /* 0x080fe40003fa6270 */
[----:B------:R-:W-:Y:S01]  /*0730*/  LOP3.LUT R12, R70, 0x200, RZ, 0xfc, !PT ;  /* 0x00000200460c7812 */ /* 0x000fe200078efcff */
[----:B------:R-:W-:Y:S02]  /*0740*/  @!P6 IMAD.U32 R41, R10, 0x10000, RZ ;  /* 0x000100000a29e824 */ /* 0x000fe400078e00ff */
[----:B------:R-:W-:Y:S01]  /*0750*/  @!P6 IMAD.U32 R40, R11, 0x10000, RZ ;  /* 0x000100000b28e824 */ /* 0x000fe200078e00ff */
[-C--:B------:R-:W-:Y:S01]  /*0760*/  ISETP.GE.AND P6, PT, R12, R67.reuse, PT ;  /* 0x000000430c00720c */ /* 0x080fe20003fc6270 */
[----:B------:R-:W-:Y:S01]  /*0770*/  @!P2 IMAD.U32 R39, R17, 0x10000, RZ ;  /* 0x000100001127a824 */ /* 0x000fe200078e00ff */
[----:B------:R-:W4:Y:S01]  /*0780*/  @!P4 LDG.E.U16 R10, desc[UR4][R4.64+0x380] ;  /* 0x00038004040ac981 */ /* 0x000f22000c1e1500 */
[----:B------:R-:W-:Y:S01]  /*0790*/  @!P2 IMAD.U32 R38, R18, 0x10000, RZ ;  /* 0x000100001226a824 */ /* 0x000fe200078e00ff */
[----:B------:R-:W-:-:S02]  /*07a0*/  ISETP.GE.AND P2, PT, R14, R67, PT ;  /* 0x000000430e00720c */ /* 0x000fc40003f46270 */
[----:B------:R-:W4:Y:S04]  /*07b0*/  @!P4 LDG.E.U16 R11, desc[UR4][R6.64+0x380] ;  /* 0x00038004060bc981 */ /* 0x000f28000c1e1500 */
[----:B------:R-:W4:Y:S04]  /*07c0*/  @!P5 LDG.E.U16 R12, desc[UR4][R4.64+0x3c0] ;  /* 0x0003c004040cd981 */ /* 0x000f28000c1e1500 */
[----:B------:R-:W4:Y:S04]  /*07d0*/  @!P5 LDG.E.U16 R13, desc[UR4][R6.64+0x3c0] ;  /* 0x0003c004060dd981 */ /* 0x000f28000c1e1500 */
[----:B------:R-:W4:Y:S04]  /*07e0*/  @!P6 LDG.E.U16 R14, desc[UR4][R4.64+0x400] ;  /* 0x00040004040ee981 */ /* 0x000f28000c1e1500 */
[----:B------:R-:W4:Y:S04]  /*07f0*/  @!P6 LDG.E.U16 R15, desc[UR4][R6.64+0x400] ;  /* 0x00040004060fe981 */ /* 0x000f28000c1e1500 */
[----:B------:R-:W4:Y:S04]  /*0800*/  @!P2 LDG.E.U16 R16, desc[UR4][R4.64+0x440] ;  /* 0x000440040410a981 */ /* 0x000f28000c1e1500 */
[----:B------:R-:W4:Y:S01]  /*0810*/  @!P2 LDG.E.U16 R17, desc[UR4][R6.64+0x440] ;  /* 0x000440040611a981 */ /* 0x000f22000c1e1500 */
[----:B------:R-:W-:-:S02]  /*0820*/  LOP3.LUT R18, R70, 0x240, RZ, 0xfc, !PT ;  /* 0x0000024046127812 */ /* 0x000fc400078efcff */
[----:B------:R-:W-:Y:S01]  /*0830*/  SHF.R.S32.HI R23, RZ, 0x1f, R66 ;  /* 0x0000001fff177819 */ /* 0x000fe20000011442 */
[----:B--2---:R-:W-:Y:S02]  /*0840*/  @!P1 IMAD.U32 R37, R19, 0x10000, RZ ;  /* 0x0001000013259824 */ /* 0x004fe400078e00ff */
[----:B---3--:R-:W-:Y:S01]  /*0850*/  @!P1 IMAD.U32 R36, R0, 0x10000, RZ ;  /* 0x0001000000249824 */ /* 0x008fe200078e00ff */
[----:B------:R-:W-:Y:S02]  /*0860*/  ISETP.GE.AND P1, PT, R18, R67, PT ;  /* 0x000000431200720c */ /* 0x000fe40003f26270 */
[----:B------:R-:W-:Y:S01]  /*0870*/  LOP3.LUT R0, R70, 0x260, RZ, 0xfc, !PT ;  /* 0x0000026046007812 */ /* 0x000fe200078efcff */
[----:B----4-:R-:W-:Y:S02]  /*0880*/  @!P0 IMAD.U32 R34, R3, 0x10000, RZ ;  /* 0x0001000003228824 */ /* 0x010fe400078e00ff */
[----:B------:R-:W-:Y:S01]  /*0890*/  @!P0 IMAD.U32 R35, R2, 0x10000, RZ ;  /* 0x0001000002238824 */ /* 0x000fe200078e00ff */
[----:B------:R-:W-:-:S02]  /*08a0*/  LOP3.LUT R2, R70, 0x280, RZ, 0xfc, !PT ;  /* 0x0000028046027812 */ /* 0x000fc400078efcff */
[----:B------:R-:W-:Y:S01]  /*08b0*/  ISETP.GE.AND P0, PT, R0, R67, PT ;  /* 0x000000430000720c */ /* 0x000fe20003f06270 */
[----:B------:R-:W-:-:S04]  /*08c0*/  @!P3 IMAD.U32 R33, R8, 0x10000, RZ ;  /* 0x000100000821b824 */ /* 0x000fc800078e00ff */
[----:B------:R-:W2:Y:S01]  /*08d0*/  @!P1 LDG.E.U16 R18, desc[UR4][R4.64+0x480] ;  /* 0x0004800404129981 */ /* 0x000ea2000c1e1500 */
[----:B------:R-:W-:-:S03]  /*08e0*/  @!P3 IMAD.U32 R32, R9, 0x10000, RZ ;  /* 0x000100000920b824 */ /* 0x000fc600078e00ff */
[----:B------:R-:W3:Y:S01]  /*08f0*/  @!P1 LDG.E.U16 R0, desc[UR4][R6.64+0x480] ;  /* 0x0004800406009981 */ /* 0x000ee2000c1e1500 */
[----:B------:R-:W-:Y:S02]  /*0900*/  ISETP.GE.AND P3, PT, R2, R67, PT ;  /* 0x000000430200720c */ /* 0x000fe40003f66270 */
[----:B------:R-:W-:Y:S01]  /*0910*/  LOP3.LUT R2, R70, 0x2a0, RZ, 0xfc, !PT ;  /* 0x000002a046027812 */ /* 0x000fe200078efcff */
[----:B------:R-:W4:Y:S04]  /*0920*/  @!P0 LDG.E.U16 R78, desc[UR4][R6.64+0x4c0] ;  /* 0x0004c004064e8981 */ /* 0x000f28000c1e1500 */
[----:B------:R-:W4:Y:S06]  /*0930*/  @!P0 LDG.E.U16 R81, desc[UR4][R4.64+0x4c0] ;  /* 0x0004c00404518981 */ /* 0x000f2c000c1e1500 */
[----:B------:R-:W4:Y:S01]  /*0940*/  @!P3 LDG.E.U16 R79, desc[UR4][R4.64+0x500] ;  /* 0x00050004044fb981 */ /* 0x000f22000c1e1500 */
[----:B------:R-:W-:-:S02]  /*0950*/  @!P4 IMAD.U32 R31, R10, 0x10000, RZ ;  /* 0x000100000a1fc824 */ /* 0x000fc400078e00ff */
[----:B------:R-:W-:Y:S01]  /*0960*/  @!P4 IMAD.U32 R30, R11, 0x10000, RZ ;  /* 0x000100000b1ec824 */ /* 0x000fe200078e00ff */
[-C--:B------:R-:W-:Y:S01]  /*0970*/  ISETP.GE.AND P4, PT, R2, R67.reuse, PT ;  /* 0x000000430200720c */ /* 0x080fe20003f86270 */
[----:B------:R-:W-:Y:S01]  /*0980*/  @!P5 IMAD.U32 R29, R12, 0x10000, RZ ;  /* 0x000100000c1dd824 */ /* 0x000fe200078e00ff */
[----:B------:R-:W-:Y:S01]  /*0990*/  LOP3.LUT R2, R70, 0x2c0, RZ, 0xfc, !PT ;  /* 0x000002c046027812 */ /* 0x000fe200078efcff */
[----:B------:R-:W4:Y:S01]  /*09a0*/  @!P3 LDG.E.U16 R80, desc[UR4][R6.64+0x500] ;  /* 0x000500040650b981 */ /* 0x000f22000c1e1500 */
[----:B------:R-:W-:Y:S02]  /*09b0*/  @!P5 IMAD.U32 R28, R13, 0x10000, RZ ;  /* 0x000100000d1cd824 */ /* 0x000fe400078e00ff */
[-C--:B------:R-:W-:Y:S02]  /*09c0*/  ISETP.GE.AND P5, PT, R2, R67.reuse, PT ;  /* 0x000000430200720c */ /* 0x080fe40003fa6270 */
[----:B------:R-:W-:Y:S01]  /*09d0*/  LOP3.LUT R2, R70, 0x2e0, RZ, 0xfc, !PT ;  /* 0x000002e046027812 */ /* 0x000fe200078efcff */
[----:B------:R-:W-:Y:S01]  /*09e0*/  @!P6 IMAD.U32 R27, R14, 0x10000, RZ ;  /* 0x000100000e1be824 */ /* 0x000fe200078e00ff */
[----:B------:R-:W-:Y:S01]  /*09f0*/  LOP3.LUT R8, R70, 0x300, RZ, 0xfc, !PT ;  /* 0x0000030046087812 */ /* 0x000fe200078efcff */
[----:B------:R-:W-:Y:S01]  /*0a00*/  @!P6 IMAD.U32 R26, R15, 0x10000, RZ ;  /* 0x000100000f1ae824 */ /* 0x000fe200078e00ff */
[----:B------:R-:W-:Y:S01]  /*0a10*/  ISETP.GE.AND P6, PT, R2, R67, PT ;  /* 0x000000430200720c */ /* 0x000fe20003fc6270 */
[----:B------:R-:W4:Y:S01]  /*0a20*/  @!P4 LDG.E.U16 R12, desc[UR4][R4.64+0x540] ;  /* 0x00054004040cc981 */ /* 0x000f22000c1e1500 */
[----:B------:R-:W-:-:S03]  /*0a30*/  @!P2 IMAD.U32 R25, R16, 0x10000, RZ ;  /* 0x000100001019a824 */ /* 0x000fc600078e00ff */
[----:B------:R-:W4:Y:S01]  /*0a40*/  @!P4 LDG.E.U16 R13, desc[UR4][R6.64+0x540] ;  /* 0x00054004060dc981 */ /* 0x000f22000c1e1500 */
[----:B------:R-:W-:Y:S01]  /*0a50*/  @!P2 IMAD.U32 R24, R17, 0x10000, RZ ;  /* 0x000100001118a824 */ /* 0x000fe200078e00ff */
[----:B------:R-:W-:Y:S02]  /*0a60*/  IADD3 R2, P2, R66, UR6, RZ ;  /* 0x0000000642027c10 */ /* 0x000fe4000ff5e0ff */
[----:B------:R-:W4:Y:S02]  /*0a70*/  @!P5 LDG.E.U16 R77, desc[UR4][R4.64+0x580] ;  /* 0x00058004044dd981 */ /* 0x000f24000c1e1500 */
[----:B------:R-:W-:Y:S02]  /*0a80*/  IADD3.X R3, R23, UR7, RZ, P2, !PT ;  /* 0x0000000717037c10 */ /* 0x000fe400097fe4ff */
[----:B------:R-:W4:Y:S01]  /*0a90*/  @!P5 LDG.E.U16 R11, desc[UR4][R6.64+0x580] ;  /* 0x00058004060bd981 */ /* 0x000f22000c1e1500 */
[----:B------:R-:W-:-:S03]  /*0aa0*/  ISETP.GE.AND P2, PT, R8, R67, PT ;  /* 0x000000430800720c */ /* 0x000fc60003f46270 */
[----:B------:R-:W4:Y:S04]  /*0ab0*/  @!P6 LDG.E.U16 R10, desc[UR4][R4.64+0x5c0] ;  /* 0x0005c004040ae981 */ /* 0x000f28000c1e1500 */
[----:B------:R-:W4:Y:S04]  /*0ac0*/  @!P6 LDG.E.U16 R9, desc[UR4][R6.64+0x5c0] ;  /* 0x0005c0040609e981 */ /* 0x000f28000c1e1500 */
[----:B------:R-:W4:Y:S04]  /*0ad0*/  LDG.E.U8 R71, desc[UR4][R2.64] ;  /* 0x0000000402477981 */ /* 0x000f28000c1e1100 */
[----:B------:R-:W4:Y:S04]  /*0ae0*/  @!P2 LDG.E.U16 R69, desc[UR4][R4.64+0x600] ;  /* 0x000600040445a981 */ /* 0x000f28000c1e1500 */
[----:B------:R-:W4:Y:S04]  /*0af0*/  LDG.E.U8 R72, desc[UR4][R2.64+0x20] ;  /* 0x0000200402487981 */ /* 0x000f28000c1e1100 */
[----:B------:R-:W4:Y:S04]  /*0b00*/  LDG.E.U8 R73, desc[UR4][R2.64+0x40] ;  /* 0x0000400402497981 */ /* 0x000f28000c1e1100 */
[----:B------:R-:W4:Y:S04]  /*0b10*/  LDG.E.U8 R74, desc[UR4][R2.64+0x60] ;  /* 0x00006004024a7981 */ /* 0x000f28000c1e1100 */
[----:B------:R-:W4:Y:S04]  /*0b20*/  LDG.E.U8 R68, desc[UR4][R2.64+0x80] ;  /* 0x0000800402447981 */ /* 0x000f28000c1e1100 */
[----:B------:R-:W4:Y:S04]  /*0b30*/  LDG.E.U8 R75, desc[UR4][R2.64+0xc0] ;  /* 0x0000c004024b7981 */ /* 0x000f28000c1e1100 */
[----:B------:R-:W4:Y:S01]  /*0b40*/  LDG.E.U8 R8, desc[UR4][R2.64+0xa0] ;  /* 0x0000a00402087981 */ /* 0x000f22000c1e1100 */
[----:B------:R-:W-:-:S02]  /*0b50*/  LOP3.LUT R22, R70, 0x320, RZ, 0xfc, !PT ;  /* 0x0000032046167812 */ /* 0x000fc400078efcff */
[----:B------:R-:W-:Y:S01]  /*0b60*/  CS2R R20, SRZ ;  /* 0x0000000000147805 */ /* 0x000fe2000001ff00 */
[----:B------:R-:W4:Y:S04]  /*0b70*/  LDG.E.U8 R76, desc[UR4][R2.64+0xe0] ;  /* 0x0000e004024c7981 */ /* 0x000f28000c1e1100 */
[----:B------:R-:W4:Y:S04]  /*0b80*/  LDG.E.U8 R89, desc[UR4][R2.64+0x100] ;  /* 0x0001000402597981 */ /* 0x000f28000c1e1100 */
[----:B------:R-:W4:Y:S01]  /*0b90*/  LDG.E.U8 R90, desc[UR4][R2.64+0x120] ;  /* 0x00012004025a7981 */ /* 0x000f22000c1e1100 */
[----:B------:R-:W-:-:S03]  /*0ba0*/  CS2R R16, SRZ ;  /* 0x0000000000107805 */ /* 0x000fc6000001ff00 */
[----:B------:R-:W4:Y:S04]  /*0bb0*/  LDG.E.U8 R84, desc[UR4][R2.64+0x140] ;  /* 0x0001400402547981 */ /* 0x000f28000c1e1100 */
[----:B------:R-:W4:Y:S04]  /*0bc0*/  LDG.E.U8 R85, desc[UR4][R2.64+0x160] ;  /* 0x0001600402557981 */ /* 0x000f28000c1e1100 */
[----:B------:R-:W4:Y:S04]  /*0bd0*/  LDG.E.U8 R86, desc[UR4][R2.64+0x180] ;  /* 0x0001800402567981 */ /* 0x000f28000c1e1100 */
[----:B------:R-:W4:Y:S01]  /*0be0*/  LDG.E.U8 R82, desc[UR4][R2.64+0x1e0] ;  /* 0x0001e00402527981 */ /* 0x000f22000c1e1100 */
[----:B------:R-:W-:-:S03]  /*0bf0*/  CS2R R14, SRZ ;  /* 0x00000000000e7805 */ /* 0x000fc6000001ff00 */
[----:B------:R-:W4:Y:S01]  /*0c00*/  LDG.E.U8 R83, desc[UR4][R2.64+0x200] ;  /* 0x0002000402537981 */ /* 0x000f22000c1e1100 */
[----:B--2---:R-:W-:Y:S02]  /*0c10*/  @!P1 IMAD.U32 R21, R18, 0x10000, RZ ;  /* 0x0001000012159824 */ /* 0x004fe400078e00ff */
[----:B---3--:R-:W-:Y:S01]  /*0c20*/  @!P1 IMAD.U32 R20, R0, 0x10000, RZ ;  /* 0x0001000000149824 */ /* 0x008fe200078e00ff */
[----:B------:R-:W-:Y:S01]  /*0c30*/  ISETP.GE.AND P1, PT, R22, R67, PT ;  /* 0x000000431600720c */ /* 0x000fe20003f26270 */
[----:B------:R-:W2:Y:S01]  /*0c40*/  @!P2 LDG.E.U16 R0, desc[UR4][R6.64+0x600] ;  /* 0x000600040600a981 */ /* 0x000ea2000c1e1500 */
[----:B------:R-:W-:Y:S02]  /*0c50*/  CS2R R18, SRZ ;  /* 0x0000000000127805 */ /* 0x000fe4000001ff00 */
[----:B----4-:R-:W-:Y:S02]  /*0c60*/  @!P0 IMAD.U32 R18, R78, 0x10000, RZ ;  /* 0x000100004e128824 */ /* 0x010fe400078e00ff */
[----:B------:R-:W3:Y:S01]  /*0c70*/  LDG.E.U8 R78, desc[UR4][R2.64+0x1a0] ;  /* 0x0001a004024e7981 */ /* 0x000ee2000c1e1100 */
[----:B------:R-:W-:-:S06]  /*0c80*/  @!P3 IMAD.U32 R17, R79, 0x10000, RZ ;  /* 0x000100004f11b824 */ /* 0x000fcc00078e00ff */
[----:B------:R-:W4:Y:S01]  /*0c90*/  @!P1 LDG.E.U16 R79, desc[UR4][R4.64+0x640] ;  /* 0x00064004044f9981 */ /* 0x000f22000c1e1500 */
[----:B------:R-:W-:-:S03]  /*0ca0*/  @!P0 IMAD.U32 R19, R81, 0x10000, RZ ;  /* 0x0001000051138824 */ /* 0x000fc600078e00ff */
[----:B------:R-:W3:Y:S01]  /*0cb0*/  LDG.E.U8 R81, desc[UR4][R2.64+0x1c0] ;  /* 0x0001c00402517981 */ /* 0x000ee2000c1e1100 */
[----:B------:R-:W-:-:S03]  /*0cc0*/  @!P3 IMAD.U32 R16, R80, 0x10000, RZ ;  /* 0x000100005010b824 */ /* 0x000fc600078e00ff */
[----:B------:R-:W3:Y:S01]  /*0cd0*/  @!P1 LDG.E.U16 R80, desc[UR4][R6.64+0x640] ;  /* 0x0006400406509981 */ /* 0x000ee2000c1e1500 */
[----:B------:R-:W-:Y:S02]  /*0ce0*/  @!P4 IMAD.U32 R15, R12, 0x10000, RZ ;  /* 0x000100000c0fc824 */ /* 0x000fe400078e00ff */
[----:B------:R-:W-:Y:S01]  /*0cf0*/  @!P4 IMAD.U32 R14, R13, 0x10000, RZ ;  /* 0x000100000d0ec824 */ /* 0x000fe200078e00ff */
[----:B------:R-:W-:Y:S02]  /*0d00*/  CS2R R12, SRZ ;  /* 0x00000000000c7805 */ /* 0x000fe4000001ff00 */
[----:B------:R-:W-:Y:S02]  /*0d10*/  @!P5 IMAD.U32 R13, R77, 0x10000, RZ ;  /* 0x000100004d0dd824 */ /* 0x000fe400078e00ff */
[----:B------:R-:W3:Y:S01]  /*0d20*/  LDG.E.U8 R77, desc[UR4][R2.64+0x220] ;  /* 0x00022004024d7981 */ /* 0x000ee2000c1e1100 */
[----:B------:R-:W-:Y:S02]  /*0d30*/  @!P5 IMAD.U32 R12, R11, 0x10000, RZ ;  /* 0x000100000b0cd824 */ /* 0x000fe400078e00ff */
[----:B------:R-:W-:-:S02]  /*0d40*/  IMAD.MOV.U32 R11, RZ, RZ, RZ ;  /* 0x000000ffff0b7224 */ /* 0x000fc400078e00ff */
[----:B------:R-:W-:Y:S02]  /*0d50*/  @!P6 IMAD.U32 R11, R10, 0x10000, RZ ;  /* 0x000100000a0be824 */ /* 0x000fe400078e00ff */
[----:B------:R-:W-:Y:S02]  /*0d60*/  IMAD.MOV.U32 R10, RZ, RZ, RZ ;  /* 0x000000ffff0a7224 */ /* 0x000fe400078e00ff */
[----:B------:R-:W-:Y:S02]  /*0d70*/  @!P6 IMAD.U32 R10, R9, 0x10000, RZ ;  /* 0x00010000090ae824 */ /* 0x000fe400078e00ff */
[----:B------:R-:W-:Y:S02]  /*0d80*/  IMAD.MOV.U32 R9, RZ, RZ, RZ ;  /* 0x000000ffff097224 */ /* 0x000fe400078e00ff */
[----:B------:R-:W-:Y:S02]  /*0d90*/  @!P2 IMAD.U32 R9, R69, 0x10000, RZ ;  /* 0x000100004509a824 */ /* 0x000fe400078e00ff */
[----:B------:R-:W3:Y:S01]  /*0da0*/  LDG.E.U8 R69, desc[UR4][R2.64+0x240] ;  /* 0x0002400402457981 */ /* 0x000ee2000c1e1100 */
[----:B------:R-:W-:-:S03]  /*0db0*/  ISETP.NE.AND P0, PT, R71, RZ, PT ;  /* 0x000000ff4700720c */ /* 0x000fc60003f05270 */
[----:B------:R-:W3:Y:S01]  /*0dc0*/  LDG.E.U8 R71, desc[UR4][R2.64+0x260] ;  /* 0x0002600402477981 */ /* 0x000ee2000c1e1100 */
[----:B------:R-:W-:-:S03]  /*0dd0*/  ISETP.NE.AND P3, PT, R72, RZ, PT ;  /* 0x000000ff4800720c */ /* 0x000fc60003f65270 */
[----:B------:R-:W3:Y:S01]  /*0de0*/  LDG.E.U8 R72, desc[UR4][R2.64+0x280] ;  /* 0x0002800402487981 */ /* 0x000ee2000c1e1100 */
[----:B------:R-:W-:-:S03]  /*0df0*/  ISETP.NE.AND P5, PT, R73, RZ, PT ;  /* 0x000000ff4900720c */ /* 0x000fc60003fa5270 */
[----:B------:R-:W3:Y:S01]  /*0e00*/  LDG.E.U8 R73, desc[UR4][R2.64+0x2a0] ;  /* 0x0002a00402497981 */ /* 0x000ee2000c1e1100 */
[----:B------:R-:W-:-:S03]  /*0e10*/  ISETP.NE.AND P4, PT, R74, RZ, PT ;  /* 0x000000ff4a00720c */ /* 0x000fc60003f85270 */
[----:B------:R-:W3:Y:S01]  /*0e20*/  LDG.E.U8 R74, desc[UR4][R2.64+0x2c0] ;  /* 0x0002c004024a7981 */ /* 0x000ee2000c1e1100 */
[----:B------:R-:W-:Y:S01]  /*0e30*/  ISETP.NE.AND P6, PT, R68, RZ, PT ;  /* 0x000000ff4400720c */ /* 0x000fe20003fc5270 */
[----:B------:R-:W-:-:S05]  /*0e40*/  FADD.FTZ R68, RZ, R59 ;  /* 0x0000003bff447221 */ /* 0x000fca0000010000 */
[----:B------:R-:W-:-:S05]  /*0e50*/  FSEL R68, R68, RZ, !P0 ;  /* 0x000000ff44447208 */ /* 0x000fca0004000000 */
[----:B------:R-:W-:-:S04]  /*0e60*/  @!P3 FADD.FTZ R68, R68, R57 ;  /* 0x000000394444b221 */ /* 0x000fc80000010000 */
[----:B------:R-:W-:Y:S01]  /*0e70*/  @!P5 FADD.FTZ R68, R68, R55 ;  /* 0x000000374444d221 */ /* 0x000fe20000010000 */
[----:B------:R-:W-:Y:S02]  /*0e80*/  ISETP.NE.AND P5, PT, R75, RZ, PT ;  /* 0x000000ff4b00720c */ /* 0x000fe40003fa5270 */
[----:B------:R-:W3:Y:S01]  /*0e90*/  LDG.E.U8 R75, desc[UR4][R2.64+0x2e0] ;  /* 0x0002e004024b7981 */ /* 0x000ee2000c1e1100 */
[----:B------:R-:W-:Y:S01]  /*0ea0*/  ISETP.NE.AND P3, PT, R8, RZ, PT ;  /* 0x000000ff0800720c */ /* 0x000fe20003f65270 */
[----:B------:R-:W-:Y:S01]  /*0eb0*/  @!P4 FADD.FTZ R68, R68, R53 ;  /* 0x000000354444c221 */ /* 0x000fe20000010000 */
[----:B------:R-:W-:Y:S01]  /*0ec0*/  ISETP.NE.AND P4, PT, R76, RZ, PT ;  /* 0x000000ff4c00720c */ /* 0x000fe20003f85270 */
[----:B------:R-:W-:Y:S01]  /*0ed0*/  IMAD.MOV.U32 R8, RZ, RZ, RZ ;  /* 0x000000ffff087224 */ /* 0x000fe200078e00ff */
[----:B------:R-:W3:Y:S01]  /*0ee0*/  LDG.E.U8 R76, desc[UR4][R2.64+0x300] ;  /* 0x00030004024c7981 */ /* 0x000ee2000c1e1100 */
[----:B------:R-:W-:Y:S01]  /*0ef0*/  @!P6 FADD.FTZ R68, R68, R51 ;  /* 0x000000334444e221 */ /* 0x000fe20000010000 */
[----:B------:R-:W-:-:S02]  /*0f00*/  ISETP.NE.AND P6, PT, R90, RZ, PT ;  /* 0x000000ff5a00720c */ /* 0x000fc40003fc5270 */
[----:B------:R-:W3:Y:S05]  /*0f10*/  LDG.E.U8 R90, desc[UR4][R2.64+0x3c0] ;  /* 0x0003c004025a7981 */ /* 0x000eea000c1e1100 */
[----:B------:R-:W-:Y:S01]  /*0f20*/  @!P3 FADD.FTZ R68, R68, R49 ;  /* 0x000000314444b221 */ /* 0x000fe20000010000 */
[----:B------:R-:W-:-:S03]  /*0f30*/  ISETP.NE.AND P3, PT, R84, RZ, PT ;  /* 0x000000ff5400720c */ /* 0x000fc60003f65270 */
[----:B------:R-:W-:-:S04]  /*0f40*/  @!P5 FADD.FTZ R68, R68, R47 ;  /* 0x0000002f4444d221 */ /* 0x000fc80000010000 */
[----:B------:R-:W-:Y:S01]  /*0f50*/  @!P4 FADD.FTZ R68, R68, R45 ;  /* 0x0000002d4444c221 */ /* 0x000fe20000010000 */
[----:B------:R-:W-:Y:S02]  /*0f60*/  ISETP.NE.AND P4, PT, R85, RZ, PT ;  /* 0x000000ff5500720c */ /* 0x000fe40003f85270 */
[----:B------:R-:W-:Y:S02]  /*0f70*/  ISETP.NE.AND P5, PT, R86, RZ, PT ;  /* 0x000000ff5600720c */ /* 0x000fe40003fa5270 */
[C---:B------:R-:W-:Y:S02]  /*0f80*/  LOP3.LUT R84, R70.reuse, 0x380, RZ, 0xfc, !PT ;  /* 0x0000038046547812 */ /* 0x040fe400078efcff */
[----:B------:R-:W-:Y:S01]  /*0f90*/  LOP3.LUT R86, R70, 0x3c0, RZ, 0xfc, !PT ;  /* 0x000003c046567812 */ /* 0x000fe200078efcff */
[----:B--2---:R-:W-:Y:S01]  /*0fa0*/  @!P2 IMAD.U32 R8, R0, 0x10000, RZ ;  /* 0x000100000008a824 */ /* 0x004fe200078e00ff */
[----:B------:R-:W-:Y:S01]  /*0fb0*/  ISETP.NE.AND P2, PT, R89, RZ, PT ;  /* 0x000000ff5900720c */ /* 0x000fe20003f45270 */
[----:B------:R-:W-:-:S12]  /*0fc0*/  IMAD.MOV.U32 R0, RZ, RZ, RZ ;  /* 0x000000ffff007224 */ /* 0x000fd800078e00ff */
[----:B------:R-:W-:Y:S01]  /*0fd0*/  @!P2 FADD.FTZ R68, R68, R43 ;  /* 0x0000002b4444a221 */ /* 0x000fe20000010000 */
[----:B----4-:R-:W-:Y:S02]  /*0fe0*/  @!P1 IMAD.U32 R0, R79, 0x10000, RZ ;  /* 0x000100004f009824 */ /* 0x010fe400078e00ff */
[----:B------:R-:W2:Y:S01]  /*0ff0*/  LDG.E.U8 R79, desc[UR4][R2.64+0x320] ;  /* 0x00032004024f7981 */ /* 0x000ea2000c1e1100 */
[----:B------:R-:W-:Y:S01]  /*1000*/  @!P6 FADD.FTZ R68, R68, R41 ;  /* 0x000000294444e221 */ /* 0x000fe20000010000 */
[----:B---3--:R-:W-:Y:S02]  /*1010*/  ISETP.NE.AND P2, PT, R78, RZ, PT ;  /* 0x000000ff4e00720c */ /* 0x008fe40003f45270 */
[----:B------:R-:W-:Y:S01]  /*1020*/  LOP3.LUT R78, R70, 0x340, RZ, 0xfc, !PT ;  /* 0x00000340464e7812 */ /* 0x000fe200078efcff */
[----:B------:R-:W-:-:S03]  /*1030*/  @!P3 FADD.FTZ R68, R68, R39 ;  /* 0x000000274444b221 */ /* 0x000fc60000010000 */
[----:B------:R-:W-:Y:S01]  /*1040*/  ISETP.GE.AND P6, PT, R78, R67, PT ;  /* 0x000000434e00720c */ /* 0x000fe20003fc6270 */
[----:B------:R-:W-:Y:S01]  /*1050*/  @!P4 FADD.FTZ R68, R68, R37 ;  /* 0x000000254444c221 */ /* 0x000fe20000010000 */
[----:B------:R-:W-:Y:S02]  /*1060*/  ISETP.NE.AND P3, PT, R81, RZ, PT ;  /* 0x000000ff5100720c */ /* 0x000fe40003f65270 */
[----:B------:R-:W-:Y:S02]  /*1070*/  ISETP.NE.AND P4, PT, R82, RZ, PT ;  /* 0x000000ff5200720c */ /* 0x000fe40003f85270 */
[----:B------:R-:W3:Y:S01]  /*1080*/  LDG.E.U8 R82, desc[UR4][R2.64+0x340] ;  /* 0x0003400402527981 */ /* 0x000ee2000c1e1100 */
[----:B------:R-:W-:Y:S02]  /*1090*/  IMAD.MOV.U32 R81, RZ, RZ, RZ ;  /* 0x000000ffff517224 */ /* 0x000fe400078e00ff */
[----:B------:R-:W-:Y:S01]  /*10a0*/  @!P5 FADD.FTZ R68, R68, R35 ;  /* 0x000000234444d221 */ /* 0x000fe20000010000 */
[----:B------:R-:W-:Y:S01]  /*10b0*/  @!P1 IMAD.U32 R81, R80, 0x10000, RZ ;  /* 0x0001000050519824 */ /* 0x000fe200078e00ff */
[----:B------:R-:W-:-:S02]  /*10c0*/  LOP3.LUT R80, R70, 0x360, RZ, 0xfc, !PT ;  /* 0x0000036046507812 */ /* 0x000fc400078efcff */
[----:B------:R-:W-:Y:S01]  /*10d0*/  ISETP.NE.AND P1, PT, R83, RZ, PT ;  /* 0x000000ff5300720c */ /* 0x000fe20003f25270 */
[----:B------:R-:W-:Y:S01]  /*10e0*/  @!P2 FADD.FTZ R68, R68, R33 ;  /* 0x000000214444a221 */ /* 0x000fe20000010000 */
[----:B------:R-:W4:Y:S01]  /*10f0*/  @!P6 LDG.E.U16 R83, desc[UR4][R4.64+0x680] ;  /* 0x000680040453e981 */ /* 0x000f22000c1e1500 */
[-C--:B------:R-:W-:Y:S02]  /*1100*/  ISETP.GE.AND P2, PT, R80, R67.reuse, PT ;  /* 0x000000435000720c */ /* 0x080fe40003f46270 */
[----:B------:R-:W-:Y:S01]  /*1110*/  @!P3 FADD.FTZ R68, R68, R31 ;  /* 0x0000001f4444b221 */ /* 0x000fe20000010000 */
[----:B------:R-:W-:Y:S02]  /*1120*/  ISETP.NE.AND P3, PT, R77, RZ, PT ;  /* 0x000000ff4d00720c */ /* 0x000fe40003f65270 */
[----:B------:R-:W4:Y:S01]  /*1130*/  LDG.E.U8 R77, desc[UR4][R2.64+0x360] ;  /* 0x00036004024d7981 */ /* 0x000f22000c1e1100 */
[----:B------:R-:W-:Y:S01]  /*1140*/  @!P4 FADD.FTZ R68, R68, R29 ;  /* 0x0000001d4444c221 */ /* 0x000fe20000010000 */
[----:B------:R-:W-:-:S03]  /*1150*/  ISETP.GE.AND P5, PT, R84, R67, PT ;  /* 0x000000435400720c */ /* 0x000fc60003fa6270 */
[----:B------:R-:W-:Y:S01]  /*1160*/  @!P1 FADD.FTZ R68, R68, R27 ;  /* 0x0000001b44449221 */ /* 0x000fe20000010000 */
[----:B------:R-:W-:-:S09]  /*1170*/  ISETP.NE.AND P4, PT, R69, RZ, PT ;  /* 0x000000ff4500720c */ /* 0x000fd20003f85270 */
[----:B------:R-:W4:Y:S04]  /*1180*/  @!P5 LDG.E.U16 R85, desc[UR4][R4.64+0x700] ;  /* 0x000700040455d981 */ /* 0x000f28000c1e1500 */
[----:B------:R-:W4:Y:S01]  /*1190*/  @!P2 LDG.E.U16 R69, desc[UR4][R4.64+0x6c0] ;  /* 0x0006c0040445a981 */ /* 0x000f22000c1e1500 */
[----:B------:R-:W-:-:S03]  /*11a0*/  ISETP.NE.AND P1, PT, R71, RZ, PT ;  /* 0x000000ff4700720c */ /* 0x000fc60003f25270 */
[----:B------:R-:W4:Y:S01]  /*11b0*/  LDG.E.U8 R71, desc[UR4][R2.64+0x380] ;  /* 0x0003800402477981 */ /* 0x000f22000c1e1100 */
[----:B------:R-:W-:Y:S01]  /*11c0*/  @!P3 FADD.FTZ R68, R68, R25 ;  /* 0x000000194444b221 */ /* 0x000fe20000010000 */
[----:B------:R-:W-:Y:S02]  /*11d0*/  ISETP.NE.AND P3, PT, R72, RZ, PT ;  /* 0x000000ff4800720c */ /* 0x000fe40003f65270 */
[----:B------:R-:W-:Y:S01]  /*11e0*/  LOP3.LUT R72, R70, 0x3a0, RZ, 0xfc, !PT ;  /* 0x000003a046487812 */ /* 0x000fe200078efcff */
[----:B------:R-:W-:-:S03]  /*11f0*/  @!P4 FADD.FTZ R68, R68, R21 ;  /* 0x000000154444c221 */ /* 0x000fc60000010000 */
[-C--:B------:R-:W-:Y:S02]  /*1200*/  ISETP.GE.AND P4, PT, R72, R67.reuse, PT ;  /* 0x000000434800720c */ /* 0x080fe40003f86270 */
[----:B------:R-:W-:Y:S01]  /*1210*/  @!P1 FADD.FTZ R68, R68, R19 ;  /* 0x0000001344449221 */ /* 0x000fe20000010000 */
[----:B------:R-:W-:Y:S02]  /*1220*/  ISETP.NE.AND P1, PT, R73, RZ, PT ;  /* 0x000000ff4900720c */ /* 0x000fe40003f25270 */
[----:B------:R-:W4:Y:S02]  /*1230*/  LDG.E.U8 R73, desc[UR4][R2.64+0x3a0] ;  /* 0x0003a00402497981 */ /* 0x000f24000c1e1100 */
[----:B------:R-:W-:Y:S01]  /*1240*/  @!P3 FADD.FTZ R68, R68, R17 ;  /* 0x000000114444b221 */ /* 0x000fe20000010000 */
[----:B------:R-:W-:-:S05]  /*1250*/  ISETP.GE.AND P3, PT, R86, R67, PT ;  /* 0x000000435600720c */ /* 0x000fca0003f66270 */
[----:B------:R-:W4:Y:S03]  /*1260*/  @!P4 LDG.E.U16 R89, desc[UR4][R4.64+0x740] ;  /* 0x000740040459c981 */ /* 0x000f26000c1e1500 */
[----:B------:R-:W-:Y:S01]  /*1270*/  @!P1 FADD.FTZ R68, R68, R15 ;  /* 0x0000000f44449221 */ /* 0x000fe20000010000 */
[----:B------:R-:W-:-:S04]  /*1280*/  ISETP.NE.AND P1, PT, R74, RZ, PT ;  /* 0x000000ff4a00720c */ /* 0x000fc80003f25270 */
[----:B------:R-:W4:Y:S09]  /*1290*/  @!P3 LDG.E.U16 R74, desc[UR4][R4.64+0x780] ;  /* 0x00078004044ab981 */ /* 0x000f32000c1e1500 */
[----:B------:R-:W-:Y:S01]  /*12a0*/  @!P1 FADD.FTZ R68, R68, R13 ;  /* 0x0000000d44449221 */ /* 0x000fe20000010000 */
[----:B------:R-:W-:-:S13]  /*12b0*/  ISETP.NE.AND P1, PT, R75, RZ, PT ;  /* 0x000000ff4b00720c */ /* 0x000fda0003f25270 */
[----:B------:R-:W-:Y:S01]  /*12c0*/  @!P1 FADD.FTZ R68, R68, R11 ;  /* 0x0000000b44449221 */ /* 0x000fe20000010000 */
[----:B------:R-:W-:Y:S01]  /*12d0*/  ISETP.NE.AND P1, PT, R76, RZ, PT ;  /* 0x000000ff4c00720c */ /* 0x000fe20003f25270 */
[----:B------:R-:W-:Y:S01]  /*12e0*/  IMAD.MOV.U32 R75, RZ, RZ, RZ ;  /* 0x000000ffff4b7224 */ /* 0x000fe200078e00ff */
[----:B------:R-:W4:Y:S11]  /*12f0*/  LDG.E.U8 R76, desc[UR4][R2.64+0x3e0] ;  /* 0x0003e004024c7981 */ /* 0x000f36000c1e1100 */
[----:B------:R-:W-:Y:S01]  /*1300*/  @!P1 FADD.FTZ R68, R68, R9 ;  /* 0x0000000944449221 */ /* 0x000fe20000010000 */
[----:B--2---:R-:W-:-:S02]  /*1310*/  ISETP.NE.AND P1, PT, R79, RZ, PT ;  /* 0x000000ff4f00720c */ /* 0x004fc40003f25270 */
[----:B------:R-:W-:Y:S01]  /*1320*/  P2R R88, PR, RZ, 0x1 ;  /* 0x00000001ff587803 */ /* 0x000fe20000000000 */
[----:B------:R-:W2:Y:S10]  /*1330*/  @!P3 LDG.E.U16 R79, desc[UR4][R6.64+0x780] ;  /* 0x00078004064fb981 */ /* 0x000eb4000c1e1500 */
[----:B------:R-:W-:Y:S01]  /*1340*/  @!P1 FADD.FTZ R68, R68, R0 ;  /* 0x0000000044449221 */ /* 0x000fe20000010000 */
[----:B---3--:R-:W-:-:S02]  /*1350*/  ISETP.NE.AND P1, PT, R82, RZ, PT ;  /* 0x000000ff5200720c */ /* 0x008fc40003f25270 */
[----:B------:R-:W3:Y:S01]  /*1360*/  @!P4 LDG.E.U16 R82, desc[UR4][R6.64+0x740] ;  /* 0x000740040652c981 */ /* 0x000ee2000c1e1500 */
[----:B----4-:R-:W-:-:S03]  /*1370*/  @!P6 IMAD.U32 R75, R83, 0x10000, RZ ;  /* 0x00010000534be824 */ /* 0x010fc600078e00ff */
[----:B------:R-:W4:Y:S07]  /*1380*/  @!P5 LDG.E.U16 R83, desc[UR4][R6.64+0x700] ;  /* 0x000700040653d981 */ /* 0x000f2e000c1e1500 */
[----:B------:R-:W-:Y:S01]  /*1390*/  @!P1 FADD.FTZ R68, R68, R75 ;  /* 0x0000004b44449221 */ /* 0x000fe20000010000 */
[----:B------:R-:W-:Y:S01]  /*13a0*/  ISETP.NE.AND P1, PT, R77, RZ, PT ;  /* 0x000000ff4d00720c */ /* 0x000fe20003f25270 */
[----:B------:R-:W-:Y:S02]  /*13b0*/  IMAD.MOV.U32 R77, RZ, RZ, RZ ;  /* 0x000000ffff4d7224 */ /* 0x000fe400078e00ff */
[----:B------:R-:W-:-:S10]  /*13c0*/  @!P2 IMAD.U32 R77, R69, 0x10000, RZ ;  /* 0x00010000454da824 */ /* 0x000fd400078e00ff */
[----:B------:R-:W-:Y:S01]  /*13d0*/  @!P1 FADD.FTZ R68, R68, R77 ;  /* 0x0000004d44449221 */ /* 0x000fe20000010000 */
[----:B------:R-:W-:Y:S01]  /*13e0*/  ISETP.NE.AND P1, PT, R71, RZ, PT ;  /* 0x000000ff4700720c */ /* 0x000fe20003f25270 */
[----:B------:R-:W-:Y:S02]  /*13f0*/  IMAD.MOV.U32 R69, RZ, RZ, RZ ;  /* 0x000000ffff457224 */ /* 0x000fe400078e00ff */
[----:B------:R-:W-:Y:S02]  /*1400*/  @!P5 IMAD.U32 R69, R85, 0x10000, RZ ;  /* 0x000100005545d824 */ /* 0x000fe400078e00ff */
[----:B------:R-:W-:Y:S01]  /*1410*/  IMAD.MOV.U32 R71, RZ, RZ, RZ ;  /* 0x000000ffff477224 */ /* 0x000fe200078e00ff */
[----:B------:R-:W2:Y:S07]  /*1420*/  @!P2 LDG.E.U16 R85, desc[UR4][R6.64+0x6c0] ;  /* 0x0006c0040655a981 */ /* 0x000eae000c1e1500 */
[----:B------:R-:W-:Y:S01]  /*1430*/  @!P1 FADD.FTZ R68, R68, R69 ;  /* 0x0000004544449221 */ /* 0x000fe20000010000 */
[----:B------:R-:W-:Y:S01]  /*1440*/  ISETP.NE.AND P1, PT, R73, RZ, PT ;  /* 0x000000ff4900720c */ /* 0x000fe20003f25270 */
[----:B------:R-:W-:-:S12]  /*1450*/  @!P4 IMAD.U32 R71, R89, 0x10000, RZ ;  /* 0x000100005947c824 */ /* 0x000fd800078e00ff */
[----:B------:R-:W-:Y:S01]  /*1460*/  @!P1 FADD.FTZ R68, R68, R71 ;  /* 0x0000004744449221 */ /* 0x000fe20000010000 */
[----:B------:R-:W-:Y:S01]  /*1470*/  ISETP.NE.AND P1, PT, R90, RZ, PT ;  /* 0x000000ff5a00720c */ /* 0x000fe20003f25270 */
[----:B------:R-:W-:Y:S02]  /*1480*/  IMAD.MOV.U32 R73, RZ, RZ, RZ ;  /* 0x000000ffff497224 */ /* 0x000fe400078e00ff */
[----:B------:R-:W-:Y:S01]  /*1490*/  @!P3 IMAD.U32 R73, R74, 0x10000, RZ ;  /* 0x000100004a49b824 */ /* 0x000fe200078e00ff */
[----:B------:R-:W-:-:S09]  /*14a0*/  LOP3.LUT R74, R70, 0x3e0, RZ, 0xfc, !PT ;  /* 0x000003e0464a7812 */ /* 0x000fd200078efcff */
[----:B------:R-:W-:Y:S01]  /*14b0*/  @!P1 FADD.FTZ R68, R68, R73 ;  /* 0x0000004944449221 */ /* 0x000fe20000010000 */
[----:B------:R-:W-:-:S13]  /*14c0*/  ISETP.GE.AND P1, PT, R74, R67, PT ;  /* 0x000000434a00720c */ /* 0x000fda0003f26270 */
[----:B------:R-:W3:Y:S01]  /*14d0*/  @!P1 LDG.E.U16 R4, desc[UR4][R4.64+0x7c0] ;  /* 0x0007c00404049981 */ /* 0x000ee2000c1e1500 */
[----:B------:R-:W-:Y:S01]  /*14e0*/  ISETP.NE.AND P0, PT, R76, RZ, PT ;  /* 0x000000ff4c00720c */ /* 0x000fe20003f05270 */
[----:B------:R-:W-:Y:S02]  /*14f0*/  @P1 IMAD.MOV.U32 R67, RZ, RZ, RZ ;  /* 0x000000ffff431224 */ /* 0x000fe400078e00ff */
[----:B---3--:R-:W-:-:S10]  /*1500*/  @!P1 IMAD.U32 R67, R4, 0x10000, RZ ;  /* 0x0001000004439824 */ /* 0x008fd400078e00ff */
[----:B------:R-:W-:Y:S01]  /*1510*/  @!P0 FADD.FTZ R68, R68, R67 ;  /* 0x0000004344448221 */ /* 0x000fe20000010000 */
[----:B------:R-:W-:Y:S02]  /*1520*/  ISETP.NE.AND P0, PT, R88, RZ, PT ;  /* 0x000000ff5800720c */ /* 0x000fe40003f05270 */
[----:B------:R-:W3:Y:S04]  /*1530*/  @!P6 LDG.E.U16 R88, desc[UR4][R6.64+0x680] ;  /* 0x000680040658e981 */ /* 0x000ee8000c1e1500 */
[----:B------:R0:W5:Y:S04]  /*1540*/  @!P1 LDG.E.U16 R6, desc[UR4][R6.64+0x7c0] ;  /* 0x0007c00406069981 */ /* 0x000168000c1e1500 */
[----:B------:R-:W1:Y:S02]  /*1550*/  SHFL.BFLY PT, R5, R68, 0x10, 0x1f ;  /* 0x0e001f0044057f89 */ /* 0x000e6400000e0000 */
[----:B-1----:R-:W-:-:S05]  /*1560*/  FADD.FTZ R5, R68, R5 ;  /* 0x0000000544057221 */ /* 0x002fca0000010000 */
[----:B------:R-:W1:Y:S02]  /*1570*/  SHFL.BFLY PT, R4, R5, 0x8, 0x1f ;  /* 0x0d001f0005047f89 */ /* 0x000e6400000e0000 */
[----:B-1----:R-:W-:-:S05]  /*1580*/  FADD.FTZ R4, R5, R4 ;  /* 0x0000000405047221 */ /* 0x002fca0000010000 */
[----:B------:R-:W1:Y:S01]  /*1590*/  SHFL.BFLY PT, R89, R4, 0x4, 0x1f ;  /* 0x0c801f0004597f89 */ /* 0x000e6200000e0000 */
[----:B------:R-:W-:Y:S02]  /*15a0*/  IMAD.MOV.U32 R76, RZ, RZ, RZ ;  /* 0x000000ffff4c7224 */ /* 0x000fe400078e00ff */
[----:B-1----:R-:W-:-:S05]  /*15b0*/  FADD.FTZ R89, R4, R89 ;  /* 0x0000005904597221 */ /* 0x002fca0000010000 */
[----:B------:R-:W1:Y:S01]  /*15c0*/  SHFL.BFLY PT, R90, R89, 0x2, 0x1f ;  /* 0x0c401f00595a7f89 */ /* 0x000e6200000e0000 */
[----:B------:R-:W-:Y:S02]  /*15d0*/  IMAD.MOV.U32 R68, RZ, RZ, RZ ;  /* 0x000000ffff447224 */ /* 0x000fe400078e00ff */
[----:B----4-:R-:W-:Y:S02]  /*15e0*/  @!P5 IMAD.U32 R68, R83, 0x10000, RZ ;  /* 0x000100005344d824 */ /* 0x010fe400078e00ff */
[----:B-1----:R-:W-:Y:S01]  /*15f0*/  FADD.FTZ R92, R89, R90 ;  /* 0x0000005a595c7221 */ /* 0x002fe20000010000 */
[----:B------:R-:W-:Y:S02]  /*1600*/  IMAD.MOV.U32 R90, RZ, RZ, RZ ;  /* 0x000000ffff5a7224 */ /* 0x000fe400078e00ff */
[----:B------:R-:W-:Y:S02]  /*1610*/  @!P4 IMAD.U32 R90, R82, 0x10000, RZ ;  /* 0x00010000525ac824 */ /* 0x000fe400078e00ff */
[----:B------:R0:W1:Y:S01]  /*1620*/  SHFL.BFLY PT, R5, R92, 0x1, 0x1f ;  /* 0x0c201f005c057f89 */ /* 0x00006200000e0000 */
[----:B------:R-:W-:-:S02]  /*1630*/  IMAD.MOV.U32 R82, RZ, RZ, RZ ;  /* 0x000000ffff527224 */ /* 0x000fc400078e00ff */
[----:B--2---:R-:W-:Y:S02]  /*1640*/  @!P3 IMAD.U32 R82, R79, 0x10000, RZ ;  /* 0x000100004f52b824 */ /* 0x004fe400078e00ff */
[----:B---3--:R-:W-:Y:S01]  /*1650*/  @!P6 IMAD.U32 R76, R88, 0x10000, RZ ;  /* 0x00010000584ce824 */ /* 0x008fe200078e00ff */
[----:B------:R-:W-:Y:S01]  /*1660*/  ISETP.GE.AND P6, PT, R87, 0x1, PT ;  /* 0x000000015700780c */ /* 0x000fe20003fc6270 */
[----:B------:R-:W-:Y:S02]  /*1670*/  IMAD.MOV.U32 R88, RZ, RZ, RZ ;  /* 0x000000ffff587224 */ /* 0x000fe400078e00ff */
[----:B------:R-:W-:-:S10]  /*1680*/  @!P2 IMAD.U32 R88, R85, 0x10000, RZ ;  /* 0x000100005558a824 */ /* 0x000fd400078e00ff */
[----:B01----:R-:W-:Y:S05]  /*1690*/  @!P6 EXIT ;  /* 0x000000000000e94d */ /* 0x003fea0003800000 */
[----:B------:R-:W0:Y:S01]  /*16a0*/  S2R R7, SR_TID.X ;  /* 0x0000000000077919 */ /* 0x000e220000002100 */
[-C--:B------:R-:W-:Y:S01]  /*16b0*/  ISETP.GE.AND P6, PT, R70, R65.reuse, PT ;  /* 0x000000414600720c */ /* 0x080fe20003fc6270 */
[----:B------:R-:W-:Y:S01]  /*16c0*/  ULDC.64 UR6, c[0x0][0x210] ;  /* 0x0000840000067ab9 */ /* 0x000fe20000000a00 */
[-C--:B------:R-:W-:Y:S01]  /*16d0*/  ISETP.GE.AND P4, PT, R64, R65.reuse, PT ;  /* 0x000000414000720c */ /* 0x080fe20003f86270 */
[----:B------:R-:W-:Y:S01]  /*16e0*/  FADD.FTZ R92, R92, R5 ;  /* 0x000000055c5c7221 */ /* 0x000fe20000010000 */
[----:B------:R-:W-:Y:S01]  /*16f0*/  LEA R4, P2, R66, UR6, 0x1 ;  /* 0x0000000642047c11 */ /* 0x000fe2000f8408ff */
[----:B------:R-:W-:Y:S01]  /*1700*/  BSSY B0, `(.L_x_0) ;  /* 0x000000c000007945 */ /* 0x000fe20003800000 */
[----:B------:R-:W-:Y:S02]  /*1710*/  ISETP.GE.AND P3, PT, R62, R65, PT ;  /* 0x000000413e00720c */ /* 0x000fe40003f66270 */
[----:B------:R-:W-:Y:S02]  /*1720*/  LEA.HI.X R5, R66, UR7, R23, 0x1, P2 ;  /* 0x0000000742057c11 */ /* 0x000fe400090f0c17 */
[----:B------:R-:W-:-:S02]  /*1730*/  P2R R23, PR, RZ, 0x10 ;  /* 0x00000010ff177803 */ /* 0x000fc40000000000 */
[-C--:B------:R-:W-:Y:S02]  /*1740*/  ISETP.GE.AND P2, PT, R63, R65.reuse, PT ;  /* 0x000000413f00720c */ /* 0x080fe40003f46270 */
[-C--:B------:R-:W-:Y:S02]  /*1750*/  ISETP.GE.AND P4, PT, R61, R65.reuse, PT ;  /* 0x000000413d00720c */ /* 0x080fe40003f86270 */
[----:B------:R-:W-:Y:S01]  /*1760*/  ISETP.GE.AND P5, PT, R60, R65, PT ;  /* 0x000000413c00720c */ /* 0x000fe20003fa6270 */
[----:B------:R-:W-:-:S12]  /*1770*/  @P6 BRA `(.L_x_1) ;  /* 0x0000000000106947 */ /* 0x000fd80003800000 */
[----:B------:R-:W-:Y:S01]  /*1780*/  @!P0 FFMA.FTZ R58, -R92, R58, R59 ;  /* 0x0000003a5c3a8223 */ /* 0x000fe2000001013b */
[----:B------:R1:W-:Y:S04]  /*1790*/  @P0 STG.E.U16 desc[UR4][R4.64], RZ ;  /* 0x000000ff04000986 */ /* 0x0003e8000c101504 */
[----:B------:R-:W-:-:S05]  /*17a0*/  @!P0 F2FP.BF16.F32.PACK_AB R58, RZ, R58 ;  /* 0x0000003aff3a823e */ /* 0x000fca00000010ff */
[----:B------:R1:W-:Y:S02]  /*17b0*/  @!P0 STG.E.U16 desc[UR4][R4.64], R58 ;  /* 0x0000003a04008986 */ /* 0x0003e4000c101504 */
.L_x_1:
[----:B------:R-:W-:Y:S05]  /*17c0*/  BSYNC B0 ;  /* 0x0000000000007941 */ /* 0x000fea0003800000 */
.L_x_0:
[-C--:B------:R-:W-:Y:S01]  /*17d0*/  ISETP.GE.AND P6, PT, R64, R65.reuse, PT ;  /* 0x000000414000720c */ /* 0x080fe20003fc6270 */
[----:B------:R-:W-:Y:S01]  /*17e0*/  BSSY B0, `(.L_x_2) ;  /* 0x0000009000007945 */ /* 0x000fe20003800000 */
[----:B------:R-:W-:-:S11]  /*17f0*/  ISETP.GE.AND P0, PT, R22, R65, PT ;  /* 0x000000411600720c */ /* 0x000fd60003f06270 */
[----:B------:R-:W-:Y:S05]  /*1800*/  @P6 BRA `(.L_x_3) ;  /* 0x0000000000186947 */ /* 0x000fea0003800000 */
[----:B------:R-:W2:Y:S02]  /*1810*/  LDG.E.U8 R22, desc[UR4][R2.64+0x20] ;  /* 0x0000200402167981 */ /* 0x000ea4000c1e1100 */
[----:B--2---:R-:W-:-:S13]  /*1820*/  ISETP.NE.AND P6, PT, R22, RZ, PT ;  /* 0x000000ff1600720c */ /* 0x004fda0003fc5270 */
[----:B------:R-:W-:Y:S01]  /*1830*/  @!P6 FFMA.FTZ R56, -R92, R56, R57 ;  /* 0x000000385c38e223 */ /* 0x000fe20000010139 */
[----:B------:R2:W-:Y:S04]  /*1840*/  @P6 STG.E.U16 desc[UR4][R4.64+0x40], RZ ;  /* 0x000040ff04006986 */ /* 0x0005e8000c101504 */
[----:B------:R-:W-:-:S05]  /*1850*/  @!P6 F2FP.BF16.F32.PACK_AB R56, RZ, R56 ;  /* 0x00000038ff38e23e */ /* 0x000fca00000010ff */
[----:B------:R2:W-:Y:S02]  /*1860*/  @!P6 STG.E.U16 desc[UR4][R4.64+0x40], R56 ;  /* 0x000040380400e986 */ /* 0x0005e4000c101504 */
.L_x_3:
[----:B------:R-:W-:Y:S05]  /*1870*/  BSYNC B0 ;  /* 0x0000000000007941 */ /* 0x000fea0003800000 */
.L_x_2:
[----:B------:R-:W-:Y:S01]  /*1880*/  BSSY B0, `(.L_x_4) ;  /* 0x0000009000007945 */ /* 0x000fe20003800000 */
[----:B------:R-:W-:-:S03]  /*1890*/  ISETP.GE.AND P6, PT, R78, R65, PT ;  /* 0x000000414e00720c */ /* 0x000fc60003fc6270 */
[----:B------:R-:W-:Y:S10]  /*18a0*/  @P2 BRA `(.L_x_5) ;  /* 0x0000000000182947 */ /* 0x000ff40003800000 */
[----:B------:R-:W3:Y:S02]  /*18b0*/  LDG.E.U8 R22, desc[UR4][R2.64+0x40] ;  /* 0x0000400402167981 */ /* 0x000ee4000c1e1100 */
[----:B---3--:R-:W-:-:S13]  /*18c0*/  ISETP.NE.AND P2, PT, R22, RZ, PT ;  /* 0x000000ff1600720c */ /* 0x008fda0003f45270 */
[----:B------:R-:W-:Y:S01]  /*18d0*/  @!P2 FFMA.FTZ R54, -R92, R54, R55 ;  /* 0x000000365c36a223 */ /* 0x000fe20000010137 */
[----:B------:R3:W-:Y:S04]  /*18e0*/  @P2 STG.E.U16 desc[UR4][R4.64+0x80], RZ ;  /* 0x000080ff04002986 */ /* 0x0007e8000c101504 */
[----:B------:R-:W-:-:S05]  /*18f0*/  @!P2 F2FP.BF16.F32.PACK_AB R54, RZ, R54 ;  /* 0x00000036ff36a23e */ /* 0x000fca00000010ff */
[----:B------:R3:W-:Y:S02]  /*1900*/  @!P2 STG.E.U16 desc[UR4][R4.64+0x80], R54 ;  /* 0x000080360400a986 */ /* 0x0007e4000c101504 */
.L_x_5:
[----:B------:R-:W-:Y:S05]  /*1910*/  BSYNC B0 ;  /* 0x0000000000007941 */ /* 0x000fea0003800000 */
.L_x_4:
[----:B------:R-:W-:Y:S01]  /*1920*/  BSSY B0, `(.L_x_6) ;  /* 0x0000009000007945 */ /* 0x000fe20003800000 */
[----:B------:R-:W-:-:S03]  /*1930*/  ISETP.GE.AND P2, PT, R80, R65, PT ;  /* 0x000000415000720c */ /* 0x000fc60003f46270 */
[----:B------:R-:W-:Y:S10]  /*1940*/  @P3 BRA `(.L_x_7) ;  /* 0x0000000000183947 */ /* 0x000ff40003800000 */
[----:B------:R-:W4:Y:S02]  /*1950*/  LDG.E.U8 R22, desc[UR4][R2.64+0x60] ;  /* 0x0000600402167981 */ /* 0x000f24000c1e1100 */
[----:B----4-:R-:W-:-:S13]  /*1960*/  ISETP.NE.AND P3, PT, R22, RZ, PT ;  /* 0x000000ff1600720c */ /* 0x010fda0003f65270 */
[----:B------:R-:W-:Y:S01]  /*1970*/  @!P3 FFMA.FTZ R52, -R92, R52, R53 ;  /* 0x000000345c34b223 */ /* 0x000fe20000010135 */
[----:B------:R4:W-:Y:S04]  /*1980*/  @P3 STG.E.U16 desc[UR4][R4.64+0xc0], RZ ;  /* 0x0000c0ff04003986 */ /* 0x0009e8000c101504 */
[----:B------:R-:W-:-:S05]  /*1990*/  @!P3 F2FP.BF16.F32.PACK_AB R52, RZ, R52 ;  /* 0x00000034ff34b23e */ /* 0x000fca00000010ff */
[----:B------:R4:W-:Y:S02]  /*19a0*/  @!P3 STG.E.U16 desc[UR4][R4.64+0xc0], R52 ;  /* 0x0000c0340400b986 */ /* 0x0009e4000c101504 */
.L_x_7:
[----:B------:R-:W-:Y:S05]  /*19b0*/  BSYNC B0 ;  /* 0x0000000000007941 */ /* 0x000fea0003800000 */
.L_x_6:
[----:B0-----:R-:W-:Y:S01]  /*19c0*/  LOP3.LUT R7, R7, 0x1f, RZ, 0xc0, !PT ;  /* 0x0000001f07077812 */ /* 0x001fe200078ec0ff */
[----:B------:R-:W-:Y:S01]  /*19d0*/  BSSY B0, `(.L_x_8) ;  /* 0x000000a000007945 */ /* 0x000fe20003800000 */
[----:B------:R-:W-:Y:S02]  /*19e0*/  ISETP.GE.AND P3, PT, R84, R65, PT ;  /* 0x000000415400720c */ /* 0x000fe40003f66270 */
[----:B------:R-:W-:Y:S01]  /*19f0*/  LOP3.LUT R22, R7, 0xc0, RZ, 0xfc, !PT ;  /* 0x000000c007167812 */ /* 0x000fe200078efcff */
[----:B------:R-:W-:Y:S10]  /*1a00*/  @P4 BRA `(.L_x_9) ;  /* 0x0000000000184947 */ /* 0x000ff40003800000 */
[----:B------:R-:W2:Y:S02]  /*1a10*/  LDG.E.U8 R23, desc[UR4][R2.64+0x80] ;  /* 0x0000800402177981 */ /* 0x000ea4000c1e1100 */
[----:B--2---:R-:W-:-:S13]  /*1a20*/  ISETP.NE.AND P4, PT, R23, RZ, PT ;  /* 0x000000ff1700720c */ /* 0x004fda0003f85270 */
[----:B------:R-:W-:Y:S01]  /*1a30*/  @!P4 FFMA.FTZ R50, -R92, R50, R51 ;  /* 0x000000325c32c223 */ /* 0x000fe20000010133 */
[----:B------:R0:W-:Y:S04]  /*1a40*/  @P4 STG.E.U16 desc[UR4][R4.64+0x100], RZ ;  /* 0x000100ff04004986 */ /* 0x0001e8000c101504 */
[----:B------:R-:W-:-:S05]  /*1a50*/  @!P4 F2FP.BF16.F32.PACK_AB R50, RZ, R50 ;  /* 0x00000032ff32c23e */ /* 0x000fca00000010ff */
[----:B------:R0:W-:Y:S02]  /*1a60*/  @!P4 STG.E.U16 desc[UR4][R4.64+0x100], R50 ;  /* 0x000100320400c986 */ /* 0x0001e4000c101504 */
.L_x_9:
[----:B------:R-:W-:Y:S05]  /*1a70*/  BSYNC B0 ;  /* 0x0000000000007941 */ /* 0x000fea0003800000 */
.L_x_8:
        /* <DEDUP_REMOVED lines=10> */
.L_x_11:
[----:B------:R-:W-:Y:S05]  /*1b20*/  BSYNC B0 ;  /* 0x0000000000007941 */ /* 0x000fea0003800000 */
.L_x_10:
        /* <DEDUP_REMOVED lines=10> */
.L_x_13:
[----:B------:R-:W-:Y:S05]  /*1bd0*/  BSYNC B0 ;  /* 0x0000000000007941 */ /* 0x000fea0003800000 */
.L_x_12:
        /* <DEDUP_REMOVED lines=10> */
.L_x_15:
[----:B------:R-:W-:Y:S05]  /*1c80*/  BSYNC B0 ;  /* 0x0000000000007941 */ /* 0x000fea0003800000 */
.L_x_14:
        /* <DEDUP_REMOVED lines=10> */
.L_x_17:
[----:B------:R-:W-:Y:S05]  /*1d30*/  BSYNC B0 ;  /* 0x0000000000007941 */ /* 0x000fea0003800000 */
.L_x_16:
        /* <DEDUP_REMOVED lines=10> */
.L_x_19:
[----:B------:R-:W-:Y:S05]  /*1de0*/  BSYNC B0 ;  /* 0x0000000000007941 */ /* 0x000fea0003800000 */
.L_x_18:
        /* <DEDUP_REMOVED lines=10> */
.L_x_21:
[----:B------:R-:W-:Y:S05]  /*1e90*/  BSYNC B0 ;  /* 0x0000000000007941 */ /* 0x000fea0003800000 */
.L_x_20:
        /* <DEDUP_REMOVED lines=10> */
.L_x_23:
[----:B------:R-:W-:Y:S05]  /*1f40*/  BSYNC B0 ;  /* 0x0000000000007941 */ /* 0x000fea0003800000 */
.L_x_22:
        /* <DEDUP_REMOVED lines=10> */
.L_x_25:
[----:B------:R-:W-:Y:S05]  /*1ff0*/  BSYNC B0 ;  /* 0x0000000000007941 */ /* 0x000fea0003800000 */
.L_x_24:
        /* <DEDUP_REMOVED lines=10> */
.L_x_27:
[----:B------:R-:W-:Y:S05]  /*20a0*/  BSYNC B0 ;  /* 0x0000000000007941 */ /* 0x000fea0003800000 */
.L_x_26:
        /* <DEDUP_REMOVED lines=10> */
.L_x_29:
[----:B------:R-:W-:Y:S05]  /*2150*/  BSYNC B0 ;  /* 0x0000000000007941 */ /* 0x000fea0003800000 */
.L_x_28:
        /* <DEDUP_REMOVED lines=10> */
.L_x_31:
[----:B------:R-:W-:Y:S05]  /*2200*/  BSYNC B0 ;  /* 0x0000000000007941 */ /* 0x000fea0003800000 */
.L_x_30:
        /* <DEDUP_REMOVED lines=10> */
.L_x_33:
[----:B------:R-:W-:Y:S05]  /*22b0*/  BSYNC B0 ;  /* 0x0000000000007941 */ /* 0x000fea0003800000 */
.L_x_32:
        /* <DEDUP_REMOVED lines=10> */
.L_x_35:
[----:B------:R-:W-:Y:S05]  /*2360*/  BSYNC B0 ;  /* 0x0000000000007941 */ /* 0x000fea0003800000 */
.L_x_34:
        /* <DEDUP_REMOVED lines=10> */
.L_x_37:
[----:B------:R-:W-:Y:S05]  /*2410*/  BSYNC B0 ;  /* 0x0000000000007941 */ /* 0x000fea0003800000 */
.L_x_36:
[----:B------:R-:W-:Y:S01]  /*2420*/  BSSY B0, `(.L_x_38) ;  /* 0x000000a000007945 */ /* 0x000fe20003800000 */
[----:B------:R-:W-:Y:S02]  /*2430*/  ISETP.GE.AND P4, PT, R22, R65, PT ;  /* 0x000000411600720c */ /* 0x000fe40003f86270 */
[----:B--2---:R-:W-:Y:S01]  /*2440*/  LOP3.LUT R20, R7, 0x2a0, RZ, 0xfc, !PT ;  /* 0x000002a007147812 */ /* 0x004fe200078efcff */
[----:B------:R-:W-:Y:S10]  /*2450*/  @P5 BRA `(.L_x_39) ;  /* 0x0000000000185947 */ /* 0x000ff40003800000 */
[----:B------:R-:W2:Y:S02]  /*2460*/  LDG.E.U8 R21, desc[UR4][R2.64+0x260] ;  /* 0x0002600402157981 */ /* 0x000ea4000c1e1100 */
[----:B--2---:R-:W-:-:S13]  /*2470*/  ISETP.NE.AND P5, PT, R21, RZ, PT ;  /* 0x000000ff1500720c */ /* 0x004fda0003fa5270 */
[----:B------:R-:W-:Y:S01]  /*2480*/  @!P5 FFMA.FTZ R18, -R92, R18, R19 ;  /* 0x000000125c12d223 */ /* 0x000fe20000010113 */
[----:B------:R2:W-:Y:S04]  /*2490*/  @P5 STG.E.U16 desc[UR4][R4.64+0x4c0], RZ ;  /* 0x0004c0ff04005986 */ /* 0x0005e8000c101504 */
[----:B------:R-:W-:-:S05]  /*24a0*/  @!P5 F2FP.BF16.F32.PACK_AB R18, RZ, R18 ;  /* 0x00000012ff12d23e */ /* 0x000fca00000010ff */
[----:B------:R2:W-:Y:S02]  /*24b0*/  @!P5 STG.E.U16 desc[UR4][R4.64+0x4c0], R18 ;  /* 0x0004c0120400d986 */ /* 0x0005e4000c101504 */
.L_x_39:
[----:B------:R-:W-:Y:S05]  /*24c0*/  BSYNC B0 ;  /* 0x0000000000007941 */ /* 0x000fea0003800000 */
.L_x_38:
        /* <DEDUP_REMOVED lines=10> */
.L_x_41:
[----:B------:R-:W-:Y:S05]  /*2570*/  BSYNC B0 ;  /* 0x0000000000007941 */ /* 0x000fea0003800000 */
.L_x_40:
        /* <DEDUP_REMOVED lines=10> */
.L_x_43:
[----:B------:R-:W-:Y:S05]  /*2620*/  BSYNC B0 ;  /* 0x0000000000007941 */ /* 0x000fea0003800000 */
.L_x_42:
        /* <DEDUP_REMOVED lines=10> */
.L_x_45:
[----:B------:R-:W-:Y:S05]  /*26d0*/  BSYNC B0 ;  /* 0x0000000000007941 */ /* 0x000fea0003800000 */
.L_x_44:
[----:B------:R-:W-:Y:S01]  /*26e0*/  BSSY B0, `(.L_x_46) ;  /* 0x0000009000007945 */ /* 0x000fe20003800000 */
[----:B------:R-:W-:-:S03]  /*26f0*/  ISETP.GE.AND P4, PT, R14, R65, PT ;  /* 0x000000410e00720c */ /* 0x000fc60003f86270 */
[----:B------:R-:W-:Y:S10]  /*2700*/  @P5 BRA `(.L_x_47) ;  /* 0x0000000000185947 */ /* 0x000ff40003800000 */
[----:B------:R-:W2:Y:S02]  /*2710*/  LDG.E.U8 R7, desc[UR4][R2.64+0x2e0] ;  /* 0x0002e00402077981 */ /* 0x000ea4000c1e1100 */
[----:B--2---:R-:W-:-:S13]  /*2720*/  ISETP.NE.AND P5, PT, R7, RZ, PT ;  /* 0x000000ff0700720c */ /* 0x004fda0003fa5270 */
[----:B------:R-:W-:Y:S01]  /*2730*/  @!P5 FFMA.FTZ R10, -R92, R10, R11 ;  /* 0x0000000a5c0ad223 */ /* 0x000fe2000001010b */
[----:B------:R2:W-:Y:S04]  /*2740*/  @P5 STG.E.U16 desc[UR4][R4.64+0x5c0], RZ ;  /* 0x0005c0ff04005986 */ /* 0x0005e8000c101504 */
[----:B------:R-:W-:-:S05]  /*2750*/  @!P5 F2FP.BF16.F32.PACK_AB R10, RZ, R10 ;  /* 0x0000000aff0ad23e */ /* 0x000fca00000010ff */
[----:B------:R2:W-:Y:S02]  /*2760*/  @!P5 STG.E.U16 desc[UR4][R4.64+0x5c0], R10 ;  /* 0x0005c00a0400d986 */ /* 0x0005e4000c101504 */
.L_x_47:
[----:B------:R-:W-:Y:S05]  /*2770*/  BSYNC B0 ;  /* 0x0000000000007941 */ /* 0x000fea0003800000 */
.L_x_46:
        /* <DEDUP_REMOVED lines=9> */
.L_x_49:
[----:B------:R-:W-:Y:S05]  /*2810*/  BSYNC B0 ;  /* 0x0000000000007941 */ /* 0x000fea0003800000 */
.L_x_48:
        /* <DEDUP_REMOVED lines=9> */
.L_x_51:
[----:B------:R-:W-:Y:S05]  /*28b0*/  BSYNC B0 ;  /* 0x0000000000007941 */ /* 0x000fea0003800000 */
.L_x_50:
        /* <DEDUP_REMOVED lines=9> */
.L_x_53:
[----:B------:R-:W-:Y:S05]  /*2950*/  BSYNC B0 ;  /* 0x0000000000007941 */ /* 0x000fea0003800000 */
.L_x_52:
[----:B------:R-:W-:Y:S04]  /*2960*/  BSSY B0, `(.L_x_54) ;  /* 0x0000008000007945 */ /* 0x000fe80003800000 */
[----:B------:R-:W-:Y:S05]  /*2970*/  @P2 BRA `(.L_x_55) ;  /* 0x0000000000182947 */ /* 0x000fea0003800000 */
[----:B------:R-:W2:Y:S02]  /*2980*/  LDG.E.U8 R0, desc[UR4][R2.64+0x360] ;  /* 0x0003600402007981 */ /* 0x000ea4000c1e1100 */
[----:B--2---:R-:W-:-:S13]  /*2990*/  ISETP.NE.AND P2, PT, R0, RZ, PT ;  /* 0x000000ff0000720c */ /* 0x004fda0003f45270 */
[----:B------:R-:W-:Y:S01]  /*29a0*/  @!P2 FFMA.FTZ R88, -R92, R88, R77 ;  /* 0x000000585c58a223 */ /* 0x000fe2000001014d */
[----:B------:R2:W-:Y:S04]  /*29b0*/  @P2 STG.E.U16 desc[UR4][R4.64+0x6c0], RZ ;  /* 0x0006c0ff04002986 */ /* 0x0005e8000c101504 */
[----:B------:R-:W-:-:S05]  /*29c0*/  @!P2 F2FP.BF16.F32.PACK_AB R88, RZ, R88 ;  /* 0x00000058ff58a23e */ /* 0x000fca00000010ff */
[----:B------:R2:W-:Y:S02]  /*29d0*/  @!P2 STG.E.U16 desc[UR4][R4.64+0x6c0], R88 ;  /* 0x0006c0580400a986 */ /* 0x0005e4000c101504 */
.L_x_55:
[----:B------:R-:W-:Y:S05]  /*29e0*/  BSYNC B0 ;  /* 0x0000000000007941 */ /* 0x000fea0003800000 */
.L_x_54:
        /* <DEDUP_REMOVED lines=8> */
.L_x_57:
[----:B------:R-:W-:Y:S05]  /*2a70*/  BSYNC B0 ;  /* 0x0000000000007941 */ /* 0x000fea0003800000 */
.L_x_56:
        /* <DEDUP_REMOVED lines=8> */
.L_x_59:
[----:B------:R-:W-:Y:S05]  /*2b00*/  BSYNC B0 ;  /* 0x0000000000007941 */ /* 0x000fea0003800000 */
.L_x_58:
        /* <DEDUP_REMOVED lines=8> */
.L_x_61:
[----:B------:R-:W-:Y:S05]  /*2b90*/  BSYNC B0 ;  /* 0x0000000000007941 */ /* 0x000fea0003800000 */
.L_x_60:
[----:B------:R-:W-:Y:S05]  /*2ba0*/  @P0 EXIT ;  /* 0x000000000000094d */ /* 0x000fea0003800000 */
[----:B------:R-:W2:Y:S01]  /*2bb0*/  LDG.E.U8 R2, desc[UR4][R2.64+0x3e0] ;  /* 0x0003e00402027981 */ /* 0x000ea2000c1e1100 */
[----:B------:R-:W-:Y:S02]  /*2bc0*/  @P1 IMAD.MOV.U32 R0, RZ, RZ, RZ ;  /* 0x000000ffff001224 */ /* 0x000fe400078e00ff */
[----:B-----5:R-:W-:Y:S01]  /*2bd0*/  @!P1 IMAD.U32 R0, R6, 0x10000, RZ ;  /* 0x0001000006009824 */ /* 0x020fe200078e00ff */
[----:B--2---:R-:W-:-:S13]  /*2be0*/  ISETP.NE.AND P0, PT, R2, RZ, PT ;  /* 0x000000ff0200720c */ /* 0x004fda0003f05270 */
[----:B------:R2:W-:Y:S01]  /*2bf0*/  @P0 STG.E.U16 desc[UR4][R4.64+0x7c0], RZ ;  /* 0x0007c0ff04000986 */ /* 0x0005e2000c101504 */
[----:B------:R-:W-:Y:S05]  /*2c00*/  @P0 EXIT ;  /* 0x000000000000094d */ /* 0x000fea0003800000 */
[----:B------:R-:W-:-:S05]  /*2c10*/  FFMA.FTZ R0, -R92, R0, R67 ;  /* 0x000000005c007223 */ /* 0x000fca0000010143 */
[----:B------:R-:W-:-:S05]  /*2c20*/  F2FP.BF16.F32.PACK_AB R0, RZ, R0 ;  /* 0x00000000ff00723e */ /* 0x000fca00000010ff */
[----:B------:R-:W-:Y:S01]  /*2c30*/  STG.E.U16 desc[UR4][R4.64+0x7c0], R0 ;  /* 0x0007c00004007986 */ /* 0x000fe2000c101504 */
[----:B------:R-:W-:Y:S05]  /*2c40*/  EXIT ;  /* 0x000000000000794d */ /* 0x000fea0003800000 */
.L_x_62:
[----:B------:R-:W-:-:S00]  /*2c50*/  BRA `(.L_x_62) ;  /* 0xfffffffc00fc7947 */ /* 0x000fc0000383ffff */
[----:B------:R-:W-:-:S00]  /*2c60*/  NOP ;  /* 0x0000000000007918 */ /* 0x000fc00000000000 */
        /* <DEDUP_REMOVED lines=9> */
.L_x_11636:


//--------------------- .text._ZN43_GLOBAL__N__9ae7fba5_10_SoftMax_cu_9f978f6321softmax_warp_backwardIN3c108BFloat16ES2_fLi9ELb0ELb1EEEvPT0_PKT_S7_iiiPKb --------------------------
	.section	.text._ZN43_GLOBAL__N__9ae7fba5_10_SoftMax_cu_9f978f6321softmax_warp_backwardIN3c108BFloat16ES2_fLi9ELb0ELb1EEEvPT0_PKT_S7_iiiPKb,"ax",@progbits
	.align	128
.text._ZN43_GLOBAL__N__9ae7fba5_10_SoftMax_cu_9f978f6321softmax_warp_backwardIN3c108BFloat16ES2_fLi9ELb0ELb1EEEvPT0_PKT_S7_iiiPKb:
        .type           _ZN43_GLOBAL__N__9ae7fba5_10_SoftMax_cu_9f978f6321softmax_warp_backwardIN3c108BFloat16ES2_fLi9ELb0ELb1EEEvPT0_PKT_S7_iiiPKb,@function
        .size           _ZN43_GLOBAL__N__9ae7fba5_10_SoftMax_cu_9f978f6321softmax_warp_backwardIN3c108BFloat16ES2_fLi9ELb0ELb1EEEvPT0_PKT_S7_iiiPKb,(.L_x_11637 - _ZN43_GLOBAL__N__9ae7fba5_10_SoftMax_cu_9f978f6321softmax_warp_backwardIN3c108BFloat16ES2_fLi9ELb0ELb1EEEvPT0_PKT_S7_iiiPKb)
        .other          _ZN43_GLOBAL__N__9ae7fba5_10_SoftMax_cu_9f978f6321softmax_warp_backwardIN3c108BFloat16ES2_fLi9ELb0ELb1EEEvPT0_PKT_S7_iiiPKb,@"STO_CUDA_ENTRY STV_DEFAULT"
_ZN43_GLOBAL__N__9ae7fba5_10_SoftMax_cu_9f978f6321softmax_warp_backwardIN3c108BFloat16ES2_fLi9ELb0ELb1EEEvPT0_PKT_S7_iiiPKb:
        /* <DEDUP_REMOVED lines=16> */
[C---:B------:R-:W-:Y:S01]  /*0100*/  LOP3.LUT R0, R34.reuse, 0x40, RZ, 0xfc, !PT ;  /* 0x0000004022007812 */ /* 0x040fe200078efcff */
[----:B------:R-:W-:Y:S01]  /*0110*/  ULDC.64 UR4, c[0x0][0x208] ;  /* 0x0000820000047ab9 */ /* 0x000fe20000000a00 */
[----:B------:R-:W-:Y:S01]  /*0120*/  ISETP.GT.AND P0, PT, R49, RZ, PT ;  /* 0x000000ff3100720c */ /* 0x000fe20003f04270 */
[----:B------:R-:W-:Y:S01]  /*0130*/  IMAD.MOV.U32 R27, RZ, RZ, RZ ;  /* 0x000000ffff1b7224 */ /* 0x000fe200078e00ff */
[----:B------:R-:W-:Y:S01]  /*0140*/  LOP3.LUT R32, R34, 0x20, RZ, 0xfc, !PT ;  /* 0x0000002022207812 */ /* 0x000fe200078efcff */
[----:B------:R-:W-:Y:S01]  /*0150*/  ULDC.64 UR6, c[0x0][0x238] ;  /* 0x00008e0000067ab9 */ /* 0x000fe20000000a00 */
[----:B--2---:R-:W-:Y:S01]  /*0160*/  SEL R37, R35, RZ, P0 ;  /* 0x000000ff23257207 */ /* 0x004fe20000000000 */
[----:B---3--:R-:W-:-:S03]  /*0170*/  IMAD.WIDE R6, R33, 0x2, R6 ;  /* 0x0000000221067825 */ /* 0x008fc600078e0206 */
[-C--:B------:R-:W-:Y:S02]  /*0180*/  ISETP.GE.AND P4, PT, R34, R37.reuse, PT ;  /* 0x000000252200720c */ /* 0x080fe40003f86270 */
[-C--:B------:R-:W-:Y:S02]  /*0190*/  ISETP.GE.AND P5, PT, R0, R37.reuse, PT ;  /* 0x000000250000720c */ /* 0x080fe40003fa6270 */
[----:B------:R-:W-:Y:S01]  /*01a0*/  ISETP.GE.AND P1, PT, R32, R37, PT ;  /* 0x000000252000720c */ /* 0x000fe20003f26270 */
[----:B----4-:R-:W-:-:S08]  /*01b0*/  IMAD.WIDE R4, R33, 0x2, R4 ;  /* 0x0000000221047825 */ /* 0x010fd000078e0204 */
[----:B------:R-:W2:Y:S04]  /*01c0*/  @!P4 LDG.E.U16 R0, desc[UR4][R6.64] ;  /* 0x000000040600c981 */ /* 0x000ea8000c1e1500 */
[----:B------:R-:W3:Y:S04]  /*01d0*/  @!P4 LDG.E.U16 R11, desc[UR4][R4.64] ;  /* 0x00000004040bc981 */ /* 0x000ee8000c1e1500 */
[----:B------:R-:W4:Y:S04]  /*01e0*/  @!P1 LDG.E.U16 R2, desc[UR4][R4.64+0x40] ;  /* 0x0000400404029981 */ /* 0x000f28000c1e1500 */
[----:B------:R-:W4:Y:S04]  /*01f0*/  @!P1 LDG.E.U16 R3, desc[UR4][R6.64+0x40] ;  /* 0x0000400406039981 */ /* 0x000f28000c1e1500 */
[----:B------:R-:W4:Y:S04]  /*0200*/  @!P5 LDG.E.U16 R8, desc[UR4][R4.64+0x80] ;  /* 0x000080040408d981 */ /* 0x000f28000c1e1500 */
[----:B------:R-:W4:Y:S01]  /*0210*/  @!P5 LDG.E.U16 R9, desc[UR4][R6.64+0x80] ;  /* 0x000080040609d981 */ /* 0x000f22000c1e1500 */
[----:B------:R-:W-:-:S04]  /*0220*/  LOP3.LUT R10, R34, 0x60, RZ, 0xfc, !PT ;  /* 0x00000060220a7812 */ /* 0x000fc800078efcff */
[----:B------:R-:W-:Y:S02]  /*0230*/  ISETP.GE.AND P6, PT, R10, R37, PT ;  /* 0x000000250a00720c */ /* 0x000fe40003fc6270 */
[----:B------:R-:W-:-:S04]  /*0240*/  LOP3.LUT R12, R34, 0x80, RZ, 0xfc, !PT ;  /* 0x00000080220c7812 */ /* 0x000fc800078efcff */
[----:B------:R-:W-:Y:S02]  /*0250*/  ISETP.GE.AND P0, PT, R12, R37, PT ;  /* 0x000000250c00720c */ /* 0x000fe40003f06270 */
[C---:B------:R-:W-:Y:S02]  /*0260*/  LOP3.LUT R12, R34.reuse, 0xc0, RZ, 0xfc, !PT ;  /* 0x000000c0220c7812 */ /* 0x040fe400078efcff */
[----:B------:R-:W-:-:S03]  /*0270*/  LOP3.LUT R10, R34, 0xa0, RZ, 0xfc, !PT ;  /* 0x000000a0220a7812 */ /* 0x000fc600078efcff */
[----:B------:R-:W4:Y:S01]  /*0280*/  @!P6 LDG.E.U16 R18, desc[UR4][R4.64+0xc0] ;  /* 0x0000c0040412e981 */ /* 0x000f22000c1e1500 */
[----:B------:R-:W-:-:S03]  /*0290*/  ISETP.GE.AND P3, PT, R12, R37, PT ;  /* 0x000000250c00720c */ /* 0x000fc60003f66270 */
[----:B------:R-:W4:Y:S01]  /*02a0*/  @!P6 LDG.E.U16 R14, desc[UR4][R6.64+0xc0] ;  /* 0x0000c004060ee981 */ /* 0x000f22000c1e1500 */
[----:B------:R-:W-:Y:S02]  /*02b0*/  ISETP.GE.AND P2, PT, R10, R37, PT ;  /* 0x000000250a00720c */ /* 0x000fe40003f46270 */
[----:B------:R-:W-:Y:S01]  /*02c0*/  SHF.R.S32.HI R26, RZ, 0x1f, R33 ;  /* 0x0000001fff1a7819 */ /* 0x000fe20000011421 */
[----:B------:R-:W4:Y:S04]  /*02d0*/  @!P0 LDG.E.U16 R15, desc[UR4][R4.64+0x100] ;  /* 0x00010004040f8981 */ /* 0x000f28000c1e1500 */
[----:B------:R-:W4:Y:S04]  /*02e0*/  @!P0 LDG.E.U16 R16, desc[UR4][R6.64+0x100] ;  /* 0x0001000406108981 */ /* 0x000f28000c1e1500 */
[----:B------:R-:W4:Y:S04]  /*02f0*/  @!P3 LDG.E.U16 R44, desc[UR4][R4.64+0x180] ;  /* 0x00018004042cb981 */ /* 0x000f28000c1e1500 */
[----:B------:R-:W4:Y:S04]  /*0300*/  @!P2 LDG.E.U16 R17, desc[UR4][R4.64+0x140] ;  /* 0x000140040411a981 */ /* 0x000f28000c1e1500 */
[----:B------:R-:W4:Y:S04]  /*0310*/  @!P3 LDG.E.U16 R45, desc[UR4][R6.64+0x180] ;  /* 0x00018004062db981 */ /* 0x000f28000c1e1500 */
[----:B------:R-:W4:Y:S01]  /*0320*/  @!P2 LDG.E.U16 R43, desc[UR4][R6.64+0x140] ;  /* 0x00014004062ba981 */ /* 0x000f22000c1e1500 */
[----:B--2---:R-:W-:Y:S01]  /*0330*/  @!P4 IMAD.U32 R30, R0, 0x10000, RZ ;  /* 0x00010000001ec824 */ /* 0x004fe200078e00ff */
[----:B------:R-:W-:Y:S01]  /*0340*/  LOP3.LUT R0, R34, 0xe0, RZ, 0xfc, !PT ;  /* 0x000000e022007812 */ /* 0x000fe200078efcff */
[----:B---3--:R-:W-:-:S03]  /*0350*/  @!P4 IMAD.U32 R31, R11, 0x10000, RZ ;  /* 0x000100000b1fc824 */ /* 0x008fc600078e00ff */
[-C--:B------:R-:W-:Y:S02]  /*0360*/  ISETP.GE.AND P4, PT, R0, R37.reuse, PT ;  /* 0x000000250000720c */ /* 0x080fe40003f86270 */
[----:B------:R-:W-:Y:S01]  /*0370*/  LOP3.LUT R0, R34, 0x100, RZ, 0xfc, !PT ;  /* 0x0000010022007812 */ /* 0x000fe200078efcff */
[----:B----4-:R-:W-:Y:S02]  /*0380*/  @!P1 IMAD.U32 R29, R2, 0x10000, RZ ;  /* 0x00010000021d9824 */ /* 0x010fe400078e00ff */
[----:B------:R-:W-:Y:S01]  /*0390*/  @!P1 IMAD.U32 R28, R3, 0x10000, RZ ;  /* 0x00010000031c9824 */ /* 0x000fe200078e00ff */
[----:B------:R-:W-:Y:S01]  /*03a0*/  IADD3 R2, P1, R33, UR6, RZ ;  /* 0x0000000621027c10 */ /* 0x000fe2000ff3e0ff */
[----:B------:R-:W-:Y:S02]  /*03b0*/  @!P5 IMAD.U32 R27, R8, 0x10000, RZ ;  /* 0x00010000081bd824 */ /* 0x000fe400078e00ff */
[----:B------:R-:W-:Y:S01]  /*03c0*/  @!P5 IMAD.U32 R24, R9, 0x10000, RZ ;  /* 0x000100000918d824 */ /* 0x000fe200078e00ff */
[----:B------:R-:W-:-:S03]  /*03d0*/  ISETP.GE.AND P5, PT, R0, R37, PT ;  /* 0x000000250000720c */ /* 0x000fc60003fa6270 */
[----:B------:R-:W2:Y:S01]  /*03e0*/  @!P4 LDG.E.U16 R13, desc[UR4][R6.64+0x1c0] ;  /* 0x0001c004060dc981 */ /* 0x000ea2000c1e1500 */
[----:B------:R-:W-:Y:S02]  /*03f0*/  LOP3.LUT R0, R34, 0x120, RZ, 0xfc, !PT ;  /* 0x0000012022007812 */ /* 0x000fe400078efcff */
[----:B------:R-:W-:Y:S01]  /*0400*/  IADD3.X R3, R26, UR7, RZ, P1, !PT ;  /* 0x000000071a037c10 */ /* 0x000fe20008ffe4ff */
[----:B------:R-:W3:Y:S01]  /*0410*/  @!P4 LDG.E.U16 R12, desc[UR4][R4.64+0x1c0] ;  /* 0x0001c004040cc981 */ /* 0x000ee2000c1e1500 */
[----:B------:R-:W-:-:S03]  /*0420*/  ISETP.GE.AND P1, PT, R0, R37, PT ;  /* 0x000000250000720c */ /* 0x000fc60003f26270 */
[----:B------:R-:W4:Y:S04]  /*0430*/  LDG.E.U8 R41, desc[UR4][R2.64+0x20] ;  /* 0x0000200402297981 */ /* 0x000f28000c1e1100 */
[----:B------:R-:W4:Y:S04]  /*0440*/  @!P5 LDG.E.U16 R11, desc[UR4][R4.64+0x200] ;  /* 0x00020004040bd981 */ /* 0x000f28000c1e1500 */
[----:B------:R-:W4:Y:S04]  /*0450*/  @!P5 LDG.E.U16 R42, desc[UR4][R6.64+0x200] ;  /* 0x00020004062ad981 */ /* 0x000f28000c1e1500 */
[----:B------:R-:W4:Y:S04]  /*0460*/  @!P1 LDG.E.U16 R10, desc[UR4][R4.64+0x240] ;  /* 0x00024004040a9981 */ /* 0x000f28000c1e1500 */
[----:B------:R-:W4:Y:S04]  /*0470*/  @!P1 LDG.E.U16 R9, desc[UR4][R6.64+0x240] ;  /* 0x0002400406099981 */ /* 0x000f28000c1e1500 */
[----:B------:R-:W4:Y:S04]  /*0480*/  LDG.E.U8 R39, desc[UR4][R2.64] ;  /* 0x0000000402277981 */ /* 0x000f28000c1e1100 */
[----:B------:R-:W4:Y:S04]  /*0490*/  LDG.E.U8 R40, desc[UR4][R2.64+0x40] ;  /* 0x0000400402287981 */ /* 0x000f28000c1e1100 */
[----:B------:R-:W4:Y:S04]  /*04a0*/  LDG.E.U8 R36, desc[UR4][R2.64+0x60] ;  /* 0x0000600402247981 */ /* 0x000f28000c1e1100 */
[----:B------:R-:W4:Y:S04]  /*04b0*/  LDG.E.U8 R8, desc[UR4][R2.64+0x80] ;  /* 0x0000800402087981 */ /* 0x000f28000c1e1100 */
[----:B------:R-:W4:Y:S04]  /*04c0*/  LDG.E.U8 R38, desc[UR4][R2.64+0xa0] ;  /* 0x0000a00402267981 */ /* 0x000f28000c1e1100 */
[----:B------:R-:W4:Y:S04]  /*04d0*/  LDG.E.U8 R0, desc[UR4][R2.64+0xc0] ;  /* 0x0000c00402007981 */ /* 0x000f28000c1e1100 */
[----:B------:R-:W4:Y:S04]  /*04e0*/  LDG.E.U8 R46, desc[UR4][R2.64+0xe0] ;  /* 0x0000e004022e7981 */ /* 0x000f28000c1e1100 */
[----:B------:R-:W4:Y:S04]  /*04f0*/  LDG.E.U8 R47, desc[UR4][R2.64+0x100] ;  /* 0x00010004022f7981 */ /* 0x000f28000c1e1100 */
[----:B------:R-:W4:Y:S01]  /*0500*/  LDG.E.U8 R48, desc[UR4][R2.64+0x120] ;  /* 0x0001200402307981 */ /* 0x000f22000c1e1100 */
[----:B------:R-:W-:Y:S01]  /*0510*/  @!P6 IMAD.U32 R25, R18, 0x10000, RZ ;  /* 0x000100001219e824 */ /* 0x000fe200078e00ff */
[----:B------:R-:W-:-:S02]  /*0520*/  LOP3.LUT R18, R34, 0x140, RZ, 0xfc, !PT ;  /* 0x0000014022127812 */ /* 0x000fc400078efcff */
[----:B------:R-:W-:Y:S01]  /*0530*/  CS2R R22, SRZ ;  /* 0x0000000000167805 */ /* 0x000fe2000001ff00 */
[----:B------:R-:W4:Y:S01]  /*0540*/  LDG.E.U8 R51, desc[UR4][R2.64+0x140] ;  /* 0x0001400402337981 */ /* 0x000f22000c1e1100 */
[----:B------:R-:W-:Y:S01]  /*0550*/  @!P6 IMAD.U32 R22, R14, 0x10000, RZ ;  /* 0x000100000e16e824 */ /* 0x000fe200078e00ff */
[----:B------:R-:W-:Y:S01]  /*0560*/  ISETP.GE.AND P6, PT, R18, R37, PT ;  /* 0x000000251200720c */ /* 0x000fe20003fc6270 */
[----:B------:R-:W-:Y:S01]  /*0570*/  @!P0 IMAD.U32 R23, R15, 0x10000, RZ ;  /* 0x000100000f178824 */ /* 0x000fe200078e00ff */
[----:B------:R-:W-:Y:S02]  /*0580*/  CS2R R14, SRZ ;  /* 0x00000000000e7805 */ /* 0x000fe4000001ff00 */
[----:B------:R-:W-:Y:S02]  /*0590*/  CS2R R18, SRZ ;  /* 0x0000000000127805 */ /* 0x000fe4000001ff00 */
[----:B------:R-:W-:Y:S01]  /*05a0*/  CS2R R20, SRZ ;  /* 0x0000000000147805 */ /* 0x000fe2000001ff00 */
[----:B------:R-:W-:-:S02]  /*05b0*/  @!P3 IMAD.U32 R19, R44, 0x10000, RZ ;  /* 0x000100002c13b824 */ /* 0x000fc400078e00ff */
[----:B------:R-:W-:Y:S02]  /*05c0*/  @!P0 IMAD.U32 R20, R16, 0x10000, RZ ;  /* 0x0001000010148824 */ /* 0x000fe400078e00ff */
[----:B------:R-:W-:Y:S02]  /*05d0*/  @!P2 IMAD.U32 R21, R17, 0x10000, RZ ;  /* 0x000100001115a824 */ /* 0x000fe400078e00ff */
[----:B------:R-:W4:Y:S01]  /*05e0*/  @!P6 LDG.E.U16 R44, desc[UR4][R4.64+0x280] ;  /* 0x00028004042ce981 */ /* 0x000f22000c1e1500 */
[----:B------:R-:W-:Y:S02]  /*05f0*/  IMAD.MOV.U32 R16, RZ, RZ, RZ ;  /* 0x000000ffff107224 */ /* 0x000fe400078e00ff */
[----:B------:R-:W-:Y:S02]  /*0600*/  IMAD.MOV.U32 R17, RZ, RZ, RZ ;  /* 0x000000ffff117224 */ /* 0x000fe400078e00ff */
[----:B------:R-:W-:Y:S02]  /*0610*/  @!P3 IMAD.U32 R16, R45, 0x10000, RZ ;  /* 0x000100002d10b824 */ /* 0x000fe400078e00ff */
[----:B------:R-:W4:Y:S01]  /*0620*/  LDG.E.U8 R45, desc[UR4][R2.64+0x160] ;  /* 0x00016004022d7981 */ /* 0x000f22000c1e1100 */
[----:B------:R-:W-:-:S03]  /*0630*/  @!P2 IMAD.U32 R18, R43, 0x10000, RZ ;  /* 0x000100002b12a824 */ /* 0x000fc600078e00ff */
[----:B------:R-:W4:Y:S01]  /*0640*/  LDG.E.U8 R43, desc[UR4][R2.64+0x180] ;  /* 0x00018004022b7981 */ /* 0x000f22000c1e1100 */
[----:B--2---:R-:W-:Y:S01]  /*0650*/  @!P4 IMAD.U32 R14, R13, 0x10000, RZ ;  /* 0x000100000d0ec824 */ /* 0x004fe200078e00ff */
[----:B------:R-:W-:-:S04]  /*0660*/  LOP3.LUT R13, R34, 0x160, RZ, 0xfc, !PT ;  /* 0x00000160220d7812 */ /* 0x000fc800078efcff */
[----:B------:R-:W-:Y:S01]  /*0670*/  ISETP.GE.AND P0, PT, R13, R37, PT ;  /* 0x000000250d00720c */ /* 0x000fe20003f06270 */
[----:B---3--:R-:W-:Y:S02]  /*0680*/  @!P4 IMAD.U32 R17, R12, 0x10000, RZ ;  /* 0x000100000c11c824 */ /* 0x008fe400078e00ff */
[----:B------:R-:W-:Y:S02]  /*0690*/  IMAD.MOV.U32 R12, RZ, RZ, RZ ;  /* 0x000000ffff0c7224 */ /* 0x000fe400078e00ff */
[----:B----4-:R-:W-:Y:S02]  /*06a0*/  @!P5 IMAD.U32 R15, R11, 0x10000, RZ ;  /* 0x000100000b0fd824 */ /* 0x010fe400078e00ff */
[----:B------:R-:W-:Y:S02]  /*06b0*/  IMAD.MOV.U32 R11, RZ, RZ, RZ ;  /* 0x000000ffff0b7224 */ /* 0x000fe400078e00ff */
[----:B------:R-:W-:Y:S01]  /*06c0*/  @!P5 IMAD.U32 R12, R42, 0x10000, RZ ;  /* 0x000100002a0cd824 */ /* 0x000fe200078e00ff */
[----:B------:R-:W-:Y:S01]  /*06d0*/  ISETP.NE.AND P5, PT, R41, RZ, PT ;  /* 0x000000ff2900720c */ /* 0x000fe20003fa5270 */
[----:B------:R-:W-:-:S02]  /*06e0*/  FADD.FTZ R41, RZ, R31 ;  /* 0x0000001fff297221 */ /* 0x000fc40000010000 */
[----:B------:R-:W2:Y:S01]  /*06f0*/  @!P0 LDG.E.U16 R42, desc[UR4][R4.64+0x2c0] ;  /* 0x0002c004042a8981 */ /* 0x000ea2000c1e1500 */
[----:B------:R-:W-:Y:S02]  /*0700*/  @!P1 IMAD.U32 R11, R10, 0x10000, RZ ;  /* 0x000100000a0b9824 */ /* 0x000fe400078e00ff */
[----:B------:R-:W-:Y:S02]  /*0710*/  IMAD.MOV.U32 R10, RZ, RZ, RZ ;  /* 0x000000ffff0a7224 */ /* 0x000fe400078e00ff */
[----:B------:R-:W-:Y:S01]  /*0720*/  @!P1 IMAD.U32 R10, R9, 0x10000, RZ ;  /* 0x00010000090a9824 */ /* 0x000fe200078e00ff */
[----:B------:R-:W-:Y:S02]  /*0730*/  LOP3.LUT R9, R34, 0x180, RZ, 0xfc, !PT ;  /* 0x0000018022097812 */ /* 0x000fe400078efcff */
[----:B------:R-:W-:Y:S02]  /*0740*/  ISETP.NE.AND P1, PT, R39, RZ, PT ;  /* 0x000000ff2700720c */ /* 0x000fe40003f25270 */
[----:B------:R-:W-:Y:S01]  /*0750*/  ISETP.NE.AND P4, PT, R40, RZ, PT ;  /* 0x000000ff2800720c */ /* 0x000fe20003f85270 */
[----:B------:R-:W3:Y:S01]  /*0760*/  LDG.E.U8 R39, desc[UR4][R2.64+0x1a0] ;  /* 0x0001a00402277981 */ /* 0x000ee2000c1e1100 */
[----:B------:R-:W-:-:S02]  /*0770*/  ISETP.GE.AND P2, PT, R9, R37, PT ;  /* 0x000000250900720c */ /* 0x000fc40003f46270 */
[----:B------:R-:W-:Y:S02]  /*0780*/  ISETP.NE.AND P3, PT, R36, RZ, PT ;  /* 0x000000ff2400720c */ /* 0x000fe40003f65270 */
[----:B------:R-:W-:Y:S02]  /*0790*/  FSEL R36, R41, RZ, !P1 ;  /* 0x000000ff29247208 */ /* 0x000fe40004800000 */
[----:B------:R-:W4:Y:S03]  /*07a0*/  LDG.E.U8 R41, desc[UR4][R2.64+0x1c0] ;  /* 0x0001c00402297981 */ /* 0x000f26000c1e1100 */
[----:B------:R-:W-:Y:S01]  /*07b0*/  @!P5 FADD.FTZ R36, R36, R29 ;  /* 0x0000001d2424d221 */ /* 0x000fe20000010000 */
[----:B------:R-:W-:Y:S02]  /*07c0*/  ISETP.NE.AND P5, PT, R8, RZ, PT ;  /* 0x000000ff0800720c */ /* 0x000fe40003fa5270 */
[----:B------:R-:W-:Y:S01]  /*07d0*/  LOP3.LUT R8, R34, 0x1a0, RZ, 0xfc, !PT ;  /* 0x000001a022087812 */ /* 0x000fe200078efcff */
[----:B------:R-:W-:Y:S01]  /*07e0*/  @!P4 FADD.FTZ R36, R36, R27 ;  /* 0x0000001b2424c221 */ /* 0x000fe20000010000 */
[----:B------:R-:W-:-:S02]  /*07f0*/  ISETP.NE.AND P4, PT, R38, RZ, PT ;  /* 0x000000ff2600720c */ /* 0x000fc40003f85270 */
[----:B------:R-:W3:Y:S01]  /*0800*/  @!P2 LDG.E.U16 R38, desc[UR4][R4.64+0x300] ;  /* 0x000300040426a981 */ /* 0x000ee2000c1e1500 */
[----:B------:R-:W-:Y:S01]  /*0810*/  @!P3 FADD.FTZ R36, R36, R25 ;  /* 0x000000192424b221 */ /* 0x000fe20000010000 */
[----:B------:R-:W-:-:S05]  /*0820*/  ISETP.GE.AND P3, PT, R8, R37, PT ;  /* 0x000000250800720c */ /* 0x000fca0003f66270 */
[----:B------:R-:W-:Y:S01]  /*0830*/  @!P5 FADD.FTZ R36, R36, R23 ;  /* 0x000000172424d221 */ /* 0x000fe20000010000 */
[----:B------:R-:W-:Y:S02]  /*0840*/  ISETP.NE.AND P5, PT, R0, RZ, PT ;  /* 0x000000ff0000720c */ /* 0x000fe40003fa5270 */
[----:B------:R-:W-:Y:S01]  /*0850*/  LOP3.LUT R0, R34, 0x1c0, RZ, 0xfc, !PT ;  /* 0x000001c022007812 */ /* 0x000fe200078efcff */
[----:B------:R-:W-:-:S03]  /*0860*/  @!P4 FADD.FTZ R36, R36, R21 ;  /* 0x000000152424c221 */ /* 0x000fc60000010000 */
[----:B------:R-:W-:Y:S01]  /*0870*/  ISETP.GE.AND P4, PT, R0, R37, PT ;  /* 0x000000250000720c */ /* 0x000fe20003f86270 */
[----:B------:R-:W4:Y:S06]  /*0880*/  @!P3 LDG.E.U16 R40, desc[UR4][R4.64+0x340] ;  /* 0x000340040428b981 */ /* 0x000f2c000c1e1500 */
[----:B------:R-:W-:Y:S01]  /*0890*/  @!P5 FADD.FTZ R36, R36, R19 ;  /* 0x000000132424d221 */ /* 0x000fe20000010000 */
[----:B------:R-:W-:-:S05]  /*08a0*/  ISETP.NE.AND P5, PT, R46, RZ, PT ;  /* 0x000000ff2e00720c */ /* 0x000fca0003fa5270 */
[----:B------:R-:W4:Y:S08]  /*08b0*/  @!P4 LDG.E.U16 R46, desc[UR4][R4.64+0x380] ;  /* 0x00038004042ec981 */ /* 0x000f30000c1e1500 */
[----:B------:R-:W-:Y:S01]  /*08c0*/  @!P5 FADD.FTZ R36, R36, R17 ;  /* 0x000000112424d221 */ /* 0x000fe20000010000 */
[----:B------:R-:W-:-:S13]  /*08d0*/  ISETP.NE.AND P5, PT, R47, RZ, PT ;  /* 0x000000ff2f00720c */ /* 0x000fda0003fa5270 */
[----:B------:R-:W-:Y:S01]  /*08e0*/  @!P5 FADD.FTZ R36, R36, R15 ;  /* 0x0000000f2424d221 */ /* 0x000fe20000010000 */
[----:B------:R-:W-:Y:S01]  /*08f0*/  ISETP.NE.AND P5, PT, R48, RZ, PT ;  /* 0x000000ff3000720c */ /* 0x000fe20003fa5270 */
[----:B------:R-:W-:Y:S01]  /*0900*/  IMAD.MOV.U32 R47, RZ, RZ, RZ ;  /* 0x000000ffff2f7224 */ /* 0x000fe200078e00ff */
[----:B------:R-:W-:Y:S01]  /*0910*/  P2R R50, PR, RZ, 0x2 ;  /* 0x00000002ff327803 */ /* 0x000fe20000000000 */
[----:B------:R-:W-:Y:S01]  /*0920*/  @!P6 IMAD.U32 R47, R44, 0x10000, RZ ;  /* 0x000100002c2fe824 */ /* 0x000fe200078e00ff */
[----:B------:R0:W5:Y:S04]  /*0930*/  @!P0 LDG.E.U16 R48, desc[UR4][R6.64+0x2c0] ;  /* 0x0002c00406308981 */ /* 0x000168000c1e1500 */
[----:B------:R0:W5:Y:S05]  /*0940*/  @!P3 LDG.E.U16 R44, desc[UR4][R6.64+0x340] ;  /* 0x00034004062cb981 */ /* 0x00016a000c1e1500 */
[----:B------:R-:W-:Y:S01]  /*0950*/  @!P5 FADD.FTZ R36, R36, R11 ;  /* 0x0000000b2424d221 */ /* 0x000fe20000010000 */
[----:B------:R-:W-:-:S13]  /*0960*/  ISETP.NE.AND P5, PT, R51, RZ, PT ;  /* 0x000000ff3300720c */ /* 0x000fda0003fa5270 */
[----:B------:R-:W-:Y:S01]  /*0970*/  @!P5 FADD.FTZ R36, R36, R47 ;  /* 0x0000002f2424d221 */ /* 0x000fe20000010000 */
[----:B------:R-:W-:Y:S01]  /*0980*/  ISETP.NE.AND P5, PT, R45, RZ, PT ;  /* 0x000000ff2d00720c */ /* 0x000fe20003fa5270 */
[----:B------:R-:W-:Y:S02]  /*0990*/  IMAD.MOV.U32 R45, RZ, RZ, RZ ;  /* 0x000000ffff2d7224 */ /* 0x000fe400078e00ff */
[----:B--2---:R-:W-:Y:S02]  /*09a0*/  @!P0 IMAD.U32 R45, R42, 0x10000, RZ ;  /* 0x000100002a2d8824 */ /* 0x004fe400078e00ff */
[----:B------:R0:W5:Y:S08]  /*09b0*/  @!P4 LDG.E.U16 R42, desc[UR4][R6.64+0x380] ;  /* 0x00038004062ac981 */ /* 0x000170000c1e1500 */
[----:B------:R-:W-:Y:S01]  /*09c0*/  @!P5 FADD.FTZ R36, R36, R45 ;  /* 0x0000002d2424d221 */ /* 0x000fe20000010000 */
[----:B------:R-:W-:Y:S01]  /*09d0*/  ISETP.NE.AND P5, PT, R43, RZ, PT ;  /* 0x000000ff2b00720c */ /* 0x000fe20003fa5270 */
[----:B------:R-:W-:-:S02]  /*09e0*/  IMAD.MOV.U32 R43, RZ, RZ, RZ ;  /* 0x000000ffff2b7224 */ /* 0x000fc400078e00ff */
[----:B---3--:R-:W-:-:S10]  /*09f0*/  @!P2 IMAD.U32 R43, R38, 0x10000, RZ ;  /* 0x00010000262ba824 */ /* 0x008fd400078e00ff */
[----:B------:R-:W-:Y:S01]  /*0a00*/  @!P5 FADD.FTZ R36, R36, R43 ;  /* 0x0000002b2424d221 */ /* 0x000fe20000010000 */
[----:B------:R-:W-:Y:S01]  /*0a10*/  ISETP.NE.AND P5, PT, R39, RZ, PT ;  /* 0x000000ff2700720c */ /* 0x000fe20003fa5270 */
[----:B------:R-:W-:Y:S02]  /*0a20*/  IMAD.MOV.U32 R39, RZ, RZ, RZ ;  /* 0x000000ffff277224 */ /* 0x000fe400078e00ff */
[----:B----4-:R-:W-:Y:S01]  /*0a30*/  @!P3 IMAD.U32 R39, R40, 0x10000, RZ ;  /* 0x000100002827b824 */ /* 0x010fe200078e00ff */
[----:B------:R-:W-:Y:S01]  /*0a40*/  LOP3.LUT R38, R34, 0x1e0, RZ, 0xfc, !PT ;  /* 0x000001e022267812 */ /* 0x000fe200078efcff */
[----:B------:R-:W2:Y:S08]  /*0a50*/  LDG.E.U8 R40, desc[UR4][R2.64+0x1e0] ;  /* 0x0001e00402287981 */ /* 0x000eb0000c1e1100 */
[----:B------:R-:W-:Y:S01]  /*0a60*/  @!P5 FADD.FTZ R36, R36, R39 ;  /* 0x000000272424d221 */ /* 0x000fe20000010000 */
[----:B------:R-:W-:Y:S01]  /*0a70*/  ISETP.NE.AND P5, PT, R41, RZ, PT ;  /* 0x000000ff2900720c */ /* 0x000fe20003fa5270 */
[----:B------:R-:W-:-:S02]  /*0a80*/  IMAD.MOV.U32 R41, RZ, RZ, RZ ;  /* 0x000000ffff297224 */ /* 0x000fc400078e00ff */
[----:B------:R-:W-:Y:S02]  /*0a90*/  @!P4 IMAD.U32 R41, R46, 0x10000, RZ ;  /* 0x000100002e29c824 */ /* 0x000fe400078e00ff */
[----:B------:R0:W5:Y:S08]  /*0aa0*/  @!P2 LDG.E.U16 R46, desc[UR4][R6.64+0x300] ;  /* 0x00030004062ea981 */ /* 0x000170000c1e1500 */
[----:B------:R-:W-:Y:S01]  /*0ab0*/  @!P5 FADD.FTZ R36, R36, R41 ;  /* 0x000000292424d221 */ /* 0x000fe20000010000 */
[----:B------:R-:W-:-:S13]  /*0ac0*/  ISETP.GE.AND P5, PT, R38, R37, PT ;  /* 0x000000252600720c */ /* 0x000fda0003fa6270 */
[----:B------:R-:W3:Y:S01]  /*0ad0*/  @!P5 LDG.E.U16 R4, desc[UR4][R4.64+0x3c0] ;  /* 0x0003c0040404d981 */ /* 0x000ee2000c1e1500 */
[----:B------:R-:W-:Y:S01]  /*0ae0*/  @P5 IMAD.MOV.U32 R37, RZ, RZ, RZ ;  /* 0x000000ffff255224 */ /* 0x000fe200078e00ff */
[----:B--2---:R-:W-:Y:S01]  /*0af0*/  ISETP.NE.AND P1, PT, R40, RZ, PT ;  /* 0x000000ff2800720c */ /* 0x004fe20003f25270 */
[----:B---3--:R-:W-:-:S12]  /*0b00*/  @!P5 IMAD.U32 R37, R4, 0x10000, RZ ;  /* 0x000100000425d824 */ /* 0x008fd800078e00ff */
[----:B------:R-:W-:Y:S01]  /*0b10*/  @!P1 FADD.FTZ R36, R36, R37 ;  /* 0x0000002524249221 */ /* 0x000fe20000010000 */
[----:B------:R-:W-:Y:S02]  /*0b20*/  ISETP.NE.AND P1, PT, R50, RZ, PT ;  /* 0x000000ff3200720c */ /* 0x000fe40003f25270 */
[----:B------:R-:W2:Y:S04]  /*0b30*/  @!P6 LDG.E.U16 R50, desc[UR4][R6.64+0x280] ;  /* 0x000280040632e981 */ /* 0x000ea8000c1e1500 */
        /* <DEDUP_REMOVED lines=8> */
[----:B------:R-:W1:Y:S02]  /*0bc0*/  SHFL.BFLY PT, R52, R51, 0x2, 0x1f ;  /* 0x0c401f0033347f89 */ /* 0x000e6400000e0000 */
[----:B-1----:R-:W-:Y:S01]  /*0bd0*/  FADD.FTZ R52, R51, R52 ;  /* 0x0000003433347221 */ /* 0x002fe20000010000 */
[----:B--2---:R-:W-:Y:S01]  /*0be0*/  @!P6 IMAD.U32 R40, R50, 0x10000, RZ ;  /* 0x000100003228e824 */ /* 0x004fe200078e00ff */
[----:B------:R-:W-:-:S03]  /*0bf0*/  ISETP.GE.AND P6, PT, R49, 0x1, PT ;  /* 0x000000013100780c */ /* 0x000fc60003fc6270 */
[----:B------:R0:W1:Y:S10]  /*0c00*/  SHFL.BFLY PT, R49, R52, 0x1, 0x1f ;  /* 0x0c201f0034317f89 */ /* 0x00007400000e0000 */
[----:B0-----:R-:W-:Y:S05]  /*0c10*/  @!P6 EXIT ;  /* 0x000000000000e94d */ /* 0x001fea0003800000 */
[----:B------:R-:W0:Y:S01]  /*0c20*/  S2R R7, SR_TID.X ;  /* 0x0000000000077919 */ /* 0x000e220000002100 */
[-C--:B------:R-:W-:Y:S01]  /*0c30*/  ISETP.GE.AND P6, PT, R34, R35.reuse, PT ;  /* 0x000000232200720c */ /* 0x080fe20003fc6270 */
[----:B------:R-:W-:Y:S01]  /*0c40*/  IMAD.MOV.U32 R36, RZ, RZ, RZ ;  /* 0x000000ffff247224 */ /* 0x000fe200078e00ff */
[----:B------:R-:W-:Y:S01]  /*0c50*/  ULDC.64 UR6, c[0x0][0x210] ;  /* 0x0000840000067ab9 */ /* 0x000fe20000000a00 */
[----:B-----5:R-:W-:Y:S01]  /*0c60*/  @!P0 IMAD.U32 R36, R48, 0x10000, RZ ;  /* 0x0001000030248824 */ /* 0x020fe200078e00ff */
[C---:B------:R-:W-:Y:S01]  /*0c70*/  LEA R4, P0, R33.reuse, UR6, 0x1 ;  /* 0x0000000621047c11 */ /* 0x040fe2000f8008ff */
[----:B------:R-:W-:Y:S01]  /*0c80*/  IMAD.MOV.U32 R48, RZ, RZ, RZ ;  /* 0x000000ffff307224 */ /* 0x000fe200078e00ff */
[----:B------:R-:W-:Y:S01]  /*0c90*/  BSSY B0, `(.L_x_63) ;  /* 0x0000015000007945 */ /* 0x000fe20003800000 */
[----:B------:R-:W-:Y:S01]  /*0ca0*/  @!P2 IMAD.U32 R48, R46, 0x10000, RZ ;  /* 0x000100002e30a824 */ /* 0x000fe200078e00ff */
[-C--:B------:R-:W-:Y:S01]  /*0cb0*/  ISETP.GE.AND P2, PT, R32, R35.reuse, PT ;  /* 0x000000232000720c */ /* 0x080fe20003f46270 */
[----:B------:R-:W-:Y:S01]  /*0cc0*/  IMAD.MOV.U32 R46, RZ, RZ, RZ ;  /* 0x000000ffff2e7224 */ /* 0x000fe200078e00ff */
[----:B------:R-:W-:Y:S01]  /*0cd0*/  LEA.HI.X R5, R33, UR7, R26, 0x1, P0 ;  /* 0x0000000721057c11 */ /* 0x000fe200080f0c1a */
[----:B------:R-:W-:Y:S01]  /*0ce0*/  @!P3 IMAD.U32 R46, R44, 0x10000, RZ ;  /* 0x000100002c2eb824 */ /* 0x000fe200078e00ff */
[----:B------:R-:W-:Y:S01]  /*0cf0*/  P2R R26, PR, RZ, 0x4 ;  /* 0x00000004ff1a7803 */ /* 0x000fe20000000000 */
[----:B------:R-:W-:Y:S01]  /*0d00*/  IMAD.MOV.U32 R44, RZ, RZ, RZ ;  /* 0x000000ffff2c7224 */ /* 0x000fe200078e00ff */
[----:B------:R-:W-:Y:S01]  /*0d10*/  ISETP.GE.AND P3, PT, R8, R35, PT ;  /* 0x000000230800720c */ /* 0x000fe20003f66270 */
[----:B------:R-:W-:-:S02]  /*0d20*/  @!P4 IMAD.U32 R44, R42, 0x10000, RZ ;  /* 0x000100002a2cc824 */ /* 0x000fc400078e00ff */
[----:B-1----:R-:W-:Y:S01]  /*0d30*/  FADD.FTZ R42, R52, R49 ;  /* 0x00000031342a7221 */ /* 0x002fe20000010000 */
[-C--:B------:R-:W-:Y:S02]  /*0d40*/  ISETP.GE.AND P0, PT, R13, R35.reuse, PT ;  /* 0x000000230d00720c */ /* 0x080fe40003f06270 */
[-C--:B------:R-:W-:Y:S02]  /*0d50*/  ISETP.GE.AND P2, PT, R9, R35.reuse, PT ;  /* 0x000000230900720c */ /* 0x080fe40003f46270 */
[----:B------:R-:W-:Y:S02]  /*0d60*/  ISETP.GE.AND P4, PT, R0, R35, PT ;  /* 0x000000230000720c */ /* 0x000fe40003f86270 */
[----:B0-----:R-:W-:-:S04]  /*0d70*/  LOP3.LUT R7, R7, 0x1f, RZ, 0xc0, !PT ;  /* 0x0000001f07077812 */ /* 0x001fc800078ec0ff */
[----:B------:R-:W-:Y:S01]  /*0d80*/  LOP3.LUT R8, R7, 0x40, RZ, 0xfc, !PT ;  /* 0x0000004007087812 */ /* 0x000fe200078efcff */
[----:B------:R-:W-:Y:S06]  /*0d90*/  @P6 BRA `(.L_x_64) ;  /* 0x0000000000106947 */ /* 0x000fec0003800000 */
[----:B------:R-:W-:Y:S01]  /*0da0*/  @!P1 FFMA.FTZ R30, -R42, R30, R31 ;  /* 0x0000001e2a1e9223 */ /* 0x000fe2000001011f */
[----:B------:R0:W-:Y:S04]  /*0db0*/  @P1 STG.E.U16 desc[UR4][R4.64], RZ ;  /* 0x000000ff04001986 */ /* 0x0001e8000c101504 */
[----:B------:R-:W-:-:S05]  /*0dc0*/  @!P1 F2FP.BF16.F32.PACK_AB R30, RZ, R30 ;  /* 0x0000001eff1e923e */ /* 0x000fca00000010ff */
[----:B------:R0:W-:Y:S02]  /*0dd0*/  @!P1 STG.E.U16 desc[UR4][R4.64], R30 ;  /* 0x0000001e04009986 */ /* 0x0001e4000c101504 */
.L_x_64:
[----:B------:R-:W-:Y:S05]  /*0de0*/  BSYNC B0 ;  /* 0x0000000000007941 */ /* 0x000fea0003800000 */
.L_x_63:
[-C--:B------:R-:W-:Y:S01]  /*0df0*/  ISETP.GE.AND P6, PT, R32, R35.reuse, PT ;  /* 0x000000232000720c */ /* 0x080fe20003fc6270 */
[----:B------:R-:W-:Y:S01]  /*0e00*/  BSSY B0, `(.L_x_65) ;  /* 0x000000a000007945 */ /* 0x000fe20003800000 */
[----:B------:R-:W-:Y:S02]  /*0e10*/  ISETP.GE.AND P1, PT, R8, R35, PT ;  /* 0x000000230800720c */ /* 0x000fe40003f26270 */
[----:B------:R-:W-:-:S09]  /*0e20*/  LOP3.LUT R0, R7, 0x60, RZ, 0xfc, !PT ;  /* 0x0000006007007812 */ /* 0x000fd200078efcff */
[----:B------:R-:W-:Y:S05]  /*0e30*/  @P6 BRA `(.L_x_66) ;  /* 0x0000000000186947 */ /* 0x000fea0003800000 */
[----:B------:R-:W2:Y:S02]  /*0e40*/  LDG.E.U8 R8, desc[UR4][R2.64+0x20] ;  /* 0x0000200402087981 */ /* 0x000ea4000c1e1100 */
[----:B--2---:R-:W-:-:S13]  /*0e50*/  ISETP.NE.AND P6, PT, R8, RZ, PT ;  /* 0x000000ff0800720c */ /* 0x004fda0003fc5270 */
[----:B------:R-:W-:Y:S01]  /*0e60*/  @!P6 FFMA.FTZ R28, -R42, R28, R29 ;  /* 0x0000001c2a1ce223 */ /* 0x000fe2000001011d */
[----:B------:R1:W-:Y:S04]  /*0e70*/  @P6 STG.E.U16 desc[UR4][R4.64+0x40], RZ ;  /* 0x000040ff04006986 */ /* 0x0003e8000c101504 */
[----:B------:R-:W-:-:S05]  /*0e80*/  @!P6 F2FP.BF16.F32.PACK_AB R28, RZ, R28 ;  /* 0x0000001cff1ce23e */ /* 0x000fca00000010ff */
[----:B------:R1:W-:Y:S02]  /*0e90*/  @!P6 STG.E.U16 desc[UR4][R4.64+0x40], R28 ;  /* 0x0000401c0400e986 */ /* 0x0003e4000c101504 */
.L_x_66:
[----:B------:R-:W-:Y:S05]  /*0ea0*/  BSYNC B0 ;  /* 0x0000000000007941 */ /* 0x000fea0003800000 */
.L_x_65:
        /* <DEDUP_REMOVED lines=10> */
.L_x_68:
[----:B------:R-:W-:Y:S05]  /*0f50*/  BSYNC B0 ;  /* 0x0000000000007941 */ /* 0x000fea0003800000 */
.L_x_67:
[----:B------:R-:W-:Y:S01]  /*0f60*/  BSSY B0, `(.L_x_69) ;  /* 0x000000a000007945 */ /* 0x000fe20003800000 */
[----:B------:R-:W-:Y:S02]  /*0f70*/  ISETP.GE.AND P1, PT, R0, R35, PT ;  /* 0x000000230000720c */ /* 0x000fe40003f26270 */
[----:B------:R-:W-:Y:S01]  /*0f80*/  LOP3.LUT R0, R7, 0xa0, RZ, 0xfc, !PT ;  /* 0x000000a007007812 */ /* 0x000fe200078efcff */
[----:B------:R-:W-:Y:S10]  /*0f90*/  @P6 BRA `(.L_x_70) ;  /* 0x0000000000186947 */ /* 0x000ff40003800000 */
[----:B------:R-:W3:Y:S02]  /*0fa0*/  LDG.E.U8 R8, desc[UR4][R2.64+0x60] ;  /* 0x0000600402087981 */ /* 0x000ee4000c1e1100 */
[----:B---3--:R-:W-:-:S13]  /*0fb0*/  ISETP.NE.AND P6, PT, R8, RZ, PT ;  /* 0x000000ff0800720c */ /* 0x008fda0003fc5270 */
[----:B------:R-:W-:Y:S01]  /*0fc0*/  @!P6 FFMA.FTZ R22, -R42, R22, R25 ;  /* 0x000000162a16e223 */ /* 0x000fe20000010119 */
[----:B------:R3:W-:Y:S04]  /*0fd0*/  @P6 STG.E.U16 desc[UR4][R4.64+0xc0], RZ ;  /* 0x0000c0ff04006986 */ /* 0x0007e8000c101504 */
[----:B------:R-:W-:-:S05]  /*0fe0*/  @!P6 F2FP.BF16.F32.PACK_AB R22, RZ, R22 ;  /* 0x00000016ff16e23e */ /* 0x000fca00000010ff */
[----:B------:R3:W-:Y:S02]  /*0ff0*/  @!P6 STG.E.U16 desc[UR4][R4.64+0xc0], R22 ;  /* 0x0000c0160400e986 */ /* 0x0007e4000c101504 */
.L_x_70:
[----:B------:R-:W-:Y:S05]  /*1000*/  BSYNC B0 ;  /* 0x0000000000007941 */ /* 0x000fea0003800000 */
.L_x_69:
[----:B------:R-:W-:Y:S01]  /*1010*/  BSSY B0, `(.L_x_71) ;  /* 0x000000a000007945 */ /* 0x000fe20003800000 */
[----:B------:R-:W-:Y:S02]  /*1020*/  ISETP.GE.AND P6, PT, R0, R35, PT ;  /* 0x000000230000720c */ /* 0x000fe40003fc6270 */
[----:B------:R-:W-:Y:S01]  /*1030*/  LOP3.LUT R0, R7, 0xc0, RZ, 0xfc, !PT ;  /* 0x000000c007007812 */ /* 0x000fe200078efcff */
[----:B------:R-:W-:Y:S10]  /*1040*/  @P1 BRA `(.L_x_72) ;  /* 0x0000000000181947 */ /* 0x000ff40003800000 */
[----:B------:R-:W4:Y:S02]  /*1050*/  LDG.E.U8 R8, desc[UR4][R2.64+0x80] ;  /* 0x0000800402087981 */ /* 0x000f24000c1e1100 */
[----:B----4-:R-:W-:-:S13]  /*1060*/  ISETP.NE.AND P1, PT, R8, RZ, PT ;  /* 0x000000ff0800720c */ /* 0x010fda0003f25270 */
[----:B------:R-:W-:Y:S01]  /*1070*/  @!P1 FFMA.FTZ R20, -R42, R20, R23 ;  /* 0x000000142a149223 */ /* 0x000fe20000010117 */
[----:B------:R4:W-:Y:S04]  /*1080*/  @P1 STG.E.U16 desc[UR4][R4.64+0x100], RZ ;  /* 0x000100ff04001986 */ /* 0x0009e8000c101504 */
[----:B------:R-:W-:-:S05]  /*1090*/  @!P1 F2FP.BF16.F32.PACK_AB R20, RZ, R20 ;  /* 0x00000014ff14923e */ /* 0x000fca00000010ff */
[----:B------:R4:W-:Y:S02]  /*10a0*/  @!P1 STG.E.U16 desc[UR4][R4.64+0x100], R20 ;  /* 0x0001001404009986 */ /* 0x0009e4000c101504 */
.L_x_72:
[----:B------:R-:W-:Y:S05]  /*10b0*/  BSYNC B0 ;  /* 0x0000000000007941 */ /* 0x000fea0003800000 */
.L_x_71:
[----:B------:R-:W-:Y:S01]  /*10c0*/  BSSY B0, `(.L_x_73) ;  /* 0x000000a000007945 */ /* 0x000fe20003800000 */
[----:B------:R-:W-:Y:S02]  /*10d0*/  ISETP.GE.AND P1, PT, R0, R35, PT ;  /* 0x000000230000720c */ /* 0x000fe40003f26270 */
[----:B------:R-:W-:Y:S01]  /*10e0*/  LOP3.LUT R0, R7, 0xe0, RZ, 0xfc, !PT ;  /* 0x000000e007007812 */ /* 0x000fe200078efcff */
[----:B------:R-:W-:Y:S10]  /*10f0*/  @P6 BRA `(.L_x_74) ;  /* 0x0000000000186947 */ /* 0x000ff40003800000 */
[----:B------:R-:W5:Y:S02]  /*1100*/  LDG.E.U8 R8, desc[UR4][R2.64+0xa0] ;  /* 0x0000a00402087981 */ /* 0x000f64000c1e1100 */
[----:B-----5:R-:W-:-:S13]  /*1110*/  ISETP.NE.AND P6, PT, R8, RZ, PT ;  /* 0x000000ff0800720c */ /* 0x020fda0003fc5270 */
[----:B------:R-:W-:Y:S01]  /*1120*/  @!P6 FFMA.FTZ R18, -R42, R18, R21 ;  /* 0x000000122a12e223 */ /* 0x000fe20000010115 */
[----:B------:R0:W-:Y:S04]  /*1130*/  @P6 STG.E.U16 desc[UR4][R4.64+0x140], RZ ;  /* 0x000140ff04006986 */ /* 0x0001e8000c101504 */
[----:B------:R-:W-:-:S05]  /*1140*/  @!P6 F2FP.BF16.F32.PACK_AB R18, RZ, R18 ;  /* 0x00000012ff12e23e */ /* 0x000fca00000010ff */
[----:B------:R0:W-:Y:S02]  /*1150*/  @!P6 STG.E.U16 desc[UR4][R4.64+0x140], R18 ;  /* 0x000140120400e986 */ /* 0x0001e4000c101504 */
.L_x_74:
[----:B------:R-:W-:Y:S05]  /*1160*/  BSYNC B0 ;  /* 0x0000000000007941 */ /* 0x000fea0003800000 */
.L_x_73:
        /* <DEDUP_REMOVED lines=10> */
.L_x_76:
[----:B------:R-:W-:Y:S05]  /*1210*/  BSYNC B0 ;  /* 0x0000000000007941 */ /* 0x000fea0003800000 */
.L_x_75:
        /* <DEDUP_REMOVED lines=10> */
.L_x_78:
[----:B------:R-:W-:Y:S05]  /*12c0*/  BSYNC B0 ;  /* 0x0000000000007941 */ /* 0x000fea0003800000 */
.L_x_77:
        /* <DEDUP_REMOVED lines=10> */
.L_x_80:
[----:B------:R-:W-:Y:S05]  /*1370*/  BSYNC B0 ;  /* 0x0000000000007941 */ /* 0x000fea0003800000 */
.L_x_79:
[----:B------:R-:W-:Y:S01]  /*1380*/  BSSY B0, `(.L_x_81) ;  /* 0x0000009000007945 */ /* 0x000fe20003800000 */
[----:B------:R-:W-:-:S03]  /*1390*/  ISETP.GE.AND P1, PT, R0, R35, PT ;  /* 0x000000230000720c */ /* 0x000fc60003f26270 */
[----:B------:R-:W-:Y:S10]  /*13a0*/  @P6 BRA `(.L_x_82) ;  /* 0x0000000000186947 */ /* 0x000ff40003800000 */
[----:B------:R-:W5:Y:S02]  /*13b0*/  LDG.E.U8 R0, desc[UR4][R2.64+0x120] ;  /* 0x0001200402007981 */ /* 0x000f64000c1e1100 */
[----:B-----5:R-:W-:-:S13]  /*13c0*/  ISETP.NE.AND P6, PT, R0, RZ, PT ;  /* 0x000000ff0000720c */ /* 0x020fda0003fc5270 */
[----:B------:R-:W-:Y:S01]  /*13d0*/  @!P6 FFMA.FTZ R10, -R42, R10, R11 ;  /* 0x0000000a2a0ae223 */ /* 0x000fe2000001010b */
[----:B------:R0:W-:Y:S04]  /*13e0*/  @P6 STG.E.U16 desc[UR4][R4.64+0x240], RZ ;  /* 0x000240ff04006986 */ /* 0x0001e8000c101504 */
[----:B------:R-:W-:-:S05]  /*13f0*/  @!P6 F2FP.BF16.F32.PACK_AB R10, RZ, R10 ;  /* 0x0000000aff0ae23e */ /* 0x000fca00000010ff */
[----:B------:R0:W-:Y:S02]  /*1400*/  @!P6 STG.E.U16 desc[UR4][R4.64+0x240], R10 ;  /* 0x0002400a0400e986 */ /* 0x0001e4000c101504 */
.L_x_82:
[----:B------:R-:W-:Y:S05]  /*1410*/  BSYNC B0 ;  /* 0x0000000000007941 */ /* 0x000fea0003800000 */
.L_x_81:
        /* <DEDUP_REMOVED lines=9> */
.L_x_84:
[----:B------:R-:W-:Y:S05]  /*14b0*/  BSYNC B0 ;  /* 0x0000000000007941 */ /* 0x000fea0003800000 */
.L_x_83:
[----:B------:R-:W-:Y:S04]  /*14c0*/  BSSY B0, `(.L_x_85) ;  /* 0x0000008000007945 */ /* 0x000fe80003800000 */
[----:B------:R-:W-:Y:S05]  /*14d0*/  @P0 BRA `(.L_x_86) ;  /* 0x0000000000180947 */ /* 0x000fea0003800000 */
[----:B------:R-:W5:Y:S02]  /*14e0*/  LDG.E.U8 R0, desc[UR4][R2.64+0x160] ;  /* 0x0001600402007981 */ /* 0x000f64000c1e1100 */
[----:B-----5:R-:W-:-:S13]  /*14f0*/  ISETP.NE.AND P0, PT, R0, RZ, PT ;  /* 0x000000ff0000720c */ /* 0x020fda0003f05270 */
[----:B------:R-:W-:Y:S01]  /*1500*/  @!P0 FFMA.FTZ R36, -R42, R36, R45 ;  /* 0x000000242a248223 */ /* 0x000fe2000001012d */
[----:B------:R0:W-:Y:S04]  /*1510*/  @P0 STG.E.U16 desc[UR4][R4.64+0x2c0], RZ ;  /* 0x0002c0ff04000986 */ /* 0x0001e8000c101504 */
[----:B------:R-:W-:-:S05]  /*1520*/  @!P0 F2FP.BF16.F32.PACK_AB R36, RZ, R36 ;  /* 0x00000024ff24823e */ /* 0x000fca00000010ff */
[----:B------:R0:W-:Y:S02]  /*1530*/  @!P0 STG.E.U16 desc[UR4][R4.64+0x2c0], R36 ;  /* 0x0002c02404008986 */ /* 0x0001e4000c101504 */
.L_x_86:
[----:B------:R-:W-:Y:S05]  /*1540*/  BSYNC B0 ;  /* 0x0000000000007941 */ /* 0x000fea0003800000 */
.L_x_85:
        /* <DEDUP_REMOVED lines=8> */
.L_x_88:
[----:B------:R-:W-:Y:S05]  /*15d0*/  BSYNC B0 ;  /* 0x0000000000007941 */ /* 0x000fea0003800000 */
.L_x_87:
        /* <DEDUP_REMOVED lines=8> */
.L_x_90:
[----:B------:R-:W-:Y:S05]  /*1660*/  BSYNC B0 ;  /* 0x0000000000007941 */ /* 0x000fea0003800000 */
.L_x_89:
        /* <DEDUP_REMOVED lines=8> */
.L_x_92:
[----:B------:R-:W-:Y:S05]  /*16f0*/  BSYNC B0 ;  /* 0x0000000000007941 */ /* 0x000fea0003800000 */
.L_x_91:
[----:B------:R-:W-:Y:S05]  /*1700*/  @P6 EXIT ;  /* 0x000000000000694d */ /* 0x000fea0003800000 */
[----:B------:R-:W5:Y:S01]  /*1710*/  LDG.E.U8 R2, desc[UR4][R2.64+0x1e0] ;  /* 0x0001e00402027981 */ /* 0x000f62000c1e1100 */
[----:B------:R-:W-:Y:S02]  /*1720*/  @P5 IMAD.MOV.U32 R0, RZ, RZ, RZ ;  /* 0x000000ffff005224 */ /* 0x000fe400078e00ff */
[----:B------:R-:W-:Y:S01]  /*1730*/  @!P5 IMAD.U32 R0, R6, 0x10000, RZ ;  /* 0x000100000600d824 */ /* 0x000fe200078e00ff */
[----:B-----5:R-:W-:-:S13]  /*1740*/  ISETP.NE.AND P0, PT, R2, RZ, PT ;  /* 0x000000ff0200720c */ /* 0x020fda0003f05270 */
[----:B------:R0:W-:Y:S01]  /*1750*/  @P0 STG.E.U16 desc[UR4][R4.64+0x3c0], RZ ;  /* 0x0003c0ff04000986 */ /* 0x0001e2000c101504 */
[----:B------:R-:W-:Y:S05]  /*1760*/  @P0 EXIT ;  /* 0x000000000000094d */ /* 0x000fea0003800000 */
[----:B------:R-:W-:-:S05]  /*1770*/  FFMA.FTZ R0, -R42, R0, R37 ;  /* 0x000000002a007223 */ /* 0x000fca0000010125 */
[----:B------:R-:W-:-:S05]  /*1780*/  F2FP.BF16.F32.PACK_AB R0, RZ, R0 ;  /* 0x00000000ff00723e */ /* 0x000fca00000010ff */
[----:B------:R-:W-:Y:S01]  /*1790*/  STG.E.U16 desc[UR4][R4.64+0x3c0], R0 ;  /* 0x0003c00004007986 */ /* 0x000fe2000c101504 */
[----:B------:R-:W-:Y:S05]  /*17a0*/  EXIT ;  /* 0x000000000000794d */ /* 0x000fea0003800000 */
.L_x_93:
        /* <DEDUP_REMOVED lines=13> */
.L_x_11637:


//--------------------- .text._ZN43_GLOBAL__N__9ae7fba5_10_SoftMax_cu_9f978f6321softmax_warp_backwardIN3c108BFloat16ES2_fLi8ELb0ELb1EEEvPT0_PKT_S7_iiiPKb --------------------------
	.section	.text._ZN43_GLOBAL__N__9ae7fba5_10_SoftMax_cu_9f978f6321softmax_warp_backwardIN3c108BFloat16ES2_fLi8ELb0ELb1EEEvPT0_PKT_S7_iiiPKb,"ax",@progbits
	.align	128
.text._ZN43_GLOBAL__N__9ae7fba5_10_SoftMax_cu_9f978f6321softmax_warp_backwardIN3c108BFloat16ES2_fLi8ELb0ELb1EEEvPT0_PKT_S7_iiiPKb:
        .type           _ZN43_GLOBAL__N__9ae7fba5_10_SoftMax_cu_9f978f6321softmax_warp_backwardIN3c108BFloat16ES2_fLi8ELb0ELb1EEEvPT0_PKT_S7_iiiPKb,@function
        .size           _ZN43_GLOBAL__N__9ae7fba5_10_SoftMax_cu_9f978f6321softmax_warp_backwardIN3c108BFloat16ES2_fLi8ELb0ELb1EEEvPT0_PKT_S7_iiiPKb,(.L_x_11638 - _ZN43_GLOBAL__N__9ae7fba5_10_SoftMax_cu_9f978f6321softmax_warp_backwardIN3c108BFloat16ES2_fLi8ELb0ELb1EEEvPT0_PKT_S7_iiiPKb)
        .other          _ZN43_GLOBAL__N__9ae7fba5_10_SoftMax_cu_9f978f6321softmax_warp_backwardIN3c108BFloat16ES2_fLi8ELb0ELb1EEEvPT0_PKT_S7_iiiPKb,@"STO_CUDA_ENTRY STV_DEFAULT"
_ZN43_GLOBAL__N__9ae7fba5_10_SoftMax_cu_9f978f6321softmax_warp_backwardIN3c108BFloat16ES2_fLi8ELb0ELb1EEEvPT0_PKT_S7_iiiPKb:
[----:B------:R-:W-:Y:S01]  /*0000*/  LDC R1, c[0x0][0x28] ;  /* 0x00000a00ff017b82 */ /* 0x000fe20000000800 */
[----:B------:R-:W0:Y:S07]  /*0010*/  S2R R3, SR_TID.Y ;  /* 0x0000000000037919 */ /* 0x000e2e0000002200 */
[----:B------:R-:W0:Y:S01]  /*0020*/  S2UR UR4, SR_CTAID.X ;  /* 0x00000000000479c3 */ /* 0x000e220000002500 */
[----:B------:R-:W-:Y:S01]  /*0030*/  ULDC.64 UR6, c[0x0][0x238] ;  /* 0x00008e0000067ab9 */ /* 0x000fe20000000a00 */
[----:B------:R-:W1:Y:S06]  /*0040*/  S2R R13, SR_TID.X ;  /* 0x00000000000d7919 */ /* 0x000e6c0000002100 */
[----:B------:R-:W0:Y:S08]  /*0050*/  LDC R6, c[0x0][0x4] ;  /* 0x00000100ff067b82 */ /* 0x000e300000000800 */
[----:B------:R-:W2:Y:S08]  /*0060*/  LDC R4, c[0x0][0x230] ;  /* 0x00008c00ff047b82 */ /* 0x000eb00000000800 */
[----:B------:R-:W3:Y:S01]  /*0070*/  LDC.64 R8, c[0x0][0x218] ;  /* 0x00008600ff087b82 */ /* 0x000ee20000000a00 */
[----:B0-----:R-:W-:Y:S01]  /*0080*/  IMAD R6, R6, UR4, R3 ;  /* 0x0000000406067c24 */ /* 0x001fe2000f8e0203 */
[----:B------:R-:W-:-:S06]  /*0090*/  ULDC.64 UR4, c[0x0][0x228] ;  /* 0x00008a0000047ab9 */ /* 0x000fcc0000000a00 */
[----:B------:R-:W0:Y:S01]  /*00a0*/  LDC.64 R2, c[0x0][0x220] ;  /* 0x00008800ff027b82 */ /* 0x000e220000000a00 */
[----:B-1----:R-:W-:Y:S02]  /*00b0*/  LOP3.LUT R13, R13, 0x1f, RZ, 0xc0, !PT ;  /* 0x0000001f0d0d7812 */ /* 0x002fe400078ec0ff */
[----:B------:R-:W-:-:S03]  /*00c0*/  IADD3 R27, -R6, UR4, RZ ;  /* 0x00000004061b7c10 */ /* 0x000fc6000fffe1ff */
[----:B------:R-:W-:Y:S01]  /*00d0*/  IMAD R6, R6, UR5, R13 ;  /* 0x0000000506067c24 */ /* 0x000fe2000f8e020d */
[----:B------:R-:W-:Y:S01]  /*00e0*/  ISETP.GT.AND P0, PT, R27, RZ, PT ;  /* 0x000000ff1b00720c */ /* 0x000fe20003f04270 */
[----:B------:R-:W-:-:S03]  /*00f0*/  ULDC.64 UR4, c[0x0][0x208] ;  /* 0x0000820000047ab9 */ /* 0x000fc60000000a00 */
[----:B--2---:R-:W-:Y:S01]  /*0100*/  SEL R0, R4, RZ, P0 ;  /* 0x000000ff04007207 */ /* 0x004fe20000000000 */
[----:B---3--:R-:W-:-:S03]  /*0110*/  IMAD.WIDE R8, R6, 0x2, R8 ;  /* 0x0000000206087825 */ /* 0x008fc600078e0208 */
[----:B------:R-:W-:Y:S01]  /*0120*/  ISETP.GE.AND P1, PT, R13, R0, PT ;  /* 0x000000000d00720c */ /* 0x000fe20003f26270 */
[----:B0-----:R-:W-:-:S12]  /*0130*/  IMAD.WIDE R2, R6, 0x2, R2 ;  /* 0x0000000206027825 */ /* 0x001fd800078e0202 */
[----:B------:R-:W2:Y:S04]  /*0140*/  @!P1 LDG.E.U16 R19, desc[UR4][R8.64] ;  /* 0x0000000408139981 */ /* 0x000ea8000c1e1500 */
[----:B------:R-:W3:Y:S01]  /*0150*/  @!P1 LDG.E.U16 R10, desc[UR4][R2.64] ;  /* 0x00000004020a9981 */ /* 0x000ee2000c1e1500 */
[----:B------:R-:W-:-:S04]  /*0160*/  LOP3.LUT R5, R13, 0x20, RZ, 0xfc, !PT ;  /* 0x000000200d057812 */ /* 0x000fc800078efcff */
[----:B------:R-:W-:Y:S02]  /*0170*/  ISETP.GE.AND P2, PT, R5, R0, PT ;  /* 0x000000000500720c */ /* 0x000fe40003f46270 */
[----:B------:R-:W-:-:S04]  /*0180*/  LOP3.LUT R5, R13, 0x40, RZ, 0xfc, !PT ;  /* 0x000000400d057812 */ /* 0x000fc800078efcff */
[----:B------:R-:W-:Y:S02]  /*0190*/  ISETP.GE.AND P3, PT, R5, R0, PT ;  /* 0x000000000500720c */ /* 0x000fe40003f66270 */
[----:B------:R-:W-:-:S04]  /*01a0*/  LOP3.LUT R5, R13, 0x60, RZ, 0xfc, !PT ;  /* 0x000000600d057812 */ /* 0x000fc800078efcff */
[-C--:B------:R-:W-:Y:S01]  /*01b0*/  ISETP.GE.AND P4, PT, R5, R0.reuse, PT ;  /* 0x000000000500720c */ /* 0x080fe20003f86270 */
[----:B------:R-:W4:Y:S01]  /*01c0*/  @!P2 LDG.E.U16 R18, desc[UR4][R8.64+0x40] ;  /* 0x000040040812a981 */ /* 0x000f22000c1e1500 */
[----:B------:R-:W-:Y:S02]  /*01d0*/  LOP3.LUT R5, R13, 0x80, RZ, 0xfc, !PT ;  /* 0x000000800d057812 */ /* 0x000fe400078efcff */
[----:B------:R-:W-:Y:S01]  /*01e0*/  ISETP.GT.AND P0, PT, R27, RZ, PT ;  /* 0x000000ff1b00720c */ /* 0x000fe20003f04270 */
[----:B------:R-:W5:Y:S01]  /*01f0*/  @!P2 LDG.E.U16 R17, desc[UR4][R2.64+0x40] ;  /* 0x000040040211a981 */ /* 0x000f62000c1e1500 */
[----:B------:R-:W-:Y:S02]  /*0200*/  ISETP.GE.AND P5, PT, R5, R0, PT ;  /* 0x000000000500720c */ /* 0x000fe40003fa6270 */
[----:B------:R-:W-:Y:S01]  /*0210*/  LOP3.LUT R5, R13, 0xa0, RZ, 0xfc, !PT ;  /* 0x000000a00d057812 */ /* 0x000fe200078efcff */
[----:B------:R-:W5:Y:S01]  /*0220*/  @!P3 LDG.E.U16 R16, desc[UR4][R8.64+0x80] ;  /* 0x000080040810b981 */ /* 0x000f62000c1e1500 */
[----:B------:R-:W-:-:S02]  /*0230*/  SEL R20, R4, RZ, P0 ;  /* 0x000000ff04147207 */ /* 0x000fc40000000000 */
[----:B------:R-:W-:Y:S01]  /*0240*/  LOP3.LUT R7, R13, 0xe0, RZ, 0xfc, !PT ;  /* 0x000000e00d077812 */ /* 0x000fe200078efcff */
[----:B------:R-:W5:Y:S01]  /*0250*/  @!P3 LDG.E.U16 R15, desc[UR4][R2.64+0x80] ;  /* 0x00008004020fb981 */ /* 0x000f62000c1e1500 */
[----:B------:R-:W-:Y:S01]  /*0260*/  ISETP.GE.AND P6, PT, R5, R0, PT ;  /* 0x000000000500720c */ /* 0x000fe20003fc6270 */
[----:B------:R-:W-:Y:S02]  /*0270*/  IMAD.MOV.U32 R5, RZ, RZ, RZ ;  /* 0x000000ffff057224 */ /* 0x000fe400078e00ff */
[----:B------:R-:W-:Y:S01]  /*0280*/  IMAD.MOV.U32 R0, RZ, RZ, RZ ;  /* 0x000000ffff007224 */ /* 0x000fe200078e00ff */
[----:B------:R-:W5:Y:S04]  /*0290*/  @!P4 LDG.E.U16 R14, desc[UR4][R8.64+0xc0] ;  /* 0x0000c004080ec981 */ /* 0x000f68000c1e1500 */
[----:B------:R-:W5:Y:S04]  /*02a0*/  @!P4 LDG.E.U16 R12, desc[UR4][R2.64+0xc0] ;  /* 0x0000c004020cc981 */ /* 0x000f68000c1e1500 */
[----:B------:R-:W5:Y:S01]  /*02b0*/  @!P5 LDG.E.U16 R23, desc[UR4][R8.64+0x100] ;  /* 0x000100040817d981 */ /* 0x000f62000c1e1500 */
[----:B------:R-:W-:-:S03]  /*02c0*/  LOP3.LUT R11, R13, 0xc0, RZ, 0xfc, !PT ;  /* 0x000000c00d0b7812 */ /* 0x000fc600078efcff */
[----:B------:R-:W5:Y:S01]  /*02d0*/  @!P5 LDG.E.U16 R26, desc[UR4][R2.64+0x100] ;  /* 0x00010004021ad981 */ /* 0x000f62000c1e1500 */
[----:B------:R-:W-:-:S03]  /*02e0*/  ISETP.GE.AND P0, PT, R11, R20, PT ;  /* 0x000000140b00720c */ /* 0x000fc60003f06270 */
[----:B------:R-:W5:Y:S10]  /*02f0*/  @!P6 LDG.E.U16 R24, desc[UR4][R8.64+0x140] ;  /* 0x000140040818e981 */ /* 0x000f74000c1e1500 */
[----:B------:R-:W5:Y:S01]  /*0300*/  @!P0 LDG.E.U16 R21, desc[UR4][R8.64+0x180] ;  /* 0x0001800408158981 */ /* 0x000f62000c1e1500 */
[----:B--2---:R-:W-:-:S02]  /*0310*/  @!P1 IMAD.U32 R5, R19, 0x10000, RZ ;  /* 0x0001000013059824 */ /* 0x004fc400078e00ff */
[----:B---3--:R-:W-:Y:S01]  /*0320*/  @!P1 IMAD.U32 R0, R10, 0x10000, RZ ;  /* 0x000100000a009824 */ /* 0x008fe200078e00ff */
[----:B------:R-:W-:Y:S01]  /*0330*/  ISETP.GE.AND P1, PT, R7, R20, PT ;  /* 0x000000140700720c */ /* 0x000fe20003f26270 */
[----:B------:R-:W2:Y:S04]  /*0340*/  @!P0 LDG.E.U16 R10, desc[UR4][R2.64+0x180] ;  /* 0x00018004020a8981 */ /* 0x000ea8000c1e1500 */
[----:B------:R-:W3:Y:S08]  /*0350*/  @!P6 LDG.E.U16 R20, desc[UR4][R2.64+0x140] ;  /* 0x000140040214e981 */ /* 0x000ef0000c1e1500 */
[----:B------:R0:W2:Y:S04]  /*0360*/  @!P1 LDG.E.U16 R22, desc[UR4][R8.64+0x1c0] ;  /* 0x0001c00408169981 */ /* 0x0000a8000c1e1500 */
[----:B------:R1:W3:Y:S01]  /*0370*/  @!P1 LDG.E.U16 R25, desc[UR4][R2.64+0x1c0] ;  /* 0x0001c00402199981 */ /* 0x0002e2000c1e1500 */
[----:B------:R-:W-:-:S02]  /*0380*/  IMAD.MOV.U32 R19, RZ, RZ, RZ ;  /* 0x000000ffff137224 */ /* 0x000fc400078e00ff */
[----:B----4-:R-:W-:Y:S02]  /*0390*/  @!P2 IMAD.U32 R19, R18, 0x10000, RZ ;  /* 0x000100001213a824 */ /* 0x010fe400078e00ff */
[----:B------:R-:W-:Y:S02]  /*03a0*/  IMAD.MOV.U32 R18, RZ, RZ, RZ ;  /* 0x000000ffff127224 */ /* 0x000fe400078e00ff */
[----:B-----5:R-:W-:Y:S02]  /*03b0*/  @!P2 IMAD.U32 R18, R17, 0x10000, RZ ;  /* 0x000100001112a824 */ /* 0x020fe400078e00ff */
[----:B------:R-:W-:Y:S02]  /*03c0*/  IMAD.MOV.U32 R17, RZ, RZ, RZ ;  /* 0x000000ffff117224 */ /* 0x000fe400078e00ff */
[----:B------:R-:W-:Y:S02]  /*03d0*/  @!P3 IMAD.U32 R17, R16, 0x10000, RZ ;  /* 0x000100001011b824 */ /* 0x000fe400078e00ff */
[----:B------:R-:W-:-:S02]  /*03e0*/  IMAD.MOV.U32 R16, RZ, RZ, RZ ;  /* 0x000000ffff107224 */ /* 0x000fc400078e00ff */
[----:B------:R-:W-:Y:S02]  /*03f0*/  @!P3 IMAD.U32 R16, R15, 0x10000, RZ ;  /* 0x000100000f10b824 */ /* 0x000fe400078e00ff */
[----:B------:R-:W-:Y:S02]  /*0400*/  IMAD.MOV.U32 R15, RZ, RZ, RZ ;  /* 0x000000ffff0f7224 */ /* 0x000fe400078e00ff */
[----:B------:R-:W-:Y:S01]  /*0410*/  @!P4 IMAD.U32 R15, R14, 0x10000, RZ ;  /* 0x000100000e0fc824 */ /* 0x000fe200078e00ff */
[----:B0-----:R-:W-:Y:S01]  /*0420*/  SHF.R.S32.HI R9, RZ, 0x1f, R6 ;  /* 0x0000001fff097819 */ /* 0x001fe20000011406 */
[----:B------:R-:W-:Y:S01]  /*0430*/  IMAD.MOV.U32 R14, RZ, RZ, RZ ;  /* 0x000000ffff0e7224 */ /* 0x000fe200078e00ff */
[----:B-1----:R-:W-:Y:S01]  /*0440*/  IADD3 R2, P3, R6, UR6, RZ ;  /* 0x0000000606027c10 */ /* 0x002fe2000ff7e0ff */
[----:B------:R-:W-:Y:S02]  /*0450*/  @!P4 IMAD.U32 R14, R12, 0x10000, RZ ;  /* 0x000100000c0ec824 */ /* 0x000fe400078e00ff */
[----:B------:R-:W-:-:S02]  /*0460*/  IMAD.MOV.U32 R12, RZ, RZ, RZ ;  /* 0x000000ffff0c7224 */ /* 0x000fc400078e00ff */
[----:B------:R-:W-:Y:S01]  /*0470*/  @!P5 IMAD.U32 R12, R23, 0x10000, RZ ;  /* 0x00010000170cd824 */ /* 0x000fe200078e00ff */
[----:B------:R-:W-:Y:S01]  /*0480*/  IADD3.X R3, R9, UR7, RZ, P3, !PT ;  /* 0x0000000709037c10 */ /* 0x000fe20009ffe4ff */
[----:B------:R-:W-:Y:S02]  /*0490*/  IMAD.MOV.U32 R23, RZ, RZ, RZ ;  /* 0x000000ffff177224 */ /* 0x000fe400078e00ff */
[----:B------:R-:W-:Y:S02]  /*04a0*/  @!P5 IMAD.U32 R23, R26, 0x10000, RZ ;  /* 0x000100001a17d824 */ /* 0x000fe400078e00ff */
[----:B------:R-:W-:Y:S01]  /*04b0*/  IMAD.MOV.U32 R26, RZ, RZ, RZ ;  /* 0x000000ffff1a7224 */ /* 0x000fe200078e00ff */
[----:B------:R-:W-:Y:S01]  /*04c0*/  ISETP.GE.AND P2, PT, R27, 0x1, PT ;  /* 0x000000011b00780c */ /* 0x000fe20003f46270 */
[----:B------:R-:W-:Y:S01]  /*04d0*/  @!P6 IMAD.U32 R26, R24, 0x10000, RZ ;  /* 0x00010000181ae824 */ /* 0x000fe200078e00ff */
[----:B------:R-:W4:Y:S01]  /*04e0*/  LDG.E.U8 R8, desc[UR4][R2.64+0x20] ;  /* 0x0000200402087981 */ /* 0x000f22000c1e1100 */
[----:B------:R-:W-:-:S02]  /*04f0*/  @P1 IMAD.MOV.U32 R24, RZ, RZ, RZ ;  /* 0x000000ffff181224 */ /* 0x000fc400078e00ff */
[----:B------:R-:W-:Y:S02]  /*0500*/  @P1 IMAD.MOV.U32 R27, RZ, RZ, RZ ;  /* 0x000000ffff1b1224 */ /* 0x000fe400078e00ff */
[----:B------:R-:W-:Y:S02]  /*0510*/  IMAD.MOV.U32 R29, RZ, RZ, RZ ;  /* 0x000000ffff1d7224 */ /* 0x000fe400078e00ff */
[----:B--2---:R-:W-:Y:S02]  /*0520*/  @!P1 IMAD.U32 R24, R22, 0x10000, RZ ;  /* 0x0001000016189824 */ /* 0x004fe400078e00ff */
[----:B------:R-:W2:Y:S01]  /*0530*/  LDG.E.U8 R22, desc[UR4][R2.64+0x60] ;  /* 0x0000600402167981 */ /* 0x000ea2000c1e1100 */
[----:B---3--:R-:W-:-:S03]  /*0540*/  @!P1 IMAD.U32 R27, R25, 0x10000, RZ ;  /* 0x00010000191b9824 */ /* 0x008fc600078e00ff */
[----:B------:R-:W3:Y:S01]  /*0550*/  LDG.E.U8 R25, desc[UR4][R2.64] ;  /* 0x0000000402197981 */ /* 0x000ee2000c1e1100 */
[----:B------:R-:W-:Y:S02]  /*0560*/  @!P6 IMAD.U32 R29, R20, 0x10000, RZ ;  /* 0x00010000141de824 */ /* 0x000fe400078e00ff */
[----:B------:R-:W-:Y:S02]  /*0570*/  IMAD.MOV.U32 R20, RZ, RZ, RZ ;  /* 0x000000ffff147224 */ /* 0x000fe400078e00ff */
[----:B------:R-:W-:Y:S02]  /*0580*/  @!P0 IMAD.U32 R20, R21, 0x10000, RZ ;  /* 0x0001000015148824 */ /* 0x000fe400078e00ff */
[----:B------:R-:W-:Y:S02]  /*0590*/  IMAD.MOV.U32 R21, RZ, RZ, RZ ;  /* 0x000000ffff157224 */ /* 0x000fe400078e00ff */
[----:B------:R-:W-:Y:S02]  /*05a0*/  @!P0 IMAD.U32 R21, R10, 0x10000, RZ ;  /* 0x000100000a158824 */ /* 0x000fe400078e00ff */
[----:B------:R-:W5:Y:S01]  /*05b0*/  LDG.E.U8 R10, desc[UR4][R2.64+0x40] ;  /* 0x00004004020a7981 */ /* 0x000f62000c1e1100 */
[----:B----4-:R-:W-:-:S03]  /*05c0*/  ISETP.NE.AND P6, PT, R8, RZ, PT ;  /* 0x000000ff0800720c */ /* 0x010fc60003fc5270 */
[----:B------:R-:W4:Y:S01]  /*05d0*/  LDG.E.U8 R8, desc[UR4][R2.64+0xc0] ;  /* 0x0000c00402087981 */ /* 0x000f22000c1e1100 */
[----:B--2---:R-:W-:-:S03]  /*05e0*/  ISETP.NE.AND P3, PT, R22, RZ, PT ;  /* 0x000000ff1600720c */ /* 0x004fc60003f65270 */
[----:B------:R-:W2:Y:S01]  /*05f0*/  LDG.E.U8 R22, desc[UR4][R2.64+0x80] ;  /* 0x0000800402167981 */ /* 0x000ea2000c1e1100 */
[----:B---3--:R-:W-:-:S03]  /*0600*/  ISETP.NE.AND P0, PT, R25, RZ, PT ;  /* 0x000000ff1900720c */ /* 0x008fc60003f05270 */
[----:B------:R-:W3:Y:S01]  /*0610*/  LDG.E.U8 R25, desc[UR4][R2.64+0xa0] ;  /* 0x0000a00402197981 */ /* 0x000ee2000c1e1100 */
[----:B-----5:R-:W-:-:S03]  /*0620*/  ISETP.NE.AND P1, PT, R10, RZ, PT ;  /* 0x000000ff0a00720c */ /* 0x020fc60003f25270 */
[----:B------:R-:W5:Y:S01]  /*0630*/  LDG.E.U8 R10, desc[UR4][R2.64+0xe0] ;  /* 0x0000e004020a7981 */ /* 0x000f62000c1e1100 */
[----:B--2---:R-:W-:Y:S01]  /*0640*/  ISETP.NE.AND P4, PT, R22, RZ, PT ;  /* 0x000000ff1600720c */ /* 0x004fe20003f85270 */
[----:B------:R-:W-:Y:S01]  /*0650*/  FADD.FTZ R22, RZ, R5 ;  /* 0x00000005ff167221 */ /* 0x000fe20000010000 */
[----:B---3--:R-:W-:-:S04]  /*0660*/  ISETP.NE.AND P5, PT, R25, RZ, PT ;  /* 0x000000ff1900720c */ /* 0x008fc80003fa5270 */
[----:B------:R-:W-:-:S05]  /*0670*/  FSEL R25, R22, RZ, !P0 ;  /* 0x000000ff16197208 */ /* 0x000fca0004000000 */
[----:B------:R-:W-:Y:S01]  /*0680*/  @!P6 FADD.FTZ R25, R25, R19 ;  /* 0x000000131919e221 */ /* 0x000fe20000010000 */
[----:B----4-:R-:W-:-:S03]  /*0690*/  ISETP.NE.AND P6, PT, R8, RZ, PT ;  /* 0x000000ff0800720c */ /* 0x010fc60003fc5270 */
[----:B------:R-:W-:Y:S01]  /*06a0*/  @!P1 FADD.FTZ R25, R25, R17 ;  /* 0x0000001119199221 */ /* 0x000fe20000010000 */
[----:B-----5:R-:W-:-:S03]  /*06b0*/  ISETP.NE.AND P1, PT, R10, RZ, PT ;  /* 0x000000ff0a00720c */ /* 0x020fc60003f25270 */
[----:B------:R-:W-:-:S04]  /*06c0*/  @!P3 FADD.FTZ R25, R25, R15 ;  /* 0x0000000f1919b221 */ /* 0x000fc80000010000 */
[----:B------:R-:W-:-:S04]  /*06d0*/  @!P4 FADD.FTZ R25, R25, R12 ;  /* 0x0000000c1919c221 */ /* 0x000fc80000010000 */
[----:B------:R-:W-:-:S04]  /*06e0*/  @!P5 FADD.FTZ R25, R25, R26 ;  /* 0x0000001a1919d221 */ /* 0x000fc80000010000 */
[----:B------:R-:W-:-:S04]  /*06f0*/  @!P6 FADD.FTZ R25, R25, R20 ;  /* 0x000000141919e221 */ /* 0x000fc80000010000 */
[----:B------:R-:W-:-:S05]  /*0700*/  @!P1 FADD.FTZ R25, R25, R24 ;  /* 0x0000001819199221 */ /* 0x000fca0000010000 */
[----:B------:R-:W0:Y:S02]  /*0710*/  SHFL.BFLY PT, R8, R25, 0x10, 0x1f ;  /* 0x0e001f0019087f89 */ /* 0x000e2400000e0000 */
[----:B0-----:R-:W-:-:S05]  /*0720*/  FADD.FTZ R8, R25, R8 ;  /* 0x0000000819087221 */ /* 0x001fca0000010000 */
[----:B------:R-:W0:Y:S02]  /*0730*/  SHFL.BFLY PT, R10, R8, 0x8, 0x1f ;  /* 0x0d001f00080a7f89 */ /* 0x000e2400000e0000 */
[----:B0-----:R-:W-:-:S05]  /*0740*/  FADD.FTZ R22, R8, R10 ;  /* 0x0000000a08167221 */ /* 0x001fca0000010000 */
[----:B------:R-:W0:Y:S02]  /*0750*/  SHFL.BFLY PT, R10, R22, 0x4, 0x1f ;  /* 0x0c801f00160a7f89 */ /* 0x000e2400000e0000 */
[----:B0-----:R-:W-:-:S05]  /*0760*/  FADD.FTZ R28, R22, R10 ;  /* 0x0000000a161c7221 */ /* 0x001fca0000010000 */
[----:B------:R-:W0:Y:S02]  /*0770*/  SHFL.BFLY PT, R10, R28, 0x2, 0x1f ;  /* 0x0c401f001c0a7f89 */ /* 0x000e2400000e0000 */
[----:B0-----:R-:W-:-:S05]  /*0780*/  FADD.FTZ R10, R28, R10 ;  /* 0x0000000a1c0a7221 */ /* 0x001fca0000010000 */
[----:B------:R-:W0:Y:S02]  /*0790*/  SHFL.BFLY PT, R25, R10, 0x1, 0x1f ;  /* 0x0c201f000a197f89 */ /* 0x000e2400000e0000 */
[----:B0-----:R-:W-:Y:S01]  /*07a0*/  FADD.FTZ R10, R10, R25 ;  /* 0x000000190a0a7221 */ /* 0x001fe20000010000 */
[----:B------:R-:W-:Y:S06]  /*07b0*/  @!P2 EXIT ;  /* 0x000000000000a94d */ /* 0x000fec0003800000 */
[----:B------:R-:W0:Y:S01]  /*07c0*/  S2R R8, SR_TID.X ;  /* 0x0000000000087919 */ /* 0x000e220000002100 */
[-C--:B------:R-:W-:Y:S01]  /*07d0*/  ISETP.GE.AND P6, PT, R13, R4.reuse, PT ;  /* 0x000000040d00720c */ /* 0x080fe20003fc6270 */
[----:B------:R-:W-:Y:S01]  /*07e0*/  ULDC.64 UR6, c[0x0][0x210] ;  /* 0x0000840000067ab9 */ /* 0x000fe20000000a00 */
[-C--:B------:R-:W-:Y:S01]  /*07f0*/  ISETP.GE.AND P1, PT, R11, R4.reuse, PT ;  /* 0x000000040b00720c */ /* 0x080fe20003f26270 */
[----:B------:R-:W-:Y:S01]  /*0800*/  BSSY B0, `(.L_x_94) ;  /* 0x0000014000007945 */ /* 0x000fe20003800000 */
[----:B------:R-:W-:Y:S02]  /*0810*/  ISETP.GE.AND P2, PT, R7, R4, PT ;  /* 0x000000040700720c */ /* 0x000fe40003f46270 */
[----:B0-----:R-:W-:Y:S02]  /*0820*/  LOP3.LUT R11, R8, 0x1f, RZ, 0xc0, !PT ;  /* 0x0000001f080b7812 */ /* 0x001fe400078ec0ff */
[----:B------:R-:W-:Y:S02]  /*0830*/  LEA R8, P3, R6, UR6, 0x1 ;  /* 0x0000000606087c11 */ /* 0x000fe4000f8608ff */
[----:B------:R-:W-:-:S02]  /*0840*/  LOP3.LUT R7, R11, 0x20, RZ, 0xfc, !PT ;  /* 0x000000200b077812 */ /* 0x000fc400078efcff */
[----:B------:R-:W-:Y:S02]  /*0850*/  LOP3.LUT R13, R11, 0x40, RZ, 0xfc, !PT ;  /* 0x000000400b0d7812 */ /* 0x000fe400078efcff */
[----:B------:R-:W-:Y:S02]  /*0860*/  LEA.HI.X R9, R6, UR7, R9, 0x1, P3 ;  /* 0x0000000706097c11 */ /* 0x000fe400098f0c09 */
[-C--:B------:R-:W-:Y:S02]  /*0870*/  ISETP.GE.AND P4, PT, R7, R4.reuse, PT ;  /* 0x000000040700720c */ /* 0x080fe40003f86270 */
[----:B------:R-:W-:Y:S02]  /*0880*/  ISETP.GE.AND P3, PT, R13, R4, PT ;  /* 0x000000040d00720c */ /* 0x000fe40003f66270 */
[C---:B------:R-:W-:Y:S02]  /*0890*/  LOP3.LUT R25, R11.reuse, 0x60, RZ, 0xfc, !PT ;  /* 0x000000600b197812 */ /* 0x040fe400078efcff */
[----:B------:R-:W-:-:S02]  /*08a0*/  LOP3.LUT R13, R11, 0x80, RZ, 0xfc, !PT ;  /* 0x000000800b0d7812 */ /* 0x000fc400078efcff */
[----:B------:R-:W-:Y:S02]  /*08b0*/  P2R R6, PR, RZ, 0x10 ;  /* 0x00000010ff067803 */ /* 0x000fe40000000000 */
[-C--:B------:R-:W-:Y:S02]  /*08c0*/  ISETP.GE.AND P4, PT, R25, R4.reuse, PT ;  /* 0x000000041900720c */ /* 0x080fe40003f86270 */
[----:B------:R-:W-:Y:S02]  /*08d0*/  LOP3.LUT R11, R11, 0xa0, RZ, 0xfc, !PT ;  /* 0x000000a00b0b7812 */ /* 0x000fe400078efcff */
[----:B------:R-:W-:Y:S01]  /*08e0*/  ISETP.GE.AND P5, PT, R13, R4, PT ;  /* 0x000000040d00720c */ /* 0x000fe20003fa6270 */
[----:B------:R-:W-:-:S12]  /*08f0*/  @P6 BRA `(.L_x_95) ;  /* 0x0000000000106947 */ /* 0x000fd80003800000 */
[----:B------:R-:W-:Y:S01]  /*0900*/  @!P0 FFMA.FTZ R0, -R10, R0, R5 ;  /* 0x000000000a008223 */ /* 0x000fe20000010105 */
[----:B------:R0:W-:Y:S04]  /*0910*/  @P0 STG.E.U16 desc[UR4][R8.64], RZ ;  /* 0x000000ff08000986 */ /* 0x0001e8000c101504 */
[----:B------:R-:W-:-:S05]  /*0920*/  @!P0 F2FP.BF16.F32.PACK_AB R0, RZ, R0 ;  /* 0x00000000ff00823e */ /* 0x000fca00000010ff */
[----:B------:R0:W-:Y:S02]  /*0930*/  @!P0 STG.E.U16 desc[UR4][R8.64], R0 ;  /* 0x0000000008008986 */ /* 0x0001e4000c101504 */
.L_x_95:
[----:B------:R-:W-:Y:S05]  /*0940*/  BSYNC B0 ;  /* 0x0000000000007941 */ /* 0x000fea0003800000 */
.L_x_94:
[-C--:B------:R-:W-:Y:S01]  /*0950*/  ISETP.GE.AND P6, PT, R7, R4.reuse, PT ;  /* 0x000000040700720c */ /* 0x080fe20003fc6270 */
[----:B------:R-:W-:Y:S01]  /*0960*/  BSSY B0, `(.L_x_96) ;  /* 0x0000009000007945 */ /* 0x000fe20003800000 */
[----:B------:R-:W-:-:S11]  /*0970*/  ISETP.GE.AND P0, PT, R11, R4, PT ;  /* 0x000000040b00720c */ /* 0x000fd60003f06270 */
[----:B------:R-:W-:Y:S05]  /*0980*/  @P6 BRA `(.L_x_97) ;  /* 0x0000000000186947 */ /* 0x000fea0003800000 */
[----:B0-----:R-:W2:Y:S02]  /*0990*/  LDG.E.U8 R0, desc[UR4][R2.64+0x20] ;  /* 0x0000200402007981 */ /* 0x001ea4000c1e1100 */
[----:B--2---:R-:W-:-:S13]  /*09a0*/  ISETP.NE.AND P6, PT, R0, RZ, PT ;  /* 0x000000ff0000720c */ /* 0x004fda0003fc5270 */
[----:B------:R-:W-:Y:S01]  /*09b0*/  @!P6 FFMA.FTZ R18, -R10, R18, R19 ;  /* 0x000000120a12e223 */ /* 0x000fe20000010113 */
[----:B------:R1:W-:Y:S04]  /*09c0*/  @P6 STG.E.U16 desc[UR4][R8.64+0x40], RZ ;  /* 0x000040ff08006986 */ /* 0x0003e8000c101504 */
[----:B------:R-:W-:-:S05]  /*09d0*/  @!P6 F2FP.BF16.F32.PACK_AB R18, RZ, R18 ;  /* 0x00000012ff12e23e */ /* 0x000fca00000010ff */
[----:B------:R1:W-:Y:S02]  /*09e0*/  @!P6 STG.E.U16 desc[UR4][R8.64+0x40], R18 ;  /* 0x000040120800e986 */ /* 0x0003e4000c101504 */
.L_x_97:
[----:B------:R-:W-:Y:S05]  /*09f0*/  BSYNC B0 ;  /* 0x0000000000007941 */ /* 0x000fea0003800000 */
.L_x_96:
[----:B------:R-:W-:Y:S04]  /*0a00*/  BSSY B0, `(.L_x_98) ;  /* 0x0000008000007945 */ /* 0x000fe80003800000 */
[----:B------:R-:W-:Y:S05]  /*0a10*/  @P3 BRA `(.L_x_99) ;  /* 0x0000000000183947 */ /* 0x000fea0003800000 */
[----:B0-----:R-:W2:Y:S02]  /*0a20*/  LDG.E.U8 R0, desc[UR4][R2.64+0x40] ;  /* 0x0000400402007981 */ /* 0x001ea4000c1e1100 */
[----:B--2---:R-:W-:-:S13]  /*0a30*/  ISETP.NE.AND P3, PT, R0, RZ, PT ;  /* 0x000000ff0000720c */ /* 0x004fda0003f65270 */
[----:B------:R-:W-:Y:S01]  /*0a40*/  @!P3 FFMA.FTZ R16, -R10, R16, R17 ;  /* 0x000000100a10b223 */ /* 0x000fe20000010111 */
[----:B------:R2:W-:Y:S04]  /*0a50*/  @P3 STG.E.U16 desc[UR4][R8.64+0x80], RZ ;  /* 0x000080ff08003986 */ /* 0x0005e8000c101504 */
[----:B------:R-:W-:-:S05]  /*0a60*/  @!P3 F2FP.BF16.F32.PACK_AB R16, RZ, R16 ;  /* 0x00000010ff10b23e */ /* 0x000fca00000010ff */
[----:B------:R2:W-:Y:S02]  /*0a70*/  @!P3 STG.E.U16 desc[UR4][R8.64+0x80], R16 ;  /* 0x000080100800b986 */ /* 0x0005e4000c101504 */
.L_x_99:
[----:B------:R-:W-:Y:S05]  /*0a80*/  BSYNC B0 ;  /* 0x0000000000007941 */ /* 0x000fea0003800000 */
.L_x_98:
[----:B------:R-:W-:Y:S04]  /*0a90*/  BSSY B0, `(.L_x_100) ;  /* 0x0000008000007945 */ /* 0x000fe80003800000 */
[----:B------:R-:W-:Y:S05]  /*0aa0*/  @P4 BRA `(.L_x_101) ;  /* 0x0000000000184947 */ /* 0x000fea0003800000 */
[----:B0-----:R-:W3:Y:S02]  /*0ab0*/  LDG.E.U8 R0, desc[UR4][R2.64+0x60] ;  /* 0x0000600402007981 */ /* 0x001ee4000c1e1100 */
[----:B---3--:R-:W-:-:S13]  /*0ac0*/  ISETP.NE.AND P3, PT, R0, RZ, PT ;  /* 0x000000ff0000720c */ /* 0x008fda0003f65270 */
[----:B------:R-:W-:Y:S01]  /*0ad0*/  @!P3 FFMA.FTZ R14, -R10, R14, R15 ;  /* 0x0000000e0a0eb223 */ /* 0x000fe2000001010f */
[----:B------:R3:W-:Y:S04]  /*0ae0*/  @P3 STG.E.U16 desc[UR4][R8.64+0xc0], RZ ;  /* 0x0000c0ff08003986 */ /* 0x0007e8000c101504 */
[----:B------:R-:W-:-:S05]  /*0af0*/  @!P3 F2FP.BF16.F32.PACK_AB R14, RZ, R14 ;  /* 0x0000000eff0eb23e */ /* 0x000fca00000010ff */
[----:B------:R3:W-:Y:S02]  /*0b00*/  @!P3 STG.E.U16 desc[UR4][R8.64+0xc0], R14 ;  /* 0x0000c00e0800b986 */ /* 0x0007e4000c101504 */
.L_x_101:
[----:B------:R-:W-:Y:S05]  /*0b10*/  BSYNC B0 ;  /* 0x0000000000007941 */ /* 0x000fea0003800000 */
.L_x_100:
[----:B------:R-:W-:Y:S04]  /*0b20*/  BSSY B0, `(.L_x_102) ;  /* 0x0000008000007945 */ /* 0x000fe80003800000 */
[----:B------:R-:W-:Y:S05]  /*0b30*/  @P5 BRA `(.L_x_103) ;  /* 0x0000000000185947 */ /* 0x000fea0003800000 */
[----:B0-----:R-:W4:Y:S02]  /*0b40*/  LDG.E.U8 R0, desc[UR4][R2.64+0x80] ;  /* 0x0000800402007981 */ /* 0x001f24000c1e1100 */
[----:B----4-:R-:W-:-:S13]  /*0b50*/  ISETP.NE.AND P3, PT, R0, RZ, PT ;  /* 0x000000ff0000720c */ /* 0x010fda0003f65270 */
[----:B------:R-:W-:Y:S01]  /*0b60*/  @!P3 FFMA.FTZ R23, -R10, R23, R12 ;  /* 0x000000170a17b223 */ /* 0x000fe2000001010c */
[----:B------:R4:W-:Y:S04]  /*0b70*/  @P3 STG.E.U16 desc[UR4][R8.64+0x100], RZ ;  /* 0x000100ff08003986 */ /* 0x0009e8000c101504 */
[----:B------:R-:W-:-:S05]  /*0b80*/  @!P3 F2FP.BF16.F32.PACK_AB R23, RZ, R23 ;  /* 0x00000017ff17b23e */ /* 0x000fca00000010ff */
[----:B------:R4:W-:Y:S02]  /*0b90*/  @!P3 STG.E.U16 desc[UR4][R8.64+0x100], R23 ;  /* 0x000100170800b986 */ /* 0x0009e4000c101504 */
.L_x_103:
[----:B------:R-:W-:Y:S05]  /*0ba0*/  BSYNC B0 ;  /* 0x0000000000007941 */ /* 0x000fea0003800000 */
.L_x_102:
[----:B------:R-:W-:Y:S04]  /*0bb0*/  BSSY B0, `(.L_x_104) ;  /* 0x0000008000007945 */ /* 0x000fe80003800000 */
[----:B------:R-:W-:Y:S05]  /*0bc0*/  @P0 BRA `(.L_x_105) ;  /* 0x0000000000180947 */ /* 0x000fea0003800000 */
[----:B0-----:R-:W5:Y:S02]  /*0bd0*/  LDG.E.U8 R0, desc[UR4][R2.64+0xa0] ;  /* 0x0000a00402007981 */ /* 0x001f64000c1e1100 */
[----:B-----5:R-:W-:-:S13]  /*0be0*/  ISETP.NE.AND P0, PT, R0, RZ, PT ;  /* 0x000000ff0000720c */ /* 0x020fda0003f05270 */
[----:B------:R-:W-:Y:S01]  /*0bf0*/  @!P0 FFMA.FTZ R29, -R10, R29, R26 ;  /* 0x0000001d0a1d8223 */ /* 0x000fe2000001011a */
[----:B------:R0:W-:Y:S04]  /*0c00*/  @P0 STG.E.U16 desc[UR4][R8.64+0x140], RZ ;  /* 0x000140ff08000986 */ /* 0x0001e8000c101504 */
[----:B------:R-:W-:-:S05]  /*0c10*/  @!P0 F2FP.BF16.F32.PACK_AB R29, RZ, R29 ;  /* 0x0000001dff1d823e */ /* 0x000fca00000010ff */
[----:B------:R0:W-:Y:S02]  /*0c20*/  @!P0 STG.E.U16 desc[UR4][R8.64+0x140], R29 ;  /* 0x0001401d08008986 */ /* 0x0001e4000c101504 */
.L_x_105:
[----:B------:R-:W-:Y:S05]  /*0c30*/  BSYNC B0 ;  /* 0x0000000000007941 */ /* 0x000fea0003800000 */
.L_x_104:
        /* <DEDUP_REMOVED lines=8> */
.L_x_107:
[----:B------:R-:W-:Y:S05]  /*0cc0*/  BSYNC B0 ;  /* 0x0000000000007941 */ /* 0x000fea0003800000 */
.L_x_106:
[----:B------:R-:W-:Y:S05]  /*0cd0*/  @P2 EXIT ;  /* 0x000000000000294d */ /* 0x000fea0003800000 */
[----:B------:R-:W5:Y:S02]  /*0ce0*/  LDG.E.U8 R2, desc[UR4][R2.64+0xe0] ;  /* 0x0000e00402027981 */ /* 0x000f64000c1e1100 */
[----:B-----5:R-:W-:-:S13]  /*0cf0*/  ISETP.NE.AND P0, PT, R2, RZ, PT ;  /* 0x000000ff0200720c */ /* 0x020fda0003f05270 */
[----:B------:R0:W-:Y:S01]  /*0d00*/  @P0 STG.E.U16 desc[UR4][R8.64+0x1c0], RZ ;  /* 0x0001c0ff08000986 */ /* 0x0001e2000c101504 */
[----:B------:R-:W-:Y:S05]  /*0d10*/  @P0 EXIT ;  /* 0x000000000000094d */ /* 0x000fea0003800000 */
[----:B------:R-:W-:-:S05]  /*0d20*/  FFMA.FTZ R27, -R10, R27, R24 ;  /* 0x0000001b0a1b7223 */ /* 0x000fca0000010118 */
[----:B------:R-:W-:-:S05]  /*0d30*/  F2FP.BF16.F32.PACK_AB R27, RZ, R27 ;  /* 0x0000001bff1b723e */ /* 0x000fca00000010ff */
[----:B------:R-:W-:Y:S01]  /*0d40*/  STG.E.U16 desc[UR4][R8.64+0x1c0], R27 ;  /* 0x0001c01b08007986 */ /* 0x000fe2000c101504 */
[----:B------:R-:W-:Y:S05]  /*0d50*/  EXIT ;  /* 0x000000000000794d */ /* 0x000fea0003800000 */
.L_x_108:
        /* <DEDUP_REMOVED lines=10> */
.L_x_11638:


//--------------------- .text._ZN43_GLOBAL__N__9ae7fba5_10_SoftMax_cu_9f978f6321softmax_warp_backwardIN3c108BFloat16ES2_fLi7ELb0ELb1EEEvPT0_PKT_S7_iiiPKb --------------------------
	.section	.text._ZN43_GLOBAL__N__9ae7fba5_10_SoftMax_cu_9f978f6321softmax_warp_backwardIN3c108BFloat16ES2_fLi7ELb0ELb1EEEvPT0_PKT_S7_iiiPKb,"ax",@progbits
	.align	128
.text._ZN43_GLOBAL__N__9ae7fba5_10_SoftMax_cu_9f978f6321softmax_warp_backwardIN3c108BFloat16ES2_fLi7ELb0ELb1EEEvPT0_PKT_S7_iiiPKb:
        .type           _ZN43_GLOBAL__N__9ae7fba5_10_SoftMax_cu_9f978f6321softmax_warp_backwardIN3c108BFloat16ES2_fLi7ELb0ELb1EEEvPT0_PKT_S7_iiiPKb,@function
        .size           _ZN43_GLOBAL__N__9ae7fba5_10_SoftMax_cu_9f978f6321softmax_warp_backwardIN3c108BFloat16ES2_fLi7ELb0ELb1EEEvPT0_PKT_S7_iiiPKb,(.L_x_11639 - _ZN43_GLOBAL__N__9ae7fba5_10_SoftMax_cu_9f978f6321softmax_warp_backwardIN3c108BFloat16ES2_fLi7ELb0ELb1EEEvPT0_PKT_S7_iiiPKb)
        .other          _ZN43_GLOBAL__N__9ae7fba5_10_SoftMax_cu_9f978f6321softmax_warp_backwardIN3c108BFloat16ES2_fLi7ELb0ELb1EEEvPT0_PKT_S7_iiiPKb,@"STO_CUDA_ENTRY STV_DEFAULT"
_ZN43_GLOBAL__N__9ae7fba5_10_SoftMax_cu_9f978f6321softmax_warp_backwardIN3c108BFloat16ES2_fLi7ELb0ELb1EEEvPT0_PKT_S7_iiiPKb:
[----:B------:R-:W-:Y:S01]  /*0000*/  LDC R1, c[0x0][0x28] ;  /* 0x00000a00ff017b82 */ /* 0x000fe20000000800 */
[----:B------:R-:W0:Y:S07]  /*0010*/  S2R R3, SR_TID.Y ;  /* 0x0000000000037919 */ /* 0x000e2e0000002200 */
[----:B------:R-:W0:Y:S01]  /*0020*/  S2UR UR6, SR_CTAID.X ;  /* 0x00000000000679c3 */ /* 0x000e220000002500 */
[----:B------:R-:W-:Y:S01]  /*0030*/  ULDC.64 UR4, c[0x0][0x208] ;  /* 0x0000820000047ab9 */ /* 0x000fe20000000a00 */
[----:B------:R-:W-:Y:S01]  /*0040*/  ULDC.64 UR8, c[0x0][0x238] ;  /* 0x00008e0000087ab9 */ /* 0x000fe20000000a00 */
[----:B------:R-:W1:Y:S05]  /*0050*/  S2R R6, SR_TID.X ;  /* 0x0000000000067919 */ /* 0x000e6a0000002100 */
[----:B------:R-:W0:Y:S08]  /*0060*/  LDC R0, c[0x0][0x4] ;  /* 0x00000100ff007b82 */ /* 0x000e300000000800 */
[----:B------:R-:W2:Y:S08]  /*0070*/  LDC.64 R4, c[0x0][0x228] ;  /* 0x00008a00ff047b82 */ /* 0x000eb00000000a00 */
[----:B------:R-:W3:Y:S01]  /*0080*/  LDC R13, c[0x0][0x230] ;  /* 0x00008c00ff0d7b82 */ /* 0x000ee20000000800 */
[----:B0-----:R-:W-:-:S07]  /*0090*/  IMAD R0, R0, UR6, R3 ;  /* 0x0000000600007c24 */ /* 0x001fce000f8e0203 */
[----:B------:R-:W0:Y:S01]  /*00a0*/  LDC.64 R8, c[0x0][0x220] ;  /* 0x00008800ff087b82 */ /* 0x000e220000000a00 */
[----:B------:R-:W-:Y:S01]  /*00b0*/  IMAD.SHL.U32 R19, R0, 0x2, RZ ;  /* 0x0000000200137824 */ /* 0x000fe200078e00ff */
[----:B-1----:R-:W-:-:S03]  /*00c0*/  LOP3.LUT R0, R6, 0x1f, RZ, 0xc0, !PT ;  /* 0x0000001f06007812 */ /* 0x002fc600078ec0ff */
[----:B--2---:R-:W-:-:S03]  /*00d0*/  IMAD.IADD R24, R4, 0x1, -R19 ;  /* 0x0000000104187824 */ /* 0x004fc600078e0a13 */
[----:B------:R-:W1:Y:S01]  /*00e0*/  LDC.64 R2, c[0x0][0x218] ;  /* 0x00008600ff027b82 */ /* 0x000e620000000a00 */
[----:B------:R-:W-:Y:S01]  /*00f0*/  LOP3.LUT R10, R0, 0x20, RZ, 0xfc, !PT ;  /* 0x00000020000a7812 */ /* 0x000fe200078efcff */
[----:B------:R-:W-:Y:S01]  /*0100*/  IMAD R19, R19, R5, R0 ;  /* 0x0000000513137224 */ /* 0x000fe200078e0200 */
[----:B------:R-:W-:-:S04]  /*0110*/  ISETP.GT.AND P0, PT, R24, RZ, PT ;  /* 0x000000ff1800720c */ /* 0x000fc80003f04270 */
[----:B---3--:R-:W-:-:S04]  /*0120*/  SEL R7, R13, RZ, P0 ;  /* 0x000000ff0d077207 */ /* 0x008fc80000000000 */
[-C--:B------:R-:W-:Y:S02]  /*0130*/  ISETP.GE.AND P0, PT, R0, R7.reuse, PT ;  /* 0x000000070000720c */ /* 0x080fe40003f06270 */
[----:B------:R-:W-:Y:S01]  /*0140*/  ISETP.GE.AND P1, PT, R10, R7, PT ;  /* 0x000000070a00720c */ /* 0x000fe20003f26270 */
[----:B0-----:R-:W-:Y:S01]  /*0150*/  IMAD.WIDE R8, R19, 0x2, R8 ;  /* 0x0000000213087825 */ /* 0x001fe200078e0208 */
[----:B------:R-:W-:-:S03]  /*0160*/  LOP3.LUT R22, R0, 0x40, RZ, 0xfc, !PT ;  /* 0x0000004000167812 */ /* 0x000fc600078efcff */
[----:B-1----:R-:W-:-:S06]  /*0170*/  IMAD.WIDE R2, R19, 0x2, R2 ;  /* 0x0000000213027825 */ /* 0x002fcc00078e0202 */
[----:B------:R-:W2:Y:S04]  /*0180*/  @!P0 LDG.E.U16 R5, desc[UR4][R8.64] ;  /* 0x0000000408058981 */ /* 0x000ea8000c1e1500 */
        /* <DEDUP_REMOVED lines=8> */
[----:B------:R0:W4:Y:S01]  /*0210*/  @!P3 LDG.E.U16 R27, desc[UR4][R2.64+0xc0] ;  /* 0x0000c004021bb981 */ /* 0x000122000c1e1500 */
[----:B------:R-:W-:Y:S02]  /*0220*/  SHF.R.S32.HI R18, RZ, 0x1f, R19 ;  /* 0x0000001fff127819 */ /* 0x000fe40000011413 */
[----:B------:R-:W-:-:S02]  /*0230*/  IADD3 R6, P4, R19, UR8, RZ ;  /* 0x0000000813067c10 */ /* 0x000fc4000ff9e0ff */
[----:B------:R-:W-:Y:S02]  /*0240*/  CS2R R16, SRZ ;  /* 0x0000000000107805 */ /* 0x000fe4000001ff00 */
[----:B------:R-:W-:Y:S01]  /*0250*/  VIMNMX R24, R24, 0x2, PT ;  /* 0x0000000218187848 */ /* 0x000fe20003fe0100 */
[----:B------:R-:W-:Y:S01]  /*0260*/  IMAD.MOV.U32 R15, RZ, RZ, RZ ;  /* 0x000000ffff0f7224 */ /* 0x000fe200078e00ff */
[----:B------:R-:W-:Y:S01]  /*0270*/  IADD3.X R7, R18, UR9, RZ, P4, !PT ;  /* 0x0000000912077c10 */ /* 0x000fe2000a7fe4ff */
[----:B------:R-:W-:Y:S01]  /*0280*/  ULDC.64 UR8, c[0x0][0x218] ;  /* 0x0000860000087ab9 */ /* 0x000fe20000000a00 */
[----:B------:R-:W-:Y:S01]  /*0290*/  IMAD.MOV.U32 R32, RZ, RZ, RZ ;  /* 0x000000ffff207224 */ /* 0x000fe200078e00ff */
[----:B------:R1:W4:Y:S04]  /*02a0*/  @!P3 LDG.E.U16 R37, desc[UR4][R8.64+0xc0] ;  /* 0x0000c0040825b981 */ /* 0x000328000c1e1500 */
[----:B------:R-:W4:Y:S04]  /*02b0*/  LDG.E.U8 R30, desc[UR4][R6.64+0x20] ;  /* 0x00002004061e7981 */ /* 0x000f28000c1e1100 */
[----:B------:R-:W4:Y:S01]  /*02c0*/  LDG.E.U8 R21, desc[UR4][R6.64] ;  /* 0x0000000406157981 */ /* 0x000f22000c1e1100 */
[----:B------:R-:W-:-:S03]  /*02d0*/  ISETP.GT.AND P4, PT, R24, 0x1, PT ;  /* 0x000000011800780c */ /* 0x000fc60003f84270 */
[----:B------:R-:W4:Y:S01]  /*02e0*/  LDG.E.U8 R23, desc[UR4][R6.64+0x40] ;  /* 0x0000400406177981 */ /* 0x000f22000c1e1100 */
[----:B------:R-:W-:Y:S02]  /*02f0*/  SEL R29, R13, RZ, P4 ;  /* 0x000000ff0d1d7207 */ /* 0x000fe40002000000 */
[----:B0-----:R-:W-:Y:S02]  /*0300*/  SHF.R.S32.HI R3, RZ, 0x1f, R13 ;  /* 0x0000001fff037819 */ /* 0x001fe4000001140d */
[----:B------:R-:W-:-:S05]  /*0310*/  IADD3 R14, P4, R19, R13, RZ ;  /* 0x0000000d130e7210 */ /* 0x000fca0007f9e0ff */
[----:B------:R-:W-:Y:S01]  /*0320*/  IMAD.SHL.U32 R31, R14, 0x2, RZ ;  /* 0x000000020e1f7824 */ /* 0x000fe200078e00ff */
[----:B------:R-:W-:-:S04]  /*0330*/  ISETP.GE.AND P5, PT, R10, R29, PT ;  /* 0x0000001d0a00720c */ /* 0x000fc80003fa6270 */
[----:B------:R-:W-:Y:S01]  /*0340*/  IADD3 R10, P6, R31, UR8, RZ ;  /* 0x000000081f0a7c10 */ /* 0x000fe2000ffde0ff */
[----:B--2---:R-:W-:Y:S02]  /*0350*/  @!P0 IMAD.U32 R16, R5, 0x10000, RZ ;  /* 0x0001000005108824 */ /* 0x004fe400078e00ff */
[----:B------:R-:W-:Y:S01]  /*0360*/  IMAD.X R5, R18, 0x1, R3, P4 ;  /* 0x0000000112057824 */ /* 0x000fe200020e0603 */
[-C--:B------:R-:W-:Y:S01]  /*0370*/  ISETP.GE.AND P4, PT, R0, R29.reuse, PT ;  /* 0x0000001d0000720c */ /* 0x080fe20003f86270 */
[----:B---3--:R-:W-:Y:S02]  /*0380*/  @!P0 IMAD.U32 R17, R12, 0x10000, RZ ;  /* 0x000100000c118824 */ /* 0x008fe400078e00ff */
[----:B------:R-:W-:Y:S01]  /*0390*/  IMAD.MOV.U32 R12, RZ, RZ, RZ ;  /* 0x000000ffff0c7224 */ /* 0x000fe200078e00ff */
[----:B------:R-:W-:Y:S01]  /*03a0*/  SHF.L.U64.HI R34, R14, 0x1, R5 ;  /* 0x000000010e227819 */ /* 0x000fe20000010205 */
[----:B----4-:R-:W-:Y:S01]  /*03b0*/  @!P1 IMAD.U32 R15, R11, 0x10000, RZ ;  /* 0x000100000b0f9824 */ /* 0x010fe200078e00ff */
[-C--:B------:R-:W-:Y:S01]  /*03c0*/  ISETP.GE.AND P0, PT, R20, R29.reuse, PT ;  /* 0x0000001d1400720c */ /* 0x080fe20003f06270 */
[----:B------:R-:W-:Y:S01]  /*03d0*/  @!P1 IMAD.U32 R12, R25, 0x10000, RZ ;  /* 0x00010000190c9824 */ /* 0x000fe200078e00ff */
[----:B------:R-:W-:-:S02]  /*03e0*/  ISETP.GE.AND P1, PT, R22, R29, PT ;  /* 0x0000001d1600720c */ /* 0x000fc40003f26270 */
[----:B------:R-:W2:Y:S01]  /*03f0*/  LDG.E.U8 R29, desc[UR4][R6.64+0x60] ;  /* 0x00006004061d7981 */ /* 0x000ea2000c1e1100 */
[----:B------:R-:W-:Y:S01]  /*0400*/  IADD3.X R11, R34, UR9, RZ, P6, !PT ;  /* 0x00000009220b7c10 */ /* 0x000fe2000b7fe4ff */
[----:B------:R-:W-:Y:S01]  /*0410*/  ULDC.64 UR8, c[0x0][0x220] ;  /* 0x0000880000087ab9 */ /* 0x000fe20000000a00 */
[----:B------:R-:W-:-:S03]  /*0420*/  IADD3 R2, P6, R6, R13, RZ ;  /* 0x0000000d06027210 */ /* 0x000fc60007fde0ff */
[----:B------:R-:W3:Y:S02]  /*0430*/  @!P4 LDG.E.U16 R25, desc[UR4][R10.64] ;  /* 0x000000040a19c981 */ /* 0x000ee4000c1e1500 */
[----:B------:R-:W-:Y:S02]  /*0440*/  IMAD.X R3, R3, 0x1, R7, P6 ;  /* 0x0000000103037824 */ /* 0x000fe400030e0607 */
[----:B------:R-:W4:Y:S01]  /*0450*/  @!P5 LDG.E.U16 R35, desc[UR4][R10.64+0x40] ;  /* 0x000040040a23d981 */ /* 0x000f22000c1e1500 */
[----:B------:R-:W-:-:S03]  /*0460*/  @!P2 IMAD.U32 R32, R33, 0x10000, RZ ;  /* 0x000100002120a824 */ /* 0x000fc600078e00ff */
[----:B------:R-:W4:Y:S01]  /*0470*/  @!P1 LDG.E.U16 R26, desc[UR4][R10.64+0x80] ;  /* 0x000080040a1a9981 */ /* 0x000f22000c1e1500 */
[----:B------:R-:W-:-:S03]  /*0480*/  IMAD.MOV.U32 R33, RZ, RZ, RZ ;  /* 0x000000ffff217224 */ /* 0x000fc600078e00ff */
[----:B------:R-:W4:Y:S01]  /*0490*/  @!P0 LDG.E.U16 R28, desc[UR4][R10.64+0xc0] ;  /* 0x0000c0040a1c8981 */ /* 0x000f22000c1e1500 */
[----:B------:R-:W-:Y:S02]  /*04a0*/  @!P2 IMAD.U32 R33, R36, 0x10000, RZ ;  /* 0x000100002421a824 */ /* 0x000fe400078e00ff */
[----:B------:R-:W-:Y:S02]  /*04b0*/  IMAD.MOV.U32 R36, RZ, RZ, RZ ;  /* 0x000000ffff247224 */ /* 0x000fe400078e00ff */
[----:B------:R-:W-:Y:S02]  /*04c0*/  @!P3 IMAD.U32 R36, R27, 0x10000, RZ ;  /* 0x000100001b24b824 */ /* 0x000fe400078e00ff */
[----:B------:R-:W4:Y:S04]  /*04d0*/  LDG.E.U8 R27, desc[UR4][R2.64+0x20] ;  /* 0x00002004021b7981 */ /* 0x000f28000c1e1100 */
[----:B------:R-:W4:Y:S04]  /*04e0*/  LDG.E.U8 R10, desc[UR4][R2.64] ;  /* 0x00000004020a7981 */ /* 0x000f28000c1e1100 */
[----:B------:R-:W4:Y:S01]  /*04f0*/  LDG.E.U8 R11, desc[UR4][R2.64+0x40] ;  /* 0x00004004020b7981 */ /* 0x000f22000c1e1100 */
[----:B------:R-:W-:-:S03]  /*0500*/  ISETP.NE.AND P6, PT, R30, RZ, PT ;  /* 0x000000ff1e00720c */ /* 0x000fc60003fc5270 */
[----:B------:R-:W4:Y:S01]  /*0510*/  LDG.E.U8 R30, desc[UR4][R2.64+0x60] ;  /* 0x00006004021e7981 */ /* 0x000f22000c1e1100 */
[----:B-1----:R-:W-:Y:S01]  /*0520*/  IADD3 R8, P2, R31, UR8, RZ ;  /* 0x000000081f087c10 */ /* 0x002fe2000ff5e0ff */
[----:B------:R-:W-:-:S03]  /*0530*/  FADD.FTZ R31, RZ, R17 ;  /* 0x00000011ff1f7221 */ /* 0x000fc60000010000 */
[----:B------:R-:W-:Y:S02]  /*0540*/  IADD3.X R9, R34, UR9, RZ, P2, !PT ;  /* 0x0000000922097c10 */ /* 0x000fe400097fe4ff */
[----:B------:R-:W-:-:S04]  /*0550*/  ISETP.NE.AND P2, PT, R21, RZ, PT ;  /* 0x000000ff1500720c */ /* 0x000fc80003f45270 */
[----:B------:R-:W-:-:S05]  /*0560*/  FSEL R31, R31, RZ, !P2 ;  /* 0x000000ff1f1f7208 */ /* 0x000fca0005000000 */
[----:B------:R-:W-:Y:S01]  /*0570*/  @!P6 FADD.FTZ R31, R31, R15 ;  /* 0x0000000f1f1fe221 */ /* 0x000fe20000010000 */
[----:B------:R-:W-:Y:S01]  /*0580*/  ISETP.NE.AND P6, PT, R23, RZ, PT ;  /* 0x000000ff1700720c */ /* 0x000fe20003fc5270 */
[----:B------:R-:W-:-:S12]  /*0590*/  IMAD.MOV.U32 R23, RZ, RZ, RZ ;  /* 0x000000ffff177224 */ /* 0x000fd800078e00ff */
[----:B------:R-:W-:Y:S01]  /*05a0*/  @!P6 FADD.FTZ R31, R31, R32 ;  /* 0x000000201f1fe221 */ /* 0x000fe20000010000 */
[----:B------:R-:W-:Y:S01]  /*05b0*/  HFMA2.MMA R21, -RZ, RZ, 0, 0 ;  /* 0x00000000ff157435 */ /* 0x000fe200000001ff */
[----:B--2---:R-:W-:Y:S02]  /*05c0*/  ISETP.NE.AND P6, PT, R29, RZ, PT ;  /* 0x000000ff1d00720c */ /* 0x004fe40003fc5270 */
[----:B------:R-:W2:Y:S01]  /*05d0*/  @!P5 LDG.E.U16 R29, desc[UR4][R8.64+0x40] ;  /* 0x00004004081dd981 */ /* 0x000ea2000c1e1500 */
[----:B---3--:R-:W-:-:S04]  /*05e0*/  @!P4 IMAD.U32 R23, R25, 0x10000, RZ ;  /* 0x000100001917c824 */ /* 0x008fc800078e00ff */
[----:B------:R-:W-:-:S06]  /*05f0*/  FADD.FTZ R34, RZ, R23 ;  /* 0x00000017ff227221 */ /* 0x000fcc0000010000 */
[----:B------:R-:W-:Y:S01]  /*0600*/  @!P6 FADD.FTZ R31, R31, R36 ;  /* 0x000000241f1fe221 */ /* 0x000fe20000010000 */
[----:B----4-:R-:W-:Y:S01]  /*0610*/  @!P5 IMAD.U32 R21, R35, 0x10000, RZ ;  /* 0x000100002315d824 */ /* 0x010fe200078e00ff */
[----:B------:R-:W-:-:S04]  /*0620*/  ISETP.NE.AND P6, PT, R10, RZ, PT ;  /* 0x000000ff0a00720c */ /* 0x000fc80003fc5270 */
[----:B------:R-:W-:Y:S02]  /*0630*/  FSEL R34, R34, RZ, !P6 ;  /* 0x000000ff22227208 */ /* 0x000fe40007000000 */
[----:B------:R-:W-:Y:S01]  /*0640*/  ISETP.NE.AND P6, PT, R27, RZ, PT ;  /* 0x000000ff1b00720c */ /* 0x000fe20003fc5270 */
[----:B------:R-:W-:Y:S02]  /*0650*/  IMAD.MOV.U32 R25, RZ, RZ, RZ ;  /* 0x000000ffff197224 */ /* 0x000fe400078e00ff */
[----:B------:R-:W-:Y:S02]  /*0660*/  @!P1 IMAD.U32 R25, R26, 0x10000, RZ ;  /* 0x000100001a199824 */ /* 0x000fe400078e00ff */
[----:B------:R-:W3:Y:S08]  /*0670*/  @!P4 LDG.E.U16 R26, desc[UR4][R8.64] ;  /* 0x00000004081ac981 */ /* 0x000ef0000c1e1500 */
[----:B------:R-:W-:Y:S01]  /*0680*/  @!P6 FADD.FTZ R34, R34, R21 ;  /* 0x000000152222e221 */ /* 0x000fe20000010000 */
[----:B------:R-:W-:Y:S01]  /*0690*/  ISETP.NE.AND P6, PT, R11, RZ, PT ;  /* 0x000000ff0b00720c */ /* 0x000fe20003fc5270 */
[----:B------:R-:W-:Y:S01]  /*06a0*/  @P0 IMAD.MOV.U32 R10, RZ, RZ, RZ ;  /* 0x000000ffff0a0224 */ /* 0x000fe200078e00ff */
[----:B------:R0:W5:Y:S01]  /*06b0*/  @!P1 LDG.E.U16 R11, desc[UR4][R8.64+0x80] ;  /* 0x00008004080b9981 */ /* 0x000162000c1e1500 */
[----:B------:R-:W-:-:S10]  /*06c0*/  @!P0 IMAD.U32 R10, R28, 0x10000, RZ ;  /* 0x000100001c0a8824 */ /* 0x000fd400078e00ff */
[----:B------:R-:W-:Y:S01]  /*06d0*/  @!P6 FADD.FTZ R34, R34, R25 ;  /* 0x000000192222e221 */ /* 0x000fe20000010000 */
[----:B------:R-:W-:-:S13]  /*06e0*/  ISETP.NE.AND P6, PT, R30, RZ, PT ;  /* 0x000000ff1e00720c */ /* 0x000fda0003fc5270 */
[----:B------:R-:W-:Y:S01]  /*06f0*/  @!P6 FADD.FTZ R34, R34, R10 ;  /* 0x0000000a2222e221 */ /* 0x000fe20000010000 */
[----:B------:R-:W-:Y:S02]  /*0700*/  ISETP.GE.AND P6, PT, R24, 0x1, PT ;  /* 0x000000011800780c */ /* 0x000fe40003fc6270 */
[----:B------:R0:W5:Y:S04]  /*0710*/  @!P0 LDG.E.U16 R24, desc[UR4][R8.64+0xc0] ;  /* 0x0000c00408188981 */ /* 0x000168000c1e1500 */
[----:B------:R-:W1:Y:S04]  /*0720*/  SHFL.BFLY PT, R28, R31, 0x10, 0x1f ;  /* 0x0e001f001f1c7f89 */ /* 0x000e6800000e0000 */
[----:B------:R-:W4:Y:S01]  /*0730*/  SHFL.BFLY PT, R27, R34, 0x10, 0x1f ;  /* 0x0e001f00221b7f89 */ /* 0x000f2200000e0000 */
[----:B-1----:R-:W-:Y:S01]  /*0740*/  FADD.FTZ R28, R31, R28 ;  /* 0x0000001c1f1c7221 */ /* 0x002fe20000010000 */
[----:B----4-:R-:W-:-:S04]  /*0750*/  FADD.FTZ R27, R34, R27 ;  /* 0x0000001b221b7221 */ /* 0x010fc80000010000 */
        /* <DEDUP_REMOVED lines=8> */
[----:B------:R-:W-:Y:S04]  /*07e0*/  SHFL.BFLY PT, R34, R35, 0x2, 0x1f ;  /* 0x0c401f0023227f89 */ /* 0x000fe800000e0000 */
[----:B------:R-:W1:Y:S01]  /*07f0*/  SHFL.BFLY PT, R31, R30, 0x2, 0x1f ;  /* 0x0c401f001e1f7f89 */ /* 0x000e6200000e0000 */
[----:B------:R-:W-:Y:S01]  /*0800*/  MOV R28, RZ ;  /* 0x000000ff001c7202 */ /* 0x000fe20000000f00 */
[----:B------:R-:W-:Y:S02]  /*0810*/  IMAD.MOV.U32 R27, RZ, RZ, RZ ;  /* 0x000000ffff1b7224 */ /* 0x000fe400078e00ff */
[----:B------:R-:W-:Y:S02]  /*0820*/  @!P3 IMAD.U32 R27, R37, 0x10000, RZ ;  /* 0x00010000251bb824 */ /* 0x000fe400078e00ff */
[----:B-1----:R-:W-:Y:S01]  /*0830*/  FADD.FTZ R31, R30, R31 ;  /* 0x0000001f1e1f7221 */ /* 0x002fe20000010000 */
[----:B--2---:R-:W-:-:S02]  /*0840*/  @!P5 IMAD.U32 R28, R29, 0x10000, RZ ;  /* 0x000100001d1cd824 */ /* 0x004fc400078e00ff */
[----:B------:R-:W-:Y:S01]  /*0850*/  FADD.FTZ R29, R35, R34 ;  /* 0x00000022231d7221 */ /* 0x000fe20000010000 */
[----:B------:R-:W-:-:S04]  /*0860*/  IMAD.MOV.U32 R34, RZ, RZ, RZ ;  /* 0x000000ffff227224 */ /* 0x000fc800078e00ff */
[----:B------:R0:W1:Y:S01]  /*0870*/  SHFL.BFLY PT, R35, R29, 0x1, 0x1f ;  /* 0x0c201f001d237f89 */ /* 0x00006200000e0000 */
[----:B---3--:R-:W-:-:S03]  /*0880*/  @!P4 IMAD.U32 R34, R26, 0x10000, RZ ;  /* 0x000100001a22c824 */ /* 0x008fc600078e00ff */
[----:B------:R0:W2:Y:S01]  /*0890*/  SHFL.BFLY PT, R26, R31, 0x1, 0x1f ;  /* 0x0c201f001f1a7f89 */ /* 0x0000a200000e0000 */
[----:B-1----:R-:W-:Y:S05]  /*08a0*/  @!P6 EXIT ;  /* 0x000000000000e94d */ /* 0x002fea0003800000 */
[----:B0-----:R-:W0:Y:S01]  /*08b0*/  S2R R8, SR_TID.X ;  /* 0x0000000000087919 */ /* 0x001e220000002100 */
[-C--:B------:R-:W-:Y:S01]  /*08c0*/  ISETP.GE.AND P3, PT, R0, R13.reuse, PT ;  /* 0x0000000d0000720c */ /* 0x080fe20003f66270 */
[----:B------:R-:W1:Y:S01]  /*08d0*/  LDC R37, c[0x0][0x4] ;  /* 0x00000100ff257b82 */ /* 0x000e620000000800 */
[-C--:B------:R-:W-:Y:S01]  /*08e0*/  ISETP.GE.AND P5, PT, R20, R13.reuse, PT ;  /* 0x0000000d1400720c */ /* 0x080fe20003fa6270 */
[----:B------:R-:W1:Y:S01]  /*08f0*/  S2R R0, SR_TID.Y ;  /* 0x0000000000007919 */ /* 0x000e620000002200 */
[----:B------:R-:W-:Y:S01]  /*0900*/  ULDC.64 UR8, c[0x0][0x210] ;  /* 0x0000840000087ab9 */ /* 0x000fe20000000a00 */
[----:B------:R-:W-:Y:S01]  /*0910*/  BSSY B0, `(.L_x_109) ;  /* 0x000000f000007945 */ /* 0x000fe20003800000 */
[----:B------:R-:W-:Y:S01]  /*0920*/  ISETP.GE.AND P4, PT, R22, R13, PT ;  /* 0x0000000d1600720c */ /* 0x000fe20003f86270 */
[----:B------:R-:W-:Y:S01]  /*0930*/  FADD.FTZ R35, R29, R35 ;  /* 0x000000231d237221 */ /* 0x000fe20000010000 */
[----:B0-----:R-:W-:-:S04]  /*0940*/  LOP3.LUT R8, R8, 0x1f, RZ, 0xc0, !PT ;  /* 0x0000001f08087812 */ /* 0x001fc800078ec0ff */
[----:B------:R-:W-:Y:S01]  /*0950*/  LOP3.LUT R20, R8, 0x20, RZ, 0xfc, !PT ;  /* 0x0000002008147812 */ /* 0x000fe200078efcff */
[----:B-1----:R-:W-:Y:S01]  /*0960*/  IMAD R37, R37, UR6, R0 ;  /* 0x0000000625257c24 */ /* 0x002fe2000f8e0200 */
[----:B------:R-:W-:-:S03]  /*0970*/  LEA R8, P6, R19, UR8, 0x1 ;  /* 0x0000000813087c11 */ /* 0x000fc6000f8c08ff */
[----:B------:R-:W-:Y:S01]  /*0980*/  IMAD R4, R37, -0x2, R4 ;  /* 0xfffffffe25047824 */ /* 0x000fe200078e0204 */
[----:B------:R-:W-:Y:S02]  /*0990*/  LEA.HI.X R9, R19, UR9, R18, 0x1, P6 ;  /* 0x0000000913097c11 */ /* 0x000fe4000b0f0c12 */
[----:B------:R-:W-:Y:S01]  /*09a0*/  ISETP.GE.AND P6, PT, R20, R13, PT ;  /* 0x0000000d1400720c */ /* 0x000fe20003fc6270 */
[----:B------:R-:W-:-:S12]  /*09b0*/  @P3 BRA `(.L_x_110) ;  /* 0x0000000000103947 */ /* 0x000fd80003800000 */
[----:B------:R-:W-:Y:S01]  /*09c0*/  @!P2 FFMA.FTZ R16, R35, -R16, R17 ;  /* 0x800000102310a223 */ /* 0x000fe20000010011 */
[----:B------:R0:W-:Y:S04]  /*09d0*/  @P2 STG.E.U16 desc[UR4][R8.64], RZ ;  /* 0x000000ff08002986 */ /* 0x0001e8000c101504 */
[----:B------:R-:W-:-:S05]  /*09e0*/  @!P2 F2FP.BF16.F32.PACK_AB R16, RZ, R16 ;  /* 0x00000010ff10a23e */ /* 0x000fca00000010ff */
[----:B------:R0:W-:Y:S02]  /*09f0*/  @!P2 STG.E.U16 desc[UR4][R8.64], R16 ;  /* 0x000000100800a986 */ /* 0x0001e4000c101504 */
.L_x_110:
[----:B------:R-:W-:Y:S05]  /*0a00*/  BSYNC B0 ;  /* 0x0000000000007941 */ /* 0x000fea0003800000 */
.L_x_109:
[----:B------:R-:W-:Y:S04]  /*0a10*/  BSSY B0, `(.L_x_111) ;  /* 0x0000008000007945 */ /* 0x000fe80003800000 */
[----:B------:R-:W-:Y:S05]  /*0a20*/  @P6 BRA `(.L_x_112) ;  /* 0x0000000000186947 */ /* 0x000fea0003800000 */
[----:B------:R-:W3:Y:S02]  /*0a30*/  LDG.E.U8 R0, desc[UR4][R6.64+0x20] ;  /* 0x0000200406007981 */ /* 0x000ee4000c1e1100 */
[----:B---3--:R-:W-:-:S13]  /*0a40*/  ISETP.NE.AND P2, PT, R0, RZ, PT ;  /* 0x000000ff0000720c */ /* 0x008fda0003f45270 */
[----:B------:R-:W-:Y:S01]  /*0a50*/  @!P2 FFMA.FTZ R12, R35, -R12, R15 ;  /* 0x8000000c230ca223 */ /* 0x000fe2000001000f */
[----:B------:R1:W-:Y:S04]  /*0a60*/  @P2 STG.E.U16 desc[UR4][R8.64+0x40], RZ ;  /* 0x000040ff08002986 */ /* 0x0003e8000c101504 */
[----:B------:R-:W-:-:S05]  /*0a70*/  @!P2 F2FP.BF16.F32.PACK_AB R12, RZ, R12 ;  /* 0x0000000cff0ca23e */ /* 0x000fca00000010ff */
[----:B------:R1:W-:Y:S02]  /*0a80*/  @!P2 STG.E.U16 desc[UR4][R8.64+0x40], R12 ;  /* 0x0000400c0800a986 */ /* 0x0003e4000c101504 */
.L_x_112:
[----:B------:R-:W-:Y:S05]  /*0a90*/  BSYNC B0 ;  /* 0x0000000000007941 */ /* 0x000fea0003800000 */
.L_x_111:
        /* <DEDUP_REMOVED lines=8> */
.L_x_114:
[----:B------:R-:W-:Y:S05]  /*0b20*/  BSYNC B0 ;  /* 0x0000000000007941 */ /* 0x000fea0003800000 */
.L_x_113:
[----:B------:R-:W-:Y:S04]  /*0b30*/  BSSY B0, `(.L_x_115) ;  /* 0x0000008000007945 */ /* 0x000fe80003800000 */
[----:B------:R-:W-:Y:S05]  /*0b40*/  @P5 BRA `(.L_x_116) ;  /* 0x0000000000185947 */ /* 0x000fea0003800000 */
[----:B------:R-:W4:Y:S02]  /*0b50*/  LDG.E.U8 R6, desc[UR4][R6.64+0x60] ;  /* 0x0000600406067981 */ /* 0x000f24000c1e1100 */
[----:B----4-:R-:W-:-:S13]  /*0b60*/  ISETP.NE.AND P2, PT, R6, RZ, PT ;  /* 0x000000ff0600720c */ /* 0x010fda0003f45270 */
[----:B------:R-:W-:Y:S01]  /*0b70*/  @!P2 FFMA.FTZ R27, R35, -R27, R36 ;  /* 0x8000001b231ba223 */ /* 0x000fe20000010024 */
[----:B------:R4:W-:Y:S04]  /*0b80*/  @P2 STG.E.U16 desc[UR4][R8.64+0xc0], RZ ;  /* 0x0000c0ff08002986 */ /* 0x0009e8000c101504 */
[----:B------:R-:W-:-:S05]  /*0b90*/  @!P2 F2FP.BF16.F32.PACK_AB R27, RZ, R27 ;  /* 0x0000001bff1ba23e */ /* 0x000fca00000010ff */
[----:B------:R4:W-:Y:S02]  /*0ba0*/  @!P2 STG.E.U16 desc[UR4][R8.64+0xc0], R27 ;  /* 0x0000c01b0800a986 */ /* 0x0009e4000c101504 */
.L_x_116:
[----:B------:R-:W-:Y:S05]  /*0bb0*/  BSYNC B0 ;  /* 0x0000000000007941 */ /* 0x000fea0003800000 */
.L_x_115:
[----:B------:R-:W-:-:S13]  /*0bc0*/  ISETP.GE.AND P2, PT, R4, 0x2, PT ;  /* 0x000000020400780c */ /* 0x000fda0003f46270 */
[----:B------:R-:W-:Y:S05]  /*0bd0*/  @!P2 EXIT ;  /* 0x000000000000a94d */ /* 0x000fea0003800000 */
[C---:B------:R-:W-:Y:S01]  /*0be0*/  LEA R4, P2, R14.reuse, UR8, 0x1 ;  /* 0x000000080e047c11 */ /* 0x040fe2000f8408ff */
[----:B------:R-:W-:Y:S01]  /*0bf0*/  BSSY B0, `(.L_x_117) ;  /* 0x000000c000007945 */ /* 0x000fe20003800000 */
[----:B------:R-:W-:Y:S02]  /*0c00*/  IMAD.MOV.U32 R0, RZ, RZ, RZ ;  /* 0x000000ffff007224 */ /* 0x000fe400078e00ff */
[----:B--2---:R-:W-:Y:S01]  /*0c10*/  FADD.FTZ R26, R31, R26 ;  /* 0x0000001a1f1a7221 */ /* 0x004fe20000010000 */
[----:B------:R-:W-:Y:S01]  /*0c20*/  LEA.HI.X R5, R14, UR9, R5, 0x1, P2 ;  /* 0x000000090e057c11 */ /* 0x000fe200090f0c05 */
[----:B-----5:R-:W-:Y:S01]  /*0c30*/  @!P1 IMAD.U32 R0, R11, 0x10000, RZ ;  /* 0x000100000b009824 */ /* 0x020fe200078e00ff */
[----:B------:R-:W-:Y:S06]  /*0c40*/  @P3 BRA `(.L_x_118) ;  /* 0x0000000000183947 */ /* 0x000fec0003800000 */
[----:B------:R-:W2:Y:S02]  /*0c50*/  LDG.E.U8 R6, desc[UR4][R2.64] ;  /* 0x0000000402067981 */ /* 0x000ea4000c1e1100 */
[----:B--2---:R-:W-:-:S13]  /*0c60*/  ISETP.NE.AND P1, PT, R6, RZ, PT ;  /* 0x000000ff0600720c */ /* 0x004fda0003f25270 */
[----:B------:R-:W-:Y:S01]  /*0c70*/  @!P1 FFMA.FTZ R34, R26, -R34, R23 ;  /* 0x800000221a229223 */ /* 0x000fe20000010017 */
[----:B------:R2:W-:Y:S04]  /*0c80*/  @P1 STG.E.U16 desc[UR4][R4.64], RZ ;  /* 0x000000ff04001986 */ /* 0x0005e8000c101504 */
[----:B------:R-:W-:-:S05]  /*0c90*/  @!P1 F2FP.BF16.F32.PACK_AB R34, RZ, R34 ;  /* 0x00000022ff22923e */ /* 0x000fca00000010ff */
[----:B------:R2:W-:Y:S02]  /*0ca0*/  @!P1 STG.E.U16 desc[UR4][R4.64], R34 ;  /* 0x0000002204009986 */ /* 0x0005e4000c101504 */
.L_x_118:
[----:B------:R-:W-:Y:S05]  /*0cb0*/  BSYNC B0 ;  /* 0x0000000000007941 */ /* 0x000fea0003800000 */
.L_x_117:
[----:B------:R-:W-:Y:S04]  /*0cc0*/  BSSY B0, `(.L_x_119) ;  /* 0x0000008000007945 */ /* 0x000fe80003800000 */
[----:B------:R-:W-:Y:S05]  /*0cd0*/  @P6 BRA `(.L_x_120) ;  /* 0x0000000000186947 */ /* 0x000fea0003800000 */
[----:B------:R-:W5:Y:S02]  /*0ce0*/  LDG.E.U8 R6, desc[UR4][R2.64+0x20] ;  /* 0x0000200402067981 */ /* 0x000f64000c1e1100 */
[----:B-----5:R-:W-:-:S13]  /*0cf0*/  ISETP.NE.AND P1, PT, R6, RZ, PT ;  /* 0x000000ff0600720c */ /* 0x020fda0003f25270 */
[----:B------:R-:W-:Y:S01]  /*0d00*/  @!P1 FFMA.FTZ R28, R26, -R28, R21 ;  /* 0x8000001c1a1c9223 */ /* 0x000fe20000010015 */
[----:B------:R0:W-:Y:S04]  /*0d10*/  @P1 STG.E.U16 desc[UR4][R4.64+0x40], RZ ;  /* 0x000040ff04001986 */ /* 0x0001e8000c101504 */
[----:B------:R-:W-:-:S05]  /*0d20*/  @!P1 F2FP.BF16.F32.PACK_AB R28, RZ, R28 ;  /* 0x0000001cff1c923e */ /* 0x000fca00000010ff */
[----:B------:R0:W-:Y:S02]  /*0d30*/  @!P1 STG.E.U16 desc[UR4][R4.64+0x40], R28 ;  /* 0x0000401c04009986 */ /* 0x0001e4000c101504 */
.L_x_120:
[----:B------:R-:W-:Y:S05]  /*0d40*/  BSYNC B0 ;  /* 0x0000000000007941 */ /* 0x000fea0003800000 */
.L_x_119:
        /* <DEDUP_REMOVED lines=8> */
.L_x_122:
[----:B------:R-:W-:Y:S05]  /*0dd0*/  BSYNC B0 ;  /* 0x0000000000007941 */ /* 0x000fea0003800000 */
.L_x_121:
[----:B------:R-:W-:Y:S05]  /*0de0*/  @P5 EXIT ;  /* 0x000000000000594d */ /* 0x000fea0003800000 */
[----:B------:R-:W5:Y:S01]  /*0df0*/  LDG.E.U8 R2, desc[UR4][R2.64+0x60] ;  /* 0x0000600402027981 */ /* 0x000f62000c1e1100 */
[----:B------:R-:W-:Y:S02]  /*0e00*/  @P0 IMAD.MOV.U32 R7, RZ, RZ, RZ ;  /* 0x000000ffff070224 */ /* 0x000fe400078e00ff */
[----:B------:R-:W-:Y:S01]  /*0e10*/  @!P0 IMAD.U32 R7, R24, 0x10000, RZ ;  /* 0x0001000018078824 */ /* 0x000fe200078e00ff */
[----:B-----5:R-:W-:-:S13]  /*0e20*/  ISETP.NE.AND P1, PT, R2, RZ, PT ;  /* 0x000000ff0200720c */ /* 0x020fda0003f25270 */
[----:B------:R0:W-:Y:S01]  /*0e30*/  @P1 STG.E.U16 desc[UR4][R4.64+0xc0], RZ ;  /* 0x0000c0ff04001986 */ /* 0x0001e2000c101504 */
[----:B------:R-:W-:Y:S05]  /*0e40*/  @P1 EXIT ;  /* 0x000000000000194d */ /* 0x000fea0003800000 */
[----:B------:R-:W-:-:S05]  /*0e50*/  FFMA.FTZ R7, R26, -R7, R10 ;  /* 0x800000071a077223 */ /* 0x000fca000001000a */
[----:B------:R-:W-:-:S05]  /*0e60*/  F2FP.BF16.F32.PACK_AB R7, RZ, R7 ;  /* 0x00000007ff07723e */ /* 0x000fca00000010ff */
[----:B------:R-:W-:Y:S01]  /*0e70*/  STG.E.U16 desc[UR4][R4.64+0xc0], R7 ;  /* 0x0000c00704007986 */ /* 0x000fe2000c101504 */
[----:B------:R-:W-:Y:S05]  /*0e80*/  EXIT ;  /* 0x000000000000794d */ /* 0x000fea0003800000 */
.L_x_123:
        /* <DEDUP_REMOVED lines=15> */
.L_x_11639:


//--------------------- .text._ZN43_GLOBAL__N__9ae7fba5_10_SoftMax_cu_9f978f6321softmax_warp_backwardIN3c108BFloat16ES2_fLi6ELb0ELb1EEEvPT0_PKT_S7_iiiPKb --------------------------
	.section	.text._ZN43_GLOBAL__N__9ae7fba5_10_SoftMax_cu_9f978f6321softmax_warp_backwardIN3c108BFloat16ES2_fLi6ELb0ELb1EEEvPT0_PKT_S7_iiiPKb,"ax",@progbits
	.align	128
.text._ZN43_GLOBAL__N__9ae7fba5_10_SoftMax_cu_9f978f6321softmax_warp_backwardIN3c108BFloat16ES2_fLi6ELb0ELb1EEEvPT0_PKT_S7_iiiPKb:
        .type           _ZN43_GLOBAL__N__9ae7fba5_10_SoftMax_cu_9f978f6321softmax_warp_backwardIN3c108BFloat16ES2_fLi6ELb0ELb1EEEvPT0_PKT_S7_iiiPKb,@function
        .size           _ZN43_GLOBAL__N__9ae7fba5_10_SoftMax_cu_9f978f6321softmax_warp_backwardIN3c108BFloat16ES2_fLi6ELb0ELb1EEEvPT0_PKT_S7_iiiPKb,(.L_x_11640 - _ZN43_GLOBAL__N__9ae7fba5_10_SoftMax_cu_9f978f6321softmax_warp_backwardIN3c108BFloat16ES2_fLi6ELb0ELb1EEEvPT0_PKT_S7_iiiPKb)
        .other          _ZN43_GLOBAL__N__9ae7fba5_10_SoftMax_cu_9f978f6321softmax_warp_backwardIN3c108BFloat16ES2_fLi6ELb0ELb1EEEvPT0_PKT_S7_iiiPKb,@"STO_CUDA_ENTRY STV_DEFAULT"
_ZN43_GLOBAL__N__9ae7fba5_10_SoftMax_cu_9f978f6321softmax_warp_backwardIN3c108BFloat16ES2_fLi6ELb0ELb1EEEvPT0_PKT_S7_iiiPKb:
        /* <DEDUP_REMOVED lines=9> */
[----:B------:R-:W-:-:S03]  /*0090*/  ULDC.64 UR4, c[0x0][0x228] ;  /* 0x00008a0000047ab9 */ /* 0x000fc60000000a00 */
[----:B------:R-:W-:Y:S01]  /*00a0*/  IMAD.SHL.U32 R3, R0, 0x2, RZ ;  /* 0x0000000200037824 */ /* 0x000fe200078e00ff */
[----:B-1----:R-:W-:-:S04]  /*00b0*/  LOP3.LUT R0, R2, 0x1f, RZ, 0xc0, !PT ;  /* 0x0000001f02007812 */ /* 0x002fc800078ec0ff */
[C---:B------:R-:W-:Y:S01]  /*00c0*/  IADD3 R23, -R3.reuse, UR4, RZ ;  /* 0x0000000403177c10 */ /* 0x040fe2000fffe1ff */
[----:B------:R-:W-:Y:S01]  /*00d0*/  IMAD R12, R3, UR5, R0 ;  /* 0x00000005030c7c24 */ /* 0x000fe2000f8e0200 */
[----:B------:R-:W-:Y:S02]  /*00e0*/  ULDC.64 UR4, c[0x0][0x208] ;  /* 0x0000820000047ab9 */ /* 0x000fe40000000a00 */
[----:B------:R-:W-:Y:S01]  /*00f0*/  ISETP.GT.AND P0, PT, R23, RZ, PT ;  /* 0x000000ff1700720c */ /* 0x000fe20003f04270 */
[----:B---3--:R-:W-:-:S03]  /*0100*/  IMAD.WIDE R10, R12, 0x2, R10 ;  /* 0x000000020c0a7825 */ /* 0x008fc600078e020a */
[----:B--2---:R-:W-:-:S04]  /*0110*/  SEL R5, R13, RZ, P0 ;  /* 0x000000ff0d057207 */ /* 0x004fc80000000000 */
[----:B------:R-:W-:-:S13]  /*0120*/  ISETP.GE.AND P3, PT, R0, R5, PT ;  /* 0x000000050000720c */ /* 0x000fda0003f66270 */
[----:B------:R-:W2:Y:S01]  /*0130*/  @!P3 LDG.E.U16 R24, desc[UR4][R10.64] ;  /* 0x000000040a18b981 */ /* 0x000ea2000c1e1500 */
[----:B------:R-:W-:Y:S02]  /*0140*/  LOP3.LUT R14, R0, 0x20, RZ, 0xfc, !PT ;  /* 0x00000020000e7812 */ /* 0x000fe400078efcff */
[----:B------:R-:W-:Y:S02]  /*0150*/  SHF.R.S32.HI R15, RZ, 0x1f, R12 ;  /* 0x0000001fff0f7819 */ /* 0x000fe4000001140c */
[----:B------:R-:W-:Y:S02]  /*0160*/  IADD3 R4, P0, R12, UR6, RZ ;  /* 0x000000060c047c10 */ /* 0x000fe4000ff1e0ff */
[----:B------:R-:W-:Y:S02]  /*0170*/  VIMNMX R19, R23, 0x2, PT ;  /* 0x0000000217137848 */ /* 0x000fe40003fe0100 */
[----:B------:R-:W-:Y:S02]  /*0180*/  ISETP.GE.AND P4, PT, R14, R5, PT ;  /* 0x000000050e00720c */ /* 0x000fe40003f86270 */
[----:B------:R-:W-:Y:S01]  /*0190*/  IADD3.X R5, R15, UR7, RZ, P0, !PT ;  /* 0x000000070f057c10 */ /* 0x000fe200087fe4ff */
[----:B------:R-:W-:Y:S01]  /*01a0*/  ULDC.64 UR6, c[0x0][0x218] ;  /* 0x0000860000067ab9 */ /* 0x000fe20000000a00 */
[----:B------:R-:W-:-:S02]  /*01b0*/  ISETP.GT.AND P0, PT, R19, 0x1, PT ;  /* 0x000000011300780c */ /* 0x000fc40003f04270 */
[----:B------:R-:W-:Y:S01]  /*01c0*/  SHF.R.S32.HI R3, RZ, 0x1f, R13 ;  /* 0x0000001fff037819 */ /* 0x000fe2000001140d */
[----:B------:R-:W3:Y:S01]  /*01d0*/  LDG.E.U8 R18, desc[UR4][R4.64+0x20] ;  /* 0x0000200404127981 */ /* 0x000ee2000c1e1100 */
[----:B------:R-:W-:Y:S02]  /*01e0*/  IADD3 R17, P1, R12, R13, RZ ;  /* 0x0000000d0c117210 */ /* 0x000fe40007f3e0ff */
[----:B------:R-:W-:Y:S01]  /*01f0*/  SEL R9, R13, RZ, P0 ;  /* 0x000000ff0d097207 */ /* 0x000fe20000000000 */
[----:B------:R-:W4:Y:S02]  /*0200*/  LDG.E.U8 R25, desc[UR4][R4.64] ;  /* 0x0000000404197981 */ /* 0x000f24000c1e1100 */
[----:B------:R-:W-:Y:S01]  /*0210*/  IMAD.X R6, R15, 0x1, R3, P1 ;  /* 0x000000010f067824 */ /* 0x000fe200008e0603 */
[----:B------:R-:W-:Y:S01]  /*0220*/  ISETP.GE.AND P2, PT, R0, R9, PT ;  /* 0x000000090000720c */ /* 0x000fe20003f46270 */
[C---:B------:R-:W-:Y:S01]  /*0230*/  IMAD.SHL.U32 R16, R17.reuse, 0x2, RZ ;  /* 0x0000000211107824 */ /* 0x040fe200078e00ff */
[----:B------:R-:W-:Y:S01]  /*0240*/  IADD3 R2, P1, R4, R13, RZ ;  /* 0x0000000d04027210 */ /* 0x000fe20007f3e0ff */
[----:B------:R0:W4:Y:S01]  /*0250*/  @!P4 LDG.E.U16 R20, desc[UR4][R10.64+0x40] ;  /* 0x000040040a14c981 */ /* 0x000122000c1e1500 */
[----:B------:R-:W-:-:S02]  /*0260*/  SHF.L.U64.HI R17, R17, 0x1, R6 ;  /* 0x0000000111117819 */ /* 0x000fc40000010206 */
[----:B------:R-:W-:Y:S01]  /*0270*/  IADD3 R6, P0, R16, UR6, RZ ;  /* 0x0000000610067c10 */ /* 0x000fe2000ff1e0ff */
[----:B------:R-:W-:Y:S01]  /*0280*/  IMAD.X R3, R3, 0x1, R5, P1 ;  /* 0x0000000103037824 */ /* 0x000fe200008e0605 */
[----:B------:R-:W-:Y:S02]  /*0290*/  ISETP.GE.AND P1, PT, R14, R9, PT ;  /* 0x000000090e00720c */ /* 0x000fe40003f26270 */
[----:B------:R-:W-:Y:S01]  /*02a0*/  IADD3.X R7, R17, UR7, RZ, P0, !PT ;  /* 0x0000000711077c10 */ /* 0x000fe200087fe4ff */
[----:B------:R-:W1:Y:S01]  /*02b0*/  LDC.64 R8, c[0x0][0x220] ;  /* 0x00008800ff087b82 */ /* 0x000e620000000a00 */
[----:B------:R-:W4:Y:S01]  /*02c0*/  LDG.E.U8 R22, desc[UR4][R2.64+0x20] ;  /* 0x0000200402167981 */ /* 0x000f22000c1e1100 */
[----:B------:R-:W-:-:S03]  /*02d0*/  ULDC.64 UR6, c[0x0][0x220] ;  /* 0x0000880000067ab9 */ /* 0x000fc60000000a00 */
[----:B------:R-:W4:Y:S04]  /*02e0*/  @!P2 LDG.E.U16 R21, desc[UR4][R6.64] ;  /* 0x000000040615a981 */ /* 0x000f28000c1e1500 */
[----:B------:R-:W4:Y:S04]  /*02f0*/  LDG.E.U8 R26, desc[UR4][R2.64] ;  /* 0x00000004021a7981 */ /* 0x000f28000c1e1100 */
[----:B------:R-:W4:Y:S01]  /*0300*/  @!P1 LDG.E.U16 R27, desc[UR4][R6.64+0x40] ;  /* 0x00004004061b9981 */ /* 0x000f22000c1e1500 */
[----:B0-----:R-:W-:Y:S01]  /*0310*/  IADD3 R10, P0, R16, UR6, RZ ;  /* 0x00000006100a7c10 */ /* 0x001fe2000ff1e0ff */
[----:B-1----:R-:W-:-:S03]  /*0320*/  IMAD.WIDE R8, R12, 0x2, R8 ;  /* 0x000000020c087825 */ /* 0x002fc600078e0208 */
[----:B------:R-:W-:Y:S02]  /*0330*/  IADD3.X R11, R17, UR7, RZ, P0, !PT ;  /* 0x00000007110b7c10 */ /* 0x000fe400087fe4ff */
[----:B------:R-:W4:Y:S01]  /*0340*/  @!P3 LDG.E.U16 R29, desc[UR4][R8.64] ;  /* 0x00000004081db981 */ /* 0x000f22000c1e1500 */
[----:B------:R-:W-:-:S03]  /*0350*/  IMAD.MOV.U32 R28, RZ, RZ, RZ ;  /* 0x000000ffff1c7224 */ /* 0x000fc600078e00ff */
[----:B------:R0:W4:Y:S02]  /*0360*/  @!P4 LDG.E.U16 R8, desc[UR4][R8.64+0x40] ;  /* 0x000040040808c981 */ /* 0x000124000c1e1500 */
[----:B0-----:R-:W-:Y:S02]  /*0370*/  IMAD.MOV.U32 R9, RZ, RZ, RZ ;  /* 0x000000ffff097224 */ /* 0x001fe400078e00ff */
[----:B--2---:R-:W-:Y:S02]  /*0380*/  @!P3 IMAD.U32 R28, R24, 0x10000, RZ ;  /* 0x00010000181cb824 */ /* 0x004fe400078e00ff */
[----:B------:R0:W5:Y:S04]  /*0390*/  @!P2 LDG.E.U16 R24, desc[UR4][R10.64] ;  /* 0x000000040a18a981 */ /* 0x000168000c1e1500 */
[----:B------:R0:W5:Y:S01]  /*03a0*/  @!P1 LDG.E.U16 R10, desc[UR4][R10.64+0x40] ;  /* 0x000040040a0a9981 */ /* 0x000162000c1e1500 */
[----:B------:R-:W-:Y:S01]  /*03b0*/  FADD.FTZ R7, RZ, R28 ;  /* 0x0000001cff077221 */ /* 0x000fe20000010000 */
[----:B---3--:R-:W-:-:S02]  /*03c0*/  ISETP.NE.AND P6, PT, R18, RZ, PT ;  /* 0x000000ff1200720c */ /* 0x008fc40003fc5270 */
[----:B----4-:R-:W-:Y:S01]  /*03d0*/  ISETP.NE.AND P0, PT, R25, RZ, PT ;  /* 0x000000ff1900720c */ /* 0x010fe20003f05270 */
[----:B------:R-:W-:-:S03]  /*03e0*/  IMAD.MOV.U32 R18, RZ, RZ, RZ ;  /* 0x000000ffff127224 */ /* 0x000fc600078e00ff */
[----:B------:R-:W-:Y:S01]  /*03f0*/  FSEL R7, R7, RZ, !P0 ;  /* 0x000000ff07077208 */ /* 0x000fe20004000000 */
[----:B------:R-:W-:-:S06]  /*0400*/  @!P4 IMAD.U32 R18, R20, 0x10000, RZ ;  /* 0x000100001412c824 */ /* 0x000fcc00078e00ff */
[----:B------:R-:W-:Y:S01]  /*0410*/  @!P6 FADD.FTZ R7, R7, R18 ;  /* 0x000000120707e221 */ /* 0x000fe20000010000 */
[----:B------:R-:W-:Y:S01]  /*0420*/  ISETP.NE.AND P5, PT, R22, RZ, PT ;  /* 0x000000ff1600720c */ /* 0x000fe20003fa5270 */
[----:B------:R-:W-:-:S04]  /*0430*/  @!P2 IMAD.U32 R9, R21, 0x10000, RZ ;  /* 0x000100001509a824 */ /* 0x000fc800078e00ff */
[----:B------:R-:W-:Y:S01]  /*0440*/  FADD.FTZ R6, RZ, R9 ;  /* 0x00000009ff067221 */ /* 0x000fe20000010000 */
[----:B------:R-:W-:Y:S01]  /*0450*/  ISETP.NE.AND P6, PT, R26, RZ, PT ;  /* 0x000000ff1a00720c */ /* 0x000fe20003fc5270 */
[----:B------:R-:W-:Y:S02]  /*0460*/  @P1 IMAD.MOV.U32 R20, RZ, RZ, RZ ;  /* 0x000000ffff141224 */ /* 0x000fe400078e00ff */
[----:B------:R-:W-:Y:S01]  /*0470*/  @!P1 IMAD.U32 R20, R27, 0x10000, RZ ;  /* 0x000100001b149824 */ /* 0x000fe200078e00ff */
[----:B------:R-:W-:-:S05]  /*0480*/  FSEL R21, R6, RZ, !P6 ;  /* 0x000000ff06157208 */ /* 0x000fca0007000000 */
[----:B------:R-:W-:Y:S01]  /*0490*/  @!P5 FADD.FTZ R21, R21, R20 ;  /* 0x000000141515d221 */ /* 0x000fe20000010000 */
[----:B------:R-:W1:Y:S04]  /*04a0*/  SHFL.BFLY PT, R6, R7, 0x10, 0x1f ;  /* 0x0e001f0007067f89 */ /* 0x000e6800000e0000 */
[----:B------:R-:W2:Y:S01]  /*04b0*/  SHFL.BFLY PT, R22, R21, 0x10, 0x1f ;  /* 0x0e001f0015167f89 */ /* 0x000ea200000e0000 */
[----:B-1----:R-:W-:Y:S01]  /*04c0*/  FADD.FTZ R6, R7, R6 ;  /* 0x0000000607067221 */ /* 0x002fe20000010000 */
[----:B--2---:R-:W-:-:S04]  /*04d0*/  FADD.FTZ R22, R21, R22 ;  /* 0x0000001615167221 */ /* 0x004fc80000010000 */
        /* <DEDUP_REMOVED lines=10> */
[----:B------:R-:W-:Y:S01]  /*0580*/  ISETP.GE.AND P5, PT, R19, 0x1, PT ;  /* 0x000000011300780c */ /* 0x000fe20003fa6270 */
[----:B------:R-:W-:Y:S02]  /*0590*/  IMAD.MOV.U32 R25, RZ, RZ, RZ ;  /* 0x000000ffff197224 */ /* 0x000fe400078e00ff */
[----:B------:R-:W-:Y:S02]  /*05a0*/  @!P4 IMAD.U32 R25, R8, 0x10000, RZ ;  /* 0x000100000819c824 */ /* 0x000fe400078e00ff */
[----:B-1----:R-:W-:Y:S01]  /*05b0*/  FADD.FTZ R21, R6, R21 ;  /* 0x0000001506157221 */ /* 0x002fe20000010000 */
[----:B--2---:R-:W-:-:S04]  /*05c0*/  FADD.FTZ R19, R7, R27 ;  /* 0x0000001b07137221 */ /* 0x004fc80000010000 */
[----:B------:R0:W1:Y:S01]  /*05d0*/  SHFL.BFLY PT, R22, R21, 0x1, 0x1f ;  /* 0x0c201f0015167f89 */ /* 0x00006200000e0000 */
[----:B------:R-:W-:-:S03]  /*05e0*/  IMAD.MOV.U32 R27, RZ, RZ, RZ ;  /* 0x000000ffff1b7224 */ /* 0x000fc600078e00ff */
[----:B------:R0:W2:Y:S01]  /*05f0*/  SHFL.BFLY PT, R8, R19, 0x1, 0x1f ;  /* 0x0c201f0013087f89 */ /* 0x0000a200000e0000 */
[----:B------:R-:W-:Y:S01]  /*0600*/  @!P3 IMAD.U32 R27, R29, 0x10000, RZ ;  /* 0x000100001d1bb824 */ /* 0x000fe200078e00ff */
[----:B------:R-:W-:Y:S06]  /*0610*/  @!P5 EXIT ;  /* 0x000000000000d94d */ /* 0x000fec0003800000 */
[-C--:B------:R-:W-:Y:S01]  /*0620*/  ISETP.GE.AND P5, PT, R0, R13.reuse, PT ;  /* 0x0000000d0000720c */ /* 0x080fe20003fa6270 */
[----:B------:R-:W-:Y:S01]  /*0630*/  ULDC.64 UR6, c[0x0][0x210] ;  /* 0x0000840000067ab9 */ /* 0x000fe20000000a00 */
[----:B------:R-:W-:Y:S01]  /*0640*/  BSSY B0, `(.L_x_124) ;  /* 0x000000b000007945 */ /* 0x000fe20003800000 */
[----:B------:R-:W-:Y:S01]  /*0650*/  LEA R6, P6, R12, UR6, 0x1 ;  /* 0x000000060c067c11 */ /* 0x000fe2000f8c08ff */
[----:B01----:R-:W-:Y:S01]  /*0660*/  FADD.FTZ R21, R21, R22 ;  /* 0x0000001615157221 */ /* 0x003fe20000010000 */
[----:B------:R-:W-:Y:S02]  /*0670*/  ISETP.GE.AND P3, PT, R14, R13, PT ;  /* 0x0000000d0e00720c */ /* 0x000fe40003f66270 */
[----:B------:R-:W-:Y:S02]  /*0680*/  ISETP.GE.AND P4, PT, R23, 0x2, PT ;  /* 0x000000021700780c */ /* 0x000fe40003f86270 */
[----:B------:R-:W-:-:S04]  /*0690*/  LEA.HI.X R7, R12, UR7, R15, 0x1, P6 ;  /* 0x000000070c077c11 */ /* 0x000fc8000b0f0c0f */
[----:B------:R-:W-:Y:S07]  /*06a0*/  @P5 BRA `(.L_x_125) ;  /* 0x0000000000105947 */ /* 0x000fee0003800000 */
[----:B------:R-:W-:Y:S01]  /*06b0*/  @!P0 FFMA.FTZ R27, R21, -R27, R28 ;  /* 0x8000001b151b8223 */ /* 0x000fe2000001001c */
[----:B------:R0:W-:Y:S04]  /*06c0*/  @P0 STG.E.U16 desc[UR4][R6.64], RZ ;  /* 0x000000ff06000986 */ /* 0x0001e8000c101504 */
[----:B------:R-:W-:-:S05]  /*06d0*/  @!P0 F2FP.BF16.F32.PACK_AB R27, RZ, R27 ;  /* 0x0000001bff1b823e */ /* 0x000fca00000010ff */
[----:B------:R0:W-:Y:S02]  /*06e0*/  @!P0 STG.E.U16 desc[UR4][R6.64], R27 ;  /* 0x0000001b06008986 */ /* 0x0001e4000c101504 */
.L_x_125:
[----:B------:R-:W-:Y:S05]  /*06f0*/  BSYNC B0 ;  /* 0x0000000000007941 */ /* 0x000fea0003800000 */
.L_x_124:
        /* <DEDUP_REMOVED lines=8> */
.L_x_127:
[----:B------:R-:W-:Y:S05]  /*0780*/  BSYNC B0 ;  /* 0x0000000000007941 */ /* 0x000fea0003800000 */
.L_x_126:
[----:B------:R-:W-:Y:S05]  /*0790*/  @!P4 EXIT ;  /* 0x000000000000c94d */ /* 0x000fea0003800000 */
[----:B------:R-:W-:Y:S01]  /*07a0*/  IADD3 R16, P0, R16, UR6, RZ ;  /* 0x0000000610107c10 */ /* 0x000fe2000ff1e0ff */
[----:B------:R-:W-:Y:S01]  /*07b0*/  BSSY B0, `(.L_x_128) ;  /* 0x000000c000007945 */ /* 0x000fe20003800000 */
[----:B------:R-:W-:Y:S02]  /*07c0*/  IMAD.MOV.U32 R0, RZ, RZ, RZ ;  /* 0x000000ffff007224 */ /* 0x000fe400078e00ff */
[----:B--2---:R-:W-:Y:S01]  /*07d0*/  FADD.FTZ R8, R19, R8 ;  /* 0x0000000813087221 */ /* 0x004fe20000010000 */
[----:B------:R-:W-:Y:S01]  /*07e0*/  IADD3.X R17, R17, UR7, RZ, P0, !PT ;  /* 0x0000000711117c10 */ /* 0x000fe200087fe4ff */
        /* <DEDUP_REMOVED lines=8> */
.L_x_129:
[----:B------:R-:W-:Y:S05]  /*0870*/  BSYNC B0 ;  /* 0x0000000000007941 */ /* 0x000fea0003800000 */
.L_x_128:
[----:B------:R-:W-:Y:S05]  /*0880*/  @P3 EXIT ;  /* 0x000000000000394d */ /* 0x000fea0003800000 */
[----:B------:R-:W3:Y:S01]  /*0890*/  LDG.E.U8 R2, desc[UR4][R2.64+0x20] ;  /* 0x0000200402027981 */ /* 0x000ee2000c1e1100 */
[----:B------:R-:W-:Y:S02]  /*08a0*/  @P1 IMAD.MOV.U32 R5, RZ, RZ, RZ ;  /* 0x000000ffff051224 */ /* 0x000fe400078e00ff */
[----:B------:R-:W-:Y:S01]  /*08b0*/  @!P1 IMAD.U32 R5, R10, 0x10000, RZ ;  /* 0x000100000a059824 */ /* 0x000fe200078e00ff */
[----:B---3--:R-:W-:-:S13]  /*08c0*/  ISETP.NE.AND P0, PT, R2, RZ, PT ;  /* 0x000000ff0200720c */ /* 0x008fda0003f05270 */
[----:B------:R3:W-:Y:S01]  /*08d0*/  @P0 STG.E.U16 desc[UR4][R16.64+0x40], RZ ;  /* 0x000040ff10000986 */ /* 0x0007e2000c101504 */
[----:B------:R-:W-:Y:S05]  /*08e0*/  @P0 EXIT ;  /* 0x000000000000094d */ /* 0x000fea0003800000 */
[----:B------:R-:W-:-:S05]  /*08f0*/  FFMA.FTZ R5, R8, -R5, R20 ;  /* 0x8000000508057223 */ /* 0x000fca0000010014 */
[----:B------:R-:W-:-:S05]  /*0900*/  F2FP.BF16.F32.PACK_AB R5, RZ, R5 ;  /* 0x00000005ff05723e */ /* 0x000fca00000010ff */
[----:B------:R-:W-:Y:S01]  /*0910*/  STG.E.U16 desc[UR4][R16.64+0x40], R5 ;  /* 0x0000400510007986 */ /* 0x000fe2000c101504 */
[----:B------:R-:W-:Y:S05]  /*0920*/  EXIT ;  /* 0x000000000000794d */ /* 0x000fea0003800000 */
.L_x_130:
        /* <DEDUP_REMOVED lines=13> */
.L_x_11640:


//--------------------- .text._ZN43_GLOBAL__N__9ae7fba5_10_SoftMax_cu_9f978f6321softmax_warp_backwardIN3c108BFloat16ES2_fLi5ELb0ELb1EEEvPT0_PKT_S7_iiiPKb --------------------------
	.section	.text._ZN43_GLOBAL__N__9ae7fba5_10_SoftMax_cu_9f978f6321softmax_warp_backwardIN3c108BFloat16ES2_fLi5ELb0ELb1EEEvPT0_PKT_S7_iiiPKb,"ax",@progbits
	.align	128
.text._ZN43_GLOBAL__N__9ae7fba5_10_SoftMax_cu_9f978f6321softmax_warp_backwardIN3c108BFloat16ES2_fLi5ELb0ELb1EEEvPT0_PKT_S7_iiiPKb:
        .type           _ZN43_GLOBAL__N__9ae7fba5_10_SoftMax_cu_9f978f6321softmax_warp_backwardIN3c108BFloat16ES2_fLi5ELb0ELb1EEEvPT0_PKT_S7_iiiPKb,@function
        .size           _ZN43_GLOBAL__N__9ae7fba5_10_SoftMax_cu_9f978f6321softmax_warp_backwardIN3c108BFloat16ES2_fLi5ELb0ELb1EEEvPT0_PKT_S7_iiiPKb,(.L_x_11641 - _ZN43_GLOBAL__N__9ae7fba5_10_SoftMax_cu_9f978f6321softmax_warp_backwardIN3c108BFloat16ES2_fLi5ELb0ELb1EEEvPT0_PKT_S7_iiiPKb)
        .other          _ZN43_GLOBAL__N__9ae7fba5_10_SoftMax_cu_9f978f6321softmax_warp_backwardIN3c108BFloat16ES2_fLi5ELb0ELb1EEEvPT0_PKT_S7_iiiPKb,@"STO_CUDA_ENTRY STV_DEFAULT"
_ZN43_GLOBAL__N__9ae7fba5_10_SoftMax_cu_9f978f6321softmax_warp_backwardIN3c108BFloat16ES2_fLi5ELb0ELb1EEEvPT0_PKT_S7_iiiPKb:
[----:B------:R-:W-:Y:S01]  /*0000*/  LDC R1, c[0x0][0x28] ;  /* 0x00000a00ff017b82 */ /* 0x000fe20000000800 */
[----:B------:R-:W0:Y:S07]  /*0010*/  S2R R3, SR_TID.Y ;  /* 0x0000000000037919 */ /* 0x000e2e0000002200 */
[----:B------:R-:W0:Y:S01]  /*0020*/  S2UR UR4, SR_CTAID.X ;  /* 0x00000000000479c3 */ /* 0x000e220000002500 */
[----:B------:R-:W-:Y:S01]  /*0030*/  ULDC.64 UR6, c[0x0][0x238] ;  /* 0x00008e0000067ab9 */ /* 0x000fe20000000a00 */
[----:B------:R-:W1:Y:S06]  /*0040*/  S2R R2, SR_TID.X ;  /* 0x0000000000027919 */ /* 0x000e6c0000002100 */
[----:B------:R-:W0:Y:S08]  /*0050*/  LDC R0, c[0x0][0x4] ;  /* 0x00000100ff007b82 */ /* 0x000e300000000800 */
[----:B------:R-:W2:Y:S01]  /*0060*/  LDC R9, c[0x0][0x230] ;  /* 0x00008c00ff097b82 */ /* 0x000ea20000000800 */
[----:B0-----:R-:W-:Y:S01]  /*0070*/  IMAD R0, R0, UR4, R3 ;  /* 0x0000000400007c24 */ /* 0x001fe2000f8e0203 */
[----:B------:R-:W-:-:S03]  /*0080*/  ULDC.64 UR4, c[0x0][0x228] ;  /* 0x00008a0000047ab9 */ /* 0x000fc60000000a00 */
[----:B------:R-:W-:Y:S01]  /*0090*/  IMAD.SHL.U32 R3, R0, 0x2, RZ ;  /* 0x0000000200037824 */ /* 0x000fe200078e00ff */
[----:B-1----:R-:W-:-:S04]  /*00a0*/  LOP3.LUT R0, R2, 0x1f, RZ, 0xc0, !PT ;  /* 0x0000001f02007812 */ /* 0x002fc800078ec0ff */
[C---:B------:R-:W-:Y:S01]  /*00b0*/  IADD3 R20, -R3.reuse, UR4, RZ ;  /* 0x0000000403147c10 */ /* 0x040fe2000fffe1ff */
[----:B------:R-:W-:Y:S01]  /*00c0*/  IMAD R8, R3, UR5, R0 ;  /* 0x0000000503087c24 */ /* 0x000fe2000f8e0200 */
[----:B--2---:R-:W-:Y:S01]  /*00d0*/  SHF.R.S32.HI R16, RZ, 0x1f, R9 ;  /* 0x0000001fff107819 */ /* 0x004fe20000011409 */
[----:B------:R-:W-:Y:S01]  /*00e0*/  ULDC.64 UR4, c[0x0][0x208] ;  /* 0x0000820000047ab9 */ /* 0x000fe20000000a00 */
[C---:B------:R-:W-:Y:S02]  /*00f0*/  ISETP.GT.AND P0, PT, R20.reuse, RZ, PT ;  /* 0x000000ff1400720c */ /* 0x040fe40003f04270 */
[----:B------:R-:W-:Y:S02]  /*0100*/  VIMNMX R21, R20, 0x2, PT ;  /* 0x0000000214157848 */ /* 0x000fe40003fe0100 */
[----:B------:R-:W-:Y:S02]  /*0110*/  SEL R5, R9, RZ, P0 ;  /* 0x000000ff09057207 */ /* 0x000fe40000000000 */
[----:B------:R-:W-:-:S02]  /*0120*/  ISETP.GT.AND P1, PT, R21, 0x1, PT ;  /* 0x000000011500780c */ /* 0x000fc40003f24270 */
[C---:B------:R-:W-:Y:S02]  /*0130*/  ISETP.GE.AND P0, PT, R0.reuse, R5, PT ;  /* 0x000000050000720c */ /* 0x040fe40003f06270 */
[----:B------:R-:W-:Y:S02]  /*0140*/  SEL R5, R9, RZ, P1 ;  /* 0x000000ff09057207 */ /* 0x000fe40000800000 */
[----:B------:R-:W-:Y:S02]  /*0150*/  SHF.R.S32.HI R11, RZ, 0x1f, R8 ;  /* 0x0000001fff0b7819 */ /* 0x000fe40000011408 */
[----:B------:R-:W-:Y:S02]  /*0160*/  ISETP.GE.AND P1, PT, R0, R5, PT ;  /* 0x000000050000720c */ /* 0x000fe40003f26270 */
[C---:B------:R-:W-:Y:S02]  /*0170*/  IADD3 R10, P2, R8.reuse, R9, RZ ;  /* 0x00000009080a7210 */ /* 0x040fe40007f5e0ff */
[----:B------:R-:W-:-:S03]  /*0180*/  IADD3 R4, P4, R8, UR6, RZ ;  /* 0x0000000608047c10 */ /* 0x000fc6000ff9e0ff */
[----:B------:R-:W0:Y:S01]  /*0190*/  @!P0 LDC.64 R18, c[0x0][0x218] ;  /* 0x00008600ff128b82 */ /* 0x000e220000000a00 */
[C---:B------:R-:W-:Y:S01]  /*01a0*/  @!P0 IMAD.SHL.U32 R17, R8.reuse, 0x2, RZ ;  /* 0x0000000208118824 */ /* 0x040fe200078e00ff */
[----:B------:R-:W-:-:S04]  /*01b0*/  @!P0 SHF.L.U64.HI R22, R8, 0x1, R11 ;  /* 0x0000000108168819 */ /* 0x000fc8000001020b */
[C---:B------:R-:W-:Y:S01]  /*01c0*/  @!P1 IMAD.SHL.U32 R13, R10.reuse, 0x2, RZ ;  /* 0x000000020a0d9824 */ /* 0x040fe200078e00ff */
[----:B------:R-:W-:Y:S01]  /*01d0*/  @!P1 LEA.HI.X.SX32 R3, R9, R11, 0x1, P2 ;  /* 0x0000000b09039211 */ /* 0x000fe200010f0eff */
[----:B------:R-:W1:Y:S03]  /*01e0*/  @!P1 LDC.64 R6, c[0x0][0x218] ;  /* 0x00008600ff069b82 */ /* 0x000e660000000a00 */
[----:B------:R-:W-:-:S05]  /*01f0*/  @!P1 SHF.L.U64.HI R12, R10, 0x1, R3 ;  /* 0x000000010a0c9819 */ /* 0x000fca0000010203 */
[----:B------:R-:W2:Y:S01]  /*0200*/  @!P0 LDC.64 R14, c[0x0][0x220] ;  /* 0x00008800ff0e8b82 */ /* 0x000ea20000000a00 */
[----:B0-----:R-:W-:-:S05]  /*0210*/  @!P0 IADD3 R18, P3, R17, R18, RZ ;  /* 0x0000001211128210 */ /* 0x001fca0007f7e0ff */
[----:B------:R-:W-:Y:S01]  /*0220*/  @!P0 IMAD.X R19, R22, 0x1, R19, P3 ;  /* 0x0000000116138824 */ /* 0x000fe200018e0613 */
[----:B-1----:R-:W-:Y:S02]  /*0230*/  @!P1 IADD3 R6, P3, R13, R6, RZ ;  /* 0x000000060d069210 */ /* 0x002fe40007f7e0ff */
[----:B------:R-:W-:-:S03]  /*0240*/  IADD3.X R5, R11, UR7, RZ, P4, !PT ;  /* 0x000000070b057c10 */ /* 0x000fc6000a7fe4ff */
[----:B------:R0:W3:Y:S01]  /*0250*/  @!P0 LDG.E.U16 R19, desc[UR4][R18.64] ;  /* 0x0000000412138981 */ /* 0x0000e2000c1e1500 */
[----:B------:R-:W-:Y:S01]  /*0260*/  @!P1 IMAD.X R7, R12, 0x1, R7, P3 ;  /* 0x000000010c079824 */ /* 0x000fe200018e0607 */
[----:B------:R-:W-:Y:S02]  /*0270*/  IADD3 R2, P3, R4, R9, RZ ;  /* 0x0000000904027210 */ /* 0x000fe40007f7e0ff */
[----:B------:R1:W4:Y:S03]  /*0280*/  LDG.E.U8 R4, desc[UR4][R4.64] ;  /* 0x0000000404047981 */ /* 0x000326000c1e1100 */
[----:B------:R-:W-:Y:S01]  /*0290*/  IMAD.X R3, R16, 0x1, R5, P3 ;  /* 0x0000000110037824 */ /* 0x000fe200018e0605 */
[----:B------:R-:W4:Y:S04]  /*02a0*/  @!P1 LDG.E.U16 R6, desc[UR4][R6.64] ;  /* 0x0000000406069981 */ /* 0x000f28000c1e1500 */
[----:B------:R-:W4:Y:S01]  /*02b0*/  LDG.E.U8 R23, desc[UR4][R2.64] ;  /* 0x0000000402177981 */ /* 0x000f22000c1e1100 */
[----:B--2---:R-:W-:Y:S01]  /*02c0*/  @!P0 IADD3 R14, P3, R17, R14, RZ ;  /* 0x0000000e110e8210 */ /* 0x004fe20007f7e0ff */
[----:B0-----:R-:W-:-:S02]  /*02d0*/  IMAD.MOV.U32 R18, RZ, RZ, RZ ;  /* 0x000000ffff127224 */ /* 0x001fc400078e00ff */
[----:B------:R-:W-:Y:S02]  /*02e0*/  @P1 IMAD.MOV.U32 R17, RZ, RZ, RZ ;  /* 0x000000ffff111224 */ /* 0x000fe400078e00ff */
[----:B------:R-:W-:-:S05]  /*02f0*/  @!P0 IMAD.X R15, R22, 0x1, R15, P3 ;  /* 0x00000001160f8824 */ /* 0x000fca00018e060f */
[----:B------:R0:W5:Y:S01]  /*0300*/  @!P0 LDG.E.U16 R14, desc[UR4][R14.64] ;  /* 0x000000040e0e8981 */ /* 0x000162000c1e1500 */
[----:B---3--:R-:W-:-:S04]  /*0310*/  @!P0 IMAD.U32 R18, R19, 0x10000, RZ ;  /* 0x0001000013128824 */ /* 0x008fc800078e00ff */
[----:B-1----:R-:W-:Y:S01]  /*0320*/  FADD.FTZ R5, RZ, R18 ;  /* 0x00000012ff057221 */ /* 0x002fe20000010000 */
[----:B----4-:R-:W-:Y:S01]  /*0330*/  ISETP.NE.AND P3, PT, R4, RZ, PT ;  /* 0x000000ff0400720c */ /* 0x010fe20003f65270 */
[----:B------:R-:W-:-:S03]  /*0340*/  @!P1 IMAD.U32 R17, R6, 0x10000, RZ ;  /* 0x0001000006119824 */ /* 0x000fc600078e00ff */
[----:B------:R-:W-:Y:S01]  /*0350*/  FSEL R5, R5, RZ, !P3 ;  /* 0x000000ff05057208 */ /* 0x000fe20005800000 */
[----:B------:R-:W-:Y:S01]  /*0360*/  FADD.FTZ R4, RZ, R17 ;  /* 0x00000011ff047221 */ /* 0x000fe20000010000 */
[----:B------:R-:W-:-:S03]  /*0370*/  ISETP.NE.AND P4, PT, R23, RZ, PT ;  /* 0x000000ff1700720c */ /* 0x000fc60003f85270 */
[----:B------:R-:W1:Y:S01]  /*0380*/  SHFL.BFLY PT, R6, R5, 0x10, 0x1f ;  /* 0x0e001f0005067f89 */ /* 0x000e6200000e0000 */
[----:B------:R-:W-:Y:S02]  /*0390*/  FSEL R4, R4, RZ, !P4 ;  /* 0x000000ff04047208 */ /* 0x000fe40006000000 */
[----:B------:R-:W-:-:S03]  /*03a0*/  ISETP.GE.AND P4, PT, R21, 0x1, PT ;  /* 0x000000011500780c */ /* 0x000fc60003f86270 */
[----:B------:R-:W2:Y:S01]  /*03b0*/  SHFL.BFLY PT, R7, R4, 0x10, 0x1f ;  /* 0x0e001f0004077f89 */ /* 0x000ea200000e0000 */
[----:B-1----:R-:W-:-:S05]  /*03c0*/  FADD.FTZ R6, R5, R6 ;  /* 0x0000000605067221 */ /* 0x002fca0000010000 */
[----:B0-----:R-:W0:Y:S01]  /*03d0*/  SHFL.BFLY PT, R15, R6, 0x8, 0x1f ;  /* 0x0d001f00060f7f89 */ /* 0x001e2200000e0000 */
[----:B--2---:R-:W-:Y:S02]  /*03e0*/  FADD.FTZ R7, R4, R7 ;  /* 0x0000000704077221 */ /* 0x004fe40000010000 */
[----:B------:R-:W1:Y:S03]  /*03f0*/  @!P1 LDC.64 R4, c[0x0][0x220] ;  /* 0x00008800ff049b82 */ /* 0x000e660000000a00 */
[----:B------:R-:W2:Y:S01]  /*0400*/  SHFL.BFLY PT, R22, R7, 0x8, 0x1f ;  /* 0x0d001f0007167f89 */ /* 0x000ea200000e0000 */
[----:B0-----:R-:W-:Y:S01]  /*0410*/  FADD.FTZ R15, R6, R15 ;  /* 0x0000000f060f7221 */ /* 0x001fe20000010000 */
[----:B-1----:R-:W-:-:S04]  /*0420*/  @!P1 IADD3 R4, P5, R13, R4, RZ ;  /* 0x000000040d049210 */ /* 0x002fc80007fbe0ff */
[----:B------:R-:W0:Y:S01]  /*0430*/  SHFL.BFLY PT, R24, R15, 0x4, 0x1f ;  /* 0x0c801f000f187f89 */ /* 0x000e2200000e0000 */
[----:B--2---:R-:W-:Y:S01]  /*0440*/  FADD.FTZ R22, R7, R22 ;  /* 0x0000001607167221 */ /* 0x004fe20000010000 */
[----:B------:R-:W-:-:S04]  /*0450*/  @!P1 IMAD.X R5, R12, 0x1, R5, P5 ;  /* 0x000000010c059824 */ /* 0x000fc800028e0605 */
[----:B------:R-:W1:Y:S04]  /*0460*/  SHFL.BFLY PT, R19, R22, 0x4, 0x1f ;  /* 0x0c801f0016137f89 */ /* 0x000e6800000e0000 */
[----:B------:R2:W5:Y:S01]  /*0470*/  @!P1 LDG.E.U16 R7, desc[UR4][R4.64] ;  /* 0x0000000404079981 */ /* 0x000562000c1e1500 */
[----:B0-----:R-:W-:-:S05]  /*0480*/  FADD.FTZ R24, R15, R24 ;  /* 0x000000180f187221 */ /* 0x001fca0000010000 */
[----:B------:R-:W0:Y:S01]  /*0490*/  SHFL.BFLY PT, R23, R24, 0x2, 0x1f ;  /* 0x0c401f0018177f89 */ /* 0x000e2200000e0000 */
[----:B-1----:R-:W-:-:S05]  /*04a0*/  FADD.FTZ R19, R22, R19 ;  /* 0x0000001316137221 */ /* 0x002fca0000010000 */
[----:B------:R-:W1:Y:S01]  /*04b0*/  SHFL.BFLY PT, R6, R19, 0x2, 0x1f ;  /* 0x0c401f0013067f89 */ /* 0x000e6200000e0000 */
[----:B0-----:R-:W-:-:S05]  /*04c0*/  FADD.FTZ R23, R24, R23 ;  /* 0x0000001718177221 */ /* 0x001fca0000010000 */
[----:B------:R2:W0:Y:S01]  /*04d0*/  SHFL.BFLY PT, R26, R23, 0x1, 0x1f ;  /* 0x0c201f00171a7f89 */ /* 0x00042200000e0000 */
[----:B-1----:R-:W-:-:S05]  /*04e0*/  FADD.FTZ R6, R19, R6 ;  /* 0x0000000613067221 */ /* 0x002fca0000010000 */
[----:B------:R2:W1:Y:S01]  /*04f0*/  SHFL.BFLY PT, R13, R6, 0x1, 0x1f ;  /* 0x0c201f00060d7f89 */ /* 0x00046200000e0000 */
[----:B------:R-:W-:Y:S05]  /*0500*/  @!P4 EXIT ;  /* 0x000000000000c94d */ /* 0x000fea0003800000 */
[----:B------:R-:W-:Y:S01]  /*0510*/  ISETP.GE.AND P4, PT, R0, R9, PT ;  /* 0x000000090000720c */ /* 0x000fe20003f86270 */
[----:B------:R-:W-:Y:S01]  /*0520*/  BSSY B0, `(.L_x_131) ;  /* 0x000000d000007945 */ /* 0x000fe20003800000 */
[----:B--2---:R-:W-:Y:S01]  /*0530*/  IMAD.MOV.U32 R5, RZ, RZ, RZ ;  /* 0x000000ffff057224 */ /* 0x004fe200078e00ff */
[----:B------:R-:W-:Y:S01]  /*0540*/  ISETP.GE.AND P5, PT, R20, 0x2, PT ;  /* 0x000000021400780c */ /* 0x000fe20003fa6270 */
[----:B-----5:R-:W-:Y:S02]  /*0550*/  @!P0 IMAD.U32 R5, R14, 0x10000, RZ ;  /* 0x000100000e058824 */ /* 0x020fe400078e00ff */
[----:B0-----:R-:W-:-:S07]  /*0560*/  FADD.FTZ R23, R23, R26 ;  /* 0x0000001a17177221 */ /* 0x001fce0000010000 */
[----:B------:R-:W-:Y:S05]  /*0570*/  @P4 BRA `(.L_x_132) ;  /* 0x00000000001c4947 */ /* 0x000fea0003800000 */
[----:B------:R-:W-:Y:S01]  /*0580*/  @!P3 FFMA.FTZ R5, R23, -R5, R18 ;  /* 0x800000051705b223 */ /* 0x000fe20000010012 */
[----:B------:R-:W-:Y:S02]  /*0590*/  ULDC.64 UR6, c[0x0][0x210] ;  /* 0x0000840000067ab9 */ /* 0x000fe40000000a00 */
[C---:B------:R-:W-:Y:S02]  /*05a0*/  LEA R4, P0, R8.reuse, UR6, 0x1 ;  /* 0x0000000608047c11 */ /* 0x040fe4000f8008ff */
[----:B------:R-:W-:Y:S02]  /*05b0*/  @!P3 F2FP.BF16.F32.PACK_AB R0, RZ, R5 ;  /* 0x00000005ff00b23e */ /* 0x000fe400000010ff */
[----:B------:R-:W-:-:S05]  /*05c0*/  LEA.HI.X R5, R8, UR7, R11, 0x1, P0 ;  /* 0x0000000708057c11 */ /* 0x000fca00080f0c0b */
[----:B------:R0:W-:Y:S04]  /*05d0*/  @P3 STG.E.U16 desc[UR4][R4.64], RZ ;  /* 0x000000ff04003986 */ /* 0x0001e8000c101504 */
[----:B------:R0:W-:Y:S02]  /*05e0*/  @!P3 STG.E.U16 desc[UR4][R4.64], R0 ;  /* 0x000000000400b986 */ /* 0x0001e4000c101504 */
.L_x_132:
[----:B------:R-:W-:Y:S05]  /*05f0*/  BSYNC B0 ;  /* 0x0000000000007941 */ /* 0x000fea0003800000 */
.L_x_131:
[----:B------:R-:W-:Y:S05]  /*0600*/  @!P5 EXIT ;  /* 0x000000000000d94d */ /* 0x000fea0003800000 */
[----:B------:R-:W-:Y:S05]  /*0610*/  @P4 EXIT ;  /* 0x000000000000494d */ /* 0x000fea0003800000 */
[----:B------:R-:W2:Y:S01]  /*0620*/  LDG.E.U8 R2, desc[UR4][R2.64] ;  /* 0x0000000402027981 */ /* 0x000ea2000c1e1100 */
[----:B------:R-:W-:Y:S01]  /*0630*/  ULDC.64 UR6, c[0x0][0x210] ;  /* 0x0000840000067ab9 */ /* 0x000fe20000000a00 */
[----:B------:R-:W-:Y:S01]  /*0640*/  IMAD.X R11, R11, 0x1, R16, P2 ;  /* 0x000000010b0b7824 */ /* 0x000fe200010e0610 */
[----:B0-----:R-:W-:Y:S01]  /*0650*/  LEA R4, P2, R10, UR6, 0x1 ;  /* 0x000000060a047c11 */ /* 0x001fe2000f8408ff */
[----:B------:R-:W-:Y:S02]  /*0660*/  @P1 IMAD.MOV.U32 R0, RZ, RZ, RZ ;  /* 0x000000ffff001224 */ /* 0x000fe400078e00ff */
[----:B-1----:R-:W-:Y:S01]  /*0670*/  FADD.FTZ R6, R6, R13 ;  /* 0x0000000d06067221 */ /* 0x002fe20000010000 */
[----:B------:R-:W-:Y:S01]  /*0680*/  @!P1 IMAD.U32 R0, R7, 0x10000, RZ ;  /* 0x0001000007009824 */ /* 0x000fe200078e00ff */
[----:B------:R-:W-:Y:S02]  /*0690*/  LEA.HI.X R5, R10, UR7, R11, 0x1, P2 ;  /* 0x000000070a057c11 */ /* 0x000fe400090f0c0b */
[----:B--2---:R-:W-:-:S13]  /*06a0*/  ISETP.NE.AND P0, PT, R2, RZ, PT ;  /* 0x000000ff0200720c */ /* 0x004fda0003f05270 */
[----:B------:R0:W-:Y:S01]  /*06b0*/  @P0 STG.E.U16 desc[UR4][R4.64], RZ ;  /* 0x000000ff04000986 */ /* 0x0001e2000c101504 */
[----:B------:R-:W-:Y:S05]  /*06c0*/  @P0 EXIT ;  /* 0x000000000000094d */ /* 0x000fea0003800000 */
[----:B------:R-:W-:-:S05]  /*06d0*/  FFMA.FTZ R0, R6, -R0, R17 ;  /* 0x8000000006007223 */ /* 0x000fca0000010011 */
[----:B------:R-:W-:-:S05]  /*06e0*/  F2FP.BF16.F32.PACK_AB R0, RZ, R0 ;  /* 0x00000000ff00723e */ /* 0x000fca00000010ff */
[----:B------:R-:W-:Y:S01]  /*06f0*/  STG.E.U16 desc[UR4][R4.64], R0 ;  /* 0x0000000004007986 */ /* 0x000fe2000c101504 */
[----:B------:R-:W-:Y:S05]  /*0700*/  EXIT ;  /* 0x000000000000794d */ /* 0x000fea0003800000 */
.L_x_133:
        /* <DEDUP_REMOVED lines=15> */
.L_x_11641:


//--------------------- .text._ZN43_GLOBAL__N__9ae7fba5_10_SoftMax_cu_9f978f6321softmax_warp_backwardIN3c108BFloat16ES2_fLi4ELb0ELb1EEEvPT0_PKT_S7_iiiPKb --------------------------
	.section	.text._ZN43_GLOBAL__N__9ae7fba5_10_SoftMax_cu_9f978f6321softmax_warp_backwardIN3c108BFloat16ES2_fLi4ELb0ELb1EEEvPT0_PKT_S7_iiiPKb,"ax",@progbits
	.align	128
.text._ZN43_GLOBAL__N__9ae7fba5_10_SoftMax_cu_9f978f6321softmax_warp_backwardIN3c108BFloat16ES2_fLi4ELb0ELb1EEEvPT0_PKT_S7_iiiPKb:
        .type           _ZN43_GLOBAL__N__9ae7fba5_10_SoftMax_cu_9f978f6321softmax_warp_backwardIN3c108BFloat16ES2_fLi4ELb0ELb1EEEvPT0_PKT_S7_iiiPKb,@function
        .size           _ZN43_GLOBAL__N__9ae7fba5_10_SoftMax_cu_9f978f6321softmax_warp_backwardIN3c108BFloat16ES2_fLi4ELb0ELb1EEEvPT0_PKT_S7_iiiPKb,(.L_x_11642 - _ZN43_GLOBAL__N__9ae7fba5_10_SoftMax_cu_9f978f6321softmax_warp_backwardIN3c108BFloat16ES2_fLi4ELb0ELb1EEEvPT0_PKT_S7_iiiPKb)
        .other          _ZN43_GLOBAL__N__9ae7fba5_10_SoftMax_cu_9f978f6321softmax_warp_backwardIN3c108BFloat16ES2_fLi4ELb0ELb1EEEvPT0_PKT_S7_iiiPKb,@"STO_CUDA_ENTRY STV_DEFAULT"
_ZN43_GLOBAL__N__9ae7fba5_10_SoftMax_cu_9f978f6321softmax_warp_backwardIN3c108BFloat16ES2_fLi4ELb0ELb1EEEvPT0_PKT_S7_iiiPKb:
        /* <DEDUP_REMOVED lines=56> */
[----:B------:R-:W0:Y:S01]  /*0380*/  SHFL.BFLY PT, R5, R6, 0x8, 0x101f ;  /* 0x0d101f0006057f89 */ /* 0x000e2200000e0000 */
[----:B------:R-:W-:Y:S02]  /*0390*/  FSEL R7, R4, RZ, !P4 ;  /* 0x000000ff04077208 */ /* 0x000fe40006000000 */
[----:B------:R-:W-:-:S03]  /*03a0*/  ISETP.GE.AND P4, PT, R21, 0x1, PT ;  /* 0x000000011500780c */ /* 0x000fc60003f86270 */
[----:B------:R-:W1:Y:S01]  /*03b0*/  SHFL.BFLY PT, R4, R7, 0x8, 0x101f ;  /* 0x0d101f0007047f89 */ /* 0x000e6200000e0000 */
[----:B0-----:R-:W-:-:S05]  /*03c0*/  FADD.FTZ R15, R6, R5 ;  /* 0x00000005060f7221 */ /* 0x001fca0000010000 */
[----:B------:R-:W0:Y:S01]  /*03d0*/  SHFL.BFLY PT, R22, R15, 0x4, 0x101f ;  /* 0x0c901f000f167f89 */ /* 0x000e2200000e0000 */
[----:B-1----:R-:W-:Y:S02]  /*03e0*/  FADD.FTZ R19, R7, R4 ;  /* 0x0000000407137221 */ /* 0x002fe40000010000 */
        /* <DEDUP_REMOVED lines=28> */
.L_x_135:
[----:B------:R-:W-:Y:S05]  /*05b0*/  BSYNC B0 ;  /* 0x0000000000007941 */ /* 0x000fea0003800000 */
.L_x_134:
        /* <DEDUP_REMOVED lines=17> */
.L_x_136:
        /* <DEDUP_REMOVED lines=11> */
.L_x_11642:


//--------------------- .text._ZN43_GLOBAL__N__9ae7fba5_10_SoftMax_cu_9f978f6321softmax_warp_backwardIN3c108BFloat16ES2_fLi3ELb0ELb1EEEvPT0_PKT_S7_iiiPKb --------------------------
	.section	.text._ZN43_GLOBAL__N__9ae7fba5_10_SoftMax_cu_9f978f6321softmax_warp_backwardIN3c108BFloat16ES2_fLi3ELb0ELb1EEEvPT0_PKT_S7_iiiPKb,"ax",@progbits
	.align	128
.text._ZN43_GLOBAL__N__9ae7fba5_10_SoftMax_cu_9f978f6321softmax_warp_backwardIN3c108BFloat16ES2_fLi3ELb0ELb1EEEvPT0_PKT_S7_iiiPKb:
        .type           _ZN43_GLOBAL__N__9ae7fba5_10_SoftMax_cu_9f978f6321softmax_warp_backwardIN3c108BFloat16ES2_fLi3ELb0ELb1EEEvPT0_PKT_S7_iiiPKb,@function
        .size           _ZN43_GLOBAL__N__9ae7fba5_10_SoftMax_cu_9f978f6321softmax_warp_backwardIN3c108BFloat16ES2_fLi3ELb0ELb1EEEvPT0_PKT_S7_iiiPKb,(.L_x_11643 - _ZN43_GLOBAL__N__9ae7fba5_10_SoftMax_cu_9f978f6321softmax_warp_backwardIN3c108BFloat16ES2_fLi3ELb0ELb1EEEvPT0_PKT_S7_iiiPKb)
        .other          _ZN43_GLOBAL__N__9ae7fba5_10_SoftMax_cu_9f978f6321softmax_warp_backwardIN3c108BFloat16ES2_fLi3ELb0ELb1EEEvPT0_PKT_S7_iiiPKb,@"STO_CUDA_ENTRY STV_DEFAULT"
_ZN43_GLOBAL__N__9ae7fba5_10_SoftMax_cu_9f978f6321softmax_warp_backwardIN3c108BFloat16ES2_fLi3ELb0ELb1EEEvPT0_PKT_S7_iiiPKb:
        /* <DEDUP_REMOVED lines=8> */
[----:B------:R-:W-:Y:S01]  /*0080*/  ULDC.64 UR4, c[0x0][0x228] ;  /* 0x00008a0000047ab9 */ /* 0x000fe20000000a00 */
[----:B-1----:R-:W-:-:S02]  /*0090*/  LOP3.LUT R7, R7, 0x7, RZ, 0xc0, !PT ;  /* 0x0000000707077812 */ /* 0x002fc400078ec0ff */
[----:B------:R-:W-:-:S04]  /*00a0*/  IMAD.SHL.U32 R2, R2, 0x2, RZ ;  /* 0x0000000202027824 */ /* 0x000fc800078e00ff */
[C---:B------:R-:W-:Y:S01]  /*00b0*/  IMAD R9, R2.reuse, UR5, R7 ;  /* 0x0000000502097c24 */ /* 0x040fe2000f8e0207 */
[----:B------:R-:W-:Y:S01]  /*00c0*/  IADD3 R18, -R2, UR4, RZ ;  /* 0x0000000402127c10 */ /* 0x000fe2000fffe1ff */
[----:B------:R-:W-:-:S03]  /*00d0*/  ULDC.64 UR4, c[0x0][0x208] ;  /* 0x0000820000047ab9 */ /* 0x000fc60000000a00 */
[C---:B------:R-:W-:Y:S02]  /*00e0*/  ISETP.GT.AND P0, PT, R18.reuse, RZ, PT ;  /* 0x000000ff1200720c */ /* 0x040fe40003f04270 */
[----:B------:R-:W-:Y:S02]  /*00f0*/  VIMNMX R19, R18, 0x2, PT ;  /* 0x0000000212137848 */ /* 0x000fe40003fe0100 */
[C---:B--2---:R-:W-:Y:S02]  /*0100*/  SEL R4, R0.reuse, RZ, P0 ;  /* 0x000000ff00047207 */ /* 0x044fe40000000000 */
[----:B------:R-:W-:Y:S02]  /*0110*/  ISETP.GT.AND P1, PT, R19, 0x1, PT ;  /* 0x000000011300780c */ /* 0x000fe40003f24270 */
[----:B------:R-:W-:Y:S02]  /*0120*/  ISETP.GE.AND P0, PT, R7, R4, PT ;  /* 0x000000040700720c */ /* 0x000fe40003f06270 */
[----:B------:R-:W-:-:S02]  /*0130*/  SEL R4, R0, RZ, P1 ;  /* 0x000000ff00047207 */ /* 0x000fc40000800000 */
[----:B------:R-:W-:Y:S02]  /*0140*/  SHF.R.S32.HI R6, RZ, 0x1f, R9 ;  /* 0x0000001fff067819 */ /* 0x000fe40000011409 */
[----:B------:R-:W-:-:S07]  /*0150*/  ISETP.GE.AND P2, PT, R7, R4, PT ;  /* 0x000000040700720c */ /* 0x000fce0003f46270 */
[----:B------:R-:W0:Y:S01]  /*0160*/  @!P0 LDC.64 R20, c[0x0][0x218] ;  /* 0x00008600ff148b82 */ /* 0x000e220000000a00 */
[C---:B------:R-:W-:Y:S01]  /*0170*/  @!P0 IMAD.SHL.U32 R23, R9.reuse, 0x2, RZ ;  /* 0x0000000209178824 */ /* 0x040fe200078e00ff */
[----:B------:R-:W-:-:S04]  /*0180*/  @!P0 SHF.L.U64.HI R12, R9, 0x1, R6 ;  /* 0x00000001090c8819 */ /* 0x000fc80000010206 */
[C---:B------:R-:W-:Y:S02]  /*0190*/  @!P2 IADD3 R13, P3, R9.reuse, R0, RZ ;  /* 0x00000000090da210 */ /* 0x040fe40007f7e0ff */
[----:B------:R-:W1:Y:S02]  /*01a0*/  @!P2 LDC.64 R10, c[0x0][0x218] ;  /* 0x00008600ff0aab82 */ /* 0x000e640000000a00 */
[----:B------:R-:W-:Y:S02]  /*01b0*/  @!P2 LEA.HI.X.SX32 R8, R0, R6, 0x1, P3 ;  /* 0x000000060008a211 */ /* 0x000fe400018f0eff */
[----:B------:R-:W-:Y:S02]  /*01c0*/  IADD3 R4, P3, R9, UR6, RZ ;  /* 0x0000000609047c10 */ /* 0x000fe4000ff7e0ff */
[C---:B------:R-:W-:Y:S01]  /*01d0*/  @!P2 SHF.L.U64.HI R8, R13.reuse, 0x1, R8 ;  /* 0x000000010d08a819 */ /* 0x040fe20000010208 */
[----:B------:R-:W-:Y:S01]  /*01e0*/  @!P2 IMAD.SHL.U32 R13, R13, 0x2, RZ ;  /* 0x000000020d0da824 */ /* 0x000fe200078e00ff */
[----:B------:R-:W-:Y:S01]  /*01f0*/  SHF.R.S32.HI R15, RZ, 0x1f, R0 ;  /* 0x0000001fff0f7819 */ /* 0x000fe20000011400 */
[----:B------:R-:W2:Y:S01]  /*0200*/  @!P0 LDC.64 R16, c[0x0][0x220] ;  /* 0x00008800ff108b82 */ /* 0x000ea20000000a00 */
[----:B0-----:R-:W-:-:S05]  /*0210*/  @!P0 IADD3 R20, P1, R23, R20, RZ ;  /* 0x0000001417148210 */ /* 0x001fca0007f3e0ff */
[----:B------:R-:W-:Y:S01]  /*0220*/  @!P0 IMAD.X R21, R12, 0x1, R21, P1 ;  /* 0x000000010c158824 */ /* 0x000fe200008e0615 */
[----:B------:R-:W-:Y:S02]  /*0230*/  IADD3.X R5, R6, UR7, RZ, P3, !PT ;  /* 0x0000000706057c10 */ /* 0x000fe40009ffe4ff */
[----:B-1----:R-:W-:Y:S02]  /*0240*/  @!P2 IADD3 R10, P1, R13, R10, RZ ;  /* 0x0000000a0d0aa210 */ /* 0x002fe40007f3e0ff */
[----:B------:R-:W3:Y:S03]  /*0250*/  @!P0 LDG.E.U16 R20, desc[UR4][R20.64] ;  /* 0x0000000414148981 */ /* 0x000ee6000c1e1500 */
[----:B------:R-:W-:Y:S01]  /*0260*/  @!P2 IMAD.X R11, R8, 0x1, R11, P1 ;  /* 0x00000001080ba824 */ /* 0x000fe200008e060b */
[----:B------:R-:W-:Y:S02]  /*0270*/  IADD3 R2, P1, R4, R0, RZ ;  /* 0x0000000004027210 */ /* 0x000fe40007f3e0ff */
[----:B------:R0:W4:Y:S03]  /*0280*/  LDG.E.U8 R4, desc[UR4][R4.64] ;  /* 0x0000000404047981 */ /* 0x000126000c1e1100 */
[----:B------:R-:W-:Y:S01]  /*0290*/  IMAD.X R3, R15, 0x1, R5, P1 ;  /* 0x000000010f037824 */ /* 0x000fe200008e0605 */
[----:B------:R-:W4:Y:S04]  /*02a0*/  @!P2 LDG.E.U16 R10, desc[UR4][R10.64] ;  /* 0x000000040a0aa981 */ /* 0x000f28000c1e1500 */
[----:B------:R-:W4:Y:S01]  /*02b0*/  LDG.E.U8 R22, desc[UR4][R2.64] ;  /* 0x0000000402167981 */ /* 0x000f22000c1e1100 */
[----:B--2---:R-:W-:Y:S01]  /*02c0*/  @!P0 IADD3 R16, P1, R23, R16, RZ ;  /* 0x0000001017108210 */ /* 0x004fe20007f3e0ff */
[----:B------:R-:W-:-:S04]  /*02d0*/  IMAD.MOV.U32 R14, RZ, RZ, RZ ;  /* 0x000000ffff0e7224 */ /* 0x000fc800078e00ff */
[----:B------:R-:W-:Y:S02]  /*02e0*/  @!P0 IMAD.X R17, R12, 0x1, R17, P1 ;  /* 0x000000010c118824 */ /* 0x000fe400008e0611 */
[----:B------:R-:W-:-:S03]  /*02f0*/  @P2 IMAD.MOV.U32 R12, RZ, RZ, RZ ;  /* 0x000000ffff0c2224 */ /* 0x000fc600078e00ff */
[----:B------:R1:W5:Y:S01]  /*0300*/  @!P0 LDG.E.U16 R16, desc[UR4][R16.64] ;  /* 0x0000000410108981 */ /* 0x000362000c1e1500 */
[----:B---3--:R-:W-:-:S04]  /*0310*/  @!P0 IMAD.U32 R14, R20, 0x10000, RZ ;  /* 0x00010000140e8824 */ /* 0x008fc800078e00ff */
[----:B0-----:R-:W-:Y:S01]  /*0320*/  FADD.FTZ R5, RZ, R14 ;  /* 0x0000000eff057221 */ /* 0x001fe20000010000 */
        /* <DEDUP_REMOVED lines=8> */
[----:B------:R-:W0:Y:S01]  /*03b0*/  SHFL.BFLY PT, R20, R11, 0x4, 0x181f ;  /* 0x0c981f000b147f89 */ /* 0x000e2200000e0000 */
[----:B-1----:R-:W-:Y:S02]  /*03c0*/  FADD.FTZ R17, R10, R5 ;  /* 0x000000050a117221 */ /* 0x002fe40000010000 */
[----:B------:R-:W1:Y:S03]  /*03d0*/  @!P2 LDC.64 R4, c[0x0][0x220] ;  /* 0x00008800ff04ab82 */ /* 0x000e660000000a00 */
[----:B------:R-:W2:Y:S01]  /*03e0*/  SHFL.BFLY PT, R22, R17, 0x2, 0x181f ;  /* 0x0c581f0011167f89 */ /* 0x000ea200000e0000 */
[----:B0-----:R-:W-:-:S05]  /*03f0*/  FADD.FTZ R20, R11, R20 ;  /* 0x000000140b147221 */ /* 0x001fca0000010000 */
[----:B------:R-:W0:Y:S01]  /*0400*/  SHFL.BFLY PT, R21, R20, 0x2, 0x181f ;  /* 0x0c581f0014157f89 */ /* 0x000e2200000e0000 */
[----:B-1----:R-:W-:Y:S01]  /*0410*/  @!P2 IADD3 R4, P4, R13, R4, RZ ;  /* 0x000000040d04a210 */ /* 0x002fe20007f9e0ff */
[----:B--2---:R-:W-:-:S04]  /*0420*/  FADD.FTZ R22, R17, R22 ;  /* 0x0000001611167221 */ /* 0x004fc80000010000 */
[----:B------:R-:W-:Y:S01]  /*0430*/  @!P2 IMAD.X R5, R8, 0x1, R5, P4 ;  /* 0x000000010805a824 */ /* 0x000fe200020e0605 */
[----:B------:R1:W2:Y:S01]  /*0440*/  SHFL.BFLY PT, R13, R22, 0x1, 0x181f ;  /* 0x0c381f00160d7f89 */ /* 0x0002a200000e0000 */
[----:B0-----:R-:W-:-:S03]  /*0450*/  FADD.FTZ R8, R20, R21 ;  /* 0x0000001514087221 */ /* 0x001fc60000010000 */
[----:B------:R1:W5:Y:S04]  /*0460*/  @!P2 LDG.E.U16 R10, desc[UR4][R4.64] ;  /* 0x00000004040aa981 */ /* 0x000368000c1e1500 */
[----:B------:R1:W0:Y:S01]  /*0470*/  SHFL.BFLY PT, R11, R8, 0x1, 0x181f ;  /* 0x0c381f00080b7f89 */ /* 0x00022200000e0000 */
[----:B------:R-:W-:Y:S05]  /*0480*/  @!P3 EXIT ;  /* 0x000000000000b94d */ /* 0x000fea0003800000 */
[----:B------:R-:W-:Y:S01]  /*0490*/  ISETP.GE.AND P4, PT, R7, R0, PT ;  /* 0x000000000700720c */ /* 0x000fe20003f86270 */
[----:B------:R-:W-:Y:S01]  /*04a0*/  BSSY B0, `(.L_x_137) ;  /* 0x000000c000007945 */ /* 0x000fe20003800000 */
[----:B------:R-:W-:Y:S01]  /*04b0*/  IMAD.MOV.U32 R7, RZ, RZ, RZ ;  /* 0x000000ffff077224 */ /* 0x000fe200078e00ff */
[----:B------:R-:W-:Y:S01]  /*04c0*/  ISETP.GE.AND P3, PT, R18, 0x2, PT ;  /* 0x000000021200780c */ /* 0x000fe20003f66270 */
[----:B-----5:R-:W-:Y:S02]  /*04d0*/  @!P0 IMAD.U32 R7, R16, 0x10000, RZ ;  /* 0x0001000010078824 */ /* 0x020fe400078e00ff */
[----:B--2---:R-:W-:-:S07]  /*04e0*/  FADD.FTZ R13, R22, R13 ;  /* 0x0000000d160d7221 */ /* 0x004fce0000010000 */
[----:B------:R-:W-:Y:S05]  /*04f0*/  @P4 BRA `(.L_x_138) ;  /* 0x0000000000184947 */ /* 0x000fea0003800000 */
[----:B-1----:R-:W1:Y:S01]  /*0500*/  LDC.64 R4, c[0x0][0x210] ;  /* 0x00008400ff047b82 */ /* 0x002e620000000a00 */
[----:B------:R-:W-:-:S05]  /*0510*/  @!P1 FFMA.FTZ R7, R13, -R7, R14 ;  /* 0x800000070d079223 */ /* 0x000fca000001000e */
[----:B------:R-:W-:Y:S01]  /*0520*/  @!P1 F2FP.BF16.F32.PACK_AB R7, RZ, R7 ;  /* 0x00000007ff07923e */ /* 0x000fe200000010ff */
[----:B-1----:R-:W-:-:S05]  /*0530*/  IMAD.WIDE R4, R9, 0x2, R4 ;  /* 0x0000000209047825 */ /* 0x002fca00078e0204 */
[----:B------:R2:W-:Y:S04]  /*0540*/  @P1 STG.E.U16 desc[UR4][R4.64], RZ ;  /* 0x000000ff04001986 */ /* 0x0005e8000c101504 */
[----:B------:R2:W-:Y:S02]  /*0550*/  @!P1 STG.E.U16 desc[UR4][R4.64], R7 ;  /* 0x0000000704009986 */ /* 0x0005e4000c101504 */
.L_x_138:
[----:B------:R-:W-:Y:S05]  /*0560*/  BSYNC B0 ;  /* 0x0000000000007941 */ /* 0x000fea0003800000 */
.L_x_137:
[----:B------:R-:W-:Y:S05]  /*0570*/  @!P3 EXIT ;  /* 0x000000000000b94d */ /* 0x000fea0003800000 */
[----:B------:R-:W-:Y:S05]  /*0580*/  @P4 EXIT ;  /* 0x000000000000494d */ /* 0x000fea0003800000 */
[----:B------:R-:W3:Y:S01]  /*0590*/  LDG.E.U8 R2, desc[UR4][R2.64] ;  /* 0x0000000402027981 */ /* 0x000ee2000c1e1100 */
[----:B------:R-:W-:Y:S01]  /*05a0*/  IADD3 R0, P1, R9, R0, RZ ;  /* 0x0000000009007210 */ /* 0x000fe20007f3e0ff */
[----:B------:R-:W-:Y:S01]  /*05b0*/  ULDC.64 UR6, c[0x0][0x210] ;  /* 0x0000840000067ab9 */ /* 0x000fe20000000a00 */
[----:B--2---:R-:W-:Y:S02]  /*05c0*/  @P2 IMAD.MOV.U32 R7, RZ, RZ, RZ ;  /* 0x000000ffff072224 */ /* 0x004fe400078e00ff */
[----:B0-----:R-:W-:Y:S01]  /*05d0*/  FADD.FTZ R11, R8, R11 ;  /* 0x0000000b080b7221 */ /* 0x001fe20000010000 */
[----:B------:R-:W-:Y:S02]  /*05e0*/  @!P2 IMAD.U32 R7, R10, 0x10000, RZ ;  /* 0x000100000a07a824 */ /* 0x000fe400078e00ff */
[----:B------:R-:W-:Y:S01]  /*05f0*/  IMAD.X R15, R6, 0x1, R15, P1 ;  /* 0x00000001060f7824 */ /* 0x000fe200008e060f */
[----:B-1----:R-:W-:-:S04]  /*0600*/  LEA R4, P1, R0, UR6, 0x1 ;  /* 0x0000000600047c11 */ /* 0x002fc8000f8208ff */
[----:B------:R-:W-:Y:S02]  /*0610*/  LEA.HI.X R5, R0, UR7, R15, 0x1, P1 ;  /* 0x0000000700057c11 */ /* 0x000fe400088f0c0f */
[----:B---3--:R-:W-:-:S13]  /*0620*/  ISETP.NE.AND P0, PT, R2, RZ, PT ;  /* 0x000000ff0200720c */ /* 0x008fda0003f05270 */
[----:B------:R0:W-:Y:S01]  /*0630*/  @P0 STG.E.U16 desc[UR4][R4.64], RZ ;  /* 0x000000ff04000986 */ /* 0x0001e2000c101504 */
[----:B------:R-:W-:Y:S05]  /*0640*/  @P0 EXIT ;  /* 0x000000000000094d */ /* 0x000fea0003800000 */
[----:B------:R-:W-:-:S05]  /*0650*/  FFMA.FTZ R7, R11, -R7, R12 ;  /* 0x800000070b077223 */ /* 0x000fca000001000c */
[----:B------:R-:W-:-:S05]  /*0660*/  F2FP.BF16.F32.PACK_AB R7, RZ, R7 ;  /* 0x00000007ff07723e */ /* 0x000fca00000010ff */
[----:B------:R-:W-:Y:S01]  /*0670*/  STG.E.U16 desc[UR4][R4.64], R7 ;  /* 0x0000000704007986 */ /* 0x000fe2000c101504 */
[----:B------:R-:W-:Y:S05]  /*0680*/  EXIT ;  /* 0x000000000000794d */ /* 0x000fea0003800000 */
.L_x_139:
        /* <DEDUP_REMOVED lines=15> */
.L_x_11643:


//--------------------- .text._ZN43_GLOBAL__N__9ae7fba5_10_SoftMax_cu_9f978f6321softmax_warp_backwardIN3c108BFloat16ES2_fLi2ELb0ELb1EEEvPT0_PKT_S7_iiiPKb --------------------------
	.section	.text._ZN43_GLOBAL__N__9ae7fba5_10_SoftMax_cu_9f978f6321softmax_warp_backwardIN3c108BFloat16ES2_fLi2ELb0ELb1EEEvPT0_PKT_S7_iiiPKb,"ax",@progbits
	.align	128
.text._ZN43_GLOBAL__N__9ae7fba5_10_SoftMax_cu_9f978f6321softmax_warp_backwardIN3c108BFloat16ES2_fLi2ELb0ELb1EEEvPT0_PKT_S7_iiiPKb:
        .type           _ZN43_GLOBAL__N__9ae7fba5_10_SoftMax_cu_9f978f6321softmax_warp_backwardIN3c108BFloat16ES2_fLi2ELb0ELb1EEEvPT0_PKT_S7_iiiPKb,@function
        .size           _ZN43_GLOBAL__N__9ae7fba5_10_SoftMax_cu_9f978f6321softmax_warp_backwardIN3c108BFloat16ES2_fLi2ELb0ELb1EEEvPT0_PKT_S7_iiiPKb,(.L_x_11644 - _ZN43_GLOBAL__N__9ae7fba5_10_SoftMax_cu_9f978f6321softmax_warp_backwardIN3c108BFloat16ES2_fLi2ELb0ELb1EEEvPT0_PKT_S7_iiiPKb)
        .other          _ZN43_GLOBAL__N__9ae7fba5_10_SoftMax_cu_9f978f6321softmax_warp_backwardIN3c108BFloat16ES2_fLi2ELb0ELb1EEEvPT0_PKT_S7_iiiPKb,@"STO_CUDA_ENTRY STV_DEFAULT"
_ZN43_GLOBAL__N__9ae7fba5_10_SoftMax_cu_9f978f6321softmax_warp_backwardIN3c108BFloat16ES2_fLi2ELb0ELb1EEEvPT0_PKT_S7_iiiPKb:
        /* <DEDUP_REMOVED lines=35> */
[----:B-1----:R-:W-:-:S04]  /*0230*/  @!P2 IADD3 R10, P1, R13, R10, RZ ;  /* 0x0000000a0d0aa210 */ /* 0x002fc80007f3e0ff */
[----:B------:R-:W3:Y:S01]  /*0240*/  @!P0 LDG.E.U16 R20, desc[UR4][R20.64] ;  /* 0x0000000414148981 */ /* 0x000ee2000c1e1500 */
[----:B------:R-:W-:Y:S01]  /*0250*/  IADD3.X R5, R6, UR7, RZ, P3, !PT ;  /* 0x0000000706057c10 */ /* 0x000fe20009ffe4ff */
[----:B------:R-:W-:Y:S01]  /*0260*/  @!P2 IMAD.X R11, R8, 0x1, R11, P1 ;  /* 0x00000001080ba824 */ /* 0x000fe200008e060b */
[----:B------:R-:W-:-:S03]  /*0270*/  IADD3 R2, P1, R4, R0, RZ ;  /* 0x0000000004027210 */ /* 0x000fc60007f3e0ff */
[----:B------:R0:W4:Y:S02]  /*0280*/  LDG.E.U8 R4, desc[UR4][R4.64] ;  /* 0x0000000404047981 */ /* 0x000124000c1e1100 */
[----:B------:R-:W-:Y:S02]  /*0290*/  IMAD.X R3, R15, 0x1, R5, P1 ;  /* 0x000000010f037824 */ /* 0x000fe400008e0605 */
        /* <DEDUP_REMOVED lines=11> */
[----:B------:R-:W-:Y:S02]  /*0350*/  FSEL R11, R5, RZ, !P1 ;  /* 0x000000ff050b7208 */ /* 0x000fe40004800000 */
[----:B------:R-:W0:Y:S01]  /*0360*/  @!P2 LDC.64 R4, c[0x0][0x220] ;  /* 0x00008800ff04ab82 */ /* 0x000e220000000a00 */
[----:B------:R-:W-:Y:S01]  /*0370*/  FADD.FTZ R10, RZ, R12 ;  /* 0x0000000cff0a7221 */ /* 0x000fe20000010000 */
[----:B------:R-:W-:Y:S01]  /*0380*/  ISETP.NE.AND P3, PT, R22, RZ, PT ;  /* 0x000000ff1600720c */ /* 0x000fe20003f65270 */
[----:B------:R-:W2:Y:S03]  /*0390*/  SHFL.BFLY PT, R20, R11, 0x2, 0x1c1f ;  /* 0x0c5c1f000b147f89 */ /* 0x000ea600000e0000 */
[----:B-1----:R-:W-:Y:S02]  /*03a0*/  FSEL R17, R10, RZ, !P3 ;  /* 0x000000ff0a117208 */ /* 0x002fe40005800000 */
[----:B------:R-:W-:-:S03]  /*03b0*/  ISETP.GE.AND P3, PT, R19, 0x1, PT ;  /* 0x000000011300780c */ /* 0x000fc60003f66270 */
[----:B------:R-:W1:Y:S01]  /*03c0*/  SHFL.BFLY PT, R10, R17, 0x2, 0x1c1f ;  /* 0x0c5c1f00110a7f89 */ /* 0x000e6200000e0000 */
[----:B0-----:R-:W-:Y:S01]  /*03d0*/  @!P2 IADD3 R4, P4, R13, R4, RZ ;  /* 0x000000040d04a210 */ /* 0x001fe20007f9e0ff */
[----:B--2---:R-:W-:-:S04]  /*03e0*/  FADD.FTZ R20, R11, R20 ;  /* 0x000000140b147221 */ /* 0x004fc80000010000 */
[----:B------:R-:W-:Y:S01]  /*03f0*/  @!P2 IMAD.X R5, R8, 0x1, R5, P4 ;  /* 0x000000010805a824 */ /* 0x000fe200020e0605 */
[----:B------:R0:W2:Y:S01]  /*0400*/  SHFL.BFLY PT, R13, R20, 0x1, 0x1c1f ;  /* 0x0c3c1f00140d7f89 */ /* 0x0000a200000e0000 */
[----:B-1----:R-:W-:-:S03]  /*0410*/  FADD.FTZ R8, R17, R10 ;  /* 0x0000000a11087221 */ /* 0x002fc60000010000 */
[----:B------:R0:W5:Y:S04]  /*0420*/  @!P2 LDG.E.U16 R10, desc[UR4][R4.64] ;  /* 0x00000004040aa981 */ /* 0x000168000c1e1500 */
[----:B------:R0:W1:Y:S01]  /*0430*/  SHFL.BFLY PT, R11, R8, 0x1, 0x1c1f ;  /* 0x0c3c1f00080b7f89 */ /* 0x00006200000e0000 */
        /* <DEDUP_REMOVED lines=8> */
[----:B0-----:R-:W0:Y:S01]  /*04c0*/  LDC.64 R4, c[0x0][0x210] ;  /* 0x00008400ff047b82 */ /* 0x001e220000000a00 */
[----:B------:R-:W-:-:S05]  /*04d0*/  @!P1 FFMA.FTZ R7, R13, -R7, R14 ;  /* 0x800000070d079223 */ /* 0x000fca000001000e */
[----:B------:R-:W-:Y:S01]  /*04e0*/  @!P1 F2FP.BF16.F32.PACK_AB R7, RZ, R7 ;  /* 0x00000007ff07923e */ /* 0x000fe200000010ff */
[----:B0-----:R-:W-:-:S05]  /*04f0*/  IMAD.WIDE R4, R9, 0x2, R4 ;  /* 0x0000000209047825 */ /* 0x001fca00078e0204 */
[----:B------:R2:W-:Y:S04]  /*0500*/  @P1 STG.E.U16 desc[UR4][R4.64], RZ ;  /* 0x000000ff04001986 */ /* 0x0005e8000c101504 */
[----:B------:R2:W-:Y:S02]  /*0510*/  @!P1 STG.E.U16 desc[UR4][R4.64], R7 ;  /* 0x0000000704009986 */ /* 0x0005e4000c101504 */
.L_x_141:
[----:B------:R-:W-:Y:S05]  /*0520*/  BSYNC B0 ;  /* 0x0000000000007941 */ /* 0x000fea0003800000 */
.L_x_140:
[----:B------:R-:W-:Y:S05]  /*0530*/  @!P3 EXIT ;  /* 0x000000000000b94d */ /* 0x000fea0003800000 */
[----:B------:R-:W-:Y:S05]  /*0540*/  @P4 EXIT ;  /* 0x000000000000494d */ /* 0x000fea0003800000 */
[----:B------:R-:W3:Y:S01]  /*0550*/  LDG.E.U8 R2, desc[UR4][R2.64] ;  /* 0x0000000402027981 */ /* 0x000ee2000c1e1100 */
[----:B------:R-:W-:Y:S01]  /*0560*/  IADD3 R0, P1, R9, R0, RZ ;  /* 0x0000000009007210 */ /* 0x000fe20007f3e0ff */
[----:B------:R-:W-:Y:S01]  /*0570*/  ULDC.64 UR6, c[0x0][0x210] ;  /* 0x0000840000067ab9 */ /* 0x000fe20000000a00 */
[----:B--2---:R-:W-:Y:S02]  /*0580*/  @P2 IMAD.MOV.U32 R7, RZ, RZ, RZ ;  /* 0x000000ffff072224 */ /* 0x004fe400078e00ff */
[----:B-1----:R-:W-:Y:S01]  /*0590*/  FADD.FTZ R11, R8, R11 ;  /* 0x0000000b080b7221 */ /* 0x002fe20000010000 */
[----:B------:R-:W-:Y:S02]  /*05a0*/  @!P2 IMAD.U32 R7, R10, 0x10000, RZ ;  /* 0x000100000a07a824 */ /* 0x000fe400078e00ff */
[----:B------:R-:W-:Y:S01]  /*05b0*/  IMAD.X R15, R6, 0x1, R15, P1 ;  /* 0x00000001060f7824 */ /* 0x000fe200008e060f */
[----:B0-----:R-:W-:-:S04]  /*05c0*/  LEA R4, P1, R0, UR6, 0x1 ;  /* 0x0000000600047c11 */ /* 0x001fc8000f8208ff */
        /* <DEDUP_REMOVED lines=8> */
.L_x_142:
        /* <DEDUP_REMOVED lines=11> */
.L_x_11644:


//--------------------- .text._ZN43_GLOBAL__N__9ae7fba5_10_SoftMax_cu_9f978f6321softmax_warp_backwardIN3c108BFloat16ES2_fLi1ELb0ELb1EEEvPT0_PKT_S7_iiiPKb --------------------------
	.section	.text._ZN43_GLOBAL__N__9ae7fba5_10_SoftMax_cu_9f978f6321softmax_warp_backwardIN3c108BFloat16ES2_fLi1ELb0ELb1EEEvPT0_PKT_S7_iiiPKb,"ax",@progbits
	.align	128
.text._ZN43_GLOBAL__N__9ae7fba5_10_SoftMax_cu_9f978f6321softmax_warp_backwardIN3c108BFloat16ES2_fLi1ELb0ELb1EEEvPT0_PKT_S7_iiiPKb:
        .type           _ZN43_GLOBAL__N__9ae7fba5_10_SoftMax_cu_9f978f6321softmax_warp_backwardIN3c108BFloat16ES2_fLi1ELb0ELb1EEEvPT0_PKT_S7_iiiPKb,@function
        .size           _ZN43_GLOBAL__N__9ae7fba5_10_SoftMax_cu_9f978f6321softmax_warp_backwardIN3c108BFloat16ES2_fLi1ELb0ELb1EEEvPT0_PKT_S7_iiiPKb,(.L_x_11645 - _ZN43_GLOBAL__N__9ae7fba5_10_SoftMax_cu_9f978f6321softmax_warp_backwardIN3c108BFloat16ES2_fLi1ELb0ELb1EEEvPT0_PKT_S7_iiiPKb)
        .other          _ZN43_GLOBAL__N__9ae7fba5_10_SoftMax_cu_9f978f6321softmax_warp_backwardIN3c108BFloat16ES2_fLi1ELb0ELb1EEEvPT0_PKT_S7_iiiPKb,@"STO_CUDA_ENTRY STV_DEFAULT"
_ZN43_GLOBAL__N__9ae7fba5_10_SoftMax_cu_9f978f6321softmax_warp_backwardIN3c108BFloat16ES2_fLi1ELb0ELb1EEEvPT0_PKT_S7_iiiPKb:
        /* <DEDUP_REMOVED lines=13> */
[----:B------:R-:W-:Y:S02]  /*00d0*/  ULDC.64 UR4, c[0x0][0x208] ;  /* 0x0000820000047ab9 */ /* 0x000fe40000000a00 */
[C---:B------:R-:W-:Y:S02]  /*00e0*/  ISETP.GT.AND P0, PT, R20.reuse, RZ, PT ;  /* 0x000000ff1400720c */ /* 0x040fe40003f04270 */
[----:B------:R-:W-:Y:S02]  /*00f0*/  VIMNMX R21, R20, 0x2, PT ;  /* 0x0000000214157848 */ /* 0x000fe40003fe0100 */
[----:B--2---:R-:W-:Y:S02]  /*0100*/  SEL R5, R11, RZ, P0 ;  /* 0x000000ff0b057207 */ /* 0x004fe40000000000 */
        /* <DEDUP_REMOVED lines=13> */
[----:B------:R-:W-:Y:S02]  /*01e0*/  @!P3 SHF.L.U64.HI R14, R12, 0x1, R3 ;  /* 0x000000010c0eb819 */ /* 0x000fe40000010203 */
[----:B------:R-:W-:-:S03]  /*01f0*/  SHF.R.S32.HI R18, RZ, 0x1f, R11 ;  /* 0x0000001fff127819 */ /* 0x000fc6000001140b */
[----:B------:R-:W2:Y:S01]  /*0200*/  @!P0 LDC.64 R8, c[0x0][0x220] ;  /* 0x00008800ff088b82 */ /* 0x000ea20000000a00 */
[----:B0-----:R-:W-:-:S05]  /*0210*/  @!P0 IADD3 R16, P1, R25, R16, RZ ;  /* 0x0000001019108210 */ /* 0x001fca0007f3e0ff */
[----:B------:R-:W-:Y:S01]  /*0220*/  @!P0 IMAD.X R17, R22, 0x1, R17, P1 ;  /* 0x0000000116118824 */ /* 0x000fe200008e0611 */
[----:B-1----:R-:W-:-:S04]  /*0230*/  @!P3 IADD3 R4, P1, R15, R4, RZ ;  /* 0x000000040f04b210 */ /* 0x002fc80007f3e0ff */
[----:B------:R0:W3:Y:S01]  /*0240*/  @!P0 LDG.E.U16 R19, desc[UR4][R16.64] ;  /* 0x0000000410138981 */ /* 0x0000e2000c1e1500 */
[----:B------:R-:W-:Y:S01]  /*0250*/  IADD3.X R7, R13, UR7, RZ, P4, !PT ;  /* 0x000000070d077c10 */ /* 0x000fe2000a7fe4ff */
[----:B------:R-:W-:Y:S01]  /*0260*/  @!P3 IMAD.X R5, R14, 0x1, R5, P1 ;  /* 0x000000010e05b824 */ /* 0x000fe200008e0605 */
[----:B------:R-:W-:-:S03]  /*0270*/  IADD3 R2, P1, R6, R11, RZ ;  /* 0x0000000b06027210 */ /* 0x000fc60007f3e0ff */
[----:B------:R1:W4:Y:S02]  /*0280*/  LDG.E.U8 R6, desc[UR4][R6.64] ;  /* 0x0000000406067981 */ /* 0x000324000c1e1100 */
[----:B------:R-:W-:Y:S01]  /*0290*/  IMAD.X R3, R18, 0x1, R7, P1 ;  /* 0x0000000112037824 */ /* 0x000fe200008e0607 */
[----:B0-----:R-:W0:Y:S01]  /*02a0*/  @!P3 LDC.64 R16, c[0x0][0x220] ;  /* 0x00008800ff10bb82 */ /* 0x001e220000000a00 */
[----:B------:R-:W4:Y:S04]  /*02b0*/  @!P3 LDG.E.U16 R4, desc[UR4][R4.64] ;  /* 0x000000040404b981 */ /* 0x000f28000c1e1500 */
[----:B------:R-:W4:Y:S01]  /*02c0*/  LDG.E.U8 R23, desc[UR4][R2.64] ;  /* 0x0000000402177981 */ /* 0x000f22000c1e1100 */
[----:B--2---:R-:W-:-:S05]  /*02d0*/  @!P0 IADD3 R8, P1, R25, R8, RZ ;  /* 0x0000000819088210 */ /* 0x004fca0007f3e0ff */
[----:B------:R-:W-:Y:S01]  /*02e0*/  @!P0 IMAD.X R9, R22, 0x1, R9, P1 ;  /* 0x0000000116098824 */ /* 0x000fe200008e0609 */
[----:B0-----:R-:W-:Y:S01]  /*02f0*/  @!P3 IADD3 R16, P6, R15, R16, RZ ;  /* 0x000000100f10b210 */ /* 0x001fe20007fde0ff */
[----:B------:R-:W-:Y:S01]  /*0300*/  IMAD.MOV.U32 R22, RZ, RZ, RZ ;  /* 0x000000ffff167224 */ /* 0x000fe200078e00ff */
[----:B------:R-:W-:Y:S02]  /*0310*/  ISETP.GE.AND P5, PT, R21, 0x1, PT ;  /* 0x000000011500780c */ /* 0x000fe40003fa6270 */
[----:B------:R0:W5:Y:S01]  /*0320*/  @!P0 LDG.E.U16 R8, desc[UR4][R8.64] ;  /* 0x0000000408088981 */ /* 0x000162000c1e1500 */
[----:B------:R-:W-:-:S05]  /*0330*/  @!P3 IMAD.X R17, R14, 0x1, R17, P6 ;  /* 0x000000010e11b824 */ /* 0x000fca00030e0611 */
[----:B------:R2:W5:Y:S01]  /*0340*/  @!P3 LDG.E.U16 R16, desc[UR4][R16.64] ;  /* 0x000000041010b981 */ /* 0x000562000c1e1500 */
[----:B---3--:R-:W-:Y:S02]  /*0350*/  @!P0 IMAD.U32 R22, R19, 0x10000, RZ ;  /* 0x0001000013168824 */ /* 0x008fe400078e00ff */
[----:B------:R-:W-:Y:S02]  /*0360*/  @P3 IMAD.MOV.U32 R19, RZ, RZ, RZ ;  /* 0x000000ffff133224 */ /* 0x000fe400078e00ff */
[----:B-1----:R-:W-:Y:S01]  /*0370*/  FADD.FTZ R7, RZ, R22 ;  /* 0x00000016ff077221 */ /* 0x002fe20000010000 */
[----:B----4-:R-:W-:-:S04]  /*0380*/  ISETP.NE.AND P1, PT, R6, RZ, PT ;  /* 0x000000ff0600720c */ /* 0x010fc80003f25270 */
[----:B------:R-:W-:Y:S01]  /*0390*/  FSEL R7, R7, RZ, !P1 ;  /* 0x000000ff07077208 */ /* 0x000fe20004800000 */
[----:B------:R-:W-:-:S04]  /*03a0*/  @!P3 IMAD.U32 R19, R4, 0x10000, RZ ;  /* 0x000100000413b824 */ /* 0x000fc800078e00ff */
[----:B------:R-:W-:Y:S01]  /*03b0*/  FADD.FTZ R4, RZ, R19 ;  /* 0x00000013ff047221 */ /* 0x000fe20000010000 */
[----:B------:R-:W-:Y:S01]  /*03c0*/  ISETP.NE.AND P4, PT, R23, RZ, PT ;  /* 0x000000ff1700720c */ /* 0x000fe20003f85270 */
[----:B------:R2:W1:Y:S03]  /*03d0*/  SHFL.BFLY PT, R6, R7, 0x1, 0x1e1f ;  /* 0x0c3e1f0007067f89 */ /* 0x00046600000e0000 */
[----:B------:R-:W-:-:S05]  /*03e0*/  FSEL R4, R4, RZ, !P4 ;  /* 0x000000ff04047208 */ /* 0x000fca0006000000 */
[----:B0-----:R2:W0:Y:S01]  /*03f0*/  SHFL.BFLY PT, R9, R4, 0x1, 0x1e1f ;  /* 0x0c3e1f0004097f89 */ /* 0x00142200000e0000 */
[----:B------:R-:W-:Y:S05]  /*0400*/  @!P5 EXIT ;  /* 0x000000000000d94d */ /* 0x000fea0003800000 */
[----:B------:R-:W-:Y:S01]  /*0410*/  ISETP.GE.AND P5, PT, R0, R11, PT ;  /* 0x0000000b0000720c */ /* 0x000fe20003fa6270 */
[----:B------:R-:W-:Y:S01]  /*0420*/  BSSY B0, `(.L_x_143) ;  /* 0x000000d000007945 */ /* 0x000fe20003800000 */
[----:B------:R-:W-:Y:S01]  /*0430*/  IMAD.MOV.U32 R5, RZ, RZ, RZ ;  /* 0x000000ffff057224 */ /* 0x000fe200078e00ff */
[----:B------:R-:W-:Y:S01]  /*0440*/  ISETP.GE.AND P4, PT, R20, 0x2, PT ;  /* 0x000000021400780c */ /* 0x000fe20003f86270 */
[----:B-----5:R-:W-:Y:S02]  /*0450*/  @!P0 IMAD.U32 R5, R8, 0x10000, RZ ;  /* 0x0001000008058824 */ /* 0x020fe400078e00ff */
[----:B-12---:R-:W-:-:S07]  /*0460*/  FADD.FTZ R7, R7, R6 ;  /* 0x0000000607077221 */ /* 0x006fce0000010000 */
[----:B------:R-:W-:Y:S05]  /*0470*/  @P5 BRA `(.L_x_144) ;  /* 0x00000000001c5947 */ /* 0x000fea0003800000 */
[----:B------:R-:W-:Y:S01]  /*0480*/  ULDC.64 UR6, c[0x0][0x210] ;  /* 0x0000840000067ab9 */ /* 0x000fe20000000a00 */
[----:B------:R-:W-:Y:S01]  /*0490*/  @!P1 FFMA.FTZ R5, R7, -R5, R22 ;  /* 0x8000000507059223 */ /* 0x000fe20000010016 */
[----:B------:R-:W-:-:S04]  /*04a0*/  LEA R6, P0, R10, UR6, 0x1 ;  /* 0x000000060a067c11 */ /* 0x000fc8000f8008ff */
[----:B------:R-:W-:Y:S02]  /*04b0*/  LEA.HI.X R7, R10, UR7, R13, 0x1, P0 ;  /* 0x000000070a077c11 */ /* 0x000fe400080f0c0d */
[----:B------:R-:W-:-:S03]  /*04c0*/  @!P1 F2FP.BF16.F32.PACK_AB R5, RZ, R5 ;  /* 0x00000005ff05923e */ /* 0x000fc600000010ff */
[----:B------:R1:W-:Y:S04]  /*04d0*/  @P1 STG.E.U16 desc[UR4][R6.64], RZ ;  /* 0x000000ff06001986 */ /* 0x0003e8000c101504 */
[----:B------:R1:W-:Y:S02]  /*04e0*/  @!P1 STG.E.U16 desc[UR4][R6.64], R5 ;  /* 0x0000000506009986 */ /* 0x0003e4000c101504 */
.L_x_144:
[----:B------:R-:W-:Y:S05]  /*04f0*/  BSYNC B0 ;  /* 0x0000000000007941 */ /* 0x000fea0003800000 */
.L_x_143:
[----:B------:R-:W-:Y:S05]  /*0500*/  @!P4 EXIT ;  /* 0x000000000000c94d */ /* 0x000fea0003800000 */
[----:B------:R-:W-:Y:S05]  /*0510*/  @P5 EXIT ;  /* 0x000000000000594d */ /* 0x000fea0003800000 */
[----:B------:R-:W2:Y:S01]  /*0520*/  LDG.E.U8 R2, desc[UR4][R2.64] ;  /* 0x0000000402027981 */ /* 0x000ea2000c1e1100 */
[----:B------:R-:W-:Y:S01]  /*0530*/  ULDC.64 UR6, c[0x0][0x210] ;  /* 0x0000840000067ab9 */ /* 0x000fe20000000a00 */
[----:B------:R-:W-:Y:S01]  /*0540*/  IMAD.X R13, R13, 0x1, R18, P2 ;  /* 0x000000010d0d7824 */ /* 0x000fe200010e0612 */
[----:B-1----:R-:W-:Y:S01]  /*0550*/  LEA R6, P1, R12, UR6, 0x1 ;  /* 0x000000060c067c11 */ /* 0x002fe2000f8208ff */
[----:B------:R-:W-:Y:S02]  /*0560*/  @P3 IMAD.MOV.U32 R0, RZ, RZ, RZ ;  /* 0x000000ffff003224 */ /* 0x000fe400078e00ff */
[----:B0-----:R-:W-:Y:S01]  /*0570*/  FADD.FTZ R4, R4, R9 ;  /* 0x0000000904047221 */ /* 0x001fe20000010000 */
        /* <DEDUP_REMOVED lines=9> */
.L_x_145:
        /* <DEDUP_REMOVED lines=15> */
.L_x_11645:


//--------------------- .text._ZN43_GLOBAL__N__9ae7fba5_10_SoftMax_cu_9f978f6321softmax_warp_backwardIN3c108BFloat16ES2_fLi0ELb0ELb1EEEvPT0_PKT_S7_iiiPKb --------------------------
	.section	.text._ZN43_GLOBAL__N__9ae7fba5_10_SoftMax_cu_9f978f6321softmax_warp_backwardIN3c108BFloat16ES2_fLi0ELb0ELb1EEEvPT0_PKT_S7_iiiPKb,"ax",@progbits
	.align	128
.text._ZN43_GLOBAL__N__9ae7fba5_10_SoftMax_cu_9f978f6321softmax_warp_backwardIN3c108BFloat16ES2_fLi0ELb0ELb1EEEvPT0_PKT_S7_iiiPKb:
        .type           _ZN43_GLOBAL__N__9ae7fba5_10_SoftMax_cu_9f978f6321softmax_warp_backwardIN3c108BFloat16ES2_fLi0ELb0ELb1EEEvPT0_PKT_S7_iiiPKb,@function
        .size           _ZN43_GLOBAL__N__9ae7fba5_10_SoftMax_cu_9f978f6321softmax_warp_backwardIN3c108BFloat16ES2_fLi0ELb0ELb1EEEvPT0_PKT_S7_iiiPKb,(.L_x_11646 - _ZN43_GLOBAL__N__9ae7fba5_10_SoftMax_cu_9f978f6321softmax_warp_backwardIN3c108BFloat16ES2_fLi0ELb0ELb1EEEvPT0_PKT_S7_iiiPKb)
        .other          _ZN43_GLOBAL__N__9ae7fba5_10_SoftMax_cu_9f978f6321softmax_warp_backwardIN3c108BFloat16ES2_fLi0ELb0ELb1EEEvPT0_PKT_S7_iiiPKb,@"STO_CUDA_ENTRY STV_DEFAULT"
_ZN43_GLOBAL__N__9ae7fba5_10_SoftMax_cu_9f978f6321softmax_warp_backwardIN3c108BFloat16ES2_fLi0ELb0ELb1EEEvPT0_PKT_S7_iiiPKb:
[----:B------:R-:W-:Y:S01]  /*0000*/  LDC R1, c[0x0][0x28] ;  /* 0x00000a00ff017b82 */ /* 0x000fe20000000800 */
[----:B------:R-:W0:Y:S07]  /*0010*/  S2R R3, SR_TID.Y ;  /* 0x0000000000037919 */ /* 0x000e2e0000002200 */
[----:B------:R-:W0:Y:S01]  /*0020*/  S2UR UR4, SR_CTAID.X ;  /* 0x00000000000479c3 */ /* 0x000e220000002500 */
[----:B------:R-:W-:Y:S01]  /*0030*/  ULDC.64 UR6, c[0x0][0x228] ;  /* 0x00008a0000067ab9 */ /* 0x000fe20000000a00 */
[----:B------:R-:W-:-:S02]  /*0040*/  IMAD.MOV.U32 R11, RZ, RZ, RZ ;  /* 0x000000ffff0b7224 */ /* 0x000fc400078e00ff */
[----:B------:R-:W-:Y:S02]  /*0050*/  IMAD.MOV.U32 R15, RZ, RZ, RZ ;  /* 0x000000ffff0f7224 */ /* 0x000fe400078e00ff */
[----:B------:R-:W-:Y:S02]  /*0060*/  IMAD.MOV.U32 R12, RZ, RZ, RZ ;  /* 0x000000ffff0c7224 */ /* 0x000fe400078e00ff */
[----:B------:R-:W0:Y:S01]  /*0070*/  LDC R10, c[0x0][0x4] ;  /* 0x00000100ff0a7b82 */ /* 0x000e220000000800 */
[----:B------:R-:W-:-:S07]  /*0080*/  IMAD.MOV.U32 R16, RZ, RZ, RZ ;  /* 0x000000ffff107224 */ /* 0x000fce00078e00ff */
[----:B------:R-:W1:Y:S01]  /*0090*/  LDC R0, c[0x0][0x230] ;  /* 0x00008c00ff007b82 */ /* 0x000e620000000800 */
[----:B0-----:R-:W-:Y:S01]  /*00a0*/  IMAD R10, R10, UR4, R3 ;  /* 0x000000040a0a7c24 */ /* 0x001fe2000f8e0203 */
[----:B------:R-:W-:-:S03]  /*00b0*/  ULDC.64 UR4, c[0x0][0x208] ;  /* 0x0000820000047ab9 */ /* 0x000fc60000000a00 */
[----:B------:R-:W-:Y:S01]  /*00c0*/  IMAD.SHL.U32 R14, R10, 0x2, RZ ;  /* 0x000000020a0e7824 */ /* 0x000fe200078e00ff */
[----:B-1----:R-:W-:-:S04]  /*00d0*/  ISETP.GE.AND P0, PT, R0, 0x1, PT ;  /* 0x000000010000780c */ /* 0x002fc80003f06270 */
[C---:B------:R-:W-:Y:S01]  /*00e0*/  IADD3 R17, -R14.reuse, UR6, RZ ;  /* 0x000000060e117c10 */ /* 0x040fe2000fffe1ff */
[----:B------:R-:W-:-:S03]  /*00f0*/  IMAD R14, R14, UR7, RZ ;  /* 0x000000070e0e7c24 */ /* 0x000fc6000f8e02ff */
[----:B------:R-:W-:Y:S02]  /*0100*/  VIMNMX R2, R17, 0x2, PT ;  /* 0x0000000211027848 */ /* 0x000fe40003fe0100 */
[----:B------:R-:W-:Y:S02]  /*0110*/  SHF.R.S32.HI R13, RZ, 0x1f, R14 ;  /* 0x0000001fff0d7819 */ /* 0x000fe4000001140e */
[----:B------:R-:W-:Y:S01]  /*0120*/  ISETP.GE.AND P1, PT, R2, 0x1, PT ;  /* 0x000000010200780c */ /* 0x000fe20003f26270 */
[----:B------:R-:W-:-:S12]  /*0130*/  @!P0 BRA `(.L_x_146) ;  /* 0x0000000000708947 */ /* 0x000fd80003800000 */
[----:B------:R-:W-:Y:S02]  /*0140*/  ISETP.GE.AND P3, PT, R17, 0x1, PT ;  /* 0x000000011100780c */ /* 0x000fe40003f66270 */
[----:B------:R-:W-:-:S11]  /*0150*/  ISETP.GE.AND P2, PT, R2, 0x2, PT ;  /* 0x000000020200780c */ /* 0x000fd60003f46270 */
[----:B------:R-:W0:Y:S01]  /*0160*/  @P3 LDC.64 R6, c[0x0][0x218] ;  /* 0x00008600ff063b82 */ /* 0x000e220000000a00 */
[C---:B------:R-:W-:Y:S01]  /*0170*/  @P3 IMAD.SHL.U32 R23, R14.reuse, 0x2, RZ ;  /* 0x000000020e173824 */ /* 0x040fe200078e00ff */
[C---:B------:R-:W-:Y:S02]  /*0180*/  @P2 IADD3 R18, P4, R14.reuse, R0, RZ ;  /* 0x000000000e122210 */ /* 0x040fe40007f9e0ff */
[----:B------:R-:W-:Y:S02]  /*0190*/  @P3 SHF.L.U64.HI R20, R14, 0x1, R13 ;  /* 0x000000010e143819 */ /* 0x000fe4000001020d */
[----:B------:R-:W-:Y:S01]  /*01a0*/  @P2 LEA.HI.X.SX32 R21, R0, R13, 0x1, P4 ;  /* 0x0000000d00152211 */ /* 0x000fe200020f0eff */
[C---:B------:R-:W-:Y:S01]  /*01b0*/  @P2 IMAD.SHL.U32 R19, R18.reuse, 0x2, RZ ;  /* 0x0000000212132824 */ /* 0x040fe200078e00ff */
[----:B------:R-:W1:Y:S02]  /*01c0*/  @P3 LDC.64 R8, c[0x0][0x220] ;  /* 0x00008800ff083b82 */ /* 0x000e640000000a00 */
[----:B------:R-:W-:-:S06]  /*01d0*/  @P2 SHF.L.U64.HI R18, R18, 0x1, R21 ;  /* 0x0000000112122819 */ /* 0x000fcc0000010215 */
[----:B------:R-:W2:Y:S08]  /*01e0*/  @P2 LDC.64 R2, c[0x0][0x218] ;  /* 0x00008600ff022b82 */ /* 0x000eb00000000a00 */
[----:B------:R-:W3:Y:S01]  /*01f0*/  @P2 LDC.64 R4, c[0x0][0x220] ;  /* 0x00008800ff042b82 */ /* 0x000ee20000000a00 */
[----:B0-----:R-:W-:-:S05]  /*0200*/  @P3 IADD3 R6, P5, R23, R6, RZ ;  /* 0x0000000617063210 */ /* 0x001fca0007fbe0ff */
[----:B------:R-:W-:Y:S01]  /*0210*/  @P3 IMAD.X R7, R20, 0x1, R7, P5 ;  /* 0x0000000114073824 */ /* 0x000fe200028e0607 */
[----:B-1----:R-:W-:-:S04]  /*0220*/  @P3 IADD3 R8, P4, R23, R8, RZ ;  /* 0x0000000817083210 */ /* 0x002fc80007f9e0ff */
[----:B------:R-:W4:Y:S01]  /*0230*/  @P3 LDG.E.U16 R6, desc[UR4][R6.64] ;  /* 0x0000000406063981 */ /* 0x000f22000c1e1500 */
[----:B------:R-:W-:Y:S01]  /*0240*/  @P3 IMAD.X R9, R20, 0x1, R9, P4 ;  /* 0x0000000114093824 */ /* 0x000fe200020e0609 */
[----:B--2---:R-:W-:-:S04]  /*0250*/  @P2 IADD3 R2, P5, R19, R2, RZ ;  /* 0x0000000213022210 */ /* 0x004fc80007fbe0ff */
[----:B------:R-:W2:Y:S01]  /*0260*/  @P3 LDG.E.U16 R8, desc[UR4][R8.64] ;  /* 0x0000000408083981 */ /* 0x000ea2000c1e1500 */
[----:B------:R-:W-:Y:S01]  /*0270*/  @P2 IMAD.X R3, R18, 0x1, R3, P5 ;  /* 0x0000000112032824 */ /* 0x000fe200028e0603 */
[----:B---3--:R-:W-:-:S04]  /*0280*/  @P2 IADD3 R4, P4, R19, R4, RZ ;  /* 0x0000000413042210 */ /* 0x008fc80007f9e0ff */
[----:B------:R-:W3:Y:S01]  /*0290*/  @P2 LDG.E.U16 R2, desc[UR4][R2.64] ;  /* 0x0000000402022981 */ /* 0x000ee2000c1e1500 */
[----:B------:R-:W-:-:S05]  /*02a0*/  @P2 IMAD.X R5, R18, 0x1, R5, P4 ;  /* 0x0000000112052824 */ /* 0x000fca00020e0605 */
[----:B------:R-:W5:Y:S01]  /*02b0*/  @P2 LDG.E.U16 R4, desc[UR4][R4.64] ;  /* 0x0000000404042981 */ /* 0x000f62000c1e1500 */
[----:B----4-:R-:W-:Y:S02]  /*02c0*/  @P3 IMAD.U32 R15, R6, 0x10000, RZ ;  /* 0x00010000060f3824 */ /* 0x010fe400078e00ff */
[----:B--2---:R-:W-:Y:S02]  /*02d0*/  @P3 IMAD.U32 R16, R8, 0x10000, RZ ;  /* 0x0001000008103824 */ /* 0x004fe400078e00ff */
[----:B---3--:R-:W-:Y:S02]  /*02e0*/  @P2 IMAD.U32 R11, R2, 0x10000, RZ ;  /* 0x00010000020b2824 */ /* 0x008fe400078e00ff */
[----:B-----5:R-:W-:-:S07]  /*02f0*/  @P2 IMAD.U32 R12, R4, 0x10000, RZ ;  /* 0x00010000040c2824 */ /* 0x020fce00078e00ff */
.L_x_146:
[----:B------:R-:W-:Y:S02]  /*0300*/  ULDC.64 UR8, c[0x0][0x238] ;  /* 0x00008e0000087ab9 */ /* 0x000fe40000000a00 */
[----:B------:R-:W-:-:S04]  /*0310*/  IADD3 R4, P2, R14, UR8, RZ ;  /* 0x000000080e047c10 */ /* 0x000fc8000ff5e0ff */
[----:B------:R-:W-:Y:S01]  /*0320*/  IADD3.X R5, R13, UR9, RZ, P2, !PT ;  /* 0x000000090d057c10 */ /* 0x000fe200097fe4ff */
[----:B------:R-:W-:Y:S08]  /*0330*/  @!P1 EXIT ;  /* 0x000000000000994d */ /* 0x000ff00003800000 */
[----:B------:R-:W-:Y:S05]  /*0340*/  @!P0 EXIT ;  /* 0x000000000000894d */ /* 0x000fea0003800000 */
[----:B------:R-:W2:Y:S01]  /*0350*/  LDG.E.U8 R2, desc[UR4][R4.64] ;  /* 0x0000000404027981 */ /* 0x000ea2000c1e1100 */
[----:B------:R-:W-:Y:S01]  /*0360*/  SHF.R.S32.HI R8, RZ, 0x1f, R0 ;  /* 0x0000001fff087819 */ /* 0x000fe20000011400 */
[----:B------:R-:W-:Y:S01]  /*0370*/  ULDC.64 UR8, c[0x0][0x210] ;  /* 0x0000840000087ab9 */ /* 0x000fe20000000a00 */
[----:B--2---:R-:W-:-:S13]  /*0380*/  ISETP.NE.AND P0, PT, R2, RZ, PT ;  /* 0x000000ff0200720c */ /* 0x004fda0003f05270 */
[----:B------:R-:W-:-:S05]  /*0390*/  @!P0 FADD.FTZ R2, RZ, R15 ;  /* 0x0000000fff028221 */ /* 0x000fca0000010000 */
[----:B------:R-:W-:Y:S02]  /*03a0*/  @!P0 FSEL R6, R2, RZ, !P0 ;  /* 0x000000ff02068208 */ /* 0x000fe40004000000 */
[----:B------:R-:W-:-:S03]  /*03b0*/  IADD3 R2, P1, R4, R0, RZ ;  /* 0x0000000004027210 */ /* 0x000fc60007f3e0ff */
[----:B------:R-:W-:Y:S01]  /*03c0*/  @!P0 FFMA.FTZ R16, R6, -R16, R15 ;  /* 0x8000001006108223 */ /* 0x000fe2000001000f */
[----:B------:R-:W-:Y:S01]  /*03d0*/  LEA R6, P2, R14, UR8, 0x1 ;  /* 0x000000080e067c11 */ /* 0x000fe2000f8408ff */
[----:B------:R-:W-:Y:S01]  /*03e0*/  IMAD.X R3, R8, 0x1, R5, P1 ;  /* 0x0000000108037824 */ /* 0x000fe200008e0605 */
[----:B------:R-:W-:Y:S02]  /*03f0*/  ISETP.GE.AND P1, PT, R17, 0x2, PT ;  /* 0x000000021100780c */ /* 0x000fe40003f26270 */
[----:B------:R-:W-:Y:S02]  /*0400*/  LEA.HI.X R7, R14, UR9, R13, 0x1, P2 ;  /* 0x000000090e077c11 */ /* 0x000fe400090f0c0d */
[----:B------:R-:W-:Y:S01]  /*0410*/  @!P0 F2FP.BF16.F32.PACK_AB R16, RZ, R16 ;  /* 0x00000010ff10823e */ /* 0x000fe200000010ff */
[----:B------:R0:W5:Y:S04]  /*0420*/  LDG.E.U8 R9, desc[UR4][R2.64] ;  /* 0x0000000402097981 */ /* 0x000168000c1e1100 */
[----:B------:R0:W-:Y:S04]  /*0430*/  @P0 STG.E.U16 desc[UR4][R6.64], RZ ;  /* 0x000000ff06000986 */ /* 0x0001e8000c101504 */
[----:B------:R0:W-:Y:S01]  /*0440*/  @!P0 STG.E.U16 desc[UR4][R6.64], R16 ;  /* 0x0000001006008986 */ /* 0x0001e2000c101504 */
[----:B------:R-:W-:Y:S05]  /*0450*/  @!P1 EXIT ;  /* 0x000000000000994d */ /* 0x000fea0003800000 */
[----:B0-----:R-:W2:Y:S01]  /*0460*/  LDG.E.U8 R2, desc[UR4][R2.64] ;  /* 0x0000000402027981 */ /* 0x001ea2000c1e1100 */
[----:B------:R-:W-:-:S04]  /*0470*/  IMAD R10, R10, UR7, RZ ;  /* 0x000000070a0a7c24 */ /* 0x000fc8000f8e02ff */
[----:B------:R-:W-:-:S05]  /*0480*/  IMAD.SHL.U32 R5, R10, 0x2, RZ ;  /* 0x000000020a057824 */ /* 0x000fca00078e00ff */
[----:B------:R-:W-:-:S04]  /*0490*/  IADD3 R0, P1, R5, R0, RZ ;  /* 0x0000000005007210 */ /* 0x000fc80007f3e0ff */
[----:B------:R-:W-:Y:S02]  /*04a0*/  LEA.HI.X.SX32 R5, R5, R8, 0x1, P1 ;  /* 0x0000000805057211 */ /* 0x000fe400008f0eff */
[----:B------:R-:W-:-:S04]  /*04b0*/  LEA R4, P1, R0, UR8, 0x1 ;  /* 0x0000000800047c11 */ /* 0x000fc8000f8208ff */
[----:B------:R-:W-:Y:S02]  /*04c0*/  LEA.HI.X R5, R0, UR9, R5, 0x1, P1 ;  /* 0x0000000900057c11 */ /* 0x000fe400088f0c05 */
[----:B--2---:R-:W-:-:S13]  /*04d0*/  ISETP.NE.AND P0, PT, R2, RZ, PT ;  /* 0x000000ff0200720c */ /* 0x004fda0003f05270 */
[----:B------:R0:W-:Y:S01]  /*04e0*/  @P0 STG.E.U16 desc[UR4][R4.64], RZ ;  /* 0x000000ff04000986 */ /* 0x0001e2000c101504 */
[----:B------:R-:W-:Y:S05]  /*04f0*/  @P0 EXIT ;  /* 0x000000000000094d */ /* 0x000fea0003800000 */
[----:B------:R-:W-:Y:S01]  /*0500*/  FADD.FTZ R0, RZ, R11 ;  /* 0x0000000bff007221 */ /* 0x000fe20000010000 */
[----:B-----5:R-:W-:-:S04]  /*0510*/  ISETP.NE.AND P0, PT, R9, RZ, PT ;  /* 0x000000ff0900720c */ /* 0x020fc80003f05270 */
[----:B------:R-:W-:-:S05]  /*0520*/  FSEL R0, R0, RZ, !P0 ;  /* 0x000000ff00007208 */ /* 0x000fca0004000000 */
[----:B------:R-:W-:-:S05]  /*0530*/  FFMA.FTZ R0, R0, -R12, R11 ;  /* 0x8000000c00007223 */ /* 0x000fca000001000b */
[----:B------:R-:W-:-:S05]  /*0540*/  F2FP.BF16.F32.PACK_AB R0, RZ, R0 ;  /* 0x00000000ff00723e */ /* 0x000fca00000010ff */
[----:B------:R-:W-:Y:S01]  /*0550*/  STG.E.U16 desc[UR4][R4.64], R0 ;  /* 0x0000000004007986 */ /* 0x000fe2000c101504 */
[----:B------:R-:W-:Y:S05]  /*0560*/  EXIT ;  /* 0x000000000000794d */ /* 0x000fea0003800000 */
.L_x_147:
        /* <DEDUP_REMOVED lines=9> */
.L_x_11646:


//--------------------- .text._ZN43_GLOBAL__N__9ae7fba5_10_SoftMax_cu_9f978f6321softmax_warp_backwardIN3c104HalfES2_fLi10ELb0ELb1EEEvPT0_PKT_S7_iiiPKb --------------------------
	.section	.text._ZN43_GLOBAL__N__9ae7fba5_10_SoftMax_cu_9f978f6321softmax_warp_backwardIN3c104HalfES2_fLi10ELb0ELb1EEEvPT0_PKT_S7_iiiPKb,"ax",@progbits
	.align	128
.text._ZN43_GLOBAL__N__9ae7fba5_10_SoftMax_cu_9f978f6321softmax_warp_backwardIN3c104HalfES2_fLi10ELb0ELb1EEEvPT0_PKT_S7_iiiPKb:
        .type           _ZN43_GLOBAL__N__9ae7fba5_10_SoftMax_cu_9f978f6321softmax_warp_backwardIN3c104HalfES2_fLi10ELb0ELb1EEEvPT0_PKT_S7_iiiPKb,@function
        .size           _ZN43_GLOBAL__N__9ae7fba5_10_SoftMax_cu_9f978f6321softmax_warp_backwardIN3c104HalfES2_fLi10ELb0ELb1EEEvPT0_PKT_S7_iiiPKb,(.L_x_11647 - _ZN43_GLOBAL__N__9ae7fba5_10_SoftMax_cu_9f978f6321softmax_warp_backwardIN3c104HalfES2_fLi10ELb0ELb1EEEvPT0_PKT_S7_iiiPKb)
        .other          _ZN43_GLOBAL__N__9ae7fba5_10_SoftMax_cu_9f978f6321softmax_warp_backwardIN3c104HalfES2_fLi10ELb0ELb1EEEvPT0_PKT_S7_iiiPKb,@"STO_CUDA_ENTRY STV_DEFAULT"
_ZN43_GLOBAL__N__9ae7fba5_10_SoftMax_cu_9f978f6321softmax_warp_backwardIN3c104HalfES2_fLi10ELb0ELb1EEEvPT0_PKT_S7_iiiPKb:
        /* <DEDUP_REMOVED lines=10> */
[----:B-1----:R-:W-:Y:S01]  /*00a0*/  LOP3.LUT R73, R73, 0x1f, RZ, 0xc0, !PT ;  /* 0x0000001f49497812 */ /* 0x002fe200078ec0ff */
[----:B------:R-:W-:Y:S01]  /*00b0*/  IMAD.MOV.U32 R60, RZ, RZ, RZ ;  /* 0x000000ffff3c7224 */ /* 0x000fe200078e00ff */
[----:B------:R-:W-:-:S02]  /*00c0*/  CS2R R58, SRZ ;  /* 0x00000000003a7805 */ /* 0x000fc4000001ff00 */
[C---:B------:R-:W-:Y:S02]  /*00d0*/  IADD3 R85, -R0.reuse, UR4, RZ ;  /* 0x0000000400557c10 */ /* 0x040fe4000fffe1ff */
[----:B------:R-:W-:Y:S02]  /*00e0*/  CS2R R56, SRZ ;  /* 0x0000000000387805 */ /* 0x000fe4000001ff00 */
[----:B------:R-:W-:Y:S01]  /*00f0*/  LOP3.LUT R65, R73, 0x20, RZ, 0xfc, !PT ;  /* 0x0000002049417812 */ /* 0x000fe200078efcff */
[----:B------:R-:W-:Y:S01]  /*0100*/  IMAD R67, R0, UR5, R73 ;  /* 0x0000000500437c24 */ /* 0x000fe2000f8e0249 */
[----:B------:R-:W-:Y:S01]  /*0110*/  ISETP.GT.AND P0, PT, R85, RZ, PT ;  /* 0x000000ff5500720c */ /* 0x000fe20003f04270 */
[----:B------:R-:W-:Y:S01]  /*0120*/  ULDC.64 UR4, c[0x0][0x208] ;  /* 0x0000820000047ab9 */ /* 0x000fe20000000a00 */
[----:B------:R-:W-:Y:S02]  /*0130*/  LOP3.LUT R64, R73, 0x40, RZ, 0xfc, !PT ;  /* 0x0000004049407812 */ /* 0x000fe400078efcff */
[----:B------:R-:W-:-:S02]  /*0140*/  CS2R R54, SRZ ;  /* 0x0000000000367805 */ /* 0x000fc4000001ff00 */
[----:B--2---:R-:W-:Y:S02]  /*0150*/  SEL R68, R66, RZ, P0 ;  /* 0x000000ff42447207 */ /* 0x004fe40000000000 */
[----:B------:R-:W-:Y:S01]  /*0160*/  CS2R R52, SRZ ;  /* 0x0000000000347805 */ /* 0x000fe2000001ff00 */
[----:B---3--:R-:W-:Y:S01]  /*0170*/  IMAD.WIDE R4, R67, 0x2, R4 ;  /* 0x0000000243047825 */ /* 0x008fe200078e0204 */
[----:B------:R-:W-:Y:S02]  /*0180*/  CS2R R50, SRZ ;  /* 0x0000000000327805 */ /* 0x000fe4000001ff00 */
[-C--:B------:R-:W-:Y:S02]  /*0190*/  ISETP.GE.AND P4, PT, R73, R68.reuse, PT ;  /* 0x000000444900720c */ /* 0x080fe40003f86270 */
[----:B------:R-:W-:Y:S02]  /*01a0*/  CS2R R48, SRZ ;  /* 0x0000000000307805 */ /* 0x000fe4000001ff00 */
[----:B------:R-:W-:-:S02]  /*01b0*/  ISETP.GE.AND P5, PT, R65, R68, PT ;  /* 0x000000444100720c */ /* 0x000fc40003fa6270 */
[----:B------:R-:W-:Y:S02]  /*01c0*/  CS2R R46, SRZ ;  /* 0x00000000002e7805 */ /* 0x000fe4000001ff00 */
[----:B------:R-:W-:Y:S02]  /*01d0*/  ISETP.GE.AND P6, PT, R64, R68, PT ;  /* 0x000000444000720c */ /* 0x000fe40003fc6270 */
[----:B------:R-:W-:Y:S01]  /*01e0*/  CS2R R44, SRZ ;  /* 0x00000000002c7805 */ /* 0x000fe2000001ff00 */
[----:B----4-:R-:W-:Y:S01]  /*01f0*/  IMAD.WIDE R6, R67, 0x2, R6 ;  /* 0x0000000243067825 */ /* 0x010fe200078e0206 */
[----:B------:R-:W-:Y:S02]  /*0200*/  LOP3.LUT R63, R73, 0x60, RZ, 0xfc, !PT ;  /* 0x00000060493f7812 */ /* 0x000fe400078efcff */
[----:B------:R-:W-:Y:S02]  /*0210*/  CS2R R42, SRZ ;  /* 0x00000000002a7805 */ /* 0x000fe4000001ff00 */
[----:B------:R-:W-:-:S02]  /*0220*/  CS2R R40, SRZ ;  /* 0x0000000000287805 */ /* 0x000fc4000001ff00 */
[----:B------:R-:W-:Y:S02]  /*0230*/  CS2R R38, SRZ ;  /* 0x0000000000267805 */ /* 0x000fe4000001ff00 */
[----:B------:R-:W-:Y:S02]  /*0240*/  CS2R R36, SRZ ;  /* 0x0000000000247805 */ /* 0x000fe4000001ff00 */
[----:B------:R-:W-:Y:S01]  /*0250*/  CS2R R34, SRZ ;  /* 0x0000000000227805 */ /* 0x000fe2000001ff00 */
[----:B------:R-:W2:Y:S01]  /*0260*/  @!P4 LDG.E.U16 R16, desc[UR4][R4.64] ;  /* 0x000000040410c981 */ /* 0x000ea2000c1e1500 */
[----:B------:R-:W-:Y:S02]  /*0270*/  CS2R R32, SRZ ;  /* 0x0000000000207805 */ /* 0x000fe4000001ff00 */
[----:B------:R-:W-:Y:S02]  /*0280*/  CS2R R30, SRZ ;  /* 0x00000000001e7805 */ /* 0x000fe4000001ff00 */
[----:B------:R-:W-:Y:S01]  /*0290*/  CS2R R28, SRZ ;  /* 0x00000000001c7805 */ /* 0x000fe2000001ff00 */
[----:B------:R-:W3:Y:S01]  /*02a0*/  @!P4 LDG.E.U16 R0, desc[UR4][R6.64] ;  /* 0x000000040600c981 */ /* 0x000ee2000c1e1500 */
[----:B------:R-:W-:-:S02]  /*02b0*/  ISETP.GE.AND P2, PT, R63, R68, PT ;  /* 0x000000443f00720c */ /* 0x000fc40003f46270 */
[----:B------:R-:W-:Y:S01]  /*02c0*/  CS2R R26, SRZ ;  /* 0x00000000001a7805 */ /* 0x000fe2000001ff00 */
[----:B------:R-:W-:Y:S01]  /*02d0*/  IMAD.MOV.U32 R25, RZ, RZ, RZ ;  /* 0x000000ffff197224 */ /* 0x000fe200078e00ff */
[----:B------:R-:W4:Y:S01]  /*02e0*/  @!P5 LDG.E.U16 R2, desc[UR4][R4.64+0x40] ;  /* 0x000040040402d981 */ /* 0x000f22000c1e1500 */
[----:B------:R-:W-:-:S03]  /*02f0*/  ULDC.64 UR6, c[0x0][0x238] ;  /* 0x00008e0000067ab9 */ /* 0x000fc60000000a00 */
[----:B------:R-:W4:Y:S04]  /*0300*/  @!P5 LDG.E.U16 R3, desc[UR4][R6.64+0x40] ;  /* 0x000040040603d981 */ /* 0x000f28000c1e1500 */
        /* <DEDUP_REMOVED lines=10> */
[----:B------:R-:W4:Y:S04]  /*03b0*/  @!P1 LDG.E.U16 R12, desc[UR4][R4.64+0x100] ;  /* 0x00010004040c9981 */ /* 0x000f28000c1e1500 */
[----:B------:R-:W4:Y:S01]  /*03c0*/  @!P1 LDG.E.U16 R13, desc[UR4][R6.64+0x100] ;  /* 0x00010004060d9981 */ /* 0x000f22000c1e1500 */
[C---:B------:R-:W-:Y:S02]  /*03d0*/  LOP3.LUT R15, R73.reuse, 0xe0, RZ, 0xfc, !PT ;  /* 0x000000e0490f7812 */ /* 0x040fe400078efcff */
[----:B------:R-:W-:Y:S01]  /*03e0*/  LOP3.LUT R17, R73, 0x100, RZ, 0xfc, !PT ;  /* 0x0000010049117812 */ /* 0x000fe200078efcff */
[----:B------:R-:W4:Y:S01]  /*03f0*/  @!P0 LDG.E.U16 R14, desc[UR4][R4.64+0x140] ;  /* 0x00014004040e8981 */ /* 0x000f22000c1e1500 */
[----:B--2---:R-:W-:-:S03]  /*0400*/  @!P4 HADD2.F32 R60, -RZ, R16.H0_H0 ;  /* 0x20000010ff3cc230 */ /* 0x004fc60000004100 */
[----:B------:R-:W2:Y:S01]  /*0410*/  @!P3 LDG.E.U16 R16, desc[UR4][R6.64+0x180] ;  /* 0x000180040610b981 */ /* 0x000ea2000c1e1500 */
[----:B---3--:R-:W-:Y:S01]  /*0420*/  @!P4 HADD2.F32 R59, -RZ, R0.H0_H0 ;  /* 0x20000000ff3bc230 */ /* 0x008fe20000004100 */
[----:B------:R-:W-:Y:S02]  /*0430*/  ISETP.GE.AND P4, PT, R15, R68, PT ;  /* 0x000000440f00720c */ /* 0x000fe40003f86270 */
[----:B------:R-:W3:Y:S01]  /*0440*/  @!P0 LDG.E.U16 R0, desc[UR4][R6.64+0x140] ;  /* 0x0001400406008981 */ /* 0x000ee2000c1e1500 */
[----:B----4-:R-:W-:-:S03]  /*0450*/  @!P5 HADD2.F32 R58, -RZ, R2.H0_H0 ;  /* 0x20000002ff3ad230 */ /* 0x010fc60000004100 */
[----:B------:R-:W4:Y:S01]  /*0460*/  @!P3 LDG.E.U16 R15, desc[UR4][R4.64+0x180] ;  /* 0x00018004040fb981 */ /* 0x000f22000c1e1500 */
[----:B------:R-:W-:Y:S01]  /*0470*/  @!P5 HADD2.F32 R57, -RZ, R3.H0_H0 ;  /* 0x20000003ff39d230 */ /* 0x000fe20000004100 */
[----:B------:R-:W-:Y:S01]  /*0480*/  ISETP.GE.AND P5, PT, R17, R68, PT ;  /* 0x000000441100720c */ /* 0x000fe20003fa6270 */
[----:B------:R-:W-:Y:S01]  /*0490*/  @!P6 HADD2.F32 R55, -RZ, R9.H0_H0 ;  /* 0x20000009ff37e230 */ /* 0x000fe20000004100 */
[----:B------:R-:W-:-:S03]  /*04a0*/  LOP3.LUT R9, R73, 0x140, RZ, 0xfc, !PT ;  /* 0x0000014049097812 */ /* 0x000fc600078efcff */
[----:B------:R-:W4:Y:S01]  /*04b0*/  @!P4 LDG.E.U16 R2, desc[UR4][R4.64+0x1c0] ;  /* 0x0001c0040402c981 */ /* 0x000f22000c1e1500 */
[----:B------:R-:W-:-:S03]  /*04c0*/  LOP3.LUT R17, R73, 0x120, RZ, 0xfc, !PT ;  /* 0x0000012049117812 */ /* 0x000fc600078efcff */
[----:B------:R-:W4:Y:S01]  /*04d0*/  @!P4 LDG.E.U16 R3, desc[UR4][R6.64+0x1c0] ;  /* 0x0001c0040603c981 */ /* 0x000f22000c1e1500 */
[----:B------:R-:W-:Y:S01]  /*04e0*/  @!P6 HADD2.F32 R56, -RZ, R8.H0_H0 ;  /* 0x20000008ff38e230 */ /* 0x000fe20000004100 */
[-C--:B------:R-:W-:Y:S01]  /*04f0*/  ISETP.GE.AND P6, PT, R17, R68.reuse, PT ;  /* 0x000000441100720c */ /* 0x080fe20003fc6270 */
[----:B------:R-:W-:Y:S01]  /*0500*/  @!P2 HADD2.F32 R54, -RZ, R10.H0_H0 ;  /* 0x2000000aff36a230 */ /* 0x000fe20000004100 */
[----:B------:R-:W4:Y:S01]  /*0510*/  @!P5 LDG.E.U16 R8, desc[UR4][R4.64+0x200] ;  /* 0x000200040408d981 */ /* 0x000f22000c1e1500 */
[----:B------:R-:W-:Y:S01]  /*0520*/  @!P2 HADD2.F32 R53, -RZ, R11.H0_H0 ;  /* 0x2000000bff35a230 */ /* 0x000fe20000004100 */
[----:B------:R-:W-:Y:S02]  /*0530*/  ISETP.GE.AND P2, PT, R9, R68, PT ;  /* 0x000000440900720c */ /* 0x000fe40003f46270 */
[----:B------:R-:W4:Y:S07]  /*0540*/  @!P5 LDG.E.U16 R9, desc[UR4][R6.64+0x200] ;  /* 0x000200040609d981 */ /* 0x000f2e000c1e1500 */
[----:B------:R-:W4:Y:S04]  /*0550*/  @!P6 LDG.E.U16 R10, desc[UR4][R4.64+0x240] ;  /* 0x00024004040ae981 */ /* 0x000f28000c1e1500 */
[----:B------:R-:W4:Y:S04]  /*0560*/  @!P6 LDG.E.U16 R11, desc[UR4][R6.64+0x240] ;  /* 0x00024004060be981 */ /* 0x000f28000c1e1500 */
[----:B------:R-:W4:Y:S04]  /*0570*/  @!P2 LDG.E.U16 R17, desc[UR4][R4.64+0x280] ;  /* 0x000280040411a981 */ /* 0x000f28000c1e1500 */
[----:B------:R-:W4:Y:S01]  /*0580*/  @!P2 LDG.E.U16 R18, desc[UR4][R6.64+0x280] ;  /* 0x000280040612a981 */ /* 0x000f22000c1e1500 */
[----:B------:R-:W-:Y:S01]  /*0590*/  LOP3.LUT R19, R73, 0x160, RZ, 0xfc, !PT ;  /* 0x0000016049137812 */ /* 0x000fe200078efcff */
[----:B------:R-:W-:-:S02]  /*05a0*/  @!P1 HADD2.F32 R52, -RZ, R12.H0_H0 ;  /* 0x2000000cff349230 */ /* 0x000fc40000004100 */
[----:B------:R-:W-:Y:S01]  /*05b0*/  @!P1 HADD2.F32 R51, -RZ, R13.H0_H0 ;  /* 0x2000000dff339230 */ /* 0x000fe20000004100 */
[----:B------:R-:W-:Y:S02]  /*05c0*/  ISETP.GE.AND P1, PT, R19, R68, PT ;  /* 0x000000441300720c */ /* 0x000fe40003f26270 */
[C---:B------:R-:W-:Y:S01]  /*05d0*/  LOP3.LUT R13, R73.reuse, 0x180, RZ, 0xfc, !PT ;  /* 0x00000180490d7812 */ /* 0x040fe200078efcff */
[----:B------:R-:W-:Y:S01]  /*05e0*/  @!P0 HADD2.F32 R50, -RZ, R14.H0_H0 ;  /* 0x2000000eff328230 */ /* 0x000fe20000004100 */
[----:B------:R-:W-:-:S09]  /*05f0*/  LOP3.LUT R19, R73, 0x1a0, RZ, 0xfc, !PT ;  /* 0x000001a049137812 */ /* 0x000fd200078efcff */
[----:B------:R-:W4:Y:S01]  /*0600*/  @!P1 LDG.E.U16 R20, desc[UR4][R4.64+0x2c0] ;  /* 0x0002c00404149981 */ /* 0x000f22000c1e1500 */
[----:B---3--:R-:W-:Y:S01]  /*0610*/  @!P0 HADD2.F32 R49, -RZ, R0.H0_H0 ;  /* 0x20000000ff318230 */ /* 0x008fe20000004100 */
[-C--:B------:R-:W-:Y:S02]  /*0620*/  ISETP.GE.AND P0, PT, R13, R68.reuse, PT ;  /* 0x000000440d00720c */ /* 0x080fe40003f06270 */
[----:B------:R-:W3:Y:S01]  /*0630*/  @!P1 LDG.E.U16 R0, desc[UR4][R6.64+0x2c0] ;  /* 0x0002c00406009981 */ /* 0x000ee2000c1e1500 */
[----:B--2---:R-:W-:Y:S02]  /*0640*/  @!P3 HADD2.F32 R47, -RZ, R16.H0_H0 ;  /* 0x20000010ff2fb230 */ /* 0x004fe40000004100 */
[----:B----4-:R-:W-:Y:S01]  /*0650*/  @!P3 HADD2.F32 R48, -RZ, R15.H0_H0 ;  /* 0x2000000fff30b230 */ /* 0x010fe20000004100 */
[----:B------:R-:W-:Y:S02]  /*0660*/  ISETP.GE.AND P3, PT, R19, R68, PT ;  /* 0x000000441300720c */ /* 0x000fe40003f66270 */
[----:B------:R-:W-:-:S02]  /*0670*/  LOP3.LUT R13, R73, 0x1c0, RZ, 0xfc, !PT ;  /* 0x000001c0490d7812 */ /* 0x000fc400078efcff */
[----:B------:R-:W-:Y:S01]  /*0680*/  LOP3.LUT R15, R73, 0x1e0, RZ, 0xfc, !PT ;  /* 0x000001e0490f7812 */ /* 0x000fe200078efcff */
[----:B------:R-:W-:Y:S02]  /*0690*/  @!P4 HADD2.F32 R46, -RZ, R2.H0_H0 ;  /* 0x20000002ff2ec230 */ /* 0x000fe40000004100 */
[----:B------:R-:W2:Y:S01]  /*06a0*/  @!P0 LDG.E.U16 R2, desc[UR4][R4.64+0x300] ;  /* 0x0003000404028981 */ /* 0x000ea2000c1e1500 */
[----:B------:R-:W-:Y:S01]  /*06b0*/  @!P4 HADD2.F32 R45, -RZ, R3.H0_H0 ;  /* 0x20000003ff2dc230 */ /* 0x000fe20000004100 */
[----:B------:R-:W-:Y:S02]  /*06c0*/  ISETP.GE.AND P4, PT, R13, R68, PT ;  /* 0x000000440d00720c */ /* 0x000fe40003f86270 */
[----:B------:R-:W4:Y:S01]  /*06d0*/  @!P0 LDG.E.U16 R3, desc[UR4][R6.64+0x300] ;  /* 0x0003000406038981 */ /* 0x000f22000c1e1500 */
[----:B------:R-:W-:-:S03]  /*06e0*/  @!P5 HADD2.F32 R44, -RZ, R8.H0_H0 ;  /* 0x20000008ff2cd230 */ /* 0x000fc60000004100 */
[----:B------:R-:W4:Y:S01]  /*06f0*/  @!P3 LDG.E.U16 R12, desc[UR4][R4.64+0x340] ;  /* 0x00034004040cb981 */ /* 0x000f22000c1e1500 */
[----:B------:R-:W-:Y:S01]  /*0700*/  @!P5 HADD2.F32 R43, -RZ, R9.H0_H0 ;  /* 0x20000009ff2bd230 */ /* 0x000fe20000004100 */
[----:B------:R-:W-:Y:S02]  /*0710*/  ISETP.GE.AND P5, PT, R15, R68, PT ;  /* 0x000000440f00720c */ /* 0x000fe40003fa6270 */
[----:B------:R-:W4:Y:S01]  /*0720*/  @!P3 LDG.E.U16 R13, desc[UR4][R6.64+0x340] ;  /* 0x00034004060db981 */ /* 0x000f22000c1e1500 */
[----:B------:R-:W-:-:S03]  /*0730*/  LOP3.LUT R15, R73, 0x200, RZ, 0xfc, !PT ;  /* 0x00000200490f7812 */ /* 0x000fc600078efcff */
[----:B------:R-:W4:Y:S01]  /*0740*/  @!P4 LDG.E.U16 R8, desc[UR4][R4.64+0x380] ;  /* 0x000380040408c981 */ /* 0x000f22000c1e1500 */
[----:B------:R-:W-:-:S03]  /*0750*/  @!P6 HADD2.F32 R42, -RZ, R10.H0_H0 ;  /* 0x2000000aff2ae230 */ /* 0x000fc60000004100 */
[----:B------:R-:W4:Y:S01]  /*0760*/  @!P4 LDG.E.U16 R9, desc[UR4][R6.64+0x380] ;  /* 0x000380040609c981 */ /* 0x000f22000c1e1500 */
[----:B------:R-:W-:Y:S01]  /*0770*/  @!P6 HADD2.F32 R41, -RZ, R11.H0_H0 ;  /* 0x2000000bff29e230 */ /* 0x000fe20000004100 */
[----:B------:R-:W-:Y:S02]  /*0780*/  ISETP.GE.AND P6, PT, R15, R68, PT ;  /* 0x000000440f00720c */ /* 0x000fe40003fc6270 */
[----:B------:R-:W-:Y:S01]  /*0790*/  LOP3.LUT R15, R73, 0x220, RZ, 0xfc, !PT ;  /* 0x00000220490f7812 */ /* 0x000fe200078efcff */
[----:B------:R-:W4:Y:S01]  /*07a0*/  @!P5 LDG.E.U16 R10, desc[UR4][R4.64+0x3c0] ;  /* 0x0003c004040ad981 */ /* 0x000f22000c1e1500 */
[----:B------:R-:W-:-:S03]  /*07b0*/  @!P2 HADD2.F32 R40, -RZ, R17.H0_H0 ;  /* 0x20000011ff28a230 */ /* 0x000fc60000004100 */
[----:B------:R-:W4:Y:S01]  /*07c0*/  @!P5 LDG.E.U16 R11, desc[UR4][R6.64+0x3c0] ;  /* 0x0003c004060bd981 */ /* 0x000f22000c1e1500 */
[----:B------:R-:W-:Y:S01]  /*07d0*/  @!P2 HADD2.F32 R39, -RZ, R18.H0_H0 ;  /* 0x20000012ff27a230 */ /* 0x000fe20000004100 */
[----:B------:R-:W-:-:S04]  /*07e0*/  ISETP.GE.AND P2, PT, R15, R68, PT ;  /* 0x000000440f00720c */ /* 0x000fc80003f46270 */
[----:B------:R-:W4:Y:S04]  /*07f0*/  @!P6 LDG.E.U16 R14, desc[UR4][R4.64+0x400] ;  /* 0x00040004040ee981 */ /* 0x000f28000c1e1500 */
[----:B------:R-:W4:Y:S05]  /*0800*/  @!P6 LDG.E.U16 R15, desc[UR4][R6.64+0x400] ;  /* 0x00040004060fe981 */ /* 0x000f2a000c1e1500 */
[----:B------:R-:W4:Y:S04]  /*0810*/  @!P2 LDG.E.U16 R16, desc[UR4][R4.64+0x440] ;  /* 0x000440040410a981 */ /* 0x000f28000c1e1500 */
[----:B------:R-:W4:Y:S01]  /*0820*/  @!P2 LDG.E.U16 R17, desc[UR4][R6.64+0x440] ;  /* 0x000440040611a981 */ /* 0x000f22000c1e1500 */
[----:B------:R-:W-:Y:S01]  /*0830*/  LOP3.LUT R19, R73, 0x240, RZ, 0xfc, !PT ;  /* 0x0000024049137812 */ /* 0x000fe200078efcff */
[----:B------:R-:W-:Y:S01]  /*0840*/  @!P1 HADD2.F32 R38, -RZ, R20.H0_H0 ;  /* 0x20000014ff269230 */ /* 0x000fe20000004100 */
[----:B------:R-:W-:Y:S01]  /*0850*/  SHF.R.S32.HI R24, RZ, 0x1f, R67 ;  /* 0x0000001fff187819 */ /* 0x000fe20000011443 */
[----:B---3--:R-:W-:Y:S01]  /*0860*/  @!P1 HADD2.F32 R37, -RZ, R0.H0_H0 ;  /* 0x20000000ff259230 */ /* 0x008fe20000004100 */
[----:B------:R-:W-:-:S02]  /*0870*/  ISETP.GE.AND P1, PT, R19, R68, PT ;  /* 0x000000441300720c */ /* 0x000fc40003f26270 */
[----:B------:R-:W-:Y:S01]  /*0880*/  LOP3.LUT R19, R73, 0x260, RZ, 0xfc, !PT ;  /* 0x0000026049137812 */ /* 0x000fe200078efcff */
[----:B--2---:R-:W-:-:S10]  /*0890*/  @!P0 HADD2.F32 R36, -RZ, R2.H0_H0 ;  /* 0x20000002ff248230 */ /* 0x004fd40000004100 */
[----:B------:R-:W2:Y:S01]  /*08a0*/  @!P1 LDG.E.U16 R18, desc[UR4][R6.64+0x480] ;  /* 0x0004800406129981 */ /* 0x000ea2000c1e1500 */
[----:B----4-:R-:W-:Y:S01]  /*08b0*/  @!P0 HADD2.F32 R35, -RZ, R3.H0_H0 ;  /* 0x20000003ff238230 */ /* 0x010fe20000004100 */
[-C--:B------:R-:W-:Y:S02]  /*08c0*/  ISETP.GE.AND P0, PT, R19, R68.reuse, PT ;  /* 0x000000441300720c */ /* 0x080fe40003f06270 */
[----:B------:R-:W-:Y:S01]  /*08d0*/  LOP3.LUT R3, R73, 0x280, RZ, 0xfc, !PT ;  /* 0x0000028049037812 */ /* 0x000fe200078efcff */
[----:B------:R-:W3:Y:S01]  /*08e0*/  @!P1 LDG.E.U16 R19, desc[UR4][R4.64+0x480] ;  /* 0x0004800404139981 */ /* 0x000ee2000c1e1500 */
[----:B------:R-:W-:Y:S02]  /*08f0*/  @!P3 HADD2.F32 R34, -RZ, R12.H0_H0 ;  /* 0x2000000cff22b230 */ /* 0x000fe40000004100 */
[----:B------:R-:W-:Y:S01]  /*0900*/  @!P3 HADD2.F32 R33, -RZ, R13.H0_H0 ;  /* 0x2000000dff21b230 */ /* 0x000fe20000004100 */
[----:B------:R-:W-:Y:S02]  /*0910*/  ISETP.GE.AND P3, PT, R3, R68, PT ;  /* 0x000000440300720c */ /* 0x000fe40003f66270 */
[----:B------:R-:W-:Y:S01]  /*0920*/  LOP3.LUT R3, R73, 0x2a0, RZ, 0xfc, !PT ;  /* 0x000002a049037812 */ /* 0x000fe200078efcff */
[----:B------:R-:W-:-:S03]  /*0930*/  @!P4 HADD2.F32 R32, -RZ, R8.H0_H0 ;  /* 0x20000008ff20c230 */ /* 0x000fc60000004100 */
[----:B------:R-:W4:Y:S01]  /*0940*/  @!P0 LDG.E.U16 R75, desc[UR4][R6.64+0x4c0] ;  /* 0x0004c004064b8981 */ /* 0x000f22000c1e1500 */
[----:B------:R-:W-:Y:S01]  /*0950*/  @!P4 HADD2.F32 R31, -RZ, R9.H0_H0 ;  /* 0x20000009ff1fc230 */ /* 0x000fe20000004100 */
[-C--:B------:R-:W-:Y:S02]  /*0960*/  ISETP.GE.AND P4, PT, R3, R68.reuse, PT ;  /* 0x000000440300720c */ /* 0x080fe40003f86270 */
[----:B------:R-:W4:Y:S01]  /*0970*/  @!P0 LDG.E.U16 R78, desc[UR4][R4.64+0x4c0] ;  /* 0x0004c004044e8981 */ /* 0x000f22000c1e1500 */
[----:B------:R-:W-:Y:S01]  /*0980*/  LOP3.LUT R3, R73, 0x2c0, RZ, 0xfc, !PT ;  /* 0x000002c049037812 */ /* 0x000fe200078efcff */
[----:B------:R-:W-:Y:S02]  /*0990*/  @!P5 HADD2.F32 R30, -RZ, R10.H0_H0 ;  /* 0x2000000aff1ed230 */ /* 0x000fe40000004100 */
[----:B------:R-:W4:Y:S01]  /*09a0*/  @!P3 LDG.E.U16 R0, desc[UR4][R6.64+0x500] ;  /* 0x000500040600b981 */ /* 0x000f22000c1e1500 */
[----:B------:R-:W-:Y:S01]  /*09b0*/  @!P5 HADD2.F32 R29, -RZ, R11.H0_H0 ;  /* 0x2000000bff1dd230 */ /* 0x000fe20000004100 */
[----:B------:R-:W-:-:S02]  /*09c0*/  ISETP.GE.AND P5, PT, R3, R68, PT ;  /* 0x000000440300720c */ /* 0x000fc40003fa6270 */
[----:B------:R-:W4:Y:S01]  /*09d0*/  @!P3 LDG.E.U16 R77, desc[UR4][R4.64+0x500] ;  /* 0x00050004044db981 */ /* 0x000f22000c1e1500 */
[----:B------:R-:W-:Y:S01]  /*09e0*/  LOP3.LUT R3, R73, 0x2e0, RZ, 0xfc, !PT ;  /* 0x000002e049037812 */ /* 0x000fe200078efcff */
[----:B------:R-:W-:Y:S02]  /*09f0*/  @!P6 HADD2.F32 R28, -RZ, R14.H0_H0 ;  /* 0x2000000eff1ce230 */ /* 0x000fe40000004100 */
[----:B------:R-:W-:Y:S01]  /*0a00*/  @!P6 HADD2.F32 R27, -RZ, R15.H0_H0 ;  /* 0x2000000fff1be230 */ /* 0x000fe20000004100 */
[----:B------:R-:W-:Y:S01]  /*0a10*/  ISETP.GE.AND P6, PT, R3, R68, PT ;  /* 0x000000440300720c */ /* 0x000fe20003fc6270 */
[----:B------:R-:W4:Y:S05]  /*0a20*/  @!P4 LDG.E.U16 R12, desc[UR4][R4.64+0x540] ;  /* 0x00054004040cc981 */ /* 0x000f2a000c1e1500 */
[----:B------:R-:W4:Y:S01]  /*0a30*/  @!P5 LDG.E.U16 R69, desc[UR4][R4.64+0x580] ;  /* 0x000580040445d981 */ /* 0x000f22000c1e1500 */
[----:B------:R-:W-:-:S02]  /*0a40*/  @!P2 HADD2.F32 R26, -RZ, R16.H0_H0 ;  /* 0x20000010ff1aa230 */ /* 0x000fc40000004100 */
[----:B------:R-:W-:Y:S01]  /*0a50*/  @!P2 HADD2.F32 R25, -RZ, R17.H0_H0 ;  /* 0x20000011ff19a230 */ /* 0x000fe20000004100 */
[----:B------:R-:W-:Y:S01]  /*0a60*/  IADD3 R2, P2, R67, UR6, RZ ;  /* 0x0000000643027c10 */ /* 0x000fe2000ff5e0ff */
[----:B------:R-:W4:Y:S01]  /*0a70*/  @!P4 LDG.E.U16 R13, desc[UR4][R6.64+0x540] ;  /* 0x00054004060dc981 */ /* 0x000f22000c1e1500 */
[----:B------:R-:W-:Y:S02]  /*0a80*/  LOP3.LUT R9, R73, 0x300, RZ, 0xfc, !PT ;  /* 0x0000030049097812 */ /* 0x000fe400078efcff */
[----:B------:R-:W-:Y:S01]  /*0a90*/  IADD3.X R3, R24, UR7, RZ, P2, !PT ;  /* 0x0000000718037c10 */ /* 0x000fe200097fe4ff */
        /* <DEDUP_REMOVED lines=12> */
[----:B------:R-:W-:Y:S01]  /*0b60*/  LOP3.LUT R23, R73, 0x320, RZ, 0xfc, !PT ;  /* 0x0000032049177812 */ /* 0x000fe200078efcff */
[----:B------:R-:W-:Y:S01]  /*0b70*/  IMAD.MOV.U32 R22, RZ, RZ, RZ ;  /* 0x000000ffff167224 */ /* 0x000fe200078e00ff */
[----:B------:R-:W-:Y:S01]  /*0b80*/  CS2R R20, SRZ ;  /* 0x0000000000147805 */ /* 0x000fe2000001ff00 */
[----:B------:R-:W4:Y:S04]  /*0b90*/  LDG.E.U8 R74, desc[UR4][R2.64+0xe0] ;  /* 0x0000e004024a7981 */ /* 0x000f28000c1e1100 */
[----:B------:R-:W4:Y:S04]  /*0ba0*/  @!P2 LDG.E.U16 R8, desc[UR4][R6.64+0x600] ;  /* 0x000600040608a981 */ /* 0x000f28000c1e1500 */
[----:B------:R-:W4:Y:S04]  /*0bb0*/  LDG.E.U8 R89, desc[UR4][R2.64+0x100] ;  /* 0x0001000402597981 */ /* 0x000f28000c1e1100 */
[----:B------:R-:W4:Y:S04]  /*0bc0*/  LDG.E.U8 R90, desc[UR4][R2.64+0x120] ;  /* 0x00012004025a7981 */ /* 0x000f28000c1e1100 */
[----:B------:R-:W4:Y:S01]  /*0bd0*/  LDG.E.U8 R84, desc[UR4][R2.64+0x140] ;  /* 0x0001400402547981 */ /* 0x000f22000c1e1100 */
[----:B------:R-:W-:-:S03]  /*0be0*/  CS2R R16, SRZ ;  /* 0x0000000000107805 */ /* 0x000fc6000001ff00 */
[----:B------:R-:W4:Y:S04]  /*0bf0*/  LDG.E.U8 R87, desc[UR4][R2.64+0x160] ;  /* 0x0001600402577981 */ /* 0x000f28000c1e1100 */
[----:B------:R-:W4:Y:S01]  /*0c00*/  LDG.E.U8 R88, desc[UR4][R2.64+0x180] ;  /* 0x0001800402587981 */ /* 0x000f22000c1e1100 */
[----:B------:R-:W-:-:S03]  /*0c10*/  CS2R R14, SRZ ;  /* 0x00000000000e7805 */ /* 0x000fc6000001ff00 */
[----:B------:R-:W4:Y:S01]  /*0c20*/  LDG.E.U8 R83, desc[UR4][R2.64+0x200] ;  /* 0x0002000402537981 */ /* 0x000f22000c1e1100 */
[----:B--2---:R-:W-:Y:S02]  /*0c30*/  @!P1 HADD2.F32 R21, -RZ, R18.H0_H0 ;  /* 0x20000012ff159230 */ /* 0x004fe40000004100 */
[----:B---3--:R-:W-:Y:S01]  /*0c40*/  @!P1 HADD2.F32 R22, -RZ, R19.H0_H0 ;  /* 0x20000013ff169230 */ /* 0x008fe20000004100 */
[----:B------:R-:W-:Y:S02]  /*0c50*/  ISETP.GE.AND P1, PT, R23, R68, PT ;  /* 0x000000441700720c */ /* 0x000fe40003f26270 */
[----:B------:R-:W-:Y:S01]  /*0c60*/  CS2R R18, SRZ ;  /* 0x0000000000127805 */ /* 0x000fe2000001ff00 */
[----:B----4-:R-:W-:-:S10]  /*0c70*/  @!P0 HADD2.F32 R19, -RZ, R75.H0_H0 ;  /* 0x2000004bff138230 */ /* 0x010fd40000004100 */
[----:B------:R-:W2:Y:S01]  /*0c80*/  @!P1 LDG.E.U16 R75, desc[UR4][R4.64+0x640] ;  /* 0x00064004044b9981 */ /* 0x000ea2000c1e1500 */
[----:B------:R-:W-:-:S03]  /*0c90*/  @!P3 HADD2.F32 R17, -RZ, R0.H0_H0 ;  /* 0x20000000ff11b230 */ /* 0x000fc60000004100 */
[----:B------:R-:W3:Y:S01]  /*0ca0*/  LDG.E.U8 R0, desc[UR4][R2.64+0x1a0] ;  /* 0x0001a00402007981 */ /* 0x000ee2000c1e1100 */
[----:B------:R-:W-:-:S03]  /*0cb0*/  @!P0 HADD2.F32 R20, -RZ, R78.H0_H0 ;  /* 0x2000004eff148230 */ /* 0x000fc60000004100 */
[----:B------:R-:W4:Y:S01]  /*0cc0*/  LDG.E.U8 R78, desc[UR4][R2.64+0x1e0] ;  /* 0x0001e004024e7981 */ /* 0x000f22000c1e1100 */
[----:B------:R-:W-:-:S03]  /*0cd0*/  @!P3 HADD2.F32 R18, -RZ, R77.H0_H0 ;  /* 0x2000004dff12b230 */ /* 0x000fc60000004100 */
[----:B------:R-:W4:Y:S01]  /*0ce0*/  @!P1 LDG.E.U16 R77, desc[UR4][R6.64+0x640] ;  /* 0x00064004064d9981 */ /* 0x000f22000c1e1500 */
[----:B------:R-:W-:-:S03]  /*0cf0*/  @!P5 HADD2.F32 R14, -RZ, R69.H0_H0 ;  /* 0x20000045ff0ed230 */ /* 0x000fc60000004100 */
[----:B------:R-:W4:Y:S01]  /*0d00*/  LDG.E.U8 R69, desc[UR4][R2.64+0x1c0] ;  /* 0x0001c00402457981 */ /* 0x000f22000c1e1100 */
[----:B------:R-:W-:Y:S02]  /*0d10*/  @!P4 HADD2.F32 R16, -RZ, R12.H0_H0 ;  /* 0x2000000cff10c230 */ /* 0x000fe40000004100 */
[----:B------:R-:W-:Y:S01]  /*0d20*/  @!P4 HADD2.F32 R15, -RZ, R13.H0_H0 ;  /* 0x2000000dff0fc230 */ /* 0x000fe20000004100 */
[----:B------:R-:W-:Y:S01]  /*0d30*/  CS2R R12, SRZ ;  /* 0x00000000000c7805 */ /* 0x000fe2000001ff00 */
[----:B------:R-:W-:Y:S02]  /*0d40*/  @!P5 HADD2.F32 R13, -RZ, R11.H0_H0 ;  /* 0x2000000bff0dd230 */ /* 0x000fe40000004100 */
[----:B------:R-:W-:Y:S02]  /*0d50*/  IMAD.MOV.U32 R11, RZ, RZ, RZ ;  /* 0x000000ffff0b7224 */ /* 0x000fe400078e00ff */
[----:B------:R-:W-:Y:S02]  /*0d60*/  @!P6 HADD2.F32 R11, -RZ, R82.H0_H0 ;  /* 0x20000052ff0be230 */ /* 0x000fe40000004100 */
[----:B------:R-:W4:Y:S01]  /*0d70*/  LDG.E.U8 R82, desc[UR4][R2.64+0x220] ;  /* 0x0002200402527981 */ /* 0x000f22000c1e1100 */
[----:B------:R-:W-:-:S02]  /*0d80*/  @!P6 HADD2.F32 R12, -RZ, R10.H0_H0 ;  /* 0x2000000aff0ce230 */ /* 0x000fc40000004100 */
[----:B------:R-:W-:Y:S02]  /*0d90*/  IMAD.MOV.U32 R10, RZ, RZ, RZ ;  /* 0x000000ffff0a7224 */ /* 0x000fe400078e00ff */
[----:B------:R-:W-:Y:S02]  /*0da0*/  @!P2 HADD2.F32 R10, -RZ, R81.H0_H0 ;  /* 0x20000051ff0aa230 */ /* 0x000fe40000004100 */
[----:B------:R-:W4:Y:S01]  /*0db0*/  LDG.E.U8 R81, desc[UR4][R2.64+0x240] ;  /* 0x0002400402517981 */ /* 0x000f22000c1e1100 */
[----:B------:R-:W-:Y:S02]  /*0dc0*/  ISETP.NE.AND P0, PT, R79, RZ, PT ;  /* 0x000000ff4f00720c */ /* 0x000fe40003f05270 */
[----:B------:R-:W-:Y:S01]  /*0dd0*/  ISETP.NE.AND P3, PT, R80, RZ, PT ;  /* 0x000000ff5000720c */ /* 0x000fe20003f65270 */
[----:B------:R-:W4:Y:S04]  /*0de0*/  LDG.E.U8 R79, desc[UR4][R2.64+0x260] ;  /* 0x00026004024f7981 */ /* 0x000f28000c1e1100 */
[----:B------:R-:W4:Y:S01]  /*0df0*/  LDG.E.U8 R80, desc[UR4][R2.64+0x280] ;  /* 0x0002800402507981 */ /* 0x000f22000c1e1100 */
[----:B------:R-:W-:-:S03]  /*0e00*/  ISETP.NE.AND P5, PT, R76, RZ, PT ;  /* 0x000000ff4c00720c */ /* 0x000fc60003fa5270 */
[----:B------:R-:W4:Y:S01]  /*0e10*/  LDG.E.U8 R76, desc[UR4][R2.64+0x2a0] ;  /* 0x0002a004024c7981 */ /* 0x000f22000c1e1100 */
[----:B------:R-:W-:-:S03]  /*0e20*/  ISETP.NE.AND P4, PT, R70, RZ, PT ;  /* 0x000000ff4600720c */ /* 0x000fc60003f85270 */
[----:B------:R-:W4:Y:S01]  /*0e30*/  LDG.E.U8 R70, desc[UR4][R2.64+0x2c0] ;  /* 0x0002c00402467981 */ /* 0x000f22000c1e1100 */
[----:B------:R-:W-:Y:S01]  /*0e40*/  ISETP.NE.AND P6, PT, R71, RZ, PT ;  /* 0x000000ff4700720c */ /* 0x000fe20003fc5270 */
[----:B------:R-:W-:-:S05]  /*0e50*/  FADD.FTZ R71, RZ, R60 ;  /* 0x0000003cff477221 */ /* 0x000fca0000010000 */
[----:B------:R-:W-:-:S05]  /*0e60*/  FSEL R71, R71, RZ, !P0 ;  /* 0x000000ff47477208 */ /* 0x000fca0004000000 */
[----:B------:R-:W-:-:S04]  /*0e70*/  @!P3 FADD.FTZ R71, R71, R58 ;  /* 0x0000003a4747b221 */ /* 0x000fc80000010000 */
[----:B------:R-:W-:Y:S01]  /*0e80*/  @!P5 FADD.FTZ R71, R71, R56 ;  /* 0x000000384747d221 */ /* 0x000fe20000010000 */
[----:B------:R-:W-:Y:S02]  /*0e90*/  ISETP.NE.AND P5, PT, R72, RZ, PT ;  /* 0x000000ff4800720c */ /* 0x000fe40003fa5270 */
[----:B------:R-:W4:Y:S01]  /*0ea0*/  LDG.E.U8 R72, desc[UR4][R2.64+0x2e0] ;  /* 0x0002e00402487981 */ /* 0x000f22000c1e1100 */
[----:B------:R-:W-:Y:S01]  /*0eb0*/  ISETP.NE.AND P3, PT, R9, RZ, PT ;  /* 0x000000ff0900720c */ /* 0x000fe20003f65270 */
[----:B------:R-:W-:Y:S01]  /*0ec0*/  @!P4 FADD.FTZ R71, R71, R54 ;  /* 0x000000364747c221 */ /* 0x000fe20000010000 */
[----:B------:R-:W-:Y:S01]  /*0ed0*/  ISETP.NE.AND P4, PT, R74, RZ, PT ;  /* 0x000000ff4a00720c */ /* 0x000fe20003f85270 */
[----:B------:R-:W-:Y:S01]  /*0ee0*/  IMAD.MOV.U32 R9, RZ, RZ, RZ ;  /* 0x000000ffff097224 */ /* 0x000fe200078e00ff */
[----:B------:R-:W4:Y:S01]  /*0ef0*/  LDG.E.U8 R74, desc[UR4][R2.64+0x300] ;  /* 0x00030004024a7981 */ /* 0x000f22000c1e1100 */
[----:B------:R-:W-:Y:S01]  /*0f00*/  @!P6 FADD.FTZ R71, R71, R52 ;  /* 0x000000344747e221 */ /* 0x000fe20000010000 */
[----:B------:R-:W-:Y:S01]  /*0f10*/  @!P2 HADD2.F32 R9, -RZ, R8.H0_H0 ;  /* 0x20000008ff09a230 */ /* 0x000fe20000004100 */
[----:B------:R-:W-:-:S02]  /*0f20*/  ISETP.NE.AND P2, PT, R89, RZ, PT ;  /* 0x000000ff5900720c */ /* 0x000fc40003f45270 */
[----:B------:R-:W-:-:S04]  /*0f30*/  ISETP.NE.AND P6, PT, R90, RZ, PT ;  /* 0x000000ff5a00720c */ /* 0x000fc80003fc5270 */
[----:B------:R-:W-:Y:S01]  /*0f40*/  @!P3 FADD.FTZ R71, R71, R50 ;  /* 0x000000324747b221 */ /* 0x000fe20000010000 */
[----:B------:R-:W-:Y:S01]  /*0f50*/  ISETP.NE.AND P3, PT, R84, RZ, PT ;  /* 0x000000ff5400720c */ /* 0x000fe20003f65270 */
[----:B------:R-:W-:Y:S01]  /*0f60*/  IMAD.MOV.U32 R8, RZ, RZ, RZ ;  /* 0x000000ffff087224 */ /* 0x000fe200078e00ff */
[----:B------:R-:W4:Y:S01]  /*0f70*/  LDG.E.U8 R90, desc[UR4][R2.64+0x3c0] ;  /* 0x0003c004025a7981 */ /* 0x000f22000c1e1100 */
[----:B------:R-:W-:-:S04]  /*0f80*/  @!P5 FADD.FTZ R71, R71, R48 ;  /* 0x000000304747d221 */ /* 0x000fc80000010000 */
[----:B------:R-:W-:Y:S01]  /*0f90*/  @!P4 FADD.FTZ R71, R71, R46 ;  /* 0x0000002e4747c221 */ /* 0x000fe20000010000 */
[----:B------:R-:W-:-:S03]  /*0fa0*/  ISETP.NE.AND P4, PT, R87, RZ, PT ;  /* 0x000000ff5700720c */ /* 0x000fc60003f85270 */
[----:B------:R-:W-:Y:S01]  /*0fb0*/  @!P2 FADD.FTZ R71, R71, R44 ;  /* 0x0000002c4747a221 */ /* 0x000fe20000010000 */
[----:B------:R-:W-:-:S03]  /*0fc0*/  ISETP.NE.AND P5, PT, R88, RZ, PT ;  /* 0x000000ff5800720c */ /* 0x000fc60003fa5270 */
[----:B------:R-:W-:-:S04]  /*0fd0*/  @!P6 FADD.FTZ R71, R71, R42 ;  /* 0x0000002a4747e221 */ /* 0x000fc80000010000 */
[----:B------:R-:W-:-:S04]  /*0fe0*/  @!P3 FADD.FTZ R71, R71, R40 ;  /* 0x000000284747b221 */ /* 0x000fc80000010000 */
[----:B------:R-:W-:-:S04]  /*0ff0*/  @!P4 FADD.FTZ R71, R71, R38 ;  /* 0x000000264747c221 */ /* 0x000fc80000010000 */
[----:B------:R-:W-:Y:S01]  /*1000*/  @!P5 FADD.FTZ R71, R71, R36 ;  /* 0x000000244747d221 */ /* 0x000fe20000010000 */
[C---:B------:R-:W-:Y:S01]  /*1010*/  LOP3.LUT R87, R73.reuse, 0x3c0, RZ, 0xfc, !PT ;  /* 0x000003c049577812 */ /* 0x040fe200078efcff */
[----:B--2---:R-:W-:Y:S02]  /*1020*/  @!P1 HADD2.F32 R8, -RZ, R75.H0_H0 ;  /* 0x2000004bff089230 */ /* 0x004fe40000004100 */
[----:B------:R-:W2:Y:S01]  /*1030*/  LDG.E.U8 R75, desc[UR4][R2.64+0x320] ;  /* 0x00032004024b7981 */ /* 0x000ea2000c1e1100 */
[----:B---3--:R-:W-:Y:S02]  /*1040*/  ISETP.NE.AND P2, PT, R0, RZ, PT ;  /* 0x000000ff0000720c */ /* 0x008fe40003f45270 */
[----:B------:R-:W-:-:S04]  /*1050*/  LOP3.LUT R0, R73, 0x340, RZ, 0xfc, !PT ;  /* 0x0000034049007812 */ /* 0x000fc800078efcff */
[----:B------:R-:W-:Y:S02]  /*1060*/  ISETP.GE.AND P6, PT, R0, R68, PT ;  /* 0x000000440000720c */ /* 0x000fe40003fc6270 */
[----:B----4-:R-:W-:Y:S02]  /*1070*/  ISETP.NE.AND P4, PT, R78, RZ, PT ;  /* 0x000000ff4e00720c */ /* 0x010fe40003f85270 */
[----:B------:R-:W3:Y:S01]  /*1080*/  LDG.E.U8 R78, desc[UR4][R2.64+0x340] ;  /* 0x00034004024e7981 */ /* 0x000ee2000c1e1100 */
[----:B------:R-:W-:Y:S01]  /*1090*/  ISETP.NE.AND P3, PT, R69, RZ, PT ;  /* 0x000000ff4500720c */ /* 0x000fe20003f65270 */
[----:B------:R-:W-:Y:S02]  /*10a0*/  IMAD.MOV.U32 R69, RZ, RZ, RZ ;  /* 0x000000ffff457224 */ /* 0x000fe400078e00ff */
[----:B------:R-:W-:Y:S01]  /*10b0*/  @!P2 FADD.FTZ R71, R71, R34 ;  /* 0x000000224747a221 */ /* 0x000fe20000010000 */
[----:B------:R-:W-:Y:S01]  /*10c0*/  @!P1 HADD2.F32 R69, -RZ, R77.H0_H0 ;  /* 0x2000004dff459230 */ /* 0x000fe20000004100 */
[----:B------:R-:W-:-:S03]  /*10d0*/  LOP3.LUT R77, R73, 0x360, RZ, 0xfc, !PT ;  /* 0x00000360494d7812 */ /* 0x000fc600078efcff */
[----:B------:R-:W4:Y:S01]  /*10e0*/  @!P6 LDG.E.U16 R84, desc[UR4][R4.64+0x680] ;  /* 0x000680040454e981 */ /* 0x000f22000c1e1500 */
[----:B------:R-:W-:Y:S02]  /*10f0*/  ISETP.NE.AND P1, PT, R83, RZ, PT ;  /* 0x000000ff5300720c */ /* 0x000fe40003f25270 */
[----:B------:R-:W-:Y:S02]  /*1100*/  ISETP.GE.AND P2, PT, R77, R68, PT ;  /* 0x000000444d00720c */ /* 0x000fe40003f46270 */
[----:B------:R-:W-:Y:S01]  /*1110*/  @!P3 FADD.FTZ R71, R71, R32 ;  /* 0x000000204747b221 */ /* 0x000fe20000010000 */
[----:B------:R-:W-:Y:S02]  /*1120*/  ISETP.NE.AND P3, PT, R82, RZ, PT ;  /* 0x000000ff5200720c */ /* 0x000fe40003f65270 */
[----:B------:R-:W4:Y:S01]  /*1130*/  LDG.E.U8 R82, desc[UR4][R2.64+0x360] ;  /* 0x0003600402527981 */ /* 0x000f22000c1e1100 */
[----:B------:R-:W-:Y:S01]  /*1140*/  @!P4 FADD.FTZ R71, R71, R30 ;  /* 0x0000001e4747c221 */ /* 0x000fe20000010000 */
[----:B------:R-:W-:-:S04]  /*1150*/  LOP3.LUT R83, R73, 0x380, RZ, 0xfc, !PT ;  /* 0x0000038049537812 */ /* 0x000fc800078efcff */
[----:B------:R-:W-:Y:S01]  /*1160*/  @!P1 FADD.FTZ R71, R71, R28 ;  /* 0x0000001c47479221 */ /* 0x000fe20000010000 */
[----:B------:R-:W-:Y:S02]  /*1170*/  ISETP.GE.AND P5, PT, R83, R68, PT ;  /* 0x000000445300720c */ /* 0x000fe40003fa6270 */
[----:B------:R-:W-:Y:S02]  /*1180*/  ISETP.NE.AND P4, PT, R81, RZ, PT ;  /* 0x000000ff5100720c */ /* 0x000fe40003f85270 */
[----:B------:R-:W4:Y:S01]  /*1190*/  @!P2 LDG.E.U16 R81, desc[UR4][R4.64+0x6c0] ;  /* 0x0006c0040451a981 */ /* 0x000f22000c1e1500 */
[----:B------:R-:W-:Y:S01]  /*11a0*/  @!P3 FADD.FTZ R71, R71, R26 ;  /* 0x0000001a4747b221 */ /* 0x000fe20000010000 */
[----:B------:R-:W-:Y:S02]  /*11b0*/  ISETP.NE.AND P1, PT, R79, RZ, PT ;  /* 0x000000ff4f00720c */ /* 0x000fe40003f25270 */
[----:B------:R-:W-:Y:S02]  /*11c0*/  ISETP.NE.AND P3, PT, R80, RZ, PT ;  /* 0x000000ff5000720c */ /* 0x000fe40003f65270 */
[----:B------:R-:W4:Y:S01]  /*11d0*/  LDG.E.U8 R80, desc[UR4][R2.64+0x380] ;  /* 0x0003800402507981 */ /* 0x000f22000c1e1100 */
[----:B------:R-:W-:-:S04]  /*11e0*/  LOP3.LUT R79, R73, 0x3a0, RZ, 0xfc, !PT ;  /* 0x000003a0494f7812 */ /* 0x000fc800078efcff */
[----:B------:R-:W-:Y:S01]  /*11f0*/  @!P4 FADD.FTZ R71, R71, R22 ;  /* 0x000000164747c221 */ /* 0x000fe20000010000 */
[----:B------:R-:W4:Y:S01]  /*1200*/  @!P5 LDG.E.U16 R88, desc[UR4][R4.64+0x700] ;  /* 0x000700040458d981 */ /* 0x000f22000c1e1500 */
[-C--:B------:R-:W-:Y:S02]  /*1210*/  ISETP.GE.AND P4, PT, R79, R68.reuse, PT ;  /* 0x000000444f00720c */ /* 0x080fe40003f86270 */
[----:B------:R-:W-:Y:S01]  /*1220*/  @!P1 FADD.FTZ R71, R71, R20 ;  /* 0x0000001447479221 */ /* 0x000fe20000010000 */
[----:B------:R-:W-:Y:S02]  /*1230*/  ISETP.NE.AND P1, PT, R76, RZ, PT ;  /* 0x000000ff4c00720c */ /* 0x000fe40003f25270 */
[----:B------:R-:W4:Y:S01]  /*1240*/  LDG.E.U8 R76, desc[UR4][R2.64+0x3a0] ;  /* 0x0003a004024c7981 */ /* 0x000f22000c1e1100 */
[----:B------:R-:W-:Y:S01]  /*1250*/  @!P3 FADD.FTZ R71, R71, R18 ;  /* 0x000000124747b221 */ /* 0x000fe20000010000 */
[----:B------:R-:W-:-:S06]  /*1260*/  ISETP.GE.AND P3, PT, R87, R68, PT ;  /* 0x000000445700720c */ /* 0x000fcc0003f66270 */
[----:B------:R-:W4:Y:S03]  /*1270*/  @!P4 LDG.E.U16 R89, desc[UR4][R4.64+0x740] ;  /* 0x000740040459c981 */ /* 0x000f26000c1e1500 */
[----:B------:R-:W-:Y:S01]  /*1280*/  @!P1 FADD.FTZ R71, R71, R16 ;  /* 0x0000001047479221 */ /* 0x000fe20000010000 */
[----:B------:R-:W-:-:S03]  /*1290*/  ISETP.NE.AND P1, PT, R70, RZ, PT ;  /* 0x000000ff4600720c */ /* 0x000fc60003f25270 */
[----:B------:R-:W4:Y:S10]  /*12a0*/  @!P3 LDG.E.U16 R70, desc[UR4][R4.64+0x780] ;  /* 0x000780040446b981 */ /* 0x000f34000c1e1500 */
[----:B------:R-:W-:Y:S01]  /*12b0*/  @!P1 FADD.FTZ R71, R71, R14 ;  /* 0x0000000e47479221 */ /* 0x000fe20000010000 */
[----:B------:R-:W-:-:S13]  /*12c0*/  ISETP.NE.AND P1, PT, R72, RZ, PT ;  /* 0x000000ff4800720c */ /* 0x000fda0003f25270 */
[----:B------:R-:W-:Y:S01]  /*12d0*/  @!P1 FADD.FTZ R71, R71, R12 ;  /* 0x0000000c47479221 */ /* 0x000fe20000010000 */
[----:B------:R-:W-:-:S13]  /*12e0*/  ISETP.NE.AND P1, PT, R74, RZ, PT ;  /* 0x000000ff4a00720c */ /* 0x000fda0003f25270 */
[----:B------:R-:W-:Y:S01]  /*12f0*/  @!P1 FADD.FTZ R71, R71, R10 ;  /* 0x0000000a47479221 */ /* 0x000fe20000010000 */
[----:B------:R-:W-:Y:S02]  /*1300*/  IMAD.MOV.U32 R72, RZ, RZ, RZ ;  /* 0x000000ffff487224 */ /* 0x000fe400078e00ff */
[----:B------:R-:W-:Y:S01]  /*1310*/  IMAD.MOV.U32 R74, RZ, RZ, RZ ;  /* 0x000000ffff4a7224 */ /* 0x000fe200078e00ff */
[----:B--2---:R-:W-:-:S13]  /*1320*/  ISETP.NE.AND P1, PT, R75, RZ, PT ;  /* 0x000000ff4b00720c */ /* 0x004fda0003f25270 */
[----:B------:R-:W-:Y:S01]  /*1330*/  @!P1 FADD.FTZ R71, R71, R8 ;  /* 0x0000000847479221 */ /* 0x000fe20000010000 */
[----:B---3--:R-:W-:Y:S01]  /*1340*/  ISETP.NE.AND P1, PT, R78, RZ, PT ;  /* 0x000000ff4e00720c */ /* 0x008fe20003f25270 */
[----:B----4-:R-:W-:Y:S02]  /*1350*/  @!P6 HADD2.F32 R72, -RZ, R84.H0_H0 ;  /* 0x20000054ff48e230 */ /* 0x010fe40000004100 */
[----:B------:R-:W-:Y:S02]  /*1360*/  IMAD.MOV.U32 R78, RZ, RZ, RZ ;  /* 0x000000ffff4e7224 */ /* 0x000fe400078e00ff */
[----:B------:R-:W-:-:S08]  /*1370*/  @!P2 HADD2.F32 R74, -RZ, R81.H0_H0 ;  /* 0x20000051ff4aa230 */ /* 0x000fd00000004100 */
[----:B------:R-:W-:Y:S01]  /*1380*/  @!P1 FADD.FTZ R71, R71, R72 ;  /* 0x0000004847479221 */ /* 0x000fe20000010000 */
[----:B------:R-:W-:Y:S01]  /*1390*/  ISETP.NE.AND P1, PT, R82, RZ, PT ;  /* 0x000000ff5200720c */ /* 0x000fe20003f25270 */
[----:B------:R-:W2:Y:S01]  /*13a0*/  @!P5 LDG.E.U16 R84, desc[UR4][R6.64+0x700] ;  /* 0x000700040654d981 */ /* 0x000ea2000c1e1500 */
[----:B------:R-:W-:Y:S02]  /*13b0*/  LOP3.LUT R75, R73, 0x3e0, RZ, 0xfc, !PT ;  /* 0x000003e0494b7812 */ /* 0x000fe400078efcff */
[----:B------:R-:W-:Y:S01]  /*13c0*/  P2R R86, PR, RZ, 0x1 ;  /* 0x00000001ff567803 */ /* 0x000fe20000000000 */
[----:B------:R-:W3:Y:S08]  /*13d0*/  @!P4 LDG.E.U16 R82, desc[UR4][R6.64+0x740] ;  /* 0x000740040652c981 */ /* 0x000ef0000c1e1500 */
[----:B------:R-:W-:Y:S01]  /*13e0*/  @!P1 FADD.FTZ R71, R71, R74 ;  /* 0x0000004a47479221 */ /* 0x000fe20000010000 */
[----:B------:R-:W-:Y:S01]  /*13f0*/  ISETP.NE.AND P1, PT, R80, RZ, PT ;  /* 0x000000ff5000720c */ /* 0x000fe20003f25270 */
[----:B------:R-:W-:Y:S01]  /*1400*/  @!P5 HADD2.F32 R78, -RZ, R88.H0_H0 ;  /* 0x20000058ff4ed230 */ /* 0x000fe20000004100 */
[----:B------:R-:W-:Y:S01]  /*1410*/  CS2R R80, SRZ ;  /* 0x0000000000507805 */ /* 0x000fe2000001ff00 */
[----:B------:R-:W4:Y:S10]  /*1420*/  @!P6 LDG.E.U16 R88, desc[UR4][R6.64+0x680] ;  /* 0x000680040658e981 */ /* 0x000f34000c1e1500 */
[----:B------:R-:W-:Y:S01]  /*1430*/  @!P1 FADD.FTZ R71, R71, R78 ;  /* 0x0000004e47479221 */ /* 0x000fe20000010000 */
[----:B------:R-:W-:Y:S01]  /*1440*/  ISETP.NE.AND P1, PT, R76, RZ, PT ;  /* 0x000000ff4c00720c */ /* 0x000fe20003f25270 */
[----:B------:R-:W-:-:S02]  /*1450*/  IMAD.MOV.U32 R76, RZ, RZ, RZ ;  /* 0x000000ffff4c7224 */ /* 0x000fc400078e00ff */
[----:B------:R-:W-:-:S10]  /*1460*/  @!P4 HADD2.F32 R76, -RZ, R89.H0_H0 ;  /* 0x20000059ff4cc230 */ /* 0x000fd40000004100 */
[----:B------:R-:W-:Y:S01]  /*1470*/  @!P1 FADD.FTZ R71, R71, R76 ;  /* 0x0000004c47479221 */ /* 0x000fe20000010000 */
[----:B------:R-:W-:Y:S01]  /*1480*/  ISETP.NE.AND P1, PT, R90, RZ, PT ;  /* 0x000000ff5a00720c */ /* 0x000fe20003f25270 */
[----:B------:R-:W-:Y:S02]  /*1490*/  @!P3 HADD2.F32 R80, -RZ, R70.H0_H0 ;  /* 0x20000046ff50b230 */ /* 0x000fe40000004100 */
[----:B------:R-:W2:Y:S10]  /*14a0*/  LDG.E.U8 R70, desc[UR4][R2.64+0x3e0] ;  /* 0x0003e00402467981 */ /* 0x000eb4000c1e1100 */
[----:B------:R-:W-:Y:S01]  /*14b0*/  @!P1 FADD.FTZ R71, R71, R80 ;  /* 0x0000005047479221 */ /* 0x000fe20000010000 */
[----:B------:R-:W-:-:S13]  /*14c0*/  ISETP.GE.AND P1, PT, R75, R68, PT ;  /* 0x000000444b00720c */ /* 0x000fda0003f26270 */
[----:B------:R-:W3:Y:S01]  /*14d0*/  @!P1 LDG.E.U16 R4, desc[UR4][R4.64+0x7c0] ;  /* 0x0007c00404049981 */ /* 0x000ee2000c1e1500 */
[----:B------:R-:W-:Y:S01]  /*14e0*/  @P1 IMAD.MOV.U32 R68, RZ, RZ, RZ ;  /* 0x000000ffff441224 */ /* 0x000fe200078e00ff */
[----:B--2---:R-:W-:Y:S02]  /*14f0*/  ISETP.NE.AND P0, PT, R70, RZ, PT ;  /* 0x000000ff4600720c */ /* 0x004fe40003f05270 */
[----:B------:R-:W2:Y:S01]  /*1500*/  @!P3 LDG.E.U16 R70, desc[UR4][R6.64+0x780] ;  /* 0x000780040646b981 */ /* 0x000ea2000c1e1500 */
[----:B---3--:R-:W-:-:S10]  /*1510*/  @!P1 HADD2.F32 R68, -RZ, R4.H0_H0 ;  /* 0x20000004ff449230 */ /* 0x008fd40000004100 */
        /* <DEDUP_REMOVED lines=9> */
[----:B----4-:R-:W-:Y:S01]  /*15b0*/  @!P6 HADD2.F32 R81, -RZ, R88.H0_H0 ;  /* 0x20000058ff51e230 */ /* 0x010fe20000004100 */
[----:B------:R-:W-:Y:S01]  /*15c0*/  ISETP.GE.AND P6, PT, R85, 0x1, PT ;  /* 0x000000015500780c */ /* 0x000fe20003fc6270 */
[----:B-1----:R-:W-:-:S05]  /*15d0*/  FADD.FTZ R90, R5, R90 ;  /* 0x0000005a055a7221 */ /* 0x002fca0000010000 */
[----:B------:R-:W1:Y:S01]  /*15e0*/  SHFL.BFLY PT, R89, R90, 0x2, 0x1f ;  /* 0x0c401f005a597f89 */ /* 0x000e6200000e0000 */
[----:B------:R-:W-:Y:S02]  /*15f0*/  IMAD.MOV.U32 R71, RZ, RZ, RZ ;  /* 0x000000ffff477224 */ /* 0x000fe400078e00ff */
[----:B------:R-:W-:Y:S02]  /*1600*/  IMAD.MOV.U32 R85, RZ, RZ, RZ ;  /* 0x000000ffff557224 */ /* 0x000fe400078e00ff */
[----:B------:R-:W-:Y:S02]  /*1610*/  IMAD.MOV.U32 R91, RZ, RZ, RZ ;  /* 0x000000ffff5b7224 */ /* 0x000fe400078e00ff */
[----:B------:R-:W-:Y:S02]  /*1620*/  @!P5 HADD2.F32 R85, -RZ, R84.H0_H0 ;  /* 0x20000054ff55d230 */ /* 0x000fe40000004100 */
[----:B-1----:R-:W-:Y:S01]  /*1630*/  FADD.FTZ R93, R90, R89 ;  /* 0x000000595a5d7221 */ /* 0x002fe20000010000 */
[----:B------:R-:W-:-:S04]  /*1640*/  IMAD.MOV.U32 R89, RZ, RZ, RZ ;  /* 0x000000ffff597224 */ /* 0x000fc800078e00ff */
[----:B------:R0:W1:Y:S01]  /*1650*/  SHFL.BFLY PT, R4, R93, 0x1, 0x1f ;  /* 0x0c201f005d047f89 */ /* 0x00006200000e0000 */
[----:B------:R-:W-:Y:S02]  /*1660*/  @!P4 HADD2.F32 R89, -RZ, R82.H0_H0 ;  /* 0x20000052ff59c230 */ /* 0x000fe40000004100 */
[----:B--2---:R-:W-:Y:S02]  /*1670*/  @!P3 HADD2.F32 R91, -RZ, R70.H0_H0 ;  /* 0x20000046ff5bb230 */ /* 0x004fe40000004100 */
[----:B---3--:R-:W-:Y:S01]  /*1680*/  @!P2 HADD2.F32 R71, -RZ, R86.H0_H0 ;  /* 0x20000056ff47a230 */ /* 0x008fe20000004100 */
[----:B01----:R-:W-:Y:S06]  /*1690*/  @!P6 EXIT ;  /* 0x000000000000e94d */ /* 0x003fec0003800000 */
[----:B------:R-:W0:Y:S01]  /*16a0*/  S2R R7, SR_TID.X ;  /* 0x0000000000077919 */ /* 0x000e220000002100 */
[-C--:B------:R-:W-:Y:S01]  /*16b0*/  ISETP.GE.AND P6, PT, R73, R66.reuse, PT ;  /* 0x000000424900720c */ /* 0x080fe20003fc6270 */
[----:B------:R-:W-:Y:S01]  /*16c0*/  ULDC.64 UR6, c[0x0][0x210] ;  /* 0x0000840000067ab9 */ /* 0x000fe20000000a00 */
        /* <DEDUP_REMOVED lines=8> */
[-C--:B------:R-:W-:Y:S02]  /*1750*/  ISETP.GE.AND P4, PT, R62, R66.reuse, PT ;  /* 0x000000423e00720c */ /* 0x080fe40003f86270 */
[----:B------:R-:W-:Y:S01]  /*1760*/  ISETP.GE.AND P5, PT, R61, R66, PT ;  /* 0x000000423d00720c */ /* 0x000fe20003fa6270 */
[----:B------:R-:W-:-:S12]  /*1770*/  @P6 BRA `(.L_x_149) ;  /* 0x0000000000106947 */ /* 0x000fd80003800000 */
[----:B------:R-:W-:Y:S01]  /*1780*/  @!P0 FFMA.FTZ R59, -R93, R59, R60 ;  /* 0x0000003b5d3b8223 */ /* 0x000fe2000001013c */
[----:B------:R1:W-:Y:S04]  /*1790*/  @P0 STG.E.U16 desc[UR4][R4.64], RZ ;  /* 0x000000ff04000986 */ /* 0x0003e8000c101504 */
[----:B------:R-:W-:-:S05]  /*17a0*/  @!P0 F2FP.F16.F32.PACK_AB R59, RZ, R59 ;  /* 0x0000003bff3b823e */ /* 0x000fca00000000ff */
[----:B------:R1:W-:Y:S02]  /*17b0*/  @!P0 STG.E.U16 desc[UR4][R4.64], R59 ;  /* 0x0000003b04008986 */ /* 0x0003e4000c101504 */
.L_x_149:
[----:B------:R-:W-:Y:S05]  /*17c0*/  BSYNC B0 ;  /* 0x0000000000007941 */ /* 0x000fea0003800000 */
.L_x_148:
        /* <DEDUP_REMOVED lines=8> */
[----:B------:R-:W-:-:S05]  /*1850*/  @!P6 F2FP.F16.F32.PACK_AB R57, RZ, R57 ;  /* 0x00000039ff39e23e */ /* 0x000fca00000000ff */
[----:B------:R2:W-:Y:S02]  /*1860*/  @!P6 STG.E.U16 desc[UR4][R4.64+0x40], R57 ;  /* 0x000040390400e986 */ /* 0x0005e4000c101504 */
.L_x_151:
[----:B------:R-:W-:Y:S05]  /*1870*/  BSYNC B0 ;  /* 0x0000000000007941 */ /* 0x000fea0003800000 */
.L_x_150:
[----:B------:R-:W-:Y:S01]  /*1880*/  BSSY B0, `(.L_x_152) ;  /* 0x0000009000007945 */ /* 0x000fe20003800000 */
[----:B------:R-:W-:-:S03]  /*1890*/  ISETP.GE.AND P6, PT, R0, R66, PT ;  /* 0x000000420000720c */ /* 0x000fc60003fc6270 */
[----:B------:R-:W-:Y:S10]  /*18a0*/  @P2 BRA `(.L_x_153) ;  /* 0x0000000000182947 */ /* 0x000ff40003800000 */
[----:B------:R-:W3:Y:S02]  /*18b0*/  LDG.E.U8 R0, desc[UR4][R2.64+0x40] ;  /* 0x0000400402007981 */ /* 0x000ee4000c1e1100 */
[----:B---3--:R-:W-:-:S13]  /*18c0*/  ISETP.NE.AND P2, PT, R0, RZ, PT ;  /* 0x000000ff0000720c */ /* 0x008fda0003f45270 */
[----:B------:R-:W-:Y:S01]  /*18d0*/  @!P2 FFMA.FTZ R55, -R93, R55, R56 ;  /* 0x000000375d37a223 */ /* 0x000fe20000010138 */
[----:B------:R3:W-:Y:S04]  /*18e0*/  @P2 STG.E.U16 desc[UR4][R4.64+0x80], RZ ;  /* 0x000080ff04002986 */ /* 0x0007e8000c101504 */
[----:B------:R-:W-:-:S05]  /*18f0*/  @!P2 F2FP.F16.F32.PACK_AB R55, RZ, R55 ;  /* 0x00000037ff37a23e */ /* 0x000fca00000000ff */
[----:B------:R3:W-:Y:S02]  /*1900*/  @!P2 STG.E.U16 desc[UR4][R4.64+0x80], R55 ;  /* 0x000080370400a986 */ /* 0x0007e4000c101504 */
.L_x_153:
[----:B------:R-:W-:Y:S05]  /*1910*/  BSYNC B0 ;  /* 0x0000000000007941 */ /* 0x000fea0003800000 */
.L_x_152:
[----:B------:R-:W-:Y:S01]  /*1920*/  BSSY B0, `(.L_x_154) ;  /* 0x0000009000007945 */ /* 0x000fe20003800000 */
[----:B------:R-:W-:-:S03]  /*1930*/  ISETP.GE.AND P2, PT, R77, R66, PT ;  /* 0x000000424d00720c */ /* 0x000fc60003f46270 */
[----:B------:R-:W-:Y:S10]  /*1940*/  @P3 BRA `(.L_x_155) ;  /* 0x0000000000183947 */ /* 0x000ff40003800000 */
[----:B------:R-:W4:Y:S02]  /*1950*/  LDG.E.U8 R0, desc[UR4][R2.64+0x60] ;  /* 0x0000600402007981 */ /* 0x000f24000c1e1100 */
[----:B----4-:R-:W-:-:S13]  /*1960*/  ISETP.NE.AND P3, PT, R0, RZ, PT ;  /* 0x000000ff0000720c */ /* 0x010fda0003f65270 */
[----:B------:R-:W-:Y:S01]  /*1970*/  @!P3 FFMA.FTZ R53, -R93, R53, R54 ;  /* 0x000000355d35b223 */ /* 0x000fe20000010136 */
[----:B------:R4:W-:Y:S04]  /*1980*/  @P3 STG.E.U16 desc[UR4][R4.64+0xc0], RZ ;  /* 0x0000c0ff04003986 */ /* 0x0009e8000c101504 */
[----:B------:R-:W-:-:S05]  /*1990*/  @!P3 F2FP.F16.F32.PACK_AB R53, RZ, R53 ;  /* 0x00000035ff35b23e */ /* 0x000fca00000000ff */
[----:B------:R4:W-:Y:S02]  /*19a0*/  @!P3 STG.E.U16 desc[UR4][R4.64+0xc0], R53 ;  /* 0x0000c0350400b986 */ /* 0x0009e4000c101504 */
.L_x_155:
[----:B------:R-:W-:Y:S05]  /*19b0*/  BSYNC B0 ;  /* 0x0000000000007941 */ /* 0x000fea0003800000 */
.L_x_154:
        /* <DEDUP_REMOVED lines=9> */
[----:B------:R-:W-:-:S05]  /*1a50*/  @!P4 F2FP.F16.F32.PACK_AB R51, RZ, R51 ;  /* 0x00000033ff33c23e */ /* 0x000fca00000000ff */
[----:B------:R0:W-:Y:S02]  /*1a60*/  @!P4 STG.E.U16 desc[UR4][R4.64+0x100], R51 ;  /* 0x000100330400c986 */ /* 0x0001e4000c101504 */
.L_x_157:
[----:B------:R-:W-:Y:S05]  /*1a70*/  BSYNC B0 ;  /* 0x0000000000007941 */ /* 0x000fea0003800000 */
.L_x_156:
        /* <DEDUP_REMOVED lines=10> */
.L_x_159:
[----:B------:R-:W-:Y:S05]  /*1b20*/  BSYNC B0 ;  /* 0x0000000000007941 */ /* 0x000fea0003800000 */
.L_x_158:
        /* <DEDUP_REMOVED lines=10> */
.L_x_161:
[----:B------:R-:W-:Y:S05]  /*1bd0*/  BSYNC B0 ;  /* 0x0000000000007941 */ /* 0x000fea0003800000 */
.L_x_160:
        /* <DEDUP_REMOVED lines=10> */
.L_x_163:
[----:B------:R-:W-:Y:S05]  /*1c80*/  BSYNC B0 ;  /* 0x0000000000007941 */ /* 0x000fea0003800000 */
.L_x_162:
        /* <DEDUP_REMOVED lines=10> */
.L_x_165:
[----:B------:R-:W-:Y:S05]  /*1d30*/  BSYNC B0 ;  /* 0x0000000000007941 */ /* 0x000fea0003800000 */
.L_x_164:
        /* <DEDUP_REMOVED lines=10> */
.L_x_167:
[----:B------:R-:W-:Y:S05]  /*1de0*/  BSYNC B0 ;  /* 0x0000000000007941 */ /* 0x000fea0003800000 */
.L_x_166:
        /* <DEDUP_REMOVED lines=10> */
.L_x_169:
[----:B------:R-:W-:Y:S05]  /*1e90*/  BSYNC B0 ;  /* 0x0000000000007941 */ /* 0x000fea0003800000 */
.L_x_168:
        /* <DEDUP_REMOVED lines=10> */
.L_x_171:
[----:B------:R-:W-:Y:S05]  /*1f40*/  BSYNC B0 ;  /* 0x0000000000007941 */ /* 0x000fea0003800000 */
.L_x_170:
        /* <DEDUP_REMOVED lines=10> */
.L_x_173:
[----:B------:R-:W-:Y:S05]  /*1ff0*/  BSYNC B0 ;  /* 0x0000000000007941 */ /* 0x000fea0003800000 */
.L_x_172:
        /* <DEDUP_REMOVED lines=10> */
.L_x_175:
[----:B------:R-:W-:Y:S05]  /*20a0*/  BSYNC B0 ;  /* 0x0000000000007941 */ /* 0x000fea0003800000 */
.L_x_174:
        /* <DEDUP_REMOVED lines=10> */
.L_x_177:
[----:B------:R-:W-:Y:S05]  /*2150*/  BSYNC B0 ;  /* 0x0000000000007941 */ /* 0x000fea0003800000 */
.L_x_176:
        /* <DEDUP_REMOVED lines=10> */
.L_x_179:
[----:B------:R-:W-:Y:S05]  /*2200*/  BSYNC B0 ;  /* 0x0000000000007941 */ /* 0x000fea0003800000 */
.L_x_178:
        /* <DEDUP_REMOVED lines=10> */
.L_x_181:
[----:B------:R-:W-:Y:S05]  /*22b0*/  BSYNC B0 ;  /* 0x0000000000007941 */ /* 0x000fea0003800000 */
.L_x_180:
        /* <DEDUP_REMOVED lines=10> */
.L_x_183:
[----:B------:R-:W-:Y:S05]  /*2360*/  BSYNC B0 ;  /* 0x0000000000007941 */ /* 0x000fea0003800000 */
.L_x_182:
        /* <DEDUP_REMOVED lines=10> */
.L_x_185:
[----:B------:R-:W-:Y:S05]  /*2410*/  BSYNC B0 ;  /* 0x0000000000007941 */ /* 0x000fea0003800000 */
.L_x_184:
        /* <DEDUP_REMOVED lines=8> */
[----:B------:R-:W-:-:S05]  /*24a0*/  @!P5 F2FP.F16.F32.PACK_AB R19, RZ, R19 ;  /* 0x00000013ff13d23e */ /* 0x000fca00000000ff */
[----:B------:R2:W-:Y:S02]  /*24b0*/  @!P5 STG.E.U16 desc[UR4][R4.64+0x4c0], R19 ;  /* 0x0004c0130400d986 */ /* 0x0005e4000c101504 */
.L_x_187:
[----:B------:R-:W-:Y:S05]  /*24c0*/  BSYNC B0 ;  /* 0x0000000000007941 */ /* 0x000fea0003800000 */
.L_x_186:
        /* <DEDUP_REMOVED lines=10> */
.L_x_189:
[----:B------:R-:W-:Y:S05]  /*2570*/  BSYNC B0 ;  /* 0x0000000000007941 */ /* 0x000fea0003800000 */
.L_x_188:
        /* <DEDUP_REMOVED lines=10> */
.L_x_191:
[----:B------:R-:W-:Y:S05]  /*2620*/  BSYNC B0 ;  /* 0x0000000000007941 */ /* 0x000fea0003800000 */
.L_x_190:
        /* <DEDUP_REMOVED lines=10> */
.L_x_193:
[----:B------:R-:W-:Y:S05]  /*26d0*/  BSYNC B0 ;  /* 0x0000000000007941 */ /* 0x000fea0003800000 */
.L_x_192:
[----:B------:R-:W-:Y:S01]  /*26e0*/  BSSY B0, `(.L_x_194) ;  /* 0x0000009000007945 */ /* 0x000fe20003800000 */
[----:B------:R-:W-:-:S03]  /*26f0*/  ISETP.GE.AND P4, PT, R7, R66, PT ;  /* 0x000000420700720c */ /* 0x000fc60003f86270 */
[----:B------:R-:W-:Y:S10]  /*2700*/  @P5 BRA `(.L_x_195) ;  /* 0x0000000000185947 */ /* 0x000ff40003800000 */
[----:B------:R-:W2:Y:S02]  /*2710*/  LDG.E.U8 R0, desc[UR4][R2.64+0x2e0] ;  /* 0x0002e00402007981 */ /* 0x000ea4000c1e1100 */
[----:B--2---:R-:W-:-:S13]  /*2720*/  ISETP.NE.AND P5, PT, R0, RZ, PT ;  /* 0x000000ff0000720c */ /* 0x004fda0003fa5270 */
[----:B------:R-:W-:Y:S01]  /*2730*/  @!P5 FFMA.FTZ R11, -R93, R11, R12 ;  /* 0x0000000b5d0bd223 */ /* 0x000fe2000001010c */
[----:B------:R2:W-:Y:S04]  /*2740*/  @P5 STG.E.U16 desc[UR4][R4.64+0x5c0], RZ ;  /* 0x0005c0ff04005986 */ /* 0x0005e8000c101504 */
[----:B------:R-:W-:-:S05]  /*2750*/  @!P5 F2FP.F16.F32.PACK_AB R11, RZ, R11 ;  /* 0x0000000bff0bd23e */ /* 0x000fca00000000ff */
[----:B------:R2:W-:Y:S02]  /*2760*/  @!P5 STG.E.U16 desc[UR4][R4.64+0x5c0], R11 ;  /* 0x0005c00b0400d986 */ /* 0x0005e4000c101504 */
.L_x_195:
[----:B------:R-:W-:Y:S05]  /*2770*/  BSYNC B0 ;  /* 0x0000000000007941 */ /* 0x000fea0003800000 */
.L_x_194:
        /* <DEDUP_REMOVED lines=9> */
.L_x_197:
[----:B------:R-:W-:Y:S05]  /*2810*/  BSYNC B0 ;  /* 0x0000000000007941 */ /* 0x000fea0003800000 */
.L_x_196:
        /* <DEDUP_REMOVED lines=9> */
.L_x_199:
[----:B------:R-:W-:Y:S05]  /*28b0*/  BSYNC B0 ;  /* 0x0000000000007941 */ /* 0x000fea0003800000 */
.L_x_198:
        /* <DEDUP_REMOVED lines=9> */
.L_x_201:
[----:B------:R-:W-:Y:S05]  /*2950*/  BSYNC B0 ;  /* 0x0000000000007941 */ /* 0x000fea0003800000 */
.L_x_200:
[----:B------:R-:W-:Y:S04]  /*2960*/  BSSY B0, `(.L_x_202) ;  /* 0x0000008000007945 */ /* 0x000fe80003800000 */
[----:B------:R-:W-:Y:S05]  /*2970*/  @P2 BRA `(.L_x_203) ;  /* 0x0000000000182947 */ /* 0x000fea0003800000 */
[----:B------:R-:W2:Y:S02]  /*2980*/  LDG.E.U8 R0, desc[UR4][R2.64+0x360] ;  /* 0x0003600402007981 */ /* 0x000ea4000c1e1100 */
[----:B--2---:R-:W-:-:S13]  /*2990*/  ISETP.NE.AND P2, PT, R0, RZ, PT ;  /* 0x000000ff0000720c */ /* 0x004fda0003f45270 */
[----:B------:R-:W-:Y:S01]  /*29a0*/  @!P2 FFMA.FTZ R71, -R93, R71, R74 ;  /* 0x000000475d47a223 */ /* 0x000fe2000001014a */
[----:B------:R2:W-:Y:S04]  /*29b0*/  @P2 STG.E.U16 desc[UR4][R4.64+0x6c0], RZ ;  /* 0x0006c0ff04002986 */ /* 0x0005e8000c101504 */
[----:B------:R-:W-:-:S05]  /*29c0*/  @!P2 F2FP.F16.F32.PACK_AB R71, RZ, R71 ;  /* 0x00000047ff47a23e */ /* 0x000fca00000000ff */
[----:B------:R2:W-:Y:S02]  /*29d0*/  @!P2 STG.E.U16 desc[UR4][R4.64+0x6c0], R71 ;  /* 0x0006c0470400a986 */ /* 0x0005e4000c101504 */
.L_x_203:
[----:B------:R-:W-:Y:S05]  /*29e0*/  BSYNC B0 ;  /* 0x0000000000007941 */ /* 0x000fea0003800000 */
.L_x_202:
        /* <DEDUP_REMOVED lines=8> */
.L_x_205:
[----:B------:R-:W-:Y:S05]  /*2a70*/  BSYNC B0 ;  /* 0x0000000000007941 */ /* 0x000fea0003800000 */
.L_x_204:
        /* <DEDUP_REMOVED lines=8> */
.L_x_207:
[----:B------:R-:W-:Y:S05]  /*2b00*/  BSYNC B0 ;  /* 0x0000000000007941 */ /* 0x000fea0003800000 */
.L_x_206:
        /* <DEDUP_REMOVED lines=8> */
.L_x_209:
[----:B------:R-:W-:Y:S05]  /*2b90*/  BSYNC B0 ;  /* 0x0000000000007941 */ /* 0x000fea0003800000 */
.L_x_208:
[----:B------:R-:W-:Y:S05]  /*2ba0*/  @P0 EXIT ;  /* 0x000000000000094d */ /* 0x000fea0003800000 */
[----:B------:R-:W2:Y:S01]  /*2bb0*/  LDG.E.U8 R2, desc[UR4][R2.64+0x3e0] ;  /* 0x0003e00402027981 */ /* 0x000ea2000c1e1100 */
[----:B------:R-:W-:Y:S02]  /*2bc0*/  @P1 IMAD.MOV.U32 R0, RZ, RZ, RZ ;  /* 0x000000ffff001224 */ /* 0x000fe400078e00ff */
[----:B-----5:R-:W-:Y:S01]  /*2bd0*/  @!P1 HADD2.F32 R0, -RZ, R6.H0_H0 ;  /* 0x20000006ff009230 */ /* 0x020fe20000004100 */
[----:B--2---:R-:W-:-:S13]  /*2be0*/  ISETP.NE.AND P0, PT, R2, RZ, PT ;  /* 0x000000ff0200720c */ /* 0x004fda0003f05270 */
[----:B------:R2:W-:Y:S01]  /*2bf0*/  @P0 STG.E.U16 desc[UR4][R4.64+0x7c0], RZ ;  /* 0x0007c0ff04000986 */ /* 0x0005e2000c101504 */
[----:B------:R-:W-:Y:S05]  /*2c00*/  @P0 EXIT ;  /* 0x000000000000094d */ /* 0x000fea0003800000 */
[----:B------:R-:W-:-:S05]  /*2c10*/  FFMA.FTZ R0, -R93, R0, R68 ;  /* 0x000000005d007223 */ /* 0x000fca0000010144 */
[----:B------:R-:W-:-:S05]  /*2c20*/  F2FP.F16.F32.PACK_AB R0, RZ, R0 ;  /* 0x00000000ff00723e */ /* 0x000fca00000000ff */
[----:B------:R-:W-:Y:S01]  /*2c30*/  STG.E.U16 desc[UR4][R4.64+0x7c0], R0 ;  /* 0x0007c00004007986 */ /* 0x000fe2000c101504 */
[----:B------:R-:W-:Y:S05]  /*2c40*/  EXIT ;  /* 0x000000000000794d */ /* 0x000fea0003800000 */
.L_x_210:
        /* <DEDUP_REMOVED lines=11> */
.L_x_11647:


//--------------------- .text._ZN43_GLOBAL__N__9ae7fba5_10_SoftMax_cu_9f978f6321softmax_warp_backwardIN3c104HalfES2_fLi9ELb0ELb1EEEvPT0_PKT_S7_iiiPKb --------------------------
	.section	.text._ZN43_GLOBAL__N__9ae7fba5_10_SoftMax_cu_9f978f6321softmax_warp_backwardIN3c104HalfES2_fLi9ELb0ELb1EEEvPT0_PKT_S7_iiiPKb,"ax",@progbits
	.align	128
.text._ZN43_GLOBAL__N__9ae7fba5_10_SoftMax_cu_9f978f6321softmax_warp_backwardIN3c104HalfES2_fLi9ELb0ELb1EEEvPT0_PKT_S7_iiiPKb:
        .type           _ZN43_GLOBAL__N__9ae7fba5_10_SoftMax_cu_9f978f6321softmax_warp_backwardIN3c104HalfES2_fLi9ELb0ELb1EEEvPT0_PKT_S7_iiiPKb,@function
        .size           _ZN43_GLOBAL__N__9ae7fba5_10_SoftMax_cu_9f978f6321softmax_warp_backwardIN3c104HalfES2_fLi9ELb0ELb1EEEvPT0_PKT_S7_iiiPKb,(.L_x_11648 - _ZN43_GLOBAL__N__9ae7fba5_10_SoftMax_cu_9f978f6321softmax_warp_backwardIN3c104HalfES2_fLi9ELb0ELb1EEEvPT0_PKT_S7_iiiPKb)
        .other          _ZN43_GLOBAL__N__9ae7fba5_10_SoftMax_cu_9f978f6321softmax_warp_backwardIN3c104HalfES2_fLi9ELb0ELb1EEEvPT0_PKT_S7_iiiPKb,@"STO_CUDA_ENTRY STV_DEFAULT"
_ZN43_GLOBAL__N__9ae7fba5_10_SoftMax_cu_9f978f6321softmax_warp_backwardIN3c104HalfES2_fLi9ELb0ELb1EEEvPT0_PKT_S7_iiiPKb:
        /* <DEDUP_REMOVED lines=14> */
[----:B------:R-:W-:Y:S02]  /*00e0*/  CS2R R28, SRZ ;  /* 0x00000000001c7805 */ /* 0x000fe4000001ff00 */
[----:B------:R-:W-:Y:S01]  /*00f0*/  LOP3.LUT R0, R34, 0x40, RZ, 0xfc, !PT ;  /* 0x0000004022007812 */ /* 0x000fe200078efcff */
[----:B------:R-:W-:Y:S01]  /*0100*/  IMAD R33, R33, UR5, R34 ;  /* 0x0000000521217c24 */ /* 0x000fe2000f8e0222 */
[----:B------:R-:W-:Y:S01]  /*0110*/  ISETP.GT.AND P0, PT, R48, RZ, PT ;  /* 0x000000ff3000720c */ /* 0x000fe20003f04270 */
[----:B------:R-:W-:Y:S01]  /*0120*/  ULDC.64 UR4, c[0x0][0x208] ;  /* 0x0000820000047ab9 */ /* 0x000fe20000000a00 */
        /* <DEDUP_REMOVED lines=19> */
[----:B------:R-:W-:Y:S02]  /*0260*/  LOP3.LUT R10, R34, 0xe0, RZ, 0xfc, !PT ;  /* 0x000000e0220a7812 */ /* 0x000fe400078efcff */
[----:B------:R-:W-:-:S02]  /*0270*/  ISETP.GE.AND P0, PT, R12, R37, PT ;  /* 0x000000250c00720c */ /* 0x000fc40003f06270 */
[----:B------:R-:W-:Y:S01]  /*0280*/  LOP3.LUT R14, R34, 0xa0, RZ, 0xfc, !PT ;  /* 0x000000a0220e7812 */ /* 0x000fe200078efcff */
[----:B------:R-:W4:Y:S03]  /*0290*/  @!P6 LDG.E.U16 R20, desc[UR4][R4.64+0xc0] ;  /* 0x0000c0040414e981 */ /* 0x000f26000c1e1500 */
[----:B------:R-:W-:Y:S02]  /*02a0*/  ISETP.GE.AND P2, PT, R14, R37, PT ;  /* 0x000000250e00720c */ /* 0x000fe40003f46270 */
[----:B------:R-:W4:Y:S01]  /*02b0*/  @!P6 LDG.E.U16 R14, desc[UR4][R6.64+0xc0] ;  /* 0x0000c004060ee981 */ /* 0x000f22000c1e1500 */
[----:B------:R-:W-:-:S03]  /*02c0*/  SHF.R.S32.HI R24, RZ, 0x1f, R33 ;  /* 0x0000001fff187819 */ /* 0x000fc60000011421 */
[----:B------:R-:W4:Y:S04]  /*02d0*/  @!P3 LDG.E.U16 R12, desc[UR4][R6.64+0x180] ;  /* 0x00018004060cb981 */ /* 0x000f28000c1e1500 */
[----:B------:R-:W4:Y:S04]  /*02e0*/  @!P0 LDG.E.U16 R16, desc[UR4][R4.64+0x100] ;  /* 0x0001000404108981 */ /* 0x000f28000c1e1500 */
[----:B------:R-:W4:Y:S04]  /*02f0*/  @!P0 LDG.E.U16 R17, desc[UR4][R6.64+0x100] ;  /* 0x0001000406118981 */ /* 0x000f28000c1e1500 */
[----:B------:R-:W4:Y:S04]  /*0300*/  @!P2 LDG.E.U16 R44, desc[UR4][R6.64+0x140] ;  /* 0x00014004062ca981 */ /* 0x000f28000c1e1500 */
[----:B------:R-:W4:Y:S01]  /*0310*/  @!P2 LDG.E.U16 R19, desc[UR4][R4.64+0x140] ;  /* 0x000140040413a981 */ /* 0x000f22000c1e1500 */
[----:B--2---:R-:W-:Y:S01]  /*0320*/  @!P4 HADD2.F32 R30, -RZ, R0.H0_H0 ;  /* 0x20000000ff1ec230 */ /* 0x004fe20000004100 */
[----:B------:R-:W-:Y:S01]  /*0330*/  LOP3.LUT R0, R34, 0x100, RZ, 0xfc, !PT ;  /* 0x0000010022007812 */ /* 0x000fe200078efcff */
[----:B---3--:R-:W-:Y:S01]  /*0340*/  @!P4 HADD2.F32 R31, -RZ, R11.H0_H0 ;  /* 0x2000000bff1fc230 */ /* 0x008fe20000004100 */
[----:B------:R-:W-:Y:S01]  /*0350*/  ISETP.GE.AND P4, PT, R10, R37, PT ;  /* 0x000000250a00720c */ /* 0x000fe20003f86270 */
[----:B------:R-:W2:Y:S01]  /*0360*/  @!P3 LDG.E.U16 R11, desc[UR4][R4.64+0x180] ;  /* 0x00018004040bb981 */ /* 0x000ea2000c1e1500 */
[----:B----4-:R-:W-:-:S02]  /*0370*/  @!P5 HADD2.F32 R27, -RZ, R8.H0_H0 ;  /* 0x20000008ff1bd230 */ /* 0x010fc40000004100 */
[----:B------:R-:W-:Y:S01]  /*0380*/  @!P5 HADD2.F32 R26, -RZ, R9.H0_H0 ;  /* 0x20000009ff1ad230 */ /* 0x000fe20000004100 */
[----:B------:R-:W-:Y:S01]  /*0390*/  ISETP.GE.AND P5, PT, R0, R37, PT ;  /* 0x000000250000720c */ /* 0x000fe20003fa6270 */
[----:B------:R-:W-:Y:S01]  /*03a0*/  @!P1 HADD2.F32 R29, -RZ, R2.H0_H0 ;  /* 0x20000002ff1d9230 */ /* 0x000fe20000004100 */
[----:B------:R-:W-:-:S06]  /*03b0*/  LOP3.LUT R8, R34, 0x120, RZ, 0xfc, !PT ;  /* 0x0000012022087812 */ /* 0x000fcc00078efcff */
[----:B------:R-:W3:Y:S01]  /*03c0*/  @!P4 LDG.E.U16 R15, desc[UR4][R4.64+0x1c0] ;  /* 0x0001c004040fc981 */ /* 0x000ee2000c1e1500 */
[----:B------:R-:W-:Y:S01]  /*03d0*/  @!P1 HADD2.F32 R28, -RZ, R3.H0_H0 ;  /* 0x20000003ff1c9230 */ /* 0x000fe20000004100 */
[----:B------:R-:W-:Y:S02]  /*03e0*/  IADD3 R2, P1, R33, UR6, RZ ;  /* 0x0000000621027c10 */ /* 0x000fe4000ff3e0ff */
[----:B------:R-:W4:Y:S02]  /*03f0*/  @!P4 LDG.E.U16 R43, desc[UR4][R6.64+0x1c0] ;  /* 0x0001c004062bc981 */ /* 0x000f24000c1e1500 */
[----:B------:R-:W-:Y:S02]  /*0400*/  IADD3.X R3, R24, UR7, RZ, P1, !PT ;  /* 0x0000000718037c10 */ /* 0x000fe40008ffe4ff */
[----:B------:R-:W2:Y:S01]  /*0410*/  @!P5 LDG.E.U16 R13, desc[UR4][R4.64+0x200] ;  /* 0x00020004040dd981 */ /* 0x000ea2000c1e1500 */
[----:B------:R-:W-:-:S03]  /*0420*/  ISETP.GE.AND P1, PT, R8, R37, PT ;  /* 0x000000250800720c */ /* 0x000fc60003f26270 */
[----:B------:R-:W4:Y:S04]  /*0430*/  @!P5 LDG.E.U16 R10, desc[UR4][R6.64+0x200] ;  /* 0x00020004060ad981 */ /* 0x000f28000c1e1500 */
[----:B------:R-:W4:Y:S04]  /*0440*/  LDG.E.U8 R41, desc[UR4][R2.64+0x20] ;  /* 0x0000200402297981 */ /* 0x000f28000c1e1100 */
[----:B------:R-:W4:Y:S04]  /*0450*/  LDG.E.U8 R39, desc[UR4][R2.64] ;  /* 0x0000000402277981 */ /* 0x000f28000c1e1100 */
        /* <DEDUP_REMOVED lines=13> */
[----:B------:R-:W-:Y:S01]  /*0530*/  @!P6 HADD2.F32 R25, -RZ, R20.H0_H0 ;  /* 0x20000014ff19e230 */ /* 0x000fe20000004100 */
[----:B------:R-:W4:Y:S01]  /*0540*/  LDG.E.U8 R51, desc[UR4][R2.64+0x140] ;  /* 0x0001400402337981 */ /* 0x000f22000c1e1100 */
[----:B------:R-:W-:Y:S01]  /*0550*/  @!P6 HADD2.F32 R22, -RZ, R14.H0_H0 ;  /* 0x2000000eff16e230 */ /* 0x000fe20000004100 */
[----:B------:R-:W-:-:S02]  /*0560*/  ISETP.GE.AND P6, PT, R18, R37, PT ;  /* 0x000000251200720c */ /* 0x000fc40003fc6270 */
[----:B------:R-:W-:Y:S01]  /*0570*/  CS2R R20, SRZ ;  /* 0x0000000000147805 */ /* 0x000fe2000001ff00 */
[----:B------:R-:W-:Y:S01]  /*0580*/  @!P0 HADD2.F32 R23, -RZ, R16.H0_H0 ;  /* 0x20000010ff178230 */ /* 0x000fe20000004100 */
[----:B------:R-:W4:Y:S01]  /*0590*/  LDG.E.U8 R45, desc[UR4][R2.64+0x160] ;  /* 0x00016004022d7981 */ /* 0x000f22000c1e1100 */
[----:B------:R-:W-:Y:S01]  /*05a0*/  @!P0 HADD2.F32 R20, -RZ, R17.H0_H0 ;  /* 0x20000011ff148230 */ /* 0x000fe20000004100 */
[----:B------:R-:W-:Y:S01]  /*05b0*/  CS2R R16, SRZ ;  /* 0x0000000000107805 */ /* 0x000fe2000001ff00 */
[----:B------:R-:W-:Y:S02]  /*05c0*/  IMAD.MOV.U32 R18, RZ, RZ, RZ ;  /* 0x000000ffff127224 */ /* 0x000fe400078e00ff */
[----:B------:R-:W-:-:S04]  /*05d0*/  @!P2 HADD2.F32 R18, -RZ, R44.H0_H0 ;  /* 0x2000002cff12a230 */ /* 0x000fc80000004100 */
[----:B------:R-:W4:Y:S01]  /*05e0*/  @!P6 LDG.E.U16 R44, desc[UR4][R4.64+0x280] ;  /* 0x00028004042ce981 */ /* 0x000f22000c1e1500 */
[----:B------:R-:W-:Y:S02]  /*05f0*/  @!P3 HADD2.F32 R16, -RZ, R12.H0_H0 ;  /* 0x2000000cff10b230 */ /* 0x000fe40000004100 */
[----:B------:R-:W-:Y:S02]  /*0600*/  IMAD.MOV.U32 R12, RZ, RZ, RZ ;  /* 0x000000ffff0c7224 */ /* 0x000fe400078e00ff */
[----:B------:R-:W-:Y:S02]  /*0610*/  @!P2 HADD2.F32 R21, -RZ, R19.H0_H0 ;  /* 0x20000013ff15a230 */ /* 0x000fe40000004100 */
[----:B------:R-:W-:Y:S02]  /*0620*/  IMAD.MOV.U32 R19, RZ, RZ, RZ ;  /* 0x000000ffff137224 */ /* 0x000fe400078e00ff */
[----:B------:R-:W-:Y:S02]  /*0630*/  IMAD.MOV.U32 R14, RZ, RZ, RZ ;  /* 0x000000ffff0e7224 */ /* 0x000fe400078e00ff */
[----:B---3--:R-:W-:-:S02]  /*0640*/  @!P4 HADD2.F32 R17, -RZ, R15.H0_H0 ;  /* 0x2000000fff11c230 */ /* 0x008fc40000004100 */
[----:B------:R-:W-:Y:S02]  /*0650*/  IMAD.MOV.U32 R15, RZ, RZ, RZ ;  /* 0x000000ffff0f7224 */ /* 0x000fe400078e00ff */
[----:B--2---:R-:W-:Y:S01]  /*0660*/  @!P5 HADD2.F32 R15, -RZ, R13.H0_H0 ;  /* 0x2000000dff0fd230 */ /* 0x004fe20000004100 */
[----:B------:R-:W-:-:S04]  /*0670*/  LOP3.LUT R13, R34, 0x160, RZ, 0xfc, !PT ;  /* 0x00000160220d7812 */ /* 0x000fc800078efcff */
[----:B------:R-:W-:Y:S01]  /*0680*/  ISETP.GE.AND P0, PT, R13, R37, PT ;  /* 0x000000250d00720c */ /* 0x000fe20003f06270 */
[----:B----4-:R-:W-:Y:S01]  /*0690*/  @!P5 HADD2.F32 R12, -RZ, R10.H0_H0 ;  /* 0x2000000aff0cd230 */ /* 0x010fe20000004100 */
[----:B------:R-:W-:Y:S01]  /*06a0*/  ISETP.NE.AND P5, PT, R41, RZ, PT ;  /* 0x000000ff2900720c */ /* 0x000fe20003fa5270 */
[----:B------:R-:W-:Y:S02]  /*06b0*/  @!P3 HADD2.F32 R19, -RZ, R11.H0_H0 ;  /* 0x2000000bff13b230 */ /* 0x000fe40000004100 */
[----:B------:R-:W-:Y:S01]  /*06c0*/  FADD.FTZ R41, RZ, R31 ;  /* 0x0000001fff297221 */ /* 0x000fe20000010000 */
[----:B------:R-:W-:Y:S02]  /*06d0*/  IMAD.MOV.U32 R11, RZ, RZ, RZ ;  /* 0x000000ffff0b7224 */ /* 0x000fe400078e00ff */
[----:B------:R-:W-:Y:S02]  /*06e0*/  IMAD.MOV.U32 R10, RZ, RZ, RZ ;  /* 0x000000ffff0a7224 */ /* 0x000fe400078e00ff */
[----:B------:R-:W-:-:S02]  /*06f0*/  @!P4 HADD2.F32 R14, -RZ, R43.H0_H0 ;  /* 0x2000002bff0ec230 */ /* 0x000fc40000004100 */
[----:B------:R-:W-:Y:S01]  /*0700*/  @!P1 HADD2.F32 R11, -RZ, R42.H0_H0 ;  /* 0x2000002aff0b9230 */ /* 0x000fe20000004100 */
[----:B------:R-:W2:Y:S01]  /*0710*/  LDG.E.U8 R43, desc[UR4][R2.64+0x1c0] ;  /* 0x0001c004022b7981 */ /* 0x000ea2000c1e1100 */
[----:B------:R-:W-:Y:S01]  /*0720*/  @!P1 HADD2.F32 R10, -RZ, R9.H0_H0 ;  /* 0x20000009ff0a9230 */ /* 0x000fe20000004100 */
[----:B------:R-:W-:Y:S02]  /*0730*/  ISETP.NE.AND P1, PT, R39, RZ, PT ;  /* 0x000000ff2700720c */ /* 0x000fe40003f25270 */
[----:B------:R-:W-:Y:S01]  /*0740*/  LOP3.LUT R9, R34, 0x180, RZ, 0xfc, !PT ;  /* 0x0000018022097812 */ /* 0x000fe200078efcff */
[----:B------:R-:W3:Y:S01]  /*0750*/  @!P0 LDG.E.U16 R39, desc[UR4][R4.64+0x2c0] ;  /* 0x0002c00404278981 */ /* 0x000ee2000c1e1500 */
[----:B------:R-:W-:Y:S02]  /*0760*/  ISETP.NE.AND P4, PT, R40, RZ, PT ;  /* 0x000000ff2800720c */ /* 0x000fe40003f85270 */
[----:B------:R-:W-:Y:S01]  /*0770*/  ISETP.GE.AND P2, PT, R9, R37, PT ;  /* 0x000000250900720c */ /* 0x000fe20003f46270 */
[----:B------:R-:W4:Y:S01]  /*0780*/  LDG.E.U8 R40, desc[UR4][R2.64+0x180] ;  /* 0x0001800402287981 */ /* 0x000f22000c1e1100 */
[----:B------:R-:W-:-:S02]  /*0790*/  ISETP.NE.AND P3, PT, R36, RZ, PT ;  /* 0x000000ff2400720c */ /* 0x000fc40003f65270 */
[----:B------:R-:W-:Y:S02]  /*07a0*/  FSEL R36, R41, RZ, !P1 ;  /* 0x000000ff29247208 */ /* 0x000fe40004800000 */
[----:B------:R-:W2:Y:S03]  /*07b0*/  LDG.E.U8 R41, desc[UR4][R2.64+0x1a0] ;  /* 0x0001a00402297981 */ /* 0x000ea6000c1e1100 */
[----:B------:R-:W-:Y:S01]  /*07c0*/  @!P5 FADD.FTZ R36, R36, R29 ;  /* 0x0000001d2424d221 */ /* 0x000fe20000010000 */
[----:B------:R-:W-:Y:S02]  /*07d0*/  ISETP.NE.AND P5, PT, R8, RZ, PT ;  /* 0x000000ff0800720c */ /* 0x000fe40003fa5270 */
[----:B------:R-:W-:Y:S01]  /*07e0*/  LOP3.LUT R8, R34, 0x1a0, RZ, 0xfc, !PT ;  /* 0x000001a022087812 */ /* 0x000fe200078efcff */
[----:B------:R-:W-:Y:S01]  /*07f0*/  @!P4 FADD.FTZ R36, R36, R27 ;  /* 0x0000001b2424c221 */ /* 0x000fe20000010000 */
[----:B------:R-:W-:-:S02]  /*0800*/  ISETP.NE.AND P4, PT, R38, RZ, PT ;  /* 0x000000ff2600720c */ /* 0x000fc40003f85270 */
[----:B------:R-:W2:Y:S01]  /*0810*/  @!P2 LDG.E.U16 R38, desc[UR4][R4.64+0x300] ;  /* 0x000300040426a981 */ /* 0x000ea2000c1e1500 */
[----:B------:R-:W-:Y:S01]  /*0820*/  @!P3 FADD.FTZ R36, R36, R25 ;  /* 0x000000192424b221 */ /* 0x000fe20000010000 */
[----:B------:R-:W-:-:S05]  /*0830*/  ISETP.GE.AND P3, PT, R8, R37, PT ;  /* 0x000000250800720c */ /* 0x000fca0003f66270 */
[----:B------:R-:W-:Y:S01]  /*0840*/  @!P5 FADD.FTZ R36, R36, R23 ;  /* 0x000000172424d221 */ /* 0x000fe20000010000 */
[----:B------:R-:W-:Y:S02]  /*0850*/  ISETP.NE.AND P5, PT, R0, RZ, PT ;  /* 0x000000ff0000720c */ /* 0x000fe40003fa5270 */
[----:B------:R-:W-:Y:S01]  /*0860*/  LOP3.LUT R0, R34, 0x1c0, RZ, 0xfc, !PT ;  /* 0x000001c022007812 */ /* 0x000fe200078efcff */
[----:B------:R-:W-:-:S03]  /*0870*/  @!P4 FADD.FTZ R36, R36, R21 ;  /* 0x000000152424c221 */ /* 0x000fc60000010000 */
[----:B------:R-:W-:Y:S01]  /*0880*/  ISETP.GE.AND P4, PT, R0, R37, PT ;  /* 0x000000250000720c */ /* 0x000fe20003f86270 */
[----:B------:R-:W2:Y:S06]  /*0890*/  @!P3 LDG.E.U16 R42, desc[UR4][R4.64+0x340] ;  /* 0x00034004042ab981 */ /* 0x000eac000c1e1500 */
[----:B------:R-:W-:Y:S01]  /*08a0*/  @!P5 FADD.FTZ R36, R36, R19 ;  /* 0x000000132424d221 */ /* 0x000fe20000010000 */
[----:B------:R-:W-:-:S05]  /*08b0*/  ISETP.NE.AND P5, PT, R46, RZ, PT ;  /* 0x000000ff2e00720c */ /* 0x000fca0003fa5270 */
[----:B------:R-:W2:Y:S08]  /*08c0*/  @!P4 LDG.E.U16 R46, desc[UR4][R4.64+0x380] ;  /* 0x00038004042ec981 */ /* 0x000eb0000c1e1500 */
[----:B------:R-:W-:Y:S01]  /*08d0*/  @!P5 FADD.FTZ R36, R36, R17 ;  /* 0x000000112424d221 */ /* 0x000fe20000010000 */
[----:B------:R-:W-:-:S13]  /*08e0*/  ISETP.NE.AND P5, PT, R47, RZ, PT ;  /* 0x000000ff2f00720c */ /* 0x000fda0003fa5270 */
[----:B------:R-:W-:Y:S01]  /*08f0*/  @!P5 FADD.FTZ R36, R36, R15 ;  /* 0x0000000f2424d221 */ /* 0x000fe20000010000 */
[----:B------:R-:W-:Y:S01]  /*0900*/  ISETP.NE.AND P5, PT, R50, RZ, PT ;  /* 0x000000ff3200720c */ /* 0x000fe20003fa5270 */
[----:B------:R-:W-:Y:S01]  /*0910*/  IMAD.MOV.U32 R47, RZ, RZ, RZ ;  /* 0x000000ffff2f7224 */ /* 0x000fe200078e00ff */
[----:B------:R-:W2:Y:S01]  /*0920*/  @!P6 LDG.E.U16 R50, desc[UR4][R6.64+0x280] ;  /* 0x000280040632e981 */ /* 0x000ea2000c1e1500 */
[----:B------:R-:W-:Y:S01]  /*0930*/  @!P6 HADD2.F32 R47, -RZ, R44.H0_H0 ;  /* 0x2000002cff2fe230 */ /* 0x000fe20000004100 */
[----:B------:R-:W-:Y:S02]  /*0940*/  P2R R49, PR, RZ, 0x2 ;  /* 0x00000002ff317803 */ /* 0x000fe40000000000 */
[----:B------:R0:W5:Y:S07]  /*0950*/  @!P3 LDG.E.U16 R44, desc[UR4][R6.64+0x340] ;  /* 0x00034004062cb981 */ /* 0x00016e000c1e1500 */
[----:B------:R-:W-:Y:S01]  /*0960*/  @!P5 FADD.FTZ R36, R36, R11 ;  /* 0x0000000b2424d221 */ /* 0x000fe20000010000 */
[----:B------:R-:W-:-:S13]  /*0970*/  ISETP.NE.AND P5, PT, R51, RZ, PT ;  /* 0x000000ff3300720c */ /* 0x000fda0003fa5270 */
[----:B------:R-:W-:Y:S01]  /*0980*/  @!P5 FADD.FTZ R36, R36, R47 ;  /* 0x0000002f2424d221 */ /* 0x000fe20000010000 */
[----:B------:R-:W-:Y:S01]  /*0990*/  ISETP.NE.AND P5, PT, R45, RZ, PT ;  /* 0x000000ff2d00720c */ /* 0x000fe20003fa5270 */
[----:B------:R-:W-:Y:S02]  /*09a0*/  IMAD.MOV.U32 R45, RZ, RZ, RZ ;  /* 0x000000ffff2d7224 */ /* 0x000fe400078e00ff */
[----:B---3--:R-:W-:-:S10]  /*09b0*/  @!P0 HADD2.F32 R45, -RZ, R39.H0_H0 ;  /* 0x20000027ff2d8230 */ /* 0x008fd40000004100 */
[----:B------:R-:W-:Y:S01]  /*09c0*/  @!P5 FADD.FTZ R36, R36, R45 ;  /* 0x0000002d2424d221 */ /* 0x000fe20000010000 */
[----:B----4-:R-:W-:Y:S01]  /*09d0*/  ISETP.NE.AND P5, PT, R40, RZ, PT ;  /* 0x000000ff2800720c */ /* 0x010fe20003fa5270 */
[----:B------:R-:W-:Y:S01]  /*09e0*/  IMAD.MOV.U32 R39, RZ, RZ, RZ ;  /* 0x000000ffff277224 */ /* 0x000fe200078e00ff */
[----:B------:R-:W3:Y:S01]  /*09f0*/  LDG.E.U8 R40, desc[UR4][R2.64+0x1e0] ;  /* 0x0001e00402287981 */ /* 0x000ee2000c1e1100 */
[----:B--2---:R-:W-:-:S10]  /*0a00*/  @!P2 HADD2.F32 R39, -RZ, R38.H0_H0 ;  /* 0x20000026ff27a230 */ /* 0x004fd40000004100 */
[----:B------:R-:W-:Y:S01]  /*0a10*/  @!P5 FADD.FTZ R36, R36, R39 ;  /* 0x000000272424d221 */ /* 0x000fe20000010000 */
[----:B------:R-:W-:Y:S01]  /*0a20*/  ISETP.NE.AND P5, PT, R41, RZ, PT ;  /* 0x000000ff2900720c */ /* 0x000fe20003fa5270 */
[----:B------:R-:W-:Y:S02]  /*0a30*/  IMAD.MOV.U32 R41, RZ, RZ, RZ ;  /* 0x000000ffff297224 */ /* 0x000fe400078e00ff */
[----:B------:R-:W-:Y:S01]  /*0a40*/  @!P3 HADD2.F32 R41, -RZ, R42.H0_H0 ;  /* 0x2000002aff29b230 */ /* 0x000fe20000004100 */
[----:B------:R-:W-:Y:S01]  /*0a50*/  LOP3.LUT R38, R34, 0x1e0, RZ, 0xfc, !PT ;  /* 0x000001e022267812 */ /* 0x000fe200078efcff */
[----:B------:R0:W5:Y:S08]  /*0a60*/  @!P4 LDG.E.U16 R42, desc[UR4][R6.64+0x380] ;  /* 0x00038004062ac981 */ /* 0x000170000c1e1500 */
[----:B------:R-:W-:Y:S01]  /*0a70*/  @!P5 FADD.FTZ R36, R36, R41 ;  /* 0x000000292424d221 */ /* 0x000fe20000010000 */
[----:B------:R-:W-:Y:S01]  /*0a80*/  ISETP.NE.AND P5, PT, R43, RZ, PT ;  /* 0x000000ff2b00720c */ /* 0x000fe20003fa5270 */
[----:B------:R-:W-:-:S02]  /*0a90*/  IMAD.MOV.U32 R43, RZ, RZ, RZ ;  /* 0x000000ffff2b7224 */ /* 0x000fc400078e00ff */
[----:B------:R-:W-:Y:S02]  /*0aa0*/  @!P4 HADD2.F32 R43, -RZ, R46.H0_H0 ;  /* 0x2000002eff2bc230 */ /* 0x000fe40000004100 */
[----:B------:R0:W5:Y:S08]  /*0ab0*/  @!P2 LDG.E.U16 R46, desc[UR4][R6.64+0x300] ;  /* 0x00030004062ea981 */ /* 0x000170000c1e1500 */
[----:B------:R-:W-:Y:S01]  /*0ac0*/  @!P5 FADD.FTZ R36, R36, R43 ;  /* 0x0000002b2424d221 */ /* 0x000fe20000010000 */
[----:B------:R-:W-:-:S13]  /*0ad0*/  ISETP.GE.AND P5, PT, R38, R37, PT ;  /* 0x000000252600720c */ /* 0x000fda0003fa6270 */
[----:B------:R-:W2:Y:S01]  /*0ae0*/  @!P5 LDG.E.U16 R4, desc[UR4][R4.64+0x3c0] ;  /* 0x0003c0040404d981 */ /* 0x000ea2000c1e1500 */
[----:B------:R-:W-:Y:S01]  /*0af0*/  @P5 IMAD.MOV.U32 R37, RZ, RZ, RZ ;  /* 0x000000ffff255224 */ /* 0x000fe200078e00ff */
[----:B---3--:R-:W-:Y:S01]  /*0b00*/  ISETP.NE.AND P1, PT, R40, RZ, PT ;  /* 0x000000ff2800720c */ /* 0x008fe20003f25270 */
[----:B--2---:R-:W-:-:S12]  /*0b10*/  @!P5 HADD2.F32 R37, -RZ, R4.H0_H0 ;  /* 0x20000004ff25d230 */ /* 0x004fd80000004100 */
[----:B------:R-:W-:Y:S01]  /*0b20*/  @!P1 FADD.FTZ R36, R36, R37 ;  /* 0x0000002524249221 */ /* 0x000fe20000010000 */
[----:B------:R-:W-:Y:S02]  /*0b30*/  ISETP.NE.AND P1, PT, R49, RZ, PT ;  /* 0x000000ff3100720c */ /* 0x000fe40003f25270 */
[----:B------:R0:W5:Y:S04]  /*0b40*/  @!P0 LDG.E.U16 R49, desc[UR4][R6.64+0x2c0] ;  /* 0x0002c00406318981 */ /* 0x000168000c1e1500 */
[----:B------:R0:W5:Y:S04]  /*0b50*/  @!P5 LDG.E.U16 R6, desc[UR4][R6.64+0x3c0] ;  /* 0x0003c0040606d981 */ /* 0x000168000c1e1500 */
[----:B------:R-:W1:Y:S02]  /*0b60*/  SHFL.BFLY PT, R5, R36, 0x10, 0x1f ;  /* 0x0e001f0024057f89 */ /* 0x000e6400000e0000 */
[----:B-1----:R-:W-:-:S05]  /*0b70*/  FADD.FTZ R5, R36, R5 ;  /* 0x0000000524057221 */ /* 0x002fca0000010000 */
[----:B------:R-:W1:Y:S02]  /*0b80*/  SHFL.BFLY PT, R4, R5, 0x8, 0x1f ;  /* 0x0d001f0005047f89 */ /* 0x000e6400000e0000 */
[----:B-1----:R-:W-:-:S05]  /*0b90*/  FADD.FTZ R4, R5, R4 ;  /* 0x0000000405047221 */ /* 0x002fca0000010000 */
[----:B------:R-:W1:Y:S01]  /*0ba0*/  SHFL.BFLY PT, R51, R4, 0x4, 0x1f ;  /* 0x0c801f0004337f89 */ /* 0x000e6200000e0000 */
[----:B------:R-:W-:Y:S02]  /*0bb0*/  IMAD.MOV.U32 R40, RZ, RZ, RZ ;  /* 0x000000ffff287224 */ /* 0x000fe400078e00ff */
[----:B------:R-:W-:Y:S02]  /*0bc0*/  @!P6 HADD2.F32 R40, -RZ, R50.H0_H0 ;  /* 0x20000032ff28e230 */ /* 0x000fe40000004100 */
[----:B-1----:R-:W-:-:S05]  /*0bd0*/  FADD.FTZ R51, R4, R51 ;  /* 0x0000003304337221 */ /* 0x002fca0000010000 */
[----:B------:R-:W1:Y:S01]  /*0be0*/  SHFL.BFLY PT, R52, R51, 0x2, 0x1f ;  /* 0x0c401f0033347f89 */ /* 0x000e6200000e0000 */
[----:B------:R-:W-:Y:S01]  /*0bf0*/  ISETP.GE.AND P6, PT, R48, 0x1, PT ;  /* 0x000000013000780c */ /* 0x000fe20003fc6270 */
[----:B-1----:R-:W-:-:S05]  /*0c00*/  FADD.FTZ R52, R51, R52 ;  /* 0x0000003433347221 */ /* 0x002fca0000010000 */
[----:B------:R0:W1:Y:S07]  /*0c10*/  SHFL.BFLY PT, R53, R52, 0x1, 0x1f ;  /* 0x0c201f0034357f89 */ /* 0x00006e00000e0000 */
[----:B------:R-:W-:Y:S05]  /*0c20*/  @!P6 EXIT ;  /* 0x000000000000e94d */ /* 0x000fea0003800000 */
[----:B0-----:R-:W0:Y:S01]  /*0c30*/  S2R R7, SR_TID.X ;  /* 0x0000000000077919 */ /* 0x001e220000002100 */
[-C--:B------:R-:W-:Y:S01]  /*0c40*/  ISETP.GE.AND P6, PT, R34, R35.reuse, PT ;  /* 0x000000232200720c */ /* 0x080fe20003fc6270 */
[----:B------:R-:W-:Y:S01]  /*0c50*/  IMAD.MOV.U32 R36, RZ, RZ, RZ ;  /* 0x000000ffff247224 */ /* 0x000fe200078e00ff */
[----:B------:R-:W-:Y:S01]  /*0c60*/  ULDC.64 UR6, c[0x0][0x210] ;  /* 0x0000840000067ab9 */ /* 0x000fe20000000a00 */
[----:B-----5:R-:W-:Y:S01]  /*0c70*/  @!P0 HADD2.F32 R36, -RZ, R49.H0_H0 ;  /* 0x20000031ff248230 */ /* 0x020fe20000004100 */
[C---:B------:R-:W-:Y:S01]  /*0c80*/  LEA R4, P0, R33.reuse, UR6, 0x1 ;  /* 0x0000000621047c11 */ /* 0x040fe2000f8008ff */
[----:B------:R-:W-:Y:S01]  /*0c90*/  IMAD.MOV.U32 R48, RZ, RZ, RZ ;  /* 0x000000ffff307224 */ /* 0x000fe200078e00ff */
[----:B------:R-:W-:Y:S01]  /*0ca0*/  BSSY B0, `(.L_x_211) ;  /* 0x0000015000007945 */ /* 0x000fe20003800000 */
[----:B------:R-:W-:Y:S01]  /*0cb0*/  @!P2 HADD2.F32 R48, -RZ, R46.H0_H0 ;  /* 0x2000002eff30a230 */ /* 0x000fe20000004100 */
[-C--:B------:R-:W-:Y:S01]  /*0cc0*/  ISETP.GE.AND P2, PT, R32, R35.reuse, PT ;  /* 0x000000232000720c */ /* 0x080fe20003f46270 */
[----:B------:R-:W-:Y:S01]  /*0cd0*/  IMAD.MOV.U32 R46, RZ, RZ, RZ ;  /* 0x000000ffff2e7224 */ /* 0x000fe200078e00ff */
[----:B------:R-:W-:Y:S01]  /*0ce0*/  LEA.HI.X R5, R33, UR7, R24, 0x1, P0 ;  /* 0x0000000721057c11 */ /* 0x000fe200080f0c18 */
[----:B------:R-:W-:Y:S01]  /*0cf0*/  @!P3 HADD2.F32 R46, -RZ, R44.H0_H0 ;  /* 0x2000002cff2eb230 */ /* 0x000fe20000004100 */
[----:B------:R-:W-:Y:S01]  /*0d00*/  P2R R24, PR, RZ, 0x4 ;  /* 0x00000004ff187803 */ /* 0x000fe20000000000 */
[----:B------:R-:W-:Y:S01]  /*0d10*/  IMAD.MOV.U32 R44, RZ, RZ, RZ ;  /* 0x000000ffff2c7224 */ /* 0x000fe200078e00ff */
[----:B------:R-:W-:Y:S01]  /*0d20*/  ISETP.GE.AND P3, PT, R8, R35, PT ;  /* 0x000000230800720c */ /* 0x000fe20003f66270 */
[----:B------:R-:W-:-:S02]  /*0d30*/  @!P4 HADD2.F32 R44, -RZ, R42.H0_H0 ;  /* 0x2000002aff2cc230 */ /* 0x000fc40000004100 */
        /* <DEDUP_REMOVED lines=9> */
[----:B------:R-:W-:-:S05]  /*0dd0*/  @!P1 F2FP.F16.F32.PACK_AB R30, RZ, R30 ;  /* 0x0000001eff1e923e */ /* 0x000fca00000000ff */
[----:B------:R0:W-:Y:S02]  /*0de0*/  @!P1 STG.E.U16 desc[UR4][R4.64], R30 ;  /* 0x0000001e04009986 */ /* 0x0001e4000c101504 */
.L_x_212:
[----:B------:R-:W-:Y:S05]  /*0df0*/  BSYNC B0 ;  /* 0x0000000000007941 */ /* 0x000fea0003800000 */
.L_x_211:
        /* <DEDUP_REMOVED lines=9> */
[----:B------:R-:W-:-:S05]  /*0e90*/  @!P6 F2FP.F16.F32.PACK_AB R28, RZ, R28 ;  /* 0x0000001cff1ce23e */ /* 0x000fca00000000ff */
[----:B------:R1:W-:Y:S02]  /*0ea0*/  @!P6 STG.E.U16 desc[UR4][R4.64+0x40], R28 ;  /* 0x0000401c0400e986 */ /* 0x0003e4000c101504 */
.L_x_214:
[----:B------:R-:W-:Y:S05]  /*0eb0*/  BSYNC B0 ;  /* 0x0000000000007941 */ /* 0x000fea0003800000 */
.L_x_213:
        /* <DEDUP_REMOVED lines=10> */
.L_x_216:
[----:B------:R-:W-:Y:S05]  /*0f60*/  BSYNC B0 ;  /* 0x0000000000007941 */ /* 0x000fea0003800000 */
.L_x_215:
        /* <DEDUP_REMOVED lines=8> */
[----:B------:R-:W-:-:S05]  /*0ff0*/  @!P6 F2FP.F16.F32.PACK_AB R22, RZ, R22 ;  /* 0x00000016ff16e23e */ /* 0x000fca00000000ff */
[----:B------:R3:W-:Y:S02]  /*1000*/  @!P6 STG.E.U16 desc[UR4][R4.64+0xc0], R22 ;  /* 0x0000c0160400e986 */ /* 0x0007e4000c101504 */
.L_x_218:
[----:B------:R-:W-:Y:S05]  /*1010*/  BSYNC B0 ;  /* 0x0000000000007941 */ /* 0x000fea0003800000 */
.L_x_217:
        /* <DEDUP_REMOVED lines=8> */
[----:B------:R-:W-:-:S05]  /*10a0*/  @!P1 F2FP.F16.F32.PACK_AB R20, RZ, R20 ;  /* 0x00000014ff14923e */ /* 0x000fca00000000ff */
[----:B------:R4:W-:Y:S02]  /*10b0*/  @!P1 STG.E.U16 desc[UR4][R4.64+0x100], R20 ;  /* 0x0001001404009986 */ /* 0x0009e4000c101504 */
.L_x_220:
[----:B------:R-:W-:Y:S05]  /*10c0*/  BSYNC B0 ;  /* 0x0000000000007941 */ /* 0x000fea0003800000 */
.L_x_219:
        /* <DEDUP_REMOVED lines=8> */
[----:B------:R-:W-:-:S05]  /*1150*/  @!P6 F2FP.F16.F32.PACK_AB R18, RZ, R18 ;  /* 0x00000012ff12e23e */ /* 0x000fca00000000ff */
[----:B------:R0:W-:Y:S02]  /*1160*/  @!P6 STG.E.U16 desc[UR4][R4.64+0x140], R18 ;  /* 0x000140120400e986 */ /* 0x0001e4000c101504 */
.L_x_222:
[----:B------:R-:W-:Y:S05]  /*1170*/  BSYNC B0 ;  /* 0x0000000000007941 */ /* 0x000fea0003800000 */
.L_x_221:
        /* <DEDUP_REMOVED lines=10> */
.L_x_224:
[----:B------:R-:W-:Y:S05]  /*1220*/  BSYNC B0 ;  /* 0x0000000000007941 */ /* 0x000fea0003800000 */
.L_x_223:
        /* <DEDUP_REMOVED lines=10> */
.L_x_226:
[----:B------:R-:W-:Y:S05]  /*12d0*/  BSYNC B0 ;  /* 0x0000000000007941 */ /* 0x000fea0003800000 */
.L_x_225:
        /* <DEDUP_REMOVED lines=10> */
.L_x_228:
[----:B------:R-:W-:Y:S05]  /*1380*/  BSYNC B0 ;  /* 0x0000000000007941 */ /* 0x000fea0003800000 */
.L_x_227:
[----:B------:R-:W-:Y:S01]  /*1390*/  BSSY B0, `(.L_x_229) ;  /* 0x0000009000007945 */ /* 0x000fe20003800000 */
[----:B------:R-:W-:-:S03]  /*13a0*/  ISETP.GE.AND P1, PT, R0, R35, PT ;  /* 0x000000230000720c */ /* 0x000fc60003f26270 */
[----:B------:R-:W-:Y:S10]  /*13b0*/  @P6 BRA `(.L_x_230) ;  /* 0x0000000000186947 */ /* 0x000ff40003800000 */
[----:B------:R-:W5:Y:S02]  /*13c0*/  LDG.E.U8 R0, desc[UR4][R2.64+0x120] ;  /* 0x0001200402007981 */ /* 0x000f64000c1e1100 */
[----:B-----5:R-:W-:-:S13]  /*13d0*/  ISETP.NE.AND P6, PT, R0, RZ, PT ;  /* 0x000000ff0000720c */ /* 0x020fda0003fc5270 */
[----:B------:R-:W-:Y:S01]  /*13e0*/  @!P6 FFMA.FTZ R10, -R42, R10, R11 ;  /* 0x0000000a2a0ae223 */ /* 0x000fe2000001010b */
[----:B------:R0:W-:Y:S04]  /*13f0*/  @P6 STG.E.U16 desc[UR4][R4.64+0x240], RZ ;  /* 0x000240ff04006986 */ /* 0x0001e8000c101504 */
[----:B------:R-:W-:-:S05]  /*1400*/  @!P6 F2FP.F16.F32.PACK_AB R10, RZ, R10 ;  /* 0x0000000aff0ae23e */ /* 0x000fca00000000ff */
[----:B------:R0:W-:Y:S02]  /*1410*/  @!P6 STG.E.U16 desc[UR4][R4.64+0x240], R10 ;  /* 0x0002400a0400e986 */ /* 0x0001e4000c101504 */
.L_x_230:
[----:B------:R-:W-:Y:S05]  /*1420*/  BSYNC B0 ;  /* 0x0000000000007941 */ /* 0x000fea0003800000 */
.L_x_229:
        /* <DEDUP_REMOVED lines=9> */
.L_x_232:
[----:B------:R-:W-:Y:S05]  /*14c0*/  BSYNC B0 ;  /* 0x0000000000007941 */ /* 0x000fea0003800000 */
.L_x_231:
[----:B------:R-:W-:Y:S04]  /*14d0*/  BSSY B0, `(.L_x_233) ;  /* 0x0000008000007945 */ /* 0x000fe80003800000 */
[----:B------:R-:W-:Y:S05]  /*14e0*/  @P0 BRA `(.L_x_234) ;  /* 0x0000000000180947 */ /* 0x000fea0003800000 */
[----:B------:R-:W5:Y:S02]  /*14f0*/  LDG.E.U8 R0, desc[UR4][R2.64+0x160] ;  /* 0x0001600402007981 */ /* 0x000f64000c1e1100 */
[----:B-----5:R-:W-:-:S13]  /*1500*/  ISETP.NE.AND P0, PT, R0, RZ, PT ;  /* 0x000000ff0000720c */ /* 0x020fda0003f05270 */
[----:B------:R-:W-:Y:S01]  /*1510*/  @!P0 FFMA.FTZ R36, -R42, R36, R45 ;  /* 0x000000242a248223 */ /* 0x000fe2000001012d */
[----:B------:R0:W-:Y:S04]  /*1520*/  @P0 STG.E.U16 desc[UR4][R4.64+0x2c0], RZ ;  /* 0x0002c0ff04000986 */ /* 0x0001e8000c101504 */
[----:B------:R-:W-:-:S05]  /*1530*/  @!P0 F2FP.F16.F32.PACK_AB R36, RZ, R36 ;  /* 0x00000024ff24823e */ /* 0x000fca00000000ff */
[----:B------:R0:W-:Y:S02]  /*1540*/  @!P0 STG.E.U16 desc[UR4][R4.64+0x2c0], R36 ;  /* 0x0002c02404008986 */ /* 0x0001e4000c101504 */
.L_x_234:
[----:B------:R-:W-:Y:S05]  /*1550*/  BSYNC B0 ;  /* 0x0000000000007941 */ /* 0x000fea0003800000 */
.L_x_233:
        /* <DEDUP_REMOVED lines=8> */
.L_x_236:
[----:B------:R-:W-:Y:S05]  /*15e0*/  BSYNC B0 ;  /* 0x0000000000007941 */ /* 0x000fea0003800000 */
.L_x_235:
        /* <DEDUP_REMOVED lines=8> */
.L_x_238:
[----:B------:R-:W-:Y:S05]  /*1670*/  BSYNC B0 ;  /* 0x0000000000007941 */ /* 0x000fea0003800000 */
.L_x_237:
        /* <DEDUP_REMOVED lines=8> */
.L_x_240:
[----:B------:R-:W-:Y:S05]  /*1700*/  BSYNC B0 ;  /* 0x0000000000007941 */ /* 0x000fea0003800000 */
.L_x_239:
[----:B------:R-:W-:Y:S05]  /*1710*/  @P6 EXIT ;  /* 0x000000000000694d */ /* 0x000fea0003800000 */
[----:B------:R-:W5:Y:S01]  /*1720*/  LDG.E.U8 R2, desc[UR4][R2.64+0x1e0] ;  /* 0x0001e00402027981 */ /* 0x000f62000c1e1100 */
[----:B------:R-:W-:Y:S02]  /*1730*/  @P5 IMAD.MOV.U32 R0, RZ, RZ, RZ ;  /* 0x000000ffff005224 */ /* 0x000fe400078e00ff */
[----:B------:R-:W-:Y:S01]  /*1740*/  @!P5 HADD2.F32 R0, -RZ, R6.H0_H0 ;  /* 0x20000006ff00d230 */ /* 0x000fe20000004100 */
[----:B-----5:R-:W-:-:S13]  /*1750*/  ISETP.NE.AND P0, PT, R2, RZ, PT ;  /* 0x000000ff0200720c */ /* 0x020fda0003f05270 */
[----:B------:R0:W-:Y:S01]  /*1760*/  @P0 STG.E.U16 desc[UR4][R4.64+0x3c0], RZ ;  /* 0x0003c0ff04000986 */ /* 0x0001e2000c101504 */
[----:B------:R-:W-:Y:S05]  /*1770*/  @P0 EXIT ;  /* 0x000000000000094d */ /* 0x000fea0003800000 */
[----:B------:R-:W-:-:S05]  /*1780*/  FFMA.FTZ R0, -R42, R0, R37 ;  /* 0x000000002a007223 */ /* 0x000fca0000010125 */
[----:B------:R-:W-:-:S05]  /*1790*/  F2FP.F16.F32.PACK_AB R0, RZ, R0 ;  /* 0x00000000ff00723e */ /* 0x000fca00000000ff */
[----:B------:R-:W-:Y:S01]  /*17a0*/  STG.E.U16 desc[UR4][R4.64+0x3c0], R0 ;  /* 0x0003c00004007986 */ /* 0x000fe2000c101504 */
[----:B------:R-:W-:Y:S05]  /*17b0*/  EXIT ;  /* 0x000000000000794d */ /* 0x000fea0003800000 */
.L_x_241:
        /* <DEDUP_REMOVED lines=12> */
.L_x_11648:


//--------------------- .text._ZN43_GLOBAL__N__9ae7fba5_10_SoftMax_cu_9f978f6321softmax_warp_backwardIN3c104HalfES2_fLi8ELb0ELb1EEEvPT0_PKT_S7_iiiPKb --------------------------
	.section	.text._ZN43_GLOBAL__N__9ae7fba5_10_SoftMax_cu_9f978f6321softmax_warp_backwardIN3c104HalfES2_fLi8ELb0ELb1EEEvPT0_PKT_S7_iiiPKb,"ax",@progbits
	.align	128
.text._ZN43_GLOBAL__N__9ae7fba5_10_SoftMax_cu_9f978f6321softmax_warp_backwardIN3c104HalfES2_fLi8ELb0ELb1EEEvPT0_PKT_S7_iiiPKb:
        .type           _ZN43_GLOBAL__N__9ae7fba5_10_SoftMax_cu_9f978f6321softmax_warp_backwardIN3c104HalfES2_fLi8ELb0ELb1EEEvPT0_PKT_S7_iiiPKb,@function
        .size           _ZN43_GLOBAL__N__9ae7fba5_10_SoftMax_cu_9f978f6321softmax_warp_backwardIN3c104HalfES2_fLi8ELb0ELb1EEEvPT0_PKT_S7_iiiPKb,(.L_x_11649 - _ZN43_GLOBAL__N__9ae7fba5_10_SoftMax_cu_9f978f6321softmax_warp_backwardIN3c104HalfES2_fLi8ELb0ELb1EEEvPT0_PKT_S7_iiiPKb)
        .other          _ZN43_GLOBAL__N__9ae7fba5_10_SoftMax_cu_9f978f6321softmax_warp_backwardIN3c104HalfES2_fLi8ELb0ELb1EEEvPT0_PKT_S7_iiiPKb,@"STO_CUDA_ENTRY STV_DEFAULT"
_ZN43_GLOBAL__N__9ae7fba5_10_SoftMax_cu_9f978f6321softmax_warp_backwardIN3c104HalfES2_fLi8ELb0ELb1EEEvPT0_PKT_S7_iiiPKb:
        /* <DEDUP_REMOVED lines=33> */
[C---:B------:R-:W-:Y:S01]  /*0210*/  LOP3.LUT R5, R11.reuse, 0xa0, RZ, 0xfc, !PT ;  /* 0x000000a00b057812 */ /* 0x040fe200078efcff */
[----:B------:R-:W5:Y:S01]  /*0220*/  @!P3 LDG.E.U16 R14, desc[UR4][R12.64+0x80] ;  /* 0x000080040c0eb981 */ /* 0x000f62000c1e1500 */
[----:B------:R-:W-:-:S02]  /*0230*/  LOP3.LUT R9, R11, 0xc0, RZ, 0xfc, !PT ;  /* 0x000000c00b097812 */ /* 0x000fc400078efcff */
[----:B------:R-:W-:Y:S01]  /*0240*/  SEL R22, R6, RZ, P0 ;  /* 0x000000ff06167207 */ /* 0x000fe20000000000 */
[----:B------:R-:W5:Y:S01]  /*0250*/  @!P3 LDG.E.U16 R15, desc[UR4][R2.64+0x80] ;  /* 0x00008004020fb981 */ /* 0x000f62000c1e1500 */
[----:B------:R-:W-:Y:S02]  /*0260*/  ISETP.GE.AND P6, PT, R5, R0, PT ;  /* 0x000000000500720c */ /* 0x000fe40003fc6270 */
[----:B------:R-:W-:Y:S02]  /*0270*/  ISETP.GE.AND P0, PT, R9, R22, PT ;  /* 0x000000160900720c */ /* 0x000fe40003f06270 */
[----:B------:R-:W-:Y:S01]  /*0280*/  LOP3.LUT R7, R11, 0xe0, RZ, 0xfc, !PT ;  /* 0x000000e00b077812 */ /* 0x000fe200078efcff */
[----:B------:R-:W-:Y:S01]  /*0290*/  IMAD.MOV.U32 R5, RZ, RZ, RZ ;  /* 0x000000ffff057224 */ /* 0x000fe200078e00ff */
[----:B------:R-:W5:Y:S01]  /*02a0*/  @!P4 LDG.E.U16 R10, desc[UR4][R12.64+0xc0] ;  /* 0x0000c0040c0ac981 */ /* 0x000f62000c1e1500 */
[----:B------:R-:W-:-:S03]  /*02b0*/  IMAD.MOV.U32 R0, RZ, RZ, RZ ;  /* 0x000000ffff007224 */ /* 0x000fc600078e00ff */
[----:B------:R-:W5:Y:S04]  /*02c0*/  @!P5 LDG.E.U16 R25, desc[UR4][R12.64+0x100] ;  /* 0x000100040c19d981 */ /* 0x000f68000c1e1500 */
[----:B------:R-:W5:Y:S04]  /*02d0*/  @!P5 LDG.E.U16 R24, desc[UR4][R2.64+0x100] ;  /* 0x000100040218d981 */ /* 0x000f68000c1e1500 */
[----:B------:R-:W5:Y:S04]  /*02e0*/  @!P4 LDG.E.U16 R27, desc[UR4][R2.64+0xc0] ;  /* 0x0000c004021bc981 */ /* 0x000f68000c1e1500 */
[----:B------:R-:W5:Y:S04]  /*02f0*/  @!P6 LDG.E.U16 R18, desc[UR4][R2.64+0x140] ;  /* 0x000140040212e981 */ /* 0x000f68000c1e1500 */
[----:B------:R-:W5:Y:S04]  /*0300*/  @!P0 LDG.E.U16 R21, desc[UR4][R2.64+0x180] ;  /* 0x0001800402158981 */ /* 0x000f68000c1e1500 */
[----:B------:R-:W5:Y:S01]  /*0310*/  @!P6 LDG.E.U16 R8, desc[UR4][R12.64+0x140] ;  /* 0x000140040c08e981 */ /* 0x000f62000c1e1500 */
[----:B--2---:R-:W-:-:S03]  /*0320*/  @!P1 HADD2.F32 R5, -RZ, R20.H0_H0 ;  /* 0x20000014ff059230 */ /* 0x004fc60000004100 */
[----:B------:R-:W2:Y:S01]  /*0330*/  @!P0 LDG.E.U16 R20, desc[UR4][R12.64+0x180] ;  /* 0x000180040c148981 */ /* 0x000ea2000c1e1500 */
[----:B---3--:R-:W-:Y:S01]  /*0340*/  @!P1 HADD2.F32 R0, -RZ, R19.H0_H0 ;  /* 0x20000013ff009230 */ /* 0x008fe20000004100 */
[----:B------:R-:W-:-:S13]  /*0350*/  ISETP.GE.AND P1, PT, R7, R22, PT ;  /* 0x000000160700720c */ /* 0x000fda0003f26270 */
[----:B------:R-:W3:Y:S04]  /*0360*/  @!P1 LDG.E.U16 R23, desc[UR4][R2.64+0x1c0] ;  /* 0x0001c00402179981 */ /* 0x000ee8000c1e1500 */
[----:B------:R0:W3:Y:S01]  /*0370*/  @!P1 LDG.E.U16 R22, desc[UR4][R12.64+0x1c0] ;  /* 0x0001c0040c169981 */ /* 0x0000e2000c1e1500 */
[----:B------:R-:W-:Y:S02]  /*0380*/  IMAD.MOV.U32 R19, RZ, RZ, RZ ;  /* 0x000000ffff137224 */ /* 0x000fe400078e00ff */
[----:B----4-:R-:W-:Y:S02]  /*0390*/  @!P2 HADD2.F32 R19, -RZ, R16.H0_H0 ;  /* 0x20000010ff13a230 */ /* 0x010fe40000004100 */
[----:B------:R-:W-:Y:S02]  /*03a0*/  IMAD.MOV.U32 R16, RZ, RZ, RZ ;  /* 0x000000ffff107224 */ /* 0x000fe400078e00ff */
[----:B-----5:R-:W-:-:S02]  /*03b0*/  @!P2 HADD2.F32 R16, -RZ, R17.H0_H0 ;  /* 0x20000011ff10a230 */ /* 0x020fc40000004100 */
[----:B------:R-:W-:Y:S02]  /*03c0*/  IMAD.MOV.U32 R17, RZ, RZ, RZ ;  /* 0x000000ffff117224 */ /* 0x000fe400078e00ff */
[----:B------:R-:W-:Y:S02]  /*03d0*/  @!P3 HADD2.F32 R17, -RZ, R14.H0_H0 ;  /* 0x2000000eff11b230 */ /* 0x000fe40000004100 */
[----:B------:R-:W-:Y:S01]  /*03e0*/  IMAD.MOV.U32 R14, RZ, RZ, RZ ;  /* 0x000000ffff0e7224 */ /* 0x000fe200078e00ff */
[----:B0-----:R-:W-:Y:S01]  /*03f0*/  CS2R R12, SRZ ;  /* 0x00000000000c7805 */ /* 0x001fe2000001ff00 */
[----:B------:R-:W-:Y:S02]  /*0400*/  @!P3 HADD2.F32 R14, -RZ, R15.H0_H0 ;  /* 0x2000000fff0eb230 */ /* 0x000fe40000004100 */
[----:B------:R-:W-:Y:S02]  /*0410*/  IMAD.MOV.U32 R15, RZ, RZ, RZ ;  /* 0x000000ffff0f7224 */ /* 0x000fe400078e00ff */
[----:B------:R-:W-:-:S02]  /*0420*/  @!P4 HADD2.F32 R15, -RZ, R10.H0_H0 ;  /* 0x2000000aff0fc230 */ /* 0x000fc40000004100 */
[----:B------:R-:W-:Y:S02]  /*0430*/  IMAD.MOV.U32 R10, RZ, RZ, RZ ;  /* 0x000000ffff0a7224 */ /* 0x000fe400078e00ff */
[----:B------:R-:W-:Y:S02]  /*0440*/  @!P5 HADD2.F32 R12, -RZ, R25.H0_H0 ;  /* 0x20000019ff0cd230 */ /* 0x000fe40000004100 */
[----:B------:R-:W-:Y:S01]  /*0450*/  @!P5 HADD2.F32 R13, -RZ, R24.H0_H0 ;  /* 0x20000018ff0dd230 */ /* 0x000fe20000004100 */
[----:B------:R-:W-:Y:S01]  /*0460*/  CS2R R24, SRZ ;  /* 0x0000000000187805 */ /* 0x000fe2000001ff00 */
[----:B------:R-:W-:Y:S02]  /*0470*/  @!P4 HADD2.F32 R10, -RZ, R27.H0_H0 ;  /* 0x2000001bff0ac230 */ /* 0x000fe40000004100 */
[----:B------:R-:W-:Y:S02]  /*0480*/  IMAD.MOV.U32 R27, RZ, RZ, RZ ;  /* 0x000000ffff1b7224 */ /* 0x000fe400078e00ff */
[----:B------:R-:W-:-:S02]  /*0490*/  @!P6 HADD2.F32 R25, -RZ, R18.H0_H0 ;  /* 0x20000012ff19e230 */ /* 0x000fc40000004100 */
[----:B------:R-:W-:Y:S02]  /*04a0*/  IMAD.MOV.U32 R18, RZ, RZ, RZ ;  /* 0x000000ffff127224 */ /* 0x000fe400078e00ff */
[----:B------:R-:W-:Y:S01]  /*04b0*/  @!P0 HADD2.F32 R27, -RZ, R21.H0_H0 ;  /* 0x20000015ff1b8230 */ /* 0x000fe20000004100 */
[----:B------:R-:W-:Y:S01]  /*04c0*/  SHF.R.S32.HI R21, RZ, 0x1f, R4 ;  /* 0x0000001fff157819 */ /* 0x000fe20000011404 */
[----:B------:R-:W-:Y:S01]  /*04d0*/  @P1 IMAD.MOV.U32 R29, RZ, RZ, RZ ;  /* 0x000000ffff1d1224 */ /* 0x000fe200078e00ff */
[----:B------:R-:W-:Y:S01]  /*04e0*/  ISETP.GE.AND P2, PT, R26, 0x1, PT ;  /* 0x000000011a00780c */ /* 0x000fe20003f46270 */
[----:B------:R-:W-:Y:S02]  /*04f0*/  @!P6 HADD2.F32 R24, -RZ, R8.H0_H0 ;  /* 0x20000008ff18e230 */ /* 0x000fe40000004100 */
[----:B--2---:R-:W-:Y:S01]  /*0500*/  @!P0 HADD2.F32 R18, -RZ, R20.H0_H0 ;  /* 0x20000014ff128230 */ /* 0x004fe20000004100 */
[----:B------:R-:W-:-:S04]  /*0510*/  IADD3 R2, P0, R4, UR6, RZ ;  /* 0x0000000604027c10 */ /* 0x000fc8000ff1e0ff */
[----:B------:R-:W-:-:S05]  /*0520*/  IADD3.X R3, R21, UR7, RZ, P0, !PT ;  /* 0x0000000715037c10 */ /* 0x000fca00087fe4ff */
[----:B------:R-:W2:Y:S01]  /*0530*/  LDG.E.U8 R26, desc[UR4][R2.64] ;  /* 0x00000004021a7981 */ /* 0x000ea2000c1e1100 */
[----:B---3--:R-:W-:-:S03]  /*0540*/  @!P1 HADD2.F32 R29, -RZ, R23.H0_H0 ;  /* 0x20000017ff1d9230 */ /* 0x008fc60000004100 */
[----:B------:R-:W3:Y:S04]  /*0550*/  LDG.E.U8 R8, desc[UR4][R2.64+0x20] ;  /* 0x0000200402087981 */ /* 0x000ee8000c1e1100 */
[----:B------:R-:W4:Y:S01]  /*0560*/  LDG.E.U8 R23, desc[UR4][R2.64+0x60] ;  /* 0x0000600402177981 */ /* 0x000f22000c1e1100 */
[----:B------:R-:W-:Y:S02]  /*0570*/  @P1 IMAD.MOV.U32 R20, RZ, RZ, RZ ;  /* 0x000000ffff141224 */ /* 0x000fe400078e00ff */
[----:B------:R-:W-:Y:S02]  /*0580*/  @!P1 HADD2.F32 R20, -RZ, R22.H0_H0 ;  /* 0x20000016ff149230 */ /* 0x000fe40000004100 */
        /* <DEDUP_REMOVED lines=9> */
[----:B----4-:R-:W-:Y:S01]  /*0620*/  ISETP.NE.AND P4, PT, R23, RZ, PT ;  /* 0x000000ff1700720c */ /* 0x010fe20003f85270 */
[----:B------:R-:W-:-:S05]  /*0630*/  FADD.FTZ R23, RZ, R5 ;  /* 0x00000005ff177221 */ /* 0x000fca0000010000 */
[----:B------:R-:W-:Y:S02]  /*0640*/  FSEL R23, R23, RZ, !P0 ;  /* 0x000000ff17177208 */ /* 0x000fe40004000000 */
[----:B--2---:R-:W-:-:S03]  /*0650*/  ISETP.NE.AND P5, PT, R26, RZ, PT ;  /* 0x000000ff1a00720c */ /* 0x004fc60003fa5270 */
[----:B------:R-:W-:Y:S01]  /*0660*/  @!P6 FADD.FTZ R23, R23, R19 ;  /* 0x000000131717e221 */ /* 0x000fe20000010000 */
[----:B---3--:R-:W-:-:S03]  /*0670*/  ISETP.NE.AND P6, PT, R8, RZ, PT ;  /* 0x000000ff0800720c */ /* 0x008fc60003fc5270 */
        /* <DEDUP_REMOVED lines=27> */
[----:B------:R-:W-:Y:S02]  /*0830*/  LEA.HI.X R9, R4, UR7, R21, 0x1, P3 ;  /* 0x0000000704097c11 */ /* 0x000fe400098f0c15 */
[----:B------:R-:W-:Y:S02]  /*0840*/  LOP3.LUT R21, R11, 0x40, RZ, 0xfc, !PT ;  /* 0x000000400b157812 */ /* 0x000fe400078efcff */
        /* <DEDUP_REMOVED lines=11> */
[----:B------:R-:W-:-:S05]  /*0900*/  @!P0 F2FP.F16.F32.PACK_AB R0, RZ, R0 ;  /* 0x00000000ff00823e */ /* 0x000fca00000000ff */
[----:B------:R0:W-:Y:S02]  /*0910*/  @!P0 STG.E.U16 desc[UR4][R8.64], R0 ;  /* 0x0000000008008986 */ /* 0x0001e4000c101504 */
.L_x_243:
[----:B------:R-:W-:Y:S05]  /*0920*/  BSYNC B0 ;  /* 0x0000000000007941 */ /* 0x000fea0003800000 */
.L_x_242:
        /* <DEDUP_REMOVED lines=8> */
[----:B------:R-:W-:-:S05]  /*09b0*/  @!P6 F2FP.F16.F32.PACK_AB R16, RZ, R16 ;  /* 0x00000010ff10e23e */ /* 0x000fca00000000ff */
[----:B------:R1:W-:Y:S02]  /*09c0*/  @!P6 STG.E.U16 desc[UR4][R8.64+0x40], R16 ;  /* 0x000040100800e986 */ /* 0x0003e4000c101504 */
.L_x_245:
[----:B------:R-:W-:Y:S05]  /*09d0*/  BSYNC B0 ;  /* 0x0000000000007941 */ /* 0x000fea0003800000 */
.L_x_244:
[----:B------:R-:W-:Y:S04]  /*09e0*/  BSSY B0, `(.L_x_246) ;  /* 0x0000008000007945 */ /* 0x000fe80003800000 */
[----:B------:R-:W-:Y:S05]  /*09f0*/  @P3 BRA `(.L_x_247) ;  /* 0x0000000000183947 */ /* 0x000fea0003800000 */
[----:B0-----:R-:W2:Y:S02]  /*0a00*/  LDG.E.U8 R0, desc[UR4][R2.64+0x40] ;  /* 0x0000400402007981 */ /* 0x001ea4000c1e1100 */
[----:B--2---:R-:W-:-:S13]  /*0a10*/  ISETP.NE.AND P3, PT, R0, RZ, PT ;  /* 0x000000ff0000720c */ /* 0x004fda0003f65270 */
[----:B------:R-:W-:Y:S01]  /*0a20*/  @!P3 FFMA.FTZ R14, -R22, R14, R17 ;  /* 0x0000000e160eb223 */ /* 0x000fe20000010111 */
[----:B------:R2:W-:Y:S04]  /*0a30*/  @P3 STG.E.U16 desc[UR4][R8.64+0x80], RZ ;  /* 0x000080ff08003986 */ /* 0x0005e8000c101504 */
[----:B------:R-:W-:-:S05]  /*0a40*/  @!P3 F2FP.F16.F32.PACK_AB R14, RZ, R14 ;  /* 0x0000000eff0eb23e */ /* 0x000fca00000000ff */
[----:B------:R2:W-:Y:S02]  /*0a50*/  @!P3 STG.E.U16 desc[UR4][R8.64+0x80], R14 ;  /* 0x0000800e0800b986 */ /* 0x0005e4000c101504 */
.L_x_247:
[----:B------:R-:W-:Y:S05]  /*0a60*/  BSYNC B0 ;  /* 0x0000000000007941 */ /* 0x000fea0003800000 */
.L_x_246:
[----:B------:R-:W-:Y:S04]  /*0a70*/  BSSY B0, `(.L_x_248) ;  /* 0x0000008000007945 */ /* 0x000fe80003800000 */
[----:B------:R-:W-:Y:S05]  /*0a80*/  @P4 BRA `(.L_x_249) ;  /* 0x0000000000184947 */ /* 0x000fea0003800000 */
[----:B0-----:R-:W3:Y:S02]  /*0a90*/  LDG.E.U8 R0, desc[UR4][R2.64+0x60] ;  /* 0x0000600402007981 */ /* 0x001ee4000c1e1100 */
[----:B---3--:R-:W-:-:S13]  /*0aa0*/  ISETP.NE.AND P3, PT, R0, RZ, PT ;  /* 0x000000ff0000720c */ /* 0x008fda0003f65270 */
[----:B------:R-:W-:Y:S01]  /*0ab0*/  @!P3 FFMA.FTZ R10, -R22, R10, R15 ;  /* 0x0000000a160ab223 */ /* 0x000fe2000001010f */
[----:B------:R3:W-:Y:S04]  /*0ac0*/  @P3 STG.E.U16 desc[UR4][R8.64+0xc0], RZ ;  /* 0x0000c0ff08003986 */ /* 0x0007e8000c101504 */
[----:B------:R-:W-:-:S05]  /*0ad0*/  @!P3 F2FP.F16.F32.PACK_AB R10, RZ, R10 ;  /* 0x0000000aff0ab23e */ /* 0x000fca00000000ff */
[----:B------:R3:W-:Y:S02]  /*0ae0*/  @!P3 STG.E.U16 desc[UR4][R8.64+0xc0], R10 ;  /* 0x0000c00a0800b986 */ /* 0x0007e4000c101504 */
.L_x_249:
[----:B------:R-:W-:Y:S05]  /*0af0*/  BSYNC B0 ;  /* 0x0000000000007941 */ /* 0x000fea0003800000 */
.L_x_248:
[----:B------:R-:W-:Y:S04]  /*0b00*/  BSSY B0, `(.L_x_250) ;  /* 0x0000008000007945 */ /* 0x000fe80003800000 */
[----:B------:R-:W-:Y:S05]  /*0b10*/  @P5 BRA `(.L_x_251) ;  /* 0x0000000000185947 */ /* 0x000fea0003800000 */
[----:B0-----:R-:W4:Y:S02]  /*0b20*/  LDG.E.U8 R0, desc[UR4][R2.64+0x80] ;  /* 0x0000800402007981 */ /* 0x001f24000c1e1100 */
[----:B----4-:R-:W-:-:S13]  /*0b30*/  ISETP.NE.AND P3, PT, R0, RZ, PT ;  /* 0x000000ff0000720c */ /* 0x010fda0003f65270 */
[----:B------:R-:W-:Y:S01]  /*0b40*/  @!P3 FFMA.FTZ R13, -R22, R13, R12 ;  /* 0x0000000d160db223 */ /* 0x000fe2000001010c */
[----:B------:R4:W-:Y:S04]  /*0b50*/  @P3 STG.E.U16 desc[UR4][R8.64+0x100], RZ ;  /* 0x000100ff08003986 */ /* 0x0009e8000c101504 */
[----:B------:R-:W-:-:S05]  /*0b60*/  @!P3 F2FP.F16.F32.PACK_AB R13, RZ, R13 ;  /* 0x0000000dff0db23e */ /* 0x000fca00000000ff */
[----:B------:R4:W-:Y:S02]  /*0b70*/  @!P3 STG.E.U16 desc[UR4][R8.64+0x100], R13 ;  /* 0x0001000d0800b986 */ /* 0x0009e4000c101504 */
.L_x_251:
[----:B------:R-:W-:Y:S05]  /*0b80*/  BSYNC B0 ;  /* 0x0000000000007941 */ /* 0x000fea0003800000 */
.L_x_250:
[----:B------:R-:W-:Y:S04]  /*0b90*/  BSSY B0, `(.L_x_252) ;  /* 0x0000008000007945 */ /* 0x000fe80003800000 */
[----:B------:R-:W-:Y:S05]  /*0ba0*/  @P0 BRA `(.L_x_253) ;  /* 0x0000000000180947 */ /* 0x000fea0003800000 */
[----:B0-----:R-:W5:Y:S02]  /*0bb0*/  LDG.E.U8 R0, desc[UR4][R2.64+0xa0] ;  /* 0x0000a00402007981 */ /* 0x001f64000c1e1100 */
[----:B-----5:R-:W-:-:S13]  /*0bc0*/  ISETP.NE.AND P0, PT, R0, RZ, PT ;  /* 0x000000ff0000720c */ /* 0x020fda0003f05270 */
[----:B------:R-:W-:Y:S01]  /*0bd0*/  @!P0 FFMA.FTZ R25, -R22, R25, R24 ;  /* 0x0000001916198223 */ /* 0x000fe20000010118 */
[----:B------:R0:W-:Y:S04]  /*0be0*/  @P0 STG.E.U16 desc[UR4][R8.64+0x140], RZ ;  /* 0x000140ff08000986 */ /* 0x0001e8000c101504 */
[----:B------:R-:W-:-:S05]  /*0bf0*/  @!P0 F2FP.F16.F32.PACK_AB R25, RZ, R25 ;  /* 0x00000019ff19823e */ /* 0x000fca00000000ff */
[----:B------:R0:W-:Y:S02]  /*0c00*/  @!P0 STG.E.U16 desc[UR4][R8.64+0x140], R25 ;  /* 0x0001401908008986 */ /* 0x0001e4000c101504 */
.L_x_253:
[----:B------:R-:W-:Y:S05]  /*0c10*/  BSYNC B0 ;  /* 0x0000000000007941 */ /* 0x000fea0003800000 */
.L_x_252:
        /* <DEDUP_REMOVED lines=8> */
.L_x_255:
[----:B------:R-:W-:Y:S05]  /*0ca0*/  BSYNC B0 ;  /* 0x0000000000007941 */ /* 0x000fea0003800000 */
.L_x_254:
[----:B------:R-:W-:Y:S05]  /*0cb0*/  @P2 EXIT ;  /* 0x000000000000294d */ /* 0x000fea0003800000 */
[----:B------:R-:W5:Y:S02]  /*0cc0*/  LDG.E.U8 R2, desc[UR4][R2.64+0xe0] ;  /* 0x0000e00402027981 */ /* 0x000f64000c1e1100 */
[----:B-----5:R-:W-:-:S13]  /*0cd0*/  ISETP.NE.AND P0, PT, R2, RZ, PT ;  /* 0x000000ff0200720c */ /* 0x020fda0003f05270 */
[----:B------:R0:W-:Y:S01]  /*0ce0*/  @P0 STG.E.U16 desc[UR4][R8.64+0x1c0], RZ ;  /* 0x0001c0ff08000986 */ /* 0x0001e2000c101504 */
[----:B------:R-:W-:Y:S05]  /*0cf0*/  @P0 EXIT ;  /* 0x000000000000094d */ /* 0x000fea0003800000 */
[----:B------:R-:W-:-:S05]  /*0d00*/  FFMA.FTZ R29, -R22, R29, R20 ;  /* 0x0000001d161d7223 */ /* 0x000fca0000010114 */
[----:B------:R-:W-:-:S05]  /*0d10*/  F2FP.F16.F32.PACK_AB R29, RZ, R29 ;  /* 0x0000001dff1d723e */ /* 0x000fca00000000ff */
[----:B------:R-:W-:Y:S01]  /*0d20*/  STG.E.U16 desc[UR4][R8.64+0x1c0], R29 ;  /* 0x0001c01d08007986 */ /* 0x000fe2000c101504 */
[----:B------:R-:W-:Y:S05]  /*0d30*/  EXIT ;  /* 0x000000000000794d */ /* 0x000fea0003800000 */
.L_x_256:
        /* <DEDUP_REMOVED lines=12> */
.L_x_11649:


//--------------------- .text._ZN43_GLOBAL__N__9ae7fba5_10_SoftMax_cu_9f978f6321softmax_warp_backwardIN3c104HalfES2_fLi7ELb0ELb1EEEvPT0_PKT_S7_iiiPKb --------------------------
	.section	.text._ZN43_GLOBAL__N__9ae7fba5_10_SoftMax_cu_9f978f6321softmax_warp_backwardIN3c104HalfES2_fLi7ELb0ELb1EEEvPT0_PKT_S7_iiiPKb,"ax",@progbits
	.align	128
.text._ZN43_GLOBAL__N__9ae7fba5_10_SoftMax_cu_9f978f6321softmax_warp_backwardIN3c104HalfES2_fLi7ELb0ELb1EEEvPT0_PKT_S7_iiiPKb:
        .type           _ZN43_GLOBAL__N__9ae7fba5_10_SoftMax_cu_9f978f6321softmax_warp_backwardIN3c104HalfES2_fLi7ELb0ELb1EEEvPT0_PKT_S7_iiiPKb,@function
        .size           _ZN43_GLOBAL__N__9ae7fba5_10_SoftMax_cu_9f978f6321softmax_warp_backwardIN3c104HalfES2_fLi7ELb0ELb1EEEvPT0_PKT_S7_iiiPKb,(.L_x_11650 - _ZN43_GLOBAL__N__9ae7fba5_10_SoftMax_cu_9f978f6321softmax_warp_backwardIN3c104HalfES2_fLi7ELb0ELb1EEEvPT0_PKT_S7_iiiPKb)
        .other          _ZN43_GLOBAL__N__9ae7fba5_10_SoftMax_cu_9f978f6321softmax_warp_backwardIN3c104HalfES2_fLi7ELb0ELb1EEEvPT0_PKT_S7_iiiPKb,@"STO_CUDA_ENTRY STV_DEFAULT"
_ZN43_GLOBAL__N__9ae7fba5_10_SoftMax_cu_9f978f6321softmax_warp_backwardIN3c104HalfES2_fLi7ELb0ELb1EEEvPT0_PKT_S7_iiiPKb:
        /* <DEDUP_REMOVED lines=21> */
[----:B0-----:R-:W-:-:S04]  /*0150*/  IMAD.WIDE R6, R12, 0x2, R6 ;  /* 0x000000020c067825 */ /* 0x001fc800078e0206 */
[----:B-1----:R-:W-:-:S06]  /*0160*/  IMAD.WIDE R8, R12, 0x2, R8 ;  /* 0x000000020c087825 */ /* 0x002fcc00078e0208 */
[----:B------:R-:W2:Y:S04]  /*0170*/  @!P0 LDG.E.U16 R20, desc[UR4][R6.64] ;  /* 0x0000000406148981 */ /* 0x000ea8000c1e1500 */
[----:B------:R-:W3:Y:S04]  /*0180*/  @!P0 LDG.E.U16 R19, desc[UR4][R8.64] ;  /* 0x0000000408138981 */ /* 0x000ee8000c1e1500 */
[----:B------:R-:W4:Y:S01]  /*0190*/  @!P5 LDG.E.U16 R22, desc[UR4][R6.64+0x40] ;  /* 0x000040040616d981 */ /* 0x000f22000c1e1500 */
[----:B------:R-:W-:-:S03]  /*01a0*/  LOP3.LUT R14, R0, 0x40, RZ, 0xfc, !PT ;  /* 0x00000040000e7812 */ /* 0x000fc600078efcff */
[----:B------:R-:W4:Y:S01]  /*01b0*/  @!P5 LDG.E.U16 R21, desc[UR4][R8.64+0x40] ;  /* 0x000040040815d981 */ /* 0x000f22000c1e1500 */
[----:B------:R-:W-:Y:S02]  /*01c0*/  ISETP.GE.AND P6, PT, R14, R11, PT ;  /* 0x0000000b0e00720c */ /* 0x000fe40003fc6270 */
[----:B------:R-:W-:Y:S02]  /*01d0*/  SHF.R.S32.HI R28, RZ, 0x1f, R13 ;  /* 0x0000001fff1c7819 */ /* 0x000fe4000001140d */
[----:B------:R-:W-:Y:S02]  /*01e0*/  SHF.R.S32.HI R3, RZ, 0x1f, R12 ;  /* 0x0000001fff037819 */ /* 0x000fe4000001140c */
[----:B------:R-:W-:Y:S02]  /*01f0*/  IADD3 R15, P3, R12, R13, RZ ;  /* 0x0000000d0c0f7210 */ /* 0x000fe40007f7e0ff */
[----:B------:R-:W-:Y:S02]  /*0200*/  VIMNMX R27, R27, 0x2, PT ;  /* 0x000000021b1b7848 */ /* 0x000fe40003fe0100 */
[----:B------:R-:W-:Y:S01]  /*0210*/  LOP3.LUT R16, R0, 0x60, RZ, 0xfc, !PT ;  /* 0x0000006000107812 */ /* 0x000fe200078efcff */
[----:B------:R-:W-:Y:S01]  /*0220*/  IMAD.X R18, R3, 0x1, R28, P3 ;  /* 0x0000000103127824 */ /* 0x000fe200018e061c */
[----:B------:R-:W-:Y:S01]  /*0230*/  ISETP.GT.AND P1, PT, R27, 0x1, PT ;  /* 0x000000011b00780c */ /* 0x000fe20003f24270 */
[----:B------:R-:W4:Y:S01]  /*0240*/  @!P6 LDG.E.U16 R33, desc[UR4][R6.64+0x80] ;  /* 0x000080040621e981 */ /* 0x000f22000c1e1500 */
[----:B------:R-:W-:Y:S01]  /*0250*/  IMAD.SHL.U32 R29, R15, 0x2, RZ ;  /* 0x000000020f1d7824 */ /* 0x000fe200078e00ff */
[----:B------:R-:W-:-:S02]  /*0260*/  ISETP.GE.AND P2, PT, R16, R11, PT ;  /* 0x0000000b1000720c */ /* 0x000fc40003f46270 */
[----:B------:R-:W4:Y:S01]  /*0270*/  @!P6 LDG.E.U16 R32, desc[UR4][R8.64+0x80] ;  /* 0x000080040820e981 */ /* 0x000f22000c1e1500 */
[----:B------:R-:W-:Y:S02]  /*0280*/  SEL R31, R13, RZ, P1 ;  /* 0x000000ff0d1f7207 */ /* 0x000fe40000800000 */
[----:B------:R-:W-:Y:S02]  /*0290*/  SHF.L.U64.HI R26, R15, 0x1, R18 ;  /* 0x000000010f1a7819 */ /* 0x000fe40000010212 */
[----:B------:R-:W-:Y:S02]  /*02a0*/  IADD3 R10, P1, R29, UR8, RZ ;  /* 0x000000081d0a7c10 */ /* 0x000fe4000ff3e0ff */
[-C--:B------:R-:W-:Y:S02]  /*02b0*/  ISETP.GE.AND P3, PT, R4, R31.reuse, PT ;  /* 0x0000001f0400720c */ /* 0x080fe40003f66270 */
[----:B------:R-:W-:Y:S01]  /*02c0*/  IADD3.X R11, R26, UR9, RZ, P1, !PT ;  /* 0x000000091a0b7c10 */ /* 0x000fe20008ffe4ff */
[----:B------:R-:W-:Y:S01]  /*02d0*/  ULDC.64 UR8, c[0x0][0x238] ;  /* 0x00008e0000087ab9 */ /* 0x000fe20000000a00 */
[----:B------:R-:W-:Y:S01]  /*02e0*/  IMAD.MOV.U32 R17, RZ, RZ, RZ ;  /* 0x000000ffff117224 */ /* 0x000fe200078e00ff */
[----:B------:R-:W-:Y:S01]  /*02f0*/  IADD3 R4, P1, R12, UR8, RZ ;  /* 0x000000080c047c10 */ /* 0x000fe2000ff3e0ff */
[----:B------:R0:W4:Y:S03]  /*0300*/  @!P2 LDG.E.U16 R37, desc[UR4][R6.64+0xc0] ;  /* 0x0000c0040625a981 */ /* 0x000126000c1e1500 */
[----:B------:R-:W-:Y:S01]  /*0310*/  IADD3.X R5, R3, UR9, RZ, P1, !PT ;  /* 0x0000000903057c10 */ /* 0x000fe20008ffe4ff */
[----:B------:R-:W-:Y:S01]  /*0320*/  ULDC.64 UR8, c[0x0][0x220] ;  /* 0x0000880000087ab9 */ /* 0x000fe20000000a00 */
[-C--:B------:R-:W-:Y:S01]  /*0330*/  ISETP.GE.AND P4, PT, R0, R31.reuse, PT ;  /* 0x0000001f0000720c */ /* 0x080fe20003f86270 */
[----:B------:R1:W4:Y:S04]  /*0340*/  @!P2 LDG.E.U16 R36, desc[UR4][R8.64+0xc0] ;  /* 0x0000c0040824a981 */ /* 0x000328000c1e1500 */
[----:B------:R-:W4:Y:S04]  /*0350*/  LDG.E.U8 R23, desc[UR4][R4.64+0x20] ;  /* 0x0000200404177981 */ /* 0x000f28000c1e1100 */
[----:B------:R-:W4:Y:S04]  /*0360*/  LDG.E.U8 R24, desc[UR4][R4.64] ;  /* 0x0000000404187981 */ /* 0x000f28000c1e1100 */
[----:B------:R-:W4:Y:S01]  /*0370*/  LDG.E.U8 R25, desc[UR4][R4.64+0x40] ;  /* 0x0000400404197981 */ /* 0x000f22000c1e1100 */
[----:B------:R-:W-:-:S03]  /*0380*/  ISETP.GE.AND P1, PT, R14, R31, PT ;  /* 0x0000001f0e00720c */ /* 0x000fc60003f26270 */
[----:B------:R-:W4:Y:S04]  /*0390*/  LDG.E.U8 R34, desc[UR4][R4.64+0x60] ;  /* 0x0000600404227981 */ /* 0x000f28000c1e1100 */
[----:B------:R-:W4:Y:S04]  /*03a0*/  @!P4 LDG.E.U16 R35, desc[UR4][R10.64] ;  /* 0x000000040a23c981 */ /* 0x000f28000c1e1500 */
[----:B------:R-:W4:Y:S01]  /*03b0*/  @!P3 LDG.E.U16 R30, desc[UR4][R10.64+0x40] ;  /* 0x000040040a1eb981 */ /* 0x000f22000c1e1500 */
[----:B--2---:R-:W-:Y:S02]  /*03c0*/  @!P0 HADD2.F32 R17, -RZ, R20.H0_H0 ;  /* 0x20000014ff118230 */ /* 0x004fe40000004100 */
[----:B------:R-:W-:-:S02]  /*03d0*/  IMAD.MOV.U32 R20, RZ, RZ, RZ ;  /* 0x000000ffff147224 */ /* 0x000fc400078e00ff */
[----:B---3--:R-:W-:Y:S02]  /*03e0*/  @!P0 HADD2.F32 R20, -RZ, R19.H0_H0 ;  /* 0x20000013ff148230 */ /* 0x008fe40000004100 */
[----:B------:R-:W-:Y:S02]  /*03f0*/  IMAD.MOV.U32 R19, RZ, RZ, RZ ;  /* 0x000000ffff137224 */ /* 0x000fe400078e00ff */
[----:B----4-:R-:W-:Y:S01]  /*0400*/  @!P5 HADD2.F32 R19, -RZ, R22.H0_H0 ;  /* 0x20000016ff13d230 */ /* 0x010fe20000004100 */
[----:B------:R-:W-:Y:S01]  /*0410*/  HFMA2.MMA R22, -RZ, RZ, 0, 0 ;  /* 0x00000000ff167435 */ /* 0x000fe200000001ff */
[----:B------:R-:W-:-:S04]  /*0420*/  ISETP.GE.AND P0, PT, R16, R31, PT ;  /* 0x0000001f1000720c */ /* 0x000fc80003f06270 */
[----:B------:R-:W-:Y:S01]  /*0430*/  @!P5 HADD2.F32 R22, -RZ, R21.H0_H0 ;  /* 0x20000015ff16d230 */ /* 0x000fe20000004100 */
[----:B0-----:R-:W-:Y:S01]  /*0440*/  IADD3 R6, P5, R4, R13, RZ ;  /* 0x0000000d04067210 */ /* 0x001fe20007fbe0ff */
[----:B------:R-:W2:Y:S04]  /*0450*/  @!P1 LDG.E.U16 R21, desc[UR4][R10.64+0x80] ;  /* 0x000080040a159981 */ /* 0x000ea8000c1e1500 */
[----:B------:R-:W-:-:S03]  /*0460*/  IMAD.X R7, R28, 0x1, R5, P5 ;  /* 0x000000011c077824 */ /* 0x000fc600028e0605 */
[----:B------:R-:W3:Y:S04]  /*0470*/  @!P0 LDG.E.U16 R31, desc[UR4][R10.64+0xc0] ;  /* 0x0000c0040a1f8981 */ /* 0x000ee8000c1e1500 */
[----:B------:R-:W4:Y:S04]  /*0480*/  LDG.E.U8 R10, desc[UR4][R6.64] ;  /* 0x00000004060a7981 */ /* 0x000f28000c1e1100 */
[----:B------:R-:W2:Y:S01]  /*0490*/  LDG.E.U8 R11, desc[UR4][R6.64+0x20] ;  /* 0x00002004060b7981 */ /* 0x000ea2000c1e1100 */
[----:B------:R-:W-:Y:S02]  /*04a0*/  IMAD.MOV.U32 R28, RZ, RZ, RZ ;  /* 0x000000ffff1c7224 */ /* 0x000fe400078e00ff */
[----:B------:R-:W-:-:S02]  /*04b0*/  @!P6 HADD2.F32 R28, -RZ, R33.H0_H0 ;  /* 0x20000021ff1ce230 */ /* 0x000fc40000004100 */
[----:B------:R-:W-:Y:S02]  /*04c0*/  IMAD.MOV.U32 R33, RZ, RZ, RZ ;  /* 0x000000ffff217224 */ /* 0x000fe400078e00ff */
[----:B------:R-:W-:Y:S01]  /*04d0*/  @!P6 HADD2.F32 R33, -RZ, R32.H0_H0 ;  /* 0x20000020ff21e230 */ /* 0x000fe20000004100 */
[----:B-1----:R-:W-:-:S04]  /*04e0*/  IADD3 R8, P6, R29, UR8, RZ ;  /* 0x000000081d087c10 */ /* 0x002fc8000ffde0ff */
[----:B------:R-:W-:Y:S02]  /*04f0*/  IADD3.X R9, R26, UR9, RZ, P6, !PT ;  /* 0x000000091a097c10 */ /* 0x000fe4000b7fe4ff */
[----:B------:R-:W3:Y:S01]  /*0500*/  LDG.E.U8 R26, desc[UR4][R6.64+0x40] ;  /* 0x00004004061a7981 */ /* 0x000ee2000c1e1100 */
[----:B------:R-:W-:Y:S01]  /*0510*/  ISETP.NE.AND P6, PT, R23, RZ, PT ;  /* 0x000000ff1700720c */ /* 0x000fe20003fc5270 */
[----:B------:R-:W-:Y:S01]  /*0520*/  FADD.FTZ R29, RZ, R17 ;  /* 0x00000011ff1d7221 */ /* 0x000fe20000010000 */
[----:B------:R-:W-:-:S04]  /*0530*/  ISETP.NE.AND P5, PT, R24, RZ, PT ;  /* 0x000000ff1800720c */ /* 0x000fc80003fa5270 */
[----:B------:R-:W-:-:S07]  /*0540*/  FSEL R29, R29, RZ, !P5 ;  /* 0x000000ff1d1d7208 */ /* 0x000fce0006800000 */
[----:B------:R-:W-:Y:S01]  /*0550*/  @!P6 FADD.FTZ R29, R29, R19 ;  /* 0x000000131d1de221 */ /* 0x000fe20000010000 */
[----:B------:R-:W-:Y:S02]  /*0560*/  ISETP.NE.AND P6, PT, R25, RZ, PT ;  /* 0x000000ff1900720c */ /* 0x000fe40003fc5270 */
[----:B------:R-:W3:Y:S01]  /*0570*/  LDG.E.U8 R25, desc[UR4][R6.64+0x60] ;  /* 0x0000600406197981 */ /* 0x000ee2000c1e1100 */
[----:B------:R-:W-:Y:S02]  /*0580*/  IMAD.MOV.U32 R32, RZ, RZ, RZ ;  /* 0x000000ffff207224 */ /* 0x000fe400078e00ff */
[----:B------:R-:W-:-:S08]  /*0590*/  IMAD.MOV.U32 R23, RZ, RZ, RZ ;  /* 0x000000ffff177224 */ /* 0x000fd000078e00ff */
[----:B------:R-:W-:Y:S01]  /*05a0*/  @!P6 FADD.FTZ R29, R29, R28 ;  /* 0x0000001c1d1de221 */ /* 0x000fe20000010000 */
[----:B------:R-:W-:Y:S01]  /*05b0*/  ISETP.NE.AND P6, PT, R34, RZ, PT ;  /* 0x000000ff2200720c */ /* 0x000fe20003fc5270 */
[----:B------:R-:W-:Y:S02]  /*05c0*/  @!P2 HADD2.F32 R32, -RZ, R37.H0_H0 ;  /* 0x20000025ff20a230 */ /* 0x000fe40000004100 */
[----:B------:R-:W-:-:S05]  /*05d0*/  @!P4 HADD2.F32 R23, -RZ, R35.H0_H0 ;  /* 0x20000023ff17c230 */ /* 0x000fca0000004100 */
[----:B------:R-:W-:-:S05]  /*05e0*/  FADD.FTZ R35, RZ, R23 ;  /* 0x00000017ff237221 */ /* 0x000fca0000010000 */
[----:B------:R-:W-:Y:S01]  /*05f0*/  @!P6 FADD.FTZ R29, R29, R32 ;  /* 0x000000201d1de221 */ /* 0x000fe20000010000 */
[----:B------:R-:W-:Y:S01]  /*0600*/  MOV R37, RZ ;  /* 0x000000ff00257202 */ /* 0x000fe20000000f00 */
[----:B------:R-:W-:Y:S02]  /*0610*/  @!P3 HADD2.F32 R37, -RZ, R30.H0_H0 ;  /* 0x2000001eff25b230 */ /* 0x000fe40000004100 */
[----:B------:R-:W-:Y:S01]  /*0620*/  IMAD.MOV.U32 R24, RZ, RZ, RZ ;  /* 0x000000ffff187224 */ /* 0x000fe200078e00ff */
[----:B------:R-:W3:Y:S01]  /*0630*/  @!P3 LDG.E.U16 R30, desc[UR4][R8.64+0x40] ;  /* 0x00004004081eb981 */ /* 0x000ee2000c1e1500 */
[----:B----4-:R-:W-:-:S04]  /*0640*/  ISETP.NE.AND P6, PT, R10, RZ, PT ;  /* 0x000000ff0a00720c */ /* 0x010fc80003fc5270 */
[----:B------:R-:W-:Y:S02]  /*0650*/  FSEL R35, R35, RZ, !P6 ;  /* 0x000000ff23237208 */ /* 0x000fe40007000000 */
[----:B--2---:R-:W-:Y:S01]  /*0660*/  ISETP.NE.AND P6, PT, R11, RZ, PT ;  /* 0x000000ff0b00720c */ /* 0x004fe20003fc5270 */
[----:B------:R-:W-:Y:S01]  /*0670*/  @!P1 HADD2.F32 R24, -RZ, R21.H0_H0 ;  /* 0x20000015ff189230 */ /* 0x000fe20000004100 */
[----:B------:R0:W5:Y:S04]  /*0680*/  @!P1 LDG.E.U16 R11, desc[UR4][R8.64+0x80] ;  /* 0x00008004080b9981 */ /* 0x000168000c1e1500 */
[----:B------:R-:W2:Y:S07]  /*0690*/  @!P4 LDG.E.U16 R21, desc[UR4][R8.64] ;  /* 0x000000040815c981 */ /* 0x000eae000c1e1500 */
[----:B------:R-:W-:Y:S01]  /*06a0*/  @!P6 FADD.FTZ R35, R35, R37 ;  /* 0x000000252323e221 */ /* 0x000fe20000010000 */
[----:B---3--:R-:W-:-:S02]  /*06b0*/  ISETP.NE.AND P6, PT, R26, RZ, PT ;  /* 0x000000ff1a00720c */ /* 0x008fc40003fc5270 */
[----:B------:R-:W1:Y:S11]  /*06c0*/  SHFL.BFLY PT, R26, R29, 0x10, 0x1f ;  /* 0x0e001f001d1a7f89 */ /* 0x000e7600000e0000 */
[----:B------:R-:W-:Y:S01]  /*06d0*/  @!P6 FADD.FTZ R35, R35, R24 ;  /* 0x000000182323e221 */ /* 0x000fe20000010000 */
[----:B------:R-:W-:Y:S01]  /*06e0*/  ISETP.NE.AND P6, PT, R25, RZ, PT ;  /* 0x000000ff1900720c */ /* 0x000fe20003fc5270 */
[----:B-1----:R-:W-:-:S05]  /*06f0*/  FADD.FTZ R26, R29, R26 ;  /* 0x0000001a1d1a7221 */ /* 0x002fca0000010000 */
[----:B------:R-:W1:Y:S01]  /*0700*/  SHFL.BFLY PT, R25, R26, 0x8, 0x1f ;  /* 0x0d001f001a197f89 */ /* 0x000e6200000e0000 */
[----:B------:R-:W-:Y:S02]  /*0710*/  @P0 IMAD.MOV.U32 R10, RZ, RZ, RZ ;  /* 0x000000ffff0a0224 */ /* 0x000fe400078e00ff */
[----:B------:R-:W-:Y:S02]  /*0720*/  @!P0 HADD2.F32 R10, -RZ, R31.H0_H0 ;  /* 0x2000001fff0a8230 */ /* 0x000fe40000004100 */
[----:B-1----:R-:W-:Y:S02]  /*0730*/  FADD.FTZ R31, R26, R25 ;  /* 0x000000191a1f7221 */ /* 0x002fe40000010000 */
[----:B------:R0:W5:Y:S01]  /*0740*/  @!P0 LDG.E.U16 R26, desc[UR4][R8.64+0xc0] ;  /* 0x0000c004081a8981 */ /* 0x000162000c1e1500 */
[----:B------:R-:W-:-:S05]  /*0750*/  @!P6 FADD.FTZ R35, R35, R10 ;  /* 0x0000000a2323e221 */ /* 0x000fca0000010000 */
[----:B------:R-:W1:Y:S02]  /*0760*/  SHFL.BFLY PT, R34, R35, 0x10, 0x1f ;  /* 0x0e001f0023227f89 */ /* 0x000e6400000e0000 */
[----:B-1----:R-:W-:-:S05]  /*0770*/  FADD.FTZ R34, R35, R34 ;  /* 0x0000002223227221 */ /* 0x002fca0000010000 */
[----:B------:R-:W1:Y:S02]  /*0780*/  SHFL.BFLY PT, R25, R34, 0x8, 0x1f ;  /* 0x0d001f0022197f89 */ /* 0x000e6400000e0000 */
[----:B-1----:R-:W-:Y:S02]  /*0790*/  FADD.FTZ R34, R34, R25 ;  /* 0x0000001922227221 */ /* 0x002fe40000010000 */
[----:B------:R-:W1:Y:S04]  /*07a0*/  SHFL.BFLY PT, R25, R31, 0x4, 0x1f ;  /* 0x0c801f001f197f89 */ /* 0x000e6800000e0000 */
[----:B------:R-:W3:Y:S01]  /*07b0*/  SHFL.BFLY PT, R29, R34, 0x4, 0x1f ;  /* 0x0c801f00221d7f89 */ /* 0x000ee200000e0000 */
[----:B------:R-:W-:Y:S01]  /*07c0*/  ISETP.GE.AND P6, PT, R27, 0x1, PT ;  /* 0x000000011b00780c */ /* 0x000fe20003fc6270 */
[----:B-1----:R-:W-:Y:S01]  /*07d0*/  FADD.FTZ R31, R31, R25 ;  /* 0x000000191f1f7221 */ /* 0x002fe20000010000 */
[----:B---3--:R-:W-:-:S04]  /*07e0*/  FADD.FTZ R29, R34, R29 ;  /* 0x0000001d221d7221 */ /* 0x008fc80000010000 */
[----:B------:R-:W1:Y:S04]  /*07f0*/  SHFL.BFLY PT, R27, R31, 0x2, 0x1f ;  /* 0x0c401f001f1b7f89 */ /* 0x000e6800000e0000 */
[----:B------:R-:W3:Y:S01]  /*0800*/  SHFL.BFLY PT, R35, R29, 0x2, 0x1f ;  /* 0x0c401f001d237f89 */ /* 0x000ee200000e0000 */
[----:B------:R-:W-:Y:S02]  /*0810*/  IMAD.MOV.U32 R25, RZ, RZ, RZ ;  /* 0x000000ffff197224 */ /* 0x000fe400078e00ff */
[----:B------:R-:W-:Y:S01]  /*0820*/  @!P2 HADD2.F32 R25, -RZ, R36.H0_H0 ;  /* 0x20000024ff19a230 */ /* 0x000fe20000004100 */
[----:B------:R-:W-:Y:S01]  /*0830*/  HFMA2.MMA R36, -RZ, RZ, 0, 0 ;  /* 0x00000000ff247435 */ /* 0x000fe200000001ff */
[----:B------:R-:W-:-:S04]  /*0840*/  IMAD.MOV.U32 R34, RZ, RZ, RZ ;  /* 0x000000ffff227224 */ /* 0x000fc800078e00ff */
[----:B------:R-:W-:Y:S02]  /*0850*/  @!P3 HADD2.F32 R36, -RZ, R30.H0_H0 ;  /* 0x2000001eff24b230 */ /* 0x000fe40000004100 */
[----:B-1----:R-:W-:Y:S01]  /*0860*/  FADD.FTZ R27, R31, R27 ;  /* 0x0000001b1f1b7221 */ /* 0x002fe20000010000 */
[----:B---3--:R-:W-:-:S05]  /*0870*/  FADD.FTZ R29, R29, R35 ;  /* 0x000000231d1d7221 */ /* 0x008fca0000010000 */
[----:B------:R0:W1:Y:S01]  /*0880*/  SHFL.BFLY PT, R30, R29, 0x1, 0x1f ;  /* 0x0c201f001d1e7f89 */ /* 0x00006200000e0000 */
[----:B--2---:R-:W-:-:S03]  /*0890*/  @!P4 HADD2.F32 R34, -RZ, R21.H0_H0 ;  /* 0x20000015ff22c230 */ /* 0x004fc60000004100 */
        /* <DEDUP_REMOVED lines=10> */
[----:B--2---:R-:W-:Y:S01]  /*0940*/  FADD.FTZ R21, R27, R21 ;  /* 0x000000151b157221 */ /* 0x004fe20000010000 */
        /* <DEDUP_REMOVED lines=10> */
[----:B------:R-:W-:-:S05]  /*09f0*/  @!P5 F2FP.F16.F32.PACK_AB R20, RZ, R20 ;  /* 0x00000014ff14d23e */ /* 0x000fca00000000ff */
[----:B------:R0:W-:Y:S02]  /*0a00*/  @!P5 STG.E.U16 desc[UR4][R8.64], R20 ;  /* 0x000000140800d986 */ /* 0x0001e4000c101504 */
.L_x_258:
[----:B------:R-:W-:Y:S05]  /*0a10*/  BSYNC B0 ;  /* 0x0000000000007941 */ /* 0x000fea0003800000 */
.L_x_257:
[----:B------:R-:W-:Y:S04]  /*0a20*/  BSSY B0, `(.L_x_259) ;  /* 0x0000008000007945 */ /* 0x000fe80003800000 */
[----:B------:R-:W-:Y:S05]  /*0a30*/  @P6 BRA `(.L_x_260) ;  /* 0x0000000000186947 */ /* 0x000fea0003800000 */
[----:B------:R-:W2:Y:S02]  /*0a40*/  LDG.E.U8 R0, desc[UR4][R4.64+0x20] ;  /* 0x0000200404007981 */ /* 0x000ea4000c1e1100 */
[----:B--2---:R-:W-:-:S13]  /*0a50*/  ISETP.NE.AND P5, PT, R0, RZ, PT ;  /* 0x000000ff0000720c */ /* 0x004fda0003fa5270 */
[----:B------:R-:W-:Y:S01]  /*0a60*/  @!P5 FFMA.FTZ R22, R21, -R22, R19 ;  /* 0x800000161516d223 */ /* 0x000fe20000010013 */
[----:B------:R1:W-:Y:S04]  /*0a70*/  @P5 STG.E.U16 desc[UR4][R8.64+0x40], RZ ;  /* 0x000040ff08005986 */ /* 0x0003e8000c101504 */
[----:B------:R-:W-:-:S05]  /*0a80*/  @!P5 F2FP.F16.F32.PACK_AB R22, RZ, R22 ;  /* 0x00000016ff16d23e */ /* 0x000fca00000000ff */
[----:B------:R1:W-:Y:S02]  /*0a90*/  @!P5 STG.E.U16 desc[UR4][R8.64+0x40], R22 ;  /* 0x000040160800d986 */ /* 0x0003e4000c101504 */
.L_x_260:
[----:B------:R-:W-:Y:S05]  /*0aa0*/  BSYNC B0 ;  /* 0x0000000000007941 */ /* 0x000fea0003800000 */
.L_x_259:
        /* <DEDUP_REMOVED lines=8> */
.L_x_262:
[----:B------:R-:W-:Y:S05]  /*0b30*/  BSYNC B0 ;  /* 0x0000000000007941 */ /* 0x000fea0003800000 */
.L_x_261:
[----:B------:R-:W-:Y:S04]  /*0b40*/  BSSY B0, `(.L_x_263) ;  /* 0x0000008000007945 */ /* 0x000fe80003800000 */
[----:B------:R-:W-:Y:S05]  /*0b50*/  @P4 BRA `(.L_x_264) ;  /* 0x0000000000184947 */ /* 0x000fea0003800000 */
[----:B------:R-:W3:Y:S02]  /*0b60*/  LDG.E.U8 R4, desc[UR4][R4.64+0x60] ;  /* 0x0000600404047981 */ /* 0x000ee4000c1e1100 */
[----:B---3--:R-:W-:-:S13]  /*0b70*/  ISETP.NE.AND P5, PT, R4, RZ, PT ;  /* 0x000000ff0400720c */ /* 0x008fda0003fa5270 */
[----:B------:R-:W-:Y:S01]  /*0b80*/  @!P5 FFMA.FTZ R25, R21, -R25, R32 ;  /* 0x800000191519d223 */ /* 0x000fe20000010020 */
[----:B------:R3:W-:Y:S04]  /*0b90*/  @P5 STG.E.U16 desc[UR4][R8.64+0xc0], RZ ;  /* 0x0000c0ff08005986 */ /* 0x0007e8000c101504 */
[----:B------:R-:W-:-:S05]  /*0ba0*/  @!P5 F2FP.F16.F32.PACK_AB R25, RZ, R25 ;  /* 0x00000019ff19d23e */ /* 0x000fca00000000ff */
[----:B------:R3:W-:Y:S02]  /*0bb0*/  @!P5 STG.E.U16 desc[UR4][R8.64+0xc0], R25 ;  /* 0x0000c0190800d986 */ /* 0x0007e4000c101504 */
.L_x_264:
[----:B------:R-:W-:Y:S05]  /*0bc0*/  BSYNC B0 ;  /* 0x0000000000007941 */ /* 0x000fea0003800000 */
.L_x_263:
[----:B------:R-:W-:-:S13]  /*0bd0*/  ISETP.GE.AND P5, PT, R2, 0x2, PT ;  /* 0x000000020200780c */ /* 0x000fda0003fa6270 */
[----:B------:R-:W-:Y:S05]  /*0be0*/  @!P5 EXIT ;  /* 0x000000000000d94d */ /* 0x000fea0003800000 */
[----:B------:R-:W-:Y:S01]  /*0bf0*/  LEA R2, P5, R15, UR8, 0x1 ;  /* 0x000000080f027c11 */ /* 0x000fe2000f8a08ff */
[----:B------:R-:W-:Y:S01]  /*0c00*/  BSSY B0, `(.L_x_265) ;  /* 0x000000c000007945 */ /* 0x000fe20003800000 */
[----:B------:R-:W-:Y:S02]  /*0c10*/  IMAD.MOV.U32 R5, RZ, RZ, RZ ;  /* 0x000000ffff057224 */ /* 0x000fe400078e00ff */
[----:B------:R-:W-:Y:S01]  /*0c20*/  FADD.FTZ R30, R29, R30 ;  /* 0x0000001e1d1e7221 */ /* 0x000fe20000010000 */
[----:B------:R-:W-:Y:S01]  /*0c30*/  LEA.HI.X R3, R15, UR9, R18, 0x1, P5 ;  /* 0x000000090f037c11 */ /* 0x000fe2000a8f0c12 */
[----:B-----5:R-:W-:Y:S01]  /*0c40*/  @!P1 HADD2.F32 R5, -RZ, R11.H0_H0 ;  /* 0x2000000bff059230 */ /* 0x020fe20000004100 */
[----:B------:R-:W-:Y:S06]  /*0c50*/  @P2 BRA `(.L_x_266) ;  /* 0x0000000000182947 */ /* 0x000fec0003800000 */
[----:B------:R-:W4:Y:S02]  /*0c60*/  LDG.E.U8 R0, desc[UR4][R6.64] ;  /* 0x0000000406007981 */ /* 0x000f24000c1e1100 */
[----:B----4-:R-:W-:-:S13]  /*0c70*/  ISETP.NE.AND P1, PT, R0, RZ, PT ;  /* 0x000000ff0000720c */ /* 0x010fda0003f25270 */
[----:B------:R-:W-:Y:S01]  /*0c80*/  @!P1 FFMA.FTZ R34, R30, -R34, R23 ;  /* 0x800000221e229223 */ /* 0x000fe20000010017 */
[----:B------:R4:W-:Y:S04]  /*0c90*/  @P1 STG.E.U16 desc[UR4][R2.64], RZ ;  /* 0x000000ff02001986 */ /* 0x0009e8000c101504 */
[----:B------:R-:W-:-:S05]  /*0ca0*/  @!P1 F2FP.F16.F32.PACK_AB R34, RZ, R34 ;  /* 0x00000022ff22923e */ /* 0x000fca00000000ff */
[----:B------:R4:W-:Y:S02]  /*0cb0*/  @!P1 STG.E.U16 desc[UR4][R2.64], R34 ;  /* 0x0000002202009986 */ /* 0x0009e4000c101504 */
.L_x_266:
[----:B------:R-:W-:Y:S05]  /*0cc0*/  BSYNC B0 ;  /* 0x0000000000007941 */ /* 0x000fea0003800000 */
.L_x_265:
[----:B------:R-:W-:Y:S04]  /*0cd0*/  BSSY B0, `(.L_x_267) ;  /* 0x0000008000007945 */ /* 0x000fe80003800000 */
[----:B------:R-:W-:Y:S05]  /*0ce0*/  @P6 BRA `(.L_x_268) ;  /* 0x0000000000186947 */ /* 0x000fea0003800000 */
[----:B------:R-:W5:Y:S02]  /*0cf0*/  LDG.E.U8 R0, desc[UR4][R6.64+0x20] ;  /* 0x0000200406007981 */ /* 0x000f64000c1e1100 */
[----:B-----5:R-:W-:-:S13]  /*0d00*/  ISETP.NE.AND P1, PT, R0, RZ, PT ;  /* 0x000000ff0000720c */ /* 0x020fda0003f25270 */
[----:B------:R-:W-:Y:S01]  /*0d10*/  @!P1 FFMA.FTZ R36, R30, -R36, R37 ;  /* 0x800000241e249223 */ /* 0x000fe20000010025 */
[----:B------:R0:W-:Y:S04]  /*0d20*/  @P1 STG.E.U16 desc[UR4][R2.64+0x40], RZ ;  /* 0x000040ff02001986 */ /* 0x0001e8000c101504 */
[----:B------:R-:W-:-:S05]  /*0d30*/  @!P1 F2FP.F16.F32.PACK_AB R36, RZ, R36 ;  /* 0x00000024ff24923e */ /* 0x000fca00000000ff */
[----:B------:R0:W-:Y:S02]  /*0d40*/  @!P1 STG.E.U16 desc[UR4][R2.64+0x40], R36 ;  /* 0x0000402402009986 */ /* 0x0001e4000c101504 */
.L_x_268:
[----:B------:R-:W-:Y:S05]  /*0d50*/  BSYNC B0 ;  /* 0x0000000000007941 */ /* 0x000fea0003800000 */
.L_x_267:
        /* <DEDUP_REMOVED lines=8> */
.L_x_270:
[----:B------:R-:W-:Y:S05]  /*0de0*/  BSYNC B0 ;  /* 0x0000000000007941 */ /* 0x000fea0003800000 */
.L_x_269:
[----:B------:R-:W-:Y:S05]  /*0df0*/  @P4 EXIT ;  /* 0x000000000000494d */ /* 0x000fea0003800000 */
[----:B------:R-:W5:Y:S01]  /*0e00*/  LDG.E.U8 R6, desc[UR4][R6.64+0x60] ;  /* 0x0000600406067981 */ /* 0x000f62000c1e1100 */
[----:B0-----:R-:W-:Y:S02]  /*0e10*/  @P0 IMAD.MOV.U32 R5, RZ, RZ, RZ ;  /* 0x000000ffff050224 */ /* 0x001fe400078e00ff */
[----:B------:R-:W-:Y:S01]  /*0e20*/  @!P0 HADD2.F32 R5, -RZ, R26.H0_H0 ;  /* 0x2000001aff058230 */ /* 0x000fe20000004100 */
[----:B-----5:R-:W-:-:S13]  /*0e30*/  ISETP.NE.AND P1, PT, R6, RZ, PT ;  /* 0x000000ff0600720c */ /* 0x020fda0003f25270 */
[----:B------:R0:W-:Y:S01]  /*0e40*/  @P1 STG.E.U16 desc[UR4][R2.64+0xc0], RZ ;  /* 0x0000c0ff02001986 */ /* 0x0001e2000c101504 */
[----:B------:R-:W-:Y:S05]  /*0e50*/  @P1 EXIT ;  /* 0x000000000000194d */ /* 0x000fea0003800000 */
[----:B------:R-:W-:-:S05]  /*0e60*/  FFMA.FTZ R5, R30, -R5, R10 ;  /* 0x800000051e057223 */ /* 0x000fca000001000a */
[----:B------:R-:W-:-:S05]  /*0e70*/  F2FP.F16.F32.PACK_AB R5, RZ, R5 ;  /* 0x00000005ff05723e */ /* 0x000fca00000000ff */
[----:B------:R-:W-:Y:S01]  /*0e80*/  STG.E.U16 desc[UR4][R2.64+0xc0], R5 ;  /* 0x0000c00502007986 */ /* 0x000fe2000c101504 */
[----:B------:R-:W-:Y:S05]  /*0e90*/  EXIT ;  /* 0x000000000000794d */ /* 0x000fea0003800000 */
.L_x_271:
        /* <DEDUP_REMOVED lines=14> */
.L_x_11650:


//--------------------- .text._ZN43_GLOBAL__N__9ae7fba5_10_SoftMax_cu_9f978f6321softmax_warp_backwardIN3c104HalfES2_fLi6ELb0ELb1EEEvPT0_PKT_S7_iiiPKb --------------------------
	.section	.text._ZN43_GLOBAL__N__9ae7fba5_10_SoftMax_cu_9f978f6321softmax_warp_backwardIN3c104HalfES2_fLi6ELb0ELb1EEEvPT0_PKT_S7_iiiPKb,"ax",@progbits
	.align	128
.text._ZN43_GLOBAL__N__9ae7fba5_10_SoftMax_cu_9f978f6321softmax_warp_backwardIN3c104HalfES2_fLi6ELb0ELb1EEEvPT0_PKT_S7_iiiPKb:
        .type           _ZN43_GLOBAL__N__9ae7fba5_10_SoftMax_cu_9f978f6321softmax_warp_backwardIN3c104HalfES2_fLi6ELb0ELb1EEEvPT0_PKT_S7_iiiPKb,@function
        .size           _ZN43_GLOBAL__N__9ae7fba5_10_SoftMax_cu_9f978f6321softmax_warp_backwardIN3c104HalfES2_fLi6ELb0ELb1EEEvPT0_PKT_S7_iiiPKb,(.L_x_11651 - _ZN43_GLOBAL__N__9ae7fba5_10_SoftMax_cu_9f978f6321softmax_warp_backwardIN3c104HalfES2_fLi6ELb0ELb1EEEvPT0_PKT_S7_iiiPKb)
        .other          _ZN43_GLOBAL__N__9ae7fba5_10_SoftMax_cu_9f978f6321softmax_warp_backwardIN3c104HalfES2_fLi6ELb0ELb1EEEvPT0_PKT_S7_iiiPKb,@"STO_CUDA_ENTRY STV_DEFAULT"
_ZN43_GLOBAL__N__9ae7fba5_10_SoftMax_cu_9f978f6321softmax_warp_backwardIN3c104HalfES2_fLi6ELb0ELb1EEEvPT0_PKT_S7_iiiPKb:
        /* <DEDUP_REMOVED lines=9> */
[----:B------:R-:W-:Y:S01]  /*0090*/  ULDC.64 UR4, c[0x0][0x228] ;  /* 0x00008a0000047ab9 */ /* 0x000fe20000000a00 */
[----:B-1----:R-:W-:-:S02]  /*00a0*/  LOP3.LUT R16, R16, 0x1f, RZ, 0xc0, !PT ;  /* 0x0000001f10107812 */ /* 0x002fc400078ec0ff */
[----:B------:R-:W-:-:S05]  /*00b0*/  IMAD.SHL.U32 R15, R0, 0x2, RZ ;  /* 0x00000002000f7824 */ /* 0x000fca00078e00ff */
        /* <DEDUP_REMOVED lines=10> */
[----:B------:R-:W-:Y:S02]  /*0160*/  ISETP.GE.AND P4, PT, R14, R3, PT ;  /* 0x000000030e00720c */ /* 0x000fe40003f86270 */
[----:B------:R-:W-:Y:S02]  /*0170*/  IADD3 R4, P0, R15, UR6, RZ ;  /* 0x000000060f047c10 */ /* 0x000fe4000ff1e0ff */
[----:B------:R-:W-:Y:S02]  /*0180*/  VIMNMX R18, R26, 0x2, PT ;  /* 0x000000021a127848 */ /* 0x000fe40003fe0100 */
[----:B------:R-:W-:-:S02]  /*0190*/  SHF.R.S32.HI R3, RZ, 0x1f, R17 ;  /* 0x0000001fff037819 */ /* 0x000fc40000011411 */
[----:B------:R-:W-:Y:S02]  /*01a0*/  IADD3 R0, P1, R15, R17, RZ ;  /* 0x000000110f007210 */ /* 0x000fe40007f3e0ff */
[C---:B------:R-:W-:Y:S01]  /*01b0*/  IADD3.X R5, R13.reuse, UR7, RZ, P0, !PT ;  /* 0x000000070d057c10 */ /* 0x040fe200087fe4ff */
[----:B------:R-:W-:Y:S01]  /*01c0*/  ULDC.64 UR6, c[0x0][0x218] ;  /* 0x0000860000067ab9 */ /* 0x000fe20000000a00 */
[----:B------:R-:W-:Y:S01]  /*01d0*/  ISETP.GT.AND P0, PT, R18, 0x1, PT ;  /* 0x000000011200780c */ /* 0x000fe20003f04270 */
[----:B------:R-:W-:Y:S01]  /*01e0*/  IMAD.X R7, R13, 0x1, R3, P1 ;  /* 0x000000010d077824 */ /* 0x000fe200008e0603 */
[----:B------:R0:W3:Y:S02]  /*01f0*/  @!P4 LDG.E.U16 R19, desc[UR4][R8.64+0x40] ;  /* 0x000040040813c981 */ /* 0x0000e4000c1e1500 */
[----:B------:R-:W-:Y:S02]  /*0200*/  SEL R11, R17, RZ, P0 ;  /* 0x000000ff110b7207 */ /* 0x000fe40000000000 */
[C---:B------:R-:W-:Y:S01]  /*0210*/  SHF.L.U64.HI R12, R0.reuse, 0x1, R7 ;  /* 0x00000001000c7819 */ /* 0x040fe20000010207 */
[----:B------:R-:W-:Y:S01]  /*0220*/  IMAD.SHL.U32 R0, R0, 0x2, RZ ;  /* 0x0000000200007824 */ /* 0x000fe200078e00ff */
[----:B------:R-:W-:Y:S01]  /*0230*/  ISETP.GE.AND P2, PT, R16, R11, PT ;  /* 0x0000000b1000720c */ /* 0x000fe20003f46270 */
[----:B------:R-:W4:Y:S01]  /*0240*/  LDG.E.U8 R20, desc[UR4][R4.64+0x20] ;  /* 0x0000200404147981 */ /* 0x000f22000c1e1100 */
[----:B------:R-:W-:-:S02]  /*0250*/  IADD3 R2, P1, R4, R17, RZ ;  /* 0x0000001104027210 */ /* 0x000fc40007f3e0ff */
[----:B------:R-:W-:Y:S01]  /*0260*/  IADD3 R6, P0, R0, UR6, RZ ;  /* 0x0000000600067c10 */ /* 0x000fe2000ff1e0ff */
[----:B------:R-:W3:Y:S01]  /*0270*/  LDG.E.U8 R21, desc[UR4][R4.64] ;  /* 0x0000000404157981 */ /* 0x000ee2000c1e1100 */
[----:B0-----:R-:W0:Y:S01]  /*0280*/  LDC.64 R8, c[0x0][0x220] ;  /* 0x00008800ff087b82 */ /* 0x001e220000000a00 */
[----:B------:R-:W-:Y:S01]  /*0290*/  IMAD.X R3, R3, 0x1, R5, P1 ;  /* 0x0000000103037824 */ /* 0x000fe200008e0605 */
[----:B------:R-:W-:Y:S01]  /*02a0*/  IADD3.X R7, R12, UR7, RZ, P0, !PT ;  /* 0x000000070c077c10 */ /* 0x000fe200087fe4ff */
[----:B------:R-:W-:Y:S01]  /*02b0*/  ULDC.64 UR6, c[0x0][0x220] ;  /* 0x0000880000067ab9 */ /* 0x000fe20000000a00 */
[----:B------:R-:W-:Y:S02]  /*02c0*/  ISETP.GE.AND P1, PT, R14, R11, PT ;  /* 0x0000000b0e00720c */ /* 0x000fe40003f26270 */
[----:B------:R-:W3:Y:S04]  /*02d0*/  LDG.E.U8 R23, desc[UR4][R2.64+0x20] ;  /* 0x0000200402177981 */ /* 0x000ee8000c1e1100 */
[----:B------:R-:W3:Y:S04]  /*02e0*/  @!P2 LDG.E.U16 R22, desc[UR4][R6.64] ;  /* 0x000000040616a981 */ /* 0x000ee8000c1e1500 */
[----:B------:R-:W3:Y:S04]  /*02f0*/  LDG.E.U8 R24, desc[UR4][R2.64] ;  /* 0x0000000402187981 */ /* 0x000ee8000c1e1100 */
[----:B------:R1:W3:Y:S01]  /*0300*/  @!P1 LDG.E.U16 R25, desc[UR4][R6.64+0x40] ;  /* 0x0000400406199981 */ /* 0x0002e2000c1e1500 */
[----:B------:R-:W-:Y:S01]  /*0310*/  IADD3 R10, P0, R0, UR6, RZ ;  /* 0x00000006000a7c10 */ /* 0x000fe2000ff1e0ff */
[----:B0-----:R-:W-:-:S03]  /*0320*/  IMAD.WIDE R8, R15, 0x2, R8 ;  /* 0x000000020f087825 */ /* 0x001fc600078e0208 */
[----:B------:R-:W-:Y:S02]  /*0330*/  IADD3.X R11, R12, UR7, RZ, P0, !PT ;  /* 0x000000070c0b7c10 */ /* 0x000fe400087fe4ff */
[----:B------:R-:W3:Y:S01]  /*0340*/  @!P3 LDG.E.U16 R29, desc[UR4][R8.64] ;  /* 0x00000004081db981 */ /* 0x000ee2000c1e1500 */
[----:B------:R-:W-:-:S03]  /*0350*/  IMAD.MOV.U32 R28, RZ, RZ, RZ ;  /* 0x000000ffff1c7224 */ /* 0x000fc600078e00ff */
[----:B------:R0:W3:Y:S01]  /*0360*/  @!P4 LDG.E.U16 R8, desc[UR4][R8.64+0x40] ;  /* 0x000040040808c981 */ /* 0x0000e2000c1e1500 */
[----:B-1----:R-:W-:Y:S01]  /*0370*/  CS2R R6, SRZ ;  /* 0x0000000000067805 */ /* 0x002fe2000001ff00 */
[----:B--2---:R-:W-:Y:S02]  /*0380*/  @!P3 HADD2.F32 R28, -RZ, R27.H0_H0 ;  /* 0x2000001bff1cb230 */ /* 0x004fe40000004100 */
[----:B------:R1:W5:Y:S04]  /*0390*/  @!P2 LDG.E.U16 R27, desc[UR4][R10.64] ;  /* 0x000000040a1ba981 */ /* 0x000368000c1e1500 */
[----:B------:R1:W5:Y:S01]  /*03a0*/  @!P1 LDG.E.U16 R10, desc[UR4][R10.64+0x40] ;  /* 0x000040040a0a9981 */ /* 0x000362000c1e1500 */
[----:B0-----:R-:W-:Y:S01]  /*03b0*/  FADD.FTZ R9, RZ, R28 ;  /* 0x0000001cff097221 */ /* 0x001fe20000010000 */
[----:B----4-:R-:W-:-:S02]  /*03c0*/  ISETP.NE.AND P6, PT, R20, RZ, PT ;  /* 0x000000ff1400720c */ /* 0x010fc40003fc5270 */
[----:B---3--:R-:W-:Y:S01]  /*03d0*/  ISETP.NE.AND P0, PT, R21, RZ, PT ;  /* 0x000000ff1500720c */ /* 0x008fe20003f05270 */
[----:B------:R-:W-:-:S03]  /*03e0*/  @!P4 HADD2.F32 R6, -RZ, R19.H0_H0 ;  /* 0x20000013ff06c230 */ /* 0x000fc60000004100 */
[----:B------:R-:W-:Y:S02]  /*03f0*/  FSEL R9, R9, RZ, !P0 ;  /* 0x000000ff09097208 */ /* 0x000fe40004000000 */
[----:B------:R-:W-:Y:S01]  /*0400*/  ISETP.NE.AND P5, PT, R23, RZ, PT ;  /* 0x000000ff1700720c */ /* 0x000fe20003fa5270 */
[----:B------:R-:W-:-:S04]  /*0410*/  @!P2 HADD2.F32 R7, -RZ, R22.H0_H0 ;  /* 0x20000016ff07a230 */ /* 0x000fc80000004100 */
[----:B------:R-:W-:Y:S01]  /*0420*/  @!P6 FADD.FTZ R9, R9, R6 ;  /* 0x000000060909e221 */ /* 0x000fe20000010000 */
[----:B------:R-:W-:Y:S01]  /*0430*/  ISETP.NE.AND P6, PT, R24, RZ, PT ;  /* 0x000000ff1800720c */ /* 0x000fe20003fc5270 */
[----:B------:R-:W-:Y:S01]  /*0440*/  FADD.FTZ R20, RZ, R7 ;  /* 0x00000007ff147221 */ /* 0x000fe20000010000 */
[----:B------:R-:W-:Y:S02]  /*0450*/  @P1 IMAD.MOV.U32 R19, RZ, RZ, RZ ;  /* 0x000000ffff131224 */ /* 0x000fe400078e00ff */
[----:B------:R-:W-:Y:S02]  /*0460*/  @!P1 HADD2.F32 R19, -RZ, R25.H0_H0 ;  /* 0x20000019ff139230 */ /* 0x000fe40000004100 */
[----:B------:R-:W-:-:S05]  /*0470*/  FSEL R20, R20, RZ, !P6 ;  /* 0x000000ff14147208 */ /* 0x000fca0007000000 */
[----:B------:R-:W-:Y:S01]  /*0480*/  @!P5 FADD.FTZ R20, R20, R19 ;  /* 0x000000131414d221 */ /* 0x000fe20000010000 */
[----:B------:R-:W0:Y:S04]  /*0490*/  SHFL.BFLY PT, R22, R9, 0x10, 0x1f ;  /* 0x0e001f0009167f89 */ /* 0x000e2800000e0000 */
[----:B------:R-:W2:Y:S01]  /*04a0*/  SHFL.BFLY PT, R21, R20, 0x10, 0x1f ;  /* 0x0e001f0014157f89 */ /* 0x000ea200000e0000 */
[----:B0-----:R-:W-:Y:S01]  /*04b0*/  FADD.FTZ R22, R9, R22 ;  /* 0x0000001609167221 */ /* 0x001fe20000010000 */
[----:B--2---:R-:W-:-:S04]  /*04c0*/  FADD.FTZ R21, R20, R21 ;  /* 0x0000001514157221 */ /* 0x004fc80000010000 */
        /* <DEDUP_REMOVED lines=10> */
[----:B------:R-:W-:Y:S01]  /*0570*/  ISETP.GE.AND P5, PT, R18, 0x1, PT ;  /* 0x000000011200780c */ /* 0x000fe20003fa6270 */
[----:B------:R-:W-:Y:S02]  /*0580*/  IMAD.MOV.U32 R23, RZ, RZ, RZ ;  /* 0x000000ffff177224 */ /* 0x000fe400078e00ff */
[----:B------:R-:W-:Y:S02]  /*0590*/  @!P4 HADD2.F32 R23, -RZ, R8.H0_H0 ;  /* 0x20000008ff17c230 */ /* 0x000fe40000004100 */
[----:B0-----:R-:W-:Y:S01]  /*05a0*/  FADD.FTZ R20, R9, R20 ;  /* 0x0000001409147221 */ /* 0x001fe20000010000 */
[----:B--2---:R-:W-:-:S04]  /*05b0*/  FADD.FTZ R18, R24, R25 ;  /* 0x0000001918127221 */ /* 0x004fc80000010000 */
[----:B------:R1:W0:Y:S01]  /*05c0*/  SHFL.BFLY PT, R22, R20, 0x1, 0x1f ;  /* 0x0c201f0014167f89 */ /* 0x00022200000e0000 */
[----:B------:R-:W-:-:S03]  /*05d0*/  IMAD.MOV.U32 R25, RZ, RZ, RZ ;  /* 0x000000ffff197224 */ /* 0x000fc600078e00ff */
[----:B------:R1:W2:Y:S01]  /*05e0*/  SHFL.BFLY PT, R21, R18, 0x1, 0x1f ;  /* 0x0c201f0012157f89 */ /* 0x0002a200000e0000 */
[----:B------:R-:W-:Y:S01]  /*05f0*/  @!P3 HADD2.F32 R25, -RZ, R29.H0_H0 ;  /* 0x2000001dff19b230 */ /* 0x000fe20000004100 */
[----:B------:R-:W-:Y:S06]  /*0600*/  @!P5 EXIT ;  /* 0x000000000000d94d */ /* 0x000fec0003800000 */
[-C--:B------:R-:W-:Y:S01]  /*0610*/  ISETP.GE.AND P5, PT, R16, R17.reuse, PT ;  /* 0x000000111000720c */ /* 0x080fe20003fa6270 */
[----:B------:R-:W-:Y:S01]  /*0620*/  ULDC.64 UR6, c[0x0][0x210] ;  /* 0x0000840000067ab9 */ /* 0x000fe20000000a00 */
[----:B------:R-:W-:Y:S01]  /*0630*/  BSSY B0, `(.L_x_272) ;  /* 0x000000b000007945 */ /* 0x000fe20003800000 */
[C---:B------:R-:W-:Y:S01]  /*0640*/  LEA R8, P6, R15.reuse, UR6, 0x1 ;  /* 0x000000060f087c11 */ /* 0x040fe2000f8c08ff */
[----:B01----:R-:W-:Y:S01]  /*0650*/  FADD.FTZ R11, R20, R22 ;  /* 0x00000016140b7221 */ /* 0x003fe20000010000 */
[----:B------:R-:W-:Y:S02]  /*0660*/  ISETP.GE.AND P3, PT, R14, R17, PT ;  /* 0x000000110e00720c */ /* 0x000fe40003f66270 */
[----:B------:R-:W-:Y:S02]  /*0670*/  ISETP.GE.AND P4, PT, R26, 0x2, PT ;  /* 0x000000021a00780c */ /* 0x000fe40003f86270 */
[----:B------:R-:W-:-:S04]  /*0680*/  LEA.HI.X R9, R15, UR7, R13, 0x1, P6 ;  /* 0x000000070f097c11 */ /* 0x000fc8000b0f0c0d */
[----:B------:R-:W-:Y:S07]  /*0690*/  @P5 BRA `(.L_x_273) ;  /* 0x0000000000105947 */ /* 0x000fee0003800000 */
[----:B------:R-:W-:Y:S01]  /*06a0*/  @!P0 FFMA.FTZ R25, R11, -R25, R28 ;  /* 0x800000190b198223 */ /* 0x000fe2000001001c */
[----:B------:R0:W-:Y:S04]  /*06b0*/  @P0 STG.E.U16 desc[UR4][R8.64], RZ ;  /* 0x000000ff08000986 */ /* 0x0001e8000c101504 */
[----:B------:R-:W-:-:S05]  /*06c0*/  @!P0 F2FP.F16.F32.PACK_AB R25, RZ, R25 ;  /* 0x00000019ff19823e */ /* 0x000fca00000000ff */
[----:B------:R0:W-:Y:S02]  /*06d0*/  @!P0 STG.E.U16 desc[UR4][R8.64], R25 ;  /* 0x0000001908008986 */ /* 0x0001e4000c101504 */
.L_x_273:
[----:B------:R-:W-:Y:S05]  /*06e0*/  BSYNC B0 ;  /* 0x0000000000007941 */ /* 0x000fea0003800000 */
.L_x_272:
        /* <DEDUP_REMOVED lines=8> */
.L_x_275:
[----:B------:R-:W-:Y:S05]  /*0770*/  BSYNC B0 ;  /* 0x0000000000007941 */ /* 0x000fea0003800000 */
.L_x_274:
[----:B------:R-:W-:Y:S05]  /*0780*/  @!P4 EXIT ;  /* 0x000000000000c94d */ /* 0x000fea0003800000 */
[----:B------:R-:W-:Y:S01]  /*0790*/  IADD3 R4, P0, R0, UR6, RZ ;  /* 0x0000000600047c10 */ /* 0x000fe2000ff1e0ff */
[----:B------:R-:W-:Y:S01]  /*07a0*/  BSSY B0, `(.L_x_276) ;  /* 0x000000c000007945 */ /* 0x000fe20003800000 */
[----:B------:R-:W-:Y:S02]  /*07b0*/  IMAD.MOV.U32 R0, RZ, RZ, RZ ;  /* 0x000000ffff007224 */ /* 0x000fe400078e00ff */
[----:B--2---:R-:W-:Y:S01]  /*07c0*/  FADD.FTZ R18, R18, R21 ;  /* 0x0000001512127221 */ /* 0x004fe20000010000 */
[----:B------:R-:W-:Y:S01]  /*07d0*/  IADD3.X R5, R12, UR7, RZ, P0, !PT ;  /* 0x000000070c057c10 */ /* 0x000fe200087fe4ff */
[----:B-----5:R-:W-:Y:S01]  /*07e0*/  @!P2 HADD2.F32 R0, -RZ, R27.H0_H0 ;  /* 0x2000001bff00a230 */ /* 0x020fe20000004100 */
[----:B------:R-:W-:Y:S06]  /*07f0*/  @P5 BRA `(.L_x_277) ;  /* 0x0000000000185947 */ /* 0x000fec0003800000 */
[----:B------:R-:W2:Y:S02]  /*0800*/  LDG.E.U8 R6, desc[UR4][R2.64] ;  /* 0x0000000402067981 */ /* 0x000ea4000c1e1100 */
[----:B--2---:R-:W-:-:S13]  /*0810*/  ISETP.NE.AND P0, PT, R6, RZ, PT ;  /* 0x000000ff0600720c */ /* 0x004fda0003f05270 */
[----:B------:R-:W-:Y:S01]  /*0820*/  @!P0 FFMA.FTZ R0, R18, -R0, R7 ;  /* 0x8000000012008223 */ /* 0x000fe20000010007 */
[----:B------:R2:W-:Y:S04]  /*0830*/  @P0 STG.E.U16 desc[UR4][R4.64], RZ ;  /* 0x000000ff04000986 */ /* 0x0005e8000c101504 */
[----:B------:R-:W-:-:S05]  /*0840*/  @!P0 F2FP.F16.F32.PACK_AB R0, RZ, R0 ;  /* 0x00000000ff00823e */ /* 0x000fca00000000ff */
[----:B------:R2:W-:Y:S02]  /*0850*/  @!P0 STG.E.U16 desc[UR4][R4.64], R0 ;  /* 0x0000000004008986 */ /* 0x0005e4000c101504 */
.L_x_277:
[----:B------:R-:W-:Y:S05]  /*0860*/  BSYNC B0 ;  /* 0x0000000000007941 */ /* 0x000fea0003800000 */
.L_x_276:
[----:B------:R-:W-:Y:S05]  /*0870*/  @P3 EXIT ;  /* 0x000000000000394d */ /* 0x000fea0003800000 */
[----:B------:R-:W3:Y:S01]  /*0880*/  LDG.E.U8 R2, desc[UR4][R2.64+0x20] ;  /* 0x0000200402027981 */ /* 0x000ee2000c1e1100 */
[----:B--2---:R-:W-:Y:S02]  /*0890*/  @P1 IMAD.MOV.U32 R0, RZ, RZ, RZ ;  /* 0x000000ffff001224 */ /* 0x004fe400078e00ff */
[----:B------:R-:W-:Y:S01]  /*08a0*/  @!P1 HADD2.F32 R0, -RZ, R10.H0_H0 ;  /* 0x2000000aff009230 */ /* 0x000fe20000004100 */
[----:B---3--:R-:W-:-:S13]  /*08b0*/  ISETP.NE.AND P0, PT, R2, RZ, PT ;  /* 0x000000ff0200720c */ /* 0x008fda0003f05270 */
[----:B------:R2:W-:Y:S01]  /*08c0*/  @P0 STG.E.U16 desc[UR4][R4.64+0x40], RZ ;  /* 0x000040ff04000986 */ /* 0x0005e2000c101504 */
[----:B------:R-:W-:Y:S05]  /*08d0*/  @P0 EXIT ;  /* 0x000000000000094d */ /* 0x000fea0003800000 */
[----:B------:R-:W-:-:S05]  /*08e0*/  FFMA.FTZ R0, R18, -R0, R19 ;  /* 0x8000000012007223 */ /* 0x000fca0000010013 */
[----:B------:R-:W-:-:S05]  /*08f0*/  F2FP.F16.F32.PACK_AB R0, RZ, R0 ;  /* 0x00000000ff00723e */ /* 0x000fca00000000ff */
[----:B------:R-:W-:Y:S01]  /*0900*/  STG.E.U16 desc[UR4][R4.64+0x40], R0 ;  /* 0x0000400004007986 */ /* 0x000fe2000c101504 */
[----:B------:R-:W-:Y:S05]  /*0910*/  EXIT ;  /* 0x000000000000794d */ /* 0x000fea0003800000 */
.L_x_278:
        /* <DEDUP_REMOVED lines=14> */
.L_x_11651:


//--------------------- .text._ZN43_GLOBAL__N__9ae7fba5_10_SoftMax_cu_9f978f6321softmax_warp_backwardIN3c104HalfES2_fLi5ELb0ELb1EEEvPT0_PKT_S7_iiiPKb --------------------------
	.section	.text._ZN43_GLOBAL__N__9ae7fba5_10_SoftMax_cu_9f978f6321softmax_warp_backwardIN3c104HalfES2_fLi5ELb0ELb1EEEvPT0_PKT_S7_iiiPKb,"ax",@progbits
	.align	128
.text._ZN43_GLOBAL__N__9ae7fba5_10_SoftMax_cu_9f978f6321softmax_warp_backwardIN3c104HalfES2_fLi5ELb0ELb1EEEvPT0_PKT_S7_iiiPKb:
        .type           _ZN43_GLOBAL__N__9ae7fba5_10_SoftMax_cu_9f978f6321softmax_warp_backwardIN3c104HalfES2_fLi5ELb0ELb1EEEvPT0_PKT_S7_iiiPKb,@function
        .size           _ZN43_GLOBAL__N__9ae7fba5_10_SoftMax_cu_9f978f6321softmax_warp_backwardIN3c104HalfES2_fLi5ELb0ELb1EEEvPT0_PKT_S7_iiiPKb,(.L_x_11652 - _ZN43_GLOBAL__N__9ae7fba5_10_SoftMax_cu_9f978f6321softmax_warp_backwardIN3c104HalfES2_fLi5ELb0ELb1EEEvPT0_PKT_S7_iiiPKb)
        .other          _ZN43_GLOBAL__N__9ae7fba5_10_SoftMax_cu_9f978f6321softmax_warp_backwardIN3c104HalfES2_fLi5ELb0ELb1EEEvPT0_PKT_S7_iiiPKb,@"STO_CUDA_ENTRY STV_DEFAULT"
_ZN43_GLOBAL__N__9ae7fba5_10_SoftMax_cu_9f978f6321softmax_warp_backwardIN3c104HalfES2_fLi5ELb0ELb1EEEvPT0_PKT_S7_iiiPKb:
        /* <DEDUP_REMOVED lines=40> */
[----:B------:R-:W4:Y:S03]  /*0280*/  LDG.E.U8 R4, desc[UR4][R4.64] ;  /* 0x0000000404047981 */ /* 0x000f26000c1e1100 */
        /* <DEDUP_REMOVED lines=8> */
[----:B---3--:R-:W-:Y:S01]  /*0310*/  @!P0 HADD2.F32 R18, -RZ, R19.H0_H0 ;  /* 0x20000013ff128230 */ /* 0x008fe20000004100 */
[----:B----4-:R-:W-:-:S04]  /*0320*/  ISETP.NE.AND P3, PT, R4, RZ, PT ;  /* 0x000000ff0400720c */ /* 0x010fc80003f65270 */
[----:B------:R-:W-:Y:S01]  /*0330*/  FADD.FTZ R5, RZ, R18 ;  /* 0x00000012ff057221 */ /* 0x000fe20000010000 */
[----:B------:R-:W-:-:S04]  /*0340*/  @!P1 HADD2.F32 R17, -RZ, R6.H0_H0 ;  /* 0x20000006ff119230 */ /* 0x000fc80000004100 */
[----:B------:R-:W-:Y:S02]  /*0350*/  FSEL R5, R5, RZ, !P3 ;  /* 0x000000ff05057208 */ /* 0x000fe40005800000 */
[----:B------:R-:W-:Y:S01]  /*0360*/  ISETP.NE.AND P4, PT, R23, RZ, PT ;  /* 0x000000ff1700720c */ /* 0x000fe20003f85270 */
[----:B------:R-:W-:Y:S02]  /*0370*/  FADD.FTZ R4, RZ, R17 ;  /* 0x00000011ff047221 */ /* 0x000fe40000010000 */
[----:B------:R-:W1:Y:S03]  /*0380*/  SHFL.BFLY PT, R6, R5, 0x10, 0x1f ;  /* 0x0e001f0005067f89 */ /* 0x000e6600000e0000 */
        /* <DEDUP_REMOVED lines=28> */
[----:B-----5:R-:W-:Y:S02]  /*0550*/  @!P0 HADD2.F32 R5, -RZ, R14.H0_H0 ;  /* 0x2000000eff058230 */ /* 0x020fe40000004100 */
[----:B0-----:R-:W-:-:S07]  /*0560*/  FADD.FTZ R23, R23, R26 ;  /* 0x0000001a17177221 */ /* 0x001fce0000010000 */
[----:B------:R-:W-:Y:S05]  /*0570*/  @P4 BRA `(.L_x_280) ;  /* 0x00000000001c4947 */ /* 0x000fea0003800000 */
[----:B------:R-:W-:Y:S01]  /*0580*/  @!P3 FFMA.FTZ R5, R23, -R5, R18 ;  /* 0x800000051705b223 */ /* 0x000fe20000010012 */
[----:B------:R-:W-:Y:S02]  /*0590*/  ULDC.64 UR6, c[0x0][0x210] ;  /* 0x0000840000067ab9 */ /* 0x000fe40000000a00 */
[C---:B------:R-:W-:Y:S02]  /*05a0*/  LEA R4, P0, R8.reuse, UR6, 0x1 ;  /* 0x0000000608047c11 */ /* 0x040fe4000f8008ff */
[----:B------:R-:W-:Y:S02]  /*05b0*/  @!P3 F2FP.F16.F32.PACK_AB R0, RZ, R5 ;  /* 0x00000005ff00b23e */ /* 0x000fe400000000ff */
[----:B------:R-:W-:-:S05]  /*05c0*/  LEA.HI.X R5, R8, UR7, R11, 0x1, P0 ;  /* 0x0000000708057c11 */ /* 0x000fca00080f0c0b */
[----:B------:R0:W-:Y:S04]  /*05d0*/  @P3 STG.E.U16 desc[UR4][R4.64], RZ ;  /* 0x000000ff04003986 */ /* 0x0001e8000c101504 */
[----:B------:R0:W-:Y:S02]  /*05e0*/  @!P3 STG.E.U16 desc[UR4][R4.64], R0 ;  /* 0x000000000400b986 */ /* 0x0001e4000c101504 */
.L_x_280:
[----:B------:R-:W-:Y:S05]  /*05f0*/  BSYNC B0 ;  /* 0x0000000000007941 */ /* 0x000fea0003800000 */
.L_x_279:
        /* <DEDUP_REMOVED lines=8> */
[----:B------:R-:W-:Y:S01]  /*0680*/  @!P1 HADD2.F32 R0, -RZ, R7.H0_H0 ;  /* 0x20000007ff009230 */ /* 0x000fe20000004100 */
[----:B------:R-:W-:Y:S02]  /*0690*/  LEA.HI.X R5, R10, UR7, R11, 0x1, P2 ;  /* 0x000000070a057c11 */ /* 0x000fe400090f0c0b */
[----:B--2---:R-:W-:-:S13]  /*06a0*/  ISETP.NE.AND P0, PT, R2, RZ, PT ;  /* 0x000000ff0200720c */ /* 0x004fda0003f05270 */
[----:B------:R0:W-:Y:S01]  /*06b0*/  @P0 STG.E.U16 desc[UR4][R4.64], RZ ;  /* 0x000000ff04000986 */ /* 0x0001e2000c101504 */
[----:B------:R-:W-:Y:S05]  /*06c0*/  @P0 EXIT ;  /* 0x000000000000094d */ /* 0x000fea0003800000 */
[----:B------:R-:W-:-:S05]  /*06d0*/  FFMA.FTZ R0, R6, -R0, R17 ;  /* 0x8000000006007223 */ /* 0x000fca0000010011 */
[----:B------:R-:W-:-:S05]  /*06e0*/  F2FP.F16.F32.PACK_AB R0, RZ, R0 ;  /* 0x00000000ff00723e */ /* 0x000fca00000000ff */
[----:B------:R-:W-:Y:S01]  /*06f0*/  STG.E.U16 desc[UR4][R4.64], R0 ;  /* 0x0000000004007986 */ /* 0x000fe2000c101504 */
[----:B------:R-:W-:Y:S05]  /*0700*/  EXIT ;  /* 0x000000000000794d */ /* 0x000fea0003800000 */
.L_x_281:
        /* <DEDUP_REMOVED lines=15> */
.L_x_11652:


//--------------------- .text._ZN43_GLOBAL__N__9ae7fba5_10_SoftMax_cu_9f978f6321softmax_warp_backwardIN3c104HalfES2_fLi4ELb0ELb1EEEvPT0_PKT_S7_iiiPKb --------------------------
	.section	.text._ZN43_GLOBAL__N__9ae7fba5_10_SoftMax_cu_9f978f6321softmax_warp_backwardIN3c104HalfES2_fLi4ELb0ELb1EEEvPT0_PKT_S7_iiiPKb,"ax",@progbits
	.align	128
.text._ZN43_GLOBAL__N__9ae7fba5_10_SoftMax_cu_9f978f6321softmax_warp_backwardIN3c104HalfES2_fLi4ELb0ELb1EEEvPT0_PKT_S7_iiiPKb:
        .type           _ZN43_GLOBAL__N__9ae7fba5_10_SoftMax_cu_9f978f6321softmax_warp_backwardIN3c104HalfES2_fLi4ELb0ELb1EEEvPT0_PKT_S7_iiiPKb,@function
        .size           _ZN43_GLOBAL__N__9ae7fba5_10_SoftMax_cu_9f978f6321softmax_warp_backwardIN3c104HalfES2_fLi4ELb0ELb1EEEvPT0_PKT_S7_iiiPKb,(.L_x_11653 - _ZN43_GLOBAL__N__9ae7fba5_10_SoftMax_cu_9f978f6321softmax_warp_backwardIN3c104HalfES2_fLi4ELb0ELb1EEEvPT0_PKT_S7_iiiPKb)
        .other          _ZN43_GLOBAL__N__9ae7fba5_10_SoftMax_cu_9f978f6321softmax_warp_backwardIN3c104HalfES2_fLi4ELb0ELb1EEEvPT0_PKT_S7_iiiPKb,@"STO_CUDA_ENTRY STV_DEFAULT"
_ZN43_GLOBAL__N__9ae7fba5_10_SoftMax_cu_9f978f6321softmax_warp_backwardIN3c104HalfES2_fLi4ELb0ELb1EEEvPT0_PKT_S7_iiiPKb:
        /* <DEDUP_REMOVED lines=56> */
[----:B------:R-:W0:Y:S03]  /*0380*/  SHFL.BFLY PT, R5, R6, 0x8, 0x101f ;  /* 0x0d101f0006057f89 */ /* 0x000e2600000e0000 */
        /* <DEDUP_REMOVED lines=34> */
.L_x_283:
[----:B------:R-:W-:Y:S05]  /*05b0*/  BSYNC B0 ;  /* 0x0000000000007941 */ /* 0x000fea0003800000 */
.L_x_282:
        /* <DEDUP_REMOVED lines=17> */
.L_x_284:
        /* <DEDUP_REMOVED lines=11> */
.L_x_11653:


//--------------------- .text._ZN43_GLOBAL__N__9ae7fba5_10_SoftMax_cu_9f978f6321softmax_warp_backwardIN3c104HalfES2_fLi3ELb0ELb1EEEvPT0_PKT_S7_iiiPKb --------------------------
	.section	.text._ZN43_GLOBAL__N__9ae7fba5_10_SoftMax_cu_9f978f6321softmax_warp_backwardIN3c104HalfES2_fLi3ELb0ELb1EEEvPT0_PKT_S7_iiiPKb,"ax",@progbits
	.align	128
.text._ZN43_GLOBAL__N__9ae7fba5_10_SoftMax_cu_9f978f6321softmax_warp_backwardIN3c104HalfES2_fLi3ELb0ELb1EEEvPT0_PKT_S7_iiiPKb:
        .type           _ZN43_GLOBAL__N__9ae7fba5_10_SoftMax_cu_9f978f6321softmax_warp_backwardIN3c104HalfES2_fLi3ELb0ELb1EEEvPT0_PKT_S7_iiiPKb,@function
        .size           _ZN43_GLOBAL__N__9ae7fba5_10_SoftMax_cu_9f978f6321softmax_warp_backwardIN3c104HalfES2_fLi3ELb0ELb1EEEvPT0_PKT_S7_iiiPKb,(.L_x_11654 - _ZN43_GLOBAL__N__9ae7fba5_10_SoftMax_cu_9f978f6321softmax_warp_backwardIN3c104HalfES2_fLi3ELb0ELb1EEEvPT0_PKT_S7_iiiPKb)
        .other          _ZN43_GLOBAL__N__9ae7fba5_10_SoftMax_cu_9f978f6321softmax_warp_backwardIN3c104HalfES2_fLi3ELb0ELb1EEEvPT0_PKT_S7_iiiPKb,@"STO_CUDA_ENTRY STV_DEFAULT"
_ZN43_GLOBAL__N__9ae7fba5_10_SoftMax_cu_9f978f6321softmax_warp_backwardIN3c104HalfES2_fLi3ELb0ELb1EEEvPT0_PKT_S7_iiiPKb:
        /* <DEDUP_REMOVED lines=44> */
[----:B------:R-:W-:Y:S01]  /*02c0*/  IMAD.MOV.U32 R14, RZ, RZ, RZ ;  /* 0x000000ffff0e7224 */ /* 0x000fe200078e00ff */
[----:B--2---:R-:W-:-:S05]  /*02d0*/  @!P0 IADD3 R16, P1, R23, R16, RZ ;  /* 0x0000001017108210 */ /* 0x004fca0007f3e0ff */
[----:B------:R-:W-:Y:S02]  /*02e0*/  @!P0 IMAD.X R17, R12, 0x1, R17, P1 ;  /* 0x000000010c118824 */ /* 0x000fe400008e0611 */
[----:B------:R-:W-:-:S03]  /*02f0*/  @P2 IMAD.MOV.U32 R12, RZ, RZ, RZ ;  /* 0x000000ffff0c2224 */ /* 0x000fc600078e00ff */
[----:B------:R1:W5:Y:S01]  /*0300*/  @!P0 LDG.E.U16 R16, desc[UR4][R16.64] ;  /* 0x0000000410108981 */ /* 0x000362000c1e1500 */
[----:B---3--:R-:W-:-:S05]  /*0310*/  @!P0 HADD2.F32 R14, -RZ, R20.H0_H0 ;  /* 0x20000014ff0e8230 */ /* 0x008fca0000004100 */
[----:B0-----:R-:W-:Y:S01]  /*0320*/  FADD.FTZ R5, RZ, R14 ;  /* 0x0000000eff057221 */ /* 0x001fe20000010000 */
[----:B----4-:R-:W-:Y:S01]  /*0330*/  ISETP.NE.AND P1, PT, R4, RZ, PT ;  /* 0x000000ff0400720c */ /* 0x010fe20003f25270 */
[----:B------:R-:W-:-:S03]  /*0340*/  @!P2 HADD2.F32 R12, -RZ, R10.H0_H0 ;  /* 0x2000000aff0ca230 */ /* 0x000fc60000004100 */
[----:B------:R-:W-:Y:S02]  /*0350*/  FSEL R10, R5, RZ, !P1 ;  /* 0x000000ff050a7208 */ /* 0x000fe40004800000 */
[----:B------:R-:W-:Y:S01]  /*0360*/  ISETP.NE.AND P3, PT, R22, RZ, PT ;  /* 0x000000ff1600720c */ /* 0x000fe20003f65270 */
[----:B------:R-:W-:Y:S02]  /*0370*/  FADD.FTZ R4, RZ, R12 ;  /* 0x0000000cff047221 */ /* 0x000fe40000010000 */
[----:B------:R-:W1:Y:S03]  /*0380*/  SHFL.BFLY PT, R5, R10, 0x4, 0x181f ;  /* 0x0c981f000a057f89 */ /* 0x000e6600000e0000 */
        /* <DEDUP_REMOVED lines=11> */
[----:B------:R1:W2:Y:S04]  /*0440*/  SHFL.BFLY PT, R13, R22, 0x1, 0x181f ;  /* 0x0c381f00160d7f89 */ /* 0x0002a800000e0000 */
[----:B------:R1:W5:Y:S01]  /*0450*/  @!P2 LDG.E.U16 R10, desc[UR4][R4.64] ;  /* 0x00000004040aa981 */ /* 0x000362000c1e1500 */
[----:B0-----:R-:W-:-:S05]  /*0460*/  FADD.FTZ R8, R20, R21 ;  /* 0x0000001514087221 */ /* 0x001fca0000010000 */
[----:B------:R1:W0:Y:S01]  /*0470*/  SHFL.BFLY PT, R11, R8, 0x1, 0x181f ;  /* 0x0c381f00080b7f89 */ /* 0x00022200000e0000 */
[----:B------:R-:W-:Y:S05]  /*0480*/  @!P3 EXIT ;  /* 0x000000000000b94d */ /* 0x000fea0003800000 */
[----:B------:R-:W-:Y:S01]  /*0490*/  ISETP.GE.AND P4, PT, R7, R0, PT ;  /* 0x000000000700720c */ /* 0x000fe20003f86270 */
[----:B------:R-:W-:Y:S01]  /*04a0*/  BSSY B0, `(.L_x_285) ;  /* 0x000000c000007945 */ /* 0x000fe20003800000 */
[----:B------:R-:W-:Y:S01]  /*04b0*/  IMAD.MOV.U32 R7, RZ, RZ, RZ ;  /* 0x000000ffff077224 */ /* 0x000fe200078e00ff */
[----:B------:R-:W-:Y:S01]  /*04c0*/  ISETP.GE.AND P3, PT, R18, 0x2, PT ;  /* 0x000000021200780c */ /* 0x000fe20003f66270 */
[----:B-----5:R-:W-:Y:S02]  /*04d0*/  @!P0 HADD2.F32 R7, -RZ, R16.H0_H0 ;  /* 0x20000010ff078230 */ /* 0x020fe40000004100 */
[----:B--2---:R-:W-:-:S07]  /*04e0*/  FADD.FTZ R13, R22, R13 ;  /* 0x0000000d160d7221 */ /* 0x004fce0000010000 */
[----:B------:R-:W-:Y:S05]  /*04f0*/  @P4 BRA `(.L_x_286) ;  /* 0x0000000000184947 */ /* 0x000fea0003800000 */
[----:B-1----:R-:W1:Y:S01]  /*0500*/  LDC.64 R4, c[0x0][0x210] ;  /* 0x00008400ff047b82 */ /* 0x002e620000000a00 */
[----:B------:R-:W-:-:S05]  /*0510*/  @!P1 FFMA.FTZ R7, R13, -R7, R14 ;  /* 0x800000070d079223 */ /* 0x000fca000001000e */
[----:B------:R-:W-:Y:S01]  /*0520*/  @!P1 F2FP.F16.F32.PACK_AB R7, RZ, R7 ;  /* 0x00000007ff07923e */ /* 0x000fe200000000ff */
[----:B-1----:R-:W-:-:S05]  /*0530*/  IMAD.WIDE R4, R9, 0x2, R4 ;  /* 0x0000000209047825 */ /* 0x002fca00078e0204 */
[----:B------:R2:W-:Y:S04]  /*0540*/  @P1 STG.E.U16 desc[UR4][R4.64], RZ ;  /* 0x000000ff04001986 */ /* 0x0005e8000c101504 */
[----:B------:R2:W-:Y:S02]  /*0550*/  @!P1 STG.E.U16 desc[UR4][R4.64], R7 ;  /* 0x0000000704009986 */ /* 0x0005e4000c101504 */
.L_x_286:
[----:B------:R-:W-:Y:S05]  /*0560*/  BSYNC B0 ;  /* 0x0000000000007941 */ /* 0x000fea0003800000 */
.L_x_285:
[----:B------:R-:W-:Y:S05]  /*0570*/  @!P3 EXIT ;  /* 0x000000000000b94d */ /* 0x000fea0003800000 */
[----:B------:R-:W-:Y:S05]  /*0580*/  @P4 EXIT ;  /* 0x000000000000494d */ /* 0x000fea0003800000 */
[----:B------:R-:W3:Y:S01]  /*0590*/  LDG.E.U8 R2, desc[UR4][R2.64] ;  /* 0x0000000402027981 */ /* 0x000ee2000c1e1100 */
[----:B------:R-:W-:Y:S01]  /*05a0*/  IADD3 R0, P1, R9, R0, RZ ;  /* 0x0000000009007210 */ /* 0x000fe20007f3e0ff */
[----:B------:R-:W-:Y:S01]  /*05b0*/  ULDC.64 UR6, c[0x0][0x210] ;  /* 0x0000840000067ab9 */ /* 0x000fe20000000a00 */
[----:B--2---:R-:W-:Y:S02]  /*05c0*/  @P2 IMAD.MOV.U32 R7, RZ, RZ, RZ ;  /* 0x000000ffff072224 */ /* 0x004fe400078e00ff */
[----:B0-----:R-:W-:Y:S01]  /*05d0*/  FADD.FTZ R11, R8, R11 ;  /* 0x0000000b080b7221 */ /* 0x001fe20000010000 */
[----:B------:R-:W-:Y:S02]  /*05e0*/  @!P2 HADD2.F32 R7, -RZ, R10.H0_H0 ;  /* 0x2000000aff07a230 */ /* 0x000fe40000004100 */
[----:B------:R-:W-:Y:S01]  /*05f0*/  IMAD.X R15, R6, 0x1, R15, P1 ;  /* 0x00000001060f7824 */ /* 0x000fe200008e060f */
[----:B-1----:R-:W-:-:S04]  /*0600*/  LEA R4, P1, R0, UR6, 0x1 ;  /* 0x0000000600047c11 */ /* 0x002fc8000f8208ff */
[----:B------:R-:W-:Y:S02]  /*0610*/  LEA.HI.X R5, R0, UR7, R15, 0x1, P1 ;  /* 0x0000000700057c11 */ /* 0x000fe400088f0c0f */
[----:B---3--:R-:W-:-:S13]  /*0620*/  ISETP.NE.AND P0, PT, R2, RZ, PT ;  /* 0x000000ff0200720c */ /* 0x008fda0003f05270 */
[----:B------:R0:W-:Y:S01]  /*0630*/  @P0 STG.E.U16 desc[UR4][R4.64], RZ ;  /* 0x000000ff04000986 */ /* 0x0001e2000c101504 */
[----:B------:R-:W-:Y:S05]  /*0640*/  @P0 EXIT ;  /* 0x000000000000094d */ /* 0x000fea0003800000 */
[----:B------:R-:W-:-:S05]  /*0650*/  FFMA.FTZ R7, R11, -R7, R12 ;  /* 0x800000070b077223 */ /* 0x000fca000001000c */
[----:B------:R-:W-:-:S05]  /*0660*/  F2FP.F16.F32.PACK_AB R7, RZ, R7 ;  /* 0x00000007ff07723e */ /* 0x000fca00000000ff */
[----:B------:R-:W-:Y:S01]  /*0670*/  STG.E.U16 desc[UR4][R4.64], R7 ;  /* 0x0000000704007986 */ /* 0x000fe2000c101504 */
[----:B------:R-:W-:Y:S05]  /*0680*/  EXIT ;  /* 0x000000000000794d */ /* 0x000fea0003800000 */
.L_x_287:
        /* <DEDUP_REMOVED lines=15> */
.L_x_11654:


//--------------------- .text._ZN43_GLOBAL__N__9ae7fba5_10_SoftMax_cu_9f978f6321softmax_warp_backwardIN3c104HalfES2_fLi2ELb0ELb1EEEvPT0_PKT_S7_iiiPKb --------------------------
	.section	.text._ZN43_GLOBAL__N__9ae7fba5_10_SoftMax_cu_9f978f6321softmax_warp_backwardIN3c104HalfES2_fLi2ELb0ELb1EEEvPT0_PKT_S7_iiiPKb,"ax",@progbits
	.align	128
.text._ZN43_GLOBAL__N__9ae7fba5_10_SoftMax_cu_9f978f6321softmax_warp_backwardIN3c104HalfES2_fLi2ELb0ELb1EEEvPT0_PKT_S7_iiiPKb:
        .type           _ZN43_GLOBAL__N__9ae7fba5_10_SoftMax_cu_9f978f6321softmax_warp_backwardIN3c104HalfES2_fLi2ELb0ELb1EEEvPT0_PKT_S7_iiiPKb,@function
        .size           _ZN43_GLOBAL__N__9ae7fba5_10_SoftMax_cu_9f978f6321softmax_warp_backwardIN3c104HalfES2_fLi2ELb0ELb1EEEvPT0_PKT_S7_iiiPKb,(.L_x_11655 - _ZN43_GLOBAL__N__9ae7fba5_10_SoftMax_cu_9f978f6321softmax_warp_backwardIN3c104HalfES2_fLi2ELb0ELb1EEEvPT0_PKT_S7_iiiPKb)
        .other          _ZN43_GLOBAL__N__9ae7fba5_10_SoftMax_cu_9f978f6321softmax_warp_backwardIN3c104HalfES2_fLi2ELb0ELb1EEEvPT0_PKT_S7_iiiPKb,@"STO_CUDA_ENTRY STV_DEFAULT"
_ZN43_GLOBAL__N__9ae7fba5_10_SoftMax_cu_9f978f6321softmax_warp_backwardIN3c104HalfES2_fLi2ELb0ELb1EEEvPT0_PKT_S7_iiiPKb:
        /* <DEDUP_REMOVED lines=54> */
[----:B------:R-:W0:Y:S01]  /*0360*/  @!P2 LDC.64 R4, c[0x0][0x220] ;  /* 0x00008800ff04ab82 */ /* 0x000e220000000a00 */
[----:B------:R-:W-:Y:S01]  /*0370*/  ISETP.NE.AND P3, PT, R22, RZ, PT ;  /* 0x000000ff1600720c */ /* 0x000fe20003f65270 */
[----:B------:R-:W-:Y:S01]  /*0380*/  FADD.FTZ R10, RZ, R12 ;  /* 0x0000000cff0a7221 */ /* 0x000fe20000010000 */
[----:B------:R-:W2:Y:S04]  /*0390*/  SHFL.BFLY PT, R20, R11, 0x2, 0x1c1f ;  /* 0x0c5c1f000b147f89 */ /* 0x000ea800000e0000 */
        /* <DEDUP_REMOVED lines=18> */
[----:B0-----:R-:W0:Y:S01]  /*04c0*/  LDC.64 R4, c[0x0][0x210] ;  /* 0x00008400ff047b82 */ /* 0x001e220000000a00 */
[----:B------:R-:W-:-:S05]  /*04d0*/  @!P1 FFMA.FTZ R7, R13, -R7, R14 ;  /* 0x800000070d079223 */ /* 0x000fca000001000e */
[----:B------:R-:W-:Y:S01]  /*04e0*/  @!P1 F2FP.F16.F32.PACK_AB R7, RZ, R7 ;  /* 0x00000007ff07923e */ /* 0x000fe200000000ff */
[----:B0-----:R-:W-:-:S05]  /*04f0*/  IMAD.WIDE R4, R9, 0x2, R4 ;  /* 0x0000000209047825 */ /* 0x001fca00078e0204 */
[----:B------:R2:W-:Y:S04]  /*0500*/  @P1 STG.E.U16 desc[UR4][R4.64], RZ ;  /* 0x000000ff04001986 */ /* 0x0005e8000c101504 */
[----:B------:R2:W-:Y:S02]  /*0510*/  @!P1 STG.E.U16 desc[UR4][R4.64], R7 ;  /* 0x0000000704009986 */ /* 0x0005e4000c101504 */
.L_x_289:
[----:B------:R-:W-:Y:S05]  /*0520*/  BSYNC B0 ;  /* 0x0000000000007941 */ /* 0x000fea0003800000 */
.L_x_288:
[----:B------:R-:W-:Y:S05]  /*0530*/  @!P3 EXIT ;  /* 0x000000000000b94d */ /* 0x000fea0003800000 */
[----:B------:R-:W-:Y:S05]  /*0540*/  @P4 EXIT ;  /* 0x000000000000494d */ /* 0x000fea0003800000 */
[----:B------:R-:W3:Y:S01]  /*0550*/  LDG.E.U8 R2, desc[UR4][R2.64] ;  /* 0x0000000402027981 */ /* 0x000ee2000c1e1100 */
[----:B------:R-:W-:Y:S01]  /*0560*/  IADD3 R0, P1, R9, R0, RZ ;  /* 0x0000000009007210 */ /* 0x000fe20007f3e0ff */
[----:B------:R-:W-:Y:S01]  /*0570*/  ULDC.64 UR6, c[0x0][0x210] ;  /* 0x0000840000067ab9 */ /* 0x000fe20000000a00 */
[----:B--2---:R-:W-:Y:S02]  /*0580*/  @P2 IMAD.MOV.U32 R7, RZ, RZ, RZ ;  /* 0x000000ffff072224 */ /* 0x004fe400078e00ff */
[----:B-1----:R-:W-:Y:S01]  /*0590*/  FADD.FTZ R11, R8, R11 ;  /* 0x0000000b080b7221 */ /* 0x002fe20000010000 */
[----:B------:R-:W-:Y:S02]  /*05a0*/  @!P2 HADD2.F32 R7, -RZ, R10.H0_H0 ;  /* 0x2000000aff07a230 */ /* 0x000fe40000004100 */
[----:B------:R-:W-:Y:S01]  /*05b0*/  IMAD.X R15, R6, 0x1, R15, P1 ;  /* 0x00000001060f7824 */ /* 0x000fe200008e060f */
[----:B0-----:R-:W-:-:S04]  /*05c0*/  LEA R4, P1, R0, UR6, 0x1 ;  /* 0x0000000600047c11 */ /* 0x001fc8000f8208ff */
        /* <DEDUP_REMOVED lines=8> */
.L_x_290:
        /* <DEDUP_REMOVED lines=11> */
.L_x_11655:


//--------------------- .text._ZN43_GLOBAL__N__9ae7fba5_10_SoftMax_cu_9f978f6321softmax_warp_backwardIN3c104HalfES2_fLi1ELb0ELb1EEEvPT0_PKT_S7_iiiPKb --------------------------
	.section	.text._ZN43_GLOBAL__N__9ae7fba5_10_SoftMax_cu_9f978f6321softmax_warp_backwardIN3c104HalfES2_fLi1ELb0ELb1EEEvPT0_PKT_S7_iiiPKb,"ax",@progbits
	.align	128
.text._ZN43_GLOBAL__N__9ae7fba5_10_SoftMax_cu_9f978f6321softmax_warp_backwardIN3c104HalfES2_fLi1ELb0ELb1EEEvPT0_PKT_S7_iiiPKb:
        .type           _ZN43_GLOBAL__N__9ae7fba5_10_SoftMax_cu_9f978f6321softmax_warp_backwardIN3c104HalfES2_fLi1ELb0ELb1EEEvPT0_PKT_S7_iiiPKb,@function
        .size           _ZN43_GLOBAL__N__9ae7fba5_10_SoftMax_cu_9f978f6321softmax_warp_backwardIN3c104HalfES2_fLi1ELb0ELb1EEEvPT0_PKT_S7_iiiPKb,(.L_x_11656 - _ZN43_GLOBAL__N__9ae7fba5_10_SoftMax_cu_9f978f6321softmax_warp_backwardIN3c104HalfES2_fLi1ELb0ELb1EEEvPT0_PKT_S7_iiiPKb)
        .other          _ZN43_GLOBAL__N__9ae7fba5_10_SoftMax_cu_9f978f6321softmax_warp_backwardIN3c104HalfES2_fLi1ELb0ELb1EEEvPT0_PKT_S7_iiiPKb,@"STO_CUDA_ENTRY STV_DEFAULT"
_ZN43_GLOBAL__N__9ae7fba5_10_SoftMax_cu_9f978f6321softmax_warp_backwardIN3c104HalfES2_fLi1ELb0ELb1EEEvPT0_PKT_S7_iiiPKb:
        /* <DEDUP_REMOVED lines=53> */
[----:B---3--:R-:W-:Y:S02]  /*0350*/  @!P0 HADD2.F32 R22, -RZ, R19.H0_H0 ;  /* 0x20000013ff168230 */ /* 0x008fe40000004100 */
[----:B------:R-:W-:-:S03]  /*0360*/  @P3 IMAD.MOV.U32 R19, RZ, RZ, RZ ;  /* 0x000000ffff133224 */ /* 0x000fc600078e00ff */
[----:B-1----:R-:W-:Y:S01]  /*0370*/  FADD.FTZ R7, RZ, R22 ;  /* 0x00000016ff077221 */ /* 0x002fe20000010000 */
[----:B----4-:R-:W-:-:S04]  /*0380*/  ISETP.NE.AND P1, PT, R6, RZ, PT ;  /* 0x000000ff0600720c */ /* 0x010fc80003f25270 */
[----:B------:R-:W-:Y:S01]  /*0390*/  FSEL R7, R7, RZ, !P1 ;  /* 0x000000ff07077208 */ /* 0x000fe20004800000 */
[----:B------:R-:W-:Y:S01]  /*03a0*/  @!P3 HADD2.F32 R19, -RZ, R4.H0_H0 ;  /* 0x20000004ff13b230 */ /* 0x000fe20000004100 */
[----:B------:R-:W-:-:S04]  /*03b0*/  ISETP.NE.AND P4, PT, R23, RZ, PT ;  /* 0x000000ff1700720c */ /* 0x000fc80003f85270 */
[----:B------:R-:W-:Y:S01]  /*03c0*/  FADD.FTZ R4, RZ, R19 ;  /* 0x00000013ff047221 */ /* 0x000fe20000010000 */
[----:B------:R2:W1:Y:S04]  /*03d0*/  SHFL.BFLY PT, R6, R7, 0x1, 0x1e1f ;  /* 0x0c3e1f0007067f89 */ /* 0x00046800000e0000 */
[----:B------:R-:W-:-:S05]  /*03e0*/  FSEL R4, R4, RZ, !P4 ;  /* 0x000000ff04047208 */ /* 0x000fca0006000000 */
[----:B0-----:R2:W0:Y:S01]  /*03f0*/  SHFL.BFLY PT, R9, R4, 0x1, 0x1e1f ;  /* 0x0c3e1f0004097f89 */ /* 0x00142200000e0000 */
[----:B------:R-:W-:Y:S05]  /*0400*/  @!P5 EXIT ;  /* 0x000000000000d94d */ /* 0x000fea0003800000 */
[----:B------:R-:W-:Y:S01]  /*0410*/  ISETP.GE.AND P5, PT, R0, R11, PT ;  /* 0x0000000b0000720c */ /* 0x000fe20003fa6270 */
[----:B------:R-:W-:Y:S01]  /*0420*/  BSSY B0, `(.L_x_291) ;  /* 0x000000d000007945 */ /* 0x000fe20003800000 */
[----:B------:R-:W-:Y:S01]  /*0430*/  IMAD.MOV.U32 R5, RZ, RZ, RZ ;  /* 0x000000ffff057224 */ /* 0x000fe200078e00ff */
[----:B------:R-:W-:Y:S01]  /*0440*/  ISETP.GE.AND P4, PT, R20, 0x2, PT ;  /* 0x000000021400780c */ /* 0x000fe20003f86270 */
[----:B-----5:R-:W-:Y:S02]  /*0450*/  @!P0 HADD2.F32 R5, -RZ, R8.H0_H0 ;  /* 0x20000008ff058230 */ /* 0x020fe40000004100 */
[----:B-12---:R-:W-:-:S07]  /*0460*/  FADD.FTZ R7, R7, R6 ;  /* 0x0000000607077221 */ /* 0x006fce0000010000 */
[----:B------:R-:W-:Y:S05]  /*0470*/  @P5 BRA `(.L_x_292) ;  /* 0x00000000001c5947 */ /* 0x000fea0003800000 */
[----:B------:R-:W-:Y:S01]  /*0480*/  ULDC.64 UR6, c[0x0][0x210] ;  /* 0x0000840000067ab9 */ /* 0x000fe20000000a00 */
[----:B------:R-:W-:Y:S01]  /*0490*/  @!P1 FFMA.FTZ R5, R7, -R5, R22 ;  /* 0x8000000507059223 */ /* 0x000fe20000010016 */
[----:B------:R-:W-:-:S04]  /*04a0*/  LEA R6, P0, R10, UR6, 0x1 ;  /* 0x000000060a067c11 */ /* 0x000fc8000f8008ff */
[----:B------:R-:W-:Y:S02]  /*04b0*/  LEA.HI.X R7, R10, UR7, R13, 0x1, P0 ;  /* 0x000000070a077c11 */ /* 0x000fe400080f0c0d */
[----:B------:R-:W-:-:S03]  /*04c0*/  @!P1 F2FP.F16.F32.PACK_AB R5, RZ, R5 ;  /* 0x00000005ff05923e */ /* 0x000fc600000000ff */
[----:B------:R1:W-:Y:S04]  /*04d0*/  @P1 STG.E.U16 desc[UR4][R6.64], RZ ;  /* 0x000000ff06001986 */ /* 0x0003e8000c101504 */
[----:B------:R1:W-:Y:S02]  /*04e0*/  @!P1 STG.E.U16 desc[UR4][R6.64], R5 ;  /* 0x0000000506009986 */ /* 0x0003e4000c101504 */
.L_x_292:
[----:B------:R-:W-:Y:S05]  /*04f0*/  BSYNC B0 ;  /* 0x0000000000007941 */ /* 0x000fea0003800000 */
.L_x_291:
        /* <DEDUP_REMOVED lines=17> */
.L_x_293:
        /* <DEDUP_REMOVED lines=15> */
.L_x_11656:


//--------------------- .text._ZN43_GLOBAL__N__9ae7fba5_10_SoftMax_cu_9f978f6321softmax_warp_backwardIN3c104HalfES2_fLi0ELb0ELb1EEEvPT0_PKT_S7_iiiPKb --------------------------
	.section	.text._ZN43_GLOBAL__N__9ae7fba5_10_SoftMax_cu_9f978f6321softmax_warp_backwardIN3c104HalfES2_fLi0ELb0ELb1EEEvPT0_PKT_S7_iiiPKb,"ax",@progbits
	.align	128
.text._ZN43_GLOBAL__N__9ae7fba5_10_SoftMax_cu_9f978f6321softmax_warp_backwardIN3c104HalfES2_fLi0ELb0ELb1EEEvPT0_PKT_S7_iiiPKb:
        .type           _ZN43_GLOBAL__N__9ae7fba5_10_SoftMax_cu_9f978f6321softmax_warp_backwardIN3c104HalfES2_fLi0ELb0ELb1EEEvPT0_PKT_S7_iiiPKb,@function
        .size           _ZN43_GLOBAL__N__9ae7fba5_10_SoftMax_cu_9f978f6321softmax_warp_backwardIN3c104HalfES2_fLi0ELb0ELb1EEEvPT0_PKT_S7_iiiPKb,(.L_x_11657 - _ZN43_GLOBAL__N__9ae7fba5_10_SoftMax_cu_9f978f6321softmax_warp_backwardIN3c104HalfES2_fLi0ELb0ELb1EEEvPT0_PKT_S7_iiiPKb)
        .other          _ZN43_GLOBAL__N__9ae7fba5_10_SoftMax_cu_9f978f6321softmax_warp_backwardIN3c104HalfES2_fLi0ELb0ELb1EEEvPT0_PKT_S7_iiiPKb,@"STO_CUDA_ENTRY STV_DEFAULT"
_ZN43_GLOBAL__N__9ae7fba5_10_SoftMax_cu_9f978f6321softmax_warp_backwardIN3c104HalfES2_fLi0ELb0ELb1EEEvPT0_PKT_S7_iiiPKb:
        /* <DEDUP_REMOVED lines=44> */
[----:B----4-:R-:W-:Y:S02]  /*02c0*/  @P3 HADD2.F32 R15, -RZ, R6.H0_H0 ;  /* 0x20000006ff0f3230 */ /* 0x010fe40000004100 */
[----:B--2---:R-:W-:Y:S02]  /*02d0*/  @P3 HADD2.F32 R16, -RZ, R8.H0_H0 ;  /* 0x20000008ff103230 */ /* 0x004fe40000004100 */
[----:B---3--:R-:W-:Y:S02]  /*02e0*/  @P2 HADD2.F32 R11, -RZ, R2.H0_H0 ;  /* 0x20000002ff0b2230 */ /* 0x008fe40000004100 */
[----:B-----5:R-:W-:-:S07]  /*02f0*/  @P2 HADD2.F32 R12, -RZ, R4.H0_H0 ;  /* 0x20000004ff0c2230 */ /* 0x020fce0000004100 */
.L_x_294:
        /* <DEDUP_REMOVED lines=17> */
[----:B------:R-:W-:Y:S01]  /*0410*/  @!P0 F2FP.F16.F32.PACK_AB R16, RZ, R16 ;  /* 0x00000010ff10823e */ /* 0x000fe200000000ff */
        /* <DEDUP_REMOVED lines=18> */
[----:B------:R-:W-:-:S05]  /*0540*/  F2FP.F16.F32.PACK_AB R0, RZ, R0 ;  /* 0x00000000ff00723e */ /* 0x000fca00000000ff */
[----:B------:R-:W-:Y:S01]  /*0550*/  STG.E.U16 desc[UR4][R4.64], R0 ;  /* 0x0000000004007986 */ /* 0x000fe2000c101504 */
[----:B------:R-:W-:Y:S05]  /*0560*/  EXIT ;  /* 0x000000000000794d */ /* 0x000fea0003800000 */
.L_x_295:
        /* <DEDUP_REMOVED lines=9> */
.L_x_11657:


//--------------------- .text._ZN43_GLOBAL__N__9ae7fba5_10_SoftMax_cu_9f978f6321softmax_warp_backwardIfffLi10ELb0ELb1EEEvPT0_PKT_S5_iiiPKb --------------------------
	.section	.text._ZN43_GLOBAL__N__9ae7fba5_10_SoftMax_cu_9f978f6321softmax_warp_backwardIfffLi10ELb0ELb1EEEvPT0_PKT_S5_iiiPKb,"ax",@progbits
	.align	128
.text._ZN43_GLOBAL__N__9ae7fba5_10_SoftMax_cu_9f978f6321softmax_warp_backwardIfffLi10ELb0ELb1EEEvPT0_PKT_S5_iiiPKb:
        .type           _ZN43_GLOBAL__N__9ae7fba5_10_SoftMax_cu_9f978f6321softmax_warp_backwardIfffLi10ELb0ELb1EEEvPT0_PKT_S5_iiiPKb,@function
        .size           _ZN43_GLOBAL__N__9ae7fba5_10_SoftMax_cu_9f978f6321softmax_warp_backwardIfffLi10ELb0ELb1EEEvPT0_PKT_S5_iiiPKb,(.L_x_11658 - _ZN43_GLOBAL__N__9ae7fba5_10_SoftMax_cu_9f978f6321softmax_warp_backwardIfffLi10ELb0ELb1EEEvPT0_PKT_S5_iiiPKb)
        .other          _ZN43_GLOBAL__N__9ae7fba5_10_SoftMax_cu_9f978f6321softmax_warp_backwardIfffLi10ELb0ELb1EEEvPT0_PKT_S5_iiiPKb,@"STO_CUDA_ENTRY STV_DEFAULT"
_ZN43_GLOBAL__N__9ae7fba5_10_SoftMax_cu_9f978f6321softmax_warp_backwardIfffLi10ELb0ELb1EEEvPT0_PKT_S5_iiiPKb:
[----:B------:R-:W-:Y:S01]  /*0000*/  LDC R1, c[0x0][0x28] ;  /* 0x00000a00ff017b82 */ /* 0x000fe20000000800 */
[----:B------:R-:W0:Y:S07]  /*0010*/  S2R R0, SR_TID.Y ;  /* 0x0000000000007919 */ /* 0x000e2e0000002200 */
[----:B------:R-:W0:Y:S01]  /*0020*/  S2UR UR4, SR_CTAID.X ;  /* 0x00000000000479c3 */ /* 0x000e220000002500 */
[----:B------:R-:W-:Y:S01]  /*0030*/  IMAD.MOV.U32 R19, RZ, RZ, RZ ;  /* 0x000000ffff137224 */ /* 0x000fe200078e00ff */
[----:B------:R-:W-:Y:S01]  /*0040*/  CS2R R24, SRZ ;  /* 0x0000000000187805 */ /* 0x000fe2000001ff00 */
[----:B------:R-:W1:Y:S01]  /*0050*/  S2R R78, SR_TID.X ;  /* 0x00000000004e7919 */ /* 0x000e620000002100 */
[----:B------:R-:W-:-:S02]  /*0060*/  CS2R R20, SRZ ;  /* 0x0000000000147805 */ /* 0x000fc4000001ff00 */
[----:B------:R-:W-:Y:S02]  /*0070*/  CS2R R22, SRZ ;  /* 0x0000000000167805 */ /* 0x000fe4000001ff00 */
[----:B------:R-:W-:Y:S01]  /*0080*/  CS2R R26, SRZ ;  /* 0x00000000001a7805 */ /* 0x000fe2000001ff00 */
[----:B------:R-:W0:Y:S08]  /*0090*/  LDC R17, c[0x0][0x4] ;  /* 0x00000100ff117b82 */ /* 0x000e300000000800 */
[----:B------:R-:W2:Y:S08]  /*00a0*/  LDC R15, c[0x0][0x230] ;  /* 0x00008c00ff0f7b82 */ /* 0x000eb00000000800 */
[----:B------:R-:W3:Y:S01]  /*00b0*/  LDC.64 R4, c[0x0][0x218] ;  /* 0x00008600ff047b82 */ /* 0x000ee20000000a00 */
[----:B0-----:R-:W-:Y:S01]  /*00c0*/  IMAD R17, R17, UR4, R0 ;  /* 0x0000000411117c24 */ /* 0x001fe2000f8e0200 */
[----:B------:R-:W-:-:S06]  /*00d0*/  ULDC.64 UR4, c[0x0][0x228] ;  /* 0x00008a0000047ab9 */ /* 0x000fcc0000000a00 */
[----:B------:R-:W0:Y:S01]  /*00e0*/  LDC.64 R6, c[0x0][0x220] ;  /* 0x00008800ff067b82 */ /* 0x000e220000000a00 */
[----:B-1----:R-:W-:Y:S02]  /*00f0*/  LOP3.LUT R78, R78, 0x1f, RZ, 0xc0, !PT ;  /* 0x0000001f4e4e7812 */ /* 0x002fe400078ec0ff */
[C---:B------:R-:W-:Y:S02]  /*0100*/  IADD3 R86, -R17.reuse, UR4, RZ ;  /* 0x0000000411567c10 */ /* 0x040fe4000fffe1ff */
[----:B------:R-:W-:Y:S01]  /*0110*/  LOP3.LUT R28, R78, 0x20, RZ, 0xfc, !PT ;  /* 0x000000204e1c7812 */ /* 0x000fe200078efcff */
[----:B------:R-:W-:Y:S01]  /*0120*/  IMAD R17, R17, UR5, R78 ;  /* 0x0000000511117c24 */ /* 0x000fe2000f8e024e */
[----:B------:R-:W-:Y:S01]  /*0130*/  ISETP.GT.AND P0, PT, R86, RZ, PT ;  /* 0x000000ff5600720c */ /* 0x000fe20003f04270 */
[----:B------:R-:W-:Y:S01]  /*0140*/  ULDC.64 UR4, c[0x0][0x238] ;  /* 0x00008e0000047ab9 */ /* 0x000fe20000000a00 */
[----:B------:R-:W-:Y:S02]  /*0150*/  LOP3.LUT R30, R78, 0x40, RZ, 0xfc, !PT ;  /* 0x000000404e1e7812 */ /* 0x000fe400078efcff */
[----:B--2---:R-:W-:-:S02]  /*0160*/  SEL R65, R15, RZ, P0 ;  /* 0x000000ff0f417207 */ /* 0x004fc40000000000 */
[----:B------:R-:W-:Y:S01]  /*0170*/  SHF.R.S32.HI R18, RZ, 0x1f, R17 ;  /* 0x0000001fff127819 */ /* 0x000fe20000011411 */
[C---:B---3--:R-:W-:Y:S01]  /*0180*/  IMAD.WIDE R4, R17.reuse, 0x4, R4 ;  /* 0x0000000411047825 */ /* 0x048fe200078e0204 */
[CC--:B------:R-:W-:Y:S02]  /*0190*/  ISETP.GE.AND P6, PT, R78.reuse, R65.reuse, PT ;  /* 0x000000414e00720c */ /* 0x0c0fe40003fc6270 */
[----:B------:R-:W-:Y:S02]  /*01a0*/  IADD3 R2, P0, R17, UR4, RZ ;  /* 0x0000000411027c10 */ /* 0x000fe4000ff1e0ff */
[----:B------:R-:W-:Y:S02]  /*01b0*/  LOP3.LUT R32, R78, 0x60, RZ, 0xfc, !PT ;  /* 0x000000604e207812 */ /* 0x000fe400078efcff */
[----:B------:R-:W-:Y:S01]  /*01c0*/  IADD3.X R3, R18, UR5, RZ, P0, !PT ;  /* 0x0000000512037c10 */ /* 0x000fe200087fe4ff */
[----:B------:R-:W-:Y:S01]  /*01d0*/  ULDC.64 UR4, c[0x0][0x208] ;  /* 0x0000820000047ab9 */ /* 0x000fe20000000a00 */
[----:B------:R-:W-:-:S02]  /*01e0*/  ISETP.GE.AND P0, PT, R28, R65, PT ;  /* 0x000000411c00720c */ /* 0x000fc40003f06270 */
[C---:B------:R-:W-:Y:S01]  /*01f0*/  LOP3.LUT R34, R78.reuse, 0x80, RZ, 0xfc, !PT ;  /* 0x000000804e227812 */ /* 0x040fe200078efcff */
[----:B------:R-:W2:Y:S01]  /*0200*/  LDG.E.U8 R72, desc[UR4][R2.64] ;  /* 0x0000000402487981 */ /* 0x000ea2000c1e1100 */
[C---:B------:R-:W-:Y:S02]  /*0210*/  LOP3.LUT R36, R78.reuse, 0xa0, RZ, 0xfc, !PT ;  /* 0x000000a04e247812 */ /* 0x040fe400078efcff */
[----:B------:R-:W-:Y:S01]  /*0220*/  LOP3.LUT R0, R78, 0xc0, RZ, 0xfc, !PT ;  /* 0x000000c04e007812 */ /* 0x000fe200078efcff */
[----:B------:R-:W3:Y:S01]  /*0230*/  LDG.E.U8 R16, desc[UR4][R2.64+0x20] ;  /* 0x0000200402107981 */ /* 0x000ee2000c1e1100 */
[----:B0-----:R-:W-:Y:S01]  /*0240*/  IMAD.WIDE R6, R17, 0x4, R6 ;  /* 0x0000000411067825 */ /* 0x001fe200078e0206 */
[-C--:B------:R-:W-:Y:S02]  /*0250*/  ISETP.GE.AND P3, PT, R30, R65.reuse, PT ;  /* 0x000000411e00720c */ /* 0x080fe40003f66270 */
[----:B------:R-:W4:Y:S01]  /*0260*/  @!P6 LDG.E R19, desc[UR4][R4.64] ;  /* 0x000000040413e981 */ /* 0x000f22000c1e1900 */
[----:B------:R-:W-:-:S02]  /*0270*/  ISETP.GE.AND P5, PT, R0, R65, PT ;  /* 0x000000410000720c */ /* 0x000fc40003fa6270 */
[C---:B------:R-:W-:Y:S01]  /*0280*/  LOP3.LUT R10, R78.reuse, 0x120, RZ, 0xfc, !PT ;  /* 0x000001204e0a7812 */ /* 0x040fe200078efcff */
[----:B------:R-:W4:Y:S01]  /*0290*/  LDG.E.U8 R13, desc[UR4][R2.64+0x40] ;  /* 0x00004004020d7981 */ /* 0x000f22000c1e1100 */
[----:B------:R-:W-:Y:S01]  /*02a0*/  LOP3.LUT R0, R78, 0xe0, RZ, 0xfc, !PT ;  /* 0x000000e04e007812 */ /* 0x000fe200078efcff */
[----:B------:R-:W-:Y:S01]  /*02b0*/  IMAD.MOV.U32 R29, RZ, RZ, RZ ;  /* 0x000000ffff1d7224 */ /* 0x000fe200078e00ff */
[-C--:B------:R-:W-:Y:S01]  /*02c0*/  ISETP.GE.AND P2, PT, R10, R65.reuse, PT ;  /* 0x000000410a00720c */ /* 0x080fe20003f46270 */
[----:B------:R-:W4:Y:S01]  /*02d0*/  LDG.E.U8 R75, desc[UR4][R2.64+0x60] ;  /* 0x00006004024b7981 */ /* 0x000f22000c1e1100 */
[-C--:B------:R-:W-:Y:S02]  /*02e0*/  ISETP.GE.AND P1, PT, R0, R65.reuse, PT ;  /* 0x000000410000720c */ /* 0x080fe40003f26270 */
[----:B------:R-:W-:Y:S01]  /*02f0*/  LOP3.LUT R8, R78, 0x100, RZ, 0xfc, !PT ;  /* 0x000001004e087812 */ /* 0x000fe200078efcff */
[----:B------:R0:W5:Y:S01]  /*0300*/  @!P6 LDG.E R24, desc[UR4][R6.64] ;  /* 0x000000040618e981 */ /* 0x000162000c1e1900 */
[----:B------:R-:W-:-:S03]  /*0310*/  ISETP.GE.AND P6, PT, R32, R65, PT ;  /* 0x000000412000720c */ /* 0x000fc60003fc6270 */
[----:B------:R-:W4:Y:S04]  /*0320*/  @!P0 LDG.E R20, desc[UR4][R4.64+0x80] ;  /* 0x0000800404148981 */ /* 0x000f28000c1e1900 */
[----:B------:R-:W4:Y:S04]  /*0330*/  LDG.E.U8 R14, desc[UR4][R2.64+0x80] ;  /* 0x00008004020e7981 */ /* 0x000f28000c1e1100 */
[----:B------:R-:W4:Y:S04]  /*0340*/  LDG.E.U8 R11, desc[UR4][R2.64+0xa0] ;  /* 0x0000a004020b7981 */ /* 0x000f28000c1e1100 */
[----:B------:R0:W5:Y:S01]  /*0350*/  @!P0 LDG.E R23, desc[UR4][R6.64+0x80] ;  /* 0x0000800406178981 */ /* 0x000162000c1e1900 */
[----:B------:R-:W-:-:S03]  /*0360*/  ISETP.GE.AND P0, PT, R34, R65, PT ;  /* 0x000000412200720c */ /* 0x000fc60003f06270 */
[----:B------:R-:W4:Y:S04]  /*0370*/  LDG.E.U8 R77, desc[UR4][R2.64+0xc0] ;  /* 0x0000c004024d7981 */ /* 0x000f28000c1e1100 */
[----:B------:R-:W4:Y:S04]  /*0380*/  @!P3 LDG.E R21, desc[UR4][R4.64+0x100] ;  /* 0x000100040415b981 */ /* 0x000f28000c1e1900 */
[----:B------:R-:W4:Y:S04]  /*0390*/  LDG.E.U8 R12, desc[UR4][R2.64+0xe0] ;  /* 0x0000e004020c7981 */ /* 0x000f28000c1e1100 */
[----:B------:R-:W4:Y:S01]  /*03a0*/  LDG.E.U8 R9, desc[UR4][R2.64+0x100] ;  /* 0x0001000402097981 */ /* 0x000f22000c1e1100 */
[----:B------:R-:W-:-:S02]  /*03b0*/  LOP3.LUT R0, R78, 0x140, RZ, 0xfc, !PT ;  /* 0x000001404e007812 */ /* 0x000fc400078efcff */
[----:B------:R-:W-:Y:S01]  /*03c0*/  CS2R R38, SRZ ;  /* 0x0000000000267805 */ /* 0x000fe2000001ff00 */
[----:B------:R-:W-:Y:S01]  /*03d0*/  IMAD.MOV.U32 R31, RZ, RZ, RZ ;  /* 0x000000ffff1f7224 */ /* 0x000fe200078e00ff */
[----:B------:R-:W4:Y:S01]  /*03e0*/  @!P6 LDG.E R22, desc[UR4][R4.64+0x180] ;  /* 0x000180040416e981 */ /* 0x000f22000c1e1900 */
[----:B------:R-:W-:-:S03]  /*03f0*/  ISETP.GE.AND P4, PT, R8, R65, PT ;  /* 0x000000410800720c */ /* 0x000fc60003f86270 */
[----:B------:R0:W5:Y:S01]  /*0400*/  @!P6 LDG.E R25, desc[UR4][R6.64+0x180] ;  /* 0x000180040619e981 */ /* 0x000162000c1e1900 */
[----:B------:R-:W-:-:S03]  /*0410*/  ISETP.GE.AND P6, PT, R36, R65, PT ;  /* 0x000000412400720c */ /* 0x000fc60003fc6270 */
[----:B------:R-:W4:Y:S04]  /*0420*/  @!P0 LDG.E R27, desc[UR4][R4.64+0x200] ;  /* 0x00020004041b8981 */ /* 0x000f28000c1e1900 */
[----:B------:R-:W4:Y:S04]  /*0430*/  LDG.E.U8 R10, desc[UR4][R2.64+0x120] ;  /* 0x00012004020a7981 */ /* 0x000f28000c1e1100 */
[----:B------:R0:W5:Y:S01]  /*0440*/  @!P3 LDG.E R26, desc[UR4][R6.64+0x100] ;  /* 0x00010004061ab981 */ /* 0x000162000c1e1900 */
[----:B------:R-:W-:Y:S02]  /*0450*/  ISETP.GE.AND P3, PT, R0, R65, PT ;  /* 0x000000410000720c */ /* 0x000fe40003f66270 */
[----:B------:R-:W-:Y:S01]  /*0460*/  LOP3.LUT R0, R78, 0x160, RZ, 0xfc, !PT ;  /* 0x000001604e007812 */ /* 0x000fe200078efcff */
[----:B------:R-:W4:Y:S01]  /*0470*/  LDG.E.U8 R79, desc[UR4][R2.64+0x140] ;  /* 0x00014004024f7981 */ /* 0x000f22000c1e1100 */
[----:B------:R-:W-:-:S03]  /*0480*/  IMAD.MOV.U32 R33, RZ, RZ, RZ ;  /* 0x000000ffff217224 */ /* 0x000fc600078e00ff */
[----:B------:R-:W4:Y:S01]  /*0490*/  @!P6 LDG.E R29, desc[UR4][R4.64+0x280] ;  /* 0x00028004041de981 */ /* 0x000f22000c1e1900 */
[----:B------:R-:W-:-:S03]  /*04a0*/  IMAD.MOV.U32 R35, RZ, RZ, RZ ;  /* 0x000000ffff237224 */ /* 0x000fc600078e00ff */
[----:B------:R0:W5:Y:S01]  /*04b0*/  @!P0 LDG.E R38, desc[UR4][R6.64+0x200] ;  /* 0x0002000406268981 */ /* 0x000162000c1e1900 */
[----:B------:R-:W-:-:S03]  /*04c0*/  ISETP.GE.AND P0, PT, R0, R65, PT ;  /* 0x000000410000720c */ /* 0x000fc60003f06270 */
[----:B------:R-:W4:Y:S01]  /*04d0*/  @!P5 LDG.E R31, desc[UR4][R4.64+0x300] ;  /* 0x00030004041fd981 */ /* 0x000f22000c1e1900 */
[----:B------:R-:W-:-:S03]  /*04e0*/  CS2R R40, SRZ ;  /* 0x0000000000287805 */ /* 0x000fc6000001ff00 */
[----:B------:R-:W4:Y:S01]  /*04f0*/  LDG.E.U8 R0, desc[UR4][R2.64+0x160] ;  /* 0x0001600402007981 */ /* 0x000f22000c1e1100 */
[----:B------:R-:W-:-:S03]  /*0500*/  LOP3.LUT R44, R78, 0x180, RZ, 0xfc, !PT ;  /* 0x000001804e2c7812 */ /* 0x000fc600078efcff */
[----:B------:R-:W4:Y:S01]  /*0510*/  @!P1 LDG.E R33, desc[UR4][R4.64+0x380] ;  /* 0x0003800404219981 */ /* 0x000f22000c1e1900 */
[----:B------:R-:W-:-:S03]  /*0520*/  CS2R R42, SRZ ;  /* 0x00000000002a7805 */ /* 0x000fc6000001ff00 */
[----:B------:R-:W4:Y:S01]  /*0530*/  LDG.E.U8 R8, desc[UR4][R2.64+0x180] ;  /* 0x0001800402087981 */ /* 0x000f22000c1e1100 */
[----:B------:R-:W-:-:S03]  /*0540*/  IMAD.MOV.U32 R37, RZ, RZ, RZ ;  /* 0x000000ffff257224 */ /* 0x000fc600078e00ff */
[----:B------:R0:W5:Y:S01]  /*0550*/  @!P6 LDG.E R40, desc[UR4][R6.64+0x280] ;  /* 0x000280040628e981 */ /* 0x000162000c1e1900 */
[----:B------:R-:W-:-:S03]  /*0560*/  ISETP.GE.AND P6, PT, R44, R65, PT ;  /* 0x000000412c00720c */ /* 0x000fc60003fc6270 */
[----:B------:R-:W4:Y:S01]  /*0570*/  @!P4 LDG.E R35, desc[UR4][R4.64+0x400] ;  /* 0x000400040423c981 */ /* 0x000f22000c1e1900 */
[----:B------:R-:W-:-:S03]  /*0580*/  LOP3.LUT R44, R78, 0x1a0, RZ, 0xfc, !PT ;  /* 0x000001a04e2c7812 */ /* 0x000fc600078efcff */
[----:B------:R0:W5:Y:S01]  /*0590*/  @!P5 LDG.E R42, desc[UR4][R6.64+0x300] ;  /* 0x00030004062ad981 */ /* 0x000162000c1e1900 */
[----:B------:R-:W-:Y:S02]  /*05a0*/  ISETP.GE.AND P5, PT, R44, R65, PT ;  /* 0x000000412c00720c */ /* 0x000fe40003fa6270 */
[----:B------:R-:W-:Y:S01]  /*05b0*/  CS2R R44, SRZ ;  /* 0x00000000002c7805 */ /* 0x000fe2000001ff00 */
[----:B------:R-:W4:Y:S01]  /*05c0*/  @!P2 LDG.E R37, desc[UR4][R4.64+0x480] ;  /* 0x000480040425a981 */ /* 0x000f22000c1e1900 */
[----:B------:R-:W-:-:S03]  /*05d0*/  LOP3.LUT R48, R78, 0x1c0, RZ, 0xfc, !PT ;  /* 0x000001c04e307812 */ /* 0x000fc600078efcff */
[----:B------:R-:W4:Y:S01]  /*05e0*/  LDG.E.U8 R63, desc[UR4][R2.64+0x1a0] ;  /* 0x0001a004023f7981 */ /* 0x000f22000c1e1100 */
[----:B------:R-:W-:-:S03]  /*05f0*/  CS2R R46, SRZ ;  /* 0x00000000002e7805 */ /* 0x000fc6000001ff00 */
[----:B------:R-:W4:Y:S04]  /*0600*/  @!P3 LDG.E R39, desc[UR4][R4.64+0x500] ;  /* 0x000500040427b981 */ /* 0x000f28000c1e1900 */
[----:B------:R-:W4:Y:S04]  /*0610*/  LDG.E.U8 R74, desc[UR4][R2.64+0x1c0] ;  /* 0x0001c004024a7981 */ /* 0x000f28000c1e1100 */
[----:B------:R0:W5:Y:S01]  /*0620*/  @!P1 LDG.E R44, desc[UR4][R6.64+0x380] ;  /* 0x00038004062c9981 */ /* 0x000162000c1e1900 */
[-C--:B------:R-:W-:Y:S02]  /*0630*/  ISETP.GE.AND P1, PT, R48, R65.reuse, PT ;  /* 0x000000413000720c */ /* 0x080fe40003f26270 */
[----:B------:R-:W-:Y:S01]  /*0640*/  LOP3.LUT R48, R78, 0x1e0, RZ, 0xfc, !PT ;  /* 0x000001e04e307812 */ /* 0x000fe200078efcff */
[----:B------:R-:W4:Y:S04]  /*0650*/  @!P0 LDG.E R41, desc[UR4][R4.64+0x580] ;  /* 0x0005800404298981 */ /* 0x000f28000c1e1900 */
[----:B------:R0:W5:Y:S01]  /*0660*/  @!P4 LDG.E R46, desc[UR4][R6.64+0x400] ;  /* 0x00040004062ec981 */ /* 0x000162000c1e1900 */
[----:B------:R-:W-:-:S02]  /*0670*/  ISETP.GE.AND P4, PT, R48, R65, PT ;  /* 0x000000413000720c */ /* 0x000fc40003f86270 */
[----:B------:R-:W-:Y:S01]  /*0680*/  CS2R R48, SRZ ;  /* 0x0000000000307805 */ /* 0x000fe2000001ff00 */
[----:B------:R-:W4:Y:S01]  /*0690*/  @!P6 LDG.E R43, desc[UR4][R4.64+0x600] ;  /* 0x00060004042be981 */ /* 0x000f22000c1e1900 */
[----:B------:R-:W-:-:S03]  /*06a0*/  LOP3.LUT R50, R78, 0x200, RZ, 0xfc, !PT ;  /* 0x000002004e327812 */ /* 0x000fc600078efcff */
[----:B------:R-:W4:Y:S04]  /*06b0*/  LDG.E.U8 R83, desc[UR4][R2.64+0x1e0] ;  /* 0x0001e00402537981 */ /* 0x000f28000c1e1100 */
[----:B------:R-:W4:Y:S04]  /*06c0*/  @!P5 LDG.E R45, desc[UR4][R4.64+0x680] ;  /* 0x00068004042dd981 */ /* 0x000f28000c1e1900 */
[----:B------:R-:W4:Y:S04]  /*06d0*/  LDG.E.U8 R84, desc[UR4][R2.64+0x200] ;  /* 0x0002000402547981 */ /* 0x000f28000c1e1100 */
[----:B------:R0:W5:Y:S01]  /*06e0*/  @!P2 LDG.E R48, desc[UR4][R6.64+0x480] ;  /* 0x000480040630a981 */ /* 0x000162000c1e1900 */
[----:B------:R-:W-:-:S02]  /*06f0*/  ISETP.GE.AND P2, PT, R50, R65, PT ;  /* 0x000000413200720c */ /* 0x000fc40003f46270 */
[----:B------:R-:W-:Y:S01]  /*0700*/  CS2R R50, SRZ ;  /* 0x0000000000327805 */ /* 0x000fe2000001ff00 */
[----:B------:R-:W4:Y:S01]  /*0710*/  @!P1 LDG.E R47, desc[UR4][R4.64+0x700] ;  /* 0x00070004042f9981 */ /* 0x000f22000c1e1900 */
[----:B------:R-:W-:-:S03]  /*0720*/  LOP3.LUT R52, R78, 0x220, RZ, 0xfc, !PT ;  /* 0x000002204e347812 */ /* 0x000fc600078efcff */
[----:B------:R-:W4:Y:S04]  /*0730*/  @!P4 LDG.E R49, desc[UR4][R4.64+0x780] ;  /* 0x000780040431c981 */ /* 0x000f28000c1e1900 */
[----:B------:R0:W5:Y:S01]  /*0740*/  @!P3 LDG.E R50, desc[UR4][R6.64+0x500] ;  /* 0x000500040632b981 */ /* 0x000162000c1e1900 */
[----:B------:R-:W-:-:S03]  /*0750*/  ISETP.GE.AND P3, PT, R52, R65, PT ;  /* 0x000000413400720c */ /* 0x000fc60003f66270 */
[----:B------:R-:W4:Y:S01]  /*0760*/  LDG.E.U8 R82, desc[UR4][R2.64+0x220] ;  /* 0x0002200402527981 */ /* 0x000f22000c1e1100 */
[----:B------:R-:W-:-:S03]  /*0770*/  CS2R R52, SRZ ;  /* 0x0000000000347805 */ /* 0x000fc6000001ff00 */
[----:B------:R-:W4:Y:S04]  /*0780*/  @!P2 LDG.E R51, desc[UR4][R4.64+0x800] ;  /* 0x000800040433a981 */ /* 0x000f28000c1e1900 */
[----:B------:R-:W4:Y:S04]  /*0790*/  LDG.E.U8 R81, desc[UR4][R2.64+0x240] ;  /* 0x0002400402517981 */ /* 0x000f28000c1e1100 */
[----:B------:R-:W4:Y:S01]  /*07a0*/  @!P3 LDG.E R52, desc[UR4][R4.64+0x880] ;  /* 0x000880040434b981 */ /* 0x000f22000c1e1900 */
[----:B------:R-:W-:Y:S02]  /*07b0*/  CS2R R54, SRZ ;  /* 0x0000000000367805 */ /* 0x000fe4000001ff00 */
[----:B------:R-:W-:-:S02]  /*07c0*/  LOP3.LUT R56, R78, 0x240, RZ, 0xfc, !PT ;  /* 0x000002404e387812 */ /* 0x000fc400078efcff */
[----:B------:R-:W-:Y:S01]  /*07d0*/  LOP3.LUT R58, R78, 0x260, RZ, 0xfc, !PT ;  /* 0x000002604e3a7812 */ /* 0x000fe200078efcff */
[----:B------:R-:W4:Y:S04]  /*07e0*/  LDG.E.U8 R67, desc[UR4][R2.64+0x260] ;  /* 0x0002600402437981 */ /* 0x000f28000c1e1100 */
[----:B------:R0:W5:Y:S01]  /*07f0*/  @!P0 LDG.E R54, desc[UR4][R6.64+0x580] ;  /* 0x0005800406368981 */ /* 0x000162000c1e1900 */
[-C--:B------:R-:W-:Y:S02]  /*0800*/  ISETP.GE.AND P0, PT, R56, R65.reuse, PT ;  /* 0x000000413800720c */ /* 0x080fe40003f06270 */
[----:B------:R-:W-:Y:S02]  /*0810*/  CS2R R56, SRZ ;  /* 0x0000000000387805 */ /* 0x000fe4000001ff00 */
[----:B------:R-:W-:Y:S01]  /*0820*/  LOP3.LUT R60, R78, 0x280, RZ, 0xfc, !PT ;  /* 0x000002804e3c7812 */ /* 0x000fe200078efcff */
[----:B------:R-:W4:Y:S04]  /*0830*/  LDG.E.U8 R69, desc[UR4][R2.64+0x280] ;  /* 0x0002800402457981 */ /* 0x000f28000c1e1100 */
[----:B------:R0:W5:Y:S01]  /*0840*/  @!P6 LDG.E R56, desc[UR4][R6.64+0x600] ;  /* 0x000600040638e981 */ /* 0x000162000c1e1900 */
[----:B------:R-:W-:-:S02]  /*0850*/  ISETP.GE.AND P6, PT, R58, R65, PT ;  /* 0x000000413a00720c */ /* 0x000fc40003fc6270 */
[C---:B------:R-:W-:Y:S01]  /*0860*/  LOP3.LUT R62, R78.reuse, 0x2a0, RZ, 0xfc, !PT ;  /* 0x000002a04e3e7812 */ /* 0x040fe200078efcff */
[----:B------:R-:W4:Y:S04]  /*0870*/  LDG.E.U8 R71, desc[UR4][R2.64+0x2a0] ;  /* 0x0002a00402477981 */ /* 0x000f28000c1e1100 */
[----:B------:R-:W4:Y:S01]  /*0880*/  @!P0 LDG.E R53, desc[UR4][R4.64+0x900] ;  /* 0x0009000404358981 */ /* 0x000f22000c1e1900 */
[----:B------:R-:W-:Y:S02]  /*0890*/  CS2R R58, SRZ ;  /* 0x00000000003a7805 */ /* 0x000fe4000001ff00 */
[C---:B------:R-:W-:Y:S01]  /*08a0*/  LOP3.LUT R66, R78.reuse, 0x2c0, RZ, 0xfc, !PT ;  /* 0x000002c04e427812 */ /* 0x040fe200078efcff */
[----:B------:R-:W-:Y:S01]  /*08b0*/  IMAD.MOV.U32 R64, RZ, RZ, RZ ;  /* 0x000000ffff407224 */ /* 0x000fe200078e00ff */
[----:B------:R-:W-:Y:S01]  /*08c0*/  LOP3.LUT R68, R78, 0x2e0, RZ, 0xfc, !PT ;  /* 0x000002e04e447812 */ /* 0x000fe200078efcff */
[----:B------:R-:W4:Y:S04]  /*08d0*/  LDG.E.U8 R73, desc[UR4][R2.64+0x2c0] ;  /* 0x0002c00402497981 */ /* 0x000f28000c1e1100 */
[----:B------:R0:W5:Y:S01]  /*08e0*/  @!P5 LDG.E R58, desc[UR4][R6.64+0x680] ;  /* 0x00068004063ad981 */ /* 0x000162000c1e1900 */
[----:B------:R-:W-:-:S03]  /*08f0*/  ISETP.GE.AND P5, PT, R60, R65, PT ;  /* 0x000000413c00720c */ /* 0x000fc60003fa6270 */
[----:B------:R-:W4:Y:S01]  /*0900*/  @!P6 LDG.E R55, desc[UR4][R4.64+0x980] ;  /* 0x000980040437e981 */ /* 0x000f22000c1e1900 */
[----:B------:R-:W-:-:S03]  /*0910*/  CS2R R60, SRZ ;  /* 0x00000000003c7805 */ /* 0x000fc6000001ff00 */
[----:B------:R0:W5:Y:S04]  /*0920*/  @!P2 LDG.E R64, desc[UR4][R6.64+0x800] ;  /* 0x000800040640a981 */ /* 0x000168000c1e1900 */
[----:B------:R0:W5:Y:S01]  /*0930*/  @!P1 LDG.E R60, desc[UR4][R6.64+0x700] ;  /* 0x00070004063c9981 */ /* 0x000162000c1e1900 */
[-C--:B------:R-:W-:Y:S01]  /*0940*/  ISETP.GE.AND P1, PT, R62, R65.reuse, PT ;  /* 0x000000413e00720c */ /* 0x080fe20003f26270 */
[----:B------:R-:W-:Y:S02]  /*0950*/  IMAD.MOV.U32 R62, RZ, RZ, RZ ;  /* 0x000000ffff3e7224 */ /* 0x000fe400078e00ff */
[----:B------:R-:W4:Y:S04]  /*0960*/  @!P5 LDG.E R57, desc[UR4][R4.64+0xa00] ;  /* 0x000a00040439d981 */ /* 0x000f28000c1e1900 */
[----:B------:R0:W5:Y:S01]  /*0970*/  @!P4 LDG.E R62, desc[UR4][R6.64+0x780] ;  /* 0x00078004063ec981 */ /* 0x000162000c1e1900 */
[----:B------:R-:W-:-:S02]  /*0980*/  ISETP.GE.AND P4, PT, R66, R65, PT ;  /* 0x000000414200720c */ /* 0x000fc40003f86270 */
[----:B------:R-:W-:Y:S01]  /*0990*/  LOP3.LUT R66, R78, 0x300, RZ, 0xfc, !PT ;  /* 0x000003004e427812 */ /* 0x000fe200078efcff */
[----:B------:R0:W5:Y:S01]  /*09a0*/  @!P3 LDG.E R59, desc[UR4][R6.64+0x880] ;  /* 0x00088004063bb981 */ /* 0x000162000c1e1900 */
[-C--:B------:R-:W-:Y:S01]  /*09b0*/  ISETP.GE.AND P2, PT, R68, R65.reuse, PT ;  /* 0x000000414400720c */ /* 0x080fe20003f46270 */
[----:B------:R-:W-:Y:S01]  /*09c0*/  IMAD.MOV.U32 R68, RZ, RZ, RZ ;  /* 0x000000ffff447224 */ /* 0x000fe200078e00ff */
[----:B------:R-:W-:Y:S01]  /*09d0*/  ISETP.GE.AND P3, PT, R66, R65, PT ;  /* 0x000000414200720c */ /* 0x000fe20003f66270 */
[----:B------:R-:W-:Y:S01]  /*09e0*/  IMAD.MOV.U32 R66, RZ, RZ, RZ ;  /* 0x000000ffff427224 */ /* 0x000fe200078e00ff */
[----:B------:R-:W4:Y:S01]  /*09f0*/  @!P1 LDG.E R61, desc[UR4][R4.64+0xa80] ;  /* 0x000a8004043d9981 */ /* 0x000f22000c1e1900 */
[----:B------:R-:W-:-:S03]  /*0a00*/  IMAD.MOV.U32 R70, RZ, RZ, RZ ;  /* 0x000000ffff467224 */ /* 0x000fc600078e00ff */
[----:B------:R0:W5:Y:S04]  /*0a10*/  @!P6 LDG.E R68, desc[UR4][R6.64+0x980] ;  /* 0x000980040644e981 */ /* 0x000168000c1e1900 */
[----:B------:R0:W5:Y:S04]  /*0a20*/  @!P0 LDG.E R66, desc[UR4][R6.64+0x900] ;  /* 0x0009000406428981 */ /* 0x000168000c1e1900 */
[----:B------:R0:W5:Y:S04]  /*0a30*/  @!P5 LDG.E R70, desc[UR4][R6.64+0xa00] ;  /* 0x000a00040646d981 */ /* 0x000168000c1e1900 */
[----:B------:R-:W4:Y:S04]  /*0a40*/  LDG.E.U8 R80, desc[UR4][R2.64+0x340] ;  /* 0x0003400402507981 */ /* 0x000f28000c1e1100 */
[----:B------:R-:W4:Y:S04]  /*0a50*/  LDG.E.U8 R89, desc[UR4][R2.64+0x360] ;  /* 0x0003600402597981 */ /* 0x000f28000c1e1100 */
[----:B------:R-:W4:Y:S01]  /*0a60*/  LDG.E.U8 R90, desc[UR4][R2.64+0x380] ;  /* 0x00038004025a7981 */ /* 0x000f22000c1e1100 */
[----:B------:R-:W-:-:S03]  /*0a70*/  IMAD.MOV.U32 R85, RZ, RZ, RZ ;  /* 0x000000ffff557224 */ /* 0x000fc600078e00ff */
[----:B------:R-:W4:Y:S01]  /*0a80*/  LDG.E.U8 R91, desc[UR4][R2.64+0x3a0] ;  /* 0x0003a004025b7981 */ /* 0x000f22000c1e1100 */
[----:B--2---:R-:W-:Y:S01]  /*0a90*/  ISETP.NE.AND P0, PT, R72, RZ, PT ;  /* 0x000000ff4800720c */ /* 0x004fe20003f05270 */
[----:B------:R-:W-:Y:S01]  /*0aa0*/  IMAD.MOV.U32 R72, RZ, RZ, RZ ;  /* 0x000000ffff487224 */ /* 0x000fe200078e00ff */
[----:B---3--:R-:W-:Y:S01]  /*0ab0*/  ISETP.NE.AND P6, PT, R16, RZ, PT ;  /* 0x000000ff1000720c */ /* 0x008fe20003fc5270 */
[----:B------:R-:W-:-:S04]  /*0ac0*/  IMAD.MOV.U32 R16, RZ, RZ, RZ ;  /* 0x000000ffff107224 */ /* 0x000fc800078e00ff */
[----:B------:R0:W5:Y:S01]  /*0ad0*/  @!P1 LDG.E R72, desc[UR4][R6.64+0xa80] ;  /* 0x000a800406489981 */ /* 0x000162000c1e1900 */
[----:B----4-:R-:W-:-:S03]  /*0ae0*/  FADD.FTZ R76, RZ, R19 ;  /* 0x00000013ff4c7221 */ /* 0x010fc60000010000 */
[----:B------:R-:W2:Y:S01]  /*0af0*/  @!P4 LDG.E R16, desc[UR4][R4.64+0xb00] ;  /* 0x000b00040410c981 */ /* 0x000ea2000c1e1900 */
[----:B------:R-:W-:Y:S01]  /*0b00*/  ISETP.NE.AND P5, PT, R13, RZ, PT ;  /* 0x000000ff0d00720c */ /* 0x000fe20003fa5270 */
[----:B------:R-:W-:Y:S01]  /*0b10*/  IMAD.MOV.U32 R13, RZ, RZ, RZ ;  /* 0x000000ffff0d7224 */ /* 0x000fe200078e00ff */
[----:B------:R-:W-:Y:S02]  /*0b20*/  FSEL R76, R76, RZ, !P0 ;  /* 0x000000ff4c4c7208 */ /* 0x000fe40004000000 */
[----:B------:R-:W-:Y:S02]  /*0b30*/  ISETP.NE.AND P1, PT, R75, RZ, PT ;  /* 0x000000ff4b00720c */ /* 0x000fe40003f25270 */
[----:B------:R-:W3:Y:S04]  /*0b40*/  LDG.E.U8 R75, desc[UR4][R2.64+0x2e0] ;  /* 0x0002e004024b7981 */ /* 0x000ee8000c1e1100 */
[----:B------:R0:W5:Y:S01]  /*0b50*/  @!P4 LDG.E R13, desc[UR4][R6.64+0xb00] ;  /* 0x000b0004060dc981 */ /* 0x000162000c1e1900 */
[----:B------:R-:W-:Y:S01]  /*0b60*/  @!P6 FADD.FTZ R76, R76, R20 ;  /* 0x000000144c4ce221 */ /* 0x000fe20000010000 */
[----:B------:R-:W-:Y:S01]  /*0b70*/  ISETP.NE.AND P4, PT, R14, RZ, PT ;  /* 0x000000ff0e00720c */ /* 0x000fe20003f85270 */
[----:B------:R-:W-:Y:S01]  /*0b80*/  IMAD.MOV.U32 R14, RZ, RZ, RZ ;  /* 0x000000ffff0e7224 */ /* 0x000fe200078e00ff */
[----:B------:R-:W-:Y:S01]  /*0b90*/  ISETP.NE.AND P6, PT, R11, RZ, PT ;  /* 0x000000ff0b00720c */ /* 0x000fe20003fc5270 */
[----:B------:R-:W-:-:S04]  /*0ba0*/  IMAD.MOV.U32 R11, RZ, RZ, RZ ;  /* 0x000000ffff0b7224 */ /* 0x000fc800078e00ff */
[----:B------:R-:W4:Y:S04]  /*0bb0*/  @!P2 LDG.E R14, desc[UR4][R4.64+0xb80] ;  /* 0x000b8004040ea981 */ /* 0x000f28000c1e1900 */
[----:B------:R0:W5:Y:S01]  /*0bc0*/  @!P2 LDG.E R11, desc[UR4][R6.64+0xb80] ;  /* 0x000b8004060ba981 */ /* 0x000162000c1e1900 */
[----:B------:R-:W-:-:S03]  /*0bd0*/  ISETP.NE.AND P2, PT, R77, RZ, PT ;  /* 0x000000ff4d00720c */ /* 0x000fc60003f45270 */
[----:B------:R-:W4:Y:S01]  /*0be0*/  LDG.E.U8 R77, desc[UR4][R2.64+0x300] ;  /* 0x00030004024d7981 */ /* 0x000f22000c1e1100 */
[----:B------:R-:W-:Y:S01]  /*0bf0*/  @!P5 FADD.FTZ R76, R76, R21 ;  /* 0x000000154c4cd221 */ /* 0x000fe20000010000 */
[----:B------:R-:W-:Y:S01]  /*0c00*/  ISETP.NE.AND P5, PT, R12, RZ, PT ;  /* 0x000000ff0c00720c */ /* 0x000fe20003fa5270 */
[----:B------:R-:W-:Y:S01]  /*0c10*/  IMAD.MOV.U32 R12, RZ, RZ, RZ ;  /* 0x000000ffff0c7224 */ /* 0x000fe200078e00ff */
[----:B------:R-:W-:-:S05]  /*0c20*/  P2R R87, PR, RZ, 0x1 ;  /* 0x00000001ff577803 */ /* 0x000fca0000000000 */
[----:B------:R-:W4:Y:S01]  /*0c30*/  @!P3 LDG.E R12, desc[UR4][R4.64+0xc00] ;  /* 0x000c0004040cb981 */ /* 0x000f22000c1e1900 */
[----:B------:R-:W-:Y:S01]  /*0c40*/  @!P1 FADD.FTZ R76, R76, R22 ;  /* 0x000000164c4c9221 */ /* 0x000fe20000010000 */
[----:B------:R-:W-:Y:S01]  /*0c50*/  ISETP.NE.AND P1, PT, R9, RZ, PT ;  /* 0x000000ff0900720c */ /* 0x000fe20003f25270 */
[----:B------:R-:W-:Y:S02]  /*0c60*/  IMAD.MOV.U32 R9, RZ, RZ, RZ ;  /* 0x000000ffff097224 */ /* 0x000fe400078e00ff */
[----:B------:R-:W-:-:S04]  /*0c70*/  @!P4 FADD.FTZ R76, R76, R27 ;  /* 0x0000001b4c4cc221 */ /* 0x000fc80000010000 */
[----:B------:R0:W5:Y:S01]  /*0c80*/  @!P3 LDG.E R9, desc[UR4][R6.64+0xc00] ;  /* 0x000c00040609b981 */ /* 0x000162000c1e1900 */
[----:B------:R-:W-:Y:S02]  /*0c90*/  ISETP.NE.AND P4, PT, R10, RZ, PT ;  /* 0x000000ff0a00720c */ /* 0x000fe40003f85270 */
[----:B------:R-:W-:-:S04]  /*0ca0*/  LOP3.LUT R10, R78, 0x320, RZ, 0xfc, !PT ;  /* 0x000003204e0a7812 */ /* 0x000fc800078efcff */
[----:B------:R-:W-:Y:S02]  /*0cb0*/  ISETP.GE.AND P0, PT, R10, R65, PT ;  /* 0x000000410a00720c */ /* 0x000fe40003f06270 */
[----:B------:R-:W-:Y:S02]  /*0cc0*/  ISETP.NE.AND P3, PT, R79, RZ, PT ;  /* 0x000000ff4f00720c */ /* 0x000fe40003f65270 */
[----:B------:R-:W4:Y:S01]  /*0cd0*/  LDG.E.U8 R79, desc[UR4][R2.64+0x320] ;  /* 0x00032004024f7981 */ /* 0x000f22000c1e1100 */
[----:B------:R-:W-:-:S04]  /*0ce0*/  @!P6 FADD.FTZ R76, R76, R29 ;  /* 0x0000001d4c4ce221 */ /* 0x000fc80000010000 */
[----:B------:R-:W-:Y:S01]  /*0cf0*/  @!P2 FADD.FTZ R76, R76, R31 ;  /* 0x0000001f4c4ca221 */ /* 0x000fe20000010000 */
[----:B------:R-:W-:Y:S01]  /*0d00*/  ISETP.NE.AND P2, PT, R0, RZ, PT ;  /* 0x000000ff0000720c */ /* 0x000fe20003f45270 */
[----:B------:R-:W-:Y:S02]  /*0d10*/  IMAD.MOV.U32 R0, RZ, RZ, RZ ;  /* 0x000000ffff007224 */ /* 0x000fe400078e00ff */
[----:B------:R-:W-:-:S04]  /*0d20*/  @!P5 FADD.FTZ R76, R76, R33 ;  /* 0x000000214c4cd221 */ /* 0x000fc80000010000 */
[----:B------:R-:W4:Y:S01]  /*0d30*/  @!P0 LDG.E R0, desc[UR4][R4.64+0xc80] ;  /* 0x000c800404008981 */ /* 0x000f22000c1e1900 */
[----:B------:R-:W-:Y:S02]  /*0d40*/  ISETP.NE.AND P5, PT, R8, RZ, PT ;  /* 0x000000ff0800720c */ /* 0x000fe40003fa5270 */
[----:B------:R-:W-:Y:S01]  /*0d50*/  LOP3.LUT R8, R78, 0x340, RZ, 0xfc, !PT ;  /* 0x000003404e087812 */ /* 0x000fe200078efcff */
[----:B------:R-:W-:-:S03]  /*0d60*/  @!P1 FADD.FTZ R76, R76, R35 ;  /* 0x000000234c4c9221 */ /* 0x000fc60000010000 */
[----:B------:R-:W-:Y:S01]  /*0d70*/  ISETP.GE.AND P1, PT, R8, R65, PT ;  /* 0x000000410800720c */ /* 0x000fe20003f26270 */
[----:B------:R-:W-:Y:S01]  /*0d80*/  @!P4 FADD.FTZ R76, R76, R37 ;  /* 0x000000254c4cc221 */ /* 0x000fe20000010000 */
[----:B------:R-:W-:Y:S01]  /*0d90*/  ISETP.NE.AND P4, PT, R63, RZ, PT ;  /* 0x000000ff3f00720c */ /* 0x000fe20003f85270 */
[----:B------:R-:W-:Y:S02]  /*0da0*/  IMAD.MOV.U32 R63, RZ, RZ, RZ ;  /* 0x000000ffff3f7224 */ /* 0x000fe400078e00ff */
[----:B------:R-:W-:-:S08]  /*0db0*/  @!P3 FADD.FTZ R76, R76, R39 ;  /* 0x000000274c4cb221 */ /* 0x000fd00000010000 */
        /* <DEDUP_REMOVED lines=15> */
[----:B------:R-:W-:Y:S02]  /*0eb0*/  ISETP.NE.AND P5, PT, R82, RZ, PT ;  /* 0x000000ff5200720c */ /* 0x000fe40003fa5270 */
[----:B------:R-:W-:-:S09]  /*0ec0*/  LOP3.LUT R82, R78, 0x3a0, RZ, 0xfc, !PT ;  /* 0x000003a04e527812 */ /* 0x000fd200078efcff */
[----:B------:R-:W4:Y:S01]  /*0ed0*/  @!P3 LDG.E R85, desc[UR4][R4.64+0xe00] ;  /* 0x000e00040455b981 */ /* 0x000f22000c1e1900 */
[----:B------:R-:W-:Y:S01]  /*0ee0*/  @!P4 FADD.FTZ R76, R76, R51 ;  /* 0x000000334c4cc221 */ /* 0x000fe20000010000 */
[----:B------:R-:W-:-:S03]  /*0ef0*/  ISETP.GE.AND P4, PT, R82, R65, PT ;  /* 0x000000415200720c */ /* 0x000fc60003f86270 */
[----:B------:R-:W-:Y:S01]  /*0f00*/  @!P5 FADD.FTZ R76, R76, R52 ;  /* 0x000000344c4cd221 */ /* 0x000fe20000010000 */
[----:B------:R-:W-:Y:S01]  /*0f10*/  ISETP.NE.AND P5, PT, R81, RZ, PT ;  /* 0x000000ff5100720c */ /* 0x000fe20003fa5270 */
[----:B------:R-:W-:-:S08]  /*0f20*/  IMAD.MOV.U32 R81, RZ, RZ, RZ ;  /* 0x000000ffff517224 */ /* 0x000fd000078e00ff */
[----:B------:R-:W4:Y:S04]  /*0f30*/  @!P4 LDG.E R81, desc[UR4][R4.64+0xe80] ;  /* 0x000e80040451c981 */ /* 0x000f28000c1e1900 */
[----:B------:R-:W-:Y:S01]  /*0f40*/  @!P5 FADD.FTZ R76, R76, R53 ;  /* 0x000000354c4cd221 */ /* 0x000fe20000010000 */
[----:B------:R-:W-:-:S13]  /*0f50*/  ISETP.NE.AND P5, PT, R67, RZ, PT ;  /* 0x000000ff4300720c */ /* 0x000fda0003fa5270 */
[----:B------:R-:W-:Y:S01]  /*0f60*/  @!P5 FADD.FTZ R76, R76, R55 ;  /* 0x000000374c4cd221 */ /* 0x000fe20000010000 */
[----:B------:R-:W-:Y:S02]  /*0f70*/  ISETP.NE.AND P5, PT, R69, RZ, PT ;  /* 0x000000ff4500720c */ /* 0x000fe40003fa5270 */
[----:B------:R-:W4:Y:S11]  /*0f80*/  LDG.E.U8 R69, desc[UR4][R2.64+0x3c0] ;  /* 0x0003c00402457981 */ /* 0x000f36000c1e1100 */
[----:B------:R-:W-:Y:S01]  /*0f90*/  @!P5 FADD.FTZ R76, R76, R57 ;  /* 0x000000394c4cd221 */ /* 0x000fe20000010000 */
[----:B------:R-:W-:-:S13]  /*0fa0*/  ISETP.NE.AND P5, PT, R71, RZ, PT ;  /* 0x000000ff4700720c */ /* 0x000fda0003fa5270 */
[----:B------:R-:W-:Y:S01]  /*0fb0*/  @!P5 FADD.FTZ R76, R76, R61 ;  /* 0x0000003d4c4cd221 */ /* 0x000fe20000010000 */
[----:B------:R-:W-:-:S13]  /*0fc0*/  ISETP.NE.AND P5, PT, R73, RZ, PT ;  /* 0x000000ff4900720c */ /* 0x000fda0003fa5270 */
[----:B--2---:R-:W-:Y:S01]  /*0fd0*/  @!P5 FADD.FTZ R76, R76, R16 ;  /* 0x000000104c4cd221 */ /* 0x004fe20000010000 */
[----:B---3--:R-:W-:-:S13]  /*0fe0*/  ISETP.NE.AND P5, PT, R75, RZ, PT ;  /* 0x000000ff4b00720c */ /* 0x008fda0003fa5270 */
[----:B----4-:R-:W-:Y:S01]  /*0ff0*/  @!P5 FADD.FTZ R76, R76, R14 ;  /* 0x0000000e4c4cd221 */ /* 0x010fe20000010000 */
[----:B------:R-:W-:-:S13]  /*1000*/  ISETP.NE.AND P5, PT, R77, RZ, PT ;  /* 0x000000ff4d00720c */ /* 0x000fda0003fa5270 */
[----:B------:R-:W-:Y:S01]  /*1010*/  @!P5 FADD.FTZ R76, R76, R12 ;  /* 0x0000000c4c4cd221 */ /* 0x000fe20000010000 */
[----:B------:R-:W-:-:S13]  /*1020*/  ISETP.NE.AND P5, PT, R79, RZ, PT ;  /* 0x000000ff4f00720c */ /* 0x000fda0003fa5270 */
[----:B------:R-:W-:Y:S01]  /*1030*/  @!P5 FADD.FTZ R76, R76, R0 ;  /* 0x000000004c4cd221 */ /* 0x000fe20000010000 */
[----:B------:R-:W-:-:S13]  /*1040*/  ISETP.NE.AND P5, PT, R80, RZ, PT ;  /* 0x000000ff5000720c */ /* 0x000fda0003fa5270 */
[----:B------:R-:W-:Y:S01]  /*1050*/  @!P5 FADD.FTZ R76, R76, R63 ;  /* 0x0000003f4c4cd221 */ /* 0x000fe20000010000 */
[----:B------:R-:W-:-:S13]  /*1060*/  ISETP.NE.AND P5, PT, R89, RZ, PT ;  /* 0x000000ff5900720c */ /* 0x000fda0003fa5270 */
[----:B------:R-:W-:Y:S01]  /*1070*/  @!P5 FADD.FTZ R76, R76, R83 ;  /* 0x000000534c4cd221 */ /* 0x000fe20000010000 */
[----:B------:R-:W-:Y:S02]  /*1080*/  ISETP.NE.AND P5, PT, R90, RZ, PT ;  /* 0x000000ff5a00720c */ /* 0x000fe40003fa5270 */
[----:B------:R-:W-:-:S11]  /*1090*/  LOP3.LUT R90, R78, 0x3c0, RZ, 0xfc, !PT ;  /* 0x000003c04e5a7812 */ /* 0x000fd600078efcff */
[----:B------:R-:W-:Y:S01]  /*10a0*/  @!P5 FADD.FTZ R76, R76, R85 ;  /* 0x000000554c4cd221 */ /* 0x000fe20000010000 */
[----:B------:R-:W-:Y:S01]  /*10b0*/  ISETP.NE.AND P5, PT, R91, RZ, PT ;  /* 0x000000ff5b00720c */ /* 0x000fe20003fa5270 */
[----:B------:R-:W-:-:S12]  /*10c0*/  IMAD.MOV.U32 R67, RZ, RZ, RZ ;  /* 0x000000ffff437224 */ /* 0x000fd800078e00ff */
[----:B------:R-:W-:Y:S01]  /*10d0*/  @!P5 FADD.FTZ R76, R76, R81 ;  /* 0x000000514c4cd221 */ /* 0x000fe20000010000 */
[----:B------:R-:W-:-:S13]  /*10e0*/  ISETP.GE.AND P5, PT, R90, R65, PT ;  /* 0x000000415a00720c */ /* 0x000fda0003fa6270 */
[----:B------:R-:W2:Y:S01]  /*10f0*/  @!P5 LDG.E R67, desc[UR4][R4.64+0xf00] ;  /* 0x000f00040443d981 */ /* 0x000ea2000c1e1900 */
[----:B------:R-:W-:Y:S02]  /*1100*/  LOP3.LUT R80, R78, 0x3e0, RZ, 0xfc, !PT ;  /* 0x000003e04e507812 */ /* 0x000fe400078efcff */
[----:B------:R-:W-:Y:S02]  /*1110*/  ISETP.NE.AND P6, PT, R69, RZ, PT ;  /* 0x000000ff4500720c */ /* 0x000fe40003fc5270 */
[----:B------:R-:W3:Y:S11]  /*1120*/  LDG.E.U8 R69, desc[UR4][R2.64+0x3e0] ;  /* 0x0003e00402457981 */ /* 0x000ef6000c1e1100 */
[----:B--2---:R-:W-:Y:S01]  /*1130*/  @!P6 FADD.FTZ R76, R76, R67 ;  /* 0x000000434c4ce221 */ /* 0x004fe20000010000 */
[----:B------:R-:W-:-:S13]  /*1140*/  ISETP.GE.AND P6, PT, R80, R65, PT ;  /* 0x000000415000720c */ /* 0x000fda0003fc6270 */
[----:B------:R-:W-:-:S06]  /*1150*/  @P6 IMAD.MOV.U32 R65, RZ, RZ, RZ ;  /* 0x000000ffff416224 */ /* 0x000fcc00078e00ff */
[----:B------:R-:W2:Y:S01]  /*1160*/  @!P6 LDG.E R65, desc[UR4][R4.64+0xf80] ;  /* 0x000f80040441e981 */ /* 0x000ea2000c1e1900 */
[----:B------:R-:W-:Y:S02]  /*1170*/  P2R R88, PR, RZ, 0x1 ;  /* 0x00000001ff587803 */ /* 0x000fe40000000000 */
[----:B---3--:R-:W-:Y:S01]  /*1180*/  ISETP.NE.AND P0, PT, R69, RZ, PT ;  /* 0x000000ff4500720c */ /* 0x008fe20003f05270 */
[----:B------:R-:W-:-:S06]  /*1190*/  IMAD.MOV.U32 R92, RZ, RZ, RZ ;  /* 0x000000ffff5c7224 */ /* 0x000fcc00078e00ff */
[----:B------:R0:W5:Y:S06]  /*11a0*/  @!P2 LDG.E R92, desc[UR4][R6.64+0xd80] ;  /* 0x000d8004065ca981 */ /* 0x00016c000c1e1900 */
[----:B--2---:R-:W-:-:S05]  /*11b0*/  @!P0 FADD.FTZ R76, R76, R65 ;  /* 0x000000414c4c8221 */ /* 0x004fca0000010000 */
[----:B------:R-:W1:Y:S01]  /*11c0*/  SHFL.BFLY PT, R71, R76, 0x10, 0x1f ;  /* 0x0e001f004c477f89 */ /* 0x000e6200000e0000 */
[----:B------:R-:W-:Y:S01]  /*11d0*/  ISETP.NE.AND P0, PT, R88, RZ, PT ;  /* 0x000000ff5800720c */ /* 0x000fe20003f05270 */
[----:B-1----:R-:W-:-:S05]  /*11e0*/  FADD.FTZ R71, R76, R71 ;  /* 0x000000474c477221 */ /* 0x002fca0000010000 */
[----:B------:R-:W1:Y:S02]  /*11f0*/  SHFL.BFLY PT, R88, R71, 0x8, 0x1f ;  /* 0x0d001f0047587f89 */ /* 0x000e6400000e0000 */
[----:B-1----:R-:W-:-:S05]  /*1200*/  FADD.FTZ R73, R71, R88 ;  /* 0x0000005847497221 */ /* 0x002fca0000010000 */
[----:B------:R-:W1:Y:S01]  /*1210*/  SHFL.BFLY PT, R88, R73, 0x4, 0x1f ;  /* 0x0c801f0049587f89 */ /* 0x000e6200000e0000 */
[----:B------:R-:W-:Y:S02]  /*1220*/  IMAD.MOV.U32 R76, RZ, RZ, RZ ;  /* 0x000000ffff4c7224 */ /* 0x000fe400078e00ff */
[----:B------:R-:W-:-:S04]  /*1230*/  IMAD.MOV.U32 R71, RZ, RZ, RZ ;  /* 0x000000ffff477224 */ /* 0x000fc800078e00ff */
[----:B------:R0:W5:Y:S04]  /*1240*/  @!P3 LDG.E R76, desc[UR4][R6.64+0xe00] ;  /* 0x000e0004064cb981 */ /* 0x000168000c1e1900 */
[----:B------:R0:W5:Y:S01]  /*1250*/  @!P5 LDG.E R71, desc[UR4][R6.64+0xf00] ;  /* 0x000f00040647d981 */ /* 0x000162000c1e1900 */
[----:B-1----:R-:W-:Y:S01]  /*1260*/  FADD.FTZ R75, R73, R88 ;  /* 0x00000058494b7221 */ /* 0x002fe20000010000 */
[----:B------:R-:W-:Y:S02]  /*1270*/  IMAD.MOV.U32 R88, RZ, RZ, RZ ;  /* 0x000000ffff587224 */ /* 0x000fe400078e00ff */
[----:B------:R-:W-:-:S04]  /*1280*/  @P6 IMAD.MOV.U32 R73, RZ, RZ, RZ ;  /* 0x000000ffff496224 */ /* 0x000fc800078e00ff */
[----:B------:R0:W5:Y:S01]  /*1290*/  @!P1 LDG.E R88, desc[UR4][R6.64+0xd00] ;  /* 0x000d000406589981 */ /* 0x000162000c1e1900 */
[----:B------:R-:W-:Y:S01]  /*12a0*/  ISETP.GE.AND P1, PT, R86, 0x1, PT ;  /* 0x000000015600780c */ /* 0x000fe20003f26270 */
[----:B------:R-:W-:Y:S02]  /*12b0*/  IMAD.MOV.U32 R86, RZ, RZ, RZ ;  /* 0x000000ffff567224 */ /* 0x000fe400078e00ff */
[----:B------:R0:W5:Y:S04]  /*12c0*/  @!P6 LDG.E R73, desc[UR4][R6.64+0xf80] ;  /* 0x000f80040649e981 */ /* 0x000168000c1e1900 */
[----:B------:R0:W5:Y:S04]  /*12d0*/  @!P4 LDG.E R86, desc[UR4][R6.64+0xe80] ;  /* 0x000e80040656c981 */ /* 0x000168000c1e1900 */
[----:B------:R-:W1:Y:S01]  /*12e0*/  SHFL.BFLY PT, R4, R75, 0x2, 0x1f ;  /* 0x0c401f004b047f89 */ /* 0x000e6200000e0000 */
[----:B------:R-:W-:-:S06]  /*12f0*/  IMAD.MOV.U32 R69, RZ, RZ, RZ ;  /* 0x000000ffff457224 */ /* 0x000fcc00078e00ff */
[----:B------:R0:W5:Y:S01]  /*1300*/  @!P0 LDG.E R69, desc[UR4][R6.64+0xc80] ;  /* 0x000c800406458981 */ /* 0x000162000c1e1900 */
[----:B------:R-:W-:Y:S01]  /*1310*/  ISETP.NE.AND P0, PT, R87, RZ, PT ;  /* 0x000000ff5700720c */ /* 0x000fe20003f05270 */
[----:B-1----:R-:W-:-:S05]  /*1320*/  FADD.FTZ R4, R75, R4 ;  /* 0x000000044b047221 */ /* 0x002fca0000010000 */
[----:B------:R0:W1:Y:S01]  /*1330*/  SHFL.BFLY PT, R5, R4, 0x1, 0x1f ;  /* 0x0c201f0004057f89 */ /* 0x00006200000e0000 */
[----:B------:R-:W-:Y:S06]  /*1340*/  @!P1 EXIT ;  /* 0x000000000000994d */ /* 0x000fec0003800000 */
[----:B0-----:R-:W0:Y:S01]  /*1350*/  S2R R7, SR_TID.X ;  /* 0x0000000000077919 */ /* 0x001e220000002100 */
[-C--:B------:R-:W-:Y:S01]  /*1360*/  ISETP.GE.AND P6, PT, R78, R15.reuse, PT ;  /* 0x0000000f4e00720c */ /* 0x080fe20003fc6270 */
[----:B------:R-:W-:Y:S01]  /*1370*/  ULDC.64 UR6, c[0x0][0x210] ;  /* 0x0000840000067ab9 */ /* 0x000fe20000000a00 */
[----:B-1----:R-:W-:Y:S01]  /*1380*/  FADD.FTZ R6, R4, R5 ;  /* 0x0000000504067221 */ /* 0x002fe20000010000 */
[C---:B------:R-:W-:Y:S01]  /*1390*/  LEA R4, P1, R17.reuse, UR6, 0x2 ;  /* 0x0000000611047c11 */ /* 0x040fe2000f8210ff */
[----:B------:R-:W-:Y:S01]  /*13a0*/  BSSY B0, `(.L_x_296) ;  /* 0x000000d000007945 */ /* 0x000fe20003800000 */
[----:B------:R-:W-:Y:S02]  /*13b0*/  ISETP.GE.AND P2, PT, R28, R15, PT ;  /* 0x0000000f1c00720c */ /* 0x000fe40003f46270 */
[----:B------:R-:W-:Y:S02]  /*13c0*/  LEA.HI.X R5, R17, UR7, R18, 0x2, P1 ;  /* 0x0000000711057c11 */ /* 0x000fe400088f1412 */
[----:B------:R-:W-:-:S02]  /*13d0*/  P2R R17, PR, RZ, 0x4 ;  /* 0x00000004ff117803 */ /* 0x000fc40000000000 */
[-C--:B------:R-:W-:Y:S02]  /*13e0*/  ISETP.GE.AND P1, PT, R30, R15.reuse, PT ;  /* 0x0000000f1e00720c */ /* 0x080fe40003f26270 */
[-C--:B------:R-:W-:Y:S02]  /*13f0*/  ISETP.GE.AND P2, PT, R32, R15.reuse, PT ;  /* 0x0000000f2000720c */ /* 0x080fe40003f46270 */
[-C--:B------:R-:W-:Y:S02]  /*1400*/  ISETP.GE.AND P3, PT, R34, R15.reuse, PT ;  /* 0x0000000f2200720c */ /* 0x080fe40003f66270 */
[-C--:B------:R-:W-:Y:S02]  /*1410*/  ISETP.GE.AND P4, PT, R36, R15.reuse, PT ;  /* 0x0000000f2400720c */ /* 0x080fe40003f86270 */
[----:B------:R-:W-:Y:S01]  /*1420*/  ISETP.GE.AND P5, PT, R10, R15, PT ;  /* 0x0000000f0a00720c */ /* 0x000fe20003fa6270 */
[----:B------:R-:W-:-:S12]  /*1430*/  @P6 BRA `(.L_x_297) ;  /* 0x00000000000c6947 */ /* 0x000fd80003800000 */
[----:B-----5:R-:W-:Y:S01]  /*1440*/  @!P0 FFMA.FTZ R19, -R6, R24, R19 ;  /* 0x0000001806138223 */ /* 0x020fe20000010113 */
[----:B------:R1:W-:Y:S04]  /*1450*/  @P0 STG.E desc[UR4][R4.64], RZ ;  /* 0x000000ff04000986 */ /* 0x0003e8000c101904 */
[----:B------:R1:W-:Y:S02]  /*1460*/  @!P0 STG.E desc[UR4][R4.64], R19 ;  /* 0x0000001304008986 */ /* 0x0003e4000c101904 */
.L_x_297:
[----:B------:R-:W-:Y:S05]  /*1470*/  BSYNC B0 ;  /* 0x0000000000007941 */ /* 0x000fea0003800000 */
.L_x_296:
[-C--:B------:R-:W-:Y:S01]  /*1480*/  ISETP.GE.AND P6, PT, R28, R15.reuse, PT ;  /* 0x0000000f1c00720c */ /* 0x080fe20003fc6270 */
[----:B------:R-:W-:Y:S01]  /*1490*/  BSSY B0, `(.L_x_298) ;  /* 0x0000008000007945 */ /* 0x000fe20003800000 */
[----:B------:R-:W-:-:S11]  /*14a0*/  ISETP.GE.AND P0, PT, R8, R15, PT ;  /* 0x0000000f0800720c */ /* 0x000fd60003f06270 */
[----:B------:R-:W-:Y:S05]  /*14b0*/  @P6 BRA `(.L_x_299) ;  /* 0x0000000000146947 */ /* 0x000fea0003800000 */
[----:B------:R-:W2:Y:S02]  /*14c0*/  LDG.E.U8 R8, desc[UR4][R2.64+0x20] ;  /* 0x0000200402087981 */ /* 0x000ea4000c1e1100 */
[----:B--2---:R-:W-:-:S13]  /*14d0*/  ISETP.NE.AND P6, PT, R8, RZ, PT ;  /* 0x000000ff0800720c */ /* 0x004fda0003fc5270 */
[----:B-----5:R-:W-:Y:S01]  /*14e0*/  @!P6 FFMA.FTZ R23, -R6, R23, R20 ;  /* 0x000000170617e223 */ /* 0x020fe20000010114 */
[----:B------:R2:W-:Y:S04]  /*14f0*/  @P6 STG.E desc[UR4][R4.64+0x80], RZ ;  /* 0x000080ff04006986 */ /* 0x0005e8000c101904 */
[----:B------:R2:W-:Y:S02]  /*1500*/  @!P6 STG.E desc[UR4][R4.64+0x80], R23 ;  /* 0x000080170400e986 */ /* 0x0005e4000c101904 */
.L_x_299:
[----:B------:R-:W-:Y:S05]  /*1510*/  BSYNC B0 ;  /* 0x0000000000007941 */ /* 0x000fea0003800000 */
.L_x_298:
[----:B------:R-:W-:Y:S01]  /*1520*/  BSSY B0, `(.L_x_300) ;  /* 0x0000008000007945 */ /* 0x000fe20003800000 */
[----:B------:R-:W-:-:S03]  /*1530*/  ISETP.GE.AND P6, PT, R74, R15, PT ;  /* 0x0000000f4a00720c */ /* 0x000fc60003fc6270 */
[----:B------:R-:W-:Y:S10]  /*1540*/  @P1 BRA `(.L_x_301) ;  /* 0x0000000000141947 */ /* 0x000ff40003800000 */
[----:B------:R-:W3:Y:S02]  /*1550*/  LDG.E.U8 R8, desc[UR4][R2.64+0x40] ;  /* 0x0000400402087981 */ /* 0x000ee4000c1e1100 */
[----:B---3--:R-:W-:-:S13]  /*1560*/  ISETP.NE.AND P1, PT, R8, RZ, PT ;  /* 0x000000ff0800720c */ /* 0x008fda0003f25270 */
[----:B-----5:R-:W-:Y:S01]  /*1570*/  @!P1 FFMA.FTZ R21, -R6, R26, R21 ;  /* 0x0000001a06159223 */ /* 0x020fe20000010115 */
[----:B------:R3:W-:Y:S04]  /*1580*/  @P1 STG.E desc[UR4][R4.64+0x100], RZ ;  /* 0x000100ff04001986 */ /* 0x0007e8000c101904 */
[----:B------:R3:W-:Y:S02]  /*1590*/  @!P1 STG.E desc[UR4][R4.64+0x100], R21 ;  /* 0x0001001504009986 */ /* 0x0007e4000c101904 */
.L_x_301:
[----:B------:R-:W-:Y:S05]  /*15a0*/  BSYNC B0 ;  /* 0x0000000000007941 */ /* 0x000fea0003800000 */
.L_x_300:
[----:B------:R-:W-:Y:S01]  /*15b0*/  BSSY B0, `(.L_x_302) ;  /* 0x0000008000007945 */ /* 0x000fe20003800000 */
[----:B------:R-:W-:-:S03]  /*15c0*/  ISETP.GE.AND P1, PT, R84, R15, PT ;  /* 0x0000000f5400720c */ /* 0x000fc60003f26270 */
[----:B------:R-:W-:Y:S10]  /*15d0*/  @P2 BRA `(.L_x_303) ;  /* 0x0000000000142947 */ /* 0x000ff40003800000 */
[----:B------:R-:W4:Y:S02]  /*15e0*/  LDG.E.U8 R8, desc[UR4][R2.64+0x60] ;  /* 0x0000600402087981 */ /* 0x000f24000c1e1100 */
[----:B----4-:R-:W-:-:S13]  /*15f0*/  ISETP.NE.AND P2, PT, R8, RZ, PT ;  /* 0x000000ff0800720c */ /* 0x010fda0003f45270 */
[----:B-----5:R-:W-:Y:S01]  /*1600*/  @!P2 FFMA.FTZ R25, -R6, R25, R22 ;  /* 0x000000190619a223 */ /* 0x020fe20000010116 */
[----:B------:R4:W-:Y:S04]  /*1610*/  @P2 STG.E desc[UR4][R4.64+0x180], RZ ;  /* 0x000180ff04002986 */ /* 0x0009e8000c101904 */
[----:B------:R4:W-:Y:S02]  /*1620*/  @!P2 STG.E desc[UR4][R4.64+0x180], R25 ;  /* 0x000180190400a986 */ /* 0x0009e4000c101904 */
.L_x_303:
[----:B------:R-:W-:Y:S05]  /*1630*/  BSYNC B0 ;  /* 0x0000000000007941 */ /* 0x000fea0003800000 */
.L_x_302:
[----:B0-----:R-:W-:Y:S01]  /*1640*/  LOP3.LUT R7, R7, 0x1f, RZ, 0xc0, !PT ;  /* 0x0000001f07077812 */ /* 0x001fe200078ec0ff */
[----:B------:R-:W-:Y:S01]  /*1650*/  BSSY B0, `(.L_x_304) ;  /* 0x0000009000007945 */ /* 0x000fe20003800000 */
[----:B------:R-:W-:Y:S02]  /*1660*/  ISETP.GE.AND P2, PT, R82, R15, PT ;  /* 0x0000000f5200720c */ /* 0x000fe40003f46270 */
[----:B------:R-:W-:Y:S01]  /*1670*/  LOP3.LUT R8, R7, 0xc0, RZ, 0xfc, !PT ;  /* 0x000000c007087812 */ /* 0x000fe200078efcff */
[----:B------:R-:W-:Y:S10]  /*1680*/  @P3 BRA `(.L_x_305) ;  /* 0x0000000000143947 */ /* 0x000ff40003800000 */
[----:B------:R-:W2:Y:S02]  /*1690*/  LDG.E.U8 R10, desc[UR4][R2.64+0x80] ;  /* 0x00008004020a7981 */ /* 0x000ea4000c1e1100 */
[----:B--2---:R-:W-:-:S13]  /*16a0*/  ISETP.NE.AND P3, PT, R10, RZ, PT ;  /* 0x000000ff0a00720c */ /* 0x004fda0003f65270 */
[----:B-----5:R-:W-:Y:S01]  /*16b0*/  @!P3 FFMA.FTZ R27, -R6, R38, R27 ;  /* 0x00000026061bb223 */ /* 0x020fe2000001011b */
[----:B------:R0:W-:Y:S04]  /*16c0*/  @P3 STG.E desc[UR4][R4.64+0x200], RZ ;  /* 0x000200ff04003986 */ /* 0x0001e8000c101904 */
[----:B------:R0:W-:Y:S02]  /*16d0*/  @!P3 STG.E desc[UR4][R4.64+0x200], R27 ;  /* 0x0002001b0400b986 */ /* 0x0001e4000c101904 */
.L_x_305:
[----:B------:R-:W-:Y:S05]  /*16e0*/  BSYNC B0 ;  /* 0x0000000000007941 */ /* 0x000fea0003800000 */
.L_x_304:
        /* <DEDUP_REMOVED lines=9> */
.L_x_307:
[----:B------:R-:W-:Y:S05]  /*1780*/  BSYNC B0 ;  /* 0x0000000000007941 */ /* 0x000fea0003800000 */
.L_x_306:
        /* <DEDUP_REMOVED lines=9> */
.L_x_309:
[----:B------:R-:W-:Y:S05]  /*1820*/  BSYNC B0 ;  /* 0x0000000000007941 */ /* 0x000fea0003800000 */
.L_x_308:
        /* <DEDUP_REMOVED lines=9> */
.L_x_311:
[----:B------:R-:W-:Y:S05]  /*18c0*/  BSYNC B0 ;  /* 0x0000000000007941 */ /* 0x000fea0003800000 */
.L_x_310:
        /* <DEDUP_REMOVED lines=9> */
.L_x_313:
[----:B------:R-:W-:Y:S05]  /*1960*/  BSYNC B0 ;  /* 0x0000000000007941 */ /* 0x000fea0003800000 */
.L_x_312:
        /* <DEDUP_REMOVED lines=9> */
.L_x_315:
[----:B------:R-:W-:Y:S05]  /*1a00*/  BSYNC B0 ;  /* 0x0000000000007941 */ /* 0x000fea0003800000 */
.L_x_314:
        /* <DEDUP_REMOVED lines=9> */
.L_x_317:
[----:B------:R-:W-:Y:S05]  /*1aa0*/  BSYNC B0 ;  /* 0x0000000000007941 */ /* 0x000fea0003800000 */
.L_x_316:
        /* <DEDUP_REMOVED lines=9> */
.L_x_319:
[----:B------:R-:W-:Y:S05]  /*1b40*/  BSYNC B0 ;  /* 0x0000000000007941 */ /* 0x000fea0003800000 */
.L_x_318:
        /* <DEDUP_REMOVED lines=9> */
.L_x_321:
[----:B------:R-:W-:Y:S05]  /*1be0*/  BSYNC B0 ;  /* 0x0000000000007941 */ /* 0x000fea0003800000 */
.L_x_320:
        /* <DEDUP_REMOVED lines=9> */
.L_x_323:
[----:B------:R-:W-:Y:S05]  /*1c80*/  BSYNC B0 ;  /* 0x0000000000007941 */ /* 0x000fea0003800000 */
.L_x_322:
        /* <DEDUP_REMOVED lines=9> */
.L_x_325:
[----:B------:R-:W-:Y:S05]  /*1d20*/  BSYNC B0 ;  /* 0x0000000000007941 */ /* 0x000fea0003800000 */
.L_x_324:
        /* <DEDUP_REMOVED lines=9> */
.L_x_327:
[----:B------:R-:W-:Y:S05]  /*1dc0*/  BSYNC B0 ;  /* 0x0000000000007941 */ /* 0x000fea0003800000 */
.L_x_326:
        /* <DEDUP_REMOVED lines=9> */
.L_x_329:
[----:B------:R-:W-:Y:S05]  /*1e60*/  BSYNC B0 ;  /* 0x0000000000007941 */ /* 0x000fea0003800000 */
.L_x_328:
        /* <DEDUP_REMOVED lines=9> */
.L_x_331:
[----:B------:R-:W-:Y:S05]  /*1f00*/  BSYNC B0 ;  /* 0x0000000000007941 */ /* 0x000fea0003800000 */
.L_x_330:
        /* <DEDUP_REMOVED lines=9> */
.L_x_333:
[----:B------:R-:W-:Y:S05]  /*1fa0*/  BSYNC B0 ;  /* 0x0000000000007941 */ /* 0x000fea0003800000 */
.L_x_332:
        /* <DEDUP_REMOVED lines=9> */
.L_x_335:
[----:B------:R-:W-:Y:S05]  /*2040*/  BSYNC B0 ;  /* 0x0000000000007941 */ /* 0x000fea0003800000 */
.L_x_334:
        /* <DEDUP_REMOVED lines=9> */
.L_x_337:
[----:B------:R-:W-:Y:S05]  /*20e0*/  BSYNC B0 ;  /* 0x0000000000007941 */ /* 0x000fea0003800000 */
.L_x_336:
        /* <DEDUP_REMOVED lines=9> */
.L_x_339:
[----:B------:R-:W-:Y:S05]  /*2180*/  BSYNC B0 ;  /* 0x0000000000007941 */ /* 0x000fea0003800000 */
.L_x_338:
        /* <DEDUP_REMOVED lines=9> */
.L_x_341:
[----:B------:R-:W-:Y:S05]  /*2220*/  BSYNC B0 ;  /* 0x0000000000007941 */ /* 0x000fea0003800000 */
.L_x_340:
[----:B------:R-:W-:Y:S01]  /*2230*/  BSSY B0, `(.L_x_342) ;  /* 0x0000008000007945 */ /* 0x000fe20003800000 */
[----:B------:R-:W-:-:S03]  /*2240*/  ISETP.GE.AND P3, PT, R8, R15, PT ;  /* 0x0000000f0800720c */ /* 0x000fc60003f66270 */
[----:B------:R-:W-:Y:S10]  /*2250*/  @P4 BRA `(.L_x_343) ;  /* 0x0000000000144947 */ /* 0x000ff40003800000 */
[----:B------:R-:W2:Y:S02]  /*2260*/  LDG.E.U8 R7, desc[UR4][R2.64+0x2e0] ;  /* 0x0002e00402077981 */ /* 0x000ea4000c1e1100 */
[----:B--2---:R-:W-:-:S13]  /*2270*/  ISETP.NE.AND P4, PT, R7, RZ, PT ;  /* 0x000000ff0700720c */ /* 0x004fda0003f85270 */
[----:B-----5:R-:W-:Y:S01]  /*2280*/  @!P4 FFMA.FTZ R11, -R6, R11, R14 ;  /* 0x0000000b060bc223 */ /* 0x020fe2000001010e */
[----:B------:R2:W-:Y:S04]  /*2290*/  @P4 STG.E desc[UR4][R4.64+0xb80], RZ ;  /* 0x000b80ff04004986 */ /* 0x0005e8000c101904 */
[----:B------:R2:W-:Y:S02]  /*22a0*/  @!P4 STG.E desc[UR4][R4.64+0xb80], R11 ;  /* 0x000b800b0400c986 */ /* 0x0005e4000c101904 */
.L_x_343:
[----:B------:R-:W-:Y:S05]  /*22b0*/  BSYNC B0 ;  /* 0x0000000000007941 */ /* 0x000fea0003800000 */
.L_x_342:
        /* <DEDUP_REMOVED lines=8> */
.L_x_345:
[----:B------:R-:W-:Y:S05]  /*2340*/  BSYNC B0 ;  /* 0x0000000000007941 */ /* 0x000fea0003800000 */
.L_x_344:
        /* <DEDUP_REMOVED lines=8> */
.L_x_347:
[----:B------:R-:W-:Y:S05]  /*23d0*/  BSYNC B0 ;  /* 0x0000000000007941 */ /* 0x000fea0003800000 */
.L_x_346:
[----:B------:R-:W-:Y:S04]  /*23e0*/  BSSY B0, `(.L_x_348) ;  /* 0x0000007000007945 */ /* 0x000fe80003800000 */
[----:B------:R-:W-:Y:S05]  /*23f0*/  @P0 BRA `(.L_x_349) ;  /* 0x0000000000140947 */ /* 0x000fea0003800000 */
[----:B------:R-:W2:Y:S02]  /*2400*/  LDG.E.U8 R0, desc[UR4][R2.64+0x340] ;  /* 0x0003400402007981 */ /* 0x000ea4000c1e1100 */
[----:B--2---:R-:W-:-:S13]  /*2410*/  ISETP.NE.AND P0, PT, R0, RZ, PT ;  /* 0x000000ff0000720c */ /* 0x004fda0003f05270 */
[----:B-----5:R-:W-:Y:S01]  /*2420*/  @!P0 FFMA.FTZ R63, -R6, R88, R63 ;  /* 0x00000058063f8223 */ /* 0x020fe2000001013f */
[----:B------:R2:W-:Y:S04]  /*2430*/  @P0 STG.E desc[UR4][R4.64+0xd00], RZ ;  /* 0x000d00ff04000986 */ /* 0x0005e8000c101904 */
[----:B------:R2:W-:Y:S02]  /*2440*/  @!P0 STG.E desc[UR4][R4.64+0xd00], R63 ;  /* 0x000d003f04008986 */ /* 0x0005e4000c101904 */
.L_x_349:
[----:B------:R-:W-:Y:S05]  /*2450*/  BSYNC B0 ;  /* 0x0000000000007941 */ /* 0x000fea0003800000 */
.L_x_348:
[----:B------:R-:W-:Y:S04]  /*2460*/  BSSY B0, `(.L_x_350) ;  /* 0x0000007000007945 */ /* 0x000fe80003800000 */
[----:B------:R-:W-:Y:S05]  /*2470*/  @P6 BRA `(.L_x_351) ;  /* 0x0000000000146947 */ /* 0x000fea0003800000 */
[----:B------:R-:W2:Y:S02]  /*2480*/  LDG.E.U8 R0, desc[UR4][R2.64+0x360] ;  /* 0x0003600402007981 */ /* 0x000ea4000c1e1100 */
[----:B--2---:R-:W-:-:S13]  /*2490*/  ISETP.NE.AND P0, PT, R0, RZ, PT ;  /* 0x000000ff0000720c */ /* 0x004fda0003f05270 */
[----:B-----5:R-:W-:Y:S01]  /*24a0*/  @!P0 FFMA.FTZ R83, -R6, R92, R83 ;  /* 0x0000005c06538223 */ /* 0x020fe20000010153 */
[----:B------:R2:W-:Y:S04]  /*24b0*/  @P0 STG.E desc[UR4][R4.64+0xd80], RZ ;  /* 0x000d80ff04000986 */ /* 0x0005e8000c101904 */
[----:B------:R2:W-:Y:S02]  /*24c0*/  @!P0 STG.E desc[UR4][R4.64+0xd80], R83 ;  /* 0x000d805304008986 */ /* 0x0005e4000c101904 */
.L_x_351:
[----:B------:R-:W-:Y:S05]  /*24d0*/  BSYNC B0 ;  /* 0x0000000000007941 */ /* 0x000fea0003800000 */
.L_x_350:
[----:B------:R-:W-:Y:S04]  /*24e0*/  BSSY B0, `(.L_x_352) ;  /* 0x0000007000007945 */ /* 0x000fe80003800000 */
[----:B------:R-:W-:Y:S05]  /*24f0*/  @P1 BRA `(.L_x_353) ;  /* 0x0000000000141947 */ /* 0x000fea0003800000 */
[----:B------:R-:W2:Y:S02]  /*2500*/  LDG.E.U8 R0, desc[UR4][R2.64+0x380] ;  /* 0x0003800402007981 */ /* 0x000ea4000c1e1100 */
[----:B--2---:R-:W-:-:S13]  /*2510*/  ISETP.NE.AND P0, PT, R0, RZ, PT ;  /* 0x000000ff0000720c */ /* 0x004fda0003f05270 */
[----:B-----5:R-:W-:Y:S01]  /*2520*/  @!P0 FFMA.FTZ R85, -R6, R76, R85 ;  /* 0x0000004c06558223 */ /* 0x020fe20000010155 */
[----:B------:R2:W-:Y:S04]  /*2530*/  @P0 STG.E desc[UR4][R4.64+0xe00], RZ ;  /* 0x000e00ff04000986 */ /* 0x0005e8000c101904 */
[----:B------:R2:W-:Y:S02]  /*2540*/  @!P0 STG.E desc[UR4][R4.64+0xe00], R85 ;  /* 0x000e005504008986 */ /* 0x0005e4000c101904 */
.L_x_353:
[----:B------:R-:W-:Y:S05]  /*2550*/  BSYNC B0 ;  /* 0x0000000000007941 */ /* 0x000fea0003800000 */
.L_x_352:
[----:B------:R-:W-:Y:S04]  /*2560*/  BSSY B0, `(.L_x_354) ;  /* 0x0000007000007945 */ /* 0x000fe80003800000 */
[----:B------:R-:W-:Y:S05]  /*2570*/  @P2 BRA `(.L_x_355) ;  /* 0x0000000000142947 */ /* 0x000fea0003800000 */
[----:B------:R-:W2:Y:S02]  /*2580*/  LDG.E.U8 R0, desc[UR4][R2.64+0x3a0] ;  /* 0x0003a00402007981 */ /* 0x000ea4000c1e1100 */
[----:B--2---:R-:W-:-:S13]  /*2590*/  ISETP.NE.AND P0, PT, R0, RZ, PT ;  /* 0x000000ff0000720c */ /* 0x004fda0003f05270 */
[----:B-----5:R-:W-:Y:S01]  /*25a0*/  @!P0 FFMA.FTZ R81, -R6, R86, R81 ;  /* 0x0000005606518223 */ /* 0x020fe20000010151 */
[----:B------:R2:W-:Y:S04]  /*25b0*/  @P0 STG.E desc[UR4][R4.64+0xe80], RZ ;  /* 0x000e80ff04000986 */ /* 0x0005e8000c101904 */
[----:B------:R2:W-:Y:S02]  /*25c0*/  @!P0 STG.E desc[UR4][R4.64+0xe80], R81 ;  /* 0x000e805104008986 */ /* 0x0005e4000c101904 */
.L_x_355:
[----:B------:R-:W-:Y:S05]  /*25d0*/  BSYNC B0 ;  /* 0x0000000000007941 */ /* 0x000fea0003800000 */
.L_x_354:
[----:B------:R-:W-:Y:S04]  /*25e0*/  BSSY B0, `(.L_x_356) ;  /* 0x0000007000007945 */ /* 0x000fe80003800000 */
[----:B------:R-:W-:Y:S05]  /*25f0*/  @P4 BRA `(.L_x_357) ;  /* 0x0000000000144947 */ /* 0x000fea0003800000 */
[----:B------:R-:W2:Y:S02]  /*2600*/  LDG.E.U8 R0, desc[UR4][R2.64+0x3c0] ;  /* 0x0003c00402007981 */ /* 0x000ea4000c1e1100 */
[----:B--2---:R-:W-:-:S13]  /*2610*/  ISETP.NE.AND P0, PT, R0, RZ, PT ;  /* 0x000000ff0000720c */ /* 0x004fda0003f05270 */
[----:B-----5:R-:W-:Y:S01]  /*2620*/  @!P0 FFMA.FTZ R71, -R6, R71, R67 ;  /* 0x0000004706478223 */ /* 0x020fe20000010143 */
[----:B------:R2:W-:Y:S04]  /*2630*/  @P0 STG.E desc[UR4][R4.64+0xf00], RZ ;  /* 0x000f00ff04000986 */ /* 0x0005e8000c101904 */
[----:B------:R2:W-:Y:S02]  /*2640*/  @!P0 STG.E desc[UR4][R4.64+0xf00], R71 ;  /* 0x000f004704008986 */ /* 0x0005e4000c101904 */
.L_x_357:
[----:B------:R-:W-:Y:S05]  /*2650*/  BSYNC B0 ;  /* 0x0000000000007941 */ /* 0x000fea0003800000 */
.L_x_356:
[----:B------:R-:W-:Y:S05]  /*2660*/  @P3 EXIT ;  /* 0x000000000000394d */ /* 0x000fea0003800000 */
[----:B------:R-:W2:Y:S02]  /*2670*/  LDG.E.U8 R2, desc[UR4][R2.64+0x3e0] ;  /* 0x0003e00402027981 */ /* 0x000ea4000c1e1100 */
[----:B--2---:R-:W-:-:S13]  /*2680*/  ISETP.NE.AND P0, PT, R2, RZ, PT ;  /* 0x000000ff0200720c */ /* 0x004fda0003f05270 */
[----:B------:R2:W-:Y:S01]  /*2690*/  @P0 STG.E desc[UR4][R4.64+0xf80], RZ ;  /* 0x000f80ff04000986 */ /* 0x0005e2000c101904 */
[----:B------:R-:W-:Y:S05]  /*26a0*/  @P0 EXIT ;  /* 0x000000000000094d */ /* 0x000fea0003800000 */
[----:B-----5:R-:W-:-:S05]  /*26b0*/  FFMA.FTZ R73, -R6, R73, R65 ;  /* 0x0000004906497223 */ /* 0x020fca0000010141 */
[----:B------:R-:W-:Y:S01]  /*26c0*/  STG.E desc[UR4][R4.64+0xf80], R73 ;  /* 0x000f804904007986 */ /* 0x000fe2000c101904 */
[----:B------:R-:W-:Y:S05]  /*26d0*/  EXIT ;  /* 0x000000000000794d */ /* 0x000fea0003800000 */
.L_x_358:
        /* <DEDUP_REMOVED lines=10> */
.L_x_11658:


//--------------------- .text._ZN43_GLOBAL__N__9ae7fba5_10_SoftMax_cu_9f978f6321softmax_warp_backwardIfffLi9ELb0ELb1EEEvPT0_PKT_S5_iiiPKb --------------------------
	.section	.text._ZN43_GLOBAL__N__9ae7fba5_10_SoftMax_cu_9f978f6321softmax_warp_backwardIfffLi9ELb0ELb1EEEvPT0_PKT_S5_iiiPKb,"ax",@progbits
	.align	128
.text._ZN43_GLOBAL__N__9ae7fba5_10_SoftMax_cu_9f978f6321softmax_warp_backwardIfffLi9ELb0ELb1EEEvPT0_PKT_S5_iiiPKb:
        .type           _ZN43_GLOBAL__N__9ae7fba5_10_SoftMax_cu_9f978f6321softmax_warp_backwardIfffLi9ELb0ELb1EEEvPT0_PKT_S5_iiiPKb,@function
        .size           _ZN43_GLOBAL__N__9ae7fba5_10_SoftMax_cu_9f978f6321softmax_warp_backwardIfffLi9ELb0ELb1EEEvPT0_PKT_S5_iiiPKb,(.L_x_11659 - _ZN43_GLOBAL__N__9ae7fba5_10_SoftMax_cu_9f978f6321softmax_warp_backwardIfffLi9ELb0ELb1EEEvPT0_PKT_S5_iiiPKb)
        .other          _ZN43_GLOBAL__N__9ae7fba5_10_SoftMax_cu_9f978f6321softmax_warp_backwardIfffLi9ELb0ELb1EEEvPT0_PKT_S5_iiiPKb,@"STO_CUDA_ENTRY STV_DEFAULT"
_ZN43_GLOBAL__N__9ae7fba5_10_SoftMax_cu_9f978f6321softmax_warp_backwardIfffLi9ELb0ELb1EEEvPT0_PKT_S5_iiiPKb:
[----:B------:R-:W-:Y:S01]  /*0000*/  LDC R1, c[0x0][0x28] ;  /* 0x00000a00ff017b82 */ /* 0x000fe20000000800 */
[----:B------:R-:W0:Y:S07]  /*0010*/  S2R R41, SR_TID.X ;  /* 0x0000000000297919 */ /* 0x000e2e0000002100 */
[----:B------:R-:W1:Y:S01]  /*0020*/  S2UR UR4, SR_CTAID.X ;  /* 0x00000000000479c3 */ /* 0x000e620000002500 */
[----:B------:R-:W1:Y:S07]  /*0030*/  S2R R3, SR_TID.Y ;  /* 0x0000000000037919 */ /* 0x000e6e0000002200 */
[----:B------:R-:W1:Y:S08]  /*0040*/  LDC R36, c[0x0][0x4] ;  /* 0x00000100ff247b82 */ /* 0x000e700000000800 */
[----:B------:R-:W2:Y:S08]  /*0050*/  LDC R16, c[0x0][0x230] ;  /* 0x00008c00ff107b82 */ /* 0x000eb00000000800 */
[----:B------:R-:W3:Y:S01]  /*0060*/  LDC.64 R4, c[0x0][0x218] ;  /* 0x00008600ff047b82 */ /* 0x000ee20000000a00 */
[----:B0-----:R-:W-:Y:S01]  /*0070*/  LOP3.LUT R41, R41, 0x1f, RZ, 0xc0, !PT ;  /* 0x0000001f29297812 */ /* 0x001fe200078ec0ff */
[----:B-1----:R-:W-:Y:S01]  /*0080*/  IMAD R36, R36, UR4, R3 ;  /* 0x0000000424247c24 */ /* 0x002fe2000f8e0203 */
[----:B------:R-:W-:-:S03]  /*0090*/  ULDC.64 UR4, c[0x0][0x228] ;  /* 0x00008a0000047ab9 */ /* 0x000fc60000000a00 */
[C---:B------:R-:W-:Y:S01]  /*00a0*/  IMAD R17, R36.reuse, UR5, R41 ;  /* 0x0000000524117c24 */ /* 0x040fe2000f8e0229 */
[----:B------:R-:W-:Y:S01]  /*00b0*/  IADD3 R36, -R36, UR4, RZ ;  /* 0x0000000424247c10 */ /* 0x000fe2000fffe1ff */
[----:B------:R-:W-:-:S03]  /*00c0*/  ULDC.64 UR4, c[0x0][0x238] ;  /* 0x00008e0000047ab9 */ /* 0x000fc60000000a00 */
[----:B------:R-:W-:Y:S02]  /*00d0*/  ISETP.GT.AND P0, PT, R36, RZ, PT ;  /* 0x000000ff2400720c */ /* 0x000fe40003f04270 */
[----:B------:R-:W-:Y:S02]  /*00e0*/  SHF.R.S32.HI R18, RZ, 0x1f, R17 ;  /* 0x0000001fff127819 */ /* 0x000fe40000011411 */
[----:B------:R-:W-:Y:S02]  /*00f0*/  IADD3 R2, P1, R17, UR4, RZ ;  /* 0x0000000411027c10 */ /* 0x000fe4000ff3e0ff */
[----:B--2---:R-:W-:Y:S02]  /*0100*/  SEL R38, R16, RZ, P0 ;  /* 0x000000ff10267207 */ /* 0x004fe40000000000 */
[----:B------:R-:W-:Y:S01]  /*0110*/  IADD3.X R3, R18, UR5, RZ, P1, !PT ;  /* 0x0000000512037c10 */ /* 0x000fe20008ffe4ff */
[----:B------:R-:W-:Y:S01]  /*0120*/  ULDC.64 UR4, c[0x0][0x208] ;  /* 0x0000820000047ab9 */ /* 0x000fe20000000a00 */
[----:B------:R-:W-:-:S03]  /*0130*/  ISETP.GE.AND P3, PT, R41, R38, PT ;  /* 0x000000262900720c */ /* 0x000fc60003f66270 */
[----:B------:R-:W2:Y:S01]  /*0140*/  LDG.E.U8 R10, desc[UR4][R2.64] ;  /* 0x00000004020a7981 */ /* 0x000ea2000c1e1100 */
[----:B------:R-:W-:Y:S01]  /*0150*/  LOP3.LUT R21, R41, 0x20, RZ, 0xfc, !PT ;  /* 0x0000002029157812 */ /* 0x000fe200078efcff */
[----:B------:R-:W-:Y:S02]  /*0160*/  IMAD.MOV.U32 R19, RZ, RZ, RZ ;  /* 0x000000ffff137224 */ /* 0x000fe400078e00ff */
[----:B---3--:R-:W-:Y:S01]  /*0170*/  IMAD.WIDE R4, R17, 0x4, R4 ;  /* 0x0000000411047825 */ /* 0x008fe200078e0204 */
[----:B------:R-:W3:Y:S01]  /*0180*/  LDG.E.U8 R9, desc[UR4][R2.64+0x20] ;  /* 0x0000200402097981 */ /* 0x000ee2000c1e1100 */
[-C--:B------:R-:W-:Y:S02]  /*0190*/  ISETP.GE.AND P5, PT, R21, R38.reuse, PT ;  /* 0x000000261500720c */ /* 0x080fe40003fa6270 */
[----:B------:R-:W-:Y:S01]  /*01a0*/  LOP3.LUT R7, R41, 0x40, RZ, 0xfc, !PT ;  /* 0x0000004029077812 */ /* 0x000fe200078efcff */
[----:B------:R-:W4:Y:S04]  /*01b0*/  LDG.E.U8 R8, desc[UR4][R2.64+0x40] ;  /* 0x0000400402087981 */ /* 0x000f28000c1e1100 */
[----:B------:R-:W4:Y:S01]  /*01c0*/  @!P3 LDG.E R19, desc[UR4][R4.64] ;  /* 0x000000040413b981 */ /* 0x000f22000c1e1900 */
[----:B------:R-:W-:Y:S01]  /*01d0*/  ISETP.GE.AND P6, PT, R7, R38, PT ;  /* 0x000000260700720c */ /* 0x000fe20003fc6270 */
[----:B------:R-:W-:Y:S01]  /*01e0*/  IMAD.MOV.U32 R20, RZ, RZ, RZ ;  /* 0x000000ffff147224 */ /* 0x000fe200078e00ff */
[----:B------:R-:W-:Y:S01]  /*01f0*/  CS2R R22, SRZ ;  /* 0x0000000000167805 */ /* 0x000fe2000001ff00 */
[----:B------:R-:W4:Y:S04]  /*0200*/  LDG.E.U8 R0, desc[UR4][R2.64+0x60] ;  /* 0x0000600402007981 */ /* 0x000f28000c1e1100 */
[----:B------:R-:W4:Y:S04]  /*0210*/  @!P5 LDG.E R20, desc[UR4][R4.64+0x80] ;  /* 0x000080040414d981 */ /* 0x000f28000c1e1900 */
[----:B------:R-:W4:Y:S04]  /*0220*/  LDG.E.U8 R43, desc[UR4][R2.64+0x80] ;  /* 0x00008004022b7981 */ /* 0x000f28000c1e1100 */
[----:B------:R-:W4:Y:S01]  /*0230*/  @!P6 LDG.E R22, desc[UR4][R4.64+0x100] ;  /* 0x000100040416e981 */ /* 0x000f22000c1e1900 */
[----:B------:R-:W-:-:S02]  /*0240*/  LOP3.LUT R7, R41, 0x60, RZ, 0xfc, !PT ;  /* 0x0000006029077812 */ /* 0x000fc400078efcff */
[----:B------:R-:W-:Y:S02]  /*0250*/  CS2R R24, SRZ ;  /* 0x0000000000187805 */ /* 0x000fe4000001ff00 */
[----:B------:R-:W-:Y:S01]  /*0260*/  LOP3.LUT R11, R41, 0xa0, RZ, 0xfc, !PT ;  /* 0x000000a0290b7812 */ /* 0x000fe200078efcff */
[----:B------:R-:W4:Y:S01]  /*0270*/  LDG.E.U8 R42, desc[UR4][R2.64+0xa0] ;  /* 0x0000a004022a7981 */ /* 0x000f22000c1e1100 */
[-C--:B------:R-:W-:Y:S02]  /*0280*/  ISETP.GE.AND P1, PT, R7, R38.reuse, PT ;  /* 0x000000260700720c */ /* 0x080fe40003f26270 */
[----:B------:R-:W-:Y:S02]  /*0290*/  LOP3.LUT R7, R41, 0x80, RZ, 0xfc, !PT ;  /* 0x0000008029077812 */ /* 0x000fe400078efcff */
[----:B------:R-:W-:Y:S01]  /*02a0*/  CS2R R26, SRZ ;  /* 0x00000000001a7805 */ /* 0x000fe2000001ff00 */
[----:B------:R-:W4:Y:S01]  /*02b0*/  LDG.E.U8 R40, desc[UR4][R2.64+0xc0] ;  /* 0x0000c00402287981 */ /* 0x000f22000c1e1100 */
[----:B------:R-:W-:-:S02]  /*02c0*/  ISETP.GE.AND P2, PT, R7, R38, PT ;  /* 0x000000260700720c */ /* 0x000fc40003f46270 */
[----:B------:R-:W0:Y:S01]  /*02d0*/  LDC.64 R6, c[0x0][0x220] ;  /* 0x00008800ff067b82 */ /* 0x000e220000000a00 */
[----:B------:R-:W-:Y:S02]  /*02e0*/  CS2R R28, SRZ ;  /* 0x00000000001c7805 */ /* 0x000fe4000001ff00 */
[----:B------:R-:W-:Y:S01]  /*02f0*/  CS2R R30, SRZ ;  /* 0x00000000001e7805 */ /* 0x000fe2000001ff00 */
[----:B------:R-:W4:Y:S04]  /*0300*/  LDG.E.U8 R44, desc[UR4][R2.64+0xe0] ;  /* 0x0000e004022c7981 */ /* 0x000f28000c1e1100 */
[----:B------:R-:W4:Y:S01]  /*0310*/  @!P1 LDG.E R23, desc[UR4][R4.64+0x180] ;  /* 0x0001800404179981 */ /* 0x000f22000c1e1900 */
[----:B------:R-:W-:-:S03]  /*0320*/  ISETP.GE.AND P0, PT, R11, R38, PT ;  /* 0x000000260b00720c */ /* 0x000fc60003f06270 */
[----:B------:R-:W4:Y:S01]  /*0330*/  @!P2 LDG.E R24, desc[UR4][R4.64+0x200] ;  /* 0x000200040418a981 */ /* 0x000f22000c1e1900 */
[----:B------:R-:W-:-:S03]  /*0340*/  LOP3.LUT R11, R41, 0xc0, RZ, 0xfc, !PT ;  /* 0x000000c0290b7812 */ /* 0x000fc600078efcff */
[----:B------:R-:W4:Y:S01]  /*0350*/  LDG.E.U8 R48, desc[UR4][R2.64+0x100] ;  /* 0x0001000402307981 */ /* 0x000f22000c1e1100 */
[----:B------:R-:W-:-:S03]  /*0360*/  ISETP.GE.AND P4, PT, R11, R38, PT ;  /* 0x000000260b00720c */ /* 0x000fc60003f86270 */
[----:B------:R-:W4:Y:S04]  /*0370*/  LDG.E.U8 R47, desc[UR4][R2.64+0x120] ;  /* 0x00012004022f7981 */ /* 0x000f28000c1e1100 */
[----:B------:R-:W4:Y:S01]  /*0380*/  @!P0 LDG.E R26, desc[UR4][R4.64+0x280] ;  /* 0x00028004041a8981 */ /* 0x000f22000c1e1900 */
[----:B0-----:R-:W-:Y:S01]  /*0390*/  IMAD.WIDE R6, R17, 0x4, R6 ;  /* 0x0000000411067825 */ /* 0x001fe200078e0206 */
[----:B------:R-:W-:Y:S02]  /*03a0*/  LOP3.LUT R11, R41, 0xe0, RZ, 0xfc, !PT ;  /* 0x000000e0290b7812 */ /* 0x000fe400078efcff */
[----:B------:R-:W-:Y:S01]  /*03b0*/  CS2R R32, SRZ ;  /* 0x0000000000207805 */ /* 0x000fe2000001ff00 */
[----:B------:R-:W4:Y:S04]  /*03c0*/  LDG.E.U8 R46, desc[UR4][R2.64+0x140] ;  /* 0x00014004022e7981 */ /* 0x000f28000c1e1100 */
[----:B------:R0:W5:Y:S01]  /*03d0*/  @!P3 LDG.E R28, desc[UR4][R6.64] ;  /* 0x00000004061cb981 */ /* 0x000162000c1e1900 */
[----:B------:R-:W-:-:S03]  /*03e0*/  ISETP.GE.AND P3, PT, R11, R38, PT ;  /* 0x000000260b00720c */ /* 0x000fc60003f66270 */
[----:B------:R-:W4:Y:S01]  /*03f0*/  @!P4 LDG.E R30, desc[UR4][R4.64+0x300] ;  /* 0x00030004041ec981 */ /* 0x000f22000c1e1900 */
[----:B------:R-:W-:-:S03]  /*0400*/  LOP3.LUT R11, R41, 0x100, RZ, 0xfc, !PT ;  /* 0x00000100290b7812 */ /* 0x000fc600078efcff */
[----:B------:R0:W5:Y:S01]  /*0410*/  @!P5 LDG.E R25, desc[UR4][R6.64+0x80] ;  /* 0x000080040619d981 */ /* 0x000162000c1e1900 */
[----:B------:R-:W-:-:S03]  /*0420*/  ISETP.GE.AND P5, PT, R11, R38, PT ;  /* 0x000000260b00720c */ /* 0x000fc60003fa6270 */
[----:B------:R0:W5:Y:S04]  /*0430*/  @!P6 LDG.E R29, desc[UR4][R6.64+0x100] ;  /* 0x00010004061de981 */ /* 0x000168000c1e1900 */
[----:B------:R-:W4:Y:S01]  /*0440*/  @!P3 LDG.E R27, desc[UR4][R4.64+0x380] ;  /* 0x00038004041bb981 */ /* 0x000f22000c1e1900 */
[----:B------:R-:W-:-:S03]  /*0450*/  LOP3.LUT R11, R41, 0x120, RZ, 0xfc, !PT ;  /* 0x00000120290b7812 */ /* 0x000fc600078efcff */
[----:B------:R0:W5:Y:S01]  /*0460*/  @!P1 LDG.E R32, desc[UR4][R6.64+0x180] ;  /* 0x0001800406209981 */ /* 0x000162000c1e1900 */
[----:B------:R-:W-:-:S03]  /*0470*/  ISETP.GE.AND P6, PT, R11, R38, PT ;  /* 0x000000260b00720c */ /* 0x000fc60003fc6270 */
[----:B------:R-:W4:Y:S01]  /*0480*/  @!P5 LDG.E R31, desc[UR4][R4.64+0x400] ;  /* 0x00040004041fd981 */ /* 0x000f22000c1e1900 */
[C---:B------:R-:W-:Y:S02]  /*0490*/  LOP3.LUT R11, R41.reuse, 0x140, RZ, 0xfc, !PT ;  /* 0x00000140290b7812 */ /* 0x040fe400078efcff */
[----:B------:R-:W-:Y:S02]  /*04a0*/  CS2R R34, SRZ ;  /* 0x0000000000227805 */ /* 0x000fe4000001ff00 */
[----:B------:R-:W-:Y:S01]  /*04b0*/  LOP3.LUT R37, R41, 0x160, RZ, 0xfc, !PT ;  /* 0x0000016029257812 */ /* 0x000fe200078efcff */
[----:B------:R-:W-:Y:S01]  /*04c0*/  IMAD.MOV.U32 R15, RZ, RZ, RZ ;  /* 0x000000ffff0f7224 */ /* 0x000fe200078e00ff */
[----:B------:R-:W-:Y:S01]  /*04d0*/  ISETP.GE.AND P1, PT, R11, R38, PT ;  /* 0x000000260b00720c */ /* 0x000fe20003f26270 */
[----:B------:R-:W4:Y:S04]  /*04e0*/  LDG.E.U8 R45, desc[UR4][R2.64+0x160] ;  /* 0x00016004022d7981 */ /* 0x000f28000c1e1100 */
[----:B------:R-:W4:Y:S01]  /*04f0*/  @!P6 LDG.E R33, desc[UR4][R4.64+0x480] ;  /* 0x000480040421e981 */ /* 0x000f22000c1e1900 */
[----:B------:R-:W-:-:S03]  /*0500*/  P2R R12, PR, RZ, 0x40 ;  /* 0x00000040ff0c7803 */ /* 0x000fc60000000000 */
[----:B------:R0:W5:Y:S01]  /*0510*/  @!P2 LDG.E R35, desc[UR4][R6.64+0x200] ;  /* 0x000200040623a981 */ /* 0x000162000c1e1900 */
[----:B------:R-:W-:-:S03]  /*0520*/  ISETP.GE.AND P2, PT, R37, R38, PT ;  /* 0x000000262500720c */ /* 0x000fc60003f46270 */
[----:B------:R-:W4:Y:S01]  /*0530*/  @!P1 LDG.E R34, desc[UR4][R4.64+0x500] ;  /* 0x0005000404229981 */ /* 0x000f22000c1e1900 */
[----:B------:R-:W-:Y:S02]  /*0540*/  P2R R49, PR, RZ, 0x2 ;  /* 0x00000002ff317803 */ /* 0x000fe40000000000 */
[----:B------:R-:W-:Y:S01]  /*0550*/  ISETP.NE.AND P1, PT, R12, RZ, PT ;  /* 0x000000ff0c00720c */ /* 0x000fe20003f25270 */
[----:B------:R0:W5:Y:S01]  /*0560*/  @!P0 LDG.E R15, desc[UR4][R6.64+0x280] ;  /* 0x00028004060f8981 */ /* 0x000162000c1e1900 */
[----:B------:R-:W-:Y:S02]  /*0570*/  CS2R R12, SRZ ;  /* 0x00000000000c7805 */ /* 0x000fe4000001ff00 */
[----:B------:R-:W-:Y:S01]  /*0580*/  LOP3.LUT R14, R41, 0x180, RZ, 0xfc, !PT ;  /* 0x00000180290e7812 */ /* 0x000fe200078efcff */
[----:B------:R-:W4:Y:S04]  /*0590*/  LDG.E.U8 R51, desc[UR4][R2.64+0x180] ;  /* 0x0001800402337981 */ /* 0x000f28000c1e1100 */
[----:B------:R0:W5:Y:S04]  /*05a0*/  @!P4 LDG.E R13, desc[UR4][R6.64+0x300] ;  /* 0x00030004060dc981 */ /* 0x000168000c1e1900 */
[----:B------:R0:W5:Y:S01]  /*05b0*/  @!P3 LDG.E R12, desc[UR4][R6.64+0x380] ;  /* 0x00038004060cb981 */ /* 0x000162000c1e1900 */
[----:B------:R-:W-:-:S03]  /*05c0*/  ISETP.GE.AND P3, PT, R14, R38, PT ;  /* 0x000000260e00720c */ /* 0x000fc60003f66270 */
[----:B------:R-:W4:Y:S01]  /*05d0*/  LDG.E.U8 R52, desc[UR4][R2.64+0x1a0] ;  /* 0x0001a00402347981 */ /* 0x000f22000c1e1100 */
[----:B--2---:R-:W-:Y:S02]  /*05e0*/  ISETP.NE.AND P0, PT, R10, RZ, PT ;  /* 0x000000ff0a00720c */ /* 0x004fe40003f05270 */
[----:B------:R-:W-:Y:S02]  /*05f0*/  CS2R R10, SRZ ;  /* 0x00000000000a7805 */ /* 0x000fe4000001ff00 */
[----:B---3--:R-:W-:-:S04]  /*0600*/  ISETP.NE.AND P4, PT, R9, RZ, PT ;  /* 0x000000ff0900720c */ /* 0x008fc80003f85270 */
[----:B------:R-:W2:Y:S04]  /*0610*/  @!P2 LDG.E R11, desc[UR4][R4.64+0x580] ;  /* 0x00058004040ba981 */ /* 0x000ea8000c1e1900 */
[----:B------:R0:W5:Y:S01]  /*0620*/  @!P5 LDG.E R10, desc[UR4][R6.64+0x400] ;  /* 0x00040004060ad981 */ /* 0x000162000c1e1900 */
[----:B----4-:R-:W-:Y:S01]  /*0630*/  FADD.FTZ R39, RZ, R19 ;  /* 0x00000013ff277221 */ /* 0x010fe20000010000 */
[----:B------:R-:W-:Y:S01]  /*0640*/  ISETP.NE.AND P5, PT, R8, RZ, PT ;  /* 0x000000ff0800720c */ /* 0x000fe20003fa5270 */
[----:B------:R-:W-:Y:S01]  /*0650*/  IMAD.MOV.U32 R8, RZ, RZ, RZ ;  /* 0x000000ffff087224 */ /* 0x000fe200078e00ff */
[----:B------:R-:W-:Y:S02]  /*0660*/  LOP3.LUT R9, R41, 0x1a0, RZ, 0xfc, !PT ;  /* 0x000001a029097812 */ /* 0x000fe400078efcff */
[----:B------:R-:W-:-:S03]  /*0670*/  FSEL R39, R39, RZ, !P0 ;  /* 0x000000ff27277208 */ /* 0x000fc60004000000 */
[----:B------:R-:W3:Y:S02]  /*0680*/  @!P3 LDG.E R8, desc[UR4][R4.64+0x600] ;  /* 0x000600040408b981 */ /* 0x000ee4000c1e1900 */
        /* <DEDUP_REMOVED lines=23> */
[----:B------:R-:W-:Y:S01]  /*0800*/  LOP3.LUT R45, R41, 0x1c0, RZ, 0xfc, !PT ;  /* 0x000001c0292d7812 */ /* 0x000fe200078efcff */
[----:B------:R-:W-:-:S10]  /*0810*/  IMAD.MOV.U32 R40, RZ, RZ, RZ ;  /* 0x000000ffff287224 */ /* 0x000fd400078e00ff */
[----:B--2---:R-:W-:Y:S01]  /*0820*/  @!P5 FADD.FTZ R39, R39, R11 ;  /* 0x0000000b2727d221 */ /* 0x004fe20000010000 */
[----:B------:R-:W-:-:S13]  /*0830*/  ISETP.NE.AND P5, PT, R51, RZ, PT ;  /* 0x000000ff3300720c */ /* 0x000fda0003fa5270 */
[----:B---3--:R-:W-:Y:S01]  /*0840*/  @!P5 FADD.FTZ R39, R39, R8 ;  /* 0x000000082727d221 */ /* 0x008fe20000010000 */
[----:B------:R-:W-:-:S13]  /*0850*/  ISETP.NE.AND P5, PT, R52, RZ, PT ;  /* 0x000000ff3400720c */ /* 0x000fda0003fa5270 */
[----:B----4-:R-:W-:Y:S01]  /*0860*/  @!P5 FADD.FTZ R39, R39, R0 ;  /* 0x000000002727d221 */ /* 0x010fe20000010000 */
        /* <DEDUP_REMOVED lines=11> */
[----:B------:R-:W-:Y:S02]  /*0920*/  IMAD.MOV.U32 R42, RZ, RZ, RZ ;  /* 0x000000ffff2a7224 */ /* 0x000fe400078e00ff */
[----:B------:R-:W-:Y:S02]  /*0930*/  IMAD.MOV.U32 R51, RZ, RZ, RZ ;  /* 0x000000ffff337224 */ /* 0x000fe400078e00ff */
[----:B------:R-:W-:-:S04]  /*0940*/  @P6 IMAD.MOV.U32 R53, RZ, RZ, RZ ;  /* 0x000000ffff356224 */ /* 0x000fc800078e00ff */
[----:B------:R0:W5:Y:S04]  /*0950*/  @!P5 LDG.E R51, desc[UR4][R6.64+0x700] ;  /* 0x000700040633d981 */ /* 0x000168000c1e1900 */
[----:B------:R0:W5:Y:S01]  /*0960*/  @!P6 LDG.E R53, desc[UR4][R6.64+0x780] ;  /* 0x000780040635e981 */ /* 0x000162000c1e1900 */
[----:B--2---:R-:W-:-:S05]  /*0970*/  @!P1 FADD.FTZ R39, R39, R38 ;  /* 0x0000002627279221 */ /* 0x004fca0000010000 */
[----:B------:R-:W1:Y:S02]  /*0980*/  SHFL.BFLY PT, R44, R39, 0x10, 0x1f ;  /* 0x0e001f00272c7f89 */ /* 0x000e6400000e0000 */
[----:B-1----:R-:W-:-:S05]  /*0990*/  FADD.FTZ R44, R39, R44 ;  /* 0x0000002c272c7221 */ /* 0x002fca0000010000 */
[----:B------:R-:W1:Y:S01]  /*09a0*/  SHFL.BFLY PT, R47, R44, 0x8, 0x1f ;  /* 0x0d001f002c2f7f89 */ /* 0x000e6200000e0000 */
[----:B------:R-:W-:-:S13]  /*09b0*/  ISETP.NE.AND P1, PT, R50, RZ, PT ;  /* 0x000000ff3200720c */ /* 0x000fda0003f25270 */
[----:B------:R0:W5:Y:S01]  /*09c0*/  @!P1 LDG.E R42, desc[UR4][R6.64+0x480] ;  /* 0x00048004062a9981 */ /* 0x000162000c1e1900 */
[----:B-1----:R-:W-:-:S05]  /*09d0*/  FADD.FTZ R46, R44, R47 ;  /* 0x0000002f2c2e7221 */ /* 0x002fca0000010000 */
[----:B------:R-:W1:Y:S01]  /*09e0*/  SHFL.BFLY PT, R47, R46, 0x4, 0x1f ;  /* 0x0c801f002e2f7f89 */ /* 0x000e6200000e0000 */
[----:B------:R-:W-:Y:S01]  /*09f0*/  ISETP.NE.AND P1, PT, R49, RZ, PT ;  /* 0x000000ff3100720c */ /* 0x000fe20003f25270 */
[----:B------:R-:W-:Y:S02]  /*0a00*/  IMAD.MOV.U32 R39, RZ, RZ, RZ ;  /* 0x000000ffff277224 */ /* 0x000fe400078e00ff */
[----:B------:R-:W-:-:S04]  /*0a10*/  IMAD.MOV.U32 R49, RZ, RZ, RZ ;  /* 0x000000ffff317224 */ /* 0x000fc800078e00ff */
[----:B------:R0:W5:Y:S04]  /*0a20*/  @!P3 LDG.E R39, desc[UR4][R6.64+0x600] ;  /* 0x000600040627b981 */ /* 0x000168000c1e1900 */
[----:B------:R0:W5:Y:S01]  /*0a30*/  @!P4 LDG.E R49, desc[UR4][R6.64+0x680] ;  /* 0x000680040631c981 */ /* 0x000162000c1e1900 */
[----:B-1----:R-:W-:Y:S01]  /*0a40*/  FADD.FTZ R48, R46, R47 ;  /* 0x0000002f2e307221 */ /* 0x002fe20000010000 */
[----:B------:R-:W-:-:S06]  /*0a50*/  IMAD.MOV.U32 R47, RZ, RZ, RZ ;  /* 0x000000ffff2f7224 */ /* 0x000fcc00078e00ff */
[----:B------:R0:W5:Y:S01]  /*0a60*/  @!P1 LDG.E R47, desc[UR4][R6.64+0x500] ;  /* 0x00050004062f9981 */ /* 0x000162000c1e1900 */
[----:B------:R-:W-:Y:S01]  /*0a70*/  ISETP.GE.AND P1, PT, R36, 0x1, PT ;  /* 0x000000012400780c */ /* 0x000fe20003f26270 */
[----:B------:R-:W-:-:S06]  /*0a80*/  IMAD.MOV.U32 R36, RZ, RZ, RZ ;  /* 0x000000ffff247224 */ /* 0x000fcc00078e00ff */
[----:B------:R0:W5:Y:S04]  /*0a90*/  @!P2 LDG.E R36, desc[UR4][R6.64+0x580] ;  /* 0x000580040624a981 */ /* 0x000168000c1e1900 */
[----:B------:R-:W1:Y:S02]  /*0aa0*/  SHFL.BFLY PT, R5, R48, 0x2, 0x1f ;  /* 0x0c401f0030057f89 */ /* 0x000e6400000e0000 */
[----:B-1----:R-:W-:-:S05]  /*0ab0*/  FADD.FTZ R5, R48, R5 ;  /* 0x0000000530057221 */ /* 0x002fca0000010000 */
[----:B------:R0:W1:Y:S01]  /*0ac0*/  SHFL.BFLY PT, R4, R5, 0x1, 0x1f ;  /* 0x0c201f0005047f89 */ /* 0x00006200000e0000 */
[----:B------:R-:W-:Y:S05]  /*0ad0*/  @!P1 EXIT ;  /* 0x000000000000994d */ /* 0x000fea0003800000 */
[----:B0-----:R-:W0:Y:S01]  /*0ae0*/  S2R R6, SR_TID.X ;  /* 0x0000000000067919 */ /* 0x001e220000002100 */
[-C--:B------:R-:W-:Y:S01]  /*0af0*/  ISETP.GE.AND P6, PT, R41, R16.reuse, PT ;  /* 0x000000102900720c */ /* 0x080fe20003fc6270 */
[----:B------:R-:W-:Y:S01]  /*0b00*/  ULDC.64 UR6, c[0x0][0x210] ;  /* 0x0000840000067ab9 */ /* 0x000fe20000000a00 */
[----:B-1----:R-:W-:Y:S01]  /*0b10*/  FADD.FTZ R7, R5, R4 ;  /* 0x0000000405077221 */ /* 0x002fe20000010000 */
        /* <DEDUP_REMOVED lines=9> */
[----:B------:R-:W-:Y:S02]  /*0bb0*/  ISETP.GE.AND P5, PT, R43, R16, PT ;  /* 0x000000102b00720c */ /* 0x000fe40003fa6270 */
[----:B0-----:R-:W-:-:S04]  /*0bc0*/  LOP3.LUT R6, R6, 0x1f, RZ, 0xc0, !PT ;  /* 0x0000001f06067812 */ /* 0x001fc800078ec0ff */
[----:B------:R-:W-:Y:S01]  /*0bd0*/  LOP3.LUT R9, R6, 0x40, RZ, 0xfc, !PT ;  /* 0x0000004006097812 */ /* 0x000fe200078efcff */
[----:B------:R-:W-:Y:S06]  /*0be0*/  @P6 BRA `(.L_x_360) ;  /* 0x00000000000c6947 */ /* 0x000fec0003800000 */
[----:B-----5:R-:W-:Y:S01]  /*0bf0*/  @!P0 FFMA.FTZ R19, -R7, R28, R19 ;  /* 0x0000001c07138223 */ /* 0x020fe20000010113 */
[----:B------:R0:W-:Y:S04]  /*0c00*/  @P0 STG.E desc[UR4][R4.64], RZ ;  /* 0x000000ff04000986 */ /* 0x0001e8000c101904 */
[----:B------:R0:W-:Y:S02]  /*0c10*/  @!P0 STG.E desc[UR4][R4.64], R19 ;  /* 0x0000001304008986 */ /* 0x0001e4000c101904 */
.L_x_360:
[----:B------:R-:W-:Y:S05]  /*0c20*/  BSYNC B0 ;  /* 0x0000000000007941 */ /* 0x000fea0003800000 */
.L_x_359:
[-C--:B------:R-:W-:Y:S01]  /*0c30*/  ISETP.GE.AND P6, PT, R21, R16.reuse, PT ;  /* 0x000000101500720c */ /* 0x080fe20003fc6270 */
[----:B------:R-:W-:Y:S01]  /*0c40*/  BSSY B0, `(.L_x_361) ;  /* 0x0000009000007945 */ /* 0x000fe20003800000 */
[----:B------:R-:W-:Y:S02]  /*0c50*/  ISETP.GE.AND P0, PT, R9, R16, PT ;  /* 0x000000100900720c */ /* 0x000fe40003f06270 */
[----:B------:R-:W-:-:S09]  /*0c60*/  LOP3.LUT R9, R6, 0x60, RZ, 0xfc, !PT ;  /* 0x0000006006097812 */ /* 0x000fd200078efcff */
[----:B------:R-:W-:Y:S05]  /*0c70*/  @P6 BRA `(.L_x_362) ;  /* 0x0000000000146947 */ /* 0x000fea0003800000 */
[----:B------:R-:W2:Y:S02]  /*0c80*/  LDG.E.U8 R14, desc[UR4][R2.64+0x20] ;  /* 0x00002004020e7981 */ /* 0x000ea4000c1e1100 */
[----:B--2---:R-:W-:-:S13]  /*0c90*/  ISETP.NE.AND P6, PT, R14, RZ, PT ;  /* 0x000000ff0e00720c */ /* 0x004fda0003fc5270 */
[----:B-----5:R-:W-:Y:S01]  /*0ca0*/  @!P6 FFMA.FTZ R25, -R7, R25, R20 ;  /* 0x000000190719e223 */ /* 0x020fe20000010114 */
[----:B------:R1:W-:Y:S04]  /*0cb0*/  @P6 STG.E desc[UR4][R4.64+0x80], RZ ;  /* 0x000080ff04006986 */ /* 0x0003e8000c101904 */
[----:B------:R1:W-:Y:S02]  /*0cc0*/  @!P6 STG.E desc[UR4][R4.64+0x80], R25 ;  /* 0x000080190400e986 */ /* 0x0003e4000c101904 */
.L_x_362:
[----:B------:R-:W-:Y:S05]  /*0cd0*/  BSYNC B0 ;  /* 0x0000000000007941 */ /* 0x000fea0003800000 */
.L_x_361:
        /* <DEDUP_REMOVED lines=9> */
.L_x_364:
[----:B------:R-:W-:Y:S05]  /*0d70*/  BSYNC B0 ;  /* 0x0000000000007941 */ /* 0x000fea0003800000 */
.L_x_363:
[----:B------:R-:W-:Y:S01]  /*0d80*/  BSSY B0, `(.L_x_365) ;  /* 0x0000009000007945 */ /* 0x000fe20003800000 */
[----:B------:R-:W-:Y:S02]  /*0d90*/  ISETP.GE.AND P0, PT, R9, R16, PT ;  /* 0x000000100900720c */ /* 0x000fe40003f06270 */
[----:B------:R-:W-:Y:S01]  /*0da0*/  LOP3.LUT R9, R6, 0xa0, RZ, 0xfc, !PT ;  /* 0x000000a006097812 */ /* 0x000fe200078efcff */
[----:B------:R-:W-:Y:S10]  /*0db0*/  @P6 BRA `(.L_x_366) ;  /* 0x0000000000146947 */ /* 0x000ff40003800000 */
[----:B------:R-:W3:Y:S02]  /*0dc0*/  LDG.E.U8 R14, desc[UR4][R2.64+0x60] ;  /* 0x00006004020e7981 */ /* 0x000ee4000c1e1100 */
[----:B---3--:R-:W-:-:S13]  /*0dd0*/  ISETP.NE.AND P6, PT, R14, RZ, PT ;  /* 0x000000ff0e00720c */ /* 0x008fda0003fc5270 */
[----:B-----5:R-:W-:Y:S01]  /*0de0*/  @!P6 FFMA.FTZ R23, -R7, R32, R23 ;  /* 0x000000200717e223 */ /* 0x020fe20000010117 */
[----:B------:R3:W-:Y:S04]  /*0df0*/  @P6 STG.E desc[UR4][R4.64+0x180], RZ ;  /* 0x000180ff04006986 */ /* 0x0007e8000c101904 */
[----:B------:R3:W-:Y:S02]  /*0e00*/  @!P6 STG.E desc[UR4][R4.64+0x180], R23 ;  /* 0x000180170400e986 */ /* 0x0007e4000c101904 */
.L_x_366:
[----:B------:R-:W-:Y:S05]  /*0e10*/  BSYNC B0 ;  /* 0x0000000000007941 */ /* 0x000fea0003800000 */
.L_x_365:
[----:B------:R-:W-:Y:S01]  /*0e20*/  BSSY B0, `(.L_x_367) ;  /* 0x0000009000007945 */ /* 0x000fe20003800000 */
[----:B------:R-:W-:Y:S02]  /*0e30*/  ISETP.GE.AND P6, PT, R9, R16, PT ;  /* 0x000000100900720c */ /* 0x000fe40003fc6270 */
[----:B------:R-:W-:Y:S01]  /*0e40*/  LOP3.LUT R9, R6, 0xc0, RZ, 0xfc, !PT ;  /* 0x000000c006097812 */ /* 0x000fe200078efcff */
[----:B------:R-:W-:Y:S10]  /*0e50*/  @P0 BRA `(.L_x_368) ;  /* 0x0000000000140947 */ /* 0x000ff40003800000 */
[----:B------:R-:W4:Y:S02]  /*0e60*/  LDG.E.U8 R14, desc[UR4][R2.64+0x80] ;  /* 0x00008004020e7981 */ /* 0x000f24000c1e1100 */
[----:B----4-:R-:W-:-:S13]  /*0e70*/  ISETP.NE.AND P0, PT, R14, RZ, PT ;  /* 0x000000ff0e00720c */ /* 0x010fda0003f05270 */
[----:B-----5:R-:W-:Y:S01]  /*0e80*/  @!P0 FFMA.FTZ R35, -R7, R35, R24 ;  /* 0x0000002307238223 */ /* 0x020fe20000010118 */
[----:B------:R4:W-:Y:S04]  /*0e90*/  @P0 STG.E desc[UR4][R4.64+0x200], RZ ;  /* 0x000200ff04000986 */ /* 0x0009e8000c101904 */
[----:B------:R4:W-:Y:S02]  /*0ea0*/  @!P0 STG.E desc[UR4][R4.64+0x200], R35 ;  /* 0x0002002304008986 */ /* 0x0009e4000c101904 */
.L_x_368:
[----:B------:R-:W-:Y:S05]  /*0eb0*/  BSYNC B0 ;  /* 0x0000000000007941 */ /* 0x000fea0003800000 */
.L_x_367:
        /* <DEDUP_REMOVED lines=9> */
.L_x_370:
[----:B------:R-:W-:Y:S05]  /*0f50*/  BSYNC B0 ;  /* 0x0000000000007941 */ /* 0x000fea0003800000 */
.L_x_369:
        /* <DEDUP_REMOVED lines=9> */
.L_x_372:
[----:B------:R-:W-:Y:S05]  /*0ff0*/  BSYNC B0 ;  /* 0x0000000000007941 */ /* 0x000fea0003800000 */
.L_x_371:
[----:B------:R-:W-:Y:S01]  /*1000*/  BSSY B0, `(.L_x_373) ;  /* 0x0000009000007945 */ /* 0x000fe20003800000 */
[----:B------:R-:W-:Y:S02]  /*1010*/  ISETP.GE.AND P0, PT, R9, R16, PT ;  /* 0x000000100900720c */ /* 0x000fe40003f06270 */
[----:B------:R-:W-:Y:S01]  /*1020*/  LOP3.LUT R9, R6, 0x120, RZ, 0xfc, !PT ;  /* 0x0000012006097812 */ /* 0x000fe200078efcff */
[----:B------:R-:W-:Y:S10]  /*1030*/  @P6 BRA `(.L_x_374) ;  /* 0x0000000000146947 */ /* 0x000ff40003800000 */
[----:B--2--5:R-:W2:Y:S02]  /*1040*/  LDG.E.U8 R13, desc[UR4][R2.64+0xe0] ;  /* 0x0000e004020d7981 */ /* 0x024ea4000c1e1100 */
[----:B--2---:R-:W-:-:S13]  /*1050*/  ISETP.NE.AND P6, PT, R13, RZ, PT ;  /* 0x000000ff0d00720c */ /* 0x004fda0003fc5270 */
[----:B------:R-:W-:Y:S01]  /*1060*/  @!P6 FFMA.FTZ R27, -R7, R12, R27 ;  /* 0x0000000c071be223 */ /* 0x000fe2000001011b */
[----:B------:R2:W-:Y:S04]  /*1070*/  @P6 STG.E desc[UR4][R4.64+0x380], RZ ;  /* 0x000380ff04006986 */ /* 0x0005e8000c101904 */
[----:B------:R2:W-:Y:S02]  /*1080*/  @!P6 STG.E desc[UR4][R4.64+0x380], R27 ;  /* 0x0003801b0400e986 */ /* 0x0005e4000c101904 */
.L_x_374:
[----:B------:R-:W-:Y:S05]  /*1090*/  BSYNC B0 ;  /* 0x0000000000007941 */ /* 0x000fea0003800000 */
.L_x_373:
        /* <DEDUP_REMOVED lines=9> */
.L_x_376:
[----:B------:R-:W-:Y:S05]  /*1130*/  BSYNC B0 ;  /* 0x0000000000007941 */ /* 0x000fea0003800000 */
.L_x_375:
        /* <DEDUP_REMOVED lines=8> */
.L_x_378:
[----:B------:R-:W-:Y:S05]  /*11c0*/  BSYNC B0 ;  /* 0x0000000000007941 */ /* 0x000fea0003800000 */
.L_x_377:
[----:B------:R-:W-:Y:S04]  /*11d0*/  BSSY B0, `(.L_x_379) ;  /* 0x0000007000007945 */ /* 0x000fe80003800000 */
[----:B------:R-:W-:Y:S05]  /*11e0*/  @P0 BRA `(.L_x_380) ;  /* 0x0000000000140947 */ /* 0x000fea0003800000 */
[----:B------:R-:W2:Y:S02]  /*11f0*/  LDG.E.U8 R6, desc[UR4][R2.64+0x140] ;  /* 0x0001400402067981 */ /* 0x000ea4000c1e1100 */
[----:B--2---:R-:W-:-:S13]  /*1200*/  ISETP.NE.AND P0, PT, R6, RZ, PT ;  /* 0x000000ff0600720c */ /* 0x004fda0003f05270 */
[----:B-----5:R-:W-:Y:S01]  /*1210*/  @!P0 FFMA.FTZ R47, -R7, R47, R34 ;  /* 0x0000002f072f8223 */ /* 0x020fe20000010122 */
[----:B------:R2:W-:Y:S04]  /*1220*/  @P0 STG.E desc[UR4][R4.64+0x500], RZ ;  /* 0x000500ff04000986 */ /* 0x0005e8000c101904 */
[----:B------:R2:W-:Y:S02]  /*1230*/  @!P0 STG.E desc[UR4][R4.64+0x500], R47 ;  /* 0x0005002f04008986 */ /* 0x0005e4000c101904 */
.L_x_380:
[----:B------:R-:W-:Y:S05]  /*1240*/  BSYNC B0 ;  /* 0x0000000000007941 */ /* 0x000fea0003800000 */
.L_x_379:
[----:B------:R-:W-:Y:S04]  /*1250*/  BSSY B0, `(.L_x_381) ;  /* 0x0000007000007945 */ /* 0x000fe80003800000 */
[----:B------:R-:W-:Y:S05]  /*1260*/  @P1 BRA `(.L_x_382) ;  /* 0x0000000000141947 */ /* 0x000fea0003800000 */
[----:B------:R-:W2:Y:S02]  /*1270*/  LDG.E.U8 R6, desc[UR4][R2.64+0x160] ;  /* 0x0001600402067981 */ /* 0x000ea4000c1e1100 */
[----:B--2---:R-:W-:-:S13]  /*1280*/  ISETP.NE.AND P0, PT, R6, RZ, PT ;  /* 0x000000ff0600720c */ /* 0x004fda0003f05270 */
[----:B-----5:R-:W-:Y:S01]  /*1290*/  @!P0 FFMA.FTZ R11, -R7, R36, R11 ;  /* 0x00000024070b8223 */ /* 0x020fe2000001010b */
[----:B------:R2:W-:Y:S04]  /*12a0*/  @P0 STG.E desc[UR4][R4.64+0x580], RZ ;  /* 0x000580ff04000986 */ /* 0x0005e8000c101904 */
[----:B------:R2:W-:Y:S02]  /*12b0*/  @!P0 STG.E desc[UR4][R4.64+0x580], R11 ;  /* 0x0005800b04008986 */ /* 0x0005e4000c101904 */
.L_x_382:
[----:B------:R-:W-:Y:S05]  /*12c0*/  BSYNC B0 ;  /* 0x0000000000007941 */ /* 0x000fea0003800000 */
.L_x_381:
[----:B------:R-:W-:Y:S04]  /*12d0*/  BSSY B0, `(.L_x_383) ;  /* 0x0000007000007945 */ /* 0x000fe80003800000 */
[----:B------:R-:W-:Y:S05]  /*12e0*/  @P2 BRA `(.L_x_384) ;  /* 0x0000000000142947 */ /* 0x000fea0003800000 */
[----:B------:R-:W2:Y:S02]  /*12f0*/  LDG.E.U8 R6, desc[UR4][R2.64+0x180] ;  /* 0x0001800402067981 */ /* 0x000ea4000c1e1100 */
[----:B--2---:R-:W-:-:S13]  /*1300*/  ISETP.NE.AND P0, PT, R6, RZ, PT ;  /* 0x000000ff0600720c */ /* 0x004fda0003f05270 */
[----:B-----5:R-:W-:Y:S01]  /*1310*/  @!P0 FFMA.FTZ R39, -R7, R39, R8 ;  /* 0x0000002707278223 */ /* 0x020fe20000010108 */
[----:B------:R2:W-:Y:S04]  /*1320*/  @P0 STG.E desc[UR4][R4.64+0x600], RZ ;  /* 0x000600ff04000986 */ /* 0x0005e8000c101904 */
[----:B------:R2:W-:Y:S02]  /*1330*/  @!P0 STG.E desc[UR4][R4.64+0x600], R39 ;  /* 0x0006002704008986 */ /* 0x0005e4000c101904 */
.L_x_384:
[----:B------:R-:W-:Y:S05]  /*1340*/  BSYNC B0 ;  /* 0x0000000000007941 */ /* 0x000fea0003800000 */
.L_x_383:
[----:B------:R-:W-:Y:S04]  /*1350*/  BSSY B0, `(.L_x_385) ;  /* 0x0000007000007945 */ /* 0x000fe80003800000 */
[----:B------:R-:W-:Y:S05]  /*1360*/  @P3 BRA `(.L_x_386) ;  /* 0x0000000000143947 */ /* 0x000fea0003800000 */
[----:B------:R-:W2:Y:S02]  /*1370*/  LDG.E.U8 R6, desc[UR4][R2.64+0x1a0] ;  /* 0x0001a00402067981 */ /* 0x000ea4000c1e1100 */
[----:B--2---:R-:W-:-:S13]  /*1380*/  ISETP.NE.AND P0, PT, R6, RZ, PT ;  /* 0x000000ff0600720c */ /* 0x004fda0003f05270 */
[----:B-----5:R-:W-:Y:S01]  /*1390*/  @!P0 FFMA.FTZ R49, -R7, R49, R0 ;  /* 0x0000003107318223 */ /* 0x020fe20000010100 */
[----:B------:R2:W-:Y:S04]  /*13a0*/  @P0 STG.E desc[UR4][R4.64+0x680], RZ ;  /* 0x000680ff04000986 */ /* 0x0005e8000c101904 */
[----:B------:R2:W-:Y:S02]  /*13b0*/  @!P0 STG.E desc[UR4][R4.64+0x680], R49 ;  /* 0x0006803104008986 */ /* 0x0005e4000c101904 */
.L_x_386:
[----:B------:R-:W-:Y:S05]  /*13c0*/  BSYNC B0 ;  /* 0x0000000000007941 */ /* 0x000fea0003800000 */
.L_x_385:
[----:B------:R-:W-:Y:S04]  /*13d0*/  BSSY B0, `(.L_x_387) ;  /* 0x0000007000007945 */ /* 0x000fe80003800000 */
[----:B------:R-:W-:Y:S05]  /*13e0*/  @P4 BRA `(.L_x_388) ;  /* 0x0000000000144947 */ /* 0x000fea0003800000 */
[----:B------:R-:W2:Y:S02]  /*13f0*/  LDG.E.U8 R0, desc[UR4][R2.64+0x1c0] ;  /* 0x0001c00402007981 */ /* 0x000ea4000c1e1100 */
[----:B--2---:R-:W-:-:S13]  /*1400*/  ISETP.NE.AND P0, PT, R0, RZ, PT ;  /* 0x000000ff0000720c */ /* 0x004fda0003f05270 */
[----:B-----5:R-:W-:Y:S01]  /*1410*/  @!P0 FFMA.FTZ R51, -R7, R51, R40 ;  /* 0x0000003307338223 */ /* 0x020fe20000010128 */
[----:B------:R2:W-:Y:S04]  /*1420*/  @P0 STG.E desc[UR4][R4.64+0x700], RZ ;  /* 0x000700ff04000986 */ /* 0x0005e8000c101904 */
[----:B------:R2:W-:Y:S02]  /*1430*/  @!P0 STG.E desc[UR4][R4.64+0x700], R51 ;  /* 0x0007003304008986 */ /* 0x0005e4000c101904 */
.L_x_388:
[----:B------:R-:W-:Y:S05]  /*1440*/  BSYNC B0 ;  /* 0x0000000000007941 */ /* 0x000fea0003800000 */
.L_x_387:
        /* <DEDUP_REMOVED lines=8> */
.L_x_389:
        /* <DEDUP_REMOVED lines=11> */
.L_x_11659:


//--------------------- .text._ZN43_GLOBAL__N__9ae7fba5_10_SoftMax_cu_9f978f6321softmax_warp_backwardIfffLi8ELb0ELb1EEEvPT0_PKT_S5_iiiPKb --------------------------
	.section	.text._ZN43_GLOBAL__N__9ae7fba5_10_SoftMax_cu_9f978f6321softmax_warp_backwardIfffLi8ELb0ELb1EEEvPT0_PKT_S5_iiiPKb,"ax",@progbits
	.align	128
.text._ZN43_GLOBAL__N__9ae7fba5_10_SoftMax_cu_9f978f6321softmax_warp_backwardIfffLi8ELb0ELb1EEEvPT0_PKT_S5_iiiPKb:
        .type           _ZN43_GLOBAL__N__9ae7fba5_10_SoftMax_cu_9f978f6321softmax_warp_backwardIfffLi8ELb0ELb1EEEvPT0_PKT_S5_iiiPKb,@function
        .size           _ZN43_GLOBAL__N__9ae7fba5_10_SoftMax_cu_9f978f6321softmax_warp_backwardIfffLi8ELb0ELb1EEEvPT0_PKT_S5_iiiPKb,(.L_x_11660 - _ZN43_GLOBAL__N__9ae7fba5_10_SoftMax_cu_9f978f6321softmax_warp_backwardIfffLi8ELb0ELb1EEEvPT0_PKT_S5_iiiPKb)
        .other          _ZN43_GLOBAL__N__9ae7fba5_10_SoftMax_cu_9f978f6321softmax_warp_backwardIfffLi8ELb0ELb1EEEvPT0_PKT_S5_iiiPKb,@"STO_CUDA_ENTRY STV_DEFAULT"
_ZN43_GLOBAL__N__9ae7fba5_10_SoftMax_cu_9f978f6321softmax_warp_backwardIfffLi8ELb0ELb1EEEvPT0_PKT_S5_iiiPKb:
[----:B------:R-:W-:Y:S01]  /*0000*/  LDC R1, c[0x0][0x28] ;  /* 0x00000a00ff017b82 */ /* 0x000fe20000000800 */
[----:B------:R-:W0:Y:S07]  /*0010*/  S2R R0, SR_TID.Y ;  /* 0x0000000000007919 */ /* 0x000e2e0000002200 */
[----:B------:R-:W0:Y:S01]  /*0020*/  S2UR UR4, SR_CTAID.X ;  /* 0x00000000000479c3 */ /* 0x000e220000002500 */
[----:B------:R-:W-:Y:S01]  /*0030*/  CS2R R12, SRZ ;  /* 0x00000000000c7805 */ /* 0x000fe2000001ff00 */
[----:B------:R-:W-:Y:S01]  /*0040*/  ULDC.64 UR6, c[0x0][0x238] ;  /* 0x00008e0000067ab9 */ /* 0x000fe20000000a00 */
[----:B------:R-:W1:Y:S05]  /*0050*/  S2R R18, SR_TID.X ;  /* 0x0000000000127919 */ /* 0x000e6a0000002100 */
[----:B------:R-:W0:Y:S08]  /*0060*/  LDC R7, c[0x0][0x4] ;  /* 0x00000100ff077b82 */ /* 0x000e300000000800 */
[----:B------:R-:W2:Y:S08]  /*0070*/  LDC R15, c[0x0][0x230] ;  /* 0x00008c00ff0f7b82 */ /* 0x000eb00000000800 */
[----:B------:R-:W3:Y:S01]  /*0080*/  LDC.64 R2, c[0x0][0x218] ;  /* 0x00008600ff027b82 */ /* 0x000ee20000000a00 */
[----:B0-----:R-:W-:-:S07]  /*0090*/  IMAD R7, R7, UR4, R0 ;  /* 0x0000000407077c24 */ /* 0x001fce000f8e0200 */
[----:B------:R-:W0:Y:S01]  /*00a0*/  LDC.64 R4, c[0x0][0x220] ;  /* 0x00008800ff047b82 */ /* 0x000e220000000a00 */
[----:B------:R-:W-:Y:S01]  /*00b0*/  ULDC.64 UR4, c[0x0][0x228] ;  /* 0x00008a0000047ab9 */ /* 0x000fe20000000a00 */
[----:B-1----:R-:W-:Y:S02]  /*00c0*/  LOP3.LUT R18, R18, 0x1f, RZ, 0xc0, !PT ;  /* 0x0000001f12127812 */ /* 0x002fe400078ec0ff */
[C---:B------:R-:W-:Y:S02]  /*00d0*/  IADD3 R27, -R7.reuse, UR4, RZ ;  /* 0x00000004071b7c10 */ /* 0x040fe4000fffe1ff */
[C---:B------:R-:W-:Y:S01]  /*00e0*/  LOP3.LUT R16, R18.reuse, 0xe0, RZ, 0xfc, !PT ;  /* 0x000000e012107812 */ /* 0x040fe200078efcff */
[----:B------:R-:W-:Y:S01]  /*00f0*/  IMAD R14, R7, UR5, R18 ;  /* 0x00000005070e7c24 */ /* 0x000fe2000f8e0212 */
[----:B------:R-:W-:Y:S01]  /*0100*/  ISETP.GT.AND P0, PT, R27, RZ, PT ;  /* 0x000000ff1b00720c */ /* 0x000fe20003f04270 */
[----:B------:R-:W-:Y:S01]  /*0110*/  ULDC.64 UR4, c[0x0][0x208] ;  /* 0x0000820000047ab9 */ /* 0x000fe20000000a00 */
[----:B------:R-:W-:-:S02]  /*0120*/  LOP3.LUT R0, R18, 0x20, RZ, 0xfc, !PT ;  /* 0x0000002012007812 */ /* 0x000fc400078efcff */
[----:B--2---:R-:W-:Y:S02]  /*0130*/  SEL R9, R15, RZ, P0 ;  /* 0x000000ff0f097207 */ /* 0x004fe40000000000 */
[----:B------:R-:W-:Y:S01]  /*0140*/  ISETP.GT.AND P0, PT, R27, RZ, PT ;  /* 0x000000ff1b00720c */ /* 0x000fe20003f04270 */
[----:B---3--:R-:W-:Y:S01]  /*0150*/  IMAD.WIDE R2, R14, 0x4, R2 ;  /* 0x000000040e027825 */ /* 0x008fe200078e0202 */
[-C--:B------:R-:W-:Y:S02]  /*0160*/  ISETP.GE.AND P6, PT, R18, R9.reuse, PT ;  /* 0x000000091200720c */ /* 0x080fe40003fc6270 */
[----:B------:R-:W-:Y:S02]  /*0170*/  SEL R7, R15, RZ, P0 ;  /* 0x000000ff0f077207 */ /* 0x000fe40000000000 */
[----:B------:R-:W-:Y:S02]  /*0180*/  ISETP.GE.AND P5, PT, R0, R9, PT ;  /* 0x000000090000720c */ /* 0x000fe40003fa6270 */
[----:B------:R-:W-:Y:S01]  /*0190*/  ISETP.GE.AND P0, PT, R16, R7, PT ;  /* 0x000000071000720c */ /* 0x000fe20003f06270 */
[----:B0-----:R-:W-:Y:S01]  /*01a0*/  IMAD.WIDE R4, R14, 0x4, R4 ;  /* 0x000000040e047825 */ /* 0x001fe200078e0204 */
[----:B------:R-:W-:-:S02]  /*01b0*/  LOP3.LUT R6, R18, 0x40, RZ, 0xfc, !PT ;  /* 0x0000004012067812 */ /* 0x000fc400078efcff */
[C---:B------:R-:W-:Y:S02]  /*01c0*/  LOP3.LUT R8, R18.reuse, 0x60, RZ, 0xfc, !PT ;  /* 0x0000006012087812 */ /* 0x040fe400078efcff */
[C---:B------:R-:W-:Y:S01]  /*01d0*/  LOP3.LUT R10, R18.reuse, 0x80, RZ, 0xfc, !PT ;  /* 0x00000080120a7812 */ /* 0x040fe200078efcff */
[----:B------:R-:W2:Y:S01]  /*01e0*/  @!P6 LDG.E R13, desc[UR4][R2.64] ;  /* 0x00000004020de981 */ /* 0x000ea2000c1e1900 */
[C---:B------:R-:W-:Y:S02]  /*01f0*/  LOP3.LUT R0, R18.reuse, 0xa0, RZ, 0xfc, !PT ;  /* 0x000000a012007812 */ /* 0x040fe400078efcff */
[----:B------:R-:W-:Y:S01]  /*0200*/  LOP3.LUT R26, R18, 0xc0, RZ, 0xfc, !PT ;  /* 0x000000c0121a7812 */ /* 0x000fe200078efcff */
[----:B------:R-:W5:Y:S01]  /*0210*/  @!P6 LDG.E R12, desc[UR4][R4.64] ;  /* 0x00000004040ce981 */ /* 0x000f62000c1e1900 */
[-C--:B------:R-:W-:Y:S02]  /*0220*/  ISETP.GE.AND P4, PT, R6, R9.reuse, PT ;  /* 0x000000090600720c */ /* 0x080fe40003f86270 */
[----:B------:R-:W-:-:S02]  /*0230*/  ISETP.GE.AND P3, PT, R8, R9, PT ;  /* 0x000000090800720c */ /* 0x000fc40003f66270 */
[-C--:B------:R-:W-:Y:S02]  /*0240*/  ISETP.GE.AND P2, PT, R10, R9.reuse, PT ;  /* 0x000000090a00720c */ /* 0x080fe40003f46270 */
[----:B------:R-:W-:Y:S02]  /*0250*/  ISETP.GE.AND P1, PT, R0, R9, PT ;  /* 0x000000090000720c */ /* 0x000fe40003f26270 */
[----:B------:R-:W-:Y:S02]  /*0260*/  ISETP.GE.AND P6, PT, R26, R7, PT ;  /* 0x000000071a00720c */ /* 0x000fe40003fc6270 */
[----:B------:R-:W-:Y:S02]  /*0270*/  CS2R R10, SRZ ;  /* 0x00000000000a7805 */ /* 0x000fe4000001ff00 */
[----:B------:R-:W-:Y:S02]  /*0280*/  CS2R R8, SRZ ;  /* 0x0000000000087805 */ /* 0x000fe4000001ff00 */
[----:B------:R-:W-:Y:S01]  /*0290*/  CS2R R6, SRZ ;  /* 0x0000000000067805 */ /* 0x000fe2000001ff00 */
[----:B------:R-:W-:-:S02]  /*02a0*/  @P0 IMAD.MOV.U32 R0, RZ, RZ, RZ ;  /* 0x000000ffff000224 */ /* 0x000fc400078e00ff */
[----:B------:R-:W-:Y:S01]  /*02b0*/  @P0 IMAD.MOV.U32 R17, RZ, RZ, RZ ;  /* 0x000000ffff110224 */ /* 0x000fe200078e00ff */
[----:B------:R-:W3:Y:S01]  /*02c0*/  @!P5 LDG.E R11, desc[UR4][R2.64+0x80] ;  /* 0x00008004020bd981 */ /* 0x000ee2000c1e1900 */
[----:B------:R-:W-:-:S03]  /*02d0*/  SHF.R.S32.HI R25, RZ, 0x1f, R14 ;  /* 0x0000001fff197819 */ /* 0x000fc6000001140e */
[----:B------:R-:W4:Y:S01]  /*02e0*/  @!P4 LDG.E R10, desc[UR4][R2.64+0x100] ;  /* 0x00010004020ac981 */ /* 0x000f22000c1e1900 */
[----:B------:R-:W-:-:S03]  /*02f0*/  IMAD.MOV.U32 R24, RZ, RZ, RZ ;  /* 0x000000ffff187224 */ /* 0x000fc600078e00ff */
[----:B------:R-:W4:Y:S01]  /*0300*/  @!P3 LDG.E R9, desc[UR4][R2.64+0x180] ;  /* 0x000180040209b981 */ /* 0x000f22000c1e1900 */
[----:B------:R-:W-:-:S03]  /*0310*/  CS2R R22, SRZ ;  /* 0x0000000000167805 */ /* 0x000fc6000001ff00 */
[----:B------:R-:W4:Y:S01]  /*0320*/  @!P2 LDG.E R8, desc[UR4][R2.64+0x200] ;  /* 0x000200040208a981 */ /* 0x000f22000c1e1900 */
[----:B------:R-:W-:-:S03]  /*0330*/  CS2R R20, SRZ ;  /* 0x0000000000147805 */ /* 0x000fc6000001ff00 */
[----:B------:R-:W4:Y:S01]  /*0340*/  @!P1 LDG.E R7, desc[UR4][R2.64+0x280] ;  /* 0x0002800402079981 */ /* 0x000f22000c1e1900 */
[----:B------:R-:W-:-:S03]  /*0350*/  IMAD.MOV.U32 R19, RZ, RZ, RZ ;  /* 0x000000ffff137224 */ /* 0x000fc600078e00ff */
[----:B------:R-:W4:Y:S04]  /*0360*/  @!P6 LDG.E R6, desc[UR4][R2.64+0x300] ;  /* 0x000300040206e981 */ /* 0x000f28000c1e1900 */
[----:B------:R0:W4:Y:S04]  /*0370*/  @!P0 LDG.E R0, desc[UR4][R2.64+0x380] ;  /* 0x0003800402008981 */ /* 0x000128000c1e1900 */
[----:B------:R-:W5:Y:S04]  /*0380*/  @!P0 LDG.E R17, desc[UR4][R4.64+0x380] ;  /* 0x0003800404118981 */ /* 0x000f68000c1e1900 */
[----:B------:R-:W5:Y:S01]  /*0390*/  @!P5 LDG.E R24, desc[UR4][R4.64+0x80] ;  /* 0x000080040418d981 */ /* 0x000f62000c1e1900 */
[----:B0-----:R-:W-:-:S03]  /*03a0*/  IADD3 R2, P0, R14, UR6, RZ ;  /* 0x000000060e027c10 */ /* 0x001fc6000ff1e0ff */
[----:B------:R-:W5:Y:S01]  /*03b0*/  @!P4 LDG.E R23, desc[UR4][R4.64+0x100] ;  /* 0x000100040417c981 */ /* 0x000f62000c1e1900 */
[----:B------:R-:W-:-:S03]  /*03c0*/  IADD3.X R3, R25, UR7, RZ, P0, !PT ;  /* 0x0000000719037c10 */ /* 0x000fc600087fe4ff */
[----:B------:R-:W5:Y:S04]  /*03d0*/  @!P3 LDG.E R22, desc[UR4][R4.64+0x180] ;  /* 0x000180040416b981 */ /* 0x000f68000c1e1900 */
[----:B------:R-:W5:Y:S04]  /*03e0*/  @!P2 LDG.E R21, desc[UR4][R4.64+0x200] ;  /* 0x000200040415a981 */ /* 0x000f68000c1e1900 */
[----:B------:R-:W5:Y:S04]  /*03f0*/  @!P1 LDG.E R20, desc[UR4][R4.64+0x280] ;  /* 0x0002800404149981 */ /* 0x000f68000c1e1900 */
[----:B------:R2:W5:Y:S04]  /*0400*/  @!P6 LDG.E R19, desc[UR4][R4.64+0x300] ;  /* 0x000300040413e981 */ /* 0x000568000c1e1900 */
[----:B------:R-:W2:Y:S04]  /*0410*/  LDG.E.U8 R28, desc[UR4][R2.64] ;  /* 0x00000004021c7981 */ /* 0x000ea8000c1e1100 */
[----:B------:R-:W3:Y:S01]  /*0420*/  LDG.E.U8 R4, desc[UR4][R2.64+0x60] ;  /* 0x0000600402047981 */ /* 0x000ee2000c1e1100 */
[----:B------:R-:W-:-:S03]  /*0430*/  ISETP.GE.AND P1, PT, R27, 0x1, PT ;  /* 0x000000011b00780c */ /* 0x000fc60003f26270 */
[----:B------:R-:W4:Y:S04]  /*0440*/  LDG.E.U8 R27, desc[UR4][R2.64+0x20] ;  /* 0x00002004021b7981 */ /* 0x000f28000c1e1100 */
[----:B------:R-:W4:Y:S01]  /*0450*/  LDG.E.U8 R5, desc[UR4][R2.64+0x80] ;  /* 0x0000800402057981 */ /* 0x000f22000c1e1100 */
[----:B---3--:R-:W-:-:S03]  /*0460*/  ISETP.NE.AND P3, PT, R4, RZ, PT ;  /* 0x000000ff0400720c */ /* 0x008fc60003f65270 */
[----:B------:R-:W3:Y:S01]  /*0470*/  LDG.E.U8 R4, desc[UR4][R2.64+0xa0] ;  /* 0x0000a00402047981 */ /* 0x000ee2000c1e1100 */
[----:B--2---:R-:W-:-:S03]  /*0480*/  ISETP.NE.AND P0, PT, R28, RZ, PT ;  /* 0x000000ff1c00720c */ /* 0x004fc60003f05270 */
[----:B------:R-:W2:Y:S01]  /*0490*/  LDG.E.U8 R28, desc[UR4][R2.64+0x40] ;  /* 0x00004004021c7981 */ /* 0x000ea2000c1e1100 */
[----:B----4-:R-:W-:-:S03]  /*04a0*/  ISETP.NE.AND P6, PT, R27, RZ, PT ;  /* 0x000000ff1b00720c */ /* 0x010fc60003fc5270 */
[----:B------:R-:W4:Y:S01]  /*04b0*/  LDG.E.U8 R27, desc[UR4][R2.64+0xc0] ;  /* 0x0000c004021b7981 */ /* 0x000f22000c1e1100 */
[----:B------:R-:W-:Y:S02]  /*04c0*/  ISETP.NE.AND P4, PT, R5, RZ, PT ;  /* 0x000000ff0500720c */ /* 0x000fe40003f85270 */
[----:B---3--:R-:W-:Y:S01]  /*04d0*/  ISETP.NE.AND P5, PT, R4, RZ, PT ;  /* 0x000000ff0400720c */ /* 0x008fe20003fa5270 */
[----:B------:R-:W-:-:S05]  /*04e0*/  FADD.FTZ R4, RZ, R13 ;  /* 0x0000000dff047221 */ /* 0x000fca0000010000 */
[----:B------:R-:W-:Y:S02]  /*04f0*/  FSEL R5, R4, RZ, !P0 ;  /* 0x000000ff04057208 */ /* 0x000fe40004000000 */
[----:B------:R-:W3:Y:S01]  /*0500*/  LDG.E.U8 R4, desc[UR4][R2.64+0xe0] ;  /* 0x0000e00402047981 */ /* 0x000ee2000c1e1100 */
[----:B--2---:R-:W-:Y:S02]  /*0510*/  ISETP.NE.AND P2, PT, R28, RZ, PT ;  /* 0x000000ff1c00720c */ /* 0x004fe40003f45270 */
[----:B------:R-:W-:Y:S01]  /*0520*/  @!P6 FADD.FTZ R5, R5, R11 ;  /* 0x0000000b0505e221 */ /* 0x000fe20000010000 */
[----:B----4-:R-:W-:-:S10]  /*0530*/  ISETP.NE.AND P6, PT, R27, RZ, PT ;  /* 0x000000ff1b00720c */ /* 0x010fd40003fc5270 */
[----:B------:R-:W-:-:S04]  /*0540*/  @!P2 FADD.FTZ R5, R5, R10 ;  /* 0x0000000a0505a221 */ /* 0x000fc80000010000 */
[----:B------:R-:W-:-:S04]  /*0550*/  @!P3 FADD.FTZ R5, R5, R9 ;  /* 0x000000090505b221 */ /* 0x000fc80000010000 */
[----:B------:R-:W-:-:S04]  /*0560*/  @!P4 FADD.FTZ R5, R5, R8 ;  /* 0x000000080505c221 */ /* 0x000fc80000010000 */
[----:B------:R-:W-:-:S04]  /*0570*/  @!P5 FADD.FTZ R5, R5, R7 ;  /* 0x000000070505d221 */ /* 0x000fc80000010000 */
[----:B------:R-:W-:Y:S01]  /*0580*/  @!P6 FADD.FTZ R5, R5, R6 ;  /* 0x000000060505e221 */ /* 0x000fe20000010000 */
[----:B---3--:R-:W-:-:S13]  /*0590*/  ISETP.NE.AND P2, PT, R4, RZ, PT ;  /* 0x000000ff0400720c */ /* 0x008fda0003f45270 */
        /* <DEDUP_REMOVED lines=25> */
[----:B------:R-:W-:Y:S02]  /*0730*/  P2R R14, PR, RZ, 0x10 ;  /* 0x00000010ff0e7803 */ /* 0x000fe40000000000 */
[----:B------:R-:W-:-:S02]  /*0740*/  LOP3.LUT R26, R18, 0x60, RZ, 0xfc, !PT ;  /* 0x00000060121a7812 */ /* 0x000fc400078efcff */
[----:B------:R-:W-:Y:S02]  /*0750*/  LOP3.LUT R14, R18, 0x80, RZ, 0xfc, !PT ;  /* 0x00000080120e7812 */ /* 0x000fe400078efcff */
[-C--:B------:R-:W-:Y:S02]  /*0760*/  ISETP.GE.AND P4, PT, R26, R15.reuse, PT ;  /* 0x0000000f1a00720c */ /* 0x080fe40003f86270 */
[----:B------:R-:W-:Y:S02]  /*0770*/  LOP3.LUT R18, R18, 0xa0, RZ, 0xfc, !PT ;  /* 0x000000a012127812 */ /* 0x000fe400078efcff */
[----:B------:R-:W-:Y:S01]  /*0780*/  ISETP.GE.AND P5, PT, R14, R15, PT ;  /* 0x0000000f0e00720c */ /* 0x000fe20003fa6270 */
[----:B------:R-:W-:-:S12]  /*0790*/  @P6 BRA `(.L_x_391) ;  /* 0x00000000000c6947 */ /* 0x000fd80003800000 */
[----:B-----5:R-:W-:Y:S01]  /*07a0*/  @!P0 FFMA.FTZ R13, -R27, R12, R13 ;  /* 0x0000000c1b0d8223 */ /* 0x020fe2000001010d */
[----:B------:R0:W-:Y:S04]  /*07b0*/  @P0 STG.E desc[UR4][R4.64], RZ ;  /* 0x000000ff04000986 */ /* 0x0001e8000c101904 */
[----:B------:R0:W-:Y:S02]  /*07c0*/  @!P0 STG.E desc[UR4][R4.64], R13 ;  /* 0x0000000d04008986 */ /* 0x0001e4000c101904 */
.L_x_391:
[----:B------:R-:W-:Y:S05]  /*07d0*/  BSYNC B0 ;  /* 0x0000000000007941 */ /* 0x000fea0003800000 */
.L_x_390:
[-C--:B------:R-:W-:Y:S01]  /*07e0*/  ISETP.GE.AND P6, PT, R16, R15.reuse, PT ;  /* 0x0000000f1000720c */ /* 0x080fe20003fc6270 */
[----:B------:R-:W-:Y:S01]  /*07f0*/  BSSY B0, `(.L_x_392) ;  /* 0x0000008000007945 */ /* 0x000fe20003800000 */
[----:B------:R-:W-:-:S11]  /*0800*/  ISETP.GE.AND P0, PT, R18, R15, PT ;  /* 0x0000000f1200720c */ /* 0x000fd60003f06270 */
[----:B------:R-:W-:Y:S05]  /*0810*/  @P6 BRA `(.L_x_393) ;  /* 0x0000000000146947 */ /* 0x000fea0003800000 */
[----:B-----5:R-:W2:Y:S02]  /*0820*/  LDG.E.U8 R12, desc[UR4][R2.64+0x20] ;  /* 0x00002004020c7981 */ /* 0x020ea4000c1e1100 */
[----:B--2---:R-:W-:-:S13]  /*0830*/  ISETP.NE.AND P6, PT, R12, RZ, PT ;  /* 0x000000ff0c00720c */ /* 0x004fda0003fc5270 */
[----:B------:R-:W-:Y:S01]  /*0840*/  @!P6 FFMA.FTZ R11, -R27, R24, R11 ;  /* 0x000000181b0be223 */ /* 0x000fe2000001010b */
[----:B------:R1:W-:Y:S04]  /*0850*/  @P6 STG.E desc[UR4][R4.64+0x80], RZ ;  /* 0x000080ff04006986 */ /* 0x0003e8000c101904 */
[----:B------:R1:W-:Y:S02]  /*0860*/  @!P6 STG.E desc[UR4][R4.64+0x80], R11 ;  /* 0x0000800b0400e986 */ /* 0x0003e4000c101904 */
.L_x_393:
[----:B------:R-:W-:Y:S05]  /*0870*/  BSYNC B0 ;  /* 0x0000000000007941 */ /* 0x000fea0003800000 */
.L_x_392:
[----:B------:R-:W-:Y:S04]  /*0880*/  BSSY B0, `(.L_x_394) ;  /* 0x0000007000007945 */ /* 0x000fe80003800000 */
[----:B------:R-:W-:Y:S05]  /*0890*/  @P3 BRA `(.L_x_395) ;  /* 0x0000000000143947 */ /* 0x000fea0003800000 */
[----:B-1----:R-:W2:Y:S02]  /*08a0*/  LDG.E.U8 R11, desc[UR4][R2.64+0x40] ;  /* 0x00004004020b7981 */ /* 0x002ea4000c1e1100 */
[----:B--2---:R-:W-:-:S13]  /*08b0*/  ISETP.NE.AND P3, PT, R11, RZ, PT ;  /* 0x000000ff0b00720c */ /* 0x004fda0003f65270 */
[----:B-----5:R-:W-:Y:S01]  /*08c0*/  @!P3 FFMA.FTZ R23, -R27, R23, R10 ;  /* 0x000000171b17b223 */ /* 0x020fe2000001010a */
[----:B------:R2:W-:Y:S04]  /*08d0*/  @P3 STG.E desc[UR4][R4.64+0x100], RZ ;  /* 0x000100ff04003986 */ /* 0x0005e8000c101904 */
[----:B------:R2:W-:Y:S02]  /*08e0*/  @!P3 STG.E desc[UR4][R4.64+0x100], R23 ;  /* 0x000100170400b986 */ /* 0x0005e4000c101904 */
.L_x_395:
[----:B------:R-:W-:Y:S05]  /*08f0*/  BSYNC B0 ;  /* 0x0000000000007941 */ /* 0x000fea0003800000 */
.L_x_394:
[----:B------:R-:W-:Y:S04]  /*0900*/  BSSY B0, `(.L_x_396) ;  /* 0x0000007000007945 */ /* 0x000fe80003800000 */
[----:B------:R-:W-:Y:S05]  /*0910*/  @P4 BRA `(.L_x_397) ;  /* 0x0000000000144947 */ /* 0x000fea0003800000 */
[----:B------:R-:W3:Y:S02]  /*0920*/  LDG.E.U8 R10, desc[UR4][R2.64+0x60] ;  /* 0x00006004020a7981 */ /* 0x000ee4000c1e1100 */
[----:B---3--:R-:W-:-:S13]  /*0930*/  ISETP.NE.AND P3, PT, R10, RZ, PT ;  /* 0x000000ff0a00720c */ /* 0x008fda0003f65270 */
[----:B-----5:R-:W-:Y:S01]  /*0940*/  @!P3 FFMA.FTZ R9, -R27, R22, R9 ;  /* 0x000000161b09b223 */ /* 0x020fe20000010109 */
[----:B------:R3:W-:Y:S04]  /*0950*/  @P3 STG.E desc[UR4][R4.64+0x180], RZ ;  /* 0x000180ff04003986 */ /* 0x0007e8000c101904 */
[----:B------:R3:W-:Y:S02]  /*0960*/  @!P3 STG.E desc[UR4][R4.64+0x180], R9 ;  /* 0x000180090400b986 */ /* 0x0007e4000c101904 */
.L_x_397:
[----:B------:R-:W-:Y:S05]  /*0970*/  BSYNC B0 ;  /* 0x0000000000007941 */ /* 0x000fea0003800000 */
.L_x_396:
[----:B------:R-:W-:Y:S04]  /*0980*/  BSSY B0, `(.L_x_398) ;  /* 0x0000007000007945 */ /* 0x000fe80003800000 */
[----:B------:R-:W-:Y:S05]  /*0990*/  @P5 BRA `(.L_x_399) ;  /* 0x0000000000145947 */ /* 0x000fea0003800000 */
[----:B---3--:R-:W3:Y:S02]  /*09a0*/  LDG.E.U8 R9, desc[UR4][R2.64+0x80] ;  /* 0x0000800402097981 */ /* 0x008ee4000c1e1100 */
[----:B---3--:R-:W-:-:S13]  /*09b0*/  ISETP.NE.AND P3, PT, R9, RZ, PT ;  /* 0x000000ff0900720c */ /* 0x008fda0003f65270 */
[----:B-----5:R-:W-:Y:S01]  /*09c0*/  @!P3 FFMA.FTZ R21, -R27, R21, R8 ;  /* 0x000000151b15b223 */ /* 0x020fe20000010108 */
[----:B------:R4:W-:Y:S04]  /*09d0*/  @P3 STG.E desc[UR4][R4.64+0x200], RZ ;  /* 0x000200ff04003986 */ /* 0x0009e8000c101904 */
[----:B------:R4:W-:Y:S02]  /*09e0*/  @!P3 STG.E desc[UR4][R4.64+0x200], R21 ;  /* 0x000200150400b986 */ /* 0x0009e4000c101904 */
.L_x_399:
[----:B------:R-:W-:Y:S05]  /*09f0*/  BSYNC B0 ;  /* 0x0000000000007941 */ /* 0x000fea0003800000 */
.L_x_398:
[----:B------:R-:W-:Y:S04]  /*0a00*/  BSSY B0, `(.L_x_400) ;  /* 0x0000007000007945 */ /* 0x000fe80003800000 */
[----:B------:R-:W-:Y:S05]  /*0a10*/  @P0 BRA `(.L_x_401) ;  /* 0x0000000000140947 */ /* 0x000fea0003800000 */
[----:B------:R-:W2:Y:S02]  /*0a20*/  LDG.E.U8 R8, desc[UR4][R2.64+0xa0] ;  /* 0x0000a00402087981 */ /* 0x000ea4000c1e1100 */
[----:B--2---:R-:W-:-:S13]  /*0a30*/  ISETP.NE.AND P0, PT, R8, RZ, PT ;  /* 0x000000ff0800720c */ /* 0x004fda0003f05270 */
[----:B-----5:R-:W-:Y:S01]  /*0a40*/  @!P0 FFMA.FTZ R7, -R27, R20, R7 ;  /* 0x000000141b078223 */ /* 0x020fe20000010107 */
[----:B------:R2:W-:Y:S04]  /*0a50*/  @P0 STG.E desc[UR4][R4.64+0x280], RZ ;  /* 0x000280ff04000986 */ /* 0x0005e8000c101904 */
[----:B------:R2:W-:Y:S02]  /*0a60*/  @!P0 STG.E desc[UR4][R4.64+0x280], R7 ;  /* 0x0002800704008986 */ /* 0x0005e4000c101904 */
.L_x_401:
[----:B------:R-:W-:Y:S05]  /*0a70*/  BSYNC B0 ;  /* 0x0000000000007941 */ /* 0x000fea0003800000 */
.L_x_400:
[----:B------:R-:W-:Y:S04]  /*0a80*/  BSSY B0, `(.L_x_402) ;  /* 0x0000007000007945 */ /* 0x000fe80003800000 */
[----:B------:R-:W-:Y:S05]  /*0a90*/  @P1 BRA `(.L_x_403) ;  /* 0x0000000000141947 */ /* 0x000fea0003800000 */
[----:B--2---:R-:W2:Y:S02]  /*0aa0*/  LDG.E.U8 R7, desc[UR4][R2.64+0xc0] ;  /* 0x0000c00402077981 */ /* 0x004ea4000c1e1100 */
[----:B--2---:R-:W-:-:S13]  /*0ab0*/  ISETP.NE.AND P0, PT, R7, RZ, PT ;  /* 0x000000ff0700720c */ /* 0x004fda0003f05270 */
[----:B-----5:R-:W-:Y:S01]  /*0ac0*/  @!P0 FFMA.FTZ R19, -R27, R19, R6 ;  /* 0x000000131b138223 */ /* 0x020fe20000010106 */
[----:B------:R2:W-:Y:S04]  /*0ad0*/  @P0 STG.E desc[UR4][R4.64+0x300], RZ ;  /* 0x000300ff04000986 */ /* 0x0005e8000c101904 */
[----:B------:R2:W-:Y:S02]  /*0ae0*/  @!P0 STG.E desc[UR4][R4.64+0x300], R19 ;  /* 0x0003001304008986 */ /* 0x0005e4000c101904 */
.L_x_403:
[----:B------:R-:W-:Y:S05]  /*0af0*/  BSYNC B0 ;  /* 0x0000000000007941 */ /* 0x000fea0003800000 */
.L_x_402:
        /* <DEDUP_REMOVED lines=8> */
.L_x_404:
        /* <DEDUP_REMOVED lines=16> */
.L_x_11660:


//--------------------- .text._ZN43_GLOBAL__N__9ae7fba5_10_SoftMax_cu_9f978f6321softmax_warp_backwardIfffLi7ELb0ELb1EEEvPT0_PKT_S5_iiiPKb --------------------------
	.section	.text._ZN43_GLOBAL__N__9ae7fba5_10_SoftMax_cu_9f978f6321softmax_warp_backwardIfffLi7ELb0ELb1EEEvPT0_PKT_S5_iiiPKb,"ax",@progbits
	.align	128
.text._ZN43_GLOBAL__N__9ae7fba5_10_SoftMax_cu_9f978f6321softmax_warp_backwardIfffLi7ELb0ELb1EEEvPT0_PKT_S5_iiiPKb:
        .type           _ZN43_GLOBAL__N__9ae7fba5_10_SoftMax_cu_9f978f6321softmax_warp_backwardIfffLi7ELb0ELb1EEEvPT0_PKT_S5_iiiPKb,@function
        .size           _ZN43_GLOBAL__N__9ae7fba5_10_SoftMax_cu_9f978f6321softmax_warp_backwardIfffLi7ELb0ELb1EEEvPT0_PKT_S5_iiiPKb,(.L_x_11661 - _ZN43_GLOBAL__N__9ae7fba5_10_SoftMax_cu_9f978f6321softmax_warp_backwardIfffLi7ELb0ELb1EEEvPT0_PKT_S5_iiiPKb)
        .other          _ZN43_GLOBAL__N__9ae7fba5_10_SoftMax_cu_9f978f6321softmax_warp_backwardIfffLi7ELb0ELb1EEEvPT0_PKT_S5_iiiPKb,@"STO_CUDA_ENTRY STV_DEFAULT"
_ZN43_GLOBAL__N__9ae7fba5_10_SoftMax_cu_9f978f6321softmax_warp_backwardIfffLi7ELb0ELb1EEEvPT0_PKT_S5_iiiPKb:
[----:B------:R-:W-:Y:S01]  /*0000*/  LDC R1, c[0x0][0x28] ;  /* 0x00000a00ff017b82 */ /* 0x000fe20000000800 */
[----:B------:R-:W0:Y:S07]  /*0010*/  S2R R3, SR_TID.Y ;  /* 0x0000000000037919 */ /* 0x000e2e0000002200 */
[----:B------:R-:W0:Y:S01]  /*0020*/  S2UR UR6, SR_CTAID.X ;  /* 0x00000000000679c3 */ /* 0x000e220000002500 */
[----:B------:R-:W-:Y:S01]  /*0030*/  ULDC.64 UR4, c[0x0][0x238] ;  /* 0x00008e0000047ab9 */ /* 0x000fe20000000a00 */
[----:B------:R-:W-:Y:S01]  /*0040*/  IMAD.MOV.U32 R18, RZ, RZ, RZ ;  /* 0x000000ffff127224 */ /* 0x000fe200078e00ff */
[----:B------:R-:W1:Y:S05]  /*0050*/  S2R R22, SR_TID.X ;  /* 0x0000000000167919 */ /* 0x000e6a0000002100 */
[----:B------:R-:W0:Y:S08]  /*0060*/  LDC R0, c[0x0][0x4] ;  /* 0x00000100ff007b82 */ /* 0x000e300000000800 */
[----:B------:R-:W2:Y:S08]  /*0070*/  LDC.64 R6, c[0x0][0x228] ;  /* 0x00008a00ff067b82 */ /* 0x000eb00000000a00 */
[----:B------:R-:W3:Y:S08]  /*0080*/  LDC R21, c[0x0][0x230] ;  /* 0x00008c00ff157b82 */ /* 0x000ef00000000800 */
[----:B------:R-:W4:Y:S01]  /*0090*/  LDC.64 R12, c[0x0][0x218] ;  /* 0x00008600ff0c7b82 */ /* 0x000f220000000a00 */
[----:B0-----:R-:W-:Y:S01]  /*00a0*/  IMAD R0, R0, UR6, R3 ;  /* 0x0000000600007c24 */ /* 0x001fe2000f8e0203 */
[----:B------:R-:W-:-:S02]  /*00b0*/  CS2R R16, SRZ ;  /* 0x0000000000107805 */ /* 0x000fc4000001ff00 */
[----:B-1----:R-:W-:Y:S01]  /*00c0*/  LOP3.LUT R22, R22, 0x1f, RZ, 0xc0, !PT ;  /* 0x0000001f16167812 */ /* 0x002fe200078ec0ff */
[----:B------:R-:W-:Y:S01]  /*00d0*/  ULDC.64 UR8, c[0x0][0x218] ;  /* 0x0000860000087ab9 */ /* 0x000fe20000000a00 */
[----:B------:R-:W-:Y:S02]  /*00e0*/  IMAD.SHL.U32 R3, R0, 0x2, RZ ;  /* 0x0000000200037824 */ /* 0x000fe400078e00ff */
[----:B------:R-:W-:Y:S02]  /*00f0*/  LOP3.LUT R10, R22, 0x20, RZ, 0xfc, !PT ;  /* 0x00000020160a7812 */ /* 0x000fe400078efcff */
[----:B--2---:R-:W-:Y:S02]  /*0100*/  IMAD.IADD R31, R6, 0x1, -R3 ;  /* 0x00000001061f7824 */ /* 0x004fe400078e0a03 */
[----:B------:R-:W-:-:S03]  /*0110*/  IMAD R20, R3, R7, R22 ;  /* 0x0000000703147224 */ /* 0x000fc600078e0216 */
[----:B------:R-:W-:Y:S02]  /*0120*/  ISETP.GT.AND P0, PT, R31, RZ, PT ;  /* 0x000000ff1f00720c */ /* 0x000fe40003f04270 */
[----:B------:R-:W-:Y:S02]  /*0130*/  SHF.R.S32.HI R19, RZ, 0x1f, R20 ;  /* 0x0000001fff137819 */ /* 0x000fe40000011414 */
[----:B---3--:R-:W-:Y:S02]  /*0140*/  SEL R25, R21, RZ, P0 ;  /* 0x000000ff15197207 */ /* 0x008fe40000000000 */
[----:B------:R-:W-:Y:S02]  /*0150*/  IADD3 R2, P0, R20, UR4, RZ ;  /* 0x0000000414027c10 */ /* 0x000fe4000ff1e0ff */
[-C--:B------:R-:W-:Y:S02]  /*0160*/  ISETP.GE.AND P2, PT, R22, R25.reuse, PT ;  /* 0x000000191600720c */ /* 0x080fe40003f46270 */
[----:B------:R-:W-:Y:S01]  /*0170*/  IADD3.X R3, R19, UR5, RZ, P0, !PT ;  /* 0x0000000513037c10 */ /* 0x000fe200087fe4ff */
[----:B------:R-:W-:Y:S01]  /*0180*/  ULDC.64 UR4, c[0x0][0x208] ;  /* 0x0000820000047ab9 */ /* 0x000fe20000000a00 */
[----:B----4-:R-:W-:Y:S01]  /*0190*/  IMAD.WIDE R12, R20, 0x4, R12 ;  /* 0x00000004140c7825 */ /* 0x010fe200078e020c */
[----:B------:R-:W-:-:S02]  /*01a0*/  ISETP.GE.AND P1, PT, R10, R25, PT ;  /* 0x000000190a00720c */ /* 0x000fc40003f26270 */
[----:B------:R-:W2:Y:S04]  /*01b0*/  LDG.E.U8 R36, desc[UR4][R2.64+0x20] ;  /* 0x0000200402247981 */ /* 0x000ea8000c1e1100 */
[----:B------:R-:W3:Y:S04]  /*01c0*/  LDG.E.U8 R32, desc[UR4][R2.64] ;  /* 0x0000000402207981 */ /* 0x000ee8000c1e1100 */
[----:B------:R-:W4:Y:S01]  /*01d0*/  @!P2 LDG.E R18, desc[UR4][R12.64] ;  /* 0x000000040c12a981 */ /* 0x000f22000c1e1900 */
[----:B------:R-:W-:-:S03]  /*01e0*/  LOP3.LUT R26, R22, 0x40, RZ, 0xfc, !PT ;  /* 0x00000040161a7812 */ /* 0x000fc600078efcff */
[----:B------:R-:W4:Y:S01]  /*01f0*/  @!P1 LDG.E R17, desc[UR4][R12.64+0x80] ;  /* 0x000080040c119981 */ /* 0x000f22000c1e1900 */
[----:B------:R-:W-:-:S03]  /*0200*/  ISETP.GE.AND P2, PT, R26, R25, PT ;  /* 0x000000191a00720c */ /* 0x000fc60003f46270 */
[----:B------:R-:W4:Y:S01]  /*0210*/  LDG.E.U8 R29, desc[UR4][R2.64+0x40] ;  /* 0x00004004021d7981 */ /* 0x000f22000c1e1100 */
[----:B------:R-:W-:Y:S02]  /*0220*/  VIMNMX R31, R31, 0x2, PT ;  /* 0x000000021f1f7848 */ /* 0x000fe40003fe0100 */
[----:B------:R-:W-:Y:S01]  /*0230*/  SHF.R.S32.HI R0, RZ, 0x1f, R21 ;  /* 0x0000001fff007819 */ /* 0x000fe20000011415 */
[----:B------:R-:W4:Y:S01]  /*0240*/  LDG.E.U8 R30, desc[UR4][R2.64+0x60] ;  /* 0x00006004021e7981 */ /* 0x000f22000c1e1100 */
[----:B------:R-:W-:Y:S02]  /*0250*/  ISETP.GT.AND P0, PT, R31, 0x1, PT ;  /* 0x000000011f00780c */ /* 0x000fe40003f04270 */
[----:B------:R-:W-:Y:S02]  /*0260*/  IADD3 R15, P5, R20, R21, RZ ;  /* 0x00000015140f7210 */ /* 0x000fe40007fbe0ff */
[----:B------:R-:W-:Y:S01]  /*0270*/  LOP3.LUT R28, R22, 0x60, RZ, 0xfc, !PT ;  /* 0x00000060161c7812 */ /* 0x000fe200078efcff */
[----:B------:R-:W4:Y:S01]  /*0280*/  @!P2 LDG.E R16, desc[UR4][R12.64+0x100] ;  /* 0x000100040c10a981 */ /* 0x000f22000c1e1900 */
[----:B------:R-:W-:Y:S01]  /*0290*/  SEL R27, R21, RZ, P0 ;  /* 0x000000ff151b7207 */ /* 0x000fe20000000000 */
[----:B------:R-:W-:Y:S01]  /*02a0*/  IMAD.X R14, R19, 0x1, R0, P5 ;  /* 0x00000001130e7824 */ /* 0x000fe200028e0600 */
[----:B------:R-:W-:Y:S01]  /*02b0*/  ISETP.GE.AND P3, PT, R28, R25, PT ;  /* 0x000000191c00720c */ /* 0x000fe20003f66270 */
[----:B------:R-:W-:Y:S01]  /*02c0*/  IMAD.SHL.U32 R23, R15, 0x4, RZ ;  /* 0x000000040f177824 */ /* 0x000fe200078e00ff */
[----:B------:R-:W-:-:S02]  /*02d0*/  ISETP.GE.AND P0, PT, R22, R27, PT ;  /* 0x0000001b1600720c */ /* 0x000fc40003f06270 */
[----:B------:R-:W-:Y:S02]  /*02e0*/  IADD3 R4, P4, R2, R21, RZ ;  /* 0x0000001502047210 */ /* 0x000fe40007f9e0ff */
[----:B------:R-:W-:Y:S02]  /*02f0*/  SHF.L.U64.HI R11, R15, 0x2, R14 ;  /* 0x000000020f0b7819 */ /* 0x000fe4000001020e */
[----:B------:R-:W-:Y:S01]  /*0300*/  IADD3 R8, P5, R23, UR8, RZ ;  /* 0x0000000817087c10 */ /* 0x000fe2000ffbe0ff */
[----:B------:R-:W-:Y:S02]  /*0310*/  IMAD.X R5, R0, 0x1, R3, P4 ;  /* 0x0000000100057824 */ /* 0x000fe400020e0603 */
[----:B------:R-:W-:Y:S01]  /*0320*/  IMAD.MOV.U32 R7, RZ, RZ, RZ ;  /* 0x000000ffff077224 */ /* 0x000fe200078e00ff */
[----:B------:R-:W-:Y:S01]  /*0330*/  IADD3.X R9, R11, UR9, RZ, P5, !PT ;  /* 0x000000090b097c10 */ /* 0x000fe2000affe4ff */
[----:B------:R-:W-:Y:S01]  /*0340*/  IMAD.MOV.U32 R0, RZ, RZ, RZ ;  /* 0x000000ffff007224 */ /* 0x000fe200078e00ff */
[----:B------:R-:W4:Y:S01]  /*0350*/  LDG.E.U8 R34, desc[UR4][R4.64] ;  /* 0x0000000404227981 */ /* 0x000f22000c1e1100 */
[----:B------:R-:W-:Y:S01]  /*0360*/  ISETP.GE.AND P4, PT, R10, R27, PT ;  /* 0x0000001b0a00720c */ /* 0x000fe20003f86270 */
[----:B------:R-:W-:Y:S01]  /*0370*/  IMAD.MOV.U32 R24, RZ, RZ, RZ ;  /* 0x000000ffff187224 */ /* 0x000fe200078e00ff */
[----:B------:R-:W-:Y:S01]  /*0380*/  ULDC.64 UR8, c[0x0][0x220] ;  /* 0x0000880000087ab9 */ /* 0x000fe20000000a00 */
[----:B------:R4:W4:Y:S04]  /*0390*/  @!P3 LDG.E R7, desc[UR4][R12.64+0x180] ;  /* 0x000180040c07b981 */ /* 0x000928000c1e1900 */
[----:B------:R-:W4:Y:S04]  /*03a0*/  @!P0 LDG.E R0, desc[UR4][R8.64] ;  /* 0x0000000408008981 */ /* 0x000f28000c1e1900 */
[----:B------:R-:W4:Y:S04]  /*03b0*/  LDG.E.U8 R33, desc[UR4][R4.64+0x20] ;  /* 0x0000200404217981 */ /* 0x000f28000c1e1100 */
[----:B------:R-:W4:Y:S01]  /*03c0*/  @!P4 LDG.E R24, desc[UR4][R8.64+0x80] ;  /* 0x000080040818c981 */ /* 0x000f22000c1e1900 */
[----:B------:R-:W-:Y:S01]  /*03d0*/  IADD3 R10, P5, R23, UR8, RZ ;  /* 0x00000008170a7c10 */ /* 0x000fe2000ffbe0ff */
[----:B------:R-:W-:-:S02]  /*03e0*/  IMAD.MOV.U32 R23, RZ, RZ, RZ ;  /* 0x000000ffff177224 */ /* 0x000fc400078e00ff */
[----:B------:R-:W4:Y:S01]  /*03f0*/  LDG.E.U8 R13, desc[UR4][R4.64+0x40] ;  /* 0x00004004040d7981 */ /* 0x000f22000c1e1100 */
[----:B------:R-:W-:-:S05]  /*0400*/  IADD3.X R11, R11, UR9, RZ, P5, !PT ;  /* 0x000000090b0b7c10 */ /* 0x000fca000affe4ff */
[----:B------:R-:W5:Y:S01]  /*0410*/  @!P0 LDG.E R23, desc[UR4][R10.64] ;  /* 0x000000040a178981 */ /* 0x000f62000c1e1900 */
[----:B--2---:R-:W-:Y:S02]  /*0420*/  ISETP.NE.AND P5, PT, R36, RZ, PT ;  /* 0x000000ff2400720c */ /* 0x004fe40003fa5270 */
[----:B---3--:R-:W-:Y:S01]  /*0430*/  ISETP.NE.AND P0, PT, R32, RZ, PT ;  /* 0x000000ff2000720c */ /* 0x008fe20003f05270 */
[----:B----4-:R-:W-:-:S05]  /*0440*/  FADD.FTZ R12, RZ, R18 ;  /* 0x00000012ff0c7221 */ /* 0x010fca0000010000 */
[----:B------:R-:W-:-:S05]  /*0450*/  FSEL R32, R12, RZ, !P0 ;  /* 0x000000ff0c207208 */ /* 0x000fca0004000000 */
[----:B------:R-:W-:Y:S01]  /*0460*/  @!P5 FADD.FTZ R32, R32, R17 ;  /* 0x000000112020d221 */ /* 0x000fe20000010000 */
[----:B------:R-:W-:Y:S01]  /*0470*/  ISETP.NE.AND P5, PT, R29, RZ, PT ;  /* 0x000000ff1d00720c */ /* 0x000fe20003fa5270 */
[----:B------:R-:W-:Y:S01]  /*0480*/  IMAD.MOV.U32 R12, RZ, RZ, RZ ;  /* 0x000000ffff0c7224 */ /* 0x000fe200078e00ff */
[----:B------:R-:W2:Y:S11]  /*0490*/  LDG.E.U8 R29, desc[UR4][R4.64+0x60] ;  /* 0x00006004041d7981 */ /* 0x000eb6000c1e1100 */
[----:B------:R-:W-:Y:S01]  /*04a0*/  @!P5 FADD.FTZ R32, R32, R16 ;  /* 0x000000102020d221 */ /* 0x000fe20000010000 */
[----:B------:R-:W-:-:S13]  /*04b0*/  ISETP.NE.AND P5, PT, R30, RZ, PT ;  /* 0x000000ff1e00720c */ /* 0x000fda0003fa5270 */
[----:B------:R-:W-:Y:S01]  /*04c0*/  @!P5 FADD.FTZ R32, R32, R7 ;  /* 0x000000072020d221 */ /* 0x000fe20000010000 */
[----:B------:R-:W-:Y:S01]  /*04d0*/  ISETP.NE.AND P5, PT, R34, RZ, PT ;  /* 0x000000ff2200720c */ /* 0x000fe20003fa5270 */
[----:B------:R-:W-:-:S05]  /*04e0*/  FADD.FTZ R37, RZ, R0 ;  /* 0x00000000ff257221 */ /* 0x000fca0000010000 */
[----:B------:R-:W-:Y:S02]  /*04f0*/  FSEL R37, R37, RZ, !P5 ;  /* 0x000000ff25257208 */ /* 0x000fe40006800000 */
[----:B------:R-:W-:-:S13]  /*0500*/  ISETP.NE.AND P5, PT, R33, RZ, PT ;  /* 0x000000ff2100720c */ /* 0x000fda0003fa5270 */
[----:B------:R-:W-:Y:S01]  /*0510*/  @!P5 FADD.FTZ R37, R37, R24 ;  /* 0x000000182525d221 */ /* 0x000fe20000010000 */
[----:B------:R-:W-:-:S13]  /*0520*/  ISETP.GE.AND P5, PT, R26, R27, PT ;  /* 0x0000001b1a00720c */ /* 0x000fda0003fa6270 */
[----:B------:R-:W3:Y:S01]  /*0530*/  @!P5 LDG.E R12, desc[UR4][R8.64+0x100] ;  /* 0x00010004080cd981 */ /* 0x000ee2000c1e1900 */
[----:B------:R-:W-:-:S13]  /*0540*/  ISETP.NE.AND P6, PT, R13, RZ, PT ;  /* 0x000000ff0d00720c */ /* 0x000fda0003fc5270 */
[----:B---3--:R-:W-:Y:S01]  /*0550*/  @!P6 FADD.FTZ R37, R37, R12 ;  /* 0x0000000c2525e221 */ /* 0x008fe20000010000 */
[----:B------:R-:W-:-:S13]  /*0560*/  ISETP.GE.AND P6, PT, R28, R27, PT ;  /* 0x0000001b1c00720c */ /* 0x000fda0003fc6270 */
[----:B------:R-:W-:-:S06]  /*0570*/  @P6 IMAD.MOV.U32 R13, RZ, RZ, RZ ;  /* 0x000000ffff0d6224 */ /* 0x000fcc00078e00ff */
[----:B------:R0:W3:Y:S01]  /*0580*/  @!P6 LDG.E R13, desc[UR4][R8.64+0x180] ;  /* 0x00018004080de981 */ /* 0x0000e2000c1e1900 */
[----:B------:R-:W-:Y:S02]  /*0590*/  P2R R35, PR, RZ, 0x2 ;  /* 0x00000002ff237803 */ /* 0x000fe40000000000 */
[----:B--2---:R-:W-:Y:S01]  /*05a0*/  ISETP.NE.AND P1, PT, R29, RZ, PT ;  /* 0x000000ff1d00720c */ /* 0x004fe20003f25270 */
[----:B------:R-:W1:Y:S02]  /*05b0*/  SHFL.BFLY PT, R27, R32, 0x10, 0x1f ;  /* 0x0e001f00201b7f89 */ /* 0x000e6400000e0000 */
[----:B-1----:R-:W-:-:S05]  /*05c0*/  FADD.FTZ R27, R32, R27 ;  /* 0x0000001b201b7221 */ /* 0x002fca0000010000 */
[----:B------:R-:W1:Y:S02]  /*05d0*/  SHFL.BFLY PT, R34, R27, 0x8, 0x1f ;  /* 0x0d001f001b227f89 */ /* 0x000e6400000e0000 */
[----:B-1----:R-:W-:-:S05]  /*05e0*/  FADD.FTZ R34, R27, R34 ;  /* 0x000000221b227221 */ /* 0x002fca0000010000 */
[----:B0-----:R-:W-:Y:S01]  /*05f0*/  SHFL.BFLY PT, R9, R34, 0x4, 0x1f ;  /* 0x0c801f0022097f89 */ /* 0x001fe200000e0000 */
[----:B------:R-:W-:Y:S02]  /*0600*/  IMAD.MOV.U32 R27, RZ, RZ, RZ ;  /* 0x000000ffff1b7224 */ /* 0x000fe400078e00ff */
[----:B------:R-:W-:-:S04]  /*0610*/  IMAD.MOV.U32 R29, RZ, RZ, RZ ;  /* 0x000000ffff1d7224 */ /* 0x000fc800078e00ff */
[----:B------:R-:W5:Y:S01]  /*0620*/  @!P5 LDG.E R27, desc[UR4][R10.64+0x100] ;  /* 0x000100040a1bd981 */ /* 0x000f62000c1e1900 */
[----:B------:R-:W-:Y:S01]  /*0630*/  ISETP.GE.AND P5, PT, R22, R25, PT ;  /* 0x000000191600720c */ /* 0x000fe20003fa6270 */
[----:B------:R-:W-:Y:S02]  /*0640*/  IMAD.MOV.U32 R25, RZ, RZ, RZ ;  /* 0x000000ffff197224 */ /* 0x000fe400078e00ff */
[----:B------:R-:W5:Y:S01]  /*0650*/  @!P4 LDG.E R29, desc[UR4][R10.64+0x80] ;  /* 0x000080040a1dc981 */ /* 0x000f62000c1e1900 */
[----:B------:R-:W-:Y:S01]  /*0660*/  ISETP.GE.AND P4, PT, R31, 0x1, PT ;  /* 0x000000011f00780c */ /* 0x000fe20003f86270 */
[----:B------:R-:W-:Y:S02]  /*0670*/  IMAD.MOV.U32 R31, RZ, RZ, RZ ;  /* 0x000000ffff1f7224 */ /* 0x000fe400078e00ff */
[----:B---3--:R-:W-:-:S05]  /*0680*/  @!P1 FADD.FTZ R37, R37, R13 ;  /* 0x0000000d25259221 */ /* 0x008fca0000010000 */
[----:B------:R-:W0:Y:S02]  /*0690*/  SHFL.BFLY PT, R30, R37, 0x10, 0x1f ;  /* 0x0e001f00251e7f89 */ /* 0x000e2400000e0000 */
[----:B0-----:R-:W-:-:S05]  /*06a0*/  FADD.FTZ R30, R37, R30 ;  /* 0x0000001e251e7221 */ /* 0x001fca0000010000 */
[----:B------:R-:W0:Y:S02]  /*06b0*/  SHFL.BFLY PT, R33, R30, 0x8, 0x1f ;  /* 0x0d001f001e217f89 */ /* 0x000e2400000e0000 */
[----:B0-----:R-:W-:-:S05]  /*06c0*/  FADD.FTZ R33, R30, R33 ;  /* 0x000000211e217221 */ /* 0x001fca0000010000 */
[----:B------:R-:W0:Y:S01]  /*06d0*/  SHFL.BFLY PT, R8, R33, 0x4, 0x1f ;  /* 0x0c801f0021087f89 */ /* 0x000e2200000e0000 */
[----:B------:R-:W-:Y:S01]  /*06e0*/  ISETP.NE.AND P1, PT, R35, RZ, PT ;  /* 0x000000ff2300720c */ /* 0x000fe20003f25270 */
[----:B------:R-:W-:-:S05]  /*06f0*/  FADD.FTZ R35, R34, R9 ;  /* 0x0000000922237221 */ /* 0x000fca0000010000 */
[----:B------:R-:W1:Y:S01]  /*0700*/  SHFL.BFLY PT, R32, R35, 0x2, 0x1f ;  /* 0x0c401f0023207f89 */ /* 0x000e6200000e0000 */
[----:B0-----:R-:W-:Y:S02]  /*0710*/  FADD.FTZ R36, R33, R8 ;  /* 0x0000000821247221 */ /* 0x001fe40000010000 */
[----:B------:R-:W0:Y:S03]  /*0720*/  LDC.64 R8, c[0x0][0x220] ;  /* 0x00008800ff087b82 */ /* 0x000e260000000a00 */
[----:B------:R-:W2:Y:S01]  /*0730*/  SHFL.BFLY PT, R37, R36, 0x2, 0x1f ;  /* 0x0c401f0024257f89 */ /* 0x000ea200000e0000 */
[----:B-1----:R-:W-:Y:S01]  /*0740*/  FADD.FTZ R33, R35, R32 ;  /* 0x0000002023217221 */ /* 0x002fe20000010000 */
[----:B------:R-:W-:Y:S02]  /*0750*/  IMAD.MOV.U32 R34, RZ, RZ, RZ ;  /* 0x000000ffff227224 */ /* 0x000fe400078e00ff */
[----:B0-----:R-:W-:-:S04]  /*0760*/  IMAD.WIDE R8, R20, 0x4, R8 ;  /* 0x0000000414087825 */ /* 0x001fc800078e0208 */
[----:B--2---:R-:W-:Y:S01]  /*0770*/  FADD.FTZ R32, R36, R37 ;  /* 0x0000002524207221 */ /* 0x004fe20000010000 */
[----:B------:R-:W-:Y:S01]  /*0780*/  IMAD.MOV.U32 R36, RZ, RZ, RZ ;  /* 0x000000ffff247224 */ /* 0x000fe200078e00ff */
[----:B------:R-:W5:Y:S04]  /*0790*/  @!P5 LDG.E R31, desc[UR4][R8.64] ;  /* 0x00000004081fd981 */ /* 0x000f68000c1e1900 */
[----:B------:R-:W5:Y:S04]  /*07a0*/  @!P1 LDG.E R34, desc[UR4][R8.64+0x80] ;  /* 0x0000800408229981 */ /* 0x000f68000c1e1900 */
[----:B------:R-:W5:Y:S04]  /*07b0*/  @!P2 LDG.E R25, desc[UR4][R8.64+0x100] ;  /* 0x000100040819a981 */ /* 0x000f68000c1e1900 */
[----:B------:R-:W5:Y:S01]  /*07c0*/  @!P3 LDG.E R36, desc[UR4][R8.64+0x180] ;  /* 0x000180040824b981 */ /* 0x000f62000c1e1900 */
[----:B------:R-:W-:-:S06]  /*07d0*/  @P6 IMAD.MOV.U32 R30, RZ, RZ, RZ ;  /* 0x000000ffff1e6224 */ /* 0x000fcc00078e00ff */
[----:B------:R0:W5:Y:S04]  /*07e0*/  @!P6 LDG.E R30, desc[UR4][R10.64+0x180] ;  /* 0x000180040a1ee981 */ /* 0x000168000c1e1900 */
[----:B0-----:R0:W1:Y:S04]  /*07f0*/  SHFL.BFLY PT, R10, R33, 0x1, 0x1f ;  /* 0x0c201f00210a7f89 */ /* 0x00106800000e0000 */
[----:B------:R0:W2:Y:S01]  /*0800*/  SHFL.BFLY PT, R11, R32, 0x1, 0x1f ;  /* 0x0c201f00200b7f89 */ /* 0x0000a200000e0000 */
[----:B------:R-:W-:Y:S05]  /*0810*/  @!P4 EXIT ;  /* 0x000000000000c94d */ /* 0x000fea0003800000 */
[----:B------:R-:W3:Y:S01]  /*0820*/  S2R R8, SR_TID.X ;  /* 0x0000000000087919 */ /* 0x000ee20000002100 */
[-C--:B------:R-:W-:Y:S01]  /*0830*/  ISETP.GE.AND P1, PT, R22, R21.reuse, PT ;  /* 0x000000151600720c */ /* 0x080fe20003f26270 */
[----:B------:R-:W4:Y:S01]  /*0840*/  LDC R9, c[0x0][0x4] ;  /* 0x00000100ff097b82 */ /* 0x000f220000000800 */
[----:B------:R-:W-:Y:S01]  /*0850*/  ULDC.64 UR8, c[0x0][0x210] ;  /* 0x0000840000087ab9 */ /* 0x000fe20000000a00 */
[----:B------:R-:W4:Y:S01]  /*0860*/  S2R R22, SR_TID.Y ;  /* 0x0000000000167919 */ /* 0x000f220000002200 */
[----:B------:R-:W-:Y:S01]  /*0870*/  BSSY B0, `(.L_x_405) ;  /* 0x0000010000007945 */ /* 0x000fe20003800000 */
[-C--:B------:R-:W-:Y:S01]  /*0880*/  ISETP.GE.AND P2, PT, R26, R21.reuse, PT ;  /* 0x000000151a00720c */ /* 0x080fe20003f46270 */
[----:B-1----:R-:W-:Y:S01]  /*0890*/  FADD.FTZ R10, R33, R10 ;  /* 0x0000000a210a7221 */ /* 0x002fe20000010000 */
[----:B------:R-:W-:Y:S02]  /*08a0*/  ISETP.GE.AND P3, PT, R28, R21, PT ;  /* 0x000000151c00720c */ /* 0x000fe40003f66270 */
[----:B---3--:R-:W-:Y:S01]  /*08b0*/  LOP3.LUT R8, R8, 0x1f, RZ, 0xc0, !PT ;  /* 0x0000001f08087812 */ /* 0x008fe200078ec0ff */
[----:B----4-:R-:W-:-:S03]  /*08c0*/  IMAD R9, R9, UR6, R22 ;  /* 0x0000000609097c24 */ /* 0x010fc6000f8e0216 */
[----:B------:R-:W-:Y:S01]  /*08d0*/  LOP3.LUT R8, R8, 0x20, RZ, 0xfc, !PT ;  /* 0x0000002008087812 */ /* 0x000fe200078efcff */
[----:B------:R-:W-:-:S03]  /*08e0*/  IMAD R9, R9, -0x2, R6 ;  /* 0xfffffffe09097824 */ /* 0x000fc600078e0206 */
[----:B------:R-:W-:Y:S02]  /*08f0*/  ISETP.GE.AND P4, PT, R8, R21, PT ;  /* 0x000000150800720c */ /* 0x000fe40003f86270 */
[C---:B------:R-:W-:Y:S02]  /*0900*/  LEA R8, P6, R20.reuse, UR8, 0x2 ;  /* 0x0000000814087c11 */ /* 0x040fe4000f8c10ff */
[----:B------:R-:W-:Y:S02]  /*0910*/  ISETP.GE.AND P5, PT, R9, 0x2, PT ;  /* 0x000000020900780c */ /* 0x000fe40003fa6270 */
[----:B------:R-:W-:Y:S01]  /*0920*/  LEA.HI.X R9, R20, UR9, R19, 0x2, P6 ;  /* 0x0000000914097c11 */ /* 0x000fe2000b0f1413 */
[----:B------:R-:W-:Y:S10]  /*0930*/  @P1 BRA `(.L_x_406) ;  /* 0x00000000000c1947 */ /* 0x000ff40003800000 */
[----:B-----5:R-:W-:Y:S01]  /*0940*/  @!P0 FFMA.FTZ R31, R10, -R31, R18 ;  /* 0x8000001f0a1f8223 */ /* 0x020fe20000010012 */
[----:B------:R1:W-:Y:S04]  /*0950*/  @P0 STG.E desc[UR4][R8.64], RZ ;  /* 0x000000ff08000986 */ /* 0x0003e8000c101904 */
[----:B------:R1:W-:Y:S02]  /*0960*/  @!P0 STG.E desc[UR4][R8.64], R31 ;  /* 0x0000001f08008986 */ /* 0x0003e4000c101904 */
.L_x_406:
[----:B------:R-:W-:Y:S05]  /*0970*/  BSYNC B0 ;  /* 0x0000000000007941 */ /* 0x000fea0003800000 */
.L_x_405:
[----:B------:R-:W-:Y:S04]  /*0980*/  BSSY B0, `(.L_x_407) ;  /* 0x0000007000007945 */ /* 0x000fe80003800000 */
[----:B------:R-:W-:Y:S05]  /*0990*/  @P4 BRA `(.L_x_408) ;  /* 0x0000000000144947 */ /* 0x000fea0003800000 */
[----:B------:R-:W3:Y:S02]  /*09a0*/  LDG.E.U8 R6, desc[UR4][R2.64+0x20] ;  /* 0x0000200402067981 */ /* 0x000ee4000c1e1100 */
[----:B---3--:R-:W-:-:S13]  /*09b0*/  ISETP.NE.AND P0, PT, R6, RZ, PT ;  /* 0x000000ff0600720c */ /* 0x008fda0003f05270 */
[----:B-----5:R-:W-:Y:S01]  /*09c0*/  @!P0 FFMA.FTZ R17, R10, -R34, R17 ;  /* 0x800000220a118223 */ /* 0x020fe20000010011 */
[----:B------:R3:W-:Y:S04]  /*09d0*/  @P0 STG.E desc[UR4][R8.64+0x80], RZ ;  /* 0x000080ff08000986 */ /* 0x0007e8000c101904 */
[----:B------:R3:W-:Y:S02]  /*09e0*/  @!P0 STG.E desc[UR4][R8.64+0x80], R17 ;  /* 0x0000801108008986 */ /* 0x0007e4000c101904 */
.L_x_408:
[----:B------:R-:W-:Y:S05]  /*09f0*/  BSYNC B0 ;  /* 0x0000000000007941 */ /* 0x000fea0003800000 */
.L_x_407:
[----:B------:R-:W-:Y:S04]  /*0a00*/  BSSY B0, `(.L_x_409) ;  /* 0x0000007000007945 */ /* 0x000fe80003800000 */
[----:B------:R-:W-:Y:S05]  /*0a10*/  @P2 BRA `(.L_x_410) ;  /* 0x0000000000142947 */ /* 0x000fea0003800000 */
[----:B------:R-:W4:Y:S02]  /*0a20*/  LDG.E.U8 R6, desc[UR4][R2.64+0x40] ;  /* 0x0000400402067981 */ /* 0x000f24000c1e1100 */
[----:B----4-:R-:W-:-:S13]  /*0a30*/  ISETP.NE.AND P0, PT, R6, RZ, PT ;  /* 0x000000ff0600720c */ /* 0x010fda0003f05270 */
[----:B-----5:R-:W-:Y:S01]  /*0a40*/  @!P0 FFMA.FTZ R25, R10, -R25, R16 ;  /* 0x800000190a198223 */ /* 0x020fe20000010010 */
[----:B------:R4:W-:Y:S04]  /*0a50*/  @P0 STG.E desc[UR4][R8.64+0x100], RZ ;  /* 0x000100ff08000986 */ /* 0x0009e8000c101904 */
[----:B------:R4:W-:Y:S02]  /*0a60*/  @!P0 STG.E desc[UR4][R8.64+0x100], R25 ;  /* 0x0001001908008986 */ /* 0x0009e4000c101904 */
.L_x_410:
[----:B------:R-:W-:Y:S05]  /*0a70*/  BSYNC B0 ;  /* 0x0000000000007941 */ /* 0x000fea0003800000 */
.L_x_409:
[----:B------:R-:W-:Y:S04]  /*0a80*/  BSSY B0, `(.L_x_411) ;  /* 0x0000007000007945 */ /* 0x000fe80003800000 */
[----:B------:R-:W-:Y:S05]  /*0a90*/  @P3 BRA `(.L_x_412) ;  /* 0x0000000000143947 */ /* 0x000fea0003800000 */
[----:B------:R-:W2:Y:S02]  /*0aa0*/  LDG.E.U8 R2, desc[UR4][R2.64+0x60] ;  /* 0x0000600402027981 */ /* 0x000ea4000c1e1100 */
[----:B--2---:R-:W-:-:S13]  /*0ab0*/  ISETP.NE.AND P0, PT, R2, RZ, PT ;  /* 0x000000ff0200720c */ /* 0x004fda0003f05270 */
[----:B-----5:R-:W-:Y:S01]  /*0ac0*/  @!P0 FFMA.FTZ R7, R10, -R36, R7 ;  /* 0x800000240a078223 */ /* 0x020fe20000010007 */
[----:B------:R2:W-:Y:S04]  /*0ad0*/  @P0 STG.E desc[UR4][R8.64+0x180], RZ ;  /* 0x000180ff08000986 */ /* 0x0005e8000c101904 */
[----:B------:R2:W-:Y:S02]  /*0ae0*/  @!P0 STG.E desc[UR4][R8.64+0x180], R7 ;  /* 0x0001800708008986 */ /* 0x0005e4000c101904 */
.L_x_412:
[----:B------:R-:W-:Y:S05]  /*0af0*/  BSYNC B0 ;  /* 0x0000000000007941 */ /* 0x000fea0003800000 */
.L_x_411:
[----:B------:R-:W-:Y:S05]  /*0b00*/  @!P5 EXIT ;  /* 0x000000000000d94d */ /* 0x000fea0003800000 */
[C---:B------:R-:W-:Y:S01]  /*0b10*/  LEA R2, P0, R15.reuse, UR8, 0x2 ;  /* 0x000000080f027c11 */ /* 0x040fe2000f8010ff */
[----:B------:R-:W-:Y:S01]  /*0b20*/  BSSY B0, `(.L_x_413) ;  /* 0x0000009000007945 */ /* 0x000fe20003800000 */
[----:B--2---:R-:W-:Y:S02]  /*0b30*/  FADD.FTZ R11, R32, R11 ;  /* 0x0000000b200b7221 */ /* 0x004fe40000010000 */
[----:B------:R-:W-:Y:S01]  /*0b40*/  LEA.HI.X R3, R15, UR9, R14, 0x2, P0 ;  /* 0x000000090f037c11 */ /* 0x000fe200080f140e */
[----:B------:R-:W-:Y:S08]  /*0b50*/  @P1 BRA `(.L_x_414) ;  /* 0x0000000000141947 */ /* 0x000ff00003800000 */
[----:B------:R-:W2:Y:S02]  /*0b60*/  LDG.E.U8 R6, desc[UR4][R4.64] ;  /* 0x0000000404067981 */ /* 0x000ea4000c1e1100 */
[----:B--2---:R-:W-:-:S13]  /*0b70*/  ISETP.NE.AND P0, PT, R6, RZ, PT ;  /* 0x000000ff0600720c */ /* 0x004fda0003f05270 */
[----:B-----5:R-:W-:Y:S01]  /*0b80*/  @!P0 FFMA.FTZ R23, R11, -R23, R0 ;  /* 0x800000170b178223 */ /* 0x020fe20000010000 */
[----:B------:R2:W-:Y:S04]  /*0b90*/  @P0 STG.E desc[UR4][R2.64], RZ ;  /* 0x000000ff02000986 */ /* 0x0005e8000c101904 */
[----:B------:R2:W-:Y:S02]  /*0ba0*/  @!P0 STG.E desc[UR4][R2.64], R23 ;  /* 0x0000001702008986 */ /* 0x0005e4000c101904 */
.L_x_414:
[----:B------:R-:W-:Y:S05]  /*0bb0*/  BSYNC B0 ;  /* 0x0000000000007941 */ /* 0x000fea0003800000 */
.L_x_413:
[----:B------:R-:W-:Y:S04]  /*0bc0*/  BSSY B0, `(.L_x_415) ;  /* 0x0000007000007945 */ /* 0x000fe80003800000 */
[----:B------:R-:W-:Y:S05]  /*0bd0*/  @P4 BRA `(.L_x_416) ;  /* 0x0000000000144947 */ /* 0x000fea0003800000 */
[----:B------:R-:W2:Y:S02]  /*0be0*/  LDG.E.U8 R0, desc[UR4][R4.64+0x20] ;  /* 0x0000200404007981 */ /* 0x000ea4000c1e1100 */
[----:B--2---:R-:W-:-:S13]  /*0bf0*/  ISETP.NE.AND P0, PT, R0, RZ, PT ;  /* 0x000000ff0000720c */ /* 0x004fda0003f05270 */
[----:B-----5:R-:W-:Y:S01]  /*0c00*/  @!P0 FFMA.FTZ R29, R11, -R29, R24 ;  /* 0x8000001d0b1d8223 */ /* 0x020fe20000010018 */
[----:B------:R2:W-:Y:S04]  /*0c10*/  @P0 STG.E desc[UR4][R2.64+0x80], RZ ;  /* 0x000080ff02000986 */ /* 0x0005e8000c101904 */
[----:B------:R2:W-:Y:S02]  /*0c20*/  @!P0 STG.E desc[UR4][R2.64+0x80], R29 ;  /* 0x0000801d02008986 */ /* 0x0005e4000c101904 */
.L_x_416:
[----:B------:R-:W-:Y:S05]  /*0c30*/  BSYNC B0 ;  /* 0x0000000000007941 */ /* 0x000fea0003800000 */
.L_x_415:
[----:B------:R-:W-:Y:S04]  /*0c40*/  BSSY B0, `(.L_x_417) ;  /* 0x0000007000007945 */ /* 0x000fe80003800000 */
[----:B------:R-:W-:Y:S05]  /*0c50*/  @P2 BRA `(.L_x_418) ;  /* 0x0000000000142947 */ /* 0x000fea0003800000 */
[----:B------:R-:W2:Y:S02]  /*0c60*/  LDG.E.U8 R0, desc[UR4][R4.64+0x40] ;  /* 0x0000400404007981 */ /* 0x000ea4000c1e1100 */
[----:B--2---:R-:W-:-:S13]  /*0c70*/  ISETP.NE.AND P0, PT, R0, RZ, PT ;  /* 0x000000ff0000720c */ /* 0x004fda0003f05270 */
[----:B-----5:R-:W-:Y:S01]  /*0c80*/  @!P0 FFMA.FTZ R27, R11, -R27, R12 ;  /* 0x8000001b0b1b8223 */ /* 0x020fe2000001000c */
[----:B------:R2:W-:Y:S04]  /*0c90*/  @P0 STG.E desc[UR4][R2.64+0x100], RZ ;  /* 0x000100ff02000986 */ /* 0x0005e8000c101904 */
[----:B------:R2:W-:Y:S02]  /*0ca0*/  @!P0 STG.E desc[UR4][R2.64+0x100], R27 ;  /* 0x0001001b02008986 */ /* 0x0005e4000c101904 */
.L_x_418:
[----:B------:R-:W-:Y:S05]  /*0cb0*/  BSYNC B0 ;  /* 0x0000000000007941 */ /* 0x000fea0003800000 */
.L_x_417:
[----:B------:R-:W-:Y:S05]  /*0cc0*/  @P3 EXIT ;  /* 0x000000000000394d */ /* 0x000fea0003800000 */
[----:B------:R-:W2:Y:S02]  /*0cd0*/  LDG.E.U8 R4, desc[UR4][R4.64+0x60] ;  /* 0x0000600404047981 */ /* 0x000ea4000c1e1100 */
[----:B--2---:R-:W-:-:S13]  /*0ce0*/  ISETP.NE.AND P0, PT, R4, RZ, PT ;  /* 0x000000ff0400720c */ /* 0x004fda0003f05270 */
[----:B------:R2:W-:Y:S01]  /*0cf0*/  @P0 STG.E desc[UR4][R2.64+0x180], RZ ;  /* 0x000180ff02000986 */ /* 0x0005e2000c101904 */
[----:B------:R-:W-:Y:S05]  /*0d00*/  @P0 EXIT ;  /* 0x000000000000094d */ /* 0x000fea0003800000 */
[----:B-----5:R-:W-:-:S05]  /*0d10*/  FFMA.FTZ R13, R11, -R30, R13 ;  /* 0x8000001e0b0d7223 */ /* 0x020fca000001000d */
[----:B------:R-:W-:Y:S01]  /*0d20*/  STG.E desc[UR4][R2.64+0x180], R13 ;  /* 0x0001800d02007986 */ /* 0x000fe2000c101904 */
[----:B------:R-:W-:Y:S05]  /*0d30*/  EXIT ;  /* 0x000000000000794d */ /* 0x000fea0003800000 */
.L_x_419:
        /* <DEDUP_REMOVED lines=12> */
.L_x_11661:


//--------------------- .text._ZN43_GLOBAL__N__9ae7fba5_10_SoftMax_cu_9f978f6321softmax_warp_backwardIfffLi6ELb0ELb1EEEvPT0_PKT_S5_iiiPKb --------------------------
	.section	.text._ZN43_GLOBAL__N__9ae7fba5_10_SoftMax_cu_9f978f6321softmax_warp_backwardIfffLi6ELb0ELb1EEEvPT0_PKT_S5_iiiPKb,"ax",@progbits
	.align	128
.text._ZN43_GLOBAL__N__9ae7fba5_10_SoftMax_cu_9f978f6321softmax_warp_backwardIfffLi6ELb0ELb1EEEvPT0_PKT_S5_iiiPKb:
        .type           _ZN43_GLOBAL__N__9ae7fba5_10_SoftMax_cu_9f978f6321softmax_warp_backwardIfffLi6ELb0ELb1EEEvPT0_PKT_S5_iiiPKb,@function
        .size           _ZN43_GLOBAL__N__9ae7fba5_10_SoftMax_cu_9f978f6321softmax_warp_backwardIfffLi6ELb0ELb1EEEvPT0_PKT_S5_iiiPKb,(.L_x_11662 - _ZN43_GLOBAL__N__9ae7fba5_10_SoftMax_cu_9f978f6321softmax_warp_backwardIfffLi6ELb0ELb1EEEvPT0_PKT_S5_iiiPKb)
        .other          _ZN43_GLOBAL__N__9ae7fba5_10_SoftMax_cu_9f978f6321softmax_warp_backwardIfffLi6ELb0ELb1EEEvPT0_PKT_S5_iiiPKb,@"STO_CUDA_ENTRY STV_DEFAULT"
_ZN43_GLOBAL__N__9ae7fba5_10_SoftMax_cu_9f978f6321softmax_warp_backwardIfffLi6ELb0ELb1EEEvPT0_PKT_S5_iiiPKb:
[----:B------:R-:W-:Y:S01]  /*0000*/  LDC R1, c[0x0][0x28] ;  /* 0x00000a00ff017b82 */ /* 0x000fe20000000800 */
[----:B------:R-:W0:Y:S07]  /*0010*/  S2R R3, SR_TID.Y ;  /* 0x0000000000037919 */ /* 0x000e2e0000002200 */
[----:B------:R-:W0:Y:S01]  /*0020*/  S2UR UR4, SR_CTAID.X ;  /* 0x00000000000479c3 */ /* 0x000e220000002500 */
[----:B------:R-:W-:Y:S01]  /*0030*/  IMAD.MOV.U32 R13, RZ, RZ, RZ ;  /* 0x000000ffff0d7224 */ /* 0x000fe200078e00ff */
[----:B------:R-:W-:Y:S01]  /*0040*/  ULDC.64 UR6, c[0x0][0x218] ;  /* 0x0000860000067ab9 */ /* 0x000fe20000000a00 */
[----:B------:R-:W1:Y:S05]  /*0050*/  S2R R19, SR_TID.X ;  /* 0x0000000000137919 */ /* 0x000e6a0000002100 */
[----:B------:R-:W0:Y:S08]  /*0060*/  LDC R0, c[0x0][0x4] ;  /* 0x00000100ff007b82 */ /* 0x000e300000000800 */
[----:B------:R-:W2:Y:S08]  /*0070*/  LDC R16, c[0x0][0x230] ;  /* 0x00008c00ff107b82 */ /* 0x000eb00000000800 */
[----:B------:R-:W3:Y:S01]  /*0080*/  LDC.64 R8, c[0x0][0x218] ;  /* 0x00008600ff087b82 */ /* 0x000ee20000000a00 */
[----:B0-----:R-:W-:Y:S01]  /*0090*/  IMAD R0, R0, UR4, R3 ;  /* 0x0000000400007c24 */ /* 0x001fe2000f8e0203 */
[----:B------:R-:W-:Y:S01]  /*00a0*/  ULDC.64 UR4, c[0x0][0x228] ;  /* 0x00008a0000047ab9 */ /* 0x000fe20000000a00 */
[----:B-1----:R-:W-:-:S02]  /*00b0*/  LOP3.LUT R19, R19, 0x1f, RZ, 0xc0, !PT ;  /* 0x0000001f13137812 */ /* 0x002fc400078ec0ff */
[----:B------:R-:W-:Y:S02]  /*00c0*/  IMAD.SHL.U32 R0, R0, 0x2, RZ ;  /* 0x0000000200007824 */ /* 0x000fe400078e00ff */
[----:B------:R-:W-:Y:S02]  /*00d0*/  LOP3.LUT R15, R19, 0x20, RZ, 0xfc, !PT ;  /* 0x00000020130f7812 */ /* 0x000fe400078efcff */
[C---:B------:R-:W-:Y:S01]  /*00e0*/  IMAD R17, R0.reuse, UR5, R19 ;  /* 0x0000000500117c24 */ /* 0x040fe2000f8e0213 */
[----:B------:R-:W-:Y:S01]  /*00f0*/  IADD3 R20, -R0, UR4, RZ ;  /* 0x0000000400147c10 */ /* 0x000fe2000fffe1ff */
[----:B------:R-:W-:Y:S01]  /*0100*/  ULDC.64 UR4, c[0x0][0x238] ;  /* 0x00008e0000047ab9 */ /* 0x000fe20000000a00 */
[----:B--2---:R-:W-:Y:S02]  /*0110*/  SHF.R.S32.HI R5, RZ, 0x1f, R16 ;  /* 0x0000001fff057819 */ /* 0x004fe40000011410 */
[----:B------:R-:W-:Y:S02]  /*0120*/  ISETP.GT.AND P0, PT, R20, RZ, PT ;  /* 0x000000ff1400720c */ /* 0x000fe40003f04270 */
[----:B------:R-:W-:Y:S01]  /*0130*/  SHF.R.S32.HI R14, RZ, 0x1f, R17 ;  /* 0x0000001fff0e7819 */ /* 0x000fe20000011411 */
[----:B---3--:R-:W-:Y:S01]  /*0140*/  IMAD.WIDE R8, R17, 0x4, R8 ;  /* 0x0000000411087825 */ /* 0x008fe200078e0208 */
[----:B------:R-:W-:-:S02]  /*0150*/  SEL R0, R16, RZ, P0 ;  /* 0x000000ff10007207 */ /* 0x000fc40000000000 */
[C---:B------:R-:W-:Y:S02]  /*0160*/  IADD3 R2, P0, R17.reuse, UR4, RZ ;  /* 0x0000000411027c10 */ /* 0x040fe4000ff1e0ff */
[----:B------:R-:W-:Y:S02]  /*0170*/  VIMNMX R24, R20, 0x2, PT ;  /* 0x0000000214187848 */ /* 0x000fe40003fe0100 */
[C---:B------:R-:W-:Y:S01]  /*0180*/  IADD3.X R3, R14.reuse, UR5, RZ, P0, !PT ;  /* 0x000000050e037c10 */ /* 0x040fe200087fe4ff */
[----:B------:R-:W-:Y:S01]  /*0190*/  ULDC.64 UR4, c[0x0][0x208] ;  /* 0x0000820000047ab9 */ /* 0x000fe20000000a00 */
[----:B------:R-:W-:Y:S02]  /*01a0*/  IADD3 R11, P0, R17, R16, RZ ;  /* 0x00000010110b7210 */ /* 0x000fe40007f1e0ff */
[-C--:B------:R-:W-:Y:S01]  /*01b0*/  ISETP.GE.AND P1, PT, R19, R0.reuse, PT ;  /* 0x000000001300720c */ /* 0x080fe20003f26270 */
[----:B------:R-:W2:Y:S01]  /*01c0*/  LDG.E.U8 R22, desc[UR4][R2.64+0x20] ;  /* 0x0000200402167981 */ /* 0x000ea2000c1e1100 */
[----:B------:R-:W-:Y:S01]  /*01d0*/  ISETP.GE.AND P2, PT, R15, R0, PT ;  /* 0x000000000f00720c */ /* 0x000fe20003f46270 */
[----:B------:R-:W-:Y:S01]  /*01e0*/  IMAD.X R12, R14, 0x1, R5, P0 ;  /* 0x000000010e0c7824 */ /* 0x000fe200000e0605 */
[----:B------:R-:W-:Y:S01]  /*01f0*/  ISETP.GT.AND P0, PT, R24, 0x1, PT ;  /* 0x000000011800780c */ /* 0x000fe20003f04270 */
[----:B------:R-:W3:Y:S03]  /*0200*/  LDG.E.U8 R21, desc[UR4][R2.64] ;  /* 0x0000000402157981 */ /* 0x000ee6000c1e1100 */
[----:B------:R-:W-:-:S02]  /*0210*/  SEL R0, R16, RZ, P0 ;  /* 0x000000ff10007207 */ /* 0x000fc40000000000 */
[C---:B------:R-:W-:Y:S01]  /*0220*/  SHF.L.U64.HI R12, R11.reuse, 0x2, R12 ;  /* 0x000000020b0c7819 */ /* 0x040fe2000001020c */
[----:B------:R-:W-:Y:S01]  /*0230*/  IMAD.SHL.U32 R11, R11, 0x4, RZ ;  /* 0x000000040b0b7824 */ /* 0x000fe200078e00ff */
[----:B------:R-:W-:Y:S01]  /*0240*/  IADD3 R4, P0, R2, R16, RZ ;  /* 0x0000001002047210 */ /* 0x000fe20007f1e0ff */
[----:B------:R-:W4:Y:S01]  /*0250*/  @!P1 LDG.E R13, desc[UR4][R8.64] ;  /* 0x00000004080d9981 */ /* 0x000f22000c1e1900 */
[-C--:B------:R-:W-:Y:S02]  /*0260*/  ISETP.GE.AND P4, PT, R19, R0.reuse, PT ;  /* 0x000000001300720c */ /* 0x080fe40003f86270 */
[----:B------:R-:W-:Y:S01]  /*0270*/  ISETP.GE.AND P3, PT, R15, R0, PT ;  /* 0x000000000f00720c */ /* 0x000fe20003f66270 */
[----:B------:R-:W-:Y:S01]  /*0280*/  IMAD.X R5, R5, 0x1, R3, P0 ;  /* 0x0000000105057824 */ /* 0x000fe200000e0603 */
[----:B------:R-:W-:Y:S01]  /*0290*/  IADD3 R6, P0, R11, UR6, RZ ;  /* 0x000000060b067c10 */ /* 0x000fe2000ff1e0ff */
[----:B------:R-:W-:Y:S02]  /*02a0*/  IMAD.MOV.U32 R10, RZ, RZ, RZ ;  /* 0x000000ffff0a7224 */ /* 0x000fe400078e00ff */
[----:B------:R-:W-:Y:S01]  /*02b0*/  IMAD.MOV.U32 R0, RZ, RZ, RZ ;  /* 0x000000ffff007224 */ /* 0x000fe200078e00ff */
[----:B------:R-:W-:Y:S01]  /*02c0*/  IADD3.X R7, R12, UR7, RZ, P0, !PT ;  /* 0x000000070c077c10 */ /* 0x000fe200087fe4ff */
[----:B------:R-:W4:Y:S01]  /*02d0*/  LDG.E.U8 R25, desc[UR4][R4.64+0x20] ;  /* 0x0000200404197981 */ /* 0x000f22000c1e1100 */
[----:B------:R-:W-:-:S03]  /*02e0*/  ULDC.64 UR6, c[0x0][0x220] ;  /* 0x0000880000067ab9 */ /* 0x000fc60000000a00 */
[----:B------:R-:W4:Y:S04]  /*02f0*/  @!P4 LDG.E R10, desc[UR4][R6.64] ;  /* 0x00000004060ac981 */ /* 0x000f28000c1e1900 */
[----:B------:R-:W4:Y:S01]  /*0300*/  @!P2 LDG.E R0, desc[UR4][R8.64+0x80] ;  /* 0x000080040800a981 */ /* 0x000f22000c1e1900 */
[----:B------:R-:W-:-:S03]  /*0310*/  @P3 IMAD.MOV.U32 R18, RZ, RZ, RZ ;  /* 0x000000ffff123224 */ /* 0x000fc600078e00ff */
[----:B------:R-:W4:Y:S04]  /*0320*/  LDG.E.U8 R23, desc[UR4][R4.64] ;  /* 0x0000000404177981 */ /* 0x000f28000c1e1100 */
[----:B------:R-:W4:Y:S01]  /*0330*/  @!P3 LDG.E R18, desc[UR4][R6.64+0x80] ;  /* 0x000080040612b981 */ /* 0x000f22000c1e1900 */
[----:B--2---:R-:W-:Y:S02]  /*0340*/  ISETP.NE.AND P6, PT, R22, RZ, PT ;  /* 0x000000ff1600720c */ /* 0x004fe40003fc5270 */
[----:B---3--:R-:W-:Y:S01]  /*0350*/  ISETP.NE.AND P0, PT, R21, RZ, PT ;  /* 0x000000ff1500720c */ /* 0x008fe20003f05270 */
[----:B----4-:R-:W-:-:S05]  /*0360*/  FADD.FTZ R22, RZ, R13 ;  /* 0x0000000dff167221 */ /* 0x010fca0000010000 */
[----:B------:R-:W-:Y:S02]  /*0370*/  FSEL R21, R22, RZ, !P0 ;  /* 0x000000ff16157208 */ /* 0x000fe40004000000 */
[----:B------:R-:W-:Y:S01]  /*0380*/  ISETP.NE.AND P5, PT, R25, RZ, PT ;  /* 0x000000ff1900720c */ /* 0x000fe20003fa5270 */
[----:B------:R-:W-:Y:S02]  /*0390*/  FADD.FTZ R22, RZ, R10 ;  /* 0x0000000aff167221 */ /* 0x000fe40000010000 */
[----:B------:R-:W-:Y:S01]  /*03a0*/  @!P6 FADD.FTZ R21, R21, R0 ;  /* 0x000000001515e221 */ /* 0x000fe20000010000 */
[----:B------:R-:W-:-:S04]  /*03b0*/  ISETP.NE.AND P6, PT, R23, RZ, PT ;  /* 0x000000ff1700720c */ /* 0x000fc80003fc5270 */
[----:B------:R-:W-:-:S05]  /*03c0*/  FSEL R9, R22, RZ, !P6 ;  /* 0x000000ff16097208 */ /* 0x000fca0007000000 */
[----:B------:R-:W-:Y:S01]  /*03d0*/  @!P5 FADD.FTZ R9, R9, R18 ;  /* 0x000000120909d221 */ /* 0x000fe20000010000 */
[----:B------:R-:W0:Y:S04]  /*03e0*/  SHFL.BFLY PT, R6, R21, 0x10, 0x1f ;  /* 0x0e001f0015067f89 */ /* 0x000e2800000e0000 */
[----:B------:R-:W1:Y:S01]  /*03f0*/  SHFL.BFLY PT, R22, R9, 0x10, 0x1f ;  /* 0x0e001f0009167f89 */ /* 0x000e6200000e0000 */
[----:B0-----:R-:W-:Y:S01]  /*0400*/  FADD.FTZ R8, R21, R6 ;  /* 0x0000000615087221 */ /* 0x001fe20000010000 */
[----:B-1----:R-:W-:-:S04]  /*0410*/  FADD.FTZ R22, R9, R22 ;  /* 0x0000001609167221 */ /* 0x002fc80000010000 */
[----:B------:R-:W0:Y:S04]  /*0420*/  SHFL.BFLY PT, R7, R8, 0x8, 0x1f ;  /* 0x0d001f0008077f89 */ /* 0x000e2800000e0000 */
[----:B------:R-:W1:Y:S01]  /*0430*/  SHFL.BFLY PT, R23, R22, 0x8, 0x1f ;  /* 0x0d001f0016177f89 */ /* 0x000e6200000e0000 */
[----:B0-----:R-:W-:Y:S02]  /*0440*/  FADD.FTZ R25, R8, R7 ;  /* 0x0000000708197221 */ /* 0x001fe40000010000 */
[----:B------:R-:W0:Y:S01]  /*0450*/  LDC.64 R8, c[0x0][0x220] ;  /* 0x00008800ff087b82 */ /* 0x000e220000000a00 */
[----:B-1----:R-:W-:Y:S02]  /*0460*/  FADD.FTZ R26, R22, R23 ;  /* 0x00000017161a7221 */ /* 0x002fe40000010000 */
[----:B------:R-:W1:Y:S04]  /*0470*/  SHFL.BFLY PT, R28, R25, 0x4, 0x1f ;  /* 0x0c801f00191c7f89 */ /* 0x000e6800000e0000 */
[----:B------:R-:W2:Y:S01]  /*0480*/  SHFL.BFLY PT, R27, R26, 0x4, 0x1f ;  /* 0x0c801f001a1b7f89 */ /* 0x000ea200000e0000 */
[----:B------:R-:W-:Y:S01]  /*0490*/  IADD3 R6, P5, R11, UR6, RZ ;  /* 0x000000060b067c10 */ /* 0x000fe2000ffbe0ff */
[----:B-1----:R-:W-:Y:S01]  /*04a0*/  FADD.FTZ R28, R25, R28 ;  /* 0x0000001c191c7221 */ /* 0x002fe20000010000 */
[----:B--2---:R-:W-:-:S04]  /*04b0*/  FADD.FTZ R29, R26, R27 ;  /* 0x0000001b1a1d7221 */ /* 0x004fc80000010000 */
[----:B------:R-:W1:Y:S04]  /*04c0*/  SHFL.BFLY PT, R27, R28, 0x2, 0x1f ;  /* 0x0c401f001c1b7f89 */ /* 0x000e6800000e0000 */
[----:B------:R-:W2:Y:S01]  /*04d0*/  SHFL.BFLY PT, R26, R29, 0x2, 0x1f ;  /* 0x0c401f001d1a7f89 */ /* 0x000ea200000e0000 */
[----:B------:R-:W-:Y:S01]  /*04e0*/  @P3 IMAD.MOV.U32 R21, RZ, RZ, RZ ;  /* 0x000000ffff153224 */ /* 0x000fe200078e00ff */
[----:B------:R-:W-:Y:S01]  /*04f0*/  IADD3.X R7, R12, UR7, RZ, P5, !PT ;  /* 0x000000070c077c10 */ /* 0x000fe2000affe4ff */
[----:B------:R-:W-:-:S04]  /*0500*/  IMAD.MOV.U32 R23, RZ, RZ, RZ ;  /* 0x000000ffff177224 */ /* 0x000fc800078e00ff */
[----:B------:R3:W5:Y:S01]  /*0510*/  @!P3 LDG.E R21, desc[UR4][R6.64+0x80] ;  /* 0x000080040615b981 */ /* 0x000762000c1e1900 */
[----:B------:R-:W-:Y:S01]  /*0520*/  ISETP.GE.AND P3, PT, R24, 0x1, PT ;  /* 0x000000011800780c */ /* 0x000fe20003f66270 */
[----:B0-----:R-:W-:Y:S02]  /*0530*/  IMAD.WIDE R8, R17, 0x4, R8 ;  /* 0x0000000411087825 */ /* 0x001fe400078e0208 */
[----:B------:R3:W5:Y:S02]  /*0540*/  @!P4 LDG.E R23, desc[UR4][R6.64] ;  /* 0x000000040617c981 */ /* 0x000764000c1e1900 */
[----:B-1----:R-:W-:Y:S01]  /*0550*/  FADD.FTZ R22, R28, R27 ;  /* 0x0000001b1c167221 */ /* 0x002fe20000010000 */
[----:B--2---:R-:W-:Y:S01]  /*0560*/  FADD.FTZ R24, R29, R26 ;  /* 0x0000001a1d187221 */ /* 0x004fe20000010000 */
[----:B------:R-:W-:-:S06]  /*0570*/  CS2R R26, SRZ ;  /* 0x00000000001a7805 */ /* 0x000fcc000001ff00 */
[----:B------:R3:W5:Y:S04]  /*0580*/  @!P1 LDG.E R26, desc[UR4][R8.64] ;  /* 0x00000004081a9981 */ /* 0x000768000c1e1900 */
[----:B------:R3:W5:Y:S04]  /*0590*/  @!P2 LDG.E R27, desc[UR4][R8.64+0x80] ;  /* 0x00008004081ba981 */ /* 0x000768000c1e1900 */
[----:B------:R3:W0:Y:S04]  /*05a0*/  SHFL.BFLY PT, R29, R22, 0x1, 0x1f ;  /* 0x0c201f00161d7f89 */ /* 0x00062800000e0000 */
[----:B------:R3:W1:Y:S01]  /*05b0*/  SHFL.BFLY PT, R25, R24, 0x1, 0x1f ;  /* 0x0c201f0018197f89 */ /* 0x00066200000e0000 */
[----:B------:R-:W-:Y:S05]  /*05c0*/  @!P3 EXIT ;  /* 0x000000000000b94d */ /* 0x000fea0003800000 */
[-C--:B------:R-:W-:Y:S01]  /*05d0*/  ISETP.GE.AND P3, PT, R19, R16.reuse, PT ;  /* 0x000000101300720c */ /* 0x080fe20003f66270 */
[----:B------:R-:W-:Y:S01]  /*05e0*/  ULDC.64 UR6, c[0x0][0x210] ;  /* 0x0000840000067ab9 */ /* 0x000fe20000000a00 */
[----:B------:R-:W-:Y:S01]  /*05f0*/  BSSY B0, `(.L_x_420) ;  /* 0x000000a000007945 */ /* 0x000fe20003800000 */
[----:B---3--:R-:W-:Y:S01]  /*0600*/  LEA R6, P4, R17, UR6, 0x2 ;  /* 0x0000000611067c11 */ /* 0x008fe2000f8810ff */
[----:B0-----:R-:W-:Y:S01]  /*0610*/  FADD.FTZ R29, R22, R29 ;  /* 0x0000001d161d7221 */ /* 0x001fe20000010000 */
[----:B------:R-:W-:Y:S02]  /*0620*/  ISETP.GE.AND P1, PT, R15, R16, PT ;  /* 0x000000100f00720c */ /* 0x000fe40003f26270 */
[----:B------:R-:W-:Y:S02]  /*0630*/  ISETP.GE.AND P2, PT, R20, 0x2, PT ;  /* 0x000000021400780c */ /* 0x000fe40003f46270 */
[----:B------:R-:W-:-:S04]  /*0640*/  LEA.HI.X R7, R17, UR7, R14, 0x2, P4 ;  /* 0x0000000711077c11 */ /* 0x000fc8000a0f140e */
[----:B------:R-:W-:Y:S07]  /*0650*/  @P3 BRA `(.L_x_421) ;  /* 0x00000000000c3947 */ /* 0x000fee0003800000 */
[----:B-----5:R-:W-:Y:S01]  /*0660*/  @!P0 FFMA.FTZ R13, R29, -R26, R13 ;  /* 0x8000001a1d0d8223 */ /* 0x020fe2000001000d */
[----:B------:R0:W-:Y:S04]  /*0670*/  @P0 STG.E desc[UR4][R6.64], RZ ;  /* 0x000000ff06000986 */ /* 0x0001e8000c101904 */
[----:B------:R0:W-:Y:S02]  /*0680*/  @!P0 STG.E desc[UR4][R6.64], R13 ;  /* 0x0000000d06008986 */ /* 0x0001e4000c101904 */
.L_x_421:
[----:B------:R-:W-:Y:S05]  /*0690*/  BSYNC B0 ;  /* 0x0000000000007941 */ /* 0x000fea0003800000 */
.L_x_420:
[----:B------:R-:W-:Y:S04]  /*06a0*/  BSSY B0, `(.L_x_422) ;  /* 0x0000007000007945 */ /* 0x000fe80003800000 */
[----:B------:R-:W-:Y:S05]  /*06b0*/  @P1 BRA `(.L_x_423) ;  /* 0x0000000000141947 */ /* 0x000fea0003800000 */
[----:B------:R-:W2:Y:S02]  /*06c0*/  LDG.E.U8 R2, desc[UR4][R2.64+0x20] ;  /* 0x0000200402027981 */ /* 0x000ea4000c1e1100 */
[----:B--2---:R-:W-:-:S13]  /*06d0*/  ISETP.NE.AND P0, PT, R2, RZ, PT ;  /* 0x000000ff0200720c */ /* 0x004fda0003f05270 */
[----:B-----5:R-:W-:Y:S01]  /*06e0*/  @!P0 FFMA.FTZ R27, R29, -R27, R0 ;  /* 0x8000001b1d1b8223 */ /* 0x020fe20000010000 */
[----:B------:R2:W-:Y:S04]  /*06f0*/  @P0 STG.E desc[UR4][R6.64+0x80], RZ ;  /* 0x000080ff06000986 */ /* 0x0005e8000c101904 */
[----:B------:R2:W-:Y:S02]  /*0700*/  @!P0 STG.E desc[UR4][R6.64+0x80], R27 ;  /* 0x0000801b06008986 */ /* 0x0005e4000c101904 */
.L_x_423:
[----:B------:R-:W-:Y:S05]  /*0710*/  BSYNC B0 ;  /* 0x0000000000007941 */ /* 0x000fea0003800000 */
.L_x_422:
[----:B------:R-:W-:Y:S05]  /*0720*/  @!P2 EXIT ;  /* 0x000000000000a94d */ /* 0x000fea0003800000 */
[----:B------:R-:W-:Y:S01]  /*0730*/  IADD3 R2, P0, R11, UR6, RZ ;  /* 0x000000060b027c10 */ /* 0x000fe2000ff1e0ff */
[----:B------:R-:W-:Y:S01]  /*0740*/  BSSY B0, `(.L_x_424) ;  /* 0x0000009000007945 */ /* 0x000fe20003800000 */
[----:B-1----:R-:W-:Y:S02]  /*0750*/  FADD.FTZ R25, R24, R25 ;  /* 0x0000001918197221 */ /* 0x002fe40000010000 */
[----:B------:R-:W-:Y:S01]  /*0760*/  IADD3.X R3, R12, UR7, RZ, P0, !PT ;  /* 0x000000070c037c10 */ /* 0x000fe200087fe4ff */
[----:B------:R-:W-:Y:S08]  /*0770*/  @P3 BRA `(.L_x_425) ;  /* 0x0000000000143947 */ /* 0x000ff00003800000 */
[----:B------:R-:W3:Y:S02]  /*0780*/  LDG.E.U8 R0, desc[UR4][R4.64] ;  /* 0x0000000404007981 */ /* 0x000ee4000c1e1100 */
[----:B---3--:R-:W-:-:S13]  /*0790*/  ISETP.NE.AND P0, PT, R0, RZ, PT ;  /* 0x000000ff0000720c */ /* 0x008fda0003f05270 */
[----:B-----5:R-:W-:Y:S01]  /*07a0*/  @!P0 FFMA.FTZ R23, R25, -R23, R10 ;  /* 0x8000001719178223 */ /* 0x020fe2000001000a */
[----:B------:R1:W-:Y:S04]  /*07b0*/  @P0 STG.E desc[UR4][R2.64], RZ ;  /* 0x000000ff02000986 */ /* 0x0003e8000c101904 */
[----:B------:R1:W-:Y:S02]  /*07c0*/  @!P0 STG.E desc[UR4][R2.64], R23 ;  /* 0x0000001702008986 */ /* 0x0003e4000c101904 */
.L_x_425:
[----:B------:R-:W-:Y:S05]  /*07d0*/  BSYNC B0 ;  /* 0x0000000000007941 */ /* 0x000fea0003800000 */
.L_x_424:
[----:B------:R-:W-:Y:S05]  /*07e0*/  @P1 EXIT ;  /* 0x000000000000194d */ /* 0x000fea0003800000 */
[----:B------:R-:W3:Y:S02]  /*07f0*/  LDG.E.U8 R4, desc[UR4][R4.64+0x20] ;  /* 0x0000200404047981 */ /* 0x000ee4000c1e1100 */
[----:B---3--:R-:W-:-:S13]  /*0800*/  ISETP.NE.AND P0, PT, R4, RZ, PT ;  /* 0x000000ff0400720c */ /* 0x008fda0003f05270 */
[----:B------:R3:W-:Y:S01]  /*0810*/  @P0 STG.E desc[UR4][R2.64+0x80], RZ ;  /* 0x000080ff02000986 */ /* 0x0007e2000c101904 */
[----:B------:R-:W-:Y:S05]  /*0820*/  @P0 EXIT ;  /* 0x000000000000094d */ /* 0x000fea0003800000 */
[----:B-----5:R-:W-:-:S05]  /*0830*/  FFMA.FTZ R21, R25, -R21, R18 ;  /* 0x8000001519157223 */ /* 0x020fca0000010012 */
[----:B------:R-:W-:Y:S01]  /*0840*/  STG.E desc[UR4][R2.64+0x80], R21 ;  /* 0x0000801502007986 */ /* 0x000fe2000c101904 */
[----:B------:R-:W-:Y:S05]  /*0850*/  EXIT ;  /* 0x000000000000794d */ /* 0x000fea0003800000 */
.L_x_426:
        /* <DEDUP_REMOVED lines=10> */
.L_x_11662:


//--------------------- .text._ZN43_GLOBAL__N__9ae7fba5_10_SoftMax_cu_9f978f6321softmax_warp_backwardIfffLi5ELb0ELb1EEEvPT0_PKT_S5_iiiPKb --------------------------
	.section	.text._ZN43_GLOBAL__N__9ae7fba5_10_SoftMax_cu_9f978f6321softmax_warp_backwardIfffLi5ELb0ELb1EEEvPT0_PKT_S5_iiiPKb,"ax",@progbits
	.align	128
.text._ZN43_GLOBAL__N__9ae7fba5_10_SoftMax_cu_9f978f6321softmax_warp_backwardIfffLi5ELb0ELb1EEEvPT0_PKT_S5_iiiPKb:
        .type           _ZN43_GLOBAL__N__9ae7fba5_10_SoftMax_cu_9f978f6321softmax_warp_backwardIfffLi5ELb0ELb1EEEvPT0_PKT_S5_iiiPKb,@function
        .size           _ZN43_GLOBAL__N__9ae7fba5_10_SoftMax_cu_9f978f6321softmax_warp_backwardIfffLi5ELb0ELb1EEEvPT0_PKT_S5_iiiPKb,(.L_x_11663 - _ZN43_GLOBAL__N__9ae7fba5_10_SoftMax_cu_9f978f6321softmax_warp_backwardIfffLi5ELb0ELb1EEEvPT0_PKT_S5_iiiPKb)
        .other          _ZN43_GLOBAL__N__9ae7fba5_10_SoftMax_cu_9f978f6321softmax_warp_backwardIfffLi5ELb0ELb1EEEvPT0_PKT_S5_iiiPKb,@"STO_CUDA_ENTRY STV_DEFAULT"
_ZN43_GLOBAL__N__9ae7fba5_10_SoftMax_cu_9f978f6321softmax_warp_backwardIfffLi5ELb0ELb1EEEvPT0_PKT_S5_iiiPKb:
[----:B------:R-:W-:Y:S01]  /*0000*/  LDC R1, c[0x0][0x28] ;  /* 0x00000a00ff017b82 */ /* 0x000fe20000000800 */
[----:B------:R-:W0:Y:S07]  /*0010*/  S2R R3, SR_TID.Y ;  /* 0x0000000000037919 */ /* 0x000e2e0000002200 */
[----:B------:R-:W0:Y:S01]  /*0020*/  S2UR UR4, SR_CTAID.X ;  /* 0x00000000000479c3 */ /* 0x000e220000002500 */
[----:B------:R-:W1:Y:S07]  /*0030*/  S2R R12, SR_TID.X ;  /* 0x00000000000c7919 */ /* 0x000e6e0000002100 */
        /* <DEDUP_REMOVED lines=16> */
[----:B------:R-:W-:Y:S02]  /*0140*/  ISETP.GE.AND P3, PT, R12, R5, PT ;  /* 0x000000050c00720c */ /* 0x000fe40003f66270 */
[C---:B------:R-:W-:Y:S01]  /*0150*/  IADD3 R10, P0, R14.reuse, UR4, RZ ;  /* 0x000000040e0a7c10 */ /* 0x040fe2000ff1e0ff */
[----:B------:R-:W-:Y:S01]  /*0160*/  IMAD.MOV.U32 R0, RZ, RZ, RZ ;  /* 0x000000ffff007224 */ /* 0x000fe200078e00ff */
[C---:B------:R-:W-:Y:S02]  /*0170*/  IADD3 R9, P1, R14.reuse, R13, RZ ;  /* 0x0000000d0e097210 */ /* 0x040fe40007f3e0ff */
[----:B------:R-:W-:Y:S01]  /*0180*/  IADD3.X R11, R15, UR5, RZ, P0, !PT ;  /* 0x000000050f0b7c10 */ /* 0x000fe200087fe4ff */
[----:B------:R-:W0:Y:S01]  /*0190*/  @!P2 LDC.64 R4, c[0x0][0x218] ;  /* 0x00008600ff04ab82 */ /* 0x000e220000000a00 */
[C---:B------:R-:W-:Y:S01]  /*01a0*/  @!P2 IMAD.SHL.U32 R21, R14.reuse, 0x4, RZ ;  /* 0x000000040e15a824 */ /* 0x040fe200078e00ff */
[----:B------:R-:W-:Y:S01]  /*01b0*/  @!P2 SHF.L.U64.HI R16, R14, 0x2, R15 ;  /* 0x000000020e10a819 */ /* 0x000fe2000001020f */
[----:B------:R-:W-:-:S02]  /*01c0*/  ULDC.64 UR4, c[0x0][0x208] ;  /* 0x0000820000047ab9 */ /* 0x000fc40000000a00 */
[----:B------:R1:W2:Y:S03]  /*01d0*/  LDG.E.U8 R23, desc[UR4][R10.64] ;  /* 0x000000040a177981 */ /* 0x0002a6000c1e1100 */
[----:B------:R-:W3:Y:S01]  /*01e0*/  @!P3 LDC.64 R6, c[0x0][0x218] ;  /* 0x00008600ff06bb82 */ /* 0x000ee20000000a00 */
[----:B0-----:R-:W-:-:S05]  /*01f0*/  @!P2 IADD3 R4, P0, R21, R4, RZ ;  /* 0x000000041504a210 */ /* 0x001fca0007f1e0ff */
[----:B------:R-:W-:-:S05]  /*0200*/  @!P2 IMAD.X R5, R16, 0x1, R5, P0 ;  /* 0x000000011005a824 */ /* 0x000fca00000e0605 */
[----:B------:R-:W4:Y:S01]  /*0210*/  @!P2 LDG.E R0, desc[UR4][R4.64] ;  /* 0x000000040400a981 */ /* 0x000f22000c1e1900 */
[----:B------:R-:W-:Y:S01]  /*0220*/  @!P3 IMAD.SHL.U32 R17, R9, 0x4, RZ ;  /* 0x000000040911b824 */ /* 0x000fe200078e00ff */
[----:B------:R-:W-:Y:S02]  /*0230*/  @!P3 LEA.HI.X.SX32 R18, R13, R15, 0x1, P1 ;  /* 0x0000000f0d12b211 */ /* 0x000fe400008f0eff */
[----:B------:R-:W-:Y:S02]  /*0240*/  SHF.R.S32.HI R8, RZ, 0x1f, R13 ;  /* 0x0000001fff087819 */ /* 0x000fe4000001140d */
[----:B------:R-:W-:Y:S02]  /*0250*/  IADD3 R2, P4, R10, R13, RZ ;  /* 0x0000000d0a027210 */ /* 0x000fe40007f9e0ff */
[----:B------:R-:W-:Y:S02]  /*0260*/  @!P3 SHF.L.U64.HI R18, R9, 0x2, R18 ;  /* 0x000000020912b819 */ /* 0x000fe40000010212 */
[----:B---3--:R-:W-:Y:S01]  /*0270*/  @!P3 IADD3 R6, P0, R17, R6, RZ ;  /* 0x000000061106b210 */ /* 0x008fe20007f1e0ff */
[----:B------:R-:W-:-:S02]  /*0280*/  IMAD.X R3, R8, 0x1, R11, P4 ;  /* 0x0000000108037824 */ /* 0x000fc400020e060b */
[----:B-1----:R-:W-:Y:S02]  /*0290*/  @P3 IMAD.MOV.U32 R10, RZ, RZ, RZ ;  /* 0x000000ffff0a3224 */ /* 0x002fe400078e00ff */
[----:B------:R-:W-:Y:S01]  /*02a0*/  @!P3 IMAD.X R7, R18, 0x1, R7, P0 ;  /* 0x000000011207b824 */ /* 0x000fe200000e0607 */
[----:B------:R-:W3:Y:S04]  /*02b0*/  LDG.E.U8 R22, desc[UR4][R2.64] ;  /* 0x0000000402167981 */ /* 0x000ee8000c1e1100 */
[----:B------:R0:W3:Y:S02]  /*02c0*/  @!P3 LDG.E R10, desc[UR4][R6.64] ;  /* 0x00000004060ab981 */ /* 0x0000e4000c1e1900 */
[----:B0-----:R-:W0:Y:S02]  /*02d0*/  @!P3 LDC.64 R6, c[0x0][0x220] ;  /* 0x00008800ff06bb82 */ /* 0x001e240000000a00 */
[----:B0-----:R-:W-:Y:S01]  /*02e0*/  @!P3 IADD3 R6, P6, R17, R6, RZ ;  /* 0x000000061106b210 */ /* 0x001fe20007fde0ff */
[----:B------:R-:W-:-:S04]  /*02f0*/  @P3 IMAD.MOV.U32 R17, RZ, RZ, RZ ;  /* 0x000000ffff113224 */ /* 0x000fc800078e00ff */
[----:B------:R-:W-:-:S05]  /*0300*/  @!P3 IMAD.X R7, R18, 0x1, R7, P6 ;  /* 0x000000011207b824 */ /* 0x000fca00030e0607 */
[----:B------:R0:W5:Y:S01]  /*0310*/  @!P3 LDG.E R17, desc[UR4][R6.64] ;  /* 0x000000040611b981 */ /* 0x000162000c1e1900 */
[----:B--2---:R-:W-:Y:S01]  /*0320*/  ISETP.NE.AND P0, PT, R23, RZ, PT ;  /* 0x000000ff1700720c */ /* 0x004fe20003f05270 */
[----:B----4-:R-:W-:-:S05]  /*0330*/  FADD.FTZ R11, RZ, R0 ;  /* 0x00000000ff0b7221 */ /* 0x010fca0000010000 */
[----:B------:R-:W-:-:S05]  /*0340*/  FSEL R11, R11, RZ, !P0 ;  /* 0x000000ff0b0b7208 */ /* 0x000fca0004000000 */
[----:B------:R-:W1:Y:S01]  /*0350*/  SHFL.BFLY PT, R4, R11, 0x10, 0x1f ;  /* 0x0e001f000b047f89 */ /* 0x000e6200000e0000 */
[----:B---3--:R-:W-:Y:S01]  /*0360*/  ISETP.NE.AND P4, PT, R22, RZ, PT ;  /* 0x000000ff1600720c */ /* 0x008fe20003f85270 */
[----:B------:R-:W-:-:S05]  /*0370*/  FADD.FTZ R22, RZ, R10 ;  /* 0x0000000aff167221 */ /* 0x000fca0000010000 */
[----:B------:R-:W-:Y:S01]  /*0380*/  FSEL R22, R22, RZ, !P4 ;  /* 0x000000ff16167208 */ /* 0x000fe20006000000 */
[----:B-1----:R-:W-:-:S04]  /*0390*/  FADD.FTZ R23, R11, R4 ;  /* 0x000000040b177221 */ /* 0x002fc80000010000 */
[----:B------:R-:W1:Y:S04]  /*03a0*/  SHFL.BFLY PT, R5, R22, 0x10, 0x1f ;  /* 0x0e001f0016057f89 */ /* 0x000e6800000e0000 */
[----:B------:R-:W2:Y:S01]  /*03b0*/  SHFL.BFLY PT, R4, R23, 0x8, 0x1f ;  /* 0x0d001f0017047f89 */ /* 0x000ea200000e0000 */
[----:B-1----:R-:W-:Y:S01]  /*03c0*/  FADD.FTZ R24, R22, R5 ;  /* 0x0000000516187221 */ /* 0x002fe20000010000 */
[----:B--2---:R-:W-:-:S04]  /*03d0*/  FADD.FTZ R25, R23, R4 ;  /* 0x0000000417197221 */ /* 0x004fc80000010000 */
[----:B------:R-:W1:Y:S04]  /*03e0*/  SHFL.BFLY PT, R5, R24, 0x8, 0x1f ;  /* 0x0d001f0018057f89 */ /* 0x000e6800000e0000 */
[----:B------:R-:W2:Y:S01]  /*03f0*/  SHFL.BFLY PT, R4, R25, 0x4, 0x1f ;  /* 0x0c801f0019047f89 */ /* 0x000ea200000e0000 */
[----:B-1----:R-:W-:Y:S01]  /*0400*/  FADD.FTZ R26, R24, R5 ;  /* 0x00000005181a7221 */ /* 0x002fe20000010000 */
[----:B--2---:R-:W-:Y:S02]  /*0410*/  FADD.FTZ R27, R25, R4 ;  /* 0x00000004191b7221 */ /* 0x004fe40000010000 */
[----:B------:R-:W1:Y:S01]  /*0420*/  @!P2 LDC.64 R4, c[0x0][0x220] ;  /* 0x00008800ff04ab82 */ /* 0x000e620000000a00 */
[----:B------:R-:W-:Y:S01]  /*0430*/  IMAD.MOV.U32 R23, RZ, RZ, RZ ;  /* 0x000000ffff177224 */ /* 0x000fe200078e00ff */
[----:B-1----:R-:W-:-:S05]  /*0440*/  @!P2 IADD3 R4, P5, R21, R4, RZ ;  /* 0x000000041504a210 */ /* 0x002fca0007fbe0ff */
[----:B------:R-:W-:-:S05]  /*0450*/  @!P2 IMAD.X R5, R16, 0x1, R5, P5 ;  /* 0x000000011005a824 */ /* 0x000fca00028e0605 */
[----:B------:R0:W5:Y:S04]  /*0460*/  @!P2 LDG.E R23, desc[UR4][R4.64] ;  /* 0x000000040417a981 */ /* 0x000168000c1e1900 */
[----:B------:R-:W1:Y:S04]  /*0470*/  SHFL.BFLY PT, R29, R26, 0x4, 0x1f ;  /* 0x0c801f001a1d7f89 */ /* 0x000e6800000e0000 */
[----:B------:R-:W2:Y:S01]  /*0480*/  SHFL.BFLY PT, R28, R27, 0x2, 0x1f ;  /* 0x0c401f001b1c7f89 */ /* 0x000ea200000e0000 */
[----:B-1----:R-:W-:-:S05]  /*0490*/  FADD.FTZ R11, R26, R29 ;  /* 0x0000001d1a0b7221 */ /* 0x002fca0000010000 */
[----:B------:R-:W1:Y:S01]  /*04a0*/  SHFL.BFLY PT, R22, R11, 0x2, 0x1f ;  /* 0x0c401f000b167f89 */ /* 0x000e6200000e0000 */
[----:B------:R-:W-:Y:S01]  /*04b0*/  ISETP.GE.AND P4, PT, R20, 0x1, PT ;  /* 0x000000011400780c */ /* 0x000fe20003f86270 */
[----:B--2---:R-:W-:-:S05]  /*04c0*/  FADD.FTZ R21, R27, R28 ;  /* 0x0000001c1b157221 */ /* 0x004fca0000010000 */
[----:B------:R0:W2:Y:S01]  /*04d0*/  SHFL.BFLY PT, R16, R21, 0x1, 0x1f ;  /* 0x0c201f0015107f89 */ /* 0x0000a200000e0000 */
[----:B-1----:R-:W-:-:S05]  /*04e0*/  FADD.FTZ R22, R11, R22 ;  /* 0x000000160b167221 */ /* 0x002fca0000010000 */
[----:B------:R0:W1:Y:S01]  /*04f0*/  SHFL.BFLY PT, R11, R22, 0x1, 0x1f ;  /* 0x0c201f00160b7f89 */ /* 0x00006200000e0000 */
[----:B------:R-:W-:Y:S05]  /*0500*/  @!P4 EXIT ;  /* 0x000000000000c94d */ /* 0x000fea0003800000 */
[----:B------:R-:W-:Y:S01]  /*0510*/  ISETP.GE.AND P3, PT, R12, R13, PT ;  /* 0x0000000d0c00720c */ /* 0x000fe20003f66270 */
[----:B------:R-:W-:Y:S01]  /*0520*/  BSSY B0, `(.L_x_427) ;  /* 0x000000a000007945 */ /* 0x000fe20003800000 */
[----:B------:R-:W-:Y:S01]  /*0530*/  ISETP.GE.AND P2, PT, R19, 0x2, PT ;  /* 0x000000021300780c */ /* 0x000fe20003f46270 */
[----:B0-2---:R-:W-:-:S10]  /*0540*/  FADD.FTZ R21, R21, R16 ;  /* 0x0000001015157221 */ /* 0x005fd40000010000 */
[----:B------:R-:W-:Y:S05]  /*0550*/  @P3 BRA `(.L_x_428) ;  /* 0x0000000000183947 */ /* 0x000fea0003800000 */
[----:B------:R-:W-:Y:S01]  /*0560*/  ULDC.64 UR6, c[0x0][0x210] ;  /* 0x0000840000067ab9 */ /* 0x000fe20000000a00 */
[----:B-----5:R-:W-:Y:S01]  /*0570*/  @!P0 FFMA.FTZ R23, R21, -R23, R0 ;  /* 0x8000001715178223 */ /* 0x020fe20000010000 */
[----:B------:R-:W-:-:S04]  /*0580*/  LEA R4, P4, R14, UR6, 0x2 ;  /* 0x000000060e047c11 */ /* 0x000fc8000f8810ff */
[----:B------:R-:W-:-:S05]  /*0590*/  LEA.HI.X R5, R14, UR7, R15, 0x2, P4 ;  /* 0x000000070e057c11 */ /* 0x000fca000a0f140f */
[----:B------:R0:W-:Y:S04]  /*05a0*/  @P0 STG.E desc[UR4][R4.64], RZ ;  /* 0x000000ff04000986 */ /* 0x0001e8000c101904 */
[----:B------:R0:W-:Y:S02]  /*05b0*/  @!P0 STG.E desc[UR4][R4.64], R23 ;  /* 0x0000001704008986 */ /* 0x0001e4000c101904 */
.L_x_428:
[----:B------:R-:W-:Y:S05]  /*05c0*/  BSYNC B0 ;  /* 0x0000000000007941 */ /* 0x000fea0003800000 */
.L_x_427:
[----:B------:R-:W-:Y:S05]  /*05d0*/  @!P2 EXIT ;  /* 0x000000000000a94d */ /* 0x000fea0003800000 */
[----:B------:R-:W-:Y:S05]  /*05e0*/  @P3 EXIT ;  /* 0x000000000000394d */ /* 0x000fea0003800000 */
[----:B------:R-:W2:Y:S01]  /*05f0*/  LDG.E.U8 R2, desc[UR4][R2.64] ;  /* 0x0000000402027981 */ /* 0x000ea2000c1e1100 */
[----:B------:R-:W-:Y:S01]  /*0600*/  ULDC.64 UR6, c[0x0][0x210] ;  /* 0x0000840000067ab9 */ /* 0x000fe20000000a00 */
[----:B------:R-:W-:Y:S01]  /*0610*/  IMAD.X R8, R15, 0x1, R8, P1 ;  /* 0x000000010f087824 */ /* 0x000fe200008e0608 */
[----:B0-----:R-:W-:Y:S01]  /*0620*/  LEA R4, P1, R9, UR6, 0x2 ;  /* 0x0000000609047c11 */ /* 0x001fe2000f8210ff */
[----:B-1----:R-:W-:-:S03]  /*0630*/  FADD.FTZ R11, R22, R11 ;  /* 0x0000000b160b7221 */ /* 0x002fc60000010000 */
[----:B------:R-:W-:Y:S02]  /*0640*/  LEA.HI.X R5, R9, UR7, R8, 0x2, P1 ;  /* 0x0000000709057c11 */ /* 0x000fe400088f1408 */
[----:B--2---:R-:W-:-:S13]  /*0650*/  ISETP.NE.AND P0, PT, R2, RZ, PT ;  /* 0x000000ff0200720c */ /* 0x004fda0003f05270 */
[----:B------:R0:W-:Y:S01]  /*0660*/  @P0 STG.E desc[UR4][R4.64], RZ ;  /* 0x000000ff04000986 */ /* 0x0001e2000c101904 */
[----:B------:R-:W-:Y:S05]  /*0670*/  @P0 EXIT ;  /* 0x000000000000094d */ /* 0x000fea0003800000 */
[----:B-----5:R-:W-:-:S05]  /*0680*/  FFMA.FTZ R17, R11, -R17, R10 ;  /* 0x800000110b117223 */ /* 0x020fca000001000a */
[----:B------:R-:W-:Y:S01]  /*0690*/  STG.E desc[UR4][R4.64], R17 ;  /* 0x0000001104007986 */ /* 0x000fe2000c101904 */
[----:B------:R-:W-:Y:S05]  /*06a0*/  EXIT ;  /* 0x000000000000794d */ /* 0x000fea0003800000 */
.L_x_429:
        /* <DEDUP_REMOVED lines=13> */
.L_x_11663:


//--------------------- .text._ZN43_GLOBAL__N__9ae7fba5_10_SoftMax_cu_9f978f6321softmax_warp_backwardIfffLi4ELb0ELb1EEEvPT0_PKT_S5_iiiPKb --------------------------
	.section	.text._ZN43_GLOBAL__N__9ae7fba5_10_SoftMax_cu_9f978f6321softmax_warp_backwardIfffLi4ELb0ELb1EEEvPT0_PKT_S5_iiiPKb,"ax",@progbits
	.align	128
.text._ZN43_GLOBAL__N__9ae7fba5_10_SoftMax_cu_9f978f6321softmax_warp_backwardIfffLi4ELb0ELb1EEEvPT0_PKT_S5_iiiPKb:
        .type           _ZN43_GLOBAL__N__9ae7fba5_10_SoftMax_cu_9f978f6321softmax_warp_backwardIfffLi4ELb0ELb1EEEvPT0_PKT_S5_iiiPKb,@function
        .size           _ZN43_GLOBAL__N__9ae7fba5_10_SoftMax_cu_9f978f6321softmax_warp_backwardIfffLi4ELb0ELb1EEEvPT0_PKT_S5_iiiPKb,(.L_x_11664 - _ZN43_GLOBAL__N__9ae7fba5_10_SoftMax_cu_9f978f6321softmax_warp_backwardIfffLi4ELb0ELb1EEEvPT0_PKT_S5_iiiPKb)
        .other          _ZN43_GLOBAL__N__9ae7fba5_10_SoftMax_cu_9f978f6321softmax_warp_backwardIfffLi4ELb0ELb1EEEvPT0_PKT_S5_iiiPKb,@"STO_CUDA_ENTRY STV_DEFAULT"
_ZN43_GLOBAL__N__9ae7fba5_10_SoftMax_cu_9f978f6321softmax_warp_backwardIfffLi4ELb0ELb1EEEvPT0_PKT_S5_iiiPKb:
        /* <DEDUP_REMOVED lines=53> */
[----:B------:R-:W1:Y:S02]  /*0350*/  SHFL.BFLY PT, R4, R11, 0x8, 0x101f ;  /* 0x0d101f000b047f89 */ /* 0x000e6400000e0000 */
[----:B-1----:R-:W-:-:S05]  /*0360*/  FADD.FTZ R24, R11, R4 ;  /* 0x000000040b187221 */ /* 0x002fca0000010000 */
[----:B------:R-:W1:Y:S01]  /*0370*/  SHFL.BFLY PT, R5, R24, 0x4, 0x101f ;  /* 0x0c901f0018057f89 */ /* 0x000e6200000e0000 */
[----:B---3--:R-:W-:Y:S01]  /*0380*/  ISETP.NE.AND P4, PT, R22, RZ, PT ;  /* 0x000000ff1600720c */ /* 0x008fe20003f85270 */
[----:B------:R-:W-:-:S05]  /*0390*/  FADD.FTZ R22, RZ, R10 ;  /* 0x0000000aff167221 */ /* 0x000fca0000010000 */
[----:B------:R-:W-:-:S05]  /*03a0*/  FSEL R23, R22, RZ, !P4 ;  /* 0x000000ff16177208 */ /* 0x000fca0006000000 */
[----:B------:R-:W2:Y:S01]  /*03b0*/  SHFL.BFLY PT, R22, R23, 0x8, 0x101f ;  /* 0x0d101f0017167f89 */ /* 0x000ea200000e0000 */
[----:B-1----:R-:W-:Y:S02]  /*03c0*/  FADD.FTZ R26, R24, R5 ;  /* 0x00000005181a7221 */ /* 0x002fe40000010000 */
[----:B------:R-:W1:Y:S01]  /*03d0*/  @!P2 LDC.64 R4, c[0x0][0x220] ;  /* 0x00008800ff04ab82 */ /* 0x000e620000000a00 */
[----:B--2---:R-:W-:Y:S01]  /*03e0*/  FADD.FTZ R25, R23, R22 ;  /* 0x0000001617197221 */ /* 0x004fe20000010000 */
        /* <DEDUP_REMOVED lines=25> */
.L_x_431:
[----:B------:R-:W-:Y:S05]  /*0580*/  BSYNC B0 ;  /* 0x0000000000007941 */ /* 0x000fea0003800000 */
.L_x_430:
        /* <DEDUP_REMOVED lines=14> */
.L_x_432:
        /* <DEDUP_REMOVED lines=9> */
.L_x_11664:


//--------------------- .text._ZN43_GLOBAL__N__9ae7fba5_10_SoftMax_cu_9f978f6321softmax_warp_backwardIfffLi3ELb0ELb1EEEvPT0_PKT_S5_iiiPKb --------------------------
	.section	.text._ZN43_GLOBAL__N__9ae7fba5_10_SoftMax_cu_9f978f6321softmax_warp_backwardIfffLi3ELb0ELb1EEEvPT0_PKT_S5_iiiPKb,"ax",@progbits
	.align	128
.text._ZN43_GLOBAL__N__9ae7fba5_10_SoftMax_cu_9f978f6321softmax_warp_backwardIfffLi3ELb0ELb1EEEvPT0_PKT_S5_iiiPKb:
        .type           _ZN43_GLOBAL__N__9ae7fba5_10_SoftMax_cu_9f978f6321softmax_warp_backwardIfffLi3ELb0ELb1EEEvPT0_PKT_S5_iiiPKb,@function
        .size           _ZN43_GLOBAL__N__9ae7fba5_10_SoftMax_cu_9f978f6321softmax_warp_backwardIfffLi3ELb0ELb1EEEvPT0_PKT_S5_iiiPKb,(.L_x_11665 - _ZN43_GLOBAL__N__9ae7fba5_10_SoftMax_cu_9f978f6321softmax_warp_backwardIfffLi3ELb0ELb1EEEvPT0_PKT_S5_iiiPKb)
        .other          _ZN43_GLOBAL__N__9ae7fba5_10_SoftMax_cu_9f978f6321softmax_warp_backwardIfffLi3ELb0ELb1EEEvPT0_PKT_S5_iiiPKb,@"STO_CUDA_ENTRY STV_DEFAULT"
_ZN43_GLOBAL__N__9ae7fba5_10_SoftMax_cu_9f978f6321softmax_warp_backwardIfffLi3ELb0ELb1EEEvPT0_PKT_S5_iiiPKb:
        /* <DEDUP_REMOVED lines=15> */
[----:B--2---:R-:W-:Y:S02]  /*00f0*/  SEL R2, R14, RZ, P0 ;  /* 0x000000ff0e027207 */ /* 0x004fe40000000000 */
[----:B------:R-:W-:Y:S02]  /*0100*/  ISETP.GT.AND P0, PT, R22, 0x1, PT ;  /* 0x000000011600780c */ /* 0x000fe40003f04270 */
[----:B------:R-:W-:Y:S02]  /*0110*/  ISETP.GE.AND P1, PT, R13, R2, PT ;  /* 0x000000020d00720c */ /* 0x000fe40003f26270 */
[----:B------:R-:W-:-:S02]  /*0120*/  SEL R2, R14, RZ, P0 ;  /* 0x000000ff0e027207 */ /* 0x000fc40000000000 */
[----:B------:R-:W-:Y:S02]  /*0130*/  SHF.R.S32.HI R11, RZ, 0x1f, R12 ;  /* 0x0000001fff0b7819 */ /* 0x000fe4000001140c */
[----:B------:R-:W-:Y:S02]  /*0140*/  ISETP.GE.AND P2, PT, R13, R2, PT ;  /* 0x000000020d00720c */ /* 0x000fe40003f46270 */
[----:B------:R-:W-:-:S04]  /*0150*/  IADD3 R20, P0, R12, UR4, RZ ;  /* 0x000000040c147c10 */ /* 0x000fc8000ff1e0ff */
[----:B------:R-:W-:Y:S01]  /*0160*/  IADD3.X R21, R11, UR5, RZ, P0, !PT ;  /* 0x000000050b157c10 */ /* 0x000fe200087fe4ff */
[----:B------:R-:W0:Y:S01]  /*0170*/  @!P1 LDC.64 R6, c[0x0][0x218] ;  /* 0x00008600ff069b82 */ /* 0x000e220000000a00 */
[C---:B------:R-:W-:Y:S01]  /*0180*/  @!P1 IMAD.SHL.U32 R17, R12.reuse, 0x4, RZ ;  /* 0x000000040c119824 */ /* 0x040fe200078e00ff */
[C---:B------:R-:W-:Y:S01]  /*0190*/  @!P1 SHF.L.U64.HI R16, R12.reuse, 0x2, R11 ;  /* 0x000000020c109819 */ /* 0x040fe2000001020b */
[----:B------:R-:W-:Y:S01]  /*01a0*/  IMAD.MOV.U32 R10, RZ, RZ, RZ ;  /* 0x000000ffff0a7224 */ /* 0x000fe200078e00ff */
[----:B------:R-:W-:Y:S02]  /*01b0*/  ULDC.64 UR4, c[0x0][0x208] ;  /* 0x0000820000047ab9 */ /* 0x000fe40000000a00 */
[----:B------:R1:W2:Y:S01]  /*01c0*/  LDG.E.U8 R23, desc[UR4][R20.64] ;  /* 0x0000000414177981 */ /* 0x0002a2000c1e1100 */
[----:B------:R-:W-:Y:S01]  /*01d0*/  @!P2 IADD3 R15, P3, R12, R14, RZ ;  /* 0x0000000e0c0fa210 */ /* 0x000fe20007f7e0ff */
[----:B------:R-:W3:Y:S03]  /*01e0*/  @!P2 LDC.64 R4, c[0x0][0x218] ;  /* 0x00008600ff04ab82 */ /* 0x000ee60000000a00 */
[----:B------:R-:W-:-:S02]  /*01f0*/  @!P2 LEA.HI.X.SX32 R18, R14, R11, 0x1, P3 ;  /* 0x0000000b0e12a211 */ /* 0x000fc400018f0eff */
[----:B0-----:R-:W-:-:S05]  /*0200*/  @!P1 IADD3 R6, P0, R17, R6, RZ ;  /* 0x0000000611069210 */ /* 0x001fca0007f1e0ff */
[----:B------:R-:W-:-:S05]  /*0210*/  @!P1 IMAD.X R7, R16, 0x1, R7, P0 ;  /* 0x0000000110079824 */ /* 0x000fca00000e0607 */
[----:B------:R-:W4:Y:S01]  /*0220*/  @!P1 LDG.E R10, desc[UR4][R6.64] ;  /* 0x00000004060a9981 */ /* 0x000f22000c1e1900 */
[C---:B------:R-:W-:Y:S01]  /*0230*/  @!P2 SHF.L.U64.HI R18, R15.reuse, 0x2, R18 ;  /* 0x000000020f12a819 */ /* 0x040fe20000010212 */
[----:B------:R-:W-:Y:S01]  /*0240*/  @!P2 IMAD.SHL.U32 R15, R15, 0x4, RZ ;  /* 0x000000040f0fa824 */ /* 0x000fe200078e00ff */
[----:B------:R-:W-:Y:S02]  /*0250*/  SHF.R.S32.HI R0, RZ, 0x1f, R14 ;  /* 0x0000001fff007819 */ /* 0x000fe4000001140e */
[----:B------:R-:W-:Y:S02]  /*0260*/  IADD3 R2, P3, R20, R14, RZ ;  /* 0x0000000e14027210 */ /* 0x000fe40007f7e0ff */
[----:B---3--:R-:W-:Y:S01]  /*0270*/  @!P2 IADD3 R8, P0, R15, R4, RZ ;  /* 0x000000040f08a210 */ /* 0x008fe20007f1e0ff */
[----:B-1----:R-:W-:Y:S02]  /*0280*/  @P2 IMAD.MOV.U32 R20, RZ, RZ, RZ ;  /* 0x000000ffff142224 */ /* 0x002fe400078e00ff */
[----:B------:R-:W-:-:S02]  /*0290*/  IMAD.X R3, R0, 0x1, R21, P3 ;  /* 0x0000000100037824 */ /* 0x000fc400018e0615 */
[----:B------:R-:W-:-:S03]  /*02a0*/  @!P2 IMAD.X R9, R18, 0x1, R5, P0 ;  /* 0x000000011209a824 */ /* 0x000fc600000e0605 */
[----:B------:R-:W3:Y:S04]  /*02b0*/  LDG.E.U8 R5, desc[UR4][R2.64] ;  /* 0x0000000402057981 */ /* 0x000ee8000c1e1100 */
[----:B------:R-:W3:Y:S01]  /*02c0*/  @!P2 LDG.E R20, desc[UR4][R8.64] ;  /* 0x000000040814a981 */ /* 0x000ee2000c1e1900 */
[----:B--2---:R-:W-:Y:S01]  /*02d0*/  ISETP.NE.AND P0, PT, R23, RZ, PT ;  /* 0x000000ff1700720c */ /* 0x004fe20003f05270 */
[----:B----4-:R-:W-:-:S05]  /*02e0*/  FADD.FTZ R4, RZ, R10 ;  /* 0x0000000aff047221 */ /* 0x010fca0000010000 */
[----:B------:R-:W-:-:S05]  /*02f0*/  FSEL R21, R4, RZ, !P0 ;  /* 0x000000ff04157208 */ /* 0x000fca0004000000 */
[----:B------:R-:W0:Y:S01]  /*0300*/  SHFL.BFLY PT, R6, R21, 0x4, 0x181f ;  /* 0x0c981f0015067f89 */ /* 0x000e2200000e0000 */
[----:B---3--:R-:W-:Y:S01]  /*0310*/  ISETP.NE.AND P3, PT, R5, RZ, PT ;  /* 0x000000ff0500720c */ /* 0x008fe20003f65270 */
[----:B------:R-:W-:-:S05]  /*0320*/  FADD.FTZ R4, RZ, R20 ;  /* 0x00000014ff047221 */ /* 0x000fca0000010000 */
[----:B------:R-:W-:Y:S02]  /*0330*/  FSEL R23, R4, RZ, !P3 ;  /* 0x000000ff04177208 */ /* 0x000fe40005800000 */
[----:B------:R-:W1:Y:S01]  /*0340*/  @!P1 LDC.64 R4, c[0x0][0x220] ;  /* 0x00008800ff049b82 */ /* 0x000e620000000a00 */
[----:B0-----:R-:W-:-:S07]  /*0350*/  FADD.FTZ R24, R21, R6 ;  /* 0x0000000615187221 */ /* 0x001fce0000010000 */
[----:B------:R-:W0:Y:S01]  /*0360*/  @!P2 LDC.64 R6, c[0x0][0x220] ;  /* 0x00008800ff06ab82 */ /* 0x000e220000000a00 */
[----:B-1----:R-:W-:Y:S01]  /*0370*/  @!P1 IADD3 R4, P4, R17, R4, RZ ;  /* 0x0000000411049210 */ /* 0x002fe20007f9e0ff */
[----:B------:R-:W-:-:S04]  /*0380*/  IMAD.MOV.U32 R17, RZ, RZ, RZ ;  /* 0x000000ffff117224 */ /* 0x000fc800078e00ff */
[----:B------:R-:W-:Y:S01]  /*0390*/  @!P1 IMAD.X R5, R16, 0x1, R5, P4 ;  /* 0x0000000110059824 */ /* 0x000fe200020e0605 */
[----:B0-----:R-:W-:Y:S01]  /*03a0*/  @!P2 IADD3 R6, P5, R15, R6, RZ ;  /* 0x000000060f06a210 */ /* 0x001fe20007fbe0ff */
[----:B------:R-:W-:-:S03]  /*03b0*/  @P2 IMAD.MOV.U32 R15, RZ, RZ, RZ ;  /* 0x000000ffff0f2224 */ /* 0x000fc600078e00ff */
[----:B------:R0:W5:Y:S01]  /*03c0*/  @!P1 LDG.E R17, desc[UR4][R4.64] ;  /* 0x0000000404119981 */ /* 0x000162000c1e1900 */
        /* <DEDUP_REMOVED lines=17> */
[----:B------:R-:W0:Y:S01]  /*04e0*/  LDC.64 R4, c[0x0][0x210] ;  /* 0x00008400ff047b82 */ /* 0x000e220000000a00 */
[----:B-----5:R-:W-:Y:S01]  /*04f0*/  @!P0 FFMA.FTZ R17, R25, -R17, R10 ;  /* 0x8000001119118223 */ /* 0x020fe2000001000a */
[----:B0-----:R-:W-:-:S05]  /*0500*/  IMAD.WIDE R4, R12, 0x4, R4 ;  /* 0x000000040c047825 */ /* 0x001fca00078e0204 */
[----:B------:R0:W-:Y:S04]  /*0510*/  @P0 STG.E desc[UR4][R4.64], RZ ;  /* 0x000000ff04000986 */ /* 0x0001e8000c101904 */
[----:B------:R0:W-:Y:S02]  /*0520*/  @!P0 STG.E desc[UR4][R4.64], R17 ;  /* 0x0000001104008986 */ /* 0x0001e4000c101904 */
.L_x_434:
[----:B------:R-:W-:Y:S05]  /*0530*/  BSYNC B0 ;  /* 0x0000000000007941 */ /* 0x000fea0003800000 */
.L_x_433:
[----:B------:R-:W-:Y:S05]  /*0540*/  @!P1 EXIT ;  /* 0x000000000000994d */ /* 0x000fea0003800000 */
[----:B------:R-:W-:Y:S05]  /*0550*/  @P2 EXIT ;  /* 0x000000000000294d */ /* 0x000fea0003800000 */
[----:B------:R-:W2:Y:S01]  /*0560*/  LDG.E.U8 R2, desc[UR4][R2.64] ;  /* 0x0000000402027981 */ /* 0x000ea2000c1e1100 */
[----:B------:R-:W-:Y:S01]  /*0570*/  IADD3 R12, P1, R12, R14, RZ ;  /* 0x0000000e0c0c7210 */ /* 0x000fe20007f3e0ff */
[----:B------:R-:W-:Y:S01]  /*0580*/  ULDC.64 UR6, c[0x0][0x210] ;  /* 0x0000840000067ab9 */ /* 0x000fe20000000a00 */
[----:B-1----:R-:W-:-:S03]  /*0590*/  FADD.FTZ R9, R9, R8 ;  /* 0x0000000809097221 */ /* 0x002fc60000010000 */
[----:B------:R-:W-:Y:S01]  /*05a0*/  IMAD.X R11, R11, 0x1, R0, P1 ;  /* 0x000000010b0b7824 */ /* 0x000fe200008e0600 */
[----:B0-----:R-:W-:-:S04]  /*05b0*/  LEA R4, P1, R12, UR6, 0x2 ;  /* 0x000000060c047c11 */ /* 0x001fc8000f8210ff */
[----:B------:R-:W-:Y:S02]  /*05c0*/  LEA.HI.X R5, R12, UR7, R11, 0x2, P1 ;  /* 0x000000070c057c11 */ /* 0x000fe400088f140b */
[----:B--2---:R-:W-:-:S13]  /*05d0*/  ISETP.NE.AND P0, PT, R2, RZ, PT ;  /* 0x000000ff0200720c */ /* 0x004fda0003f05270 */
[----:B------:R0:W-:Y:S01]  /*05e0*/  @P0 STG.E desc[UR4][R4.64], RZ ;  /* 0x000000ff04000986 */ /* 0x0001e2000c101904 */
[----:B------:R-:W-:Y:S05]  /*05f0*/  @P0 EXIT ;  /* 0x000000000000094d */ /* 0x000fea0003800000 */
[----:B-----5:R-:W-:-:S05]  /*0600*/  FFMA.FTZ R15, R9, -R15, R20 ;  /* 0x8000000f090f7223 */ /* 0x020fca0000010014 */
[----:B------:R-:W-:Y:S01]  /*0610*/  STG.E desc[UR4][R4.64], R15 ;  /* 0x0000000f04007986 */ /* 0x000fe2000c101904 */
[----:B------:R-:W-:Y:S05]  /*0620*/  EXIT ;  /* 0x000000000000794d */ /* 0x000fea0003800000 */
.L_x_435:
        /* <DEDUP_REMOVED lines=13> */
.L_x_11665:


//--------------------- .text._ZN43_GLOBAL__N__9ae7fba5_10_SoftMax_cu_9f978f6321softmax_warp_backwardIfffLi2ELb0ELb1EEEvPT0_PKT_S5_iiiPKb --------------------------
	.section	.text._ZN43_GLOBAL__N__9ae7fba5_10_SoftMax_cu_9f978f6321softmax_warp_backwardIfffLi2ELb0ELb1EEEvPT0_PKT_S5_iiiPKb,"ax",@progbits
	.align	128
.text._ZN43_GLOBAL__N__9ae7fba5_10_SoftMax_cu_9f978f6321softmax_warp_backwardIfffLi2ELb0ELb1EEEvPT0_PKT_S5_iiiPKb:
        .type           _ZN43_GLOBAL__N__9ae7fba5_10_SoftMax_cu_9f978f6321softmax_warp_backwardIfffLi2ELb0ELb1EEEvPT0_PKT_S5_iiiPKb,@function
        .size           _ZN43_GLOBAL__N__9ae7fba5_10_SoftMax_cu_9f978f6321softmax_warp_backwardIfffLi2ELb0ELb1EEEvPT0_PKT_S5_iiiPKb,(.L_x_11666 - _ZN43_GLOBAL__N__9ae7fba5_10_SoftMax_cu_9f978f6321softmax_warp_backwardIfffLi2ELb0ELb1EEEvPT0_PKT_S5_iiiPKb)
        .other          _ZN43_GLOBAL__N__9ae7fba5_10_SoftMax_cu_9f978f6321softmax_warp_backwardIfffLi2ELb0ELb1EEEvPT0_PKT_S5_iiiPKb,@"STO_CUDA_ENTRY STV_DEFAULT"
_ZN43_GLOBAL__N__9ae7fba5_10_SoftMax_cu_9f978f6321softmax_warp_backwardIfffLi2ELb0ELb1EEEvPT0_PKT_S5_iiiPKb:
        /* <DEDUP_REMOVED lines=27> */
[----:B------:R-:W-:Y:S01]  /*01b0*/  SHF.R.S32.HI R0, RZ, 0x1f, R14 ;  /* 0x0000001fff007819 */ /* 0x000fe2000001140e */
[----:B------:R-:W-:Y:S01]  /*01c0*/  ULDC.64 UR4, c[0x0][0x208] ;  /* 0x0000820000047ab9 */ /* 0x000fe20000000a00 */
[----:B------:R-:W-:Y:S01]  /*01d0*/  @!P2 IADD3 R15, P3, R12, R14, RZ ;  /* 0x0000000e0c0fa210 */ /* 0x000fe20007f7e0ff */
[----:B------:R1:W2:Y:S01]  /*01e0*/  LDG.E.U8 R23, desc[UR4][R20.64] ;  /* 0x0000000414177981 */ /* 0x0002a2000c1e1100 */
[----:B------:R-:W3:Y:S02]  /*01f0*/  @!P2 LDC.64 R4, c[0x0][0x218] ;  /* 0x00008600ff04ab82 */ /* 0x000ee40000000a00 */
[----:B------:R-:W-:-:S02]  /*0200*/  @!P2 LEA.HI.X.SX32 R18, R14, R11, 0x1, P3 ;  /* 0x0000000b0e12a211 */ /* 0x000fc400018f0eff */
[----:B------:R-:W-:Y:S02]  /*0210*/  IADD3 R2, P3, R20, R14, RZ ;  /* 0x0000000e14027210 */ /* 0x000fe40007f7e0ff */
[C---:B------:R-:W-:Y:S01]  /*0220*/  @!P2 SHF.L.U64.HI R18, R15.reuse, 0x2, R18 ;  /* 0x000000020f12a819 */ /* 0x040fe20000010212 */
[----:B------:R-:W-:Y:S01]  /*0230*/  @!P2 IMAD.SHL.U32 R15, R15, 0x4, RZ ;  /* 0x000000040f0fa824 */ /* 0x000fe200078e00ff */
[----:B0-----:R-:W-:-:S05]  /*0240*/  @!P1 IADD3 R6, P0, R17, R6, RZ ;  /* 0x0000000611069210 */ /* 0x001fca0007f1e0ff */
[----:B------:R-:W-:Y:S02]  /*0250*/  @!P1 IMAD.X R7, R16, 0x1, R7, P0 ;  /* 0x0000000110079824 */ /* 0x000fe400000e0607 */
[----:B------:R-:W-:Y:S01]  /*0260*/  IMAD.X R3, R0, 0x1, R21, P3 ;  /* 0x0000000100037824 */ /* 0x000fe200018e0615 */
[C---:B---3--:R-:W-:Y:S02]  /*0270*/  @!P2 IADD3 R8, P0, R15.reuse, R4, RZ ;  /* 0x000000040f08a210 */ /* 0x048fe40007f1e0ff */
[----:B------:R0:W3:Y:S03]  /*0280*/  @!P1 LDG.E R10, desc[UR4][R6.64] ;  /* 0x00000004060a9981 */ /* 0x0000e6000c1e1900 */
[----:B------:R-:W-:Y:S02]  /*0290*/  @!P2 IMAD.X R9, R18, 0x1, R5, P0 ;  /* 0x000000011209a824 */ /* 0x000fe400000e0605 */
[----:B------:R-:W4:Y:S01]  /*02a0*/  LDG.E.U8 R5, desc[UR4][R2.64] ;  /* 0x0000000402057981 */ /* 0x000f22000c1e1100 */
[----:B-1----:R-:W-:Y:S01]  /*02b0*/  @P2 IMAD.MOV.U32 R20, RZ, RZ, RZ ;  /* 0x000000ffff142224 */ /* 0x002fe200078e00ff */
[----:B0-----:R-:W0:Y:S05]  /*02c0*/  @!P2 LDC.64 R6, c[0x0][0x220] ;  /* 0x00008800ff06ab82 */ /* 0x001e2a0000000a00 */
[----:B------:R-:W4:Y:S01]  /*02d0*/  @!P2 LDG.E R20, desc[UR4][R8.64] ;  /* 0x000000040814a981 */ /* 0x000f22000c1e1900 */
[----:B------:R-:W-:Y:S01]  /*02e0*/  @P2 IMAD.MOV.U32 R9, RZ, RZ, RZ ;  /* 0x000000ffff092224 */ /* 0x000fe200078e00ff */
[----:B0-----:R-:W-:Y:S01]  /*02f0*/  @!P2 IADD3 R6, P5, R15, R6, RZ ;  /* 0x000000060f06a210 */ /* 0x001fe20007fbe0ff */
[----:B------:R-:W-:-:S04]  /*0300*/  IMAD.MOV.U32 R15, RZ, RZ, RZ ;  /* 0x000000ffff0f7224 */ /* 0x000fc800078e00ff */
[----:B------:R-:W-:-:S05]  /*0310*/  @!P2 IMAD.X R7, R18, 0x1, R7, P5 ;  /* 0x000000011207a824 */ /* 0x000fca00028e0607 */
[----:B------:R0:W5:Y:S01]  /*0320*/  @!P2 LDG.E R9, desc[UR4][R6.64] ;  /* 0x000000040609a981 */ /* 0x000162000c1e1900 */
[----:B--2---:R-:W-:Y:S01]  /*0330*/  ISETP.NE.AND P0, PT, R23, RZ, PT ;  /* 0x000000ff1700720c */ /* 0x004fe20003f05270 */
[----:B---3--:R-:W-:-:S05]  /*0340*/  FADD.FTZ R4, RZ, R10 ;  /* 0x0000000aff047221 */ /* 0x008fca0000010000 */
[----:B------:R-:W-:Y:S02]  /*0350*/  FSEL R23, R4, RZ, !P0 ;  /* 0x000000ff04177208 */ /* 0x000fe40004000000 */
[----:B----4-:R-:W-:Y:S02]  /*0360*/  ISETP.NE.AND P3, PT, R5, RZ, PT ;  /* 0x000000ff0500720c */ /* 0x010fe40003f65270 */
[----:B------:R-:W1:Y:S02]  /*0370*/  @!P1 LDC.64 R4, c[0x0][0x220] ;  /* 0x00008800ff049b82 */ /* 0x000e640000000a00 */
[----:B-1----:R-:W-:-:S05]  /*0380*/  @!P1 IADD3 R4, P4, R17, R4, RZ ;  /* 0x0000000411049210 */ /* 0x002fca0007f9e0ff */
[----:B------:R-:W-:-:S05]  /*0390*/  @!P1 IMAD.X R5, R16, 0x1, R5, P4 ;  /* 0x0000000110059824 */ /* 0x000fca00020e0605 */
[----:B------:R0:W5:Y:S01]  /*03a0*/  @!P1 LDG.E R15, desc[UR4][R4.64] ;  /* 0x00000004040f9981 */ /* 0x000162000c1e1900 */
[----:B------:R-:W-:-:S05]  /*03b0*/  FADD.FTZ R21, RZ, R20 ;  /* 0x00000014ff157221 */ /* 0x000fca0000010000 */
[----:B------:R-:W-:Y:S01]  /*03c0*/  FSEL R21, R21, RZ, !P3 ;  /* 0x000000ff15157208 */ /* 0x000fe20005800000 */
[----:B------:R-:W1:Y:S04]  /*03d0*/  SHFL.BFLY PT, R26, R23, 0x2, 0x1c1f ;  /* 0x0c5c1f00171a7f89 */ /* 0x000e6800000e0000 */
[----:B------:R-:W2:Y:S01]  /*03e0*/  SHFL.BFLY PT, R24, R21, 0x2, 0x1c1f ;  /* 0x0c5c1f0015187f89 */ /* 0x000ea200000e0000 */
[----:B------:R-:W-:Y:S01]  /*03f0*/  ISETP.GE.AND P3, PT, R22, 0x1, PT ;  /* 0x000000011600780c */ /* 0x000fe20003f66270 */
[----:B-1----:R-:W-:Y:S01]  /*0400*/  FADD.FTZ R26, R23, R26 ;  /* 0x0000001a171a7221 */ /* 0x002fe20000010000 */
[----:B--2---:R-:W-:-:S04]  /*0410*/  FADD.FTZ R24, R21, R24 ;  /* 0x0000001815187221 */ /* 0x004fc80000010000 */
[----:B------:R0:W1:Y:S04]  /*0420*/  SHFL.BFLY PT, R17, R26, 0x1, 0x1c1f ;  /* 0x0c3c1f001a117f89 */ /* 0x00006800000e0000 */
[----:B------:R0:W2:Y:S03]  /*0430*/  SHFL.BFLY PT, R21, R24, 0x1, 0x1c1f ;  /* 0x0c3c1f0018157f89 */ /* 0x0000a600000e0000 */
[----:B------:R-:W-:Y:S05]  /*0440*/  @!P3 EXIT ;  /* 0x000000000000b94d */ /* 0x000fea0003800000 */
[----:B------:R-:W-:Y:S01]  /*0450*/  ISETP.GE.AND P2, PT, R13, R14, PT ;  /* 0x0000000e0d00720c */ /* 0x000fe20003f46270 */
[----:B------:R-:W-:Y:S01]  /*0460*/  BSSY B0, `(.L_x_436) ;  /* 0x0000009000007945 */ /* 0x000fe20003800000 */
[----:B------:R-:W-:Y:S01]  /*0470*/  ISETP.GE.AND P1, PT, R19, 0x2, PT ;  /* 0x000000021300780c */ /* 0x000fe20003f26270 */
[----:B-1----:R-:W-:-:S10]  /*0480*/  FADD.FTZ R17, R26, R17 ;  /* 0x000000111a117221 */ /* 0x002fd40000010000 */
[----:B------:R-:W-:Y:S05]  /*0490*/  @P2 BRA `(.L_x_437) ;  /* 0x0000000000142947 */ /* 0x000fea0003800000 */
[----:B0-----:R-:W0:Y:S01]  /*04a0*/  LDC.64 R4, c[0x0][0x210] ;  /* 0x00008400ff047b82 */ /* 0x001e220000000a00 */
[----:B-----5:R-:W-:Y:S01]  /*04b0*/  @!P0 FFMA.FTZ R15, R17, -R15, R10 ;  /* 0x8000000f110f8223 */ /* 0x020fe2000001000a */
[----:B0-----:R-:W-:-:S05]  /*04c0*/  IMAD.WIDE R4, R12, 0x4, R4 ;  /* 0x000000040c047825 */ /* 0x001fca00078e0204 */
[----:B------:R1:W-:Y:S04]  /*04d0*/  @P0 STG.E desc[UR4][R4.64], RZ ;  /* 0x000000ff04000986 */ /* 0x0003e8000c101904 */
[----:B------:R1:W-:Y:S02]  /*04e0*/  @!P0 STG.E desc[UR4][R4.64], R15 ;  /* 0x0000000f04008986 */ /* 0x0003e4000c101904 */
.L_x_437:
[----:B------:R-:W-:Y:S05]  /*04f0*/  BSYNC B0 ;  /* 0x0000000000007941 */ /* 0x000fea0003800000 */
.L_x_436:
[----:B------:R-:W-:Y:S05]  /*0500*/  @!P1 EXIT ;  /* 0x000000000000994d */ /* 0x000fea0003800000 */
[----:B------:R-:W-:Y:S05]  /*0510*/  @P2 EXIT ;  /* 0x000000000000294d */ /* 0x000fea0003800000 */
[----:B------:R-:W3:Y:S01]  /*0520*/  LDG.E.U8 R2, desc[UR4][R2.64] ;  /* 0x0000000402027981 */ /* 0x000ee2000c1e1100 */
[----:B------:R-:W-:Y:S01]  /*0530*/  IADD3 R12, P1, R12, R14, RZ ;  /* 0x0000000e0c0c7210 */ /* 0x000fe20007f3e0ff */
[----:B------:R-:W-:Y:S01]  /*0540*/  ULDC.64 UR6, c[0x0][0x210] ;  /* 0x0000840000067ab9 */ /* 0x000fe20000000a00 */
[----:B--2---:R-:W-:-:S03]  /*0550*/  FADD.FTZ R21, R24, R21 ;  /* 0x0000001518157221 */ /* 0x004fc60000010000 */
[----:B------:R-:W-:Y:S01]  /*0560*/  IMAD.X R11, R11, 0x1, R0, P1 ;  /* 0x000000010b0b7824 */ /* 0x000fe200008e0600 */
[----:B01----:R-:W-:-:S04]  /*0570*/  LEA R4, P1, R12, UR6, 0x2 ;  /* 0x000000060c047c11 */ /* 0x003fc8000f8210ff */
[----:B------:R-:W-:Y:S02]  /*0580*/  LEA.HI.X R5, R12, UR7, R11, 0x2, P1 ;  /* 0x000000070c057c11 */ /* 0x000fe400088f140b */
[----:B---3--:R-:W-:-:S13]  /*0590*/  ISETP.NE.AND P0, PT, R2, RZ, PT ;  /* 0x000000ff0200720c */ /* 0x008fda0003f05270 */
[----:B------:R0:W-:Y:S01]  /*05a0*/  @P0 STG.E desc[UR4][R4.64], RZ ;  /* 0x000000ff04000986 */ /* 0x0001e2000c101904 */
[----:B------:R-:W-:Y:S05]  /*05b0*/  @P0 EXIT ;  /* 0x000000000000094d */ /* 0x000fea0003800000 */
[----:B-----5:R-:W-:-:S05]  /*05c0*/  FFMA.FTZ R9, R21, -R9, R20 ;  /* 0x8000000915097223 */ /* 0x020fca0000010014 */
[----:B------:R-:W-:Y:S01]  /*05d0*/  STG.E desc[UR4][R4.64], R9 ;  /* 0x0000000904007986 */ /* 0x000fe2000c101904 */
[----:B------:R-:W-:Y:S05]  /*05e0*/  EXIT ;  /* 0x000000000000794d */ /* 0x000fea0003800000 */
.L_x_438:
        /* <DEDUP_REMOVED lines=9> */
.L_x_11666:


//--------------------- .text._ZN43_GLOBAL__N__9ae7fba5_10_SoftMax_cu_9f978f6321softmax_warp_backwardIfffLi1ELb0ELb1EEEvPT0_PKT_S5_iiiPKb --------------------------
	.section	.text._ZN43_GLOBAL__N__9ae7fba5_10_SoftMax_cu_9f978f6321softmax_warp_backwardIfffLi1ELb0ELb1EEEvPT0_PKT_S5_iiiPKb,"ax",@progbits
	.align	128
.text._ZN43_GLOBAL__N__9ae7fba5_10_SoftMax_cu_9f978f6321softmax_warp_backwardIfffLi1ELb0ELb1EEEvPT0_PKT_S5_iiiPKb:
        .type           _ZN43_GLOBAL__N__9ae7fba5_10_SoftMax_cu_9f978f6321softmax_warp_backwardIfffLi1ELb0ELb1EEEvPT0_PKT_S5_iiiPKb,@function
        .size           _ZN43_GLOBAL__N__9ae7fba5_10_SoftMax_cu_9f978f6321softmax_warp_backwardIfffLi1ELb0ELb1EEEvPT0_PKT_S5_iiiPKb,(.L_x_11667 - _ZN43_GLOBAL__N__9ae7fba5_10_SoftMax_cu_9f978f6321softmax_warp_backwardIfffLi1ELb0ELb1EEEvPT0_PKT_S5_iiiPKb)
        .other          _ZN43_GLOBAL__N__9ae7fba5_10_SoftMax_cu_9f978f6321softmax_warp_backwardIfffLi1ELb0ELb1EEEvPT0_PKT_S5_iiiPKb,@"STO_CUDA_ENTRY STV_DEFAULT"
_ZN43_GLOBAL__N__9ae7fba5_10_SoftMax_cu_9f978f6321softmax_warp_backwardIfffLi1ELb0ELb1EEEvPT0_PKT_S5_iiiPKb:
[----:B------:R-:W-:Y:S01]  /*0000*/  LDC R1, c[0x0][0x28] ;  /* 0x00000a00ff017b82 */ /* 0x000fe20000000800 */
[----:B------:R-:W0:Y:S07]  /*0010*/  S2R R3, SR_TID.Y ;  /* 0x0000000000037919 */ /* 0x000e2e0000002200 */
[----:B------:R-:W0:Y:S01]  /*0020*/  S2UR UR4, SR_CTAID.X ;  /* 0x00000000000479c3 */ /* 0x000e220000002500 */
[----:B------:R-:W1:Y:S07]  /*0030*/  S2R R2, SR_TID.X ;  /* 0x0000000000027919 */ /* 0x000e6e0000002100 */
        /* <DEDUP_REMOVED lines=17> */
[C---:B------:R-:W-:Y:S02]  /*0150*/  IADD3 R8, P0, R12.reuse, UR4, RZ ;  /* 0x000000040c087c10 */ /* 0x040fe4000ff1e0ff */
[----:B------:R-:W-:-:S02]  /*0160*/  IADD3 R14, P1, R12, R13, RZ ;  /* 0x0000000d0c0e7210 */ /* 0x000fc40007f3e0ff */
[----:B------:R-:W-:Y:S01]  /*0170*/  IADD3.X R9, R15, UR5, RZ, P0, !PT ;  /* 0x000000050f097c10 */ /* 0x000fe200087fe4ff */
[----:B------:R-:W0:Y:S01]  /*0180*/  @!P2 LDC.64 R4, c[0x0][0x218] ;  /* 0x00008600ff04ab82 */ /* 0x000e220000000a00 */
[----:B------:R-:W-:Y:S01]  /*0190*/  SHF.R.S32.HI R17, RZ, 0x1f, R13 ;  /* 0x0000001fff117819 */ /* 0x000fe2000001140d */
[C---:B------:R-:W-:Y:S01]  /*01a0*/  @!P2 IMAD.SHL.U32 R21, R12.reuse, 0x4, RZ ;  /* 0x000000040c15a824 */ /* 0x040fe200078e00ff */
[----:B------:R-:W-:Y:S01]  /*01b0*/  @!P2 SHF.L.U64.HI R20, R12, 0x2, R15 ;  /* 0x000000020c14a819 */ /* 0x000fe2000001020f */
[----:B------:R-:W-:-:S04]  /*01c0*/  ULDC.64 UR4, c[0x0][0x208] ;  /* 0x0000820000047ab9 */ /* 0x000fc80000000a00 */
[----:B------:R-:W1:Y:S01]  /*01d0*/  @!P3 LDC.64 R6, c[0x0][0x218] ;  /* 0x00008600ff06bb82 */ /* 0x000e620000000a00 */
[----:B------:R-:W-:Y:S01]  /*01e0*/  @!P3 LEA.HI.X.SX32 R3, R13, R15, 0x1, P1 ;  /* 0x0000000f0d03b211 */ /* 0x000fe200008f0eff */
[----:B------:R2:W3:Y:S01]  /*01f0*/  LDG.E.U8 R25, desc[UR4][R8.64] ;  /* 0x0000000408197981 */ /* 0x0004e2000c1e1100 */
[----:B------:R-:W-:Y:S02]  /*0200*/  IADD3 R2, P4, R8, R13, RZ ;  /* 0x0000000d08027210 */ /* 0x000fe40007f9e0ff */
[----:B------:R-:W-:-:S03]  /*0210*/  @!P3 SHF.L.U64.HI R18, R14, 0x2, R3 ;  /* 0x000000020e12b819 */ /* 0x000fc60000010203 */
[----:B------:R-:W-:Y:S01]  /*0220*/  IMAD.X R3, R17, 0x1, R9, P4 ;  /* 0x0000000111037824 */ /* 0x000fe200020e0609 */
[----:B------:R-:W4:Y:S01]  /*0230*/  @!P3 LDC.64 R10, c[0x0][0x220] ;  /* 0x00008800ff0abb82 */ /* 0x000f220000000a00 */
[----:B------:R-:W-:Y:S02]  /*0240*/  @!P3 IMAD.SHL.U32 R19, R14, 0x4, RZ ;  /* 0x000000040e13b824 */ /* 0x000fe400078e00ff */
[----:B------:R-:W-:Y:S01]  /*0250*/  IMAD.MOV.U32 R16, RZ, RZ, RZ ;  /* 0x000000ffff107224 */ /* 0x000fe200078e00ff */
[----:B------:R-:W3:Y:S01]  /*0260*/  LDG.E.U8 R26, desc[UR4][R2.64] ;  /* 0x00000004021a7981 */ /* 0x000ee2000c1e1100 */
[----:B0-----:R-:W-:-:S03]  /*0270*/  @!P2 IADD3 R4, P0, R21, R4, RZ ;  /* 0x000000041504a210 */ /* 0x001fc60007f1e0ff */
[----:B--2---:R-:W0:Y:S02]  /*0280*/  @!P2 LDC.64 R8, c[0x0][0x220] ;  /* 0x00008800ff08ab82 */ /* 0x004e240000000a00 */
[----:B------:R-:W-:Y:S01]  /*0290*/  @!P2 IMAD.X R5, R20, 0x1, R5, P0 ;  /* 0x000000011405a824 */ /* 0x000fe200000e0605 */
[----:B-1----:R-:W-:Y:S01]  /*02a0*/  @!P3 IADD3 R6, P0, R19, R6, RZ ;  /* 0x000000061306b210 */ /* 0x002fe20007f1e0ff */
[----:B------:R-:W-:-:S03]  /*02b0*/  @P3 IMAD.MOV.U32 R24, RZ, RZ, RZ ;  /* 0x000000ffff183224 */ /* 0x000fc600078e00ff */
[----:B------:R1:W2:Y:S01]  /*02c0*/  @!P2 LDG.E R16, desc[UR4][R4.64] ;  /* 0x000000040410a981 */ /* 0x0002a2000c1e1900 */
[----:B------:R-:W-:-:S05]  /*02d0*/  @!P3 IMAD.X R7, R18, 0x1, R7, P0 ;  /* 0x000000011207b824 */ /* 0x000fca00000e0607 */
[----:B------:R-:W2:Y:S01]  /*02e0*/  @!P3 LDG.E R24, desc[UR4][R6.64] ;  /* 0x000000040618b981 */ /* 0x000ea2000c1e1900 */
[----:B----4-:R-:W-:Y:S01]  /*02f0*/  @!P3 IADD3 R10, P6, R19, R10, RZ ;  /* 0x0000000a130ab210 */ /* 0x010fe20007fde0ff */
[----:B------:R-:W-:Y:S01]  /*0300*/  IMAD.MOV.U32 R19, RZ, RZ, RZ ;  /* 0x000000ffff137224 */ /* 0x000fe200078e00ff */
[----:B0-----:R-:W-:Y:S01]  /*0310*/  @!P2 IADD3 R8, P5, R21, R8, RZ ;  /* 0x000000081508a210 */ /* 0x001fe20007fbe0ff */
[----:B-1----:R-:W-:Y:S02]  /*0320*/  @P3 IMAD.MOV.U32 R5, RZ, RZ, RZ ;  /* 0x000000ffff053224 */ /* 0x002fe400078e00ff */
[----:B------:R-:W-:Y:S02]  /*0330*/  @!P3 IMAD.X R11, R18, 0x1, R11, P6 ;  /* 0x00000001120bb824 */ /* 0x000fe400030e060b */
[----:B------:R-:W-:-:S03]  /*0340*/  @!P2 IMAD.X R9, R20, 0x1, R9, P5 ;  /* 0x000000011409a824 */ /* 0x000fc600028e0609 */
[----:B------:R0:W5:Y:S04]  /*0350*/  @!P3 LDG.E R5, desc[UR4][R10.64] ;  /* 0x000000040a05b981 */ /* 0x000168000c1e1900 */
[----:B------:R0:W5:Y:S01]  /*0360*/  @!P2 LDG.E R19, desc[UR4][R8.64] ;  /* 0x000000040813a981 */ /* 0x000162000c1e1900 */
[----:B------:R-:W-:Y:S02]  /*0370*/  ISETP.GE.AND P4, PT, R23, 0x1, PT ;  /* 0x000000011700780c */ /* 0x000fe40003f86270 */
[----:B---3--:R-:W-:Y:S02]  /*0380*/  ISETP.NE.AND P0, PT, R25, RZ, PT ;  /* 0x000000ff1900720c */ /* 0x008fe40003f05270 */
[----:B------:R-:W-:Y:S01]  /*0390*/  ISETP.NE.AND P5, PT, R26, RZ, PT ;  /* 0x000000ff1a00720c */ /* 0x000fe20003fa5270 */
[----:B--2---:R-:W-:Y:S01]  /*03a0*/  FADD.FTZ R27, RZ, R16 ;  /* 0x00000010ff1b7221 */ /* 0x004fe20000010000 */
[----:B------:R-:W-:-:S04]  /*03b0*/  FADD.FTZ R4, RZ, R24 ;  /* 0x00000018ff047221 */ /* 0x000fc80000010000 */
[----:B------:R-:W-:Y:S02]  /*03c0*/  FSEL R27, R27, RZ, !P0 ;  /* 0x000000ff1b1b7208 */ /* 0x000fe40004000000 */
[----:B------:R-:W-:-:S03]  /*03d0*/  FSEL R4, R4, RZ, !P5 ;  /* 0x000000ff04047208 */ /* 0x000fc60006800000 */
[----:B------:R0:W1:Y:S04]  /*03e0*/  SHFL.BFLY PT, R6, R27, 0x1, 0x1e1f ;  /* 0x0c3e1f001b067f89 */ /* 0x00006800000e0000 */
[----:B------:R0:W2:Y:S01]  /*03f0*/  SHFL.BFLY PT, R21, R4, 0x1, 0x1e1f ;  /* 0x0c3e1f0004157f89 */ /* 0x0000a200000e0000 */
[----:B------:R-:W-:Y:S05]  /*0400*/  @!P4 EXIT ;  /* 0x000000000000c94d */ /* 0x000fea0003800000 */
[----:B------:R-:W-:Y:S01]  /*0410*/  ISETP.GE.AND P3, PT, R0, R13, PT ;  /* 0x0000000d0000720c */ /* 0x000fe20003f66270 */
[----:B------:R-:W-:Y:S01]  /*0420*/  BSSY B0, `(.L_x_439) ;  /* 0x000000a000007945 */ /* 0x000fe20003800000 */
[----:B------:R-:W-:Y:S01]  /*0430*/  ISETP.GE.AND P2, PT, R22, 0x2, PT ;  /* 0x000000021600780c */ /* 0x000fe20003f46270 */
[----:B01----:R-:W-:-:S10]  /*0440*/  FADD.FTZ R27, R27, R6 ;  /* 0x000000061b1b7221 */ /* 0x003fd40000010000 */
[----:B------:R-:W-:Y:S05]  /*0450*/  @P3 BRA `(.L_x_440) ;  /* 0x0000000000183947 */ /* 0x000fea0003800000 */
[----:B------:R-:W-:Y:S01]  /*0460*/  ULDC.64 UR6, c[0x0][0x210] ;  /* 0x0000840000067ab9 */ /* 0x000fe20000000a00 */
[----:B-----5:R-:W-:Y:S01]  /*0470*/  @!P0 FFMA.FTZ R19, R27, -R19, R16 ;  /* 0x800000131b138223 */ /* 0x020fe20000010010 */
[----:B------:R-:W-:-:S04]  /*0480*/  LEA R6, P4, R12, UR6, 0x2 ;  /* 0x000000060c067c11 */ /* 0x000fc8000f8810ff */
[----:B------:R-:W-:-:S05]  /*0490*/  LEA.HI.X R7, R12, UR7, R15, 0x2, P4 ;  /* 0x000000070c077c11 */ /* 0x000fca000a0f140f */
[----:B------:R0:W-:Y:S04]  /*04a0*/  @P0 STG.E desc[UR4][R6.64], RZ ;  /* 0x000000ff06000986 */ /* 0x0001e8000c101904 */
[----:B------:R0:W-:Y:S02]  /*04b0*/  @!P0 STG.E desc[UR4][R6.64], R19 ;  /* 0x0000001306008986 */ /* 0x0001e4000c101904 */
.L_x_440:
[----:B------:R-:W-:Y:S05]  /*04c0*/  BSYNC B0 ;  /* 0x0000000000007941 */ /* 0x000fea0003800000 */
.L_x_439:
[----:B------:R-:W-:Y:S05]  /*04d0*/  @!P2 EXIT ;  /* 0x000000000000a94d */ /* 0x000fea0003800000 */
[----:B------:R-:W-:Y:S05]  /*04e0*/  @P3 EXIT ;  /* 0x000000000000394d */ /* 0x000fea0003800000 */
[----:B------:R-:W3:Y:S01]  /*04f0*/  LDG.E.U8 R2, desc[UR4][R2.64] ;  /* 0x0000000402027981 */ /* 0x000ee2000c1e1100 */
[----:B------:R-:W-:Y:S01]  /*0500*/  ULDC.64 UR6, c[0x0][0x210] ;  /* 0x0000840000067ab9 */ /* 0x000fe20000000a00 */
[----:B------:R-:W-:Y:S01]  /*0510*/  IMAD.X R15, R15, 0x1, R17, P1 ;  /* 0x000000010f0f7824 */ /* 0x000fe200008e0611 */
[----:B0-----:R-:W-:Y:S01]  /*0520*/  LEA R6, P1, R14, UR6, 0x2 ;  /* 0x000000060e067c11 */ /* 0x001fe2000f8210ff */
[----:B--2---:R-:W-:-:S03]  /*0530*/  FADD.FTZ R21, R4, R21 ;  /* 0x0000001504157221 */ /* 0x004fc60000010000 */
[----:B------:R-:W-:Y:S02]  /*0540*/  LEA.HI.X R7, R14, UR7, R15, 0x2, P1 ;  /* 0x000000070e077c11 */ /* 0x000fe400088f140f */
[----:B---3--:R-:W-:-:S13]  /*0550*/  ISETP.NE.AND P0, PT, R2, RZ, PT ;  /* 0x000000ff0200720c */ /* 0x008fda0003f05270 */
[----:B------:R0:W-:Y:S01]  /*0560*/  @P0 STG.E desc[UR4][R6.64], RZ ;  /* 0x000000ff06000986 */ /* 0x0001e2000c101904 */
[----:B------:R-:W-:Y:S05]  /*0570*/  @P0 EXIT ;  /* 0x000000000000094d */ /* 0x000fea0003800000 */
[----:B-----5:R-:W-:-:S05]  /*0580*/  FFMA.FTZ R5, R21, -R5, R24 ;  /* 0x8000000515057223 */ /* 0x020fca0000010018 */
[----:B------:R-:W-:Y:S01]  /*0590*/  STG.E desc[UR4][R6.64], R5 ;  /* 0x0000000506007986 */ /* 0x000fe2000c101904 */
[----:B------:R-:W-:Y:S05]  /*05a0*/  EXIT ;  /* 0x000000000000794d */ /* 0x000fea0003800000 */
.L_x_441:
        /* <DEDUP_REMOVED lines=13> */
.L_x_11667:


//--------------------- .text._ZN43_GLOBAL__N__9ae7fba5_10_SoftMax_cu_9f978f6321softmax_warp_backwardIfffLi0ELb0ELb1EEEvPT0_PKT_S5_iiiPKb --------------------------
	.section	.text._ZN43_GLOBAL__N__9ae7fba5_10_SoftMax_cu_9f978f6321softmax_warp_backwardIfffLi0ELb0ELb1EEEvPT0_PKT_S5_iiiPKb,"ax",@progbits
	.align	128
.text._ZN43_GLOBAL__N__9ae7fba5_10_SoftMax_cu_9f978f6321softmax_warp_backwardIfffLi0ELb0ELb1EEEvPT0_PKT_S5_iiiPKb:
        .type           _ZN43_GLOBAL__N__9ae7fba5_10_SoftMax_cu_9f978f6321softmax_warp_backwardIfffLi0ELb0ELb1EEEvPT0_PKT_S5_iiiPKb,@function
        .size           _ZN43_GLOBAL__N__9ae7fba5_10_SoftMax_cu_9f978f6321softmax_warp_backwardIfffLi0ELb0ELb1EEEvPT0_PKT_S5_iiiPKb,(.L_x_11668 - _ZN43_GLOBAL__N__9ae7fba5_10_SoftMax_cu_9f978f6321softmax_warp_backwardIfffLi0ELb0ELb1EEEvPT0_PKT_S5_iiiPKb)
        .other          _ZN43_GLOBAL__N__9ae7fba5_10_SoftMax_cu_9f978f6321softmax_warp_backwardIfffLi0ELb0ELb1EEEvPT0_PKT_S5_iiiPKb,@"STO_CUDA_ENTRY STV_DEFAULT"
_ZN43_GLOBAL__N__9ae7fba5_10_SoftMax_cu_9f978f6321softmax_warp_backwardIfffLi0ELb0ELb1EEEvPT0_PKT_S5_iiiPKb:
[----:B------:R-:W-:Y:S01]  /*0000*/  LDC R1, c[0x0][0x28] ;  /* 0x00000a00ff017b82 */ /* 0x000fe20000000800 */
[----:B------:R-:W0:Y:S07]  /*0010*/  S2R R3, SR_TID.Y ;  /* 0x0000000000037919 */ /* 0x000e2e0000002200 */
[----:B------:R-:W0:Y:S01]  /*0020*/  S2UR UR4, SR_CTAID.X ;  /* 0x00000000000479c3 */ /* 0x000e220000002500 */
[----:B------:R-:W-:Y:S01]  /*0030*/  ULDC.64 UR6, c[0x0][0x228] ;  /* 0x00008a0000067ab9 */ /* 0x000fe20000000a00 */
[----:B------:R-:W-:Y:S01]  /*0040*/  IMAD.MOV.U32 R11, RZ, RZ, RZ ;  /* 0x000000ffff0b7224 */ /* 0x000fe200078e00ff */
[----:B------:R-:W-:Y:S01]  /*0050*/  CS2R R12, SRZ ;  /* 0x00000000000c7805 */ /* 0x000fe2000001ff00 */
[----:B------:R-:W-:-:S04]  /*0060*/  IMAD.MOV.U32 R0, RZ, RZ, RZ ;  /* 0x000000ffff007224 */ /* 0x000fc800078e00ff */
[----:B------:R-:W0:Y:S08]  /*0070*/  LDC R14, c[0x0][0x4] ;  /* 0x00000100ff0e7b82 */ /* 0x000e300000000800 */
        /* <DEDUP_REMOVED lines=26> */
[----:B------:R0:W5:Y:S01]  /*0220*/  @P3 LDG.E R13, desc[UR4][R6.64] ;  /* 0x00000004060d3981 */ /* 0x000162000c1e1900 */
[----:B------:R-:W-:Y:S01]  /*0230*/  @P3 IMAD.X R9, R20, 0x1, R9, P4 ;  /* 0x0000000114093824 */ /* 0x000fe200020e0609 */
[----:B--2---:R-:W-:-:S04]  /*0240*/  @P2 IADD3 R2, P5, R19, R2, RZ ;  /* 0x0000000213022210 */ /* 0x004fc80007fbe0ff */
[----:B------:R0:W5:Y:S01]  /*0250*/  @P3 LDG.E R12, desc[UR4][R8.64] ;  /* 0x00000004080c3981 */ /* 0x000162000c1e1900 */
[----:B------:R-:W-:Y:S01]  /*0260*/  @P2 IMAD.X R3, R18, 0x1, R3, P5 ;  /* 0x0000000112032824 */ /* 0x000fe200028e0603 */
[----:B---3--:R-:W-:-:S04]  /*0270*/  @P2 IADD3 R4, P4, R19, R4, RZ ;  /* 0x0000000413042210 */ /* 0x008fc80007f9e0ff */
[----:B------:R0:W5:Y:S01]  /*0280*/  @P2 LDG.E R11, desc[UR4][R2.64] ;  /* 0x00000004020b2981 */ /* 0x000162000c1e1900 */
[----:B------:R-:W-:-:S05]  /*0290*/  @P2 IMAD.X R5, R18, 0x1, R5, P4 ;  /* 0x0000000112052824 */ /* 0x000fca00020e0605 */
[----:B------:R0:W5:Y:S03]  /*02a0*/  @P2 LDG.E R0, desc[UR4][R4.64] ;  /* 0x0000000404002981 */ /* 0x000166000c1e1900 */
.L_x_442:
[----:B------:R-:W-:Y:S02]  /*02b0*/  ULDC.64 UR8, c[0x0][0x238] ;  /* 0x00008e0000087ab9 */ /* 0x000fe40000000a00 */
[----:B0-----:R-:W-:-:S04]  /*02c0*/  IADD3 R6, P2, R15, UR8, RZ ;  /* 0x000000080f067c10 */ /* 0x001fc8000ff5e0ff */
[----:B------:R-:W-:Y:S01]  /*02d0*/  IADD3.X R7, R10, UR9, RZ, P2, !PT ;  /* 0x000000090a077c10 */ /* 0x000fe200097fe4ff */
[----:B------:R-:W-:Y:S08]  /*02e0*/  @!P1 EXIT ;  /* 0x000000000000994d */ /* 0x000ff00003800000 */
[----:B------:R-:W-:Y:S05]  /*02f0*/  @!P0 EXIT ;  /* 0x000000000000894d */ /* 0x000fea0003800000 */
[----:B------:R-:W2:Y:S01]  /*0300*/  LDG.E.U8 R2, desc[UR4][R6.64] ;  /* 0x0000000406027981 */ /* 0x000ea2000c1e1100 */
[----:B------:R-:W-:Y:S01]  /*0310*/  SHF.R.S32.HI R9, RZ, 0x1f, R16 ;  /* 0x0000001fff097819 */ /* 0x000fe20000011410 */
[----:B------:R-:W-:Y:S02]  /*0320*/  ULDC.64 UR8, c[0x0][0x210] ;  /* 0x0000840000087ab9 */ /* 0x000fe40000000a00 */
[----:B------:R-:W-:-:S04]  /*0330*/  LEA R4, P2, R15, UR8, 0x2 ;  /* 0x000000080f047c11 */ /* 0x000fc8000f8410ff */
[----:B------:R-:W-:Y:S02]  /*0340*/  LEA.HI.X R5, R15, UR9, R10, 0x2, P2 ;  /* 0x000000090f057c11 */ /* 0x000fe400090f140a */
[----:B--2---:R-:W-:Y:S02]  /*0350*/  ISETP.NE.AND P0, PT, R2, RZ, PT ;  /* 0x000000ff0200720c */ /* 0x004fe40003f05270 */
[----:B------:R-:W-:-:S11]  /*0360*/  IADD3 R2, P1, R6, R16, RZ ;  /* 0x0000001006027210 */ /* 0x000fd60007f3e0ff */
[----:B-----5:R-:W-:-:S05]  /*0370*/  @!P0 FADD.FTZ R3, RZ, R13 ;  /* 0x0000000dff038221 */ /* 0x020fca0000010000 */
[----:B------:R-:W-:Y:S01]  /*0380*/  @!P0 FSEL R8, R3, RZ, !P0 ;  /* 0x000000ff03088208 */ /* 0x000fe20004000000 */
[----:B------:R-:W-:Y:S01]  /*0390*/  IMAD.X R3, R9, 0x1, R7, P1 ;  /* 0x0000000109037824 */ /* 0x000fe200008e0607 */
[----:B------:R-:W-:-:S03]  /*03a0*/  ISETP.GE.AND P1, PT, R17, 0x2, PT ;  /* 0x000000021100780c */ /* 0x000fc60003f26270 */
[----:B------:R-:W-:Y:S01]  /*03b0*/  @!P0 FFMA.FTZ R13, R8, -R12, R13 ;  /* 0x8000000c080d8223 */ /* 0x000fe2000001000d */
[----:B------:R0:W5:Y:S04]  /*03c0*/  LDG.E.U8 R6, desc[UR4][R2.64] ;  /* 0x0000000402067981 */ /* 0x000168000c1e1100 */
[----:B------:R0:W-:Y:S04]  /*03d0*/  @P0 STG.E desc[UR4][R4.64], RZ ;  /* 0x000000ff04000986 */ /* 0x0001e8000c101904 */
[----:B------:R0:W-:Y:S01]  /*03e0*/  @!P0 STG.E desc[UR4][R4.64], R13 ;  /* 0x0000000d04008986 */ /* 0x0001e2000c101904 */
        /* <DEDUP_REMOVED lines=9> */
[----:B------:R0:W-:Y:S01]  /*0480*/  @P0 STG.E desc[UR4][R4.64], RZ ;  /* 0x000000ff04000986 */ /* 0x0001e2000c101904 */
[----:B------:R-:W-:Y:S05]  /*0490*/  @P0 EXIT ;  /* 0x000000000000094d */ /* 0x000fea0003800000 */
[----:B------:R-:W-:Y:S01]  /*04a0*/  FADD.FTZ R2, RZ, R11 ;  /* 0x0000000bff027221 */ /* 0x000fe20000010000 */
[----:B-----5:R-:W-:-:S04]  /*04b0*/  ISETP.NE.AND P0, PT, R6, RZ, PT ;  /* 0x000000ff0600720c */ /* 0x020fc80003f05270 */
[----:B------:R-:W-:-:S05]  /*04c0*/  FSEL R2, R2, RZ, !P0 ;  /* 0x000000ff02027208 */ /* 0x000fca0004000000 */
[----:B------:R-:W-:-:S05]  /*04d0*/  FFMA.FTZ R11, R2, -R0, R11 ;  /* 0x80000000020b7223 */ /* 0x000fca000001000b */
[----:B------:R-:W-:Y:S01]  /*04e0*/  STG.E desc[UR4][R4.64], R11 ;  /* 0x0000000b04007986 */ /* 0x000fe2000c101904 */
[----:B------:R-:W-:Y:S05]  /*04f0*/  EXIT ;  /* 0x000000000000794d */ /* 0x000fea0003800000 */
.L_x_443:
        /* <DEDUP_REMOVED lines=16> */
.L_x_11668:


//--------------------- .text._ZN43_GLOBAL__N__9ae7fba5_10_SoftMax_cu_9f978f6321softmax_warp_backwardIdddLi10ELb0ELb1EEEvPT0_PKT_S5_iiiPKb --------------------------
	.section	.text._ZN43_GLOBAL__N__9ae7fba5_10_SoftMax_cu_9f978f6321softmax_warp_backwardIdddLi10ELb0ELb1EEEvPT0_PKT_S5_iiiPKb,"ax",@progbits
	.align	128
.text._ZN43_GLOBAL__N__9ae7fba5_10_SoftMax_cu_9f978f6321softmax_warp_backwardIdddLi10ELb0ELb1EEEvPT0_PKT_S5_iiiPKb:
        .type           _ZN43_GLOBAL__N__9ae7fba5_10_SoftMax_cu_9f978f6321softmax_warp_backwardIdddLi10ELb0ELb1EEEvPT0_PKT_S5_iiiPKb,@function
        .size           _ZN43_GLOBAL__N__9ae7fba5_10_SoftMax_cu_9f978f6321softmax_warp_backwardIdddLi10ELb0ELb1EEEvPT0_PKT_S5_iiiPKb,(.L_x_11669 - _ZN43_GLOBAL__N__9ae7fba5_10_SoftMax_cu_9f978f6321softmax_warp_backwardIdddLi10ELb0ELb1EEEvPT0_PKT_S5_iiiPKb)
        .other          _ZN43_GLOBAL__N__9ae7fba5_10_SoftMax_cu_9f978f6321softmax_warp_backwardIdddLi10ELb0ELb1EEEvPT0_PKT_S5_iiiPKb,@"STO_CUDA_ENTRY STV_DEFAULT"
_ZN43_GLOBAL__N__9ae7fba5_10_SoftMax_cu_9f978f6321softmax_warp_backwardIdddLi10ELb0ELb1EEEvPT0_PKT_S5_iiiPKb:
[----:B------:R-:W-:Y:S01]  /*0000*/  LDC R1, c[0x0][0x28] ;  /* 0x00000a00ff017b82 */ /* 0x000fe20000000800 */
[----:B------:R-:W0:Y:S07]  /*0010*/  S2R R3, SR_TID.Y ;  /* 0x0000000000037919 */ /* 0x000e2e0000002200 */
[----:B------:R-:W0:Y:S01]  /*0020*/  S2UR UR4, SR_CTAID.X ;  /* 0x00000000000479c3 */ /* 0x000e220000002500 */
[----:B------:R-:W-:Y:S01]  /*0030*/  CS2R R44, SRZ ;  /* 0x00000000002c7805 */ /* 0x000fe2000001ff00 */
[----:B------:R-:W1:Y:S06]  /*0040*/  S2R R139, SR_TID.X ;  /* 0x00000000008b7919 */ /* 0x000e6c0000002100 */
[----:B------:R-:W0:Y:S08]  /*0050*/  LDC R2, c[0x0][0x4] ;  /* 0x00000100ff027b82 */ /* 0x000e300000000800 */
[----:B------:R-:W2:Y:S08]  /*0060*/  LDC R0, c[0x0][0x230] ;  /* 0x00008c00ff007b82 */ /* 0x000eb00000000800 */
[----:B------:R-:W3:Y:S01]  /*0070*/  LDC.64 R76, c[0x0][0x218] ;  /* 0x00008600ff4c7b82 */ /* 0x000ee20000000a00 */
[----:B0-----:R-:W-:Y:S01]  /*0080*/  IMAD R2, R2, UR4, R3 ;  /* 0x0000000402027c24 */ /* 0x001fe2000f8e0203 */
[----:B------:R-:W-:Y:S01]  /*0090*/  ULDC.64 UR4, c[0x0][0x228] ;  /* 0x00008a0000047ab9 */ /* 0x000fe20000000a00 */
[----:B------:R-:W-:-:S02]  /*00a0*/  CS2R R42, SRZ ;  /* 0x00000000002a7805 */ /* 0x000fc4000001ff00 */
[----:B-1----:R-:W-:Y:S02]  /*00b0*/  LOP3.LUT R139, R139, 0x1f, RZ, 0xc0, !PT ;  /* 0x0000001f8b8b7812 */ /* 0x002fe400078ec0ff */
[----:B------:R-:W-:Y:S02]  /*00c0*/  CS2R R40, SRZ ;  /* 0x0000000000287805 */ /* 0x000fe4000001ff00 */
[C---:B------:R-:W-:Y:S02]  /*00d0*/  IADD3 R127, -R2.reuse, UR4, RZ ;  /* 0x00000004027f7c10 */ /* 0x040fe4000fffe1ff */
[----:B------:R-:W-:Y:S02]  /*00e0*/  CS2R R38, SRZ ;  /* 0x0000000000267805 */ /* 0x000fe4000001ff00 */
[----:B------:R-:W-:Y:S01]  /*00f0*/  LOP3.LUT R71, R139, 0x20, RZ, 0xfc, !PT ;  /* 0x000000208b477812 */ /* 0x000fe200078efcff */
[----:B------:R-:W-:Y:S01]  /*0100*/  IMAD R141, R2, UR5, R139 ;  /* 0x00000005028d7c24 */ /* 0x000fe2000f8e028b */
[----:B------:R-:W-:Y:S01]  /*0110*/  ISETP.GT.AND P0, PT, R127, RZ, PT ;  /* 0x000000ff7f00720c */ /* 0x000fe20003f04270 */
[----:B------:R-:W-:Y:S01]  /*0120*/  ULDC.64 UR4, c[0x0][0x238] ;  /* 0x00008e0000047ab9 */ /* 0x000fe20000000a00 */
[----:B------:R-:W-:-:S02]  /*0130*/  CS2R R36, SRZ ;  /* 0x0000000000247805 */ /* 0x000fc4000001ff00 */
[----:B------:R-:W-:Y:S02]  /*0140*/  CS2R R34, SRZ ;  /* 0x0000000000227805 */ /* 0x000fe4000001ff00 */
[----:B--2---:R-:W-:Y:S02]  /*0150*/  SEL R126, R0, RZ, P0 ;  /* 0x000000ff007e7207 */ /* 0x004fe40000000000 */
[----:B------:R-:W-:Y:S02]  /*0160*/  CS2R R32, SRZ ;  /* 0x0000000000207805 */ /* 0x000fe4000001ff00 */
[C---:B------:R-:W-:Y:S01]  /*0170*/  IADD3 R46, P0, R141.reuse, UR4, RZ ;  /* 0x000000048d2e7c10 */ /* 0x040fe2000ff1e0ff */
[----:B---3--:R-:W-:Y:S01]  /*0180*/  IMAD.WIDE R76, R141, 0x8, R76 ;  /* 0x000000088d4c7825 */ /* 0x008fe200078e024c */
[----:B------:R-:W-:Y:S02]  /*0190*/  ISETP.GE.AND P2, PT, R139, R126, PT ;  /* 0x0000007e8b00720c */ /* 0x000fe40003f46270 */
[----:B------:R-:W-:-:S02]  /*01a0*/  CS2R R30, SRZ ;  /* 0x00000000001e7805 */ /* 0x000fc4000001ff00 */
[----:B------:R-:W-:Y:S01]  /*01b0*/  LEA.HI.X.SX32 R47, R141, UR5, 0x1, P0 ;  /* 0x000000058d2f7c11 */ /* 0x000fe200080f0eff */
[----:B------:R-:W-:Y:S01]  /*01c0*/  ULDC.64 UR4, c[0x0][0x208] ;  /* 0x0000820000047ab9 */ /* 0x000fe20000000a00 */
[----:B------:R-:W-:Y:S02]  /*01d0*/  CS2R R28, SRZ ;  /* 0x00000000001c7805 */ /* 0x000fe4000001ff00 */
[----:B------:R-:W-:Y:S02]  /*01e0*/  CS2R R26, SRZ ;  /* 0x00000000001a7805 */ /* 0x000fe4000001ff00 */
[----:B------:R-:W-:Y:S01]  /*01f0*/  CS2R R24, SRZ ;  /* 0x0000000000187805 */ /* 0x000fe2000001ff00 */
[----:B------:R-:W2:Y:S01]  /*0200*/  LDG.E.U8 R6, desc[UR4][R46.64+0x20] ;  /* 0x000020042e067981 */ /* 0x000ea2000c1e1100 */
[----:B------:R-:W-:Y:S02]  /*0210*/  ISETP.GE.AND P1, PT, R71, R126, PT ;  /* 0x0000007e4700720c */ /* 0x000fe40003f26270 */
[----:B------:R-:W-:-:S02]  /*0220*/  CS2R R22, SRZ ;  /* 0x0000000000167805 */ /* 0x000fc4000001ff00 */
[----:B------:R-:W-:Y:S01]  /*0230*/  CS2R R20, SRZ ;  /* 0x0000000000147805 */ /* 0x000fe2000001ff00 */
[----:B------:R-:W3:Y:S01]  /*0240*/  LDG.E.U8 R4, desc[UR4][R46.64] ;  /* 0x000000042e047981 */ /* 0x000ee2000c1e1100 */
[----:B------:R-:W-:Y:S02]  /*0250*/  CS2R R18, SRZ ;  /* 0x0000000000127805 */ /* 0x000fe4000001ff00 */
[----:B------:R-:W-:Y:S02]  /*0260*/  CS2R R16, SRZ ;  /* 0x0000000000107805 */ /* 0x000fe4000001ff00 */
[----:B------:R-:W-:Y:S01]  /*0270*/  CS2R R14, SRZ ;  /* 0x00000000000e7805 */ /* 0x000fe2000001ff00 */
[----:B------:R-:W4:Y:S01]  /*0280*/  @!P2 LDG.E.64 R44, desc[UR4][R76.64] ;  /* 0x000000044c2ca981 */ /* 0x000f22000c1e1b00 */
[----:B------:R-:W-:Y:S02]  /*0290*/  LOP3.LUT R73, R139, 0x40, RZ, 0xfc, !PT ;  /* 0x000000408b497812 */ /* 0x000fe400078efcff */
[----:B------:R-:W-:-:S02]  /*02a0*/  CS2R R12, SRZ ;  /* 0x00000000000c7805 */ /* 0x000fc4000001ff00 */
[----:B------:R-:W-:Y:S01]  /*02b0*/  LOP3.LUT R75, R139, 0x60, RZ, 0xfc, !PT ;  /* 0x000000608b4b7812 */ /* 0x000fe200078efcff */
[----:B------:R-:W3:Y:S01]  /*02c0*/  LDG.E.U8 R7, desc[UR4][R46.64+0x40] ;  /* 0x000040042e077981 */ /* 0x000ee2000c1e1100 */
[----:B------:R-:W-:Y:S02]  /*02d0*/  ISETP.GE.AND P0, PT, R73, R126, PT ;  /* 0x0000007e4900720c */ /* 0x000fe40003f06270 */
[----:B------:R-:W-:Y:S01]  /*02e0*/  CS2R R10, SRZ ;  /* 0x00000000000a7805 */ /* 0x000fe2000001ff00 */
[----:B------:R-:W0:Y:S01]  /*02f0*/  LDC.64 R134, c[0x0][0x220] ;  /* 0x00008800ff867b82 */ /* 0x000e220000000a00 */
[----:B------:R-:W3:Y:S01]  /*0300*/  @!P1 LDG.E.64 R42, desc[UR4][R76.64+0x100] ;  /* 0x000100044c2a9981 */ /* 0x000ee2000c1e1b00 */
[----:B------:R-:W-:-:S03]  /*0310*/  LOP3.LUT R79, R139, 0x80, RZ, 0xfc, !PT ;  /* 0x000000808b4f7812 */ /* 0x000fc600078efcff */
[----:B------:R-:W3:Y:S04]  /*0320*/  LDG.E.U8 R8, desc[UR4][R46.64+0x60] ;  /* 0x000060042e087981 */ /* 0x000ee8000c1e1100 */
[----:B------:R-:W3:Y:S04]  /*0330*/  LDG.E.U8 R9, desc[UR4][R46.64+0x80] ;  /* 0x000080042e097981 */ /* 0x000ee8000c1e1100 */
[----:B------:R-:W3:Y:S01]  /*0340*/  @!P0 LDG.E.64 R40, desc[UR4][R76.64+0x200] ;  /* 0x000200044c288981 */ /* 0x000ee2000c1e1b00 */
[----:B------:R-:W-:Y:S02]  /*0350*/  ISETP.GE.AND P0, PT, R75, R126, PT ;  /* 0x0000007e4b00720c */ /* 0x000fe40003f06270 */
[C---:B------:R-:W-:Y:S01]  /*0360*/  LOP3.LUT R81, R139.reuse, 0xa0, RZ, 0xfc, !PT ;  /* 0x000000a08b517812 */ /* 0x040fe200078efcff */
[----:B------:R-:W3:Y:S01]  /*0370*/  LDG.E.U8 R48, desc[UR4][R46.64+0x260] ;  /* 0x000260042e307981 */ /* 0x000ee2000c1e1100 */
[----:B------:R-:W-:-:S02]  /*0380*/  LOP3.LUT R83, R139, 0xc0, RZ, 0xfc, !PT ;  /* 0x000000c08b537812 */ /* 0x000fc400078efcff */
[C---:B------:R-:W-:Y:S01]  /*0390*/  LOP3.LUT R85, R139.reuse, 0xe0, RZ, 0xfc, !PT ;  /* 0x000000e08b557812 */ /* 0x040fe200078efcff */
[----:B------:R-:W3:Y:S01]  /*03a0*/  LDG.E.U8 R50, desc[UR4][R46.64+0x280] ;  /* 0x000280042e327981 */ /* 0x000ee2000c1e1100 */
[C---:B------:R-:W-:Y:S02]  /*03b0*/  LOP3.LUT R87, R139.reuse, 0x100, RZ, 0xfc, !PT ;  /* 0x000001008b577812 */ /* 0x040fe400078efcff */
[----:B------:R-:W-:Y:S01]  /*03c0*/  LOP3.LUT R89, R139, 0x120, RZ, 0xfc, !PT ;  /* 0x000001208b597812 */ /* 0x000fe200078efcff */
[----:B------:R-:W3:Y:S04]  /*03d0*/  LDG.E.U8 R52, desc[UR4][R46.64+0x2a0] ;  /* 0x0002a0042e347981 */ /* 0x000ee8000c1e1100 */
[----:B------:R-:W3:Y:S01]  /*03e0*/  @!P0 LDG.E.64 R38, desc[UR4][R76.64+0x300] ;  /* 0x000300044c268981 */ /* 0x000ee2000c1e1b00 */
[----:B------:R-:W-:-:S02]  /*03f0*/  ISETP.GE.AND P0, PT, R79, R126, PT ;  /* 0x0000007e4f00720c */ /* 0x000fc40003f06270 */
[C---:B------:R-:W-:Y:S01]  /*0400*/  LOP3.LUT R91, R139.reuse, 0x140, RZ, 0xfc, !PT ;  /* 0x000001408b5b7812 */ /* 0x040fe200078efcff */
[----:B------:R-:W3:Y:S01]  /*0410*/  LDG.E.U8 R54, desc[UR4][R46.64+0x2c0] ;  /* 0x0002c0042e367981 */ /* 0x000ee2000c1e1100 */
[C---:B------:R-:W-:Y:S02]  /*0420*/  LOP3.LUT R93, R139.reuse, 0x160, RZ, 0xfc, !PT ;  /* 0x000001608b5d7812 */ /* 0x040fe400078efcff */
[C---:B------:R-:W-:Y:S01]  /*0430*/  LOP3.LUT R95, R139.reuse, 0x180, RZ, 0xfc, !PT ;  /* 0x000001808b5f7812 */ /* 0x040fe200078efcff */
[----:B------:R-:W3:Y:S01]  /*0440*/  LDG.E.U8 R56, desc[UR4][R46.64+0x2e0] ;  /* 0x0002e0042e387981 */ /* 0x000ee2000c1e1100 */
[C---:B------:R-:W-:Y:S02]  /*0450*/  LOP3.LUT R99, R139.reuse, 0x1a0, RZ, 0xfc, !PT ;  /* 0x000001a08b637812 */ /* 0x040fe400078efcff */
[C---:B------:R-:W-:Y:S01]  /*0460*/  LOP3.LUT R97, R139.reuse, 0x1c0, RZ, 0xfc, !PT ;  /* 0x000001c08b617812 */ /* 0x040fe200078efcff */
[----:B------:R-:W3:Y:S04]  /*0470*/  LDG.E.U8 R58, desc[UR4][R46.64+0x300] ;  /* 0x000300042e3a7981 */ /* 0x000ee8000c1e1100 */
[----:B------:R-:W3:Y:S01]  /*0480*/  @!P0 LDG.E.64 R36, desc[UR4][R76.64+0x400] ;  /* 0x000400044c248981 */ /* 0x000ee2000c1e1b00 */
[----:B------:R-:W-:-:S02]  /*0490*/  LOP3.LUT R143, R139, 0x1e0, RZ, 0xfc, !PT ;  /* 0x000001e08b8f7812 */ /* 0x000fc400078efcff */
[C---:B------:R-:W-:Y:S01]  /*04a0*/  LOP3.LUT R145, R139.reuse, 0x200, RZ, 0xfc, !PT ;  /* 0x000002008b917812 */ /* 0x040fe200078efcff */
[----:B------:R-:W3:Y:S01]  /*04b0*/  LDG.E.U8 R60, desc[UR4][R46.64+0x320] ;  /* 0x000320042e3c7981 */ /* 0x000ee2000c1e1100 */
[C---:B------:R-:W-:Y:S02]  /*04c0*/  LOP3.LUT R147, R139.reuse, 0x220, RZ, 0xfc, !PT ;  /* 0x000002208b937812 */ /* 0x040fe400078efcff */
[C---:B------:R-:W-:Y:S01]  /*04d0*/  LOP3.LUT R149, R139.reuse, 0x240, RZ, 0xfc, !PT ;  /* 0x000002408b957812 */ /* 0x040fe200078efcff */
[----:B------:R-:W3:Y:S01]  /*04e0*/  LDG.E.U8 R62, desc[UR4][R46.64+0x340] ;  /* 0x000340042e3e7981 */ /* 0x000ee2000c1e1100 */
[C---:B------:R-:W-:Y:S02]  /*04f0*/  LOP3.LUT R151, R139.reuse, 0x260, RZ, 0xfc, !PT ;  /* 0x000002608b977812 */ /* 0x040fe400078efcff */
[C---:B------:R-:W-:Y:S01]  /*0500*/  LOP3.LUT R153, R139.reuse, 0x280, RZ, 0xfc, !PT ;  /* 0x000002808b997812 */ /* 0x040fe200078efcff */
[----:B------:R-:W3:Y:S01]  /*0510*/  LDG.E.U8 R64, desc[UR4][R46.64+0x360] ;  /* 0x000360042e407981 */ /* 0x000ee2000c1e1100 */
[----:B------:R-:W-:-:S02]  /*0520*/  LOP3.LUT R155, R139, 0x2a0, RZ, 0xfc, !PT ;  /* 0x000002a08b9b7812 */ /* 0x000fc400078efcff */
[C---:B------:R-:W-:Y:S01]  /*0530*/  LOP3.LUT R157, R139.reuse, 0x2c0, RZ, 0xfc, !PT ;  /* 0x000002c08b9d7812 */ /* 0x040fe200078efcff */
[----:B------:R-:W3:Y:S01]  /*0540*/  LDG.E.U8 R68, desc[UR4][R46.64+0x380] ;  /* 0x000380042e447981 */ /* 0x000ee2000c1e1100 */
[C---:B------:R-:W-:Y:S02]  /*0550*/  LOP3.LUT R159, R139.reuse, 0x2e0, RZ, 0xfc, !PT ;  /* 0x000002e08b9f7812 */ /* 0x040fe400078efcff */
[----:B------:R-:W-:Y:S01]  /*0560*/  LOP3.LUT R161, R139, 0x300, RZ, 0xfc, !PT ;  /* 0x000003008ba17812 */ /* 0x000fe200078efcff */
[----:B------:R-:W3:Y:S01]  /*0570*/  LDG.E.U8 R70, desc[UR4][R46.64+0x3e0] ;  /* 0x0003e0042e467981 */ /* 0x000ee2000c1e1100 */
[----:B--2---:R-:W-:-:S03]  /*0580*/  ISETP.NE.AND P1, PT, R6, RZ, PT ;  /* 0x000000ff0600720c */ /* 0x004fc60003f25270 */
[----:B------:R-:W2:Y:S01]  /*0590*/  LDG.E.U8 R6, desc[UR4][R46.64+0xa0] ;  /* 0x0000a0042e067981 */ /* 0x000ea2000c1e1100 */
[----:B----4-:R-:W-:Y:S01]  /*05a0*/  DADD R2, RZ, R44 ;  /* 0x00000000ff027229 */ /* 0x010fe2000000002c */
[----:B---3--:R-:W-:-:S09]  /*05b0*/  ISETP.NE.AND P0, PT, R4, RZ, PT ;  /* 0x000000ff0400720c */ /* 0x008fd20003f05270 */
[----:B------:R-:W-:Y:S02]  /*05c0*/  FSEL R4, R2, RZ, !P0 ;  /* 0x000000ff02047208 */ /* 0x000fe40004000000 */
[----:B------:R-:W-:-:S06]  /*05d0*/  FSEL R5, R3, RZ, !P0 ;  /* 0x000000ff03057208 */ /* 0x000fcc0004000000 */
[----:B------:R-:W-:-:S10]  /*05e0*/  DADD R2, R42, R4 ;  /* 0x000000002a027229 */ /* 0x000fd40000000004 */
[----:B------:R-:W-:Y:S02]  /*05f0*/  FSEL R4, R2, R4, !P1 ;  /* 0x0000000402047208 */ /* 0x000fe40004800000 */
[----:B------:R-:W-:-:S06]  /*0600*/  FSEL R5, R3, R5, !P1 ;  /* 0x0000000503057208 */ /* 0x000fcc0004800000 */
[----:B------:R-:W-:Y:S01]  /*0610*/  DADD R2, R40, R4 ;  /* 0x0000000028027229 */ /* 0x000fe20000000004 */
[----:B------:R-:W-:-:S09]  /*0620*/  ISETP.NE.AND P1, PT, R7, RZ, PT ;  /* 0x000000ff0700720c */ /* 0x000fd20003f25270 */
[----:B------:R-:W-:Y:S02]  /*0630*/  FSEL R4, R2, R4, !P1 ;  /* 0x0000000402047208 */ /* 0x000fe40004800000 */
[----:B------:R-:W-:-:S06]  /*0640*/  FSEL R5, R3, R5, !P1 ;  /* 0x0000000503057208 */ /* 0x000fcc0004800000 */
[----:B------:R-:W-:Y:S01]  /*0650*/  DADD R2, R38, R4 ;  /* 0x0000000026027229 */ /* 0x000fe20000000004 */
[----:B------:R-:W-:Y:S02]  /*0660*/  ISETP.NE.AND P1, PT, R8, RZ, PT ;  /* 0x000000ff0800720c */ /* 0x000fe40003f25270 */
[----:B------:R-:W-:-:S07]  /*0670*/  ISETP.GE.AND P3, PT, R81, R126, PT ;  /* 0x0000007e5100720c */ /* 0x000fce0003f66270 */
[----:B------:R-:W-:Y:S02]  /*0680*/  FSEL R4, R2, R4, !P1 ;  /* 0x0000000402047208 */ /* 0x000fe40004800000 */
[----:B------:R-:W-:-:S04]  /*0690*/  FSEL R5, R3, R5, !P1 ;  /* 0x0000000503057208 */ /* 0x000fc80004800000 */
[----:B------:R-:W3:Y:S02]  /*06a0*/  @!P3 LDG.E.64 R34, desc[UR4][R76.64+0x500] ;  /* 0x000500044c22b981 */ /* 0x000ee4000c1e1b00 */
[----:B------:R-:W-:Y:S01]  /*06b0*/  DADD R2, R36, R4 ;  /* 0x0000000024027229 */ /* 0x000fe20000000004 */
[----:B------:R-:W-:-:S09]  /*06c0*/  ISETP.NE.AND P1, PT, R9, RZ, PT ;  /* 0x000000ff0900720c */ /* 0x000fd20003f25270 */
[----:B------:R-:W-:Y:S02]  /*06d0*/  FSEL R4, R2, R4, !P1 ;  /* 0x0000000402047208 */ /* 0x000fe40004800000 */
[----:B------:R-:W-:Y:S02]  /*06e0*/  FSEL R5, R3, R5, !P1 ;  /* 0x0000000503057208 */ /* 0x000fe40004800000 */
[----:B------:R-:W-:-:S04]  /*06f0*/  ISETP.GT.AND P1, PT, R127, RZ, PT ;  /* 0x000000ff7f00720c */ /* 0x000fc80003f24270 */
[----:B------:R-:W-:Y:S02]  /*0700*/  SEL R69, R0, RZ, P1 ;  /* 0x000000ff00457207 */ /* 0x000fe40000800000 */
[----:B--2---:R-:W-:Y:S02]  /*0710*/  ISETP.NE.AND P1, PT, R6, RZ, PT ;  /* 0x000000ff0600720c */ /* 0x004fe40003f25270 */
[----:B------:R-:W2:Y:S01]  /*0720*/  LDG.E.U8 R6, desc[UR4][R46.64+0xc0] ;  /* 0x0000c0042e067981 */ /* 0x000ea2000c1e1100 */
[----:B------:R-:W-:Y:S02]  /*0730*/  P2R R118, PR, RZ, 0x1 ;  /* 0x00000001ff767803 */ /* 0x000fe40000000000 */
[----:B------:R-:W-:-:S13]  /*0740*/  ISETP.GE.AND P0, PT, R83, R126, PT ;  /* 0x0000007e5300720c */ /* 0x000fda0003f06270 */
[----:B------:R-:W4:Y:S01]  /*0750*/  @!P0 LDG.E.64 R32, desc[UR4][R76.64+0x600] ;  /* 0x000600044c208981 */ /* 0x000f22000c1e1b00 */
[----:B---3--:R-:W-:-:S10]  /*0760*/  DADD R2, R34, R4 ;  /* 0x0000000022027229 */ /* 0x008fd40000000004 */
[----:B------:R-:W-:Y:S02]  /*0770*/  FSEL R4, R2, R4, !P1 ;  /* 0x0000000402047208 */ /* 0x000fe40004800000 */
[----:B------:R-:W-:Y:S02]  /*0780*/  FSEL R5, R3, R5, !P1 ;  /* 0x0000000503057208 */ /* 0x000fe40004800000 */
[----:B--2---:R-:W-:Y:S02]  /*0790*/  ISETP.NE.AND P1, PT, R6, RZ, PT ;  /* 0x000000ff0600720c */ /* 0x004fe40003f25270 */
[----:B------:R-:W2:Y:S01]  /*07a0*/  LDG.E.U8 R6, desc[UR4][R46.64+0xe0] ;  /* 0x0000e0042e067981 */ /* 0x000ea2000c1e1100 */
[----:B------:R-:W-:Y:S01]  /*07b0*/  ISETP.GE.AND P0, PT, R85, R126, PT ;  /* 0x0000007e5500720c */ /* 0x000fe20003f06270 */
[----:B----4-:R-:W-:-:S12]  /*07c0*/  DADD R2, R32, R4 ;  /* 0x0000000020027229 */ /* 0x010fd80000000004 */
[----:B------:R-:W3:Y:S01]  /*07d0*/  @!P0 LDG.E.64 R30, desc[UR4][R76.64+0x700] ;  /* 0x000700044c1e8981 */ /* 0x000ee2000c1e1b00 */
[----:B------:R-:W-:Y:S02]  /*07e0*/  FSEL R4, R2, R4, !P1 ;  /* 0x0000000402047208 */ /* 0x000fe40004800000 */
[----:B------:R-:W-:Y:S02]  /*07f0*/  FSEL R5, R3, R5, !P1 ;  /* 0x0000000503057208 */ /* 0x000fe40004800000 */
[----:B--2---:R-:W-:Y:S02]  /*0800*/  ISETP.NE.AND P1, PT, R6, RZ, PT ;  /* 0x000000ff0600720c */ /* 0x004fe40003f25270 */
[----:B------:R-:W2:Y:S01]  /*0810*/  LDG.E.U8 R6, desc[UR4][R46.64+0x100] ;  /* 0x000100042e067981 */ /* 0x000ea2000c1e1100 */
[----:B------:R-:W-:Y:S01]  /*0820*/  ISETP.GE.AND P0, PT, R87, R126, PT ;  /* 0x0000007e5700720c */ /* 0x000fe20003f06270 */
[----:B---3--:R-:W-:-:S12]  /*0830*/  DADD R2, R30, R4 ;  /* 0x000000001e027229 */ /* 0x008fd80000000004 */
        /* <DEDUP_REMOVED lines=68> */
[----:B------:R-:W-:Y:S02]  /*0c80*/  ISETP.GE.AND P0, PT, R149, R126, PT ;  /* 0x0000007e9500720c */ /* 0x000fe40003f06270 */
[----:B------:R-:W-:Y:S01]  /*0c90*/  CS2R R8, SRZ ;  /* 0x0000000000087805 */ /* 0x000fe2000001ff00 */
[----:B---3--:R-:W-:-:S10]  /*0ca0*/  DADD R2, R10, R4 ;  /* 0x000000000a027229 */ /* 0x008fd40000000004 */
[----:B------:R-:W3:Y:S01]  /*0cb0*/  @!P0 LDG.E.64 R8, desc[UR4][R76.64+0x1200] ;  /* 0x001200044c088981 */ /* 0x000ee2000c1e1b00 */
[----:B------:R-:W-:Y:S02]  /*0cc0*/  ISETP.GE.AND P0, PT, R151, R126, PT ;  /* 0x0000007e9700720c */ /* 0x000fe40003f06270 */
[----:B------:R-:W-:Y:S02]  /*0cd0*/  FSEL R4, R2, R4, !P1 ;  /* 0x0000000402047208 */ /* 0x000fe40004800000 */
[----:B------:R-:W-:Y:S02]  /*0ce0*/  FSEL R5, R3, R5, !P1 ;  /* 0x0000000503057208 */ /* 0x000fe40004800000 */
[----:B--2---:R-:W-:Y:S02]  /*0cf0*/  ISETP.NE.AND P1, PT, R6, RZ, PT ;  /* 0x000000ff0600720c */ /* 0x004fe40003f25270 */
[----:B------:R-:W-:-:S06]  /*0d00*/  CS2R R6, SRZ ;  /* 0x0000000000067805 */ /* 0x000fcc000001ff00 */
[----:B------:R-:W2:Y:S01]  /*0d10*/  @!P0 LDG.E.64 R6, desc[UR4][R76.64+0x1300] ;  /* 0x001300044c068981 */ /* 0x000ea2000c1e1b00 */
[----:B---3--:R-:W-:-:S10]  /*0d20*/  DADD R2, R8, R4 ;  /* 0x0000000008027229 */ /* 0x008fd40000000004 */
[----:B------:R-:W-:Y:S02]  /*0d30*/  FSEL R4, R2, R4, !P1 ;  /* 0x0000000402047208 */ /* 0x000fe40004800000 */
[----:B------:R-:W-:Y:S02]  /*0d40*/  FSEL R5, R3, R5, !P1 ;  /* 0x0000000503057208 */ /* 0x000fe40004800000 */
[----:B------:R-:W-:Y:S02]  /*0d50*/  ISETP.GE.AND P0, PT, R153, R126, PT ;  /* 0x0000007e9900720c */ /* 0x000fe40003f06270 */
[----:B------:R-:W-:Y:S02]  /*0d60*/  ISETP.NE.AND P1, PT, R48, RZ, PT ;  /* 0x000000ff3000720c */ /* 0x000fe40003f25270 */
[----:B--2---:R-:W-:-:S10]  /*0d70*/  DADD R2, R6, R4 ;  /* 0x0000000006027229 */ /* 0x004fd40000000004 */
[----:B------:R-:W-:Y:S02]  /*0d80*/  FSEL R48, R2, R4, !P1 ;  /* 0x0000000402307208 */ /* 0x000fe40004800000 */
[----:B------:R-:W-:Y:S02]  /*0d90*/  FSEL R49, R3, R5, !P1 ;  /* 0x0000000503317208 */ /* 0x000fe40004800000 */
[----:B------:R-:W-:-:S06]  /*0da0*/  CS2R R4, SRZ ;  /* 0x0000000000047805 */ /* 0x000fcc000001ff00 */
[----:B------:R-:W2:Y:S01]  /*0db0*/  @!P0 LDG.E.64 R4, desc[UR4][R76.64+0x1400] ;  /* 0x001400044c048981 */ /* 0x000ea2000c1e1b00 */
[----:B------:R-:W-:Y:S02]  /*0dc0*/  ISETP.GE.AND P0, PT, R155, R126, PT ;  /* 0x0000007e9b00720c */ /* 0x000fe40003f06270 */
[----:B------:R-:W-:Y:S01]  /*0dd0*/  ISETP.NE.AND P1, PT, R50, RZ, PT ;  /* 0x000000ff3200720c */ /* 0x000fe20003f25270 */
        /* <DEDUP_REMOVED lines=26> */
[----:B------:R-:W-:Y:S02]  /*0f80*/  LOP3.LUT R163, R139, 0x320, RZ, 0xfc, !PT ;  /* 0x000003208ba37812 */ /* 0x000fe400078efcff */
[----:B------:R-:W-:Y:S02]  /*0f90*/  ISETP.NE.AND P1, PT, R58, RZ, PT ;  /* 0x000000ff3a00720c */ /* 0x000fe40003f25270 */
[----:B------:R-:W-:Y:S01]  /*0fa0*/  ISETP.GE.AND P3, PT, R163, R126, PT ;  /* 0x0000007ea300720c */ /* 0x000fe20003f66270 */
[----:B--2---:R-:W-:-:S10]  /*0fb0*/  DADD R54, R52, R56 ;  /* 0x0000000034367229 */ /* 0x004fd40000000038 */
[----:B------:R-:W-:Y:S02]  /*0fc0*/  FSEL R58, R54, R56, !P1 ;  /* 0x00000038363a7208 */ /* 0x000fe40004800000 */
[----:B------:R-:W-:Y:S02]  /*0fd0*/  FSEL R59, R55, R57, !P1 ;  /* 0x00000039373b7208 */ /* 0x000fe40004800000 */
[----:B------:R-:W-:-:S06]  /*0fe0*/  CS2R R54, SRZ ;  /* 0x0000000000367805 */ /* 0x000fcc000001ff00 */
[----:B------:R-:W2:Y:S01]  /*0ff0*/  @!P3 LDG.E.64 R54, desc[UR4][R76.64+0x1900] ;  /* 0x001900044c36b981 */ /* 0x000ea2000c1e1b00 */
[----:B------:R-:W-:Y:S02]  /*1000*/  LOP3.LUT R165, R139, 0x340, RZ, 0xfc, !PT ;  /* 0x000003408ba57812 */ /* 0x000fe400078efcff */
[----:B------:R-:W-:Y:S02]  /*1010*/  P2R R114, PR, RZ, 0x1 ;  /* 0x00000001ff727803 */ /* 0x000fe40000000000 */
[----:B------:R-:W-:Y:S02]  /*1020*/  ISETP.GE.AND P0, PT, R165, R126, PT ;  /* 0x0000007ea500720c */ /* 0x000fe40003f06270 */
[----:B------:R-:W-:Y:S01]  /*1030*/  ISETP.NE.AND P1, PT, R60, RZ, PT ;  /* 0x000000ff3c00720c */ /* 0x000fe20003f25270 */
[----:B--2---:R-:W-:-:S10]  /*1040*/  DADD R56, R54, R58 ;  /* 0x0000000036387229 */ /* 0x004fd4000000003a */
[----:B------:R-:W-:Y:S02]  /*1050*/  FSEL R60, R56, R58, !P1 ;  /* 0x0000003a383c7208 */ /* 0x000fe40004800000 */
[----:B------:R-:W-:Y:S02]  /*1060*/  FSEL R61, R57, R59, !P1 ;  /* 0x0000003b393d7208 */ /* 0x000fe40004800000 */
[----:B------:R-:W-:-:S06]  /*1070*/  CS2R R56, SRZ ;  /* 0x0000000000387805 */ /* 0x000fcc000001ff00 */
[----:B------:R-:W2:Y:S01]  /*1080*/  @!P0 LDG.E.64 R56, desc[UR4][R76.64+0x1a00] ;  /* 0x001a00044c388981 */ /* 0x000ea2000c1e1b00 */
[----:B------:R-:W-:Y:S02]  /*1090*/  ISETP.NE.AND P1, PT, R62, RZ, PT ;  /* 0x000000ff3e00720c */ /* 0x000fe40003f25270 */
[----:B------:R-:W-:Y:S01]  /*10a0*/  LOP3.LUT R138, R139, 0x360, RZ, 0xfc, !PT ;  /* 0x000003608b8a7812 */ /* 0x000fe200078efcff */
[----:B--2---:R-:W-:-:S10]  /*10b0*/  DADD R58, R56, R60 ;  /* 0x00000000383a7229 */ /* 0x004fd4000000003c */
[----:B------:R-:W-:Y:S02]  /*10c0*/  FSEL R62, R58, R60, !P1 ;  /* 0x0000003c3a3e7208 */ /* 0x000fe40004800000 */
[----:B------:R-:W-:Y:S02]  /*10d0*/  FSEL R63, R59, R61, !P1 ;  /* 0x0000003d3b3f7208 */ /* 0x000fe40004800000 */
[----:B------:R-:W-:Y:S02]  /*10e0*/  ISETP.GE.AND P1, PT, R138, R126, PT ;  /* 0x0000007e8a00720c */ /* 0x000fe40003f26270 */
[----:B------:R-:W-:-:S11]  /*10f0*/  CS2R R58, SRZ ;  /* 0x00000000003a7805 */ /* 0x000fd6000001ff00 */
[----:B------:R-:W2:Y:S01]  /*1100*/  @!P1 LDG.E.64 R58, desc[UR4][R76.64+0x1b00] ;  /* 0x001b00044c3a9981 */ /* 0x000ea2000c1e1b00 */
[----:B------:R-:W-:Y:S01]  /*1110*/  ISETP.NE.AND P3, PT, R64, RZ, PT ;  /* 0x000000ff4000720c */ /* 0x000fe20003f65270 */
[----:B0-----:R-:W-:Y:S01]  /*1120*/  IMAD.WIDE R134, R141, 0x8, R134 ;  /* 0x000000088d867825 */ /* 0x001fe200078e0286 */
[----:B------:R-:W-:Y:S01]  /*1130*/  LOP3.LUT R140, R139, 0x380, RZ, 0xfc, !PT ;  /* 0x000003808b8c7812 */ /* 0x000fe200078efcff */
[----:B--2---:R-:W-:-:S10]  /*1140*/  DADD R60, R58, R62 ;  /* 0x000000003a3c7229 */ /* 0x004fd4000000003e */
[----:B------:R-:W-:Y:S02]  /*1150*/  FSEL R66, R60, R62, !P3 ;  /* 0x0000003e3c427208 */ /* 0x000fe40005800000 */
[----:B------:R-:W-:Y:S02]  /*1160*/  FSEL R67, R61, R63, !P3 ;  /* 0x0000003f3d437208 */ /* 0x000fe40005800000 */
[----:B------:R-:W-:-:S06]  /*1170*/  CS2R R60, SRZ ;  /* 0x00000000003c7805 */ /* 0x000fcc000001ff00 */
[----:B------:R-:W5:Y:S01]  /*1180*/  @!P2 LDG.E.64 R60, desc[UR4][R134.64] ;  /* 0x00000004863ca981 */ /* 0x000f62000c1e1b00 */
[----:B------:R-:W-:Y:S02]  /*1190*/  ISETP.GE.AND P2, PT, R140, R69, PT ;  /* 0x000000458c00720c */ /* 0x000fe40003f46270 */
[----:B------:R-:W-:-:S11]  /*11a0*/  CS2R R62, SRZ ;  /* 0x00000000003e7805 */ /* 0x000fd6000001ff00 */
[----:B------:R-:W2:Y:S01]  /*11b0*/  @!P2 LDG.E.64 R62, desc[UR4][R76.64+0x1c00] ;  /* 0x001c00044c3ea981 */ /* 0x000ea2000c1e1b00 */
[----:B------:R-:W-:Y:S02]  /*11c0*/  ISETP.NE.AND P3, PT, R68, RZ, PT ;  /* 0x000000ff4400720c */ /* 0x000fe40003f65270 */
[----:B------:R-:W-:Y:S01]  /*11d0*/  LOP3.LUT R142, R139, 0x3a0, RZ, 0xfc, !PT ;  /* 0x000003a08b8e7812 */ /* 0x000fe200078efcff */
[----:B------:R-:W3:Y:S01]  /*11e0*/  LDG.E.U8 R68, desc[UR4][R46.64+0x3a0] ;  /* 0x0003a0042e447981 */ /* 0x000ee2000c1e1100 */
[----:B--2---:R-:W-:-:S10]  /*11f0*/  DADD R64, R62, R66 ;  /* 0x000000003e407229 */ /* 0x004fd40000000042 */
[----:B------:R-:W-:Y:S02]  /*1200*/  FSEL R100, R64, R66, !P3 ;  /* 0x0000004240647208 */ /* 0x000fe40005800000 */
[----:B------:R-:W-:Y:S02]  /*1210*/  FSEL R101, R65, R67, !P3 ;  /* 0x0000004341657208 */ /* 0x000fe40005800000 */
[----:B------:R-:W-:Y:S02]  /*1220*/  ISETP.GE.AND P3, PT, R142, R69, PT ;  /* 0x000000458e00720c */ /* 0x000fe40003f66270 */
[----:B------:R-:W-:-:S11]  /*1230*/  CS2R R64, SRZ ;  /* 0x0000000000407805 */ /* 0x000fd6000001ff00 */
[----:B------:R-:W2:Y:S01]  /*1240*/  @!P3 LDG.E.64 R64, desc[UR4][R76.64+0x1d00] ;  /* 0x001d00044c40b981 */ /* 0x000ea2000c1e1b00 */
[----:B---3--:R-:W-:Y:S02]  /*1250*/  ISETP.NE.AND P4, PT, R68, RZ, PT ;  /* 0x000000ff4400720c */ /* 0x008fe40003f85270 */
        /* <DEDUP_REMOVED lines=10> */
[----:B--2---:R-:W-:-:S10]  /*1300*/  DADD R100, R66, R102 ;  /* 0x0000000042647229 */ /* 0x004fd40000000066 */
[----:B------:R-:W-:Y:S02]  /*1310*/  FSEL R102, R100, R102, !P5 ;  /* 0x0000006664667208 */ /* 0x000fe40006800000 */
[----:B------:R-:W-:Y:S02]  /*1320*/  FSEL R103, R101, R103, !P5 ;  /* 0x0000006765677208 */ /* 0x000fe40006800000 */
[----:B------:R-:W-:-:S13]  /*1330*/  ISETP.GE.AND P5, PT, R146, R69, PT ;  /* 0x000000459200720c */ /* 0x000fda0003fa6270 */
[----:B------:R-:W-:-:S06]  /*1340*/  @P5 CS2R R68, SRZ ;  /* 0x0000000000445805 */ /* 0x000fcc000001ff00 */
[----:B------:R0:W2:Y:S01]  /*1350*/  @!P5 LDG.E.64 R68, desc[UR4][R76.64+0x1f00] ;  /* 0x001f00044c44d981 */ /* 0x0000a2000c1e1b00 */
[----:B------:R-:W-:Y:S02]  /*1360*/  ISETP.NE.AND P6, PT, R70, RZ, PT ;  /* 0x000000ff4600720c */ /* 0x000fe40003fc5270 */
[----:B------:R-:W-:Y:S02]  /*1370*/  ISETP.GE.AND P0, PT, R73, R126, PT ;  /* 0x0000007e4900720c */ /* 0x000fe40003f06270 */
[----:B------:R-:W-:-:S11]  /*1380*/  CS2R R72, SRZ ;  /* 0x0000000000487805 */ /* 0x000fd6000001ff00 */
[----:B------:R1:W5:Y:S01]  /*1390*/  @!P0 LDG.E.64 R72, desc[UR4][R134.64+0x200] ;  /* 0x0002000486488981 */ /* 0x000362000c1e1b00 */
[----:B------:R-:W-:Y:S02]  /*13a0*/  ISETP.GE.AND P0, PT, R79, R126, PT ;  /* 0x0000007e4f00720c */ /* 0x000fe40003f06270 */
[----:B0-----:R-:W-:Y:S02]  /*13b0*/  CS2R R76, SRZ ;  /* 0x00000000004c7805 */ /* 0x001fe4000001ff00 */
[----:B------:R-:W-:-:S09]  /*13c0*/  CS2R R78, SRZ ;  /* 0x00000000004e7805 */ /* 0x000fd2000001ff00 */
[----:B------:R1:W5:Y:S01]  /*13d0*/  @!P0 LDG.E.64 R76, desc[UR4][R134.64+0x400] ;  /* 0x00040004864c8981 */ /* 0x000362000c1e1b00 */
[----:B------:R-:W-:Y:S02]  /*13e0*/  ISETP.GE.AND P0, PT, R83, R126, PT ;  /* 0x0000007e5300720c */ /* 0x000fe40003f06270 */
[----:B------:R-:W-:Y:S02]  /*13f0*/  CS2R R82, SRZ ;  /* 0x0000000000527805 */ /* 0x000fe4000001ff00 */
[----:B------:R-:W-:Y:S02]  /*1400*/  CS2R R104, SRZ ;  /* 0x0000000000687805 */ /* 0x000fe4000001ff00 */
[----:B------:R-:W-:Y:S02]  /*1410*/  CS2R R106, SRZ ;  /* 0x00000000006a7805 */ /* 0x000fe4000001ff00 */
[----:B------:R-:W-:Y:S02]  /*1420*/  CS2R R108, SRZ ;  /* 0x00000000006c7805 */ /* 0x000fe4000001ff00 */
[----:B------:R-:W-:-:S02]  /*1430*/  CS2R R110, SRZ ;  /* 0x00000000006e7805 */ /* 0x000fc4000001ff00 */
[----:B------:R-:W-:Y:S02]  /*1440*/  CS2R R112, SRZ ;  /* 0x0000000000707805 */ /* 0x000fe4000001ff00 */
[----:B------:R-:W-:Y:S01]  /*1450*/  CS2R R116, SRZ ;  /* 0x0000000000747805 */ /* 0x000fe2000001ff00 */
[----:B--2---:R-:W-:-:S10]  /*1460*/  DADD R100, R68, R102 ;  /* 0x0000000044647229 */ /* 0x004fd40000000066 */
[----:B------:R-:W-:Y:S02]  /*1470*/  FSEL R122, R100, R102, !P6 ;  /* 0x00000066647a7208 */ /* 0x000fe40007000000 */
[----:B------:R-:W-:Y:S02]  /*1480*/  FSEL R123, R101, R103, !P6 ;  /* 0x00000067657b7208 */ /* 0x000fe40007000000 */
[----:B------:R-:W-:Y:S02]  /*1490*/  ISETP.GE.AND P6, PT, R71, R126, PT ;  /* 0x0000007e4700720c */ /* 0x000fe40003fc6270 */
[----:B------:R-:W-:-:S11]  /*14a0*/  CS2R R70, SRZ ;  /* 0x0000000000467805 */ /* 0x000fd6000001ff00 */
[----:B------:R1:W5:Y:S01]  /*14b0*/  @!P6 LDG.E.64 R70, desc[UR4][R134.64+0x100] ;  /* 0x000100048646e981 */ /* 0x000362000c1e1b00 */
[----:B------:R-:W-:Y:S02]  /*14c0*/  ISETP.GE.AND P6, PT, R75, R126, PT ;  /* 0x0000007e4b00720c */ /* 0x000fe40003fc6270 */
[----:B------:R-:W-:-:S11]  /*14d0*/  CS2R R74, SRZ ;  /* 0x00000000004a7805 */ /* 0x000fd6000001ff00 */
[----:B------:R1:W5:Y:S01]  /*14e0*/  @!P6 LDG.E.64 R74, desc[UR4][R134.64+0x300] ;  /* 0x00030004864ae981 */ /* 0x000362000c1e1b00 */
[----:B------:R-:W-:Y:S02]  /*14f0*/  ISETP.GE.AND P6, PT, R81, R126, PT ;  /* 0x0000007e5100720c */ /* 0x000fe40003fc6270 */
[----:B------:R-:W-:-:S06]  /*1500*/  CS2R R80, SRZ ;  /* 0x0000000000507805 */ /* 0x000fcc000001ff00 */
[----:B------:R1:W5:Y:S05]  /*1510*/  @!P0 LDG.E.64 R80, desc[UR4][R134.64+0x600] ;  /* 0x0006000486508981 */ /* 0x00036a000c1e1b00 */
[----:B------:R1:W5:Y:S01]  /*1520*/  @!P6 LDG.E.64 R78, desc[UR4][R134.64+0x500] ;  /* 0x00050004864ee981 */ /* 0x000362000c1e1b00 */
[-C--:B------:R-:W-:Y:S02]  /*1530*/  ISETP.GE.AND P6, PT, R85, R126.reuse, PT ;  /* 0x0000007e5500720c */ /* 0x080fe40003fc6270 */
[----:B------:R-:W-:Y:S02]  /*1540*/  ISETP.GE.AND P0, PT, R87, R126, PT ;  /* 0x0000007e5700720c */ /* 0x000fe40003f06270 */
[----:B------:R-:W-:-:S02]  /*1550*/  CS2R R84, SRZ ;  /* 0x0000000000547805 */ /* 0x000fc4000001ff00 */
[----:B------:R-:W-:-:S07]  /*1560*/  CS2R R86, SRZ ;  /* 0x0000000000567805 */ /* 0x000fce000001ff00 */
[----:B------:R1:W5:Y:S01]  /*1570*/  @!P6 LDG.E.64 R82, desc[UR4][R134.64+0x700] ;  /* 0x000700048652e981 */ /* 0x000362000c1e1b00 */
[----:B------:R-:W-:-:S03]  /*1580*/  ISETP.GE.AND P6, PT, R89, R126, PT ;  /* 0x0000007e5900720c */ /* 0x000fc60003fc6270 */
[----:B------:R1:W5:Y:S01]  /*1590*/  @!P0 LDG.E.64 R84, desc[UR4][R134.64+0x800] ;  /* 0x0008000486548981 */ /* 0x000362000c1e1b00 */
[----:B------:R-:W-:Y:S02]  /*15a0*/  ISETP.GE.AND P0, PT, R91, R126, PT ;  /* 0x0000007e5b00720c */ /* 0x000fe40003f06270 */
[----:B------:R-:W-:-:S07]  /*15b0*/  CS2R R88, SRZ ;  /* 0x0000000000587805 */ /* 0x000fce000001ff00 */
[----:B------:R1:W5:Y:S01]  /*15c0*/  @!P6 LDG.E.64 R86, desc[UR4][R134.64+0x900] ;  /* 0x000900048656e981 */ /* 0x000362000c1e1b00 */
[-C--:B------:R-:W-:Y:S02]  /*15d0*/  ISETP.GE.AND P6, PT, R93, R126.reuse, PT ;  /* 0x0000007e5d00720c */ /* 0x080fe40003fc6270 */
[----:B------:R-:W-:Y:S01]  /*15e0*/  CS2R R90, SRZ ;  /* 0x00000000005a7805 */ /* 0x000fe2000001ff00 */
[----:B------:R1:W5:Y:S01]  /*15f0*/  @!P0 LDG.E.64 R88, desc[UR4][R134.64+0xa00] ;  /* 0x000a000486588981 */ /* 0x000362000c1e1b00 */
[----:B------:R-:W-:-:S03]  /*1600*/  ISETP.GE.AND P0, PT, R95, R126, PT ;  /* 0x0000007e5f00720c */ /* 0x000fc60003f06270 */
[----:B------:R-:W-:Y:S04]  /*1610*/  SHFL.BFLY PT, R121, R123, 0x10, 0x1f ;  /* 0x0e001f007b797f89 */ /* 0x000fe800000e0000 */
[----:B------:R-:W0:Y:S01]  /*1620*/  SHFL.BFLY PT, R120, R122, 0x10, 0x1f ;  /* 0x0e001f007a787f89 */ /* 0x000e2200000e0000 */
[----:B------:R-:W-:-:S03]  /*1630*/  CS2R R92, SRZ ;  /* 0x00000000005c7805 */ /* 0x000fc6000001ff00 */
[----:B------:R1:W5:Y:S01]  /*1640*/  @!P6 LDG.E.64 R90, desc[UR4][R134.64+0xb00] ;  /* 0x000b0004865ae981 */ /* 0x000362000c1e1b00 */
[-C--:B------:R-:W-:Y:S02]  /*1650*/  ISETP.GE.AND P6, PT, R99, R126.reuse, PT ;  /* 0x0000007e6300720c */ /* 0x080fe40003fc6270 */
[----:B------:R-:W-:Y:S01]  /*1660*/  CS2R R94, SRZ ;  /* 0x00000000005e7805 */ /* 0x000fe2000001ff00 */
[----:B------:R1:W5:Y:S01]  /*1670*/  @!P0 LDG.E.64 R92, desc[UR4][R134.64+0xc00] ;  /* 0x000c0004865c8981 */ /* 0x000362000c1e1b00 */
[----:B------:R-:W-:Y:S02]  /*1680*/  ISETP.GE.AND P0, PT, R97, R126, PT ;  /* 0x0000007e6100720c */ /* 0x000fe40003f06270 */
[----:B------:R-:W-:-:S07]  /*1690*/  CS2R R96, SRZ ;  /* 0x0000000000607805 */ /* 0x000fce000001ff00 */
[----:B------:R1:W5:Y:S01]  /*16a0*/  @!P6 LDG.E.64 R94, desc[UR4][R134.64+0xd00] ;  /* 0x000d0004865ee981 */ /* 0x000362000c1e1b00 */
[-C--:B------:R-:W-:Y:S02]  /*16b0*/  ISETP.GE.AND P6, PT, R143, R126.reuse, PT ;  /* 0x0000007e8f00720c */ /* 0x080fe40003fc6270 */
[----:B------:R-:W-:Y:S01]  /*16c0*/  CS2R R98, SRZ ;  /* 0x0000000000627805 */ /* 0x000fe2000001ff00 */
[----:B------:R1:W5:Y:S01]  /*16d0*/  @!P0 LDG.E.64 R96, desc[UR4][R134.64+0xe00] ;  /* 0x000e000486608981 */ /* 0x000362000c1e1b00 */
[----:B------:R-:W-:Y:S01]  /*16e0*/  ISETP.GE.AND P0, PT, R145, R126, PT ;  /* 0x0000007e9100720c */ /* 0x000fe20003f06270 */
[----:B0-----:R-:W-:Y:S01]  /*16f0*/  DADD R124, R120, R122 ;  /* 0x00000000787c7229 */ /* 0x001fe2000000007a */
[----:B------:R-:W-:-:S06]  /*1700*/  CS2R R100, SRZ ;  /* 0x0000000000647805 */ /* 0x000fcc000001ff00 */
[----:B------:R-:W-:Y:S04]  /*1710*/  SHFL.BFLY PT, R121, R125, 0x8, 0x1f ;  /* 0x0d001f007d797f89 */ /* 0x000fe800000e0000 */
[----:B------:R-:W0:Y:S04]  /*1720*/  SHFL.BFLY PT, R120, R124, 0x8, 0x1f ;  /* 0x0d001f007c787f89 */ /* 0x000e2800000e0000 */
[----:B------:R1:W5:Y:S01]  /*1730*/  @!P6 LDG.E.64 R98, desc[UR4][R134.64+0xf00] ;  /* 0x000f00048662e981 */ /* 0x000362000c1e1b00 */
[-C--:B------:R-:W-:Y:S02]  /*1740*/  ISETP.GE.AND P6, PT, R147, R126.reuse, PT ;  /* 0x0000007e9300720c */ /* 0x080fe40003fc6270 */
[----:B------:R-:W-:Y:S01]  /*1750*/  CS2R R102, SRZ ;  /* 0x0000000000667805 */ /* 0x000fe2000001ff00 */
[----:B------:R1:W5:Y:S01]  /*1760*/  @!P0 LDG.E.64 R100, desc[UR4][R134.64+0x1000] ;  /* 0x0010000486648981 */ /* 0x000362000c1e1b00 */
[----:B------:R-:W-:-:S09]  /*1770*/  ISETP.GE.AND P0, PT, R149, R126, PT ;  /* 0x0000007e9500720c */ /* 0x000fd20003f06270 */
[----:B------:R1:W5:Y:S01]  /*1780*/  @!P6 LDG.E.64 R102, desc[UR4][R134.64+0x1100] ;  /* 0x001100048666e981 */ /* 0x000362000c1e1b00 */
[----:B------:R-:W-:-:S03]  /*1790*/  ISETP.GE.AND P6, PT, R151, R126, PT ;  /* 0x0000007e9700720c */ /* 0x000fc60003fc6270 */
[----:B------:R1:W5:Y:S01]  /*17a0*/  @!P0 LDG.E.64 R104, desc[UR4][R134.64+0x1200] ;  /* 0x0012000486688981 */ /* 0x000362000c1e1b00 */
[----:B------:R-:W-:Y:S01]  /*17b0*/  ISETP.GE.AND P0, PT, R153, R126, PT ;  /* 0x0000007e9900720c */ /* 0x000fe20003f06270 */
[----:B0-----:R-:W-:-:S08]  /*17c0*/  DADD R130, R124, R120 ;  /* 0x000000007c827229 */ /* 0x001fd00000000078 */
[----:B------:R1:W5:Y:S01]  /*17d0*/  @!P6 LDG.E.64 R106, desc[UR4][R134.64+0x1300] ;  /* 0x00130004866ae981 */ /* 0x000362000c1e1b00 */
[----:B------:R-:W-:-:S03]  /*17e0*/  ISETP.GE.AND P6, PT, R155, R126, PT ;  /* 0x0000007e9b00720c */ /* 0x000fc60003fc6270 */
[----:B------:R-:W-:Y:S04]  /*17f0*/  SHFL.BFLY PT, R129, R131, 0x4, 0x1f ;  /* 0x0c801f0083817f89 */ /* 0x000fe800000e0000 */
[----:B------:R-:W0:Y:S04]  /*1800*/  SHFL.BFLY PT, R128, R130, 0x4, 0x1f ;  /* 0x0c801f0082807f89 */ /* 0x000e2800000e0000 */
[----:B------:R1:W5:Y:S01]  /*1810*/  @!P0 LDG.E.64 R108, desc[UR4][R134.64+0x1400] ;  /* 0x00140004866c8981 */ /* 0x000362000c1e1b00 */
[----:B------:R-:W-:-:S03]  /*1820*/  ISETP.GE.AND P0, PT, R157, R126, PT ;  /* 0x0000007e9d00720c */ /* 0x000fc60003f06270 */
[----:B------:R1:W5:Y:S01]  /*1830*/  @!P6 LDG.E.64 R110, desc[UR4][R134.64+0x1500] ;  /* 0x00150004866ee981 */ /* 0x000362000c1e1b00 */
[----:B------:R-:W-:-:S09]  /*1840*/  ISETP.GE.AND P6, PT, R159, R126, PT ;  /* 0x0000007e9f00720c */ /* 0x000fd20003fc6270 */
[----:B------:R1:W5:Y:S01]  /*1850*/  @!P0 LDG.E.64 R112, desc[UR4][R134.64+0x1600] ;  /* 0x0016000486708981 */ /* 0x000362000c1e1b00 */
[----:B------:R-:W-:Y:S02]  /*1860*/  ISETP.NE.AND P0, PT, R114, RZ, PT ;  /* 0x000000ff7200720c */ /* 0x000fe40003f05270 */
[----:B------:R-:W-:Y:S01]  /*1870*/  CS2R R114, SRZ ;  /* 0x0000000000727805 */ /* 0x000fe2000001ff00 */
[----:B0-----:R-:W-:-:S05]  /*1880*/  DADD R128, R130, R128 ;  /* 0x0000000082807229 */ /* 0x001fca0000000080 */
[----:B------:R1:W5:Y:S01]  /*1890*/  @!P6 LDG.E.64 R114, desc[UR4][R134.64+0x1700] ;  /* 0x001700048672e981 */ /* 0x000362000c1e1b00 */
[----:B------:R-:W-:-:S03]  /*18a0*/  ISETP.GE.AND P6, PT, R163, R126, PT ;  /* 0x0000007ea300720c */ /* 0x000fc60003fc6270 */
[----:B------:R-:W-:Y:S04]  /*18b0*/  SHFL.BFLY PT, R133, R129, 0x2, 0x1f ;  /* 0x0c401f0081857f89 */ /* 0x000fe800000e0000 */
[----:B------:R-:W0:Y:S04]  /*18c0*/  SHFL.BFLY PT, R132, R128, 0x2, 0x1f ;  /* 0x0c401f0080847f89 */ /* 0x000e2800000e0000 */
[----:B------:R1:W5:Y:S01]  /*18d0*/  @!P0 LDG.E.64 R116, desc[UR4][R134.64+0x1800] ;  /* 0x0018000486748981 */ /* 0x000362000c1e1b00 */
[----:B------:R-:W-:Y:S02]  /*18e0*/  ISETP.NE.AND P0, PT, R118, RZ, PT ;  /* 0x000000ff7600720c */ /* 0x000fe40003f05270 */
[----:B------:R-:W-:-:S06]  /*18f0*/  CS2R R118, SRZ ;  /* 0x0000000000767805 */ /* 0x000fcc000001ff00 */
[----:B------:R1:W5:Y:S01]  /*1900*/  @!P6 LDG.E.64 R118, desc[UR4][R134.64+0x1900] ;  /* 0x001900048676e981 */ /* 0x000362000c1e1b00 */
[----:B------:R-:W-:Y:S02]  /*1910*/  ISETP.GE.AND P6, PT, R165, R126, PT ;  /* 0x0000007ea500720c */ /* 0x000fe40003fc6270 */
[----:B------:R-:W-:Y:S02]  /*1920*/  CS2R R120, SRZ ;  /* 0x0000000000787805 */ /* 0x000fe4000001ff00 */
[----:B------:R-:W-:Y:S02]  /*1930*/  CS2R R122, SRZ ;  /* 0x00000000007a7805 */ /* 0x000fe4000001ff00 */
[----:B------:R-:W-:Y:S02]  /*1940*/  CS2R R124, SRZ ;  /* 0x00000000007c7805 */ /* 0x000fe4000001ff00 */
[----:B------:R-:W-:Y:S02]  /*1950*/  @P5 CS2R R130, SRZ ;  /* 0x0000000000825805 */ /* 0x000fe4000001ff00 */
[----:B------:R1:W5:Y:S01]  /*1960*/  @!P1 LDG.E.64 R122, desc[UR4][R134.64+0x1b00] ;  /* 0x001b0004867a9981 */ /* 0x000362000c1e1b00 */
[----:B0-----:R-:W-:-:S03]  /*1970*/  DADD R132, R128, R132 ;  /* 0x0000000080847229 */ /* 0x001fc60000000084 */
[----:B------:R1:W5:Y:S01]  /*1980*/  @!P2 LDG.E.64 R124, desc[UR4][R134.64+0x1c00] ;  /* 0x001c0004867ca981 */ /* 0x000362000c1e1b00 */
[----:B------:R-:W-:-:S03]  /*1990*/  CS2R R128, SRZ ;  /* 0x0000000000807805 */ /* 0x000fc6000001ff00 */
[----:B------:R1:W5:Y:S01]  /*19a0*/  @!P6 LDG.E.64 R120, desc[UR4][R134.64+0x1a00] ;  /* 0x001a00048678e981 */ /* 0x000362000c1e1b00 */
[----:B------:R-:W-:Y:S02]  /*19b0*/  ISETP.GE.AND P6, PT, R127, 0x1, PT ;  /* 0x000000017f00780c */ /* 0x000fe40003fc6270 */
[----:B------:R-:W-:Y:S01]  /*19c0*/  CS2R R126, SRZ ;  /* 0x00000000007e7805 */ /* 0x000fe2000001ff00 */
[----:B------:R1:W5:Y:S05]  /*19d0*/  @!P4 LDG.E.64 R128, desc[UR4][R134.64+0x1e00] ;  /* 0x001e00048680c981 */ /* 0x00036a000c1e1b00 */
[----:B------:R1:W5:Y:S04]  /*19e0*/  @!P3 LDG.E.64 R126, desc[UR4][R134.64+0x1d00] ;  /* 0x001d0004867eb981 */ /* 0x000368000c1e1b00 */
[----:B------:R1:W5:Y:S04]  /*19f0*/  @!P5 LDG.E.64 R130, desc[UR4][R134.64+0x1f00] ;  /* 0x001f00048682d981 */ /* 0x000368000c1e1b00 */
[----:B------:R1:W0:Y:S04]  /*1a00*/  SHFL.BFLY PT, R137, R133, 0x1, 0x1f ;  /* 0x0c201f0085897f89 */ /* 0x00022800000e0000 */
[----:B------:R1:W2:Y:S01]  /*1a10*/  SHFL.BFLY PT, R136, R132, 0x1, 0x1f ;  /* 0x0c201f0084887f89 */ /* 0x0002a200000e0000 */
[----:B------:R-:W-:Y:S05]  /*1a20*/  @!P6 EXIT ;  /* 0x000000000000e94d */ /* 0x000fea0003800000 */
[----:B------:R-:W3:Y:S01]  /*1a30*/  S2R R148, SR_TID.X ;  /* 0x0000000000947919 */ /* 0x000ee20000002100 */
[----:B-1----:R-:W1:Y:S01]  /*1a40*/  LDC.64 R134, c[0x0][0x210] ;  /* 0x00008400ff867b82 */ /* 0x002e620000000a00 */
[-C--:B------:R-:W-:Y:S01]  /*1a50*/  ISETP.GE.AND P6, PT, R139, R0.reuse, PT ;  /* 0x000000008b00720c */ /* 0x080fe20003fc6270 */
[----:B0-2---:R-:W-:Y:S01]  /*1a60*/  DADD R136, R132, R136 ;  /* 0x0000000084887229 */ /* 0x005fe20000000088 */
[----:B------:R-:W-:Y:S01]  /*1a70*/  P2R R150, PR, RZ, 0x1 ;  /* 0x00000001ff967803 */ /* 0x000fe20000000000 */
[----:B------:R-:W-:Y:S01]  /*1a80*/  BSSY B0, `(.L_x_444) ;  /* 0x0000011000007945 */ /* 0x000fe20003800000 */
[-C--:B------:R-:W-:Y:S02]  /*1a90*/  ISETP.GE.AND P1, PT, R143, R0.reuse, PT ;  /* 0x000000008f00720c */ /* 0x080fe40003f26270 */
[-C--:B------:R-:W-:Y:S02]  /*1aa0*/  ISETP.GE.AND P2, PT, R145, R0.reuse, PT ;  /* 0x000000009100720c */ /* 0x080fe40003f46270 */
[----:B------:R-:W-:-:S02]  /*1ab0*/  ISETP.GE.AND P3, PT, R147, R0, PT ;  /* 0x000000009300720c */ /* 0x000fc40003f66270 */
[-C--:B------:R-:W-:Y:S02]  /*1ac0*/  ISETP.GE.AND P4, PT, R149, R0.reuse, PT ;  /* 0x000000009500720c */ /* 0x080fe40003f86270 */
[----:B------:R-:W-:Y:S01]  /*1ad0*/  ISETP.GE.AND P5, PT, R151, R0, PT ;  /* 0x000000009700720c */ /* 0x000fe20003fa6270 */
[----:B-1----:R-:W-:Y:S01]  /*1ae0*/  IMAD.WIDE R134, R141, 0x8, R134 ;  /* 0x000000088d867825 */ /* 0x002fe200078e0286 */
[----:B---3--:R-:W-:-:S04]  /*1af0*/  LOP3.LUT R132, R148, 0x1f, RZ, 0xc0, !PT ;  /* 0x0000001f94847812 */ /* 0x008fc800078ec0ff */
[C---:B------:R-:W-:Y:S02]  /*1b00*/  LOP3.LUT R133, R132.reuse, 0x20, RZ, 0xfc, !PT ;  /* 0x0000002084857812 */ /* 0x040fe400078efcff */
[----:B------:R-:W-:Y:S02]  /*1b10*/  LOP3.LUT R139, R132, 0x40, RZ, 0xfc, !PT ;  /* 0x00000040848b7812 */ /* 0x000fe400078efcff */
[----:B------:R-:W-:-:S04]  /*1b20*/  ISETP.GE.AND P0, PT, R133, R0, PT ;  /* 0x000000008500720c */ /* 0x000fc80003f06270 */
[----:B------:R-:W-:Y:S02]  /*1b30*/  P2R R141, PR, RZ, 0x1 ;  /* 0x00000001ff8d7803 */ /* 0x000fe40000000000 */
[----:B------:R-:W-:Y:S01]  /*1b40*/  ISETP.NE.AND P0, PT, R150, RZ, PT ;  /* 0x000000ff9600720c */ /* 0x000fe20003f05270 */
[----:B------:R-:W-:-:S12]  /*1b50*/  @P6 BRA `(.L_x_445) ;  /* 0x00000000000c6947 */ /* 0x000fd80003800000 */
[----:B-----5:R-:W-:Y:S01]  /*1b60*/  @!P0 DFMA R60, -R136, R60, R44 ;  /* 0x0000003c883c822b */ /* 0x020fe2000000012c */
[----:B------:R0:W-:Y:S06]  /*1b70*/  @P0 STG.E.64 desc[UR4][R134.64], RZ ;  /* 0x000000ff86000986 */ /* 0x0001ec000c101b04 */
[----:B------:R0:W-:Y:S04]  /*1b80*/  @!P0 STG.E.64 desc[UR4][R134.64], R60 ;  /* 0x0000003c86008986 */ /* 0x0001e8000c101b04 */
.L_x_445:
[----:B------:R-:W-:Y:S05]  /*1b90*/  BSYNC B0 ;  /* 0x0000000000007941 */ /* 0x000fea0003800000 */
.L_x_444:
[-C--:B------:R-:W-:Y:S01]  /*1ba0*/  ISETP.GE.AND P6, PT, R133, R0.reuse, PT ;  /* 0x000000008500720c */ /* 0x080fe20003fc6270 */
[----:B------:R-:W-:Y:S01]  /*1bb0*/  BSSY B0, `(.L_x_446) ;  /* 0x0000009000007945 */ /* 0x000fe20003800000 */
[----:B------:R-:W-:Y:S02]  /*1bc0*/  ISETP.GE.AND P0, PT, R139, R0, PT ;  /* 0x000000008b00720c */ /* 0x000fe40003f06270 */
[----:B------:R-:W-:-:S09]  /*1bd0*/  LOP3.LUT R45, R132, 0x60, RZ, 0xfc, !PT ;  /* 0x00000060842d7812 */ /* 0x000fd200078efcff */
[----:B------:R-:W-:Y:S05]  /*1be0*/  @P6 BRA `(.L_x_447) ;  /* 0x0000000000146947 */ /* 0x000fea0003800000 */
[----:B------:R-:W2:Y:S02]  /*1bf0*/  LDG.E.U8 R44, desc[UR4][R46.64+0x20] ;  /* 0x000020042e2c7981 */ /* 0x000ea4000c1e1100 */
[----:B--2---:R-:W-:-:S13]  /*1c00*/  ISETP.NE.AND P6, PT, R44, RZ, PT ;  /* 0x000000ff2c00720c */ /* 0x004fda0003fc5270 */
[----:B-----5:R-:W-:Y:S01]  /*1c10*/  @!P6 DFMA R70, -R136, R70, R42 ;  /* 0x000000468846e22b */ /* 0x020fe2000000012a */
[----:B------:R1:W-:Y:S06]  /*1c20*/  @P6 STG.E.64 desc[UR4][R134.64+0x100], RZ ;  /* 0x000100ff86006986 */ /* 0x0003ec000c101b04 */
[----:B------:R1:W-:Y:S04]  /*1c30*/  @!P6 STG.E.64 desc[UR4][R134.64+0x100], R70 ;  /* 0x000100468600e986 */ /* 0x0003e8000c101b04 */
.L_x_447:
[----:B------:R-:W-:Y:S05]  /*1c40*/  BSYNC B0 ;  /* 0x0000000000007941 */ /* 0x000fea0003800000 */
.L_x_446:
[----:B------:R-:W-:Y:S01]  /*1c50*/  BSSY B0, `(.L_x_448) ;  /* 0x0000009000007945 */ /* 0x000fe20003800000 */
[----:B------:R-:W-:Y:S02]  /*1c60*/  ISETP.GE.AND P6, PT, R45, R0, PT ;  /* 0x000000002d00720c */ /* 0x000fe40003fc6270 */
[----:B------:R-:W-:Y:S01]  /*1c70*/  LOP3.LUT R43, R132, 0x80, RZ, 0xfc, !PT ;  /* 0x00000080842b7812 */ /* 0x000fe200078efcff */
[----:B------:R-:W-:Y:S10]  /*1c80*/  @P0 BRA `(.L_x_449) ;  /* 0x0000000000140947 */ /* 0x000ff40003800000 */
[----:B------:R-:W2:Y:S02]  /*1c90*/  LDG.E.U8 R42, desc[UR4][R46.64+0x40] ;  /* 0x000040042e2a7981 */ /* 0x000ea4000c1e1100 */
[----:B--2---:R-:W-:-:S13]  /*1ca0*/  ISETP.NE.AND P0, PT, R42, RZ, PT ;  /* 0x000000ff2a00720c */ /* 0x004fda0003f05270 */
[----:B-----5:R-:W-:Y:S01]  /*1cb0*/  @!P0 DFMA R72, -R136, R72, R40 ;  /* 0x000000488848822b */ /* 0x020fe20000000128 */
[----:B------:R2:W-:Y:S06]  /*1cc0*/  @P0 STG.E.64 desc[UR4][R134.64+0x200], RZ ;  /* 0x000200ff86000986 */ /* 0x0005ec000c101b04 */
[----:B------:R2:W-:Y:S04]  /*1cd0*/  @!P0 STG.E.64 desc[UR4][R134.64+0x200], R72 ;  /* 0x0002004886008986 */ /* 0x0005e8000c101b04 */
.L_x_449:
[----:B------:R-:W-:Y:S05]  /*1ce0*/  BSYNC B0 ;  /* 0x0000000000007941 */ /* 0x000fea0003800000 */
.L_x_448:
[----:B------:R-:W-:Y:S01]  /*1cf0*/  BSSY B0, `(.L_x_450) ;  /* 0x0000009000007945 */ /* 0x000fe20003800000 */
[----:B------:R-:W-:Y:S02]  /*1d00*/  ISETP.GE.AND P0, PT, R43, R0, PT ;  /* 0x000000002b00720c */ /* 0x000fe40003f06270 */
[----:B------:R-:W-:Y:S01]  /*1d10*/  LOP3.LUT R41, R132, 0xa0, RZ, 0xfc, !PT ;  /* 0x000000a084297812 */ /* 0x000fe200078efcff */
[----:B------:R-:W-:Y:S10]  /*1d20*/  @P6 BRA `(.L_x_451) ;  /* 0x0000000000146947 */ /* 0x000ff40003800000 */
[----:B------:R-:W3:Y:S02]  /*1d30*/  LDG.E.U8 R40, desc[UR4][R46.64+0x60] ;  /* 0x000060042e287981 */ /* 0x000ee4000c1e1100 */
[----:B---3--:R-:W-:-:S13]  /*1d40*/  ISETP.NE.AND P6, PT, R40, RZ, PT ;  /* 0x000000ff2800720c */ /* 0x008fda0003fc5270 */
[----:B-----5:R-:W-:Y:S01]  /*1d50*/  @!P6 DFMA R74, -R136, R74, R38 ;  /* 0x0000004a884ae22b */ /* 0x020fe20000000126 */
[----:B------:R3:W-:Y:S06]  /*1d60*/  @P6 STG.E.64 desc[UR4][R134.64+0x300], RZ ;  /* 0x000300ff86006986 */ /* 0x0007ec000c101b04 */
[----:B------:R3:W-:Y:S04]  /*1d70*/  @!P6 STG.E.64 desc[UR4][R134.64+0x300], R74 ;  /* 0x0003004a8600e986 */ /* 0x0007e8000c101b04 */
.L_x_451:
[----:B------:R-:W-:Y:S05]  /*1d80*/  BSYNC B0 ;  /* 0x0000000000007941 */ /* 0x000fea0003800000 */
.L_x_450:
[----:B------:R-:W-:Y:S01]  /*1d90*/  BSSY B0, `(.L_x_452) ;  /* 0x0000009000007945 */ /* 0x000fe20003800000 */
[----:B------:R-:W-:Y:S02]  /*1da0*/  ISETP.GE.AND P6, PT, R41, R0, PT ;  /* 0x000000002900720c */ /* 0x000fe40003fc6270 */
[----:B------:R-:W-:Y:S01]  /*1db0*/  LOP3.LUT R39, R132, 0xc0, RZ, 0xfc, !PT ;  /* 0x000000c084277812 */ /* 0x000fe200078efcff */
[----:B------:R-:W-:Y:S10]  /*1dc0*/  @P0 BRA `(.L_x_453) ;  /* 0x0000000000140947 */ /* 0x000ff40003800000 */
[----:B------:R-:W4:Y:S02]  /*1dd0*/  LDG.E.U8 R38, desc[UR4][R46.64+0x80] ;  /* 0x000080042e267981 */ /* 0x000f24000c1e1100 */
[----:B----4-:R-:W-:-:S13]  /*1de0*/  ISETP.NE.AND P0, PT, R38, RZ, PT ;  /* 0x000000ff2600720c */ /* 0x010fda0003f05270 */
[----:B-----5:R-:W-:Y:S01]  /*1df0*/  @!P0 DFMA R76, -R136, R76, R36 ;  /* 0x0000004c884c822b */ /* 0x020fe20000000124 */
[----:B------:R4:W-:Y:S06]  /*1e00*/  @P0 STG.E.64 desc[UR4][R134.64+0x400], RZ ;  /* 0x000400ff86000986 */ /* 0x0009ec000c101b04 */
[----:B------:R4:W-:Y:S04]  /*1e10*/  @!P0 STG.E.64 desc[UR4][R134.64+0x400], R76 ;  /* 0x0004004c86008986 */ /* 0x0009e8000c101b04 */
.L_x_453:
[----:B------:R-:W-:Y:S05]  /*1e20*/  BSYNC B0 ;  /* 0x0000000000007941 */ /* 0x000fea0003800000 */
.L_x_452:
        /* <DEDUP_REMOVED lines=9> */
.L_x_455:
[----:B------:R-:W-:Y:S05]  /*1ec0*/  BSYNC B0 ;  /* 0x0000000000007941 */ /* 0x000fea0003800000 */
.L_x_454:
        /* <DEDUP_REMOVED lines=9> */
.L_x_457:
[----:B------:R-:W-:Y:S05]  /*1f60*/  BSYNC B0 ;  /* 0x0000000000007941 */ /* 0x000fea0003800000 */
.L_x_456:
        /* <DEDUP_REMOVED lines=9> */
.L_x_459:
[----:B------:R-:W-:Y:S05]  /*2000*/  BSYNC B0 ;  /* 0x0000000000007941 */ /* 0x000fea0003800000 */
.L_x_458:
        /* <DEDUP_REMOVED lines=9> */
.L_x_461:
[----:B------:R-:W-:Y:S05]  /*20a0*/  BSYNC B0 ;  /* 0x0000000000007941 */ /* 0x000fea0003800000 */
.L_x_460:
        /* <DEDUP_REMOVED lines=9> */
.L_x_463:
[----:B------:R-:W-:Y:S05]  /*2140*/  BSYNC B0 ;  /* 0x0000000000007941 */ /* 0x000fea0003800000 */
.L_x_462:
        /* <DEDUP_REMOVED lines=9> */
.L_x_465:
[----:B------:R-:W-:Y:S05]  /*21e0*/  BSYNC B0 ;  /* 0x0000000000007941 */ /* 0x000fea0003800000 */
.L_x_464:
        /* <DEDUP_REMOVED lines=9> */
.L_x_467:
[----:B------:R-:W-:Y:S05]  /*2280*/  BSYNC B0 ;  /* 0x0000000000007941 */ /* 0x000fea0003800000 */
.L_x_466:
        /* <DEDUP_REMOVED lines=9> */
.L_x_469:
[----:B------:R-:W-:Y:S05]  /*2320*/  BSYNC B0 ;  /* 0x0000000000007941 */ /* 0x000fea0003800000 */
.L_x_468:
[----:B------:R-:W-:Y:S01]  /*2330*/  BSSY B0, `(.L_x_470) ;  /* 0x0000008000007945 */ /* 0x000fe20003800000 */
[----:B------:R-:W-:-:S03]  /*2340*/  ISETP.GE.AND P0, PT, R23, R0, PT ;  /* 0x000000001700720c */ /* 0x000fc60003f06270 */
[----:B------:R-:W-:Y:S10]  /*2350*/  @P6 BRA `(.L_x_471) ;  /* 0x0000000000146947 */ /* 0x000ff40003800000 */
[----:B------:R-:W2:Y:S02]  /*2360*/  LDG.E.U8 R20, desc[UR4][R46.64+0x1a0] ;  /* 0x0001a0042e147981 */ /* 0x000ea4000c1e1100 */
[----:B--2---:R-:W-:-:S13]  /*2370*/  ISETP.NE.AND P6, PT, R20, RZ, PT ;  /* 0x000000ff1400720c */ /* 0x004fda0003fc5270 */
[----:B-----5:R-:W-:Y:S01]  /*2380*/  @!P6 DFMA R94, -R136, R94, R18 ;  /* 0x0000005e885ee22b */ /* 0x020fe20000000112 */
[----:B------:R2:W-:Y:S06]  /*2390*/  @P6 STG.E.64 desc[UR4][R134.64+0xd00], RZ ;  /* 0x000d00ff86006986 */ /* 0x0005ec000c101b04 */
[----:B------:R2:W-:Y:S04]  /*23a0*/  @!P6 STG.E.64 desc[UR4][R134.64+0xd00], R94 ;  /* 0x000d005e8600e986 */ /* 0x0005e8000c101b04 */
.L_x_471:
[----:B------:R-:W-:Y:S05]  /*23b0*/  BSYNC B0 ;  /* 0x0000000000007941 */ /* 0x000fea0003800000 */
.L_x_470:
        /* <DEDUP_REMOVED lines=8> */
.L_x_473:
[----:B------:R-:W-:Y:S05]  /*2440*/  BSYNC B0 ;  /* 0x0000000000007941 */ /* 0x000fea0003800000 */
.L_x_472:
        /* <DEDUP_REMOVED lines=8> */
.L_x_475:
[----:B------:R-:W-:Y:S05]  /*24d0*/  BSYNC B0 ;  /* 0x0000000000007941 */ /* 0x000fea0003800000 */
.L_x_474:
        /* <DEDUP_REMOVED lines=8> */
.L_x_477:
[----:B------:R-:W-:Y:S05]  /*2560*/  BSYNC B0 ;  /* 0x0000000000007941 */ /* 0x000fea0003800000 */
.L_x_476:
        /* <DEDUP_REMOVED lines=8> */
.L_x_479:
[----:B------:R-:W-:Y:S05]  /*25f0*/  BSYNC B0 ;  /* 0x0000000000007941 */ /* 0x000fea0003800000 */
.L_x_478:
        /* <DEDUP_REMOVED lines=8> */
.L_x_481:
[----:B------:R-:W-:Y:S05]  /*2680*/  BSYNC B0 ;  /* 0x0000000000007941 */ /* 0x000fea0003800000 */
.L_x_480:
        /* <DEDUP_REMOVED lines=8> */
.L_x_483:
[----:B------:R-:W-:Y:S05]  /*2710*/  BSYNC B0 ;  /* 0x0000000000007941 */ /* 0x000fea0003800000 */
.L_x_482:
        /* <DEDUP_REMOVED lines=8> */
.L_x_485:
[----:B------:R-:W-:Y:S05]  /*27a0*/  BSYNC B0 ;  /* 0x0000000000007941 */ /* 0x000fea0003800000 */
.L_x_484:
        /* <DEDUP_REMOVED lines=8> */
.L_x_487:
[----:B------:R-:W-:Y:S05]  /*2830*/  BSYNC B0 ;  /* 0x0000000000007941 */ /* 0x000fea0003800000 */
.L_x_486:
        /* <DEDUP_REMOVED lines=8> */
.L_x_489:
[----:B------:R-:W-:Y:S05]  /*28c0*/  BSYNC B0 ;  /* 0x0000000000007941 */ /* 0x000fea0003800000 */
.L_x_488:
        /* <DEDUP_REMOVED lines=8> */
.L_x_491:
[----:B------:R-:W-:Y:S05]  /*2950*/  BSYNC B0 ;  /* 0x0000000000007941 */ /* 0x000fea0003800000 */
.L_x_490:
        /* <DEDUP_REMOVED lines=8> */
.L_x_493:
[----:B------:R-:W-:Y:S05]  /*29e0*/  BSYNC B0 ;  /* 0x0000000000007941 */ /* 0x000fea0003800000 */
.L_x_492:
        /* <DEDUP_REMOVED lines=8> */
.L_x_495:
[----:B------:R-:W-:Y:S05]  /*2a70*/  BSYNC B0 ;  /* 0x0000000000007941 */ /* 0x000fea0003800000 */
.L_x_494:
[----:B------:R-:W-:Y:S04]  /*2a80*/  BSSY B0, `(.L_x_496) ;  /* 0x0000007000007945 */ /* 0x000fe80003800000 */
[----:B------:R-:W-:Y:S05]  /*2a90*/  @P5 BRA `(.L_x_497) ;  /* 0x0000000000145947 */ /* 0x000fea0003800000 */
[----:B------:R-:W2:Y:S02]  /*2aa0*/  LDG.E.U8 R0, desc[UR4][R46.64+0x340] ;  /* 0x000340042e007981 */ /* 0x000ea4000c1e1100 */
[----:B--2---:R-:W-:-:S13]  /*2ab0*/  ISETP.NE.AND P4, PT, R0, RZ, PT ;  /* 0x000000ff0000720c */ /* 0x004fda0003f85270 */
[----:B-----5:R-:W-:Y:S01]  /*2ac0*/  @!P4 DFMA R120, -R136, R120, R56 ;  /* 0x000000788878c22b */ /* 0x020fe20000000138 */
[----:B------:R2:W-:Y:S06]  /*2ad0*/  @P4 STG.E.64 desc[UR4][R134.64+0x1a00], RZ ;  /* 0x001a00ff86004986 */ /* 0x0005ec000c101b04 */
[----:B------:R2:W-:Y:S04]  /*2ae0*/  @!P4 STG.E.64 desc[UR4][R134.64+0x1a00], R120 ;  /* 0x001a00788600c986 */ /* 0x0005e8000c101b04 */
.L_x_497:
[----:B------:R-:W-:Y:S05]  /*2af0*/  BSYNC B0 ;  /* 0x0000000000007941 */ /* 0x000fea0003800000 */
.L_x_496:
[----:B------:R-:W-:Y:S04]  /*2b00*/  BSSY B0, `(.L_x_498) ;  /* 0x0000007000007945 */ /* 0x000fe80003800000 */
[----:B------:R-:W-:Y:S05]  /*2b10*/  @P6 BRA `(.L_x_499) ;  /* 0x0000000000146947 */ /* 0x000fea0003800000 */
[----:B------:R-:W2:Y:S02]  /*2b20*/  LDG.E.U8 R0, desc[UR4][R46.64+0x360] ;  /* 0x000360042e007981 */ /* 0x000ea4000c1e1100 */
[----:B--2---:R-:W-:-:S13]  /*2b30*/  ISETP.NE.AND P4, PT, R0, RZ, PT ;  /* 0x000000ff0000720c */ /* 0x004fda0003f85270 */
[----:B-----5:R-:W-:Y:S01]  /*2b40*/  @!P4 DFMA R122, -R136, R122, R58 ;  /* 0x0000007a887ac22b */ /* 0x020fe2000000013a */
[----:B------:R2:W-:Y:S06]  /*2b50*/  @P4 STG.E.64 desc[UR4][R134.64+0x1b00], RZ ;  /* 0x001b00ff86004986 */ /* 0x0005ec000c101b04 */
[----:B------:R2:W-:Y:S04]  /*2b60*/  @!P4 STG.E.64 desc[UR4][R134.64+0x1b00], R122 ;  /* 0x001b007a8600c986 */ /* 0x0005e8000c101b04 */
.L_x_499:
[----:B------:R-:W-:Y:S05]  /*2b70*/  BSYNC B0 ;  /* 0x0000000000007941 */ /* 0x000fea0003800000 */
.L_x_498:
[----:B------:R-:W-:Y:S04]  /*2b80*/  BSSY B0, `(.L_x_500) ;  /* 0x0000007000007945 */ /* 0x000fe80003800000 */
[----:B------:R-:W-:Y:S05]  /*2b90*/  @P0 BRA `(.L_x_501) ;  /* 0x0000000000140947 */ /* 0x000fea0003800000 */
[----:B------:R-:W2:Y:S02]  /*2ba0*/  LDG.E.U8 R0, desc[UR4][R46.64+0x380] ;  /* 0x000380042e007981 */ /* 0x000ea4000c1e1100 */
[----:B--2---:R-:W-:-:S13]  /*2bb0*/  ISETP.NE.AND P0, PT, R0, RZ, PT ;  /* 0x000000ff0000720c */ /* 0x004fda0003f05270 */
[----:B-----5:R-:W-:Y:S01]  /*2bc0*/  @!P0 DFMA R124, -R136, R124, R62 ;  /* 0x0000007c887c822b */ /* 0x020fe2000000013e */
[----:B------:R2:W-:Y:S06]  /*2bd0*/  @P0 STG.E.64 desc[UR4][R134.64+0x1c00], RZ ;  /* 0x001c00ff86000986 */ /* 0x0005ec000c101b04 */
[----:B------:R2:W-:Y:S04]  /*2be0*/  @!P0 STG.E.64 desc[UR4][R134.64+0x1c00], R124 ;  /* 0x001c007c86008986 */ /* 0x0005e8000c101b04 */
.L_x_501:
[----:B------:R-:W-:Y:S05]  /*2bf0*/  BSYNC B0 ;  /* 0x0000000000007941 */ /* 0x000fea0003800000 */
.L_x_500:
[----:B------:R-:W-:Y:S04]  /*2c00*/  BSSY B0, `(.L_x_502) ;  /* 0x0000007000007945 */ /* 0x000fe80003800000 */
[----:B------:R-:W-:Y:S05]  /*2c10*/  @P1 BRA `(.L_x_503) ;  /* 0x0000000000141947 */ /* 0x000fea0003800000 */
[----:B------:R-:W2:Y:S02]  /*2c20*/  LDG.E.U8 R0, desc[UR4][R46.64+0x3a0] ;  /* 0x0003a0042e007981 */ /* 0x000ea4000c1e1100 */
[----:B--2---:R-:W-:-:S13]  /*2c30*/  ISETP.NE.AND P0, PT, R0, RZ, PT ;  /* 0x000000ff0000720c */ /* 0x004fda0003f05270 */
[----:B-----5:R-:W-:Y:S01]  /*2c40*/  @!P0 DFMA R126, -R136, R126, R64 ;  /* 0x0000007e887e822b */ /* 0x020fe20000000140 */
[----:B------:R2:W-:Y:S06]  /*2c50*/  @P0 STG.E.64 desc[UR4][R134.64+0x1d00], RZ ;  /* 0x001d00ff86000986 */ /* 0x0005ec000c101b04 */
[----:B------:R2:W-:Y:S04]  /*2c60*/  @!P0 STG.E.64 desc[UR4][R134.64+0x1d00], R126 ;  /* 0x001d007e86008986 */ /* 0x0005e8000c101b04 */
.L_x_503:
[----:B------:R-:W-:Y:S05]  /*2c70*/  BSYNC B0 ;  /* 0x0000000000007941 */ /* 0x000fea0003800000 */
.L_x_502:
[----:B------:R-:W-:Y:S04]  /*2c80*/  BSSY B0, `(.L_x_504) ;  /* 0x0000007000007945 */ /* 0x000fe80003800000 */
[----:B------:R-:W-:Y:S05]  /*2c90*/  @P2 BRA `(.L_x_505) ;  /* 0x0000000000142947 */ /* 0x000fea0003800000 */
[----:B------:R-:W2:Y:S02]  /*2ca0*/  LDG.E.U8 R0, desc[UR4][R46.64+0x3c0] ;  /* 0x0003c0042e007981 */ /* 0x000ea4000c1e1100 */
[----:B--2---:R-:W-:-:S13]  /*2cb0*/  ISETP.NE.AND P0, PT, R0, RZ, PT ;  /* 0x000000ff0000720c */ /* 0x004fda0003f05270 */
[----:B-----5:R-:W-:Y:S01]  /*2cc0*/  @!P0 DFMA R128, -R136, R128, R66 ;  /* 0x000000808880822b */ /* 0x020fe20000000142 */
[----:B------:R2:W-:Y:S06]  /*2cd0*/  @P0 STG.E.64 desc[UR4][R134.64+0x1e00], RZ ;  /* 0x001e00ff86000986 */ /* 0x0005ec000c101b04 */
[----:B------:R2:W-:Y:S04]  /*2ce0*/  @!P0 STG.E.64 desc[UR4][R134.64+0x1e00], R128 ;  /* 0x001e008086008986 */ /* 0x0005e8000c101b04 */
.L_x_505:
[----:B------:R-:W-:Y:S05]  /*2cf0*/  BSYNC B0 ;  /* 0x0000000000007941 */ /* 0x000fea0003800000 */
.L_x_504:
[----:B------:R-:W-:Y:S05]  /*2d00*/  @P3 EXIT ;  /* 0x000000000000394d */ /* 0x000fea0003800000 */
[----:B------:R-:W2:Y:S02]  /*2d10*/  LDG.E.U8 R46, desc[UR4][R46.64+0x3e0] ;  /* 0x0003e0042e2e7981 */ /* 0x000ea4000c1e1100 */
[----:B--2---:R-:W-:-:S13]  /*2d20*/  ISETP.NE.AND P0, PT, R46, RZ, PT ;  /* 0x000000ff2e00720c */ /* 0x004fda0003f05270 */
[----:B------:R2:W-:Y:S01]  /*2d30*/  @P0 STG.E.64 desc[UR4][R134.64+0x1f00], RZ ;  /* 0x001f00ff86000986 */ /* 0x0005e2000c101b04 */
[----:B------:R-:W-:Y:S05]  /*2d40*/  @P0 EXIT ;  /* 0x000000000000094d */ /* 0x000fea0003800000 */
[----:B-----5:R-:W-:-:S07]  /*2d50*/  DFMA R130, -R136, R130, R68 ;  /* 0x000000828882722b */ /* 0x020fce0000000144 */
[----:B------:R-:W-:Y:S01]  /*2d60*/  STG.E.64 desc[UR4][R134.64+0x1f00], R130 ;  /* 0x001f008286007986 */ /* 0x000fe2000c101b04 */
[----:B------:R-:W-:Y:S05]  /*2d70*/  EXIT ;  /* 0x000000000000794d */ /* 0x000fea0003800000 */
.L_x_506:
        /* <DEDUP_REMOVED lines=16> */
.L_x_11669:


//--------------------- .text._ZN43_GLOBAL__N__9ae7fba5_10_SoftMax_cu_9f978f6321softmax_warp_backwardIdddLi9ELb0ELb1EEEvPT0_PKT_S5_iiiPKb --------------------------
	.section	.text._ZN43_GLOBAL__N__9ae7fba5_10_SoftMax_cu_9f978f6321softmax_warp_backwardIdddLi9ELb0ELb1EEEvPT0_PKT_S5_iiiPKb,"ax",@progbits
	.align	128
.text._ZN43_GLOBAL__N__9ae7fba5_10_SoftMax_cu_9f978f6321softmax_warp_backwardIdddLi9ELb0ELb1EEEvPT0_PKT_S5_iiiPKb:
        .type           _ZN43_GLOBAL__N__9ae7fba5_10_SoftMax_cu_9f978f6321softmax_warp_backwardIdddLi9ELb0ELb1EEEvPT0_PKT_S5_iiiPKb,@function
        .size           _ZN43_GLOBAL__N__9ae7fba5_10_SoftMax_cu_9f978f6321softmax_warp_backwardIdddLi9ELb0ELb1EEEvPT0_PKT_S5_iiiPKb,(.L_x_11670 - _ZN43_GLOBAL__N__9ae7fba5_10_SoftMax_cu_9f978f6321softmax_warp_backwardIdddLi9ELb0ELb1EEEvPT0_PKT_S5_iiiPKb)
        .other          _ZN43_GLOBAL__N__9ae7fba5_10_SoftMax_cu_9f978f6321softmax_warp_backwardIdddLi9ELb0ELb1EEEvPT0_PKT_S5_iiiPKb,@"STO_CUDA_ENTRY STV_DEFAULT"
_ZN43_GLOBAL__N__9ae7fba5_10_SoftMax_cu_9f978f6321softmax_warp_backwardIdddLi9ELb0ELb1EEEvPT0_PKT_S5_iiiPKb:
        /* <DEDUP_REMOVED lines=15> */
[----:B------:R-:W-:Y:S01]  /*00f0*/  CS2R R22, SRZ ;  /* 0x0000000000167805 */ /* 0x000fe2000001ff00 */
[----:B------:R-:W-:Y:S01]  /*0100*/  IMAD R2, R2, UR5, R3 ;  /* 0x0000000502027c24 */ /* 0x000fe2000f8e0203 */
[----:B------:R-:W-:Y:S01]  /*0110*/  ISETP.GT.AND P0, PT, R62, RZ, PT ;  /* 0x000000ff3e00720c */ /* 0x000fe20003f04270 */
[----:B------:R-:W-:Y:S01]  /*0120*/  ULDC.64 UR4, c[0x0][0x238] ;  /* 0x00008e0000047ab9 */ /* 0x000fe20000000a00 */
[----:B------:R-:W-:-:S02]  /*0130*/  CS2R R20, SRZ ;  /* 0x0000000000147805 */ /* 0x000fc4000001ff00 */
[----:B------:R-:W-:Y:S02]  /*0140*/  CS2R R18, SRZ ;  /* 0x0000000000127805 */ /* 0x000fe4000001ff00 */
[----:B--2---:R-:W-:Y:S02]  /*0150*/  SEL R4, R0, RZ, P0 ;  /* 0x000000ff00047207 */ /* 0x004fe40000000000 */
[----:B------:R-:W-:Y:S02]  /*0160*/  CS2R R16, SRZ ;  /* 0x0000000000107805 */ /* 0x000fe4000001ff00 */
[----:B------:R-:W-:Y:S01]  /*0170*/  SHF.R.S32.HI R5, RZ, 0x1f, R2 ;  /* 0x0000001fff057819 */ /* 0x000fe20000011402 */
[C---:B---3--:R-:W-:Y:S01]  /*0180*/  IMAD.WIDE R68, R2.reuse, 0x8, R68 ;  /* 0x0000000802447825 */ /* 0x048fe200078e0244 */
[----:B------:R-:W-:Y:S01]  /*0190*/  ISETP.GE.AND P3, PT, R3, R4, PT ;  /* 0x000000040300720c */ /* 0x000fe20003f66270 */
[----:B------:R-:W0:Y:S01]  /*01a0*/  LDC.64 R72, c[0x0][0x220] ;  /* 0x00008800ff487b82 */ /* 0x000e220000000a00 */
[----:B------:R-:W-:-:S04]  /*01b0*/  IADD3 R32, P0, R2, UR4, RZ ;  /* 0x0000000402207c10 */ /* 0x000fc8000ff1e0ff */
[----:B------:R-:W-:Y:S01]  /*01c0*/  IADD3.X R33, R5, UR5, RZ, P0, !PT ;  /* 0x0000000505217c10 */ /* 0x000fe200087fe4ff */
[----:B------:R-:W-:Y:S01]  /*01d0*/  ULDC.64 UR4, c[0x0][0x208] ;  /* 0x0000820000047ab9 */ /* 0x000fe20000000a00 */
[----:B------:R-:W-:-:S03]  /*01e0*/  LOP3.LUT R5, R3, 0x20, RZ, 0xfc, !PT ;  /* 0x0000002003057812 */ /* 0x000fc600078efcff */
[----:B------:R-:W2:Y:S01]  /*01f0*/  LDG.E.U8 R8, desc[UR4][R32.64] ;  /* 0x0000000420087981 */ /* 0x000ea2000c1e1100 */
[----:B------:R-:W-:-:S03]  /*0200*/  ISETP.GE.AND P1, PT, R5, R4, PT ;  /* 0x000000040500720c */ /* 0x000fc60003f26270 */
[----:B------:R-:W3:Y:S01]  /*0210*/  @!P3 LDG.E.64 R30, desc[UR4][R68.64] ;  /* 0x00000004441eb981 */ /* 0x000ee2000c1e1b00 */
[----:B------:R-:W-:-:S03]  /*0220*/  LOP3.LUT R5, R3, 0x40, RZ, 0xfc, !PT ;  /* 0x0000004003057812 */ /* 0x000fc600078efcff */
[----:B------:R-:W4:Y:S01]  /*0230*/  LDG.E.U8 R12, desc[UR4][R32.64+0x20] ;  /* 0x00002004200c7981 */ /* 0x000f22000c1e1100 */
[----:B------:R-:W-:-:S03]  /*0240*/  ISETP.GE.AND P0, PT, R5, R4, PT ;  /* 0x000000040500720c */ /* 0x000fc60003f06270 */
[----:B------:R-:W4:Y:S04]  /*0250*/  LDG.E.U8 R13, desc[UR4][R32.64+0x40] ;  /* 0x00004004200d7981 */ /* 0x000f28000c1e1100 */
[----:B------:R-:W4:Y:S01]  /*0260*/  @!P1 LDG.E.64 R28, desc[UR4][R68.64+0x100] ;  /* 0x00010004441c9981 */ /* 0x000f22000c1e1b00 */
[----:B------:R-:W-:Y:S02]  /*0270*/  LOP3.LUT R5, R3, 0x60, RZ, 0xfc, !PT ;  /* 0x0000006003057812 */ /* 0x000fe400078efcff */
[----:B------:R-:W-:Y:S01]  /*0280*/  P2R R11, PR, RZ, 0x1 ;  /* 0x00000001ff0b7803 */ /* 0x000fe20000000000 */
[----:B------:R-:W4:Y:S04]  /*0290*/  LDG.E.U8 R14, desc[UR4][R32.64+0x80] ;  /* 0x00008004200e7981 */ /* 0x000f28000c1e1100 */
[----:B------:R-:W4:Y:S01]  /*02a0*/  @!P0 LDG.E.64 R26, desc[UR4][R68.64+0x200] ;  /* 0x00020004441a8981 */ /* 0x000f22000c1e1b00 */
[----:B------:R-:W-:-:S02]  /*02b0*/  ISETP.GE.AND P0, PT, R5, R4, PT ;  /* 0x000000040500720c */ /* 0x000fc40003f06270 */
[C---:B------:R-:W-:Y:S01]  /*02c0*/  LOP3.LUT R5, R3.reuse, 0x80, RZ, 0xfc, !PT ;  /* 0x0000008003057812 */ /* 0x040fe200078efcff */
[----:B0-----:R-:W-:Y:S01]  /*02d0*/  IMAD.WIDE R72, R2, 0x8, R72 ;  /* 0x0000000802487825 */ /* 0x001fe200078e0248 */
[----:B------:R-:W-:Y:S01]  /*02e0*/  P2R R34, PR, RZ, 0x1 ;  /* 0x00000001ff227803 */ /* 0x000fe20000000000 */
[----:B------:R-:W4:Y:S01]  /*02f0*/  LDG.E.U8 R43, desc[UR4][R32.64+0x1a0] ;  /* 0x0001a004202b7981 */ /* 0x000f22000c1e1100 */
[C---:B------:R-:W-:Y:S02]  /*0300*/  LOP3.LUT R75, R3.reuse, 0x1a0, RZ, 0xfc, !PT ;  /* 0x000001a0034b7812 */ /* 0x040fe400078efcff */
[----:B------:R-:W-:Y:S01]  /*0310*/  LOP3.LUT R77, R3, 0x1c0, RZ, 0xfc, !PT ;  /* 0x000001c0034d7812 */ /* 0x000fe200078efcff */
[----:B------:R-:W4:Y:S04]  /*0320*/  LDG.E.U8 R76, desc[UR4][R32.64+0x1e0] ;  /* 0x0001e004204c7981 */ /* 0x000f28000c1e1100 */
[----:B------:R-:W4:Y:S01]  /*0330*/  @!P0 LDG.E.64 R24, desc[UR4][R68.64+0x300] ;  /* 0x0003000444188981 */ /* 0x000f22000c1e1b00 */
[----:B------:R-:W-:-:S03]  /*0340*/  ISETP.GE.AND P0, PT, R5, R4, PT ;  /* 0x000000040500720c */ /* 0x000fc60003f06270 */
[----:B------:R-:W4:Y:S01]  /*0350*/  LDG.E.U8 R5, desc[UR4][R32.64+0x60] ;  /* 0x0000600420057981 */ /* 0x000f22000c1e1100 */
[----:B------:R-:W-:-:S09]  /*0360*/  P2R R35, PR, RZ, 0x1 ;  /* 0x00000001ff237803 */ /* 0x000fd20000000000 */
[----:B------:R-:W4:Y:S01]  /*0370*/  @!P0 LDG.E.64 R22, desc[UR4][R68.64+0x400] ;  /* 0x0004000444168981 */ /* 0x000f22000c1e1b00 */
[----:B------:R-:W-:Y:S01]  /*0380*/  P2R R10, PR, RZ, 0x2 ;  /* 0x00000002ff0a7803 */ /* 0x000fe20000000000 */
[----:B---3--:R-:W-:Y:S01]  /*0390*/  DADD R6, RZ, R30 ;  /* 0x00000000ff067229 */ /* 0x008fe2000000001e */
[----:B--2---:R-:W-:-:S09]  /*03a0*/  ISETP.NE.AND P0, PT, R8, RZ, PT ;  /* 0x000000ff0800720c */ /* 0x004fd20003f05270 */
[----:B------:R-:W-:Y:S02]  /*03b0*/  FSEL R8, R6, RZ, !P0 ;  /* 0x000000ff06087208 */ /* 0x000fe40004000000 */
[----:B------:R-:W-:-:S06]  /*03c0*/  FSEL R9, R7, RZ, !P0 ;  /* 0x000000ff07097208 */ /* 0x000fcc0004000000 */
[----:B----4-:R-:W-:Y:S01]  /*03d0*/  DADD R6, R28, R8 ;  /* 0x000000001c067229 */ /* 0x010fe20000000008 */
[----:B------:R-:W-:-:S09]  /*03e0*/  ISETP.NE.AND P1, PT, R12, RZ, PT ;  /* 0x000000ff0c00720c */ /* 0x000fd20003f25270 */
[----:B------:R-:W-:Y:S02]  /*03f0*/  FSEL R8, R6, R8, !P1 ;  /* 0x0000000806087208 */ /* 0x000fe40004800000 */
[----:B------:R-:W-:-:S06]  /*0400*/  FSEL R9, R7, R9, !P1 ;  /* 0x0000000907097208 */ /* 0x000fcc0004800000 */
[----:B------:R-:W-:Y:S01]  /*0410*/  DADD R6, R26, R8 ;  /* 0x000000001a067229 */ /* 0x000fe20000000008 */
[----:B------:R-:W-:-:S09]  /*0420*/  ISETP.NE.AND P1, PT, R13, RZ, PT ;  /* 0x000000ff0d00720c */ /* 0x000fd20003f25270 */
[----:B------:R-:W-:Y:S02]  /*0430*/  FSEL R8, R6, R8, !P1 ;  /* 0x0000000806087208 */ /* 0x000fe40004800000 */
[----:B------:R-:W-:Y:S02]  /*0440*/  FSEL R9, R7, R9, !P1 ;  /* 0x0000000907097208 */ /* 0x000fe40004800000 */
[----:B------:R-:W-:Y:S02]  /*0450*/  ISETP.NE.AND P1, PT, R5, RZ, PT ;  /* 0x000000ff0500720c */ /* 0x000fe40003f25270 */
[----:B------:R-:W-:-:S04]  /*0460*/  LOP3.LUT R5, R3, 0xa0, RZ, 0xfc, !PT ;  /* 0x000000a003057812 */ /* 0x000fc800078efcff */
[----:B------:R-:W-:Y:S02]  /*0470*/  ISETP.GE.AND P2, PT, R5, R4, PT ;  /* 0x000000040500720c */ /* 0x000fe40003f46270 */
[----:B------:R-:W2:Y:S01]  /*0480*/  LDG.E.U8 R5, desc[UR4][R32.64+0xa0] ;  /* 0x0000a00420057981 */ /* 0x000ea2000c1e1100 */
[----:B------:R-:W-:-:S10]  /*0490*/  DADD R6, R24, R8 ;  /* 0x0000000018067229 */ /* 0x000fd40000000008 */
[----:B------:R-:W-:Y:S01]  /*04a0*/  FSEL R8, R6, R8, !P1 ;  /* 0x0000000806087208 */ /* 0x000fe20004800000 */
[----:B------:R-:W3:Y:S01]  /*04b0*/  @!P2 LDG.E.64 R20, desc[UR4][R68.64+0x500] ;  /* 0x000500044414a981 */ /* 0x000ee2000c1e1b00 */
[----:B------:R-:W-:-:S06]  /*04c0*/  FSEL R9, R7, R9, !P1 ;  /* 0x0000000907097208 */ /* 0x000fcc0004800000 */
[----:B------:R-:W-:Y:S01]  /*04d0*/  DADD R6, R22, R8 ;  /* 0x0000000016067229 */ /* 0x000fe20000000008 */
[----:B------:R-:W-:-:S09]  /*04e0*/  ISETP.NE.AND P1, PT, R14, RZ, PT ;  /* 0x000000ff0e00720c */ /* 0x000fd20003f25270 */
[----:B------:R-:W-:Y:S02]  /*04f0*/  FSEL R8, R6, R8, !P1 ;  /* 0x0000000806087208 */ /* 0x000fe40004800000 */
[----:B------:R-:W-:Y:S02]  /*0500*/  FSEL R9, R7, R9, !P1 ;  /* 0x0000000907097208 */ /* 0x000fe40004800000 */
[----:B------:R-:W-:-:S04]  /*0510*/  ISETP.GT.AND P1, PT, R62, RZ, PT ;  /* 0x000000ff3e00720c */ /* 0x000fc80003f24270 */
[----:B------:R-:W-:Y:S02]  /*0520*/  SEL R56, R0, RZ, P1 ;  /* 0x000000ff00387207 */ /* 0x000fe40000800000 */
[----:B------:R-:W-:Y:S02]  /*0530*/  P2R R57, PR, RZ, 0x1 ;  /* 0x00000001ff397803 */ /* 0x000fe40000000000 */
[----:B--2---:R-:W-:Y:S02]  /*0540*/  ISETP.NE.AND P1, PT, R5, RZ, PT ;  /* 0x000000ff0500720c */ /* 0x004fe40003f25270 */
[----:B------:R-:W-:-:S04]  /*0550*/  LOP3.LUT R5, R3, 0xc0, RZ, 0xfc, !PT ;  /* 0x000000c003057812 */ /* 0x000fc800078efcff */
[----:B------:R-:W-:Y:S02]  /*0560*/  ISETP.GE.AND P0, PT, R5, R4, PT ;  /* 0x000000040500720c */ /* 0x000fe40003f06270 */
[----:B------:R-:W2:Y:S01]  /*0570*/  LDG.E.U8 R5, desc[UR4][R32.64+0xc0] ;  /* 0x0000c00420057981 */ /* 0x000ea2000c1e1100 */
[----:B---3--:R-:W-:-:S10]  /*0580*/  DADD R6, R20, R8 ;  /* 0x0000000014067229 */ /* 0x008fd40000000008 */
[----:B------:R-:W3:Y:S01]  /*0590*/  @!P0 LDG.E.64 R18, desc[UR4][R68.64+0x600] ;  /* 0x0006000444128981 */ /* 0x000ee2000c1e1b00 */
[----:B------:R-:W-:Y:S02]  /*05a0*/  FSEL R8, R6, R8, !P1 ;  /* 0x0000000806087208 */ /* 0x000fe40004800000 */
[----:B------:R-:W-:Y:S02]  /*05b0*/  FSEL R9, R7, R9, !P1 ;  /* 0x0000000907097208 */ /* 0x000fe40004800000 */
        /* <DEDUP_REMOVED lines=14> */
[----:B---3--:R-:W-:Y:S01]  /*06a0*/  DADD R6, R16, R8 ;  /* 0x0000000010067229 */ /* 0x008fe20000000008 */
[----:B------:R-:W-:Y:S02]  /*06b0*/  CS2R R14, SRZ ;  /* 0x00000000000e7805 */ /* 0x000fe4000001ff00 */
[----:B------:R-:W-:-:S07]  /*06c0*/  P2R R40, PR, RZ, 0x1 ;  /* 0x00000001ff287803 */ /* 0x000fce0000000000 */
[----:B------:R-:W3:Y:S01]  /*06d0*/  @!P0 LDG.E.64 R14, desc[UR4][R68.64+0x800] ;  /* 0x00080004440e8981 */ /* 0x000ee2000c1e1b00 */
[----:B------:R-:W-:Y:S02]  /*06e0*/  FSEL R8, R6, R8, !P1 ;  /* 0x0000000806087208 */ /* 0x000fe40004800000 */
[----:B------:R-:W-:Y:S02]  /*06f0*/  FSEL R9, R7, R9, !P1 ;  /* 0x0000000907097208 */ /* 0x000fe40004800000 */
[----:B------:R-:W-:Y:S02]  /*0700*/  CS2R R12, SRZ ;  /* 0x00000000000c7805 */ /* 0x000fe4000001ff00 */
[----:B--2---:R-:W-:Y:S02]  /*0710*/  ISETP.NE.AND P1, PT, R5, RZ, PT ;  /* 0x000000ff0500720c */ /* 0x004fe40003f25270 */
[----:B------:R-:W-:-:S04]  /*0720*/  LOP3.LUT R5, R3, 0x120, RZ, 0xfc, !PT ;  /* 0x0000012003057812 */ /* 0x000fc800078efcff */
[----:B------:R-:W-:Y:S02]  /*0730*/  ISETP.GE.AND P0, PT, R5, R4, PT ;  /* 0x000000040500720c */ /* 0x000fe40003f06270 */
[----:B------:R-:W2:Y:S11]  /*0740*/  LDG.E.U8 R5, desc[UR4][R32.64+0x120] ;  /* 0x0001200420057981 */ /* 0x000eb6000c1e1100 */
[----:B------:R-:W4:Y:S01]  /*0750*/  @!P0 LDG.E.64 R12, desc[UR4][R68.64+0x900] ;  /* 0x00090004440c8981 */ /* 0x000f22000c1e1b00 */
[----:B---3--:R-:W-:Y:S01]  /*0760*/  DADD R6, R14, R8 ;  /* 0x000000000e067229 */ /* 0x008fe20000000008 */
[----:B------:R-:W-:-:S02]  /*0770*/  P2R R52, PR, RZ, 0x1 ;  /* 0x00000001ff347803 */ /* 0x000fc40000000000 */
[----:B------:R-:W-:Y:S02]  /*0780*/  ISETP.NE.AND P0, PT, R38, RZ, PT ;  /* 0x000000ff2600720c */ /* 0x000fe40003f05270 */
[----:B------:R-:W-:Y:S01]  /*0790*/  P2R R36, PR, RZ, 0x4 ;  /* 0x00000004ff247803 */ /* 0x000fe20000000000 */
[----:B------:R-:W3:Y:S01]  /*07a0*/  LDG.E.U8 R38, desc[UR4][R32.64+0x180] ;  /* 0x0001800420267981 */ /* 0x000ee2000c1e1100 */
[----:B------:R-:W-:Y:S02]  /*07b0*/  P2R R50, PR, RZ, 0x1 ;  /* 0x00000001ff327803 */ /* 0x000fe40000000000 */
[----:B------:R-:W-:Y:S02]  /*07c0*/  ISETP.NE.AND P0, PT, R37, RZ, PT ;  /* 0x000000ff2500720c */ /* 0x000fe40003f05270 */
[----:B------:R-:W-:Y:S02]  /*07d0*/  FSEL R8, R6, R8, !P1 ;  /* 0x0000000806087208 */ /* 0x000fe40004800000 */
[----:B------:R-:W-:-:S02]  /*07e0*/  FSEL R9, R7, R9, !P1 ;  /* 0x0000000907097208 */ /* 0x000fc40004800000 */
[----:B------:R-:W-:Y:S02]  /*07f0*/  P2R R48, PR, RZ, 0x1 ;  /* 0x00000001ff307803 */ /* 0x000fe40000000000 */
[----:B------:R-:W-:-:S04]  /*0800*/  ISETP.NE.AND P0, PT, R36, RZ, PT ;  /* 0x000000ff2400720c */ /* 0x000fc80003f05270 */
[----:B------:R-:W-:Y:S02]  /*0810*/  P2R R46, PR, RZ, 0x1 ;  /* 0x00000001ff2e7803 */ /* 0x000fe40000000000 */
[----:B------:R-:W-:-:S04]  /*0820*/  ISETP.NE.AND P0, PT, R35, RZ, PT ;  /* 0x000000ff2300720c */ /* 0x000fc80003f05270 */
[----:B------:R-:W-:Y:S02]  /*0830*/  P2R R44, PR, RZ, 0x1 ;  /* 0x00000001ff2c7803 */ /* 0x000fe40000000000 */
[----:B------:R-:W-:Y:S02]  /*0840*/  ISETP.NE.AND P0, PT, R34, RZ, PT ;  /* 0x000000ff2200720c */ /* 0x000fe40003f05270 */
[----:B------:R-:W3:Y:S02]  /*0850*/  LDG.E.U8 R34, desc[UR4][R32.64+0x160] ;  /* 0x0001600420227981 */ /* 0x000ee4000c1e1100 */
[----:B------:R-:W-:Y:S02]  /*0860*/  P2R R42, PR, RZ, 0x1 ;  /* 0x00000001ff2a7803 */ /* 0x000fe40000000000 */
[----:B------:R-:W-:-:S04]  /*0870*/  ISETP.NE.AND P0, PT, R11, RZ, PT ;  /* 0x000000ff0b00720c */ /* 0x000fc80003f05270 */
[----:B------:R-:W-:Y:S02]  /*0880*/  P2R R41, PR, RZ, 0x1 ;  /* 0x00000001ff297803 */ /* 0x000fe40000000000 */
[----:B------:R-:W-:Y:S02]  /*0890*/  ISETP.NE.AND P0, PT, R10, RZ, PT ;  /* 0x000000ff0a00720c */ /* 0x000fe40003f05270 */
[----:B------:R-:W-:Y:S02]  /*08a0*/  CS2R R10, SRZ ;  /* 0x00000000000a7805 */ /* 0x000fe4000001ff00 */
[----:B--2---:R-:W-:Y:S02]  /*08b0*/  ISETP.NE.AND P1, PT, R5, RZ, PT ;  /* 0x000000ff0500720c */ /* 0x004fe40003f25270 */
[----:B------:R-:W-:Y:S01]  /*08c0*/  LOP3.LUT R5, R3, 0x140, RZ, 0xfc, !PT ;  /* 0x0000014003057812 */ /* 0x000fe200078efcff */
[----:B----4-:R-:W-:-:S10]  /*08d0*/  DADD R6, R12, R8 ;  /* 0x000000000c067229 */ /* 0x010fd40000000008 */
[----:B------:R-:W-:Y:S02]  /*08e0*/  FSEL R8, R6, R8, !P1 ;  /* 0x0000000806087208 */ /* 0x000fe40004800000 */
[----:B------:R-:W-:Y:S02]  /*08f0*/  FSEL R9, R7, R9, !P1 ;  /* 0x0000000907097208 */ /* 0x000fe40004800000 */
[----:B------:R-:W-:Y:S02]  /*0900*/  ISETP.GE.AND P1, PT, R5, R4, PT ;  /* 0x000000040500720c */ /* 0x000fe40003f26270 */
[----:B------:R-:W2:Y:S11]  /*0910*/  LDG.E.U8 R5, desc[UR4][R32.64+0x140] ;  /* 0x0001400420057981 */ /* 0x000eb6000c1e1100 */
[----:B------:R-:W4:Y:S01]  /*0920*/  @!P1 LDG.E.64 R10, desc[UR4][R68.64+0xa00] ;  /* 0x000a0004440a9981 */ /* 0x000f22000c1e1b00 */
[----:B--2---:R-:W-:-:S02]  /*0930*/  ISETP.NE.AND P2, PT, R5, RZ, PT ;  /* 0x000000ff0500720c */ /* 0x004fc40003f45270 */
[----:B------:R-:W-:Y:S01]  /*0940*/  LOP3.LUT R5, R3, 0x160, RZ, 0xfc, !PT ;  /* 0x0000016003057812 */ /* 0x000fe200078efcff */
[----:B----4-:R-:W-:-:S10]  /*0950*/  DADD R6, R10, R8 ;  /* 0x000000000a067229 */ /* 0x010fd40000000008 */
        /* <DEDUP_REMOVED lines=15> */
[----:B------:R-:W-:Y:S01]  /*0a50*/  ISETP.NE.AND P4, PT, R38, RZ, PT ;  /* 0x000000ff2600720c */ /* 0x000fe20003f85270 */
[----:B--2---:R-:W-:-:S10]  /*0a60*/  DADD R34, R4, R36 ;  /* 0x0000000004227229 */ /* 0x004fd40000000024 */
[----:B------:R-:W-:Y:S02]  /*0a70*/  FSEL R38, R34, R36, !P4 ;  /* 0x0000002422267208 */ /* 0x000fe40006000000 */
[----:B------:R-:W-:Y:S02]  /*0a80*/  FSEL R39, R35, R37, !P4 ;  /* 0x0000002523277208 */ /* 0x000fe40006000000 */
[----:B------:R-:W-:Y:S02]  /*0a90*/  ISETP.GE.AND P4, PT, R75, R56, PT ;  /* 0x000000384b00720c */ /* 0x000fe40003f86270 */
[----:B------:R-:W-:-:S11]  /*0aa0*/  CS2R R34, SRZ ;  /* 0x0000000000227805 */ /* 0x000fd6000001ff00 */
[----:B------:R-:W2:Y:S01]  /*0ab0*/  @!P4 LDG.E.64 R34, desc[UR4][R68.64+0xd00] ;  /* 0x000d00044422c981 */ /* 0x000ea2000c1e1b00 */
[----:B------:R-:W-:-:S03]  /*0ac0*/  ISETP.NE.AND P5, PT, R43, RZ, PT ;  /* 0x000000ff2b00720c */ /* 0x000fc60003fa5270 */
        /* <DEDUP_REMOVED lines=14> */
[----:B------:R-:W-:Y:S02]  /*0bb0*/  ISETP.NE.AND P0, PT, R41, RZ, PT ;  /* 0x000000ff2900720c */ /* 0x000fe40003f05270 */
[----:B------:R-:W-:Y:S02]  /*0bc0*/  ISETP.NE.AND P6, PT, R40, RZ, PT ;  /* 0x000000ff2800720c */ /* 0x000fe40003fc5270 */
[----:B------:R-:W-:-:S09]  /*0bd0*/  CS2R R40, SRZ ;  /* 0x0000000000287805 */ /* 0x000fd2000001ff00 */
[----:B------:R-:W5:Y:S01]  /*0be0*/  @!P0 LDG.E.64 R40, desc[UR4][R72.64+0x200] ;  /* 0x0002000448288981 */ /* 0x000f62000c1e1b00 */
[----:B------:R-:W-:Y:S02]  /*0bf0*/  ISETP.NE.AND P0, PT, R42, RZ, PT ;  /* 0x000000ff2a00720c */ /* 0x000fe40003f05270 */
[----:B------:R-:W-:-:S11]  /*0c00*/  CS2R R42, SRZ ;  /* 0x00000000002a7805 */ /* 0x000fd6000001ff00 */
        /* <DEDUP_REMOVED lines=14> */
[----:B------:R-:W-:-:S06]  /*0cf0*/  CS2R R52, SRZ ;  /* 0x0000000000347805 */ /* 0x000fcc000001ff00 */
[----:B------:R-:W5:Y:S01]  /*0d00*/  @!P6 LDG.E.64 R52, desc[UR4][R72.64+0x800] ;  /* 0x000800044834e981 */ /* 0x000f62000c1e1b00 */
[----:B------:R-:W-:Y:S02]  /*0d10*/  ISETP.GE.AND P6, PT, R74, R56, PT ;  /* 0x000000384a00720c */ /* 0x000fe40003fc6270 */
[----:B------:R-:W-:-:S06]  /*0d20*/  CS2R R54, SRZ ;  /* 0x0000000000367805 */ /* 0x000fcc000001ff00 */
[----:B------:R-:W5:Y:S01]  /*0d30*/  @!P0 LDG.E.64 R54, desc[UR4][R72.64+0x900] ;  /* 0x0009000448368981 */ /* 0x000f62000c1e1b00 */
[----:B------:R-:W-:-:S04]  /*0d40*/  ISETP.NE.AND P0, PT, R57, RZ, PT ;  /* 0x000000ff3900720c */ /* 0x000fc80003f05270 */
[----:B------:R-:W-:-:S06]  /*0d50*/  @P6 CS2R R56, SRZ ;  /* 0x0000000000386805 */ /* 0x000fcc000001ff00 */
[----:B------:R-:W2:Y:S01]  /*0d60*/  @!P6 LDG.E.64 R56, desc[UR4][R68.64+0xf00] ;  /* 0x000f00044438e981 */ /* 0x000ea2000c1e1b00 */
[----:B------:R-:W-:Y:S02]  /*0d70*/  CS2R R58, SRZ ;  /* 0x00000000003a7805 */ /* 0x000fe4000001ff00 */
[----:B------:R-:W-:Y:S02]  /*0d80*/  CS2R R60, SRZ ;  /* 0x00000000003c7805 */ /* 0x000fe4000001ff00 */
[----:B------:R-:W-:Y:S02]  /*0d90*/  CS2R R64, SRZ ;  /* 0x0000000000407805 */ /* 0x000fe4000001ff00 */
[----:B------:R-:W-:Y:S01]  /*0da0*/  CS2R R66, SRZ ;  /* 0x0000000000427805 */ /* 0x000fe2000001ff00 */
[----:B------:R-:W5:Y:S01]  /*0db0*/  @!P1 LDG.E.64 R58, desc[UR4][R72.64+0xa00] ;  /* 0x000a0004483a9981 */ /* 0x000f62000c1e1b00 */
[----:B------:R-:W-:Y:S02]  /*0dc0*/  ISETP.GE.AND P1, PT, R62, 0x1, PT ;  /* 0x000000013e00780c */ /* 0x000fe40003f26270 */
[----:B------:R-:W-:-:S02]  /*0dd0*/  CS2R R62, SRZ ;  /* 0x00000000003e7805 */ /* 0x000fc4000001ff00 */
[----:B------:R-:W-:Y:S01]  /*0de0*/  @P6 CS2R R68, SRZ ;  /* 0x0000000000446805 */ /* 0x000fe2000001ff00 */
[----:B------:R-:W5:Y:S04]  /*0df0*/  @!P2 LDG.E.64 R60, desc[UR4][R72.64+0xb00] ;  /* 0x000b0004483ca981 */ /* 0x000f68000c1e1b00 */
[----:B------:R-:W5:Y:S04]  /*0e00*/  @!P3 LDG.E.64 R62, desc[UR4][R72.64+0xc00] ;  /* 0x000c0004483eb981 */ /* 0x000f68000c1e1b00 */
[----:B------:R-:W5:Y:S04]  /*0e10*/  @!P4 LDG.E.64 R64, desc[UR4][R72.64+0xd00] ;  /* 0x000d00044840c981 */ /* 0x000f68000c1e1b00 */
[----:B------:R-:W5:Y:S04]  /*0e20*/  @!P5 LDG.E.64 R66, desc[UR4][R72.64+0xe00] ;  /* 0x000e00044842d981 */ /* 0x000f68000c1e1b00 */
[----:B------:R2:W5:Y:S01]  /*0e30*/  @!P6 LDG.E.64 R68, desc[UR4][R72.64+0xf00] ;  /* 0x000f00044844e981 */ /* 0x000562000c1e1b00 */
[----:B------:R-:W-:Y:S01]  /*0e40*/  ISETP.NE.AND P2, PT, R76, RZ, PT ;  /* 0x000000ff4c00720c */ /* 0x000fe20003f45270 */
[----:B--2---:R-:W-:-:S10]  /*0e50*/  DADD R72, R56, R70 ;  /* 0x0000000038487229 */ /* 0x004fd40000000046 */
[----:B------:R-:W-:Y:S02]  /*0e60*/  FSEL R72, R72, R70, !P2 ;  /* 0x0000004648487208 */ /* 0x000fe40005000000 */
[----:B------:R-:W-:-:S03]  /*0e70*/  FSEL R73, R73, R71, !P2 ;  /* 0x0000004749497208 */ /* 0x000fc60005000000 */
[----:B------:R-:W-:Y:S04]  /*0e80*/  SHFL.BFLY PT, R70, R72, 0x10, 0x1f ;  /* 0x0e001f0048467f89 */ /* 0x000fe800000e0000 */
[----:B------:R-:W0:Y:S02]  /*0e90*/  SHFL.BFLY PT, R71, R73, 0x10, 0x1f ;  /* 0x0e001f0049477f89 */ /* 0x000e2400000e0000 */
[----:B0-----:R-:W-:-:S07]  /*0ea0*/  DADD R72, R70, R72 ;  /* 0x0000000046487229 */ /* 0x001fce0000000048 */
        /* <DEDUP_REMOVED lines=11> */
[----:B0-----:R-:W-:Y:S01]  /*0f60*/  DADD R72, R70, R72 ;  /* 0x0000000046487229 */ /* 0x001fe20000000048 */
[----:B------:R-:W-:Y:S10]  /*0f70*/  @!P1 EXIT ;  /* 0x000000000000994d */ /* 0x000ff40003800000 */
[----:B------:R-:W-:Y:S01]  /*0f80*/  ISETP.GE.AND P1, PT, R3, R0, PT ;  /* 0x000000000300720c */ /* 0x000fe20003f26270 */
[----:B------:R-:W-:Y:S01]  /*0f90*/  ULDC.64 UR6, c[0x0][0x210] ;  /* 0x0000840000067ab9 */ /* 0x000fe20000000a00 */
[----:B------:R-:W-:Y:S01]  /*0fa0*/  SHF.R.S32.HI R3, RZ, 0x1f, R2 ;  /* 0x0000001fff037819 */ /* 0x000fe20000011402 */
[----:B------:R-:W-:Y:S01]  /*0fb0*/  BSSY B0, `(.L_x_507) ;  /* 0x0000007000007945 */ /* 0x000fe20003800000 */
[----:B------:R-:W-:-:S04]  /*0fc0*/  LEA R70, P2, R2, UR6, 0x3 ;  /* 0x0000000602467c11 */ /* 0x000fc8000f8418ff */
[----:B------:R-:W-:-:S05]  /*0fd0*/  LEA.HI.X R71, R2, UR7, R3, 0x3, P2 ;  /* 0x0000000702477c11 */ /* 0x000fca00090f1c03 */
[----:B------:R-:W-:Y:S05]  /*0fe0*/  @P1 BRA `(.L_x_508) ;  /* 0x00000000000c1947 */ /* 0x000fea0003800000 */
[----:B-----5:R-:W-:Y:S01]  /*0ff0*/  @!P0 DFMA R6, -R72, R6, R30 ;  /* 0x000000064806822b */ /* 0x020fe2000000011e */
[----:B------:R0:W-:Y:S06]  /*1000*/  @P0 STG.E.64 desc[UR4][R70.64], RZ ;  /* 0x000000ff46000986 */ /* 0x0001ec000c101b04 */
[----:B------:R0:W-:Y:S04]  /*1010*/  @!P0 STG.E.64 desc[UR4][R70.64], R6 ;  /* 0x0000000646008986 */ /* 0x0001e8000c101b04 */
.L_x_508:
[----:B------:R-:W-:Y:S05]  /*1020*/  BSYNC B0 ;  /* 0x0000000000007941 */ /* 0x000fea0003800000 */
.L_x_507:
[----:B------:R-:W1:Y:S01]  /*1030*/  S2R R2, SR_TID.X ;  /* 0x0000000000027919 */ /* 0x000e620000002100 */
[----:B------:R-:W-:Y:S01]  /*1040*/  BSSY B0, `(.L_x_509) ;  /* 0x000000d000007945 */ /* 0x000fe20003800000 */
[-C--:B------:R-:W-:Y:S02]  /*1050*/  ISETP.GE.AND P2, PT, R75, R0.reuse, PT ;  /* 0x000000004b00720c */ /* 0x080fe40003f46270 */
[-C--:B------:R-:W-:Y:S02]  /*1060*/  ISETP.GE.AND P1, PT, R77, R0.reuse, PT ;  /* 0x000000004d00720c */ /* 0x080fe40003f26270 */
[----:B------:R-:W-:Y:S02]  /*1070*/  ISETP.GE.AND P0, PT, R74, R0, PT ;  /* 0x000000004a00720c */ /* 0x000fe40003f06270 */
[----:B-1----:R-:W-:-:S04]  /*1080*/  LOP3.LUT R2, R2, 0x1f, RZ, 0xc0, !PT ;  /* 0x0000001f02027812 */ /* 0x002fc800078ec0ff */
[----:B------:R-:W-:-:S04]  /*1090*/  LOP3.LUT R3, R2, 0x20, RZ, 0xfc, !PT ;  /* 0x0000002002037812 */ /* 0x000fc800078efcff */
[----:B------:R-:W-:-:S13]  /*10a0*/  ISETP.GE.AND P3, PT, R3, R0, PT ;  /* 0x000000000300720c */ /* 0x000fda0003f66270 */
[----:B------:R-:W-:Y:S05]  /*10b0*/  @P3 BRA `(.L_x_510) ;  /* 0x0000000000143947 */ /* 0x000fea0003800000 */
[----:B------:R-:W2:Y:S02]  /*10c0*/  LDG.E.U8 R3, desc[UR4][R32.64+0x20] ;  /* 0x0000200420037981 */ /* 0x000ea4000c1e1100 */
[----:B--2---:R-:W-:-:S13]  /*10d0*/  ISETP.NE.AND P3, PT, R3, RZ, PT ;  /* 0x000000ff0300720c */ /* 0x004fda0003f65270 */
[----:B-----5:R-:W-:Y:S01]  /*10e0*/  @!P3 DFMA R38, -R72, R38, R28 ;  /* 0x000000264826b22b */ /* 0x020fe2000000011c */
[----:B------:R1:W-:Y:S06]  /*10f0*/  @P3 STG.E.64 desc[UR4][R70.64+0x100], RZ ;  /* 0x000100ff46003986 */ /* 0x0003ec000c101b04 */
[----:B------:R1:W-:Y:S04]  /*1100*/  @!P3 STG.E.64 desc[UR4][R70.64+0x100], R38 ;  /* 0x000100264600b986 */ /* 0x0003e8000c101b04 */
.L_x_510:
[----:B------:R-:W-:Y:S05]  /*1110*/  BSYNC B0 ;  /* 0x0000000000007941 */ /* 0x000fea0003800000 */
.L_x_509:
[C---:B------:R-:W-:Y:S01]  /*1120*/  LOP3.LUT R3, R2.reuse, 0x40, RZ, 0xfc, !PT ;  /* 0x0000004002037812 */ /* 0x040fe200078efcff */
[----:B------:R-:W-:Y:S01]  /*1130*/  BSSY B0, `(.L_x_511) ;  /* 0x000000f000007945 */ /* 0x000fe20003800000 */
[C---:B0----5:R-:W-:Y:S02]  /*1140*/  LOP3.LUT R7, R2.reuse, 0x60, RZ, 0xfc, !PT ;  /* 0x0000006002077812 */ /* 0x061fe400078efcff */
[-C--:B------:R-:W-:Y:S02]  /*1150*/  ISETP.GE.AND P3, PT, R3, R0.reuse, PT ;  /* 0x000000000300720c */ /* 0x080fe40003f66270 */
[C---:B------:R-:W-:Y:S02]  /*1160*/  LOP3.LUT R29, R2.reuse, 0x80, RZ, 0xfc, !PT ;  /* 0x00000080021d7812 */ /* 0x040fe400078efcff */
[----:B------:R-:W-:Y:S02]  /*1170*/  LOP3.LUT R31, R2, 0xa0, RZ, 0xfc, !PT ;  /* 0x000000a0021f7812 */ /* 0x000fe400078efcff */
[----:B------:R-:W-:-:S02]  /*1180*/  ISETP.GE.AND P4, PT, R7, R0, PT ;  /* 0x000000000700720c */ /* 0x000fc40003f86270 */
[-C--:B------:R-:W-:Y:S02]  /*1190*/  ISETP.GE.AND P5, PT, R29, R0.reuse, PT ;  /* 0x000000001d00720c */ /* 0x080fe40003fa6270 */
[----:B------:R-:W-:Y:S02]  /*11a0*/  ISETP.GE.AND P6, PT, R31, R0, PT ;  /* 0x000000001f00720c */ /* 0x000fe40003fc6270 */
[----:B------:R-:W-:Y:S01]  /*11b0*/  LOP3.LUT R3, R2, 0xc0, RZ, 0xfc, !PT ;  /* 0x000000c002037812 */ /* 0x000fe200078efcff */
[----:B------:R-:W-:Y:S10]  /*11c0*/  @P3 BRA `(.L_x_512) ;  /* 0x0000000000143947 */ /* 0x000ff40003800000 */
[----:B------:R-:W2:Y:S02]  /*11d0*/  LDG.E.U8 R6, desc[UR4][R32.64+0x40] ;  /* 0x0000400420067981 */ /* 0x000ea4000c1e1100 */
[----:B--2---:R-:W-:-:S13]  /*11e0*/  ISETP.NE.AND P3, PT, R6, RZ, PT ;  /* 0x000000ff0600720c */ /* 0x004fda0003f65270 */
[----:B------:R-:W-:Y:S01]  /*11f0*/  @!P3 DFMA R40, -R72, R40, R26 ;  /* 0x000000284828b22b */ /* 0x000fe2000000011a */
[----:B------:R0:W-:Y:S06]  /*1200*/  @P3 STG.E.64 desc[UR4][R70.64+0x200], RZ ;  /* 0x000200ff46003986 */ /* 0x0001ec000c101b04 */
[----:B------:R0:W-:Y:S04]  /*1210*/  @!P3 STG.E.64 desc[UR4][R70.64+0x200], R40 ;  /* 0x000200284600b986 */ /* 0x0001e8000c101b04 */
.L_x_512:
[----:B------:R-:W-:Y:S05]  /*1220*/  BSYNC B0 ;  /* 0x0000000000007941 */ /* 0x000fea0003800000 */
.L_x_511:
[----:B------:R-:W-:Y:S01]  /*1230*/  BSSY B0, `(.L_x_513) ;  /* 0x0000009000007945 */ /* 0x000fe20003800000 */
        /* <DEDUP_REMOVED lines=8> */
.L_x_514:
[----:B------:R-:W-:Y:S05]  /*12c0*/  BSYNC B0 ;  /* 0x0000000000007941 */ /* 0x000fea0003800000 */
.L_x_513:
[----:B------:R-:W-:Y:S01]  /*12d0*/  BSSY B0, `(.L_x_515) ;  /* 0x0000009000007945 */ /* 0x000fe20003800000 */
[----:B------:R-:W-:Y:S02]  /*12e0*/  ISETP.GE.AND P4, PT, R3, R0, PT ;  /* 0x000000000300720c */ /* 0x000fe40003f86270 */
[----:B------:R-:W-:Y:S01]  /*12f0*/  LOP3.LUT R3, R2, 0x100, RZ, 0xfc, !PT ;  /* 0x0000010002037812 */ /* 0x000fe200078efcff */
[----:B------:R-:W-:Y:S10]  /*1300*/  @P5 BRA `(.L_x_516) ;  /* 0x0000000000145947 */ /* 0x000ff40003800000 */
[----:B------:R-:W3:Y:S02]  /*1310*/  LDG.E.U8 R6, desc[UR4][R32.64+0x80] ;  /* 0x0000800420067981 */ /* 0x000ee4000c1e1100 */
[----:B---3--:R-:W-:-:S13]  /*1320*/  ISETP.NE.AND P5, PT, R6, RZ, PT ;  /* 0x000000ff0600720c */ /* 0x008fda0003fa5270 */
[----:B------:R-:W-:Y:S01]  /*1330*/  @!P5 DFMA R44, -R72, R44, R22 ;  /* 0x0000002c482cd22b */ /* 0x000fe20000000116 */
[----:B------:R3:W-:Y:S06]  /*1340*/  @P5 STG.E.64 desc[UR4][R70.64+0x400], RZ ;  /* 0x000400ff46005986 */ /* 0x0007ec000c101b04 */
[----:B------:R3:W-:Y:S04]  /*1350*/  @!P5 STG.E.64 desc[UR4][R70.64+0x400], R44 ;  /* 0x0004002c4600d986 */ /* 0x0007e8000c101b04 */
.L_x_516:
[----:B------:R-:W-:Y:S05]  /*1360*/  BSYNC B0 ;  /* 0x0000000000007941 */ /* 0x000fea0003800000 */
.L_x_515:
[----:B------:R-:W-:Y:S01]  /*1370*/  BSSY B0, `(.L_x_517) ;  /* 0x0000009000007945 */ /* 0x000fe20003800000 */
[----:B------:R-:W-:Y:S02]  /*1380*/  ISETP.GE.AND P5, PT, R3, R0, PT ;  /* 0x000000000300720c */ /* 0x000fe40003fa6270 */
[----:B------:R-:W-:Y:S01]  /*1390*/  LOP3.LUT R3, R2, 0x120, RZ, 0xfc, !PT ;  /* 0x0000012002037812 */ /* 0x000fe200078efcff */
[----:B------:R-:W-:Y:S10]  /*13a0*/  @P6 BRA `(.L_x_518) ;  /* 0x0000000000146947 */ /* 0x000ff40003800000 */
[----:B------:R-:W4:Y:S02]  /*13b0*/  LDG.E.U8 R6, desc[UR4][R32.64+0xa0] ;  /* 0x0000a00420067981 */ /* 0x000f24000c1e1100 */
[----:B----4-:R-:W-:-:S13]  /*13c0*/  ISETP.NE.AND P6, PT, R6, RZ, PT ;  /* 0x000000ff0600720c */ /* 0x010fda0003fc5270 */
[----:B------:R-:W-:Y:S01]  /*13d0*/  @!P6 DFMA R46, -R72, R46, R20 ;  /* 0x0000002e482ee22b */ /* 0x000fe20000000114 */
[----:B------:R4:W-:Y:S06]  /*13e0*/  @P6 STG.E.64 desc[UR4][R70.64+0x500], RZ ;  /* 0x000500ff46006986 */ /* 0x0009ec000c101b04 */
[----:B------:R4:W-:Y:S04]  /*13f0*/  @!P6 STG.E.64 desc[UR4][R70.64+0x500], R46 ;  /* 0x0005002e4600e986 */ /* 0x0009e8000c101b04 */
.L_x_518:
[----:B------:R-:W-:Y:S05]  /*1400*/  BSYNC B0 ;  /* 0x0000000000007941 */ /* 0x000fea0003800000 */
.L_x_517:
[----:B------:R-:W-:Y:S01]  /*1410*/  BSSY B0, `(.L_x_519) ;  /* 0x0000009000007945 */ /* 0x000fe20003800000 */
[----:B------:R-:W-:Y:S02]  /*1420*/  ISETP.GE.AND P6, PT, R3, R0, PT ;  /* 0x000000000300720c */ /* 0x000fe40003fc6270 */
[----:B------:R-:W-:Y:S01]  /*1430*/  LOP3.LUT R3, R2, 0x140, RZ, 0xfc, !PT ;  /* 0x0000014002037812 */ /* 0x000fe200078efcff */
[----:B------:R-:W-:Y:S10]  /*1440*/  @P3 BRA `(.L_x_520) ;  /* 0x0000000000143947 */ /* 0x000ff40003800000 */
[----:B------:R-:W5:Y:S02]  /*1450*/  LDG.E.U8 R6, desc[UR4][R32.64+0xc0] ;  /* 0x0000c00420067981 */ /* 0x000f64000c1e1100 */
[----:B-----5:R-:W-:-:S13]  /*1460*/  ISETP.NE.AND P3, PT, R6, RZ, PT ;  /* 0x000000ff0600720c */ /* 0x020fda0003f65270 */
[----:B------:R-:W-:Y:S01]  /*1470*/  @!P3 DFMA R48, -R72, R48, R18 ;  /* 0x000000304830b22b */ /* 0x000fe20000000112 */
[----:B------:R0:W-:Y:S06]  /*1480*/  @P3 STG.E.64 desc[UR4][R70.64+0x600], RZ ;  /* 0x000600ff46003986 */ /* 0x0001ec000c101b04 */
[----:B------:R0:W-:Y:S04]  /*1490*/  @!P3 STG.E.64 desc[UR4][R70.64+0x600], R48 ;  /* 0x000600304600b986 */ /* 0x0001e8000c101b04 */
.L_x_520:
[----:B------:R-:W-:Y:S05]  /*14a0*/  BSYNC B0 ;  /* 0x0000000000007941 */ /* 0x000fea0003800000 */
.L_x_519:
        /* <DEDUP_REMOVED lines=9> */
.L_x_522:
[----:B------:R-:W-:Y:S05]  /*1540*/  BSYNC B0 ;  /* 0x0000000000007941 */ /* 0x000fea0003800000 */
.L_x_521:
        /* <DEDUP_REMOVED lines=9> */
.L_x_524:
[----:B------:R-:W-:Y:S05]  /*15e0*/  BSYNC B0 ;  /* 0x0000000000007941 */ /* 0x000fea0003800000 */
.L_x_523:
[----:B------:R-:W-:Y:S01]  /*15f0*/  BSSY B0, `(.L_x_525) ;  /* 0x0000008000007945 */ /* 0x000fe20003800000 */
[----:B------:R-:W-:-:S03]  /*1600*/  ISETP.GE.AND P5, PT, R3, R0, PT ;  /* 0x000000000300720c */ /* 0x000fc60003fa6270 */
[----:B------:R-:W-:Y:S10]  /*1610*/  @P6 BRA `(.L_x_526) ;  /* 0x0000000000146947 */ /* 0x000ff40003800000 */
[----:B------:R-:W5:Y:S02]  /*1620*/  LDG.E.U8 R0, desc[UR4][R32.64+0x120] ;  /* 0x0001200420007981 */ /* 0x000f64000c1e1100 */
[----:B-----5:R-:W-:-:S13]  /*1630*/  ISETP.NE.AND P6, PT, R0, RZ, PT ;  /* 0x000000ff0000720c */ /* 0x020fda0003fc5270 */
[----:B------:R-:W-:Y:S01]  /*1640*/  @!P6 DFMA R54, -R72, R54, R12 ;  /* 0x000000364836e22b */ /* 0x000fe2000000010c */
[----:B------:R0:W-:Y:S06]  /*1650*/  @P6 STG.E.64 desc[UR4][R70.64+0x900], RZ ;  /* 0x000900ff46006986 */ /* 0x0001ec000c101b04 */
[----:B------:R0:W-:Y:S04]  /*1660*/  @!P6 STG.E.64 desc[UR4][R70.64+0x900], R54 ;  /* 0x000900364600e986 */ /* 0x0001e8000c101b04 */
.L_x_526:
[----:B------:R-:W-:Y:S05]  /*1670*/  BSYNC B0 ;  /* 0x0000000000007941 */ /* 0x000fea0003800000 */
.L_x_525:
[----:B------:R-:W-:Y:S04]  /*1680*/  BSSY B0, `(.L_x_527) ;  /* 0x0000007000007945 */ /* 0x000fe80003800000 */
[----:B------:R-:W-:Y:S05]  /*1690*/  @P3 BRA `(.L_x_528) ;  /* 0x0000000000143947 */ /* 0x000fea0003800000 */
[----:B------:R-:W5:Y:S02]  /*16a0*/  LDG.E.U8 R0, desc[UR4][R32.64+0x140] ;  /* 0x0001400420007981 */ /* 0x000f64000c1e1100 */
[----:B-----5:R-:W-:-:S13]  /*16b0*/  ISETP.NE.AND P3, PT, R0, RZ, PT ;  /* 0x000000ff0000720c */ /* 0x020fda0003f65270 */
[----:B------:R-:W-:Y:S01]  /*16c0*/  @!P3 DFMA R58, -R72, R58, R10 ;  /* 0x0000003a483ab22b */ /* 0x000fe2000000010a */
[----:B------:R0:W-:Y:S06]  /*16d0*/  @P3 STG.E.64 desc[UR4][R70.64+0xa00], RZ ;  /* 0x000a00ff46003986 */ /* 0x0001ec000c101b04 */
[----:B------:R0:W-:Y:S04]  /*16e0*/  @!P3 STG.E.64 desc[UR4][R70.64+0xa00], R58 ;  /* 0x000a003a4600b986 */ /* 0x0001e8000c101b04 */
.L_x_528:
[----:B------:R-:W-:Y:S05]  /*16f0*/  BSYNC B0 ;  /* 0x0000000000007941 */ /* 0x000fea0003800000 */
.L_x_527:
[----:B------:R-:W-:Y:S04]  /*1700*/  BSSY B0, `(.L_x_529) ;  /* 0x0000007000007945 */ /* 0x000fe80003800000 */
[----:B------:R-:W-:Y:S05]  /*1710*/  @P4 BRA `(.L_x_530) ;  /* 0x0000000000144947 */ /* 0x000fea0003800000 */
[----:B------:R-:W5:Y:S02]  /*1720*/  LDG.E.U8 R0, desc[UR4][R32.64+0x160] ;  /* 0x0001600420007981 */ /* 0x000f64000c1e1100 */
[----:B-----5:R-:W-:-:S13]  /*1730*/  ISETP.NE.AND P3, PT, R0, RZ, PT ;  /* 0x000000ff0000720c */ /* 0x020fda0003f65270 */
[----:B------:R-:W-:Y:S01]  /*1740*/  @!P3 DFMA R60, -R72, R60, R8 ;  /* 0x0000003c483cb22b */ /* 0x000fe20000000108 */
[----:B------:R0:W-:Y:S06]  /*1750*/  @P3 STG.E.64 desc[UR4][R70.64+0xb00], RZ ;  /* 0x000b00ff46003986 */ /* 0x0001ec000c101b04 */
[----:B------:R0:W-:Y:S04]  /*1760*/  @!P3 STG.E.64 desc[UR4][R70.64+0xb00], R60 ;  /* 0x000b003c4600b986 */ /* 0x0001e8000c101b04 */
.L_x_530:
[----:B------:R-:W-:Y:S05]  /*1770*/  BSYNC B0 ;  /* 0x0000000000007941 */ /* 0x000fea0003800000 */
.L_x_529:
[----:B------:R-:W-:Y:S04]  /*1780*/  BSSY B0, `(.L_x_531) ;  /* 0x0000007000007945 */ /* 0x000fe80003800000 */
[----:B------:R-:W-:Y:S05]  /*1790*/  @P5 BRA `(.L_x_532) ;  /* 0x0000000000145947 */ /* 0x000fea0003800000 */
[----:B------:R-:W5:Y:S02]  /*17a0*/  LDG.E.U8 R0, desc[UR4][R32.64+0x180] ;  /* 0x0001800420007981 */ /* 0x000f64000c1e1100 */
[----:B-----5:R-:W-:-:S13]  /*17b0*/  ISETP.NE.AND P3, PT, R0, RZ, PT ;  /* 0x000000ff0000720c */ /* 0x020fda0003f65270 */
[----:B------:R-:W-:Y:S01]  /*17c0*/  @!P3 DFMA R62, -R72, R62, R4 ;  /* 0x0000003e483eb22b */ /* 0x000fe20000000104 */
[----:B------:R0:W-:Y:S06]  /*17d0*/  @P3 STG.E.64 desc[UR4][R70.64+0xc00], RZ ;  /* 0x000c00ff46003986 */ /* 0x0001ec000c101b04 */
[----:B------:R0:W-:Y:S04]  /*17e0*/  @!P3 STG.E.64 desc[UR4][R70.64+0xc00], R62 ;  /* 0x000c003e4600b986 */ /* 0x0001e8000c101b04 */
.L_x_532:
[----:B------:R-:W-:Y:S05]  /*17f0*/  BSYNC B0 ;  /* 0x0000000000007941 */ /* 0x000fea0003800000 */
.L_x_531:
[----:B------:R-:W-:Y:S04]  /*1800*/  BSSY B0, `(.L_x_533) ;  /* 0x0000007000007945 */ /* 0x000fe80003800000 */
[----:B------:R-:W-:Y:S05]  /*1810*/  @P2 BRA `(.L_x_534) ;  /* 0x0000000000142947 */ /* 0x000fea0003800000 */
[----:B------:R-:W5:Y:S02]  /*1820*/  LDG.E.U8 R0, desc[UR4][R32.64+0x1a0] ;  /* 0x0001a00420007981 */ /* 0x000f64000c1e1100 */
[----:B-----5:R-:W-:-:S13]  /*1830*/  ISETP.NE.AND P2, PT, R0, RZ, PT ;  /* 0x000000ff0000720c */ /* 0x020fda0003f45270 */
[----:B------:R-:W-:Y:S01]  /*1840*/  @!P2 DFMA R64, -R72, R64, R34 ;  /* 0x000000404840a22b */ /* 0x000fe20000000122 */
[----:B------:R0:W-:Y:S06]  /*1850*/  @P2 STG.E.64 desc[UR4][R70.64+0xd00], RZ ;  /* 0x000d00ff46002986 */ /* 0x0001ec000c101b04 */
[----:B------:R0:W-:Y:S04]  /*1860*/  @!P2 STG.E.64 desc[UR4][R70.64+0xd00], R64 ;  /* 0x000d00404600a986 */ /* 0x0001e8000c101b04 */
.L_x_534:
[----:B------:R-:W-:Y:S05]  /*1870*/  BSYNC B0 ;  /* 0x0000000000007941 */ /* 0x000fea0003800000 */
.L_x_533:
[----:B------:R-:W-:Y:S04]  /*1880*/  BSSY B0, `(.L_x_535) ;  /* 0x0000007000007945 */ /* 0x000fe80003800000 */
[----:B------:R-:W-:Y:S05]  /*1890*/  @P1 BRA `(.L_x_536) ;  /* 0x0000000000141947 */ /* 0x000fea0003800000 */
[----:B------:R-:W5:Y:S02]  /*18a0*/  LDG.E.U8 R0, desc[UR4][R32.64+0x1c0] ;  /* 0x0001c00420007981 */ /* 0x000f64000c1e1100 */
[----:B-----5:R-:W-:-:S13]  /*18b0*/  ISETP.NE.AND P1, PT, R0, RZ, PT ;  /* 0x000000ff0000720c */ /* 0x020fda0003f25270 */
[----:B------:R-:W-:Y:S01]  /*18c0*/  @!P1 DFMA R66, -R72, R66, R36 ;  /* 0x000000424842922b */ /* 0x000fe20000000124 */
[----:B------:R0:W-:Y:S06]  /*18d0*/  @P1 STG.E.64 desc[UR4][R70.64+0xe00], RZ ;  /* 0x000e00ff46001986 */ /* 0x0001ec000c101b04 */
[----:B------:R0:W-:Y:S04]  /*18e0*/  @!P1 STG.E.64 desc[UR4][R70.64+0xe00], R66 ;  /* 0x000e004246009986 */ /* 0x0001e8000c101b04 */
.L_x_536:
[----:B------:R-:W-:Y:S05]  /*18f0*/  BSYNC B0 ;  /* 0x0000000000007941 */ /* 0x000fea0003800000 */
.L_x_535:
[----:B------:R-:W-:Y:S05]  /*1900*/  @P0 EXIT ;  /* 0x000000000000094d */ /* 0x000fea0003800000 */
[----:B------:R-:W5:Y:S02]  /*1910*/  LDG.E.U8 R32, desc[UR4][R32.64+0x1e0] ;  /* 0x0001e00420207981 */ /* 0x000f64000c1e1100 */
[----:B-----5:R-:W-:-:S13]  /*1920*/  ISETP.NE.AND P0, PT, R32, RZ, PT ;  /* 0x000000ff2000720c */ /* 0x020fda0003f05270 */
[----:B------:R0:W-:Y:S01]  /*1930*/  @P0 STG.E.64 desc[UR4][R70.64+0xf00], RZ ;  /* 0x000f00ff46000986 */ /* 0x0001e2000c101b04 */
[----:B------:R-:W-:Y:S05]  /*1940*/  @P0 EXIT ;  /* 0x000000000000094d */ /* 0x000fea0003800000 */
[----:B------:R-:W-:-:S07]  /*1950*/  DFMA R68, -R72, R68, R56 ;  /* 0x000000444844722b */ /* 0x000fce0000000138 */
[----:B------:R-:W-:Y:S01]  /*1960*/  STG.E.64 desc[UR4][R70.64+0xf00], R68 ;  /* 0x000f004446007986 */ /* 0x000fe2000c101b04 */
[----:B------:R-:W-:Y:S05]  /*1970*/  EXIT ;  /* 0x000000000000794d */ /* 0x000fea0003800000 */
.L_x_537:
        /* <DEDUP_REMOVED lines=16> */
.L_x_11670:


//--------------------- .text._ZN43_GLOBAL__N__9ae7fba5_10_SoftMax_cu_9f978f6321softmax_warp_backwardIdddLi8ELb0ELb1EEEvPT0_PKT_S5_iiiPKb --------------------------
	.section	.text._ZN43_GLOBAL__N__9ae7fba5_10_SoftMax_cu_9f978f6321softmax_warp_backwardIdddLi8ELb0ELb1EEEvPT0_PKT_S5_iiiPKb,"ax",@progbits
	.align	128
.text._ZN43_GLOBAL__N__9ae7fba5_10_SoftMax_cu_9f978f6321softmax_warp_backwardIdddLi8ELb0ELb1EEEvPT0_PKT_S5_iiiPKb:
        .type           _ZN43_GLOBAL__N__9ae7fba5_10_SoftMax_cu_9f978f6321softmax_warp_backwardIdddLi8ELb0ELb1EEEvPT0_PKT_S5_iiiPKb,@function
        .size           _ZN43_GLOBAL__N__9ae7fba5_10_SoftMax_cu_9f978f6321softmax_warp_backwardIdddLi8ELb0ELb1EEEvPT0_PKT_S5_iiiPKb,(.L_x_11671 - _ZN43_GLOBAL__N__9ae7fba5_10_SoftMax_cu_9f978f6321softmax_warp_backwardIdddLi8ELb0ELb1EEEvPT0_PKT_S5_iiiPKb)
        .other          _ZN43_GLOBAL__N__9ae7fba5_10_SoftMax_cu_9f978f6321softmax_warp_backwardIdddLi8ELb0ELb1EEEvPT0_PKT_S5_iiiPKb,@"STO_CUDA_ENTRY STV_DEFAULT"
_ZN43_GLOBAL__N__9ae7fba5_10_SoftMax_cu_9f978f6321softmax_warp_backwardIdddLi8ELb0ELb1EEEvPT0_PKT_S5_iiiPKb:
        /* <DEDUP_REMOVED lines=19> */
[----:B------:R-:W0:Y:S02]  /*0130*/  LDC.64 R44, c[0x0][0x220] ;  /* 0x00008800ff2c7b82 */ /* 0x000e240000000a00 */
[----:B--2---:R-:W-:-:S02]  /*0140*/  SEL R4, R0, RZ, P0 ;  /* 0x000000ff00047207 */ /* 0x004fc40000000000 */
[----:B------:R-:W-:Y:S01]  /*0150*/  SHF.R.S32.HI R5, RZ, 0x1f, R2 ;  /* 0x0000001fff057819 */ /* 0x000fe20000011402 */
[C---:B---3--:R-:W-:Y:S01]  /*0160*/  IMAD.WIDE R40, R2.reuse, 0x8, R40 ;  /* 0x0000000802287825 */ /* 0x048fe200078e0228 */
[----:B------:R-:W-:Y:S02]  /*0170*/  ISETP.GE.AND P5, PT, R3, R4, PT ;  /* 0x000000040300720c */ /* 0x000fe40003fa6270 */
        /* <DEDUP_REMOVED lines=14> */
[----:B------:R-:W4:Y:S01]  /*0260*/  LDG.E.U8 R24, desc[UR4][R22.64+0x80] ;  /* 0x0000800416187981 */ /* 0x000f22000c1e1100 */
[----:B------:R-:W-:-:S03]  /*0270*/  ISETP.GE.AND P1, PT, R5, R4, PT ;  /* 0x000000040500720c */ /* 0x000fc60003f26270 */
[----:B------:R-:W4:Y:S01]  /*0280*/  @!P2 LDG.E.64 R16, desc[UR4][R40.64+0x200] ;  /* 0x000200042810a981 */ /* 0x000f22000c1e1b00 */
[----:B------:R-:W-:Y:S01]  /*0290*/  LOP3.LUT R5, R3, 0x80, RZ, 0xfc, !PT ;  /* 0x0000008003057812 */ /* 0x000fe200078efcff */
[----:B0-----:R-:W-:Y:S02]  /*02a0*/  IMAD.WIDE R44, R2, 0x8, R44 ;  /* 0x00000008022c7825 */ /* 0x001fe400078e022c */
[----:B------:R-:W4:Y:S01]  /*02b0*/  LDG.E.U8 R28, desc[UR4][R22.64+0xc0] ;  /* 0x0000c004161c7981 */ /* 0x000f22000c1e1100 */
[----:B------:R-:W-:-:S03]  /*02c0*/  ISETP.GE.AND P4, PT, R5, R4, PT ;  /* 0x000000040500720c */ /* 0x000fc60003f86270 */
[----:B------:R-:W4:Y:S04]  /*02d0*/  LDG.E.U8 R5, desc[UR4][R22.64+0x60] ;  /* 0x0000600416057981 */ /* 0x000f28000c1e1100 */
[----:B------:R-:W4:Y:S06]  /*02e0*/  @!P1 LDG.E.64 R14, desc[UR4][R40.64+0x300] ;  /* 0x00030004280e9981 */ /* 0x000f2c000c1e1b00 */
[----:B------:R-:W4:Y:S01]  /*02f0*/  @!P4 LDG.E.64 R12, desc[UR4][R40.64+0x400] ;  /* 0x00040004280cc981 */ /* 0x000f22000c1e1b00 */
        /* <DEDUP_REMOVED lines=18> */
[----:B------:R-:W-:-:S07]  /*0420*/  LOP3.LUT R5, R3, 0xa0, RZ, 0xfc, !PT ;  /* 0x000000a003057812 */ /* 0x000fce00078efcff */
[----:B------:R-:W-:Y:S02]  /*0430*/  FSEL R6, R6, R8, !P3 ;  /* 0x0000000806067208 */ /* 0x000fe40005800000 */
[----:B------:R-:W-:Y:S02]  /*0440*/  FSEL R7, R7, R9, !P3 ;  /* 0x0000000907077208 */ /* 0x000fe40005800000 */
[----:B------:R-:W-:Y:S02]  /*0450*/  CS2R R10, SRZ ;  /* 0x00000000000a7805 */ /* 0x000fe4000001ff00 */
[----:B------:R-:W-:Y:S01]  /*0460*/  ISETP.GT.AND P3, PT, R34, RZ, PT ;  /* 0x000000ff2200720c */ /* 0x000fe20003f64270 */
[----:B------:R-:W2:Y:S03]  /*0470*/  LDG.E.U8 R8, desc[UR4][R22.64+0xa0] ;  /* 0x0000a00416087981 */ /* 0x000ea6000c1e1100 */
[----:B------:R-:W-:-:S02]  /*0480*/  SEL R24, R0, RZ, P3 ;  /* 0x000000ff00187207 */ /* 0x000fc40001800000 */
[----:B------:R-:W-:-:S13]  /*0490*/  ISETP.GE.AND P3, PT, R5, R4, PT ;  /* 0x000000040500720c */ /* 0x000fda0003f66270 */
[----:B------:R-:W3:Y:S01]  /*04a0*/  @!P3 LDG.E.64 R10, desc[UR4][R40.64+0x500] ;  /* 0x00050004280ab981 */ /* 0x000ee2000c1e1b00 */
[----:B--2---:R-:W-:Y:S02]  /*04b0*/  ISETP.NE.AND P6, PT, R8, RZ, PT ;  /* 0x000000ff0800720c */ /* 0x004fe40003fc5270 */
[----:B------:R-:W-:-:S06]  /*04c0*/  CS2R R8, SRZ ;  /* 0x0000000000087805 */ /* 0x000fcc000001ff00 */
[----:B------:R-:W5:Y:S01]  /*04d0*/  @!P5 LDG.E.64 R8, desc[UR4][R44.64] ;  /* 0x000000042c08d981 */ /* 0x000f62000c1e1b00 */
[----:B---3--:R-:W-:-:S10]  /*04e0*/  DADD R4, R10, R6 ;  /* 0x000000000a047229 */ /* 0x008fd40000000006 */
[----:B------:R-:W-:Y:S02]  /*04f0*/  FSEL R27, R5, R7, !P6 ;  /* 0x00000007051b7208 */ /* 0x000fe40007000000 */
[----:B------:R-:W-:-:S04]  /*0500*/  LOP3.LUT R5, R3, 0xc0, RZ, 0xfc, !PT ;  /* 0x000000c003057812 */ /* 0x000fc800078efcff */
[----:B------:R-:W-:Y:S02]  /*0510*/  ISETP.GE.AND P5, PT, R5, R24, PT ;  /* 0x000000180500720c */ /* 0x000fe40003fa6270 */
[----:B------:R-:W-:Y:S02]  /*0520*/  FSEL R26, R4, R6, !P6 ;  /* 0x00000006041a7208 */ /* 0x000fe40007000000 */
[----:B------:R-:W-:-:S09]  /*0530*/  CS2R R6, SRZ ;  /* 0x0000000000067805 */ /* 0x000fd2000001ff00 */
[----:B------:R-:W2:Y:S01]  /*0540*/  @!P5 LDG.E.64 R6, desc[UR4][R40.64+0x600] ;  /* 0x000600042806d981 */ /* 0x000ea2000c1e1b00 */
[----:B------:R-:W-:Y:S02]  /*0550*/  ISETP.NE.AND P6, PT, R28, RZ, PT ;  /* 0x000000ff1c00720c */ /* 0x000fe40003fc5270 */
[----:B------:R-:W-:Y:S01]  /*0560*/  LOP3.LUT R43, R3, 0xe0, RZ, 0xfc, !PT ;  /* 0x000000e0032b7812 */ /* 0x000fe200078efcff */
[----:B--2---:R-:W-:-:S10]  /*0570*/  DADD R4, R6, R26 ;  /* 0x0000000006047229 */ /* 0x004fd4000000001a */
[----:B------:R-:W-:Y:S02]  /*0580*/  FSEL R38, R4, R26, !P6 ;  /* 0x0000001a04267208 */ /* 0x000fe40007000000 */
[----:B------:R-:W-:Y:S02]  /*0590*/  FSEL R39, R5, R27, !P6 ;  /* 0x0000001b05277208 */ /* 0x000fe40007000000 */
[----:B------:R-:W-:Y:S02]  /*05a0*/  ISETP.NE.AND P6, PT, R25, RZ, PT ;  /* 0x000000ff1900720c */ /* 0x000fe40003fc5270 */
[----:B------:R-:W-:-:S11]  /*05b0*/  CS2R R4, SRZ ;  /* 0x0000000000047805 */ /* 0x000fd6000001ff00 */
[----:B------:R-:W5:Y:S01]  /*05c0*/  @!P6 LDG.E.64 R4, desc[UR4][R44.64+0x100] ;  /* 0x000100042c04e981 */ /* 0x000f62000c1e1b00 */
[----:B------:R-:W-:-:S13]  /*05d0*/  ISETP.GE.AND P6, PT, R43, R24, PT ;  /* 0x000000182b00720c */ /* 0x000fda0003fc6270 */
[----:B------:R-:W-:-:S06]  /*05e0*/  @P6 CS2R R24, SRZ ;  /* 0x0000000000186805 */ /* 0x000fcc000001ff00 */
[----:B------:R-:W2:Y:S04]  /*05f0*/  @!P6 LDG.E.64 R24, desc[UR4][R40.64+0x700] ;  /* 0x000700042818e981 */ /* 0x000ea8000c1e1b00 */
[----:B------:R-:W3:Y:S01]  /*0600*/  LDG.E.U8 R40, desc[UR4][R22.64+0xe0] ;  /* 0x0000e00416287981 */ /* 0x000ee2000c1e1100 */
[----:B------:R-:W-:-:S06]  /*0610*/  CS2R R28, SRZ ;  /* 0x00000000001c7805 */ /* 0x000fcc000001ff00 */
[----:B------:R-:W5:Y:S01]  /*0620*/  @!P1 LDG.E.64 R28, desc[UR4][R44.64+0x300] ;  /* 0x000300042c1c9981 */ /* 0x000f62000c1e1b00 */
[----:B------:R-:W-:Y:S02]  /*0630*/  CS2R R26, SRZ ;  /* 0x00000000001a7805 */ /* 0x000fe4000001ff00 */
[----:B------:R-:W-:Y:S02]  /*0640*/  CS2R R30, SRZ ;  /* 0x00000000001e7805 */ /* 0x000fe4000001ff00 */
[----:B------:R-:W-:Y:S02]  /*0650*/  CS2R R32, SRZ ;  /* 0x0000000000207805 */ /* 0x000fe4000001ff00 */
[----:B------:R-:W-:Y:S01]  /*0660*/  @P6 CS2R R36, SRZ ;  /* 0x0000000000246805 */ /* 0x000fe2000001ff00 */
[----:B------:R-:W5:Y:S01]  /*0670*/  @!P2 LDG.E.64 R26, desc[UR4][R44.64+0x200] ;  /* 0x000200042c1aa981 */ /* 0x000f62000c1e1b00 */
[----:B------:R-:W-:Y:S02]  /*0680*/  ISETP.GE.AND P2, PT, R34, 0x1, PT ;  /* 0x000000012200780c */ /* 0x000fe40003f46270 */
[----:B------:R-:W-:Y:S01]  /*0690*/  CS2R R34, SRZ ;  /* 0x0000000000227805 */ /* 0x000fe2000001ff00 */
[----:B------:R-:W5:Y:S04]  /*06a0*/  @!P4 LDG.E.64 R30, desc[UR4][R44.64+0x400] ;  /* 0x000400042c1ec981 */ /* 0x000f68000c1e1b00 */
[----:B------:R-:W5:Y:S04]  /*06b0*/  @!P3 LDG.E.64 R32, desc[UR4][R44.64+0x500] ;  /* 0x000500042c20b981 */ /* 0x000f68000c1e1b00 */
[----:B------:R-:W5:Y:S04]  /*06c0*/  @!P5 LDG.E.64 R34, desc[UR4][R44.64+0x600] ;  /* 0x000600042c22d981 */ /* 0x000f68000c1e1b00 */
[----:B------:R0:W5:Y:S01]  /*06d0*/  @!P6 LDG.E.64 R36, desc[UR4][R44.64+0x700] ;  /* 0x000700042c24e981 */ /* 0x000162000c1e1b00 */
[----:B---3--:R-:W-:Y:S01]  /*06e0*/  ISETP.NE.AND P1, PT, R40, RZ, PT ;  /* 0x000000ff2800720c */ /* 0x008fe20003f25270 */
[----:B--2---:R-:W-:-:S10]  /*06f0*/  DADD R40, R24, R38 ;  /* 0x0000000018287229 */ /* 0x004fd40000000026 */
[----:B------:R-:W-:Y:S02]  /*0700*/  FSEL R41, R41, R39, !P1 ;  /* 0x0000002729297208 */ /* 0x000fe40004800000 */
[----:B------:R-:W-:-:S03]  /*0710*/  FSEL R40, R40, R38, !P1 ;  /* 0x0000002628287208 */ /* 0x000fc60004800000 */
[----:B------:R-:W-:Y:S04]  /*0720*/  SHFL.BFLY PT, R39, R41, 0x10, 0x1f ;  /* 0x0e001f0029277f89 */ /* 0x000fe800000e0000 */
[----:B------:R-:W1:Y:S02]  /*0730*/  SHFL.BFLY PT, R38, R40, 0x10, 0x1f ;  /* 0x0e001f0028267f89 */ /* 0x000e6400000e0000 */
[----:B-1----:R-:W-:-:S07]  /*0740*/  DADD R38, R38, R40 ;  /* 0x0000000026267229 */ /* 0x002fce0000000028 */
[----:B------:R-:W-:Y:S04]  /*0750*/  SHFL.BFLY PT, R41, R39, 0x8, 0x1f ;  /* 0x0d001f0027297f89 */ /* 0x000fe800000e0000 */
[----:B------:R-:W1:Y:S02]  /*0760*/  SHFL.BFLY PT, R40, R38, 0x8, 0x1f ;  /* 0x0d001f0026287f89 */ /* 0x000e6400000e0000 */
[----:B-1----:R-:W-:-:S07]  /*0770*/  DADD R40, R38, R40 ;  /* 0x0000000026287229 */ /* 0x002fce0000000028 */
[----:B0-----:R-:W-:Y:S04]  /*0780*/  SHFL.BFLY PT, R45, R41, 0x4, 0x1f ;  /* 0x0c801f00292d7f89 */ /* 0x001fe800000e0000 */
        /* <DEDUP_REMOVED lines=9> */
[----:B------:R-:W0:Y:S01]  /*0820*/  S2R R42, SR_TID.X ;  /* 0x00000000002a7919 */ /* 0x000e220000002100 */
        /* <DEDUP_REMOVED lines=10> */
.L_x_539:
[----:B------:R-:W-:Y:S05]  /*08d0*/  BSYNC B0 ;  /* 0x0000000000007941 */ /* 0x000fea0003800000 */
.L_x_538:
[----:B0-----:R-:W-:Y:S01]  /*08e0*/  LOP3.LUT R42, R42, 0x1f, RZ, 0xc0, !PT ;  /* 0x0000001f2a2a7812 */ /* 0x001fe200078ec0ff */
[----:B------:R-:W-:Y:S01]  /*08f0*/  BSSY B0, `(.L_x_540) ;  /* 0x0000014000007945 */ /* 0x000fe20003800000 */
[-C--:B------:R-:W-:Y:S02]  /*0900*/  ISETP.GE.AND P0, PT, R43, R0.reuse, PT ;  /* 0x000000002b00720c */ /* 0x080fe40003f06270 */
[C---:B------:R-:W-:Y:S02]  /*0910*/  LOP3.LUT R3, R42.reuse, 0x20, RZ, 0xfc, !PT ;  /* 0x000000202a037812 */ /* 0x040fe400078efcff */
[----:B-1---5:R-:W-:Y:S02]  /*0920*/  LOP3.LUT R9, R42, 0x40, RZ, 0xfc, !PT ;  /* 0x000000402a097812 */ /* 0x022fe400078efcff */
[-C--:B------:R-:W-:Y:S02]  /*0930*/  ISETP.GE.AND P6, PT, R3, R0.reuse, PT ;  /* 0x000000000300720c */ /* 0x080fe40003fc6270 */
[----:B------:R-:W-:-:S02]  /*0940*/  ISETP.GE.AND P1, PT, R9, R0, PT ;  /* 0x000000000900720c */ /* 0x000fc40003f26270 */
[C---:B------:R-:W-:Y:S02]  /*0950*/  LOP3.LUT R3, R42.reuse, 0x60, RZ, 0xfc, !PT ;  /* 0x000000602a037812 */ /* 0x040fe400078efcff */
[C---:B------:R-:W-:Y:S02]  /*0960*/  LOP3.LUT R9, R42.reuse, 0x80, RZ, 0xfc, !PT ;  /* 0x000000802a097812 */ /* 0x040fe400078efcff */
[C---:B------:R-:W-:Y:S02]  /*0970*/  LOP3.LUT R21, R42.reuse, 0xa0, RZ, 0xfc, !PT ;  /* 0x000000a02a157812 */ /* 0x040fe400078efcff */
[----:B------:R-:W-:Y:S02]  /*0980*/  LOP3.LUT R43, R42, 0xc0, RZ, 0xfc, !PT ;  /* 0x000000c02a2b7812 */ /* 0x000fe400078efcff */
[-C--:B------:R-:W-:Y:S02]  /*0990*/  ISETP.GE.AND P2, PT, R3, R0.reuse, PT ;  /* 0x000000000300720c */ /* 0x080fe40003f46270 */
[----:B------:R-:W-:-:S02]  /*09a0*/  ISETP.GE.AND P3, PT, R9, R0, PT ;  /* 0x000000000900720c */ /* 0x000fc40003f66270 */
[-C--:B------:R-:W-:Y:S02]  /*09b0*/  ISETP.GE.AND P4, PT, R21, R0.reuse, PT ;  /* 0x000000001500720c */ /* 0x080fe40003f86270 */
[----:B------:R-:W-:Y:S01]  /*09c0*/  ISETP.GE.AND P5, PT, R43, R0, PT ;  /* 0x000000002b00720c */ /* 0x000fe20003fa6270 */
[----:B------:R-:W-:-:S12]  /*09d0*/  @P6 BRA `(.L_x_541) ;  /* 0x0000000000146947 */ /* 0x000fd80003800000 */
[----:B------:R-:W2:Y:S02]  /*09e0*/  LDG.E.U8 R0, desc[UR4][R22.64+0x20] ;  /* 0x0000200416007981 */ /* 0x000ea4000c1e1100 */
[----:B--2---:R-:W-:-:S13]  /*09f0*/  ISETP.NE.AND P6, PT, R0, RZ, PT ;  /* 0x000000ff0000720c */ /* 0x004fda0003fc5270 */
[----:B------:R-:W-:Y:S01]  /*0a00*/  @!P6 DFMA R4, -R40, R4, R18 ;  /* 0x000000042804e22b */ /* 0x000fe20000000112 */
[----:B------:R0:W-:Y:S06]  /*0a10*/  @P6 STG.E.64 desc[UR4][R38.64+0x100], RZ ;  /* 0x000100ff26006986 */ /* 0x0001ec000c101b04 */
[----:B------:R0:W-:Y:S04]  /*0a20*/  @!P6 STG.E.64 desc[UR4][R38.64+0x100], R4 ;  /* 0x000100042600e986 */ /* 0x0001e8000c101b04 */
.L_x_541:
[----:B------:R-:W-:Y:S05]  /*0a30*/  BSYNC B0 ;  /* 0x0000000000007941 */ /* 0x000fea0003800000 */
.L_x_540:
[----:B------:R-:W-:Y:S04]  /*0a40*/  BSSY B0, `(.L_x_542) ;  /* 0x0000007000007945 */ /* 0x000fe80003800000 */
[----:B------:R-:W-:Y:S05]  /*0a50*/  @P1 BRA `(.L_x_543) ;  /* 0x0000000000141947 */ /* 0x000fea0003800000 */
[----:B------:R-:W2:Y:S02]  /*0a60*/  LDG.E.U8 R0, desc[UR4][R22.64+0x40] ;  /* 0x0000400416007981 */ /* 0x000ea4000c1e1100 */
[----:B--2---:R-:W-:-:S13]  /*0a70*/  ISETP.NE.AND P1, PT, R0, RZ, PT ;  /* 0x000000ff0000720c */ /* 0x004fda0003f25270 */
[----:B------:R-:W-:Y:S01]  /*0a80*/  @!P1 DFMA R26, -R40, R26, R16 ;  /* 0x0000001a281a922b */ /* 0x000fe20000000110 */
[----:B------:R1:W-:Y:S06]  /*0a90*/  @P1 STG.E.64 desc[UR4][R38.64+0x200], RZ ;  /* 0x000200ff26001986 */ /* 0x0003ec000c101b04 */
[----:B------:R1:W-:Y:S04]  /*0aa0*/  @!P1 STG.E.64 desc[UR4][R38.64+0x200], R26 ;  /* 0x0002001a26009986 */ /* 0x0003e8000c101b04 */
.L_x_543:
[----:B------:R-:W-:Y:S05]  /*0ab0*/  BSYNC B0 ;  /* 0x0000000000007941 */ /* 0x000fea0003800000 */
.L_x_542:
[----:B------:R-:W-:Y:S04]  /*0ac0*/  BSSY B0, `(.L_x_544) ;  /* 0x0000007000007945 */ /* 0x000fe80003800000 */
[----:B------:R-:W-:Y:S05]  /*0ad0*/  @P2 BRA `(.L_x_545) ;  /* 0x0000000000142947 */ /* 0x000fea0003800000 */
[----:B------:R-:W2:Y:S02]  /*0ae0*/  LDG.E.U8 R0, desc[UR4][R22.64+0x60] ;  /* 0x0000600416007981 */ /* 0x000ea4000c1e1100 */
[----:B--2---:R-:W-:-:S13]  /*0af0*/  ISETP.NE.AND P1, PT, R0, RZ, PT ;  /* 0x000000ff0000720c */ /* 0x004fda0003f25270 */
[----:B------:R-:W-:Y:S01]  /*0b00*/  @!P1 DFMA R28, -R40, R28, R14 ;  /* 0x0000001c281c922b */ /* 0x000fe2000000010e */
[----:B------:R2:W-:Y:S06]  /*0b10*/  @P1 STG.E.64 desc[UR4][R38.64+0x300], RZ ;  /* 0x000300ff26001986 */ /* 0x0005ec000c101b04 */
[----:B------:R2:W-:Y:S04]  /*0b20*/  @!P1 STG.E.64 desc[UR4][R38.64+0x300], R28 ;  /* 0x0003001c26009986 */ /* 0x0005e8000c101b04 */
.L_x_545:
[----:B------:R-:W-:Y:S05]  /*0b30*/  BSYNC B0 ;  /* 0x0000000000007941 */ /* 0x000fea0003800000 */
.L_x_544:
[----:B------:R-:W-:Y:S04]  /*0b40*/  BSSY B0, `(.L_x_546) ;  /* 0x0000007000007945 */ /* 0x000fe80003800000 */
[----:B------:R-:W-:Y:S05]  /*0b50*/  @P3 BRA `(.L_x_547) ;  /* 0x0000000000143947 */ /* 0x000fea0003800000 */
[----:B------:R-:W3:Y:S02]  /*0b60*/  LDG.E.U8 R0, desc[UR4][R22.64+0x80] ;  /* 0x0000800416007981 */ /* 0x000ee4000c1e1100 */
[----:B---3--:R-:W-:-:S13]  /*0b70*/  ISETP.NE.AND P1, PT, R0, RZ, PT ;  /* 0x000000ff0000720c */ /* 0x008fda0003f25270 */
[----:B------:R-:W-:Y:S01]  /*0b80*/  @!P1 DFMA R30, -R40, R30, R12 ;  /* 0x0000001e281e922b */ /* 0x000fe2000000010c */
[----:B------:R3:W-:Y:S06]  /*0b90*/  @P1 STG.E.64 desc[UR4][R38.64+0x400], RZ ;  /* 0x000400ff26001986 */ /* 0x0007ec000c101b04 */
[----:B------:R3:W-:Y:S04]  /*0ba0*/  @!P1 STG.E.64 desc[UR4][R38.64+0x400], R30 ;  /* 0x0004001e26009986 */ /* 0x0007e8000c101b04 */
.L_x_547:
[----:B------:R-:W-:Y:S05]  /*0bb0*/  BSYNC B0 ;  /* 0x0000000000007941 */ /* 0x000fea0003800000 */
.L_x_546:
[----:B------:R-:W-:Y:S04]  /*0bc0*/  BSSY B0, `(.L_x_548) ;  /* 0x0000007000007945 */ /* 0x000fe80003800000 */
[----:B------:R-:W-:Y:S05]  /*0bd0*/  @P4 BRA `(.L_x_549) ;  /* 0x0000000000144947 */ /* 0x000fea0003800000 */
[----:B------:R-:W4:Y:S02]  /*0be0*/  LDG.E.U8 R0, desc[UR4][R22.64+0xa0] ;  /* 0x0000a00416007981 */ /* 0x000f24000c1e1100 */
[----:B----4-:R-:W-:-:S13]  /*0bf0*/  ISETP.NE.AND P1, PT, R0, RZ, PT ;  /* 0x000000ff0000720c */ /* 0x010fda0003f25270 */
[----:B------:R-:W-:Y:S01]  /*0c00*/  @!P1 DFMA R32, -R40, R32, R10 ;  /* 0x000000202820922b */ /* 0x000fe2000000010a */
[----:B------:R4:W-:Y:S06]  /*0c10*/  @P1 STG.E.64 desc[UR4][R38.64+0x500], RZ ;  /* 0x000500ff26001986 */ /* 0x0009ec000c101b04 */
[----:B------:R4:W-:Y:S04]  /*0c20*/  @!P1 STG.E.64 desc[UR4][R38.64+0x500], R32 ;  /* 0x0005002026009986 */ /* 0x0009e8000c101b04 */
.L_x_549:
[----:B------:R-:W-:Y:S05]  /*0c30*/  BSYNC B0 ;  /* 0x0000000000007941 */ /* 0x000fea0003800000 */
.L_x_548:
[----:B------:R-:W-:Y:S04]  /*0c40*/  BSSY B0, `(.L_x_550) ;  /* 0x0000007000007945 */ /* 0x000fe80003800000 */
[----:B------:R-:W-:Y:S05]  /*0c50*/  @P5 BRA `(.L_x_551) ;  /* 0x0000000000145947 */ /* 0x000fea0003800000 */
[----:B------:R-:W5:Y:S02]  /*0c60*/  LDG.E.U8 R0, desc[UR4][R22.64+0xc0] ;  /* 0x0000c00416007981 */ /* 0x000f64000c1e1100 */
[----:B-----5:R-:W-:-:S13]  /*0c70*/  ISETP.NE.AND P1, PT, R0, RZ, PT ;  /* 0x000000ff0000720c */ /* 0x020fda0003f25270 */
[----:B------:R-:W-:Y:S01]  /*0c80*/  @!P1 DFMA R34, -R40, R34, R6 ;  /* 0x000000222822922b */ /* 0x000fe20000000106 */
[----:B------:R0:W-:Y:S06]  /*0c90*/  @P1 STG.E.64 desc[UR4][R38.64+0x600], RZ ;  /* 0x000600ff26001986 */ /* 0x0001ec000c101b04 */
[----:B------:R0:W-:Y:S04]  /*0ca0*/  @!P1 STG.E.64 desc[UR4][R38.64+0x600], R34 ;  /* 0x0006002226009986 */ /* 0x0001e8000c101b04 */
.L_x_551:
[----:B------:R-:W-:Y:S05]  /*0cb0*/  BSYNC B0 ;  /* 0x0000000000007941 */ /* 0x000fea0003800000 */
.L_x_550:
        /* <DEDUP_REMOVED lines=8> */
.L_x_552:
        /* <DEDUP_REMOVED lines=12> */
.L_x_11671:


//--------------------- .text._ZN43_GLOBAL__N__9ae7fba5_10_SoftMax_cu_9f978f6321softmax_warp_backwardIdddLi7ELb0ELb1EEEvPT0_PKT_S5_iiiPKb --------------------------
	.section	.text._ZN43_GLOBAL__N__9ae7fba5_10_SoftMax_cu_9f978f6321softmax_warp_backwardIdddLi7ELb0ELb1EEEvPT0_PKT_S5_iiiPKb,"ax",@progbits
	.align	128
.text._ZN43_GLOBAL__N__9ae7fba5_10_SoftMax_cu_9f978f6321softmax_warp_backwardIdddLi7ELb0ELb1EEEvPT0_PKT_S5_iiiPKb:
        .type           _ZN43_GLOBAL__N__9ae7fba5_10_SoftMax_cu_9f978f6321softmax_warp_backwardIdddLi7ELb0ELb1EEEvPT0_PKT_S5_iiiPKb,@function
        .size           _ZN43_GLOBAL__N__9ae7fba5_10_SoftMax_cu_9f978f6321softmax_warp_backwardIdddLi7ELb0ELb1EEEvPT0_PKT_S5_iiiPKb,(.L_x_11672 - _ZN43_GLOBAL__N__9ae7fba5_10_SoftMax_cu_9f978f6321softmax_warp_backwardIdddLi7ELb0ELb1EEEvPT0_PKT_S5_iiiPKb)
        .other          _ZN43_GLOBAL__N__9ae7fba5_10_SoftMax_cu_9f978f6321softmax_warp_backwardIdddLi7ELb0ELb1EEEvPT0_PKT_S5_iiiPKb,@"STO_CUDA_ENTRY STV_DEFAULT"
_ZN43_GLOBAL__N__9ae7fba5_10_SoftMax_cu_9f978f6321softmax_warp_backwardIdddLi7ELb0ELb1EEEvPT0_PKT_S5_iiiPKb:
[----:B------:R-:W-:Y:S01]  /*0000*/  LDC R1, c[0x0][0x28] ;  /* 0x00000a00ff017b82 */ /* 0x000fe20000000800 */
[----:B------:R-:W0:Y:S07]  /*0010*/  S2R R3, SR_TID.Y ;  /* 0x0000000000037919 */ /* 0x000e2e0000002200 */
[----:B------:R-:W0:Y:S01]  /*0020*/  S2UR UR6, SR_CTAID.X ;  /* 0x00000000000679c3 */ /* 0x000e220000002500 */
[----:B------:R-:W-:Y:S01]  /*0030*/  ULDC.64 UR4, c[0x0][0x238] ;  /* 0x00008e0000047ab9 */ /* 0x000fe20000000a00 */
[----:B------:R-:W-:Y:S01]  /*0040*/  CS2R R12, SRZ ;  /* 0x00000000000c7805 */ /* 0x000fe2000001ff00 */
        /* <DEDUP_REMOVED lines=9> */
[----:B------:R-:W-:Y:S01]  /*00e0*/  IMAD.SHL.U32 R2, R2, 0x2, RZ ;  /* 0x0000000202027824 */ /* 0x000fe200078e00ff */
[----:B------:R-:W-:Y:S01]  /*00f0*/  ULDC.64 UR10, c[0x0][0x220] ;  /* 0x00008800000a7ab9 */ /* 0x000fe20000000a00 */
[----:B------:R-:W-:Y:S01]  /*0100*/  LOP3.LUT R17, R16, 0x20, RZ, 0xfc, !PT ;  /* 0x0000002010117812 */ /* 0x000fe200078efcff */
[----:B------:R-:W0:Y:S01]  /*0110*/  LDC.64 R52, c[0x0][0x220] ;  /* 0x00008800ff347b82 */ /* 0x000e220000000a00 */
[----:B--2---:R-:W-:Y:S02]  /*0120*/  IMAD.IADD R6, R4, 0x1, -R2 ;  /* 0x0000000104067824 */ /* 0x004fe400078e0a02 */
[----:B------:R-:W-:-:S03]  /*0130*/  IMAD R3, R2, R5, R16 ;  /* 0x0000000502037224 */ /* 0x000fc600078e0210 */
[----:B------:R-:W-:Y:S02]  /*0140*/  ISETP.GT.AND P0, PT, R6, RZ, PT ;  /* 0x000000ff0600720c */ /* 0x000fe40003f04270 */
[----:B------:R-:W-:Y:S02]  /*0150*/  SHF.R.S32.HI R2, RZ, 0x1f, R3 ;  /* 0x0000001fff027819 */ /* 0x000fe40000011403 */
[----:B---3--:R-:W-:Y:S02]  /*0160*/  SEL R26, R0, RZ, P0 ;  /* 0x000000ff001a7207 */ /* 0x008fe40000000000 */
[C---:B------:R-:W-:Y:S02]  /*0170*/  IADD3 R14, P0, R3.reuse, UR4, RZ ;  /* 0x00000004030e7c10 */ /* 0x040fe4000ff1e0ff */
[-C--:B------:R-:W-:Y:S01]  /*0180*/  ISETP.GE.AND P2, PT, R16, R26.reuse, PT ;  /* 0x0000001a1000720c */ /* 0x080fe20003f46270 */
[----:B----4-:R-:W-:Y:S01]  /*0190*/  IMAD.WIDE R50, R3, 0x8, R50 ;  /* 0x0000000803327825 */ /* 0x010fe200078e0232 */
[----:B------:R-:W-:Y:S01]  /*01a0*/  IADD3.X R15, R2, UR5, RZ, P0, !PT ;  /* 0x00000005020f7c10 */ /* 0x000fe200087fe4ff */
[----:B------:R-:W-:Y:S01]  /*01b0*/  ULDC.64 UR4, c[0x0][0x208] ;  /* 0x0000820000047ab9 */ /* 0x000fe20000000a00 */
[----:B------:R-:W-:-:S03]  /*01c0*/  ISETP.GE.AND P1, PT, R17, R26, PT ;  /* 0x0000001a1100720c */ /* 0x000fc60003f26270 */
[----:B------:R-:W2:Y:S04]  /*01d0*/  LDG.E.U8 R45, desc[UR4][R14.64] ;  /* 0x000000040e2d7981 */ /* 0x000ea8000c1e1100 */
[----:B------:R-:W3:Y:S04]  /*01e0*/  LDG.E.U8 R44, desc[UR4][R14.64+0x20] ;  /* 0x000020040e2c7981 */ /* 0x000ee8000c1e1100 */
[----:B------:R-:W4:Y:S04]  /*01f0*/  @!P2 LDG.E.64 R12, desc[UR4][R50.64] ;  /* 0x00000004320ca981 */ /* 0x000f28000c1e1b00 */
[----:B------:R-:W3:Y:S01]  /*0200*/  @!P1 LDG.E.64 R10, desc[UR4][R50.64+0x100] ;  /* 0x00010004320a9981 */ /* 0x000ee2000c1e1b00 */
[----:B------:R-:W-:-:S02]  /*0210*/  VIMNMX R6, R6, 0x2, PT ;  /* 0x0000000206067848 */ /* 0x000fc40003fe0100 */
[----:B------:R-:W-:Y:S02]  /*0220*/  SHF.R.S32.HI R47, RZ, 0x1f, R0 ;  /* 0x0000001fff2f7819 */ /* 0x000fe40000011400 */
[C---:B------:R-:W-:Y:S02]  /*0230*/  LOP3.LUT R49, R16.reuse, 0x60, RZ, 0xfc, !PT ;  /* 0x0000006010317812 */ /* 0x040fe400078efcff */
[----:B------:R-:W-:Y:S02]  /*0240*/  LOP3.LUT R5, R16, 0x40, RZ, 0xfc, !PT ;  /* 0x0000004010057812 */ /* 0x000fe400078efcff */
[----:B------:R-:W-:Y:S02]  /*0250*/  CS2R R22, SRZ ;  /* 0x0000000000167805 */ /* 0x000fe4000001ff00 */
[----:B------:R-:W-:Y:S02]  /*0260*/  SHF.R.S32.HI R18, RZ, 0x1f, R3 ;  /* 0x0000001fff127819 */ /* 0x000fe40000011403 */
[----:B------:R-:W-:-:S02]  /*0270*/  CS2R R28, SRZ ;  /* 0x00000000001c7805 */ /* 0x000fc4000001ff00 */
[C---:B------:R-:W-:Y:S02]  /*0280*/  IADD3 R2, P4, R3.reuse, R0, RZ ;  /* 0x0000000003027210 */ /* 0x040fe40007f9e0ff */
[----:B------:R-:W-:Y:S02]  /*0290*/  CS2R R8, SRZ ;  /* 0x0000000000087805 */ /* 0x000fe4000001ff00 */
[----:B------:R-:W-:Y:S02]  /*02a0*/  ISETP.GT.AND P3, PT, R6, 0x1, PT ;  /* 0x000000010600780c */ /* 0x000fe40003f64270 */
[----:B------:R-:W-:Y:S01]  /*02b0*/  CS2R R38, SRZ ;  /* 0x0000000000267805 */ /* 0x000fe2000001ff00 */
[----:B0-----:R-:W-:Y:S01]  /*02c0*/  IMAD.WIDE R52, R3, 0x8, R52 ;  /* 0x0000000803347825 */ /* 0x001fe200078e0234 */
[----:B------:R-:W-:Y:S01]  /*02d0*/  CS2R R20, SRZ ;  /* 0x0000000000147805 */ /* 0x000fe2000001ff00 */
[----:B------:R-:W3:Y:S02]  /*02e0*/  LDG.E.U8 R46, desc[UR4][R14.64+0x40] ;  /* 0x000040040e2e7981 */ /* 0x000ee4000c1e1100 */
[----:B------:R-:W-:Y:S01]  /*02f0*/  IMAD.X R7, R18, 0x1, R47, P4 ;  /* 0x0000000112077824 */ /* 0x000fe200020e062f */
[----:B------:R-:W-:Y:S01]  /*0300*/  SEL R18, R0, RZ, P3 ;  /* 0x000000ff00127207 */ /* 0x000fe20001800000 */
[----:B------:R-:W-:-:S03]  /*0310*/  IMAD.SHL.U32 R42, R2, 0x8, RZ ;  /* 0x00000008022a7824 */ /* 0x000fc600078e00ff */
[-C--:B------:R-:W-:Y:S02]  /*0320*/  ISETP.GE.AND P4, PT, R16, R18.reuse, PT ;  /* 0x000000121000720c */ /* 0x080fe40003f86270 */
[----:B------:R-:W-:Y:S02]  /*0330*/  SHF.L.U64.HI R19, R2, 0x3, R7 ;  /* 0x0000000302137819 */ /* 0x000fe40000010207 */
[C---:B------:R-:W-:Y:S02]  /*0340*/  IADD3 R36, P5, R42.reuse, UR8, RZ ;  /* 0x000000082a247c10 */ /* 0x040fe4000ffbe0ff */
[----:B------:R-:W-:Y:S02]  /*0350*/  ISETP.GE.AND P3, PT, R49, R18, PT ;  /* 0x000000123100720c */ /* 0x000fe40003f66270 */
[----:B------:R-:W-:Y:S02]  /*0360*/  IADD3 R42, P6, R42, UR10, RZ ;  /* 0x0000000a2a2a7c10 */ /* 0x000fe4000ffde0ff */
[----:B------:R-:W-:-:S02]  /*0370*/  IADD3.X R37, R19, UR9, RZ, P5, !PT ;  /* 0x0000000913257c10 */ /* 0x000fc4000affe4ff */
[-C--:B------:R-:W-:Y:S02]  /*0380*/  ISETP.GE.AND P5, PT, R17, R18.reuse, PT ;  /* 0x000000121100720c */ /* 0x080fe40003fa6270 */
[----:B------:R-:W-:Y:S02]  /*0390*/  CS2R R16, SRZ ;  /* 0x0000000000107805 */ /* 0x000fe4000001ff00 */
[----:B------:R-:W-:Y:S02]  /*03a0*/  IADD3.X R43, R19, UR11, RZ, P6, !PT ;  /* 0x0000000b132b7c10 */ /* 0x000fe4000b7fe4ff */
[C---:B------:R-:W-:Y:S02]  /*03b0*/  ISETP.GE.AND P6, PT, R5.reuse, R18, PT ;  /* 0x000000120500720c */ /* 0x040fe40003fc6270 */
[----:B------:R-:W-:Y:S01]  /*03c0*/  ISETP.GE.AND P0, PT, R5, R26, PT ;  /* 0x0000001a0500720c */ /* 0x000fe20003f06270 */
[----:B------:R-:W3:Y:S01]  /*03d0*/  @!P4 LDG.E.64 R16, desc[UR4][R36.64] ;  /* 0x000000042410c981 */ /* 0x000ee2000c1e1b00 */
[----:B------:R-:W-:-:S03]  /*03e0*/  @P3 CS2R R30, SRZ ;  /* 0x00000000001e3805 */ /* 0x000fc6000001ff00 */
[----:B------:R-:W5:Y:S01]  /*03f0*/  @!P4 LDG.E.64 R22, desc[UR4][R42.64] ;  /* 0x000000042a16c981 */ /* 0x000f62000c1e1b00 */
[----:B------:R-:W-:Y:S02]  /*0400*/  ISETP.GE.AND P4, PT, R49, R26, PT ;  /* 0x0000001a3100720c */ /* 0x000fe40003f86270 */
[----:B------:R-:W-:Y:S01]  /*0410*/  CS2R R26, SRZ ;  /* 0x00000000001a7805 */ /* 0x000fe2000001ff00 */
[----:B------:R-:W5:Y:S01]  /*0420*/  @!P3 LDG.E.64 R30, desc[UR4][R42.64+0x300] ;  /* 0x000300042a1eb981 */ /* 0x000f62000c1e1b00 */
[----:B------:R-:W-:Y:S02]  /*0430*/  CS2R R18, SRZ ;  /* 0x0000000000127805 */ /* 0x000fe4000001ff00 */
[----:B------:R-:W-:Y:S02]  /*0440*/  @P3 CS2R R24, SRZ ;  /* 0x0000000000183805 */ /* 0x000fe4000001ff00 */
[----:B------:R-:W5:Y:S04]  /*0450*/  @!P5 LDG.E.64 R26, desc[UR4][R42.64+0x100] ;  /* 0x000100042a1ad981 */ /* 0x000f68000c1e1b00 */
[----:B------:R-:W5:Y:S04]  /*0460*/  @!P6 LDG.E.64 R28, desc[UR4][R42.64+0x200] ;  /* 0x000200042a1ce981 */ /* 0x000f68000c1e1b00 */
[----:B------:R-:W3:Y:S04]  /*0470*/  @!P0 LDG.E.64 R8, desc[UR4][R50.64+0x200] ;  /* 0x0002000432088981 */ /* 0x000ee8000c1e1b00 */
[----:B------:R-:W5:Y:S04]  /*0480*/  @!P0 LDG.E.64 R38, desc[UR4][R52.64+0x200] ;  /* 0x0002000434268981 */ /* 0x000f68000c1e1b00 */
[----:B------:R-:W3:Y:S04]  /*0490*/  @!P5 LDG.E.64 R18, desc[UR4][R36.64+0x100] ;  /* 0x000100042412d981 */ /* 0x000ee8000c1e1b00 */
[----:B------:R-:W3:Y:S04]  /*04a0*/  @!P6 LDG.E.64 R20, desc[UR4][R36.64+0x200] ;  /* 0x000200042414e981 */ /* 0x000ee8000c1e1b00 */
[----:B------:R0:W3:Y:S02]  /*04b0*/  @!P3 LDG.E.64 R24, desc[UR4][R36.64+0x300] ;  /* 0x000300042418b981 */ /* 0x0000e4000c1e1b00 */
[----:B0-----:R-:W-:-:S06]  /*04c0*/  CS2R R36, SRZ ;  /* 0x0000000000247805 */ /* 0x001fcc000001ff00 */
[----:B------:R-:W5:Y:S01]  /*04d0*/  @!P1 LDG.E.64 R36, desc[UR4][R52.64+0x100] ;  /* 0x0001000434249981 */ /* 0x000f62000c1e1b00 */
[----:B------:R-:W-:-:S06]  /*04e0*/  CS2R R32, SRZ ;  /* 0x0000000000207805 */ /* 0x000fcc000001ff00 */
[----:B------:R-:W3:Y:S04]  /*04f0*/  @!P4 LDG.E.64 R32, desc[UR4][R50.64+0x300] ;  /* 0x000300043220c981 */ /* 0x000ee8000c1e1b00 */
[----:B------:R-:W3:Y:S01]  /*0500*/  LDG.E.U8 R51, desc[UR4][R14.64+0x60] ;  /* 0x000060040e337981 */ /* 0x000ee2000c1e1100 */
[----:B--2---:R-:W-:Y:S01]  /*0510*/  ISETP.NE.AND P0, PT, R45, RZ, PT ;  /* 0x000000ff2d00720c */ /* 0x004fe20003f05270 */
[----:B----4-:R-:W-:Y:S01]  /*0520*/  DADD R42, RZ, R12 ;  /* 0x00000000ff2a7229 */ /* 0x010fe2000000000c */
[----:B---3--:R-:W-:-:S09]  /*0530*/  ISETP.NE.AND P1, PT, R44, RZ, PT ;  /* 0x000000ff2c00720c */ /* 0x008fd20003f25270 */
[----:B------:R-:W-:Y:S02]  /*0540*/  FSEL R42, R42, RZ, !P0 ;  /* 0x000000ff2a2a7208 */ /* 0x000fe40004000000 */
[----:B------:R-:W-:-:S06]  /*0550*/  FSEL R43, R43, RZ, !P0 ;  /* 0x000000ff2b2b7208 */ /* 0x000fcc0004000000 */
[----:B------:R-:W-:-:S10]  /*0560*/  DADD R44, R10, R42 ;  /* 0x000000000a2c7229 */ /* 0x000fd4000000002a */
[----:B------:R-:W-:Y:S02]  /*0570*/  FSEL R44, R44, R42, !P1 ;  /* 0x0000002a2c2c7208 */ /* 0x000fe40004800000 */
[----:B------:R-:W-:Y:S02]  /*0580*/  FSEL R45, R45, R43, !P1 ;  /* 0x0000002b2d2d7208 */ /* 0x000fe40004800000 */
[----:B------:R-:W-:-:S05]  /*0590*/  IADD3 R42, P1, R14, R0, RZ ;  /* 0x000000000e2a7210 */ /* 0x000fca0007f3e0ff */
[----:B------:R-:W-:-:S05]  /*05a0*/  IMAD.X R43, R47, 0x1, R15, P1 ;  /* 0x000000012f2b7824 */ /* 0x000fca00008e060f */
[----:B------:R-:W2:Y:S01]  /*05b0*/  LDG.E.U8 R48, desc[UR4][R42.64] ;  /* 0x000000042a307981 */ /* 0x000ea2000c1e1100 */
[----:B------:R-:W-:-:S03]  /*05c0*/  ISETP.NE.AND P1, PT, R46, RZ, PT ;  /* 0x000000ff2e00720c */ /* 0x000fc60003f25270 */
[----:B------:R-:W3:Y:S01]  /*05d0*/  LDG.E.U8 R50, desc[UR4][R42.64+0x20] ;  /* 0x000020042a327981 */ /* 0x000ee2000c1e1100 */
[----:B------:R-:W-:-:S10]  /*05e0*/  DADD R46, R8, R44 ;  /* 0x00000000082e7229 */ /* 0x000fd4000000002c */
[----:B------:R-:W-:Y:S02]  /*05f0*/  FSEL R44, R46, R44, !P1 ;  /* 0x0000002c2e2c7208 */ /* 0x000fe40004800000 */
[----:B------:R-:W-:-:S06]  /*0600*/  FSEL R45, R47, R45, !P1 ;  /* 0x0000002d2f2d7208 */ /* 0x000fcc0004800000 */
[----:B------:R-:W-:Y:S01]  /*0610*/  DADD R46, R32, R44 ;  /* 0x00000000202e7229 */ /* 0x000fe2000000002c */
[----:B------:R-:W-:-:S09]  /*0620*/  ISETP.NE.AND P1, PT, R51, RZ, PT ;  /* 0x000000ff3300720c */ /* 0x000fd20003f25270 */
[----:B------:R-:W-:Y:S02]  /*0630*/  FSEL R44, R46, R44, !P1 ;  /* 0x0000002c2e2c7208 */ /* 0x000fe40004800000 */
[----:B------:R-:W-:Y:S02]  /*0640*/  FSEL R45, R47, R45, !P1 ;  /* 0x0000002d2f2d7208 */ /* 0x000fe40004800000 */
[----:B--2---:R-:W-:Y:S02]  /*0650*/  ISETP.NE.AND P1, PT, R48, RZ, PT ;  /* 0x000000ff3000720c */ /* 0x004fe40003f25270 */
[----:B------:R-:W2:Y:S01]  /*0660*/  LDG.E.U8 R48, desc[UR4][R42.64+0x40] ;  /* 0x000040042a307981 */ /* 0x000ea2000c1e1100 */
[----:B------:R-:W-:-:S10]  /*0670*/  DADD R46, RZ, R16 ;  /* 0x00000000ff2e7229 */ /* 0x000fd40000000010 */
[----:B------:R-:W-:Y:S02]  /*0680*/  FSEL R46, R46, RZ, !P1 ;  /* 0x000000ff2e2e7208 */ /* 0x000fe40004800000 */
[----:B------:R-:W-:Y:S02]  /*0690*/  FSEL R47, R47, RZ, !P1 ;  /* 0x000000ff2f2f7208 */ /* 0x000fe40004800000 */
[----:B---3--:R-:W-:-:S04]  /*06a0*/  ISETP.NE.AND P1, PT, R50, RZ, PT ;  /* 0x000000ff3200720c */ /* 0x008fc80003f25270 */
[----:B------:R-:W-:-:S10]  /*06b0*/  DADD R50, R18, R46 ;  /* 0x0000000012327229 */ /* 0x000fd4000000002e */
[----:B------:R-:W-:Y:S02]  /*06c0*/  FSEL R46, R50, R46, !P1 ;  /* 0x0000002e322e7208 */ /* 0x000fe40004800000 */
[----:B------:R-:W-:Y:S02]  /*06d0*/  FSEL R47, R51, R47, !P1 ;  /* 0x0000002f332f7208 */ /* 0x000fe40004800000 */
[----:B--2---:R-:W-:Y:S02]  /*06e0*/  ISETP.NE.AND P1, PT, R48, RZ, PT ;  /* 0x000000ff3000720c */ /* 0x004fe40003f25270 */
[----:B------:R-:W2:Y:S02]  /*06f0*/  LDG.E.U8 R48, desc[UR4][R42.64+0x60] ;  /* 0x000060042a307981 */ /* 0x000ea4000c1e1100 */
[----:B------:R-:W-:Y:S01]  /*0700*/  DADD R50, R20, R46 ;  /* 0x0000000014327229 */ /* 0x000fe2000000002e */
[----:B------:R-:W-:Y:S02]  /*0710*/  CS2R R34, SRZ ;  /* 0x0000000000227805 */ /* 0x000fe4000001ff00 */
[----:B------:R-:W-:-:S04]  /*0720*/  CS2R R40, SRZ ;  /* 0x0000000000287805 */ /* 0x000fc8000001ff00 */
[----:B------:R-:W5:Y:S03]  /*0730*/  @!P2 LDG.E.64 R34, desc[UR4][R52.64] ;  /* 0x000000043422a981 */ /* 0x000f66000c1e1b00 */
[----:B------:R-:W-:Y:S01]  /*0740*/  FSEL R46, R50, R46, !P1 ;  /* 0x0000002e322e7208 */ /* 0x000fe20004800000 */
[----:B------:R0:W5:Y:S01]  /*0750*/  @!P4 LDG.E.64 R40, desc[UR4][R52.64+0x300] ;  /* 0x000300043428c981 */ /* 0x000162000c1e1b00 */
[----:B------:R-:W-:-:S06]  /*0760*/  FSEL R47, R51, R47, !P1 ;  /* 0x0000002f332f7208 */ /* 0x000fcc0004800000 */
[----:B------:R-:W-:Y:S01]  /*0770*/  DADD R50, R24, R46 ;  /* 0x0000000018327229 */ /* 0x000fe2000000002e */
[----:B--2---:R-:W-:-:S09]  /*0780*/  ISETP.NE.AND P1, PT, R48, RZ, PT ;  /* 0x000000ff3000720c */ /* 0x004fd20003f25270 */
[----:B0-----:R-:W-:Y:S02]  /*0790*/  FSEL R52, R50, R46, !P1 ;  /* 0x0000002e32347208 */ /* 0x001fe40004800000 */
[----:B------:R-:W-:Y:S01]  /*07a0*/  FSEL R53, R51, R47, !P1 ;  /* 0x0000002f33357208 */ /* 0x000fe20004800000 */
[----:B------:R-:W-:Y:S04]  /*07b0*/  SHFL.BFLY PT, R50, R44, 0x10, 0x1f ;  /* 0x0e001f002c327f89 */ /* 0x000fe800000e0000 */
[----:B------:R-:W0:Y:S04]  /*07c0*/  SHFL.BFLY PT, R51, R45, 0x10, 0x1f ;  /* 0x0e001f002d337f89 */ /* 0x000e2800000e0000 */
[----:B------:R-:W-:Y:S04]  /*07d0*/  SHFL.BFLY PT, R47, R53, 0x10, 0x1f ;  /* 0x0e001f00352f7f89 */ /* 0x000fe800000e0000 */
[----:B------:R-:W1:Y:S01]  /*07e0*/  SHFL.BFLY PT, R46, R52, 0x10, 0x1f ;  /* 0x0e001f00342e7f89 */ /* 0x000e6200000e0000 */
[----:B0-----:R-:W-:-:S02]  /*07f0*/  DADD R50, R50, R44 ;  /* 0x0000000032327229 */ /* 0x001fc4000000002c */
[----:B-1----:R-:W-:-:S05]  /*0800*/  DADD R52, R46, R52 ;  /* 0x000000002e347229 */ /* 0x002fca0000000034 */
[----:B------:R-:W-:Y:S04]  /*0810*/  SHFL.BFLY PT, R47, R51, 0x8, 0x1f ;  /* 0x0d001f00332f7f89 */ /* 0x000fe800000e0000 */
[----:B------:R-:W0:Y:S02]  /*0820*/  SHFL.BFLY PT, R46, R50, 0x8, 0x1f ;  /* 0x0d001f00322e7f89 */ /* 0x000e2400000e0000 */
[----:B0-----:R-:W-:Y:S02]  /*0830*/  DADD R46, R50, R46 ;  /* 0x00000000322e7229 */ /* 0x001fe4000000002e */
[----:B------:R-:W-:Y:S04]  /*0840*/  SHFL.BFLY PT, R51, R53, 0x8, 0x1f ;  /* 0x0d001f0035337f89 */ /* 0x000fe800000e0000 */
[----:B------:R-:W0:Y:S04]  /*0850*/  SHFL.BFLY PT, R50, R52, 0x8, 0x1f ;  /* 0x0d001f0034327f89 */ /* 0x000e2800000e0000 */
[----:B------:R-:W-:Y:S04]  /*0860*/  SHFL.BFLY PT, R45, R47, 0x4, 0x1f ;  /* 0x0c801f002f2d7f89 */ /* 0x000fe800000e0000 */
[----:B------:R-:W1:Y:S01]  /*0870*/  SHFL.BFLY PT, R44, R46, 0x4, 0x1f ;  /* 0x0c801f002e2c7f89 */ /* 0x000e6200000e0000 */
[----:B0-----:R-:W-:-:S02]  /*0880*/  DADD R50, R52, R50 ;  /* 0x0000000034327229 */ /* 0x001fc40000000032 */
[----:B-1----:R-:W-:-:S05]  /*0890*/  DADD R44, R46, R44 ;  /* 0x000000002e2c7229 */ /* 0x002fca000000002c */
[----:B------:R-:W-:Y:S04]  /*08a0*/  SHFL.BFLY PT, R47, R51, 0x4, 0x1f ;  /* 0x0c801f00332f7f89 */ /* 0x000fe800000e0000 */
[----:B------:R-:W0:Y:S04]  /*08b0*/  SHFL.BFLY PT, R46, R50, 0x4, 0x1f ;  /* 0x0c801f00322e7f89 */ /* 0x000e2800000e0000 */
[----:B------:R-:W-:Y:S04]  /*08c0*/  SHFL.BFLY PT, R53, R45, 0x2, 0x1f ;  /* 0x0c401f002d357f89 */ /* 0x000fe800000e0000 */
[----:B------:R-:W1:Y:S01]  /*08d0*/  SHFL.BFLY PT, R52, R44, 0x2, 0x1f ;  /* 0x0c401f002c347f89 */ /* 0x000e6200000e0000 */
[----:B0-----:R-:W-:-:S07]  /*08e0*/  DADD R46, R50, R46 ;  /* 0x00000000322e7229 */ /* 0x001fce000000002e */
[----:B------:R-:W-:Y:S04]  /*08f0*/  SHFL.BFLY PT, R51, R47, 0x2, 0x1f ;  /* 0x0c401f002f337f89 */ /* 0x000fe800000e0000 */
[----:B------:R-:W0:Y:S01]  /*0900*/  SHFL.BFLY PT, R50, R46, 0x2, 0x1f ;  /* 0x0c401f002e327f89 */ /* 0x000e2200000e0000 */
[----:B-1----:R-:W-:-:S07]  /*0910*/  DADD R52, R44, R52 ;  /* 0x000000002c347229 */ /* 0x002fce0000000034 */
[----:B------:R-:W-:Y:S04]  /*0920*/  SHFL.BFLY PT, R45, R53, 0x1, 0x1f ;  /* 0x0c201f00352d7f89 */ /* 0x000fe800000e0000 */
[----:B------:R-:W1:Y:S01]  /*0930*/  SHFL.BFLY PT, R44, R52, 0x1, 0x1f ;  /* 0x0c201f00342c7f89 */ /* 0x000e6200000e0000 */
[----:B0-----:R-:W-:-:S07]  /*0940*/  DADD R50, R46, R50 ;  /* 0x000000002e327229 */ /* 0x001fce0000000032 */
[----:B------:R-:W-:Y:S04]  /*0950*/  SHFL.BFLY PT, R47, R51, 0x1, 0x1f ;  /* 0x0c201f00332f7f89 */ /* 0x000fe800000e0000 */
[----:B------:R-:W0:Y:S01]  /*0960*/  SHFL.BFLY PT, R46, R50, 0x1, 0x1f ;  /* 0x0c201f00322e7f89 */ /* 0x000e2200000e0000 */
[----:B------:R-:W-:Y:S01]  /*0970*/  ISETP.GE.AND P1, PT, R6, 0x1, PT ;  /* 0x000000010600780c */ /* 0x000fe20003f26270 */
[----:B-1----:R-:W-:Y:S02]  /*0980*/  DADD R44, R52, R44 ;  /* 0x00000000342c7229 */ /* 0x002fe4000000002c */
[----:B0-----:R-:W-:-:S10]  /*0990*/  DADD R46, R50, R46 ;  /* 0x00000000322e7229 */ /* 0x001fd4000000002e */
[----:B------:R-:W-:Y:S05]  /*09a0*/  @!P1 EXIT ;  /* 0x000000000000994d */ /* 0x000fea0003800000 */
[----:B------:R-:W0:Y:S01]  /*09b0*/  S2R R48, SR_TID.X ;  /* 0x0000000000307919 */ /* 0x000e220000002100 */
[----:B------:R-:W1:Y:S01]  /*09c0*/  LDC R6, c[0x0][0x4] ;  /* 0x00000100ff067b82 */ /* 0x000e620000000800 */
[-C--:B------:R-:W-:Y:S01]  /*09d0*/  ISETP.GE.AND P2, PT, R49, R0.reuse, PT ;  /* 0x000000003100720c */ /* 0x080fe20003f46270 */
[----:B------:R-:W-:Y:S01]  /*09e0*/  ULDC.64 UR8, c[0x0][0x210] ;  /* 0x0000840000087ab9 */ /* 0x000fe20000000a00 */
[----:B------:R-:W1:Y:S01]  /*09f0*/  S2R R51, SR_TID.Y ;  /* 0x0000000000337919 */ /* 0x000e620000002200 */
[----:B------:R-:W-:Y:S01]  /*0a00*/  ISETP.GE.AND P1, PT, R5, R0, PT ;  /* 0x000000000500720c */ /* 0x000fe20003f26270 */
[----:B------:R-:W-:Y:S01]  /*0a10*/  BSSY B0, `(.L_x_553) ;  /* 0x000000f000007945 */ /* 0x000fe20003800000 */
[----:B0-----:R-:W-:-:S04]  /*0a20*/  LOP3.LUT R49, R48, 0x1f, RZ, 0xc0, !PT ;  /* 0x0000001f30317812 */ /* 0x001fc800078ec0ff */
[C---:B------:R-:W-:Y:S01]  /*0a30*/  ISETP.GE.AND P3, PT, R49.reuse, R0, PT ;  /* 0x000000003100720c */ /* 0x040fe20003f66270 */
[----:B-1----:R-:W-:Y:S01]  /*0a40*/  IMAD R5, R6, UR6, R51 ;  /* 0x0000000606057c24 */ /* 0x002fe2000f8e0233 */
[----:B------:R-:W-:-:S03]  /*0a50*/  LOP3.LUT R49, R49, 0x20, RZ, 0xfc, !PT ;  /* 0x0000002031317812 */ /* 0x000fc600078efcff */
[----:B------:R-:W-:Y:S01]  /*0a60*/  IMAD R5, R5, -0x2, R4 ;  /* 0xfffffffe05057824 */ /* 0x000fe200078e0204 */
[----:B------:R-:W-:Y:S02]  /*0a70*/  ISETP.GE.AND P4, PT, R49, R0, PT ;  /* 0x000000003100720c */ /* 0x000fe40003f86270 */
[----:B------:R-:W-:Y:S02]  /*0a80*/  SHF.R.S32.HI R0, RZ, 0x1f, R3 ;  /* 0x0000001fff007819 */ /* 0x000fe40000011403 */
[----:B------:R-:W-:Y:S02]  /*0a90*/  LEA R4, P6, R3, UR8, 0x3 ;  /* 0x0000000803047c11 */ /* 0x000fe4000f8c18ff */
[----:B------:R-:W-:Y:S02]  /*0aa0*/  ISETP.GE.AND P5, PT, R5, 0x2, PT ;  /* 0x000000020500780c */ /* 0x000fe40003fa6270 */
[----:B------:R-:W-:Y:S01]  /*0ab0*/  LEA.HI.X R5, R3, UR9, R0, 0x3, P6 ;  /* 0x0000000903057c11 */ /* 0x000fe2000b0f1c00 */
[----:B------:R-:W-:Y:S10]  /*0ac0*/  @P3 BRA `(.L_x_554) ;  /* 0x00000000000c3947 */ /* 0x000ff40003800000 */
[----:B-----5:R-:W-:Y:S01]  /*0ad0*/  @!P0 DFMA R34, R44, -R34, R12 ;  /* 0x800000222c22822b */ /* 0x020fe2000000000c */
[----:B------:R0:W-:Y:S06]  /*0ae0*/  @P0 STG.E.64 desc[UR4][R4.64], RZ ;  /* 0x000000ff04000986 */ /* 0x0001ec000c101b04 */
[----:B------:R0:W-:Y:S04]  /*0af0*/  @!P0 STG.E.64 desc[UR4][R4.64], R34 ;  /* 0x0000002204008986 */ /* 0x0001e8000c101b04 */
.L_x_554:
[----:B------:R-:W-:Y:S05]  /*0b00*/  BSYNC B0 ;  /* 0x0000000000007941 */ /* 0x000fea0003800000 */
.L_x_553:
[----:B------:R-:W-:Y:S04]  /*0b10*/  BSSY B0, `(.L_x_555) ;  /* 0x0000007000007945 */ /* 0x000fe80003800000 */
[----:B------:R-:W-:Y:S05]  /*0b20*/  @P4 BRA `(.L_x_556) ;  /* 0x0000000000144947 */ /* 0x000fea0003800000 */
[----:B------:R-:W2:Y:S02]  /*0b30*/  LDG.E.U8 R0, desc[UR4][R14.64+0x20] ;  /* 0x000020040e007981 */ /* 0x000ea4000c1e1100 */
[----:B--2---:R-:W-:-:S13]  /*0b40*/  ISETP.NE.AND P0, PT, R0, RZ, PT ;  /* 0x000000ff0000720c */ /* 0x004fda0003f05270 */
[----:B-----5:R-:W-:Y:S01]  /*0b50*/  @!P0 DFMA R36, R44, -R36, R10 ;  /* 0x800000242c24822b */ /* 0x020fe2000000000a */
[----:B------:R1:W-:Y:S06]  /*0b60*/  @P0 STG.E.64 desc[UR4][R4.64+0x100], RZ ;  /* 0x000100ff04000986 */ /* 0x0003ec000c101b04 */
[----:B------:R1:W-:Y:S04]  /*0b70*/  @!P0 STG.E.64 desc[UR4][R4.64+0x100], R36 ;  /* 0x0001002404008986 */ /* 0x0003e8000c101b04 */
.L_x_556:
[----:B------:R-:W-:Y:S05]  /*0b80*/  BSYNC B0 ;  /* 0x0000000000007941 */ /* 0x000fea0003800000 */
.L_x_555:
[----:B------:R-:W-:Y:S04]  /*0b90*/  BSSY B0, `(.L_x_557) ;  /* 0x0000007000007945 */ /* 0x000fe80003800000 */
[----:B------:R-:W-:Y:S05]  /*0ba0*/  @P1 BRA `(.L_x_558) ;  /* 0x0000000000141947 */ /* 0x000fea0003800000 */
[----:B------:R-:W2:Y:S02]  /*0bb0*/  LDG.E.U8 R0, desc[UR4][R14.64+0x40] ;  /* 0x000040040e007981 */ /* 0x000ea4000c1e1100 */
[----:B--2---:R-:W-:-:S13]  /*0bc0*/  ISETP.NE.AND P0, PT, R0, RZ, PT ;  /* 0x000000ff0000720c */ /* 0x004fda0003f05270 */
[----:B-----5:R-:W-:Y:S01]  /*0bd0*/  @!P0 DFMA R38, R44, -R38, R8 ;  /* 0x800000262c26822b */ /* 0x020fe20000000008 */
[----:B------:R2:W-:Y:S06]  /*0be0*/  @P0 STG.E.64 desc[UR4][R4.64+0x200], RZ ;  /* 0x000200ff04000986 */ /* 0x0005ec000c101b04 */
[----:B------:R2:W-:Y:S04]  /*0bf0*/  @!P0 STG.E.64 desc[UR4][R4.64+0x200], R38 ;  /* 0x0002002604008986 */ /* 0x0005e8000c101b04 */
.L_x_558:
[----:B------:R-:W-:Y:S05]  /*0c00*/  BSYNC B0 ;  /* 0x0000000000007941 */ /* 0x000fea0003800000 */
.L_x_557:
[----:B------:R-:W-:Y:S04]  /*0c10*/  BSSY B0, `(.L_x_559) ;  /* 0x0000007000007945 */ /* 0x000fe80003800000 */
[----:B------:R-:W-:Y:S05]  /*0c20*/  @P2 BRA `(.L_x_560) ;  /* 0x0000000000142947 */ /* 0x000fea0003800000 */
[----:B------:R-:W3:Y:S02]  /*0c30*/  LDG.E.U8 R14, desc[UR4][R14.64+0x60] ;  /* 0x000060040e0e7981 */ /* 0x000ee4000c1e1100 */
[----:B---3--:R-:W-:-:S13]  /*0c40*/  ISETP.NE.AND P0, PT, R14, RZ, PT ;  /* 0x000000ff0e00720c */ /* 0x008fda0003f05270 */
[----:B-----5:R-:W-:Y:S01]  /*0c50*/  @!P0 DFMA R40, R44, -R40, R32 ;  /* 0x800000282c28822b */ /* 0x020fe20000000020 */
[----:B------:R3:W-:Y:S06]  /*0c60*/  @P0 STG.E.64 desc[UR4][R4.64+0x300], RZ ;  /* 0x000300ff04000986 */ /* 0x0007ec000c101b04 */
[----:B------:R3:W-:Y:S04]  /*0c70*/  @!P0 STG.E.64 desc[UR4][R4.64+0x300], R40 ;  /* 0x0003002804008986 */ /* 0x0007e8000c101b04 */
.L_x_560:
[----:B------:R-:W-:Y:S05]  /*0c80*/  BSYNC B0 ;  /* 0x0000000000007941 */ /* 0x000fea0003800000 */
.L_x_559:
[----:B------:R-:W-:Y:S05]  /*0c90*/  @!P5 EXIT ;  /* 0x000000000000d94d */ /* 0x000fea0003800000 */
[C---:B0123--:R-:W-:Y:S01]  /*0ca0*/  LEA R4, P0, R2.reuse, UR8, 0x3 ;  /* 0x0000000802047c11 */ /* 0x04ffe2000f8018ff */
[----:B------:R-:W-:Y:S03]  /*0cb0*/  BSSY B0, `(.L_x_561) ;  /* 0x0000008000007945 */ /* 0x000fe60003800000 */
[----:B------:R-:W-:Y:S01]  /*0cc0*/  LEA.HI.X R5, R2, UR9, R7, 0x3, P0 ;  /* 0x0000000902057c11 */ /* 0x000fe200080f1c07 */
[----:B------:R-:W-:Y:S08]  /*0cd0*/  @P3 BRA `(.L_x_562) ;  /* 0x0000000000143947 */ /* 0x000ff00003800000 */
[----:B------:R-:W2:Y:S02]  /*0ce0*/  LDG.E.U8 R0, desc[UR4][R42.64] ;  /* 0x000000042a007981 */ /* 0x000ea4000c1e1100 */
[----:B--2---:R-:W-:-:S13]  /*0cf0*/  ISETP.NE.AND P0, PT, R0, RZ, PT ;  /* 0x000000ff0000720c */ /* 0x004fda0003f05270 */
[----:B-----5:R-:W-:Y:S01]  /*0d00*/  @!P0 DFMA R22, R46, -R22, R16 ;  /* 0x800000162e16822b */ /* 0x020fe20000000010 */
[----:B------:R0:W-:Y:S06]  /*0d10*/  @P0 STG.E.64 desc[UR4][R4.64], RZ ;  /* 0x000000ff04000986 */ /* 0x0001ec000c101b04 */
[----:B------:R0:W-:Y:S04]  /*0d20*/  @!P0 STG.E.64 desc[UR4][R4.64], R22 ;  /* 0x0000001604008986 */ /* 0x0001e8000c101b04 */
.L_x_562:
[----:B------:R-:W-:Y:S05]  /*0d30*/  BSYNC B0 ;  /* 0x0000000000007941 */ /* 0x000fea0003800000 */
.L_x_561:
[----:B------:R-:W-:Y:S04]  /*0d40*/  BSSY B0, `(.L_x_563) ;  /* 0x0000007000007945 */ /* 0x000fe80003800000 */
[----:B------:R-:W-:Y:S05]  /*0d50*/  @P4 BRA `(.L_x_564) ;  /* 0x0000000000144947 */ /* 0x000fea0003800000 */
[----:B------:R-:W2:Y:S02]  /*0d60*/  LDG.E.U8 R0, desc[UR4][R42.64+0x20] ;  /* 0x000020042a007981 */ /* 0x000ea4000c1e1100 */
[----:B--2---:R-:W-:-:S13]  /*0d70*/  ISETP.NE.AND P0, PT, R0, RZ, PT ;  /* 0x000000ff0000720c */ /* 0x004fda0003f05270 */
[----:B-----5:R-:W-:Y:S01]  /*0d80*/  @!P0 DFMA R26, R46, -R26, R18 ;  /* 0x8000001a2e1a822b */ /* 0x020fe20000000012 */
[----:B------:R1:W-:Y:S06]  /*0d90*/  @P0 STG.E.64 desc[UR4][R4.64+0x100], RZ ;  /* 0x000100ff04000986 */ /* 0x0003ec000c101b04 */
[----:B------:R1:W-:Y:S04]  /*0da0*/  @!P0 STG.E.64 desc[UR4][R4.64+0x100], R26 ;  /* 0x0001001a04008986 */ /* 0x0003e8000c101b04 */
.L_x_564:
[----:B------:R-:W-:Y:S05]  /*0db0*/  BSYNC B0 ;  /* 0x0000000000007941 */ /* 0x000fea0003800000 */
.L_x_563:
[----:B------:R-:W-:Y:S04]  /*0dc0*/  BSSY B0, `(.L_x_565) ;  /* 0x0000007000007945 */ /* 0x000fe80003800000 */
[----:B------:R-:W-:Y:S05]  /*0dd0*/  @P1 BRA `(.L_x_566) ;  /* 0x0000000000141947 */ /* 0x000fea0003800000 */
[----:B------:R-:W2:Y:S02]  /*0de0*/  LDG.E.U8 R0, desc[UR4][R42.64+0x40] ;  /* 0x000040042a007981 */ /* 0x000ea4000c1e1100 */
[----:B--2---:R-:W-:-:S13]  /*0df0*/  ISETP.NE.AND P0, PT, R0, RZ, PT ;  /* 0x000000ff0000720c */ /* 0x004fda0003f05270 */
[----:B-----5:R-:W-:Y:S01]  /*0e00*/  @!P0 DFMA R28, R46, -R28, R20 ;  /* 0x8000001c2e1c822b */ /* 0x020fe20000000014 */
[----:B------:R2:W-:Y:S06]  /*0e10*/  @P0 STG.E.64 desc[UR4][R4.64+0x200], RZ ;  /* 0x000200ff04000986 */ /* 0x0005ec000c101b04 */
[----:B------:R2:W-:Y:S04]  /*0e20*/  @!P0 STG.E.64 desc[UR4][R4.64+0x200], R28 ;  /* 0x0002001c04008986 */ /* 0x0005e8000c101b04 */
.L_x_566:
[----:B------:R-:W-:Y:S05]  /*0e30*/  BSYNC B0 ;  /* 0x0000000000007941 */ /* 0x000fea0003800000 */
.L_x_565:
[----:B------:R-:W-:Y:S05]  /*0e40*/  @P2 EXIT ;  /* 0x000000000000294d */ /* 0x000fea0003800000 */
[----:B------:R-:W3:Y:S02]  /*0e50*/  LDG.E.U8 R42, desc[UR4][R42.64+0x60] ;  /* 0x000060042a2a7981 */ /* 0x000ee4000c1e1100 */
[----:B---3--:R-:W-:-:S13]  /*0e60*/  ISETP.NE.AND P0, PT, R42, RZ, PT ;  /* 0x000000ff2a00720c */ /* 0x008fda0003f05270 */
[----:B------:R3:W-:Y:S01]  /*0e70*/  @P0 STG.E.64 desc[UR4][R4.64+0x300], RZ ;  /* 0x000300ff04000986 */ /* 0x0007e2000c101b04 */
[----:B------:R-:W-:Y:S05]  /*0e80*/  @P0 EXIT ;  /* 0x000000000000094d */ /* 0x000fea0003800000 */
[----:B-----5:R-:W-:-:S07]  /*0e90*/  DFMA R30, R46, -R30, R24 ;  /* 0x8000001e2e1e722b */ /* 0x020fce0000000018 */
[----:B------:R-:W-:Y:S01]  /*0ea0*/  STG.E.64 desc[UR4][R4.64+0x300], R30 ;  /* 0x0003001e04007986 */ /* 0x000fe2000c101b04 */
[----:B------:R-:W-:Y:S05]  /*0eb0*/  EXIT ;  /* 0x000000000000794d */ /* 0x000fea0003800000 */
.L_x_567:
        /* <DEDUP_REMOVED lines=12> */
.L_x_11672:


//--------------------- .text._ZN43_GLOBAL__N__9ae7fba5_10_SoftMax_cu_9f978f6321softmax_warp_backwardIdddLi6ELb0ELb1EEEvPT0_PKT_S5_iiiPKb --------------------------
	.section	.text._ZN43_GLOBAL__N__9ae7fba5_10_SoftMax_cu_9f978f6321softmax_warp_backwardIdddLi6ELb0ELb1EEEvPT0_PKT_S5_iiiPKb,"ax",@progbits
	.align	128
.text._ZN43_GLOBAL__N__9ae7fba5_10_SoftMax_cu_9f978f6321softmax_warp_backwardIdddLi6ELb0ELb1EEEvPT0_PKT_S5_iiiPKb:
        .type           _ZN43_GLOBAL__N__9ae7fba5_10_SoftMax_cu_9f978f6321softmax_warp_backwardIdddLi6ELb0ELb1EEEvPT0_PKT_S5_iiiPKb,@function
        .size           _ZN43_GLOBAL__N__9ae7fba5_10_SoftMax_cu_9f978f6321softmax_warp_backwardIdddLi6ELb0ELb1EEEvPT0_PKT_S5_iiiPKb,(.L_x_11673 - _ZN43_GLOBAL__N__9ae7fba5_10_SoftMax_cu_9f978f6321softmax_warp_backwardIdddLi6ELb0ELb1EEEvPT0_PKT_S5_iiiPKb)
        .other          _ZN43_GLOBAL__N__9ae7fba5_10_SoftMax_cu_9f978f6321softmax_warp_backwardIdddLi6ELb0ELb1EEEvPT0_PKT_S5_iiiPKb,@"STO_CUDA_ENTRY STV_DEFAULT"
_ZN43_GLOBAL__N__9ae7fba5_10_SoftMax_cu_9f978f6321softmax_warp_backwardIdddLi6ELb0ELb1EEEvPT0_PKT_S5_iiiPKb:
[----:B------:R-:W-:Y:S01]  /*0000*/  LDC R1, c[0x0][0x28] ;  /* 0x00000a00ff017b82 */ /* 0x000fe20000000800 */
[----:B------:R-:W0:Y:S07]  /*0010*/  S2R R3, SR_TID.Y ;  /* 0x0000000000037919 */ /* 0x000e2e0000002200 */
[----:B------:R-:W0:Y:S01]  /*0020*/  S2UR UR6, SR_CTAID.X ;  /* 0x00000000000679c3 */ /* 0x000e220000002500 */
[----:B------:R-:W-:Y:S01]  /*0030*/  ULDC.64 UR4, c[0x0][0x238] ;  /* 0x00008e0000047ab9 */ /* 0x000fe20000000a00 */
[----:B------:R-:W-:Y:S01]  /*0040*/  CS2R R4, SRZ ;  /* 0x0000000000047805 */ /* 0x000fe2000001ff00 */
[----:B------:R-:W1:Y:S01]  /*0050*/  S2R R10, SR_TID.X ;  /* 0x00000000000a7919 */ /* 0x000e620000002100 */
[----:B------:R-:W-:-:S04]  /*0060*/  ULDC.64 UR8, c[0x0][0x218] ;  /* 0x0000860000087ab9 */ /* 0x000fc80000000a00 */
[----:B------:R-:W0:Y:S08]  /*0070*/  LDC R0, c[0x0][0x4] ;  /* 0x00000100ff007b82 */ /* 0x000e300000000800 */
[----:B------:R-:W2:Y:S08]  /*0080*/  LDC.64 R8, c[0x0][0x228] ;  /* 0x00008a00ff087b82 */ /* 0x000eb00000000a00 */
[----:B------:R-:W3:Y:S01]  /*0090*/  LDC R2, c[0x0][0x230] ;  /* 0x00008c00ff027b82 */ /* 0x000ee20000000800 */
[----:B0-----:R-:W-:-:S07]  /*00a0*/  IMAD R0, R0, UR6, R3 ;  /* 0x0000000600007c24 */ /* 0x001fce000f8e0203 */
[----:B------:R-:W0:Y:S01]  /*00b0*/  LDC.64 R20, c[0x0][0x218] ;  /* 0x00008600ff147b82 */ /* 0x000e220000000a00 */
[----:B-1----:R-:W-:Y:S01]  /*00c0*/  LOP3.LUT R10, R10, 0x1f, RZ, 0xc0, !PT ;  /* 0x0000001f0a0a7812 */ /* 0x002fe200078ec0ff */
[----:B------:R-:W-:-:S04]  /*00d0*/  IMAD.SHL.U32 R0, R0, 0x2, RZ ;  /* 0x0000000200007824 */ /* 0x000fc800078e00ff */
[----:B--2---:R-:W-:Y:S02]  /*00e0*/  IMAD.IADD R24, R8, 0x1, -R0 ;  /* 0x0000000108187824 */ /* 0x004fe400078e0a00 */
[----:B------:R-:W-:Y:S01]  /*00f0*/  IMAD R35, R0, R9, R10 ;  /* 0x0000000900237224 */ /* 0x000fe200078e020a */
[----:B------:R-:W-:Y:S02]  /*0100*/  LOP3.LUT R9, R10, 0x20, RZ, 0xfc, !PT ;  /* 0x000000200a097812 */ /* 0x000fe400078efcff */
[----:B------:R-:W-:Y:S02]  /*0110*/  ISETP.GT.AND P0, PT, R24, RZ, PT ;  /* 0x000000ff1800720c */ /* 0x000fe40003f04270 */
[----:B------:R-:W-:Y:S02]  /*0120*/  SHF.R.S32.HI R0, RZ, 0x1f, R35 ;  /* 0x0000001fff007819 */ /* 0x000fe40000011423 */
[----:B---3--:R-:W-:Y:S02]  /*0130*/  SEL R11, R2, RZ, P0 ;  /* 0x000000ff020b7207 */ /* 0x008fe40000000000 */
[----:B------:R-:W-:-:S02]  /*0140*/  IADD3 R6, P0, R35, UR4, RZ ;  /* 0x0000000423067c10 */ /* 0x000fc4000ff1e0ff */
[----:B------:R-:W-:Y:S02]  /*0150*/  ISETP.GE.AND P1, PT, R10, R11, PT ;  /* 0x0000000b0a00720c */ /* 0x000fe40003f26270 */
[----:B------:R-:W-:Y:S01]  /*0160*/  IADD3.X R7, R0, UR5, RZ, P0, !PT ;  /* 0x0000000500077c10 */ /* 0x000fe200087fe4ff */
[----:B------:R-:W-:Y:S01]  /*0170*/  ULDC.64 UR4, c[0x0][0x208] ;  /* 0x0000820000047ab9 */ /* 0x000fe20000000a00 */
[C---:B0-----:R-:W-:Y:S01]  /*0180*/  IMAD.WIDE R20, R35.reuse, 0x8, R20 ;  /* 0x0000000823147825 */ /* 0x041fe200078e0214 */
[----:B------:R-:W-:Y:S02]  /*0190*/  VIMNMX R24, R24, 0x2, PT ;  /* 0x0000000218187848 */ /* 0x000fe40003fe0100 */
[----:B------:R-:W-:Y:S01]  /*01a0*/  SHF.R.S32.HI R13, RZ, 0x1f, R2 ;  /* 0x0000001fff0d7819 */ /* 0x000fe20000011402 */
[----:B------:R-:W2:Y:S01]  /*01b0*/  LDG.E.U8 R26, desc[UR4][R6.64] ;  /* 0x00000004061a7981 */ /* 0x000ea2000c1e1100 */
[----:B------:R-:W-:Y:S02]  /*01c0*/  IADD3 R3, P2, R35, R2, RZ ;  /* 0x0000000223037210 */ /* 0x000fe40007f5e0ff */
[----:B------:R-:W-:Y:S01]  /*01d0*/  ISETP.GT.AND P0, PT, R24, 0x1, PT ;  /* 0x000000011800780c */ /* 0x000fe20003f04270 */
[----:B------:R-:W3:Y:S02]  /*01e0*/  LDG.E.U8 R30, desc[UR4][R6.64+0x20] ;  /* 0x00002004061e7981 */ /* 0x000ee4000c1e1100 */
[----:B------:R-:W-:-:S02]  /*01f0*/  IMAD.X R0, R0, 0x1, R13, P2 ;  /* 0x0000000100007824 */ /* 0x000fc400010e060d */
[----:B------:R-:W4:Y:S01]  /*0200*/  @!P1 LDG.E.64 R4, desc[UR4][R20.64] ;  /* 0x0000000414049981 */ /* 0x000f22000c1e1b00 */
[----:B------:R-:W-:Y:S02]  /*0210*/  ISETP.GE.AND P2, PT, R9, R11, PT ;  /* 0x0000000b0900720c */ /* 0x000fe40003f46270 */
[----:B------:R-:W-:-:S04]  /*0220*/  SEL R16, R2, RZ, P0 ;  /* 0x000000ff02107207 */ /* 0x000fc80000000000 */
[----:B------:R-:W-:Y:S02]  /*0230*/  ISETP.GE.AND P4, PT, R10, R16, PT ;  /* 0x000000100a00720c */ /* 0x000fe40003f86270 */
[----:B------:R-:W-:Y:S01]  /*0240*/  CS2R R10, SRZ ;  /* 0x00000000000a7805 */ /* 0x000fe2000001ff00 */
[----:B------:R-:W-:-:S05]  /*0250*/  IMAD.SHL.U32 R19, R3, 0x8, RZ ;  /* 0x0000000803137824 */ /* 0x000fca00078e00ff */
[----:B------:R-:W3:Y:S01]  /*0260*/  @!P2 LDG.E.64 R10, desc[UR4][R20.64+0x100] ;  /* 0x00010004140aa981 */ /* 0x000ee2000c1e1b00 */
[----:B------:R-:W-:Y:S02]  /*0270*/  SHF.L.U64.HI R18, R3, 0x3, R0 ;  /* 0x0000000303127819 */ /* 0x000fe40000010200 */
[----:B------:R-:W-:Y:S02]  /*0280*/  IADD3 R28, P0, R19, UR8, RZ ;  /* 0x00000008131c7c10 */ /* 0x000fe4000ff1e0ff */
[----:B------:R-:W-:Y:S02]  /*0290*/  IADD3 R12, P3, R6, R2, RZ ;  /* 0x00000002060c7210 */ /* 0x000fe40007f7e0ff */
[----:B------:R-:W-:Y:S02]  /*02a0*/  CS2R R14, SRZ ;  /* 0x00000000000e7805 */ /* 0x000fe4000001ff00 */
[----:B------:R-:W-:Y:S01]  /*02b0*/  IADD3.X R29, R18, UR9, RZ, P0, !PT ;  /* 0x00000009121d7c10 */ /* 0x000fe200087fe4ff */
[----:B------:R-:W-:Y:S01]  /*02c0*/  ULDC.64 UR8, c[0x0][0x220] ;  /* 0x0000880000087ab9 */ /* 0x000fe20000000a00 */
[----:B------:R-:W-:Y:S01]  /*02d0*/  IMAD.X R13, R13, 0x1, R7, P3 ;  /* 0x000000010d0d7824 */ /* 0x000fe200018e0607 */
[----:B------:R-:W-:-:S02]  /*02e0*/  ISETP.GE.AND P3, PT, R9, R16, PT ;  /* 0x000000100900720c */ /* 0x000fc40003f66270 */
[----:B------:R-:W3:Y:S04]  /*02f0*/  @!P4 LDG.E.64 R14, desc[UR4][R28.64] ;  /* 0x000000041c0ec981 */ /* 0x000ee8000c1e1b00 */
[----:B------:R-:W3:Y:S04]  /*0300*/  LDG.E.U8 R31, desc[UR4][R12.64] ;  /* 0x000000040c1f7981 */ /* 0x000ee8000c1e1100 */
[----:B------:R-:W3:Y:S03]  /*0310*/  LDG.E.U8 R25, desc[UR4][R12.64+0x20] ;  /* 0x000020040c197981 */ /* 0x000ee6000c1e1100 */
[----:B------:R-:W-:-:S06]  /*0320*/  @P3 CS2R R16, SRZ ;  /* 0x0000000000103805 */ /* 0x000fcc000001ff00 */
[----:B------:R0:W3:Y:S01]  /*0330*/  @!P3 LDG.E.64 R16, desc[UR4][R28.64+0x100] ;  /* 0x000100041c10b981 */ /* 0x0000e2000c1e1b00 */
[----:B--2---:R-:W-:Y:S01]  /*0340*/  ISETP.NE.AND P0, PT, R26, RZ, PT ;  /* 0x000000ff1a00720c */ /* 0x004fe20003f05270 */
[----:B----4-:R-:W-:-:S10]  /*0350*/  DADD R22, RZ, R4 ;  /* 0x00000000ff167229 */ /* 0x010fd40000000004 */
[----:B------:R-:W-:Y:S02]  /*0360*/  FSEL R22, R22, RZ, !P0 ;  /* 0x000000ff16167208 */ /* 0x000fe40004000000 */
[----:B------:R-:W-:-:S06]  /*0370*/  FSEL R23, R23, RZ, !P0 ;  /* 0x000000ff17177208 */ /* 0x000fcc0004000000 */
[----:B---3--:R-:W-:Y:S01]  /*0380*/  DADD R26, R10, R22 ;  /* 0x000000000a1a7229 */ /* 0x008fe20000000016 */
[----:B------:R-:W-:-:S09]  /*0390*/  ISETP.NE.AND P5, PT, R30, RZ, PT ;  /* 0x000000ff1e00720c */ /* 0x000fd20003fa5270 */
[----:B------:R-:W-:Y:S02]  /*03a0*/  FSEL R22, R26, R22, !P5 ;  /* 0x000000161a167208 */ /* 0x000fe40006800000 */
[----:B------:R-:W-:-:S03]  /*03b0*/  FSEL R23, R27, R23, !P5 ;  /* 0x000000171b177208 */ /* 0x000fc60006800000 */
[----:B0-----:R-:W-:Y:S04]  /*03c0*/  SHFL.BFLY PT, R28, R22, 0x10, 0x1f ;  /* 0x0e001f00161c7f89 */ /* 0x001fe800000e0000 */
[----:B------:R-:W0:Y:S01]  /*03d0*/  SHFL.BFLY PT, R29, R23, 0x10, 0x1f ;  /* 0x0e001f00171d7f89 */ /* 0x000e2200000e0000 */
[----:B------:R-:W-:Y:S01]  /*03e0*/  DADD R20, RZ, R14 ;  /* 0x00000000ff147229 */ /* 0x000fe2000000000e */
[----:B------:R-:W-:-:S09]  /*03f0*/  ISETP.NE.AND P6, PT, R31, RZ, PT ;  /* 0x000000ff1f00720c */ /* 0x000fd20003fc5270 */
[----:B------:R-:W-:Y:S02]  /*0400*/  FSEL R20, R20, RZ, !P6 ;  /* 0x000000ff14147208 */ /* 0x000fe40007000000 */
[----:B------:R-:W-:-:S06]  /*0410*/  FSEL R21, R21, RZ, !P6 ;  /* 0x000000ff15157208 */ /* 0x000fcc0007000000 */
[----:B------:R-:W-:Y:S01]  /*0420*/  DADD R26, R16, R20 ;  /* 0x00000000101a7229 */ /* 0x000fe20000000014 */
[----:B------:R-:W-:Y:S01]  /*0430*/  ISETP.NE.AND P5, PT, R25, RZ, PT ;  /* 0x000000ff1900720c */ /* 0x000fe20003fa5270 */
[----:B0-----:R-:W-:-:S08]  /*0440*/  DADD R28, R28, R22 ;  /* 0x000000001c1c7229 */ /* 0x001fd00000000016 */
[----:B------:R-:W-:Y:S02]  /*0450*/  FSEL R33, R27, R21, !P5 ;  /* 0x000000151b217208 */ /* 0x000fe40006800000 */
[----:B------:R-:W-:Y:S01]  /*0460*/  FSEL R32, R26, R20, !P5 ;  /* 0x000000141a207208 */ /* 0x000fe20006800000 */
[----:B------:R-:W-:Y:S04]  /*0470*/  SHFL.BFLY PT, R21, R29, 0x8, 0x1f ;  /* 0x0d001f001d157f89 */ /* 0x000fe800000e0000 */
[----:B------:R-:W0:Y:S04]  /*0480*/  SHFL.BFLY PT, R20, R28, 0x8, 0x1f ;  /* 0x0d001f001c147f89 */ /* 0x000e2800000e0000 */
[----:B------:R-:W-:Y:S04]  /*0490*/  SHFL.BFLY PT, R31, R33, 0x10, 0x1f ;  /* 0x0e001f00211f7f89 */ /* 0x000fe800000e0000 */
[----:B------:R-:W1:Y:S01]  /*04a0*/  SHFL.BFLY PT, R30, R32, 0x10, 0x1f ;  /* 0x0e001f00201e7f89 */ /* 0x000e6200000e0000 */
[----:B0-----:R-:W-:-:S07]  /*04b0*/  DADD R20, R28, R20 ;  /* 0x000000001c147229 */ /* 0x001fce0000000014 */
[----:B------:R-:W-:Y:S04]  /*04c0*/  SHFL.BFLY PT, R27, R21, 0x4, 0x1f ;  /* 0x0c801f00151b7f89 */ /* 0x000fe800000e0000 */
[----:B------:R-:W0:Y:S01]  /*04d0*/  SHFL.BFLY PT, R26, R20, 0x4, 0x1f ;  /* 0x0c801f00141a7f89 */ /* 0x000e2200000e0000 */
[----:B-1----:R-:W-:Y:S01]  /*04e0*/  DADD R30, R30, R32 ;  /* 0x000000001e1e7229 */ /* 0x002fe20000000020 */
[----:B------:R-:W1:Y:S06]  /*04f0*/  LDC.64 R32, c[0x0][0x220] ;  /* 0x00008800ff207b82 */ /* 0x000e6c0000000a00 */
[----:B------:R-:W-:Y:S04]  /*0500*/  SHFL.BFLY PT, R23, R31, 0x8, 0x1f ;  /* 0x0d001f001f177f89 */ /* 0x000fe800000e0000 */
[----:B------:R-:W2:Y:S01]  /*0510*/  SHFL.BFLY PT, R22, R30, 0x8, 0x1f ;  /* 0x0d001f001e167f89 */ /* 0x000ea200000e0000 */
[----:B0-----:R-:W-:-:S07]  /*0520*/  DADD R26, R20, R26 ;  /* 0x00000000141a7229 */ /* 0x001fce000000001a */
[----:B------:R-:W-:Y:S04]  /*0530*/  SHFL.BFLY PT, R29, R27, 0x2, 0x1f ;  /* 0x0c401f001b1d7f89 */ /* 0x000fe800000e0000 */
[----:B------:R-:W0:Y:S01]  /*0540*/  SHFL.BFLY PT, R28, R26, 0x2, 0x1f ;  /* 0x0c401f001a1c7f89 */ /* 0x000e2200000e0000 */
[----:B--2---:R-:W-:Y:S01]  /*0550*/  DADD R22, R30, R22 ;  /* 0x000000001e167229 */ /* 0x004fe20000000016 */
[----:B------:R-:W-:Y:S02]  /*0560*/  IADD3 R30, P5, R19, UR8, RZ ;  /* 0x00000008131e7c10 */ /* 0x000fe4000ffbe0ff */
[----:B------:R-:W-:Y:S02]  /*0570*/  @P3 CS2R R20, SRZ ;  /* 0x0000000000143805 */ /* 0x000fe4000001ff00 */
[----:B------:R-:W-:Y:S01]  /*0580*/  IADD3.X R31, R18, UR9, RZ, P5, !PT ;  /* 0x00000009121f7c10 */ /* 0x000fe2000affe4ff */
[----:B-1----:R-:W-:-:S04]  /*0590*/  IMAD.WIDE R32, R35, 0x8, R32 ;  /* 0x0000000823207825 */ /* 0x002fc800078e0220 */
[----:B------:R-:W5:Y:S01]  /*05a0*/  @!P3 LDG.E.64 R20, desc[UR4][R30.64+0x100] ;  /* 0x000100041e14b981 */ /* 0x000f62000c1e1b00 */
[----:B------:R-:W-:Y:S02]  /*05b0*/  ISETP.GE.AND P3, PT, R24, 0x1, PT ;  /* 0x000000011800780c */ /* 0x000fe40003f66270 */
[----:B------:R-:W-:-:S06]  /*05c0*/  CS2R R24, SRZ ;  /* 0x0000000000187805 */ /* 0x000fcc000001ff00 */
[----:B------:R-:W5:Y:S01]  /*05d0*/  @!P1 LDG.E.64 R24, desc[UR4][R32.64] ;  /* 0x0000000420189981 */ /* 0x000f62000c1e1b00 */
[----:B0-----:R-:W-:Y:S01]  /*05e0*/  DADD R28, R26, R28 ;  /* 0x000000001a1c7229 */ /* 0x001fe2000000001c */
[----:B------:R-:W-:-:S06]  /*05f0*/  CS2R R26, SRZ ;  /* 0x00000000001a7805 */ /* 0x000fcc000001ff00 */
[----:B------:R-:W5:Y:S04]  /*0600*/  @!P2 LDG.E.64 R26, desc[UR4][R32.64+0x100] ;  /* 0x00010004201aa981 */ /* 0x000f68000c1e1b00 */
[----:B------:R-:W-:Y:S04]  /*0610*/  SHFL.BFLY PT, R37, R23, 0x4, 0x1f ;  /* 0x0c801f0017257f89 */ /* 0x000fe800000e0000 */
[----:B------:R-:W0:Y:S01]  /*0620*/  SHFL.BFLY PT, R36, R22, 0x4, 0x1f ;  /* 0x0c801f0016247f89 */ /* 0x000e2200000e0000 */
[----:B------:R-:W-:-:S06]  /*0630*/  CS2R R18, SRZ ;  /* 0x0000000000127805 */ /* 0x000fcc000001ff00 */
[----:B------:R1:W5:Y:S01]  /*0640*/  @!P4 LDG.E.64 R18, desc[UR4][R30.64] ;  /* 0x000000041e12c981 */ /* 0x000362000c1e1b00 */
[----:B0-----:R-:W-:-:S07]  /*0650*/  DADD R36, R22, R36 ;  /* 0x0000000016247229 */ /* 0x001fce0000000024 */
[----:B------:R-:W-:Y:S04]  /*0660*/  SHFL.BFLY PT, R23, R37, 0x2, 0x1f ;  /* 0x0c401f0025177f89 */ /* 0x000fe800000e0000 */
[----:B------:R-:W0:Y:S04]  /*0670*/  SHFL.BFLY PT, R22, R36, 0x2, 0x1f ;  /* 0x0c401f0024167f89 */ /* 0x000e2800000e0000 */
[----:B-1----:R-:W-:Y:S04]  /*0680*/  SHFL.BFLY PT, R31, R29, 0x1, 0x1f ;  /* 0x0c201f001d1f7f89 */ /* 0x002fe800000e0000 */
[----:B------:R-:W1:Y:S01]  /*0690*/  SHFL.BFLY PT, R30, R28, 0x1, 0x1f ;  /* 0x0c201f001c1e7f89 */ /* 0x000e6200000e0000 */
[----:B0-----:R-:W-:-:S07]  /*06a0*/  DADD R22, R36, R22 ;  /* 0x0000000024167229 */ /* 0x001fce0000000016 */
[----:B------:R0:W2:Y:S01]  /*06b0*/  SHFL.BFLY PT, R37, R23, 0x1, 0x1f ;  /* 0x0c201f0017257f89 */ /* 0x0000a200000e0000 */
[----:B-1----:R-:W-:-:S03]  /*06c0*/  DADD R30, R28, R30 ;  /* 0x000000001c1e7229 */ /* 0x002fc6000000001e */
[----:B------:R0:W1:Y:S01]  /*06d0*/  SHFL.BFLY PT, R36, R22, 0x1, 0x1f ;  /* 0x0c201f0016247f89 */ /* 0x00006200000e0000 */
[----:B------:R-:W-:Y:S07]  /*06e0*/  @!P3 EXIT ;  /* 0x000000000000b94d */ /* 0x000fee0003800000 */
[----:B------:R-:W3:Y:S01]  /*06f0*/  S2R R28, SR_TID.X ;  /* 0x00000000001c7919 */ /* 0x000ee20000002100 */
[----:B------:R-:W4:Y:S01]  /*0700*/  LDC R29, c[0x0][0x4] ;  /* 0x00000100ff1d7b82 */ /* 0x000f220000000800 */
[----:B------:R-:W-:Y:S01]  /*0710*/  ULDC.64 UR8, c[0x0][0x210] ;  /* 0x0000840000087ab9 */ /* 0x000fe20000000a00 */
[----:B------:R-:W-:Y:S01]  /*0720*/  ISETP.GE.AND P1, PT, R9, R2, PT ;  /* 0x000000020900720c */ /* 0x000fe20003f26270 */
[----:B------:R-:W4:Y:S01]  /*0730*/  S2R R32, SR_TID.Y ;  /* 0x0000000000207919 */ /* 0x000f220000002200 */
[----:B------:R-:W-:Y:S01]  /*0740*/  BSSY B0, `(.L_x_568) ;  /* 0x000000d000007945 */ /* 0x000fe20003800000 */
[----:B---3--:R-:W-:-:S04]  /*0750*/  LOP3.LUT R33, R28, 0x1f, RZ, 0xc0, !PT ;  /* 0x0000001f1c217812 */ /* 0x008fc800078ec0ff */
[----:B------:R-:W-:Y:S01]  /*0760*/  ISETP.GE.AND P3, PT, R33, R2, PT ;  /* 0x000000022100720c */ /* 0x000fe20003f66270 */
[----:B----4-:R-:W-:Y:S01]  /*0770*/  IMAD R29, R29, UR6, R32 ;  /* 0x000000061d1d7c24 */ /* 0x010fe2000f8e0220 */
[----:B------:R-:W-:-:S03]  /*0780*/  SHF.R.S32.HI R2, RZ, 0x1f, R35 ;  /* 0x0000001fff027819 */ /* 0x000fc60000011423 */
[----:B------:R-:W-:Y:S01]  /*0790*/  IMAD R29, R29, -0x2, R8 ;  /* 0xfffffffe1d1d7824 */ /* 0x000fe200078e0208 */
[----:B------:R-:W-:-:S04]  /*07a0*/  LEA R8, P4, R35, UR8, 0x3 ;  /* 0x0000000823087c11 */ /* 0x000fc8000f8818ff */
[----:B------:R-:W-:Y:S02]  /*07b0*/  ISETP.GE.AND P2, PT, R29, 0x2, PT ;  /* 0x000000021d00780c */ /* 0x000fe40003f46270 */
[----:B------:R-:W-:Y:S01]  /*07c0*/  LEA.HI.X R9, R35, UR9, R2, 0x3, P4 ;  /* 0x0000000923097c11 */ /* 0x000fe2000a0f1c02 */
[----:B------:R-:W-:Y:S10]  /*07d0*/  @P3 BRA `(.L_x_569) ;  /* 0x00000000000c3947 */ /* 0x000ff40003800000 */
[----:B-----5:R-:W-:Y:S01]  /*07e0*/  @!P0 DFMA R24, R30, -R24, R4 ;  /* 0x800000181e18822b */ /* 0x020fe20000000004 */
[----:B------:R3:W-:Y:S06]  /*07f0*/  @P0 STG.E.64 desc[UR4][R8.64], RZ ;  /* 0x000000ff08000986 */ /* 0x0007ec000c101b04 */
[----:B------:R3:W-:Y:S04]  /*0800*/  @!P0 STG.E.64 desc[UR4][R8.64], R24 ;  /* 0x0000001808008986 */ /* 0x0007e8000c101b04 */
.L_x_569:
[----:B------:R-:W-:Y:S05]  /*0810*/  BSYNC B0 ;  /* 0x0000000000007941 */ /* 0x000fea0003800000 */
.L_x_568:
[----:B------:R-:W-:Y:S04]  /*0820*/  BSSY B0, `(.L_x_570) ;  /* 0x0000007000007945 */ /* 0x000fe80003800000 */
[----:B------:R-:W-:Y:S05]  /*0830*/  @P1 BRA `(.L_x_571) ;  /* 0x0000000000141947 */ /* 0x000fea0003800000 */
[----:B------:R-:W4:Y:S02]  /*0840*/  LDG.E.U8 R6, desc[UR4][R6.64+0x20] ;  /* 0x0000200406067981 */ /* 0x000f24000c1e1100 */
[----:B----4-:R-:W-:-:S13]  /*0850*/  ISETP.NE.AND P0, PT, R6, RZ, PT ;  /* 0x000000ff0600720c */ /* 0x010fda0003f05270 */
[----:B-----5:R-:W-:Y:S01]  /*0860*/  @!P0 DFMA R26, R30, -R26, R10 ;  /* 0x8000001a1e1a822b */ /* 0x020fe2000000000a */
[----:B------:R4:W-:Y:S06]  /*0870*/  @P0 STG.E.64 desc[UR4][R8.64+0x100], RZ ;  /* 0x000100ff08000986 */ /* 0x0009ec000c101b04 */
[----:B------:R4:W-:Y:S04]  /*0880*/  @!P0 STG.E.64 desc[UR4][R8.64+0x100], R26 ;  /* 0x0001001a08008986 */ /* 0x0009e8000c101b04 */
.L_x_571:
[----:B------:R-:W-:Y:S05]  /*0890*/  BSYNC B0 ;  /* 0x0000000000007941 */ /* 0x000fea0003800000 */
.L_x_570:
[----:B------:R-:W-:Y:S05]  /*08a0*/  @!P2 EXIT ;  /* 0x000000000000a94d */ /* 0x000fea0003800000 */
[C---:B------:R-:W-:Y:S01]  /*08b0*/  LEA R2, P0, R3.reuse, UR8, 0x3 ;  /* 0x0000000803027c11 */ /* 0x040fe2000f8018ff */
[----:B------:R-:W-:Y:S01]  /*08c0*/  BSSY B0, `(.L_x_572) ;  /* 0x0000009000007945 */ /* 0x000fe20003800000 */
[----:B-12---:R-:W-:Y:S02]  /*08d0*/  DADD R36, R22, R36 ;  /* 0x0000000016247229 */ /* 0x006fe40000000024 */
[----:B------:R-:W-:Y:S01]  /*08e0*/  LEA.HI.X R3, R3, UR9, R0, 0x3, P0 ;  /* 0x0000000903037c11 */ /* 0x000fe200080f1c00 */
[----:B------:R-:W-:Y:S08]  /*08f0*/  @P3 BRA `(.L_x_573) ;  /* 0x0000000000143947 */ /* 0x000ff00003800000 */
[----:B------:R-:W2:Y:S02]  /*0900*/  LDG.E.U8 R0, desc[UR4][R12.64] ;  /* 0x000000040c007981 */ /* 0x000ea4000c1e1100 */
[----:B--2---:R-:W-:-:S13]  /*0910*/  ISETP.NE.AND P0, PT, R0, RZ, PT ;  /* 0x000000ff0000720c */ /* 0x004fda0003f05270 */
[----:B-----5:R-:W-:Y:S01]  /*0920*/  @!P0 DFMA R18, R36, -R18, R14 ;  /* 0x800000122412822b */ /* 0x020fe2000000000e */
[----:B------:R1:W-:Y:S06]  /*0930*/  @P0 STG.E.64 desc[UR4][R2.64], RZ ;  /* 0x000000ff02000986 */ /* 0x0003ec000c101b04 */
[----:B------:R1:W-:Y:S04]  /*0940*/  @!P0 STG.E.64 desc[UR4][R2.64], R18 ;  /* 0x0000001202008986 */ /* 0x0003e8000c101b04 */
.L_x_573:
[----:B------:R-:W-:Y:S05]  /*0950*/  BSYNC B0 ;  /* 0x0000000000007941 */ /* 0x000fea0003800000 */
.L_x_572:
[----:B------:R-:W-:Y:S05]  /*0960*/  @P1 EXIT ;  /* 0x000000000000194d */ /* 0x000fea0003800000 */
[----:B------:R-:W2:Y:S02]  /*0970*/  LDG.E.U8 R12, desc[UR4][R12.64+0x20] ;  /* 0x000020040c0c7981 */ /* 0x000ea4000c1e1100 */
[----:B--2---:R-:W-:-:S13]  /*0980*/  ISETP.NE.AND P0, PT, R12, RZ, PT ;  /* 0x000000ff0c00720c */ /* 0x004fda0003f05270 */
[----:B------:R2:W-:Y:S01]  /*0990*/  @P0 STG.E.64 desc[UR4][R2.64+0x100], RZ ;  /* 0x000100ff02000986 */ /* 0x0005e2000c101b04 */
[----:B------:R-:W-:Y:S05]  /*09a0*/  @P0 EXIT ;  /* 0x000000000000094d */ /* 0x000fea0003800000 */
[----:B-----5:R-:W-:-:S07]  /*09b0*/  DFMA R20, R36, -R20, R16 ;  /* 0x800000142414722b */ /* 0x020fce0000000010 */
[----:B------:R-:W-:Y:S01]  /*09c0*/  STG.E.64 desc[UR4][R2.64+0x100], R20 ;  /* 0x0001001402007986 */ /* 0x000fe2000c101b04 */
[----:B------:R-:W-:Y:S05]  /*09d0*/  EXIT ;  /* 0x000000000000794d */ /* 0x000fea0003800000 */
.L_x_574:
        /* <DEDUP_REMOVED lines=10> */
.L_x_11673:


//--------------------- .text._ZN43_GLOBAL__N__9ae7fba5_10_SoftMax_cu_9f978f6321softmax_warp_backwardIdddLi5ELb0ELb1EEEvPT0_PKT_S5_iiiPKb --------------------------
	.section	.text._ZN43_GLOBAL__N__9ae7fba5_10_SoftMax_cu_9f978f6321softmax_warp_backwardIdddLi5ELb0ELb1EEEvPT0_PKT_S5_iiiPKb,"ax",@progbits
	.align	128
.text._ZN43_GLOBAL__N__9ae7fba5_10_SoftMax_cu_9f978f6321softmax_warp_backwardIdddLi5ELb0ELb1EEEvPT0_PKT_S5_iiiPKb:
        .type           _ZN43_GLOBAL__N__9ae7fba5_10_SoftMax_cu_9f978f6321softmax_warp_backwardIdddLi5ELb0ELb1EEEvPT0_PKT_S5_iiiPKb,@function
        .size           _ZN43_GLOBAL__N__9ae7fba5_10_SoftMax_cu_9f978f6321softmax_warp_backwardIdddLi5ELb0ELb1EEEvPT0_PKT_S5_iiiPKb,(.L_x_11674 - _ZN43_GLOBAL__N__9ae7fba5_10_SoftMax_cu_9f978f6321softmax_warp_backwardIdddLi5ELb0ELb1EEEvPT0_PKT_S5_iiiPKb)
        .other          _ZN43_GLOBAL__N__9ae7fba5_10_SoftMax_cu_9f978f6321softmax_warp_backwardIdddLi5ELb0ELb1EEEvPT0_PKT_S5_iiiPKb,@"STO_CUDA_ENTRY STV_DEFAULT"
_ZN43_GLOBAL__N__9ae7fba5_10_SoftMax_cu_9f978f6321softmax_warp_backwardIdddLi5ELb0ELb1EEEvPT0_PKT_S5_iiiPKb:
        /* <DEDUP_REMOVED lines=12> */
[----:B------:R-:W-:Y:S01]  /*00c0*/  ULDC.64 UR4, c[0x0][0x238] ;  /* 0x00008e0000047ab9 */ /* 0x000fe20000000a00 */
[----:B--2---:R-:W-:Y:S02]  /*00d0*/  SHF.R.S32.HI R23, RZ, 0x1f, R0 ;  /* 0x0000001fff177819 */ /* 0x004fe40000011400 */
[----:B------:R-:W-:Y:S02]  /*00e0*/  VIMNMX R22, R2, 0x2, PT ;  /* 0x0000000202167848 */ /* 0x000fe40003fe0100 */
[----:B------:R-:W-:Y:S02]  /*00f0*/  SHF.R.S32.HI R4, RZ, 0x1f, R5 ;  /* 0x0000001fff047819 */ /* 0x000fe40000011405 */
[----:B------:R-:W-:Y:S02]  /*0100*/  ISETP.GT.AND P0, PT, R22, 0x1, PT ;  /* 0x000000011600780c */ /* 0x000fe40003f04270 */
[----:B------:R-:W-:-:S02]  /*0110*/  IADD3 R12, P3, R5, UR4, RZ ;  /* 0x00000004050c7c10 */ /* 0x000fc4000ff7e0ff */
[----:B------:R-:W-:Y:S02]  /*0120*/  SEL R6, R0, RZ, P0 ;  /* 0x000000ff00067207 */ /* 0x000fe40000000000 */
[----:B------:R-:W-:Y:S01]  /*0130*/  IADD3.X R13, R4, UR5, RZ, P3, !PT ;  /* 0x00000005040d7c10 */ /* 0x000fe20009ffe4ff */
[----:B------:R-:W-:Y:S01]  /*0140*/  ULDC.64 UR4, c[0x0][0x208] ;  /* 0x0000820000047ab9 */ /* 0x000fe20000000a00 */
[----:B------:R-:W-:-:S13]  /*0150*/  ISETP.GE.AND P0, PT, R3, R6, PT ;  /* 0x000000060300720c */ /* 0x000fda0003f06270 */
[----:B------:R-:W0:Y:S01]  /*0160*/  @!P0 LDC.64 R20, c[0x0][0x218] ;  /* 0x00008600ff148b82 */ /* 0x000e220000000a00 */
[----:B------:R-:W-:Y:S02]  /*0170*/  @!P0 IADD3 R17, P1, R5, R0, RZ ;  /* 0x0000000005118210 */ /* 0x000fe40007f3e0ff */
[----:B------:R-:W-:Y:S02]  /*0180*/  @P0 CS2R R8, SRZ ;  /* 0x0000000000080805 */ /* 0x000fe4000001ff00 */
[----:B------:R-:W-:Y:S02]  /*0190*/  @!P0 LEA.HI.X.SX32 R26, R0, R4, 0x1, P1 ;  /* 0x00000004001a8211 */ /* 0x000fe400008f0eff */
[----:B------:R-:W-:Y:S02]  /*01a0*/  ISETP.GT.AND P1, PT, R2, RZ, PT ;  /* 0x000000ff0200720c */ /* 0x000fe40003f24270 */
[C---:B------:R-:W-:Y:S01]  /*01b0*/  @!P0 SHF.L.U64.HI R26, R17.reuse, 0x3, R26 ;  /* 0x00000003111a8819 */ /* 0x040fe2000001021a */
[----:B------:R-:W-:Y:S01]  /*01c0*/  @!P0 IMAD.SHL.U32 R17, R17, 0x8, RZ ;  /* 0x0000000811118824 */ /* 0x000fe200078e00ff */
[----:B------:R-:W-:-:S04]  /*01d0*/  SEL R6, R0, RZ, P1 ;  /* 0x000000ff00067207 */ /* 0x000fc80000800000 */
[----:B------:R-:W-:Y:S02]  /*01e0*/  ISETP.GE.AND P1, PT, R3, R6, PT ;  /* 0x000000060300720c */ /* 0x000fe40003f26270 */
[----:B0-----:R-:W-:-:S11]  /*01f0*/  @!P0 IADD3 R20, P2, R17, R20, RZ ;  /* 0x0000001411148210 */ /* 0x001fd60007f5e0ff */
[----:B------:R-:W0:Y:S01]  /*0200*/  @!P1 LDC.64 R10, c[0x0][0x218] ;  /* 0x00008600ff0a9b82 */ /* 0x000e220000000a00 */
[----:B------:R-:W-:Y:S01]  /*0210*/  @!P0 IMAD.X R21, R26, 0x1, R21, P2 ;  /* 0x000000011a158824 */ /* 0x000fe200010e0615 */
[----:B------:R-:W-:Y:S01]  /*0220*/  IADD3 R6, P2, R12, R0, RZ ;  /* 0x000000000c067210 */ /* 0x000fe20007f5e0ff */
[C---:B------:R-:W-:Y:S01]  /*0230*/  @!P1 IMAD.SHL.U32 R25, R5.reuse, 0x8, RZ ;  /* 0x0000000805199824 */ /* 0x040fe200078e00ff */
[----:B------:R-:W-:Y:S01]  /*0240*/  @!P1 SHF.L.U64.HI R24, R5, 0x3, R4 ;  /* 0x0000000305189819 */ /* 0x000fe20000010204 */
[----:B------:R-:W2:Y:S02]  /*0250*/  LDG.E.U8 R12, desc[UR4][R12.64] ;  /* 0x000000040c0c7981 */ /* 0x000ea4000c1e1100 */
[----:B------:R-:W-:Y:S02]  /*0260*/  IMAD.X R7, R23, 0x1, R13, P2 ;  /* 0x0000000117077824 */ /* 0x000fe400010e060d */
[----:B------:R-:W3:Y:S04]  /*0270*/  @!P0 LDG.E.64 R8, desc[UR4][R20.64] ;  /* 0x0000000414088981 */ /* 0x000ee8000c1e1b00 */
[----:B------:R-:W4:Y:S01]  /*0280*/  LDG.E.U8 R16, desc[UR4][R6.64] ;  /* 0x0000000406107981 */ /* 0x000f22000c1e1100 */
[----:B0-----:R-:W-:-:S05]  /*0290*/  @!P1 IADD3 R18, P2, R25, R10, RZ ;  /* 0x0000000a19129210 */ /* 0x001fca0007f5e0ff */
[----:B------:R-:W-:Y:S01]  /*02a0*/  @!P1 IMAD.X R19, R24, 0x1, R11, P2 ;  /* 0x0000000118139824 */ /* 0x000fe200010e060b */
[----:B------:R-:W-:-:S06]  /*02b0*/  CS2R R10, SRZ ;  /* 0x00000000000a7805 */ /* 0x000fcc000001ff00 */
[----:B------:R-:W2:Y:S01]  /*02c0*/  @!P1 LDG.E.64 R10, desc[UR4][R18.64] ;  /* 0x00000004120a9981 */ /* 0x000ea2000c1e1b00 */
[----:B---3--:R-:W-:Y:S01]  /*02d0*/  DADD R14, RZ, R8 ;  /* 0x00000000ff0e7229 */ /* 0x008fe20000000008 */
[----:B----4-:R-:W-:-:S09]  /*02e0*/  ISETP.NE.AND P2, PT, R16, RZ, PT ;  /* 0x000000ff1000720c */ /* 0x010fd20003f45270 */
[----:B------:R-:W-:Y:S02]  /*02f0*/  FSEL R15, R15, RZ, !P2 ;  /* 0x000000ff0f0f7208 */ /* 0x000fe40005000000 */
[----:B------:R-:W-:-:S03]  /*0300*/  FSEL R14, R14, RZ, !P2 ;  /* 0x000000ff0e0e7208 */ /* 0x000fc60005000000 */
[----:B------:R-:W-:Y:S04]  /*0310*/  SHFL.BFLY PT, R29, R15, 0x10, 0x1f ;  /* 0x0e001f000f1d7f89 */ /* 0x000fe800000e0000 */
[----:B------:R-:W0:Y:S01]  /*0320*/  SHFL.BFLY PT, R28, R14, 0x10, 0x1f ;  /* 0x0e001f000e1c7f89 */ /* 0x000e2200000e0000 */
[----:B--2---:R-:W-:Y:S01]  /*0330*/  ISETP.NE.AND P2, PT, R12, RZ, PT ;  /* 0x000000ff0c00720c */ /* 0x004fe20003f45270 */
[----:B0-----:R-:W-:-:S07]  /*0340*/  DADD R14, R28, R14 ;  /* 0x000000001c0e7229 */ /* 0x001fce000000000e */
[----:B------:R-:W-:Y:S04]  /*0350*/  SHFL.BFLY PT, R13, R15, 0x8, 0x1f ;  /* 0x0d001f000f0d7f89 */ /* 0x000fe800000e0000 */
[----:B------:R-:W0:Y:S01]  /*0360*/  SHFL.BFLY PT, R12, R14, 0x8, 0x1f ;  /* 0x0d001f000e0c7f89 */ /* 0x000e2200000e0000 */
[----:B------:R-:W-:-:S10]  /*0370*/  DADD R20, RZ, R10 ;  /* 0x00000000ff147229 */ /* 0x000fd4000000000a */
[----:B------:R-:W-:Y:S02]  /*0380*/  FSEL R21, R21, RZ, !P2 ;  /* 0x000000ff15157208 */ /* 0x000fe40005000000 */
[----:B------:R-:W-:-:S03]  /*0390*/  FSEL R20, R20, RZ, !P2 ;  /* 0x000000ff14147208 */ /* 0x000fc60005000000 */
[----:B------:R-:W-:Y:S04]  /*03a0*/  SHFL.BFLY PT, R29, R21, 0x10, 0x1f ;  /* 0x0e001f00151d7f89 */ /* 0x000fe800000e0000 */
[----:B------:R-:W1:Y:S01]  /*03b0*/  SHFL.BFLY PT, R28, R20, 0x10, 0x1f ;  /* 0x0e001f00141c7f89 */ /* 0x000e6200000e0000 */
[----:B0-----:R-:W-:Y:S01]  /*03c0*/  DADD R12, R14, R12 ;  /* 0x000000000e0c7229 */ /* 0x001fe2000000000c */
[----:B------:R-:W0:Y:S06]  /*03d0*/  @!P0 LDC.64 R14, c[0x0][0x220] ;  /* 0x00008800ff0e8b82 */ /* 0x000e2c0000000a00 */
[----:B------:R-:W-:Y:S01]  /*03e0*/  SHFL.BFLY PT, R16, R12, 0x4, 0x1f ;  /* 0x0c801f000c107f89 */ /* 0x000fe200000e0000 */
[----:B-1----:R-:W-:Y:S01]  /*03f0*/  DADD R28, R28, R20 ;  /* 0x000000001c1c7229 */ /* 0x002fe20000000014 */
[----:B0-----:R-:W-:-:S02]  /*0400*/  @!P0 IADD3 R14, P3, R17, R14, RZ ;  /* 0x0000000e110e8210 */ /* 0x001fc40007f7e0ff */
[----:B------:R-:W0:Y:S04]  /*0410*/  SHFL.BFLY PT, R17, R13, 0x4, 0x1f ;  /* 0x0c801f000d117f89 */ /* 0x000e2800000e0000 */
[----:B------:R-:W-:Y:S04]  /*0420*/  SHFL.BFLY PT, R19, R29, 0x8, 0x1f ;  /* 0x0d001f001d137f89 */ /* 0x000fe800000e0000 */
[----:B------:R-:W1:Y:S01]  /*0430*/  SHFL.BFLY PT, R18, R28, 0x8, 0x1f ;  /* 0x0d001f001c127f89 */ /* 0x000e6200000e0000 */
[----:B0-----:R-:W-:Y:S01]  /*0440*/  DADD R16, R12, R16 ;  /* 0x000000000c107229 */ /* 0x001fe20000000010 */
[----:B------:R-:W0:Y:S01]  /*0450*/  @!P1 LDC.64 R12, c[0x0][0x220] ;  /* 0x00008800ff0c9b82 */ /* 0x000e220000000a00 */
[----:B-1----:R-:W-:-:S05]  /*0460*/  DADD R18, R28, R18 ;  /* 0x000000001c127229 */ /* 0x002fca0000000012 */
[----:B------:R-:W-:Y:S04]  /*0470*/  SHFL.BFLY PT, R29, R17, 0x2, 0x1f ;  /* 0x0c401f00111d7f89 */ /* 0x000fe800000e0000 */
[----:B------:R-:W1:Y:S01]  /*0480*/  SHFL.BFLY PT, R28, R16, 0x2, 0x1f ;  /* 0x0c401f00101c7f89 */ /* 0x000e6200000e0000 */
[----:B------:R-:W-:Y:S01]  /*0490*/  @!P0 IMAD.X R15, R26, 0x1, R15, P3 ;  /* 0x000000011a0f8824 */ /* 0x000fe200018e060f */
[----:B0-----:R-:W-:-:S05]  /*04a0*/  @!P1 IADD3 R12, P3, R25, R12, RZ ;  /* 0x0000000c190c9210 */ /* 0x001fca0007f7e0ff */
[----:B------:R-:W-:Y:S01]  /*04b0*/  @!P1 IMAD.X R13, R24, 0x1, R13, P3 ;  /* 0x00000001180d9824 */ /* 0x000fe200018e060d */
[----:B-1----:R-:W-:Y:S01]  /*04c0*/  DADD R28, R16, R28 ;  /* 0x00000000101c7229 */ /* 0x002fe2000000001c */
[----:B------:R-:W-:-:S06]  /*04d0*/  CS2R R16, SRZ ;  /* 0x0000000000107805 */ /* 0x000fcc000001ff00 */
[----:B------:R-:W5:Y:S04]  /*04e0*/  @!P1 LDG.E.64 R16, desc[UR4][R12.64] ;  /* 0x000000040c109981 */ /* 0x000f68000c1e1b00 */
[----:B------:R-:W-:Y:S04]  /*04f0*/  SHFL.BFLY PT, R21, R19, 0x4, 0x1f ;  /* 0x0c801f0013157f89 */ /* 0x000fe800000e0000 */
[----:B------:R-:W0:Y:S01]  /*0500*/  SHFL.BFLY PT, R20, R18, 0x4, 0x1f ;  /* 0x0c801f0012147f89 */ /* 0x000e2200000e0000 */
[----:B------:R-:W-:-:S06]  /*0510*/  @P0 CS2R R26, SRZ ;  /* 0x00000000001a0805 */ /* 0x000fcc000001ff00 */
[----:B------:R0:W5:Y:S02]  /*0520*/  @!P0 LDG.E.64 R26, desc[UR4][R14.64] ;  /* 0x000000040e1a8981 */ /* 0x000164000c1e1b00 */
[----:B0-----:R-:W-:-:S07]  /*0530*/  DADD R14, R18, R20 ;  /* 0x00000000120e7229 */ /* 0x001fce0000000014 */
[----:B------:R-:W-:Y:S04]  /*0540*/  SHFL.BFLY PT, R21, R15, 0x2, 0x1f ;  /* 0x0c401f000f157f89 */ /* 0x000fe800000e0000 */
[----:B------:R-:W0:Y:S01]  /*0550*/  SHFL.BFLY PT, R20, R14, 0x2, 0x1f ;  /* 0x0c401f000e147f89 */ /* 0x000e2200000e0000 */
[----:B------:R-:W-:Y:S01]  /*0560*/  ISETP.GE.AND P0, PT, R22, 0x1, PT ;  /* 0x000000011600780c */ /* 0x000fe20003f06270 */
[----:B0-----:R-:W-:Y:S02]  /*0570*/  DADD R20, R14, R20 ;  /* 0x000000000e147229 */ /* 0x001fe40000000014 */
[----:B------:R0:W1:Y:S04]  /*0580*/  SHFL.BFLY PT, R15, R29, 0x1, 0x1f ;  /* 0x0c201f001d0f7f89 */ /* 0x00006800000e0000 */
[----:B------:R0:W2:Y:S04]  /*0590*/  SHFL.BFLY PT, R14, R28, 0x1, 0x1f ;  /* 0x0c201f001c0e7f89 */ /* 0x0000a800000e0000 */
[----:B------:R0:W3:Y:S04]  /*05a0*/  SHFL.BFLY PT, R19, R21, 0x1, 0x1f ;  /* 0x0c201f0015137f89 */ /* 0x0000e800000e0000 */
[----:B------:R0:W4:Y:S01]  /*05b0*/  SHFL.BFLY PT, R18, R20, 0x1, 0x1f ;  /* 0x0c201f0014127f89 */ /* 0x00012200000e0000 */
[----:B------:R-:W-:Y:S05]  /*05c0*/  @!P0 EXIT ;  /* 0x000000000000894d */ /* 0x000fea0003800000 */
[----:B------:R-:W-:Y:S01]  /*05d0*/  ISETP.GE.AND P1, PT, R3, R0, PT ;  /* 0x000000000300720c */ /* 0x000fe20003f26270 */
[----:B------:R-:W-:Y:S01]  /*05e0*/  BSSY B0, `(.L_x_575) ;  /* 0x000000a000007945 */ /* 0x000fe20003800000 */
[----:B---34-:R-:W-:Y:S01]  /*05f0*/  DADD R18, R20, R18 ;  /* 0x0000000014127229 */ /* 0x018fe20000000012 */
[----:B------:R-:W-:-:S10]  /*0600*/  ISETP.GE.AND P0, PT, R2, 0x2, PT ;  /* 0x000000020200780c */ /* 0x000fd40003f06270 */
[----:B------:R-:W-:Y:S05]  /*0610*/  @P1 BRA `(.L_x_576) ;  /* 0x0000000000181947 */ /* 0x000fea0003800000 */
[----:B------:R-:W-:Y:S01]  /*0620*/  ULDC.64 UR6, c[0x0][0x210] ;  /* 0x0000840000067ab9 */ /* 0x000fe20000000a00 */
[----:B-----5:R-:W-:Y:S01]  /*0630*/  @!P2 DFMA R16, R18, -R16, R10 ;  /* 0x800000101210a22b */ /* 0x020fe2000000000a */
[----:B------:R-:W-:-:S04]  /*0640*/  LEA R2, P3, R5, UR6, 0x3 ;  /* 0x0000000605027c11 */ /* 0x000fc8000f8618ff */
[----:B------:R-:W-:-:S05]  /*0650*/  LEA.HI.X R3, R5, UR7, R4, 0x3, P3 ;  /* 0x0000000705037c11 */ /* 0x000fca00098f1c04 */
[----:B------:R3:W-:Y:S04]  /*0660*/  @P2 STG.E.64 desc[UR4][R2.64], RZ ;  /* 0x000000ff02002986 */ /* 0x0007e8000c101b04 */
[----:B------:R3:W-:Y:S02]  /*0670*/  @!P2 STG.E.64 desc[UR4][R2.64], R16 ;  /* 0x000000100200a986 */ /* 0x0007e4000c101b04 */
.L_x_576:
[----:B------:R-:W-:Y:S05]  /*0680*/  BSYNC B0 ;  /* 0x0000000000007941 */ /* 0x000fea0003800000 */
.L_x_575:
[----:B------:R-:W-:Y:S05]  /*0690*/  @!P0 EXIT ;  /* 0x000000000000894d */ /* 0x000fea0003800000 */
[----:B------:R-:W-:Y:S05]  /*06a0*/  @P1 EXIT ;  /* 0x000000000000194d */ /* 0x000fea0003800000 */
[----:B------:R-:W4:Y:S01]  /*06b0*/  LDG.E.U8 R6, desc[UR4][R6.64] ;  /* 0x0000000406067981 */ /* 0x000f22000c1e1100 */
[----:B------:R-:W-:Y:S01]  /*06c0*/  IADD3 R0, P1, R5, R0, RZ ;  /* 0x0000000005007210 */ /* 0x000fe20007f3e0ff */
[----:B------:R-:W-:Y:S01]  /*06d0*/  ULDC.64 UR6, c[0x0][0x210] ;  /* 0x0000840000067ab9 */ /* 0x000fe20000000a00 */
[----:B-12---:R-:W-:-:S03]  /*06e0*/  DADD R14, R28, R14 ;  /* 0x000000001c0e7229 */ /* 0x006fc6000000000e */
[----:B------:R-:W-:Y:S01]  /*06f0*/  IMAD.X R23, R4, 0x1, R23, P1 ;  /* 0x0000000104177824 */ /* 0x000fe200008e0617 */
[----:B---3--:R-:W-:-:S04]  /*0700*/  LEA R2, P1, R0, UR6, 0x3 ;  /* 0x0000000600027c11 */ /* 0x008fc8000f8218ff */
[----:B------:R-:W-:Y:S02]  /*0710*/  LEA.HI.X R3, R0, UR7, R23, 0x3, P1 ;  /* 0x0000000700037c11 */ /* 0x000fe400088f1c17 */
[----:B----4-:R-:W-:-:S13]  /*0720*/  ISETP.NE.AND P0, PT, R6, RZ, PT ;  /* 0x000000ff0600720c */ /* 0x010fda0003f05270 */
[----:B------:R1:W-:Y:S01]  /*0730*/  @P0 STG.E.64 desc[UR4][R2.64], RZ ;  /* 0x000000ff02000986 */ /* 0x0003e2000c101b04 */
[----:B------:R-:W-:Y:S05]  /*0740*/  @P0 EXIT ;  /* 0x000000000000094d */ /* 0x000fea0003800000 */
[----:B-----5:R-:W-:-:S07]  /*0750*/  DFMA R26, R14, -R26, R8 ;  /* 0x8000001a0e1a722b */ /* 0x020fce0000000008 */
[----:B------:R-:W-:Y:S01]  /*0760*/  STG.E.64 desc[UR4][R2.64], R26 ;  /* 0x0000001a02007986 */ /* 0x000fe2000c101b04 */
[----:B------:R-:W-:Y:S05]  /*0770*/  EXIT ;  /* 0x000000000000794d */ /* 0x000fea0003800000 */
.L_x_577:
        /* <DEDUP_REMOVED lines=16> */
.L_x_11674:


//--------------------- .text._ZN43_GLOBAL__N__9ae7fba5_10_SoftMax_cu_9f978f6321softmax_warp_backwardIdddLi4ELb0ELb1EEEvPT0_PKT_S5_iiiPKb --------------------------
	.section	.text._ZN43_GLOBAL__N__9ae7fba5_10_SoftMax_cu_9f978f6321softmax_warp_backwardIdddLi4ELb0ELb1EEEvPT0_PKT_S5_iiiPKb,"ax",@progbits
	.align	128
.text._ZN43_GLOBAL__N__9ae7fba5_10_SoftMax_cu_9f978f6321softmax_warp_backwardIdddLi4ELb0ELb1EEEvPT0_PKT_S5_iiiPKb:
        .type           _ZN43_GLOBAL__N__9ae7fba5_10_SoftMax_cu_9f978f6321softmax_warp_backwardIdddLi4ELb0ELb1EEEvPT0_PKT_S5_iiiPKb,@function
        .size           _ZN43_GLOBAL__N__9ae7fba5_10_SoftMax_cu_9f978f6321softmax_warp_backwardIdddLi4ELb0ELb1EEEvPT0_PKT_S5_iiiPKb,(.L_x_11675 - _ZN43_GLOBAL__N__9ae7fba5_10_SoftMax_cu_9f978f6321softmax_warp_backwardIdddLi4ELb0ELb1EEEvPT0_PKT_S5_iiiPKb)
        .other          _ZN43_GLOBAL__N__9ae7fba5_10_SoftMax_cu_9f978f6321softmax_warp_backwardIdddLi4ELb0ELb1EEEvPT0_PKT_S5_iiiPKb,@"STO_CUDA_ENTRY STV_DEFAULT"
_ZN43_GLOBAL__N__9ae7fba5_10_SoftMax_cu_9f978f6321softmax_warp_backwardIdddLi4ELb0ELb1EEEvPT0_PKT_S5_iiiPKb:
        /* <DEDUP_REMOVED lines=13> */
[----:B------:R-:W-:Y:S02]  /*00d0*/  VIMNMX R22, R2, 0x2, PT ;  /* 0x0000000202167848 */ /* 0x000fe40003fe0100 */
[----:B------:R-:W-:Y:S02]  /*00e0*/  SHF.R.S32.HI R4, RZ, 0x1f, R5 ;  /* 0x0000001fff047819 */ /* 0x000fe40000011405 */
[----:B------:R-:W-:Y:S02]  /*00f0*/  ISETP.GT.AND P0, PT, R22, 0x1, PT ;  /* 0x000000011600780c */ /* 0x000fe40003f04270 */
[----:B------:R-:W-:Y:S02]  /*0100*/  IADD3 R16, P3, R5, UR4, RZ ;  /* 0x0000000405107c10 */ /* 0x000fe4000ff7e0ff */
[----:B--2---:R-:W-:Y:S02]  /*0110*/  SEL R6, R0, RZ, P0 ;  /* 0x000000ff00067207 */ /* 0x004fe40000000000 */
[----:B------:R-:W-:Y:S01]  /*0120*/  IADD3.X R17, R4, UR5, RZ, P3, !PT ;  /* 0x0000000504117c10 */ /* 0x000fe20009ffe4ff */
[----:B------:R-:W-:Y:S01]  /*0130*/  ULDC.64 UR4, c[0x0][0x208] ;  /* 0x0000820000047ab9 */ /* 0x000fe20000000a00 */
[----:B------:R-:W-:-:S02]  /*0140*/  ISETP.GE.AND P2, PT, R3, R6, PT ;  /* 0x000000060300720c */ /* 0x000fc40003f46270 */
[----:B------:R-:W-:Y:S01]  /*0150*/  IADD3 R6, P0, R5, R0, RZ ;  /* 0x0000000005067210 */ /* 0x000fe20007f1e0ff */
[----:B------:R-:W2:Y:S10]  /*0160*/  LDG.E.U8 R23, desc[UR4][R16.64] ;  /* 0x0000000410177981 */ /* 0x000eb4000c1e1100 */
[----:B------:R-:W0:Y:S01]  /*0170*/  @!P2 LDC.64 R14, c[0x0][0x218] ;  /* 0x00008600ff0eab82 */ /* 0x000e220000000a00 */
[----:B------:R-:W-:Y:S01]  /*0180*/  @!P2 IMAD.SHL.U32 R19, R6, 0x8, RZ ;  /* 0x000000080613a824 */ /* 0x000fe200078e00ff */
[----:B------:R-:W-:-:S02]  /*0190*/  @!P2 LEA.HI.X.SX32 R7, R0, R4, 0x1, P0 ;  /* 0x000000040007a211 */ /* 0x000fc400000f0eff */
[----:B------:R-:W-:Y:S02]  /*01a0*/  @P2 CS2R R10, SRZ ;  /* 0x00000000000a2805 */ /* 0x000fe4000001ff00 */
[----:B------:R-:W-:Y:S02]  /*01b0*/  @!P2 SHF.L.U64.HI R20, R6, 0x3, R7 ;  /* 0x000000030614a819 */ /* 0x000fe40000010207 */
[----:B------:R-:W-:Y:S02]  /*01c0*/  SHF.R.S32.HI R7, RZ, 0x1f, R0 ;  /* 0x0000001fff077819 */ /* 0x000fe40000011400 */
[----:B0-----:R-:W-:-:S05]  /*01d0*/  @!P2 IADD3 R14, P1, R19, R14, RZ ;  /* 0x0000000e130ea210 */ /* 0x001fca0007f3e0ff */
[----:B------:R-:W-:Y:S01]  /*01e0*/  @!P2 IMAD.X R15, R20, 0x1, R15, P1 ;  /* 0x00000001140fa824 */ /* 0x000fe200008e060f */
[----:B------:R-:W-:-:S04]  /*01f0*/  IADD3 R8, P1, R16, R0, RZ ;  /* 0x0000000010087210 */ /* 0x000fc80007f3e0ff */
[----:B------:R-:W3:Y:S01]  /*0200*/  @!P2 LDG.E.64 R10, desc[UR4][R14.64] ;  /* 0x000000040e0aa981 */ /* 0x000ee2000c1e1b00 */
[----:B------:R-:W-:-:S05]  /*0210*/  IMAD.X R9, R7, 0x1, R17, P1 ;  /* 0x0000000107097824 */ /* 0x000fca00008e0611 */
[----:B------:R-:W4:Y:S01]  /*0220*/  LDG.E.U8 R18, desc[UR4][R8.64] ;  /* 0x0000000408127981 */ /* 0x000f22000c1e1100 */
[----:B------:R-:W-:-:S04]  /*0230*/  ISETP.GT.AND P1, PT, R2, RZ, PT ;  /* 0x000000ff0200720c */ /* 0x000fc80003f24270 */
[----:B------:R-:W-:-:S04]  /*0240*/  SEL R12, R0, RZ, P1 ;  /* 0x000000ff000c7207 */ /* 0x000fc80000800000 */
[----:B------:R-:W-:-:S13]  /*0250*/  ISETP.GE.AND P1, PT, R3, R12, PT ;  /* 0x0000000c0300720c */ /* 0x000fda0003f26270 */
[----:B------:R-:W0:Y:S01]  /*0260*/  @!P1 LDC.64 R12, c[0x0][0x218] ;  /* 0x00008600ff0c9b82 */ /* 0x000e220000000a00 */
[C---:B------:R-:W-:Y:S01]  /*0270*/  @!P1 IMAD.SHL.U32 R25, R5.reuse, 0x8, RZ ;  /* 0x0000000805199824 */ /* 0x040fe200078e00ff */
[----:B------:R-:W-:-:S04]  /*0280*/  @!P1 SHF.L.U64.HI R24, R5, 0x3, R4 ;  /* 0x0000000305189819 */ /* 0x000fc80000010204 */
        /* <DEDUP_REMOVED lines=9> */
[----:B------:R-:W0:Y:S02]  /*0320*/  SHFL.BFLY PT, R14, R28, 0x8, 0x101f ;  /* 0x0d101f001c0e7f89 */ /* 0x000e2400000e0000 */
[----:B0-----:R-:W-:Y:S01]  /*0330*/  DADD R28, R14, R28 ;  /* 0x000000000e1c7229 */ /* 0x001fe2000000001c */
[----:B------:R-:W0:Y:S02]  /*0340*/  @!P2 LDC.64 R14, c[0x0][0x220] ;  /* 0x00008800ff0eab82 */ /* 0x000e240000000a00 */
[----:B0-----:R-:W-:-:S05]  /*0350*/  @!P2 IADD3 R18, P3, R19, R14, RZ ;  /* 0x0000000e1312a210 */ /* 0x001fca0007f7e0ff */
[----:B------:R-:W-:Y:S01]  /*0360*/  @!P2 IMAD.X R19, R20, 0x1, R15, P3 ;  /* 0x000000011413a824 */ /* 0x000fe200018e060f */
[----:B------:R-:W-:Y:S02]  /*0370*/  @P2 CS2R R14, SRZ ;  /* 0x00000000000e2805 */ /* 0x000fe4000001ff00 */
[----:B------:R-:W-:-:S04]  /*0380*/  ISETP.GE.AND P3, PT, R22, 0x1, PT ;  /* 0x000000011600780c */ /* 0x000fc80003f66270 */
[----:B------:R0:W5:Y:S01]  /*0390*/  @!P2 LDG.E.64 R14, desc[UR4][R18.64] ;  /* 0x00000004120ea981 */ /* 0x000162000c1e1b00 */
[----:B--2---:R-:W-:Y:S02]  /*03a0*/  ISETP.NE.AND P2, PT, R23, RZ, PT ;  /* 0x000000ff1700720c */ /* 0x004fe40003f45270 */
[----:B------:R-:W1:Y:S02]  /*03b0*/  @!P1 LDC.64 R22, c[0x0][0x220] ;  /* 0x00008800ff169b82 */ /* 0x000e640000000a00 */
[----:B-1----:R-:W-:-:S05]  /*03c0*/  @!P1 IADD3 R22, P4, R25, R22, RZ ;  /* 0x0000001619169210 */ /* 0x002fca0007f9e0ff */
[----:B------:R-:W-:Y:S01]  /*03d0*/  @!P1 IMAD.X R23, R24, 0x1, R23, P4 ;  /* 0x0000000118179824 */ /* 0x000fe200020e0617 */
[----:B------:R-:W-:-:S06]  /*03e0*/  CS2R R24, SRZ ;  /* 0x0000000000187805 */ /* 0x000fcc000001ff00 */
[----:B------:R1:W5:Y:S04]  /*03f0*/  @!P1 LDG.E.64 R24, desc[UR4][R22.64] ;  /* 0x0000000416189981 */ /* 0x000368000c1e1b00 */
[----:B------:R-:W-:Y:S04]  /*0400*/  SHFL.BFLY PT, R21, R29, 0x4, 0x101f ;  /* 0x0c901f001d157f89 */ /* 0x000fe800000e0000 */
[----:B------:R-:W2:Y:S01]  /*0410*/  SHFL.BFLY PT, R20, R28, 0x4, 0x101f ;  /* 0x0c901f001c147f89 */ /* 0x000ea200000e0000 */
[----:B------:R-:W-:-:S10]  /*0420*/  DADD R26, RZ, R12 ;  /* 0x00000000ff1a7229 */ /* 0x000fd4000000000c */
[----:B------:R-:W-:Y:S02]  /*0430*/  FSEL R27, R27, RZ, !P2 ;  /* 0x000000ff1b1b7208 */ /* 0x000fe40005000000 */
[----:B------:R-:W-:Y:S01]  /*0440*/  FSEL R26, R26, RZ, !P2 ;  /* 0x000000ff1a1a7208 */ /* 0x000fe20005000000 */
[----:B--2---:R-:W-:Y:S02]  /*0450*/  DADD R20, R28, R20 ;  /* 0x000000001c147229 */ /* 0x004fe40000000014 */
[----:B------:R-:W-:Y:S04]  /*0460*/  SHFL.BFLY PT, R29, R27, 0x8, 0x101f ;  /* 0x0d101f001b1d7f89 */ /* 0x000fe800000e0000 */
[----:B------:R-:W2:Y:S04]  /*0470*/  SHFL.BFLY PT, R28, R26, 0x8, 0x101f ;  /* 0x0d101f001a1c7f89 */ /* 0x000ea800000e0000 */
[----:B------:R-:W-:Y:S04]  /*0480*/  SHFL.BFLY PT, R17, R21, 0x2, 0x101f ;  /* 0x0c501f0015117f89 */ /* 0x000fe800000e0000 */
[----:B------:R-:W3:Y:S01]  /*0490*/  SHFL.BFLY PT, R16, R20, 0x2, 0x101f ;  /* 0x0c501f0014107f89 */ /* 0x000ee200000e0000 */
[----:B--2---:R-:W-:-:S07]  /*04a0*/  DADD R28, R28, R26 ;  /* 0x000000001c1c7229 */ /* 0x004fce000000001a */
[----:B0-----:R-:W-:Y:S04]  /*04b0*/  SHFL.BFLY PT, R19, R29, 0x4, 0x101f ;  /* 0x0c901f001d137f89 */ /* 0x001fe800000e0000 */
[----:B------:R-:W0:Y:S01]  /*04c0*/  SHFL.BFLY PT, R18, R28, 0x4, 0x101f ;  /* 0x0c901f001c127f89 */ /* 0x000e2200000e0000 */
[----:B---3--:R-:W-:Y:S02]  /*04d0*/  DADD R16, R20, R16 ;  /* 0x0000000014107229 */ /* 0x008fe40000000010 */
[----:B0-----:R-:W-:-:S07]  /*04e0*/  DADD R18, R28, R18 ;  /* 0x000000001c127229 */ /* 0x001fce0000000012 */
[----:B------:R-:W-:Y:S04]  /*04f0*/  SHFL.BFLY PT, R21, R19, 0x2, 0x101f ;  /* 0x0c501f0013157f89 */ /* 0x000fe800000e0000 */
[----:B------:R-:W0:Y:S04]  /*0500*/  SHFL.BFLY PT, R20, R18, 0x2, 0x101f ;  /* 0x0c501f0012147f89 */ /* 0x000e2800000e0000 */
[----:B------:R1:W2:Y:S04]  /*0510*/  SHFL.BFLY PT, R29, R17, 0x1, 0x101f ;  /* 0x0c301f00111d7f89 */ /* 0x0002a800000e0000 */
[----:B------:R1:W3:Y:S01]  /*0520*/  SHFL.BFLY PT, R28, R16, 0x1, 0x101f ;  /* 0x0c301f00101c7f89 */ /* 0x0002e200000e0000 */
[----:B0-----:R-:W-:-:S07]  /*0530*/  DADD R20, R18, R20 ;  /* 0x0000000012147229 */ /* 0x001fce0000000014 */
[----:B------:R1:W0:Y:S04]  /*0540*/  SHFL.BFLY PT, R27, R21, 0x1, 0x101f ;  /* 0x0c301f00151b7f89 */ /* 0x00022800000e0000 */
[----:B------:R1:W4:Y:S01]  /*0550*/  SHFL.BFLY PT, R26, R20, 0x1, 0x101f ;  /* 0x0c301f00141a7f89 */ /* 0x00032200000e0000 */
[----:B--23--:R-:W-:Y:S05]  /*0560*/  @!P3 EXIT ;  /* 0x000000000000b94d */ /* 0x00cfea0003800000 */
[----:B------:R-:W-:Y:S01]  /*0570*/  ISETP.GE.AND P3, PT, R3, R0, PT ;  /* 0x000000000300720c */ /* 0x000fe20003f66270 */
[----:B------:R-:W-:Y:S01]  /*0580*/  BSSY B0, `(.L_x_578) ;  /* 0x000000a000007945 */ /* 0x000fe20003800000 */
[----:B0---4-:R-:W-:Y:S01]  /*0590*/  DADD R26, R20, R26 ;  /* 0x00000000141a7229 */ /* 0x011fe2000000001a */
        /* <DEDUP_REMOVED lines=8> */
.L_x_579:
[----:B------:R-:W-:Y:S05]  /*0620*/  BSYNC B0 ;  /* 0x0000000000007941 */ /* 0x000fea0003800000 */
.L_x_578:
[----:B------:R-:W-:Y:S05]  /*0630*/  @!P1 EXIT ;  /* 0x000000000000994d */ /* 0x000fea0003800000 */
[----:B------:R-:W-:Y:S05]  /*0640*/  @P3 EXIT ;  /* 0x000000000000394d */ /* 0x000fea0003800000 */
[----:B------:R-:W2:Y:S01]  /*0650*/  LDG.E.U8 R8, desc[UR4][R8.64] ;  /* 0x0000000408087981 */ /* 0x000ea2000c1e1100 */
[----:B------:R-:W-:Y:S01]  /*0660*/  ULDC.64 UR6, c[0x0][0x210] ;  /* 0x0000840000067ab9 */ /* 0x000fe20000000a00 */
[----:B------:R-:W-:Y:S01]  /*0670*/  IMAD.X R7, R4, 0x1, R7, P0 ;  /* 0x0000000104077824 */ /* 0x000fe200000e0607 */
[----:B0-----:R-:W-:Y:S01]  /*0680*/  LEA R2, P0, R6, UR6, 0x3 ;  /* 0x0000000606027c11 */ /* 0x001fe2000f8018ff */
[----:B------:R-:W-:-:S03]  /*0690*/  DADD R28, R16, R28 ;  /* 0x00000000101c7229 */ /* 0x000fc6000000001c */
[----:B------:R-:W-:Y:S02]  /*06a0*/  LEA.HI.X R3, R6, UR7, R7, 0x3, P0 ;  /* 0x0000000706037c11 */ /* 0x000fe400080f1c07 */
[----:B--2---:R-:W-:-:S13]  /*06b0*/  ISETP.NE.AND P1, PT, R8, RZ, PT ;  /* 0x000000ff0800720c */ /* 0x004fda0003f25270 */
[----:B------:R0:W-:Y:S01]  /*06c0*/  @P1 STG.E.64 desc[UR4][R2.64], RZ ;  /* 0x000000ff02001986 */ /* 0x0001e2000c101b04 */
[----:B------:R-:W-:Y:S05]  /*06d0*/  @P1 EXIT ;  /* 0x000000000000194d */ /* 0x000fea0003800000 */
[----:B-----5:R-:W-:-:S07]  /*06e0*/  DFMA R14, R28, -R14, R10 ;  /* 0x8000000e1c0e722b */ /* 0x020fce000000000a */
[----:B------:R-:W-:Y:S01]  /*06f0*/  STG.E.64 desc[UR4][R2.64], R14 ;  /* 0x0000000e02007986 */ /* 0x000fe2000c101b04 */
[----:B------:R-:W-:Y:S05]  /*0700*/  EXIT ;  /* 0x000000000000794d */ /* 0x000fea0003800000 */
.L_x_580:
        /* <DEDUP_REMOVED lines=15> */
.L_x_11675:


//--------------------- .text._ZN43_GLOBAL__N__9ae7fba5_10_SoftMax_cu_9f978f6321softmax_warp_backwardIdddLi3ELb0ELb1EEEvPT0_PKT_S5_iiiPKb --------------------------
	.section	.text._ZN43_GLOBAL__N__9ae7fba5_10_SoftMax_cu_9f978f6321softmax_warp_backwardIdddLi3ELb0ELb1EEEvPT0_PKT_S5_iiiPKb,"ax",@progbits
	.align	128
.text._ZN43_GLOBAL__N__9ae7fba5_10_SoftMax_cu_9f978f6321softmax_warp_backwardIdddLi3ELb0ELb1EEEvPT0_PKT_S5_iiiPKb:
        .type           _ZN43_GLOBAL__N__9ae7fba5_10_SoftMax_cu_9f978f6321softmax_warp_backwardIdddLi3ELb0ELb1EEEvPT0_PKT_S5_iiiPKb,@function
        .size           _ZN43_GLOBAL__N__9ae7fba5_10_SoftMax_cu_9f978f6321softmax_warp_backwardIdddLi3ELb0ELb1EEEvPT0_PKT_S5_iiiPKb,(.L_x_11676 - _ZN43_GLOBAL__N__9ae7fba5_10_SoftMax_cu_9f978f6321softmax_warp_backwardIdddLi3ELb0ELb1EEEvPT0_PKT_S5_iiiPKb)
        .other          _ZN43_GLOBAL__N__9ae7fba5_10_SoftMax_cu_9f978f6321softmax_warp_backwardIdddLi3ELb0ELb1EEEvPT0_PKT_S5_iiiPKb,@"STO_CUDA_ENTRY STV_DEFAULT"
_ZN43_GLOBAL__N__9ae7fba5_10_SoftMax_cu_9f978f6321softmax_warp_backwardIdddLi3ELb0ELb1EEEvPT0_PKT_S5_iiiPKb:
        /* <DEDUP_REMOVED lines=22> */
[----:B------:R0:W2:Y:S10]  /*0160*/  LDG.E.U8 R21, desc[UR4][R28.64] ;  /* 0x000000041c157981 */ /* 0x0000b4000c1e1100 */
[----:B------:R-:W1:Y:S01]  /*0170*/  @!P1 LDC.64 R14, c[0x0][0x218] ;  /* 0x00008600ff0e9b82 */ /* 0x000e620000000a00 */
[----:B------:R-:W-:Y:S01]  /*0180*/  @!P1 IMAD.SHL.U32 R25, R6, 0x8, RZ ;  /* 0x0000000806199824 */ /* 0x000fe200078e00ff */
[----:B------:R-:W-:-:S02]  /*0190*/  @!P1 LEA.HI.X.SX32 R7, R0, R4, 0x1, P0 ;  /* 0x0000000400079211 */ /* 0x000fc400000f0eff */
[----:B------:R-:W-:Y:S02]  /*01a0*/  @P1 CS2R R12, SRZ ;  /* 0x00000000000c1805 */ /* 0x000fe4000001ff00 */
[----:B------:R-:W-:Y:S02]  /*01b0*/  @!P1 SHF.L.U64.HI R26, R6, 0x3, R7 ;  /* 0x00000003061a9819 */ /* 0x000fe40000010207 */
[----:B------:R-:W-:Y:S02]  /*01c0*/  SHF.R.S32.HI R7, RZ, 0x1f, R0 ;  /* 0x0000001fff077819 */ /* 0x000fe40000011400 */
[----:B-1----:R-:W-:-:S05]  /*01d0*/  @!P1 IADD3 R14, P2, R25, R14, RZ ;  /* 0x0000000e190e9210 */ /* 0x002fca0007f5e0ff */
[----:B------:R-:W-:Y:S01]  /*01e0*/  @!P1 IMAD.X R15, R26, 0x1, R15, P2 ;  /* 0x000000011a0f9824 */ /* 0x000fe200010e060f */
[----:B------:R-:W-:-:S04]  /*01f0*/  IADD3 R10, P2, R28, R0, RZ ;  /* 0x000000001c0a7210 */ /* 0x000fc80007f5e0ff */
[----:B------:R-:W3:Y:S01]  /*0200*/  @!P1 LDG.E.64 R12, desc[UR4][R14.64] ;  /* 0x000000040e0c9981 */ /* 0x000ee2000c1e1b00 */
[----:B------:R-:W-:Y:S01]  /*0210*/  IMAD.X R11, R7, 0x1, R29, P2 ;  /* 0x00000001070b7824 */ /* 0x000fe200010e061d */
[----:B------:R-:W-:-:S04]  /*0220*/  ISETP.GT.AND P2, PT, R2, RZ, PT ;  /* 0x000000ff0200720c */ /* 0x000fc80003f44270 */
[----:B------:R-:W-:Y:S01]  /*0230*/  SEL R8, R0, RZ, P2 ;  /* 0x000000ff00087207 */ /* 0x000fe20001000000 */
[----:B------:R-:W4:Y:S03]  /*0240*/  LDG.E.U8 R16, desc[UR4][R10.64] ;  /* 0x000000040a107981 */ /* 0x000f26000c1e1100 */
[----:B------:R-:W-:-:S13]  /*0250*/  ISETP.GE.AND P2, PT, R3, R8, PT ;  /* 0x000000080300720c */ /* 0x000fda0003f46270 */
[----:B------:R-:W1:Y:S01]  /*0260*/  @!P2 LDC.64 R8, c[0x0][0x218] ;  /* 0x00008600ff08ab82 */ /* 0x000e620000000a00 */
[C---:B------:R-:W-:Y:S01]  /*0270*/  @!P2 IMAD.SHL.U32 R19, R5.reuse, 0x8, RZ ;  /* 0x000000080513a824 */ /* 0x040fe200078e00ff */
[----:B------:R-:W-:-:S04]  /*0280*/  @!P2 SHF.L.U64.HI R20, R5, 0x3, R4 ;  /* 0x000000030514a819 */ /* 0x000fc80000010204 */
[----:B-1----:R-:W-:-:S05]  /*0290*/  @!P2 IADD3 R22, P3, R19, R8, RZ ;  /* 0x000000081316a210 */ /* 0x002fca0007f7e0ff */
[----:B------:R-:W-:Y:S01]  /*02a0*/  @!P2 IMAD.X R23, R20, 0x1, R9, P3 ;  /* 0x000000011417a824 */ /* 0x000fe200018e0609 */
[----:B------:R-:W-:-:S06]  /*02b0*/  CS2R R8, SRZ ;  /* 0x0000000000087805 */ /* 0x000fcc000001ff00 */
[----:B------:R1:W2:Y:S01]  /*02c0*/  @!P2 LDG.E.64 R8, desc[UR4][R22.64] ;  /* 0x000000041608a981 */ /* 0x0002a2000c1e1b00 */
[----:B0-----:R-:W-:Y:S01]  /*02d0*/  CS2R R28, SRZ ;  /* 0x00000000001c7805 */ /* 0x001fe2000001ff00 */
[----:B---3--:R-:W-:Y:S01]  /*02e0*/  DADD R14, RZ, R12 ;  /* 0x00000000ff0e7229 */ /* 0x008fe2000000000c */
[----:B----4-:R-:W-:-:S09]  /*02f0*/  ISETP.NE.AND P3, PT, R16, RZ, PT ;  /* 0x000000ff1000720c */ /* 0x010fd20003f65270 */
[----:B-1----:R-:W-:Y:S02]  /*0300*/  FSEL R23, R15, RZ, !P3 ;  /* 0x000000ff0f177208 */ /* 0x002fe40005800000 */
[----:B------:R-:W-:Y:S02]  /*0310*/  FSEL R22, R14, RZ, !P3 ;  /* 0x000000ff0e167208 */ /* 0x000fe40005800000 */
[----:B------:R-:W0:Y:S01]  /*0320*/  @!P2 LDC.64 R14, c[0x0][0x220] ;  /* 0x00008800ff0eab82 */ /* 0x000e220000000a00 */
[----:B------:R-:W-:Y:S04]  /*0330*/  SHFL.BFLY PT, R17, R23, 0x4, 0x181f ;  /* 0x0c981f0017117f89 */ /* 0x000fe800000e0000 */
[----:B------:R-:W1:Y:S01]  /*0340*/  SHFL.BFLY PT, R16, R22, 0x4, 0x181f ;  /* 0x0c981f0016107f89 */ /* 0x000e6200000e0000 */
[----:B0-----:R-:W-:-:S05]  /*0350*/  @!P2 IADD3 R14, P3, R19, R14, RZ ;  /* 0x0000000e130ea210 */ /* 0x001fca0007f7e0ff */
[----:B------:R-:W-:-:S05]  /*0360*/  @!P2 IMAD.X R15, R20, 0x1, R15, P3 ;  /* 0x00000001140fa824 */ /* 0x000fca00018e060f */
[----:B------:R0:W5:Y:S01]  /*0370*/  @!P2 LDG.E.64 R28, desc[UR4][R14.64] ;  /* 0x000000040e1ca981 */ /* 0x000162000c1e1b00 */
[----:B--2---:R-:W-:Y:S01]  /*0380*/  ISETP.NE.AND P2, PT, R21, RZ, PT ;  /* 0x000000ff1500720c */ /* 0x004fe20003f45270 */
[----:B0-----:R-:W-:Y:S02]  /*0390*/  DADD R14, RZ, R8 ;  /* 0x00000000ff0e7229 */ /* 0x001fe40000000008 */
[----:B-1----:R-:W-:-:S08]  /*03a0*/  DADD R16, R16, R22 ;  /* 0x0000000010107229 */ /* 0x002fd00000000016 */
[----:B------:R-:W-:Y:S02]  /*03b0*/  FSEL R21, R15, RZ, !P2 ;  /* 0x000000ff0f157208 */ /* 0x000fe40005000000 */
[----:B------:R-:W-:Y:S02]  /*03c0*/  FSEL R20, R14, RZ, !P2 ;  /* 0x000000ff0e147208 */ /* 0x000fe40005000000 */
[----:B------:R-:W0:Y:S01]  /*03d0*/  @!P1 LDC.64 R14, c[0x0][0x220] ;  /* 0x00008800ff0e9b82 */ /* 0x000e220000000a00 */
[----:B------:R-:W-:Y:S04]  /*03e0*/  SHFL.BFLY PT, R23, R21, 0x4, 0x181f ;  /* 0x0c981f0015177f89 */ /* 0x000fe800000e0000 */
[----:B------:R-:W1:Y:S01]  /*03f0*/  SHFL.BFLY PT, R22, R20, 0x4, 0x181f ;  /* 0x0c981f0014167f89 */ /* 0x000e6200000e0000 */
[----:B0-----:R-:W-:Y:S01]  /*0400*/  @!P1 IADD3 R14, P4, R25, R14, RZ ;  /* 0x0000000e190e9210 */ /* 0x001fe20007f9e0ff */
[----:B-1----:R-:W-:-:S04]  /*0410*/  DADD R22, R22, R20 ;  /* 0x0000000016167229 */ /* 0x002fc80000000014 */
[----:B------:R-:W-:Y:S01]  /*0420*/  @!P1 IMAD.X R15, R26, 0x1, R15, P4 ;  /* 0x000000011a0f9824 */ /* 0x000fe200020e060f */
[----:B------:R-:W-:-:S06]  /*0430*/  @P1 CS2R R20, SRZ ;  /* 0x0000000000141805 */ /* 0x000fcc000001ff00 */
[----:B------:R0:W5:Y:S04]  /*0440*/  @!P1 LDG.E.64 R20, desc[UR4][R14.64] ;  /* 0x000000040e149981 */ /* 0x000168000c1e1b00 */
[----:B------:R-:W-:Y:S04]  /*0450*/  SHFL.BFLY PT, R19, R17, 0x2, 0x181f ;  /* 0x0c581f0011137f89 */ /* 0x000fe800000e0000 */
[----:B------:R-:W1:Y:S01]  /*0460*/  SHFL.BFLY PT, R18, R16, 0x2, 0x181f ;  /* 0x0c581f0010127f89 */ /* 0x000e6200000e0000 */
[----:B------:R-:W-:Y:S01]  /*0470*/  ISETP.GE.AND P3, PT, R24, 0x1, PT ;  /* 0x000000011800780c */ /* 0x000fe20003f66270 */
[----:B-1----:R-:W-:-:S02]  /*0480*/  DADD R18, R16, R18 ;  /* 0x0000000010127229 */ /* 0x002fc40000000012 */
[----:B------:R-:W-:Y:S04]  /*0490*/  SHFL.BFLY PT, R17, R23, 0x2, 0x181f ;  /* 0x0c581f0017117f89 */ /* 0x000fe800000e0000 */
[----:B------:R-:W1:Y:S04]  /*04a0*/  SHFL.BFLY PT, R16, R22, 0x2, 0x181f ;  /* 0x0c581f0016107f89 */ /* 0x000e6800000e0000 */
[----:B------:R0:W2:Y:S04]  /*04b0*/  SHFL.BFLY PT, R27, R19, 0x1, 0x181f ;  /* 0x0c381f00131b7f89 */ /* 0x0000a800000e0000 */
[----:B------:R0:W3:Y:S01]  /*04c0*/  SHFL.BFLY PT, R26, R18, 0x1, 0x181f ;  /* 0x0c381f00121a7f89 */ /* 0x0000e200000e0000 */
[----:B-1----:R-:W-:-:S07]  /*04d0*/  DADD R16, R22, R16 ;  /* 0x0000000016107229 */ /* 0x002fce0000000010 */
[----:B------:R0:W1:Y:S04]  /*04e0*/  SHFL.BFLY PT, R25, R17, 0x1, 0x181f ;  /* 0x0c381f0011197f89 */ /* 0x00006800000e0000 */
[----:B------:R0:W4:Y:S01]  /*04f0*/  SHFL.BFLY PT, R24, R16, 0x1, 0x181f ;  /* 0x0c381f0010187f89 */ /* 0x00012200000e0000 */
[----:B--23--:R-:W-:Y:S05]  /*0500*/  @!P3 EXIT ;  /* 0x000000000000b94d */ /* 0x00cfea0003800000 */
[----:B------:R-:W-:Y:S01]  /*0510*/  ISETP.GE.AND P3, PT, R3, R0, PT ;  /* 0x000000000300720c */ /* 0x000fe20003f66270 */
[----:B------:R-:W-:Y:S01]  /*0520*/  BSSY B0, `(.L_x_581) ;  /* 0x000000a000007945 */ /* 0x000fe20003800000 */
[----:B-1--4-:R-:W-:Y:S01]  /*0530*/  DADD R24, R16, R24 ;  /* 0x0000000010187229 */ /* 0x012fe20000000018 */
        /* <DEDUP_REMOVED lines=8> */
.L_x_582:
[----:B------:R-:W-:Y:S05]  /*05c0*/  BSYNC B0 ;  /* 0x0000000000007941 */ /* 0x000fea0003800000 */
.L_x_581:
[----:B------:R-:W-:Y:S05]  /*05d0*/  @!P1 EXIT ;  /* 0x000000000000994d */ /* 0x000fea0003800000 */
[----:B------:R-:W-:Y:S05]  /*05e0*/  @P3 EXIT ;  /* 0x000000000000394d */ /* 0x000fea0003800000 */
[----:B------:R-:W2:Y:S01]  /*05f0*/  LDG.E.U8 R10, desc[UR4][R10.64] ;  /* 0x000000040a0a7981 */ /* 0x000ea2000c1e1100 */
[----:B------:R-:W-:Y:S01]  /*0600*/  ULDC.64 UR6, c[0x0][0x210] ;  /* 0x0000840000067ab9 */ /* 0x000fe20000000a00 */
[----:B------:R-:W-:Y:S01]  /*0610*/  IMAD.X R7, R4, 0x1, R7, P0 ;  /* 0x0000000104077824 */ /* 0x000fe200000e0607 */
[----:B-1----:R-:W-:Y:S01]  /*0620*/  LEA R2, P0, R6, UR6, 0x3 ;  /* 0x0000000606027c11 */ /* 0x002fe2000f8018ff */
        /* <DEDUP_REMOVED lines=8> */
.L_x_583:
        /* <DEDUP_REMOVED lines=13> */
.L_x_11676:


//--------------------- .text._ZN43_GLOBAL__N__9ae7fba5_10_SoftMax_cu_9f978f6321softmax_warp_backwardIdddLi2ELb0ELb1EEEvPT0_PKT_S5_iiiPKb --------------------------
	.section	.text._ZN43_GLOBAL__N__9ae7fba5_10_SoftMax_cu_9f978f6321softmax_warp_backwardIdddLi2ELb0ELb1EEEvPT0_PKT_S5_iiiPKb,"ax",@progbits
	.align	128
.text._ZN43_GLOBAL__N__9ae7fba5_10_SoftMax_cu_9f978f6321softmax_warp_backwardIdddLi2ELb0ELb1EEEvPT0_PKT_S5_iiiPKb:
        .type           _ZN43_GLOBAL__N__9ae7fba5_10_SoftMax_cu_9f978f6321softmax_warp_backwardIdddLi2ELb0ELb1EEEvPT0_PKT_S5_iiiPKb,@function
        .size           _ZN43_GLOBAL__N__9ae7fba5_10_SoftMax_cu_9f978f6321softmax_warp_backwardIdddLi2ELb0ELb1EEEvPT0_PKT_S5_iiiPKb,(.L_x_11677 - _ZN43_GLOBAL__N__9ae7fba5_10_SoftMax_cu_9f978f6321softmax_warp_backwardIdddLi2ELb0ELb1EEEvPT0_PKT_S5_iiiPKb)
        .other          _ZN43_GLOBAL__N__9ae7fba5_10_SoftMax_cu_9f978f6321softmax_warp_backwardIdddLi2ELb0ELb1EEEvPT0_PKT_S5_iiiPKb,@"STO_CUDA_ENTRY STV_DEFAULT"
_ZN43_GLOBAL__N__9ae7fba5_10_SoftMax_cu_9f978f6321softmax_warp_backwardIdddLi2ELb0ELb1EEEvPT0_PKT_S5_iiiPKb:
        /* <DEDUP_REMOVED lines=13> */
[C---:B------:R-:W-:Y:S02]  /*00d0*/  VIMNMX R22, R2.reuse, 0x2, PT ;  /* 0x0000000202167848 */ /* 0x040fe40003fe0100 */
[----:B------:R-:W-:Y:S02]  /*00e0*/  ISETP.GT.AND P1, PT, R2, RZ, PT ;  /* 0x000000ff0200720c */ /* 0x000fe40003f24270 */
[----:B------:R-:W-:Y:S02]  /*00f0*/  ISETP.GT.AND P0, PT, R22, 0x1, PT ;  /* 0x000000011600780c */ /* 0x000fe40003f04270 */
[C---:B--2---:R-:W-:Y:S02]  /*0100*/  SEL R8, R0.reuse, RZ, P1 ;  /* 0x000000ff00087207 */ /* 0x044fe40000800000 */
[----:B------:R-:W-:Y:S02]  /*0110*/  SEL R6, R0, RZ, P0 ;  /* 0x000000ff00067207 */ /* 0x000fe40000000000 */
[----:B------:R-:W-:-:S02]  /*0120*/  SHF.R.S32.HI R4, RZ, 0x1f, R5 ;  /* 0x0000001fff047819 */ /* 0x000fc40000011405 */
[----:B------:R-:W-:Y:S02]  /*0130*/  ISETP.GE.AND P0, PT, R3, R6, PT ;  /* 0x000000060300720c */ /* 0x000fe40003f06270 */
[C---:B------:R-:W-:Y:S02]  /*0140*/  IADD3 R6, P1, R5.reuse, R0, RZ ;  /* 0x0000000005067210 */ /* 0x040fe40007f3e0ff */
[----:B------:R-:W-:Y:S02]  /*0150*/  IADD3 R24, P4, R5, UR4, RZ ;  /* 0x0000000405187c10 */ /* 0x000fe4000ff9e0ff */
[----:B------:R-:W-:Y:S02]  /*0160*/  ISETP.GE.AND P2, PT, R3, R8, PT ;  /* 0x000000080300720c */ /* 0x000fe40003f46270 */
[----:B------:R-:W-:Y:S01]  /*0170*/  IADD3.X R25, R4, UR5, RZ, P4, !PT ;  /* 0x0000000504197c10 */ /* 0x000fe2000a7fe4ff */
[----:B------:R-:W-:-:S04]  /*0180*/  ULDC.64 UR4, c[0x0][0x208] ;  /* 0x0000820000047ab9 */ /* 0x000fc80000000a00 */
[----:B------:R-:W0:Y:S01]  /*0190*/  @!P0 LDC.64 R16, c[0x0][0x218] ;  /* 0x00008600ff108b82 */ /* 0x000e220000000a00 */
[----:B------:R-:W-:Y:S01]  /*01a0*/  @!P0 IMAD.SHL.U32 R21, R6, 0x8, RZ ;  /* 0x0000000806158824 */ /* 0x000fe200078e00ff */
[----:B------:R-:W-:Y:S02]  /*01b0*/  @!P0 LEA.HI.X.SX32 R7, R0, R4, 0x1, P1 ;  /* 0x0000000400078211 */ /* 0x000fe400008f0eff */
[----:B------:R-:W-:Y:S02]  /*01c0*/  @P0 CS2R R12, SRZ ;  /* 0x00000000000c0805 */ /* 0x000fe4000001ff00 */
[----:B------:R-:W-:Y:S02]  /*01d0*/  @!P0 SHF.L.U64.HI R26, R6, 0x3, R7 ;  /* 0x00000003061a8819 */ /* 0x000fe40000010207 */
[----:B------:R-:W-:Y:S01]  /*01e0*/  SHF.R.S32.HI R7, RZ, 0x1f, R0 ;  /* 0x0000001fff077819 */ /* 0x000fe20000011400 */
[----:B------:R-:W1:Y:S08]  /*01f0*/  @!P2 LDC.64 R8, c[0x0][0x218] ;  /* 0x00008600ff08ab82 */ /* 0x000e700000000a00 */
[----:B------:R-:W2:Y:S01]  /*0200*/  @!P2 LDC.64 R14, c[0x0][0x220] ;  /* 0x00008800ff0eab82 */ /* 0x000ea20000000a00 */
[----:B0-----:R-:W-:-:S05]  /*0210*/  @!P0 IADD3 R16, P3, R21, R16, RZ ;  /* 0x0000001015108210 */ /* 0x001fca0007f7e0ff */
[----:B------:R-:W-:Y:S01]  /*0220*/  @!P0 IMAD.X R17, R26, 0x1, R17, P3 ;  /* 0x000000011a118824 */ /* 0x000fe200018e0611 */
[----:B------:R-:W-:Y:S01]  /*0230*/  IADD3 R10, P3, R24, R0, RZ ;  /* 0x00000000180a7210 */ /* 0x000fe20007f7e0ff */
[C---:B------:R-:W-:Y:S01]  /*0240*/  @!P2 IMAD.SHL.U32 R19, R5.reuse, 0x8, RZ ;  /* 0x000000080513a824 */ /* 0x040fe200078e00ff */
[----:B------:R-:W-:Y:S01]  /*0250*/  @!P2 SHF.L.U64.HI R20, R5, 0x3, R4 ;  /* 0x000000030514a819 */ /* 0x000fe20000010204 */
[----:B------:R-:W3:Y:S02]  /*0260*/  LDG.E.U8 R24, desc[UR4][R24.64] ;  /* 0x0000000418187981 */ /* 0x000ee4000c1e1100 */
[----:B------:R-:W-:Y:S02]  /*0270*/  IMAD.X R11, R7, 0x1, R25, P3 ;  /* 0x00000001070b7824 */ /* 0x000fe400018e0619 */
[----:B------:R-:W4:Y:S04]  /*0280*/  @!P0 LDG.E.64 R12, desc[UR4][R16.64] ;  /* 0x00000004100c8981 */ /* 0x000f28000c1e1b00 */
[----:B------:R-:W2:Y:S01]  /*0290*/  LDG.E.U8 R16, desc[UR4][R10.64] ;  /* 0x000000040a107981 */ /* 0x000ea2000c1e1100 */
[----:B-1----:R-:W-:-:S05]  /*02a0*/  @!P2 IADD3 R28, P3, R19, R8, RZ ;  /* 0x00000008131ca210 */ /* 0x002fca0007f7e0ff */
[----:B------:R-:W-:Y:S01]  /*02b0*/  @!P2 IMAD.X R29, R20, 0x1, R9, P3 ;  /* 0x00000001141da824 */ /* 0x000fe200018e0609 */
[----:B------:R-:W-:-:S06]  /*02c0*/  CS2R R8, SRZ ;  /* 0x0000000000087805 */ /* 0x000fcc000001ff00 */
[----:B------:R4:W3:Y:S02]  /*02d0*/  @!P2 LDG.E.64 R8, desc[UR4][R28.64] ;  /* 0x000000041c08a981 */ /* 0x0008e4000c1e1b00 */
[----:B----4-:R-:W-:Y:S01]  /*02e0*/  DADD R28, RZ, R12 ;  /* 0x00000000ff1c7229 */ /* 0x010fe2000000000c */
[----:B--2---:R-:W-:-:S09]  /*02f0*/  ISETP.NE.AND P3, PT, R16, RZ, PT ;  /* 0x000000ff1000720c */ /* 0x004fd20003f65270 */
[----:B------:R-:W-:Y:S02]  /*0300*/  FSEL R17, R29, RZ, !P3 ;  /* 0x000000ff1d117208 */ /* 0x000fe40005800000 */
[----:B------:R-:W-:Y:S02]  /*0310*/  FSEL R16, R28, RZ, !P3 ;  /* 0x000000ff1c107208 */ /* 0x000fe40005800000 */
[----:B------:R-:W-:Y:S02]  /*0320*/  @!P2 IADD3 R14, P3, R19, R14, RZ ;  /* 0x0000000e130ea210 */ /* 0x000fe40007f7e0ff */
[----:B------:R-:W-:Y:S04]  /*0330*/  SHFL.BFLY PT, R19, R17, 0x2, 0x1c1f ;  /* 0x0c5c1f0011137f89 */ /* 0x000fe800000e0000 */
[----:B------:R-:W0:Y:S02]  /*0340*/  SHFL.BFLY PT, R18, R16, 0x2, 0x1c1f ;  /* 0x0c5c1f0010127f89 */ /* 0x000e2400000e0000 */
[----:B0-----:R-:W-:Y:S01]  /*0350*/  DADD R18, R18, R16 ;  /* 0x0000000012127229 */ /* 0x001fe20000000010 */
[----:B------:R-:W0:Y:S01]  /*0360*/  @!P0 LDC.64 R16, c[0x0][0x220] ;  /* 0x00008800ff108b82 */ /* 0x000e220000000a00 */
[----:B------:R-:W-:Y:S01]  /*0370*/  @!P2 IMAD.X R15, R20, 0x1, R15, P3 ;  /* 0x00000001140fa824 */ /* 0x000fe200018e060f */
[----:B0-----:R-:W-:-:S02]  /*0380*/  @!P0 IADD3 R16, P4, R21, R16, RZ ;  /* 0x0000001015108210 */ /* 0x001fc40007f9e0ff */
[----:B------:R-:W-:-:S03]  /*0390*/  @P0 CS2R R20, SRZ ;  /* 0x0000000000140805 */ /* 0x000fc6000001ff00 */
[----:B------:R-:W-:-:S05]  /*03a0*/  @!P0 IMAD.X R17, R26, 0x1, R17, P4 ;  /* 0x000000011a118824 */ /* 0x000fca00020e0611 */
[----:B------:R-:W5:Y:S01]  /*03b0*/  @!P0 LDG.E.64 R20, desc[UR4][R16.64] ;  /* 0x0000000410148981 */ /* 0x000f62000c1e1b00 */
[----:B------:R-:W-:-:S06]  /*03c0*/  CS2R R28, SRZ ;  /* 0x00000000001c7805 */ /* 0x000fcc000001ff00 */
[----:B------:R0:W5:Y:S01]  /*03d0*/  @!P2 LDG.E.64 R28, desc[UR4][R14.64] ;  /* 0x000000040e1ca981 */ /* 0x000162000c1e1b00 */
[----:B---3--:R-:W-:Y:S01]  /*03e0*/  ISETP.NE.AND P2, PT, R24, RZ, PT ;  /* 0x000000ff1800720c */ /* 0x008fe20003f45270 */
[----:B0-----:R-:W-:-:S10]  /*03f0*/  DADD R14, RZ, R8 ;  /* 0x00000000ff0e7229 */ /* 0x001fd40000000008 */
[----:B------:R-:W-:Y:S02]  /*0400*/  FSEL R25, R15, RZ, !P2 ;  /* 0x000000ff0f197208 */ /* 0x000fe40005000000 */
[----:B------:R-:W-:-:S03]  /*0410*/  FSEL R24, R14, RZ, !P2 ;  /* 0x000000ff0e187208 */ /* 0x000fc60005000000 */
[----:B------:R-:W-:Y:S04]  /*0420*/  SHFL.BFLY PT, R15, R25, 0x2, 0x1c1f ;  /* 0x0c5c1f00190f7f89 */ /* 0x000fe800000e0000 */
[----:B------:R-:W0:Y:S01]  /*0430*/  SHFL.BFLY PT, R14, R24, 0x2, 0x1c1f ;  /* 0x0c5c1f00180e7f89 */ /* 0x000e2200000e0000 */
[----:B------:R-:W-:-:S03]  /*0440*/  ISETP.GE.AND P3, PT, R22, 0x1, PT ;  /* 0x000000011600780c */ /* 0x000fc60003f66270 */
        /* <DEDUP_REMOVED lines=17> */
.L_x_585:
[----:B------:R-:W-:Y:S05]  /*0560*/  BSYNC B0 ;  /* 0x0000000000007941 */ /* 0x000fea0003800000 */
.L_x_584:
        /* <DEDUP_REMOVED lines=14> */
.L_x_586:
        /* <DEDUP_REMOVED lines=11> */
.L_x_11677:


//--------------------- .text._ZN43_GLOBAL__N__9ae7fba5_10_SoftMax_cu_9f978f6321softmax_warp_backwardIdddLi1ELb0ELb1EEEvPT0_PKT_S5_iiiPKb --------------------------
	.section	.text._ZN43_GLOBAL__N__9ae7fba5_10_SoftMax_cu_9f978f6321softmax_warp_backwardIdddLi1ELb0ELb1EEEvPT0_PKT_S5_iiiPKb,"ax",@progbits
	.align	128
.text._ZN43_GLOBAL__N__9ae7fba5_10_SoftMax_cu_9f978f6321softmax_warp_backwardIdddLi1ELb0ELb1EEEvPT0_PKT_S5_iiiPKb:
        .type           _ZN43_GLOBAL__N__9ae7fba5_10_SoftMax_cu_9f978f6321softmax_warp_backwardIdddLi1ELb0ELb1EEEvPT0_PKT_S5_iiiPKb,@function
        .size           _ZN43_GLOBAL__N__9ae7fba5_10_SoftMax_cu_9f978f6321softmax_warp_backwardIdddLi1ELb0ELb1EEEvPT0_PKT_S5_iiiPKb,(.L_x_11678 - _ZN43_GLOBAL__N__9ae7fba5_10_SoftMax_cu_9f978f6321softmax_warp_backwardIdddLi1ELb0ELb1EEEvPT0_PKT_S5_iiiPKb)
        .other          _ZN43_GLOBAL__N__9ae7fba5_10_SoftMax_cu_9f978f6321softmax_warp_backwardIdddLi1ELb0ELb1EEEvPT0_PKT_S5_iiiPKb,@"STO_CUDA_ENTRY STV_DEFAULT"
_ZN43_GLOBAL__N__9ae7fba5_10_SoftMax_cu_9f978f6321softmax_warp_backwardIdddLi1ELb0ELb1EEEvPT0_PKT_S5_iiiPKb:
[----:B------:R-:W-:Y:S01]  /*0000*/  LDC R1, c[0x0][0x28] ;  /* 0x00000a00ff017b82 */ /* 0x000fe20000000800 */
[----:B------:R-:W0:Y:S07]  /*0010*/  S2R R3, SR_TID.Y ;  /* 0x0000000000037919 */ /* 0x000e2e0000002200 */
[----:B------:R-:W0:Y:S01]  /*0020*/  S2UR UR4, SR_CTAID.X ;  /* 0x00000000000479c3 */ /* 0x000e220000002500 */
[----:B------:R-:W-:Y:S01]  /*0030*/  ULDC.64 UR6, c[0x0][0x228] ;  /* 0x00008a0000067ab9 */ /* 0x000fe20000000a00 */
[----:B------:R-:W-:Y:S01]  /*0040*/  CS2R R14, SRZ ;  /* 0x00000000000e7805 */ /* 0x000fe2000001ff00 */
[----:B------:R-:W1:Y:S05]  /*0050*/  S2R R5, SR_TID.X ;  /* 0x0000000000057919 */ /* 0x000e6a0000002100 */
[----:B------:R-:W0:Y:S08]  /*0060*/  LDC R2, c[0x0][0x4] ;  /* 0x00000100ff027b82 */ /* 0x000e300000000800 */
[----:B------:R-:W2:Y:S01]  /*0070*/  LDC R0, c[0x0][0x230] ;  /* 0x00008c00ff007b82 */ /* 0x000ea20000000800 */
[----:B0-----:R-:W-:Y:S01]  /*0080*/  IMAD R2, R2, UR4, R3 ;  /* 0x0000000402027c24 */ /* 0x001fe2000f8e0203 */
[----:B------:R-:W-:Y:S01]  /*0090*/  ULDC.64 UR4, c[0x0][0x238] ;  /* 0x00008e0000047ab9 */ /* 0x000fe20000000a00 */
[----:B-1----:R-:W-:-:S02]  /*00a0*/  LOP3.LUT R5, R5, 0x1, RZ, 0xc0, !PT ;  /* 0x0000000105057812 */ /* 0x002fc400078ec0ff */
[----:B------:R-:W-:-:S04]  /*00b0*/  IMAD.SHL.U32 R6, R2, 0x2, RZ ;  /* 0x0000000202067824 */ /* 0x000fc800078e00ff */
[C---:B------:R-:W-:Y:S01]  /*00c0*/  IMAD R7, R6.reuse, UR7, R5 ;  /* 0x0000000706077c24 */ /* 0x040fe2000f8e0205 */
[----:B------:R-:W-:-:S04]  /*00d0*/  IADD3 R3, -R6, UR6, RZ ;  /* 0x0000000606037c10 */ /* 0x000fc8000fffe1ff */
        /* <DEDUP_REMOVED lines=13> */
[----:B------:R-:W-:Y:S01]  /*01b0*/  ULDC.64 UR4, c[0x0][0x208] ;  /* 0x0000820000047ab9 */ /* 0x000fe20000000a00 */
[----:B------:R-:W-:Y:S01]  /*01c0*/  SHF.R.S32.HI R9, RZ, 0x1f, R0 ;  /* 0x0000001fff097819 */ /* 0x000fe20000011400 */
[----:B------:R-:W2:Y:S01]  /*01d0*/  LDG.E.U8 R26, desc[UR4][R24.64] ;  /* 0x00000004181a7981 */ /* 0x000ea2000c1e1100 */
[----:B------:R-:W-:Y:S02]  /*01e0*/  @!P2 IADD3 R7, P3, R7, R0, RZ ;  /* 0x000000000707a210 */ /* 0x000fe40007f7e0ff */
[----:B------:R-:W1:Y:S02]  /*01f0*/  @!P2 LDC.64 R22, c[0x0][0x218] ;  /* 0x00008600ff16ab82 */ /* 0x000e640000000a00 */
[----:B------:R-:W-:-:S04]  /*0200*/  @!P2 LEA.HI.X.SX32 R6, R0, R6, 0x1, P3 ;  /* 0x000000060006a211 */ /* 0x000fc800018f0eff */
[C---:B------:R-:W-:Y:S01]  /*0210*/  @!P2 SHF.L.U64.HI R6, R7.reuse, 0x3, R6 ;  /* 0x000000030706a819 */ /* 0x040fe20000010206 */
[----:B------:R-:W-:Y:S01]  /*0220*/  @!P2 IMAD.SHL.U32 R7, R7, 0x8, RZ ;  /* 0x000000080707a824 */ /* 0x000fe200078e00ff */
[----:B------:R-:W3:Y:S01]  /*0230*/  @!P1 LDC.64 R16, c[0x0][0x220] ;  /* 0x00008800ff109b82 */ /* 0x000ee20000000a00 */
[----:B0-----:R-:W-:-:S05]  /*0240*/  @!P1 IADD3 R18, P0, R27, R18, RZ ;  /* 0x000000121b129210 */ /* 0x001fca0007f1e0ff */
[----:B------:R-:W-:-:S05]  /*0250*/  @!P1 IMAD.X R19, R8, 0x1, R19, P0 ;  /* 0x0000000108139824 */ /* 0x000fca00000e0613 */
[----:B------:R0:W4:Y:S01]  /*0260*/  @!P1 LDG.E.64 R14, desc[UR4][R18.64] ;  /* 0x00000004120e9981 */ /* 0x000122000c1e1b00 */
[----:B-1----:R-:W-:Y:S02]  /*0270*/  @!P2 IADD3 R22, P0, R7, R22, RZ ;  /* 0x000000160716a210 */ /* 0x002fe40007f1e0ff */
[----:B------:R-:W-:Y:S01]  /*0280*/  @P2 CS2R R10, SRZ ;  /* 0x00000000000a2805 */ /* 0x000fe2000001ff00 */
[----:B0-----:R-:W0:Y:S02]  /*0290*/  @!P2 LDC.64 R18, c[0x0][0x220] ;  /* 0x00008800ff12ab82 */ /* 0x001e240000000a00 */
[----:B------:R-:W-:Y:S01]  /*02a0*/  @!P2 IMAD.X R23, R6, 0x1, R23, P0 ;  /* 0x000000010617a824 */ /* 0x000fe200000e0617 */
[----:B------:R-:W-:-:S04]  /*02b0*/  IADD3 R12, P3, R24, R0, RZ ;  /* 0x00000000180c7210 */ /* 0x000fc80007f7e0ff */
[----:B------:R-:W4:Y:S01]  /*02c0*/  @!P2 LDG.E.64 R10, desc[UR4][R22.64] ;  /* 0x00000004160aa981 */ /* 0x000f22000c1e1b00 */
[----:B------:R-:W-:-:S05]  /*02d0*/  IMAD.X R13, R9, 0x1, R25, P3 ;  /* 0x00000001090d7824 */ /* 0x000fca00018e0619 */
[----:B------:R-:W4:Y:S01]  /*02e0*/  LDG.E.U8 R28, desc[UR4][R12.64] ;  /* 0x000000040c1c7981 */ /* 0x000f22000c1e1100 */
[----:B---3--:R-:W-:Y:S02]  /*02f0*/  @!P1 IADD3 R16, P4, R27, R16, RZ ;  /* 0x000000101b109210 */ /* 0x008fe40007f9e0ff */
[----:B------:R-:W-:Y:S02]  /*0300*/  CS2R R24, SRZ ;  /* 0x0000000000187805 */ /* 0x000fe4000001ff00 */
[----:B0-----:R-:W-:Y:S01]  /*0310*/  @!P2 IADD3 R18, P5, R7, R18, RZ ;  /* 0x000000120712a210 */ /* 0x001fe20007fbe0ff */
[----:B------:R-:W-:-:S04]  /*0320*/  @!P1 IMAD.X R17, R8, 0x1, R17, P4 ;  /* 0x0000000108119824 */ /* 0x000fc800020e0611 */
[----:B------:R-:W-:Y:S01]  /*0330*/  @!P2 IMAD.X R19, R6, 0x1, R19, P5 ;  /* 0x000000010613a824 */ /* 0x000fe200028e0613 */
[----:B------:R-:W-:Y:S01]  /*0340*/  @P2 CS2R R6, SRZ ;  /* 0x0000000000062805 */ /* 0x000fe2000001ff00 */
[----:B------:R0:W5:Y:S05]  /*0350*/  @!P1 LDG.E.64 R24, desc[UR4][R16.64] ;  /* 0x0000000410189981 */ /* 0x00016a000c1e1b00 */
[----:B------:R0:W5:Y:S01]  /*0360*/  @!P2 LDG.E.64 R6, desc[UR4][R18.64] ;  /* 0x000000041206a981 */ /* 0x000162000c1e1b00 */
[----:B------:R-:W-:Y:S02]  /*0370*/  ISETP.GE.AND P3, PT, R4, 0x1, PT ;  /* 0x000000010400780c */ /* 0x000fe40003f66270 */
[----:B--2---:R-:W-:Y:S01]  /*0380*/  ISETP.NE.AND P0, PT, R26, RZ, PT ;  /* 0x000000ff1a00720c */ /* 0x004fe20003f05270 */
[----:B----4-:R-:W-:-:S02]  /*0390*/  DADD R20, RZ, R14 ;  /* 0x00000000ff147229 */ /* 0x010fc4000000000e */
[----:B------:R-:W-:-:S08]  /*03a0*/  DADD R22, RZ, R10 ;  /* 0x00000000ff167229 */ /* 0x000fd0000000000a */
[----:B------:R-:W-:Y:S02]  /*03b0*/  FSEL R21, R21, RZ, !P0 ;  /* 0x000000ff15157208 */ /* 0x000fe40004000000 */
[----:B------:R-:W-:Y:S02]  /*03c0*/  ISETP.NE.AND P4, PT, R28, RZ, PT ;  /* 0x000000ff1c00720c */ /* 0x000fe40003f85270 */
[----:B------:R-:W-:Y:S02]  /*03d0*/  FSEL R20, R20, RZ, !P0 ;  /* 0x000000ff14147208 */ /* 0x000fe40004000000 */
[----:B------:R-:W-:Y:S02]  /*03e0*/  FSEL R23, R23, RZ, !P4 ;  /* 0x000000ff17177208 */ /* 0x000fe40006000000 */
[----:B------:R-:W-:Y:S01]  /*03f0*/  FSEL R22, R22, RZ, !P4 ;  /* 0x000000ff16167208 */ /* 0x000fe20006000000 */
[----:B------:R0:W1:Y:S04]  /*0400*/  SHFL.BFLY PT, R27, R21, 0x1, 0x1e1f ;  /* 0x0c3e1f00151b7f89 */ /* 0x00006800000e0000 */
[----:B------:R0:W2:Y:S04]  /*0410*/  SHFL.BFLY PT, R26, R20, 0x1, 0x1e1f ;  /* 0x0c3e1f00141a7f89 */ /* 0x0000a800000e0000 */
[----:B------:R0:W3:Y:S04]  /*0420*/  SHFL.BFLY PT, R29, R23, 0x1, 0x1e1f ;  /* 0x0c3e1f00171d7f89 */ /* 0x0000e800000e0000 */
[----:B------:R0:W4:Y:S01]  /*0430*/  SHFL.BFLY PT, R28, R22, 0x1, 0x1e1f ;  /* 0x0c3e1f00161c7f89 */ /* 0x00012200000e0000 */
[----:B------:R-:W-:Y:S05]  /*0440*/  @!P3 EXIT ;  /* 0x000000000000b94d */ /* 0x000fea0003800000 */
[----:B------:R-:W-:Y:S01]  /*0450*/  ISETP.GE.AND P2, PT, R5, R0, PT ;  /* 0x000000000500720c */ /* 0x000fe20003f46270 */
[----:B------:R-:W-:Y:S01]  /*0460*/  BSSY B0, `(.L_x_587) ;  /* 0x000000c000007945 */ /* 0x000fe20003800000 */
[----:B-12---:R-:W-:Y:S01]  /*0470*/  DADD R26, R26, R20 ;  /* 0x000000001a1a7229 */ /* 0x006fe20000000014 */
[----:B------:R-:W-:-:S10]  /*0480*/  ISETP.GE.AND P1, PT, R3, 0x2, PT ;  /* 0x000000020300780c */ /* 0x000fd40003f26270 */
[----:B------:R-:W-:Y:S05]  /*0490*/  @P2 BRA `(.L_x_588) ;  /* 0x0000000000202947 */ /* 0x000fea0003800000 */
[----:B0-----:R-:W0:Y:S01]  /*04a0*/  LDC.64 R16, c[0x0][0x210] ;  /* 0x00008400ff107b82 */ /* 0x001e220000000a00 */
[----:B------:R-:W-:Y:S01]  /*04b0*/  IMAD R3, R2, UR7, RZ ;  /* 0x0000000702037c24 */ /* 0x000fe2000f8e02ff */
[----:B-----5:R-:W-:-:S03]  /*04c0*/  @!P0 DFMA R24, R26, -R24, R14 ;  /* 0x800000181a18822b */ /* 0x020fc6000000000e */
[----:B------:R-:W-:-:S05]  /*04d0*/  IMAD.SHL.U32 R4, R3, 0x2, RZ ;  /* 0x0000000203047824 */ /* 0x000fca00078e00ff */
[----:B------:R-:W-:-:S05]  /*04e0*/  LOP3.LUT R3, R4, 0xfffffffe, R5, 0xe2, !PT ;  /* 0xfffffffe04037812 */ /* 0x000fca00078ee205 */
[----:B0-----:R-:W-:-:S05]  /*04f0*/  IMAD.WIDE R16, R3, 0x8, R16 ;  /* 0x0000000803107825 */ /* 0x001fca00078e0210 */
[----:B------:R1:W-:Y:S04]  /*0500*/  @P0 STG.E.64 desc[UR4][R16.64], RZ ;  /* 0x000000ff10000986 */ /* 0x0003e8000c101b04 */
[----:B------:R1:W-:Y:S02]  /*0510*/  @!P0 STG.E.64 desc[UR4][R16.64], R24 ;  /* 0x0000001810008986 */ /* 0x0003e4000c101b04 */
.L_x_588:
[----:B------:R-:W-:Y:S05]  /*0520*/  BSYNC B0 ;  /* 0x0000000000007941 */ /* 0x000fea0003800000 */
.L_x_587:
[----:B------:R-:W-:Y:S05]  /*0530*/  @!P1 EXIT ;  /* 0x000000000000994d */ /* 0x000fea0003800000 */
[----:B------:R-:W-:Y:S05]  /*0540*/  @P2 EXIT ;  /* 0x000000000000294d */ /* 0x000fea0003800000 */
[----:B------:R-:W2:Y:S01]  /*0550*/  LDG.E.U8 R12, desc[UR4][R12.64] ;  /* 0x000000040c0c7981 */ /* 0x000ea2000c1e1100 */
[----:B------:R-:W-:Y:S01]  /*0560*/  IMAD R2, R2, UR7, RZ ;  /* 0x0000000702027c24 */ /* 0x000fe2000f8e02ff */
[----:B------:R-:W-:Y:S01]  /*0570*/  ULDC.64 UR8, c[0x0][0x210] ;  /* 0x0000840000087ab9 */ /* 0x000fe20000000a00 */
[----:B---34-:R-:W-:Y:S02]  /*0580*/  DADD R28, R28, R22 ;  /* 0x000000001c1c7229 */ /* 0x018fe40000000016 */
[----:B------:R-:W-:-:S05]  /*0590*/  IMAD.SHL.U32 R2, R2, 0x2, RZ ;  /* 0x0000000202027824 */ /* 0x000fca00078e00ff */
[----:B------:R-:W-:-:S04]  /*05a0*/  LOP3.LUT R5, R2, 0xfffffffe, R5, 0xe2, !PT ;  /* 0xfffffffe02057812 */ /* 0x000fc800078ee205 */
[----:B------:R-:W-:-:S04]  /*05b0*/  IADD3 R0, P1, R5, R0, RZ ;  /* 0x0000000005007210 */ /* 0x000fc80007f3e0ff */
[----:B------:R-:W-:Y:S02]  /*05c0*/  LEA.HI.X.SX32 R9, R5, R9, 0x1, P1 ;  /* 0x0000000905097211 */ /* 0x000fe400008f0eff */
[----:B------:R-:W-:-:S04]  /*05d0*/  LEA R2, P1, R0, UR8, 0x3 ;  /* 0x0000000800027c11 */ /* 0x000fc8000f8218ff */
[----:B------:R-:W-:Y:S02]  /*05e0*/  LEA.HI.X R3, R0, UR9, R9, 0x3, P1 ;  /* 0x0000000900037c11 */ /* 0x000fe400088f1c09 */
[----:B--2---:R-:W-:-:S13]  /*05f0*/  ISETP.NE.AND P0, PT, R12, RZ, PT ;  /* 0x000000ff0c00720c */ /* 0x004fda0003f05270 */
[----:B------:R2:W-:Y:S01]  /*0600*/  @P0 STG.E.64 desc[UR4][R2.64], RZ ;  /* 0x000000ff02000986 */ /* 0x0005e2000c101b04 */
[----:B------:R-:W-:Y:S05]  /*0610*/  @P0 EXIT ;  /* 0x000000000000094d */ /* 0x000fea0003800000 */
[----:B-----5:R-:W-:-:S07]  /*0620*/  DFMA R6, R28, -R6, R10 ;  /* 0x800000061c06722b */ /* 0x020fce000000000a */
[----:B------:R-:W-:Y:S01]  /*0630*/  STG.E.64 desc[UR4][R2.64], R6 ;  /* 0x0000000602007986 */ /* 0x000fe2000c101b04 */
[----:B------:R-:W-:Y:S05]  /*0640*/  EXIT ;  /* 0x000000000000794d */ /* 0x000fea0003800000 */
.L_x_589:
        /* <DEDUP_REMOVED lines=11> */
.L_x_11678:


//--------------------- .text._ZN43_GLOBAL__N__9ae7fba5_10_SoftMax_cu_9f978f6321softmax_warp_backwardIdddLi0ELb0ELb1EEEvPT0_PKT_S5_iiiPKb --------------------------
	.section	.text._ZN43_GLOBAL__N__9ae7fba5_10_SoftMax_cu_9f978f6321softmax_warp_backwardIdddLi0ELb0ELb1EEEvPT0_PKT_S5_iiiPKb,"ax",@progbits
	.align	128
.text._ZN43_GLOBAL__N__9ae7fba5_10_SoftMax_cu_9f978f6321softmax_warp_backwardIdddLi0ELb0ELb1EEEvPT0_PKT_S5_iiiPKb:
        .type           _ZN43_GLOBAL__N__9ae7fba5_10_SoftMax_cu_9f978f6321softmax_warp_backwardIdddLi0ELb0ELb1EEEvPT0_PKT_S5_iiiPKb,@function
        .size           _ZN43_GLOBAL__N__9ae7fba5_10_SoftMax_cu_9f978f6321softmax_warp_backwardIdddLi0ELb0ELb1EEEvPT0_PKT_S5_iiiPKb,(.L_x_11679 - _ZN43_GLOBAL__N__9ae7fba5_10_SoftMax_cu_9f978f6321softmax_warp_backwardIdddLi0ELb0ELb1EEEvPT0_PKT_S5_iiiPKb)
        .other          _ZN43_GLOBAL__N__9ae7fba5_10_SoftMax_cu_9f978f6321softmax_warp_backwardIdddLi0ELb0ELb1EEEvPT0_PKT_S5_iiiPKb,@"STO_CUDA_ENTRY STV_DEFAULT"
_ZN43_GLOBAL__N__9ae7fba5_10_SoftMax_cu_9f978f6321softmax_warp_backwardIdddLi0ELb0ELb1EEEvPT0_PKT_S5_iiiPKb:
[----:B------:R-:W-:Y:S01]  /*0000*/  LDC R1, c[0x0][0x28] ;  /* 0x00000a00ff017b82 */ /* 0x000fe20000000800 */
[----:B------:R-:W0:Y:S07]  /*0010*/  S2R R3, SR_TID.Y ;  /* 0x0000000000037919 */ /* 0x000e2e0000002200 */
[----:B------:R-:W0:Y:S01]  /*0020*/  S2UR UR4, SR_CTAID.X ;  /* 0x00000000000479c3 */ /* 0x000e220000002500 */
[----:B------:R-:W-:Y:S01]  /*0030*/  ULDC.64 UR6, c[0x0][0x228] ;  /* 0x00008a0000067ab9 */ /* 0x000fe20000000a00 */
[----:B------:R-:W-:-:S02]  /*0040*/  CS2R R4, SRZ ;  /* 0x0000000000047805 */ /* 0x000fc4000001ff00 */
[----:B------:R-:W-:Y:S02]  /*0050*/  CS2R R6, SRZ ;  /* 0x0000000000067805 */ /* 0x000fe4000001ff00 */
[----:B------:R-:W-:Y:S02]  /*0060*/  CS2R R8, SRZ ;  /* 0x0000000000087805 */ /* 0x000fe4000001ff00 */
[----:B------:R-:W0:Y:S08]  /*0070*/  LDC R18, c[0x0][0x4] ;  /* 0x00000100ff127b82 */ /* 0x000e300000000800 */
[----:B------:R-:W1:Y:S01]  /*0080*/  LDC R0, c[0x0][0x230] ;  /* 0x00008c00ff007b82 */ /* 0x000e620000000800 */
[----:B0-----:R-:W-:Y:S01]  /*0090*/  IMAD R18, R18, UR4, R3 ;  /* 0x0000000412127c24 */ /* 0x001fe2000f8e0203 */
[----:B------:R-:W-:Y:S01]  /*00a0*/  ULDC.64 UR4, c[0x0][0x208] ;  /* 0x0000820000047ab9 */ /* 0x000fe20000000a00 */
[----:B------:R-:W-:-:S02]  /*00b0*/  CS2R R2, SRZ ;  /* 0x0000000000027805 */ /* 0x000fc4000001ff00 */
        /* <DEDUP_REMOVED lines=14> */
[----:B------:R-:W-:Y:S02]  /*01a0*/  @P2 LEA.HI.X.SX32 R22, R0, R20, 0x1, P4 ;  /* 0x0000001400162211 */ /* 0x000fe400020f0eff */
[----:B------:R-:W1:Y:S02]  /*01b0*/  @P3 LDC.64 R16, c[0x0][0x220] ;  /* 0x00008800ff103b82 */ /* 0x000e640000000a00 */
[C---:B------:R-:W-:Y:S01]  /*01c0*/  @P2 SHF.L.U64.HI R22, R23.reuse, 0x3, R22 ;  /* 0x0000000317162819 */ /* 0x040fe20000010216 */
[----:B------:R-:W-:-:S05]  /*01d0*/  @P2 IMAD.SHL.U32 R23, R23, 0x8, RZ ;  /* 0x0000000817172824 */ /* 0x000fca00078e00ff */
[----:B------:R-:W2:Y:S08]  /*01e0*/  @P2 LDC.64 R10, c[0x0][0x218] ;  /* 0x00008600ff0a2b82 */ /* 0x000eb00000000a00 */
[----:B------:R-:W3:Y:S01]  /*01f0*/  @P2 LDC.64 R12, c[0x0][0x220] ;  /* 0x00008800ff0c2b82 */ /* 0x000ee20000000a00 */
[----:B0-----:R-:W-:-:S05]  /*0200*/  @P3 IADD3 R14, P5, R25, R14, RZ ;  /* 0x0000000e190e3210 */ /* 0x001fca0007fbe0ff */
[----:B------:R-:W-:Y:S01]  /*0210*/  @P3 IMAD.X R15, R24, 0x1, R15, P5 ;  /* 0x00000001180f3824 */ /* 0x000fe200028e060f */
[----:B-1----:R-:W-:-:S04]  /*0220*/  @P3 IADD3 R16, P4, R25, R16, RZ ;  /* 0x0000001019103210 */ /* 0x002fc80007f9e0ff */
[----:B------:R0:W5:Y:S01]  /*0230*/  @P3 LDG.E.64 R4, desc[UR4][R14.64] ;  /* 0x000000040e043981 */ /* 0x000162000c1e1b00 */
[----:B------:R-:W-:Y:S01]  /*0240*/  @P3 IMAD.X R17, R24, 0x1, R17, P4 ;  /* 0x0000000118113824 */ /* 0x000fe200020e0611 */
[----:B--2---:R-:W-:-:S04]  /*0250*/  @P2 IADD3 R10, P5, R23, R10, RZ ;  /* 0x0000000a170a2210 */ /* 0x004fc80007fbe0ff */
[----:B------:R0:W5:Y:S01]  /*0260*/  @P3 LDG.E.64 R8, desc[UR4][R16.64] ;  /* 0x0000000410083981 */ /* 0x000162000c1e1b00 */
[----:B------:R-:W-:Y:S01]  /*0270*/  @P2 IMAD.X R11, R22, 0x1, R11, P5 ;  /* 0x00000001160b2824 */ /* 0x000fe200028e060b */
[----:B---3--:R-:W-:-:S04]  /*0280*/  @P2 IADD3 R12, P4, R23, R12, RZ ;  /* 0x0000000c170c2210 */ /* 0x008fc80007f9e0ff */
[----:B------:R0:W5:Y:S01]  /*0290*/  @P2 LDG.E.64 R2, desc[UR4][R10.64] ;  /* 0x000000040a022981 */ /* 0x000162000c1e1b00 */
[----:B------:R-:W-:-:S05]  /*02a0*/  @P2 IMAD.X R13, R22, 0x1, R13, P4 ;  /* 0x00000001160d2824 */ /* 0x000fca00020e060d */
[----:B------:R0:W5:Y:S03]  /*02b0*/  @P2 LDG.E.64 R6, desc[UR4][R12.64] ;  /* 0x000000040c062981 */ /* 0x000166000c1e1b00 */
.L_x_590:
[----:B------:R-:W-:Y:S02]  /*02c0*/  ULDC.64 UR8, c[0x0][0x238] ;  /* 0x00008e0000087ab9 */ /* 0x000fe40000000a00 */
[----:B0-----:R-:W-:-:S04]  /*02d0*/  IADD3 R12, P2, R19, UR8, RZ ;  /* 0x00000008130c7c10 */ /* 0x001fc8000ff5e0ff */
[----:B------:R-:W-:Y:S01]  /*02e0*/  IADD3.X R13, R20, UR9, RZ, P2, !PT ;  /* 0x00000009140d7c10 */ /* 0x000fe200097fe4ff */
[----:B------:R-:W-:Y:S08]  /*02f0*/  @!P1 EXIT ;  /* 0x000000000000994d */ /* 0x000ff00003800000 */
[----:B------:R-:W-:Y:S05]  /*0300*/  @!P0 EXIT ;  /* 0x000000000000894d */ /* 0x000fea0003800000 */
[----:B------:R-:W2:Y:S01]  /*0310*/  LDG.E.U8 R10, desc[UR4][R12.64] ;  /* 0x000000040c0a7981 */ /* 0x000ea2000c1e1100 */
[----:B------:R-:W-:Y:S01]  /*0320*/  IADD3 R14, P1, R12, R0, RZ ;  /* 0x000000000c0e7210 */ /* 0x000fe20007f3e0ff */
[----:B------:R-:W-:Y:S01]  /*0330*/  ULDC.64 UR8, c[0x0][0x210] ;  /* 0x0000840000087ab9 */ /* 0x000fe20000000a00 */
[----:B------:R-:W-:-:S05]  /*0340*/  SHF.R.S32.HI R22, RZ, 0x1f, R0 ;  /* 0x0000001fff167819 */ /* 0x000fca0000011400 */
[----:B------:R-:W-:Y:S01]  /*0350*/  IMAD.X R15, R22, 0x1, R13, P1 ;  /* 0x00000001160f7824 */ /* 0x000fe200008e060d */
[----:B------:R-:W-:-:S04]  /*0360*/  ISETP.GE.AND P1, PT, R21, 0x2, PT ;  /* 0x000000021500780c */ /* 0x000fc80003f26270 */
[----:B------:R0:W5:Y:S01]  /*0370*/  LDG.E.U8 R12, desc[UR4][R14.64] ;  /* 0x000000040e0c7981 */ /* 0x000162000c1e1100 */
[----:B--2---:R-:W-:-:S13]  /*0380*/  ISETP.NE.AND P0, PT, R10, RZ, PT ;  /* 0x000000ff0a00720c */ /* 0x004fda0003f05270 */
[----:B-----5:R-:W-:-:S10]  /*0390*/  @!P0 DADD R10, RZ, R4 ;  /* 0x00000000ff0a8229 */ /* 0x020fd40000000004 */
[----:B------:R-:W-:Y:S02]  /*03a0*/  @!P0 FSEL R16, R10, RZ, !P0 ;  /* 0x000000ff0a108208 */ /* 0x000fe40004000000 */
[----:B------:R-:W-:Y:S02]  /*03b0*/  @!P0 FSEL R17, R11, RZ, !P0 ;  /* 0x000000ff0b118208 */ /* 0x000fe40004000000 */
[----:B------:R-:W-:-:S04]  /*03c0*/  LEA R10, P2, R19, UR8, 0x3 ;  /* 0x00000008130a7c11 */ /* 0x000fc8000f8418ff */
[----:B------:R-:W-:Y:S01]  /*03d0*/  @!P0 DFMA R8, -R8, R16, R4 ;  /* 0x000000100808822b */ /* 0x000fe20000000104 */
[----:B------:R-:W-:-:S05]  /*03e0*/  LEA.HI.X R11, R19, UR9, R20, 0x3, P2 ;  /* 0x00000009130b7c11 */ /* 0x000fca00090f1c14 */
[----:B------:R0:W-:Y:S04]  /*03f0*/  @P0 STG.E.64 desc[UR4][R10.64], RZ ;  /* 0x000000ff0a000986 */ /* 0x0001e8000c101b04 */
[----:B------:R0:W-:Y:S01]  /*0400*/  @!P0 STG.E.64 desc[UR4][R10.64], R8 ;  /* 0x000000080a008986 */ /* 0x0001e2000c101b04 */
        /* <DEDUP_REMOVED lines=9> */
[----:B------:R0:W-:Y:S01]  /*04a0*/  @P0 STG.E.64 desc[UR4][R4.64], RZ ;  /* 0x000000ff04000986 */ /* 0x0001e2000c101b04 */
[----:B------:R-:W-:Y:S05]  /*04b0*/  @P0 EXIT ;  /* 0x000000000000094d */ /* 0x000fea0003800000 */
[----:B------:R-:W-:Y:S01]  /*04c0*/  DADD R8, RZ, R2 ;  /* 0x00000000ff087229 */ /* 0x000fe20000000002 */
[----:B------:R-:W-:-:S09]  /*04d0*/  ISETP.NE.AND P0, PT, R12, RZ, PT ;  /* 0x000000ff0c00720c */ /* 0x000fd20003f05270 */
[----:B------:R-:W-:Y:S02]  /*04e0*/  FSEL R8, R8, RZ, !P0 ;  /* 0x000000ff08087208 */ /* 0x000fe40004000000 */
[----:B------:R-:W-:-:S06]  /*04f0*/  FSEL R9, R9, RZ, !P0 ;  /* 0x000000ff09097208 */ /* 0x000fcc0004000000 */
[----:B------:R-:W-:-:S07]  /*0500*/  DFMA R6, -R6, R8, R2 ;  /* 0x000000080606722b */ /* 0x000fce0000000102 */
[----:B------:R-:W-:Y:S01]  /*0510*/  STG.E.64 desc[UR4][R4.64], R6 ;  /* 0x0000000604007986 */ /* 0x000fe2000c101b04 */
[----:B------:R-:W-:Y:S05]  /*0520*/  EXIT ;  /* 0x000000000000794d */ /* 0x000fea0003800000 */
.L_x_591:
        /* <DEDUP_REMOVED lines=13> */
.L_x_11679:


//--------------------- .text._ZN43_GLOBAL__N__9ae7fba5_10_SoftMax_cu_9f978f6320softmax_warp_forwardIN3c108BFloat16ES2_fLi11ELb0ELb1EEEvPT0_PKT_iiiPKbib --------------------------
	.section	.text._ZN43_GLOBAL__N__9ae7fba5_10_SoftMax_cu_9f978f6320softmax_warp_forwardIN3c108BFloat16ES2_fLi11ELb0ELb1EEEvPT0_PKT_iiiPKbib,"ax",@progbits
	.align	128
.text._ZN43_GLOBAL__N__9ae7fba5_10_SoftMax_cu_9f978f6320softmax_warp_forwardIN3c108BFloat16ES2_fLi11ELb0ELb1EEEvPT0_PKT_iiiPKbib:
        .type           _ZN43_GLOBAL__N__9ae7fba5_10_SoftMax_cu_9f978f6320softmax_warp_forwardIN3c108BFloat16ES2_fLi11ELb0ELb1EEEvPT0_PKT_iiiPKbib,@function
        .size           _ZN43_GLOBAL__N__9ae7fba5_10_SoftMax_cu_9f978f6320softmax_warp_forwardIN3c108BFloat16ES2_fLi11ELb0ELb1EEEvPT0_PKT_iiiPKbib,(.L_x_11680 - _ZN43_GLOBAL__N__9ae7fba5_10_SoftMax_cu_9f978f6320softmax_warp_forwardIN3c108BFloat16ES2_fLi11ELb0ELb1EEEvPT0_PKT_iiiPKbib)
        .other          _ZN43_GLOBAL__N__9ae7fba5_10_SoftMax_cu_9f978f6320softmax_warp_forwardIN3c108BFloat16ES2_fLi11ELb0ELb1EEEvPT0_PKT_iiiPKbib,@"STO_CUDA_ENTRY STV_DEFAULT"
_ZN43_GLOBAL__N__9ae7fba5_10_SoftMax_cu_9f978f6320softmax_warp_forwardIN3c108BFloat16ES2_fLi11ELb0ELb1EEEvPT0_PKT_iiiPKbib:
[----:B------:R-:W-:Y:S01]  /*0000*/  LDC R1, c[0x0][0x28] ;  /* 0x00000a00ff017b82 */ /* 0x000fe20000000800 */
[----:B------:R-:W0:Y:S07]  /*0010*/  S2R R34, SR_TID.Y ;  /* 0x0000000000227919 */ /* 0x000e2e0000002200 */
[----:B------:R-:W0:Y:S01]  /*0020*/  S2UR UR5, SR_CTAID.X ;  /* 0x00000000000579c3 */ /* 0x000e220000002500 */
[----:B------:R-:W-:Y:S01]  /*0030*/  ULDC.U8 UR4, c[0x0][0x23c] ;  /* 0x00008f0000047ab9 */ /* 0x000fe20000000000 */
[----:B------:R-:W-:Y:S01]  /*0040*/  ULDC UR8, c[0x0][0x224] ;  /* 0x0000890000087ab9 */ /* 0x000fe20000000800 */
[----:B------:R-:W1:Y:S01]  /*0050*/  S2R R32, SR_TID.X ;  /* 0x0000000000207919 */ /* 0x000e620000002100 */
[----:B------:R-:W-:Y:S01]  /*0060*/  UPRMT UR4, UR4, 0x8880, URZ ;  /* 0x0000888004047896 */ /* 0x000fe2000800003f */
[----:B------:R-:W-:-:S03]  /*0070*/  ULDC UR9, c[0x0][0x220] ;  /* 0x0000880000097ab9 */ /* 0x000fc60000000800 */
[----:B------:R-:W0:Y:S02]  /*0080*/  LDC R3, c[0x0][0x4] ;  /* 0x00000100ff037b82 */ /* 0x000e240000000800 */
[----:B------:R-:W-:-:S06]  /*0090*/  ISETP.NE.AND P1, PT, RZ, UR4, PT ;  /* 0x00000004ff007c0c */ /* 0x000fcc000bf25270 */
[----:B------:R-:W2:Y:S01]  /*00a0*/  LDC R35, c[0x0][0x228] ;  /* 0x00008a00ff237b82 */ /* 0x000ea20000000800 */
[----:B0-----:R-:W-:-:S04]  /*00b0*/  IMAD R0, R3, UR5, R34 ;  /* 0x0000000503007c24 */ /* 0x001fc8000f8e0222 */
[C---:B------:R-:W-:Y:S01]  /*00c0*/  IMAD R5, R0.reuse, UR8, RZ ;  /* 0x0000000800057c24 */ /* 0x040fe2000f8e02ff */
[----:B------:R-:W-:-:S03]  /*00d0*/  IADD3 R2, -R0, UR9, RZ ;  /* 0x0000000900027c10 */ /* 0x000fc6000fffe1ff */
[----:B-1----:R-:W-:Y:S01]  /*00e0*/  IMAD.IADD R0, R5, 0x1, R32 ;  /* 0x0000000105007824 */ /* 0x002fe200078e0220 */
[----:B------:R-:W-:-:S03]  /*00f0*/  ISETP.GT.AND P0, PT, R2, RZ, PT ;  /* 0x000000ff0200720c */ /* 0x000fc60003f04270 */
[--C-:B------:R-:W-:Y:S01]  /*0100*/  IMAD.MOV.U32 R2, RZ, RZ, R0.reuse ;  /* 0x000000ffff027224 */ /* 0x100fe200078e0000 */
[----:B------:R-:W-:Y:S02]  /*0110*/  SHF.R.S32.HI R15, RZ, 0x1f, R0 ;  /* 0x0000001fff0f7819 */ /* 0x000fe40000011400 */
[----:B--2---:R-:W-:-:S03]  /*0120*/  SEL R33, R35, RZ, P0 ;  /* 0x000000ff23217207 */ /* 0x004fc60000000000 */
[----:B------:R-:W-:Y:S01]  /*0130*/  IMAD.MOV.U32 R3, RZ, RZ, R15 ;  /* 0x000000ffff037224 */ /* 0x000fe200078e000f */
[----:B------:R-:W-:Y:S01]  /*0140*/  ISETP.GE.AND P0, PT, R32, R33, PT ;  /* 0x000000212000720c */ /* 0x000fe20003f06270 */
[----:B------:R-:W-:-:S12]  /*0150*/  @!P1 BRA `(.L_x_592) ;  /* 0x0000000000689947 */ /* 0x000fd80003800000 */
[----:B------:R-:W0:Y:S02]  /*0160*/  LDC R6, c[0x0][0x238] ;  /* 0x00008e00ff067b82 */ /* 0x000e240000000800 */
[----:B0-----:R-:W-:-:S04]  /*0170*/  IABS R7, R6 ;  /* 0x0000000600077213 */ /* 0x001fc80000000000 */
[----:B------:R-:W0:Y:S08]  /*0180*/  I2F.RP R4, R7 ;  /* 0x0000000700047306 */ /* 0x000e300000209400 */
[----:B0-----:R-:W0:Y:S02]  /*0190*/  MUFU.RCP R4, R4 ;  /* 0x0000000400047308 */ /* 0x001e240000001000 */
[----:B0-----:R-:W-:-:S06]  /*01a0*/  VIADD R2, R4, 0xffffffe ;  /* 0x0ffffffe04027836 */ /* 0x001fcc0000000000 */
[----:B------:R0:W1:Y:S02]  /*01b0*/  F2I.FTZ.U32.TRUNC.NTZ R3, R2 ;  /* 0x0000000200037305 */ /* 0x000064000021f000 */
[----:B0-----:R-:W-:Y:S02]  /*01c0*/  IMAD.MOV.U32 R2, RZ, RZ, RZ ;  /* 0x000000ffff027224 */ /* 0x001fe400078e00ff */
[----:B-1----:R-:W-:-:S04]  /*01d0*/  IMAD.MOV R8, RZ, RZ, -R3 ;  /* 0x000000ffff087224 */ /* 0x002fc800078e0a03 */
[----:B------:R-:W-:Y:S01]  /*01e0*/  IMAD R9, R8, R7, RZ ;  /* 0x0000000708097224 */ /* 0x000fe200078e02ff */
[----:B------:R-:W-:Y:S02]  /*01f0*/  IABS R8, R5 ;  /* 0x0000000500087213 */ /* 0x000fe40000000000 */
[----:B------:R-:W-:Y:S01]  /*0200*/  LOP3.LUT R5, R5, R6, RZ, 0x3c, !PT ;  /* 0x0000000605057212 */ /* 0x000fe200078e3cff */
[----:B------:R-:W-:-:S03]  /*0210*/  IMAD.HI.U32 R3, R3, R9, R2 ;  /* 0x0000000903037227 */ /* 0x000fc600078e0002 */
[----:B------:R-:W-:-:S03]  /*0220*/  ISETP.GE.AND P3, PT, R5, RZ, PT ;  /* 0x000000ff0500720c */ /* 0x000fc60003f66270 */
[----:B------:R-:W-:-:S04]  /*0230*/  IMAD.HI.U32 R3, R3, R8, RZ ;  /* 0x0000000803037227 */ /* 0x000fc800078e00ff */
[----:B------:R-:W-:-:S04]  /*0240*/  IMAD.MOV R4, RZ, RZ, -R3 ;  /* 0x000000ffff047224 */ /* 0x000fc800078e0a03 */
[----:B------:R-:W-:-:S05]  /*0250*/  IMAD R4, R7, R4, R8 ;  /* 0x0000000407047224 */ /* 0x000fca00078e0208 */
[----:B------:R-:W-:-:S13]  /*0260*/  ISETP.GT.U32.AND P2, PT, R7, R4, PT ;  /* 0x000000040700720c */ /* 0x000fda0003f44070 */
[----:B------:R-:W-:Y:S02]  /*0270*/  @!P2 IMAD.IADD R4, R4, 0x1, -R7 ;  /* 0x000000010404a824 */ /* 0x000fe400078e0a07 */
[----:B------:R-:W-:Y:S01]  /*0280*/  @!P2 VIADD R3, R3, 0x1 ;  /* 0x000000010303a836 */ /* 0x000fe20000000000 */
[----:B------:R-:W-:Y:S02]  /*0290*/  ISETP.NE.AND P2, PT, R6, RZ, PT ;  /* 0x000000ff0600720c */ /* 0x000fe40003f45270 */
[----:B------:R-:W-:-:S13]  /*02a0*/  ISETP.GE.U32.AND P1, PT, R4, R7, PT ;  /* 0x000000070400720c */ /* 0x000fda0003f26070 */
[----:B------:R-:W-:-:S04]  /*02b0*/  @P1 VIADD R3, R3, 0x1 ;  /* 0x0000000103031836 */ /* 0x000fc80000000000 */
[----:B------:R-:W-:Y:S01]  /*02c0*/  @!P3 IMAD.MOV R3, RZ, RZ, -R3 ;  /* 0x000000ffff03b224 */ /* 0x000fe200078e0a03 */
[----:B------:R-:W-:-:S05]  /*02d0*/  @!P2 LOP3.LUT R3, RZ, R6, RZ, 0x33, !PT ;  /* 0x00000006ff03a212 */ /* 0x000fca00078e33ff */
[----:B------:R-:W-:-:S05]  /*02e0*/  IMAD R2, R3, UR8, R32 ;  /* 0x0000000803027c24 */ /* 0x000fca000f8e0220 */
[----:B------:R-:W-:-:S07]  /*02f0*/  SHF.R.S32.HI R3, RZ, 0x1f, R2 ;  /* 0x0000001fff037819 */ /* 0x000fce0000011402 */
.L_x_592:
[----:B------:R-:W-:Y:S01]  /*0300*/  ULDC.64 UR6, c[0x0][0x230] ;  /* 0x00008c0000067ab9 */ /* 0x000fe20000000a00 */
[----:B------:R-:W-:Y:S01]  /*0310*/  VIADD R31, R32, 0x7c0 ;  /* 0x000007c0201f7836 */ /* 0x000fe20000000000 */
[----:B------:R-:W-:Y:S01]  /*0320*/  IADD3 R2, P1, R2, UR6, RZ ;  /* 0x0000000602027c10 */ /* 0x000fe2000ff3e0ff */
[----:B------:R-:W-:-:S03]  /*0330*/  ULDC.64 UR10, c[0x0][0x218] ;  /* 0x00008600000a7ab9 */ /* 0x000fc60000000a00 */
[----:B------:R-:W-:Y:S01]  /*0340*/  IADD3.X R3, R3, UR7, RZ, P1, !PT ;  /* 0x0000000703037c10 */ /* 0x000fe20008ffe4ff */
[----:B------:R-:W-:-:S04]  /*0350*/  ULDC.64 UR6, c[0x0][0x208] ;  /* 0x0000820000067ab9 */ /* 0x000fc80000000a00 */
[----:B------:R-:W2:Y:S01]  /*0360*/  @!P0 LDG.E.U8 R14, desc[UR6][R2.64] ;  /* 0x00000006020e8981 */ /* 0x000ea2000c1e1100 */
[----:B------:R-:W-:Y:S01]  /*0370*/  ISETP.GE.AND P1, PT, R31, R33, PT ;  /* 0x000000211f00720c */ /* 0x000fe20003f26270 */
[----:B------:R-:W-:Y:S01]  /*0380*/  VIADD R12, R32, 0x40 ;  /* 0x00000040200c7836 */ /* 0x000fe20000000000 */
[----:B------:R-:W-:Y:S01]  /*0390*/  LEA R6, P3, R0, UR10, 0x1 ;  /* 0x0000000a00067c11 */ /* 0x000fe2000f8608ff */
[----:B------:R-:W-:Y:S01]  /*03a0*/  VIADD R10, R32, 0x20 ;  /* 0x00000020200a7836 */ /* 0x000fe20000000000 */
[----:B------:R-:W-:Y:S01]  /*03b0*/  LOP3.LUT R104, R104, 0xfffffff7, RZ, 0xc0, !PT ;  /* 0xfffffff768687812 */ /* 0x000fe200078ec0ff */
[----:B------:R-:W-:-:S03]  /*03c0*/  VIADD R30, R32, 0x7e0 ;  /* 0x000007e0201e7836 */ /* 0x000fc60000000000 */
[-C--:B------:R-:W-:Y:S01]  /*03d0*/  ISETP.GE.AND P5, PT, R10, R33.reuse, PT ;  /* 0x000000210a00720c */ /* 0x080fe20003fa6270 */
[C---:B------:R-:W-:Y:S02]  /*03e0*/  VIADD R10, R32.reuse, 0x80 ;  /* 0x00000080200a7836 */ /* 0x040fe40000000000 */
[C---:B------:R-:W-:Y:S02]  /*03f0*/  VIADD R36, R32.reuse, 0xa0 ;  /* 0x000000a020247836 */ /* 0x040fe40000000000 */
[----:B------:R-:W-:Y:S01]  /*0400*/  VIADD R38, R32, 0xc0 ;  /* 0x000000c020267836 */ /* 0x000fe20000000000 */
[----:B------:R-:W0:Y:S01]  /*0410*/  @!P1 LDC R7, c[0x0][0x4] ;  /* 0x00000100ff079b82 */ /* 0x000e220000000800 */
[----:B------:R-:W-:Y:S01]  /*0420*/  ISETP.GE.AND P4, PT, R10, R33, PT ;  /* 0x000000210a00720c */ /* 0x000fe20003f86270 */
[C---:B------:R-:W-:Y:S02]  /*0430*/  VIADD R40, R32.reuse, 0xe0 ;  /* 0x000000e020287836 */ /* 0x040fe40000000000 */
[----:B------:R-:W-:-:S02]  /*0440*/  VIADD R42, R32, 0x100 ;  /* 0x00000100202a7836 */ /* 0x000fc40000000000 */
[C---:B------:R-:W-:Y:S02]  /*0450*/  VIADD R44, R32.reuse, 0x120 ;  /* 0x00000120202c7836 */ /* 0x040fe40000000000 */
[C---:B------:R-:W-:Y:S02]  /*0460*/  VIADD R46, R32.reuse, 0x140 ;  /* 0x00000140202e7836 */ /* 0x040fe40000000000 */
[C---:B------:R-:W-:Y:S02]  /*0470*/  VIADD R48, R32.reuse, 0x160 ;  /* 0x0000016020307836 */ /* 0x040fe40000000000 */
[C---:B------:R-:W-:Y:S02]  /*0480*/  VIADD R50, R32.reuse, 0x180 ;  /* 0x0000018020327836 */ /* 0x040fe40000000000 */
        /* <DEDUP_REMOVED lines=18> */
[C---:B------:R-:W-:Y:S01]  /*05b0*/  VIADD R114, R32.reuse, 0x3e0 ;  /* 0x000003e020727836 */ /* 0x040fe20000000000 */
[----:B------:R-:W-:Y:S01]  /*05c0*/  LOP3.LUT R103, R103, 0xfffffffe, RZ, 0xc0, !PT ;  /* 0xfffffffe67677812 */ /* 0x000fe200078ec0ff */
[----:B0-----:R-:W-:Y:S01]  /*05d0*/  @!P1 IMAD R7, R7, UR5, R34 ;  /* 0x0000000507079c24 */ /* 0x001fe2000f8e0222 */
[----:B------:R-:W0:Y:S01]  /*05e0*/  @!P1 LDC.64 R8, c[0x0][0x218] ;  /* 0x00008600ff089b82 */ /* 0x000e220000000a00 */
[----:B------:R-:W-:Y:S01]  /*05f0*/  VIADD R116, R32, 0x400 ;  /* 0x0000040020747836 */ /* 0x000fe20000000000 */
[-C--:B------:R-:W-:Y:S01]  /*0600*/  ISETP.GE.AND P2, PT, R30, R33.reuse, PT ;  /* 0x000000211e00720c */ /* 0x080fe20003f46270 */
[----:B------:R-:W-:Y:S01]  /*0610*/  @!P1 IMAD R11, R7, UR8, R32 ;  /* 0x00000008070b9c24 */ /* 0x000fe2000f8e0220 */
[----:B------:R-:W-:Y:S01]  /*0620*/  LEA.HI.X R7, R0, UR11, R15, 0x1, P3 ;  /* 0x0000000b00077c11 */ /* 0x000fe200098f0c0f */
[----:B------:R-:W-:Y:S01]  /*0630*/  VIADD R0, R32, 0x60 ;  /* 0x0000006020007836 */ /* 0x000fe20000000000 */
[----:B------:R-:W-:Y:S01]  /*0640*/  ISETP.GE.AND P3, PT, R12, R33, PT ;  /* 0x000000210c00720c */ /* 0x000fe20003f66270 */
[----:B------:R-:W-:-:S02]  /*0650*/  VIADD R118, R32, 0x420 ;  /* 0x0000042020767836 */ /* 0x000fc40000000000 */
[----:B------:R-:W-:Y:S01]  /*0660*/  VIADD R122, R32, 0x440 ;  /* 0x00000440207a7836 */ /* 0x000fe20000000000 */
[----:B------:R-:W-:Y:S01]  /*0670*/  ISETP.GE.AND P6, PT, R0, R33, PT ;  /* 0x000000210000720c */ /* 0x000fe20003fc6270 */
[C---:B------:R-:W-:Y:S01]  /*0680*/  VIADD R124, R32.reuse, 0x460 ;  /* 0x00000460207c7836 */ /* 0x040fe20000000000 */
[----:B------:R-:W3:Y:S01]  /*0690*/  @!P4 LDG.E.U16 R70, desc[UR6][R6.64+0x100] ;  /* 0x000100060646c981 */ /* 0x000ee2000c1e1500 */
[C---:B------:R-:W-:Y:S02]  /*06a0*/  VIADD R100, R32.reuse, 0x480 ;  /* 0x0000048020647836 */ /* 0x040fe40000000000 */
[C---:B------:R-:W-:Y:S01]  /*06b0*/  VIADD R90, R32.reuse, 0x4a0 ;  /* 0x000004a0205a7836 */ /* 0x040fe20000000000 */
[----:B------:R-:W4:Y:S01]  /*06c0*/  @!P5 LDG.E.U16 R76, desc[UR6][R6.64+0x40] ;  /* 0x00004006064cd981 */ /* 0x000f22000c1e1500 */
[----:B------:R-:W-:Y:S01]  /*06d0*/  VIADD R88, R32, 0x4c0 ;  /* 0x000004c020587836 */ /* 0x000fe20000000000 */
[----:B------:R-:W1:Y:S01]  /*06e0*/  @!P2 LDC R13, c[0x0][0x4] ;  /* 0x00000100ff0dab82 */ /* 0x000e620000000800 */
[----:B------:R-:W-:Y:S01]  /*06f0*/  @P3 LOP3.LUT R104, R104, 0x8, RZ, 0xfc, !PT ;  /* 0x0000000868683812 */ /* 0x000fe200078efcff */
[----:B------:R-:W-:Y:S01]  /*0700*/  VIADD R29, R32, 0x4e0 ;  /* 0x000004e0201d7836 */ /* 0x000fe20000000000 */
[----:B------:R-:W5:Y:S02]  /*0710*/  @!P0 LDG.E.U16 R120, desc[UR6][R6.64] ;  /* 0x0000000606788981 */ /* 0x000f64000c1e1500 */
[----:B------:R-:W-:Y:S01]  /*0720*/  LOP3.LUT R104, R104, 0xfffffffb, RZ, 0xc0, !PT ;  /* 0xfffffffb68687812 */ /* 0x000fe200078ec0ff */
[C---:B------:R-:W-:Y:S01]  /*0730*/  VIADD R28, R32.reuse, 0x500 ;  /* 0x00000500201c7836 */ /* 0x040fe20000000000 */
[----:B------:R-:W5:Y:S01]  /*0740*/  @!P6 LDG.E.U16 R75, desc[UR6][R6.64+0xc0] ;  /* 0x0000c006064be981 */ /* 0x000f62000c1e1500 */
[----:B------:R-:W-:Y:S01]  /*0750*/  VIADD R27, R32, 0x520 ;  /* 0x00000520201b7836 */ /* 0x000fe20000000000 */
[----:B------:R-:W-:Y:S01]  /*0760*/  @P5 LOP3.LUT R104, R104, 0x4, RZ, 0xfc, !PT ;  /* 0x0000000468685812 */ /* 0x000fe200078efcff */
[----:B------:R-:W-:Y:S01]  /*0770*/  VIADD R26, R32, 0x540 ;  /* 0x00000540201a7836 */ /* 0x000fe20000000000 */
[----:B------:R-:W3:Y:S01]  /*0780*/  @!P2 LDC.64 R4, c[0x0][0x218] ;  /* 0x00008600ff04ab82 */ /* 0x000ee20000000a00 */
[----:B0-----:R-:W-:-:S04]  /*0790*/  @!P1 IMAD.WIDE R8, R11, 0x2, R8 ;  /* 0x000000020b089825 */ /* 0x001fc800078e0208 */
[C---:B------:R-:W-:Y:S01]  /*07a0*/  VIADD R25, R32.reuse, 0x560 ;  /* 0x0000056020197836 */ /* 0x040fe20000000000 */
[----:B------:R0:W4:Y:S01]  /*07b0*/  @!P1 LDG.E.U16 R77, desc[UR6][R8.64+0xf80] ;  /* 0x000f8006084d9981 */ /* 0x000122000c1e1500 */
        /* <DEDUP_REMOVED lines=9> */
[----:B------:R-:W-:Y:S02]  /*0850*/  VIADD R15, R32, 0x6a0 ;  /* 0x000006a0200f7836 */ /* 0x000fe40000000000 */
[----:B-1----:R-:W-:Y:S01]  /*0860*/  @!P2 IMAD R11, R13, UR5, R34 ;  /* 0x000000050d0bac24 */ /* 0x002fe2000f8e0222 */
[----:B--2---:R-:W-:Y:S01]  /*0870*/  @!P0 ISETP.NE.AND P3, PT, R14, RZ, PT ;  /* 0x000000ff0e00820c */ /* 0x004fe20003f65270 */
[----:B------:R-:W-:-:S02]  /*0880*/  VIADD R13, R32, 0x6e0 ;  /* 0x000006e0200d7836 */ /* 0x000fc40000000000 */
[----:B------:R-:W-:Y:S01]  /*0890*/  VIADD R12, R32, 0x700 ;  /* 0x00000700200c7836 */ /* 0x000fe20000000000 */
[----:B------:R-:W-:Y:S01]  /*08a0*/  @!P0 SEL R105, RZ, 0x1, P3 ;  /* 0x00000001ff698807 */ /* 0x000fe20001800000 */
[----:B------:R-:W-:Y:S01]  /*08b0*/  @!P2 IMAD R11, R11, UR8, R32 ;  /* 0x000000080b0bac24 */ /* 0x000fe2000f8e0220 */
[C---:B------:R-:W-:Y:S02]  /*08c0*/  LOP3.LUT P3, RZ, R104.reuse, 0x8, RZ, 0xc0, !PT ;  /* 0x0000000868ff7812 */ /* 0x040fe4000786c0ff */
[----:B------:R-:W-:-:S04]  /*08d0*/  LOP3.LUT R104, R104, 0xffffffef, RZ, 0xc0, !PT ;  /* 0xffffffef68687812 */ /* 0x000fc800078ec0ff */
[----:B------:R-:W-:-:S04]  /*08e0*/  @P6 LOP3.LUT R104, R104, 0x10, RZ, 0xfc, !PT ;  /* 0x0000001068686812 */ /* 0x000fc800078efcff */
[----:B------:R-:W-:-:S03]  /*08f0*/  LOP3.LUT R104, R104, 0xffffffdf, RZ, 0xc0, !PT ;  /* 0xffffffdf68687812 */ /* 0x000fc600078ec0ff */
[----:B------:R-:W2:Y:S01]  /*0900*/  @!P3 LDG.E.U16 R74, desc[UR6][R6.64+0x80] ;  /* 0x00008006064ab981 */ /* 0x000ea2000c1e1500 */
[----:B------:R-:W-:Y:S02]  /*0910*/  ISETP.GE.AND P3, PT, R36, R33, PT ;  /* 0x000000212400720c */ /* 0x000fe40003f66270 */
[----:B------:R-:W-:-:S04]  /*0920*/  @P4 LOP3.LUT R104, R104, 0x20, RZ, 0xfc, !PT ;  /* 0x0000002068684812 */ /* 0x000fc800078efcff */
[----:B------:R-:W-:-:S07]  /*0930*/  LOP3.LUT R104, R104, 0xffffffbf, RZ, 0xc0, !PT ;  /* 0xffffffbf68687812 */ /* 0x000fce00078ec0ff */
[----:B------:R-:W-:Y:S01]  /*0940*/  @P3 LOP3.LUT R104, R104, 0x40, RZ, 0xfc, !PT ;  /* 0x0000004068683812 */ /* 0x000fe200078efcff */
[----:B------:R-:W5:Y:S01]  /*0950*/  @!P3 LDG.E.U16 R71, desc[UR6][R6.64+0x140] ;  /* 0x000140060647b981 */ /* 0x000f62000c1e1500 */
[----:B------:R-:W-:Y:S02]  /*0960*/  ISETP.GE.AND P3, PT, R38, R33, PT ;  /* 0x000000212600720c */ /* 0x000fe40003f66270 */
[----:B------:R-:W-:-:S11]  /*0970*/  LOP3.LUT R104, R104, 0xffffff7f, RZ, 0xc0, !PT ;  /* 0xffffff7f68687812 */ /* 0x000fd600078ec0ff */
        /* <DEDUP_REMOVED lines=98> */
[----:B------:R-:W-:-:S13]  /*0fa0*/  ISETP.GE.AND P3, PT, R114, R33, PT ;  /* 0x000000217200720c */ /* 0x000fda0003f66270 */
        /* <DEDUP_REMOVED lines=83> */
[----:B------:R-:W-:Y:S01]  /*14e0*/  LOP3.LUT R103, R103, 0xffdfffff, RZ, 0xc0, !PT ;  /* 0xffdfffff67677812 */ /* 0x000fe200078ec0ff */
[----:B------:R-:W-:-:S10]  /*14f0*/  VIADD R14, R32, 0x6c0 ;  /* 0x000006c0200e7836 */ /* 0x000fd40000000000 */
        /* <DEDUP_REMOVED lines=12> */
[----:B---3--:R-:W-:-:S10]  /*15c0*/  @!P2 IMAD.WIDE R4, R11, 0x2, R4 ;  /* 0x000000020b04a825 */ /* 0x008fd400078e0204 */
[----:B------:R-:W-:Y:S01]  /*15d0*/  @P3 LOP3.LUT R103, R103, 0x1000000, RZ, 0xfc, !PT ;  /* 0x0100000067673812 */ /* 0x000fe200078efcff */
[----:B------:R-:W3:Y:S01]  /*15e0*/  @!P3 LDG.E.U16 R43, desc[UR6][R6.64+0xdc0] ;  /* 0x000dc006062bb981 */ /* 0x000ee2000c1e1500 */
[-C--:B------:R-:W-:Y:S01]  /*15f0*/  ISETP.GE.AND P3, PT, R12, R33.reuse, PT ;  /* 0x000000210c00720c */ /* 0x080fe20003f66270 */
[C---:B------:R-:W-:Y:S01]  /*1600*/  VIADD R11, R32.reuse, 0x720 ;  /* 0x00000720200b7836 */ /* 0x040fe20000000000 */
[----:B------:R-:W-:Y:S01]  /*1610*/  LOP3.LUT R103, R103, 0xfdffffff, RZ, 0xc0, !PT ;  /* 0xfdffffff67677812 */ /* 0x000fe200078ec0ff */
[C---:B------:R-:W-:Y:S02]  /*1620*/  VIADD R10, R32.reuse, 0x740 ;  /* 0x00000740200a7836 */ /* 0x040fe40000000000 */
[----:B0-----:R-:W-:Y:S01]  /*1630*/  VIADD R9, R32, 0x760 ;  /* 0x0000076020097836 */ /* 0x001fe20000000000 */
[----:B------:R-:W-:Y:S01]  /*1640*/  LOP3.LUT R104, R104, 0xfffffffd, RZ, 0xc0, !PT ;  /* 0xfffffffd68687812 */ /* 0x000fe200078ec0ff */
[----:B------:R-:W-:Y:S01]  /*1650*/  IMAD.MOV.U32 R79, RZ, RZ, -0x800000 ;  /* 0xff800000ff4f7424 */ /* 0x000fe200078e00ff */
[----:B------:R-:W3:Y:S05]  /*1660*/  @!P2 LDG.E.U16 R83, desc[UR6][R4.64+0xfc0] ;  /* 0x000fc0060453a981 */ /* 0x000eea000c1e1500 */
[----:B------:R-:W-:Y:S01]  /*1670*/  @P3 LOP3.LUT R103, R103, 0x2000000, RZ, 0xfc, !PT ;  /* 0x0200000067673812 */ /* 0x000fe200078efcff */
[----:B------:R-:W3:Y:S01]  /*1680*/  @!P3 LDG.E.U16 R44, desc[UR6][R6.64+0xe00] ;  /* 0x000e0006062cb981 */ /* 0x000ee2000c1e1500 */
[----:B------:R-:W-:-:S02]  /*1690*/  ISETP.GE.AND P3, PT, R11, R33, PT ;  /* 0x000000210b00720c */ /* 0x000fc40003f66270 */
[----:B------:R-:W-:Y:S02]  /*16a0*/  LOP3.LUT R103, R103, 0xfbffffff, RZ, 0xc0, !PT ;  /* 0xfbffffff67677812 */ /* 0x000fe400078ec0ff */
[----:B------:R-:W-:-:S09]  /*16b0*/  ISETP.GE.AND P6, PT, R9, R33, PT ;  /* 0x000000210900720c */ /* 0x000fd20003fc6270 */
[----:B------:R-:W-:Y:S01]  /*16c0*/  @P3 LOP3.LUT R103, R103, 0x4000000, RZ, 0xfc, !PT ;  /* 0x0400000067673812 */ /* 0x000fe200078efcff */
[----:B------:R-:W3:Y:S01]  /*16d0*/  @!P3 LDG.E.U16 R45, desc[UR6][R6.64+0xe40] ;  /* 0x000e4006062db981 */ /* 0x000ee2000c1e1500 */
[----:B------:R-:W-:Y:S02]  /*16e0*/  ISETP.GE.AND P3, PT, R10, R33, PT ;  /* 0x000000210a00720c */ /* 0x000fe40003f66270 */
[----:B------:R-:W-:Y:S01]  /*16f0*/  P2R R106, PR, RZ, 0x40 ;  /* 0x00000040ff6a7803 */ /* 0x000fe20000000000 */
[----:B------:R-:W3:Y:S10]  /*1700*/  @!P6 LDG.E.U16 R47, desc[UR6][R6.64+0xec0] ;  /* 0x000ec006062fe981 */ /* 0x000ef4000c1e1500 */
[----:B------:R-:W-:Y:S01]  /*1710*/  @P3 LOP3.LUT R104, R104, 0x2, RZ, 0xfc, !PT ;  /* 0x0000000268683812 */ /* 0x000fe200078efcff */
[----:B------:R-:W-:Y:S01]  /*1720*/  IMAD.MOV.U32 R82, RZ, RZ, -0x800000 ;  /* 0xff800000ff527424 */ /* 0x000fe200078e00ff */
[----:B------:R-:W-:Y:S01]  /*1730*/  P2R R109, PR, RZ, 0x4 ;  /* 0x00000004ff6d7803 */ /* 0x000fe20000000000 */
[----:B------:R-:W-:Y:S01]  /*1740*/  IMAD.MOV.U32 R80, RZ, RZ, -0x800000 ;  /* 0xff800000ff507424 */ /* 0x000fe200078e00ff */
[----:B------:R-:W-:Y:S01]  /*1750*/  LOP3.LUT R104, R104, 0xfffffffe, RZ, 0xc0, !PT ;  /* 0xfffffffe68687812 */ /* 0x000fe200078ec0ff */
[----:B------:R-:W-:Y:S01]  /*1760*/  VIADD R8, R32, 0x780 ;  /* 0x0000078020087836 */ /* 0x000fe20000000000 */
[----:B------:R-:W3:Y:S02]  /*1770*/  @!P3 LDG.E.U16 R46, desc[UR6][R6.64+0xe80] ;  /* 0x000e8006062eb981 */ /* 0x000ee4000c1e1500 */
[----:B------:R-:W-:-:S04]  /*1780*/  @P6 LOP3.LUT R104, R104, 0x1, RZ, 0xfc, !PT ;  /* 0x0000000168686812 */ /* 0x000fc800078efcff */
[----:B------:R-:W-:-:S04]  /*1790*/  LOP3.LUT P6, RZ, R104, 0x4000, RZ, 0xc0, !PT ;  /* 0x0000400068ff7812 */ /* 0x000fc800078cc0ff */
[----:B------:R-:W-:Y:S02]  /*17a0*/  P2R R114, PR, RZ, 0x40 ;  /* 0x00000040ff727803 */ /* 0x000fe40000000000 */
        /* <DEDUP_REMOVED lines=12> */
[----:B------:R-:W-:Y:S01]  /*1870*/  LOP3.LUT P6, RZ, R104, 0x8, RZ, 0xc0, !PT ;  /* 0x0000000868ff7812 */ /* 0x000fe200078cc0ff */
[----:B----4-:R-:W-:-:S12]  /*1880*/  @!P1 IMAD.U32 R82, R77, 0x10000, RZ ;  /* 0x000100004d529824 */ /* 0x010fd800078e00ff */
[----:B--2---:R-:W-:Y:S01]  /*1890*/  @!P6 IMAD.U32 R79, R74, 0x10000, RZ ;  /* 0x000100004a4fe824 */ /* 0x004fe200078e00ff */
[----:B------:R-:W-:Y:S01]  /*18a0*/  ISETP.NE.AND P6, PT, R121, RZ, PT ;  /* 0x000000ff7900720c */ /* 0x000fe20003fc5270 */
[----:B------:R-:W-:-:S12]  /*18b0*/  IMAD.MOV.U32 R77, RZ, RZ, -0x800000 ;  /* 0xff800000ff4d7424 */ /* 0x000fd800078e00ff */
[----:B------:R-:W-:Y:S01]  /*18c0*/  @!P6 IMAD.U32 R77, R70, 0x10000, RZ ;  /* 0x00010000464de824 */ /* 0x000fe200078e00ff */
[----:B------:R-:W-:Y:S01]  /*18d0*/  ISETP.NE.AND P6, PT, R119, RZ, PT ;  /* 0x000000ff7700720c */ /* 0x000fe20003fc5270 */
[----:B------:R-:W-:Y:S01]  /*18e0*/  @!P5 IMAD.U32 R80, R76, 0x10000, RZ ;  /* 0x000100004c50d824 */ /* 0x000fe200078e00ff */
[----:B------:R-:W-:Y:S01]  /*18f0*/  LOP3.LUT P2, RZ, R104, 0x10, RZ, 0xc0, !PT ;  /* 0x0000001068ff7812 */ /* 0x000fe2000784c0ff */
[----:B------:R-:W-:Y:S02]  /*1900*/  IMAD.MOV.U32 R76, RZ, RZ, -0x800000 ;  /* 0xff800000ff4c7424 */ /* 0x000fe400078e00ff */
[----:B------:R-:W-:-:S08]  /*1910*/  VIADD R0, R32, 0x7a0 ;  /* 0x000007a020007836 */ /* 0x000fd00000000000 */
[----:B-----5:R-:W-:Y:S01]  /*1920*/  @!P6 IMAD.U32 R76, R71, 0x10000, RZ ;  /* 0x00010000474ce824 */ /* 0x020fe200078e00ff */
[----:B------:R-:W-:Y:S01]  /*1930*/  ISETP.NE.AND P6, PT, R118, RZ, PT ;  /* 0x000000ff7600720c */ /* 0x000fe20003fc5270 */
[----:B------:R-:W-:Y:S01]  /*1940*/  IMAD.MOV.U32 R78, RZ, RZ, -0x800000 ;  /* 0xff800000ff4e7424 */ /* 0x000fe200078e00ff */
[-C--:B------:R-:W-:Y:S02]  /*1950*/  ISETP.GE.AND P3, PT, R8, R33.reuse, PT ;  /* 0x000000210800720c */ /* 0x080fe40003f66270 */
[----:B------:R-:W-:Y:S01]  /*1960*/  ISETP.GE.AND P4, PT, R0, R33, PT ;  /* 0x000000210000720c */ /* 0x000fe20003f86270 */
[----:B------:R-:W-:Y:S02]  /*1970*/  @!P2 IMAD.U32 R78, R75, 0x10000, RZ ;  /* 0x000100004b4ea824 */ /* 0x000fe400078e00ff */
[----:B------:R-:W-:-:S06]  /*1980*/  IMAD.MOV.U32 R75, RZ, RZ, -0x800000 ;  /* 0xff800000ff4b7424 */ /* 0x000fcc00078e00ff */
[----:B------:R-:W-:Y:S01]  /*1990*/  @!P6 IMAD.U32 R75, R72, 0x10000, RZ ;  /* 0x00010000484be824 */ /* 0x000fe200078e00ff */
[----:B------:R-:W-:Y:S01]  /*19a0*/  ISETP.NE.AND P6, PT, R117, RZ, PT ;  /* 0x000000ff7500720c */ /* 0x000fe20003fc5270 */
[----:B------:R-:W2:Y:S04]  /*19b0*/  @!P3 LDG.E.U16 R48, desc[UR6][R6.64+0xf00] ;  /* 0x000f00060630b981 */ /* 0x000ea8000c1e1500 */
[----:B------:R0:W4:Y:S01]  /*19c0*/  @!P4 LDG.E.U16 R49, desc[UR6][R6.64+0xf40] ;  /* 0x000f40060631c981 */ /* 0x000122000c1e1500 */
[----:B------:R-:W-:Y:S01]  /*19d0*/  IMAD.MOV.U32 R74, RZ, RZ, -0x800000 ;  /* 0xff800000ff4a7424 */ /* 0x000fe200078e00ff */
[----:B0-----:R-:W-:Y:S02]  /*19e0*/  P2R R6, PR, RZ, 0x20 ;  /* 0x00000020ff067803 */ /* 0x001fe40000000000 */
[----:B------:R-:W-:-:S04]  /*19f0*/  LOP3.LUT P5, RZ, R104, 0x800, RZ, 0xc0, !PT ;  /* 0x0000080068ff7812 */ /* 0x000fc800078ac0ff */
[----:B------:R-:W-:Y:S01]  /*1a00*/  @!P6 IMAD.U32 R74, R73, 0x10000, RZ ;  /* 0x00010000494ae824 */ /* 0x000fe200078e00ff */
[----:B------:R-:W-:Y:S01]  /*1a10*/  ISETP.NE.AND P6, PT, R116, RZ, PT ;  /* 0x000000ff7400720c */ /* 0x000fe20003fc5270 */
[----:B------:R-:W-:Y:S02]  /*1a20*/  IMAD.MOV.U32 R71, RZ, RZ, -0x800000 ;  /* 0xff800000ff477424 */ /* 0x000fe400078e00ff */
[----:B------:R-:W-:-:S05]  /*1a30*/  IMAD.MOV.U32 R73, RZ, RZ, -0x800000 ;  /* 0xff800000ff497424 */ /* 0x000fca00078e00ff */
[----:B------:R-:W-:Y:S01]  /*1a40*/  @!P5 IMAD.U32 R71, R68, 0x10000, RZ ;  /* 0x000100004447d824 */ /* 0x000fe200078e00ff */
[----:B------:R-:W-:-:S04]  /*1a50*/  LOP3.LUT P5, RZ, R104, 0x40000000, RZ, 0xc0, !PT ;  /* 0x4000000068ff7812 */ /* 0x000fc800078ac0ff */
[----:B------:R-:W-:Y:S01]  /*1a60*/  @!P6 IMAD.U32 R73, R67, 0x10000, RZ ;  /* 0x000100004349e824 */ /* 0x000fe200078e00ff */
[----:B------:R-:W-:Y:S02]  /*1a70*/  ISETP.NE.AND P6, PT, R115, RZ, PT ;  /* 0x000000ff7300720c */ /* 0x000fe40003fc5270 */
[----:B------:R-:W-:Y:S02]  /*1a80*/  P2R R7, PR, RZ, 0x20 ;  /* 0x00000020ff077803 */ /* 0x000fe40000000000 */
[----:B------:R-:W-:-:S04]  /*1a90*/  LOP3.LUT P5, RZ, R104, 0x20000000, RZ, 0xc0, !PT ;  /* 0x2000000068ff7812 */ /* 0x000fc800078ac0ff */
[----:B------:R-:W-:Y:S02]  /*1aa0*/  P2R R116, PR, RZ, 0x20 ;  /* 0x00000020ff747803 */ /* 0x000fe40000000000 */
[----:B------:R-:W-:Y:S01]  /*1ab0*/  LOP3.LUT P5, RZ, R104, 0x10000000, RZ, 0xc0, !PT ;  /* 0x1000000068ff7812 */ /* 0x000fe200078ac0ff */
[----:B------:R-:W-:-:S03]  /*1ac0*/  IMAD.MOV.U32 R72, RZ, RZ, -0x800000 ;  /* 0xff800000ff487424 */ /* 0x000fc600078e00ff */
[----:B------:R-:W-:Y:S02]  /*1ad0*/  P2R R117, PR, RZ, 0x20 ;  /* 0x00000020ff757803 */ /* 0x000fe40000000000 */
[----:B------:R-:W-:Y:S01]  /*1ae0*/  LOP3.LUT P5, RZ, R104, 0x8000000, RZ, 0xc0, !PT ;  /* 0x0800000068ff7812 */ /* 0x000fe200078ac0ff */
        /* <DEDUP_REMOVED lines=9> */
[----:B------:R-:W-:-:S03]  /*1b80*/  @!P0 IMAD.U32 R81, R120, 0x10000, RZ ;  /* 0x0001000078518824 */ /* 0x000fc600078e00ff */
[----:B------:R-:W-:Y:S02]  /*1b90*/  P2R R120, PR, RZ, 0x20 ;  /* 0x00000020ff787803 */ /* 0x000fe40000000000 */
[C---:B------:R-:W-:Y:S02]  /*1ba0*/  LOP3.LUT P5, RZ, R104.reuse, 0x800000, RZ, 0xc0, !PT ;  /* 0x0080000068ff7812 */ /* 0x040fe400078ac0ff */
[----:B------:R-:W-:Y:S02]  /*1bb0*/  P2R R108, PR, RZ, 0x10 ;  /* 0x00000010ff6c7803 */ /* 0x000fe40000000000 */
[----:B------:R-:W-:Y:S02]  /*1bc0*/  LOP3.LUT P4, RZ, R104, 0x1000, RZ, 0xc0, !PT ;  /* 0x0000100068ff7812 */ /* 0x000fe4000788c0ff */
[----:B------:R-:W-:Y:S01]  /*1bd0*/  P2R R119, PR, RZ, 0x20 ;  /* 0x00000020ff777803 */ /* 0x000fe20000000000 */
[----:B------:R-:W-:Y:S01]  /*1be0*/  IMAD.MOV.U32 R68, RZ, RZ, -0x800000 ;  /* 0xff800000ff447424 */ /* 0x000fe200078e00ff */
[----:B------:R-:W-:-:S02]  /*1bf0*/  P2R R107, PR, RZ, 0x8 ;  /* 0x00000008ff6b7803 */ /* 0x000fc40000000000 */
[C---:B------:R-:W-:Y:S01]  /*1c00*/  LOP3.LUT P5, RZ, R104.reuse, 0x400000, RZ, 0xc0, !PT ;  /* 0x0040000068ff7812 */ /* 0x040fe200078ac0ff */
[----:B------:R-:W-:Y:S01]  /*1c10*/  @!P6 IMAD.U32 R68, R63, 0x10000, RZ ;  /* 0x000100003f44e824 */ /* 0x000fe200078e00ff */
[C---:B------:R-:W-:Y:S02]  /*1c20*/  LOP3.LUT P3, RZ, R104.reuse, 0x2000, RZ, 0xc0, !PT ;  /* 0x0000200068ff7812 */ /* 0x040fe4000786c0ff */
[C---:B------:R-:W-:Y:S02]  /*1c30*/  LOP3.LUT P6, RZ, R104.reuse, 0x100000, RZ, 0xc0, !PT ;  /* 0x0010000068ff7812 */ /* 0x040fe400078cc0ff */
[----:B------:R-:W-:Y:S02]  /*1c40*/  P2R R118, PR, RZ, 0x20 ;  /* 0x00000020ff767803 */ /* 0x000fe40000000000 */
[----:B------:R-:W-:Y:S01]  /*1c50*/  LOP3.LUT P5, RZ, R104, 0x200000, RZ, 0xc0, !PT ;  /* 0x0020000068ff7812 */ /* 0x000fe200078ac0ff */
[----:B------:R-:W-:Y:S02]  /*1c60*/  IMAD.MOV.U32 R70, RZ, RZ, -0x800000 ;  /* 0xff800000ff467424 */ /* 0x000fe400078e00ff */
[----:B------:R-:W-:-:S02]  /*1c70*/  @!P4 IMAD.U32 R70, R69, 0x10000, RZ ;  /* 0x000100004546c824 */ /* 0x000fc400078e00ff */
[----:B------:R-:W-:Y:S02]  /*1c80*/  IMAD.MOV.U32 R69, RZ, RZ, -0x800000 ;  /* 0xff800000ff457424 */ /* 0x000fe400078e00ff */
[----:B------:R-:W-:Y:S02]  /*1c90*/  @!P3 IMAD.U32 R69, R62, 0x10000, RZ ;  /* 0x000100003e45b824 */ /* 0x000fe400078e00ff */
[----:B------:R-:W-:Y:S01]  /*1ca0*/  IMAD.MOV.U32 R62, RZ, RZ, -0x800000 ;  /* 0xff800000ff3e7424 */ /* 0x000fe200078e00ff */
[----:B------:R-:W-:Y:S01]  /*1cb0*/  LOP3.LUT P3, RZ, R104, 0x80000, RZ, 0xc0, !PT ;  /* 0x0008000068ff7812 */ /* 0x000fe2000786c0ff */
[----:B------:R-:W-:Y:S02]  /*1cc0*/  @!P6 IMAD.U32 R62, R61, 0x10000, RZ ;  /* 0x000100003d3ee824 */ /* 0x000fe400078e00ff */
[----:B------:R-:W-:Y:S02]  /*1cd0*/  IMAD.MOV.U32 R61, RZ, RZ, -0x800000 ;  /* 0xff800000ff3d7424 */ /* 0x000fe400078e00ff */
[----:B------:R-:W-:Y:S01]  /*1ce0*/  @!P5 IMAD.U32 R61, R54, 0x10000, RZ ;  /* 0x00010000363dd824 */ /* 0x000fe200078e00ff */
[----:B------:R-:W-:Y:S01]  /*1cf0*/  ISETP.NE.AND P5, PT, R118, RZ, PT ;  /* 0x000000ff7600720c */ /* 0x000fe20003fa5270 */
[----:B------:R-:W-:Y:S01]  /*1d00*/  IMAD.MOV.U32 R63, RZ, RZ, -0x800000 ;  /* 0xff800000ff3f7424 */ /* 0x000fe200078e00ff */
[----:B------:R-:W-:-:S02]  /*1d10*/  P2R R5, PR, RZ, 0x1 ;  /* 0x00000001ff057803 */ /* 0x000fc40000000000 */
[C---:B------:R-:W-:Y:S02]  /*1d20*/  LOP3.LUT P0, RZ, R104.reuse, 0x8000, RZ, 0xc0, !PT ;  /* 0x0000800068ff7812 */ /* 0x040fe4000780c0ff */
[----:B------:R-:W-:Y:S01]  /*1d30*/  LOP3.LUT P4, RZ, R104, 0x40000, RZ, 0xc0, !PT ;  /* 0x0004000068ff7812 */ /* 0x000fe2000788c0ff */
[----:B------:R-:W-:Y:S02]  /*1d40*/  @!P3 IMAD.U32 R63, R60, 0x10000, RZ ;  /* 0x000100003c3fb824 */ /* 0x000fe400078e00ff */
[----:B------:R-:W-:-:S04]  /*1d50*/  IMAD.MOV.U32 R60, RZ, RZ, -0x800000 ;  /* 0xff800000ff3c7424 */ /* 0x000fc800078e00ff */
[----:B------:R-:W-:Y:S01]  /*1d60*/  @!P5 IMAD.U32 R60, R55, 0x10000, RZ ;  /* 0x00010000373cd824 */ /* 0x000fe200078e00ff */
[----:B------:R-:W-:Y:S01]  /*1d70*/  ISETP.NE.AND P5, PT, R119, RZ, PT ;  /* 0x000000ff7700720c */ /* 0x000fe20003fa5270 */
[----:B------:R-:W-:Y:S01]  /*1d80*/  IMAD.MOV.U32 R67, RZ, RZ, -0x800000 ;  /* 0xff800000ff437424 */ /* 0x000fe200078e00ff */
[----:B------:R-:W-:Y:S01]  /*1d90*/  P2R R4, PR, RZ, 0x2 ;  /* 0x00000002ff047803 */ /* 0x000fe20000000000 */
[----:B------:R-:W-:Y:S01]  /*1da0*/  @!P0 IMAD.U32 R67, R64, 0x10000, RZ ;  /* 0x0001000040438824 */ /* 0x000fe200078e00ff */
[C---:B------:R-:W-:Y:S01]  /*1db0*/  LOP3.LUT P1, RZ, R104.reuse, 0x10000, RZ, 0xc0, !PT ;  /* 0x0001000068ff7812 */ /* 0x040fe2000782c0ff */
[----:B------:R-:W-:Y:S01]  /*1dc0*/  IMAD.MOV.U32 R64, RZ, RZ, -0x800000 ;  /* 0xff800000ff407424 */ /* 0x000fe200078e00ff */
[----:B------:R-:W-:Y:S01]  /*1dd0*/  LOP3.LUT P2, RZ, R104, 0x20000, RZ, 0xc0, !PT ;  /* 0x0002000068ff7812 */ /* 0x000fe2000784c0ff */
[----:B------:R-:W-:Y:S02]  /*1de0*/  @!P4 IMAD.U32 R64, R59, 0x10000, RZ ;  /* 0x000100003b40c824 */ /* 0x000fe400078e00ff */
[----:B------:R-:W-:-:S04]  /*1df0*/  IMAD.MOV.U32 R59, RZ, RZ, -0x800000 ;  /* 0xff800000ff3b7424 */ /* 0x000fc800078e00ff */
[----:B------:R-:W-:Y:S01]  /*1e00*/  @!P5 IMAD.U32 R59, R56, 0x10000, RZ ;  /* 0x00010000383bd824 */ /* 0x000fe200078e00ff */
[----:B------:R-:W-:Y:S01]  /*1e10*/  ISETP.NE.AND P5, PT, R120, RZ, PT ;  /* 0x000000ff7800720c */ /* 0x000fe20003fa5270 */
[----:B------:R-:W-:Y:S02]  /*1e20*/  IMAD.MOV.U32 R66, RZ, RZ, -0x800000 ;  /* 0xff800000ff427424 */ /* 0x000fe400078e00ff */
[----:B------:R-:W-:Y:S02]  /*1e30*/  @!P1 IMAD.U32 R66, R65, 0x10000, RZ ;  /* 0x0001000041429824 */ /* 0x000fe400078e00ff */
[----:B------:R-:W-:Y:S02]  /*1e40*/  IMAD.MOV.U32 R65, RZ, RZ, -0x800000 ;  /* 0xff800000ff417424 */ /* 0x000fe400078e00ff */
[----:B------:R-:W-:Y:S02]  /*1e50*/  @!P2 IMAD.U32 R65, R58, 0x10000, RZ ;  /* 0x000100003a41a824 */ /* 0x000fe400078e00ff */
[----:B------:R-:W-:-:S04]  /*1e60*/  IMAD.MOV.U32 R58, RZ, RZ, -0x800000 ;  /* 0xff800000ff3a7424 */ /* 0x000fc800078e00ff */
[----:B------:R-:W-:Y:S01]  /*1e70*/  @!P5 IMAD.U32 R58, R57, 0x10000, RZ ;  /* 0x00010000393ad824 */ /* 0x000fe200078e00ff */
[----:B------:R-:W-:Y:S01]  /*1e80*/  ISETP.NE.AND P5, PT, R121, RZ, PT ;  /* 0x000000ff7900720c */ /* 0x000fe20003fa5270 */
[----:B------:R-:W-:-:S12]  /*1e90*/  IMAD.MOV.U32 R57, RZ, RZ, -0x800000 ;  /* 0xff800000ff397424 */ /* 0x000fd800078e00ff */
        /* <DEDUP_REMOVED lines=11> */
[----:B------:R-:W-:Y:S01]  /*1f50*/  IMAD.MOV.U32 R53, RZ, RZ, -0x800000 ;  /* 0xff800000ff357424 */ /* 0x000fe200078e00ff */
[C---:B------:R-:W-:Y:S02]  /*1f60*/  LOP3.LUT P1, RZ, R103.reuse, 0x1, RZ, 0xc0, !PT ;  /* 0x0000000167ff7812 */ /* 0x040fe4000782c0ff */
[----:B------:R-:W-:Y:S02]  /*1f70*/  LOP3.LUT P0, RZ, R104, 0x80000000, RZ, 0xc0, !PT ;  /* 0x8000000068ff7812 */ /* 0x000fe4000780c0ff */
[C---:B------:R-:W-:Y:S02]  /*1f80*/  LOP3.LUT P6, RZ, R103.reuse, 0x10, RZ, 0xc0, !PT ;  /* 0x0000001067ff7812 */ /* 0x040fe400078cc0ff */
[----:B------:R-:W-:-:S05]  /*1f90*/  LOP3.LUT P4, RZ, R103, 0x4, RZ, 0xc0, !PT ;  /* 0x0000000467ff7812 */ /* 0x000fca000788c0ff */
[----:B------:R-:W-:Y:S01]  /*1fa0*/  @!P5 IMAD.U32 R53, R110, 0x10000, RZ ;  /* 0x000100006e35d824 */ /* 0x000fe200078e00ff */
[----:B------:R-:W-:Y:S02]  /*1fb0*/  ISETP.NE.AND P5, PT, R7, RZ, PT ;  /* 0x000000ff0700720c */ /* 0x000fe40003fa5270 */
[----:B------:R-:W-:Y:S01]  /*1fc0*/  LOP3.LUT P3, RZ, R103, 0x8, RZ, 0xc0, !PT ;  /* 0x0000000867ff7812 */ /* 0x000fe2000786c0ff */
[----:B------:R-:W-:Y:S02]  /*1fd0*/  IMAD.MOV.U32 R50, RZ, RZ, -0x800000 ;  /* 0xff800000ff327424 */ /* 0x000fe400078e00ff */
[----:B------:R-:W-:Y:S01]  /*1fe0*/  @!P1 IMAD.U32 R50, R113, 0x10000, RZ ;  /* 0x0001000071329824 */ /* 0x000fe200078e00ff */
[----:B------:R-:W-:Y:S01]  /*1ff0*/  ISETP.NE.AND P1, PT, R4, RZ, PT ;  /* 0x000000ff0400720c */ /* 0x000fe20003f25270 */
[----:B------:R-:W-:Y:S01]  /*2000*/  IMAD.MOV.U32 R52, RZ, RZ, -0x800000 ;  /* 0xff800000ff347424 */ /* 0x000fe200078e00ff */
[----:B------:R-:W-:Y:S01]  /*2010*/  LOP3.LUT P2, RZ, R103, 0x2, RZ, 0xc0, !PT ;  /* 0x0000000267ff7812 */ /* 0x000fe2000784c0ff */
[----:B------:R-:W-:-:S02]  /*2020*/  IMAD.MOV.U32 R51, RZ, RZ, -0x800000 ;  /* 0xff800000ff337424 */ /* 0x000fc400078e00ff */
[----:B------:R-:W-:Y:S01]  /*2030*/  @!P0 IMAD.U32 R51, R112, 0x10000, RZ ;  /* 0x0001000070338824 */ /* 0x000fe200078e00ff */
[----:B------:R-:W-:Y:S01]  /*2040*/  ISETP.NE.AND P0, PT, R5, RZ, PT ;  /* 0x000000ff0500720c */ /* 0x000fe20003f05270 */
[----:B------:R-:W-:Y:S01]  /*2050*/  @!P5 IMAD.U32 R52, R111, 0x10000, RZ ;  /* 0x000100006f34d824 */ /* 0x000fe200078e00ff */
[----:B------:R-:W-:Y:S01]  /*2060*/  ISETP.NE.AND P5, PT, R6, RZ, PT ;  /* 0x000000ff0600720c */ /* 0x000fe20003fa5270 */
[----:B------:R-:W-:Y:S02]  /*2070*/  IMAD.MOV.U32 R4, RZ, RZ, -0x800000 ;  /* 0xff800000ff047424 */ /* 0x000fe400078e00ff */
[----:B------:R-:W-:Y:S01]  /*2080*/  @!P6 IMAD.U32 R4, R87, 0x10000, RZ ;  /* 0x000100005704e824 */ /* 0x000fe200078e00ff */
[----:B------:R-:W-:Y:S01]  /*2090*/  ISETP.GE.AND P6, PT, R29, R33, PT ;  /* 0x000000211d00720c */ /* 0x000fe20003fc6270 */
[----:B------:R-:W-:Y:S02]  /*20a0*/  IMAD.MOV.U32 R6, RZ, RZ, -0x800000 ;  /* 0xff800000ff067424 */ /* 0x000fe400078e00ff */
[----:B------:R-:W-:-:S02]  /*20b0*/  IMAD.MOV.U32 R5, RZ, RZ, -0x800000 ;  /* 0xff800000ff057424 */ /* 0x000fc400078e00ff */
[----:B------:R-:W-:Y:S01]  /*20c0*/  @!P4 IMAD.U32 R6, R85, 0x10000, RZ ;  /* 0x000100005506c824 */ /* 0x000fe200078e00ff */
[-C--:B------:R-:W-:Y:S01]  /*20d0*/  ISETP.GE.AND P4, PT, R90, R33.reuse, PT ;  /* 0x000000215a00720c */ /* 0x080fe20003f86270 */
[----:B------:R-:W-:Y:S01]  /*20e0*/  @!P3 IMAD.U32 R5, R86, 0x10000, RZ ;  /* 0x000100005605b824 */ /* 0x000fe200078e00ff */
[-C--:B------:R-:W-:Y:S01]  /*20f0*/  ISETP.GE.AND P3, PT, R88, R33.reuse, PT ;  /* 0x000000215800720c */ /* 0x080fe20003f66270 */
[----:B------:R-:W-:Y:S02]  /*2100*/  IMAD.MOV.U32 R7, RZ, RZ, -0x800000 ;  /* 0xff800000ff077424 */ /* 0x000fe400078e00ff */
[----:B------:R-:W-:Y:S01]  /*2110*/  @!P2 IMAD.U32 R7, R84, 0x10000, RZ ;  /* 0x000100005407a824 */ /* 0x000fe200078e00ff */
[-C--:B------:R-:W-:Y:S01]  /*2120*/  ISETP.GE.AND P2, PT, R100, R33.reuse, PT ;  /* 0x000000216400720c */ /* 0x080fe20003f46270 */
[----:B------:R-:W-:Y:S02]  /*2130*/  IMAD.MOV.U32 R84, RZ, RZ, -0x800000 ;  /* 0xff800000ff547424 */ /* 0x000fe400078e00ff */
[----:B------:R-:W-:Y:S01]  /*2140*/  @!P6 IMAD.U32 R84, R102, 0x10000, RZ ;  /* 0x000100006654e824 */ /* 0x000fe200078e00ff */
[----:B------:R-:W-:Y:S01]  /*2150*/  ISETP.GE.AND P6, PT, R25, R33, PT ;  /* 0x000000211900720c */ /* 0x000fe20003fc6270 */
[----:B------:R-:W-:-:S02]  /*2160*/  IMAD.MOV.U32 R86, RZ, RZ, -0x800000 ;  /* 0xff800000ff567424 */ /* 0x000fc400078e00ff */
[----:B------:R-:W-:Y:S02]  /*2170*/  IMAD.MOV.U32 R85, RZ, RZ, -0x800000 ;  /* 0xff800000ff557424 */ /* 0x000fe400078e00ff */
[----:B------:R-:W-:Y:S01]  /*2180*/  @!P4 IMAD.U32 R86, R91, 0x10000, RZ ;  /* 0x000100005b56c824 */ /* 0x000fe200078e00ff */
[-C--:B------:R-:W-:Y:S01]  /*2190*/  ISETP.GE.AND P4, PT, R27, R33.reuse, PT ;  /* 0x000000211b00720c */ /* 0x080fe20003f86270 */
[----:B------:R-:W-:Y:S01]  /*21a0*/  @!P3 IMAD.U32 R85, R101, 0x10000, RZ ;  /* 0x000100006555b824 */ /* 0x000fe200078e00ff */
[-C--:B------:R-:W-:Y:S01]  /*21b0*/  ISETP.GE.AND P3, PT, R26, R33.reuse, PT ;  /* 0x000000211a00720c */ /* 0x080fe20003f66270 */
[----:B------:R-:W-:Y:S02]  /*21c0*/  IMAD.MOV.U32 R87, RZ, RZ, -0x800000 ;  /* 0xff800000ff577424 */ /* 0x000fe400078e00ff */
[----:B------:R-:W-:Y:S01]  /*21d0*/  @!P2 IMAD.U32 R87, R89, 0x10000, RZ ;  /* 0x000100005957a824 */ /* 0x000fe200078e00ff */
[----:B------:R-:W-:Y:S01]  /*21e0*/  ISETP.GE.AND P2, PT, R28, R33, PT ;  /* 0x000000211c00720c */ /* 0x000fe20003f46270 */
[----:B------:R-:W-:-:S02]  /*21f0*/  IMAD.MOV.U32 R88, RZ, RZ, -0x800000 ;  /* 0xff800000ff587424 */ /* 0x000fc400078e00ff */
[----:B------:R-:W-:Y:S01]  /*2200*/  @!P6 IMAD.U32 R88, R99, 0x10000, RZ ;  /* 0x000100006358e824 */ /* 0x000fe200078e00ff */
[-C--:B------:R-:W-:Y:S01]  /*2210*/  ISETP.GE.AND P6, PT, R21, R33.reuse, PT ;  /* 0x000000211500720c */ /* 0x080fe20003fc6270 */
[----:B------:R-:W-:Y:S02]  /*2220*/  IMAD.MOV.U32 R90, RZ, RZ, -0x800000 ;  /* 0xff800000ff5a7424 */ /* 0x000fe400078e00ff */
[----:B------:R-:W-:Y:S02]  /*2230*/  IMAD.MOV.U32 R89, RZ, RZ, -0x800000 ;  /* 0xff800000ff597424 */ /* 0x000fe400078e00ff */
[----:B------:R-:W-:Y:S01]  /*2240*/  @!P4 IMAD.U32 R90, R97, 0x10000, RZ ;  /* 0x00010000615ac824 */ /* 0x000fe200078e00ff */
[-C--:B------:R-:W-:Y:S01]  /*2250*/  ISETP.GE.AND P4, PT, R23, R33.reuse, PT ;  /* 0x000000211700720c */ /* 0x080fe20003f86270 */
[----:B------:R-:W-:Y:S01]  /*2260*/  @!P3 IMAD.U32 R89, R98, 0x10000, RZ ;  /* 0x000100006259b824 */ /* 0x000fe200078e00ff */
[----:B------:R-:W-:Y:S01]  /*2270*/  ISETP.GE.AND P3, PT, R22, R33, PT ;  /* 0x000000211600720c */ /* 0x000fe20003f66270 */
[----:B------:R-:W-:-:S02]  /*2280*/  IMAD.MOV.U32 R91, RZ, RZ, -0x800000 ;  /* 0xff800000ff5b7424 */ /* 0x000fc400078e00ff */
[----:B------:R-:W-:Y:S01]  /*2290*/  @!P2 IMAD.U32 R91, R96, 0x10000, RZ ;  /* 0x00010000605ba824 */ /* 0x000fe200078e00ff */
[-C--:B------:R-:W-:Y:S01]  /*22a0*/  ISETP.GE.AND P2, PT, R24, R33.reuse, PT ;  /* 0x000000211800720c */ /* 0x080fe20003f46270 */
[----:B------:R-:W-:Y:S02]  /*22b0*/  IMAD.MOV.U32 R96, RZ, RZ, -0x800000 ;  /* 0xff800000ff607424 */ /* 0x000fe400078e00ff */
        /* <DEDUP_REMOVED lines=21> */
[----:B------:R-:W-:Y:S02]  /*2410*/  @!P2 IMAD.U32 R95, R36, 0x10000, RZ ;  /* 0x00010000245fa824 */ /* 0x000fe400078e00ff */
[----:B------:R-:W-:Y:S02]  /*2420*/  IMAD.MOV.U32 R36, RZ, RZ, -0x800000 ;  /* 0xff800000ff247424 */ /* 0x000fe400078e00ff */
[----:B---3--:R-:W-:Y:S01]  /*2430*/  @!P6 IMAD.U32 R36, R43, 0x10000, RZ ;  /* 0x000100002b24e824 */ /* 0x008fe200078e00ff */
[-C--:B------:R-:W-:Y:S01]  /*2440*/  ISETP.GE.AND P6, PT, R10, R33.reuse, PT ;  /* 0x000000210a00720c */ /* 0x080fe20003fc6270 */
[----:B------:R-:W-:Y:S02]  /*2450*/  IMAD.MOV.U32 R38, RZ, RZ, -0x800000 ;  /* 0xff800000ff267424 */ /* 0x000fe400078e00ff */
[----:B------:R-:W-:Y:S01]  /*2460*/  IMAD.MOV.U32 R37, RZ, RZ, -0x800000 ;  /* 0xff800000ff257424 */ /* 0x000fe200078e00ff */
[-C--:B------:R-:W-:Y:S01]  /*2470*/  ISETP.GE.AND P2, PT, R16, R33.reuse, PT ;  /* 0x000000211000720c */ /* 0x080fe20003f46270 */
[----:B------:R-:W-:Y:S01]  /*2480*/  @!P4 IMAD.U32 R38, R41, 0x10000, RZ ;  /* 0x000100002926c824 */ /* 0x000fe200078e00ff */
[-C--:B------:R-:W-:Y:S01]  /*2490*/  ISETP.GE.AND P4, PT, R12, R33.reuse, PT ;  /* 0x000000210c00720c */ /* 0x080fe20003f86270 */
[----:B------:R-:W-:Y:S01]  /*24a0*/  @!P3 IMAD.U32 R37, R42, 0x10000, RZ ;  /* 0x000100002a25b824 */ /* 0x000fe200078e00ff */
[----:B------:R-:W-:Y:S01]  /*24b0*/  ISETP.GE.AND P3, PT, R11, R33, PT ;  /* 0x000000210b00720c */ /* 0x000fe20003f66270 */
[----:B------:R-:W-:-:S02]  /*24c0*/  IMAD.MOV.U32 R41, RZ, RZ, -0x800000 ;  /* 0xff800000ff297424 */ /* 0x000fc400078e00ff */
[----:B------:R-:W-:Y:S02]  /*24d0*/  IMAD.MOV.U32 R39, RZ, RZ, -0x800000 ;  /* 0xff800000ff277424 */ /* 0x000fe400078e00ff */
[----:B------:R-:W-:Y:S01]  /*24e0*/  @!P6 IMAD.U32 R41, R46, 0x10000, RZ ;  /* 0x000100002e29e824 */ /* 0x000fe200078e00ff */
[----:B------:R-:W-:Y:S01]  /*24f0*/  ISETP.NE.AND P6, PT, R106, RZ, PT ;  /* 0x000000ff6a00720c */ /* 0x000fe20003fc5270 */
[----:B------:R-:W-:Y:S02]  /*2500*/  IMAD.MOV.U32 R43, RZ, RZ, -0x800000 ;  /* 0xff800000ff2b7424 */ /* 0x000fe400078e00ff */
[----:B------:R-:W-:Y:S02]  /*2510*/  IMAD.MOV.U32 R42, RZ, RZ, -0x800000 ;  /* 0xff800000ff2a7424 */ /* 0x000fe400078e00ff */
[----:B------:R-:W-:Y:S01]  /*2520*/  @!P2 IMAD.U32 R39, R40, 0x10000, RZ ;  /* 0x000100002827a824 */ /* 0x000fe200078e00ff */
[----:B------:R-:W-:Y:S01]  /*2530*/  ISETP.NE.AND P2, PT, R109, RZ, PT ;  /* 0x000000ff6d00720c */ /* 0x000fe20003f45270 */
[----:B------:R-:W-:Y:S01]  /*2540*/  @!P4 IMAD.U32 R43, R44, 0x10000, RZ ;  /* 0x000100002c2bc824 */ /* 0x000fe200078e00ff */
[----:B------:R-:W-:Y:S01]  /*2550*/  ISETP.NE.AND P4, PT, R108, RZ, PT ;  /* 0x000000ff6c00720c */ /* 0x000fe20003f85270 */
[----:B------:R-:W-:Y:S01]  /*2560*/  @!P3 IMAD.U32 R42, R45, 0x10000, RZ ;  /* 0x000100002d2ab824 */ /* 0x000fe200078e00ff */
[----:B------:R-:W-:Y:S01]  /*2570*/  ISETP.NE.AND P3, PT, R107, RZ, PT ;  /* 0x000000ff6b00720c */ /* 0x000fe20003f65270 */
[----:B------:R-:W-:Y:S01]  /*2580*/  IMAD.MOV.U32 R40, RZ, RZ, -0x800000 ;  /* 0xff800000ff287424 */ /* 0x000fe200078e00ff */
[----:B------:R-:W-:Y:S01]  /*2590*/  PRMT R44, RZ, 0x7610, R44 ;  /* 0x00007610ff2c7816 */ /* 0x000fe2000000002c */
[----:B------:R-:W-:Y:S01]  /*25a0*/  BSSY B0, `(.L_x_593) ;  /* 0x0000013000007945 */ /* 0x000fe20003800000 */
[----:B------:R-:W-:-:S02]  /*25b0*/  @!P6 IMAD.U32 R40, R47, 0x10000, RZ ;  /* 0x000100002f28e824 */ /* 0x000fc400078e00ff */
[----:B------:R-:W-:Y:S01]  /*25c0*/  IMAD.MOV.U32 R101, RZ, RZ, -0x800000 ;  /* 0xff800000ff657424 */ /* 0x000fe200078e00ff */
[----:B------:R-:W-:Y:S01]  /*25d0*/  @!P0 PRMT R44, R105, 0x7610, R44 ;  /* 0x00007610692c8816 */ /* 0x000fe2000000002c */
[----:B------:R-:W-:Y:S02]  /*25e0*/  IMAD.MOV.U32 R100, RZ, RZ, -0x800000 ;  /* 0xff800000ff647424 */ /* 0x000fe400078e00ff */
[----:B------:R-:W-:Y:S02]  /*25f0*/  IMAD.MOV.U32 R47, RZ, RZ, -0x800000 ;  /* 0xff800000ff2f7424 */ /* 0x000fe400078e00ff */
[----:B----4-:R-:W-:Y:S02]  /*2600*/  @!P4 IMAD.U32 R100, R49, 0x10000, RZ ;  /* 0x000100003164c824 */ /* 0x010fe400078e00ff */
[----:B--2---:R-:W-:Y:S02]  /*2610*/  @!P3 IMAD.U32 R101, R48, 0x10000, RZ ;  /* 0x000100003065b824 */ /* 0x004fe400078e00ff */
[----:B------:R-:W-:-:S02]  /*2620*/  @!P2 IMAD.U32 R47, R83, 0x10000, RZ ;  /* 0x00010000532fa824 */ /* 0x000fc400078e00ff */
[----:B------:R-:W-:Y:S01]  /*2630*/  IMAD.MOV.U32 R45, RZ, RZ, R81 ;  /* 0x000000ffff2d7224 */ /* 0x000fe200078e0051 */
[----:B------:R-:W-:Y:S06]  /*2640*/  @P5 BRA `(.L_x_594) ;  /* 0x0000000000205947 */ /* 0x000fec0003800000 */
[----:B------:R-:W2:Y:S02]  /*2650*/  LDG.E.U8 R46, desc[UR6][R2.64+0x20] ;  /* 0x00002006022e7981 */ /* 0x000ea4000c1e1100 */
[----:B--2---:R-:W-:-:S13]  /*2660*/  ISETP.NE.AND P5, PT, R46, RZ, PT ;  /* 0x000000ff2e00720c */ /* 0x004fda0003fa5270 */
[----:B------:R-:W-:Y:S02]  /*2670*/  @!P5 PRMT R46, R44, 0x9910, RZ ;  /* 0x000099102c2ed816 */ /* 0x000fe400000000ff */
[----:B------:R-:W-:-:S04]  /*2680*/  @!P5 FSETP.GT.FTZ.AND P6, PT, R81, R80, PT ;  /* 0x000000505100d20b */ /* 0x000fc80003fd4000 */
[----:B------:R-:W-:Y:S01]  /*2690*/  @!P5 ISETP.NE.AND P6, PT, R46, RZ, P6 ;  /* 0x000000ff2e00d20c */ /* 0x000fe200037c5270 */
[----:B------:R-:W-:-:S03]  /*26a0*/  IMAD.MOV.U32 R46, RZ, RZ, 0x1 ;  /* 0x00000001ff2e7424 */ /* 0x000fc600078e00ff */
[----:B------:R-:W-:Y:S02]  /*26b0*/  @!P5 FSEL R45, R81, R80, P6 ;  /* 0x00000050512dd208 */ /* 0x000fe40003000000 */
[----:B------:R-:W-:-:S07]  /*26c0*/  @!P5 PRMT R44, R46, 0x7610, R44 ;  /* 0x000076102e2cd816 */ /* 0x000fce000000002c */
.L_x_594:
[----:B------:R-:W-:Y:S05]  /*26d0*/  BSYNC B0 ;  /* 0x0000000000007941 */ /* 0x000fea0003800000 */
.L_x_593:
[----:B------:R-:W-:Y:S01]  /*26e0*/  LOP3.LUT P5, RZ, R104, 0x8, RZ, 0xc0, !PT ;  /* 0x0000000868ff7812 */ /* 0x000fe200078ac0ff */
[----:B------:R-:W-:-:S12]  /*26f0*/  BSSY B0, `(.L_x_595) ;  /* 0x000000a000007945 */ /* 0x000fd80003800000 */
[----:B------:R-:W-:Y:S05]  /*2700*/  @P5 BRA `(.L_x_596) ;  /* 0x0000000000205947 */ /* 0x000fea0003800000 */
        /* <DEDUP_REMOVED lines=8> */
.L_x_596:
[----:B------:R-:W-:Y:S05]  /*2790*/  BSYNC B0 ;  /* 0x0000000000007941 */ /* 0x000fea0003800000 */
.L_x_595:
        /* <DEDUP_REMOVED lines=11> */
.L_x_598:
[----:B------:R-:W-:Y:S05]  /*2850*/  BSYNC B0 ;  /* 0x0000000000007941 */ /* 0x000fea0003800000 */
.L_x_597:
        /* <DEDUP_REMOVED lines=11> */
.L_x_600:
[----:B------:R-:W-:Y:S05]  /*2910*/  BSYNC B0 ;  /* 0x0000000000007941 */ /* 0x000fea0003800000 */
.L_x_599:
        /* <DEDUP_REMOVED lines=11> */
.L_x_602:
[----:B------:R-:W-:Y:S05]  /*29d0*/  BSYNC B0 ;  /* 0x0000000000007941 */ /* 0x000fea0003800000 */
.L_x_601:
        /* <DEDUP_REMOVED lines=11> */
.L_x_604:
[----:B------:R-:W-:Y:S05]  /*2a90*/  BSYNC B0 ;  /* 0x0000000000007941 */ /* 0x000fea0003800000 */
.L_x_603:
        /* <DEDUP_REMOVED lines=11> */
.L_x_606:
[----:B------:R-:W-:Y:S05]  /*2b50*/  BSYNC B0 ;  /* 0x0000000000007941 */ /* 0x000fea0003800000 */
.L_x_605:
        /* <DEDUP_REMOVED lines=11> */
.L_x_608:
[----:B------:R-:W-:Y:S05]  /*2c10*/  BSYNC B0 ;  /* 0x0000000000007941 */ /* 0x000fea0003800000 */
.L_x_607:
        /* <DEDUP_REMOVED lines=11> */
.L_x_610:
[----:B------:R-:W-:Y:S05]  /*2cd0*/  BSYNC B0 ;  /* 0x0000000000007941 */ /* 0x000fea0003800000 */
.L_x_609:
        /* <DEDUP_REMOVED lines=11> */
.L_x_612:
[----:B------:R-:W-:Y:S05]  /*2d90*/  BSYNC B0 ;  /* 0x0000000000007941 */ /* 0x000fea0003800000 */
.L_x_611:
        /* <DEDUP_REMOVED lines=11> */
.L_x_614:
[----:B------:R-:W-:Y:S05]  /*2e50*/  BSYNC B0 ;  /* 0x0000000000007941 */ /* 0x000fea0003800000 */
.L_x_613:
        /* <DEDUP_REMOVED lines=11> */
.L_x_616:
[----:B------:R-:W-:Y:S05]  /*2f10*/  BSYNC B0 ;  /* 0x0000000000007941 */ /* 0x000fea0003800000 */
.L_x_615:
        /* <DEDUP_REMOVED lines=11> */
.L_x_618:
[----:B------:R-:W-:Y:S05]  /*2fd0*/  BSYNC B0 ;  /* 0x0000000000007941 */ /* 0x000fea0003800000 */
.L_x_617:
        /* <DEDUP_REMOVED lines=11> */
.L_x_620:
[----:B------:R-:W-:Y:S05]  /*3090*/  BSYNC B0 ;  /* 0x0000000000007941 */ /* 0x000fea0003800000 */
.L_x_619:
        /* <DEDUP_REMOVED lines=11> */
.L_x_622:
[----:B------:R-:W-:Y:S05]  /*3150*/  BSYNC B0 ;  /* 0x0000000000007941 */ /* 0x000fea0003800000 */
.L_x_621:
        /* <DEDUP_REMOVED lines=11> */
.L_x_624:
[----:B------:R-:W-:Y:S05]  /*3210*/  BSYNC B0 ;  /* 0x0000000000007941 */ /* 0x000fea0003800000 */
.L_x_623:
        /* <DEDUP_REMOVED lines=11> */
.L_x_626:
[----:B------:R-:W-:Y:S05]  /*32d0*/  BSYNC B0 ;  /* 0x0000000000007941 */ /* 0x000fea0003800000 */
.L_x_625:
        /* <DEDUP_REMOVED lines=11> */
.L_x_628:
[----:B------:R-:W-:Y:S05]  /*3390*/  BSYNC B0 ;  /* 0x0000000000007941 */ /* 0x000fea0003800000 */
.L_x_627:
        /* <DEDUP_REMOVED lines=11> */
.L_x_630:
[----:B------:R-:W-:Y:S05]  /*3450*/  BSYNC B0 ;  /* 0x0000000000007941 */ /* 0x000fea0003800000 */
.L_x_629:
        /* <DEDUP_REMOVED lines=11> */
.L_x_632:
[----:B------:R-:W-:Y:S05]  /*3510*/  BSYNC B0 ;  /* 0x0000000000007941 */ /* 0x000fea0003800000 */
.L_x_631:
        /* <DEDUP_REMOVED lines=11> */
.L_x_634:
[----:B------:R-:W-:Y:S05]  /*35d0*/  BSYNC B0 ;  /* 0x0000000000007941 */ /* 0x000fea0003800000 */
.L_x_633:
        /* <DEDUP_REMOVED lines=11> */
.L_x_636:
[----:B------:R-:W-:Y:S05]  /*3690*/  BSYNC B0 ;  /* 0x0000000000007941 */ /* 0x000fea0003800000 */
.L_x_635:
        /* <DEDUP_REMOVED lines=11> */
.L_x_638:
[----:B------:R-:W-:Y:S05]  /*3750*/  BSYNC B0 ;  /* 0x0000000000007941 */ /* 0x000fea0003800000 */
.L_x_637:
        /* <DEDUP_REMOVED lines=11> */
.L_x_640:
[----:B------:R-:W-:Y:S05]  /*3810*/  BSYNC B0 ;  /* 0x0000000000007941 */ /* 0x000fea0003800000 */
.L_x_639:
        /* <DEDUP_REMOVED lines=11> */
.L_x_642:
[----:B------:R-:W-:Y:S05]  /*38d0*/  BSYNC B0 ;  /* 0x0000000000007941 */ /* 0x000fea0003800000 */
.L_x_641:
        /* <DEDUP_REMOVED lines=11> */
.L_x_644:
[----:B------:R-:W-:Y:S05]  /*3990*/  BSYNC B0 ;  /* 0x0000000000007941 */ /* 0x000fea0003800000 */
.L_x_643:
        /* <DEDUP_REMOVED lines=11> */
.L_x_646:
[----:B------:R-:W-:Y:S05]  /*3a50*/  BSYNC B0 ;  /* 0x0000000000007941 */ /* 0x000fea0003800000 */
.L_x_645:
        /* <DEDUP_REMOVED lines=11> */
.L_x_648:
[----:B------:R-:W-:Y:S05]  /*3b10*/  BSYNC B0 ;  /* 0x0000000000007941 */ /* 0x000fea0003800000 */
.L_x_647:
        /* <DEDUP_REMOVED lines=11> */
.L_x_650:
[----:B------:R-:W-:Y:S05]  /*3bd0*/  BSYNC B0 ;  /* 0x0000000000007941 */ /* 0x000fea0003800000 */
.L_x_649:
        /* <DEDUP_REMOVED lines=11> */
.L_x_652:
[----:B------:R-:W-:Y:S05]  /*3c90*/  BSYNC B0 ;  /* 0x0000000000007941 */ /* 0x000fea0003800000 */
.L_x_651:
        /* <DEDUP_REMOVED lines=11> */
.L_x_654:
[----:B------:R-:W-:Y:S05]  /*3d50*/  BSYNC B0 ;  /* 0x0000000000007941 */ /* 0x000fea0003800000 */
.L_x_653:
        /* <DEDUP_REMOVED lines=11> */
.L_x_656:
[----:B------:R-:W-:Y:S05]  /*3e10*/  BSYNC B0 ;  /* 0x0000000000007941 */ /* 0x000fea0003800000 */
.L_x_655:
        /* <DEDUP_REMOVED lines=11> */
.L_x_658:
[----:B------:R-:W-:Y:S05]  /*3ed0*/  BSYNC B0 ;  /* 0x0000000000007941 */ /* 0x000fea0003800000 */
.L_x_657:
        /* <DEDUP_REMOVED lines=11> */
.L_x_660:
[----:B------:R-:W-:Y:S05]  /*3f90*/  BSYNC B0 ;  /* 0x0000000000007941 */ /* 0x000fea0003800000 */
.L_x_659:
        /* <DEDUP_REMOVED lines=11> */
.L_x_662:
[----:B------:R-:W-:Y:S05]  /*4050*/  BSYNC B0 ;  /* 0x0000000000007941 */ /* 0x000fea0003800000 */
.L_x_661:
        /* <DEDUP_REMOVED lines=11> */
.L_x_664:
[----:B------:R-:W-:Y:S05]  /*4110*/  BSYNC B0 ;  /* 0x0000000000007941 */ /* 0x000fea0003800000 */
.L_x_663:
        /* <DEDUP_REMOVED lines=11> */
.L_x_666:
[----:B------:R-:W-:Y:S05]  /*41d0*/  BSYNC B0 ;  /* 0x0000000000007941 */ /* 0x000fea0003800000 */
.L_x_665:
        /* <DEDUP_REMOVED lines=11> */
.L_x_668:
[----:B------:R-:W-:Y:S05]  /*4290*/  BSYNC B0 ;  /* 0x0000000000007941 */ /* 0x000fea0003800000 */
.L_x_667:
[----:B------:R-:W-:Y:S01]  /*42a0*/  ISETP.GE.AND P5, PT, R29, R33, PT ;  /* 0x000000211d00720c */ /* 0x000fe20003fa6270 */
        /* <DEDUP_REMOVED lines=10> */
.L_x_670:
[----:B------:R-:W-:Y:S05]  /*4350*/  BSYNC B0 ;  /* 0x0000000000007941 */ /* 0x000fea0003800000 */
.L_x_669:
        /* <DEDUP_REMOVED lines=11> */
.L_x_672:
[----:B------:R-:W-:Y:S05]  /*4410*/  BSYNC B0 ;  /* 0x0000000000007941 */ /* 0x000fea0003800000 */
.L_x_671:
        /* <DEDUP_REMOVED lines=11> */
.L_x_674:
[----:B------:R-:W-:Y:S05]  /*44d0*/  BSYNC B0 ;  /* 0x0000000000007941 */ /* 0x000fea0003800000 */
.L_x_673:
        /* <DEDUP_REMOVED lines=11> */
.L_x_676:
[----:B------:R-:W-:Y:S05]  /*4590*/  BSYNC B0 ;  /* 0x0000000000007941 */ /* 0x000fea0003800000 */
.L_x_675:
        /* <DEDUP_REMOVED lines=11> */
.L_x_678:
[----:B------:R-:W-:Y:S05]  /*4650*/  BSYNC B0 ;  /* 0x0000000000007941 */ /* 0x000fea0003800000 */
.L_x_677:
        /* <DEDUP_REMOVED lines=11> */
.L_x_680:
[----:B------:R-:W-:Y:S05]  /*4710*/  BSYNC B0 ;  /* 0x0000000000007941 */ /* 0x000fea0003800000 */
.L_x_679:
        /* <DEDUP_REMOVED lines=11> */
.L_x_682:
[----:B------:R-:W-:Y:S05]  /*47d0*/  BSYNC B0 ;  /* 0x0000000000007941 */ /* 0x000fea0003800000 */
.L_x_681:
        /* <DEDUP_REMOVED lines=11> */
.L_x_684:
[----:B------:R-:W-:Y:S05]  /*4890*/  BSYNC B0 ;  /* 0x0000000000007941 */ /* 0x000fea0003800000 */
.L_x_683:
        /* <DEDUP_REMOVED lines=11> */
.L_x_686:
[----:B------:R-:W-:Y:S05]  /*4950*/  BSYNC B0 ;  /* 0x0000000000007941 */ /* 0x000fea0003800000 */
.L_x_685:
        /* <DEDUP_REMOVED lines=11> */
.L_x_688:
[----:B------:R-:W-:Y:S05]  /*4a10*/  BSYNC B0 ;  /* 0x0000000000007941 */ /* 0x000fea0003800000 */
.L_x_687:
        /* <DEDUP_REMOVED lines=11> */
.L_x_690:
[----:B------:R-:W-:Y:S05]  /*4ad0*/  BSYNC B0 ;  /* 0x0000000000007941 */ /* 0x000fea0003800000 */
.L_x_689:
        /* <DEDUP_REMOVED lines=11> */
.L_x_692:
[----:B------:R-:W-:Y:S05]  /*4b90*/  BSYNC B0 ;  /* 0x0000000000007941 */ /* 0x000fea0003800000 */
.L_x_691:
        /* <DEDUP_REMOVED lines=11> */
.L_x_694:
[----:B------:R-:W-:Y:S05]  /*4c50*/  BSYNC B0 ;  /* 0x0000000000007941 */ /* 0x000fea0003800000 */
.L_x_693:
        /* <DEDUP_REMOVED lines=11> */
.L_x_696:
[----:B------:R-:W-:Y:S05]  /*4d10*/  BSYNC B0 ;  /* 0x0000000000007941 */ /* 0x000fea0003800000 */
.L_x_695:
        /* <DEDUP_REMOVED lines=11> */
.L_x_698:
[----:B------:R-:W-:Y:S05]  /*4dd0*/  BSYNC B0 ;  /* 0x0000000000007941 */ /* 0x000fea0003800000 */
.L_x_697:
        /* <DEDUP_REMOVED lines=11> */
.L_x_700:
[----:B------:R-:W-:Y:S05]  /*4e90*/  BSYNC B0 ;  /* 0x0000000000007941 */ /* 0x000fea0003800000 */
.L_x_699:
        /* <DEDUP_REMOVED lines=11> */
.L_x_702:
[----:B------:R-:W-:Y:S05]  /*4f50*/  BSYNC B0 ;  /* 0x0000000000007941 */ /* 0x000fea0003800000 */
.L_x_701:
        /* <DEDUP_REMOVED lines=11> */
.L_x_704:
[----:B------:R-:W-:Y:S05]  /*5010*/  BSYNC B0 ;  /* 0x0000000000007941 */ /* 0x000fea0003800000 */
.L_x_703:
        /* <DEDUP_REMOVED lines=11> */
.L_x_706:
[----:B------:R-:W-:Y:S05]  /*50d0*/  BSYNC B0 ;  /* 0x0000000000007941 */ /* 0x000fea0003800000 */
.L_x_705:
        /* <DEDUP_REMOVED lines=11> */
.L_x_708:
[----:B------:R-:W-:Y:S05]  /*5190*/  BSYNC B0 ;  /* 0x0000000000007941 */ /* 0x000fea0003800000 */
.L_x_707:
        /* <DEDUP_REMOVED lines=11> */
.L_x_710:
[----:B------:R-:W-:Y:S05]  /*5250*/  BSYNC B0 ;  /* 0x0000000000007941 */ /* 0x000fea0003800000 */
.L_x_709:
[----:B------:R-:W-:Y:S04]  /*5260*/  BSSY B0, `(.L_x_711) ;  /* 0x000000a000007945 */ /* 0x000fe80003800000 */
        /* <DEDUP_REMOVED lines=9> */
.L_x_712:
[----:B------:R-:W-:Y:S05]  /*5300*/  BSYNC B0 ;  /* 0x0000000000007941 */ /* 0x000fea0003800000 */
.L_x_711:
        /* <DEDUP_REMOVED lines=10> */
.L_x_714:
[----:B------:R-:W-:Y:S05]  /*53b0*/  BSYNC B0 ;  /* 0x0000000000007941 */ /* 0x000fea0003800000 */
.L_x_713:
        /* <DEDUP_REMOVED lines=10> */
.L_x_716:
[----:B------:R-:W-:Y:S05]  /*5460*/  BSYNC B0 ;  /* 0x0000000000007941 */ /* 0x000fea0003800000 */
.L_x_715:
        /* <DEDUP_REMOVED lines=10> */
.L_x_718:
[----:B------:R-:W-:Y:S05]  /*5510*/  BSYNC B0 ;  /* 0x0000000000007941 */ /* 0x000fea0003800000 */
.L_x_717:
[----:B------:R-:W-:Y:S01]  /*5520*/  PRMT R44, R44, 0x9910, RZ ;  /* 0x000099102c2c7816 */ /* 0x000fe200000000ff */
[----:B------:R-:W-:Y:S01]  /*5530*/  BSSY B0, `(.L_x_719) ;  /* 0x000001d000007945 */ /* 0x000fe20003800000 */
[----:B------:R-:W-:Y:S02]  /*5540*/  IMAD.MOV.U32 R105, RZ, RZ, RZ ;  /* 0x000000ffff697224 */ /* 0x000fe400078e00ff */
[----:B------:R-:W-:-:S04]  /*5550*/  ISETP.NE.AND P5, PT, R44, RZ, PT ;  /* 0x000000ff2c00720c */ /* 0x000fc80003fa5270 */
[----:B------:R-:W-:-:S05]  /*5560*/  FSEL R44, R45, -INF , P5 ;  /* 0xff8000002d2c7808 */ /* 0x000fca0002800000 */
[----:B------:R-:W0:Y:S02]  /*5570*/  SHFL.BFLY PT, R45, R44, 0x10, 0x1f ;  /* 0x0e001f002c2d7f89 */ /* 0x000e2400000e0000 */
[----:B0-----:R-:W-:-:S04]  /*5580*/  FSETP.GEU.FTZ.AND P5, PT, R44, R45, PT ;  /* 0x0000002d2c00720b */ /* 0x001fc80003fbe000 */
[----:B------:R-:W-:-:S05]  /*5590*/  FSEL R45, R45, R44, !P5 ;  /* 0x0000002c2d2d7208 */ /* 0x000fca0006800000 */
[----:B------:R-:W0:Y:S02]  /*55a0*/  SHFL.BFLY PT, R46, R45, 0x8, 0x1f ;  /* 0x0d001f002d2e7f89 */ /* 0x000e2400000e0000 */
[----:B0-----:R-:W-:-:S04]  /*55b0*/  FSETP.GEU.FTZ.AND P5, PT, R45, R46, PT ;  /* 0x0000002e2d00720b */ /* 0x001fc80003fbe000 */
[----:B------:R-:W-:Y:S02]  /*55c0*/  FSEL R48, R46, R45, !P5 ;  /* 0x0000002d2e307208 */ /* 0x000fe40006800000 */
[----:B------:R-:W-:-:S03]  /*55d0*/  CS2R R44, SRZ ;  /* 0x00000000002c7805 */ /* 0x000fc6000001ff00 */
[----:B------:R-:W0:Y:S02]  /*55e0*/  SHFL.BFLY PT, R49, R48, 0x4, 0x1f ;  /* 0x0c801f0030317f89 */ /* 0x000e2400000e0000 */
[----:B0-----:R-:W-:-:S04]  /*55f0*/  FSETP.GEU.FTZ.AND P5, PT, R48, R49, PT ;  /* 0x000000313000720b */ /* 0x001fc80003fbe000 */
[----:B------:R-:W-:-:S05]  /*5600*/  FSEL R49, R49, R48, !P5 ;  /* 0x0000003031317208 */ /* 0x000fca0006800000 */
[----:B------:R-:W0:Y:S02]  /*5610*/  SHFL.BFLY PT, R46, R49, 0x2, 0x1f ;  /* 0x0c401f00312e7f89 */ /* 0x000e2400000e0000 */
[----:B0-----:R-:W-:-:S04]  /*5620*/  FSETP.GEU.FTZ.AND P5, PT, R49, R46, PT ;  /* 0x0000002e3100720b */ /* 0x001fc80003fbe000 */
[----:B------:R-:W-:Y:S01]  /*5630*/  FSEL R106, R46, R49, !P5 ;  /* 0x000000312e6a7208 */ /* 0x000fe20006800000 */
[----:B------:R-:W-:-:S04]  /*5640*/  IMAD.MOV.U32 R46, RZ, RZ, RZ ;  /* 0x000000ffff2e7224 */ /* 0x000fc800078e00ff */
[----:B------:R-:W0:Y:S02]  /*5650*/  SHFL.BFLY PT, R83, R106, 0x1, 0x1f ;  /* 0x0c201f006a537f89 */ /* 0x000e2400000e0000 */
[----:B0-----:R-:W-:-:S04]  /*5660*/  FSETP.GEU.FTZ.AND P5, PT, R106, R83, PT ;  /* 0x000000536a00720b */ /* 0x001fc80003fbe000 */
[----:B------:R-:W-:Y:S01]  /*5670*/  FSEL R102, R83, R106, !P5 ;  /* 0x0000006a53667208 */ /* 0x000fe20006800000 */
[----:B------:R-:W-:Y:S01]  /*5680*/  IMAD.MOV.U32 R83, RZ, RZ, RZ ;  /* 0x000000ffff537224 */ /* 0x000fe200078e00ff */
[----:B------:R-:W-:Y:S07]  /*5690*/  @P0 BRA `(.L_x_720) ;  /* 0x0000000000180947 */ /* 0x000fee0003800000 */
[----:B------:R-:W2:Y:S02]  /*56a0*/  LDG.E.U8 R48, desc[UR6][R2.64] ;  /* 0x0000000602307981 */ /* 0x000ea4000c1e1100 */
[----:B--2---:R-:W-:-:S13]  /*56b0*/  ISETP.NE.AND P0, PT, R48, RZ, PT ;  /* 0x000000ff3000720c */ /* 0x004fda0003f05270 */
[----:B------:R-:W-:-:S04]  /*56c0*/  @!P0 FADD.FTZ R81, -R102, R81 ;  /* 0x0000005166518221 */ /* 0x000fc80000010100 */
[----:B------:R-:W-:-:S04]  /*56d0*/  @!P0 FMUL.FTZ R81, R81, 1.4426950216293334961 ;  /* 0x3fb8aa3b51518820 */ /* 0x000fc80000410000 */
[----:B------:R-:W0:Y:S02]  /*56e0*/  @!P0 MUFU.EX2 R83, R81 ;  /* 0x0000005100538308 */ /* 0x000e240000000800 */
[----:B0-----:R-:W-:-:S07]  /*56f0*/  @!P0 FADD.FTZ R105, RZ, R83 ;  /* 0x00000053ff698221 */ /* 0x001fce0000010000 */
.L_x_720:
[----:B------:R-:W-:Y:S05]  /*5700*/  BSYNC B0 ;  /* 0x0000000000007941 */ /* 0x000fea0003800000 */
.L_x_719:
[----:B------:R-:W-:Y:S01]  /*5710*/  LOP3.LUT P0, RZ, R104, 0x4, RZ, 0xc0, !PT ;  /* 0x0000000468ff7812 */ /* 0x000fe2000780c0ff */
[----:B------:R-:W-:-:S12]  /*5720*/  BSSY B0, `(.L_x_721) ;  /* 0x0000008000007945 */ /* 0x000fd80003800000 */
[----:B------:R-:W-:Y:S05]  /*5730*/  @P0 BRA `(.L_x_722) ;  /* 0x0000000000180947 */ /* 0x000fea0003800000 */
[----:B------:R-:W2:Y:S02]  /*5740*/  LDG.E.U8 R48, desc[UR6][R2.64+0x20] ;  /* 0x0000200602307981 */ /* 0x000ea4000c1e1100 */
[----:B--2---:R-:W-:-:S13]  /*5750*/  ISETP.NE.AND P0, PT, R48, RZ, PT ;  /* 0x000000ff3000720c */ /* 0x004fda0003f05270 */
[----:B------:R-:W-:-:S04]  /*5760*/  @!P0 FADD.FTZ R80, -R102, R80 ;  /* 0x0000005066508221 */ /* 0x000fc80000010100 */
[----:B------:R-:W-:-:S04]  /*5770*/  @!P0 FMUL.FTZ R80, R80, 1.4426950216293334961 ;  /* 0x3fb8aa3b50508820 */ /* 0x000fc80000410000 */
[----:B------:R-:W0:Y:S02]  /*5780*/  @!P0 MUFU.EX2 R46, R80 ;  /* 0x00000050002e8308 */ /* 0x000e240000000800 */
[----:B0-----:R-:W-:-:S07]  /*5790*/  @!P0 FADD.FTZ R105, R105, R46 ;  /* 0x0000002e69698221 */ /* 0x001fce0000010000 */
.L_x_722:
[----:B------:R-:W-:Y:S05]  /*57a0*/  BSYNC B0 ;  /* 0x0000000000007941 */ /* 0x000fea0003800000 */
.L_x_721:
[----:B------:R-:W-:Y:S01]  /*57b0*/  LOP3.LUT P0, RZ, R104, 0x8, RZ, 0xc0, !PT ;  /* 0x0000000868ff7812 */ /* 0x000fe2000780c0ff */
[----:B------:R-:W-:Y:S01]  /*57c0*/  BSSY B0, `(.L_x_723) ;  /* 0x0000009000007945 */ /* 0x000fe20003800000 */
[----:B------:R-:W-:-:S11]  /*57d0*/  CS2R R48, SRZ ;  /* 0x0000000000307805 */ /* 0x000fd6000001ff00 */
[----:B------:R-:W-:Y:S05]  /*57e0*/  @P0 BRA `(.L_x_724) ;  /* 0x0000000000180947 */ /* 0x000fea0003800000 */
[----:B------:R-:W2:Y:S02]  /*57f0*/  LDG.E.U8 R80, desc[UR6][R2.64+0x40] ;  /* 0x0000400602507981 */ /* 0x000ea4000c1e1100 */
[----:B--2---:R-:W-:-:S13]  /*5800*/  ISETP.NE.AND P0, PT, R80, RZ, PT ;  /* 0x000000ff5000720c */ /* 0x004fda0003f05270 */
[----:B------:R-:W-:-:S04]  /*5810*/  @!P0 FADD.FTZ R79, -R102, R79 ;  /* 0x0000004f664f8221 */ /* 0x000fc80000010100 */
[----:B------:R-:W-:-:S04]  /*5820*/  @!P0 FMUL.FTZ R79, R79, 1.4426950216293334961 ;  /* 0x3fb8aa3b4f4f8820 */ /* 0x000fc80000410000 */
[----:B------:R-:W0:Y:S02]  /*5830*/  @!P0 MUFU.EX2 R48, R79 ;  /* 0x0000004f00308308 */ /* 0x000e240000000800 */
[----:B0-----:R-:W-:-:S07]  /*5840*/  @!P0 FADD.FTZ R105, R105, R48 ;  /* 0x0000003069698221 */ /* 0x001fce0000010000 */
.L_x_724:
[----:B------:R-:W-:Y:S05]  /*5850*/  BSYNC B0 ;  /* 0x0000000000007941 */ /* 0x000fea0003800000 */
.L_x_723:
        /* <DEDUP_REMOVED lines=9> */
.L_x_726:
[----:B------:R-:W-:Y:S05]  /*58f0*/  BSYNC B0 ;  /* 0x0000000000007941 */ /* 0x000fea0003800000 */
.L_x_725:
        /* <DEDUP_REMOVED lines=10> */
.L_x_728:
[----:B------:R-:W-:Y:S05]  /*59a0*/  BSYNC B0 ;  /* 0x0000000000007941 */ /* 0x000fea0003800000 */
.L_x_727:
        /* <DEDUP_REMOVED lines=9> */
.L_x_730:
[----:B------:R-:W-:Y:S05]  /*5a40*/  BSYNC B0 ;  /* 0x0000000000007941 */ /* 0x000fea0003800000 */
.L_x_729:
[----:B------:R-:W-:Y:S01]  /*5a50*/  LOP3.LUT P0, RZ, R104, 0x80, RZ, 0xc0, !PT ;  /* 0x0000008068ff7812 */ /* 0x000fe2000780c0ff */
[----:B------:R-:W-:Y:S01]  /*5a60*/  BSSY B0, `(.L_x_731) ;  /* 0x000000a000007945 */ /* 0x000fe20003800000 */
[----:B------:R-:W-:Y:S02]  /*5a70*/  IMAD.MOV.U32 R80, RZ, RZ, RZ ;  /* 0x000000ffff507224 */ /* 0x000fe400078e00ff */
[----:B------:R-:W-:-:S09]  /*5a80*/  IMAD.MOV.U32 R76, RZ, RZ, RZ ;  /* 0x000000ffff4c7224 */ /* 0x000fd200078e00ff */
[----:B------:R-:W-:Y:S05]  /*5a90*/  @P0 BRA `(.L_x_732) ;  /* 0x0000000000180947 */ /* 0x000fea0003800000 */
[----:B------:R-:W2:Y:S02]  /*5aa0*/  LDG.E.U8 R77, desc[UR6][R2.64+0xc0] ;  /* 0x0000c006024d7981 */ /* 0x000ea4000c1e1100 */
[----:B--2---:R-:W-:-:S13]  /*5ab0*/  ISETP.NE.AND P0, PT, R77, RZ, PT ;  /* 0x000000ff4d00720c */ /* 0x004fda0003f05270 */
[----:B------:R-:W-:-:S04]  /*5ac0*/  @!P0 FADD.FTZ R75, -R102, R75 ;  /* 0x0000004b664b8221 */ /* 0x000fc80000010100 */
[----:B------:R-:W-:-:S04]  /*5ad0*/  @!P0 FMUL.FTZ R75, R75, 1.4426950216293334961 ;  /* 0x3fb8aa3b4b4b8820 */ /* 0x000fc80000410000 */
[----:B------:R-:W0:Y:S02]  /*5ae0*/  @!P0 MUFU.EX2 R76, R75 ;  /* 0x0000004b004c8308 */ /* 0x000e240000000800 */
[----:B0-----:R-:W-:-:S07]  /*5af0*/  @!P0 FADD.FTZ R105, R105, R76 ;  /* 0x0000004c69698221 */ /* 0x001fce0000010000 */
.L_x_732:
[----:B------:R-:W-:Y:S05]  /*5b00*/  BSYNC B0 ;  /* 0x0000000000007941 */ /* 0x000fea0003800000 */
.L_x_731:
        /* <DEDUP_REMOVED lines=9> */
.L_x_734:
[----:B------:R-:W-:Y:S05]  /*5ba0*/  BSYNC B0 ;  /* 0x0000000000007941 */ /* 0x000fea0003800000 */
.L_x_733:
        /* <DEDUP_REMOVED lines=11> */
.L_x_736:
[----:B------:R-:W-:Y:S05]  /*5c60*/  BSYNC B0 ;  /* 0x0000000000007941 */ /* 0x000fea0003800000 */
.L_x_735:
        /* <DEDUP_REMOVED lines=9> */
.L_x_738:
[----:B------:R-:W-:Y:S05]  /*5d00*/  BSYNC B0 ;  /* 0x0000000000007941 */ /* 0x000fea0003800000 */
.L_x_737:
        /* <DEDUP_REMOVED lines=11> */
.L_x_740:
[----:B------:R-:W-:Y:S05]  /*5dc0*/  BSYNC B0 ;  /* 0x0000000000007941 */ /* 0x000fea0003800000 */
.L_x_739:
        /* <DEDUP_REMOVED lines=9> */
.L_x_742:
[----:B------:R-:W-:Y:S05]  /*5e60*/  BSYNC B0 ;  /* 0x0000000000007941 */ /* 0x000fea0003800000 */
.L_x_741:
        /* <DEDUP_REMOVED lines=11> */
.L_x_744:
[----:B------:R-:W-:Y:S05]  /*5f20*/  BSYNC B0 ;  /* 0x0000000000007941 */ /* 0x000fea0003800000 */
.L_x_743:
        /* <DEDUP_REMOVED lines=9> */
.L_x_746:
[----:B------:R-:W-:Y:S05]  /*5fc0*/  BSYNC B0 ;  /* 0x0000000000007941 */ /* 0x000fea0003800000 */
.L_x_745:
        /* <DEDUP_REMOVED lines=11> */
.L_x_748:
[----:B------:R-:W-:Y:S05]  /*6080*/  BSYNC B0 ;  /* 0x0000000000007941 */ /* 0x000fea0003800000 */
.L_x_747:
        /* <DEDUP_REMOVED lines=9> */
.L_x_750:
[----:B------:R-:W-:Y:S05]  /*6120*/  BSYNC B0 ;  /* 0x0000000000007941 */ /* 0x000fea0003800000 */
.L_x_749:
        /* <DEDUP_REMOVED lines=11> */
.L_x_752:
[----:B------:R-:W-:Y:S05]  /*61e0*/  BSYNC B0 ;  /* 0x0000000000007941 */ /* 0x000fea0003800000 */
.L_x_751:
        /* <DEDUP_REMOVED lines=9> */
.L_x_754:
[----:B------:R-:W-:Y:S05]  /*6280*/  BSYNC B0 ;  /* 0x0000000000007941 */ /* 0x000fea0003800000 */
.L_x_753:
        /* <DEDUP_REMOVED lines=11> */
.L_x_756:
[----:B------:R-:W-:Y:S05]  /*6340*/  BSYNC B0 ;  /* 0x0000000000007941 */ /* 0x000fea0003800000 */
.L_x_755:
        /* <DEDUP_REMOVED lines=9> */
.L_x_758:
[----:B------:R-:W-:Y:S05]  /*63e0*/  BSYNC B0 ;  /* 0x0000000000007941 */ /* 0x000fea0003800000 */
.L_x_757:
        /* <DEDUP_REMOVED lines=11> */
.L_x_760:
[----:B------:R-:W-:Y:S05]  /*64a0*/  BSYNC B0 ;  /* 0x0000000000007941 */ /* 0x000fea0003800000 */
.L_x_759:
        /* <DEDUP_REMOVED lines=9> */
.L_x_762:
[----:B------:R-:W-:Y:S05]  /*6540*/  BSYNC B0 ;  /* 0x0000000000007941 */ /* 0x000fea0003800000 */
.L_x_761:
        /* <DEDUP_REMOVED lines=11> */
.L_x_764:
[----:B------:R-:W-:Y:S05]  /*6600*/  BSYNC B0 ;  /* 0x0000000000007941 */ /* 0x000fea0003800000 */
.L_x_763:
        /* <DEDUP_REMOVED lines=9> */
.L_x_766:
[----:B------:R-:W-:Y:S05]  /*66a0*/  BSYNC B0 ;  /* 0x0000000000007941 */ /* 0x000fea0003800000 */
.L_x_765:
        /* <DEDUP_REMOVED lines=11> */
.L_x_768:
[----:B------:R-:W-:Y:S05]  /*6760*/  BSYNC B0 ;  /* 0x0000000000007941 */ /* 0x000fea0003800000 */
.L_x_767:
        /* <DEDUP_REMOVED lines=9> */
.L_x_770:
[----:B------:R-:W-:Y:S05]  /*6800*/  BSYNC B0 ;  /* 0x0000000000007941 */ /* 0x000fea0003800000 */
.L_x_769:
        /* <DEDUP_REMOVED lines=11> */
.L_x_772:
[----:B------:R-:W-:Y:S05]  /*68c0*/  BSYNC B0 ;  /* 0x0000000000007941 */ /* 0x000fea0003800000 */
.L_x_771:
        /* <DEDUP_REMOVED lines=9> */
.L_x_774:
[----:B------:R-:W-:Y:S05]  /*6960*/  BSYNC B0 ;  /* 0x0000000000007941 */ /* 0x000fea0003800000 */
.L_x_773:
        /* <DEDUP_REMOVED lines=10> */
.L_x_776:
[----:B------:R-:W-:Y:S05]  /*6a10*/  BSYNC B0 ;  /* 0x0000000000007941 */ /* 0x000fea0003800000 */
.L_x_775:
        /* <DEDUP_REMOVED lines=9> */
.L_x_778:
[----:B------:R-:W-:Y:S05]  /*6ab0*/  BSYNC B0 ;  /* 0x0000000000007941 */ /* 0x000fea0003800000 */
.L_x_777:
        /* <DEDUP_REMOVED lines=11> */
.L_x_780:
[----:B------:R-:W-:Y:S05]  /*6b70*/  BSYNC B0 ;  /* 0x0000000000007941 */ /* 0x000fea0003800000 */
.L_x_779:
        /* <DEDUP_REMOVED lines=9> */
.L_x_782:
[----:B------:R-:W-:Y:S05]  /*6c10*/  BSYNC B0 ;  /* 0x0000000000007941 */ /* 0x000fea0003800000 */
.L_x_781:
        /* <DEDUP_REMOVED lines=10> */
.L_x_784:
[----:B------:R-:W-:Y:S05]  /*6cc0*/  BSYNC B0 ;  /* 0x0000000000007941 */ /* 0x000fea0003800000 */
.L_x_783:
        /* <DEDUP_REMOVED lines=9> */
.L_x_786:
[----:B------:R-:W-:Y:S05]  /*6d60*/  BSYNC B0 ;  /* 0x0000000000007941 */ /* 0x000fea0003800000 */
.L_x_785:
        /* <DEDUP_REMOVED lines=10> */
.L_x_788:
[----:B------:R-:W-:Y:S05]  /*6e10*/  BSYNC B0 ;  /* 0x0000000000007941 */ /* 0x000fea0003800000 */
.L_x_787:
        /* <DEDUP_REMOVED lines=9> */
.L_x_790:
[----:B------:R-:W-:Y:S05]  /*6eb0*/  BSYNC B0 ;  /* 0x0000000000007941 */ /* 0x000fea0003800000 */
.L_x_789:
        /* <DEDUP_REMOVED lines=10> */
.L_x_792:
[----:B------:R-:W-:Y:S05]  /*6f60*/  BSYNC B0 ;  /* 0x0000000000007941 */ /* 0x000fea0003800000 */
.L_x_791:
        /* <DEDUP_REMOVED lines=9> */
.L_x_794:
[----:B------:R-:W-:Y:S05]  /*7000*/  BSYNC B0 ;  /* 0x0000000000007941 */ /* 0x000fea0003800000 */
.L_x_793:
        /* <DEDUP_REMOVED lines=11> */
.L_x_796:
[----:B------:R-:W-:Y:S05]  /*70c0*/  BSYNC B0 ;  /* 0x0000000000007941 */ /* 0x000fea0003800000 */
.L_x_795:
[----:B------:R-:W-:Y:S01]  /*70d0*/  ISETP.GE.AND P0, PT, R29, R33, PT ;  /* 0x000000211d00720c */ /* 0x000fe20003f06270 */
        /* <DEDUP_REMOVED lines=8> */
.L_x_798:
[----:B------:R-:W-:Y:S05]  /*7160*/  BSYNC B0 ;  /* 0x0000000000007941 */ /* 0x000fea0003800000 */
.L_x_797:
[----:B------:R-:W-:Y:S01]  /*7170*/  ISETP.GE.AND P0, PT, R28, R33, PT ;  /* 0x000000211c00720c */ /* 0x000fe20003f06270 */
        /* <DEDUP_REMOVED lines=10> */
.L_x_800:
[----:B------:R-:W-:Y:S05]  /*7220*/  BSYNC B0 ;  /* 0x0000000000007941 */ /* 0x000fea0003800000 */
.L_x_799:
        /* <DEDUP_REMOVED lines=9> */
.L_x_802:
[----:B------:R-:W-:Y:S05]  /*72c0*/  BSYNC B0 ;  /* 0x0000000000007941 */ /* 0x000fea0003800000 */
.L_x_801:
        /* <DEDUP_REMOVED lines=11> */
.L_x_804:
[----:B------:R-:W-:Y:S05]  /*7380*/  BSYNC B0 ;  /* 0x0000000000007941 */ /* 0x000fea0003800000 */
.L_x_803:
        /* <DEDUP_REMOVED lines=9> */
.L_x_806:
[----:B------:R-:W-:Y:S05]  /*7420*/  BSYNC B0 ;  /* 0x0000000000007941 */ /* 0x000fea0003800000 */
.L_x_805:
        /* <DEDUP_REMOVED lines=11> */
.L_x_808:
[----:B------:R-:W-:Y:S05]  /*74e0*/  BSYNC B0 ;  /* 0x0000000000007941 */ /* 0x000fea0003800000 */
.L_x_807:
        /* <DEDUP_REMOVED lines=9> */
.L_x_810:
[----:B------:R-:W-:Y:S05]  /*7580*/  BSYNC B0 ;  /* 0x0000000000007941 */ /* 0x000fea0003800000 */
.L_x_809:
        /* <DEDUP_REMOVED lines=11> */
.L_x_812:
[----:B------:R-:W-:Y:S05]  /*7640*/  BSYNC B0 ;  /* 0x0000000000007941 */ /* 0x000fea0003800000 */
.L_x_811:
        /* <DEDUP_REMOVED lines=9> */
.L_x_814:
[----:B------:R-:W-:Y:S05]  /*76e0*/  BSYNC B0 ;  /* 0x0000000000007941 */ /* 0x000fea0003800000 */
.L_x_813:
        /* <DEDUP_REMOVED lines=11> */
.L_x_816:
[----:B------:R-:W-:Y:S05]  /*77a0*/  BSYNC B0 ;  /* 0x0000000000007941 */ /* 0x000fea0003800000 */
.L_x_815:
        /* <DEDUP_REMOVED lines=9> */
.L_x_818:
[----:B------:R-:W-:Y:S05]  /*7840*/  BSYNC B0 ;  /* 0x0000000000007941 */ /* 0x000fea0003800000 */
.L_x_817:
        /* <DEDUP_REMOVED lines=11> */
.L_x_820:
[----:B------:R-:W-:Y:S05]  /*7900*/  BSYNC B0 ;  /* 0x0000000000007941 */ /* 0x000fea0003800000 */
.L_x_819:
        /* <DEDUP_REMOVED lines=9> */
.L_x_822:
[----:B------:R-:W-:Y:S05]  /*79a0*/  BSYNC B0 ;  /* 0x0000000000007941 */ /* 0x000fea0003800000 */
.L_x_821:
        /* <DEDUP_REMOVED lines=11> */
.L_x_824:
[----:B------:R-:W-:Y:S05]  /*7a60*/  BSYNC B0 ;  /* 0x0000000000007941 */ /* 0x000fea0003800000 */
.L_x_823:
        /* <DEDUP_REMOVED lines=9> */
.L_x_826:
[----:B------:R-:W-:Y:S05]  /*7b00*/  BSYNC B0 ;  /* 0x0000000000007941 */ /* 0x000fea0003800000 */
.L_x_825:
[----:B------:R-:W-:Y:S01]  /*7b10*/  ISETP.GE.AND P0, PT, R14, R33, PT ;  /* 0x000000210e00720c */ /* 0x000fe20003f06270 */
        /* <DEDUP_REMOVED lines=9> */
.L_x_828:
[----:B------:R-:W-:Y:S05]  /*7bb0*/  BSYNC B0 ;  /* 0x0000000000007941 */ /* 0x000fea0003800000 */
.L_x_827:
        /* <DEDUP_REMOVED lines=9> */
.L_x_830:
[----:B------:R-:W-:Y:S05]  /*7c50*/  BSYNC B0 ;  /* 0x0000000000007941 */ /* 0x000fea0003800000 */
.L_x_829:
        /* <DEDUP_REMOVED lines=10> */
.L_x_832:
[----:B------:R-:W-:Y:S05]  /*7d00*/  BSYNC B0 ;  /* 0x0000000000007941 */ /* 0x000fea0003800000 */
.L_x_831:
        /* <DEDUP_REMOVED lines=9> */
.L_x_834:
[----:B------:R-:W-:Y:S05]  /*7da0*/  BSYNC B0 ;  /* 0x0000000000007941 */ /* 0x000fea0003800000 */
.L_x_833:
        /* <DEDUP_REMOVED lines=10> */
.L_x_836:
[----:B------:R-:W-:Y:S05]  /*7e50*/  BSYNC B0 ;  /* 0x0000000000007941 */ /* 0x000fea0003800000 */
.L_x_835:
        /* <DEDUP_REMOVED lines=9> */
.L_x_838:
[----:B------:R-:W-:Y:S05]  /*7ef0*/  BSYNC B0 ;  /* 0x0000000000007941 */ /* 0x000fea0003800000 */
.L_x_837:
[----:B------:R-:W-:Y:S01]  /*7f00*/  BSSY B0, `(.L_x_839) ;  /* 0x000000a000007945 */ /* 0x000fe20003800000 */
[----:B------:R-:W-:Y:S02]  /*7f10*/  IMAD.MOV.U32 R40, RZ, RZ, RZ ;  /* 0x000000ffff287224 */ /* 0x000fe400078e00ff */
[----:B------:R-:W-:Y:S01]  /*7f20*/  IMAD.MOV.U32 R33, RZ, RZ, RZ ;  /* 0x000000ffff217224 */ /* 0x000fe200078e00ff */
[----:B------:R-:W-:Y:S06]  /*7f30*/  @P3 BRA `(.L_x_840) ;  /* 0x0000000000183947 */ /* 0x000fec0003800000 */
[----:B------:R-:W2:Y:S02]  /*7f40*/  LDG.E.U8 R41, desc[UR6][R2.64+0x780] ;  /* 0x0007800602297981 */ /* 0x000ea4000c1e1100 */
[----:B--2---:R-:W-:-:S13]  /*7f50*/  ISETP.NE.AND P0, PT, R41, RZ, PT ;  /* 0x000000ff2900720c */ /* 0x004fda0003f05270 */
[----:B------:R-:W-:-:S04]  /*7f60*/  @!P0 FADD.FTZ R101, -R102, R101 ;  /* 0x0000006566658221 */ /* 0x000fc80000010100 */
[----:B------:R-:W-:-:S04]  /*7f70*/  @!P0 FMUL.FTZ R101, R101, 1.4426950216293334961 ;  /* 0x3fb8aa3b65658820 */ /* 0x000fc80000410000 */
[----:B------:R-:W0:Y:S02]  /*7f80*/  @!P0 MUFU.EX2 R33, R101 ;  /* 0x0000006500218308 */ /* 0x000e240000000800 */
[----:B0-----:R-:W-:-:S07]  /*7f90*/  @!P0 FADD.FTZ R105, R105, R33 ;  /* 0x0000002169698221 */ /* 0x001fce0000010000 */
.L_x_840:
[----:B------:R-:W-:Y:S05]  /*7fa0*/  BSYNC B0 ;  /* 0x0000000000007941 */ /* 0x000fea0003800000 */
.L_x_839:
[----:B------:R-:W-:Y:S04]  /*7fb0*/  BSSY B0, `(.L_x_841) ;  /* 0x0000008000007945 */ /* 0x000fe80003800000 */
[----:B------:R-:W-:Y:S05]  /*7fc0*/  @P4 BRA `(.L_x_842) ;  /* 0x0000000000184947 */ /* 0x000fea0003800000 */
[----:B------:R-:W2:Y:S02]  /*7fd0*/  LDG.E.U8 R41, desc[UR6][R2.64+0x7a0] ;  /* 0x0007a00602297981 */ /* 0x000ea4000c1e1100 */
[----:B--2---:R-:W-:-:S13]  /*7fe0*/  ISETP.NE.AND P0, PT, R41, RZ, PT ;  /* 0x000000ff2900720c */ /* 0x004fda0003f05270 */
[----:B------:R-:W-:-:S04]  /*7ff0*/  @!P0 FADD.FTZ R100, -R102, R100 ;  /* 0x0000006466648221 */ /* 0x000fc80000010100 */
[----:B------:R-:W-:-:S04]  /*8000*/  @!P0 FMUL.FTZ R100, R100, 1.4426950216293334961 ;  /* 0x3fb8aa3b64648820 */ /* 0x000fc80000410000 */
[----:B------:R-:W0:Y:S02]  /*8010*/  @!P0 MUFU.EX2 R36, R100 ;  /* 0x0000006400248308 */ /* 0x000e240000000800 */
[----:B0-----:R-:W-:-:S07]  /*8020*/  @!P0 FADD.FTZ R105, R105, R36 ;  /* 0x0000002469698221 */ /* 0x001fce0000010000 */
.L_x_842:
[----:B------:R-:W-:Y:S05]  /*8030*/  BSYNC B0 ;  /* 0x0000000000007941 */ /* 0x000fea0003800000 */
.L_x_841:
        /* <DEDUP_REMOVED lines=8> */
.L_x_844:
[----:B------:R-:W-:Y:S05]  /*80c0*/  BSYNC B0 ;  /* 0x0000000000007941 */ /* 0x000fea0003800000 */
.L_x_843:
        /* <DEDUP_REMOVED lines=8> */
.L_x_846:
[----:B------:R-:W-:Y:S05]  /*8150*/  BSYNC B0 ;  /* 0x0000000000007941 */ /* 0x000fea0003800000 */
.L_x_845:
[----:B------:R-:W0:Y:S01]  /*8160*/  SHFL.BFLY PT, R2, R105, 0x10, 0x1f ;  /* 0x0e001f0069027f89 */ /* 0x000e2200000e0000 */
[----:B------:R-:W1:Y:S01]  /*8170*/  LDC R71, c[0x0][0x4] ;  /* 0x00000100ff477b82 */ /* 0x000e620000000800 */
[----:B0-----:R-:W-:-:S05]  /*8180*/  FADD.FTZ R3, R2, R105 ;  /* 0x0000006902037221 */ /* 0x001fca0000010000 */
[----:B------:R-:W0:Y:S02]  /*8190*/  SHFL.BFLY PT, R2, R3, 0x8, 0x1f ;  /* 0x0d001f0003027f89 */ /* 0x000e2400000e0000 */
[----:B0-----:R-:W-:-:S05]  /*81a0*/  FADD.FTZ R41, R3, R2 ;  /* 0x0000000203297221 */ /* 0x001fca0000010000 */
[----:B------:R-:W0:Y:S02]  /*81b0*/  SHFL.BFLY PT, R2, R41, 0x4, 0x1f ;  /* 0x0c801f0029027f89 */ /* 0x000e2400000e0000 */
[----:B0-----:R-:W-:Y:S01]  /*81c0*/  FADD.FTZ R47, R41, R2 ;  /* 0x00000002292f7221 */ /* 0x001fe20000010000 */
[----:B-1----:R-:W-:-:S04]  /*81d0*/  IMAD R2, R71, UR5, R34 ;  /* 0x0000000547027c24 */ /* 0x002fc8000f8e0222 */
[----:B------:R-:W0:Y:S01]  /*81e0*/  SHFL.BFLY PT, R82, R47, 0x2, 0x1f ;  /* 0x0c401f002f527f89 */ /* 0x000e2200000e0000 */
[----:B------:R-:W-:-:S04]  /*81f0*/  IADD3 R2, -R2, UR9, RZ ;  /* 0x0000000902027c10 */ /* 0x000fc8000fffe1ff */
[----:B------:R-:W-:Y:S01]  /*8200*/  ISETP.GE.AND P0, PT, R2, 0x1, PT ;  /* 0x000000010200780c */ /* 0x000fe20003f06270 */
[----:B0-----:R-:W-:-:S05]  /*8210*/  FADD.FTZ R82, R47, R82 ;  /* 0x000000522f527221 */ /* 0x001fca0000010000 */
[----:B------:R0:W1:Y:S07]  /*8220*/  SHFL.BFLY PT, R71, R82, 0x1, 0x1f ;  /* 0x0c201f0052477f89 */ /* 0x00006e00000e0000 */
[----:B------:R-:W-:Y:S05]  /*8230*/  @!P0 EXIT ;  /* 0x000000000000894d */ /* 0x000fea0003800000 */
[----:B------:R-:W-:Y:S01]  /*8240*/  ISETP.GE.AND P0, PT, R32, R35, PT ;  /* 0x000000232000720c */ /* 0x000fe20003f06270 */
[----:B-1----:R-:W-:-:S12]  /*8250*/  FADD.FTZ R41, R82, R71 ;  /* 0x0000004752297221 */ /* 0x002fd80000010000 */
[----:B------:R-:W-:Y:S05]  /*8260*/  @P0 EXIT ;  /* 0x000000000000094d */ /* 0x000fea0003800000 */
[----:B------:R-:W1:Y:S01]  /*8270*/  S2R R47, SR_TID.X ;  /* 0x00000000002f7919 */ /* 0x000e620000002100 */
[----:B------:R-:W-:Y:S01]  /*8280*/  FSETP.NEU.FTZ.AND P0, PT, R41, RZ, PT ;  /* 0x000000ff2900720b */ /* 0x000fe20003f1d000 */
[----:B------:R-:W2:Y:S01]  /*8290*/  LDC R71, c[0x0][0x4] ;  /* 0x00000100ff477b82 */ /* 0x000ea20000000800 */
[----:B------:R-:W-:-:S07]  /*82a0*/  IMAD.MOV.U32 R73, RZ, RZ, 0x7fff ;  /* 0x00007fffff497424 */ /* 0x000fce00078e00ff */
[----:B------:R-:W3:Y:S04]  /*82b0*/  LDC.64 R2, c[0x0][0x210] ;  /* 0x00008400ff027b82 */ /* 0x000ee80000000a00 */
[----:B0-----:R-:W0:Y:S01]  /*82c0*/  @P0 MUFU.RCP R82, R41 ;  /* 0x0000002900520308 */ /* 0x001e220000001000 */
[----:B--2---:R-:W-:-:S04]  /*82d0*/  IMAD R71, R71, UR5, R34 ;  /* 0x0000000547477c24 */ /* 0x004fc8000f8e0222 */
[----:B------:R-:W-:Y:S02]  /*82e0*/  IMAD R71, R71, UR8, R32 ;  /* 0x0000000847477c24 */ /* 0x000fe4000f8e0220 */
[----:B0-----:R-:W-:Y:S01]  /*82f0*/  @P0 FMUL.FTZ R83, R82, R83 ;  /* 0x0000005352530220 */ /* 0x001fe20000410000 */
[----:B-1----:R-:W-:Y:S02]  /*8300*/  VIADD R82, R47, 0x20 ;  /* 0x000000202f527836 */ /* 0x002fe40000000000 */
[----:B---3--:R-:W-:Y:S02]  /*8310*/  IMAD.WIDE R2, R71, 0x2, R2 ;  /* 0x0000000247027825 */ /* 0x008fe400078e0202 */
[----:B------:R-:W-:Y:S02]  /*8320*/  @P0 F2FP.BF16.F32.PACK_AB R34, RZ, R83 ;  /* 0x00000053ff22023e */ /* 0x000fe400000010ff */
[----:B------:R-:W-:Y:S02]  /*8330*/  ISETP.GE.AND P1, PT, R82, R35, PT ;  /* 0x000000235200720c */ /* 0x000fe40003f26270 */
[----:B------:R-:W-:-:S05]  /*8340*/  @!P0 PRMT R34, R73, 0x7610, R34 ;  /* 0x0000761049228816 */ /* 0x000fca0000000022 */
[----:B------:R0:W-:Y:S06]  /*8350*/  STG.E.U16 desc[UR6][R2.64], R34 ;  /* 0x0000002202007986 */ /* 0x0001ec000c101506 */
[----:B------:R-:W-:Y:S05]  /*8360*/  @P1 EXIT ;  /* 0x000000000000194d */ /* 0x000fea0003800000 */
[----:B------:R-:W1:Y:S01]  /*8370*/  @P0 MUFU.RCP R71, R41 ;  /* 0x0000002900470308 */ /* 0x000e620000001000 */
[----:B0-----:R-:W-:-:S05]  /*8380*/  VIADD R34, R47, 0x40 ;  /* 0x000000402f227836 */ /* 0x001fca0000000000 */
[----:B------:R-:W-:Y:S01]  /*8390*/  ISETP.GE.AND P1, PT, R34, R35, PT ;  /* 0x000000232200720c */ /* 0x000fe20003f26270 */
[----:B-1----:R-:W-:Y:S01]  /*83a0*/  @P0 FMUL.FTZ R32, R71, R46 ;  /* 0x0000002e47200220 */ /* 0x002fe20000410000 */
[----:B------:R-:W-:-:S04]  /*83b0*/  IMAD.MOV.U32 R46, RZ, RZ, 0x7fff ;  /* 0x00007fffff2e7424 */ /* 0x000fc800078e00ff */
[----:B------:R-:W-:-:S04]  /*83c0*/  @P0 F2FP.BF16.F32.PACK_AB R32, RZ, R32 ;  /* 0x00000020ff20023e */ /* 0x000fc800000010ff */
[----:B------:R-:W-:-:S05]  /*83d0*/  @!P0 PRMT R32, R46, 0x7610, R32 ;  /* 0x000076102e208816 */ /* 0x000fca0000000020 */
[----:B------:R0:W-:Y:S01]  /*83e0*/  STG.E.U16 desc[UR6][R2.64+0x40], R32 ;  /* 0x0000402002007986 */ /* 0x0001e2000c101506 */
[----:B------:R-:W-:Y:S05]  /*83f0*/  @P1 EXIT ;  /* 0x000000000000194d */ /* 0x000fea0003800000 */
[----:B------:R-:W0:Y:S01]  /*8400*/  @P0 MUFU.RCP R71, R41 ;  /* 0x0000002900470308 */ /* 0x000e220000001000 */
[----:B------:R-:W-:Y:S02]  /*8410*/  VIADD R34, R47, 0x60 ;  /* 0x000000602f227836 */ /* 0x000fe40000000000 */
[----:B------:R-:W-:-:S03]  /*8420*/  IMAD.MOV.U32 R46, RZ, RZ, 0x7fff ;  /* 0x00007fffff2e7424 */ /* 0x000fc600078e00ff */
[----:B------:R-:W-:Y:S01]  /*8430*/  ISETP.GE.AND P1, PT, R34, R35, PT ;  /* 0x000000232200720c */ /* 0x000fe20003f26270 */
[----:B0-----:R-:W-:-:S05]  /*8440*/  @P0 FMUL.FTZ R32, R71, R48 ;  /* 0x0000003047200220 */ /* 0x001fca0000410000 */
[----:B------:R-:W-:-:S04]  /*8450*/  @P0 F2FP.BF16.F32.PACK_AB R32, RZ, R32 ;  /* 0x00000020ff20023e */ /* 0x000fc800000010ff */
[----:B------:R-:W-:-:S05]  /*8460*/  @!P0 PRMT R32, R46, 0x7610, R32 ;  /* 0x000076102e208816 */ /* 0x000fca0000000020 */
[----:B------:R0:W-:Y:S01]  /*8470*/  STG.E.U16 desc[UR6][R2.64+0x80], R32 ;  /* 0x0000802002007986 */ /* 0x0001e2000c101506 */
[----:B------:R-:W-:Y:S05]  /*8480*/  @P1 EXIT ;  /* 0x000000000000194d */ /* 0x000fea0003800000 */
[----:B0-----:R-:W0:Y:S01]  /*8490*/  @P0 MUFU.RCP R32, R41 ;  /* 0x0000002900200308 */ /* 0x001e220000001000 */
[----:B------:R-:W-:-:S05]  /*84a0*/  VIADD R34, R47, 0x80 ;  /* 0x000000802f227836 */ /* 0x000fca0000000000 */
[----:B------:R-:W-:Y:S01]  /*84b0*/  ISETP.GE.AND P1, PT, R34, R35, PT ;  /* 0x000000232200720c */ /* 0x000fe20003f26270 */
[----:B0-----:R-:W-:Y:S01]  /*84c0*/  @P0 FMUL.FTZ R32, R32, R45 ;  /* 0x0000002d20200220 */ /* 0x001fe20000410000 */
[----:B------:R-:W-:-:S04]  /*84d0*/  IMAD.MOV.U32 R45, RZ, RZ, 0x7fff ;  /* 0x00007fffff2d7424 */ /* 0x000fc800078e00ff */
[----:B------:R-:W-:-:S04]  /*84e0*/  @P0 F2FP.BF16.F32.PACK_AB R32, RZ, R32 ;  /* 0x00000020ff20023e */ /* 0x000fc800000010ff */
[----:B------:R-:W-:-:S05]  /*84f0*/  @!P0 PRMT R32, R45, 0x7610, R32 ;  /* 0x000076102d208816 */ /* 0x000fca0000000020 */
[----:B------:R0:W-:Y:S01]  /*8500*/  STG.E.U16 desc[UR6][R2.64+0xc0], R32 ;  /* 0x0000c02002007986 */ /* 0x0001e2000c101506 */
[----:B------:R-:W-:Y:S05]  /*8510*/  @P1 EXIT ;  /* 0x000000000000194d */ /* 0x000fea0003800000 */
[----:B------:R-:W0:Y:S01]  /*8520*/  @P0 MUFU.RCP R45, R41 ;  /* 0x00000029002d0308 */ /* 0x000e220000001000 */
        /* <DEDUP_REMOVED lines=269> */
[----:B------:R-:W1:Y:S01]  /*9600*/  @P0 MUFU.RCP R45, R41 ;  /* 0x00000029002d0308 */ /* 0x000e620000001000 */
[----:B0-----:R-:W-:Y:S02]  /*9610*/  VIADD R32, R47, 0x460 ;  /* 0x000004602f207836 */ /* 0x001fe40000000000 */
[----:B------:R-:W-:-:S03]  /*9620*/  IMAD.MOV.U32 R34, RZ, RZ, 0x7fff ;  /* 0x00007fffff227424 */ /* 0x000fc600078e00ff */
[----:B------:R-:W-:Y:S01]  /*9630*/  ISETP.GE.AND P1, PT, R32, R35, PT ;  /* 0x000000232000720c */ /* 0x000fe20003f26270 */
[----:B-1----:R-:W-:-:S05]  /*9640*/  @P0 FMUL.FTZ R6, R45, R6 ;  /* 0x000000062d060220 */ /* 0x002fca0000410000 */
        /* <DEDUP_REMOVED lines=32> */
[----:B------:R-:W-:Y:S01]  /*9850*/  ISETP.GE.AND P1, PT, R29, R35, PT ;  /* 0x000000231d00720c */ /* 0x000fe20003f26270 */
[----:B------:R-:W-:Y:S02]  /*9860*/  IMAD.MOV.U32 R6, RZ, RZ, 0x7fff ;  /* 0x00007fffff067424 */ /* 0x000fe400078e00ff */
[----:B0-----:R-:W-:-:S05]  /*9870*/  @P0 FMUL.FTZ R4, R45, R86 ;  /* 0x000000562d040220 */ /* 0x001fca0000410000 */
[----:B------:R-:W-:-:S04]  /*9880*/  @P0 F2FP.BF16.F32.PACK_AB R4, RZ, R4 ;  /* 0x00000004ff04023e */ /* 0x000fc800000010ff */
[----:B------:R-:W-:-:S05]  /*9890*/  @!P0 PRMT R4, R6, 0x7610, R4 ;  /* 0x0000761006048816 */ /* 0x000fca0000000004 */
[----:B------:R0:W-:Y:S01]  /*98a0*/  STG.E.U16 desc[UR6][R2.64+0x980], R4 ;  /* 0x0009800402007986 */ /* 0x0001e2000c101506 */
[----:B------:R-:W-:Y:S05]  /*98b0*/  @P1 EXIT ;  /* 0x000000000000194d */ /* 0x000fea0003800000 */
[----:B0-----:R-:W0:Y:S01]  /*98c0*/  @P0 MUFU.RCP R4, R41 ;  /* 0x0000002900040308 */ /* 0x001e220000001000 */
[----:B------:R-:W-:Y:S01]  /*98d0*/  ISETP.GE.AND P1, PT, R28, R35, PT ;  /* 0x000000231c00720c */ /* 0x000fe20003f26270 */
[----:B------:R-:W-:Y:S02]  /*98e0*/  IMAD.MOV.U32 R6, RZ, RZ, 0x7fff ;  /* 0x00007fffff067424 */ /* 0x000fe400078e00ff */
        /* <DEDUP_REMOVED lines=15> */
[----:B0-----:R-:W-:Y:S01]  /*99e0*/  @P0 FMUL.FTZ R4, R4, R5 ;  /* 0x0000000504040220 */ /* 0x001fe20000410000 */
[----:B------:R-:W-:-:S04]  /*99f0*/  IMAD.MOV.U32 R5, RZ, RZ, 0x7fff ;  /* 0x00007fffff057424 */ /* 0x000fc800078e00ff */
        /* <DEDUP_REMOVED lines=156> */
[----:B------:R-:W1:Y:S01]  /*a3c0*/  @P0 MUFU.RCP R5, R41 ;  /* 0x0000002900050308 */ /* 0x000e620000001000 */
[----:B------:R-:W-:Y:S01]  /*a3d0*/  ISETP.GE.AND P1, PT, R31, R35, PT ;  /* 0x000000231f00720c */ /* 0x000fe20003f26270 */
[----:B0-----:R-:W-:Y:S02]  /*a3e0*/  IMAD.MOV.U32 R4, RZ, RZ, 0x7fff ;  /* 0x00007fffff047424 */ /* 0x001fe400078e00ff */
[----:B-1----:R-:W-:-:S05]  /*a3f0*/  @P0 FMUL.FTZ R0, R5, R36 ;  /* 0x0000002405000220 */ /* 0x002fca0000410000 */
        /* <DEDUP_REMOVED lines=13> */
[----:B------:R-:W-:Y:S02]  /*a4d0*/  IMAD.MOV.U32 R4, RZ, RZ, 0x7fff ;  /* 0x00007fffff047424 */ /* 0x000fe400078e00ff */
[----:B0-----:R-:W-:-:S05]  /*a4e0*/  @P0 FMUL.FTZ R0, R41, R42 ;  /* 0x0000002a29000220 */ /* 0x001fca0000410000 */
[----:B------:R-:W-:-:S04]  /*a4f0*/  @P0 F2FP.BF16.F32.PACK_AB R0, RZ, R0 ;  /* 0x00000000ff00023e */ /* 0x000fc800000010ff */
[----:B------:R-:W-:-:S05]  /*a500*/  @!P0 PRMT R0, R4, 0x7610, R0 ;  /* 0x0000761004008816 */ /* 0x000fca0000000000 */
[----:B------:R-:W-:Y:S01]  /*a510*/  STG.E.U16 desc[UR6][R2.64+0xfc0], R0 ;  /* 0x000fc00002007986 */ /* 0x000fe2000c101506 */
[----:B------:R-:W-:Y:S05]  /*a520*/  EXIT ;  /* 0x000000000000794d */ /* 0x000fea0003800000 */
.L_x_847:
        /* <DEDUP_REMOVED lines=13> */
.L_x_11680:


//--------------------- .text._ZN43_GLOBAL__N__9ae7fba5_10_SoftMax_cu_9f978f6320softmax_warp_forwardIN3c108BFloat16ES2_fLi10ELb0ELb1EEEvPT0_PKT_iiiPKbib --------------------------
	.section	.text._ZN43_GLOBAL__N__9ae7fba5_10_SoftMax_cu_9f978f6320softmax_warp_forwardIN3c108BFloat16ES2_fLi10ELb0ELb1EEEvPT0_PKT_iiiPKbib,"ax",@progbits
	.align	128
.text._ZN43_GLOBAL__N__9ae7fba5_10_SoftMax_cu_9f978f6320softmax_warp_forwardIN3c108BFloat16ES2_fLi10ELb0ELb1EEEvPT0_PKT_iiiPKbib:
        .type           _ZN43_GLOBAL__N__9ae7fba5_10_SoftMax_cu_9f978f6320softmax_warp_forwardIN3c108BFloat16ES2_fLi10ELb0ELb1EEEvPT0_PKT_iiiPKbib,@function
        .size           _ZN43_GLOBAL__N__9ae7fba5_10_SoftMax_cu_9f978f6320softmax_warp_forwardIN3c108BFloat16ES2_fLi10ELb0ELb1EEEvPT0_PKT_iiiPKbib,(.L_x_11681 - _ZN43_GLOBAL__N__9ae7fba5_10_SoftMax_cu_9f978f6320softmax_warp_forwardIN3c108BFloat16ES2_fLi10ELb0ELb1EEEvPT0_PKT_iiiPKbib)
        .other          _ZN43_GLOBAL__N__9ae7fba5_10_SoftMax_cu_9f978f6320softmax_warp_forwardIN3c108BFloat16ES2_fLi10ELb0ELb1EEEvPT0_PKT_iiiPKbib,@"STO_CUDA_ENTRY STV_DEFAULT"
_ZN43_GLOBAL__N__9ae7fba5_10_SoftMax_cu_9f978f6320softmax_warp_forwardIN3c108BFloat16ES2_fLi10ELb0ELb1EEEvPT0_PKT_iiiPKbib:
[----:B------:R-:W-:Y:S01]  /*0000*/  LDC R1, c[0x0][0x28] ;  /* 0x00000a00ff017b82 */ /* 0x000fe20000000800 */
[----:B------:R-:W0:Y:S07]  /*0010*/  S2R R3, SR_TID.Y ;  /* 0x0000000000037919 */ /* 0x000e2e0000002200 */
[----:B------:R-:W0:Y:S01]  /*0020*/  S2UR UR5, SR_CTAID.X ;  /* 0x00000000000579c3 */ /* 0x000e220000002500 */
[----:B------:R-:W-:Y:S01]  /*0030*/  ULDC.U8 UR4, c[0x0][0x23c] ;  /* 0x00008f0000047ab9 */ /* 0x000fe20000000000 */
[----:B------:R-:W-:Y:S01]  /*0040*/  ULDC.64 UR8, c[0x0][0x220] ;  /* 0x0000880000087ab9 */ /* 0x000fe20000000a00 */
[----:B------:R-:W1:Y:S01]  /*0050*/  S2R R0, SR_TID.X ;  /* 0x0000000000007919 */ /* 0x000e620000002100 */
[----:B------:R-:W-:-:S04]  /*0060*/  UPRMT UR4, UR4, 0x8880, URZ ;  /* 0x0000888004047896 */ /* 0x000fc8000800003f */
        /* <DEDUP_REMOVED lines=40> */
.L_x_848:
[----:B------:R-:W-:Y:S01]  /*02f0*/  ULDC.64 UR6, c[0x0][0x230] ;  /* 0x00008c0000067ab9 */ /* 0x000fe20000000a00 */
[----:B------:R-:W-:Y:S01]  /*0300*/  VIADD R4, R0, 0x20 ;  /* 0x0000002000047836 */ /* 0x000fe20000000000 */
[----:B------:R-:W-:Y:S01]  /*0310*/  IADD3 R2, P1, R2, UR6, RZ ;  /* 0x0000000602027c10 */ /* 0x000fe2000ff3e0ff */
[----:B------:R-:W-:Y:S01]  /*0320*/  VIADD R6, R0, 0x40 ;  /* 0x0000004000067836 */ /* 0x000fe20000000000 */
[----:B------:R-:W-:Y:S02]  /*0330*/  ULDC.64 UR10, c[0x0][0x218] ;  /* 0x00008600000a7ab9 */ /* 0x000fe40000000a00 */
[----:B------:R-:W-:Y:S01]  /*0340*/  IADD3.X R3, R3, UR7, RZ, P1, !PT ;  /* 0x0000000703037c10 */ /* 0x000fe20008ffe4ff */
[----:B------:R-:W-:-:S04]  /*0350*/  ULDC.64 UR6, c[0x0][0x208] ;  /* 0x0000820000067ab9 */ /* 0x000fc80000000a00 */
[----:B------:R-:W2:Y:S01]  /*0360*/  @!P0 LDG.E.U8 R5, desc[UR6][R2.64] ;  /* 0x0000000602058981 */ /* 0x000ea2000c1e1100 */
[-C--:B------:R-:W-:Y:S01]  /*0370*/  ISETP.GE.AND P5, PT, R4, R9.reuse, PT ;  /* 0x000000090400720c */ /* 0x080fe20003fa6270 */
[----:B------:R-:W-:Y:S01]  /*0380*/  VIADD R4, R0, 0x60 ;  /* 0x0000006000047836 */ /* 0x000fe20000000000 */
[-C--:B------:R-:W-:Y:S01]  /*0390*/  ISETP.GE.AND P1, PT, R6, R9.reuse, PT ;  /* 0x000000090600720c */ /* 0x080fe20003f26270 */
[----:B------:R-:W-:Y:S01]  /*03a0*/  VIADD R34, R0, 0xe0 ;  /* 0x000000e000227836 */ /* 0x000fe20000000000 */
[C---:B------:R-:W-:Y:S01]  /*03b0*/  SHF.L.U64.HI R6, R8.reuse, 0x1, R11 ;  /* 0x0000000108067819 */ /* 0x040fe2000001020b */
[----:B------:R-:W-:Y:S01]  /*03c0*/  IMAD.SHL.U32 R8, R8, 0x2, RZ ;  /* 0x0000000208087824 */ /* 0x000fe200078e00ff */
[----:B------:R-:W-:Y:S01]  /*03d0*/  P2R R75, PR, RZ, 0x2 ;  /* 0x00000002ff4b7803 */ /* 0x000fe20000000000 */
[----:B------:R-:W-:Y:S01]  /*03e0*/  VIADD R36, R0, 0x100 ;  /* 0x0000010000247836 */ /* 0x000fe20000000000 */
[----:B------:R-:W-:Y:S01]  /*03f0*/  ISETP.GE.AND P1, PT, R4, R9, PT ;  /* 0x000000090400720c */ /* 0x000fe20003f26270 */
[----:B------:R-:W-:Y:S01]  /*0400*/  VIADD R38, R0, 0x120 ;  /* 0x0000012000267836 */ /* 0x000fe20000000000 */
[----:B------:R-:W-:Y:S01]  /*0410*/  IADD3 R4, P2, R8, UR10, RZ ;  /* 0x0000000a08047c10 */ /* 0x000fe2000ff5e0ff */
[C---:B------:R-:W-:Y:S01]  /*0420*/  VIADD R44, R0.reuse, 0x140 ;  /* 0x00000140002c7836 */ /* 0x040fe20000000000 */
[----:B------:R-:W-:Y:S01]  /*0430*/  P2R R69, PR, RZ, 0x2 ;  /* 0x00000002ff457803 */ /* 0x000fe20000000000 */
[----:B------:R-:W-:-:S02]  /*0440*/  VIADD R48, R0, 0x160 ;  /* 0x0000016000307836 */ /* 0x000fc40000000000 */
[C---:B------:R-:W-:Y:S02]  /*0450*/  VIADD R50, R0.reuse, 0x180 ;  /* 0x0000018000327836 */ /* 0x040fe40000000000 */
[C---:B------:R-:W-:Y:S02]  /*0460*/  VIADD R10, R0.reuse, 0x80 ;  /* 0x00000080000a7836 */ /* 0x040fe40000000000 */
[C---:B------:R-:W-:Y:S02]  /*0470*/  VIADD R52, R0.reuse, 0x1a0 ;  /* 0x000001a000347836 */ /* 0x040fe40000000000 */
[----:B------:R-:W-:Y:S01]  /*0480*/  VIADD R54, R0, 0x1c0 ;  /* 0x000001c000367836 */ /* 0x000fe20000000000 */
[-C--:B------:R-:W-:Y:S01]  /*0490*/  ISETP.GE.AND P6, PT, R10, R9.reuse, PT ;  /* 0x000000090a00720c */ /* 0x080fe20003fc6270 */
[C---:B------:R-:W-:Y:S02]  /*04a0*/  VIADD R10, R0.reuse, 0xa0 ;  /* 0x000000a0000a7836 */ /* 0x040fe40000000000 */
[C---:B------:R-:W-:Y:S01]  /*04b0*/  VIADD R12, R0.reuse, 0xc0 ;  /* 0x000000c0000c7836 */ /* 0x040fe20000000000 */
[----:B------:R-:W-:Y:S01]  /*04c0*/  P2R R73, PR, RZ, 0x40 ;  /* 0x00000040ff497803 */ /* 0x000fe20000000000 */
[----:B------:R-:W-:Y:S01]  /*04d0*/  VIADD R56, R0, 0x1e0 ;  /* 0x000001e000387836 */ /* 0x000fe20000000000 */
[-C--:B------:R-:W-:Y:S01]  /*04e0*/  ISETP.GE.AND P4, PT, R10, R9.reuse, PT ;  /* 0x000000090a00720c */ /* 0x080fe20003f86270 */
[----:B------:R-:W-:Y:S01]  /*04f0*/  VIADD R58, R0, 0x200 ;  /* 0x00000200003a7836 */ /* 0x000fe20000000000 */
[----:B------:R-:W-:Y:S01]  /*0500*/  ISETP.GE.AND P3, PT, R12, R9, PT ;  /* 0x000000090c00720c */ /* 0x000fe20003f66270 */
[C---:B------:R-:W-:Y:S01]  /*0510*/  VIADD R76, R0.reuse, 0x220 ;  /* 0x00000220004c7836 */ /* 0x040fe20000000000 */
[----:B------:R-:W-:Y:S01]  /*0520*/  P2R R74, PR, RZ, 0x10 ;  /* 0x00000010ff4a7803 */ /* 0x000fe20000000000 */
[C---:B------:R-:W-:Y:S01]  /*0530*/  VIADD R78, R0.reuse, 0x240 ;  /* 0x00000240004e7836 */ /* 0x040fe20000000000 */
[----:B------:R-:W-:Y:S01]  /*0540*/  P2R R70, PR, RZ, 0x8 ;  /* 0x00000008ff467803 */ /* 0x000fe20000000000 */
        /* <DEDUP_REMOVED lines=11> */
[----:B------:R-:W-:Y:S02]  /*0600*/  IMAD.MOV.U32 R35, RZ, RZ, -0x800000 ;  /* 0xff800000ff237424 */ /* 0x000fe400078e00ff */
[----:B------:R-:W-:Y:S01]  /*0610*/  IMAD.MOV.U32 R37, RZ, RZ, -0x800000 ;  /* 0xff800000ff257424 */ /* 0x000fe200078e00ff */
[----:B------:R-:W-:Y:S01]  /*0620*/  BSSY B0, `(.L_x_849) ;  /* 0x00000da000007945 */ /* 0x000fe20003800000 */
[C---:B------:R-:W-:Y:S01]  /*0630*/  VIADD R10, R0.reuse, 0x2a0 ;  /* 0x000002a0000a7836 */ /* 0x040fe20000000000 */
[----:B------:R-:W-:Y:S01]  /*0640*/  P2R R71, PR, RZ, 0x20 ;  /* 0x00000020ff477803 */ /* 0x000fe20000000000 */
[----:B------:R-:W-:Y:S01]  /*0650*/  VIADD R12, R0, 0x2c0 ;  /* 0x000002c0000c7836 */ /* 0x000fe20000000000 */
[----:B--2---:R-:W-:-:S02]  /*0660*/  @!P0 ISETP.NE.AND P1, PT, R5, RZ, PT ;  /* 0x000000ff0500820c */ /* 0x004fc40003f25270 */
[----:B------:R-:W-:Y:S02]  /*0670*/  IADD3.X R5, R6, UR11, RZ, P2, !PT ;  /* 0x0000000b06057c10 */ /* 0x000fe400097fe4ff */
[----:B------:R-:W-:Y:S02]  /*0680*/  @!P0 SEL R72, RZ, 0x1, P1 ;  /* 0x00000001ff488807 */ /* 0x000fe40000800000 */
[----:B------:R-:W-:Y:S01]  /*0690*/  ISETP.NE.AND P1, PT, R75, RZ, PT ;  /* 0x000000ff4b00720c */ /* 0x000fe20003f25270 */
[----:B------:R-:W2:Y:S01]  /*06a0*/  @!P4 LDG.E.U16 R41, desc[UR6][R4.64+0x140] ;  /* 0x000140060429c981 */ /* 0x000ea2000c1e1500 */
[----:B------:R-:W-:-:S03]  /*06b0*/  ISETP.NE.AND P2, PT, R69, RZ, PT ;  /* 0x000000ff4500720c */ /* 0x000fc60003f45270 */
[----:B------:R-:W3:Y:S04]  /*06c0*/  @!P5 LDG.E.U16 R31, desc[UR6][R4.64+0x40] ;  /* 0x00004006041fd981 */ /* 0x000ee8000c1e1500 */
[----:B------:R-:W4:Y:S04]  /*06d0*/  @!P3 LDG.E.U16 R39, desc[UR6][R4.64+0x180] ;  /* 0x000180060427b981 */ /* 0x000f28000c1e1500 */
[----:B------:R-:W5:Y:S01]  /*06e0*/  @!P1 LDG.E.U16 R32, desc[UR6][R4.64+0x80] ;  /* 0x0000800604209981 */ /* 0x000f62000c1e1500 */
[----:B------:R-:W-:-:S03]  /*06f0*/  ISETP.GE.AND P1, PT, R34, R9, PT ;  /* 0x000000092200720c */ /* 0x000fc60003f26270 */
[----:B------:R-:W4:Y:S01]  /*0700*/  @!P2 LDG.E.U16 R92, desc[UR6][R4.64+0xc0] ;  /* 0x0000c006045ca981 */ /* 0x000f22000c1e1500 */
[----:B------:R-:W-:-:S03]  /*0710*/  P2R R68, PR, RZ, 0x2 ;  /* 0x00000002ff447803 */ /* 0x000fc60000000000 */
[----:B------:R-:W4:Y:S04]  /*0720*/  @!P0 LDG.E.U16 R33, desc[UR6][R4.64] ;  /* 0x0000000604218981 */ /* 0x000f28000c1e1500 */
[----:B------:R-:W4:Y:S04]  /*0730*/  @!P6 LDG.E.U16 R93, desc[UR6][R4.64+0x100] ;  /* 0x00010006045de981 */ /* 0x000f28000c1e1500 */
[----:B------:R-:W4:Y:S01]  /*0740*/  @!P1 LDG.E.U16 R40, desc[UR6][R4.64+0x1c0] ;  /* 0x0001c00604289981 */ /* 0x000f22000c1e1500 */
[----:B------:R-:W-:-:S04]  /*0750*/  ISETP.GE.AND P1, PT, R36, R9, PT ;  /* 0x000000092400720c */ /* 0x000fc80003f26270 */
[----:B------:R-:W-:-:S09]  /*0760*/  P2R R67, PR, RZ, 0x2 ;  /* 0x00000002ff437803 */ /* 0x000fd20000000000 */
        /* <DEDUP_REMOVED lines=53> */
[----:B------:R-:W-:Y:S02]  /*0ac0*/  P2R R21, PR, RZ, 0x2 ;  /* 0x00000002ff157803 */ /* 0x000fe40000000000 */
[-C--:B------:R-:W-:Y:S02]  /*0ad0*/  ISETP.GE.AND P6, PT, R22, R9.reuse, PT ;  /* 0x000000091600720c */ /* 0x080fe40003fc6270 */
[----:B------:R-:W-:-:S05]  /*0ae0*/  ISETP.GE.AND P4, PT, R30, R9, PT ;  /* 0x000000091e00720c */ /* 0x000fca0003f86270 */
[----:B------:R-:W4:Y:S01]  /*0af0*/  @!P1 LDG.E.U16 R21, desc[UR6][R4.64+0x680] ;  /* 0x0006800604159981 */ /* 0x000f22000c1e1500 */
[-C--:B------:R-:W-:Y:S02]  /*0b00*/  ISETP.GE.AND P1, PT, R24, R9.reuse, PT ;  /* 0x000000091800720c */ /* 0x080fe40003f26270 */
[-C--:B------:R-:W-:Y:S02]  /*0b10*/  ISETP.GE.AND P2, PT, R26, R9.reuse, PT ;  /* 0x000000091a00720c */ /* 0x080fe40003f46270 */
[----:B------:R-:W-:Y:S02]  /*0b20*/  ISETP.GE.AND P3, PT, R28, R9, PT ;  /* 0x000000091c00720c */ /* 0x000fe40003f66270 */
[----:B------:R-:W-:Y:S01]  /*0b30*/  P2R R23, PR, RZ, 0x40 ;  /* 0x00000040ff177803 */ /* 0x000fe20000000000 */
[----:B------:R-:W4:Y:S05]  /*0b40*/  @!P4 LDG.E.U16 R38, desc[UR6][R4.64+0x7c0] ;  /* 0x0007c0060426c981 */ /* 0x000f2a000c1e1500 */
[----:B------:R-:W4:Y:S04]  /*0b50*/  @!P6 LDG.E.U16 R23, desc[UR6][R4.64+0x6c0] ;  /* 0x0006c0060417e981 */ /* 0x000f28000c1e1500 */
[----:B------:R-:W4:Y:S04]  /*0b60*/  @!P1 LDG.E.U16 R25, desc[UR6][R4.64+0x700] ;  /* 0x0007000604199981 */ /* 0x000f28000c1e1500 */
[----:B------:R-:W4:Y:S04]  /*0b70*/  @!P2 LDG.E.U16 R27, desc[UR6][R4.64+0x740] ;  /* 0x00074006041ba981 */ /* 0x000f28000c1e1500 */
[----:B------:R0:W4:Y:S01]  /*0b80*/  @!P3 LDG.E.U16 R29, desc[UR6][R4.64+0x780] ;  /* 0x00078006041db981 */ /* 0x000122000c1e1500 */
[----:B------:R-:W-:-:S02]  /*0b90*/  P2R R82, PR, RZ, 0x10 ;  /* 0x00000010ff527803 */ /* 0x000fc40000000000 */
[----:B------:R-:W-:-:S04]  /*0ba0*/  ISETP.NE.AND P4, PT, R59, RZ, PT ;  /* 0x000000ff3b00720c */ /* 0x000fc80003f85270 */
[----:B------:R-:W-:Y:S02]  /*0bb0*/  P2R R83, PR, RZ, 0x10 ;  /* 0x00000010ff537803 */ /* 0x000fe40000000000 */
        /* <DEDUP_REMOVED lines=18> */
[----:B------:R-:W-:Y:S02]  /*0ce0*/  ISETP.NE.AND P4, PT, R70, RZ, PT ;  /* 0x000000ff4600720c */ /* 0x000fe40003f85270 */
[----:B------:R-:W-:Y:S02]  /*0cf0*/  P2R R78, PR, RZ, 0x4 ;  /* 0x00000004ff4e7803 */ /* 0x000fe40000000000 */
[----:B------:R-:W-:Y:S02]  /*0d00*/  ISETP.NE.AND P2, PT, R75, RZ, PT ;  /* 0x000000ff4b00720c */ /* 0x000fe40003f45270 */
[----:B------:R-:W-:Y:S02]  /*0d10*/  P2R R91, PR, RZ, 0x10 ;  /* 0x00000010ff5b7803 */ /* 0x000fe40000000000 */
[----:B------:R-:W-:-:S09]  /*0d20*/  ISETP.NE.AND P4, PT, R74, RZ, PT ;  /* 0x000000ff4a00720c */ /* 0x000fd20003f85270 */
[----:B-----5:R-:W-:Y:S02]  /*0d30*/  @!P2 IMAD.U32 R35, R32, 0x10000, RZ ;  /* 0x000100002023a824 */ /* 0x020fe400078e00ff */
[----:B------:R-:W-:Y:S02]  /*0d40*/  IMAD.MOV.U32 R32, RZ, RZ, -0x800000 ;  /* 0xff800000ff207424 */ /* 0x000fe400078e00ff */
[----:B--2---:R-:W-:Y:S01]  /*0d50*/  @!P4 IMAD.U32 R32, R41, 0x10000, RZ ;  /* 0x000100002920c824 */ /* 0x004fe200078e00ff */
[----:B------:R-:W-:Y:S01]  /*0d60*/  ISETP.NE.AND P4, PT, R91, RZ, PT ;  /* 0x000000ff5b00720c */ /* 0x000fe20003f85270 */
[----:B------:R-:W-:Y:S02]  /*0d70*/  IMAD.MOV.U32 R36, RZ, RZ, -0x800000 ;  /* 0xff800000ff247424 */ /* 0x000fe400078e00ff */
[----:B---3--:R-:W-:Y:S02]  /*0d80*/  @!P5 IMAD.U32 R36, R31, 0x10000, RZ ;  /* 0x000100001f24d824 */ /* 0x008fe400078e00ff */
[----:B------:R-:W-:-:S08]  /*0d90*/  IMAD.MOV.U32 R31, RZ, RZ, -0x800000 ;  /* 0xff800000ff1f7424 */ /* 0x000fd000078e00ff */
[----:B----4-:R-:W-:Y:S01]  /*0da0*/  @!P4 IMAD.U32 R31, R39, 0x10000, RZ ;  /* 0x00010000271fc824 */ /* 0x010fe200078e00ff */
[----:B------:R-:W-:Y:S01]  /*0db0*/  ISETP.NE.AND P4, PT, R90, RZ, PT ;  /* 0x000000ff5a00720c */ /* 0x000fe20003f85270 */
[----:B0-----:R-:W-:-:S12]  /*0dc0*/  IMAD.MOV.U32 R5, RZ, RZ, -0x800000 ;  /* 0xff800000ff057424 */ /* 0x001fd800078e00ff */
        /* <DEDUP_REMOVED lines=21> */
[----:B------:R-:W-:Y:S02]  /*0f20*/  P2R R77, PR, RZ, 0x2 ;  /* 0x00000002ff4d7803 */ /* 0x000fe40000000000 */
[----:B------:R-:W-:Y:S02]  /*0f30*/  ISETP.NE.AND P1, PT, R69, RZ, PT ;  /* 0x000000ff4500720c */ /* 0x000fe40003f25270 */
[----:B------:R-:W-:Y:S02]  /*0f40*/  P2R R76, PR, RZ, 0x40 ;  /* 0x00000040ff4c7803 */ /* 0x000fe40000000000 */
[----:B------:R-:W-:-:S05]  /*0f50*/  ISETP.NE.AND P6, PT, R73, RZ, PT ;  /* 0x000000ff4900720c */ /* 0x000fca0003fc5270 */
[----:B------:R-:W-:Y:S01]  /*0f60*/  @!P4 IMAD.U32 R45, R48, 0x10000, RZ ;  /* 0x00010000302dc824 */ /* 0x000fe200078e00ff */
[----:B------:R-:W-:Y:S01]  /*0f70*/  ISETP.NE.AND P4, PT, R80, RZ, PT ;  /* 0x000000ff5000720c */ /* 0x000fe20003f85270 */
[----:B------:R-:W-:Y:S02]  /*0f80*/  IMAD.MOV.U32 R34, RZ, RZ, -0x800000 ;  /* 0xff800000ff227424 */ /* 0x000fe400078e00ff */
[----:B------:R-:W-:Y:S01]  /*0f90*/  @!P1 IMAD.U32 R34, R92, 0x10000, RZ ;  /* 0x000100005c229824 */ /* 0x000fe200078e00ff */
[----:B------:R-:W-:Y:S01]  /*0fa0*/  ISETP.NE.AND P1, PT, R56, RZ, PT ;  /* 0x000000ff3800720c */ /* 0x000fe20003f25270 */
[----:B------:R-:W-:Y:S02]  /*0fb0*/  IMAD.MOV.U32 R44, RZ, RZ, -0x800000 ;  /* 0xff800000ff2c7424 */ /* 0x000fe400078e00ff */
[----:B------:R-:W-:Y:S02]  /*0fc0*/  @!P0 IMAD.U32 R37, R33, 0x10000, RZ ;  /* 0x0001000021258824 */ /* 0x000fe400078e00ff */
[----:B------:R-:W-:-:S02]  /*0fd0*/  IMAD.MOV.U32 R33, RZ, RZ, -0x800000 ;  /* 0xff800000ff217424 */ /* 0x000fc400078e00ff */
[----:B------:R-:W-:Y:S02]  /*0fe0*/  @!P6 IMAD.U32 R33, R93, 0x10000, RZ ;  /* 0x000100005d21e824 */ /* 0x000fe400078e00ff */
[----:B------:R-:W-:Y:S01]  /*0ff0*/  @!P4 IMAD.U32 R44, R49, 0x10000, RZ ;  /* 0x00010000312cc824 */ /* 0x000fe200078e00ff */
[----:B------:R-:W-:Y:S02]  /*1000*/  ISETP.NE.AND P4, PT, R83, RZ, PT ;  /* 0x000000ff5300720c */ /* 0x000fe40003f85270 */
[----:B------:R-:W-:Y:S01]  /*1010*/  ISETP.NE.AND P6, PT, R55, RZ, PT ;  /* 0x000000ff3700720c */ /* 0x000fe20003fc5270 */
[----:B------:R-:W-:Y:S01]  /*1020*/  IMAD.MOV.U32 R48, RZ, RZ, -0x800000 ;  /* 0xff800000ff307424 */ /* 0x000fe200078e00ff */
[----:B------:R-:W-:Y:S01]  /*1030*/  ISETP.NE.AND P2, PT, R57, RZ, PT ;  /* 0x000000ff3900720c */ /* 0x000fe20003f45270 */
[----:B------:R-:W-:Y:S01]  /*1040*/  IMAD.MOV.U32 R43, RZ, RZ, -0x800000 ;  /* 0xff800000ff2b7424 */ /* 0x000fe200078e00ff */
[----:B------:R-:W-:Y:S01]  /*1050*/  P2R R79, PR, RZ, 0x8 ;  /* 0x00000008ff4f7803 */ /* 0x000fe20000000000 */
[----:B------:R-:W-:Y:S01]  /*1060*/  @!P1 IMAD.U32 R48, R53, 0x10000, RZ ;  /* 0x0001000035309824 */ /* 0x000fe200078e00ff */
[----:B------:R-:W-:-:S02]  /*1070*/  ISETP.GE.AND P1, PT, R14, R9, PT ;  /* 0x000000090e00720c */ /* 0x000fc40003f26270 */
[----:B------:R-:W-:-:S03]  /*1080*/  ISETP.NE.AND P3, PT, R58, RZ, PT ;  /* 0x000000ff3a00720c */ /* 0x000fc60003f65270 */
[----:B------:R-:W-:Y:S02]  /*1090*/  @!P4 IMAD.U32 R43, R47, 0x10000, RZ ;  /* 0x000100002f2bc824 */ /* 0x000fe400078e00ff */
[----:B------:R-:W-:Y:S02]  /*10a0*/  IMAD.MOV.U32 R47, RZ, RZ, -0x800000 ;  /* 0xff800000ff2f7424 */ /* 0x000fe400078e00ff */
[----:B------:R-:W-:Y:S01]  /*10b0*/  @!P6 IMAD.U32 R47, R54, 0x10000, RZ ;  /* 0x00010000362fe824 */ /* 0x000fe200078e00ff */
[----:B------:R-:W-:Y:S01]  /*10c0*/  ISETP.GE.AND P6, PT, R16, R9, PT ;  /* 0x000000091000720c */ /* 0x000fe20003fc6270 */
[----:B------:R-:W-:Y:S02]  /*10d0*/  IMAD.MOV.U32 R49, RZ, RZ, -0x800000 ;  /* 0xff800000ff317424 */ /* 0x000fe400078e00ff */
[----:B------:R-:W-:Y:S02]  /*10e0*/  @!P2 IMAD.U32 R49, R52, 0x10000, RZ ;  /* 0x000100003431a824 */ /* 0x000fe400078e00ff */
[----:B------:R-:W-:-:S02]  /*10f0*/  IMAD.MOV.U32 R52, RZ, RZ, -0x800000 ;  /* 0xff800000ff347424 */ /* 0x000fc400078e00ff */
[----:B------:R-:W-:Y:S02]  /*1100*/  IMAD.MOV.U32 R50, RZ, RZ, -0x800000 ;  /* 0xff800000ff327424 */ /* 0x000fe400078e00ff */
[----:B------:R-:W-:Y:S01]  /*1110*/  @!P1 IMAD.U32 R52, R15, 0x10000, RZ ;  /* 0x000100000f349824 */ /* 0x000fe200078e00ff */
[-C--:B------:R-:W-:Y:S01]  /*1120*/  ISETP.GE.AND P1, PT, R18, R9.reuse, PT ;  /* 0x000000091200720c */ /* 0x080fe20003f26270 */
[----:B------:R-:W-:Y:S02]  /*1130*/  @!P3 IMAD.U32 R50, R51, 0x10000, RZ ;  /* 0x000100003332b824 */ /* 0x000fe400078e00ff */
[----:B------:R-:W-:Y:S02]  /*1140*/  IMAD.MOV.U32 R51, RZ, RZ, -0x800000 ;  /* 0xff800000ff337424 */ /* 0x000fe400078e00ff */
[----:B------:R-:W-:Y:S01]  /*1150*/  @!P6 IMAD.U32 R51, R17, 0x10000, RZ ;  /* 0x000100001133e824 */ /* 0x000fe200078e00ff */
[-C--:B------:R-:W-:Y:S02]  /*1160*/  ISETP.GE.AND P6, PT, R20, R9.reuse, PT ;  /* 0x000000091400720c */ /* 0x080fe40003fc6270 */
[----:B------:R-:W-:-:S02]  /*1170*/  ISETP.GE.AND P3, PT, R10, R9, PT ;  /* 0x000000090a00720c */ /* 0x000fc40003f66270 */
[----:B------:R-:W-:Y:S01]  /*1180*/  ISETP.GE.AND P2, PT, R12, R9, PT ;  /* 0x000000090c00720c */ /* 0x000fe20003f46270 */
[----:B------:R-:W-:Y:S02]  /*1190*/  IMAD.MOV.U32 R17, RZ, RZ, -0x800000 ;  /* 0xff800000ff117424 */ /* 0x000fe400078e00ff */
[----:B------:R-:W-:Y:S01]  /*11a0*/  @!P1 IMAD.U32 R17, R19, 0x10000, RZ ;  /* 0x0001000013119824 */ /* 0x000fe200078e00ff */
[----:B------:R-:W-:Y:S01]  /*11b0*/  ISETP.NE.AND P1, PT, R77, RZ, PT ;  /* 0x000000ff4d00720c */ /* 0x000fe20003f25270 */
[----:B------:R-:W-:Y:S01]  /*11c0*/  IMAD.MOV.U32 R15, RZ, RZ, -0x800000 ;  /* 0xff800000ff0f7424 */ /* 0x000fe200078e00ff */
        /* <DEDUP_REMOVED lines=9> */
[----:B------:R-:W-:-:S02]  /*1260*/  IMAD.MOV.U32 R11, RZ, RZ, -0x800000 ;  /* 0xff800000ff0b7424 */ /* 0x000fc400078e00ff */
[----:B------:R-:W-:Y:S02]  /*1270*/  IMAD.MOV.U32 R13, RZ, RZ, -0x800000 ;  /* 0xff800000ff0d7424 */ /* 0x000fe400078e00ff */
[----:B------:R-:W-:Y:S02]  /*1280*/  IMAD.MOV.U32 R19, RZ, RZ, -0x800000 ;  /* 0xff800000ff137424 */ /* 0x000fe400078e00ff */
[----:B------:R-:W-:Y:S02]  /*1290*/  IMAD.MOV.U32 R21, RZ, RZ, -0x800000 ;  /* 0xff800000ff157424 */ /* 0x000fe400078e00ff */
[----:B------:R-:W-:Y:S02]  /*12a0*/  @!P6 IMAD.U32 R13, R23, 0x10000, RZ ;  /* 0x00010000170de824 */ /* 0x000fe400078e00ff */
[----:B------:R-:W-:Y:S01]  /*12b0*/  @!P1 IMAD.U32 R11, R25, 0x10000, RZ ;  /* 0x00010000190b9824 */ /* 0x000fe200078e00ff */
[----:B------:R-:W-:Y:S01]  /*12c0*/  PRMT R25, RZ, 0x7610, R25 ;  /* 0x00007610ff197816 */ /* 0x000fe20000000019 */
[----:B------:R-:W-:-:S02]  /*12d0*/  IMAD.MOV.U32 R23, RZ, RZ, -0x800000 ;  /* 0xff800000ff177424 */ /* 0x000fc400078e00ff */
[----:B------:R-:W-:Y:S01]  /*12e0*/  @!P4 IMAD.U32 R19, R38, 0x10000, RZ ;  /* 0x000100002613c824 */ /* 0x000fe200078e00ff */
[----:B------:R-:W-:Y:S01]  /*12f0*/  @!P0 PRMT R25, R72, 0x7610, R25 ;  /* 0x0000761048198816 */ /* 0x000fe20000000019 */
[----:B------:R-:W-:Y:S02]  /*1300*/  @!P2 IMAD.U32 R23, R27, 0x10000, RZ ;  /* 0x000100001b17a824 */ /* 0x000fe400078e00ff */
[----:B------:R-:W-:Y:S02]  /*1310*/  @!P3 IMAD.U32 R21, R29, 0x10000, RZ ;  /* 0x000100001d15b824 */ /* 0x000fe400078e00ff */
        /* <DEDUP_REMOVED lines=10> */
.L_x_850:
[----:B------:R-:W-:Y:S05]  /*13c0*/  BSYNC B0 ;  /* 0x0000000000007941 */ /* 0x000fea0003800000 */
.L_x_849:
[----:B------:R-:W-:Y:S01]  /*13d0*/  ISETP.NE.AND P5, PT, R75, RZ, PT ;  /* 0x000000ff4b00720c */ /* 0x000fe20003fa5270 */
        /* <DEDUP_REMOVED lines=10> */
.L_x_852:
[----:B------:R-:W-:Y:S05]  /*1480*/  BSYNC B0 ;  /* 0x0000000000007941 */ /* 0x000fea0003800000 */
.L_x_851:
        /* <DEDUP_REMOVED lines=11> */
.L_x_854:
[----:B------:R-:W-:Y:S05]  /*1540*/  BSYNC B0 ;  /* 0x0000000000007941 */ /* 0x000fea0003800000 */
.L_x_853:
        /* <DEDUP_REMOVED lines=11> */
.L_x_856:
[----:B------:R-:W-:Y:S05]  /*1600*/  BSYNC B0 ;  /* 0x0000000000007941 */ /* 0x000fea0003800000 */
.L_x_855:
        /* <DEDUP_REMOVED lines=11> */
.L_x_858:
[----:B------:R-:W-:Y:S05]  /*16c0*/  BSYNC B0 ;  /* 0x0000000000007941 */ /* 0x000fea0003800000 */
.L_x_857:
        /* <DEDUP_REMOVED lines=11> */
.L_x_860:
[----:B------:R-:W-:Y:S05]  /*1780*/  BSYNC B0 ;  /* 0x0000000000007941 */ /* 0x000fea0003800000 */
.L_x_859:
        /* <DEDUP_REMOVED lines=11> */
.L_x_862:
[----:B------:R-:W-:Y:S05]  /*1840*/  BSYNC B0 ;  /* 0x0000000000007941 */ /* 0x000fea0003800000 */
.L_x_861:
        /* <DEDUP_REMOVED lines=11> */
.L_x_864:
[----:B------:R-:W-:Y:S05]  /*1900*/  BSYNC B0 ;  /* 0x0000000000007941 */ /* 0x000fea0003800000 */
.L_x_863:
        /* <DEDUP_REMOVED lines=11> */
.L_x_866:
[----:B------:R-:W-:Y:S05]  /*19c0*/  BSYNC B0 ;  /* 0x0000000000007941 */ /* 0x000fea0003800000 */
.L_x_865:
        /* <DEDUP_REMOVED lines=11> */
.L_x_868:
[----:B------:R-:W-:Y:S05]  /*1a80*/  BSYNC B0 ;  /* 0x0000000000007941 */ /* 0x000fea0003800000 */
.L_x_867:
        /* <DEDUP_REMOVED lines=11> */
.L_x_870:
[----:B------:R-:W-:Y:S05]  /*1b40*/  BSYNC B0 ;  /* 0x0000000000007941 */ /* 0x000fea0003800000 */
.L_x_869:
        /* <DEDUP_REMOVED lines=11> */
.L_x_872:
[----:B------:R-:W-:Y:S05]  /*1c00*/  BSYNC B0 ;  /* 0x0000000000007941 */ /* 0x000fea0003800000 */
.L_x_871:
        /* <DEDUP_REMOVED lines=11> */
.L_x_874:
[----:B------:R-:W-:Y:S05]  /*1cc0*/  BSYNC B0 ;  /* 0x0000000000007941 */ /* 0x000fea0003800000 */
.L_x_873:
        /* <DEDUP_REMOVED lines=11> */
.L_x_876:
[----:B------:R-:W-:Y:S05]  /*1d80*/  BSYNC B0 ;  /* 0x0000000000007941 */ /* 0x000fea0003800000 */
.L_x_875:
        /* <DEDUP_REMOVED lines=11> */
.L_x_878:
[----:B------:R-:W-:Y:S05]  /*1e40*/  BSYNC B0 ;  /* 0x0000000000007941 */ /* 0x000fea0003800000 */
.L_x_877:
        /* <DEDUP_REMOVED lines=11> */
.L_x_880:
[----:B------:R-:W-:Y:S05]  /*1f00*/  BSYNC B0 ;  /* 0x0000000000007941 */ /* 0x000fea0003800000 */
.L_x_879:
        /* <DEDUP_REMOVED lines=11> */
.L_x_882:
[----:B------:R-:W-:Y:S05]  /*1fc0*/  BSYNC B0 ;  /* 0x0000000000007941 */ /* 0x000fea0003800000 */
.L_x_881:
        /* <DEDUP_REMOVED lines=11> */
.L_x_884:
[----:B------:R-:W-:Y:S05]  /*2080*/  BSYNC B0 ;  /* 0x0000000000007941 */ /* 0x000fea0003800000 */
.L_x_883:
        /* <DEDUP_REMOVED lines=11> */
.L_x_886:
[----:B------:R-:W-:Y:S05]  /*2140*/  BSYNC B0 ;  /* 0x0000000000007941 */ /* 0x000fea0003800000 */
.L_x_885:
        /* <DEDUP_REMOVED lines=11> */
.L_x_888:
[----:B------:R-:W-:Y:S05]  /*2200*/  BSYNC B0 ;  /* 0x0000000000007941 */ /* 0x000fea0003800000 */
.L_x_887:
        /* <DEDUP_REMOVED lines=11> */
.L_x_890:
[----:B------:R-:W-:Y:S05]  /*22c0*/  BSYNC B0 ;  /* 0x0000000000007941 */ /* 0x000fea0003800000 */
.L_x_889:
        /* <DEDUP_REMOVED lines=11> */
.L_x_892:
[----:B------:R-:W-:Y:S05]  /*2380*/  BSYNC B0 ;  /* 0x0000000000007941 */ /* 0x000fea0003800000 */
.L_x_891:
        /* <DEDUP_REMOVED lines=11> */
.L_x_894:
[----:B------:R-:W-:Y:S05]  /*2440*/  BSYNC B0 ;  /* 0x0000000000007941 */ /* 0x000fea0003800000 */
.L_x_893:
        /* <DEDUP_REMOVED lines=11> */
.L_x_896:
[----:B------:R-:W-:Y:S05]  /*2500*/  BSYNC B0 ;  /* 0x0000000000007941 */ /* 0x000fea0003800000 */
.L_x_895:
        /* <DEDUP_REMOVED lines=11> */
.L_x_898:
[----:B------:R-:W-:Y:S05]  /*25c0*/  BSYNC B0 ;  /* 0x0000000000007941 */ /* 0x000fea0003800000 */
.L_x_897:
        /* <DEDUP_REMOVED lines=11> */
.L_x_900:
[----:B------:R-:W-:Y:S05]  /*2680*/  BSYNC B0 ;  /* 0x0000000000007941 */ /* 0x000fea0003800000 */
.L_x_899:
        /* <DEDUP_REMOVED lines=11> */
.L_x_902:
[----:B------:R-:W-:Y:S05]  /*2740*/  BSYNC B0 ;  /* 0x0000000000007941 */ /* 0x000fea0003800000 */
.L_x_901:
        /* <DEDUP_REMOVED lines=10> */
.L_x_904:
[----:B------:R-:W-:Y:S05]  /*27f0*/  BSYNC B0 ;  /* 0x0000000000007941 */ /* 0x000fea0003800000 */
.L_x_903:
        /* <DEDUP_REMOVED lines=10> */
.L_x_906:
[----:B------:R-:W-:Y:S05]  /*28a0*/  BSYNC B0 ;  /* 0x0000000000007941 */ /* 0x000fea0003800000 */
.L_x_905:
        /* <DEDUP_REMOVED lines=10> */
.L_x_908:
[----:B------:R-:W-:Y:S05]  /*2950*/  BSYNC B0 ;  /* 0x0000000000007941 */ /* 0x000fea0003800000 */
.L_x_907:
        /* <DEDUP_REMOVED lines=10> */
.L_x_910:
[----:B------:R-:W-:Y:S05]  /*2a00*/  BSYNC B0 ;  /* 0x0000000000007941 */ /* 0x000fea0003800000 */
.L_x_909:
[----:B------:R-:W-:Y:S01]  /*2a10*/  PRMT R25, R25, 0x9910, RZ ;  /* 0x0000991019197816 */ /* 0x000fe200000000ff */
[----:B------:R-:W-:Y:S03]  /*2a20*/  BSSY B0, `(.L_x_911) ;  /* 0x000001d000007945 */ /* 0x000fe60003800000 */
[----:B------:R-:W-:-:S04]  /*2a30*/  ISETP.NE.AND P5, PT, R25, RZ, PT ;  /* 0x000000ff1900720c */ /* 0x000fc80003fa5270 */
[----:B------:R-:W-:-:S05]  /*2a40*/  FSEL R25, R38, -INF , P5 ;  /* 0xff80000026197808 */ /* 0x000fca0002800000 */
[----:B------:R-:W0:Y:S02]  /*2a50*/  SHFL.BFLY PT, R38, R25, 0x10, 0x1f ;  /* 0x0e001f0019267f89 */ /* 0x000e2400000e0000 */
[----:B0-----:R-:W-:-:S04]  /*2a60*/  FSETP.GEU.FTZ.AND P5, PT, R25, R38, PT ;  /* 0x000000261900720b */ /* 0x001fc80003fbe000 */
[----:B------:R-:W-:-:S05]  /*2a70*/  FSEL R38, R38, R25, !P5 ;  /* 0x0000001926267208 */ /* 0x000fca0006800000 */
[----:B------:R-:W0:Y:S02]  /*2a80*/  SHFL.BFLY PT, R27, R38, 0x8, 0x1f ;  /* 0x0d001f00261b7f89 */ /* 0x000e2400000e0000 */
[----:B0-----:R-:W-:-:S04]  /*2a90*/  FSETP.GEU.FTZ.AND P5, PT, R38, R27, PT ;  /* 0x0000001b2600720b */ /* 0x001fc80003fbe000 */
[----:B------:R-:W-:Y:S01]  /*2aa0*/  FSEL R29, R27, R38, !P5 ;  /* 0x000000261b1d7208 */ /* 0x000fe20006800000 */
[----:B------:R-:W-:Y:S02]  /*2ab0*/  IMAD.MOV.U32 R27, RZ, RZ, RZ ;  /* 0x000000ffff1b7224 */ /* 0x000fe400078e00ff */
[----:B------:R-:W-:Y:S02]  /*2ac0*/  IMAD.MOV.U32 R38, RZ, RZ, RZ ;  /* 0x000000ffff267224 */ /* 0x000fe400078e00ff */
        /* <DEDUP_REMOVED lines=18> */
.L_x_912:
[----:B------:R-:W-:Y:S05]  /*2bf0*/  BSYNC B0 ;  /* 0x0000000000007941 */ /* 0x000fea0003800000 */
.L_x_911:
[----:B------:R-:W-:Y:S01]  /*2c00*/  ISETP.NE.AND P0, PT, R71, RZ, PT ;  /* 0x000000ff4700720c */ /* 0x000fe20003f05270 */
[----:B------:R-:W-:Y:S01]  /*2c10*/  BSSY B0, `(.L_x_913) ;  /* 0x0000009000007945 */ /* 0x000fe20003800000 */
[----:B------:R-:W-:-:S11]  /*2c20*/  IMAD.MOV.U32 R29, RZ, RZ, RZ ;  /* 0x000000ffff1d7224 */ /* 0x000fd600078e00ff */
[----:B------:R-:W-:Y:S05]  /*2c30*/  @P0 BRA `(.L_x_914) ;  /* 0x0000000000180947 */ /* 0x000fea0003800000 */
[----:B------:R-:W2:Y:S02]  /*2c40*/  LDG.E.U8 R37, desc[UR6][R2.64+0x20] ;  /* 0x0000200602257981 */ /* 0x000ea4000c1e1100 */
[----:B--2---:R-:W-:-:S13]  /*2c50*/  ISETP.NE.AND P0, PT, R37, RZ, PT ;  /* 0x000000ff2500720c */ /* 0x004fda0003f05270 */
[----:B------:R-:W-:-:S04]  /*2c60*/  @!P0 FADD.FTZ R36, -R76, R36 ;  /* 0x000000244c248221 */ /* 0x000fc80000010100 */
[----:B------:R-:W-:-:S04]  /*2c70*/  @!P0 FMUL.FTZ R36, R36, 1.4426950216293334961 ;  /* 0x3fb8aa3b24248820 */ /* 0x000fc80000410000 */
[----:B------:R-:W0:Y:S02]  /*2c80*/  @!P0 MUFU.EX2 R27, R36 ;  /* 0x00000024001b8308 */ /* 0x000e240000000800 */
[----:B0-----:R-:W-:-:S07]  /*2c90*/  @!P0 FADD.FTZ R38, R38, R27 ;  /* 0x0000001b26268221 */ /* 0x001fce0000010000 */
.L_x_914:
[----:B------:R-:W-:Y:S05]  /*2ca0*/  BSYNC B0 ;  /* 0x0000000000007941 */ /* 0x000fea0003800000 */
.L_x_913:
        /* <DEDUP_REMOVED lines=10> */
.L_x_916:
[----:B------:R-:W-:Y:S05]  /*2d50*/  BSYNC B0 ;  /* 0x0000000000007941 */ /* 0x000fea0003800000 */
.L_x_915:
        /* <DEDUP_REMOVED lines=10> */
.L_x_918:
[----:B------:R-:W-:Y:S05]  /*2e00*/  BSYNC B0 ;  /* 0x0000000000007941 */ /* 0x000fea0003800000 */
.L_x_917:
        /* <DEDUP_REMOVED lines=10> */
.L_x_920:
[----:B------:R-:W-:Y:S05]  /*2eb0*/  BSYNC B0 ;  /* 0x0000000000007941 */ /* 0x000fea0003800000 */
.L_x_919:
        /* <DEDUP_REMOVED lines=10> */
.L_x_922:
[----:B------:R-:W-:Y:S05]  /*2f60*/  BSYNC B0 ;  /* 0x0000000000007941 */ /* 0x000fea0003800000 */
.L_x_921:
        /* <DEDUP_REMOVED lines=10> */
.L_x_924:
[----:B------:R-:W-:Y:S05]  /*3010*/  BSYNC B0 ;  /* 0x0000000000007941 */ /* 0x000fea0003800000 */
.L_x_923:
        /* <DEDUP_REMOVED lines=10> */
.L_x_926:
[----:B------:R-:W-:Y:S05]  /*30c0*/  BSYNC B0 ;  /* 0x0000000000007941 */ /* 0x000fea0003800000 */
.L_x_925:
        /* <DEDUP_REMOVED lines=10> */
.L_x_928:
[----:B------:R-:W-:Y:S05]  /*3170*/  BSYNC B0 ;  /* 0x0000000000007941 */ /* 0x000fea0003800000 */
.L_x_927:
        /* <DEDUP_REMOVED lines=10> */
.L_x_930:
[----:B------:R-:W-:Y:S05]  /*3220*/  BSYNC B0 ;  /* 0x0000000000007941 */ /* 0x000fea0003800000 */
.L_x_929:
        /* <DEDUP_REMOVED lines=10> */
.L_x_932:
[----:B------:R-:W-:Y:S05]  /*32d0*/  BSYNC B0 ;  /* 0x0000000000007941 */ /* 0x000fea0003800000 */
.L_x_931:
        /* <DEDUP_REMOVED lines=10> */
.L_x_934:
[----:B------:R-:W-:Y:S05]  /*3380*/  BSYNC B0 ;  /* 0x0000000000007941 */ /* 0x000fea0003800000 */
.L_x_933:
        /* <DEDUP_REMOVED lines=10> */
.L_x_936:
[----:B------:R-:W-:Y:S05]  /*3430*/  BSYNC B0 ;  /* 0x0000000000007941 */ /* 0x000fea0003800000 */
.L_x_935:
        /* <DEDUP_REMOVED lines=10> */
.L_x_938:
[----:B------:R-:W-:Y:S05]  /*34e0*/  BSYNC B0 ;  /* 0x0000000000007941 */ /* 0x000fea0003800000 */
.L_x_937:
        /* <DEDUP_REMOVED lines=10> */
.L_x_940:
[----:B------:R-:W-:Y:S05]  /*3590*/  BSYNC B0 ;  /* 0x0000000000007941 */ /* 0x000fea0003800000 */
.L_x_939:
        /* <DEDUP_REMOVED lines=10> */
.L_x_942:
[----:B------:R-:W-:Y:S05]  /*3640*/  BSYNC B0 ;  /* 0x0000000000007941 */ /* 0x000fea0003800000 */
.L_x_941:
        /* <DEDUP_REMOVED lines=10> */
.L_x_944:
[----:B------:R-:W-:Y:S05]  /*36f0*/  BSYNC B0 ;  /* 0x0000000000007941 */ /* 0x000fea0003800000 */
.L_x_943:
        /* <DEDUP_REMOVED lines=10> */
.L_x_946:
[----:B------:R-:W-:Y:S05]  /*37a0*/  BSYNC B0 ;  /* 0x0000000000007941 */ /* 0x000fea0003800000 */
.L_x_945:
        /* <DEDUP_REMOVED lines=10> */
.L_x_948:
[----:B------:R-:W-:Y:S05]  /*3850*/  BSYNC B0 ;  /* 0x0000000000007941 */ /* 0x000fea0003800000 */
.L_x_947:
        /* <DEDUP_REMOVED lines=10> */
.L_x_950:
[----:B------:R-:W-:Y:S05]  /*3900*/  BSYNC B0 ;  /* 0x0000000000007941 */ /* 0x000fea0003800000 */
.L_x_949:
        /* <DEDUP_REMOVED lines=10> */
.L_x_952:
[----:B------:R-:W-:Y:S05]  /*39b0*/  BSYNC B0 ;  /* 0x0000000000007941 */ /* 0x000fea0003800000 */
.L_x_951:
[----:B------:R-:W-:Y:S01]  /*39c0*/  ISETP.GE.AND P0, PT, R10, R9, PT ;  /* 0x000000090a00720c */ /* 0x000fe20003f06270 */
        /* <DEDUP_REMOVED lines=9> */
.L_x_954:
[----:B------:R-:W-:Y:S05]  /*3a60*/  BSYNC B0 ;  /* 0x0000000000007941 */ /* 0x000fea0003800000 */
.L_x_953:
        /* <DEDUP_REMOVED lines=10> */
.L_x_956:
[----:B------:R-:W-:Y:S05]  /*3b10*/  BSYNC B0 ;  /* 0x0000000000007941 */ /* 0x000fea0003800000 */
.L_x_955:
        /* <DEDUP_REMOVED lines=10> */
.L_x_958:
[----:B------:R-:W-:Y:S05]  /*3bc0*/  BSYNC B0 ;  /* 0x0000000000007941 */ /* 0x000fea0003800000 */
.L_x_957:
        /* <DEDUP_REMOVED lines=10> */
.L_x_960:
[----:B------:R-:W-:Y:S05]  /*3c70*/  BSYNC B0 ;  /* 0x0000000000007941 */ /* 0x000fea0003800000 */
.L_x_959:
        /* <DEDUP_REMOVED lines=10> */
.L_x_962:
[----:B------:R-:W-:Y:S05]  /*3d20*/  BSYNC B0 ;  /* 0x0000000000007941 */ /* 0x000fea0003800000 */
.L_x_961:
        /* <DEDUP_REMOVED lines=10> */
.L_x_964:
[----:B------:R-:W-:Y:S05]  /*3dd0*/  BSYNC B0 ;  /* 0x0000000000007941 */ /* 0x000fea0003800000 */
.L_x_963:
        /* <DEDUP_REMOVED lines=10> */
.L_x_966:
[----:B------:R-:W-:Y:S05]  /*3e80*/  BSYNC B0 ;  /* 0x0000000000007941 */ /* 0x000fea0003800000 */
.L_x_965:
[----:B------:R-:W-:Y:S01]  /*3e90*/  BSSY B0, `(.L_x_967) ;  /* 0x0000009000007945 */ /* 0x000fe20003800000 */
[----:B------:R-:W-:-:S03]  /*3ea0*/  IMAD.MOV.U32 R13, RZ, RZ, RZ ;  /* 0x000000ffff0d7224 */ /* 0x000fc600078e00ff */
[----:B------:R-:W-:Y:S05]  /*3eb0*/  @P1 BRA `(.L_x_968) ;  /* 0x0000000000181947 */ /* 0x000fea0003800000 */
[----:B------:R-:W2:Y:S02]  /*3ec0*/  LDG.E.U8 R4, desc[UR6][R2.64+0x380] ;  /* 0x0003800602047981 */ /* 0x000ea4000c1e1100 */
[----:B--2---:R-:W-:-:S13]  /*3ed0*/  ISETP.NE.AND P0, PT, R4, RZ, PT ;  /* 0x000000ff0400720c */ /* 0x004fda0003f05270 */
[----:B------:R-:W-:-:S04]  /*3ee0*/  @!P0 FADD.FTZ R11, -R76, R11 ;  /* 0x0000000b4c0b8221 */ /* 0x000fc80000010100 */
[----:B------:R-:W-:-:S04]  /*3ef0*/  @!P0 FMUL.FTZ R11, R11, 1.4426950216293334961 ;  /* 0x3fb8aa3b0b0b8820 */ /* 0x000fc80000410000 */
[----:B------:R-:W0:Y:S02]  /*3f00*/  @!P0 MUFU.EX2 R13, R11 ;  /* 0x0000000b000d8308 */ /* 0x000e240000000800 */
[----:B0-----:R-:W-:-:S07]  /*3f10*/  @!P0 FADD.FTZ R38, R38, R13 ;  /* 0x0000000d26268221 */ /* 0x001fce0000010000 */
.L_x_968:
[----:B------:R-:W-:Y:S05]  /*3f20*/  BSYNC B0 ;  /* 0x0000000000007941 */ /* 0x000fea0003800000 */
.L_x_967:
        /* <DEDUP_REMOVED lines=9> */
.L_x_970:
[----:B------:R-:W-:Y:S05]  /*3fc0*/  BSYNC B0 ;  /* 0x0000000000007941 */ /* 0x000fea0003800000 */
.L_x_969:
        /* <DEDUP_REMOVED lines=8> */
.L_x_972:
[----:B------:R-:W-:Y:S05]  /*4050*/  BSYNC B0 ;  /* 0x0000000000007941 */ /* 0x000fea0003800000 */
.L_x_971:
        /* <DEDUP_REMOVED lines=8> */
.L_x_974:
[----:B------:R-:W-:Y:S05]  /*40e0*/  BSYNC B0 ;  /* 0x0000000000007941 */ /* 0x000fea0003800000 */
.L_x_973:
[----:B------:R-:W0:Y:S01]  /*40f0*/  SHFL.BFLY PT, R3, R38, 0x10, 0x1f ;  /* 0x0e001f0026037f89 */ /* 0x000e2200000e0000 */
[----:B------:R-:W1:Y:S01]  /*4100*/  S2R R19, SR_TID.Y ;  /* 0x0000000000137919 */ /* 0x000e620000002200 */
[----:B0-----:R-:W-:-:S05]  /*4110*/  FADD.FTZ R3, R3, R38 ;  /* 0x0000002603037221 */ /* 0x001fca0000010000 */
[----:B------:R-:W0:Y:S02]  /*4120*/  SHFL.BFLY PT, R2, R3, 0x8, 0x1f ;  /* 0x0d001f0003027f89 */ /* 0x000e2400000e0000 */
[----:B0-----:R-:W-:Y:S02]  /*4130*/  FADD.FTZ R4, R3, R2 ;  /* 0x0000000203047221 */ /* 0x001fe40000010000 */
[----:B------:R-:W1:Y:S03]  /*4140*/  LDC R2, c[0x0][0x4] ;  /* 0x00000100ff027b82 */ /* 0x000e660000000800 */
[----:B------:R-:W0:Y:S01]  /*4150*/  SHFL.BFLY PT, R9, R4, 0x4, 0x1f ;  /* 0x0c801f0004097f89 */ /* 0x000e2200000e0000 */
[----:B-1----:R-:W-:Y:S02]  /*4160*/  IMAD R2, R2, UR5, R19 ;  /* 0x0000000502027c24 */ /* 0x002fe4000f8e0213 */
[----:B0-----:R-:W-:-:S03]  /*4170*/  FADD.FTZ R9, R4, R9 ;  /* 0x0000000904097221 */ /* 0x001fc60000010000 */
[----:B------:R-:W-:Y:S02]  /*4180*/  IADD3 R2, -R2, UR8, RZ ;  /* 0x0000000802027c10 */ /* 0x000fe4000fffe1ff */
[----:B------:R-:W0:Y:S02]  /*4190*/  SHFL.BFLY PT, R32, R9, 0x2, 0x1f ;  /* 0x0c401f0009207f89 */ /* 0x000e2400000e0000 */
        /* <DEDUP_REMOVED lines=9> */
[----:B------:R-:W-:Y:S01]  /*4230*/  IMAD.MOV.U32 R9, RZ, RZ, 0x7fff ;  /* 0x00007fffff097424 */ /* 0x000fe200078e00ff */
[----:B------:R-:W-:Y:S02]  /*4240*/  ULDC.64 UR4, c[0x0][0x210] ;  /* 0x0000840000047ab9 */ /* 0x000fe40000000a00 */
[----:B------:R-:W-:-:S09]  /*4250*/  IADD3 R8, P2, R8, UR4, RZ ;  /* 0x0000000408087c10 */ /* 0x000fd2000ff5e0ff */
[----:B------:R-:W2:Y:S02]  /*4260*/  @P0 MUFU.RCP R3, R0 ;  /* 0x0000000000030308 */ /* 0x000ea40000001000 */
[----:B--2---:R-:W-:Y:S01]  /*4270*/  @P0 FMUL.FTZ R3, R3, R72 ;  /* 0x0000004803030220 */ /* 0x004fe20000410000 */
[----:B-1----:R-:W-:-:S04]  /*4280*/  VIADD R4, R2, 0x20 ;  /* 0x0000002002047836 */ /* 0x002fc80000000000 */
[----:B------:R-:W-:Y:S02]  /*4290*/  @P0 F2FP.BF16.F32.PACK_AB R3, RZ, R3 ;  /* 0x00000003ff03023e */ /* 0x000fe400000010ff */
[----:B------:R-:W-:Y:S02]  /*42a0*/  ISETP.GE.AND P1, PT, R4, R7, PT ;  /* 0x000000070400720c */ /* 0x000fe40003f26270 */
[----:B------:R-:W-:Y:S02]  /*42b0*/  @!P0 PRMT R3, R9, 0x7610, R3 ;  /* 0x0000761009038816 */ /* 0x000fe40000000003 */
[----:B------:R-:W-:-:S05]  /*42c0*/  IADD3.X R9, R6, UR5, RZ, P2, !PT ;  /* 0x0000000506097c10 */ /* 0x000fca00097fe4ff */
[----:B------:R1:W-:Y:S04]  /*42d0*/  STG.E.U16 desc[UR6][R8.64], R3 ;  /* 0x0000000308007986 */ /* 0x0003e8000c101506 */
[----:B------:R-:W-:Y:S05]  /*42e0*/  @P1 EXIT ;  /* 0x000000000000194d */ /* 0x000fea0003800000 */
[----:B------:R-:W1:Y:S01]  /*42f0*/  @P0 MUFU.RCP R4, R0 ;  /* 0x0000000000040308 */ /* 0x000e620000001000 */
[----:B------:R-:W-:Y:S02]  /*4300*/  IMAD.MOV.U32 R6, RZ, RZ, 0x7fff ;  /* 0x00007fffff067424 */ /* 0x000fe400078e00ff */
[----:B-1----:R-:W-:Y:S01]  /*4310*/  @P0 FMUL.FTZ R3, R4, R27 ;  /* 0x0000001b04030220 */ /* 0x002fe20000410000 */
[----:B------:R-:W-:-:S04]  /*4320*/  VIADD R4, R2, 0x40 ;  /* 0x0000004002047836 */ /* 0x000fc80000000000 */
[----:B------:R-:W-:Y:S02]  /*4330*/  @P0 F2FP.BF16.F32.PACK_AB R3, RZ, R3 ;  /* 0x00000003ff03023e */ /* 0x000fe400000010ff */
[----:B------:R-:W-:Y:S02]  /*4340*/  ISETP.GE.AND P1, PT, R4, R7, PT ;  /* 0x000000070400720c */ /* 0x000fe40003f26270 */
[----:B------:R-:W-:-:S05]  /*4350*/  @!P0 PRMT R3, R6, 0x7610, R3 ;  /* 0x0000761006038816 */ /* 0x000fca0000000003 */
[----:B------:R1:W-:Y:S06]  /*4360*/  STG.E.U16 desc[UR6][R8.64+0x40], R3 ;  /* 0x0000400308007986 */ /* 0x0003ec000c101506 */
        /* <DEDUP_REMOVED lines=55> */
[----:B------:R-:W1:Y:S02]  /*46e0*/  @P0 MUFU.RCP R4, R0 ;  /* 0x0000000000040308 */ /* 0x000e640000001000 */
[----:B-1----:R-:W-:Y:S01]  /*46f0*/  @P0 FMUL.FTZ R3, R4, R5 ;  /* 0x0000000504030220 */ /* 0x002fe20000410000 */
[----:B------:R-:W-:Y:S02]  /*4700*/  VIADD R4, R2, 0x120 ;  /* 0x0000012002047836 */ /* 0x000fe40000000000 */
[----:B------:R-:W-:Y:S02]  /*4710*/  IMAD.MOV.U32 R5, RZ, RZ, 0x7fff ;  /* 0x00007fffff057424 */ /* 0x000fe400078e00ff */
        /* <DEDUP_REMOVED lines=96> */
[----:B------:R-:W-:-:S05]  /*4d20*/  VIADD R2, R2, 0x280 ;  /* 0x0000028002027836 */ /* 0x000fca0000000000 */
[----:B------:R-:W-:Y:S01]  /*4d30*/  ISETP.GE.AND P1, PT, R2, R7, PT ;  /* 0x000000070200720c */ /* 0x000fe20003f26270 */
[----:B-1----:R-:W-:Y:S01]  /*4d40*/  @P0 FMUL.FTZ R3, R4, R45 ;  /* 0x0000002d04030220 */ /* 0x002fe20000410000 */
[----:B------:R-:W-:-:S04]  /*4d50*/  IMAD.MOV.U32 R4, RZ, RZ, 0x7fff ;  /* 0x00007fffff047424 */ /* 0x000fc800078e00ff */
[----:B------:R-:W-:-:S04]  /*4d60*/  @P0 F2FP.BF16.F32.PACK_AB R3, RZ, R3 ;  /* 0x00000003ff03023e */ /* 0x000fc800000010ff */
[----:B------:R-:W-:-:S05]  /*4d70*/  @!P0 PRMT R3, R4, 0x7610, R3 ;  /* 0x0000761004038816 */ /* 0x000fca0000000003 */
[----:B------:R1:W-:Y:S01]  /*4d80*/  STG.E.U16 desc[UR6][R8.64+0x4c0], R3 ;  /* 0x0004c00308007986 */ /* 0x0003e2000c101506 */
[----:B------:R-:W-:Y:S05]  /*4d90*/  @P1 EXIT ;  /* 0x000000000000194d */ /* 0x000fea0003800000 */
[----:B------:R-:W2:Y:S01]  /*4da0*/  @P0 MUFU.RCP R2, R0 ;  /* 0x0000000000020308 */ /* 0x000ea20000001000 */
[----:B------:R-:W-:Y:S01]  /*4db0*/  ISETP.GE.AND P1, PT, R10, R7, PT ;  /* 0x000000070a00720c */ /* 0x000fe20003f26270 */
[----:B-1----:R-:W-:Y:S02]  /*4dc0*/  IMAD.MOV.U32 R3, RZ, RZ, 0x7fff ;  /* 0x00007fffff037424 */ /* 0x002fe400078e00ff */
[----:B--2---:R-:W-:-:S05]  /*4dd0*/  @P0 FMUL.FTZ R2, R2, R55 ;  /* 0x0000003702020220 */ /* 0x004fca0000410000 */
[----:B------:R-:W-:-:S04]  /*4de0*/  @P0 F2FP.BF16.F32.PACK_AB R2, RZ, R2 ;  /* 0x00000002ff02023e */ /* 0x000fc800000010ff */
[----:B------:R-:W-:-:S05]  /*4df0*/  @!P0 PRMT R2, R3, 0x7610, R2 ;  /* 0x0000761003028816 */ /* 0x000fca0000000002 */
[----:B------:R1:W-:Y:S01]  /*4e00*/  STG.E.U16 desc[UR6][R8.64+0x500], R2 ;  /* 0x0005000208007986 */ /* 0x0003e2000c101506 */
[----:B------:R-:W-:Y:S05]  /*4e10*/  @P1 EXIT ;  /* 0x000000000000194d */ /* 0x000fea0003800000 */
[----:B-1----:R-:W1:Y:S01]  /*4e20*/  @P0 MUFU.RCP R2, R0 ;  /* 0x0000000000020308 */ /* 0x002e620000001000 */
[----:B------:R-:W-:Y:S01]  /*4e30*/  ISETP.GE.AND P1, PT, R12, R7, PT ;  /* 0x000000070c00720c */ /* 0x000fe20003f26270 */
[----:B------:R-:W-:Y:S02]  /*4e40*/  IMAD.MOV.U32 R3, RZ, RZ, 0x7fff ;  /* 0x00007fffff037424 */ /* 0x000fe400078e00ff */
[----:B-1----:R-:W-:-:S05]  /*4e50*/  @P0 FMUL.FTZ R2, R2, R43 ;  /* 0x0000002b02020220 */ /* 0x002fca0000410000 */
        /* <DEDUP_REMOVED lines=77> */
[----:B------:R-:W-:Y:S02]  /*5330*/  IMAD.MOV.U32 R3, RZ, RZ, 0x7fff ;  /* 0x00007fffff037424 */ /* 0x000fe400078e00ff */
[----:B-1----:R-:W-:-:S05]  /*5340*/  @P0 FMUL.FTZ R2, R2, R15 ;  /* 0x0000000f02020220 */ /* 0x002fca0000410000 */
[----:B------:R-:W-:-:S04]  /*5350*/  @P0 F2FP.BF16.F32.PACK_AB R2, RZ, R2 ;  /* 0x00000002ff02023e */ /* 0x000fc800000010ff */
[----:B------:R-:W-:-:S05]  /*5360*/  @!P0 PRMT R2, R3, 0x7610, R2 ;  /* 0x0000761003028816 */ /* 0x000fca0000000002 */
[----:B------:R-:W-:Y:S01]  /*5370*/  STG.E.U16 desc[UR6][R8.64+0x7c0], R2 ;  /* 0x0007c00208007986 */ /* 0x000fe2000c101506 */
[----:B------:R-:W-:Y:S05]  /*5380*/  EXIT ;  /* 0x000000000000794d */ /* 0x000fea0003800000 */
.L_x_975:
        /* <DEDUP_REMOVED lines=15> */
.L_x_11681:


//--------------------- .text._ZN43_GLOBAL__N__9ae7fba5_10_SoftMax_cu_9f978f6320softmax_warp_forwardIN3c108BFloat16ES2_fLi9ELb0ELb1EEEvPT0_PKT_iiiPKbib --------------------------
	.section	.text._ZN43_GLOBAL__N__9ae7fba5_10_SoftMax_cu_9f978f6320softmax_warp_forwardIN3c108BFloat16ES2_fLi9ELb0ELb1EEEvPT0_PKT_iiiPKbib,"ax",@progbits
	.align	128
.text._ZN43_GLOBAL__N__9ae7fba5_10_SoftMax_cu_9f978f6320softmax_warp_forwardIN3c108BFloat16ES2_fLi9ELb0ELb1EEEvPT0_PKT_iiiPKbib:
        .type           _ZN43_GLOBAL__N__9ae7fba5_10_SoftMax_cu_9f978f6320softmax_warp_forwardIN3c108BFloat16ES2_fLi9ELb0ELb1EEEvPT0_PKT_iiiPKbib,@function
        .size           _ZN43_GLOBAL__N__9ae7fba5_10_SoftMax_cu_9f978f6320softmax_warp_forwardIN3c108BFloat16ES2_fLi9ELb0ELb1EEEvPT0_PKT_iiiPKbib,(.L_x_11682 - _ZN43_GLOBAL__N__9ae7fba5_10_SoftMax_cu_9f978f6320softmax_warp_forwardIN3c108BFloat16ES2_fLi9ELb0ELb1EEEvPT0_PKT_iiiPKbib)
        .other          _ZN43_GLOBAL__N__9ae7fba5_10_SoftMax_cu_9f978f6320softmax_warp_forwardIN3c108BFloat16ES2_fLi9ELb0ELb1EEEvPT0_PKT_iiiPKbib,@"STO_CUDA_ENTRY STV_DEFAULT"
_ZN43_GLOBAL__N__9ae7fba5_10_SoftMax_cu_9f978f6320softmax_warp_forwardIN3c108BFloat16ES2_fLi9ELb0ELb1EEEvPT0_PKT_iiiPKbib:
        /* <DEDUP_REMOVED lines=10> */
[----:B0-----:R-:W-:-:S05]  /*00a0*/  IMAD R0, R0, UR5, R3 ;  /* 0x0000000500007c24 */ /* 0x001fca000f8e0203 */
[C---:B------:R-:W-:Y:S01]  /*00b0*/  IADD3 R2, -R0.reuse, UR8, RZ ;  /* 0x0000000800027c10 */ /* 0x040fe2000fffe1ff */
[----:B------:R-:W-:-:S03]  /*00c0*/  IMAD R0, R0, UR9, RZ ;  /* 0x0000000900007c24 */ /* 0x000fc6000f8e02ff */
[----:B------:R-:W-:Y:S01]  /*00d0*/  ISETP.GT.AND P0, PT, R2, RZ, PT ;  /* 0x000000ff0200720c */ /* 0x000fe20003f04270 */
[----:B-1----:R-:W-:-:S03]  /*00e0*/  IMAD.IADD R14, R0, 0x1, R11 ;  /* 0x00000001000e7824 */ /* 0x002fc600078e020b */
[----:B--2---:R-:W-:Y:S01]  /*00f0*/  SEL R15, R13, RZ, P0 ;  /* 0x000000ff0d0f7207 */ /* 0x004fe20000000000 */
[--C-:B------:R-:W-:Y:S01]  /*0100*/  IMAD.MOV.U32 R2, RZ, RZ, R14.reuse ;  /* 0x000000ffff027224 */ /* 0x100fe200078e000e */
[----:B------:R-:W-:Y:S02]  /*0110*/  SHF.R.S32.HI R5, RZ, 0x1f, R14 ;  /* 0x0000001fff057819 */ /* 0x000fe4000001140e */
[----:B------:R-:W-:-:S03]  /*0120*/  ISETP.GE.AND P0, PT, R11, R15, PT ;  /* 0x0000000f0b00720c */ /* 0x000fc60003f06270 */
[----:B------:R-:W-:Y:S01]  /*0130*/  IMAD.MOV.U32 R3, RZ, RZ, R5 ;  /* 0x000000ffff037224 */ /* 0x000fe200078e0005 */
[----:B------:R-:W-:Y:S09]  /*0140*/  @!P1 BRA `(.L_x_976) ;  /* 0x0000000000689947 */ /* 0x000ff20003800000 */
        /* <DEDUP_REMOVED lines=26> */
.L_x_976:
[----:B------:R-:W-:Y:S01]  /*02f0*/  ULDC.64 UR6, c[0x0][0x230] ;  /* 0x00008c0000067ab9 */ /* 0x000fe20000000a00 */
[C---:B------:R-:W-:Y:S01]  /*0300*/  VIADD R0, R11.reuse, 0x20 ;  /* 0x000000200b007836 */ /* 0x040fe20000000000 */
[----:B------:R-:W-:Y:S01]  /*0310*/  IADD3 R2, P1, R2, UR6, RZ ;  /* 0x0000000602027c10 */ /* 0x000fe2000ff3e0ff */
[----:B------:R-:W-:Y:S01]  /*0320*/  VIADD R4, R11, 0x40 ;  /* 0x000000400b047836 */ /* 0x000fe20000000000 */
[----:B------:R-:W-:Y:S01]  /*0330*/  SHF.L.U64.HI R12, R14, 0x1, R5 ;  /* 0x000000010e0c7819 */ /* 0x000fe20000010205 */
[----:B------:R-:W-:Y:S01]  /*0340*/  ULDC.64 UR10, c[0x0][0x218] ;  /* 0x00008600000a7ab9 */ /* 0x000fe20000000a00 */
[----:B------:R-:W-:Y:S01]  /*0350*/  IADD3.X R3, R3, UR7, RZ, P1, !PT ;  /* 0x0000000703037c10 */ /* 0x000fe20008ffe4ff */
[----:B------:R-:W-:-:S04]  /*0360*/  ULDC.64 UR6, c[0x0][0x208] ;  /* 0x0000820000067ab9 */ /* 0x000fc80000000a00 */
[----:B------:R-:W2:Y:S01]  /*0370*/  @!P0 LDG.E.U8 R6, desc[UR6][R2.64] ;  /* 0x0000000602068981 */ /* 0x000ea2000c1e1100 */
[-C--:B------:R-:W-:Y:S01]  /*0380*/  ISETP.GE.AND P5, PT, R0, R15.reuse, PT ;  /* 0x0000000f0000720c */ /* 0x080fe20003fa6270 */
[C---:B------:R-:W-:Y:S01]  /*0390*/  VIADD R0, R11.reuse, 0x60 ;  /* 0x000000600b007836 */ /* 0x040fe20000000000 */
[-C--:B------:R-:W-:Y:S01]  /*03a0*/  ISETP.GE.AND P1, PT, R4, R15.reuse, PT ;  /* 0x0000000f0400720c */ /* 0x080fe20003f26270 */
[C---:B------:R-:W-:Y:S02]  /*03b0*/  VIADD R4, R11.reuse, 0x80 ;  /* 0x000000800b047836 */ /* 0x040fe40000000000 */
[C---:B------:R-:W-:Y:S01]  /*03c0*/  VIADD R20, R11.reuse, 0xe0 ;  /* 0x000000e00b147836 */ /* 0x040fe20000000000 */
[----:B------:R-:W-:Y:S01]  /*03d0*/  P2R R42, PR, RZ, 0x2 ;  /* 0x00000002ff2a7803 */ /* 0x000fe20000000000 */
[----:B------:R-:W-:Y:S01]  /*03e0*/  IMAD.SHL.U32 R14, R14, 0x2, RZ ;  /* 0x000000020e0e7824 */ /* 0x000fe200078e00ff */
[-C--:B------:R-:W-:Y:S01]  /*03f0*/  ISETP.GE.AND P1, PT, R0, R15.reuse, PT ;  /* 0x0000000f0000720c */ /* 0x080fe20003f26270 */
[C---:B------:R-:W-:Y:S01]  /*0400*/  VIADD R34, R11.reuse, 0x100 ;  /* 0x000001000b227836 */ /* 0x040fe20000000000 */
[-C--:B------:R-:W-:Y:S01]  /*0410*/  ISETP.GE.AND P6, PT, R4, R15.reuse, PT ;  /* 0x0000000f0400720c */ /* 0x080fe20003fc6270 */
[C---:B------:R-:W-:Y:S01]  /*0420*/  VIADD R0, R11.reuse, 0xa0 ;  /* 0x000000a00b007836 */ /* 0x040fe20000000000 */
[----:B------:R-:W-:Y:S01]  /*0430*/  P2R R40, PR, RZ, 0x2 ;  /* 0x00000002ff287803 */ /* 0x000fe20000000000 */
[C---:B------:R-:W-:Y:S01]  /*0440*/  VIADD R32, R11.reuse, 0x120 ;  /* 0x000001200b207836 */ /* 0x040fe20000000000 */
[----:B------:R-:W-:Y:S01]  /*0450*/  IADD3 R4, P2, R14, UR10, RZ ;  /* 0x0000000a0e047c10 */ /* 0x000fe2000ff5e0ff */
[C---:B------:R-:W-:Y:S01]  /*0460*/  VIADD R10, R11.reuse, 0x140 ;  /* 0x000001400b0a7836 */ /* 0x040fe20000000000 */
[----:B------:R-:W-:Y:S01]  /*0470*/  ISETP.GE.AND P4, PT, R0, R15, PT ;  /* 0x0000000f0000720c */ /* 0x000fe20003f86270 */
[C---:B------:R-:W-:Y:S01]  /*0480*/  VIADD R7, R11.reuse, 0x1a0 ;  /* 0x000001a00b077836 */ /* 0x040fe20000000000 */
[----:B------:R-:W-:Y:S01]  /*0490*/  IADD3.X R5, R12, UR11, RZ, P2, !PT ;  /* 0x0000000b0c057c10 */ /* 0x000fe200097fe4ff */
[C---:B------:R-:W-:Y:S01]  /*04a0*/  VIADD R8, R11.reuse, 0x180 ;  /* 0x000001800b087836 */ /* 0x040fe20000000000 */
[----:B------:R-:W-:Y:S01]  /*04b0*/  ISETP.NE.AND P2, PT, R40, RZ, PT ;  /* 0x000000ff2800720c */ /* 0x000fe20003f45270 */
[C---:B------:R-:W-:Y:S01]  /*04c0*/  VIADD R9, R11.reuse, 0x160 ;  /* 0x000001600b097836 */ /* 0x040fe20000000000 */
[----:B------:R-:W-:Y:S01]  /*04d0*/  P2R R39, PR, RZ, 0x40 ;  /* 0x00000040ff277803 */ /* 0x000fe20000000000 */
[----:B------:R-:W3:Y:S01]  /*04e0*/  @!P0 LDG.E.U16 R21, desc[UR6][R4.64] ;  /* 0x0000000604158981 */ /* 0x000ee2000c1e1500 */
[----:B------:R-:W-:Y:S01]  /*04f0*/  VIADD R0, R11, 0x1e0 ;  /* 0x000001e00b007836 */ /* 0x000fe20000000000 */
[----:B------:R-:W-:-:S02]  /*0500*/  P2R R41, PR, RZ, 0x10 ;  /* 0x00000010ff297803 */ /* 0x000fc40000000000 */
[----:B------:R-:W4:Y:S01]  /*0510*/  @!P5 LDG.E.U16 R19, desc[UR6][R4.64+0x40] ;  /* 0x000040060413d981 */ /* 0x000f22000c1e1500 */
[----:B------:R-:W-:Y:S02]  /*0520*/  IMAD.MOV.U32 R33, RZ, RZ, -0x800000 ;  /* 0xff800000ff217424 */ /* 0x000fe400078e00ff */
[----:B------:R-:W-:Y:S01]  /*0530*/  IMAD.MOV.U32 R22, RZ, RZ, -0x800000 ;  /* 0xff800000ff167424 */ /* 0x000fe200078e00ff */
[----:B------:R-:W5:Y:S01]  /*0540*/  @!P6 LDG.E.U16 R18, desc[UR6][R4.64+0x100] ;  /* 0x000100060412e981 */ /* 0x000f62000c1e1500 */
[----:B------:R-:W-:Y:S01]  /*0550*/  BSSY B0, `(.L_x_977) ;  /* 0x0000063000007945 */ /* 0x000fe20003800000 */
[----:B------:R-:W-:Y:S02]  /*0560*/  P2R R43, PR, RZ, 0x20 ;  /* 0x00000020ff2b7803 */ /* 0x000fe40000000000 */
[----:B------:R-:W5:Y:S04]  /*0570*/  @!P2 LDG.E.U16 R16, desc[UR6][R4.64+0xc0] ;  /* 0x0000c0060410a981 */ /* 0x000f68000c1e1500 */
[----:B------:R-:W5:Y:S01]  /*0580*/  @!P4 LDG.E.U16 R23, desc[UR6][R4.64+0x140] ;  /* 0x000140060417c981 */ /* 0x000f62000c1e1500 */
[----:B------:R-:W-:-:S02]  /*0590*/  ISETP.GE.AND P2, PT, R7, R15, PT ;  /* 0x0000000f0700720c */ /* 0x000fc40003f46270 */
[-C--:B------:R-:W-:Y:S02]  /*05a0*/  ISETP.GE.AND P6, PT, R9, R15.reuse, PT ;  /* 0x0000000f0900720c */ /* 0x080fe40003fc6270 */
[----:B------:R-:W-:-:S09]  /*05b0*/  ISETP.GE.AND P4, PT, R0, R15, PT ;  /* 0x0000000f0000720c */ /* 0x000fd20003f86270 */
[----:B------:R-:W5:Y:S04]  /*05c0*/  @!P2 LDG.E.U16 R31, desc[UR6][R4.64+0x340] ;  /* 0x00034006041fa981 */ /* 0x000f68000c1e1500 */
[----:B------:R-:W5:Y:S04]  /*05d0*/  @!P6 LDG.E.U16 R27, desc[UR6][R4.64+0x2c0] ;  /* 0x0002c006041be981 */ /* 0x000f68000c1e1500 */
[----:B------:R-:W5:Y:S01]  /*05e0*/  @!P4 LDG.E.U16 R30, desc[UR6][R4.64+0x3c0] ;  /* 0x0003c006041ec981 */ /* 0x000f62000c1e1500 */
[----:B--2---:R-:W-:Y:S01]  /*05f0*/  @!P0 ISETP.NE.AND P1, PT, R6, RZ, PT ;  /* 0x000000ff0600820c */ /* 0x004fe20003f25270 */
[----:B------:R-:W-:-:S03]  /*0600*/  VIADD R6, R11, 0xc0 ;  /* 0x000000c00b067836 */ /* 0x000fc60000000000 */
[----:B------:R-:W-:Y:S02]  /*0610*/  @!P0 SEL R45, RZ, 0x1, P1 ;  /* 0x00000001ff2d8807 */ /* 0x000fe40000800000 */
[----:B------:R-:W-:Y:S02]  /*0620*/  ISETP.NE.AND P1, PT, R42, RZ, PT ;  /* 0x000000ff2a00720c */ /* 0x000fe40003f25270 */
[----:B------:R-:W-:Y:S01]  /*0630*/  ISETP.GE.AND P3, PT, R6, R15, PT ;  /* 0x0000000f0600720c */ /* 0x000fe20003f66270 */
[----:B------:R-:W-:-:S03]  /*0640*/  VIADD R6, R11, 0x1c0 ;  /* 0x000001c00b067836 */ /* 0x000fc60000000000 */
[----:B------:R-:W-:-:S07]  /*0650*/  P2R R38, PR, RZ, 0x8 ;  /* 0x00000008ff267803 */ /* 0x000fce0000000000 */
[----:B------:R-:W2:Y:S01]  /*0660*/  @!P1 LDG.E.U16 R17, desc[UR6][R4.64+0x80] ;  /* 0x0000800604119981 */ /* 0x000ea2000c1e1500 */
[----:B------:R-:W-:-:S03]  /*0670*/  ISETP.GE.AND P1, PT, R20, R15, PT ;  /* 0x0000000f1400720c */ /* 0x000fc60003f26270 */
[----:B------:R-:W5:Y:S01]  /*0680*/  @!P3 LDG.E.U16 R44, desc[UR6][R4.64+0x180] ;  /* 0x00018006042cb981 */ /* 0x000f62000c1e1500 */
[----:B------:R-:W-:-:S09]  /*0690*/  P2R R37, PR, RZ, 0x2 ;  /* 0x00000002ff257803 */ /* 0x000fd20000000000 */
[----:B------:R-:W5:Y:S01]  /*06a0*/  @!P1 LDG.E.U16 R46, desc[UR6][R4.64+0x1c0] ;  /* 0x0001c006042e9981 */ /* 0x000f62000c1e1500 */
[----:B------:R-:W-:-:S04]  /*06b0*/  ISETP.GE.AND P1, PT, R34, R15, PT ;  /* 0x0000000f2200720c */ /* 0x000fc80003f26270 */
[----:B------:R-:W-:-:S09]  /*06c0*/  P2R R36, PR, RZ, 0x2 ;  /* 0x00000002ff247803 */ /* 0x000fd20000000000 */
[----:B------:R-:W5:Y:S01]  /*06d0*/  @!P1 LDG.E.U16 R24, desc[UR6][R4.64+0x200] ;  /* 0x0002000604189981 */ /* 0x000f62000c1e1500 */
[----:B------:R-:W-:-:S04]  /*06e0*/  ISETP.GE.AND P1, PT, R32, R15, PT ;  /* 0x0000000f2000720c */ /* 0x000fc80003f26270 */
[----:B------:R-:W-:-:S09]  /*06f0*/  P2R R35, PR, RZ, 0x2 ;  /* 0x00000002ff237803 */ /* 0x000fd20000000000 */
[----:B------:R-:W5:Y:S01]  /*0700*/  @!P1 LDG.E.U16 R25, desc[UR6][R4.64+0x240] ;  /* 0x0002400604199981 */ /* 0x000f62000c1e1500 */
[----:B------:R-:W-:-:S04]  /*0710*/  ISETP.GE.AND P1, PT, R10, R15, PT ;  /* 0x0000000f0a00720c */ /* 0x000fc80003f26270 */
[----:B------:R-:W-:Y:S02]  /*0720*/  P2R R20, PR, RZ, 0x2 ;  /* 0x00000002ff147803 */ /* 0x000fe40000000000 */
[----:B------:R-:W-:-:S07]  /*0730*/  ISETP.GE.AND P3, PT, R6, R15, PT ;  /* 0x0000000f0600720c */ /* 0x000fce0003f66270 */
[----:B------:R-:W5:Y:S01]  /*0740*/  @!P1 LDG.E.U16 R26, desc[UR6][R4.64+0x280] ;  /* 0x00028006041a9981 */ /* 0x000f62000c1e1500 */
[----:B------:R-:W-:-:S05]  /*0750*/  ISETP.GE.AND P1, PT, R8, R15, PT ;  /* 0x0000000f0800720c */ /* 0x000fca0003f26270 */
[----:B------:R-:W5:Y:S08]  /*0760*/  @!P3 LDG.E.U16 R29, desc[UR6][R4.64+0x380] ;  /* 0x00038006041db981 */ /* 0x000f70000c1e1500 */
[----:B------:R0:W5:Y:S01]  /*0770*/  @!P1 LDG.E.U16 R28, desc[UR6][R4.64+0x300] ;  /* 0x00030006041c9981 */ /* 0x000162000c1e1500 */
[----:B------:R-:W-:Y:S02]  /*0780*/  P2R R20, PR, RZ, 0x40 ;  /* 0x00000040ff147803 */ /* 0x000fe40000000000 */
[----:B------:R-:W-:-:S02]  /*0790*/  P2R R47, PR, RZ, 0x40 ;  /* 0x00000040ff2f7803 */ /* 0x000fc40000000000 */
[----:B------:R-:W-:-:S04]  /*07a0*/  ISETP.NE.AND P6, PT, R37, RZ, PT ;  /* 0x000000ff2500720c */ /* 0x000fc80003fc5270 */
[----:B------:R-:W-:Y:S02]  /*07b0*/  P2R R50, PR, RZ, 0x40 ;  /* 0x00000040ff327803 */ /* 0x000fe40000000000 */
[----:B------:R-:W-:-:S04]  /*07c0*/  ISETP.NE.AND P6, PT, R39, RZ, PT ;  /* 0x000000ff2700720c */ /* 0x000fc80003fc5270 */
[----:B------:R-:W-:Y:S02]  /*07d0*/  P2R R51, PR, RZ, 0x40 ;  /* 0x00000040ff337803 */ /* 0x000fe40000000000 */
[----:B------:R-:W-:-:S04]  /*07e0*/  ISETP.NE.AND P6, PT, R40, RZ, PT ;  /* 0x000000ff2800720c */ /* 0x000fc80003fc5270 */
[----:B------:R-:W-:Y:S02]  /*07f0*/  P2R R52, PR, RZ, 0x40 ;  /* 0x00000040ff347803 */ /* 0x000fe40000000000 */
[----:B------:R-:W-:Y:S01]  /*0800*/  ISETP.NE.AND P6, PT, R42, RZ, PT ;  /* 0x000000ff2a00720c */ /* 0x000fe20003fc5270 */
[----:B---3--:R-:W-:Y:S02]  /*0810*/  @!P0 IMAD.U32 R33, R21, 0x10000, RZ ;  /* 0x0001000015218824 */ /* 0x008fe400078e00ff */
[----:B------:R-:W-:Y:S02]  /*0820*/  IMAD.MOV.U32 R21, RZ, RZ, -0x800000 ;  /* 0xff800000ff157424 */ /* 0x000fe400078e00ff */
[----:B------:R-:W-:Y:S01]  /*0830*/  IMAD.MOV.U32 R20, RZ, RZ, -0x800000 ;  /* 0xff800000ff147424 */ /* 0x000fe200078e00ff */
[----:B------:R-:W-:Y:S01]  /*0840*/  P2R R49, PR, RZ, 0x4 ;  /* 0x00000004ff317803 */ /* 0x000fe20000000000 */
[----:B----4-:R-:W-:Y:S01]  /*0850*/  @!P5 IMAD.U32 R22, R19, 0x10000, RZ ;  /* 0x000100001316d824 */ /* 0x010fe200078e00ff */
[----:B------:R-:W-:Y:S01]  /*0860*/  ISETP.NE.AND P2, PT, R41, RZ, PT ;  /* 0x000000ff2900720c */ /* 0x000fe20003f45270 */
[----:B------:R-:W-:Y:S01]  /*0870*/  IMAD.MOV.U32 R19, RZ, RZ, -0x800000 ;  /* 0xff800000ff137424 */ /* 0x000fe200078e00ff */
[----:B------:R-:W-:-:S02]  /*0880*/  P2R R48, PR, RZ, 0x2 ;  /* 0x00000002ff307803 */ /* 0x000fc40000000000 */
[----:B------:R-:W-:Y:S01]  /*0890*/  ISETP.NE.AND P1, PT, R38, RZ, PT ;  /* 0x000000ff2600720c */ /* 0x000fe20003f25270 */
[----:B0-----:R-:W-:Y:S02]  /*08a0*/  IMAD.MOV.U32 R5, RZ, RZ, -0x800000 ;  /* 0xff800000ff057424 */ /* 0x001fe400078e00ff */
[----:B------:R-:W-:Y:S02]  /*08b0*/  IMAD.MOV.U32 R4, RZ, RZ, -0x800000 ;  /* 0xff800000ff047424 */ /* 0x000fe400078e00ff */
[----:B--2---:R-:W-:Y:S01]  /*08c0*/  @!P6 IMAD.U32 R21, R17, 0x10000, RZ ;  /* 0x000100001115e824 */ /* 0x004fe200078e00ff */
[----:B------:R-:W-:-:S13]  /*08d0*/  ISETP.NE.AND P6, PT, R52, RZ, PT ;  /* 0x000000ff3400720c */ /* 0x000fda0003fc5270 */
[----:B-----5:R-:W-:Y:S01]  /*08e0*/  @!P6 IMAD.U32 R20, R16, 0x10000, RZ ;  /* 0x000100001014e824 */ /* 0x020fe200078e00ff */
[----:B------:R-:W-:Y:S01]  /*08f0*/  ISETP.NE.AND P6, PT, R51, RZ, PT ;  /* 0x000000ff3300720c */ /* 0x000fe20003fc5270 */
[----:B------:R-:W-:-:S12]  /*0900*/  IMAD.MOV.U32 R17, RZ, RZ, -0x800000 ;  /* 0xff800000ff117424 */ /* 0x000fd800078e00ff */
[----:B------:R-:W-:Y:S01]  /*0910*/  @!P6 IMAD.U32 R19, R18, 0x10000, RZ ;  /* 0x000100001213e824 */ /* 0x000fe200078e00ff */
[----:B------:R-:W-:Y:S01]  /*0920*/  ISETP.NE.AND P6, PT, R50, RZ, PT ;  /* 0x000000ff3200720c */ /* 0x000fe20003fc5270 */
[----:B------:R-:W-:Y:S02]  /*0930*/  IMAD.MOV.U32 R18, RZ, RZ, -0x800000 ;  /* 0xff800000ff127424 */ /* 0x000fe400078e00ff */
[----:B------:R-:W-:Y:S01]  /*0940*/  @!P2 IMAD.U32 R18, R23, 0x10000, RZ ;  /* 0x000100001712a824 */ /* 0x000fe200078e00ff */
[-C--:B------:R-:W-:Y:S01]  /*0950*/  ISETP.GE.AND P2, PT, R34, R15.reuse, PT ;  /* 0x0000000f2200720c */ /* 0x080fe20003f46270 */
[----:B------:R-:W-:Y:S02]  /*0960*/  IMAD.MOV.U32 R16, RZ, RZ, -0x800000 ;  /* 0xff800000ff107424 */ /* 0x000fe400078e00ff */
[----:B------:R-:W-:Y:S01]  /*0970*/  @!P1 IMAD.U32 R17, R44, 0x10000, RZ ;  /* 0x000100002c119824 */ /* 0x000fe200078e00ff */
[----:B------:R-:W-:-:S05]  /*0980*/  ISETP.GE.AND P1, PT, R32, R15, PT ;  /* 0x0000000f2000720c */ /* 0x000fca0003f26270 */
[----:B------:R-:W-:Y:S01]  /*0990*/  @!P6 IMAD.U32 R16, R46, 0x10000, RZ ;  /* 0x000100002e10e824 */ /* 0x000fe200078e00ff */
[----:B------:R-:W-:Y:S01]  /*09a0*/  ISETP.GE.AND P6, PT, R10, R15, PT ;  /* 0x0000000f0a00720c */ /* 0x000fe20003fc6270 */
[----:B------:R-:W-:Y:S02]  /*09b0*/  IMAD.MOV.U32 R23, RZ, RZ, -0x800000 ;  /* 0xff800000ff177424 */ /* 0x000fe400078e00ff */
[----:B------:R-:W-:Y:S01]  /*09c0*/  @!P2 IMAD.U32 R5, R24, 0x10000, RZ ;  /* 0x000100001805a824 */ /* 0x000fe200078e00ff */
[----:B------:R-:W-:-:S03]  /*09d0*/  ISETP.NE.AND P2, PT, R49, RZ, PT ;  /* 0x000000ff3100720c */ /* 0x000fc60003f45270 */
[----:B------:R-:W-:Y:S01]  /*09e0*/  @!P1 IMAD.U32 R4, R25, 0x10000, RZ ;  /* 0x0001000019049824 */ /* 0x000fe200078e00ff */
[----:B------:R-:W-:-:S05]  /*09f0*/  ISETP.NE.AND P1, PT, R48, RZ, PT ;  /* 0x000000ff3000720c */ /* 0x000fca0003f25270 */
[----:B------:R-:W-:Y:S01]  /*0a00*/  @!P6 IMAD.U32 R23, R26, 0x10000, RZ ;  /* 0x000100001a17e824 */ /* 0x000fe200078e00ff */
[----:B------:R-:W-:Y:S01]  /*0a10*/  ISETP.NE.AND P6, PT, R47, RZ, PT ;  /* 0x000000ff2f00720c */ /* 0x000fe20003fc5270 */
[----:B------:R-:W-:Y:S02]  /*0a20*/  IMAD.MOV.U32 R24, RZ, RZ, -0x800000 ;  /* 0xff800000ff187424 */ /* 0x000fe400078e00ff */
[----:B------:R-:W-:Y:S01]  /*0a30*/  @!P2 IMAD.U32 R24, R31, 0x10000, RZ ;  /* 0x000100001f18a824 */ /* 0x000fe200078e00ff */
[----:B------:R-:W-:Y:S01]  /*0a40*/  PRMT R31, RZ, 0x7610, R31 ;  /* 0x00007610ff1f7816 */ /* 0x000fe2000000001f */
[----:B------:R-:W-:Y:S02]  /*0a50*/  IMAD.MOV.U32 R25, RZ, RZ, -0x800000 ;  /* 0xff800000ff197424 */ /* 0x000fe400078e00ff */
[----:B------:R-:W-:Y:S01]  /*0a60*/  IMAD.MOV.U32 R26, RZ, RZ, -0x800000 ;  /* 0xff800000ff1a7424 */ /* 0x000fe200078e00ff */
[----:B------:R-:W-:Y:S01]  /*0a70*/  @!P0 PRMT R31, R45, 0x7610, R31 ;  /* 0x000076102d1f8816 */ /* 0x000fe2000000001f */
[----:B------:R-:W-:-:S04]  /*0a80*/  @!P1 IMAD.U32 R25, R28, 0x10000, RZ ;  /* 0x000100001c199824 */ /* 0x000fc800078e00ff */
[----:B------:R-:W-:Y:S02]  /*0a90*/  @!P6 IMAD.U32 R26, R27, 0x10000, RZ ;  /* 0x000100001b1ae824 */ /* 0x000fe400078e00ff */
[----:B------:R-:W-:Y:S02]  /*0aa0*/  IMAD.MOV.U32 R28, RZ, RZ, -0x800000 ;  /* 0xff800000ff1c7424 */ /* 0x000fe400078e00ff */
[----:B------:R-:W-:Y:S02]  /*0ab0*/  IMAD.MOV.U32 R27, RZ, RZ, -0x800000 ;  /* 0xff800000ff1b7424 */ /* 0x000fe400078e00ff */
        /* <DEDUP_REMOVED lines=12> */
.L_x_978:
[----:B------:R-:W-:Y:S05]  /*0b80*/  BSYNC B0 ;  /* 0x0000000000007941 */ /* 0x000fea0003800000 */
.L_x_977:
        /* <DEDUP_REMOVED lines=11> */
.L_x_980:
[----:B------:R-:W-:Y:S05]  /*0c40*/  BSYNC B0 ;  /* 0x0000000000007941 */ /* 0x000fea0003800000 */
.L_x_979:
        /* <DEDUP_REMOVED lines=11> */
.L_x_982:
[----:B------:R-:W-:Y:S05]  /*0d00*/  BSYNC B0 ;  /* 0x0000000000007941 */ /* 0x000fea0003800000 */
.L_x_981:
        /* <DEDUP_REMOVED lines=11> */
.L_x_984:
[----:B------:R-:W-:Y:S05]  /*0dc0*/  BSYNC B0 ;  /* 0x0000000000007941 */ /* 0x000fea0003800000 */
.L_x_983:
        /* <DEDUP_REMOVED lines=11> */
.L_x_986:
[----:B------:R-:W-:Y:S05]  /*0e80*/  BSYNC B0 ;  /* 0x0000000000007941 */ /* 0x000fea0003800000 */
.L_x_985:
        /* <DEDUP_REMOVED lines=11> */
.L_x_988:
[----:B------:R-:W-:Y:S05]  /*0f40*/  BSYNC B0 ;  /* 0x0000000000007941 */ /* 0x000fea0003800000 */
.L_x_987:
        /* <DEDUP_REMOVED lines=11> */
.L_x_990:
[----:B------:R-:W-:Y:S05]  /*1000*/  BSYNC B0 ;  /* 0x0000000000007941 */ /* 0x000fea0003800000 */
.L_x_989:
        /* <DEDUP_REMOVED lines=11> */
.L_x_992:
[----:B------:R-:W-:Y:S05]  /*10c0*/  BSYNC B0 ;  /* 0x0000000000007941 */ /* 0x000fea0003800000 */
.L_x_991:
        /* <DEDUP_REMOVED lines=11> */
.L_x_994:
[----:B------:R-:W-:Y:S05]  /*1180*/  BSYNC B0 ;  /* 0x0000000000007941 */ /* 0x000fea0003800000 */
.L_x_993:
        /* <DEDUP_REMOVED lines=11> */
.L_x_996:
[----:B------:R-:W-:Y:S05]  /*1240*/  BSYNC B0 ;  /* 0x0000000000007941 */ /* 0x000fea0003800000 */
.L_x_995:
        /* <DEDUP_REMOVED lines=11> */
.L_x_998:
[----:B------:R-:W-:Y:S05]  /*1300*/  BSYNC B0 ;  /* 0x0000000000007941 */ /* 0x000fea0003800000 */
.L_x_997:
        /* <DEDUP_REMOVED lines=10> */
.L_x_1000:
[----:B------:R-:W-:Y:S05]  /*13b0*/  BSYNC B0 ;  /* 0x0000000000007941 */ /* 0x000fea0003800000 */
.L_x_999:
        /* <DEDUP_REMOVED lines=10> */
.L_x_1002:
[----:B------:R-:W-:Y:S05]  /*1460*/  BSYNC B0 ;  /* 0x0000000000007941 */ /* 0x000fea0003800000 */
.L_x_1001:
        /* <DEDUP_REMOVED lines=10> */
.L_x_1004:
[----:B------:R-:W-:Y:S05]  /*1510*/  BSYNC B0 ;  /* 0x0000000000007941 */ /* 0x000fea0003800000 */
.L_x_1003:
        /* <DEDUP_REMOVED lines=10> */
.L_x_1006:
[----:B------:R-:W-:Y:S05]  /*15c0*/  BSYNC B0 ;  /* 0x0000000000007941 */ /* 0x000fea0003800000 */
.L_x_1005:
[----:B------:R-:W-:Y:S01]  /*15d0*/  PRMT R30, R31, 0x9910, RZ ;  /* 0x000099101f1e7816 */ /* 0x000fe200000000ff */
[----:B------:R-:W-:Y:S03]  /*15e0*/  BSSY B0, `(.L_x_1007) ;  /* 0x000001b000007945 */ /* 0x000fe60003800000 */
[----:B------:R-:W-:-:S04]  /*15f0*/  ISETP.NE.AND P5, PT, R30, RZ, PT ;  /* 0x000000ff1e00720c */ /* 0x000fc80003fa5270 */
[----:B------:R-:W-:-:S05]  /*1600*/  FSEL R29, R29, -INF , P5 ;  /* 0xff8000001d1d7808 */ /* 0x000fca0002800000 */
[----:B------:R-:W0:Y:S02]  /*1610*/  SHFL.BFLY PT, R30, R29, 0x10, 0x1f ;  /* 0x0e001f001d1e7f89 */ /* 0x000e2400000e0000 */
[----:B0-----:R-:W-:-:S04]  /*1620*/  FSETP.GEU.FTZ.AND P5, PT, R29, R30, PT ;  /* 0x0000001e1d00720b */ /* 0x001fc80003fbe000 */
[----:B------:R-:W-:Y:S01]  /*1630*/  FSEL R30, R30, R29, !P5 ;  /* 0x0000001d1e1e7208 */ /* 0x000fe20006800000 */
[----:B------:R-:W-:-:S04]  /*1640*/  IMAD.MOV.U32 R29, RZ, RZ, RZ ;  /* 0x000000ffff1d7224 */ /* 0x000fc800078e00ff */
[----:B------:R-:W0:Y:S02]  /*1650*/  SHFL.BFLY PT, R31, R30, 0x8, 0x1f ;  /* 0x0d001f001e1f7f89 */ /* 0x000e2400000e0000 */
[----:B0-----:R-:W-:-:S04]  /*1660*/  FSETP.GEU.FTZ.AND P5, PT, R30, R31, PT ;  /* 0x0000001f1e00720b */ /* 0x001fc80003fbe000 */
[----:B------:R-:W-:Y:S01]  /*1670*/  FSEL R32, R31, R30, !P5 ;  /* 0x0000001e1f207208 */ /* 0x000fe20006800000 */
[----:B------:R-:W-:-:S04]  /*1680*/  IMAD.MOV.U32 R30, RZ, RZ, RZ ;  /* 0x000000ffff1e7224 */ /* 0x000fc800078e00ff */
[----:B------:R-:W0:Y:S02]  /*1690*/  SHFL.BFLY PT, R31, R32, 0x4, 0x1f ;  /* 0x0c801f00201f7f89 */ /* 0x000e2400000e0000 */
[----:B0-----:R-:W-:-:S04]  /*16a0*/  FSETP.GEU.FTZ.AND P5, PT, R32, R31, PT ;  /* 0x0000001f2000720b */ /* 0x001fc80003fbe000 */
[----:B------:R-:W-:-:S05]  /*16b0*/  FSEL R34, R31, R32, !P5 ;  /* 0x000000201f227208 */ /* 0x000fca0006800000 */
[----:B------:R-:W0:Y:S02]  /*16c0*/  SHFL.BFLY PT, R31, R34, 0x2, 0x1f ;  /* 0x0c401f00221f7f89 */ /* 0x000e2400000e0000 */
[----:B0-----:R-:W-:-:S04]  /*16d0*/  FSETP.GEU.FTZ.AND P5, PT, R34, R31, PT ;  /* 0x0000001f2200720b */ /* 0x001fc80003fbe000 */
[----:B------:R-:W-:-:S05]  /*16e0*/  FSEL R44, R31, R34, !P5 ;  /* 0x000000221f2c7208 */ /* 0x000fca0006800000 */
[----:B------:R-:W0:Y:S02]  /*16f0*/  SHFL.BFLY PT, R31, R44, 0x1, 0x1f ;  /* 0x0c201f002c1f7f89 */ /* 0x000e2400000e0000 */
[----:B0-----:R-:W-:-:S04]  /*1700*/  FSETP.GEU.FTZ.AND P5, PT, R44, R31, PT ;  /* 0x0000001f2c00720b */ /* 0x001fc80003fbe000 */
[----:B------:R-:W-:Y:S01]  /*1710*/  FSEL R31, R31, R44, !P5 ;  /* 0x0000002c1f1f7208 */ /* 0x000fe20006800000 */
[----:B------:R-:W-:Y:S08]  /*1720*/  @P0 BRA `(.L_x_1008) ;  /* 0x0000000000180947 */ /* 0x000ff00003800000 */
[----:B------:R-:W2:Y:S02]  /*1730*/  LDG.E.U8 R32, desc[UR6][R2.64] ;  /* 0x0000000602207981 */ /* 0x000ea4000c1e1100 */
[----:B--2---:R-:W-:-:S13]  /*1740*/  ISETP.NE.AND P0, PT, R32, RZ, PT ;  /* 0x000000ff2000720c */ /* 0x004fda0003f05270 */
[----:B------:R-:W-:-:S04]  /*1750*/  @!P0 FADD.FTZ R33, -R31, R33 ;  /* 0x000000211f218221 */ /* 0x000fc80000010100 */
[----:B------:R-:W-:-:S04]  /*1760*/  @!P0 FMUL.FTZ R33, R33, 1.4426950216293334961 ;  /* 0x3fb8aa3b21218820 */ /* 0x000fc80000410000 */
[----:B------:R-:W0:Y:S02]  /*1770*/  @!P0 MUFU.EX2 R30, R33 ;  /* 0x00000021001e8308 */ /* 0x000e240000000800 */
[----:B0-----:R-:W-:-:S07]  /*1780*/  @!P0 FADD.FTZ R29, RZ, R30 ;  /* 0x0000001eff1d8221 */ /* 0x001fce0000010000 */
.L_x_1008:
[----:B------:R-:W-:Y:S05]  /*1790*/  BSYNC B0 ;  /* 0x0000000000007941 */ /* 0x000fea0003800000 */
.L_x_1007:
        /* <DEDUP_REMOVED lines=10> */
.L_x_1010:
[----:B------:R-:W-:Y:S05]  /*1840*/  BSYNC B0 ;  /* 0x0000000000007941 */ /* 0x000fea0003800000 */
.L_x_1009:
[----:B------:R-:W-:Y:S01]  /*1850*/  ISETP.NE.AND P0, PT, R42, RZ, PT ;  /* 0x000000ff2a00720c */ /* 0x000fe20003f05270 */
        /* <DEDUP_REMOVED lines=10> */
.L_x_1012:
[----:B------:R-:W-:Y:S05]  /*1900*/  BSYNC B0 ;  /* 0x0000000000007941 */ /* 0x000fea0003800000 */
.L_x_1011:
[----:B------:R-:W-:Y:S01]  /*1910*/  ISETP.NE.AND P0, PT, R40, RZ, PT ;  /* 0x000000ff2800720c */ /* 0x000fe20003f05270 */
        /* <DEDUP_REMOVED lines=8> */
.L_x_1014:
[----:B------:R-:W-:Y:S05]  /*19a0*/  BSYNC B0 ;  /* 0x0000000000007941 */ /* 0x000fea0003800000 */
.L_x_1013:
        /* <DEDUP_REMOVED lines=11> */
.L_x_1016:
[----:B------:R-:W-:Y:S05]  /*1a60*/  BSYNC B0 ;  /* 0x0000000000007941 */ /* 0x000fea0003800000 */
.L_x_1015:
        /* <DEDUP_REMOVED lines=9> */
.L_x_1018:
[----:B------:R-:W-:Y:S05]  /*1b00*/  BSYNC B0 ;  /* 0x0000000000007941 */ /* 0x000fea0003800000 */
.L_x_1017:
        /* <DEDUP_REMOVED lines=11> */
.L_x_1020:
[----:B------:R-:W-:Y:S05]  /*1bc0*/  BSYNC B0 ;  /* 0x0000000000007941 */ /* 0x000fea0003800000 */
.L_x_1019:
        /* <DEDUP_REMOVED lines=9> */
.L_x_1022:
[----:B------:R-:W-:Y:S05]  /*1c60*/  BSYNC B0 ;  /* 0x0000000000007941 */ /* 0x000fea0003800000 */
.L_x_1021:
        /* <DEDUP_REMOVED lines=11> */
.L_x_1024:
[----:B------:R-:W-:Y:S05]  /*1d20*/  BSYNC B0 ;  /* 0x0000000000007941 */ /* 0x000fea0003800000 */
.L_x_1023:
        /* <DEDUP_REMOVED lines=9> */
.L_x_1026:
[----:B------:R-:W-:Y:S05]  /*1dc0*/  BSYNC B0 ;  /* 0x0000000000007941 */ /* 0x000fea0003800000 */
.L_x_1025:
        /* <DEDUP_REMOVED lines=11> */
.L_x_1028:
[----:B------:R-:W-:Y:S05]  /*1e80*/  BSYNC B0 ;  /* 0x0000000000007941 */ /* 0x000fea0003800000 */
.L_x_1027:
        /* <DEDUP_REMOVED lines=9> */
.L_x_1030:
[----:B------:R-:W-:Y:S05]  /*1f20*/  BSYNC B0 ;  /* 0x0000000000007941 */ /* 0x000fea0003800000 */
.L_x_1029:
        /* <DEDUP_REMOVED lines=10> */
.L_x_1032:
[----:B------:R-:W-:Y:S05]  /*1fd0*/  BSYNC B0 ;  /* 0x0000000000007941 */ /* 0x000fea0003800000 */
.L_x_1031:
        /* <DEDUP_REMOVED lines=8> */
.L_x_1034:
[----:B------:R-:W-:Y:S05]  /*2060*/  BSYNC B0 ;  /* 0x0000000000007941 */ /* 0x000fea0003800000 */
.L_x_1033:
        /* <DEDUP_REMOVED lines=10> */
.L_x_1036:
[----:B------:R-:W-:Y:S05]  /*2110*/  BSYNC B0 ;  /* 0x0000000000007941 */ /* 0x000fea0003800000 */
.L_x_1035:
        /* <DEDUP_REMOVED lines=8> */
.L_x_1038:
[----:B------:R-:W-:Y:S05]  /*21a0*/  BSYNC B0 ;  /* 0x0000000000007941 */ /* 0x000fea0003800000 */
.L_x_1037:
[----:B------:R-:W0:Y:S01]  /*21b0*/  SHFL.BFLY PT, R2, R29, 0x10, 0x1f ;  /* 0x0e001f001d027f89 */ /* 0x000e2200000e0000 */
[----:B------:R-:W1:Y:S01]  /*21c0*/  S2R R17, SR_TID.Y ;  /* 0x0000000000117919 */ /* 0x000e620000002200 */
[----:B0-----:R-:W-:-:S05]  /*21d0*/  FADD.FTZ R3, R2, R29 ;  /* 0x0000001d02037221 */ /* 0x001fca0000010000 */
[----:B------:R-:W0:Y:S02]  /*21e0*/  SHFL.BFLY PT, R2, R3, 0x8, 0x1f ;  /* 0x0d001f0003027f89 */ /* 0x000e2400000e0000 */
        /* <DEDUP_REMOVED lines=8> */
[----:B------:R0:W1:Y:S02]  /*2270*/  SHFL.BFLY PT, R17, R28, 0x1, 0x1f ;  /* 0x0c201f001c117f89 */ /* 0x00006400000e0000 */
[----:B------:R-:W-:-:S13]  /*2280*/  ISETP.GE.AND P0, PT, R2, 0x1, PT ;  /* 0x000000010200780c */ /* 0x000fda0003f06270 */
[----:B0-----:R-:W-:Y:S05]  /*2290*/  @!P0 EXIT ;  /* 0x000000000000894d */ /* 0x001fea0003800000 */
[----:B------:R-:W-:Y:S01]  /*22a0*/  ISETP.GE.AND P0, PT, R11, R13, PT ;  /* 0x0000000d0b00720c */ /* 0x000fe20003f06270 */
[----:B-1----:R-:W-:-:S12]  /*22b0*/  FADD.FTZ R2, R28, R17 ;  /* 0x000000111c027221 */ /* 0x002fd80000010000 */
[----:B------:R-:W-:Y:S05]  /*22c0*/  @P0 EXIT ;  /* 0x000000000000094d */ /* 0x000fea0003800000 */
[----:B------:R-:W0:Y:S01]  /*22d0*/  S2R R3, SR_TID.X ;  /* 0x0000000000037919 */ /* 0x000e220000002100 */
[----:B------:R-:W-:Y:S01]  /*22e0*/  FSETP.NEU.FTZ.AND P0, PT, R2, RZ, PT ;  /* 0x000000ff0200720b */ /* 0x000fe20003f1d000 */
[----:B------:R-:W-:Y:S01]  /*22f0*/  ULDC.64 UR4, c[0x0][0x210] ;  /* 0x0000840000047ab9 */ /* 0x000fe20000000a00 */
[----:B------:R-:W-:Y:S01]  /*2300*/  IMAD.MOV.U32 R11, RZ, RZ, 0x7fff ;  /* 0x00007fffff0b7424 */ /* 0x000fe200078e00ff */
[----:B------:R-:W-:-:S04]  /*2310*/  IADD3 R14, P2, R14, UR4, RZ ;  /* 0x000000040e0e7c10 */ /* 0x000fc8000ff5e0ff */
[----:B------:R-:W-:-:S06]  /*2320*/  IADD3.X R15, R12, UR5, RZ, P2, !PT ;  /* 0x000000050c0f7c10 */ /* 0x000fcc00097fe4ff */
[----:B------:R-:W1:Y:S02]  /*2330*/  @P0 MUFU.RCP R5, R2 ;  /* 0x0000000200050308 */ /* 0x000e640000001000 */
[----:B-1----:R-:W-:Y:S01]  /*2340*/  @P0 FMUL.FTZ R5, R5, R30 ;  /* 0x0000001e05050220 */ /* 0x002fe20000410000 */
[----:B0-----:R-:W-:-:S04]  /*2350*/  VIADD R28, R3, 0x20 ;  /* 0x00000020031c7836 */ /* 0x001fc80000000000 */
[----:B------:R-:W-:Y:S02]  /*2360*/  @P0 F2FP.BF16.F32.PACK_AB R5, RZ, R5 ;  /* 0x00000005ff05023e */ /* 0x000fe400000010ff */
[----:B------:R-:W-:Y:S02]  /*2370*/  ISETP.GE.AND P1, PT, R28, R13, PT ;  /* 0x0000000d1c00720c */ /* 0x000fe40003f26270 */
[----:B------:R-:W-:-:S05]  /*2380*/  @!P0 PRMT R5, R11, 0x7610, R5 ;  /* 0x000076100b058816 */ /* 0x000fca0000000005 */
[----:B------:R0:W-:Y:S06]  /*2390*/  STG.E.U16 desc[UR6][R14.64], R5 ;  /* 0x000000050e007986 */ /* 0x0001ec000c101506 */
        /* <DEDUP_REMOVED lines=121> */
[----:B0-----:R-:W0:Y:S02]  /*2b30*/  @P0 MUFU.RCP R3, R2 ;  /* 0x0000000200030308 */ /* 0x001e240000001000 */
[----:B0-----:R-:W-:Y:S01]  /*2b40*/  @P0 FMUL.FTZ R0, R3, R24 ;  /* 0x0000001803000220 */ /* 0x001fe20000410000 */
[----:B------:R-:W-:-:S04]  /*2b50*/  IMAD.MOV.U32 R3, RZ, RZ, 0x7fff ;  /* 0x00007fffff037424 */ /* 0x000fc800078e00ff */
[----:B------:R-:W-:-:S04]  /*2b60*/  @P0 F2FP.BF16.F32.PACK_AB R0, RZ, R0 ;  /* 0x00000000ff00023e */ /* 0x000fc800000010ff */
[----:B------:R-:W-:-:S05]  /*2b70*/  @!P0 PRMT R0, R3, 0x7610, R0 ;  /* 0x0000761003008816 */ /* 0x000fca0000000000 */
[----:B------:R-:W-:Y:S01]  /*2b80*/  STG.E.U16 desc[UR6][R14.64+0x3c0], R0 ;  /* 0x0003c0000e007986 */ /* 0x000fe2000c101506 */
[----:B------:R-:W-:Y:S05]  /*2b90*/  EXIT ;  /* 0x000000000000794d */ /* 0x000fea0003800000 */
.L_x_1039:
        /* <DEDUP_REMOVED lines=14> */
.L_x_11682:


//--------------------- .text._ZN43_GLOBAL__N__9ae7fba5_10_SoftMax_cu_9f978f6320softmax_warp_forwardIN3c108BFloat16ES2_fLi8ELb0ELb1EEEvPT0_PKT_iiiPKbib --------------------------
	.section	.text._ZN43_GLOBAL__N__9ae7fba5_10_SoftMax_cu_9f978f6320softmax_warp_forwardIN3c108BFloat16ES2_fLi8ELb0ELb1EEEvPT0_PKT_iiiPKbib,"ax",@progbits
	.align	128
.text._ZN43_GLOBAL__N__9ae7fba5_10_SoftMax_cu_9f978f6320softmax_warp_forwardIN3c108BFloat16ES2_fLi8ELb0ELb1EEEvPT0_PKT_iiiPKbib:
        .type           _ZN43_GLOBAL__N__9ae7fba5_10_SoftMax_cu_9f978f6320softmax_warp_forwardIN3c108BFloat16ES2_fLi8ELb0ELb1EEEvPT0_PKT_iiiPKbib,@function
        .size           _ZN43_GLOBAL__N__9ae7fba5_10_SoftMax_cu_9f978f6320softmax_warp_forwardIN3c108BFloat16ES2_fLi8ELb0ELb1EEEvPT0_PKT_iiiPKbib,(.L_x_11683 - _ZN43_GLOBAL__N__9ae7fba5_10_SoftMax_cu_9f978f6320softmax_warp_forwardIN3c108BFloat16ES2_fLi8ELb0ELb1EEEvPT0_PKT_iiiPKbib)
        .other          _ZN43_GLOBAL__N__9ae7fba5_10_SoftMax_cu_9f978f6320softmax_warp_forwardIN3c108BFloat16ES2_fLi8ELb0ELb1EEEvPT0_PKT_iiiPKbib,@"STO_CUDA_ENTRY STV_DEFAULT"
_ZN43_GLOBAL__N__9ae7fba5_10_SoftMax_cu_9f978f6320softmax_warp_forwardIN3c108BFloat16ES2_fLi8ELb0ELb1EEEvPT0_PKT_iiiPKbib:
        /* <DEDUP_REMOVED lines=8> */
[----:B------:R-:W-:-:S02]  /*0080*/  ULDC.U8 UR4, c[0x0][0x23c] ;  /* 0x00008f0000047ab9 */ /* 0x000fc40000000000 */
[----:B------:R-:W-:Y:S01]  /*0090*/  UPRMT UR4, UR4, 0x8880, URZ ;  /* 0x0000888004047896 */ /* 0x000fe2000800003f */
[C---:B------:R-:W-:Y:S01]  /*00a0*/  IMAD R11, R0.reuse, UR7, RZ ;  /* 0x00000007000b7c24 */ /* 0x040fe2000f8e02ff */
[----:B------:R-:W-:-:S03]  /*00b0*/  IADD3 R25, -R0, UR6, RZ ;  /* 0x0000000600197c10 */ /* 0x000fc6000fffe1ff */
[----:B-1----:R-:W-:Y:S01]  /*00c0*/  IMAD.IADD R0, R11, 0x1, R8 ;  /* 0x000000010b007824 */ /* 0x002fe200078e0208 */
[----:B------:R-:W-:Y:S02]  /*00d0*/  ISETP.NE.AND P1, PT, RZ, UR4, PT ;  /* 0x00000004ff007c0c */ /* 0x000fe4000bf25270 */
[----:B------:R-:W-:Y:S01]  /*00e0*/  ISETP.GT.AND P0, PT, R25, RZ, PT ;  /* 0x000000ff1900720c */ /* 0x000fe20003f04270 */
[--C-:B------:R-:W-:Y:S01]  /*00f0*/  IMAD.MOV.U32 R2, RZ, RZ, R0.reuse ;  /* 0x000000ffff027224 */ /* 0x100fe200078e0000 */
[----:B------:R-:W-:Y:S02]  /*0100*/  SHF.R.S32.HI R5, RZ, 0x1f, R0 ;  /* 0x0000001fff057819 */ /* 0x000fe40000011400 */
[----:B--2---:R-:W-:-:S03]  /*0110*/  SEL R9, R7, RZ, P0 ;  /* 0x000000ff07097207 */ /* 0x004fc60000000000 */
[----:B------:R-:W-:Y:S01]  /*0120*/  IMAD.MOV.U32 R3, RZ, RZ, R5 ;  /* 0x000000ffff037224 */ /* 0x000fe200078e0005 */
[----:B------:R-:W-:-:S03]  /*0130*/  ISETP.GE.AND P0, PT, R8, R9, PT ;  /* 0x000000090800720c */ /* 0x000fc60003f06270 */
[----:B------:R-:W-:Y:S10]  /*0140*/  @!P1 BRA `(.L_x_1040) ;  /* 0x0000000000689947 */ /* 0x000ff40003800000 */
        /* <DEDUP_REMOVED lines=26> */
.L_x_1040:
        /* <DEDUP_REMOVED lines=10> */
[C---:B------:R-:W-:Y:S01]  /*0390*/  SHF.L.U64.HI R6, R0.reuse, 0x1, R5 ;  /* 0x0000000100067819 */ /* 0x040fe20000010205 */
[----:B------:R-:W-:Y:S01]  /*03a0*/  IMAD.SHL.U32 R5, R0, 0x2, RZ ;  /* 0x0000000200057824 */ /* 0x000fe200078e00ff */
[-C--:B------:R-:W-:Y:S01]  /*03b0*/  ISETP.GE.AND P5, PT, R4, R9.reuse, PT ;  /* 0x000000090400720c */ /* 0x080fe20003fa6270 */
[----:B------:R-:W-:Y:S01]  /*03c0*/  VIADD R4, R8, 0x60 ;  /* 0x0000006008047836 */ /* 0x000fe20000000000 */
[-C--:B------:R-:W-:Y:S01]  /*03d0*/  ISETP.GE.AND P1, PT, R10, R9.reuse, PT ;  /* 0x000000090a00720c */ /* 0x080fe20003f26270 */
[----:B------:R-:W-:Y:S01]  /*03e0*/  VIADD R0, R8, 0xa0 ;  /* 0x000000a008007836 */ /* 0x000fe20000000000 */
[----:B------:R-:W-:Y:S02]  /*03f0*/  IADD3 R10, P2, R5, UR6, RZ ;  /* 0x00000006050a7c10 */ /* 0x000fe4000ff5e0ff */
[----:B------:R-:W-:Y:S01]  /*0400*/  ISETP.GE.AND P6, PT, R4, R9, PT ;  /* 0x000000090400720c */ /* 0x000fe20003fc6270 */
[----:B------:R-:W-:Y:S01]  /*0410*/  VIADD R4, R8, 0xc0 ;  /* 0x000000c008047836 */ /* 0x000fe20000000000 */
[----:B------:R-:W-:-:S02]  /*0420*/  P2R R26, PR, RZ, 0x10 ;  /* 0x00000010ff1a7803 */ /* 0x000fc40000000000 */
[----:B------:R-:W-:Y:S02]  /*0430*/  P2R R23, PR, RZ, 0x40 ;  /* 0x00000040ff177803 */ /* 0x000fe40000000000 */
[----:B--2---:R-:W-:Y:S02]  /*0440*/  @!P0 ISETP.NE.AND P3, PT, R11, RZ, PT ;  /* 0x000000ff0b00820c */ /* 0x004fe40003f65270 */
[----:B------:R-:W-:Y:S02]  /*0450*/  IADD3.X R11, R6, UR7, RZ, P2, !PT ;  /* 0x00000007060b7c10 */ /* 0x000fe400097fe4ff */
[-C--:B------:R-:W-:Y:S01]  /*0460*/  ISETP.GE.AND P2, PT, R0, R9.reuse, PT ;  /* 0x000000090000720c */ /* 0x080fe20003f46270 */
[----:B------:R-:W-:Y:S01]  /*0470*/  VIADD R0, R8, 0xe0 ;  /* 0x000000e008007836 */ /* 0x000fe20000000000 */
[----:B------:R-:W-:Y:S01]  /*0480*/  @!P0 SEL R19, RZ, 0x1, P3 ;  /* 0x00000001ff138807 */ /* 0x000fe20001800000 */
[----:B------:R-:W2:Y:S01]  /*0490*/  @!P4 LDG.E.U16 R20, desc[UR4][R10.64+0x80] ;  /* 0x000080040a14c981 */ /* 0x000ea2000c1e1500 */
[----:B------:R-:W-:-:S02]  /*04a0*/  ISETP.GE.AND P3, PT, R4, R9, PT ;  /* 0x000000090400720c */ /* 0x000fc40003f66270 */
[----:B------:R-:W-:Y:S01]  /*04b0*/  ISETP.GE.AND P4, PT, R0, R9, PT ;  /* 0x000000090000720c */ /* 0x000fe20003f86270 */
[----:B------:R-:W3:Y:S01]  /*04c0*/  @!P5 LDG.E.U16 R17, desc[UR4][R10.64+0x40] ;  /* 0x000040040a11d981 */ /* 0x000ee2000c1e1500 */
[----:B------:R-:W-:Y:S02]  /*04d0*/  IMAD.MOV.U32 R14, RZ, RZ, -0x800000 ;  /* 0xff800000ff0e7424 */ /* 0x000fe400078e00ff */
[----:B------:R-:W-:Y:S01]  /*04e0*/  IMAD.MOV.U32 R22, RZ, RZ, -0x800000 ;  /* 0xff800000ff167424 */ /* 0x000fe200078e00ff */
[----:B------:R-:W4:Y:S01]  /*04f0*/  @!P0 LDG.E.U16 R12, desc[UR4][R10.64] ;  /* 0x000000040a0c8981 */ /* 0x000f22000c1e1500 */
[----:B------:R-:W-:Y:S01]  /*0500*/  IMAD.MOV.U32 R21, RZ, RZ, -0x800000 ;  /* 0xff800000ff157424 */ /* 0x000fe200078e00ff */
[----:B------:R-:W-:Y:S01]  /*0510*/  BSSY B0, `(.L_x_1041) ;  /* 0x0000023000007945 */ /* 0x000fe20003800000 */
[----:B------:R-:W-:Y:S01]  /*0520*/  IMAD.MOV.U32 R13, RZ, RZ, -0x800000 ;  /* 0xff800000ff0d7424 */ /* 0x000fe200078e00ff */
[----:B------:R-:W5:Y:S01]  /*0530*/  @!P2 LDG.E.U16 R15, desc[UR4][R10.64+0x140] ;  /* 0x000140040a0fa981 */ /* 0x000f62000c1e1500 */
[----:B------:R-:W-:-:S03]  /*0540*/  P2R R24, PR, RZ, 0x20 ;  /* 0x00000020ff187803 */ /* 0x000fc60000000000 */
[----:B------:R-:W5:Y:S04]  /*0550*/  @!P6 LDG.E.U16 R27, desc[UR4][R10.64+0xc0] ;  /* 0x0000c0040a1be981 */ /* 0x000f68000c1e1500 */
[----:B------:R-:W5:Y:S04]  /*0560*/  @!P1 LDG.E.U16 R28, desc[UR4][R10.64+0x100] ;  /* 0x000100040a1c9981 */ /* 0x000f68000c1e1500 */
[----:B------:R-:W5:Y:S04]  /*0570*/  @!P3 LDG.E.U16 R16, desc[UR4][R10.64+0x180] ;  /* 0x000180040a10b981 */ /* 0x000f68000c1e1500 */
[----:B------:R0:W5:Y:S01]  /*0580*/  @!P4 LDG.E.U16 R18, desc[UR4][R10.64+0x1c0] ;  /* 0x0001c0040a12c981 */ /* 0x000162000c1e1500 */
[----:B------:R-:W-:-:S02]  /*0590*/  P2R R29, PR, RZ, 0x40 ;  /* 0x00000040ff1d7803 */ /* 0x000fc40000000000 */
[----:B------:R-:W-:Y:S01]  /*05a0*/  ISETP.NE.AND P6, PT, R26, RZ, PT ;  /* 0x000000ff1a00720c */ /* 0x000fe20003fc5270 */
[----:B------:R-:W-:Y:S02]  /*05b0*/  IMAD.MOV.U32 R9, RZ, RZ, -0x800000 ;  /* 0xff800000ff097424 */ /* 0x000fe400078e00ff */
[----:B0-----:R-:W-:Y:S02]  /*05c0*/  IMAD.MOV.U32 R11, RZ, RZ, -0x800000 ;  /* 0xff800000ff0b7424 */ /* 0x001fe400078e00ff */
[----:B------:R-:W-:-:S08]  /*05d0*/  IMAD.MOV.U32 R10, RZ, RZ, -0x800000 ;  /* 0xff800000ff0a7424 */ /* 0x000fd000078e00ff */
[----:B--2---:R-:W-:Y:S01]  /*05e0*/  @!P6 IMAD.U32 R14, R20, 0x10000, RZ ;  /* 0x00010000140ee824 */ /* 0x004fe200078e00ff */
[----:B------:R-:W-:Y:S01]  /*05f0*/  ISETP.NE.AND P6, PT, R29, RZ, PT ;  /* 0x000000ff1d00720c */ /* 0x000fe20003fc5270 */
[----:B---3--:R-:W-:Y:S01]  /*0600*/  @!P5 IMAD.U32 R22, R17, 0x10000, RZ ;  /* 0x000100001116d824 */ /* 0x008fe200078e00ff */
[----:B------:R-:W-:Y:S01]  /*0610*/  PRMT R17, RZ, 0x7610, R17 ;  /* 0x00007610ff117816 */ /* 0x000fe20000000011 */
[----:B----4-:R-:W-:-:S03]  /*0620*/  @!P0 IMAD.U32 R21, R12, 0x10000, RZ ;  /* 0x000100000c158824 */ /* 0x010fc600078e00ff */
[----:B------:R-:W-:Y:S01]  /*0630*/  @!P0 PRMT R17, R19, 0x7610, R17 ;  /* 0x0000761013118816 */ /* 0x000fe20000000011 */
[----:B------:R-:W-:Y:S02]  /*0640*/  IMAD.MOV.U32 R12, RZ, RZ, -0x800000 ;  /* 0xff800000ff0c7424 */ /* 0x000fe400078e00ff */
[----:B-----5:R-:W-:Y:S02]  /*0650*/  @!P2 IMAD.U32 R9, R15, 0x10000, RZ ;  /* 0x000100000f09a824 */ /* 0x020fe400078e00ff */
[----:B------:R-:W-:Y:S02]  /*0660*/  IMAD.MOV.U32 R15, RZ, RZ, R21 ;  /* 0x000000ffff0f7224 */ /* 0x000fe400078e0015 */
[----:B------:R-:W-:Y:S02]  /*0670*/  @!P6 IMAD.U32 R13, R27, 0x10000, RZ ;  /* 0x000100001b0de824 */ /* 0x000fe400078e00ff */
[----:B------:R-:W-:Y:S02]  /*0680*/  @!P1 IMAD.U32 R12, R28, 0x10000, RZ ;  /* 0x000100001c0c9824 */ /* 0x000fe400078e00ff */
[----:B------:R-:W-:-:S02]  /*0690*/  @!P3 IMAD.U32 R11, R16, 0x10000, RZ ;  /* 0x00010000100bb824 */ /* 0x000fc400078e00ff */
[----:B------:R-:W-:Y:S01]  /*06a0*/  @!P4 IMAD.U32 R10, R18, 0x10000, RZ ;  /* 0x00010000120ac824 */ /* 0x000fe200078e00ff */
        /* <DEDUP_REMOVED lines=9> */
.L_x_1042:
[----:B------:R-:W-:Y:S05]  /*0740*/  BSYNC B0 ;  /* 0x0000000000007941 */ /* 0x000fea0003800000 */
.L_x_1041:
        /* <DEDUP_REMOVED lines=11> */
.L_x_1044:
[----:B------:R-:W-:Y:S05]  /*0800*/  BSYNC B0 ;  /* 0x0000000000007941 */ /* 0x000fea0003800000 */
.L_x_1043:
        /* <DEDUP_REMOVED lines=11> */
.L_x_1046:
[----:B------:R-:W-:Y:S05]  /*08c0*/  BSYNC B0 ;  /* 0x0000000000007941 */ /* 0x000fea0003800000 */
.L_x_1045:
        /* <DEDUP_REMOVED lines=10> */
.L_x_1048:
[----:B------:R-:W-:Y:S05]  /*0970*/  BSYNC B0 ;  /* 0x0000000000007941 */ /* 0x000fea0003800000 */
.L_x_1047:
        /* <DEDUP_REMOVED lines=10> */
.L_x_1050:
[----:B------:R-:W-:Y:S05]  /*0a20*/  BSYNC B0 ;  /* 0x0000000000007941 */ /* 0x000fea0003800000 */
.L_x_1049:
        /* <DEDUP_REMOVED lines=10> */
.L_x_1052:
[----:B------:R-:W-:Y:S05]  /*0ad0*/  BSYNC B0 ;  /* 0x0000000000007941 */ /* 0x000fea0003800000 */
.L_x_1051:
        /* <DEDUP_REMOVED lines=10> */
.L_x_1054:
[----:B------:R-:W-:Y:S05]  /*0b80*/  BSYNC B0 ;  /* 0x0000000000007941 */ /* 0x000fea0003800000 */
.L_x_1053:
        /* <DEDUP_REMOVED lines=13> */
[----:B------:R-:W-:Y:S02]  /*0c60*/  FSEL R27, R17, R18, !P5 ;  /* 0x00000012111b7208 */ /* 0x000fe40006800000 */
[----:B------:R-:W-:Y:S01]  /*0c70*/  CS2R R16, SRZ ;  /* 0x0000000000107805 */ /* 0x000fe2000001ff00 */
[----:B------:R-:W-:Y:S02]  /*0c80*/  IMAD.MOV.U32 R18, RZ, RZ, RZ ;  /* 0x000000ffff127224 */ /* 0x000fe400078e00ff */
[----:B------:R-:W0:Y:S02]  /*0c90*/  SHFL.BFLY PT, R20, R27, 0x2, 0x1f ;  /* 0x0c401f001b147f89 */ /* 0x000e2400000e0000 */
[----:B0-----:R-:W-:-:S04]  /*0ca0*/  FSETP.GEU.FTZ.AND P5, PT, R27, R20, PT ;  /* 0x000000141b00720b */ /* 0x001fc80003fbe000 */
[----:B------:R-:W-:Y:S01]  /*0cb0*/  FSEL R28, R20, R27, !P5 ;  /* 0x0000001b141c7208 */ /* 0x000fe20006800000 */
[----:B------:R-:W-:-:S04]  /*0cc0*/  IMAD.MOV.U32 R20, RZ, RZ, RZ ;  /* 0x000000ffff147224 */ /* 0x000fc800078e00ff */
        /* <DEDUP_REMOVED lines=10> */
.L_x_1056:
[----:B------:R-:W-:Y:S05]  /*0d70*/  BSYNC B0 ;  /* 0x0000000000007941 */ /* 0x000fea0003800000 */
.L_x_1055:
        /* <DEDUP_REMOVED lines=9> */
.L_x_1058:
[----:B------:R-:W-:Y:S05]  /*0e10*/  BSYNC B0 ;  /* 0x0000000000007941 */ /* 0x000fea0003800000 */
.L_x_1057:
        /* <DEDUP_REMOVED lines=11> */
.L_x_1060:
[----:B------:R-:W-:Y:S05]  /*0ed0*/  BSYNC B0 ;  /* 0x0000000000007941 */ /* 0x000fea0003800000 */
.L_x_1059:
        /* <DEDUP_REMOVED lines=9> */
.L_x_1062:
[----:B------:R-:W-:Y:S05]  /*0f70*/  BSYNC B0 ;  /* 0x0000000000007941 */ /* 0x000fea0003800000 */
.L_x_1061:
        /* <DEDUP_REMOVED lines=10> */
.L_x_1064:
[----:B------:R-:W-:Y:S05]  /*1020*/  BSYNC B0 ;  /* 0x0000000000007941 */ /* 0x000fea0003800000 */
.L_x_1063:
        /* <DEDUP_REMOVED lines=8> */
.L_x_1066:
[----:B------:R-:W-:Y:S05]  /*10b0*/  BSYNC B0 ;  /* 0x0000000000007941 */ /* 0x000fea0003800000 */
.L_x_1065:
        /* <DEDUP_REMOVED lines=8> */
.L_x_1068:
[----:B------:R-:W-:Y:S05]  /*1140*/  BSYNC B0 ;  /* 0x0000000000007941 */ /* 0x000fea0003800000 */
.L_x_1067:
        /* <DEDUP_REMOVED lines=8> */
.L_x_1070:
[----:B------:R-:W-:Y:S05]  /*11d0*/  BSYNC B0 ;  /* 0x0000000000007941 */ /* 0x000fea0003800000 */
.L_x_1069:
[----:B------:R-:W0:Y:S01]  /*11e0*/  SHFL.BFLY PT, R2, R15, 0x10, 0x1f ;  /* 0x0e001f000f027f89 */ /* 0x000e2200000e0000 */
[----:B------:R-:W-:Y:S01]  /*11f0*/  ISETP.GE.AND P0, PT, R25, 0x1, PT ;  /* 0x000000011900780c */ /* 0x000fe20003f06270 */
[----:B0-----:R-:W-:-:S05]  /*1200*/  FADD.FTZ R2, R2, R15 ;  /* 0x0000000f02027221 */ /* 0x001fca0000010000 */
[----:B------:R-:W0:Y:S02]  /*1210*/  SHFL.BFLY PT, R3, R2, 0x8, 0x1f ;  /* 0x0d001f0002037f89 */ /* 0x000e2400000e0000 */
[----:B0-----:R-:W-:-:S05]  /*1220*/  FADD.FTZ R3, R2, R3 ;  /* 0x0000000302037221 */ /* 0x001fca0000010000 */
[----:B------:R-:W0:Y:S02]  /*1230*/  SHFL.BFLY PT, R10, R3, 0x4, 0x1f ;  /* 0x0c801f00030a7f89 */ /* 0x000e2400000e0000 */
[----:B0-----:R-:W-:-:S05]  /*1240*/  FADD.FTZ R10, R3, R10 ;  /* 0x0000000a030a7221 */ /* 0x001fca0000010000 */
[----:B------:R-:W0:Y:S02]  /*1250*/  SHFL.BFLY PT, R9, R10, 0x2, 0x1f ;  /* 0x0c401f000a097f89 */ /* 0x000e2400000e0000 */
[----:B0-----:R-:W-:-:S05]  /*1260*/  FADD.FTZ R9, R10, R9 ;  /* 0x000000090a097221 */ /* 0x001fca0000010000 */
[----:B------:R0:W1:Y:S01]  /*1270*/  SHFL.BFLY PT, R12, R9, 0x1, 0x1f ;  /* 0x0c201f00090c7f89 */ /* 0x00006200000e0000 */
[----:B------:R-:W-:Y:S05]  /*1280*/  @!P0 EXIT ;  /* 0x000000000000894d */ /* 0x000fea0003800000 */
[----:B------:R-:W-:Y:S01]  /*1290*/  ISETP.GE.AND P0, PT, R8, R7, PT ;  /* 0x000000070800720c */ /* 0x000fe20003f06270 */
[----:B-1----:R-:W-:-:S12]  /*12a0*/  FADD.FTZ R8, R9, R12 ;  /* 0x0000000c09087221 */ /* 0x002fd80000010000 */
[----:B------:R-:W-:Y:S05]  /*12b0*/  @P0 EXIT ;  /* 0x000000000000094d */ /* 0x000fea0003800000 */
[----:B0-----:R-:W0:Y:S01]  /*12c0*/  S2R R9, SR_TID.X ;  /* 0x0000000000097919 */ /* 0x001e220000002100 */
[----:B------:R-:W-:Y:S01]  /*12d0*/  FSETP.NEU.FTZ.AND P0, PT, R8, RZ, PT ;  /* 0x000000ff0800720b */ /* 0x000fe20003f1d000 */
[----:B------:R-:W-:Y:S01]  /*12e0*/  IMAD.MOV.U32 R3, RZ, RZ, 0x7fff ;  /* 0x00007fffff037424 */ /* 0x000fe200078e00ff */
[----:B------:R-:W-:Y:S02]  /*12f0*/  ULDC.64 UR6, c[0x0][0x210] ;  /* 0x0000840000067ab9 */ /* 0x000fe40000000a00 */
[----:B------:R-:W-:-:S09]  /*1300*/  IADD3 R2, P2, R5, UR6, RZ ;  /* 0x0000000605027c10 */ /* 0x000fd2000ff5e0ff */
[----:B------:R-:W1:Y:S02]  /*1310*/  @P0 MUFU.RCP R10, R8 ;  /* 0x00000008000a0308 */ /* 0x000e640000001000 */
[----:B-1----:R-:W-:Y:S01]  /*1320*/  @P0 FMUL.FTZ R10, R10, R17 ;  /* 0x000000110a0a0220 */ /* 0x002fe20000410000 */
[----:B0-----:R-:W-:-:S04]  /*1330*/  VIADD R12, R9, 0x20 ;  /* 0x00000020090c7836 */ /* 0x001fc80000000000 */
[----:B------:R-:W-:Y:S02]  /*1340*/  @P0 F2FP.BF16.F32.PACK_AB R10, RZ, R10 ;  /* 0x0000000aff0a023e */ /* 0x000fe400000010ff */
[----:B------:R-:W-:Y:S02]  /*1350*/  ISETP.GE.AND P1, PT, R12, R7, PT ;  /* 0x000000070c00720c */ /* 0x000fe40003f26270 */
[----:B------:R-:W-:Y:S02]  /*1360*/  @!P0 PRMT R10, R3, 0x7610, R10 ;  /* 0x00007610030a8816 */ /* 0x000fe4000000000a */
[----:B------:R-:W-:-:S05]  /*1370*/  IADD3.X R3, R6, UR7, RZ, P2, !PT ;  /* 0x0000000706037c10 */ /* 0x000fca00097fe4ff */
[----:B------:R0:W-:Y:S04]  /*1380*/  STG.E.U16 desc[UR4][R2.64], R10 ;  /* 0x0000000a02007986 */ /* 0x0001e8000c101504 */
[----:B------:R-:W-:Y:S05]  /*1390*/  @P1 EXIT ;  /* 0x000000000000194d */ /* 0x000fea0003800000 */
[----:B------:R-:W1:Y:S01]  /*13a0*/  @P0 MUFU.RCP R5, R8 ;  /* 0x0000000800050308 */ /* 0x000e620000001000 */
[----:B------:R-:W-:Y:S02]  /*13b0*/  VIADD R6, R9, 0x40 ;  /* 0x0000004009067836 */ /* 0x000fe40000000000 */
[----:B0-----:R-:W-:-:S03]  /*13c0*/  IMAD.MOV.U32 R10, RZ, RZ, 0x7fff ;  /* 0x00007fffff0a7424 */ /* 0x001fc600078e00ff */
        /* <DEDUP_REMOVED lines=49> */
[----:B------:R-:W1:Y:S01]  /*16e0*/  @P0 MUFU.RCP R5, R8 ;  /* 0x0000000800050308 */ /* 0x000e620000001000 */
[----:B0-----:R-:W-:Y:S02]  /*16f0*/  IMAD.MOV.U32 R4, RZ, RZ, 0x7fff ;  /* 0x00007fffff047424 */ /* 0x001fe400078e00ff */
[----:B-1----:R-:W-:-:S05]  /*1700*/  @P0 FMUL.FTZ R0, R5, R22 ;  /* 0x0000001605000220 */ /* 0x002fca0000410000 */
[----:B------:R-:W-:-:S04]  /*1710*/  @P0 F2FP.BF16.F32.PACK_AB R0, RZ, R0 ;  /* 0x00000000ff00023e */ /* 0x000fc800000010ff */
[----:B------:R-:W-:-:S05]  /*1720*/  @!P0 PRMT R0, R4, 0x7610, R0 ;  /* 0x0000761004008816 */ /* 0x000fca0000000000 */
[----:B------:R-:W-:Y:S01]  /*1730*/  STG.E.U16 desc[UR4][R2.64+0x1c0], R0 ;  /* 0x0001c00002007986 */ /* 0x000fe2000c101504 */
[----:B------:R-:W-:Y:S05]  /*1740*/  EXIT ;  /* 0x000000000000794d */ /* 0x000fea0003800000 */
.L_x_1071:
        /* <DEDUP_REMOVED lines=11> */
.L_x_11683:


//--------------------- .text._ZN43_GLOBAL__N__9ae7fba5_10_SoftMax_cu_9f978f6320softmax_warp_forwardIN3c108BFloat16ES2_fLi7ELb0ELb1EEEvPT0_PKT_iiiPKbib --------------------------
	.section	.text._ZN43_GLOBAL__N__9ae7fba5_10_SoftMax_cu_9f978f6320softmax_warp_forwardIN3c108BFloat16ES2_fLi7ELb0ELb1EEEvPT0_PKT_iiiPKbib,"ax",@progbits
	.align	128
.text._ZN43_GLOBAL__N__9ae7fba5_10_SoftMax_cu_9f978f6320softmax_warp_forwardIN3c108BFloat16ES2_fLi7ELb0ELb1EEEvPT0_PKT_iiiPKbib:
        .type           _ZN43_GLOBAL__N__9ae7fba5_10_SoftMax_cu_9f978f6320softmax_warp_forwardIN3c108BFloat16ES2_fLi7ELb0ELb1EEEvPT0_PKT_iiiPKbib,@function
        .size           _ZN43_GLOBAL__N__9ae7fba5_10_SoftMax_cu_9f978f6320softmax_warp_forwardIN3c108BFloat16ES2_fLi7ELb0ELb1EEEvPT0_PKT_iiiPKbib,(.L_x_11684 - _ZN43_GLOBAL__N__9ae7fba5_10_SoftMax_cu_9f978f6320softmax_warp_forwardIN3c108BFloat16ES2_fLi7ELb0ELb1EEEvPT0_PKT_iiiPKbib)
        .other          _ZN43_GLOBAL__N__9ae7fba5_10_SoftMax_cu_9f978f6320softmax_warp_forwardIN3c108BFloat16ES2_fLi7ELb0ELb1EEEvPT0_PKT_iiiPKbib,@"STO_CUDA_ENTRY STV_DEFAULT"
_ZN43_GLOBAL__N__9ae7fba5_10_SoftMax_cu_9f978f6320softmax_warp_forwardIN3c108BFloat16ES2_fLi7ELb0ELb1EEEvPT0_PKT_iiiPKbib:
[----:B------:R-:W-:Y:S01]  /*0000*/  LDC R1, c[0x0][0x28] ;  /* 0x00000a00ff017b82 */ /* 0x000fe20000000800 */
[----:B------:R-:W0:Y:S07]  /*0010*/  S2R R3, SR_TID.Y ;  /* 0x0000000000037919 */ /* 0x000e2e0000002200 */
[----:B------:R-:W0:Y:S01]  /*0020*/  S2UR UR5, SR_CTAID.X ;  /* 0x00000000000579c3 */ /* 0x000e220000002500 */
[----:B------:R-:W-:Y:S01]  /*0030*/  ULDC.U8 UR4, c[0x0][0x23c] ;  /* 0x00008f0000047ab9 */ /* 0x000fe20000000000 */
[----:B------:R-:W1:Y:S01]  /*0040*/  S2R R14, SR_TID.X ;  /* 0x00000000000e7919 */ /* 0x000e620000002100 */
[----:B------:R-:W-:-:S05]  /*0050*/  UPRMT UR4, UR4, 0x8880, URZ ;  /* 0x0000888004047896 */ /* 0x000fca000800003f */
[----:B------:R-:W0:Y:S01]  /*0060*/  LDC R2, c[0x0][0x4] ;  /* 0x00000100ff027b82 */ /* 0x000e220000000800 */
[----:B------:R-:W-:-:S04]  /*0070*/  ISETP.NE.AND P5, PT, RZ, UR4, PT ;  /* 0x00000004ff007c0c */ /* 0x000fc8000bfa5270 */
[----:B------:R-:W-:-:S03]  /*0080*/  P2R R29, PR, RZ, 0x20 ;  /* 0x00000020ff1d7803 */ /* 0x000fc60000000000 */
[----:B------:R-:W2:Y:S08]  /*0090*/  LDC.64 R6, c[0x0][0x220] ;  /* 0x00008800ff067b82 */ /* 0x000eb00000000a00 */
[----:B------:R-:W3:Y:S01]  /*00a0*/  LDC R0, c[0x0][0x228] ;  /* 0x00008a00ff007b82 */ /* 0x000ee20000000800 */
[----:B0-----:R-:W-:-:S04]  /*00b0*/  IMAD R2, R2, UR5, R3 ;  /* 0x0000000502027c24 */ /* 0x001fc8000f8e0203 */
[----:B------:R-:W-:-:S04]  /*00c0*/  IMAD.SHL.U32 R2, R2, 0x2, RZ ;  /* 0x0000000202027824 */ /* 0x000fc800078e00ff */
[----:B--2---:R-:W-:Y:S02]  /*00d0*/  IMAD R11, R2, R7, RZ ;  /* 0x00000007020b7224 */ /* 0x004fe400078e02ff */
[----:B------:R-:W-:Y:S02]  /*00e0*/  IMAD.IADD R9, R6, 0x1, -R2 ;  /* 0x0000000106097824 */ /* 0x000fe400078e0a02 */
[----:B-1----:R-:W-:Y:S01]  /*00f0*/  IMAD.IADD R4, R11, 0x1, R14 ;  /* 0x000000010b047824 */ /* 0x002fe200078e020e */
[----:B---3--:R-:W-:-:S03]  /*0100*/  SHF.R.S32.HI R12, RZ, 0x1f, R0 ;  /* 0x0000001fff0c7819 */ /* 0x008fc60000011400 */
[--C-:B------:R-:W-:Y:S01]  /*0110*/  IMAD.MOV.U32 R2, RZ, RZ, R4.reuse ;  /* 0x000000ffff027224 */ /* 0x100fe200078e0004 */
[----:B------:R-:W-:-:S05]  /*0120*/  SHF.R.S32.HI R5, RZ, 0x1f, R4 ;  /* 0x0000001fff057819 */ /* 0x000fca0000011404 */
[----:B------:R-:W-:Y:S01]  /*0130*/  IMAD.MOV.U32 R3, RZ, RZ, R5 ;  /* 0x000000ffff037224 */ /* 0x000fe200078e0005 */
[----:B------:R-:W-:Y:S06]  /*0140*/  @!P5 BRA `(.L_x_1072) ;  /* 0x000000000068d947 */ /* 0x000fec0003800000 */
        /* <DEDUP_REMOVED lines=24> */
[----:B------:R-:W-:-:S05]  /*02d0*/  IMAD R2, R3, R7, R14 ;  /* 0x0000000703027224 */ /* 0x000fca00078e020e */
[----:B------:R-:W-:-:S07]  /*02e0*/  SHF.R.S32.HI R3, RZ, 0x1f, R2 ;  /* 0x0000001fff037819 */ /* 0x000fce0000011402 */
.L_x_1072:
[----:B------:R-:W-:Y:S01]  /*02f0*/  IADD3 R13, P0, R4, R0, RZ ;  /* 0x00000000040d7210 */ /* 0x000fe20007f1e0ff */
[----:B------:R-:W-:Y:S01]  /*0300*/  ULDC.64 UR6, c[0x0][0x218] ;  /* 0x0000860000067ab9 */ /* 0x000fe20000000a00 */
[----:B------:R-:W-:Y:S01]  /*0310*/  ISETP.GT.AND P1, PT, R9, RZ, PT ;  /* 0x000000ff0900720c */ /* 0x000fe20003f24270 */
[C---:B------:R-:W-:Y:S01]  /*0320*/  VIADD R15, R14.reuse, 0x20 ;  /* 0x000000200e0f7836 */ /* 0x040fe20000000000 */
[----:B------:R-:W-:Y:S01]  /*0330*/  LEA R8, P3, R13, UR6, 0x1 ;  /* 0x000000060d087c11 */ /* 0x000fe2000f8608ff */
[----:B------:R-:W-:Y:S01]  /*0340*/  IMAD.X R16, R5, 0x1, R12, P0 ;  /* 0x0000000105107824 */ /* 0x000fe200000e060c */
[----:B------:R-:W-:Y:S01]  /*0350*/  VIMNMX R11, R9, 0x2, PT ;  /* 0x00000002090b7848 */ /* 0x000fe20003fe0100 */
[----:B------:R-:W-:Y:S01]  /*0360*/  VIADD R19, R14, 0x40 ;  /* 0x000000400e137836 */ /* 0x000fe20000000000 */
[----:B------:R-:W-:Y:S02]  /*0370*/  LEA R10, P2, R4, UR6, 0x1 ;  /* 0x00000006040a7c11 */ /* 0x000fe4000f8408ff */
[----:B------:R-:W-:Y:S01]  /*0380*/  LEA.HI.X R9, R13, UR7, R16, 0x1, P3 ;  /* 0x000000070d097c11 */ /* 0x000fe200098f0c10 */
[----:B------:R-:W-:Y:S01]  /*0390*/  VIADD R13, R14, 0x60 ;  /* 0x000000600e0d7836 */ /* 0x000fe20000000000 */
[----:B------:R-:W-:-:S02]  /*03a0*/  SEL R16, R0, RZ, P1 ;  /* 0x000000ff00107207 */ /* 0x000fc40000800000 */
[----:B------:R-:W-:Y:S02]  /*03b0*/  ISETP.GT.AND P0, PT, R11, 0x1, PT ;  /* 0x000000010b00780c */ /* 0x000fe40003f04270 */
[----:B------:R-:W-:Y:S02]  /*03c0*/  ISETP.GE.AND P4, PT, R14, R16, PT ;  /* 0x000000100e00720c */ /* 0x000fe40003f86270 */
[----:B------:R-:W-:Y:S01]  /*03d0*/  LEA.HI.X R11, R4, UR7, R5, 0x1, P2 ;  /* 0x00000007040b7c11 */ /* 0x000fe200090f0c05 */
[----:B------:R-:W-:Y:S01]  /*03e0*/  ULDC.64 UR6, c[0x0][0x230] ;  /* 0x00008c0000067ab9 */ /* 0x000fe20000000a00 */
[----:B------:R-:W-:Y:S02]  /*03f0*/  P2R R23, PR, RZ, 0x20 ;  /* 0x00000020ff177803 */ /* 0x000fe40000000000 */
[C---:B------:R-:W-:Y:S02]  /*0400*/  IADD3 R4, P3, R2.reuse, UR6, RZ ;  /* 0x0000000602047c10 */ /* 0x040fe4000ff7e0ff */
[----:B------:R-:W-:-:S02]  /*0410*/  IADD3 R2, P1, P2, R2, UR6, R0 ;  /* 0x0000000602027c10 */ /* 0x000fc4000fa3e000 */
[C---:B------:R-:W-:Y:S02]  /*0420*/  IADD3.X R5, R3.reuse, UR7, RZ, P3, !PT ;  /* 0x0000000703057c10 */ /* 0x040fe40009ffe4ff */
[----:B------:R-:W-:Y:S01]  /*0430*/  IADD3.X R3, R3, UR7, R12, P1, P2 ;  /* 0x0000000703037c10 */ /* 0x000fe20008fe440c */
[----:B------:R-:W-:Y:S01]  /*0440*/  ULDC.64 UR6, c[0x0][0x208] ;  /* 0x0000820000067ab9 */ /* 0x000fe20000000a00 */
[-C--:B------:R-:W-:Y:S01]  /*0450*/  ISETP.GE.AND P5, PT, R15, R16.reuse, PT ;  /* 0x000000100f00720c */ /* 0x080fe20003fa6270 */
[----:B------:R-:W2:Y:S01]  /*0460*/  @!P4 LDG.E.U16 R25, desc[UR6][R10.64] ;  /* 0x000000060a19c981 */ /* 0x000ea2000c1e1500 */
[----:B------:R-:W-:Y:S02]  /*0470*/  SEL R20, R0, RZ, P0 ;  /* 0x000000ff00147207 */ /* 0x000fe40000000000 */
[----:B------:R-:W-:Y:S02]  /*0480*/  ISETP.GE.AND P6, PT, R19, R16, PT ;  /* 0x000000101300720c */ /* 0x000fe40003fc6270 */
[----:B------:R-:W-:-:S02]  /*0490*/  ISETP.GE.AND P1, PT, R14, R20, PT ;  /* 0x000000140e00720c */ /* 0x000fc40003f26270 */
[----:B------:R-:W-:Y:S02]  /*04a0*/  ISETP.GE.AND P0, PT, R13, R16, PT ;  /* 0x000000100d00720c */ /* 0x000fe40003f06270 */
[----:B------:R-:W-:Y:S02]  /*04b0*/  P2R R26, PR, RZ, 0x10 ;  /* 0x00000010ff1a7803 */ /* 0x000fe40000000000 */
[-C--:B------:R-:W-:Y:S01]  /*04c0*/  ISETP.GE.AND P2, PT, R15, R20.reuse, PT ;  /* 0x000000140f00720c */ /* 0x080fe20003f46270 */
[----:B------:R-:W3:Y:S01]  /*04d0*/  @!P5 LDG.E.U16 R14, desc[UR6][R10.64+0x40] ;  /* 0x000040060a0ed981 */ /* 0x000ee2000c1e1500 */
[-C--:B------:R-:W-:Y:S02]  /*04e0*/  ISETP.GE.AND P3, PT, R19, R20.reuse, PT ;  /* 0x000000141300720c */ /* 0x080fe40003f66270 */
[----:B------:R-:W-:Y:S01]  /*04f0*/  ISETP.GE.AND P4, PT, R13, R20, PT ;  /* 0x000000140d00720c */ /* 0x000fe20003f86270 */
[----:B------:R-:W4:Y:S01]  /*0500*/  @!P6 LDG.E.U16 R15, desc[UR6][R10.64+0x80] ;  /* 0x000080060a0fe981 */ /* 0x000f22000c1e1500 */
[----:B------:R-:W-:-:S02]  /*0510*/  P2R R27, PR, RZ, 0x20 ;  /* 0x00000020ff1b7803 */ /* 0x000fc40000000000 */
[----:B------:R-:W-:Y:S01]  /*0520*/  P2R R24, PR, RZ, 0x20 ;  /* 0x00000020ff187803 */ /* 0x000fe20000000000 */
[----:B------:R-:W5:Y:S01]  /*0530*/  @!P1 LDG.E.U16 R16, desc[UR6][R8.64] ;  /* 0x0000000608109981 */ /* 0x000f62000c1e1500 */
[----:B------:R-:W-:Y:S01]  /*0540*/  IMAD.MOV.U32 R22, RZ, RZ, -0x800000 ;  /* 0xff800000ff167424 */ /* 0x000fe200078e00ff */
[----:B------:R-:W-:Y:S02]  /*0550*/  P2R R28, PR, RZ, 0x40 ;  /* 0x00000040ff1c7803 */ /* 0x000fe40000000000 */
[----:B------:R-:W5:Y:S04]  /*0560*/  @!P2 LDG.E.U16 R17, desc[UR6][R8.64+0x40] ;  /* 0x000040060811a981 */ /* 0x000f68000c1e1500 */
[----:B------:R0:W5:Y:S04]  /*0570*/  @!P0 LDG.E.U16 R10, desc[UR6][R10.64+0xc0] ;  /* 0x0000c0060a0a8981 */ /* 0x000168000c1e1500 */
[----:B------:R-:W5:Y:S04]  /*0580*/  @!P3 LDG.E.U16 R18, desc[UR6][R8.64+0x80] ;  /* 0x000080060812b981 */ /* 0x000f68000c1e1500 */
[----:B------:R1:W5:Y:S01]  /*0590*/  @!P4 LDG.E.U16 R8, desc[UR6][R8.64+0xc0] ;  /* 0x0000c0060808c981 */ /* 0x000362000c1e1500 */
[----:B------:R-:W-:Y:S01]  /*05a0*/  ISETP.NE.AND P5, PT, R26, RZ, PT ;  /* 0x000000ff1a00720c */ /* 0x000fe20003fa5270 */
[----:B------:R-:W-:-:S02]  /*05b0*/  IMAD.MOV.U32 R21, RZ, RZ, -0x800000 ;  /* 0xff800000ff157424 */ /* 0x000fc400078e00ff */
[----:B------:R-:W-:Y:S02]  /*05c0*/  IMAD.MOV.U32 R19, RZ, RZ, -0x800000 ;  /* 0xff800000ff137424 */ /* 0x000fe400078e00ff */
[----:B------:R-:W-:Y:S02]  /*05d0*/  IMAD.MOV.U32 R20, RZ, RZ, -0x800000 ;  /* 0xff800000ff147424 */ /* 0x000fe400078e00ff */
[----:B0-----:R-:W-:Y:S02]  /*05e0*/  IMAD.MOV.U32 R11, RZ, RZ, -0x800000 ;  /* 0xff800000ff0b7424 */ /* 0x001fe400078e00ff */
[----:B-1----:R-:W-:-:S04]  /*05f0*/  IMAD.MOV.U32 R9, RZ, RZ, -0x800000 ;  /* 0xff800000ff097424 */ /* 0x002fc800078e00ff */
[----:B--2---:R-:W-:Y:S01]  /*0600*/  @!P5 IMAD.U32 R22, R25, 0x10000, RZ ;  /* 0x000100001916d824 */ /* 0x004fe200078e00ff */
[----:B------:R-:W-:-:S13]  /*0610*/  ISETP.NE.AND P5, PT, R24, RZ, PT ;  /* 0x000000ff1800720c */ /* 0x000fda0003fa5270 */
[----:B---3--:R-:W-:Y:S01]  /*0620*/  @!P5 IMAD.U32 R21, R14, 0x10000, RZ ;  /* 0x000100000e15d824 */ /* 0x008fe200078e00ff */
[----:B------:R-:W-:Y:S01]  /*0630*/  ISETP.NE.AND P5, PT, R23, RZ, PT ;  /* 0x000000ff1700720c */ /* 0x000fe20003fa5270 */
[----:B------:R-:W-:Y:S02]  /*0640*/  IMAD.MOV.U32 R14, RZ, RZ, -0x800000 ;  /* 0xff800000ff0e7424 */ /* 0x000fe400078e00ff */
[----:B----4-:R-:W-:Y:S02]  /*0650*/  @!P6 IMAD.U32 R20, R15, 0x10000, RZ ;  /* 0x000100000f14e824 */ /* 0x010fe400078e00ff */
[----:B-----5:R-:W-:Y:S02]  /*0660*/  @!P1 IMAD.U32 R14, R16, 0x10000, RZ ;  /* 0x00010000100e9824 */ /* 0x020fe400078e00ff */
[----:B------:R-:W-:Y:S02]  /*0670*/  @!P2 IMAD.U32 R11, R17, 0x10000, RZ ;  /* 0x00010000110ba824 */ /* 0x000fe400078e00ff */
[----:B------:R-:W-:-:S02]  /*0680*/  @!P0 IMAD.U32 R19, R10, 0x10000, RZ ;  /* 0x000100000a138824 */ /* 0x000fc400078e00ff */
[----:B------:R-:W-:Y:S02]  /*0690*/  IMAD.MOV.U32 R10, RZ, RZ, -0x800000 ;  /* 0xff800000ff0a7424 */ /* 0x000fe400078e00ff */
[----:B------:R-:W-:Y:S02]  /*06a0*/  @!P3 IMAD.U32 R10, R18, 0x10000, RZ ;  /* 0x00010000120ab824 */ /* 0x000fe400078e00ff */
[----:B------:R-:W-:Y:S01]  /*06b0*/  @!P4 IMAD.U32 R9, R8, 0x10000, RZ ;  /* 0x000100000809c824 */ /* 0x000fe200078e00ff */
[----:B------:R-:W-:Y:S06]  /*06c0*/  @!P5 BRA `(.L_x_1073) ;  /* 0x000000040068d947 */ /* 0x000fec0003800000 */
[----:B------:R-:W2:Y:S01]  /*06d0*/  @!P1 LDG.E.U8 R8, desc[UR6][R4.64] ;  /* 0x0000000604089981 */ /* 0x000ea2000c1e1100 */
[----:B------:R-:W-:Y:S01]  /*06e0*/  ISETP.NE.AND P6, PT, R26, RZ, PT ;  /* 0x000000ff1a00720c */ /* 0x000fe20003fc5270 */
[----:B------:R-:W-:Y:S01]  /*06f0*/  BSSY B0, `(.L_x_1074) ;  /* 0x0000009000007945 */ /* 0x000fe20003800000 */
[----:B------:R-:W-:Y:S02]  /*0700*/  PRMT R16, RZ, 0x7610, R16 ;  /* 0x00007610ff107816 */ /* 0x000fe40000000010 */
[----:B--2---:R-:W-:Y:S01]  /*0710*/  @!P1 ISETP.NE.AND P5, PT, R8, RZ, PT ;  /* 0x000000ff0800920c */ /* 0x004fe20003fa5270 */
[----:B------:R-:W-:-:S03]  /*0720*/  IMAD.MOV.U32 R8, RZ, RZ, R22 ;  /* 0x000000ffff087224 */ /* 0x000fc600078e0016 */
[----:B------:R-:W-:-:S05]  /*0730*/  @!P1 SEL R15, RZ, 0x1, P5 ;  /* 0x00000001ff0f9807 */ /* 0x000fca0002800000 */
[----:B------:R-:W-:Y:S05]  /*0740*/  @P6 BRA `(.L_x_1075) ;  /* 0x00000000000c6947 */ /* 0x000fea0003800000 */
[----:B------:R-:W2:Y:S02]  /*0750*/  LDG.E.U8 R16, desc[UR6][R4.64] ;  /* 0x0000000604107981 */ /* 0x000ea4000c1e1100 */
[----:B--2---:R-:W-:-:S04]  /*0760*/  ISETP.NE.AND P5, PT, R16, RZ, PT ;  /* 0x000000ff1000720c */ /* 0x004fc80003fa5270 */
[----:B------:R-:W-:-:S09]  /*0770*/  SEL R16, RZ, 0x1, P5 ;  /* 0x00000001ff107807 */ /* 0x000fd20002800000 */
.L_x_1075:
[----:B------:R-:W-:Y:S05]  /*0780*/  BSYNC B0 ;  /* 0x0000000000007941 */ /* 0x000fea0003800000 */
.L_x_1074:
        /* <DEDUP_REMOVED lines=11> */
.L_x_1077:
[----:B------:R-:W-:Y:S05]  /*0840*/  BSYNC B0 ;  /* 0x0000000000007941 */ /* 0x000fea0003800000 */
.L_x_1076:
        /* <DEDUP_REMOVED lines=11> */
.L_x_1079:
[----:B------:R-:W-:Y:S05]  /*0900*/  BSYNC B0 ;  /* 0x0000000000007941 */ /* 0x000fea0003800000 */
.L_x_1078:
        /* <DEDUP_REMOVED lines=10> */
.L_x_1081:
[----:B------:R-:W-:Y:S05]  /*09b0*/  BSYNC B0 ;  /* 0x0000000000007941 */ /* 0x000fea0003800000 */
.L_x_1080:
[----:B------:R-:W-:Y:S01]  /*09c0*/  PRMT R16, R16, 0x9910, RZ ;  /* 0x0000991010107816 */ /* 0x000fe200000000ff */
[----:B------:R-:W-:Y:S01]  /*09d0*/  BSSY B0, `(.L_x_1082) ;  /* 0x000000f000007945 */ /* 0x000fe20003800000 */
[----:B------:R-:W-:Y:S02]  /*09e0*/  PRMT R17, RZ, 0x7610, R17 ;  /* 0x00007610ff117816 */ /* 0x000fe40000000011 */
[----:B------:R-:W-:Y:S01]  /*09f0*/  ISETP.NE.AND P5, PT, R16, RZ, PT ;  /* 0x000000ff1000720c */ /* 0x000fe20003fa5270 */
[----:B------:R-:W-:Y:S01]  /*0a00*/  IMAD.MOV.U32 R16, RZ, RZ, R14 ;  /* 0x000000ffff107224 */ /* 0x000fe200078e000e */
[----:B------:R-:W-:Y:S02]  /*0a10*/  @!P1 PRMT R17, R15, 0x7610, R17 ;  /* 0x000076100f119816 */ /* 0x000fe40000000011 */
[----:B------:R-:W-:Y:S01]  /*0a20*/  FSEL R8, R8, -INF , P5 ;  /* 0xff80000008087808 */ /* 0x000fe20002800000 */
[----:B------:R-:W-:Y:S08]  /*0a30*/  @P2 BRA `(.L_x_1083) ;  /* 0x0000000000202947 */ /* 0x000ff00003800000 */
        /* <DEDUP_REMOVED lines=8> */
.L_x_1083:
[----:B------:R-:W-:Y:S05]  /*0ac0*/  BSYNC B0 ;  /* 0x0000000000007941 */ /* 0x000fea0003800000 */
.L_x_1082:
        /* <DEDUP_REMOVED lines=10> */
.L_x_1085:
[----:B------:R-:W-:Y:S05]  /*0b70*/  BSYNC B0 ;  /* 0x0000000000007941 */ /* 0x000fea0003800000 */
.L_x_1084:
        /* <DEDUP_REMOVED lines=10> */
.L_x_1087:
[----:B------:R-:W-:Y:S05]  /*0c20*/  BSYNC B0 ;  /* 0x0000000000007941 */ /* 0x000fea0003800000 */
.L_x_1086:
[----:B------:R-:W-:-:S04]  /*0c30*/  PRMT R15, R17, 0x9910, RZ ;  /* 0x00009910110f7816 */ /* 0x000fc800000000ff */
[----:B------:R-:W-:-:S04]  /*0c40*/  ISETP.NE.AND P5, PT, R15, RZ, PT ;  /* 0x000000ff0f00720c */ /* 0x000fc80003fa5270 */
[----:B------:R-:W-:Y:S01]  /*0c50*/  FSEL R15, R16, -INF , P5 ;  /* 0xff800000100f7808 */ /* 0x000fe20002800000 */
[----:B------:R-:W-:Y:S08]  /*0c60*/  BRA `(.L_x_1088) ;  /* 0x0000000400647947 */ /* 0x000ff00003800000 */
.L_x_1073:
        /* <DEDUP_REMOVED lines=11> */
.L_x_1090:
[----:B------:R-:W-:Y:S05]  /*0d20*/  BSYNC B0 ;  /* 0x0000000000007941 */ /* 0x000fea0003800000 */
.L_x_1089:
        /* <DEDUP_REMOVED lines=11> */
.L_x_1092:
[----:B------:R-:W-:Y:S05]  /*0de0*/  BSYNC B0 ;  /* 0x0000000000007941 */ /* 0x000fea0003800000 */
.L_x_1091:
        /* <DEDUP_REMOVED lines=11> */
.L_x_1094:
[----:B------:R-:W-:Y:S05]  /*0ea0*/  BSYNC B0 ;  /* 0x0000000000007941 */ /* 0x000fea0003800000 */
.L_x_1093:
        /* <DEDUP_REMOVED lines=10> */
.L_x_1096:
[----:B------:R-:W-:Y:S05]  /*0f50*/  BSYNC B0 ;  /* 0x0000000000007941 */ /* 0x000fea0003800000 */
.L_x_1095:
        /* <DEDUP_REMOVED lines=16> */
.L_x_1098:
[----:B------:R-:W-:Y:S05]  /*1060*/  BSYNC B0 ;  /* 0x0000000000007941 */ /* 0x000fea0003800000 */
.L_x_1097:
        /* <DEDUP_REMOVED lines=10> */
.L_x_1100:
[----:B------:R-:W-:Y:S05]  /*1110*/  BSYNC B0 ;  /* 0x0000000000007941 */ /* 0x000fea0003800000 */
.L_x_1099:
        /* <DEDUP_REMOVED lines=10> */
.L_x_1102:
[----:B------:R-:W-:Y:S05]  /*11c0*/  BSYNC B0 ;  /* 0x0000000000007941 */ /* 0x000fea0003800000 */
.L_x_1101:
[----:B------:R-:W-:-:S04]  /*11d0*/  PRMT R15, R17, 0x9910, RZ ;  /* 0x00009910110f7816 */ /* 0x000fc800000000ff */
[----:B------:R-:W-:-:S04]  /*11e0*/  ISETP.NE.AND P5, PT, R15, RZ, PT ;  /* 0x000000ff0f00720c */ /* 0x000fc80003fa5270 */
[----:B------:R-:W-:-:S09]  /*11f0*/  FSEL R15, R16, -INF , P5 ;  /* 0xff800000100f7808 */ /* 0x000fd20002800000 */
.L_x_1088:
[----:B------:R-:W0:Y:S01]  /*1200*/  SHFL.BFLY PT, R17, R8, 0x10, 0x1f ;  /* 0x0e001f0008117f89 */ /* 0x000e2200000e0000 */
[----:B------:R-:W-:Y:S01]  /*1210*/  ISETP.NE.AND P6, PT, R29, RZ, PT ;  /* 0x000000ff1d00720c */ /* 0x000fe20003fc5270 */
[----:B------:R-:W-:Y:S02]  /*1220*/  BSSY B0, `(.L_x_1103) ;  /* 0x00000c3000007945 */ /* 0x000fe40003800000 */
[----:B------:R-:W1:Y:S01]  /*1230*/  SHFL.BFLY PT, R16, R15, 0x10, 0x1f ;  /* 0x0e001f000f107f89 */ /* 0x000e6200000e0000 */
[----:B0-----:R-:W-:-:S04]  /*1240*/  FSETP.GEU.FTZ.AND P5, PT, R8, R17, PT ;  /* 0x000000110800720b */ /* 0x001fc80003fbe000 */
[----:B------:R-:W-:Y:S02]  /*1250*/  FSEL R17, R17, R8, !P5 ;  /* 0x0000000811117208 */ /* 0x000fe40006800000 */
[----:B-1----:R-:W-:-:S03]  /*1260*/  FSETP.GEU.FTZ.AND P5, PT, R15, R16, PT ;  /* 0x000000100f00720b */ /* 0x002fc60003fbe000 */
[----:B------:R-:W0:Y:S01]  /*1270*/  SHFL.BFLY PT, R18, R17, 0x8, 0x1f ;  /* 0x0d001f0011127f89 */ /* 0x000e2200000e0000 */
[----:B------:R-:W-:-:S05]  /*1280*/  FSEL R16, R16, R15, !P5 ;  /* 0x0000000f10107208 */ /* 0x000fca0006800000 */
        /* <DEDUP_REMOVED lines=9> */
[----:B-1----:R-:W-:-:S04]  /*1320*/  FSETP.GEU.FTZ.AND P5, PT, R23, R8, PT ;  /* 0x000000081700720b */ /* 0x002fc80003fbe000 */
[----:B------:R-:W-:Y:S02]  /*1330*/  FSEL R24, R8, R23, !P5 ;  /* 0x0000001708187208 */ /* 0x000fe40006800000 */
[----:B------:R-:W0:Y:S04]  /*1340*/  SHFL.BFLY PT, R8, R25, 0x2, 0x1f ;  /* 0x0c401f0019087f89 */ /* 0x000e2800000e0000 */
        /* <DEDUP_REMOVED lines=8> */
[----:B------:R-:W-:Y:S01]  /*13d0*/  FSEL R17, R8, R29, !P5 ;  /* 0x0000001d08117208 */ /* 0x000fe20006800000 */
[----:B------:R-:W-:Y:S01]  /*13e0*/  IMAD.MOV.U32 R8, RZ, RZ, RZ ;  /* 0x000000ffff087224 */ /* 0x000fe200078e00ff */
[----:B-1----:R-:W-:-:S04]  /*13f0*/  FSETP.GEU.FTZ.AND P5, PT, R18, R15, PT ;  /* 0x0000000f1200720b */ /* 0x002fc80003fbe000 */
[----:B------:R-:W-:Y:S01]  /*1400*/  FSEL R16, R15, R18, !P5 ;  /* 0x000000120f107208 */ /* 0x000fe20006800000 */
[----:B------:R-:W-:Y:S01]  /*1410*/  IMAD.MOV.U32 R15, RZ, RZ, RZ ;  /* 0x000000ffff0f7224 */ /* 0x000fe200078e00ff */
[----:B------:R-:W-:Y:S07]  /*1420*/  @!P6 BRA `(.L_x_1104) ;  /* 0x000000040044e947 */ /* 0x000fee0003800000 */
        /* <DEDUP_REMOVED lines=10> */
[----:B0-----:R-:W-:-:S07]  /*14d0*/  @!P5 FADD.FTZ R15, RZ, R8 ;  /* 0x00000008ff0fd221 */ /* 0x001fce0000010000 */
.L_x_1106:
[----:B------:R-:W-:Y:S05]  /*14e0*/  BSYNC B1 ;  /* 0x0000000000017941 */ /* 0x000fea0003800000 */
.L_x_1105:
[----:B------:R-:W-:Y:S01]  /*14f0*/  ISETP.NE.AND P5, PT, R27, RZ, PT ;  /* 0x000000ff1b00720c */ /* 0x000fe20003fa5270 */
        /* <DEDUP_REMOVED lines=9> */
.L_x_1108:
[----:B------:R-:W-:Y:S05]  /*1590*/  BSYNC B1 ;  /* 0x0000000000017941 */ /* 0x000fea0003800000 */
.L_x_1107:
        /* <DEDUP_REMOVED lines=9> */
.L_x_1110:
[----:B------:R-:W-:Y:S05]  /*1630*/  BSYNC B1 ;  /* 0x0000000000017941 */ /* 0x000fea0003800000 */
.L_x_1109:
[----:B------:R-:W-:Y:S01]  /*1640*/  BSSY B1, `(.L_x_1111) ;  /* 0x0000009000017945 */ /* 0x000fe20003800000 */
[----:B------:R-:W-:-:S03]  /*1650*/  CS2R R20, SRZ ;  /* 0x0000000000147805 */ /* 0x000fc6000001ff00 */
[----:B------:R-:W-:Y:S05]  /*1660*/  @P0 BRA `(.L_x_1112) ;  /* 0x0000000000180947 */ /* 0x000fea0003800000 */
[----:B------:R-:W2:Y:S02]  /*1670*/  LDG.E.U8 R2, desc[UR6][R4.64+0x60] ;  /* 0x0000600604027981 */ /* 0x000ea4000c1e1100 */
[----:B--2---:R-:W-:-:S13]  /*1680*/  ISETP.NE.AND P0, PT, R2, RZ, PT ;  /* 0x000000ff0200720c */ /* 0x004fda0003f05270 */
[----:B------:R-:W-:-:S04]  /*1690*/  @!P0 FADD.FTZ R17, -R17, R19 ;  /* 0x0000001311118221 */ /* 0x000fc80000010100 */
[----:B------:R-:W-:-:S04]  /*16a0*/  @!P0 FMUL.FTZ R17, R17, 1.4426950216293334961 ;  /* 0x3fb8aa3b11118820 */ /* 0x000fc80000410000 */
[----:B------:R-:W0:Y:S02]  /*16b0*/  @!P0 MUFU.EX2 R20, R17 ;  /* 0x0000001100148308 */ /* 0x000e240000000800 */
[----:B0-----:R-:W-:-:S07]  /*16c0*/  @!P0 FADD.FTZ R15, R15, R20 ;  /* 0x000000140f0f8221 */ /* 0x001fce0000010000 */
.L_x_1112:
[----:B------:R-:W-:Y:S05]  /*16d0*/  BSYNC B1 ;  /* 0x0000000000017941 */ /* 0x000fea0003800000 */
.L_x_1111:
        /* <DEDUP_REMOVED lines=8> */
[----:B0-----:R-:W-:-:S07]  /*1760*/  @!P0 FADD.FTZ R26, RZ, R18 ;  /* 0x00000012ff1a8221 */ /* 0x001fce0000010000 */
.L_x_1114:
[----:B------:R-:W-:Y:S05]  /*1770*/  BSYNC B1 ;  /* 0x0000000000017941 */ /* 0x000fea0003800000 */
.L_x_1113:
        /* <DEDUP_REMOVED lines=8> */
.L_x_1116:
[----:B------:R-:W-:Y:S05]  /*1800*/  BSYNC B1 ;  /* 0x0000000000017941 */ /* 0x000fea0003800000 */
.L_x_1115:
        /* <DEDUP_REMOVED lines=8> */
.L_x_1118:
[----:B------:R-:W-:Y:S05]  /*1890*/  BSYNC B1 ;  /* 0x0000000000017941 */ /* 0x000fea0003800000 */
.L_x_1117:
[----:B------:R-:W-:Y:S01]  /*18a0*/  IMAD.MOV.U32 R10, RZ, RZ, RZ ;  /* 0x000000ffff0a7224 */ /* 0x000fe200078e00ff */
[----:B------:R-:W-:Y:S06]  /*18b0*/  @P4 BRA `(.L_x_1119) ;  /* 0x0000000400644947 */ /* 0x000fec0003800000 */
[----:B------:R-:W2:Y:S02]  /*18c0*/  LDG.E.U8 R4, desc[UR6][R4.64+0x60] ;  /* 0x0000600604047981 */ /* 0x000ea4000c1e1100 */
[----:B--2---:R-:W-:-:S13]  /*18d0*/  ISETP.NE.AND P0, PT, R4, RZ, PT ;  /* 0x000000ff0400720c */ /* 0x004fda0003f05270 */
[----:B------:R-:W-:Y:S05]  /*18e0*/  @P0 BRA `(.L_x_1119) ;  /* 0x0000000400580947 */ /* 0x000fea0003800000 */
[----:B------:R-:W-:-:S04]  /*18f0*/  FADD.FTZ R9, -R16, R9 ;  /* 0x0000000910097221 */ /* 0x000fc80000010100 */
[----:B------:R-:W-:-:S04]  /*1900*/  FMUL.FTZ R9, R9, 1.4426950216293334961 ;  /* 0x3fb8aa3b09097820 */ /* 0x000fc80000410000 */
[----:B------:R-:W0:Y:S02]  /*1910*/  MUFU.EX2 R10, R9 ;  /* 0x00000009000a7308 */ /* 0x000e240000000800 */
[----:B0-----:R-:W-:Y:S01]  /*1920*/  FADD.FTZ R26, R26, R10 ;  /* 0x0000000a1a1a7221 */ /* 0x001fe20000010000 */
[----:B------:R-:W-:Y:S06]  /*1930*/  BRA `(.L_x_1119) ;  /* 0x0000000400447947 */ /* 0x000fec0003800000 */
.L_x_1104:
[----:B------:R-:W-:Y:S01]  /*1940*/  ISETP.NE.AND P5, PT, R26, RZ, PT ;  /* 0x000000ff1a00720c */ /* 0x000fe20003fa5270 */
[----:B------:R-:W-:Y:S01]  /*1950*/  BSSY B1, `(.L_x_1120) ;  /* 0x000000c000017945 */ /* 0x000fe20003800000 */
[----:B------:R-:W-:Y:S02]  /*1960*/  IMAD.MOV.U32 R24, RZ, RZ, RZ ;  /* 0x000000ffff187224 */ /* 0x000fe400078e00ff */
[----:B------:R-:W-:-:S09]  /*1970*/  IMAD.MOV.U32 R18, RZ, RZ, RZ ;  /* 0x000000ffff127224 */ /* 0x000fd200078e00ff */
[----:B------:R-:W-:Y:S05]  /*1980*/  @P5 BRA `(.L_x_1121) ;  /* 0x0000000000205947 */ /* 0x000fea0003800000 */
[----:B------:R-:W2:Y:S01]  /*1990*/  LDG.E.U8 R8, desc[UR6][R4.64] ;  /* 0x0000000604087981 */ /* 0x000ea2000c1e1100 */
[----:B------:R-:W-:Y:S01]  /*19a0*/  IMAD.MOV.U32 R15, RZ, RZ, RZ ;  /* 0x000000ffff0f7224 */ /* 0x000fe200078e00ff */
[----:B--2---:R-:W-:Y:S01]  /*19b0*/  ISETP.NE.AND P5, PT, R8, RZ, PT ;  /* 0x000000ff0800720c */ /* 0x004fe20003fa5270 */
[----:B------:R-:W-:-:S12]  /*19c0*/  IMAD.MOV.U32 R8, RZ, RZ, RZ ;  /* 0x000000ffff087224 */ /* 0x000fd800078e00ff */
[----:B------:R-:W-:-:S04]  /*19d0*/  @!P5 FADD.FTZ R22, -R17, R22 ;  /* 0x000000161116d221 */ /* 0x000fc80000010100 */
[----:B------:R-:W-:-:S04]  /*19e0*/  @!P5 FMUL.FTZ R22, R22, 1.4426950216293334961 ;  /* 0x3fb8aa3b1616d820 */ /* 0x000fc80000410000 */
[----:B------:R-:W0:Y:S02]  /*19f0*/  @!P5 MUFU.EX2 R8, R22 ;  /* 0x000000160008d308 */ /* 0x000e240000000800 */
[----:B0-----:R-:W-:-:S07]  /*1a00*/  @!P5 FADD.FTZ R15, RZ, R8 ;  /* 0x00000008ff0fd221 */ /* 0x001fce0000010000 */
.L_x_1121:
[----:B------:R-:W-:Y:S05]  /*1a10*/  BSYNC B1 ;  /* 0x0000000000017941 */ /* 0x000fea0003800000 */
.L_x_1120:
        /* <DEDUP_REMOVED lines=10> */
.L_x_1123:
[----:B------:R-:W-:Y:S05]  /*1ac0*/  BSYNC B1 ;  /* 0x0000000000017941 */ /* 0x000fea0003800000 */
.L_x_1122:
        /* <DEDUP_REMOVED lines=9> */
.L_x_1125:
[----:B------:R-:W-:Y:S05]  /*1b60*/  BSYNC B1 ;  /* 0x0000000000017941 */ /* 0x000fea0003800000 */
.L_x_1124:
        /* <DEDUP_REMOVED lines=9> */
.L_x_1127:
[----:B------:R-:W-:Y:S05]  /*1c00*/  BSYNC B1 ;  /* 0x0000000000017941 */ /* 0x000fea0003800000 */
.L_x_1126:
        /* <DEDUP_REMOVED lines=9> */
.L_x_1129:
[----:B------:R-:W-:Y:S05]  /*1ca0*/  BSYNC B1 ;  /* 0x0000000000017941 */ /* 0x000fea0003800000 */
.L_x_1128:
        /* <DEDUP_REMOVED lines=8> */
.L_x_1131:
[----:B------:R-:W-:Y:S05]  /*1d30*/  BSYNC B1 ;  /* 0x0000000000017941 */ /* 0x000fea0003800000 */
.L_x_1130:
        /* <DEDUP_REMOVED lines=8> */
.L_x_1133:
[----:B------:R-:W-:Y:S05]  /*1dc0*/  BSYNC B1 ;  /* 0x0000000000017941 */ /* 0x000fea0003800000 */
.L_x_1132:
        /* <DEDUP_REMOVED lines=8> */
.L_x_1119:
[----:B------:R-:W-:Y:S05]  /*1e50*/  BSYNC B0 ;  /* 0x0000000000007941 */ /* 0x000fea0003800000 */
.L_x_1103:
[----:B------:R-:W0:Y:S01]  /*1e60*/  SHFL.BFLY PT, R2, R15, 0x10, 0x1f ;  /* 0x0e001f000f027f89 */ /* 0x000e2200000e0000 */
[----:B------:R-:W1:Y:S03]  /*1e70*/  LDC R17, c[0x0][0x4] ;  /* 0x00000100ff117b82 */ /* 0x000e660000000800 */
        /* <DEDUP_REMOVED lines=9> */
[----:B------:R-:W1:Y:S01]  /*1f10*/  S2R R4, SR_TID.Y ;  /* 0x0000000000047919 */ /* 0x000e620000002200 */
[----:B0-----:R-:W-:Y:S01]  /*1f20*/  FADD.FTZ R14, R5, R14 ;  /* 0x0000000e050e7221 */ /* 0x001fe20000010000 */
[----:B--2---:R-:W-:-:S04]  /*1f30*/  FADD.FTZ R16, R9, R16 ;  /* 0x0000001009107221 */ /* 0x004fc80000010000 */
[----:B------:R-:W0:Y:S04]  /*1f40*/  SHFL.BFLY PT, R11, R14, 0x2, 0x1f ;  /* 0x0c401f000e0b7f89 */ /* 0x000e2800000e0000 */
[----:B------:R-:W2:Y:S01]  /*1f50*/  SHFL.BFLY PT, R15, R16, 0x2, 0x1f ;  /* 0x0c401f00100f7f89 */ /* 0x000ea200000e0000 */
[----:B-1----:R-:W-:-:S04]  /*1f60*/  IMAD R3, R17, UR5, R4 ;  /* 0x0000000511037c24 */ /* 0x002fc8000f8e0204 */
[----:B------:R-:W-:-:S05]  /*1f70*/  IMAD R3, R3, -0x2, R6 ;  /* 0xfffffffe03037824 */ /* 0x000fca00078e0206 */
[----:B------:R-:W-:-:S04]  /*1f80*/  VIMNMX R3, R3, 0x2, PT ;  /* 0x0000000203037848 */ /* 0x000fc80003fe0100 */
[----:B------:R-:W-:Y:S01]  /*1f90*/  ISETP.GE.AND P0, PT, R3, 0x1, PT ;  /* 0x000000010300780c */ /* 0x000fe20003f06270 */
[----:B0-----:R-:W-:Y:S01]  /*1fa0*/  FADD.FTZ R11, R14, R11 ;  /* 0x0000000b0e0b7221 */ /* 0x001fe20000010000 */
[----:B--2---:R-:W-:-:S04]  /*1fb0*/  FADD.FTZ R15, R16, R15 ;  /* 0x0000000f100f7221 */ /* 0x004fc80000010000 */
[----:B------:R0:W1:Y:S04]  /*1fc0*/  SHFL.BFLY PT, R2, R11, 0x1, 0x1f ;  /* 0x0c201f000b027f89 */ /* 0x00006800000e0000 */
[----:B------:R0:W2:Y:S03]  /*1fd0*/  SHFL.BFLY PT, R26, R15, 0x1, 0x1f ;  /* 0x0c201f000f1a7f89 */ /* 0x0000a600000e0000 */
[----:B------:R-:W-:Y:S05]  /*1fe0*/  @!P0 EXIT ;  /* 0x000000000000894d */ /* 0x000fea0003800000 */
[----:B------:R-:W3:Y:S01]  /*1ff0*/  S2R R14, SR_TID.X ;  /* 0x00000000000e7919 */ /* 0x000ee20000002100 */
[----:B------:R-:W-:Y:S01]  /*2000*/  BSSY B0, `(.L_x_1134) ;  /* 0x000002e000007945 */ /* 0x000fe20003800000 */
[----:B-1----:R-:W-:Y:S01]  /*2010*/  FADD.FTZ R5, R11, R2 ;  /* 0x000000020b057221 */ /* 0x002fe20000010000 */
[----:B--2---:R-:W-:Y:S01]  /*2020*/  FADD.FTZ R9, R15, R26 ;  /* 0x0000001a0f097221 */ /* 0x004fe20000010000 */
[C---:B---3--:R-:W-:Y:S01]  /*2030*/  ISETP.GE.AND P1, PT, R14.reuse, R0, PT ;  /* 0x000000000e00720c */ /* 0x048fe20003f26270 */
[C---:B0-----:R-:W-:Y:S02]  /*2040*/  VIADD R11, R14.reuse, 0x20 ;  /* 0x000000200e0b7836 */ /* 0x041fe40000000000 */
[----:B------:R-:W-:-:S10]  /*2050*/  VIADD R15, R14, 0x40 ;  /* 0x000000400e0f7836 */ /* 0x000fd40000000000 */
[----:B------:R-:W-:Y:S05]  /*2060*/  @P1 BRA `(.L_x_1135) ;  /* 0x00000000009c1947 */ /* 0x000fea0003800000 */
[----:B------:R-:W0:Y:S01]  /*2070*/  LDC R17, c[0x0][0x4] ;  /* 0x00000100ff117b82 */ /* 0x000e220000000800 */
[----:B------:R-:W-:Y:S01]  /*2080*/  FSETP.NEU.FTZ.AND P2, PT, R5, RZ, PT ;  /* 0x000000ff0500720b */ /* 0x000fe20003f5d000 */
[----:B------:R-:W-:-:S12]  /*2090*/  ULDC.64 UR8, c[0x0][0x210] ;  /* 0x0000840000087ab9 */ /* 0x000fd80000000a00 */
[----:B------:R-:W1:Y:S01]  /*20a0*/  @P2 MUFU.RCP R3, R5 ;  /* 0x0000000500032308 */ /* 0x000e620000001000 */
[----:B0-----:R-:W-:Y:S02]  /*20b0*/  IMAD R2, R17, UR5, R4 ;  /* 0x0000000511027c24 */ /* 0x001fe4000f8e0204 */
[----:B------:R-:W-:Y:S02]  /*20c0*/  IMAD.MOV.U32 R17, RZ, RZ, 0x7fff ;  /* 0x00007fffff117424 */ /* 0x000fe400078e00ff */
[----:B------:R-:W-:Y:S02]  /*20d0*/  IMAD.SHL.U32 R2, R2, 0x2, RZ ;  /* 0x0000000202027824 */ /* 0x000fe400078e00ff */
[----:B-1----:R-:W-:Y:S02]  /*20e0*/  @P2 FMUL.FTZ R8, R3, R8 ;  /* 0x0000000803082220 */ /* 0x002fe40000410000 */
[----:B------:R-:W-:-:S03]  /*20f0*/  IMAD R3, R2, R7, R14 ;  /* 0x0000000702037224 */ /* 0x000fc600078e020e */
[----:B------:R-:W-:Y:S02]  /*2100*/  @P2 F2FP.BF16.F32.PACK_AB R8, RZ, R8 ;  /* 0x00000008ff08223e */ /* 0x000fe400000010ff */
[----:B------:R-:W-:Y:S02]  /*2110*/  SHF.R.S32.HI R16, RZ, 0x1f, R3 ;  /* 0x0000001fff107819 */ /* 0x000fe40000011403 */
[----:B------:R-:W-:Y:S02]  /*2120*/  LEA R2, P0, R3, UR8, 0x1 ;  /* 0x0000000803027c11 */ /* 0x000fe4000f8008ff */
[----:B------:R-:W-:Y:S02]  /*2130*/  @!P2 PRMT R8, R17, 0x7610, R8 ;  /* 0x000076101108a816 */ /* 0x000fe40000000008 */
[----:B------:R-:W-:Y:S02]  /*2140*/  LEA.HI.X R3, R3, UR9, R16, 0x1, P0 ;  /* 0x0000000903037c11 */ /* 0x000fe400080f0c10 */
[----:B------:R-:W-:-:S03]  /*2150*/  ISETP.GE.AND P0, PT, R11, R0, PT ;  /* 0x000000000b00720c */ /* 0x000fc60003f06270 */
[----:B------:R0:W-:Y:S10]  /*2160*/  STG.E.U16 desc[UR6][R2.64], R8 ;  /* 0x0000000802007986 */ /* 0x0001f4000c101506 */
[----:B------:R-:W-:Y:S05]  /*2170*/  @P0 BRA `(.L_x_1135) ;  /* 0x0000000000580947 */ /* 0x000fea0003800000 */
[----:B------:R-:W0:Y:S01]  /*2180*/  @P2 MUFU.RCP R17, R5 ;  /* 0x0000000500112308 */ /* 0x000e220000001000 */
[----:B------:R-:W-:Y:S01]  /*2190*/  IMAD.MOV.U32 R16, RZ, RZ, 0x7fff ;  /* 0x00007fffff107424 */ /* 0x000fe200078e00ff */
[----:B------:R-:W-:Y:S01]  /*21a0*/  ISETP.GE.AND P0, PT, R15, R0, PT ;  /* 0x000000000f00720c */ /* 0x000fe20003f06270 */
[----:B0-----:R-:W-:-:S05]  /*21b0*/  @P2 FMUL.FTZ R8, R17, R22 ;  /* 0x0000001611082220 */ /* 0x001fca0000410000 */
[----:B------:R-:W-:-:S04]  /*21c0*/  @P2 F2FP.BF16.F32.PACK_AB R8, RZ, R8 ;  /* 0x00000008ff08223e */ /* 0x000fc800000010ff */
[----:B------:R-:W-:-:S05]  /*21d0*/  @!P2 PRMT R8, R16, 0x7610, R8 ;  /* 0x000076101008a816 */ /* 0x000fca0000000008 */
[----:B------:R1:W-:Y:S01]  /*21e0*/  STG.E.U16 desc[UR6][R2.64+0x40], R8 ;  /* 0x0000400802007986 */ /* 0x0003e2000c101506 */
[----:B------:R-:W-:Y:S05]  /*21f0*/  @P0 BRA `(.L_x_1135) ;  /* 0x0000000000380947 */ /* 0x000fea0003800000 */
[----:B------:R-:W1:Y:S01]  /*2200*/  @P2 MUFU.RCP R17, R5 ;  /* 0x0000000500112308 */ /* 0x000e620000001000 */
[----:B------:R-:W-:Y:S01]  /*2210*/  IMAD.MOV.U32 R16, RZ, RZ, 0x7fff ;  /* 0x00007fffff107424 */ /* 0x000fe200078e00ff */
[----:B------:R-:W-:Y:S01]  /*2220*/  ISETP.GE.AND P0, PT, R13, R0, PT ;  /* 0x000000000d00720c */ /* 0x000fe20003f06270 */
[----:B-1----:R-:W-:-:S05]  /*2230*/  @P2 FMUL.FTZ R8, R17, R24 ;  /* 0x0000001811082220 */ /* 0x002fca0000410000 */
[----:B------:R-:W-:-:S04]  /*2240*/  @P2 F2FP.BF16.F32.PACK_AB R8, RZ, R8 ;  /* 0x00000008ff08223e */ /* 0x000fc800000010ff */
[----:B------:R-:W-:-:S05]  /*2250*/  @!P2 PRMT R8, R16, 0x7610, R8 ;  /* 0x000076101008a816 */ /* 0x000fca0000000008 */
[----:B------:R2:W-:Y:S01]  /*2260*/  STG.E.U16 desc[UR6][R2.64+0x80], R8 ;  /* 0x0000800802007986 */ /* 0x0005e2000c101506 */
[----:B------:R-:W-:Y:S05]  /*2270*/  @P0 BRA `(.L_x_1135) ;  /* 0x0000000000180947 */ /* 0x000fea0003800000 */
[----:B------:R-:W2:Y:S01]  /*2280*/  @P2 MUFU.RCP R5, R5 ;  /* 0x0000000500052308 */ /* 0x000ea20000001000 */
[----:B------:R-:W-:Y:S02]  /*2290*/  IMAD.MOV.U32 R16, RZ, RZ, 0x7fff ;  /* 0x00007fffff107424 */ /* 0x000fe400078e00ff */
[----:B--2---:R-:W-:-:S05]  /*22a0*/  @P2 FMUL.FTZ R8, R5, R20 ;  /* 0x0000001405082220 */ /* 0x004fca0000410000 */
[----:B------:R-:W-:-:S04]  /*22b0*/  @P2 F2FP.BF16.F32.PACK_AB R8, RZ, R8 ;  /* 0x00000008ff08223e */ /* 0x000fc800000010ff */
[----:B------:R-:W-:-:S05]  /*22c0*/  @!P2 PRMT R8, R16, 0x7610, R8 ;  /* 0x000076101008a816 */ /* 0x000fca0000000008 */
[----:B------:R3:W-:Y:S02]  /*22d0*/  STG.E.U16 desc[UR6][R2.64+0xc0], R8 ;  /* 0x0000c00802007986 */ /* 0x0007e4000c101506 */
.L_x_1135:
[----:B------:R-:W-:Y:S05]  /*22e0*/  BSYNC B0 ;  /* 0x0000000000007941 */ /* 0x000fea0003800000 */
.L_x_1134:
[----:B0123--:R-:W0:Y:S02]  /*22f0*/  LDC R3, c[0x0][0x4] ;  /* 0x00000100ff037b82 */ /* 0x00fe240000000800 */
[----:B0-----:R-:W-:-:S04]  /*2300*/  IMAD R3, R3, UR5, R4 ;  /* 0x0000000503037c24 */ /* 0x001fc8000f8e0204 */
[----:B------:R-:W-:-:S05]  /*2310*/  IMAD R3, R3, -0x2, R6 ;  /* 0xfffffffe03037824 */ /* 0x000fca00078e0206 */
[----:B------:R-:W-:-:S13]  /*2320*/  ISETP.GE.AND P0, PT, R3, 0x2, PT ;  /* 0x000000020300780c */ /* 0x000fda0003f06270 */
[----:B------:R-:W-:Y:S05]  /*2330*/  @!P0 EXIT ;  /* 0x000000000000894d */ /* 0x000fea0003800000 */
[----:B------:R-:W-:Y:S05]  /*2340*/  @P1 EXIT ;  /* 0x000000000000194d */ /* 0x000fea0003800000 */
[----:B------:R-:W0:Y:S01]  /*2350*/  LDC R5, c[0x0][0x4] ;  /* 0x00000100ff057b82 */ /* 0x000e220000000800 */
[----:B------:R-:W-:Y:S01]  /*2360*/  FSETP.NEU.FTZ.AND P1, PT, R9, RZ, PT ;  /* 0x000000ff0900720b */ /* 0x000fe20003f3d000 */
[----:B------:R-:W-:Y:S01]  /*2370*/  ULDC.64 UR8, c[0x0][0x210] ;  /* 0x0000840000087ab9 */ /* 0x000fe20000000a00 */
[----:B------:R-:W-:-:S11]  /*2380*/  ISETP.GE.AND P2, PT, R11, R0, PT ;  /* 0x000000000b00720c */ /* 0x000fd60003f46270 */
[----:B------:R-:W1:Y:S01]  /*2390*/  @P1 MUFU.RCP R3, R9 ;  /* 0x0000000900031308 */ /* 0x000e620000001000 */
[----:B0-----:R-:W-:Y:S02]  /*23a0*/  IMAD R4, R5, UR5, R4 ;  /* 0x0000000505047c24 */ /* 0x001fe4000f8e0204 */
[----:B------:R-:W-:Y:S02]  /*23b0*/  IMAD.MOV.U32 R5, RZ, RZ, 0x7fff ;  /* 0x00007fffff057424 */ /* 0x000fe400078e00ff */
[----:B------:R-:W-:-:S04]  /*23c0*/  IMAD.SHL.U32 R4, R4, 0x2, RZ ;  /* 0x0000000204047824 */ /* 0x000fc800078e00ff */
[----:B------:R-:W-:Y:S02]  /*23d0*/  IMAD R7, R4, R7, R14 ;  /* 0x0000000704077224 */ /* 0x000fe400078e020e */
[----:B-1----:R-:W-:-:S03]  /*23e0*/  @P1 FMUL.FTZ R4, R3, R18 ;  /* 0x0000001203041220 */ /* 0x002fc60000410000 */
[C---:B------:R-:W-:Y:S02]  /*23f0*/  IADD3 R3, P0, R7.reuse, R0, RZ ;  /* 0x0000000007037210 */ /* 0x040fe40007f1e0ff */
[----:B------:R-:W-:Y:S02]  /*2400*/  @P1 F2FP.BF16.F32.PACK_AB R4, RZ, R4 ;  /* 0x00000004ff04123e */ /* 0x000fe400000010ff */
[----:B------:R-:W-:Y:S02]  /*2410*/  LEA.HI.X.SX32 R12, R7, R12, 0x1, P0 ;  /* 0x0000000c070c7211 */ /* 0x000fe400000f0eff */
[----:B------:R-:W-:Y:S02]  /*2420*/  LEA R2, P0, R3, UR8, 0x1 ;  /* 0x0000000803027c11 */ /* 0x000fe4000f8008ff */
[----:B------:R-:W-:Y:S02]  /*2430*/  @!P1 PRMT R4, R5, 0x7610, R4 ;  /* 0x0000761005049816 */ /* 0x000fe40000000004 */
[----:B------:R-:W-:-:S05]  /*2440*/  LEA.HI.X R3, R3, UR9, R12, 0x1, P0 ;  /* 0x0000000903037c11 */ /* 0x000fca00080f0c0c */
        /* <DEDUP_REMOVED lines=25> */
.L_x_1136:
        /* <DEDUP_REMOVED lines=10> */
.L_x_11684:


//--------------------- .text._ZN43_GLOBAL__N__9ae7fba5_10_SoftMax_cu_9f978f6320softmax_warp_forwardIN3c108BFloat16ES2_fLi6ELb0ELb1EEEvPT0_PKT_iiiPKbib --------------------------
	.section	.text._ZN43_GLOBAL__N__9ae7fba5_10_SoftMax_cu_9f978f6320softmax_warp_forwardIN3c108BFloat16ES2_fLi6ELb0ELb1EEEvPT0_PKT_iiiPKbib,"ax",@progbits
	.align	128
.text._ZN43_GLOBAL__N__9ae7fba5_10_SoftMax_cu_9f978f6320softmax_warp_forwardIN3c108BFloat16ES2_fLi6ELb0ELb1EEEvPT0_PKT_iiiPKbib:
        .type           _ZN43_GLOBAL__N__9ae7fba5_10_SoftMax_cu_9f978f6320softmax_warp_forwardIN3c108BFloat16ES2_fLi6ELb0ELb1EEEvPT0_PKT_iiiPKbib,@function
        .size           _ZN43_GLOBAL__N__9ae7fba5_10_SoftMax_cu_9f978f6320softmax_warp_forwardIN3c108BFloat16ES2_fLi6ELb0ELb1EEEvPT0_PKT_iiiPKbib,(.L_x_11685 - _ZN43_GLOBAL__N__9ae7fba5_10_SoftMax_cu_9f978f6320softmax_warp_forwardIN3c108BFloat16ES2_fLi6ELb0ELb1EEEvPT0_PKT_iiiPKbib)
        .other          _ZN43_GLOBAL__N__9ae7fba5_10_SoftMax_cu_9f978f6320softmax_warp_forwardIN3c108BFloat16ES2_fLi6ELb0ELb1EEEvPT0_PKT_iiiPKbib,@"STO_CUDA_ENTRY STV_DEFAULT"
_ZN43_GLOBAL__N__9ae7fba5_10_SoftMax_cu_9f978f6320softmax_warp_forwardIN3c108BFloat16ES2_fLi6ELb0ELb1EEEvPT0_PKT_iiiPKbib:
[----:B------:R-:W-:Y:S01]  /*0000*/  LDC R1, c[0x0][0x28] ;  /* 0x00000a00ff017b82 */ /* 0x000fe20000000800 */
[----:B------:R-:W0:Y:S07]  /*0010*/  S2R R0, SR_TID.Y ;  /* 0x0000000000007919 */ /* 0x000e2e0000002200 */
[----:B------:R-:W0:Y:S01]  /*0020*/  S2UR UR5, SR_CTAID.X ;  /* 0x00000000000579c3 */ /* 0x000e220000002500 */
[----:B------:R-:W-:Y:S01]  /*0030*/  ULDC.U8 UR4, c[0x0][0x23c] ;  /* 0x00008f0000047ab9 */ /* 0x000fe20000000000 */
[----:B------:R-:W1:Y:S01]  /*0040*/  S2R R8, SR_TID.X ;  /* 0x0000000000087919 */ /* 0x000e620000002100 */
[----:B------:R-:W-:-:S05]  /*0050*/  UPRMT UR4, UR4, 0x8880, URZ ;  /* 0x0000888004047896 */ /* 0x000fca000800003f */
[----:B------:R-:W0:Y:S01]  /*0060*/  LDC R3, c[0x0][0x4] ;  /* 0x00000100ff037b82 */ /* 0x000e220000000800 */
[----:B------:R-:W-:-:S07]  /*0070*/  ISETP.NE.AND P1, PT, RZ, UR4, PT ;  /* 0x00000004ff007c0c */ /* 0x000fce000bf25270 */
[----:B------:R-:W2:Y:S08]  /*0080*/  LDC.64 R4, c[0x0][0x220] ;  /* 0x00008800ff047b82 */ /* 0x000eb00000000a00 */
[----:B------:R-:W3:Y:S01]  /*0090*/  LDC R9, c[0x0][0x228] ;  /* 0x00008a00ff097b82 */ /* 0x000ee20000000800 */
[----:B0-----:R-:W-:Y:S02]  /*00a0*/  IMAD R2, R3, UR5, R0 ;  /* 0x0000000503027c24 */ /* 0x001fe4000f8e0200 */
[----:B-1----:R-:W-:-:S02]  /*00b0*/  VIADD R10, R8, 0x20 ;  /* 0x00000020080a7836 */ /* 0x002fc40000000000 */
[----:B------:R-:W-:-:S04]  /*00c0*/  IMAD.SHL.U32 R2, R2, 0x2, RZ ;  /* 0x0000000202027824 */ /* 0x000fc800078e00ff */
[----:B--2---:R-:W-:Y:S02]  /*00d0*/  IMAD.IADD R6, R4, 0x1, -R2 ;  /* 0x0000000104067824 */ /* 0x004fe400078e0a02 */
[----:B------:R-:W-:-:S03]  /*00e0*/  IMAD R13, R2, R5, RZ ;  /* 0x00000005020d7224 */ /* 0x000fc600078e02ff */
[C---:B------:R-:W-:Y:S01]  /*00f0*/  VIMNMX R2, R6.reuse, 0x2, PT ;  /* 0x0000000206027848 */ /* 0x040fe20003fe0100 */
[----:B------:R-:W-:Y:S01]  /*0100*/  IMAD.IADD R3, R13, 0x1, R8 ;  /* 0x000000010d037824 */ /* 0x000fe200078e0208 */
[----:B------:R-:W-:Y:S02]  /*0110*/  ISETP.GT.AND P2, PT, R6, RZ, PT ;  /* 0x000000ff0600720c */ /* 0x000fe40003f44270 */
[----:B------:R-:W-:Y:S01]  /*0120*/  ISETP.GT.AND P0, PT, R2, 0x1, PT ;  /* 0x000000010200780c */ /* 0x000fe20003f04270 */
[--C-:B------:R-:W-:Y:S01]  /*0130*/  IMAD.MOV.U32 R6, RZ, RZ, R3.reuse ;  /* 0x000000ffff067224 */ /* 0x100fe200078e0003 */
[----:B------:R-:W-:Y:S02]  /*0140*/  SHF.R.S32.HI R2, RZ, 0x1f, R3 ;  /* 0x0000001fff027819 */ /* 0x000fe40000011403 */
[----:B---3--:R-:W-:-:S03]  /*0150*/  SEL R11, R9, RZ, P2 ;  /* 0x000000ff090b7207 */ /* 0x008fc60001000000 */
        /* <DEDUP_REMOVED lines=28> */
.L_x_1137:
[----:B------:R-:W-:Y:S01]  /*0320*/  SHF.R.S32.HI R13, RZ, 0x1f, R9 ;  /* 0x0000001fff0d7819 */ /* 0x000fe20000011409 */
[C---:B------:R-:W-:Y:S01]  /*0330*/  IMAD.SHL.U32 R5, R3.reuse, 0x2, RZ ;  /* 0x0000000203057824 */ /* 0x040fe200078e00ff */
[C---:B------:R-:W-:Y:S01]  /*0340*/  IADD3 R12, P4, R3.reuse, R9, RZ ;  /* 0x00000009030c7210 */ /* 0x040fe20007f9e0ff */
[----:B------:R-:W-:Y:S01]  /*0350*/  ULDC.64 UR6, c[0x0][0x218] ;  /* 0x0000860000067ab9 */ /* 0x000fe20000000a00 */
[----:B------:R-:W-:Y:S01]  /*0360*/  SHF.L.U64.HI R22, R3, 0x1, R2 ;  /* 0x0000000103167819 */ /* 0x000fe20000010202 */
[----:B------:R-:W-:Y:S01]  /*0370*/  ULDC.64 UR8, c[0x0][0x230] ;  /* 0x00008c0000087ab9 */ /* 0x000fe20000000a00 */
[----:B------:R-:W-:Y:S01]  /*0380*/  SEL R3, R9, RZ, P0 ;  /* 0x000000ff09037207 */ /* 0x000fe20000000000 */
[----:B------:R-:W-:Y:S01]  /*0390*/  IMAD.X R15, R2, 0x1, R13, P4 ;  /* 0x00000001020f7824 */ /* 0x000fe200020e060d */
[-C--:B------:R-:W-:Y:S02]  /*03a0*/  ISETP.GE.AND P2, PT, R8, R11.reuse, PT ;  /* 0x0000000b0800720c */ /* 0x080fe40003f46270 */
[----:B------:R-:W-:Y:S01]  /*03b0*/  ISETP.GE.AND P3, PT, R10, R11, PT ;  /* 0x0000000b0a00720c */ /* 0x000fe20003f66270 */
[----:B------:R-:W-:Y:S01]  /*03c0*/  IMAD.SHL.U32 R11, R12, 0x2, RZ ;  /* 0x000000020c0b7824 */ /* 0x000fe200078e00ff */
[----:B------:R-:W-:-:S02]  /*03d0*/  ISETP.GE.AND P4, PT, R8, R3, PT ;  /* 0x000000030800720c */ /* 0x000fc40003f86270 */
[----:B------:R-:W-:Y:S02]  /*03e0*/  ISETP.GE.AND P5, PT, R10, R3, PT ;  /* 0x000000030a00720c */ /* 0x000fe40003fa6270 */
[----:B------:R-:W-:Y:S02]  /*03f0*/  IADD3 R18, P0, R5, UR6, RZ ;  /* 0x0000000605127c10 */ /* 0x000fe4000ff1e0ff */
[----:B------:R-:W-:Y:S02]  /*0400*/  SHF.L.U64.HI R12, R12, 0x1, R15 ;  /* 0x000000010c0c7819 */ /* 0x000fe4000001020f */
[----:B------:R-:W-:Y:S02]  /*0410*/  IADD3 R20, P6, R11, UR6, RZ ;  /* 0x000000060b147c10 */ /* 0x000fe4000ffde0ff */
[----:B------:R-:W-:Y:S02]  /*0420*/  IADD3.X R19, R22, UR7, RZ, P0, !PT ;  /* 0x0000000716137c10 */ /* 0x000fe400087fe4ff */
[----:B------:R-:W-:Y:S01]  /*0430*/  IADD3.X R21, R12, UR7, RZ, P6, !PT ;  /* 0x000000070c157c10 */ /* 0x000fe2000b7fe4ff */
[----:B------:R-:W-:-:S02]  /*0440*/  ULDC.64 UR6, c[0x0][0x208] ;  /* 0x0000820000067ab9 */ /* 0x000fc40000000a00 */
[----:B------:R-:W2:Y:S04]  /*0450*/  @!P2 LDG.E.U16 R25, desc[UR6][R18.64] ;  /* 0x000000061219a981 */ /* 0x000ea8000c1e1500 */
[----:B------:R-:W3:Y:S04]  /*0460*/  @!P3 LDG.E.U16 R17, desc[UR6][R18.64+0x40] ;  /* 0x000040061211b981 */ /* 0x000ee8000c1e1500 */
[----:B------:R-:W4:Y:S04]  /*0470*/  @!P4 LDG.E.U16 R23, desc[UR6][R20.64] ;  /* 0x000000061417c981 */ /* 0x000f28000c1e1500 */
[----:B------:R-:W5:Y:S01]  /*0480*/  @!P5 LDG.E.U16 R24, desc[UR6][R20.64+0x40] ;  /* 0x000040061418d981 */ /* 0x000f62000c1e1500 */
[----:B------:R-:W-:Y:S01]  /*0490*/  IADD3 R2, P0, R6, UR8, RZ ;  /* 0x0000000806027c10 */ /* 0x000fe2000ff1e0ff */
[----:B------:R-:W-:-:S02]  /*04a0*/  IMAD.MOV.U32 R16, RZ, RZ, -0x800000 ;  /* 0xff800000ff107424 */ /* 0x000fc400078e00ff */
[----:B------:R-:W-:Y:S01]  /*04b0*/  IMAD.MOV.U32 R15, RZ, RZ, -0x800000 ;  /* 0xff800000ff0f7424 */ /* 0x000fe200078e00ff */
[----:B------:R-:W-:Y:S01]  /*04c0*/  IADD3.X R3, R7, UR9, RZ, P0, !PT ;  /* 0x0000000907037c10 */ /* 0x000fe200087fe4ff */
[----:B------:R-:W-:Y:S01]  /*04d0*/  IMAD.MOV.U32 R14, RZ, RZ, -0x800000 ;  /* 0xff800000ff0e7424 */ /* 0x000fe200078e00ff */
[----:B------:R-:W-:-:S04]  /*04e0*/  IADD3 R6, P0, P6, R6, UR8, R9 ;  /* 0x0000000806067c10 */ /* 0x000fc8000fe1e009 */
[----:B------:R-:W-:Y:S01]  /*04f0*/  IADD3.X R7, R7, UR9, R13, P0, P6 ;  /* 0x0000000907077c10 */ /* 0x000fe200087ec40d */
[----:B------:R-:W-:Y:S02]  /*0500*/  IMAD.MOV.U32 R13, RZ, RZ, -0x800000 ;  /* 0xff800000ff0d7424 */ /* 0x000fe400078e00ff */
[----:B--2---:R-:W-:Y:S02]  /*0510*/  @!P2 IMAD.U32 R16, R25, 0x10000, RZ ;  /* 0x000100001910a824 */ /* 0x004fe400078e00ff */
[----:B---3--:R-:W-:Y:S02]  /*0520*/  @!P3 IMAD.U32 R15, R17, 0x10000, RZ ;  /* 0x00010000110fb824 */ /* 0x008fe400078e00ff */
[----:B----4-:R-:W-:Y:S02]  /*0530*/  @!P4 IMAD.U32 R14, R23, 0x10000, RZ ;  /* 0x00010000170ec824 */ /* 0x010fe400078e00ff */
[----:B-----5:R-:W-:Y:S01]  /*0540*/  @!P5 IMAD.U32 R13, R24, 0x10000, RZ ;  /* 0x00010000180dd824 */ /* 0x020fe200078e00ff */
[----:B------:R-:W-:Y:S06]  /*0550*/  @!P1 BRA `(.L_x_1138) ;  /* 0x0000000000ac9947 */ /* 0x000fec0003800000 */
[----:B------:R0:W5:Y:S01]  /*0560*/  @!P4 LDG.E.U8 R20, desc[UR6][R2.64] ;  /* 0x000000060214c981 */ /* 0x000162000c1e1100 */
[----:B------:R-:W-:Y:S01]  /*0570*/  BSSY B0, `(.L_x_1139) ;  /* 0x0000007000007945 */ /* 0x000fe20003800000 */
[----:B------:R-:W-:Y:S01]  /*0580*/  IMAD.MOV.U32 R17, RZ, RZ, R16 ;  /* 0x000000ffff117224 */ /* 0x000fe200078e0010 */
[----:B------:R-:W-:Y:S02]  /*0590*/  PRMT R18, RZ, 0x7610, R18 ;  /* 0x00007610ff127816 */ /* 0x000fe40000000012 */
[----:B------:R-:W-:Y:S05]  /*05a0*/  @P2 BRA `(.L_x_1140) ;  /* 0x00000000000c2947 */ /* 0x000fea0003800000 */
[----:B------:R-:W2:Y:S02]  /*05b0*/  LDG.E.U8 R18, desc[UR6][R2.64] ;  /* 0x0000000602127981 */ /* 0x000ea4000c1e1100 */
[----:B--2---:R-:W-:-:S04]  /*05c0*/  ISETP.NE.AND P0, PT, R18, RZ, PT ;  /* 0x000000ff1200720c */ /* 0x004fc80003f05270 */
[----:B------:R-:W-:-:S09]  /*05d0*/  SEL R18, RZ, 0x1, P0 ;  /* 0x00000001ff127807 */ /* 0x000fd20000000000 */
.L_x_1140:
[----:B------:R-:W-:Y:S05]  /*05e0*/  BSYNC B0 ;  /* 0x0000000000007941 */ /* 0x000fea0003800000 */
.L_x_1139:
        /* <DEDUP_REMOVED lines=10> */
.L_x_1142:
[----:B------:R-:W-:Y:S05]  /*0690*/  BSYNC B0 ;  /* 0x0000000000007941 */ /* 0x000fea0003800000 */
.L_x_1141:
[----:B------:R-:W-:Y:S01]  /*06a0*/  PRMT R19, R18, 0x9910, RZ ;  /* 0x0000991012137816 */ /* 0x000fe200000000ff */
[----:B------:R-:W-:Y:S01]  /*06b0*/  BSSY B0, `(.L_x_1143) ;  /* 0x0000011000007945 */ /* 0x000fe20003800000 */
[----:B-----5:R-:W-:Y:S02]  /*06c0*/  @!P4 ISETP.NE.AND P6, PT, R20, RZ, PT ;  /* 0x000000ff1400c20c */ /* 0x020fe40003fc5270 */
[----:B------:R-:W-:Y:S02]  /*06d0*/  PRMT R18, RZ, 0x7610, R18 ;  /* 0x00007610ff127816 */ /* 0x000fe40000000012 */
[----:B------:R-:W-:Y:S01]  /*06e0*/  ISETP.NE.AND P0, PT, R19, RZ, PT ;  /* 0x000000ff1300720c */ /* 0x000fe20003f05270 */
[----:B------:R-:W-:Y:S01]  /*06f0*/  IMAD.MOV.U32 R19, RZ, RZ, R14 ;  /* 0x000000ffff137224 */ /* 0x000fe200078e000e */
[----:B------:R-:W-:Y:S02]  /*0700*/  @!P4 SEL R20, RZ, 0x1, P6 ;  /* 0x00000001ff14c807 */ /* 0x000fe40003000000 */
[----:B------:R-:W-:-:S02]  /*0710*/  FSEL R17, R17, -INF , P0 ;  /* 0xff80000011117808 */ /* 0x000fc40000000000 */
[----:B------:R-:W-:Y:S01]  /*0720*/  @!P4 PRMT R18, R20, 0x7610, R18 ;  /* 0x000076101412c816 */ /* 0x000fe20000000012 */
        /* <DEDUP_REMOVED lines=9> */
.L_x_1144:
[----:B------:R-:W-:Y:S05]  /*07c0*/  BSYNC B0 ;  /* 0x0000000000007941 */ /* 0x000fea0003800000 */
.L_x_1143:
[----:B------:R-:W-:-:S04]  /*07d0*/  PRMT R18, R18, 0x9910, RZ ;  /* 0x0000991012127816 */ /* 0x000fc800000000ff */
[----:B------:R-:W-:-:S04]  /*07e0*/  ISETP.NE.AND P0, PT, R18, RZ, PT ;  /* 0x000000ff1200720c */ /* 0x000fc80003f05270 */
[----:B------:R-:W-:Y:S01]  /*07f0*/  FSEL R18, R19, -INF , P0 ;  /* 0xff80000013127808 */ /* 0x000fe20000000000 */
[----:B------:R-:W-:Y:S08]  /*0800*/  BRA `(.L_x_1145) ;  /* 0x0000000000a87947 */ /* 0x000ff00003800000 */
.L_x_1138:
        /* <DEDUP_REMOVED lines=8> */
.L_x_1147:
[----:B------:R-:W-:Y:S05]  /*0890*/  BSYNC B0 ;  /* 0x0000000000007941 */ /* 0x000fea0003800000 */
.L_x_1146:
        /* <DEDUP_REMOVED lines=10> */
.L_x_1149:
[----:B------:R-:W-:Y:S05]  /*0940*/  BSYNC B0 ;  /* 0x0000000000007941 */ /* 0x000fea0003800000 */
.L_x_1148:
        /* <DEDUP_REMOVED lines=18> */
.L_x_1151:
[----:B------:R-:W-:Y:S05]  /*0a70*/  BSYNC B0 ;  /* 0x0000000000007941 */ /* 0x000fea0003800000 */
.L_x_1150:
[----:B------:R-:W-:-:S04]  /*0a80*/  PRMT R18, R18, 0x9910, RZ ;  /* 0x0000991012127816 */ /* 0x000fc800000000ff */
[----:B------:R-:W-:-:S04]  /*0a90*/  ISETP.NE.AND P0, PT, R18, RZ, PT ;  /* 0x000000ff1200720c */ /* 0x000fc80003f05270 */
[----:B------:R-:W-:-:S09]  /*0aa0*/  FSEL R18, R19, -INF , P0 ;  /* 0xff80000013127808 */ /* 0x000fd20000000000 */
.L_x_1145:
[----:B------:R-:W1:Y:S01]  /*0ab0*/  SHFL.BFLY PT, R20, R17, 0x10, 0x1f ;  /* 0x0e001f0011147f89 */ /* 0x000e6200000e0000 */
[----:B------:R-:W-:Y:S03]  /*0ac0*/  BSSY B0, `(.L_x_1152) ;  /* 0x0000071000007945 */ /* 0x000fe60003800000 */
[----:B------:R-:W2:Y:S01]  /*0ad0*/  SHFL.BFLY PT, R19, R18, 0x10, 0x1f ;  /* 0x0e001f0012137f89 */ /* 0x000ea200000e0000 */
[----:B-1----:R-:W-:Y:S02]  /*0ae0*/  FSETP.GEU.FTZ.AND P0, PT, R17, R20, PT ;  /* 0x000000141100720b */ /* 0x002fe40003f1e000 */
[----:B--2---:R-:W-:Y:S02]  /*0af0*/  FSETP.GEU.FTZ.AND P6, PT, R18, R19, PT ;  /* 0x000000131200720b */ /* 0x004fe40003fde000 */
[----:B------:R-:W-:Y:S02]  /*0b00*/  FSEL R20, R20, R17, !P0 ;  /* 0x0000001114147208 */ /* 0x000fe40004000000 */
[----:B------:R-:W-:-:S03]  /*0b10*/  FSEL R19, R19, R18, !P6 ;  /* 0x0000001213137208 */ /* 0x000fc60007000000 */
[----:B------:R-:W1:Y:S04]  /*0b20*/  SHFL.BFLY PT, R21, R20, 0x8, 0x1f ;  /* 0x0d001f0014157f89 */ /* 0x000e6800000e0000 */
        /* <DEDUP_REMOVED lines=15> */
[----:B------:R-:W-:Y:S01]  /*0c20*/  FSEL R25, R17, R18, !P0 ;  /* 0x0000001211197208 */ /* 0x000fe20004000000 */
[----:B------:R-:W-:Y:S01]  /*0c30*/  IMAD.MOV.U32 R17, RZ, RZ, RZ ;  /* 0x000000ffff117224 */ /* 0x000fe200078e00ff */
[----:B------:R-:W-:Y:S01]  /*0c40*/  FSEL R21, R19, R20, !P6 ;  /* 0x0000001413157208 */ /* 0x000fe20007000000 */
[----:B------:R-:W-:-:S02]  /*0c50*/  IMAD.MOV.U32 R19, RZ, RZ, RZ ;  /* 0x000000ffff137224 */ /* 0x000fc400078e00ff */
[----:B------:R-:W1:Y:S04]  /*0c60*/  SHFL.BFLY PT, R24, R25, 0x1, 0x1f ;  /* 0x0c201f0019187f89 */ /* 0x000e6800000e0000 */
[----:B------:R-:W2:Y:S01]  /*0c70*/  SHFL.BFLY PT, R26, R21, 0x1, 0x1f ;  /* 0x0c201f00151a7f89 */ /* 0x000ea200000e0000 */
[----:B-1----:R-:W-:Y:S02]  /*0c80*/  FSETP.GEU.FTZ.AND P0, PT, R25, R24, PT ;  /* 0x000000181900720b */ /* 0x002fe40003f1e000 */
[----:B--2---:R-:W-:Y:S02]  /*0c90*/  FSETP.GEU.FTZ.AND P6, PT, R21, R26, PT ;  /* 0x0000001a1500720b */ /* 0x004fe40003fde000 */
[----:B------:R-:W-:Y:S02]  /*0ca0*/  FSEL R23, R24, R25, !P0 ;  /* 0x0000001918177208 */ /* 0x000fe40004000000 */
[----:B------:R-:W-:Y:S01]  /*0cb0*/  FSEL R20, R26, R21, !P6 ;  /* 0x000000151a147208 */ /* 0x000fe20007000000 */
[----:B------:R-:W-:Y:S08]  /*0cc0*/  @!P1 BRA `(.L_x_1153) ;  /* 0x0000000000a09947 */ /* 0x000ff00003800000 */
[----:B------:R-:W-:Y:S01]  /*0cd0*/  BSSY B1, `(.L_x_1154) ;  /* 0x000000a000017945 */ /* 0x000fe20003800000 */
[----:B------:R-:W-:Y:S02]  /*0ce0*/  IMAD.MOV.U32 R18, RZ, RZ, RZ ;  /* 0x000000ffff127224 */ /* 0x000fe400078e00ff */
[----:B------:R-:W-:Y:S01]  /*0cf0*/  IMAD.MOV.U32 R21, RZ, RZ, RZ ;  /* 0x000000ffff157224 */ /* 0x000fe200078e00ff */
[----:B------:R-:W-:Y:S06]  /*0d00*/  @P2 BRA `(.L_x_1155) ;  /* 0x0000000000182947 */ /* 0x000fec0003800000 */
[----:B0-----:R-:W2:Y:S02]  /*0d10*/  LDG.E.U8 R6, desc[UR6][R2.64] ;  /* 0x0000000602067981 */ /* 0x001ea4000c1e1100 */
[----:B--2---:R-:W-:-:S13]  /*0d20*/  ISETP.NE.AND P0, PT, R6, RZ, PT ;  /* 0x000000ff0600720c */ /* 0x004fda0003f05270 */
[----:B------:R-:W-:-:S04]  /*0d30*/  @!P0 FADD.FTZ R16, -R23, R16 ;  /* 0x0000001017108221 */ /* 0x000fc80000010100 */
[----:B------:R-:W-:-:S04]  /*0d40*/  @!P0 FMUL.FTZ R16, R16, 1.4426950216293334961 ;  /* 0x3fb8aa3b10108820 */ /* 0x000fc80000410000 */
[----:B------:R-:W0:Y:S02]  /*0d50*/  @!P0 MUFU.EX2 R19, R16 ;  /* 0x0000001000138308 */ /* 0x000e240000000800 */
[----:B0-----:R-:W-:-:S07]  /*0d60*/  @!P0 FADD.FTZ R17, RZ, R19 ;  /* 0x00000013ff118221 */ /* 0x001fce0000010000 */
.L_x_1155:
[----:B------:R-:W-:Y:S05]  /*0d70*/  BSYNC B1 ;  /* 0x0000000000017941 */ /* 0x000fea0003800000 */
.L_x_1154:
[----:B------:R-:W-:Y:S01]  /*0d80*/  BSSY B1, `(.L_x_1156) ;  /* 0x0000009000017945 */ /* 0x000fe20003800000 */
[----:B------:R-:W-:-:S03]  /*0d90*/  IMAD.MOV.U32 R16, RZ, RZ, RZ ;  /* 0x000000ffff107224 */ /* 0x000fc600078e00ff */
[----:B------:R-:W-:Y:S05]  /*0da0*/  @P3 BRA `(.L_x_1157) ;  /* 0x0000000000183947 */ /* 0x000fea0003800000 */
[----:B0-----:R-:W2:Y:S02]  /*0db0*/  LDG.E.U8 R6, desc[UR6][R2.64+0x20] ;  /* 0x0000200602067981 */ /* 0x001ea4000c1e1100 */
[----:B--2---:R-:W-:-:S13]  /*0dc0*/  ISETP.NE.AND P0, PT, R6, RZ, PT ;  /* 0x000000ff0600720c */ /* 0x004fda0003f05270 */
[----:B------:R-:W-:-:S04]  /*0dd0*/  @!P0 FADD.FTZ R15, -R23, R15 ;  /* 0x0000000f170f8221 */ /* 0x000fc80000010100 */
[----:B------:R-:W-:-:S04]  /*0de0*/  @!P0 FMUL.FTZ R15, R15, 1.4426950216293334961 ;  /* 0x3fb8aa3b0f0f8820 */ /* 0x000fc80000410000 */
[----:B------:R-:W0:Y:S02]  /*0df0*/  @!P0 MUFU.EX2 R16, R15 ;  /* 0x0000000f00108308 */ /* 0x000e240000000800 */
[----:B0-----:R-:W-:-:S07]  /*0e00*/  @!P0 FADD.FTZ R17, R17, R16 ;  /* 0x0000001011118221 */ /* 0x001fce0000010000 */
.L_x_1157:
[----:B------:R-:W-:Y:S05]  /*0e10*/  BSYNC B1 ;  /* 0x0000000000017941 */ /* 0x000fea0003800000 */
.L_x_1156:
[----:B------:R-:W-:Y:S04]  /*0e20*/  BSSY B1, `(.L_x_1158) ;  /* 0x0000008000017945 */ /* 0x000fe80003800000 */
[----:B------:R-:W-:Y:S05]  /*0e30*/  @P4 BRA `(.L_x_1159) ;  /* 0x0000000000184947 */ /* 0x000fea0003800000 */
[----:B0-----:R-:W2:Y:S02]  /*0e40*/  LDG.E.U8 R6, desc[UR6][R2.64] ;  /* 0x0000000602067981 */ /* 0x001ea4000c1e1100 */
[----:B--2---:R-:W-:-:S13]  /*0e50*/  ISETP.NE.AND P0, PT, R6, RZ, PT ;  /* 0x000000ff0600720c */ /* 0x004fda0003f05270 */
[----:B------:R-:W-:-:S04]  /*0e60*/  @!P0 FADD.FTZ R14, -R20, R14 ;  /* 0x0000000e140e8221 */ /* 0x000fc80000010100 */
[----:B------:R-:W-:-:S04]  /*0e70*/  @!P0 FMUL.FTZ R14, R14, 1.4426950216293334961 ;  /* 0x3fb8aa3b0e0e8820 */ /* 0x000fc80000410000 */
[----:B------:R-:W0:Y:S02]  /*0e80*/  @!P0 MUFU.EX2 R18, R14 ;  /* 0x0000000e00128308 */ /* 0x000e240000000800 */
[----:B0-----:R-:W-:-:S07]  /*0e90*/  @!P0 FADD.FTZ R21, RZ, R18 ;  /* 0x00000012ff158221 */ /* 0x001fce0000010000 */
.L_x_1159:
[----:B------:R-:W-:Y:S05]  /*0ea0*/  BSYNC B1 ;  /* 0x0000000000017941 */ /* 0x000fea0003800000 */
.L_x_1158:
[----:B------:R-:W-:Y:S01]  /*0eb0*/  IMAD.MOV.U32 R14, RZ, RZ, RZ ;  /* 0x000000ffff0e7224 */ /* 0x000fe200078e00ff */
[----:B------:R-:W-:Y:S06]  /*0ec0*/  @P5 BRA `(.L_x_1160) ;  /* 0x0000000000c05947 */ /* 0x000fec0003800000 */
[----:B0-----:R-:W2:Y:S02]  /*0ed0*/  LDG.E.U8 R2, desc[UR6][R2.64+0x20] ;  /* 0x0000200602027981 */ /* 0x001ea4000c1e1100 */
[----:B--2---:R-:W-:-:S13]  /*0ee0*/  ISETP.NE.AND P0, PT, R2, RZ, PT ;  /* 0x000000ff0200720c */ /* 0x004fda0003f05270 */
[----:B------:R-:W-:Y:S05]  /*0ef0*/  @P0 BRA `(.L_x_1160) ;  /* 0x0000000000b40947 */ /* 0x000fea0003800000 */
[----:B------:R-:W-:-:S04]  /*0f00*/  FADD.FTZ R13, -R20, R13 ;  /* 0x0000000d140d7221 */ /* 0x000fc80000010100 */
[----:B------:R-:W-:-:S04]  /*0f10*/  FMUL.FTZ R13, R13, 1.4426950216293334961 ;  /* 0x3fb8aa3b0d0d7820 */ /* 0x000fc80000410000 */
[----:B------:R-:W0:Y:S02]  /*0f20*/  MUFU.EX2 R14, R13 ;  /* 0x0000000d000e7308 */ /* 0x000e240000000800 */
[----:B0-----:R-:W-:Y:S01]  /*0f30*/  FADD.FTZ R21, R21, R14 ;  /* 0x0000000e15157221 */ /* 0x001fe20000010000 */
[----:B------:R-:W-:Y:S06]  /*0f40*/  BRA `(.L_x_1160) ;  /* 0x0000000000a07947 */ /* 0x000fec0003800000 */
.L_x_1153:
[----:B------:R-:W-:Y:S01]  /*0f50*/  BSSY B1, `(.L_x_1161) ;  /* 0x000000c000017945 */ /* 0x000fe20003800000 */
[----:B------:R-:W-:Y:S02]  /*0f60*/  IMAD.MOV.U32 R18, RZ, RZ, RZ ;  /* 0x000000ffff127224 */ /* 0x000fe400078e00ff */
[----:B------:R-:W-:Y:S01]  /*0f70*/  IMAD.MOV.U32 R21, RZ, RZ, RZ ;  /* 0x000000ffff157224 */ /* 0x000fe200078e00ff */
[----:B------:R-:W-:Y:S06]  /*0f80*/  @P2 BRA `(.L_x_1162) ;  /* 0x0000000000202947 */ /* 0x000fec0003800000 */
[----:B------:R-:W2:Y:S01]  /*0f90*/  LDG.E.U8 R17, desc[UR6][R2.64] ;  /* 0x0000000602117981 */ /* 0x000ea2000c1e1100 */
[----:B------:R-:W-:Y:S01]  /*0fa0*/  IMAD.MOV.U32 R19, RZ, RZ, RZ ;  /* 0x000000ffff137224 */ /* 0x000fe200078e00ff */
[----:B--2---:R-:W-:Y:S01]  /*0fb0*/  ISETP.NE.AND P0, PT, R17, RZ, PT ;  /* 0x000000ff1100720c */ /* 0x004fe20003f05270 */
[----:B------:R-:W-:-:S12]  /*0fc0*/  IMAD.MOV.U32 R17, RZ, RZ, RZ ;  /* 0x000000ffff117224 */ /* 0x000fd800078e00ff */
[----:B------:R-:W-:-:S04]  /*0fd0*/  @!P0 FADD.FTZ R16, -R23, R16 ;  /* 0x0000001017108221 */ /* 0x000fc80000010100 */
[----:B------:R-:W-:-:S04]  /*0fe0*/  @!P0 FMUL.FTZ R16, R16, 1.4426950216293334961 ;  /* 0x3fb8aa3b10108820 */ /* 0x000fc80000410000 */
[----:B------:R-:W1:Y:S02]  /*0ff0*/  @!P0 MUFU.EX2 R19, R16 ;  /* 0x0000001000138308 */ /* 0x000e640000000800 */
[----:B-1----:R-:W-:-:S07]  /*1000*/  @!P0 FADD.FTZ R17, RZ, R19 ;  /* 0x00000013ff118221 */ /* 0x002fce0000010000 */
.L_x_1162:
[----:B------:R-:W-:Y:S05]  /*1010*/  BSYNC B1 ;  /* 0x0000000000017941 */ /* 0x000fea0003800000 */
.L_x_1161:
        /* <DEDUP_REMOVED lines=9> */
.L_x_1164:
[----:B------:R-:W-:Y:S05]  /*10b0*/  BSYNC B1 ;  /* 0x0000000000017941 */ /* 0x000fea0003800000 */
.L_x_1163:
        /* <DEDUP_REMOVED lines=8> */
.L_x_1166:
[----:B------:R-:W-:Y:S05]  /*1140*/  BSYNC B1 ;  /* 0x0000000000017941 */ /* 0x000fea0003800000 */
.L_x_1165:
[----:B------:R-:W-:Y:S01]  /*1150*/  IMAD.MOV.U32 R14, RZ, RZ, RZ ;  /* 0x000000ffff0e7224 */ /* 0x000fe200078e00ff */
[----:B------:R-:W-:Y:S06]  /*1160*/  @P5 BRA `(.L_x_1160) ;  /* 0x0000000000185947 */ /* 0x000fec0003800000 */
[----:B0-----:R-:W2:Y:S02]  /*1170*/  LDG.E.U8 R6, desc[UR6][R6.64+0x20] ;  /* 0x0000200606067981 */ /* 0x001ea4000c1e1100 */
[----:B--2---:R-:W-:-:S13]  /*1180*/  ISETP.NE.AND P0, PT, R6, RZ, PT ;  /* 0x000000ff0600720c */ /* 0x004fda0003f05270 */
[----:B------:R-:W-:-:S04]  /*1190*/  @!P0 FADD.FTZ R13, -R20, R13 ;  /* 0x0000000d140d8221 */ /* 0x000fc80000010100 */
[----:B------:R-:W-:-:S04]  /*11a0*/  @!P0 FMUL.FTZ R13, R13, 1.4426950216293334961 ;  /* 0x3fb8aa3b0d0d8820 */ /* 0x000fc80000410000 */
[----:B------:R-:W0:Y:S02]  /*11b0*/  @!P0 MUFU.EX2 R14, R13 ;  /* 0x0000000d000e8308 */ /* 0x000e240000000800 */
[----:B0-----:R-:W-:-:S07]  /*11c0*/  @!P0 FADD.FTZ R21, R21, R14 ;  /* 0x0000000e15158221 */ /* 0x001fce0000010000 */
.L_x_1160:
[----:B------:R-:W-:Y:S05]  /*11d0*/  BSYNC B0 ;  /* 0x0000000000007941 */ /* 0x000fea0003800000 */
.L_x_1152:
[----:B0-----:R-:W0:Y:S04]  /*11e0*/  SHFL.BFLY PT, R2, R17, 0x10, 0x1f ;  /* 0x0e001f0011027f89 */ /* 0x001e2800000e0000 */
[----:B------:R-:W1:Y:S01]  /*11f0*/  SHFL.BFLY PT, R6, R21, 0x10, 0x1f ;  /* 0x0e001f0015067f89 */ /* 0x000e6200000e0000 */
[----:B0-----:R-:W-:Y:S01]  /*1200*/  FADD.FTZ R2, R2, R17 ;  /* 0x0000001102027221 */ /* 0x001fe20000010000 */
[----:B-1----:R-:W-:-:S04]  /*1210*/  FADD.FTZ R6, R6, R21 ;  /* 0x0000001506067221 */ /* 0x002fc80000010000 */
[----:B------:R-:W0:Y:S04]  /*1220*/  SHFL.BFLY PT, R3, R2, 0x8, 0x1f ;  /* 0x0d001f0002037f89 */ /* 0x000e2800000e0000 */
[----:B------:R-:W1:Y:S01]  /*1230*/  SHFL.BFLY PT, R13, R6, 0x8, 0x1f ;  /* 0x0d001f00060d7f89 */ /* 0x000e6200000e0000 */
[----:B0-----:R-:W-:Y:S02]  /*1240*/  FADD.FTZ R7, R2, R3 ;  /* 0x0000000302077221 */ /* 0x001fe40000010000 */
[----:B------:R-:W0:Y:S01]  /*1250*/  LDC R3, c[0x0][0x4] ;  /* 0x00000100ff037b82 */ /* 0x000e220000000800 */
[----:B-1----:R-:W-:Y:S02]  /*1260*/  FADD.FTZ R13, R6, R13 ;  /* 0x0000000d060d7221 */ /* 0x002fe40000010000 */
[----:B------:R-:W1:Y:S04]  /*1270*/  SHFL.BFLY PT, R20, R7, 0x4, 0x1f ;  /* 0x0c801f0007147f89 */ /* 0x000e6800000e0000 */
[----:B------:R-:W2:Y:S01]  /*1280*/  SHFL.BFLY PT, R24, R13, 0x4, 0x1f ;  /* 0x0c801f000d187f89 */ /* 0x000ea200000e0000 */
[----:B0-----:R-:W-:-:S02]  /*1290*/  IMAD R3, R3, UR5, R0 ;  /* 0x0000000503037c24 */ /* 0x001fc4000f8e0200 */
[----:B-1----:R-:W-:Y:S02]  /*12a0*/  FADD.FTZ R20, R7, R20 ;  /* 0x0000001407147221 */ /* 0x002fe40000010000 */
[----:B------:R-:W-:Y:S02]  /*12b0*/  IMAD R3, R3, -0x2, R4 ;  /* 0xfffffffe03037824 */ /* 0x000fe400078e0204 */
[----:B--2---:R-:W-:Y:S01]  /*12c0*/  FADD.FTZ R24, R13, R24 ;  /* 0x000000180d187221 */ /* 0x004fe20000010000 */
[----:B------:R-:W0:Y:S02]  /*12d0*/  SHFL.BFLY PT, R15, R20, 0x2, 0x1f ;  /* 0x0c401f00140f7f89 */ /* 0x000e2400000e0000 */
[----:B------:R-:W-:Y:S02]  /*12e0*/  VIMNMX R3, R3, 0x2, PT ;  /* 0x0000000203037848 */ /* 0x000fe40003fe0100 */
[----:B------:R-:W1:Y:S02]  /*12f0*/  SHFL.BFLY PT, R17, R24, 0x2, 0x1f ;  /* 0x0c401f0018117f89 */ /* 0x000e6400000e0000 */
[----:B------:R-:W-:Y:S01]  /*1300*/  ISETP.GE.AND P0, PT, R3, 0x1, PT ;  /* 0x000000010300780c */ /* 0x000fe20003f06270 */
[----:B0-----:R-:W-:Y:S01]  /*1310*/  FADD.FTZ R15, R20, R15 ;  /* 0x0000000f140f7221 */ /* 0x001fe20000010000 */
[----:B-1----:R-:W-:-:S04]  /*1320*/  FADD.FTZ R17, R24, R17 ;  /* 0x0000001118117221 */ /* 0x002fc80000010000 */
[----:B------:R0:W1:Y:S04]  /*1330*/  SHFL.BFLY PT, R2, R15, 0x1, 0x1f ;  /* 0x0c201f000f027f89 */ /* 0x00006800000e0000 */
[----:B------:R0:W2:Y:S03]  /*1340*/  SHFL.BFLY PT, R6, R17, 0x1, 0x1f ;  /* 0x0c201f0011067f89 */ /* 0x0000a600000e0000 */
[----:B------:R-:W-:Y:S05]  /*1350*/  @!P0 EXIT ;  /* 0x000000000000894d */ /* 0x000fea0003800000 */
[----:B------:R-:W3:Y:S01]  /*1360*/  LDC R3, c[0x0][0x4] ;  /* 0x00000100ff037b82 */ /* 0x000ee20000000800 */
[----:B------:R-:W-:Y:S01]  /*1370*/  ISETP.GE.AND P2, PT, R8, R9, PT ;  /* 0x000000090800720c */ /* 0x000fe20003f46270 */
[----:B------:R-:W-:Y:S01]  /*1380*/  BSSY B0, `(.L_x_1167) ;  /* 0x0000019000007945 */ /* 0x000fe20003800000 */
[----:B01----:R-:W-:Y:S01]  /*1390*/  FADD.FTZ R15, R15, R2 ;  /* 0x000000020f0f7221 */ /* 0x003fe20000010000 */
[----:B---3--:R-:W-:Y:S02]  /*13a0*/  IMAD R3, R3, UR5, R0 ;  /* 0x0000000503037c24 */ /* 0x008fe4000f8e0200 */
[----:B--2---:R-:W-:Y:S02]  /*13b0*/  FADD.FTZ R0, R17, R6 ;  /* 0x0000000611007221 */ /* 0x004fe40000010000 */
[----:B------:R-:W-:-:S05]  /*13c0*/  IMAD R3, R3, -0x2, R4 ;  /* 0xfffffffe03037824 */ /* 0x000fca00078e0204 */
[----:B------:R-:W-:Y:S01]  /*13d0*/  ISETP.GE.AND P1, PT, R3, 0x2, PT ;  /* 0x000000020300780c */ /* 0x000fe20003f26270 */
[----:B------:R-:W-:-:S12]  /*13e0*/  @P2 BRA `(.L_x_1168) ;  /* 0x0000000000482947 */ /* 0x000fd80003800000 */
[----:B------:R-:W-:Y:S01]  /*13f0*/  FSETP.NEU.FTZ.AND P3, PT, R15, RZ, PT ;  /* 0x000000ff0f00720b */ /* 0x000fe20003f7d000 */
[----:B------:R-:W-:Y:S01]  /*1400*/  IMAD.MOV.U32 R3, RZ, RZ, 0x7fff ;  /* 0x00007fffff037424 */ /* 0x000fe200078e00ff */
[----:B------:R-:W-:Y:S02]  /*1410*/  ULDC.64 UR8, c[0x0][0x210] ;  /* 0x0000840000087ab9 */ /* 0x000fe40000000a00 */
[----:B------:R-:W-:-:S09]  /*1420*/  IADD3 R2, P0, R5, UR8, RZ ;  /* 0x0000000805027c10 */ /* 0x000fd2000ff1e0ff */
[----:B------:R-:W0:Y:S02]  /*1430*/  @P3 MUFU.RCP R4, R15 ;  /* 0x0000000f00043308 */ /* 0x000e240000001000 */
[----:B0-----:R-:W-:-:S05]  /*1440*/  @P3 FMUL.FTZ R4, R4, R19 ;  /* 0x0000001304043220 */ /* 0x001fca0000410000 */
[----:B------:R-:W-:-:S04]  /*1450*/  @P3 F2FP.BF16.F32.PACK_AB R4, RZ, R4 ;  /* 0x00000004ff04323e */ /* 0x000fc800000010ff */
[----:B------:R-:W-:Y:S02]  /*1460*/  @!P3 PRMT R4, R3, 0x7610, R4 ;  /* 0x000076100304b816 */ /* 0x000fe40000000004 */
[----:B------:R-:W-:Y:S02]  /*1470*/  IADD3.X R3, R22, UR9, RZ, P0, !PT ;  /* 0x0000000916037c10 */ /* 0x000fe400087fe4ff */
[----:B------:R-:W-:-:S03]  /*1480*/  ISETP.GE.AND P0, PT, R10, R9, PT ;  /* 0x000000090a00720c */ /* 0x000fc60003f06270 */
[----:B------:R0:W-:Y:S10]  /*1490*/  STG.E.U16 desc[UR6][R2.64], R4 ;  /* 0x0000000402007986 */ /* 0x0001f4000c101506 */
[----:B------:R-:W-:Y:S05]  /*14a0*/  @P0 BRA `(.L_x_1168) ;  /* 0x0000000000180947 */ /* 0x000fea0003800000 */
[----:B------:R-:W0:Y:S01]  /*14b0*/  @P3 MUFU.RCP R15, R15 ;  /* 0x0000000f000f3308 */ /* 0x000e220000001000 */
[----:B------:R-:W-:Y:S02]  /*14c0*/  IMAD.MOV.U32 R5, RZ, RZ, 0x7fff ;  /* 0x00007fffff057424 */ /* 0x000fe400078e00ff */
[----:B0-----:R-:W-:-:S05]  /*14d0*/  @P3 FMUL.FTZ R4, R15, R16 ;  /* 0x000000100f043220 */ /* 0x001fca0000410000 */
[----:B------:R-:W-:-:S04]  /*14e0*/  @P3 F2FP.BF16.F32.PACK_AB R4, RZ, R4 ;  /* 0x00000004ff04323e */ /* 0x000fc800000010ff */
[----:B------:R-:W-:-:S05]  /*14f0*/  @!P3 PRMT R4, R5, 0x7610, R4 ;  /* 0x000076100504b816 */ /* 0x000fca0000000004 */
[----:B------:R1:W-:Y:S02]  /*1500*/  STG.E.U16 desc[UR6][R2.64+0x40], R4 ;  /* 0x0000400402007986 */ /* 0x0003e4000c101506 */
.L_x_1168:
[----:B------:R-:W-:Y:S05]  /*1510*/  BSYNC B0 ;  /* 0x0000000000007941 */ /* 0x000fea0003800000 */
.L_x_1167:
[----:B------:R-:W-:Y:S05]  /*1520*/  @!P1 EXIT ;  /* 0x000000000000994d */ /* 0x000fea0003800000 */
[----:B------:R-:W-:Y:S05]  /*1530*/  @P2 EXIT ;  /* 0x000000000000294d */ /* 0x000fea0003800000 */
[----:B------:R-:W-:Y:S01]  /*1540*/  FSETP.NEU.FTZ.AND P1, PT, R0, RZ, PT ;  /* 0x000000ff0000720b */ /* 0x000fe20003f3d000 */
[----:B------:R-:W-:Y:S01]  /*1550*/  ULDC.64 UR4, c[0x0][0x210] ;  /* 0x0000840000047ab9 */ /* 0x000fe20000000a00 */
[----:B------:R-:W-:Y:S02]  /*1560*/  ISETP.GE.AND P2, PT, R10, R9, PT ;  /* 0x000000090a00720c */ /* 0x000fe40003f46270 */
[----:B01----:R-:W-:-:S09]  /*1570*/  IADD3 R2, P0, R11, UR4, RZ ;  /* 0x000000040b027c10 */ /* 0x003fd2000ff1e0ff */
[----:B------:R-:W0:Y:S02]  /*1580*/  @P1 MUFU.RCP R3, R0 ;  /* 0x0000000000031308 */ /* 0x000e240000001000 */
[----:B0-----:R-:W-:Y:S01]  /*1590*/  @P1 FMUL.FTZ R4, R3, R18 ;  /* 0x0000001203041220 */ /* 0x001fe20000410000 */
[----:B------:R-:W-:-:S04]  /*15a0*/  IMAD.MOV.U32 R3, RZ, RZ, 0x7fff ;  /* 0x00007fffff037424 */ /* 0x000fc800078e00ff */
[----:B------:R-:W-:-:S04]  /*15b0*/  @P1 F2FP.BF16.F32.PACK_AB R4, RZ, R4 ;  /* 0x00000004ff04123e */ /* 0x000fc800000010ff */
[----:B------:R-:W-:Y:S02]  /*15c0*/  @!P1 PRMT R4, R3, 0x7610, R4 ;  /* 0x0000761003049816 */ /* 0x000fe40000000004 */
[----:B------:R-:W-:-:S05]  /*15d0*/  IADD3.X R3, R12, UR5, RZ, P0, !PT ;  /* 0x000000050c037c10 */ /* 0x000fca00087fe4ff */
[----:B------:R0:W-:Y:S01]  /*15e0*/  STG.E.U16 desc[UR6][R2.64], R4 ;  /* 0x0000000402007986 */ /* 0x0001e2000c101506 */
[----:B------:R-:W-:Y:S05]  /*15f0*/  @P2 EXIT ;  /* 0x000000000000294d */ /* 0x000fea0003800000 */
[----:B------:R-:W0:Y:S02]  /*1600*/  @P1 MUFU.RCP R5, R0 ;  /* 0x0000000000051308 */ /* 0x000e240000001000 */
[----:B0-----:R-:W-:Y:S01]  /*1610*/  @P1 FMUL.FTZ R4, R5, R14 ;  /* 0x0000000e05041220 */ /* 0x001fe20000410000 */
[----:B------:R-:W-:-:S04]  /*1620*/  IMAD.MOV.U32 R5, RZ, RZ, 0x7fff ;  /* 0x00007fffff057424 */ /* 0x000fc800078e00ff */
[----:B------:R-:W-:-:S04]  /*1630*/  @P1 F2FP.BF16.F32.PACK_AB R4, RZ, R4 ;  /* 0x00000004ff04123e */ /* 0x000fc800000010ff */
[----:B------:R-:W-:-:S05]  /*1640*/  @!P1 PRMT R4, R5, 0x7610, R4 ;  /* 0x0000761005049816 */ /* 0x000fca0000000004 */
[----:B------:R-:W-:Y:S01]  /*1650*/  STG.E.U16 desc[UR6][R2.64+0x40], R4 ;  /* 0x0000400402007986 */ /* 0x000fe2000c101506 */
[----:B------:R-:W-:Y:S05]  /*1660*/  EXIT ;  /* 0x000000000000794d */ /* 0x000fea0003800000 */
.L_x_1169:
        /* <DEDUP_REMOVED lines=9> */
.L_x_11685:


//--------------------- .text._ZN43_GLOBAL__N__9ae7fba5_10_SoftMax_cu_9f978f6320softmax_warp_forwardIN3c108BFloat16ES2_fLi5ELb0ELb1EEEvPT0_PKT_iiiPKbib --------------------------
	.section	.text._ZN43_GLOBAL__N__9ae7fba5_10_SoftMax_cu_9f978f6320softmax_warp_forwardIN3c108BFloat16ES2_fLi5ELb0ELb1EEEvPT0_PKT_iiiPKbib,"ax",@progbits
	.align	128
.text._ZN43_GLOBAL__N__9ae7fba5_10_SoftMax_cu_9f978f6320softmax_warp_forwardIN3c108BFloat16ES2_fLi5ELb0ELb1EEEvPT0_PKT_iiiPKbib:
        .type           _ZN43_GLOBAL__N__9ae7fba5_10_SoftMax_cu_9f978f6320softmax_warp_forwardIN3c108BFloat16ES2_fLi5ELb0ELb1EEEvPT0_PKT_iiiPKbib,@function
        .size           _ZN43_GLOBAL__N__9ae7fba5_10_SoftMax_cu_9f978f6320softmax_warp_forwardIN3c108BFloat16ES2_fLi5ELb0ELb1EEEvPT0_PKT_iiiPKbib,(.L_x_11686 - _ZN43_GLOBAL__N__9ae7fba5_10_SoftMax_cu_9f978f6320softmax_warp_forwardIN3c108BFloat16ES2_fLi5ELb0ELb1EEEvPT0_PKT_iiiPKbib)
        .other          _ZN43_GLOBAL__N__9ae7fba5_10_SoftMax_cu_9f978f6320softmax_warp_forwardIN3c108BFloat16ES2_fLi5ELb0ELb1EEEvPT0_PKT_iiiPKbib,@"STO_CUDA_ENTRY STV_DEFAULT"
_ZN43_GLOBAL__N__9ae7fba5_10_SoftMax_cu_9f978f6320softmax_warp_forwardIN3c108BFloat16ES2_fLi5ELb0ELb1EEEvPT0_PKT_iiiPKbib:
        /* <DEDUP_REMOVED lines=9> */
[----:B------:R-:W-:-:S05]  /*0090*/  IMAD.SHL.U32 R2, R2, 0x2, RZ ;  /* 0x0000000202027824 */ /* 0x000fca00078e00ff */
[C---:B------:R-:W-:Y:S01]  /*00a0*/  IADD3 R14, -R2.reuse, UR4, RZ ;  /* 0x00000004020e7c10 */ /* 0x040fe2000fffe1ff */
[----:B------:R-:W-:Y:S01]  /*00b0*/  IMAD R2, R2, UR5, RZ ;  /* 0x0000000502027c24 */ /* 0x000fe2000f8e02ff */
[----:B------:R-:W-:Y:S02]  /*00c0*/  ULDC.U8 UR4, c[0x0][0x23c] ;  /* 0x00008f0000047ab9 */ /* 0x000fe40000000000 */
[----:B------:R-:W-:Y:S01]  /*00d0*/  VIMNMX R15, R14, 0x2, PT ;  /* 0x000000020e0f7848 */ /* 0x000fe20003fe0100 */
[----:B-1----:R-:W-:Y:S01]  /*00e0*/  IMAD.IADD R9, R2, 0x1, R7 ;  /* 0x0000000102097824 */ /* 0x002fe200078e0207 */
[----:B------:R-:W-:Y:S02]  /*00f0*/  ISETP.GT.AND P0, PT, R14, RZ, PT ;  /* 0x000000ff0e00720c */ /* 0x000fe40003f04270 */
[----:B------:R-:W-:Y:S02]  /*0100*/  ISETP.GT.AND P1, PT, R15, 0x1, PT ;  /* 0x000000010f00780c */ /* 0x000fe40003f24270 */
[----:B--2---:R-:W-:-:S02]  /*0110*/  SEL R4, R0, RZ, P0 ;  /* 0x000000ff00047207 */ /* 0x004fc40000000000 */
[----:B------:R-:W-:Y:S02]  /*0120*/  SEL R6, R0, RZ, P1 ;  /* 0x000000ff00067207 */ /* 0x000fe40000800000 */
[C---:B------:R-:W-:Y:S02]  /*0130*/  ISETP.GE.AND P0, PT, R7.reuse, R4, PT ;  /* 0x000000040700720c */ /* 0x040fe40003f06270 */
[----:B------:R-:W-:Y:S02]  /*0140*/  ISETP.GE.AND P1, PT, R7, R6, PT ;  /* 0x000000060700720c */ /* 0x000fe40003f26270 */
[----:B------:R-:W-:-:S09]  /*0150*/  SHF.R.S32.HI R6, RZ, 0x1f, R9 ;  /* 0x0000001fff067819 */ /* 0x000fd20000011409 */
[----:B------:R-:W0:Y:S02]  /*0160*/  @!P0 LDC.64 R4, c[0x0][0x218] ;  /* 0x00008600ff048b82 */ /* 0x000e240000000a00 */
[----:B------:R-:W-:-:S04]  /*0170*/  @!P1 IADD3 R3, P3, R9, R0, RZ ;  /* 0x0000000009039210 */ /* 0x000fc80007f7e0ff */
[----:B------:R-:W-:Y:S02]  /*0180*/  @!P1 LEA.HI.X.SX32 R8, R0, R6, 0x1, P3 ;  /* 0x0000000600089211 */ /* 0x000fe400018f0eff */
[----:B------:R-:W1:Y:S01]  /*0190*/  @!P1 LDC.64 R10, c[0x0][0x218] ;  /* 0x00008600ff0a9b82 */ /* 0x000e620000000a00 */
[----:B------:R-:W-:Y:S01]  /*01a0*/  UPRMT UR4, UR4, 0x8880, URZ ;  /* 0x0000888004047896 */ /* 0x000fe2000800003f */
[----:B0-----:R-:W-:-:S04]  /*01b0*/  @!P0 LEA R4, P2, R9, R4, 0x1 ;  /* 0x0000000409048211 */ /* 0x001fc800078408ff */
[----:B------:R-:W-:Y:S02]  /*01c0*/  @!P0 LEA.HI.X R5, R9, R5, R6, 0x1, P2 ;  /* 0x0000000509058211 */ /* 0x000fe400010f0c06 */
[----:B-1----:R-:W-:-:S04]  /*01d0*/  @!P1 LEA R10, P3, R3, R10, 0x1 ;  /* 0x0000000a030a9211 */ /* 0x002fc800078608ff */
[----:B------:R-:W-:Y:S02]  /*01e0*/  @!P1 LEA.HI.X R11, R3, R11, R8, 0x1, P3 ;  /* 0x0000000b030b9211 */ /* 0x000fe400018f0c08 */
[----:B------:R-:W-:Y:S01]  /*01f0*/  ISETP.NE.AND P2, PT, RZ, UR4, PT ;  /* 0x00000004ff007c0c */ /* 0x000fe2000bf45270 */
[----:B------:R0:W5:Y:S04]  /*0200*/  @!P0 LDG.E.U16 R8, desc[UR6][R4.64] ;  /* 0x0000000604088981 */ /* 0x000168000c1e1500 */
[----:B------:R1:W5:Y:S01]  /*0210*/  @!P1 LDG.E.U16 R13, desc[UR6][R10.64] ;  /* 0x000000060a0d9981 */ /* 0x000362000c1e1500 */
[----:B0-----:R-:W-:Y:S02]  /*0220*/  IMAD.MOV.U32 R4, RZ, RZ, R9 ;  /* 0x000000ffff047224 */ /* 0x001fe400078e0009 */
[----:B------:R-:W-:-:S05]  /*0230*/  IMAD.MOV.U32 R5, RZ, RZ, R6 ;  /* 0x000000ffff057224 */ /* 0x000fca00078e0006 */
[----:B------:R-:W-:Y:S05]  /*0240*/  @!P2 BRA `(.L_x_1170) ;  /* 0x000000000068a947 */ /* 0x000fea0003800000 */
[----:B-1----:R-:W0:Y:S01]  /*0250*/  LDC R11, c[0x0][0x238] ;  /* 0x00008e00ff0b7b82 */ /* 0x002e220000000800 */
[----:B------:R-:W-:Y:S02]  /*0260*/  IABS R12, R2 ;  /* 0x00000002000c7213 */ /* 0x000fe40000000000 */
[-C--:B0-----:R-:W-:Y:S02]  /*0270*/  IABS R10, R11.reuse ;  /* 0x0000000b000a7213 */ /* 0x081fe40000000000 */
[----:B------:R-:W-:Y:S02]  /*0280*/  LOP3.LUT R2, R2, R11, RZ, 0x3c, !PT ;  /* 0x0000000b02027212 */ /* 0x000fe400078e3cff */
[----:B------:R-:W0:Y:S02]  /*0290*/  I2F.RP R3, R10 ;  /* 0x0000000a00037306 */ /* 0x000e240000209400 */
[----:B------:R-:W-:-:S06]  /*02a0*/  ISETP.GE.AND P4, PT, R2, RZ, PT ;  /* 0x000000ff0200720c */ /* 0x000fcc0003f86270 */
[----:B0-----:R-:W0:Y:S02]  /*02b0*/  MUFU.RCP R3, R3 ;  /* 0x0000000300037308 */ /* 0x001e240000001000 */
[----:B0-----:R-:W-:-:S06]  /*02c0*/  VIADD R4, R3, 0xffffffe ;  /* 0x0ffffffe03047836 */ /* 0x001fcc0000000000 */
[----:B------:R0:W1:Y:S02]  /*02d0*/  F2I.FTZ.U32.TRUNC.NTZ R5, R4 ;  /* 0x0000000400057305 */ /* 0x000064000021f000 */
[----:B0-----:R-:W-:Y:S02]  /*02e0*/  IMAD.MOV.U32 R4, RZ, RZ, RZ ;  /* 0x000000ffff047224 */ /* 0x001fe400078e00ff */
[----:B-1----:R-:W-:-:S04]  /*02f0*/  IMAD.MOV R17, RZ, RZ, -R5 ;  /* 0x000000ffff117224 */ /* 0x002fc800078e0a05 */
[----:B------:R-:W-:-:S04]  /*0300*/  IMAD R17, R17, R10, RZ ;  /* 0x0000000a11117224 */ /* 0x000fc800078e02ff */
[----:B------:R-:W-:-:S06]  /*0310*/  IMAD.HI.U32 R5, R5, R17, R4 ;  /* 0x0000001105057227 */ /* 0x000fcc00078e0004 */
        /* <DEDUP_REMOVED lines=13> */
.L_x_1170:
[----:B------:R-:W-:Y:S01]  /*03f0*/  ULDC.64 UR4, c[0x0][0x230] ;  /* 0x00008c0000047ab9 */ /* 0x000fe20000000a00 */
[--C-:B-1----:R-:W-:Y:S01]  /*0400*/  SHF.R.S32.HI R11, RZ, 0x1f, R0.reuse ;  /* 0x0000001fff0b7819 */ /* 0x102fe20000011400 */
[----:B------:R-:W-:Y:S01]  /*0410*/  BSSY B0, `(.L_x_1171) ;  /* 0x0000027000007945 */ /* 0x000fe20003800000 */
[C---:B------:R-:W-:Y:S01]  /*0420*/  IADD3 R2, P3, R4.reuse, UR4, RZ ;  /* 0x0000000404027c10 */ /* 0x040fe2000ff7e0ff */
[----:B------:R-:W-:Y:S01]  /*0430*/  IMAD.MOV.U32 R10, RZ, RZ, -0x800000 ;  /* 0xff800000ff0a7424 */ /* 0x000fe200078e00ff */
[----:B------:R-:W-:Y:S01]  /*0440*/  IADD3 R4, P4, P5, R4, UR4, R0 ;  /* 0x0000000404047c10 */ /* 0x000fe2000fd9e000 */
[----:B------:R-:W-:Y:S01]  /*0450*/  IMAD.MOV.U32 R12, RZ, RZ, -0x800000 ;  /* 0xff800000ff0c7424 */ /* 0x000fe200078e00ff */
[----:B------:R-:W-:Y:S01]  /*0460*/  IADD3.X R3, R5, UR5, RZ, P3, !PT ;  /* 0x0000000505037c10 */ /* 0x000fe20009ffe4ff */
[----:B-----5:R-:W-:Y:S01]  /*0470*/  @!P1 IMAD.U32 R10, R13, 0x10000, RZ ;  /* 0x000100000d0a9824 */ /* 0x020fe200078e00ff */
[----:B------:R-:W-:Y:S01]  /*0480*/  IADD3.X R5, R5, UR5, R11, P4, P5 ;  /* 0x0000000505057c10 */ /* 0x000fe2000a7ea40b */
[----:B------:R-:W-:Y:S01]  /*0490*/  @!P0 IMAD.U32 R12, R8, 0x10000, RZ ;  /* 0x00010000080c8824 */ /* 0x000fe200078e00ff */
[----:B------:R-:W-:Y:S07]  /*04a0*/  @!P2 BRA `(.L_x_1172) ;  /* 0x00000000003ca947 */ /* 0x000fee0003800000 */
[----:B------:R-:W-:Y:S04]  /*04b0*/  BSSY B1, `(.L_x_1173) ;  /* 0x0000007000017945 */ /* 0x000fe80003800000 */
[----:B------:R-:W-:Y:S05]  /*04c0*/  @P0 BRA `(.L_x_1174) ;  /* 0x0000000000100947 */ /* 0x000fea0003800000 */
[----:B------:R-:W2:Y:S02]  /*04d0*/  LDG.E.U8 R8, desc[UR6][R2.64] ;  /* 0x0000000602087981 */ /* 0x000ea4000c1e1100 */
[----:B--2---:R-:W-:Y:S01]  /*04e0*/  ISETP.NE.AND P3, PT, R8, RZ, PT ;  /* 0x000000ff0800720c */ /* 0x004fe20003f65270 */
[----:B------:R-:W-:-:S12]  /*04f0*/  IMAD.MOV.U32 R8, RZ, RZ, R12 ;  /* 0x000000ffff087224 */ /* 0x000fd800078e000c */
[----:B------:R-:W-:Y:S05]  /*0500*/  @!P3 BRA `(.L_x_1175) ;  /* 0x000000000004b947 */ /* 0x000fea0003800000 */
.L_x_1174:
[----:B------:R-:W-:-:S07]  /*0510*/  IMAD.MOV.U32 R8, RZ, RZ, -0x800000 ;  /* 0xff800000ff087424 */ /* 0x000fce00078e00ff */
.L_x_1175:
[----:B------:R-:W-:Y:S05]  /*0520*/  BSYNC B1 ;  /* 0x0000000000017941 */ /* 0x000fea0003800000 */
.L_x_1173:
[----:B------:R-:W-:Y:S05]  /*0530*/  @P1 BRA `(.L_x_1176) ;  /* 0x0000000000101947 */ /* 0x000fea0003800000 */
[----:B------:R-:W2:Y:S02]  /*0540*/  LDG.E.U8 R13, desc[UR6][R2.64] ;  /* 0x00000006020d7981 */ /* 0x000ea4000c1e1100 */
[----:B--2---:R-:W-:Y:S01]  /*0550*/  ISETP.NE.AND P3, PT, R13, RZ, PT ;  /* 0x000000ff0d00720c */ /* 0x004fe20003f65270 */
[----:B------:R-:W-:-:S12]  /*0560*/  IMAD.MOV.U32 R13, RZ, RZ, R10 ;  /* 0x000000ffff0d7224 */ /* 0x000fd800078e000a */
[----:B------:R-:W-:Y:S05]  /*0570*/  @!P3 BRA `(.L_x_1177) ;  /* 0x000000000040b947 */ /* 0x000fea0003800000 */
.L_x_1176:
[----:B------:R-:W-:Y:S01]  /*0580*/  IMAD.MOV.U32 R13, RZ, RZ, -0x800000 ;  /* 0xff800000ff0d7424 */ /* 0x000fe200078e00ff */
[----:B------:R-:W-:Y:S06]  /*0590*/  BRA `(.L_x_1177) ;  /* 0x0000000000387947 */ /* 0x000fec0003800000 */
.L_x_1172:
[----:B------:R-:W-:Y:S04]  /*05a0*/  BSSY B1, `(.L_x_1178) ;  /* 0x0000007000017945 */ /* 0x000fe80003800000 */
[----:B------:R-:W-:Y:S05]  /*05b0*/  @P0 BRA `(.L_x_1179) ;  /* 0x0000000000100947 */ /* 0x000fea0003800000 */
[----:B------:R-:W2:Y:S02]  /*05c0*/  LDG.E.U8 R8, desc[UR6][R2.64] ;  /* 0x0000000602087981 */ /* 0x000ea4000c1e1100 */
[----:B--2---:R-:W-:Y:S01]  /*05d0*/  ISETP.NE.AND P3, PT, R8, RZ, PT ;  /* 0x000000ff0800720c */ /* 0x004fe20003f65270 */
[----:B------:R-:W-:-:S12]  /*05e0*/  IMAD.MOV.U32 R8, RZ, RZ, R12 ;  /* 0x000000ffff087224 */ /* 0x000fd800078e000c */
[----:B------:R-:W-:Y:S05]  /*05f0*/  @!P3 BRA `(.L_x_1180) ;  /* 0x000000000004b947 */ /* 0x000fea0003800000 */
.L_x_1179:
[----:B------:R-:W-:-:S07]  /*0600*/  IMAD.MOV.U32 R8, RZ, RZ, -0x800000 ;  /* 0xff800000ff087424 */ /* 0x000fce00078e00ff */
.L_x_1180:
[----:B------:R-:W-:Y:S05]  /*0610*/  BSYNC B1 ;  /* 0x0000000000017941 */ /* 0x000fea0003800000 */
.L_x_1178:
[----:B------:R-:W-:Y:S05]  /*0620*/  @P1 BRA `(.L_x_1181) ;  /* 0x0000000000101947 */ /* 0x000fea0003800000 */
[----:B------:R-:W2:Y:S02]  /*0630*/  LDG.E.U8 R13, desc[UR6][R4.64] ;  /* 0x00000006040d7981 */ /* 0x000ea4000c1e1100 */
[----:B--2---:R-:W-:Y:S01]  /*0640*/  ISETP.NE.AND P3, PT, R13, RZ, PT ;  /* 0x000000ff0d00720c */ /* 0x004fe20003f65270 */
[----:B------:R-:W-:-:S12]  /*0650*/  IMAD.MOV.U32 R13, RZ, RZ, R10 ;  /* 0x000000ffff0d7224 */ /* 0x000fd800078e000a */
[----:B------:R-:W-:Y:S05]  /*0660*/  @!P3 BRA `(.L_x_1177) ;  /* 0x000000000004b947 */ /* 0x000fea0003800000 */
.L_x_1181:
[----:B------:R-:W-:-:S07]  /*0670*/  IMAD.MOV.U32 R13, RZ, RZ, -0x800000 ;  /* 0xff800000ff0d7424 */ /* 0x000fce00078e00ff */
.L_x_1177:
[----:B------:R-:W-:Y:S05]  /*0680*/  BSYNC B0 ;  /* 0x0000000000007941 */ /* 0x000fea0003800000 */
.L_x_1171:
[----:B------:R-:W0:Y:S01]  /*0690*/  SHFL.BFLY PT, R17, R8, 0x10, 0x1f ;  /* 0x0e001f0008117f89 */ /* 0x000e2200000e0000 */
[----:B------:R-:W-:Y:S03]  /*06a0*/  BSSY B0, `(.L_x_1182) ;  /* 0x0000049000007945 */ /* 0x000fe60003800000 */
[----:B------:R-:W1:Y:S01]  /*06b0*/  SHFL.BFLY PT, R16, R13, 0x10, 0x1f ;  /* 0x0e001f000d107f89 */ /* 0x000e6200000e0000 */
[----:B0-----:R-:W-:Y:S02]  /*06c0*/  FSETP.GEU.FTZ.AND P3, PT, R8, R17, PT ;  /* 0x000000110800720b */ /* 0x001fe40003f7e000 */
[----:B-1----:R-:W-:Y:S02]  /*06d0*/  FSETP.GEU.FTZ.AND P4, PT, R13, R16, PT ;  /* 0x000000100d00720b */ /* 0x002fe40003f9e000 */
[----:B------:R-:W-:Y:S02]  /*06e0*/  FSEL R17, R17, R8, !P3 ;  /* 0x0000000811117208 */ /* 0x000fe40005800000 */
[----:B------:R-:W-:-:S03]  /*06f0*/  FSEL R16, R16, R13, !P4 ;  /* 0x0000000d10107208 */ /* 0x000fc60006000000 */
[----:B------:R-:W0:Y:S04]  /*0700*/  SHFL.BFLY PT, R18, R17, 0x8, 0x1f ;  /* 0x0d001f0011127f89 */ /* 0x000e2800000e0000 */
        /* <DEDUP_REMOVED lines=22> */
[----:B------:R-:W-:Y:S01]  /*0870*/  FSEL R21, R18, R17, !P4 ;  /* 0x0000001112157208 */ /* 0x000fe20006000000 */
[----:B------:R-:W-:Y:S08]  /*0880*/  @!P2 BRA `(.L_x_1183) ;  /* 0x000000000058a947 */ /* 0x000ff00003800000 */
        /* <DEDUP_REMOVED lines=9> */
[----:B0-----:R-:W-:-:S07]  /*0920*/  @!P0 FADD.FTZ R13, RZ, R8 ;  /* 0x00000008ff0d8221 */ /* 0x001fce0000010000 */
.L_x_1185:
[----:B------:R-:W-:Y:S05]  /*0930*/  BSYNC B1 ;  /* 0x0000000000017941 */ /* 0x000fea0003800000 */
.L_x_1184:
[----:B------:R-:W-:Y:S02]  /*0940*/  IMAD.MOV.U32 R12, RZ, RZ, RZ ;  /* 0x000000ffff0c7224 */ /* 0x000fe400078e00ff */
        /* <DEDUP_REMOVED lines=8> */
[----:B0-----:R-:W-:Y:S01]  /*09d0*/  FADD.FTZ R16, RZ, R12 ;  /* 0x0000000cff107221 */ /* 0x001fe20000010000 */
[----:B------:R-:W-:Y:S06]  /*09e0*/  BRA `(.L_x_1186) ;  /* 0x0000000000507947 */ /* 0x000fec0003800000 */
.L_x_1183:
        /* <DEDUP_REMOVED lines=10> */
.L_x_1188:
[----:B------:R-:W-:Y:S05]  /*0a90*/  BSYNC B1 ;  /* 0x0000000000017941 */ /* 0x000fea0003800000 */
.L_x_1187:
        /* <DEDUP_REMOVED lines=9> */
.L_x_1186:
[----:B------:R-:W-:Y:S05]  /*0b30*/  BSYNC B0 ;  /* 0x0000000000007941 */ /* 0x000fea0003800000 */
.L_x_1182:
[----:B------:R-:W0:Y:S01]  /*0b40*/  SHFL.BFLY PT, R3, R16, 0x10, 0x1f ;  /* 0x0e001f0010037f89 */ /* 0x000e2200000e0000 */
[----:B------:R-:W-:-:S03]  /*0b50*/  ISETP.GE.AND P0, PT, R15, 0x1, PT ;  /* 0x000000010f00780c */ /* 0x000fc60003f06270 */
[----:B------:R-:W1:Y:S01]  /*0b60*/  SHFL.BFLY PT, R2, R13, 0x10, 0x1f ;  /* 0x0e001f000d027f89 */ /* 0x000e6200000e0000 */
[----:B0-----:R-:W-:Y:S01]  /*0b70*/  FADD.FTZ R3, R3, R16 ;  /* 0x0000001003037221 */ /* 0x001fe20000010000 */
[----:B-1----:R-:W-:-:S04]  /*0b80*/  FADD.FTZ R2, R2, R13 ;  /* 0x0000000d02027221 */ /* 0x002fc80000010000 */
[----:B------:R-:W0:Y:S04]  /*0b90*/  SHFL.BFLY PT, R4, R3, 0x8, 0x1f ;  /* 0x0d001f0003047f89 */ /* 0x000e2800000e0000 */
        /* <DEDUP_REMOVED lines=11> */
[----:B------:R0:W1:Y:S04]  /*0c50*/  SHFL.BFLY PT, R3, R16, 0x1, 0x1f ;  /* 0x0c201f0010037f89 */ /* 0x00006800000e0000 */
[----:B------:R0:W2:Y:S01]  /*0c60*/  SHFL.BFLY PT, R2, R13, 0x1, 0x1f ;  /* 0x0c201f000d027f89 */ /* 0x0000a200000e0000 */
[----:B------:R-:W-:Y:S05]  /*0c70*/  @!P0 EXIT ;  /* 0x000000000000894d */ /* 0x000fea0003800000 */
[----:B------:R-:W-:Y:S01]  /*0c80*/  ISETP.GE.AND P2, PT, R7, R0, PT ;  /* 0x000000000700720c */ /* 0x000fe20003f46270 */
[----:B------:R-:W-:Y:S01]  /*0c90*/  BSSY B0, `(.L_x_1189) ;  /* 0x000000f000007945 */ /* 0x000fe20003800000 */
[----:B------:R-:W-:Y:S01]  /*0ca0*/  ISETP.GE.AND P1, PT, R14, 0x2, PT ;  /* 0x000000020e00780c */ /* 0x000fe20003f26270 */
[----:B01----:R-:W-:Y:S01]  /*0cb0*/  FADD.FTZ R16, R16, R3 ;  /* 0x0000000310107221 */ /* 0x003fe20000010000 */
[----:B--2---:R-:W-:-:S09]  /*0cc0*/  FADD.FTZ R13, R13, R2 ;  /* 0x000000020d0d7221 */ /* 0x004fd20000010000 */
[----:B------:R-:W-:Y:S05]  /*0cd0*/  @P2 BRA `(.L_x_1190) ;  /* 0x0000000000282947 */ /* 0x000fea0003800000 */
[----:B------:R-:W-:Y:S01]  /*0ce0*/  FSETP.NEU.FTZ.AND P0, PT, R13, RZ, PT ;  /* 0x000000ff0d00720b */ /* 0x000fe20003f1d000 */
[----:B------:R-:W-:Y:S02]  /*0cf0*/  ULDC.64 UR4, c[0x0][0x210] ;  /* 0x0000840000047ab9 */ /* 0x000fe40000000a00 */
[----:B------:R-:W-:-:S10]  /*0d00*/  LEA R2, P3, R9, UR4, 0x1 ;  /* 0x0000000409027c11 */ /* 0x000fd4000f8608ff */
[----:B------:R-:W0:Y:S02]  /*0d10*/  @P0 MUFU.RCP R3, R13 ;  /* 0x0000000d00030308 */ /* 0x000e240000001000 */
[----:B0-----:R-:W-:Y:S01]  /*0d20*/  @P0 FMUL.FTZ R4, R3, R8 ;  /* 0x0000000803040220 */ /* 0x001fe20000410000 */
[----:B------:R-:W-:-:S04]  /*0d30*/  IMAD.MOV.U32 R3, RZ, RZ, 0x7fff ;  /* 0x00007fffff037424 */ /* 0x000fc800078e00ff */
[----:B------:R-:W-:-:S04]  /*0d40*/  @P0 F2FP.BF16.F32.PACK_AB R4, RZ, R4 ;  /* 0x00000004ff04023e */ /* 0x000fc800000010ff */
[----:B------:R-:W-:Y:S02]  /*0d50*/  @!P0 PRMT R4, R3, 0x7610, R4 ;  /* 0x0000761003048816 */ /* 0x000fe40000000004 */
[----:B------:R-:W-:-:S05]  /*0d60*/  LEA.HI.X R3, R9, UR5, R6, 0x1, P3 ;  /* 0x0000000509037c11 */ /* 0x000fca00098f0c06 */
[----:B------:R0:W-:Y:S02]  /*0d70*/  STG.E.U16 desc[UR6][R2.64], R4 ;  /* 0x0000000402007986 */ /* 0x0001e4000c101506 */
.L_x_1190:
[----:B------:R-:W-:Y:S05]  /*0d80*/  BSYNC B0 ;  /* 0x0000000000007941 */ /* 0x000fea0003800000 */
.L_x_1189:
[----:B------:R-:W-:Y:S05]  /*0d90*/  @!P1 EXIT ;  /* 0x000000000000994d */ /* 0x000fea0003800000 */
[----:B------:R-:W-:Y:S05]  /*0da0*/  @P2 EXIT ;  /* 0x000000000000294d */ /* 0x000fea0003800000 */
[----:B------:R-:W-:Y:S01]  /*0db0*/  FSETP.NEU.FTZ.AND P0, PT, R16, RZ, PT ;  /* 0x000000ff1000720b */ /* 0x000fe20003f1d000 */
[----:B------:R-:W-:Y:S01]  /*0dc0*/  ULDC.64 UR4, c[0x0][0x210] ;  /* 0x0000840000047ab9 */ /* 0x000fe20000000a00 */
[----:B------:R-:W-:-:S05]  /*0dd0*/  IADD3 R9, P1, R9, R0, RZ ;  /* 0x0000000009097210 */ /* 0x000fca0007f3e0ff */
[----:B------:R-:W-:Y:S01]  /*0de0*/  IMAD.X R6, R6, 0x1, R11, P1 ;  /* 0x0000000106067824 */ /* 0x000fe200008e060b */
[----:B0-----:R-:W-:-:S05]  /*0df0*/  LEA R2, P1, R9, UR4, 0x1 ;  /* 0x0000000409027c11 */ /* 0x001fca000f8208ff */
[----:B------:R-:W0:Y:S02]  /*0e00*/  @P0 MUFU.RCP R3, R16 ;  /* 0x0000001000030308 */ /* 0x000e240000001000 */
[----:B0-----:R-:W-:Y:S01]  /*0e10*/  @P0 FMUL.FTZ R12, R3, R12 ;  /* 0x0000000c030c0220 */ /* 0x001fe20000410000 */
[----:B------:R-:W-:-:S04]  /*0e20*/  IMAD.MOV.U32 R3, RZ, RZ, 0x7fff ;  /* 0x00007fffff037424 */ /* 0x000fc800078e00ff */
[----:B------:R-:W-:-:S04]  /*0e30*/  @P0 F2FP.BF16.F32.PACK_AB R0, RZ, R12 ;  /* 0x0000000cff00023e */ /* 0x000fc800000010ff */
[----:B------:R-:W-:Y:S02]  /*0e40*/  @!P0 PRMT R0, R3, 0x7610, R0 ;  /* 0x0000761003008816 */ /* 0x000fe40000000000 */
[----:B------:R-:W-:-:S05]  /*0e50*/  LEA.HI.X R3, R9, UR5, R6, 0x1, P1 ;  /* 0x0000000509037c11 */ /* 0x000fca00088f0c06 */
[----:B------:R-:W-:Y:S01]  /*0e60*/  STG.E.U16 desc[UR6][R2.64], R0 ;  /* 0x0000000002007986 */ /* 0x000fe2000c101506 */
[----:B------:R-:W-:Y:S05]  /*0e70*/  EXIT ;  /* 0x000000000000794d */ /* 0x000fea0003800000 */
.L_x_1191:
        /* <DEDUP_REMOVED lines=16> */
.L_x_11686:


//--------------------- .text._ZN43_GLOBAL__N__9ae7fba5_10_SoftMax_cu_9f978f6320softmax_warp_forwardIN3c108BFloat16ES2_fLi4ELb0ELb1EEEvPT0_PKT_iiiPKbib --------------------------
	.section	.text._ZN43_GLOBAL__N__9ae7fba5_10_SoftMax_cu_9f978f6320softmax_warp_forwardIN3c108BFloat16ES2_fLi4ELb0ELb1EEEvPT0_PKT_iiiPKbib,"ax",@progbits
	.align	128
.text._ZN43_GLOBAL__N__9ae7fba5_10_SoftMax_cu_9f978f6320softmax_warp_forwardIN3c108BFloat16ES2_fLi4ELb0ELb1EEEvPT0_PKT_iiiPKbib:
        .type           _ZN43_GLOBAL__N__9ae7fba5_10_SoftMax_cu_9f978f6320softmax_warp_forwardIN3c108BFloat16ES2_fLi4ELb0ELb1EEEvPT0_PKT_iiiPKbib,@function
        .size           _ZN43_GLOBAL__N__9ae7fba5_10_SoftMax_cu_9f978f6320softmax_warp_forwardIN3c108BFloat16ES2_fLi4ELb0ELb1EEEvPT0_PKT_iiiPKbib,(.L_x_11687 - _ZN43_GLOBAL__N__9ae7fba5_10_SoftMax_cu_9f978f6320softmax_warp_forwardIN3c108BFloat16ES2_fLi4ELb0ELb1EEEvPT0_PKT_iiiPKbib)
        .other          _ZN43_GLOBAL__N__9ae7fba5_10_SoftMax_cu_9f978f6320softmax_warp_forwardIN3c108BFloat16ES2_fLi4ELb0ELb1EEEvPT0_PKT_iiiPKbib,@"STO_CUDA_ENTRY STV_DEFAULT"
_ZN43_GLOBAL__N__9ae7fba5_10_SoftMax_cu_9f978f6320softmax_warp_forwardIN3c108BFloat16ES2_fLi4ELb0ELb1EEEvPT0_PKT_iiiPKbib:
        /* <DEDUP_REMOVED lines=63> */
.L_x_1192:
        /* <DEDUP_REMOVED lines=18> */
.L_x_1196:
[----:B------:R-:W-:-:S07]  /*0510*/  IMAD.MOV.U32 R8, RZ, RZ, -0x800000 ;  /* 0xff800000ff087424 */ /* 0x000fce00078e00ff */
.L_x_1197:
[----:B------:R-:W-:Y:S05]  /*0520*/  BSYNC B1 ;  /* 0x0000000000017941 */ /* 0x000fea0003800000 */
.L_x_1195:
[----:B------:R-:W-:Y:S05]  /*0530*/  @P1 BRA `(.L_x_1198) ;  /* 0x0000000000101947 */ /* 0x000fea0003800000 */
[----:B------:R-:W2:Y:S02]  /*0540*/  LDG.E.U8 R13, desc[UR6][R2.64] ;  /* 0x00000006020d7981 */ /* 0x000ea4000c1e1100 */
[----:B--2---:R-:W-:Y:S01]  /*0550*/  ISETP.NE.AND P3, PT, R13, RZ, PT ;  /* 0x000000ff0d00720c */ /* 0x004fe20003f65270 */
[----:B------:R-:W-:-:S12]  /*0560*/  IMAD.MOV.U32 R13, RZ, RZ, R10 ;  /* 0x000000ffff0d7224 */ /* 0x000fd800078e000a */
[----:B------:R-:W-:Y:S05]  /*0570*/  @!P3 BRA `(.L_x_1199) ;  /* 0x000000000040b947 */ /* 0x000fea0003800000 */
.L_x_1198:
[----:B------:R-:W-:Y:S01]  /*0580*/  IMAD.MOV.U32 R13, RZ, RZ, -0x800000 ;  /* 0xff800000ff0d7424 */ /* 0x000fe200078e00ff */
[----:B------:R-:W-:Y:S06]  /*0590*/  BRA `(.L_x_1199) ;  /* 0x0000000000387947 */ /* 0x000fec0003800000 */
.L_x_1194:
[----:B------:R-:W-:Y:S04]  /*05a0*/  BSSY B1, `(.L_x_1200) ;  /* 0x0000007000017945 */ /* 0x000fe80003800000 */
[----:B------:R-:W-:Y:S05]  /*05b0*/  @P0 BRA `(.L_x_1201) ;  /* 0x0000000000100947 */ /* 0x000fea0003800000 */
[----:B------:R-:W2:Y:S02]  /*05c0*/  LDG.E.U8 R8, desc[UR6][R2.64] ;  /* 0x0000000602087981 */ /* 0x000ea4000c1e1100 */
[----:B--2---:R-:W-:Y:S01]  /*05d0*/  ISETP.NE.AND P3, PT, R8, RZ, PT ;  /* 0x000000ff0800720c */ /* 0x004fe20003f65270 */
[----:B------:R-:W-:-:S12]  /*05e0*/  IMAD.MOV.U32 R8, RZ, RZ, R12 ;  /* 0x000000ffff087224 */ /* 0x000fd800078e000c */
[----:B------:R-:W-:Y:S05]  /*05f0*/  @!P3 BRA `(.L_x_1202) ;  /* 0x000000000004b947 */ /* 0x000fea0003800000 */
.L_x_1201:
[----:B------:R-:W-:-:S07]  /*0600*/  IMAD.MOV.U32 R8, RZ, RZ, -0x800000 ;  /* 0xff800000ff087424 */ /* 0x000fce00078e00ff */
.L_x_1202:
[----:B------:R-:W-:Y:S05]  /*0610*/  BSYNC B1 ;  /* 0x0000000000017941 */ /* 0x000fea0003800000 */
.L_x_1200:
[----:B------:R-:W-:Y:S05]  /*0620*/  @P1 BRA `(.L_x_1203) ;  /* 0x0000000000101947 */ /* 0x000fea0003800000 */
[----:B------:R-:W2:Y:S02]  /*0630*/  LDG.E.U8 R13, desc[UR6][R4.64] ;  /* 0x00000006040d7981 */ /* 0x000ea4000c1e1100 */
[----:B--2---:R-:W-:Y:S01]  /*0640*/  ISETP.NE.AND P3, PT, R13, RZ, PT ;  /* 0x000000ff0d00720c */ /* 0x004fe20003f65270 */
[----:B------:R-:W-:-:S12]  /*0650*/  IMAD.MOV.U32 R13, RZ, RZ, R10 ;  /* 0x000000ffff0d7224 */ /* 0x000fd800078e000a */
[----:B------:R-:W-:Y:S05]  /*0660*/  @!P3 BRA `(.L_x_1199) ;  /* 0x000000000004b947 */ /* 0x000fea0003800000 */
.L_x_1203:
[----:B------:R-:W-:-:S07]  /*0670*/  IMAD.MOV.U32 R13, RZ, RZ, -0x800000 ;  /* 0xff800000ff0d7424 */ /* 0x000fce00078e00ff */
.L_x_1199:
[----:B------:R-:W-:Y:S05]  /*0680*/  BSYNC B0 ;  /* 0x0000000000007941 */ /* 0x000fea0003800000 */
.L_x_1193:
        /* <DEDUP_REMOVED lines=36> */
.L_x_1207:
[----:B------:R-:W-:Y:S05]  /*08d0*/  BSYNC B1 ;  /* 0x0000000000017941 */ /* 0x000fea0003800000 */
.L_x_1206:
        /* <DEDUP_REMOVED lines=11> */
.L_x_1205:
        /* <DEDUP_REMOVED lines=10> */
.L_x_1210:
[----:B------:R-:W-:Y:S05]  /*0a30*/  BSYNC B1 ;  /* 0x0000000000017941 */ /* 0x000fea0003800000 */
.L_x_1209:
        /* <DEDUP_REMOVED lines=9> */
.L_x_1208:
[----:B------:R-:W-:Y:S05]  /*0ad0*/  BSYNC B0 ;  /* 0x0000000000007941 */ /* 0x000fea0003800000 */
.L_x_1204:
        /* <DEDUP_REMOVED lines=19> */
[----:B-1----:R-:W-:Y:S01]  /*0c10*/  FADD.FTZ R16, R17, R16 ;  /* 0x0000001011107221 */ /* 0x002fe20000010000 */
[----:B--2---:R-:W-:-:S09]  /*0c20*/  FADD.FTZ R13, R10, R13 ;  /* 0x0000000d0a0d7221 */ /* 0x004fd20000010000 */
[----:B------:R-:W-:Y:S05]  /*0c30*/  @P2 BRA `(.L_x_1212) ;  /* 0x0000000000282947 */ /* 0x000fea0003800000 */
[----:B------:R-:W-:Y:S01]  /*0c40*/  FSETP.NEU.FTZ.AND P0, PT, R13, RZ, PT ;  /* 0x000000ff0d00720b */ /* 0x000fe20003f1d000 */
[----:B------:R-:W-:Y:S02]  /*0c50*/  ULDC.64 UR4, c[0x0][0x210] ;  /* 0x0000840000047ab9 */ /* 0x000fe40000000a00 */
[----:B------:R-:W-:-:S10]  /*0c60*/  LEA R2, P3, R9, UR4, 0x1 ;  /* 0x0000000409027c11 */ /* 0x000fd4000f8608ff */
[----:B------:R-:W1:Y:S02]  /*0c70*/  @P0 MUFU.RCP R3, R13 ;  /* 0x0000000d00030308 */ /* 0x000e640000001000 */
[----:B-1----:R-:W-:Y:S01]  /*0c80*/  @P0 FMUL.FTZ R4, R3, R8 ;  /* 0x0000000803040220 */ /* 0x002fe20000410000 */
[----:B------:R-:W-:-:S04]  /*0c90*/  IMAD.MOV.U32 R3, RZ, RZ, 0x7fff ;  /* 0x00007fffff037424 */ /* 0x000fc800078e00ff */
[----:B------:R-:W-:-:S04]  /*0ca0*/  @P0 F2FP.BF16.F32.PACK_AB R4, RZ, R4 ;  /* 0x00000004ff04023e */ /* 0x000fc800000010ff */
[----:B------:R-:W-:Y:S02]  /*0cb0*/  @!P0 PRMT R4, R3, 0x7610, R4 ;  /* 0x0000761003048816 */ /* 0x000fe40000000004 */
[----:B------:R-:W-:-:S05]  /*0cc0*/  LEA.HI.X R3, R9, UR5, R6, 0x1, P3 ;  /* 0x0000000509037c11 */ /* 0x000fca00098f0c06 */
[----:B------:R1:W-:Y:S02]  /*0cd0*/  STG.E.U16 desc[UR6][R2.64], R4 ;  /* 0x0000000402007986 */ /* 0x0003e4000c101506 */
.L_x_1212:
[----:B------:R-:W-:Y:S05]  /*0ce0*/  BSYNC B0 ;  /* 0x0000000000007941 */ /* 0x000fea0003800000 */
.L_x_1211:
[----:B------:R-:W-:Y:S05]  /*0cf0*/  @!P1 EXIT ;  /* 0x000000000000994d */ /* 0x000fea0003800000 */
[----:B------:R-:W-:Y:S05]  /*0d00*/  @P2 EXIT ;  /* 0x000000000000294d */ /* 0x000fea0003800000 */
[----:B------:R-:W-:Y:S01]  /*0d10*/  FSETP.NEU.FTZ.AND P0, PT, R16, RZ, PT ;  /* 0x000000ff1000720b */ /* 0x000fe20003f1d000 */
[----:B------:R-:W-:Y:S01]  /*0d20*/  ULDC.64 UR4, c[0x0][0x210] ;  /* 0x0000840000047ab9 */ /* 0x000fe20000000a00 */
[----:B------:R-:W-:-:S05]  /*0d30*/  IADD3 R9, P1, R9, R0, RZ ;  /* 0x0000000009097210 */ /* 0x000fca0007f3e0ff */
[----:B------:R-:W-:Y:S01]  /*0d40*/  IMAD.X R6, R6, 0x1, R11, P1 ;  /* 0x0000000106067824 */ /* 0x000fe200008e060b */
[----:B-1----:R-:W-:-:S05]  /*0d50*/  LEA R2, P1, R9, UR4, 0x1 ;  /* 0x0000000409027c11 */ /* 0x002fca000f8208ff */
[----:B------:R-:W1:Y:S02]  /*0d60*/  @P0 MUFU.RCP R3, R16 ;  /* 0x0000001000030308 */ /* 0x000e640000001000 */
[----:B-1----:R-:W-:Y:S01]  /*0d70*/  @P0 FMUL.FTZ R12, R3, R12 ;  /* 0x0000000c030c0220 */ /* 0x002fe20000410000 */
[----:B------:R-:W-:-:S04]  /*0d80*/  IMAD.MOV.U32 R3, RZ, RZ, 0x7fff ;  /* 0x00007fffff037424 */ /* 0x000fc800078e00ff */
[----:B------:R-:W-:-:S04]  /*0d90*/  @P0 F2FP.BF16.F32.PACK_AB R0, RZ, R12 ;  /* 0x0000000cff00023e */ /* 0x000fc800000010ff */
[----:B------:R-:W-:Y:S02]  /*0da0*/  @!P0 PRMT R0, R3, 0x7610, R0 ;  /* 0x0000761003008816 */ /* 0x000fe40000000000 */
[----:B------:R-:W-:-:S05]  /*0db0*/  LEA.HI.X R3, R9, UR5, R6, 0x1, P1 ;  /* 0x0000000509037c11 */ /* 0x000fca00088f0c06 */
[----:B------:R-:W-:Y:S01]  /*0dc0*/  STG.E.U16 desc[UR6][R2.64], R0 ;  /* 0x0000000002007986 */ /* 0x000fe2000c101506 */
[----:B------:R-:W-:Y:S05]  /*0dd0*/  EXIT ;  /* 0x000000000000794d */ /* 0x000fea0003800000 */
.L_x_1213:
        /* <DEDUP_REMOVED lines=10> */
.L_x_11687:


//--------------------- .text._ZN43_GLOBAL__N__9ae7fba5_10_SoftMax_cu_9f978f6320softmax_warp_forwardIN3c108BFloat16ES2_fLi3ELb0ELb1EEEvPT0_PKT_iiiPKbib --------------------------
	.section	.text._ZN43_GLOBAL__N__9ae7fba5_10_SoftMax_cu_9f978f6320softmax_warp_forwardIN3c108BFloat16ES2_fLi3ELb0ELb1EEEvPT0_PKT_iiiPKbib,"ax",@progbits
	.align	128
.text._ZN43_GLOBAL__N__9ae7fba5_10_SoftMax_cu_9f978f6320softmax_warp_forwardIN3c108BFloat16ES2_fLi3ELb0ELb1EEEvPT0_PKT_iiiPKbib:
        .type           _ZN43_GLOBAL__N__9ae7fba5_10_SoftMax_cu_9f978f6320softmax_warp_forwardIN3c108BFloat16ES2_fLi3ELb0ELb1EEEvPT0_PKT_iiiPKbib,@function
        .size           _ZN43_GLOBAL__N__9ae7fba5_10_SoftMax_cu_9f978f6320softmax_warp_forwardIN3c108BFloat16ES2_fLi3ELb0ELb1EEEvPT0_PKT_iiiPKbib,(.L_x_11688 - _ZN43_GLOBAL__N__9ae7fba5_10_SoftMax_cu_9f978f6320softmax_warp_forwardIN3c108BFloat16ES2_fLi3ELb0ELb1EEEvPT0_PKT_iiiPKbib)
        .other          _ZN43_GLOBAL__N__9ae7fba5_10_SoftMax_cu_9f978f6320softmax_warp_forwardIN3c108BFloat16ES2_fLi3ELb0ELb1EEEvPT0_PKT_iiiPKbib,@"STO_CUDA_ENTRY STV_DEFAULT"
_ZN43_GLOBAL__N__9ae7fba5_10_SoftMax_cu_9f978f6320softmax_warp_forwardIN3c108BFloat16ES2_fLi3ELb0ELb1EEEvPT0_PKT_iiiPKbib:
        /* <DEDUP_REMOVED lines=63> */
.L_x_1214:
        /* <DEDUP_REMOVED lines=18> */
.L_x_1218:
[----:B------:R-:W-:-:S07]  /*0510*/  IMAD.MOV.U32 R8, RZ, RZ, -0x800000 ;  /* 0xff800000ff087424 */ /* 0x000fce00078e00ff */
.L_x_1219:
[----:B------:R-:W-:Y:S05]  /*0520*/  BSYNC B1 ;  /* 0x0000000000017941 */ /* 0x000fea0003800000 */
.L_x_1217:
[----:B------:R-:W-:Y:S05]  /*0530*/  @P1 BRA `(.L_x_1220) ;  /* 0x0000000000101947 */ /* 0x000fea0003800000 */
[----:B------:R-:W2:Y:S02]  /*0540*/  LDG.E.U8 R13, desc[UR6][R2.64] ;  /* 0x00000006020d7981 */ /* 0x000ea4000c1e1100 */
[----:B--2---:R-:W-:Y:S01]  /*0550*/  ISETP.NE.AND P3, PT, R13, RZ, PT ;  /* 0x000000ff0d00720c */ /* 0x004fe20003f65270 */
[----:B------:R-:W-:-:S12]  /*0560*/  IMAD.MOV.U32 R13, RZ, RZ, R10 ;  /* 0x000000ffff0d7224 */ /* 0x000fd800078e000a */
[----:B------:R-:W-:Y:S05]  /*0570*/  @!P3 BRA `(.L_x_1221) ;  /* 0x000000000040b947 */ /* 0x000fea0003800000 */
.L_x_1220:
[----:B------:R-:W-:Y:S01]  /*0580*/  IMAD.MOV.U32 R13, RZ, RZ, -0x800000 ;  /* 0xff800000ff0d7424 */ /* 0x000fe200078e00ff */
[----:B------:R-:W-:Y:S06]  /*0590*/  BRA `(.L_x_1221) ;  /* 0x0000000000387947 */ /* 0x000fec0003800000 */
.L_x_1216:
[----:B------:R-:W-:Y:S04]  /*05a0*/  BSSY B1, `(.L_x_1222) ;  /* 0x0000007000017945 */ /* 0x000fe80003800000 */
[----:B------:R-:W-:Y:S05]  /*05b0*/  @P0 BRA `(.L_x_1223) ;  /* 0x0000000000100947 */ /* 0x000fea0003800000 */
[----:B------:R-:W2:Y:S02]  /*05c0*/  LDG.E.U8 R8, desc[UR6][R2.64] ;  /* 0x0000000602087981 */ /* 0x000ea4000c1e1100 */
[----:B--2---:R-:W-:Y:S01]  /*05d0*/  ISETP.NE.AND P3, PT, R8, RZ, PT ;  /* 0x000000ff0800720c */ /* 0x004fe20003f65270 */
[----:B------:R-:W-:-:S12]  /*05e0*/  IMAD.MOV.U32 R8, RZ, RZ, R12 ;  /* 0x000000ffff087224 */ /* 0x000fd800078e000c */
[----:B------:R-:W-:Y:S05]  /*05f0*/  @!P3 BRA `(.L_x_1224) ;  /* 0x000000000004b947 */ /* 0x000fea0003800000 */
.L_x_1223:
[----:B------:R-:W-:-:S07]  /*0600*/  IMAD.MOV.U32 R8, RZ, RZ, -0x800000 ;  /* 0xff800000ff087424 */ /* 0x000fce00078e00ff */
.L_x_1224:
[----:B------:R-:W-:Y:S05]  /*0610*/  BSYNC B1 ;  /* 0x0000000000017941 */ /* 0x000fea0003800000 */
.L_x_1222:
[----:B------:R-:W-:Y:S05]  /*0620*/  @P1 BRA `(.L_x_1225) ;  /* 0x0000000000101947 */ /* 0x000fea0003800000 */
[----:B------:R-:W2:Y:S02]  /*0630*/  LDG.E.U8 R13, desc[UR6][R4.64] ;  /* 0x00000006040d7981 */ /* 0x000ea4000c1e1100 */
[----:B--2---:R-:W-:Y:S01]  /*0640*/  ISETP.NE.AND P3, PT, R13, RZ, PT ;  /* 0x000000ff0d00720c */ /* 0x004fe20003f65270 */
[----:B------:R-:W-:-:S12]  /*0650*/  IMAD.MOV.U32 R13, RZ, RZ, R10 ;  /* 0x000000ffff0d7224 */ /* 0x000fd800078e000a */
[----:B------:R-:W-:Y:S05]  /*0660*/  @!P3 BRA `(.L_x_1221) ;  /* 0x000000000004b947 */ /* 0x000fea0003800000 */
.L_x_1225:
[----:B------:R-:W-:-:S07]  /*0670*/  IMAD.MOV.U32 R13, RZ, RZ, -0x800000 ;  /* 0xff800000ff0d7424 */ /* 0x000fce00078e00ff */
.L_x_1221:
[----:B------:R-:W-:Y:S05]  /*0680*/  BSYNC B0 ;  /* 0x0000000000007941 */ /* 0x000fea0003800000 */
.L_x_1215:
        /* <DEDUP_REMOVED lines=30> */
.L_x_1229:
[----:B------:R-:W-:Y:S05]  /*0870*/  BSYNC B1 ;  /* 0x0000000000017941 */ /* 0x000fea0003800000 */
.L_x_1228:
        /* <DEDUP_REMOVED lines=11> */
.L_x_1227:
        /* <DEDUP_REMOVED lines=10> */
.L_x_1232:
[----:B------:R-:W-:Y:S05]  /*09d0*/  BSYNC B1 ;  /* 0x0000000000017941 */ /* 0x000fea0003800000 */
.L_x_1231:
        /* <DEDUP_REMOVED lines=9> */
.L_x_1230:
[----:B------:R-:W-:Y:S05]  /*0a70*/  BSYNC B0 ;  /* 0x0000000000007941 */ /* 0x000fea0003800000 */
.L_x_1226:
        /* <DEDUP_REMOVED lines=28> */
.L_x_1234:
[----:B------:R-:W-:Y:S05]  /*0c40*/  BSYNC B0 ;  /* 0x0000000000007941 */ /* 0x000fea0003800000 */
.L_x_1233:
        /* <DEDUP_REMOVED lines=15> */
.L_x_1235:
        /* <DEDUP_REMOVED lines=12> */
.L_x_11688:


//--------------------- .text._ZN43_GLOBAL__N__9ae7fba5_10_SoftMax_cu_9f978f6320softmax_warp_forwardIN3c108BFloat16ES2_fLi2ELb0ELb1EEEvPT0_PKT_iiiPKbib --------------------------
	.section	.text._ZN43_GLOBAL__N__9ae7fba5_10_SoftMax_cu_9f978f6320softmax_warp_forwardIN3c108BFloat16ES2_fLi2ELb0ELb1EEEvPT0_PKT_iiiPKbib,"ax",@progbits
	.align	128
.text._ZN43_GLOBAL__N__9ae7fba5_10_SoftMax_cu_9f978f6320softmax_warp_forwardIN3c108BFloat16ES2_fLi2ELb0ELb1EEEvPT0_PKT_iiiPKbib:
        .type           _ZN43_GLOBAL__N__9ae7fba5_10_SoftMax_cu_9f978f6320softmax_warp_forwardIN3c108BFloat16ES2_fLi2ELb0ELb1EEEvPT0_PKT_iiiPKbib,@function
        .size           _ZN43_GLOBAL__N__9ae7fba5_10_SoftMax_cu_9f978f6320softmax_warp_forwardIN3c108BFloat16ES2_fLi2ELb0ELb1EEEvPT0_PKT_iiiPKbib,(.L_x_11689 - _ZN43_GLOBAL__N__9ae7fba5_10_SoftMax_cu_9f978f6320softmax_warp_forwardIN3c108BFloat16ES2_fLi2ELb0ELb1EEEvPT0_PKT_iiiPKbib)
        .other          _ZN43_GLOBAL__N__9ae7fba5_10_SoftMax_cu_9f978f6320softmax_warp_forwardIN3c108BFloat16ES2_fLi2ELb0ELb1EEEvPT0_PKT_iiiPKbib,@"STO_CUDA_ENTRY STV_DEFAULT"
_ZN43_GLOBAL__N__9ae7fba5_10_SoftMax_cu_9f978f6320softmax_warp_forwardIN3c108BFloat16ES2_fLi2ELb0ELb1EEEvPT0_PKT_iiiPKbib:
        /* <DEDUP_REMOVED lines=13> */
[C---:B------:R-:W-:Y:S01]  /*00d0*/  VIMNMX R16, R15.reuse, 0x2, PT ;  /* 0x000000020f107848 */ /* 0x040fe20003fe0100 */
        /* <DEDUP_REMOVED lines=23> */
[----:B------:R-:W0:Y:S01]  /*0250*/  LDC R11, c[0x0][0x238] ;  /* 0x00008e00ff0b7b82 */ /* 0x000e220000000800 */
        /* <DEDUP_REMOVED lines=11> */
[----:B------:R-:W-:-:S04]  /*0310*/  IMAD.HI.U32 R5, R5, R13, R4 ;  /* 0x0000000d05057227 */ /* 0x000fc800078e0004 */
[----:B------:R-:W-:-:S04]  /*0320*/  IMAD.MOV.U32 R13, RZ, RZ, R14 ;  /* 0x000000ffff0d7224 */ /* 0x000fc800078e000e */
        /* <DEDUP_REMOVED lines=13> */
.L_x_1236:
[----:B------:R-:W-:Y:S01]  /*0400*/  ULDC.64 UR4, c[0x0][0x230] ;  /* 0x00008c0000047ab9 */ /* 0x000fe20000000a00 */
[--C-:B------:R-:W-:Y:S01]  /*0410*/  SHF.R.S32.HI R11, RZ, 0x1f, R0.reuse ;  /* 0x0000001fff0b7819 */ /* 0x100fe20000011400 */
[----:B------:R-:W-:Y:S01]  /*0420*/  BSSY B0, `(.L_x_1237) ;  /* 0x0000027000007945 */ /* 0x000fe20003800000 */
[C---:B------:R-:W-:Y:S01]  /*0430*/  IADD3 R2, P3, R4.reuse, UR4, RZ ;  /* 0x0000000404027c10 */ /* 0x040fe2000ff7e0ff */
[----:B------:R-:W-:Y:S01]  /*0440*/  IMAD.MOV.U32 R10, RZ, RZ, -0x800000 ;  /* 0xff800000ff0a7424 */ /* 0x000fe200078e00ff */
[----:B------:R-:W-:Y:S01]  /*0450*/  IADD3 R4, P4, P5, R4, UR4, R0 ;  /* 0x0000000404047c10 */ /* 0x000fe2000fd9e000 */
[----:B-1----:R-:W-:Y:S01]  /*0460*/  IMAD.MOV.U32 R13, RZ, RZ, -0x800000 ;  /* 0xff800000ff0d7424 */ /* 0x002fe200078e00ff */
[C---:B------:R-:W-:Y:S01]  /*0470*/  IADD3.X R3, R5.reuse, UR5, RZ, P3, !PT ;  /* 0x0000000505037c10 */ /* 0x040fe20009ffe4ff */
        /* <DEDUP_REMOVED lines=10> */
.L_x_1240:
[----:B------:R-:W-:-:S07]  /*0520*/  IMAD.MOV.U32 R8, RZ, RZ, -0x800000 ;  /* 0xff800000ff087424 */ /* 0x000fce00078e00ff */
.L_x_1241:
[----:B------:R-:W-:Y:S05]  /*0530*/  BSYNC B1 ;  /* 0x0000000000017941 */ /* 0x000fea0003800000 */
.L_x_1239:
[----:B------:R-:W-:Y:S05]  /*0540*/  @P1 BRA `(.L_x_1242) ;  /* 0x0000000000101947 */ /* 0x000fea0003800000 */
[----:B------:R-:W2:Y:S02]  /*0550*/  LDG.E.U8 R12, desc[UR6][R2.64] ;  /* 0x00000006020c7981 */ /* 0x000ea4000c1e1100 */
[----:B--2---:R-:W-:Y:S01]  /*0560*/  ISETP.NE.AND P3, PT, R12, RZ, PT ;  /* 0x000000ff0c00720c */ /* 0x004fe20003f65270 */
[----:B------:R-:W-:-:S12]  /*0570*/  IMAD.MOV.U32 R12, RZ, RZ, R10 ;  /* 0x000000ffff0c7224 */ /* 0x000fd800078e000a */
[----:B------:R-:W-:Y:S05]  /*0580*/  @!P3 BRA `(.L_x_1243) ;  /* 0x000000000040b947 */ /* 0x000fea0003800000 */
.L_x_1242:
[----:B------:R-:W-:Y:S01]  /*0590*/  IMAD.MOV.U32 R12, RZ, RZ, -0x800000 ;  /* 0xff800000ff0c7424 */ /* 0x000fe200078e00ff */
[----:B------:R-:W-:Y:S06]  /*05a0*/  BRA `(.L_x_1243) ;  /* 0x0000000000387947 */ /* 0x000fec0003800000 */
.L_x_1238:
[----:B------:R-:W-:Y:S04]  /*05b0*/  BSSY B1, `(.L_x_1244) ;  /* 0x0000007000017945 */ /* 0x000fe80003800000 */
[----:B------:R-:W-:Y:S05]  /*05c0*/  @P0 BRA `(.L_x_1245) ;  /* 0x0000000000100947 */ /* 0x000fea0003800000 */
[----:B------:R-:W2:Y:S02]  /*05d0*/  LDG.E.U8 R8, desc[UR6][R2.64] ;  /* 0x0000000602087981 */ /* 0x000ea4000c1e1100 */
[----:B--2---:R-:W-:Y:S01]  /*05e0*/  ISETP.NE.AND P3, PT, R8, RZ, PT ;  /* 0x000000ff0800720c */ /* 0x004fe20003f65270 */
[----:B------:R-:W-:-:S12]  /*05f0*/  IMAD.MOV.U32 R8, RZ, RZ, R13 ;  /* 0x000000ffff087224 */ /* 0x000fd800078e000d */
[----:B------:R-:W-:Y:S05]  /*0600*/  @!P3 BRA `(.L_x_1246) ;  /* 0x000000000004b947 */ /* 0x000fea0003800000 */
.L_x_1245:
[----:B------:R-:W-:-:S07]  /*0610*/  IMAD.MOV.U32 R8, RZ, RZ, -0x800000 ;  /* 0xff800000ff087424 */ /* 0x000fce00078e00ff */
.L_x_1246:
[----:B------:R-:W-:Y:S05]  /*0620*/  BSYNC B1 ;  /* 0x0000000000017941 */ /* 0x000fea0003800000 */
.L_x_1244:
[----:B------:R-:W-:Y:S05]  /*0630*/  @P1 BRA `(.L_x_1247) ;  /* 0x0000000000101947 */ /* 0x000fea0003800000 */
[----:B------:R-:W2:Y:S02]  /*0640*/  LDG.E.U8 R12, desc[UR6][R4.64] ;  /* 0x00000006040c7981 */ /* 0x000ea4000c1e1100 */
[----:B--2---:R-:W-:Y:S01]  /*0650*/  ISETP.NE.AND P3, PT, R12, RZ, PT ;  /* 0x000000ff0c00720c */ /* 0x004fe20003f65270 */
[----:B------:R-:W-:-:S12]  /*0660*/  IMAD.MOV.U32 R12, RZ, RZ, R10 ;  /* 0x000000ffff0c7224 */ /* 0x000fd800078e000a */
[----:B------:R-:W-:Y:S05]  /*0670*/  @!P3 BRA `(.L_x_1243) ;  /* 0x000000000004b947 */ /* 0x000fea0003800000 */
.L_x_1247:
[----:B------:R-:W-:-:S07]  /*0680*/  IMAD.MOV.U32 R12, RZ, RZ, -0x800000 ;  /* 0xff800000ff0c7424 */ /* 0x000fce00078e00ff */
.L_x_1243:
[----:B------:R-:W-:Y:S05]  /*0690*/  BSYNC B0 ;  /* 0x0000000000007941 */ /* 0x000fea0003800000 */
.L_x_1237:
        /* <DEDUP_REMOVED lines=24> */
.L_x_1251:
[----:B------:R-:W-:Y:S05]  /*0820*/  BSYNC B1 ;  /* 0x0000000000017941 */ /* 0x000fea0003800000 */
.L_x_1250:
[----:B------:R-:W-:Y:S01]  /*0830*/  CS2R R12, SRZ ;  /* 0x00000000000c7805 */ /* 0x000fe2000001ff00 */
        /* <DEDUP_REMOVED lines=9> */
.L_x_1249:
        /* <DEDUP_REMOVED lines=10> */
.L_x_1254:
[----:B------:R-:W-:Y:S05]  /*0970*/  BSYNC B1 ;  /* 0x0000000000017941 */ /* 0x000fea0003800000 */
.L_x_1253:
[----:B------:R-:W-:Y:S01]  /*0980*/  CS2R R12, SRZ ;  /* 0x00000000000c7805 */ /* 0x000fe2000001ff00 */
[----:B------:R-:W-:Y:S06]  /*0990*/  @P1 BRA `(.L_x_1252) ;  /* 0x0000000000181947 */ /* 0x000fec0003800000 */
[----:B------:R-:W2:Y:S02]  /*09a0*/  LDG.E.U8 R4, desc[UR6][R4.64] ;  /* 0x0000000604047981 */ /* 0x000ea4000c1e1100 */
[----:B--2---:R-:W-:-:S13]  /*09b0*/  ISETP.NE.AND P0, PT, R4, RZ, PT ;  /* 0x000000ff0400720c */ /* 0x004fda0003f05270 */
[----:B------:R-:W-:-:S04]  /*09c0*/  @!P0 FADD.FTZ R10, -R21, R10 ;  /* 0x0000000a150a8221 */ /* 0x000fc80000010100 */
[----:B------:R-:W-:-:S04]  /*09d0*/  @!P0 FMUL.FTZ R10, R10, 1.4426950216293334961 ;  /* 0x3fb8aa3b0a0a8820 */ /* 0x000fc80000410000 */
[----:B------:R-:W0:Y:S02]  /*09e0*/  @!P0 MUFU.EX2 R12, R10 ;  /* 0x0000000a000c8308 */ /* 0x000e240000000800 */
[----:B0-----:R-:W-:-:S07]  /*09f0*/  @!P0 FADD.FTZ R13, RZ, R12 ;  /* 0x0000000cff0d8221 */ /* 0x001fce0000010000 */
.L_x_1252:
[----:B------:R-:W-:Y:S05]  /*0a00*/  BSYNC B0 ;  /* 0x0000000000007941 */ /* 0x000fea0003800000 */
.L_x_1248:
[----:B------:R-:W0:Y:S01]  /*0a10*/  SHFL.BFLY PT, R2, R13, 0x2, 0x1c1f ;  /* 0x0c5c1f000d027f89 */ /* 0x000e2200000e0000 */
[----:B------:R-:W-:-:S03]  /*0a20*/  ISETP.GE.AND P0, PT, R16, 0x1, PT ;  /* 0x000000011000780c */ /* 0x000fc60003f06270 */
        /* <DEDUP_REMOVED lines=8> */
[----:B-1----:R-:W-:Y:S01]  /*0ab0*/  FADD.FTZ R7, R2, R5 ;  /* 0x0000000502077221 */ /* 0x002fe20000010000 */
[----:B------:R-:W-:Y:S01]  /*0ac0*/  ISETP.GE.AND P1, PT, R15, 0x2, PT ;  /* 0x000000020f00780c */ /* 0x000fe20003f26270 */
[----:B--2---:R-:W-:-:S09]  /*0ad0*/  FADD.FTZ R5, R3, R4 ;  /* 0x0000000403057221 */ /* 0x004fd20000010000 */
[----:B------:R-:W-:Y:S05]  /*0ae0*/  @P2 BRA `(.L_x_1256) ;  /* 0x0000000000282947 */ /* 0x000fea0003800000 */
[----:B------:R-:W-:Y:S01]  /*0af0*/  FSETP.NEU.FTZ.AND P0, PT, R5, RZ, PT ;  /* 0x000000ff0500720b */ /* 0x000fe20003f1d000 */
[----:B------:R-:W-:Y:S02]  /*0b00*/  ULDC.64 UR4, c[0x0][0x210] ;  /* 0x0000840000047ab9 */ /* 0x000fe40000000a00 */
[----:B0-----:R-:W-:-:S10]  /*0b10*/  LEA R2, P3, R9, UR4, 0x1 ;  /* 0x0000000409027c11 */ /* 0x001fd4000f8608ff */
[----:B------:R-:W0:Y:S02]  /*0b20*/  @P0 MUFU.RCP R3, R5 ;  /* 0x0000000500030308 */ /* 0x000e240000001000 */
[----:B0-----:R-:W-:Y:S01]  /*0b30*/  @P0 FMUL.FTZ R4, R3, R8 ;  /* 0x0000000803040220 */ /* 0x001fe20000410000 */
[----:B------:R-:W-:-:S04]  /*0b40*/  IMAD.MOV.U32 R3, RZ, RZ, 0x7fff ;  /* 0x00007fffff037424 */ /* 0x000fc800078e00ff */
[----:B------:R-:W-:-:S04]  /*0b50*/  @P0 F2FP.BF16.F32.PACK_AB R4, RZ, R4 ;  /* 0x00000004ff04023e */ /* 0x000fc800000010ff */
[----:B------:R-:W-:Y:S02]  /*0b60*/  @!P0 PRMT R4, R3, 0x7610, R4 ;  /* 0x0000761003048816 */ /* 0x000fe40000000004 */
[----:B------:R-:W-:-:S05]  /*0b70*/  LEA.HI.X R3, R9, UR5, R6, 0x1, P3 ;  /* 0x0000000509037c11 */ /* 0x000fca00098f0c06 */
[----:B------:R1:W-:Y:S02]  /*0b80*/  STG.E.U16 desc[UR6][R2.64], R4 ;  /* 0x0000000402007986 */ /* 0x0003e4000c101506 */
.L_x_1256:
[----:B------:R-:W-:Y:S05]  /*0b90*/  BSYNC B0 ;  /* 0x0000000000007941 */ /* 0x000fea0003800000 */
.L_x_1255:
[----:B------:R-:W-:Y:S05]  /*0ba0*/  @!P1 EXIT ;  /* 0x000000000000994d */ /* 0x000fea0003800000 */
[----:B------:R-:W-:Y:S05]  /*0bb0*/  @P2 EXIT ;  /* 0x000000000000294d */ /* 0x000fea0003800000 */
[----:B------:R-:W-:Y:S01]  /*0bc0*/  FSETP.NEU.FTZ.AND P0, PT, R7, RZ, PT ;  /* 0x000000ff0700720b */ /* 0x000fe20003f1d000 */
[----:B------:R-:W-:Y:S01]  /*0bd0*/  ULDC.64 UR4, c[0x0][0x210] ;  /* 0x0000840000047ab9 */ /* 0x000fe20000000a00 */
[----:B------:R-:W-:-:S05]  /*0be0*/  IADD3 R9, P1, R9, R0, RZ ;  /* 0x0000000009097210 */ /* 0x000fca0007f3e0ff */
[----:B------:R-:W-:Y:S01]  /*0bf0*/  IMAD.X R6, R6, 0x1, R11, P1 ;  /* 0x0000000106067824 */ /* 0x000fe200008e060b */
[----:B01----:R-:W-:-:S05]  /*0c00*/  LEA R2, P1, R9, UR4, 0x1 ;  /* 0x0000000409027c11 */ /* 0x003fca000f8208ff */
        /* <DEDUP_REMOVED lines=8> */
.L_x_1257:
        /* <DEDUP_REMOVED lines=15> */
.L_x_11689:


//--------------------- .text._ZN43_GLOBAL__N__9ae7fba5_10_SoftMax_cu_9f978f6320softmax_warp_forwardIN3c108BFloat16ES2_fLi1ELb0ELb1EEEvPT0_PKT_iiiPKbib --------------------------
	.section	.text._ZN43_GLOBAL__N__9ae7fba5_10_SoftMax_cu_9f978f6320softmax_warp_forwardIN3c108BFloat16ES2_fLi1ELb0ELb1EEEvPT0_PKT_iiiPKbib,"ax",@progbits
	.align	128
.text._ZN43_GLOBAL__N__9ae7fba5_10_SoftMax_cu_9f978f6320softmax_warp_forwardIN3c108BFloat16ES2_fLi1ELb0ELb1EEEvPT0_PKT_iiiPKbib:
        .type           _ZN43_GLOBAL__N__9ae7fba5_10_SoftMax_cu_9f978f6320softmax_warp_forwardIN3c108BFloat16ES2_fLi1ELb0ELb1EEEvPT0_PKT_iiiPKbib,@function
        .size           _ZN43_GLOBAL__N__9ae7fba5_10_SoftMax_cu_9f978f6320softmax_warp_forwardIN3c108BFloat16ES2_fLi1ELb0ELb1EEEvPT0_PKT_iiiPKbib,(.L_x_11690 - _ZN43_GLOBAL__N__9ae7fba5_10_SoftMax_cu_9f978f6320softmax_warp_forwardIN3c108BFloat16ES2_fLi1ELb0ELb1EEEvPT0_PKT_iiiPKbib)
        .other          _ZN43_GLOBAL__N__9ae7fba5_10_SoftMax_cu_9f978f6320softmax_warp_forwardIN3c108BFloat16ES2_fLi1ELb0ELb1EEEvPT0_PKT_iiiPKbib,@"STO_CUDA_ENTRY STV_DEFAULT"
_ZN43_GLOBAL__N__9ae7fba5_10_SoftMax_cu_9f978f6320softmax_warp_forwardIN3c108BFloat16ES2_fLi1ELb0ELb1EEEvPT0_PKT_iiiPKbib:
        /* <DEDUP_REMOVED lines=59> */
[----:B------:R-:W-:-:S05]  /*03b0*/  @P3 VIADD R5, R5, 0x1 ;  /* 0x0000000105053836 */ /* 0x000fca0000000000 */
[----:B------:R-:W-:Y:S02]  /*03c0*/  @!P4 IADD3 R5, -R5, RZ, RZ ;  /* 0x000000ff0505c210 */ /* 0x000fe40007ffe1ff */
[----:B------:R-:W-:-:S05]  /*03d0*/  @!P5 LOP3.LUT R5, RZ, R11, RZ, 0x33, !PT ;  /* 0x0000000bff05d212 */ /* 0x000fca00078e33ff */
[----:B------:R-:W-:-:S05]  /*03e0*/  IMAD R4, R5, UR5, R7 ;  /* 0x0000000505047c24 */ /* 0x000fca000f8e0207 */
[----:B------:R-:W-:-:S07]  /*03f0*/  SHF.R.S32.HI R5, RZ, 0x1f, R4 ;  /* 0x0000001fff057819 */ /* 0x000fce0000011404 */
.L_x_1258:
[----:B------:R-:W-:Y:S01]  /*0400*/  ULDC.64 UR4, c[0x0][0x230] ;  /* 0x00008c0000047ab9 */ /* 0x000fe20000000a00 */
[--C-:B-1----:R-:W-:Y:S01]  /*0410*/  SHF.R.S32.HI R11, RZ, 0x1f, R0.reuse ;  /* 0x0000001fff0b7819 */ /* 0x102fe20000011400 */
[----:B------:R-:W-:Y:S01]  /*0420*/  BSSY B0, `(.L_x_1259) ;  /* 0x0000027000007945 */ /* 0x000fe20003800000 */
[C---:B------:R-:W-:Y:S01]  /*0430*/  IADD3 R2, P3, R4.reuse, UR4, RZ ;  /* 0x0000000404027c10 */ /* 0x040fe2000ff7e0ff */
[----:B------:R-:W-:Y:S01]  /*0440*/  IMAD.MOV.U32 R12, RZ, RZ, -0x800000 ;  /* 0xff800000ff0c7424 */ /* 0x000fe200078e00ff */
[----:B------:R-:W-:Y:S01]  /*0450*/  IADD3 R4, P4, P5, R4, UR4, R0 ;  /* 0x0000000404047c10 */ /* 0x000fe2000fd9e000 */
[----:B------:R-:W-:Y:S01]  /*0460*/  IMAD.MOV.U32 R13, RZ, RZ, -0x800000 ;  /* 0xff800000ff0d7424 */ /* 0x000fe200078e00ff */
        /* <DEDUP_REMOVED lines=11> */
.L_x_1262:
[----:B------:R-:W-:-:S07]  /*0520*/  IMAD.MOV.U32 R8, RZ, RZ, -0x800000 ;  /* 0xff800000ff087424 */ /* 0x000fce00078e00ff */
.L_x_1263:
[----:B------:R-:W-:Y:S05]  /*0530*/  BSYNC B1 ;  /* 0x0000000000017941 */ /* 0x000fea0003800000 */
.L_x_1261:
[----:B------:R-:W-:Y:S05]  /*0540*/  @P1 BRA `(.L_x_1264) ;  /* 0x0000000000101947 */ /* 0x000fea0003800000 */
[----:B------:R-:W2:Y:S02]  /*0550*/  LDG.E.U8 R10, desc[UR6][R2.64] ;  /* 0x00000006020a7981 */ /* 0x000ea4000c1e1100 */
[----:B--2---:R-:W-:Y:S01]  /*0560*/  ISETP.NE.AND P3, PT, R10, RZ, PT ;  /* 0x000000ff0a00720c */ /* 0x004fe20003f65270 */
[----:B------:R-:W-:-:S12]  /*0570*/  IMAD.MOV.U32 R10, RZ, RZ, R12 ;  /* 0x000000ffff0a7224 */ /* 0x000fd800078e000c */
[----:B------:R-:W-:Y:S05]  /*0580*/  @!P3 BRA `(.L_x_1265) ;  /* 0x000000000040b947 */ /* 0x000fea0003800000 */
.L_x_1264:
[----:B------:R-:W-:Y:S01]  /*0590*/  IMAD.MOV.U32 R10, RZ, RZ, -0x800000 ;  /* 0xff800000ff0a7424 */ /* 0x000fe200078e00ff */
[----:B------:R-:W-:Y:S06]  /*05a0*/  BRA `(.L_x_1265) ;  /* 0x0000000000387947 */ /* 0x000fec0003800000 */
.L_x_1260:
[----:B------:R-:W-:Y:S04]  /*05b0*/  BSSY B1, `(.L_x_1266) ;  /* 0x0000007000017945 */ /* 0x000fe80003800000 */
[----:B------:R-:W-:Y:S05]  /*05c0*/  @P0 BRA `(.L_x_1267) ;  /* 0x0000000000100947 */ /* 0x000fea0003800000 */
[----:B------:R-:W2:Y:S02]  /*05d0*/  LDG.E.U8 R8, desc[UR6][R2.64] ;  /* 0x0000000602087981 */ /* 0x000ea4000c1e1100 */
[----:B--2---:R-:W-:Y:S02]  /*05e0*/  ISETP.NE.AND P3, PT, R8, RZ, PT ;  /* 0x000000ff0800720c */ /* 0x004fe40003f65270 */
[----:B------:R-:W-:-:S11]  /*05f0*/  MOV R8, R13 ;  /* 0x0000000d00087202 */ /* 0x000fd60000000f00 */
[----:B------:R-:W-:Y:S05]  /*0600*/  @!P3 BRA `(.L_x_1268) ;  /* 0x000000000004b947 */ /* 0x000fea0003800000 */
.L_x_1267:
[----:B------:R-:W-:-:S07]  /*0610*/  IMAD.MOV.U32 R8, RZ, RZ, -0x800000 ;  /* 0xff800000ff087424 */ /* 0x000fce00078e00ff */
.L_x_1268:
[----:B------:R-:W-:Y:S05]  /*0620*/  BSYNC B1 ;  /* 0x0000000000017941 */ /* 0x000fea0003800000 */
.L_x_1266:
[----:B------:R-:W-:Y:S05]  /*0630*/  @P1 BRA `(.L_x_1269) ;  /* 0x0000000000101947 */ /* 0x000fea0003800000 */
[----:B------:R-:W2:Y:S02]  /*0640*/  LDG.E.U8 R10, desc[UR6][R4.64] ;  /* 0x00000006040a7981 */ /* 0x000ea4000c1e1100 */
[----:B--2---:R-:W-:Y:S01]  /*0650*/  ISETP.NE.AND P3, PT, R10, RZ, PT ;  /* 0x000000ff0a00720c */ /* 0x004fe20003f65270 */
[----:B------:R-:W-:-:S12]  /*0660*/  IMAD.MOV.U32 R10, RZ, RZ, R12 ;  /* 0x000000ffff0a7224 */ /* 0x000fd800078e000c */
[----:B------:R-:W-:Y:S05]  /*0670*/  @!P3 BRA `(.L_x_1265) ;  /* 0x000000000004b947 */ /* 0x000fea0003800000 */
.L_x_1269:
[----:B------:R-:W-:-:S07]  /*0680*/  IMAD.MOV.U32 R10, RZ, RZ, -0x800000 ;  /* 0xff800000ff0a7424 */ /* 0x000fce00078e00ff */
.L_x_1265:
[----:B------:R-:W-:Y:S05]  /*0690*/  BSYNC B0 ;  /* 0x0000000000007941 */ /* 0x000fea0003800000 */
.L_x_1259:
[----:B------:R-:W0:Y:S01]  /*06a0*/  SHFL.BFLY PT, R17, R8, 0x1, 0x1e1f ;  /* 0x0c3e1f0008117f89 */ /* 0x000e2200000e0000 */
[----:B------:R-:W-:Y:S03]  /*06b0*/  BSSY B0, `(.L_x_1270) ;  /* 0x0000031000007945 */ /* 0x000fe60003800000 */
        /* <DEDUP_REMOVED lines=16> */
.L_x_1273:
[----:B------:R-:W-:Y:S05]  /*07c0*/  BSYNC B1 ;  /* 0x0000000000017941 */ /* 0x000fea0003800000 */
.L_x_1272:
        /* <DEDUP_REMOVED lines=11> */
.L_x_1271:
[----:B------:R-:W-:Y:S01]  /*0880*/  BSSY B1, `(.L_x_1275) ;  /* 0x000000a000017945 */ /* 0x000fe20003800000 */
[----:B------:R-:W-:Y:S01]  /*0890*/  HFMA2.MMA R8, -RZ, RZ, 0, 0 ;  /* 0x00000000ff087435 */ /* 0x000fe200000001ff */
[----:B------:R-:W-:Y:S02]  /*08a0*/  IMAD.MOV.U32 R10, RZ, RZ, RZ ;  /* 0x000000ffff0a7224 */ /* 0x000fe400078e00ff */
[----:B------:R-:W-:Y:S08]  /*08b0*/  @P0 BRA `(.L_x_1276) ;  /* 0x0000000000180947 */ /* 0x000ff00003800000 */
[----:B------:R-:W2:Y:S02]  /*08c0*/  LDG.E.U8 R2, desc[UR6][R2.64] ;  /* 0x0000000602027981 */ /* 0x000ea4000c1e1100 */
[----:B--2---:R-:W-:-:S13]  /*08d0*/  ISETP.NE.AND P0, PT, R2, RZ, PT ;  /* 0x000000ff0200720c */ /* 0x004fda0003f05270 */
[----:B------:R-:W-:-:S04]  /*08e0*/  @!P0 FADD.FTZ R13, -R16, R13 ;  /* 0x0000000d100d8221 */ /* 0x000fc80000010100 */
[----:B------:R-:W-:-:S04]  /*08f0*/  @!P0 FMUL.FTZ R13, R13, 1.4426950216293334961 ;  /* 0x3fb8aa3b0d0d8820 */ /* 0x000fc80000410000 */
[----:B------:R-:W0:Y:S02]  /*0900*/  @!P0 MUFU.EX2 R8, R13 ;  /* 0x0000000d00088308 */ /* 0x000e240000000800 */
[----:B0-----:R-:W-:-:S07]  /*0910*/  @!P0 FADD.FTZ R10, RZ, R8 ;  /* 0x00000008ff0a8221 */ /* 0x001fce0000010000 */
.L_x_1276:
[----:B------:R-:W-:Y:S05]  /*0920*/  BSYNC B1 ;  /* 0x0000000000017941 */ /* 0x000fea0003800000 */
.L_x_1275:
        /* <DEDUP_REMOVED lines=9> */
.L_x_1274:
[----:B------:R-:W-:Y:S05]  /*09c0*/  BSYNC B0 ;  /* 0x0000000000007941 */ /* 0x000fea0003800000 */
.L_x_1270:
[----:B------:R-:W-:Y:S01]  /*09d0*/  ISETP.GE.AND P0, PT, R15, 0x1, PT ;  /* 0x000000010f00780c */ /* 0x000fe20003f06270 */
[----:B------:R0:W1:Y:S04]  /*09e0*/  SHFL.BFLY PT, R5, R16, 0x1, 0x1e1f ;  /* 0x0c3e1f0010057f89 */ /* 0x00006800000e0000 */
[----:B------:R0:W2:Y:S08]  /*09f0*/  SHFL.BFLY PT, R3, R10, 0x1, 0x1e1f ;  /* 0x0c3e1f000a037f89 */ /* 0x0000b000000e0000 */
[----:B0-----:R-:W-:Y:S05]  /*0a00*/  @!P0 EXIT ;  /* 0x000000000000894d */ /* 0x001fea0003800000 */
        /* <DEDUP_REMOVED lines=16> */
.L_x_1278:
[----:B------:R-:W-:Y:S05]  /*0b10*/  BSYNC B0 ;  /* 0x0000000000007941 */ /* 0x000fea0003800000 */
.L_x_1277:
[----:B------:R-:W-:Y:S05]  /*0b20*/  @!P1 EXIT ;  /* 0x000000000000994d */ /* 0x000fea0003800000 */
[----:B------:R-:W-:Y:S05]  /*0b30*/  @P2 EXIT ;  /* 0x000000000000294d */ /* 0x000fea0003800000 */
[----:B------:R-:W-:Y:S01]  /*0b40*/  FSETP.NEU.FTZ.AND P0, PT, R5, RZ, PT ;  /* 0x000000ff0500720b */ /* 0x000fe20003f1d000 */
[----:B0-----:R-:W-:Y:S01]  /*0b50*/  IMAD.MOV.U32 R3, RZ, RZ, 0x7fff ;  /* 0x00007fffff037424 */ /* 0x001fe200078e00ff */
[----:B------:R-:W-:Y:S01]  /*0b60*/  IADD3 R9, P1, R9, R0, RZ ;  /* 0x0000000009097210 */ /* 0x000fe20007f3e0ff */
[----:B------:R-:W-:-:S04]  /*0b70*/  ULDC.64 UR4, c[0x0][0x210] ;  /* 0x0000840000047ab9 */ /* 0x000fc80000000a00 */
[----:B------:R-:W-:-:S06]  /*0b80*/  IMAD.X R6, R6, 0x1, R11, P1 ;  /* 0x0000000106067824 */ /* 0x000fcc00008e060b */
[----:B------:R-:W0:Y:S02]  /*0b90*/  @P0 MUFU.RCP R2, R5 ;  /* 0x0000000500020308 */ /* 0x000e240000001000 */
[----:B0-----:R-:W-:Y:S01]  /*0ba0*/  @P0 FMUL.FTZ R13, R2, R13 ;  /* 0x0000000d020d0220 */ /* 0x001fe20000410000 */
[----:B------:R-:W-:-:S04]  /*0bb0*/  LEA R2, P1, R9, UR4, 0x1 ;  /* 0x0000000409027c11 */ /* 0x000fc8000f8208ff */
[----:B------:R-:W-:-:S04]  /*0bc0*/  @P0 F2FP.BF16.F32.PACK_AB R0, RZ, R13 ;  /* 0x0000000dff00023e */ /* 0x000fc800000010ff */
[----:B------:R-:W-:Y:S02]  /*0bd0*/  @!P0 PRMT R0, R3, 0x7610, R0 ;  /* 0x0000761003008816 */ /* 0x000fe40000000000 */
[----:B------:R-:W-:-:S05]  /*0be0*/  LEA.HI.X R3, R9, UR5, R6, 0x1, P1 ;  /* 0x0000000509037c11 */ /* 0x000fca00088f0c06 */
[----:B------:R-:W-:Y:S01]  /*0bf0*/  STG.E.U16 desc[UR6][R2.64], R0 ;  /* 0x0000000002007986 */ /* 0x000fe2000c101506 */
[----:B------:R-:W-:Y:S05]  /*0c00*/  EXIT ;  /* 0x000000000000794d */ /* 0x000fea0003800000 */
.L_x_1279:
        /* <DEDUP_REMOVED lines=15> */
.L_x_11690:


//--------------------- .text._ZN43_GLOBAL__N__9ae7fba5_10_SoftMax_cu_9f978f6320softmax_warp_forwardIN3c108BFloat16ES2_fLi0ELb0ELb1EEEvPT0_PKT_iiiPKbib --------------------------
	.section	.text._ZN43_GLOBAL__N__9ae7fba5_10_SoftMax_cu_9f978f6320softmax_warp_forwardIN3c108BFloat16ES2_fLi0ELb0ELb1EEEvPT0_PKT_iiiPKbib,"ax",@progbits
	.align	128
.text._ZN43_GLOBAL__N__9ae7fba5_10_SoftMax_cu_9f978f6320softmax_warp_forwardIN3c108BFloat16ES2_fLi0ELb0ELb1EEEvPT0_PKT_iiiPKbib:
        .type           _ZN43_GLOBAL__N__9ae7fba5_10_SoftMax_cu_9f978f6320softmax_warp_forwardIN3c108BFloat16ES2_fLi0ELb0ELb1EEEvPT0_PKT_iiiPKbib,@function
        .size           _ZN43_GLOBAL__N__9ae7fba5_10_SoftMax_cu_9f978f6320softmax_warp_forwardIN3c108BFloat16ES2_fLi0ELb0ELb1EEEvPT0_PKT_iiiPKbib,(.L_x_11691 - _ZN43_GLOBAL__N__9ae7fba5_10_SoftMax_cu_9f978f6320softmax_warp_forwardIN3c108BFloat16ES2_fLi0ELb0ELb1EEEvPT0_PKT_iiiPKbib)
        .other          _ZN43_GLOBAL__N__9ae7fba5_10_SoftMax_cu_9f978f6320softmax_warp_forwardIN3c108BFloat16ES2_fLi0ELb0ELb1EEEvPT0_PKT_iiiPKbib,@"STO_CUDA_ENTRY STV_DEFAULT"
_ZN43_GLOBAL__N__9ae7fba5_10_SoftMax_cu_9f978f6320softmax_warp_forwardIN3c108BFloat16ES2_fLi0ELb0ELb1EEEvPT0_PKT_iiiPKbib:
        /* <DEDUP_REMOVED lines=10> */
[----:B------:R-:W-:Y:S01]  /*00a0*/  IADD3 R13, -R2, UR4, RZ ;  /* 0x00000004020d7c10 */ /* 0x000fe2000fffe1ff */
[----:B------:R-:W-:-:S03]  /*00b0*/  ULDC.U8 UR4, c[0x0][0x23c] ;  /* 0x00008f0000047ab9 */ /* 0x000fc60000000000 */
[C---:B------:R-:W-:Y:S02]  /*00c0*/  VIMNMX R14, R13.reuse, 0x2, PT ;  /* 0x000000020d0e7848 */ /* 0x040fe40003fe0100 */
[----:B------:R-:W-:Y:S02]  /*00d0*/  ISETP.GT.AND P0, PT, R13, RZ, PT ;  /* 0x000000ff0d00720c */ /* 0x000fe40003f04270 */
[----:B------:R-:W-:Y:S02]  /*00e0*/  ISETP.GT.AND P1, PT, R14, 0x1, PT ;  /* 0x000000010e00780c */ /* 0x000fe40003f24270 */
[C---:B--2---:R-:W-:Y:S02]  /*00f0*/  SEL R4, R0.reuse, RZ, P0 ;  /* 0x000000ff00047207 */ /* 0x044fe40000000000 */
[----:B------:R-:W-:Y:S02]  /*0100*/  SEL R6, R0, RZ, P1 ;  /* 0x000000ff00067207 */ /* 0x000fe40000800000 */
[----:B-1----:R-:W-:-:S02]  /*0110*/  ISETP.GE.AND P0, PT, R3, R4, PT ;  /* 0x000000040300720c */ /* 0x002fc40003f06270 */
[----:B------:R-:W-:Y:S01]  /*0120*/  ISETP.GE.AND P1, PT, R3, R6, PT ;  /* 0x000000060300720c */ /* 0x000fe20003f26270 */
[----:B------:R-:W-:-:S04]  /*0130*/  IMAD R6, R2, UR5, RZ ;  /* 0x0000000502067c24 */ /* 0x000fc8000f8e02ff */
[----:B------:R-:W-:-:S05]  /*0140*/  IMAD.IADD R5, R6, 0x1, R3 ;  /* 0x0000000106057824 */ /* 0x000fca00078e0203 */
[----:B------:R-:W-:Y:S01]  /*0150*/  SHF.R.S32.HI R2, RZ, 0x1f, R5 ;  /* 0x0000001fff027819 */ /* 0x000fe20000011405 */
        /* <DEDUP_REMOVED lines=33> */
[-C--:B------:R-:W-:Y:S01]  /*0370*/  @!P5 IADD3 R7, R7, -R12.reuse, RZ ;  /* 0x8000000c0707d210 */ /* 0x080fe20007ffe0ff */
        /* <DEDUP_REMOVED lines=8> */
.L_x_1280:
        /* <DEDUP_REMOVED lines=9> */
[----:B------:R-:W-:Y:S02]  /*0490*/  IADD3.X R9, R9, UR5, R11, P4, P5 ;  /* 0x0000000509097c10 */ /* 0x000fe4000a7ea40b */
[----:B------:R-:W-:Y:S01]  /*04a0*/  @!P0 SHF.L.U32 R15, R4, 0x10, RZ ;  /* 0x00000010040f8819 */ /* 0x000fe200000006ff */
[----:B------:R-:W-:Y:S06]  /*04b0*/  @!P2 BRA `(.L_x_1282) ;  /* 0x00000000003ca947 */ /* 0x000fec0003800000 */
[----:B------:R-:W-:Y:S04]  /*04c0*/  BSSY B1, `(.L_x_1283) ;  /* 0x0000007000017945 */ /* 0x000fe80003800000 */
[----:B------:R-:W-:Y:S05]  /*04d0*/  @P0 BRA `(.L_x_1284) ;  /* 0x0000000000100947 */ /* 0x000fea0003800000 */
[----:B------:R-:W2:Y:S01]  /*04e0*/  LDG.E.U8 R4, desc[UR6][R6.64] ;  /* 0x0000000606047981 */ /* 0x000ea2000c1e1100 */
[----:B------:R-:W-:Y:S01]  /*04f0*/  IMAD.MOV.U32 R16, RZ, RZ, R15 ;  /* 0x000000ffff107224 */ /* 0x000fe200078e000f */
[----:B--2---:R-:W-:-:S13]  /*0500*/  ISETP.NE.AND P3, PT, R4, RZ, PT ;  /* 0x000000ff0400720c */ /* 0x004fda0003f65270 */
[----:B------:R-:W-:Y:S05]  /*0510*/  @!P3 BRA `(.L_x_1285) ;  /* 0x000000000004b947 */ /* 0x000fea0003800000 */
.L_x_1284:
[----:B------:R-:W-:-:S07]  /*0520*/  IMAD.MOV.U32 R16, RZ, RZ, -0x800000 ;  /* 0xff800000ff107424 */ /* 0x000fce00078e00ff */
.L_x_1285:
[----:B------:R-:W-:Y:S05]  /*0530*/  BSYNC B1 ;  /* 0x0000000000017941 */ /* 0x000fea0003800000 */
.L_x_1283:
[----:B------:R-:W-:Y:S05]  /*0540*/  @P1 BRA `(.L_x_1286) ;  /* 0x0000000000101947 */ /* 0x000fea0003800000 */
[----:B------:R-:W2:Y:S01]  /*0550*/  LDG.E.U8 R4, desc[UR6][R6.64] ;  /* 0x0000000606047981 */ /* 0x000ea2000c1e1100 */
[----:B------:R-:W-:Y:S01]  /*0560*/  IMAD.MOV.U32 R17, RZ, RZ, R12 ;  /* 0x000000ffff117224 */ /* 0x000fe200078e000c */
[----:B--2---:R-:W-:-:S13]  /*0570*/  ISETP.NE.AND P3, PT, R4, RZ, PT ;  /* 0x000000ff0400720c */ /* 0x004fda0003f65270 */
[----:B------:R-:W-:Y:S05]  /*0580*/  @!P3 BRA `(.L_x_1287) ;  /* 0x000000000040b947 */ /* 0x000fea0003800000 */
.L_x_1286:
[----:B------:R-:W-:Y:S01]  /*0590*/  IMAD.MOV.U32 R17, RZ, RZ, -0x800000 ;  /* 0xff800000ff117424 */ /* 0x000fe200078e00ff */
[----:B------:R-:W-:Y:S06]  /*05a0*/  BRA `(.L_x_1287) ;  /* 0x0000000000387947 */ /* 0x000fec0003800000 */
.L_x_1282:
[----:B------:R-:W-:Y:S04]  /*05b0*/  BSSY B1, `(.L_x_1288) ;  /* 0x0000007000017945 */ /* 0x000fe80003800000 */
[----:B------:R-:W-:Y:S05]  /*05c0*/  @P0 BRA `(.L_x_1289) ;  /* 0x0000000000100947 */ /* 0x000fea0003800000 */
[----:B------:R-:W2:Y:S01]  /*05d0*/  LDG.E.U8 R4, desc[UR6][R6.64] ;  /* 0x0000000606047981 */ /* 0x000ea2000c1e1100 */
[----:B------:R-:W-:Y:S01]  /*05e0*/  IMAD.MOV.U32 R16, RZ, RZ, R15 ;  /* 0x000000ffff107224 */ /* 0x000fe200078e000f */
[----:B--2---:R-:W-:-:S13]  /*05f0*/  ISETP.NE.AND P3, PT, R4, RZ, PT ;  /* 0x000000ff0400720c */ /* 0x004fda0003f65270 */
[----:B------:R-:W-:Y:S05]  /*0600*/  @!P3 BRA `(.L_x_1290) ;  /* 0x000000000004b947 */ /* 0x000fea0003800000 */
.L_x_1289:
[----:B------:R-:W-:-:S07]  /*0610*/  IMAD.MOV.U32 R16, RZ, RZ, -0x800000 ;  /* 0xff800000ff107424 */ /* 0x000fce00078e00ff */
.L_x_1290:
[----:B------:R-:W-:Y:S05]  /*0620*/  BSYNC B1 ;  /* 0x0000000000017941 */ /* 0x000fea0003800000 */
.L_x_1288:
[----:B------:R-:W-:Y:S05]  /*0630*/  @P1 BRA `(.L_x_1291) ;  /* 0x0000000000101947 */ /* 0x000fea0003800000 */
[----:B------:R-:W2:Y:S01]  /*0640*/  LDG.E.U8 R4, desc[UR6][R8.64] ;  /* 0x0000000608047981 */ /* 0x000ea2000c1e1100 */
[----:B------:R-:W-:Y:S02]  /*0650*/  MOV R17, R12 ;  /* 0x0000000c00117202 */ /* 0x000fe40000000f00 */
[----:B--2---:R-:W-:-:S13]  /*0660*/  ISETP.NE.AND P3, PT, R4, RZ, PT ;  /* 0x000000ff0400720c */ /* 0x004fda0003f65270 */
[----:B------:R-:W-:Y:S05]  /*0670*/  @!P3 BRA `(.L_x_1287) ;  /* 0x000000000004b947 */ /* 0x000fea0003800000 */
.L_x_1291:
[----:B------:R-:W-:-:S07]  /*0680*/  IMAD.MOV.U32 R17, RZ, RZ, -0x800000 ;  /* 0xff800000ff117424 */ /* 0x000fce00078e00ff */
.L_x_1287:
[----:B------:R-:W-:Y:S05]  /*0690*/  BSYNC B0 ;  /* 0x0000000000007941 */ /* 0x000fea0003800000 */
.L_x_1281:
[----:B------:R-:W-:Y:S04]  /*06a0*/  BSSY B0, `(.L_x_1292) ;  /* 0x000002c000007945 */ /* 0x000fe80003800000 */
[----:B------:R-:W-:Y:S05]  /*06b0*/  @!P2 BRA `(.L_x_1293) ;  /* 0x000000000058a947 */ /* 0x000fea0003800000 */
        /* <DEDUP_REMOVED lines=10> */
.L_x_1295:
[----:B------:R-:W-:Y:S05]  /*0760*/  BSYNC B1 ;  /* 0x0000000000017941 */ /* 0x000fea0003800000 */
.L_x_1294:
        /* <DEDUP_REMOVED lines=11> */
.L_x_1293:
        /* <DEDUP_REMOVED lines=10> */
.L_x_1298:
[----:B------:R-:W-:Y:S05]  /*08c0*/  BSYNC B1 ;  /* 0x0000000000017941 */ /* 0x000fea0003800000 */
.L_x_1297:
        /* <DEDUP_REMOVED lines=9> */
.L_x_1296:
[----:B------:R-:W-:Y:S05]  /*0960*/  BSYNC B0 ;  /* 0x0000000000007941 */ /* 0x000fea0003800000 */
.L_x_1292:
[----:B------:R-:W-:-:S13]  /*0970*/  ISETP.GE.AND P0, PT, R14, 0x1, PT ;  /* 0x000000010e00780c */ /* 0x000fda0003f06270 */
[----:B------:R-:W-:Y:S05]  /*0980*/  @!P0 EXIT ;  /* 0x000000000000894d */ /* 0x000fea0003800000 */
[----:B------:R-:W-:Y:S01]  /*0990*/  ISETP.GE.AND P2, PT, R3, R0, PT ;  /* 0x000000000300720c */ /* 0x000fe20003f46270 */
[----:B------:R-:W-:Y:S01]  /*09a0*/  BSSY B0, `(.L_x_1299) ;  /* 0x000000d000007945 */ /* 0x000fe20003800000 */
[----:B------:R-:W-:-:S11]  /*09b0*/  ISETP.GE.AND P1, PT, R13, 0x2, PT ;  /* 0x000000020d00780c */ /* 0x000fd60003f26270 */
[----:B------:R-:W-:Y:S05]  /*09c0*/  @P2 BRA `(.L_x_1300) ;  /* 0x0000000000282947 */ /* 0x000fea0003800000 */
[----:B------:R-:W-:Y:S01]  /*09d0*/  FSETP.NEU.FTZ.AND P0, PT, R10, RZ, PT ;  /* 0x000000ff0a00720b */ /* 0x000fe20003f1d000 */
[----:B------:R-:W-:Y:S02]  /*09e0*/  ULDC.64 UR4, c[0x0][0x210] ;  /* 0x0000840000047ab9 */ /* 0x000fe40000000a00 */
[----:B------:R-:W-:-:S04]  /*09f0*/  LEA R6, P3, R5, UR4, 0x1 ;  /* 0x0000000405067c11 */ /* 0x000fc8000f8608ff */
[----:B------:R-:W-:-:S06]  /*0a00*/  LEA.HI.X R7, R5, UR5, R2, 0x1, P3 ;  /* 0x0000000505077c11 */ /* 0x000fcc00098f0c02 */
[----:B------:R-:W0:Y:S02]  /*0a10*/  @P0 MUFU.RCP R3, R10 ;  /* 0x0000000a00030308 */ /* 0x000e240000001000 */
[----:B0-----:R-:W-:Y:S01]  /*0a20*/  @P0 FMUL.FTZ R3, R3, R4 ;  /* 0x0000000403030220 */ /* 0x001fe20000410000 */
[----:B------:R-:W-:-:S04]  /*0a30*/  IMAD.MOV.U32 R4, RZ, RZ, 0x7fff ;  /* 0x00007fffff047424 */ /* 0x000fc800078e00ff */
[----:B------:R-:W-:-:S04]  /*0a40*/  @P0 F2FP.BF16.F32.PACK_AB R3, RZ, R3 ;  /* 0x00000003ff03023e */ /* 0x000fc800000010ff */
[----:B------:R-:W-:-:S05]  /*0a50*/  @!P0 PRMT R3, R4, 0x7610, R3 ;  /* 0x0000761004038816 */ /* 0x000fca0000000003 */
[----:B------:R0:W-:Y:S02]  /*0a60*/  STG.E.U16 desc[UR6][R6.64], R3 ;  /* 0x0000000306007986 */ /* 0x0001e4000c101506 */
.L_x_1300:
[----:B------:R-:W-:Y:S05]  /*0a70*/  BSYNC B0 ;  /* 0x0000000000007941 */ /* 0x000fea0003800000 */
.L_x_1299:
[----:B------:R-:W-:Y:S05]  /*0a80*/  @!P1 EXIT ;  /* 0x000000000000994d */ /* 0x000fea0003800000 */
[----:B------:R-:W-:Y:S05]  /*0a90*/  @P2 EXIT ;  /* 0x000000000000294d */ /* 0x000fea0003800000 */
[----:B------:R-:W-:Y:S01]  /*0aa0*/  FSETP.NEU.FTZ.AND P0, PT, R16, RZ, PT ;  /* 0x000000ff1000720b */ /* 0x000fe20003f1d000 */
[----:B0-----:R-:W-:Y:S01]  /*0ab0*/  IMAD.MOV.U32 R3, RZ, RZ, 0x7fff ;  /* 0x00007fffff037424 */ /* 0x001fe200078e00ff */
[----:B------:R-:W-:Y:S01]  /*0ac0*/  IADD3 R5, P1, R5, R0, RZ ;  /* 0x0000000005057210 */ /* 0x000fe20007f3e0ff */
[----:B------:R-:W-:-:S04]  /*0ad0*/  ULDC.64 UR4, c[0x0][0x210] ;  /* 0x0000840000047ab9 */ /* 0x000fc80000000a00 */
[----:B------:R-:W-:Y:S01]  /*0ae0*/  IMAD.X R4, R2, 0x1, R11, P1 ;  /* 0x0000000102047824 */ /* 0x000fe200008e060b */
[----:B------:R-:W-:-:S05]  /*0af0*/  LEA R2, P1, R5, UR4, 0x1 ;  /* 0x0000000405027c11 */ /* 0x000fca000f8208ff */
[----:B------:R-:W0:Y:S02]  /*0b00*/  @P0 MUFU.RCP R16, R16 ;  /* 0x0000001000100308 */ /* 0x000e240000001000 */
[----:B0-----:R-:W-:-:S05]  /*0b10*/  @P0 FMUL.FTZ R15, R16, R15 ;  /* 0x0000000f100f0220 */ /* 0x001fca0000410000 */
[----:B------:R-:W-:-:S04]  /*0b20*/  @P0 F2FP.BF16.F32.PACK_AB R0, RZ, R15 ;  /* 0x0000000fff00023e */ /* 0x000fc800000010ff */
[----:B------:R-:W-:Y:S02]  /*0b30*/  @!P0 PRMT R0, R3, 0x7610, R0 ;  /* 0x0000761003008816 */ /* 0x000fe40000000000 */
[----:B------:R-:W-:-:S05]  /*0b40*/  LEA.HI.X R3, R5, UR5, R4, 0x1, P1 ;  /* 0x0000000505037c11 */ /* 0x000fca00088f0c04 */
[----:B------:R-:W-:Y:S01]  /*0b50*/  STG.E.U16 desc[UR6][R2.64], R0 ;  /* 0x0000000002007986 */ /* 0x000fe2000c101506 */
[----:B------:R-:W-:Y:S05]  /*0b60*/  EXIT ;  /* 0x000000000000794d */ /* 0x000fea0003800000 */
.L_x_1301:
        /* <DEDUP_REMOVED lines=9> */
.L_x_11691:


//--------------------- .text._ZN43_GLOBAL__N__9ae7fba5_10_SoftMax_cu_9f978f6320softmax_warp_forwardIN3c104HalfES2_fLi11ELb0ELb1EEEvPT0_PKT_iiiPKbib --------------------------
	.section	.text._ZN43_GLOBAL__N__9ae7fba5_10_SoftMax_cu_9f978f6320softmax_warp_forwardIN3c104HalfES2_fLi11ELb0ELb1EEEvPT0_PKT_iiiPKbib,"ax",@progbits
	.align	128
.text._ZN43_GLOBAL__N__9ae7fba5_10_SoftMax_cu_9f978f6320softmax_warp_forwardIN3c104HalfES2_fLi11ELb0ELb1EEEvPT0_PKT_iiiPKbib:
        .type           _ZN43_GLOBAL__N__9ae7fba5_10_SoftMax_cu_9f978f6320softmax_warp_forwardIN3c104HalfES2_fLi11ELb0ELb1EEEvPT0_PKT_iiiPKbib,@function
        .size           _ZN43_GLOBAL__N__9ae7fba5_10_SoftMax_cu_9f978f6320softmax_warp_forwardIN3c104HalfES2_fLi11ELb0ELb1EEEvPT0_PKT_iiiPKbib,(.L_x_11692 - _ZN43_GLOBAL__N__9ae7fba5_10_SoftMax_cu_9f978f6320softmax_warp_forwardIN3c104HalfES2_fLi11ELb0ELb1EEEvPT0_PKT_iiiPKbib)
        .other          _ZN43_GLOBAL__N__9ae7fba5_10_SoftMax_cu_9f978f6320softmax_warp_forwardIN3c104HalfES2_fLi11ELb0ELb1EEEvPT0_PKT_iiiPKbib,@"STO_CUDA_ENTRY STV_DEFAULT"
_ZN43_GLOBAL__N__9ae7fba5_10_SoftMax_cu_9f978f6320softmax_warp_forwardIN3c104HalfES2_fLi11ELb0ELb1EEEvPT0_PKT_iiiPKbib:
        /* <DEDUP_REMOVED lines=48> */
.L_x_1302:
[----:B------:R-:W-:Y:S01]  /*0300*/  ULDC.64 UR6, c[0x0][0x230] ;  /* 0x00008c0000067ab9 */ /* 0x000fe20000000a00 */
[----:B------:R-:W-:Y:S01]  /*0310*/  ULDC.64 UR10, c[0x0][0x218] ;  /* 0x00008600000a7ab9 */ /* 0x000fe20000000a00 */
[----:B------:R-:W-:-:S04]  /*0320*/  IADD3 R2, P1, R2, UR6, RZ ;  /* 0x0000000602027c10 */ /* 0x000fc8000ff3e0ff */
[----:B------:R-:W-:Y:S01]  /*0330*/  IADD3.X R3, R3, UR7, RZ, P1, !PT ;  /* 0x0000000703037c10 */ /* 0x000fe20008ffe4ff */
[----:B------:R-:W-:-:S04]  /*0340*/  ULDC.64 UR6, c[0x0][0x208] ;  /* 0x0000820000067ab9 */ /* 0x000fc80000000a00 */
[----:B------:R-:W2:Y:S01]  /*0350*/  @!P0 LDG.E.U8 R17, desc[UR6][R2.64] ;  /* 0x0000000602118981 */ /* 0x000ea2000c1e1100 */
[----:B------:R-:W-:Y:S01]  /*0360*/  LEA R58, P3, R12, UR10, 0x1 ;  /* 0x0000000a0c3a7c11 */ /* 0x000fe2000f8608ff */
[----:B------:R-:W-:Y:S01]  /*0370*/  VIADD R16, R4, 0x40 ;  /* 0x0000004004107836 */ /* 0x000fe20000000000 */
[----:B------:R-:W-:Y:S01]  /*0380*/  LOP3.LUT R100, R100, 0xfffffff7, RZ, 0xc0, !PT ;  /* 0xfffffff764647812 */ /* 0x000fe200078ec0ff */
[----:B------:R-:W-:Y:S01]  /*0390*/  VIADD R14, R4, 0x20 ;  /* 0x00000020040e7836 */ /* 0x000fe20000000000 */
[----:B------:R-:W-:Y:S01]  /*03a0*/  LEA.HI.X R59, R12, UR11, R15, 0x1, P3 ;  /* 0x0000000b0c3b7c11 */ /* 0x000fe200098f0c0f */
[----:B------:R-:W-:Y:S01]  /*03b0*/  VIADD R12, R4, 0x60 ;  /* 0x00000060040c7836 */ /* 0x000fe20000000000 */
[-C--:B------:R-:W-:Y:S01]  /*03c0*/  ISETP.GE.AND P3, PT, R16, R7.reuse, PT ;  /* 0x000000071000720c */ /* 0x080fe20003f66270 */
[----:B------:R-:W-:Y:S01]  /*03d0*/  VIADD R6, R4, 0x7c0 ;  /* 0x000007c004067836 */ /* 0x000fe20000000000 */
[-C--:B------:R-:W-:Y:S01]  /*03e0*/  ISETP.GE.AND P5, PT, R14, R7.reuse, PT ;  /* 0x000000070e00720c */ /* 0x080fe20003fa6270 */
[----:B------:R-:W-:Y:S01]  /*03f0*/  VIADD R14, R4, 0x80 ;  /* 0x00000080040e7836 */ /* 0x000fe20000000000 */
[-C--:B------:R-:W-:Y:S01]  /*0400*/  ISETP.GE.AND P6, PT, R12, R7.reuse, PT ;  /* 0x000000070c00720c */ /* 0x080fe20003fc6270 */
[----:B------:R-:W-:Y:S01]  /*0410*/  VIADD R62, R4, 0xa0 ;  /* 0x000000a0043e7836 */ /* 0x000fe20000000000 */
[-C--:B------:R-:W-:Y:S01]  /*0420*/  ISETP.GE.AND P1, PT, R6, R7.reuse, PT ;  /* 0x000000070600720c */ /* 0x080fe20003f26270 */
[----:B------:R-:W-:Y:S01]  /*0430*/  VIADD R68, R4, 0xc0 ;  /* 0x000000c004447836 */ /* 0x000fe20000000000 */
[----:B------:R-:W-:Y:S01]  /*0440*/  ISETP.GE.AND P4, PT, R14, R7, PT ;  /* 0x000000070e00720c */ /* 0x000fe20003f86270 */
[----:B------:R-:W-:-:S02]  /*0450*/  VIADD R70, R4, 0xe0 ;  /* 0x000000e004467836 */ /* 0x000fc40000000000 */
[C---:B------:R-:W-:Y:S02]  /*0460*/  VIADD R72, R4.reuse, 0x100 ;  /* 0x0000010004487836 */ /* 0x040fe40000000000 */
[----:B------:R-:W-:Y:S01]  /*0470*/  VIADD R74, R4, 0x120 ;  /* 0x00000120044a7836 */ /* 0x000fe20000000000 */
[----:B------:R-:W-:Y:S01]  /*0480*/  @P3 LOP3.LUT R100, R100, 0x8, RZ, 0xfc, !PT ;  /* 0x0000000864643812 */ /* 0x000fe200078efcff */
[C---:B------:R-:W-:Y:S02]  /*0490*/  VIADD R76, R4.reuse, 0x140 ;  /* 0x00000140044c7836 */ /* 0x040fe40000000000 */
[----:B------:R-:W-:Y:S01]  /*04a0*/  VIADD R78, R4, 0x160 ;  /* 0x00000160044e7836 */ /* 0x000fe20000000000 */
[----:B------:R-:W-:Y:S01]  /*04b0*/  LOP3.LUT R100, R100, 0xfffffffb, RZ, 0xc0, !PT ;  /* 0xfffffffb64647812 */ /* 0x000fe200078ec0ff */
[C---:B------:R-:W-:Y:S01]  /*04c0*/  VIADD R80, R4.reuse, 0x180 ;  /* 0x0000018004507836 */ /* 0x040fe20000000000 */
[----:B------:R-:W0:Y:S01]  /*04d0*/  @!P1 LDC R9, c[0x0][0x4] ;  /* 0x00000100ff099b82 */ /* 0x000e220000000800 */
[----:B------:R-:W-:Y:S01]  /*04e0*/  VIADD R82, R4, 0x1a0 ;  /* 0x000001a004527836 */ /* 0x000fe20000000000 */
[----:B------:R-:W-:Y:S01]  /*04f0*/  @P5 LOP3.LUT R100, R100, 0x4, RZ, 0xfc, !PT ;  /* 0x0000000464645812 */ /* 0x000fe200078efcff */
[----:B------:R-:W-:-:S02]  /*0500*/  VIADD R84, R4, 0x1c0 ;  /* 0x000001c004547836 */ /* 0x000fc40000000000 */
[C---:B------:R-:W-:Y:S02]  /*0510*/  VIADD R86, R4.reuse, 0x1e0 ;  /* 0x000001e004567836 */ /* 0x040fe40000000000 */
[C---:B------:R-:W-:Y:S01]  /*0520*/  VIADD R88, R4.reuse, 0x200 ;  /* 0x0000020004587836 */ /* 0x040fe20000000000 */
[----:B------:R-:W1:Y:S01]  /*0530*/  @!P1 LDC.64 R10, c[0x0][0x218] ;  /* 0x00008600ff0a9b82 */ /* 0x000e620000000a00 */
        /* <DEDUP_REMOVED lines=12> */
[----:B------:R-:W-:Y:S01]  /*0600*/  VIADD R122, R4, 0x380 ;  /* 0x00000380047a7836 */ /* 0x000fe20000000000 */
[----:B------:R-:W-:Y:S01]  /*0610*/  ISETP.GE.AND P2, PT, R8, R7, PT ;  /* 0x000000070800720c */ /* 0x000fe20003f46270 */
[----:B0-----:R-:W-:Y:S02]  /*0620*/  @!P1 IMAD R9, R9, UR5, R0 ;  /* 0x0000000509099c24 */ /* 0x001fe4000f8e0200 */
[C---:B------:R-:W-:Y:S01]  /*0630*/  VIADD R124, R4.reuse, 0x3a0 ;  /* 0x000003a0047c7836 */ /* 0x040fe20000000000 */
[----:B------:R-:W-:Y:S01]  /*0640*/  LOP3.LUT R101, R101, 0xfffffffe, RZ, 0xc0, !PT ;  /* 0xfffffffe65657812 */ /* 0x000fe200078ec0ff */
[----:B------:R-:W-:Y:S01]  /*0650*/  @!P1 IMAD R9, R9, UR8, R4 ;  /* 0x0000000809099c24 */ /* 0x000fe2000f8e0204 */
[----:B------:R-:W3:Y:S03]  /*0660*/  @!P0 LDG.E.U16 R69, desc[UR6][R58.64] ;  /* 0x000000063a458981 */ /* 0x000ee6000c1e1500 */
[----:B-1----:R-:W-:Y:S01]  /*0670*/  @!P1 IMAD.WIDE R10, R9, 0x2, R10 ;  /* 0x00000002090a9825 */ /* 0x002fe200078e020a */
[----:B------:R-:W4:Y:S03]  /*0680*/  @!P4 LDG.E.U16 R60, desc[UR6][R58.64+0x100] ;  /* 0x000100063a3cc981 */ /* 0x000f26000c1e1500 */
[----:B------:R-:W0:Y:S01]  /*0690*/  @!P2 LDC R13, c[0x0][0x4] ;  /* 0x00000100ff0dab82 */ /* 0x000e220000000800 */
[----:B------:R1:W5:Y:S01]  /*06a0*/  @!P1 LDG.E.U16 R67, desc[UR6][R10.64+0xf80] ;  /* 0x000f80060a439981 */ /* 0x000362000c1e1500 */
[----:B------:R-:W-:-:S02]  /*06b0*/  VIADD R15, R4, 0x420 ;  /* 0x00000420040f7836 */ /* 0x000fc40000000000 */
[C---:B------:R-:W-:Y:S01]  /*06c0*/  VIADD R21, R4.reuse, 0x440 ;  /* 0x0000044004157836 */ /* 0x040fe20000000000 */
[----:B------:R-:W5:Y:S03]  /*06d0*/  @!P5 LDG.E.U16 R66, desc[UR6][R58.64+0x40] ;  /* 0x000040063a42d981 */ /* 0x000f66000c1e1500 */
[----:B------:R-:W1:Y:S01]  /*06e0*/  @!P2 LDC.64 R56, c[0x0][0x218] ;  /* 0x00008600ff38ab82 */ /* 0x000e620000000a00 */
[----:B------:R-:W-:Y:S01]  /*06f0*/  VIADD R71, R4, 0x460 ;  /* 0x0000046004477836 */ /* 0x000fe20000000000 */
[----:B------:R-:W5:Y:S01]  /*0700*/  @!P6 LDG.E.U16 R64, desc[UR6][R58.64+0xc0] ;  /* 0x0000c0063a40e981 */ /* 0x000f62000c1e1500 */
[----:B0-----:R-:W-:-:S04]  /*0710*/  @!P2 IMAD R9, R13, UR5, R0 ;  /* 0x000000050d09ac24 */ /* 0x001fc8000f8e0200 */
[----:B------:R-:W-:Y:S01]  /*0720*/  @!P2 IMAD R9, R9, UR8, R4 ;  /* 0x000000080909ac24 */ /* 0x000fe2000f8e0204 */
[----:B--2---:R-:W-:-:S04]  /*0730*/  @!P0 ISETP.NE.AND P3, PT, R17, RZ, PT ;  /* 0x000000ff1100820c */ /* 0x004fc80003f65270 */
[----:B------:R-:W-:Y:S02]  /*0740*/  @!P0 SEL R102, RZ, 0x1, P3 ;  /* 0x00000001ff668807 */ /* 0x000fe40001800000 */
        /* <DEDUP_REMOVED lines=13> */
[----:B------:R-:W2:Y:S01]  /*0820*/  @!P3 LDG.E.U16 R62, desc[UR6][R58.64+0x180] ;  /* 0x000180063a3eb981 */ /* 0x000ea2000c1e1500 */
        /* <DEDUP_REMOVED lines=85> */
[----:B------:R-:W-:Y:S01]  /*0d80*/  LOP3.LUT R100, R100, 0xdfffffff, RZ, 0xc0, !PT ;  /* 0xdfffffff64647812 */ /* 0x000fe200078ec0ff */
[----:B-1----:R-:W-:-:S10]  /*0d90*/  @!P2 IMAD.WIDE R56, R9, 0x2, R56 ;  /* 0x000000020938a825 */ /* 0x002fd400078e0238 */
[----:B------:R-:W-:Y:S01]  /*0da0*/  @P3 LOP3.LUT R100, R100, 0x20000000, RZ, 0xfc, !PT ;  /* 0x2000000064643812 */ /* 0x000fe200078efcff */
[----:B------:R-:W2:Y:S01]  /*0db0*/  @!P3 LDG.E.U16 R27, desc[UR6][R58.64+0x700] ;  /* 0x000700063a1bb981 */ /* 0x000ea2000c1e1500 */
[-C--:B------:R-:W-:Y:S01]  /*0dc0*/  ISETP.GE.AND P3, PT, R124, R7.reuse, PT ;  /* 0x000000077c00720c */ /* 0x080fe20003f66270 */
[----:B------:R-:W-:Y:S01]  /*0dd0*/  VIADD R9, R4, 0x3c0 ;  /* 0x000003c004097836 */ /* 0x000fe20000000000 */
[----:B------:R-:W-:Y:S01]  /*0de0*/  LOP3.LUT R100, R100, 0xbfffffff, RZ, 0xc0, !PT ;  /* 0xbfffffff64647812 */ /* 0x000fe200078ec0ff */
[----:B------:R-:W-:Y:S01]  /*0df0*/  VIADD R11, R4, 0x3e0 ;  /* 0x000003e0040b7836 */ /* 0x000fe20000000000 */
[----:B------:R0:W2:Y:S09]  /*0e00*/  @!P2 LDG.E.U16 R84, desc[UR6][R56.64+0xfc0] ;  /* 0x000fc0063854a981 */ /* 0x0000b2000c1e1500 */
[----:B------:R-:W-:Y:S01]  /*0e10*/  @P3 LOP3.LUT R100, R100, 0x40000000, RZ, 0xfc, !PT ;  /* 0x4000000064643812 */ /* 0x000fe200078efcff */
[----:B------:R-:W2:Y:S01]  /*0e20*/  @!P3 LDG.E.U16 R25, desc[UR6][R58.64+0x740] ;  /* 0x000740063a19b981 */ /* 0x000ea2000c1e1500 */
[----:B------:R-:W-:-:S02]  /*0e30*/  ISETP.GE.AND P3, PT, R9, R7, PT ;  /* 0x000000070900720c */ /* 0x000fc40003f66270 */
[----:B------:R-:W-:Y:S01]  /*0e40*/  LOP3.LUT R100, R100, 0x7fffffff, RZ, 0xc0, !PT ;  /* 0x7fffffff64647812 */ /* 0x000fe200078ec0ff */
[----:B------:R-:W-:-:S10]  /*0e50*/  VIADD R13, R4, 0x400 ;  /* 0x00000400040d7836 */ /* 0x000fd40000000000 */
[----:B------:R-:W-:Y:S01]  /*0e60*/  @P3 LOP3.LUT R100, R100, 0x80000000, RZ, 0xfc, !PT ;  /* 0x8000000064643812 */ /* 0x000fe200078efcff */
[----:B------:R-:W2:Y:S01]  /*0e70*/  @!P3 LDG.E.U16 R17, desc[UR6][R58.64+0x780] ;  /* 0x000780063a11b981 */ /* 0x000ea2000c1e1500 */
[----:B------:R-:W-:-:S13]  /*0e80*/  ISETP.GE.AND P3, PT, R11, R7, PT ;  /* 0x000000070b00720c */ /* 0x000fda0003f66270 */
        /* <DEDUP_REMOVED lines=12> */
[----:B------:R-:W-:-:S10]  /*0f50*/  VIADD R73, R4, 0x480 ;  /* 0x0000048004497836 */ /* 0x000fd40000000000 */
        /* <DEDUP_REMOVED lines=117> */
[-C--:B------:R-:W-:Y:S02]  /*16b0*/  ISETP.GE.AND P3, PT, R48, R7.reuse, PT ;  /* 0x000000073000720c */ /* 0x080fe40003f66270 */
[----:B------:R-:W-:Y:S02]  /*16c0*/  ISETP.GE.AND P6, PT, R50, R7, PT ;  /* 0x000000073200720c */ /* 0x000fe40003fc6270 */
[----:B------:R-:W-:Y:S01]  /*16d0*/  LOP3.LUT R100, R100, 0xfffffffd, RZ, 0xc0, !PT ;  /* 0xfffffffd64647812 */ /* 0x000fe200078ec0ff */
[----:B------:R-:W-:-:S08]  /*16e0*/  VIADD R52, R4, 0x780 ;  /* 0x0000078004347836 */ /* 0x000fd00000000000 */
[----:B------:R-:W-:Y:S01]  /*16f0*/  @P3 LOP3.LUT R100, R100, 0x2, RZ, 0xfc, !PT ;  /* 0x0000000264643812 */ /* 0x000fe200078efcff */
[----:B------:R-:W-:Y:S01]  /*1700*/  VIADD R54, R4, 0x7a0 ;  /* 0x000007a004367836 */ /* 0x000fe20000000000 */
[----:B------:R-:W2:Y:S02]  /*1710*/  @!P3 LDG.E.U16 R80, desc[UR6][R58.64+0xe80] ;  /* 0x000e80063a50b981 */ /* 0x000ea4000c1e1500 */
[----:B------:R-:W-:Y:S02]  /*1720*/  LOP3.LUT R100, R100, 0xfffffffe, RZ, 0xc0, !PT ;  /* 0xfffffffe64647812 */ /* 0x000fe400078ec0ff */
[----:B------:R-:W-:Y:S01]  /*1730*/  P2R R106, PR, RZ, 0x4 ;  /* 0x00000004ff6a7803 */ /* 0x000fe20000000000 */
[----:B------:R-:W2:Y:S01]  /*1740*/  @!P6 LDG.E.U16 R9, desc[UR6][R58.64+0xec0] ;  /* 0x000ec0063a09e981 */ /* 0x000ea2000c1e1500 */
[----:B------:R-:W-:Y:S02]  /*1750*/  @P6 LOP3.LUT R100, R100, 0x1, RZ, 0xfc, !PT ;  /* 0x0000000164646812 */ /* 0x000fe400078efcff */
[----:B------:R-:W-:-:S02]  /*1760*/  ISETP.GE.AND P3, PT, R52, R7, PT ;  /* 0x000000073400720c */ /* 0x000fc40003f66270 */
[----:B------:R-:W-:Y:S02]  /*1770*/  ISETP.GE.AND P4, PT, R54, R7, PT ;  /* 0x000000073600720c */ /* 0x000fe40003f86270 */
[----:B------:R-:W-:-:S04]  /*1780*/  LOP3.LUT P2, RZ, R100, 0x8000, RZ, 0xc0, !PT ;  /* 0x0000800064ff7812 */ /* 0x000fc8000784c0ff */
[----:B0-----:R-:W-:Y:S02]  /*1790*/  P2R R57, PR, RZ, 0x4 ;  /* 0x00000004ff397803 */ /* 0x001fe40000000000 */
[----:B------:R-:W-:-:S03]  /*17a0*/  LOP3.LUT P2, RZ, R100, 0x1000, RZ, 0xc0, !PT ;  /* 0x0000100064ff7812 */ /* 0x000fc6000784c0ff */
[----:B------:R-:W2:Y:S01]  /*17b0*/  @!P3 LDG.E.U16 R11, desc[UR6][R58.64+0xf00] ;  /* 0x000f00063a0bb981 */ /* 0x000ea2000c1e1500 */
[----:B------:R-:W-:Y:S02]  /*17c0*/  P2R R56, PR, RZ, 0x4 ;  /* 0x00000004ff387803 */ /* 0x000fe40000000000 */
[C---:B------:R-:W-:Y:S01]  /*17d0*/  LOP3.LUT P2, RZ, R100.reuse, 0x800, RZ, 0xc0, !PT ;  /* 0x0000080064ff7812 */ /* 0x040fe2000784c0ff */
[----:B------:R0:W2:Y:S03]  /*17e0*/  @!P4 LDG.E.U16 R78, desc[UR6][R58.64+0xf40] ;  /* 0x000f40063a4ec981 */ /* 0x0000a6000c1e1500 */
[----:B0-----:R-:W-:Y:S02]  /*17f0*/  P2R R58, PR, RZ, 0x4 ;  /* 0x00000004ff3a7803 */ /* 0x001fe40000000000 */
        /* <DEDUP_REMOVED lines=11> */
[----:B------:R-:W-:Y:S02]  /*18b0*/  IMAD.MOV.U32 R73, RZ, RZ, -0x800000 ;  /* 0xff800000ff497424 */ /* 0x000fe400078e00ff */
[----:B---3--:R-:W-:Y:S02]  /*18c0*/  @!P0 HADD2.F32 R73, -RZ, R69.H0_H0 ;  /* 0x20000045ff498230 */ /* 0x008fe40000004100 */
[----:B------:R-:W-:-:S08]  /*18d0*/  IMAD.MOV.U32 R69, RZ, RZ, -0x800000 ;  /* 0xff800000ff457424 */ /* 0x000fd000078e00ff */
[----:B----4-:R-:W-:Y:S01]  /*18e0*/  @!P2 HADD2.F32 R69, -RZ, R60.H0_H0 ;  /* 0x2000003cff45a230 */ /* 0x010fe20000004100 */
[----:B------:R-:W-:Y:S01]  /*18f0*/  ISETP.NE.AND P2, PT, R59, RZ, PT ;  /* 0x000000ff3b00720c */ /* 0x000fe20003f45270 */
[----:B------:R-:W-:-:S12]  /*1900*/  IMAD.MOV.U32 R68, RZ, RZ, -0x800000 ;  /* 0xff800000ff447424 */ /* 0x000fd800078e00ff */
[----:B-----5:R-:W-:Y:S01]  /*1910*/  @!P2 HADD2.F32 R68, -RZ, R61.H0_H0 ;  /* 0x2000003dff44a230 */ /* 0x020fe20000004100 */
[----:B------:R-:W-:Y:S01]  /*1920*/  ISETP.NE.AND P2, PT, R116, RZ, PT ;  /* 0x000000ff7400720c */ /* 0x000fe20003f45270 */
[----:B------:R-:W-:Y:S02]  /*1930*/  IMAD.MOV.U32 R74, RZ, RZ, -0x800000 ;  /* 0xff800000ff4a7424 */ /* 0x000fe400078e00ff */
[----:B------:R-:W-:Y:S02]  /*1940*/  @!P1 HADD2.F32 R74, -RZ, R67.H0_H0 ;  /* 0x20000043ff4a9230 */ /* 0x000fe40000004100 */
[----:B------:R-:W-:-:S08]  /*1950*/  IMAD.MOV.U32 R67, RZ, RZ, -0x800000 ;  /* 0xff800000ff437424 */ /* 0x000fd000078e00ff */
[----:B--2---:R-:W-:Y:S01]  /*1960*/  @!P2 HADD2.F32 R67, -RZ, R62.H0_H0 ;  /* 0x2000003eff43a230 */ /* 0x004fe20000004100 */
[----:B------:R-:W-:Y:S01]  /*1970*/  ISETP.NE.AND P2, PT, R117, RZ, PT ;  /* 0x000000ff7500720c */ /* 0x000fe20003f45270 */
[----:B------:R-:W-:Y:S01]  /*1980*/  IMAD.MOV.U32 R72, RZ, RZ, -0x800000 ;  /* 0xff800000ff487424 */ /* 0x000fe200078e00ff */
[----:B------:R-:W-:Y:S01]  /*1990*/  P2R R104, PR, RZ, 0x8 ;  /* 0x00000008ff687803 */ /* 0x000fe20000000000 */
[----:B------:R-:W-:Y:S01]  /*19a0*/  @!P5 HADD2.F32 R72, -RZ, R66.H0_H0 ;  /* 0x20000042ff48d230 */ /* 0x000fe20000004100 */
[----:B------:R-:W-:Y:S01]  /*19b0*/  LOP3.LUT P3, RZ, R100, 0x8, RZ, 0xc0, !PT ;  /* 0x0000000864ff7812 */ /* 0x000fe2000786c0ff */
[----:B------:R-:W-:-:S08]  /*19c0*/  IMAD.MOV.U32 R66, RZ, RZ, -0x800000 ;  /* 0xff800000ff427424 */ /* 0x000fd000078e00ff */
[----:B------:R-:W-:Y:S01]  /*19d0*/  @!P2 HADD2.F32 R66, -RZ, R63.H0_H0 ;  /* 0x2000003fff42a230 */ /* 0x000fe20000004100 */
        /* <DEDUP_REMOVED lines=8> */
[----:B------:R-:W-:Y:S02]  /*1a60*/  IMAD.MOV.U32 R70, RZ, RZ, -0x800000 ;  /* 0xff800000ff467424 */ /* 0x000fe400078e00ff */
[----:B------:R-:W-:Y:S01]  /*1a70*/  @!P6 HADD2.F32 R70, -RZ, R64.H0_H0 ;  /* 0x20000040ff46e230 */ /* 0x000fe20000004100 */
[----:B------:R-:W-:Y:S01]  /*1a80*/  P2R R109, PR, RZ, 0x20 ;  /* 0x00000020ff6d7803 */ /* 0x000fe20000000000 */
[----:B------:R-:W-:Y:S01]  /*1a90*/  IMAD.MOV.U32 R64, RZ, RZ, -0x800000 ;  /* 0xff800000ff407424 */ /* 0x000fe200078e00ff */
[----:B------:R-:W-:-:S07]  /*1aa0*/  LOP3.LUT P5, RZ, R100, 0x2000, RZ, 0xc0, !PT ;  /* 0x0000200064ff7812 */ /* 0x000fce00078ac0ff */
[----:B------:R-:W-:Y:S01]  /*1ab0*/  @!P2 HADD2.F32 R64, -RZ, R110.H0_H0 ;  /* 0x2000006eff40a230 */ /* 0x000fe20000004100 */
[----:B------:R-:W-:Y:S01]  /*1ac0*/  ISETP.NE.AND P2, PT, R58, RZ, PT ;  /* 0x000000ff3a00720c */ /* 0x000fe20003f45270 */
[----:B------:R-:W-:Y:S02]  /*1ad0*/  IMAD.MOV.U32 R63, RZ, RZ, -0x800000 ;  /* 0xff800000ff3f7424 */ /* 0x000fe400078e00ff */
[----:B------:R-:W-:Y:S02]  /*1ae0*/  IMAD.MOV.U32 R61, RZ, RZ, -0x800000 ;  /* 0xff800000ff3d7424 */ /* 0x000fe400078e00ff */
[----:B------:R-:W-:Y:S01]  /*1af0*/  @!P5 HADD2.F32 R61, -RZ, R114.H0_H0 ;  /* 0x20000072ff3dd230 */ /* 0x000fe20000004100 */
[----:B------:R-:W-:-:S07]  /*1b00*/  LOP3.LUT P5, RZ, R101, 0x2, RZ, 0xc0, !PT ;  /* 0x0000000265ff7812 */ /* 0x000fce00078ac0ff */
[----:B------:R-:W-:Y:S01]  /*1b10*/  @!P2 HADD2.F32 R63, -RZ, R111.H0_H0 ;  /* 0x2000006fff3fa230 */ /* 0x000fe20000004100 */
[----:B------:R-:W-:Y:S02]  /*1b20*/  ISETP.NE.AND P2, PT, R56, RZ, PT ;  /* 0x000000ff3800720c */ /* 0x000fe40003f45270 */
[----:B------:R-:W-:Y:S02]  /*1b30*/  P2R R111, PR, RZ, 0x20 ;  /* 0x00000020ff6f7803 */ /* 0x000fe40000000000 */
[----:B------:R-:W-:Y:S01]  /*1b40*/  LOP3.LUT P5, RZ, R101, 0x1, RZ, 0xc0, !PT ;  /* 0x0000000165ff7812 */ /* 0x000fe200078ac0ff */
[----:B------:R-:W-:-:S03]  /*1b50*/  IMAD.MOV.U32 R62, RZ, RZ, -0x800000 ;  /* 0xff800000ff3e7424 */ /* 0x000fc600078e00ff */
[----:B------:R-:W-:Y:S02]  /*1b60*/  P2R R110, PR, RZ, 0x20 ;  /* 0x00000020ff6e7803 */ /* 0x000fe40000000000 */
[----:B------:R-:W-:-:S03]  /*1b70*/  LOP3.LUT P5, RZ, R100, 0x80000000, RZ, 0xc0, !PT ;  /* 0x8000000064ff7812 */ /* 0x000fc600078ac0ff */
[----:B------:R-:W-:Y:S01]  /*1b80*/  @!P2 HADD2.F32 R62, -RZ, R112.H0_H0 ;  /* 0x20000070ff3ea230 */ /* 0x000fe20000004100 */
[----:B------:R-:W-:Y:S02]  /*1b90*/  P2R R112, PR, RZ, 0x20 ;  /* 0x00000020ff707803 */ /* 0x000fe40000000000 */
[C---:B------:R-:W-:Y:S02]  /*1ba0*/  LOP3.LUT P5, RZ, R100.reuse, 0x40000000, RZ, 0xc0, !PT ;  /* 0x4000000064ff7812 */ /* 0x040fe400078ac0ff */
[----:B------:R-:W-:Y:S02]  /*1bb0*/  P2R R108, PR, RZ, 0x1 ;  /* 0x00000001ff6c7803 */ /* 0x000fe40000000000 */
[----:B------:R-:W-:Y:S02]  /*1bc0*/  P2R R118, PR, RZ, 0x20 ;  /* 0x00000020ff767803 */ /* 0x000fe40000000000 */
[C---:B------:R-:W-:Y:S02]  /*1bd0*/  LOP3.LUT P0, RZ, R100.reuse, 0x4000, RZ, 0xc0, !PT ;  /* 0x0000400064ff7812 */ /* 0x040fe4000780c0ff */
[----:B------:R-:W-:-:S04]  /*1be0*/  LOP3.LUT P5, RZ, R100, 0x20000000, RZ, 0xc0, !PT ;  /* 0x2000000064ff7812 */ /* 0x000fc800078ac0ff */
[----:B------:R-:W-:Y:S02]  /*1bf0*/  P2R R117, PR, RZ, 0x20 ;  /* 0x00000020ff757803 */ /* 0x000fe40000000000 */
[C---:B------:R-:W-:Y:S02]  /*1c00*/  LOP3.LUT P5, RZ, R100.reuse, 0x10000000, RZ, 0xc0, !PT ;  /* 0x1000000064ff7812 */ /* 0x040fe400078ac0ff */
[----:B------:R-:W-:Y:S02]  /*1c10*/  ISETP.NE.AND P2, PT, R57, RZ, PT ;  /* 0x000000ff3900720c */ /* 0x000fe40003f45270 */
[----:B------:R-:W-:Y:S02]  /*1c20*/  P2R R116, PR, RZ, 0x20 ;  /* 0x00000020ff747803 */ /* 0x000fe40000000000 */
[----:B------:R-:W-:Y:S01]  /*1c30*/  LOP3.LUT P5, RZ, R100, 0x8000000, RZ, 0xc0, !PT ;  /* 0x0800000064ff7812 */ /* 0x000fe200078ac0ff */
[----:B------:R-:W-:Y:S02]  /*1c40*/  IMAD.MOV.U32 R60, RZ, RZ, -0x800000 ;  /* 0xff800000ff3c7424 */ /* 0x000fe400078e00ff */
[----:B------:R-:W-:Y:S01]  /*1c50*/  @!P0 HADD2.F32 R60, -RZ, R115.H0_H0 ;  /* 0x20000073ff3c8230 */ /* 0x000fe20000004100 */
[----:B------:R-:W-:-:S02]  /*1c60*/  P2R R115, PR, RZ, 0x20 ;  /* 0x00000020ff737803 */ /* 0x000fc40000000000 */
[C---:B------:R-:W-:Y:S01]  /*1c70*/  LOP3.LUT P5, RZ, R100.reuse, 0x4000000, RZ, 0xc0, !PT ;  /* 0x0400000064ff7812 */ /* 0x040fe200078ac0ff */
[----:B------:R-:W-:Y:S01]  /*1c80*/  IMAD.MOV.U32 R59, RZ, RZ, -0x800000 ;  /* 0xff800000ff3b7424 */ /* 0x000fe200078e00ff */
[C---:B------:R-:W-:Y:S02]  /*1c90*/  LOP3.LUT P6, RZ, R100.reuse, 0x40000, RZ, 0xc0, !PT ;  /* 0x0004000064ff7812 */ /* 0x040fe400078cc0ff */
[----:B------:R-:W-:Y:S02]  /*1ca0*/  P2R R114, PR, RZ, 0x20 ;  /* 0x00000020ff727803 */ /* 0x000fe40000000000 */
[C---:B------:R-:W-:Y:S01]  /*1cb0*/  LOP3.LUT P5, RZ, R100.reuse, 0x2000000, RZ, 0xc0, !PT ;  /* 0x0200000064ff7812 */ /* 0x040fe200078ac0ff */
[----:B------:R-:W-:Y:S01]  /*1cc0*/  @!P2 HADD2.F32 R59, -RZ, R55.H0_H0 ;  /* 0x20000037ff3ba230 */ /* 0x000fe20000004100 */
[----:B------:R-:W-:Y:S02]  /*1cd0*/  LOP3.LUT P2, RZ, R100, 0x100000, RZ, 0xc0, !PT ;  /* 0x0010000064ff7812 */ /* 0x000fe4000784c0ff */
[----:B------:R-:W-:-:S02]  /*1ce0*/  P2R R113, PR, RZ, 0x20 ;  /* 0x00000020ff717803 */ /* 0x000fc40000000000 */
[C---:B------:R-:W-:Y:S01]  /*1cf0*/  LOP3.LUT P5, RZ, R100.reuse, 0x1000000, RZ, 0xc0, !PT ;  /* 0x0100000064ff7812 */ /* 0x040fe200078ac0ff */
[----:B------:R-:W-:Y:S01]  /*1d00*/  IMAD.MOV.U32 R56, RZ, RZ, -0x800000 ;  /* 0xff800000ff387424 */ /* 0x000fe200078e00ff */
[----:B------:R-:W-:Y:S01]  /*1d10*/  P2R R107, PR, RZ, 0x2 ;  /* 0x00000002ff6b7803 */ /* 0x000fe20000000000 */
[----:B------:R-:W-:Y:S01]  /*1d20*/  @!P6 HADD2.F32 R56, -RZ, R53.H0_H0 ;  /* 0x20000035ff38e230 */ /* 0x000fe20000004100 */
[C---:B------:R-:W-:Y:S01]  /*1d30*/  LOP3.LUT P1, RZ, R100.reuse, 0x80000, RZ, 0xc0, !PT ;  /* 0x0008000064ff7812 */ /* 0x040fe2000782c0ff */
[----:B------:R-:W-:Y:S01]  /*1d40*/  IMAD.MOV.U32 R53, RZ, RZ, -0x800000 ;  /* 0xff800000ff357424 */ /* 0x000fe200078e00ff */
[C---:B------:R-:W-:Y:S02]  /*1d50*/  LOP3.LUT P3, RZ, R100.reuse, 0x20000, RZ, 0xc0, !PT ;  /* 0x0002000064ff7812 */ /* 0x040fe4000786c0ff */
[----:B------:R-:W-:Y:S01]  /*1d60*/  LOP3.LUT P6, RZ, R100, 0x800000, RZ, 0xc0, !PT ;  /* 0x0080000064ff7812 */ /* 0x000fe200078cc0ff */
[----:B------:R-:W-:Y:S02]  /*1d70*/  @!P2 HADD2.F32 R53, -RZ, R45.H0_H0 ;  /* 0x2000002dff35a230 */ /* 0x000fe40000004100 */
[----:B------:R-:W-:-:S02]  /*1d80*/  IMAD.MOV.U32 R45, RZ, RZ, -0x800000 ;  /* 0xff800000ff2d7424 */ /* 0x000fc400078e00ff */
[----:B------:R-:W-:Y:S01]  /*1d90*/  @!P5 HADD2.F32 R45, -RZ, R37.H0_H0 ;  /* 0x20000025ff2dd230 */ /* 0x000fe20000004100 */
[----:B------:R-:W-:Y:S01]  /*1da0*/  ISETP.NE.AND P5, PT, R113, RZ, PT ;  /* 0x000000ff7100720c */ /* 0x000fe20003fa5270 */
[----:B------:R-:W-:Y:S01]  /*1db0*/  IMAD.MOV.U32 R55, RZ, RZ, -0x800000 ;  /* 0xff800000ff377424 */ /* 0x000fe200078e00ff */
[----:B------:R-:W-:Y:S01]  /*1dc0*/  P2R R105, PR, RZ, 0x10 ;  /* 0x00000010ff697803 */ /* 0x000fe20000000000 */
[----:B------:R-:W-:Y:S01]  /*1dd0*/  @!P1 HADD2.F32 R55, -RZ, R47.H0_H0 ;  /* 0x2000002fff379230 */ /* 0x000fe20000004100 */
[C---:B------:R-:W-:Y:S01]  /*1de0*/  LOP3.LUT P4, RZ, R100.reuse, 0x10000, RZ, 0xc0, !PT ;  /* 0x0001000064ff7812 */ /* 0x040fe2000788c0ff */
[----:B------:R-:W-:Y:S02]  /*1df0*/  IMAD.MOV.U32 R57, RZ, RZ, -0x800000 ;  /* 0xff800000ff397424 */ /* 0x000fe400078e00ff */
[----:B------:R-:W-:Y:S02]  /*1e00*/  IMAD.MOV.U32 R47, RZ, RZ, -0x800000 ;  /* 0xff800000ff2f7424 */ /* 0x000fe400078e00ff */
[----:B------:R-:W-:Y:S01]  /*1e10*/  @!P3 HADD2.F32 R57, -RZ, R51.H0_H0 ;  /* 0x20000033ff39b230 */ /* 0x000fe20000004100 */
[----:B------:R-:W-:Y:S01]  /*1e20*/  LOP3.LUT P3, RZ, R100, 0x400000, RZ, 0xc0, !PT ;  /* 0x0040000064ff7812 */ /* 0x000fe2000786c0ff */
[----:B------:R-:W-:-:S02]  /*1e30*/  @!P6 HADD2.F32 R47, -RZ, R43.H0_H0 ;  /* 0x2000002bff2fe230 */ /* 0x000fc40000004100 */
[----:B------:R-:W-:Y:S02]  /*1e40*/  IMAD.MOV.U32 R43, RZ, RZ, -0x800000 ;  /* 0xff800000ff2b7424 */ /* 0x000fe400078e00ff */
[----:B------:R-:W-:Y:S01]  /*1e50*/  @!P5 HADD2.F32 R43, -RZ, R35.H0_H0 ;  /* 0x20000023ff2bd230 */ /* 0x000fe20000004100 */
[----:B------:R-:W-:Y:S01]  /*1e60*/  ISETP.NE.AND P5, PT, R114, RZ, PT ;  /* 0x000000ff7200720c */ /* 0x000fe20003fa5270 */
[----:B------:R-:W-:Y:S02]  /*1e70*/  IMAD.MOV.U32 R58, RZ, RZ, -0x800000 ;  /* 0xff800000ff3a7424 */ /* 0x000fe400078e00ff */
[----:B------:R-:W-:Y:S02]  /*1e80*/  @!P4 HADD2.F32 R58, -RZ, R49.H0_H0 ;  /* 0x20000031ff3ac230 */ /* 0x000fe40000004100 */
[----:B------:R-:W-:Y:S01]  /*1e90*/  IMAD.MOV.U32 R49, RZ, RZ, -0x800000 ;  /* 0xff800000ff317424 */ /* 0x000fe200078e00ff */
[----:B------:R-:W-:Y:S01]  /*1ea0*/  LOP3.LUT P4, RZ, R100, 0x200000, RZ, 0xc0, !PT ;  /* 0x0020000064ff7812 */ /* 0x000fe2000788c0ff */
[----:B------:R-:W-:-:S02]  /*1eb0*/  @!P3 HADD2.F32 R49, -RZ, R41.H0_H0 ;  /* 0x20000029ff31b230 */ /* 0x000fc40000004100 */
[----:B------:R-:W-:-:S04]  /*1ec0*/  IMAD.MOV.U32 R41, RZ, RZ, -0x800000 ;  /* 0xff800000ff297424 */ /* 0x000fc800078e00ff */
[----:B------:R-:W-:Y:S01]  /*1ed0*/  @!P5 HADD2.F32 R41, -RZ, R29.H0_H0 ;  /* 0x2000001dff29d230 */ /* 0x000fe20000004100 */
[----:B------:R-:W-:Y:S01]  /*1ee0*/  ISETP.NE.AND P5, PT, R115, RZ, PT ;  /* 0x000000ff7300720c */ /* 0x000fe20003fa5270 */
[----:B------:R-:W-:-:S04]  /*1ef0*/  IMAD.MOV.U32 R51, RZ, RZ, -0x800000 ;  /* 0xff800000ff337424 */ /* 0x000fc800078e00ff */
[----:B------:R-:W-:Y:S02]  /*1f00*/  @!P4 HADD2.F32 R51, -RZ, R39.H0_H0 ;  /* 0x20000027ff33c230 */ /* 0x000fe40000004100 */
[----:B------:R-:W-:-:S06]  /*1f10*/  IMAD.MOV.U32 R39, RZ, RZ, -0x800000 ;  /* 0xff800000ff277424 */ /* 0x000fcc00078e00ff */
[----:B------:R-:W-:Y:S01]  /*1f20*/  @!P5 HADD2.F32 R39, -RZ, R31.H0_H0 ;  /* 0x2000001fff27d230 */ /* 0x000fe20000004100 */
[----:B------:R-:W-:Y:S01]  /*1f30*/  ISETP.NE.AND P5, PT, R116, RZ, PT ;  /* 0x000000ff7400720c */ /* 0x000fe20003fa5270 */
[----:B------:R-:W-:-:S12]  /*1f40*/  IMAD.MOV.U32 R37, RZ, RZ, -0x800000 ;  /* 0xff800000ff257424 */ /* 0x000fd800078e00ff */
        /* <DEDUP_REMOVED lines=11> */
[----:B------:R-:W-:Y:S01]  /*2000*/  IMAD.MOV.U32 R29, RZ, RZ, -0x800000 ;  /* 0xff800000ff1d7424 */ /* 0x000fe200078e00ff */
[C---:B------:R-:W-:Y:S02]  /*2010*/  LOP3.LUT P1, RZ, R101.reuse, 0x8, RZ, 0xc0, !PT ;  /* 0x0000000865ff7812 */ /* 0x040fe4000782c0ff */
[----:B------:R-:W-:-:S09]  /*2020*/  LOP3.LUT P6, RZ, R101, 0x80, RZ, 0xc0, !PT ;  /* 0x0000008065ff7812 */ /* 0x000fd200078cc0ff */
[----:B------:R-:W-:Y:S01]  /*2030*/  @!P5 HADD2.F32 R29, -RZ, R19.H0_H0 ;  /* 0x20000013ff1dd230 */ /* 0x000fe20000004100 */
[----:B------:R-:W-:Y:S01]  /*2040*/  ISETP.NE.AND P5, PT, R111, RZ, PT ;  /* 0x000000ff6f00720c */ /* 0x000fe20003fa5270 */
[----:B------:R-:W-:Y:S01]  /*2050*/  IMAD.MOV.U32 R27, RZ, RZ, -0x800000 ;  /* 0xff800000ff1b7424 */ /* 0x000fe200078e00ff */
[----:B------:R-:W-:-:S11]  /*2060*/  LOP3.LUT P2, RZ, R101, 0x10, RZ, 0xc0, !PT ;  /* 0x0000001065ff7812 */ /* 0x000fd6000784c0ff */
[----:B------:R-:W-:Y:S02]  /*2070*/  @!P5 HADD2.F32 R27, -RZ, R23.H0_H0 ;  /* 0x20000017ff1bd230 */ /* 0x000fe40000004100 */
[----:B------:R-:W-:Y:S02]  /*2080*/  IMAD.MOV.U32 R23, RZ, RZ, -0x800000 ;  /* 0xff800000ff177424 */ /* 0x000fe400078e00ff */
[----:B------:R-:W-:Y:S02]  /*2090*/  @!P1 HADD2.F32 R23, -RZ, R21.H0_H0 ;  /* 0x20000015ff179230 */ /* 0x000fe40000004100 */
[----:B------:R-:W-:Y:S02]  /*20a0*/  IMAD.MOV.U32 R21, RZ, RZ, -0x800000 ;  /* 0xff800000ff157424 */ /* 0x000fe400078e00ff */
[----:B------:R-:W-:Y:S01]  /*20b0*/  @!P6 HADD2.F32 R21, -RZ, R75.H0_H0 ;  /* 0x2000004bff15e230 */ /* 0x000fe20000004100 */
[----:B------:R-:W-:Y:S01]  /*20c0*/  ISETP.GE.AND P6, PT, R10, R7, PT ;  /* 0x000000070a00720c */ /* 0x000fe20003fc6270 */
[----:B------:R-:W-:Y:S01]  /*20d0*/  IMAD.MOV.U32 R19, RZ, RZ, -0x800000 ;  /* 0xff800000ff137424 */ /* 0x000fe200078e00ff */
[C---:B------:R-:W-:Y:S01]  /*20e0*/  LOP3.LUT P0, RZ, R101.reuse, 0x4, RZ, 0xc0, !PT ;  /* 0x0000000465ff7812 */ /* 0x040fe2000780c0ff */
[----:B------:R-:W-:Y:S01]  /*20f0*/  @!P2 HADD2.F32 R19, -RZ, R13.H0_H0 ;  /* 0x2000000dff13a230 */ /* 0x000fe20000004100 */
[----:B------:R-:W-:Y:S01]  /*2100*/  LOP3.LUT P3, RZ, R101, 0x40, RZ, 0xc0, !PT ;  /* 0x0000004065ff7812 */ /* 0x000fe2000786c0ff */
[----:B------:R-:W-:-:S08]  /*2110*/  IMAD.MOV.U32 R13, RZ, RZ, -0x800000 ;  /* 0xff800000ff0d7424 */ /* 0x000fd000078e00ff */
[----:B------:R-:W-:Y:S01]  /*2120*/  @!P6 HADD2.F32 R13, -RZ, R79.H0_H0 ;  /* 0x2000004fff0de230 */ /* 0x000fe20000004100 */
[----:B------:R-:W-:Y:S01]  /*2130*/  ISETP.GE.AND P6, PT, R12, R7, PT ;  /* 0x000000070c00720c */ /* 0x000fe20003fc6270 */
[----:B------:R-:W-:Y:S02]  /*2140*/  IMAD.MOV.U32 R25, RZ, RZ, -0x800000 ;  /* 0xff800000ff197424 */ /* 0x000fe400078e00ff */
[----:B------:R-:W-:Y:S02]  /*2150*/  @!P0 HADD2.F32 R25, -RZ, R15.H0_H0 ;  /* 0x2000000fff198230 */ /* 0x000fe40000004100 */
[----:B------:R-:W-:Y:S02]  /*2160*/  IMAD.MOV.U32 R15, RZ, RZ, -0x800000 ;  /* 0xff800000ff0f7424 */ /* 0x000fe400078e00ff */
[----:B------:R-:W-:Y:S02]  /*2170*/  @!P3 HADD2.F32 R15, -RZ, R77.H0_H0 ;  /* 0x2000004dff0fb230 */ /* 0x000fe40000004100 */
[----:B------:R-:W-:-:S04]  /*2180*/  IMAD.MOV.U32 R77, RZ, RZ, -0x800000 ;  /* 0xff800000ff4d7424 */ /* 0x000fc800078e00ff */
[----:B------:R-:W-:Y:S01]  /*2190*/  @!P6 HADD2.F32 R77, -RZ, R92.H0_H0 ;  /* 0x2000005cff4de230 */ /* 0x000fe20000004100 */
[----:B------:R-:W-:Y:S01]  /*21a0*/  ISETP.GE.AND P6, PT, R18, R7, PT ;  /* 0x000000071200720c */ /* 0x000fe20003fc6270 */
[----:B------:R-:W-:-:S12]  /*21b0*/  IMAD.MOV.U32 R79, RZ, RZ, -0x800000 ;  /* 0xff800000ff4f7424 */ /* 0x000fd800078e00ff */
[----:B------:R-:W-:Y:S01]  /*21c0*/  @!P6 HADD2.F32 R79, -RZ, R93.H0_H0 ;  /* 0x2000005dff4fe230 */ /* 0x000fe20000004100 */
[-C--:B------:R-:W-:Y:S01]  /*21d0*/  ISETP.GE.AND P6, PT, R20, R7.reuse, PT ;  /* 0x000000071400720c */ /* 0x080fe20003fc6270 */
[----:B------:R-:W-:Y:S01]  /*21e0*/  IMAD.MOV.U32 R92, RZ, RZ, -0x800000 ;  /* 0xff800000ff5c7424 */ /* 0x000fe200078e00ff */
[----:B------:R-:W-:-:S11]  /*21f0*/  ISETP.GE.AND P3, PT, R16, R7, PT ;  /* 0x000000071000720c */ /* 0x000fd60003f66270 */
[----:B------:R-:W-:Y:S01]  /*2200*/  @!P6 HADD2.F32 R92, -RZ, R96.H0_H0 ;  /* 0x20000060ff5ce230 */ /* 0x000fe20000004100 */
[----:B------:R-:W-:Y:S01]  /*2210*/  ISETP.GE.AND P6, PT, R22, R7, PT ;  /* 0x000000071600720c */ /* 0x000fe20003fc6270 */
[----:B------:R-:W-:Y:S02]  /*2220*/  IMAD.MOV.U32 R75, RZ, RZ, -0x800000 ;  /* 0xff800000ff4b7424 */ /* 0x000fe400078e00ff */
[----:B------:R-:W-:Y:S02]  /*2230*/  @!P3 HADD2.F32 R75, -RZ, R95.H0_H0 ;  /* 0x2000005fff4bb230 */ /* 0x000fe40000004100 */
[----:B------:R-:W-:-:S08]  /*2240*/  IMAD.MOV.U32 R95, RZ, RZ, -0x800000 ;  /* 0xff800000ff5f7424 */ /* 0x000fd000078e00ff */
[----:B------:R-:W-:Y:S01]  /*2250*/  @!P6 HADD2.F32 R95, -RZ, R97.H0_H0 ;  /* 0x20000061ff5fe230 */ /* 0x000fe20000004100 */
[----:B------:R-:W-:Y:S01]  /*2260*/  ISETP.GE.AND P6, PT, R28, R7, PT ;  /* 0x000000071c00720c */ /* 0x000fe20003fc6270 */
[----:B------:R-:W-:-:S12]  /*2270*/  IMAD.MOV.U32 R96, RZ, RZ, -0x800000 ;  /* 0xff800000ff607424 */ /* 0x000fd800078e00ff */
[----:B------:R-:W-:Y:S01]  /*2280*/  @!P6 HADD2.F32 R96, -RZ, R91.H0_H0 ;  /* 0x2000005bff60e230 */ /* 0x000fe20000004100 */
[-C--:B------:R-:W-:Y:S01]  /*2290*/  ISETP.GE.AND P6, PT, R30, R7.reuse, PT ;  /* 0x000000071e00720c */ /* 0x080fe20003fc6270 */
[----:B------:R-:W-:Y:S01]  /*22a0*/  IMAD.MOV.U32 R97, RZ, RZ, -0x800000 ;  /* 0xff800000ff617424 */ /* 0x000fe200078e00ff */
[----:B------:R-:W-:Y:S02]  /*22b0*/  ISETP.GE.AND P3, PT, R26, R7, PT ;  /* 0x000000071a00720c */ /* 0x000fe40003f66270 */
[----:B------:R-:W-:-:S09]  /*22c0*/  LOP3.LUT P4, RZ, R101, 0x20, RZ, 0xc0, !PT ;  /* 0x0000002065ff7812 */ /* 0x000fd2000788c0ff */
[----:B------:R-:W-:Y:S01]  /*22d0*/  @!P6 HADD2.F32 R97, -RZ, R90.H0_H0 ;  /* 0x2000005aff61e230 */ /* 0x000fe20000004100 */
[----:B------:R-:W-:Y:S01]  /*22e0*/  ISETP.GE.AND P6, PT, R32, R7, PT ;  /* 0x000000072000720c */ /* 0x000fe20003fc6270 */
[----:B------:R-:W-:Y:S02]  /*22f0*/  IMAD.MOV.U32 R93, RZ, RZ, -0x800000 ;  /* 0xff800000ff5d7424 */ /* 0x000fe400078e00ff */
[----:B------:R-:W-:Y:S02]  /*2300*/  @!P3 HADD2.F32 R93, -RZ, R99.H0_H0 ;  /* 0x20000063ff5db230 */ /* 0x000fe40000004100 */
[----:B------:R-:W-:Y:S02]  /*2310*/  IMAD.MOV.U32 R99, RZ, RZ, -0x800000 ;  /* 0xff800000ff637424 */ /* 0x000fe400078e00ff */
[----:B------:R-:W-:Y:S02]  /*2320*/  IMAD.MOV.U32 R17, RZ, RZ, -0x800000 ;  /* 0xff800000ff117424 */ /* 0x000fe400078e00ff */
[----:B------:R-:W-:-:S04]  /*2330*/  @!P4 HADD2.F32 R17, -RZ, R76.H0_H0 ;  /* 0x2000004cff11c230 */ /* 0x000fc80000004100 */
[----:B------:R-:W-:Y:S01]  /*2340*/  @!P6 HADD2.F32 R99, -RZ, R87.H0_H0 ;  /* 0x20000057ff63e230 */ /* 0x000fe20000004100 */
[-C--:B------:R-:W-:Y:S02]  /*2350*/  ISETP.GE.AND P6, PT, R38, R7.reuse, PT ;  /* 0x000000072600720c */ /* 0x080fe40003fc6270 */
[----:B------:R-:W-:Y:S01]  /*2360*/  ISETP.GE.AND P4, PT, R14, R7, PT ;  /* 0x000000070e00720c */ /* 0x000fe20003f86270 */
[----:B------:R-:W-:Y:S02]  /*2370*/  IMAD.MOV.U32 R90, RZ, RZ, -0x800000 ;  /* 0xff800000ff5a7424 */ /* 0x000fe400078e00ff */
[----:B------:R-:W-:-:S08]  /*2380*/  IMAD.MOV.U32 R76, RZ, RZ, -0x800000 ;  /* 0xff800000ff4c7424 */ /* 0x000fd000078e00ff */
[----:B------:R-:W-:Y:S01]  /*2390*/  @!P6 HADD2.F32 R90, -RZ, R86.H0_H0 ;  /* 0x20000056ff5ae230 */ /* 0x000fe20000004100 */
[-C--:B------:R-:W-:Y:S01]  /*23a0*/  ISETP.GE.AND P6, PT, R40, R7.reuse, PT ;  /* 0x000000072800720c */ /* 0x080fe20003fc6270 */
[----:B------:R-:W-:Y:S01]  /*23b0*/  @!P4 HADD2.F32 R76, -RZ, R94.H0_H0 ;  /* 0x2000005eff4cc230 */ /* 0x000fe20000004100 */
[-C--:B------:R-:W-:Y:S01]  /*23c0*/  ISETP.GE.AND P4, PT, R24, R7.reuse, PT ;  /* 0x000000071800720c */ /* 0x080fe20003f86270 */
[----:B------:R-:W-:Y:S01]  /*23d0*/  IMAD.MOV.U32 R87, RZ, RZ, -0x800000 ;  /* 0xff800000ff577424 */ /* 0x000fe200078e00ff */
[----:B------:R-:W-:Y:S01]  /*23e0*/  ISETP.GE.AND P3, PT, R36, R7, PT ;  /* 0x000000072400720c */ /* 0x000fe20003f66270 */
[----:B------:R-:W-:-:S08]  /*23f0*/  IMAD.MOV.U32 R94, RZ, RZ, -0x800000 ;  /* 0xff800000ff5e7424 */ /* 0x000fd000078e00ff */
[----:B------:R-:W-:Y:S01]  /*2400*/  @!P6 HADD2.F32 R87, -RZ, R85.H0_H0 ;  /* 0x20000055ff57e230 */ /* 0x000fe20000004100 */
[-C--:B------:R-:W-:Y:S01]  /*2410*/  ISETP.GE.AND P6, PT, R42, R7.reuse, PT ;  /* 0x000000072a00720c */ /* 0x080fe20003fc6270 */
[----:B------:R-:W-:Y:S01]  /*2420*/  @!P4 HADD2.F32 R94, -RZ, R98.H0_H0 ;  /* 0x20000062ff5ec230 */ /* 0x000fe20000004100 */
[----:B------:R-:W-:Y:S01]  /*2430*/  ISETP.GE.AND P4, PT, R34, R7, PT ;  /* 0x000000072200720c */ /* 0x000fe20003f86270 */
[----:B------:R-:W-:Y:S02]  /*2440*/  IMAD.MOV.U32 R91, RZ, RZ, -0x800000 ;  /* 0xff800000ff5b7424 */ /* 0x000fe400078e00ff */
[----:B------:R-:W-:Y:S02]  /*2450*/  @!P3 HADD2.F32 R91, -RZ, R89.H0_H0 ;  /* 0x20000059ff5bb230 */ /* 0x000fe40000004100 */
[----:B------:R-:W-:Y:S02]  /*2460*/  IMAD.MOV.U32 R89, RZ, RZ, -0x800000 ;  /* 0xff800000ff597424 */ /* 0x000fe400078e00ff */
[----:B------:R-:W-:-:S04]  /*2470*/  IMAD.MOV.U32 R98, RZ, RZ, -0x800000 ;  /* 0xff800000ff627424 */ /* 0x000fc800078e00ff */
[----:B------:R-:W-:Y:S01]  /*2480*/  @!P6 HADD2.F32 R89, -RZ, R81.H0_H0 ;  /* 0x20000051ff59e230 */ /* 0x000fe20000004100 */
[-C--:B------:R-:W-:Y:S01]  /*2490*/  ISETP.GE.AND P6, PT, R48, R7.reuse, PT ;  /* 0x000000073000720c */ /* 0x080fe20003fc6270 */
[----:B------:R-:W-:Y:S01]  /*24a0*/  @!P4 HADD2.F32 R98, -RZ, R88.H0_H0 ;  /* 0x20000058ff62c230 */ /* 0x000fe20000004100 */
[-C--:B------:R-:W-:Y:S02]  /*24b0*/  ISETP.GE.AND P4, PT, R44, R7.reuse, PT ;  /* 0x000000072c00720c */ /* 0x080fe40003f86270 */
[----:B------:R-:W-:Y:S01]  /*24c0*/  ISETP.GE.AND P3, PT, R46, R7, PT ;  /* 0x000000072e00720c */ /* 0x000fe20003f66270 */
[----:B------:R-:W-:Y:S01]  /*24d0*/  IMAD.MOV.U32 R85, RZ, RZ, -0x800000 ;  /* 0xff800000ff557424 */ /* 0x000fe200078e00ff */
[----:B------:R-:W-:Y:S01]  /*24e0*/  ISETP.NE.AND P5, PT, R109, RZ, PT ;  /* 0x000000ff6d00720c */ /* 0x000fe20003fa5270 */
[----:B------:R-:W-:Y:S02]  /*24f0*/  IMAD.MOV.U32 R88, RZ, RZ, -0x800000 ;  /* 0xff800000ff587424 */ /* 0x000fe400078e00ff */
[----:B------:R-:W-:-:S04]  /*2500*/  IMAD.MOV.U32 R86, RZ, RZ, -0x800000 ;  /* 0xff800000ff567424 */ /* 0x000fc800078e00ff */
[----:B------:R-:W-:Y:S01]  /*2510*/  @!P6 HADD2.F32 R85, -RZ, R80.H0_H0 ;  /* 0x20000050ff55e230 */ /* 0x000fe20000004100 */
[----:B------:R-:W-:Y:S01]  /*2520*/  ISETP.NE.AND P6, PT, R103, RZ, PT ;  /* 0x000000ff6700720c */ /* 0x000fe20003fc5270 */
[----:B------:R-:W-:Y:S01]  /*2530*/  @!P4 HADD2.F32 R88, -RZ, R82.H0_H0 ;  /* 0x20000052ff58c230 */ /* 0x000fe20000004100 */
[----:B------:R-:W-:Y:S01]  /*2540*/  ISETP.NE.AND P4, PT, R105, RZ, PT ;  /* 0x000000ff6900720c */ /* 0x000fe20003f85270 */
[----:B------:R-:W-:Y:S01]  /*2550*/  @!P3 HADD2.F32 R86, -RZ, R83.H0_H0 ;  /* 0x20000053ff56b230 */ /* 0x000fe20000004100 */
[----:B------:R-:W-:Y:S02]  /*2560*/  ISETP.NE.AND P0, PT, R108, RZ, PT ;  /* 0x000000ff6c00720c */ /* 0x000fe40003f05270 */
[----:B------:R-:W-:Y:S02]  /*2570*/  ISETP.NE.AND P2, PT, R106, RZ, PT ;  /* 0x000000ff6a00720c */ /* 0x000fe40003f45270 */
[----:B------:R-:W-:Y:S01]  /*2580*/  ISETP.NE.AND P3, PT, R104, RZ, PT ;  /* 0x000000ff6800720c */ /* 0x000fe20003f65270 */
[----:B------:R-:W-:Y:S01]  /*2590*/  IMAD.MOV.U32 R81, RZ, RZ, -0x800000 ;  /* 0xff800000ff517424 */ /* 0x000fe200078e00ff */
[----:B------:R-:W-:Y:S03]  /*25a0*/  BSSY B0, `(.L_x_1303) ;  /* 0x0000015000007945 */ /* 0x000fe60003800000 */
[----:B------:R-:W-:Y:S01]  /*25b0*/  @!P6 HADD2.F32 R81, -RZ, R9.H0_H0 ;  /* 0x20000009ff51e230 */ /* 0x000fe20000004100 */
[----:B------:R-:W-:Y:S01]  /*25c0*/  PRMT R9, RZ, 0x7610, R9 ;  /* 0x00007610ff097816 */ /* 0x000fe20000000009 */
[----:B------:R-:W-:Y:S01]  /*25d0*/  IMAD.MOV.U32 R82, RZ, RZ, -0x800000 ;  /* 0xff800000ff527424 */ /* 0x000fe200078e00ff */
[----:B------:R-:W-:Y:S01]  /*25e0*/  ISETP.NE.AND P1, PT, R107, RZ, PT ;  /* 0x000000ff6b00720c */ /* 0x000fe20003f25270 */
[----:B------:R-:W-:Y:S01]  /*25f0*/  IMAD.MOV.U32 R83, RZ, RZ, -0x800000 ;  /* 0xff800000ff537424 */ /* 0x000fe200078e00ff */
[----:B------:R-:W-:Y:S01]  /*2600*/  @!P0 PRMT R9, R102, 0x7610, R9 ;  /* 0x0000761066098816 */ /* 0x000fe20000000009 */
[----:B------:R-:W-:-:S02]  /*2610*/  IMAD.MOV.U32 R80, RZ, RZ, -0x800000 ;  /* 0xff800000ff507424 */ /* 0x000fc400078e00ff */
[----:B------:R-:W-:Y:S02]  /*2620*/  @!P4 HADD2.F32 R82, -RZ, R78.H0_H0 ;  /* 0x2000004eff52c230 */ /* 0x000fe40000004100 */
[----:B------:R-:W-:Y:S02]  /*2630*/  @!P3 HADD2.F32 R83, -RZ, R11.H0_H0 ;  /* 0x2000000bff53b230 */ /* 0x000fe40000004100 */
[----:B------:R-:W-:Y:S02]  /*2640*/  @!P2 HADD2.F32 R80, -RZ, R84.H0_H0 ;  /* 0x20000054ff50a230 */ /* 0x000fe40000004100 */
        /* <DEDUP_REMOVED lines=10> */
.L_x_1304:
[----:B------:R-:W-:Y:S05]  /*26f0*/  BSYNC B0 ;  /* 0x0000000000007941 */ /* 0x000fea0003800000 */
.L_x_1303:
        /* <DEDUP_REMOVED lines=11> */
.L_x_1306:
[----:B------:R-:W-:Y:S05]  /*27b0*/  BSYNC B0 ;  /* 0x0000000000007941 */ /* 0x000fea0003800000 */
.L_x_1305:
        /* <DEDUP_REMOVED lines=11> */
.L_x_1308:
[----:B------:R-:W-:Y:S05]  /*2870*/  BSYNC B0 ;  /* 0x0000000000007941 */ /* 0x000fea0003800000 */
.L_x_1307:
        /* <DEDUP_REMOVED lines=11> */
.L_x_1310:
[----:B------:R-:W-:Y:S05]  /*2930*/  BSYNC B0 ;  /* 0x0000000000007941 */ /* 0x000fea0003800000 */
.L_x_1309:
        /* <DEDUP_REMOVED lines=11> */
.L_x_1312:
[----:B------:R-:W-:Y:S05]  /*29f0*/  BSYNC B0 ;  /* 0x0000000000007941 */ /* 0x000fea0003800000 */
.L_x_1311:
        /* <DEDUP_REMOVED lines=11> */
.L_x_1314:
[----:B------:R-:W-:Y:S05]  /*2ab0*/  BSYNC B0 ;  /* 0x0000000000007941 */ /* 0x000fea0003800000 */
.L_x_1313:
        /* <DEDUP_REMOVED lines=11> */
.L_x_1316:
[----:B------:R-:W-:Y:S05]  /*2b70*/  BSYNC B0 ;  /* 0x0000000000007941 */ /* 0x000fea0003800000 */
.L_x_1315:
        /* <DEDUP_REMOVED lines=11> */
.L_x_1318:
[----:B------:R-:W-:Y:S05]  /*2c30*/  BSYNC B0 ;  /* 0x0000000000007941 */ /* 0x000fea0003800000 */
.L_x_1317:
        /* <DEDUP_REMOVED lines=11> */
.L_x_1320:
[----:B------:R-:W-:Y:S05]  /*2cf0*/  BSYNC B0 ;  /* 0x0000000000007941 */ /* 0x000fea0003800000 */
.L_x_1319:
        /* <DEDUP_REMOVED lines=11> */
.L_x_1322:
[----:B------:R-:W-:Y:S05]  /*2db0*/  BSYNC B0 ;  /* 0x0000000000007941 */ /* 0x000fea0003800000 */
.L_x_1321:
        /* <DEDUP_REMOVED lines=11> */
.L_x_1324:
[----:B------:R-:W-:Y:S05]  /*2e70*/  BSYNC B0 ;  /* 0x0000000000007941 */ /* 0x000fea0003800000 */
.L_x_1323:
        /* <DEDUP_REMOVED lines=11> */
.L_x_1326:
[----:B------:R-:W-:Y:S05]  /*2f30*/  BSYNC B0 ;  /* 0x0000000000007941 */ /* 0x000fea0003800000 */
.L_x_1325:
        /* <DEDUP_REMOVED lines=11> */
.L_x_1328:
[----:B------:R-:W-:Y:S05]  /*2ff0*/  BSYNC B0 ;  /* 0x0000000000007941 */ /* 0x000fea0003800000 */
.L_x_1327:
        /* <DEDUP_REMOVED lines=11> */
.L_x_1330:
[----:B------:R-:W-:Y:S05]  /*30b0*/  BSYNC B0 ;  /* 0x0000000000007941 */ /* 0x000fea0003800000 */
.L_x_1329:
        /* <DEDUP_REMOVED lines=11> */
.L_x_1332:
[----:B------:R-:W-:Y:S05]  /*3170*/  BSYNC B0 ;  /* 0x0000000000007941 */ /* 0x000fea0003800000 */
.L_x_1331:
        /* <DEDUP_REMOVED lines=11> */
.L_x_1334:
[----:B------:R-:W-:Y:S05]  /*3230*/  BSYNC B0 ;  /* 0x0000000000007941 */ /* 0x000fea0003800000 */
.L_x_1333:
        /* <DEDUP_REMOVED lines=11> */
.L_x_1336:
[----:B------:R-:W-:Y:S05]  /*32f0*/  BSYNC B0 ;  /* 0x0000000000007941 */ /* 0x000fea0003800000 */
.L_x_1335:
        /* <DEDUP_REMOVED lines=11> */
.L_x_1338:
[----:B------:R-:W-:Y:S05]  /*33b0*/  BSYNC B0 ;  /* 0x0000000000007941 */ /* 0x000fea0003800000 */
.L_x_1337:
        /* <DEDUP_REMOVED lines=11> */
.L_x_1340:
[----:B------:R-:W-:Y:S05]  /*3470*/  BSYNC B0 ;  /* 0x0000000000007941 */ /* 0x000fea0003800000 */
.L_x_1339:
        /* <DEDUP_REMOVED lines=11> */
.L_x_1342:
[----:B------:R-:W-:Y:S05]  /*3530*/  BSYNC B0 ;  /* 0x0000000000007941 */ /* 0x000fea0003800000 */
.L_x_1341:
        /* <DEDUP_REMOVED lines=11> */
.L_x_1344:
[----:B------:R-:W-:Y:S05]  /*35f0*/  BSYNC B0 ;  /* 0x0000000000007941 */ /* 0x000fea0003800000 */
.L_x_1343:
        /* <DEDUP_REMOVED lines=11> */
.L_x_1346:
[----:B------:R-:W-:Y:S05]  /*36b0*/  BSYNC B0 ;  /* 0x0000000000007941 */ /* 0x000fea0003800000 */
.L_x_1345:
        /* <DEDUP_REMOVED lines=11> */
.L_x_1348:
[----:B------:R-:W-:Y:S05]  /*3770*/  BSYNC B0 ;  /* 0x0000000000007941 */ /* 0x000fea0003800000 */
.L_x_1347:
        /* <DEDUP_REMOVED lines=11> */
.L_x_1350:
[----:B------:R-:W-:Y:S05]  /*3830*/  BSYNC B0 ;  /* 0x0000000000007941 */ /* 0x000fea0003800000 */
.L_x_1349:
        /* <DEDUP_REMOVED lines=11> */
.L_x_1352:
[----:B------:R-:W-:Y:S05]  /*38f0*/  BSYNC B0 ;  /* 0x0000000000007941 */ /* 0x000fea0003800000 */
.L_x_1351:
        /* <DEDUP_REMOVED lines=11> */
.L_x_1354:
[----:B------:R-:W-:Y:S05]  /*39b0*/  BSYNC B0 ;  /* 0x0000000000007941 */ /* 0x000fea0003800000 */
.L_x_1353:
        /* <DEDUP_REMOVED lines=11> */
.L_x_1356:
[----:B------:R-:W-:Y:S05]  /*3a70*/  BSYNC B0 ;  /* 0x0000000000007941 */ /* 0x000fea0003800000 */
.L_x_1355:
        /* <DEDUP_REMOVED lines=11> */
.L_x_1358:
[----:B------:R-:W-:Y:S05]  /*3b30*/  BSYNC B0 ;  /* 0x0000000000007941 */ /* 0x000fea0003800000 */
.L_x_1357:
        /* <DEDUP_REMOVED lines=11> */
.L_x_1360:
[----:B------:R-:W-:Y:S05]  /*3bf0*/  BSYNC B0 ;  /* 0x0000000000007941 */ /* 0x000fea0003800000 */
.L_x_1359:
        /* <DEDUP_REMOVED lines=11> */
.L_x_1362:
[----:B------:R-:W-:Y:S05]  /*3cb0*/  BSYNC B0 ;  /* 0x0000000000007941 */ /* 0x000fea0003800000 */
.L_x_1361:
        /* <DEDUP_REMOVED lines=11> */
.L_x_1364:
[----:B------:R-:W-:Y:S05]  /*3d70*/  BSYNC B0 ;  /* 0x0000000000007941 */ /* 0x000fea0003800000 */
.L_x_1363:
        /* <DEDUP_REMOVED lines=11> */
.L_x_1366:
[----:B------:R-:W-:Y:S05]  /*3e30*/  BSYNC B0 ;  /* 0x0000000000007941 */ /* 0x000fea0003800000 */
.L_x_1365:
        /* <DEDUP_REMOVED lines=11> */
.L_x_1368:
[----:B------:R-:W-:Y:S05]  /*3ef0*/  BSYNC B0 ;  /* 0x0000000000007941 */ /* 0x000fea0003800000 */
.L_x_1367:
        /* <DEDUP_REMOVED lines=11> */
.L_x_1370:
[----:B------:R-:W-:Y:S05]  /*3fb0*/  BSYNC B0 ;  /* 0x0000000000007941 */ /* 0x000fea0003800000 */
.L_x_1369:
        /* <DEDUP_REMOVED lines=11> */
.L_x_1372:
[----:B------:R-:W-:Y:S05]  /*4070*/  BSYNC B0 ;  /* 0x0000000000007941 */ /* 0x000fea0003800000 */
.L_x_1371:
        /* <DEDUP_REMOVED lines=11> */
.L_x_1374:
[----:B------:R-:W-:Y:S05]  /*4130*/  BSYNC B0 ;  /* 0x0000000000007941 */ /* 0x000fea0003800000 */
.L_x_1373:
        /* <DEDUP_REMOVED lines=11> */
.L_x_1376:
[----:B------:R-:W-:Y:S05]  /*41f0*/  BSYNC B0 ;  /* 0x0000000000007941 */ /* 0x000fea0003800000 */
.L_x_1375:
        /* <DEDUP_REMOVED lines=11> */
.L_x_1378:
[----:B------:R-:W-:Y:S05]  /*42b0*/  BSYNC B0 ;  /* 0x0000000000007941 */ /* 0x000fea0003800000 */
.L_x_1377:
        /* <DEDUP_REMOVED lines=11> */
.L_x_1380:
[----:B------:R-:W-:Y:S05]  /*4370*/  BSYNC B0 ;  /* 0x0000000000007941 */ /* 0x000fea0003800000 */
.L_x_1379:
        /* <DEDUP_REMOVED lines=11> */
.L_x_1382:
[----:B------:R-:W-:Y:S05]  /*4430*/  BSYNC B0 ;  /* 0x0000000000007941 */ /* 0x000fea0003800000 */
.L_x_1381:
        /* <DEDUP_REMOVED lines=11> */
.L_x_1384:
[----:B------:R-:W-:Y:S05]  /*44f0*/  BSYNC B0 ;  /* 0x0000000000007941 */ /* 0x000fea0003800000 */
.L_x_1383:
        /* <DEDUP_REMOVED lines=11> */
.L_x_1386:
[----:B------:R-:W-:Y:S05]  /*45b0*/  BSYNC B0 ;  /* 0x0000000000007941 */ /* 0x000fea0003800000 */
.L_x_1385:
        /* <DEDUP_REMOVED lines=11> */
.L_x_1388:
[----:B------:R-:W-:Y:S05]  /*4670*/  BSYNC B0 ;  /* 0x0000000000007941 */ /* 0x000fea0003800000 */
.L_x_1387:
        /* <DEDUP_REMOVED lines=11> */
.L_x_1390:
[----:B------:R-:W-:Y:S05]  /*4730*/  BSYNC B0 ;  /* 0x0000000000007941 */ /* 0x000fea0003800000 */
.L_x_1389:
        /* <DEDUP_REMOVED lines=11> */
.L_x_1392:
[----:B------:R-:W-:Y:S05]  /*47f0*/  BSYNC B0 ;  /* 0x0000000000007941 */ /* 0x000fea0003800000 */
.L_x_1391:
        /* <DEDUP_REMOVED lines=11> */
.L_x_1394:
[----:B------:R-:W-:Y:S05]  /*48b0*/  BSYNC B0 ;  /* 0x0000000000007941 */ /* 0x000fea0003800000 */
.L_x_1393:
        /* <DEDUP_REMOVED lines=11> */
.L_x_1396:
[----:B------:R-:W-:Y:S05]  /*4970*/  BSYNC B0 ;  /* 0x0000000000007941 */ /* 0x000fea0003800000 */
.L_x_1395:
        /* <DEDUP_REMOVED lines=11> */
.L_x_1398:
[----:B------:R-:W-:Y:S05]  /*4a30*/  BSYNC B0 ;  /* 0x0000000000007941 */ /* 0x000fea0003800000 */
.L_x_1397:
        /* <DEDUP_REMOVED lines=11> */
.L_x_1400:
[----:B------:R-:W-:Y:S05]  /*4af0*/  BSYNC B0 ;  /* 0x0000000000007941 */ /* 0x000fea0003800000 */
.L_x_1399:
        /* <DEDUP_REMOVED lines=11> */
.L_x_1402:
[----:B------:R-:W-:Y:S05]  /*4bb0*/  BSYNC B0 ;  /* 0x0000000000007941 */ /* 0x000fea0003800000 */
.L_x_1401:
        /* <DEDUP_REMOVED lines=11> */
.L_x_1404:
[----:B------:R-:W-:Y:S05]  /*4c70*/  BSYNC B0 ;  /* 0x0000000000007941 */ /* 0x000fea0003800000 */
.L_x_1403:
        /* <DEDUP_REMOVED lines=11> */
.L_x_1406:
[----:B------:R-:W-:Y:S05]  /*4d30*/  BSYNC B0 ;  /* 0x0000000000007941 */ /* 0x000fea0003800000 */
.L_x_1405:
        /* <DEDUP_REMOVED lines=11> */
.L_x_1408:
[----:B------:R-:W-:Y:S05]  /*4df0*/  BSYNC B0 ;  /* 0x0000000000007941 */ /* 0x000fea0003800000 */
.L_x_1407:
        /* <DEDUP_REMOVED lines=11> */
.L_x_1410:
[----:B------:R-:W-:Y:S05]  /*4eb0*/  BSYNC B0 ;  /* 0x0000000000007941 */ /* 0x000fea0003800000 */
.L_x_1409:
        /* <DEDUP_REMOVED lines=11> */
.L_x_1412:
[----:B------:R-:W-:Y:S05]  /*4f70*/  BSYNC B0 ;  /* 0x0000000000007941 */ /* 0x000fea0003800000 */
.L_x_1411:
        /* <DEDUP_REMOVED lines=11> */
.L_x_1414:
[----:B------:R-:W-:Y:S05]  /*5030*/  BSYNC B0 ;  /* 0x0000000000007941 */ /* 0x000fea0003800000 */
.L_x_1413:
        /* <DEDUP_REMOVED lines=11> */
.L_x_1416:
[----:B------:R-:W-:Y:S05]  /*50f0*/  BSYNC B0 ;  /* 0x0000000000007941 */ /* 0x000fea0003800000 */
.L_x_1415:
        /* <DEDUP_REMOVED lines=11> */
.L_x_1418:
[----:B------:R-:W-:Y:S05]  /*51b0*/  BSYNC B0 ;  /* 0x0000000000007941 */ /* 0x000fea0003800000 */
.L_x_1417:
        /* <DEDUP_REMOVED lines=11> */
.L_x_1420:
[----:B------:R-:W-:Y:S05]  /*5270*/  BSYNC B0 ;  /* 0x0000000000007941 */ /* 0x000fea0003800000 */
.L_x_1419:
        /* <DEDUP_REMOVED lines=10> */
.L_x_1422:
[----:B------:R-:W-:Y:S05]  /*5320*/  BSYNC B0 ;  /* 0x0000000000007941 */ /* 0x000fea0003800000 */
.L_x_1421:
        /* <DEDUP_REMOVED lines=10> */
.L_x_1424:
[----:B------:R-:W-:Y:S05]  /*53d0*/  BSYNC B0 ;  /* 0x0000000000007941 */ /* 0x000fea0003800000 */
.L_x_1423:
        /* <DEDUP_REMOVED lines=10> */
.L_x_1426:
[----:B------:R-:W-:Y:S05]  /*5480*/  BSYNC B0 ;  /* 0x0000000000007941 */ /* 0x000fea0003800000 */
.L_x_1425:
        /* <DEDUP_REMOVED lines=10> */
.L_x_1428:
[----:B------:R-:W-:Y:S05]  /*5530*/  BSYNC B0 ;  /* 0x0000000000007941 */ /* 0x000fea0003800000 */
.L_x_1427:
[----:B------:R-:W-:Y:S01]  /*5540*/  PRMT R9, R9, 0x9910, RZ ;  /* 0x0000991009097816 */ /* 0x000fe200000000ff */
[----:B------:R-:W-:Y:S01]  /*5550*/  BSSY B0, `(.L_x_1429) ;  /* 0x000001e000007945 */ /* 0x000fe20003800000 */
[----:B------:R-:W-:Y:S02]  /*5560*/  IMAD.MOV.U32 R102, RZ, RZ, RZ ;  /* 0x000000ffff667224 */ /* 0x000fe400078e00ff */
        /* <DEDUP_REMOVED lines=28> */
.L_x_1430:
[----:B------:R-:W-:Y:S05]  /*5730*/  BSYNC B0 ;  /* 0x0000000000007941 */ /* 0x000fea0003800000 */
.L_x_1429:
        /* <DEDUP_REMOVED lines=9> */
.L_x_1432:
[----:B------:R-:W-:Y:S05]  /*57d0*/  BSYNC B0 ;  /* 0x0000000000007941 */ /* 0x000fea0003800000 */
.L_x_1431:
        /* <DEDUP_REMOVED lines=10> */
.L_x_1434:
[----:B------:R-:W-:Y:S05]  /*5880*/  BSYNC B0 ;  /* 0x0000000000007941 */ /* 0x000fea0003800000 */
.L_x_1433:
        /* <DEDUP_REMOVED lines=9> */
.L_x_1436:
[----:B------:R-:W-:Y:S05]  /*5920*/  BSYNC B0 ;  /* 0x0000000000007941 */ /* 0x000fea0003800000 */
.L_x_1435:
        /* <DEDUP_REMOVED lines=10> */
.L_x_1438:
[----:B------:R-:W-:Y:S05]  /*59d0*/  BSYNC B0 ;  /* 0x0000000000007941 */ /* 0x000fea0003800000 */
.L_x_1437:
        /* <DEDUP_REMOVED lines=9> */
.L_x_1440:
[----:B------:R-:W-:Y:S05]  /*5a70*/  BSYNC B0 ;  /* 0x0000000000007941 */ /* 0x000fea0003800000 */
.L_x_1439:
        /* <DEDUP_REMOVED lines=11> */
.L_x_1442:
[----:B------:R-:W-:Y:S05]  /*5b30*/  BSYNC B0 ;  /* 0x0000000000007941 */ /* 0x000fea0003800000 */
.L_x_1441:
        /* <DEDUP_REMOVED lines=9> */
.L_x_1444:
[----:B------:R-:W-:Y:S05]  /*5bd0*/  BSYNC B0 ;  /* 0x0000000000007941 */ /* 0x000fea0003800000 */
.L_x_1443:
        /* <DEDUP_REMOVED lines=11> */
.L_x_1446:
[----:B------:R-:W-:Y:S05]  /*5c90*/  BSYNC B0 ;  /* 0x0000000000007941 */ /* 0x000fea0003800000 */
.L_x_1445:
        /* <DEDUP_REMOVED lines=9> */
.L_x_1448:
[----:B------:R-:W-:Y:S05]  /*5d30*/  BSYNC B0 ;  /* 0x0000000000007941 */ /* 0x000fea0003800000 */
.L_x_1447:
        /* <DEDUP_REMOVED lines=11> */
.L_x_1450:
[----:B------:R-:W-:Y:S05]  /*5df0*/  BSYNC B0 ;  /* 0x0000000000007941 */ /* 0x000fea0003800000 */
.L_x_1449:
        /* <DEDUP_REMOVED lines=9> */
.L_x_1452:
[----:B------:R-:W-:Y:S05]  /*5e90*/  BSYNC B0 ;  /* 0x0000000000007941 */ /* 0x000fea0003800000 */
.L_x_1451:
        /* <DEDUP_REMOVED lines=11> */
.L_x_1454:
[----:B------:R-:W-:Y:S05]  /*5f50*/  BSYNC B0 ;  /* 0x0000000000007941 */ /* 0x000fea0003800000 */
.L_x_1453:
        /* <DEDUP_REMOVED lines=9> */
.L_x_1456:
[----:B------:R-:W-:Y:S05]  /*5ff0*/  BSYNC B0 ;  /* 0x0000000000007941 */ /* 0x000fea0003800000 */
.L_x_1455:
        /* <DEDUP_REMOVED lines=11> */
.L_x_1458:
[----:B------:R-:W-:Y:S05]  /*60b0*/  BSYNC B0 ;  /* 0x0000000000007941 */ /* 0x000fea0003800000 */
.L_x_1457:
        /* <DEDUP_REMOVED lines=9> */
.L_x_1460:
[----:B------:R-:W-:Y:S05]  /*6150*/  BSYNC B0 ;  /* 0x0000000000007941 */ /* 0x000fea0003800000 */
.L_x_1459:
        /* <DEDUP_REMOVED lines=11> */
.L_x_1462:
[----:B------:R-:W-:Y:S05]  /*6210*/  BSYNC B0 ;  /* 0x0000000000007941 */ /* 0x000fea0003800000 */
.L_x_1461:
        /* <DEDUP_REMOVED lines=9> */
.L_x_1464:
[----:B------:R-:W-:Y:S05]  /*62b0*/  BSYNC B0 ;  /* 0x0000000000007941 */ /* 0x000fea0003800000 */
.L_x_1463:
        /* <DEDUP_REMOVED lines=11> */
.L_x_1466:
[----:B------:R-:W-:Y:S05]  /*6370*/  BSYNC B0 ;  /* 0x0000000000007941 */ /* 0x000fea0003800000 */
.L_x_1465:
        /* <DEDUP_REMOVED lines=9> */
.L_x_1468:
[----:B------:R-:W-:Y:S05]  /*6410*/  BSYNC B0 ;  /* 0x0000000000007941 */ /* 0x000fea0003800000 */
.L_x_1467:
        /* <DEDUP_REMOVED lines=11> */
.L_x_1470:
[----:B------:R-:W-:Y:S05]  /*64d0*/  BSYNC B0 ;  /* 0x0000000000007941 */ /* 0x000fea0003800000 */
.L_x_1469:
        /* <DEDUP_REMOVED lines=9> */
.L_x_1472:
[----:B------:R-:W-:Y:S05]  /*6570*/  BSYNC B0 ;  /* 0x0000000000007941 */ /* 0x000fea0003800000 */
.L_x_1471:
        /* <DEDUP_REMOVED lines=11> */
.L_x_1474:
[----:B------:R-:W-:Y:S05]  /*6630*/  BSYNC B0 ;  /* 0x0000000000007941 */ /* 0x000fea0003800000 */
.L_x_1473:
        /* <DEDUP_REMOVED lines=9> */
.L_x_1476:
[----:B------:R-:W-:Y:S05]  /*66d0*/  BSYNC B0 ;  /* 0x0000000000007941 */ /* 0x000fea0003800000 */
.L_x_1475:
        /* <DEDUP_REMOVED lines=11> */
.L_x_1478:
[----:B------:R-:W-:Y:S05]  /*6790*/  BSYNC B0 ;  /* 0x0000000000007941 */ /* 0x000fea0003800000 */
.L_x_1477:
        /* <DEDUP_REMOVED lines=9> */
.L_x_1480:
[----:B------:R-:W-:Y:S05]  /*6830*/  BSYNC B0 ;  /* 0x0000000000007941 */ /* 0x000fea0003800000 */
.L_x_1479:
        /* <DEDUP_REMOVED lines=11> */
.L_x_1482:
[----:B------:R-:W-:Y:S05]  /*68f0*/  BSYNC B0 ;  /* 0x0000000000007941 */ /* 0x000fea0003800000 */
.L_x_1481:
        /* <DEDUP_REMOVED lines=9> */
.L_x_1484:
[----:B------:R-:W-:Y:S05]  /*6990*/  BSYNC B0 ;  /* 0x0000000000007941 */ /* 0x000fea0003800000 */
.L_x_1483:
        /* <DEDUP_REMOVED lines=11> */
.L_x_1486:
[----:B------:R-:W-:Y:S05]  /*6a50*/  BSYNC B0 ;  /* 0x0000000000007941 */ /* 0x000fea0003800000 */
.L_x_1485:
        /* <DEDUP_REMOVED lines=9> */
.L_x_1488:
[----:B------:R-:W-:Y:S05]  /*6af0*/  BSYNC B0 ;  /* 0x0000000000007941 */ /* 0x000fea0003800000 */
.L_x_1487:
        /* <DEDUP_REMOVED lines=11> */
.L_x_1490:
[----:B------:R-:W-:Y:S05]  /*6bb0*/  BSYNC B0 ;  /* 0x0000000000007941 */ /* 0x000fea0003800000 */
.L_x_1489:
        /* <DEDUP_REMOVED lines=9> */
.L_x_1492:
[----:B------:R-:W-:Y:S05]  /*6c50*/  BSYNC B0 ;  /* 0x0000000000007941 */ /* 0x000fea0003800000 */
.L_x_1491:
        /* <DEDUP_REMOVED lines=11> */
.L_x_1494:
[----:B------:R-:W-:Y:S05]  /*6d10*/  BSYNC B0 ;  /* 0x0000000000007941 */ /* 0x000fea0003800000 */
.L_x_1493:
        /* <DEDUP_REMOVED lines=9> */
.L_x_1496:
[----:B------:R-:W-:Y:S05]  /*6db0*/  BSYNC B0 ;  /* 0x0000000000007941 */ /* 0x000fea0003800000 */
.L_x_1495:
        /* <DEDUP_REMOVED lines=11> */
.L_x_1498:
[----:B------:R-:W-:Y:S05]  /*6e70*/  BSYNC B0 ;  /* 0x0000000000007941 */ /* 0x000fea0003800000 */
.L_x_1497:
        /* <DEDUP_REMOVED lines=9> */
.L_x_1500:
[----:B------:R-:W-:Y:S05]  /*6f10*/  BSYNC B0 ;  /* 0x0000000000007941 */ /* 0x000fea0003800000 */
.L_x_1499:
        /* <DEDUP_REMOVED lines=11> */
.L_x_1502:
[----:B------:R-:W-:Y:S05]  /*6fd0*/  BSYNC B0 ;  /* 0x0000000000007941 */ /* 0x000fea0003800000 */
.L_x_1501:
        /* <DEDUP_REMOVED lines=9> */
.L_x_1504:
[----:B------:R-:W-:Y:S05]  /*7070*/  BSYNC B0 ;  /* 0x0000000000007941 */ /* 0x000fea0003800000 */
.L_x_1503:
        /* <DEDUP_REMOVED lines=11> */
.L_x_1506:
[----:B------:R-:W-:Y:S05]  /*7130*/  BSYNC B0 ;  /* 0x0000000000007941 */ /* 0x000fea0003800000 */
.L_x_1505:
        /* <DEDUP_REMOVED lines=9> */
.L_x_1508:
[----:B------:R-:W-:Y:S05]  /*71d0*/  BSYNC B0 ;  /* 0x0000000000007941 */ /* 0x000fea0003800000 */
.L_x_1507:
        /* <DEDUP_REMOVED lines=11> */
.L_x_1510:
[----:B------:R-:W-:Y:S05]  /*7290*/  BSYNC B0 ;  /* 0x0000000000007941 */ /* 0x000fea0003800000 */
.L_x_1509:
        /* <DEDUP_REMOVED lines=9> */
.L_x_1512:
[----:B------:R-:W-:Y:S05]  /*7330*/  BSYNC B0 ;  /* 0x0000000000007941 */ /* 0x000fea0003800000 */
.L_x_1511:
        /* <DEDUP_REMOVED lines=11> */
.L_x_1514:
[----:B------:R-:W-:Y:S05]  /*73f0*/  BSYNC B0 ;  /* 0x0000000000007941 */ /* 0x000fea0003800000 */
.L_x_1513:
        /* <DEDUP_REMOVED lines=9> */
.L_x_1516:
[----:B------:R-:W-:Y:S05]  /*7490*/  BSYNC B0 ;  /* 0x0000000000007941 */ /* 0x000fea0003800000 */
.L_x_1515:
        /* <DEDUP_REMOVED lines=11> */
.L_x_1518:
[----:B------:R-:W-:Y:S05]  /*7550*/  BSYNC B0 ;  /* 0x0000000000007941 */ /* 0x000fea0003800000 */
.L_x_1517:
        /* <DEDUP_REMOVED lines=9> */
.L_x_1520:
[----:B------:R-:W-:Y:S05]  /*75f0*/  BSYNC B0 ;  /* 0x0000000000007941 */ /* 0x000fea0003800000 */
.L_x_1519:
        /* <DEDUP_REMOVED lines=11> */
.L_x_1522:
[----:B------:R-:W-:Y:S05]  /*76b0*/  BSYNC B0 ;  /* 0x0000000000007941 */ /* 0x000fea0003800000 */
.L_x_1521:
        /* <DEDUP_REMOVED lines=9> */
.L_x_1524:
[----:B------:R-:W-:Y:S05]  /*7750*/  BSYNC B0 ;  /* 0x0000000000007941 */ /* 0x000fea0003800000 */
.L_x_1523:
        /* <DEDUP_REMOVED lines=11> */
.L_x_1526:
[----:B------:R-:W-:Y:S05]  /*7810*/  BSYNC B0 ;  /* 0x0000000000007941 */ /* 0x000fea0003800000 */
.L_x_1525:
        /* <DEDUP_REMOVED lines=9> */
.L_x_1528:
[----:B------:R-:W-:Y:S05]  /*78b0*/  BSYNC B0 ;  /* 0x0000000000007941 */ /* 0x000fea0003800000 */
.L_x_1527:
        /* <DEDUP_REMOVED lines=11> */
.L_x_1530:
[----:B------:R-:W-:Y:S05]  /*7970*/  BSYNC B0 ;  /* 0x0000000000007941 */ /* 0x000fea0003800000 */
.L_x_1529:
        /* <DEDUP_REMOVED lines=9> */
.L_x_1532:
[----:B------:R-:W-:Y:S05]  /*7a10*/  BSYNC B0 ;  /* 0x0000000000007941 */ /* 0x000fea0003800000 */
.L_x_1531:
        /* <DEDUP_REMOVED lines=11> */
.L_x_1534:
[----:B------:R-:W-:Y:S05]  /*7ad0*/  BSYNC B0 ;  /* 0x0000000000007941 */ /* 0x000fea0003800000 */
.L_x_1533:
        /* <DEDUP_REMOVED lines=9> */
.L_x_1536:
[----:B------:R-:W-:Y:S05]  /*7b70*/  BSYNC B0 ;  /* 0x0000000000007941 */ /* 0x000fea0003800000 */
.L_x_1535:
        /* <DEDUP_REMOVED lines=11> */
.L_x_1538:
[----:B------:R-:W-:Y:S05]  /*7c30*/  BSYNC B0 ;  /* 0x0000000000007941 */ /* 0x000fea0003800000 */
.L_x_1537:
        /* <DEDUP_REMOVED lines=9> */
.L_x_1540:
[----:B------:R-:W-:Y:S05]  /*7cd0*/  BSYNC B0 ;  /* 0x0000000000007941 */ /* 0x000fea0003800000 */
.L_x_1539:
        /* <DEDUP_REMOVED lines=11> */
.L_x_1542:
[----:B------:R-:W-:Y:S05]  /*7d90*/  BSYNC B0 ;  /* 0x0000000000007941 */ /* 0x000fea0003800000 */
.L_x_1541:
        /* <DEDUP_REMOVED lines=9> */
.L_x_1544:
[----:B------:R-:W-:Y:S05]  /*7e30*/  BSYNC B0 ;  /* 0x0000000000007941 */ /* 0x000fea0003800000 */
.L_x_1543:
        /* <DEDUP_REMOVED lines=11> */
.L_x_1546:
[----:B------:R-:W-:Y:S05]  /*7ef0*/  BSYNC B0 ;  /* 0x0000000000007941 */ /* 0x000fea0003800000 */
.L_x_1545:
        /* <DEDUP_REMOVED lines=9> */
.L_x_1548:
[----:B------:R-:W-:Y:S05]  /*7f90*/  BSYNC B0 ;  /* 0x0000000000007941 */ /* 0x000fea0003800000 */
.L_x_1547:
        /* <DEDUP_REMOVED lines=10> */
.L_x_1550:
[----:B------:R-:W-:Y:S05]  /*8040*/  BSYNC B0 ;  /* 0x0000000000007941 */ /* 0x000fea0003800000 */
.L_x_1549:
        /* <DEDUP_REMOVED lines=8> */
.L_x_1552:
[----:B------:R-:W-:Y:S05]  /*80d0*/  BSYNC B0 ;  /* 0x0000000000007941 */ /* 0x000fea0003800000 */
.L_x_1551:
        /* <DEDUP_REMOVED lines=8> */
.L_x_1554:
[----:B------:R-:W-:Y:S05]  /*8160*/  BSYNC B0 ;  /* 0x0000000000007941 */ /* 0x000fea0003800000 */
.L_x_1553:
        /* <DEDUP_REMOVED lines=8> */
.L_x_1556:
[----:B------:R-:W-:Y:S05]  /*81f0*/  BSYNC B0 ;  /* 0x0000000000007941 */ /* 0x000fea0003800000 */
.L_x_1555:
[----:B------:R-:W0:Y:S01]  /*8200*/  SHFL.BFLY PT, R3, R102, 0x10, 0x1f ;  /* 0x0e001f0066037f89 */ /* 0x000e2200000e0000 */
[----:B------:R-:W1:Y:S01]  /*8210*/  LDC R85, c[0x0][0x4] ;  /* 0x00000100ff557b82 */ /* 0x000e620000000800 */
        /* <DEDUP_REMOVED lines=17> */
[----:B------:R-:W1:Y:S01]  /*8330*/  LDC R85, c[0x0][0x4] ;  /* 0x00000100ff557b82 */ /* 0x000e620000000800 */
[----:B------:R-:W-:-:S07]  /*8340*/  IMAD.MOV.U32 R66, RZ, RZ, 0x7fff ;  /* 0x00007fffff427424 */ /* 0x000fce00078e00ff */
[----:B------:R-:W2:Y:S04]  /*8350*/  LDC.64 R2, c[0x0][0x210] ;  /* 0x00008400ff027b82 */ /* 0x000ea80000000a00 */
[----:B------:R-:W3:Y:S02]  /*8360*/  @P0 MUFU.RCP R83, R60 ;  /* 0x0000003c00530308 */ /* 0x000ee40000001000 */
[----:B---3--:R-:W-:Y:S01]  /*8370*/  @P0 FMUL.FTZ R84, R83, R84 ;  /* 0x0000005453540220 */ /* 0x008fe20000410000 */
[----:B0-----:R-:W-:Y:S02]  /*8380*/  VIADD R64, R62, 0x20 ;  /* 0x000000203e407836 */ /* 0x001fe40000000000 */
[----:B-1----:R-:W-:Y:S02]  /*8390*/  IMAD R83, R85, UR5, R0 ;  /* 0x0000000555537c24 */ /* 0x002fe4000f8e0200 */
[----:B------:R-:W-:-:S02]  /*83a0*/  @P0 F2FP.F16.F32.PACK_AB R0, RZ, R84 ;  /* 0x00000054ff00023e */ /* 0x000fc400000000ff */
[----:B------:R-:W-:Y:S01]  /*83b0*/  ISETP.GE.AND P1, PT, R64, R5, PT ;  /* 0x000000054000720c */ /* 0x000fe20003f26270 */
[----:B------:R-:W-:Y:S01]  /*83c0*/  IMAD R83, R83, UR8, R4 ;  /* 0x0000000853537c24 */ /* 0x000fe2000f8e0204 */
[----:B------:R-:W-:-:S03]  /*83d0*/  @!P0 PRMT R0, R66, 0x7610, R0 ;  /* 0x0000761042008816 */ /* 0x000fc60000000000 */
[----:B--2---:R-:W-:-:S05]  /*83e0*/  IMAD.WIDE R2, R83, 0x2, R2 ;  /* 0x0000000253027825 */ /* 0x004fca00078e0202 */
[----:B------:R0:W-:Y:S03]  /*83f0*/  STG.E.U16 desc[UR6][R2.64], R0 ;  /* 0x0000000002007986 */ /* 0x0001e6000c101506 */
[----:B------:R-:W-:Y:S05]  /*8400*/  @P1 EXIT ;  /* 0x000000000000194d */ /* 0x000fea0003800000 */
[----:B------:R-:W0:Y:S01]  /*8410*/  @P0 MUFU.RCP R83, R60 ;  /* 0x0000003c00530308 */ /* 0x000e220000001000 */
[----:B------:R-:W-:Y:S02]  /*8420*/  VIADD R4, R62, 0x40 ;  /* 0x000000403e047836 */ /* 0x000fe40000000000 */
[----:B------:R-:W-:-:S03]  /*8430*/  IMAD.MOV.U32 R64, RZ, RZ, 0x7fff ;  /* 0x00007fffff407424 */ /* 0x000fc600078e00ff */
[----:B------:R-:W-:Y:S01]  /*8440*/  ISETP.GE.AND P1, PT, R4, R5, PT ;  /* 0x000000050400720c */ /* 0x000fe20003f26270 */
[----:B0-----:R-:W-:-:S05]  /*8450*/  @P0 FMUL.FTZ R0, R83, R78 ;  /* 0x0000004e53000220 */ /* 0x001fca0000410000 */
[----:B------:R-:W-:-:S04]  /*8460*/  @P0 F2FP.F16.F32.PACK_AB R0, RZ, R0 ;  /* 0x00000000ff00023e */ /* 0x000fc800000000ff */
        /* <DEDUP_REMOVED lines=17> */
[----:B------:R-:W-:-:S04]  /*8580*/  @P0 F2FP.F16.F32.PACK_AB R0, RZ, R0 ;  /* 0x00000000ff00023e */ /* 0x000fc800000000ff */
        /* <DEDUP_REMOVED lines=310> */
[----:B------:R-:W-:Y:S01]  /*98f0*/  ISETP.GE.AND P1, PT, R10, R5, PT ;  /* 0x000000050a00720c */ /* 0x000fe20003f26270 */
[----:B------:R-:W-:Y:S02]  /*9900*/  IMAD.MOV.U32 R4, RZ, RZ, 0x7fff ;  /* 0x00007fffff047424 */ /* 0x000fe400078e00ff */
        /* <DEDUP_REMOVED lines=157> */
[----:B------:R-:W0:Y:S01]  /*a2e0*/  @P0 MUFU.RCP R9, R60 ;  /* 0x0000003c00090308 */ /* 0x000e220000001000 */
        /* <DEDUP_REMOVED lines=40> */
[----:B------:R-:W-:Y:S02]  /*a570*/  IMAD.MOV.U32 R4, RZ, RZ, 0x7fff ;  /* 0x00007fffff047424 */ /* 0x000fe400078e00ff */
[----:B0-----:R-:W-:-:S05]  /*a580*/  @P0 FMUL.FTZ R0, R5, R56 ;  /* 0x0000003805000220 */ /* 0x001fca0000410000 */
[----:B------:R-:W-:-:S04]  /*a590*/  @P0 F2FP.F16.F32.PACK_AB R0, RZ, R0 ;  /* 0x00000000ff00023e */ /* 0x000fc800000000ff */
[----:B------:R-:W-:-:S05]  /*a5a0*/  @!P0 PRMT R0, R4, 0x7610, R0 ;  /* 0x0000761004008816 */ /* 0x000fca0000000000 */
[----:B------:R-:W-:Y:S01]  /*a5b0*/  STG.E.U16 desc[UR6][R2.64+0xfc0], R0 ;  /* 0x000fc00002007986 */ /* 0x000fe2000c101506 */
[----:B------:R-:W-:Y:S05]  /*a5c0*/  EXIT ;  /* 0x000000000000794d */ /* 0x000fea0003800000 */
.L_x_1557:
        /* <DEDUP_REMOVED lines=11> */
.L_x_11692:


//--------------------- .text._ZN43_GLOBAL__N__9ae7fba5_10_SoftMax_cu_9f978f6320softmax_warp_forwardIN3c104HalfES2_fLi10ELb0ELb1EEEvPT0_PKT_iiiPKbib --------------------------
	.section	.text._ZN43_GLOBAL__N__9ae7fba5_10_SoftMax_cu_9f978f6320softmax_warp_forwardIN3c104HalfES2_fLi10ELb0ELb1EEEvPT0_PKT_iiiPKbib,"ax",@progbits
	.align	128
.text._ZN43_GLOBAL__N__9ae7fba5_10_SoftMax_cu_9f978f6320softmax_warp_forwardIN3c104HalfES2_fLi10ELb0ELb1EEEvPT0_PKT_iiiPKbib:
        .type           _ZN43_GLOBAL__N__9ae7fba5_10_SoftMax_cu_9f978f6320softmax_warp_forwardIN3c104HalfES2_fLi10ELb0ELb1EEEvPT0_PKT_iiiPKbib,@function
        .size           _ZN43_GLOBAL__N__9ae7fba5_10_SoftMax_cu_9f978f6320softmax_warp_forwardIN3c104HalfES2_fLi10ELb0ELb1EEEvPT0_PKT_iiiPKbib,(.L_x_11693 - _ZN43_GLOBAL__N__9ae7fba5_10_SoftMax_cu_9f978f6320softmax_warp_forwardIN3c104HalfES2_fLi10ELb0ELb1EEEvPT0_PKT_iiiPKbib)
        .other          _ZN43_GLOBAL__N__9ae7fba5_10_SoftMax_cu_9f978f6320softmax_warp_forwardIN3c104HalfES2_fLi10ELb0ELb1EEEvPT0_PKT_iiiPKbib,@"STO_CUDA_ENTRY STV_DEFAULT"
_ZN43_GLOBAL__N__9ae7fba5_10_SoftMax_cu_9f978f6320softmax_warp_forwardIN3c104HalfES2_fLi10ELb0ELb1EEEvPT0_PKT_iiiPKbib:
        /* <DEDUP_REMOVED lines=47> */
.L_x_1558:
        /* <DEDUP_REMOVED lines=65> */
[----:B------:R-:W3:Y:S01]  /*0700*/  @!P2 LDG.E.U16 R17, desc[UR6][R4.64+0xc0] ;  /* 0x0000c0060411a981 */ /* 0x000ee2000c1e1500 */
[----:B------:R-:W-:-:S03]  /*0710*/  P2R R70, PR, RZ, 0x2 ;  /* 0x00000002ff467803 */ /* 0x000fc60000000000 */
[----:B------:R-:W5:Y:S04]  /*0720*/  @!P4 LDG.E.U16 R11, desc[UR6][R4.64+0x140] ;  /* 0x00014006040bc981 */ /* 0x000f68000c1e1500 */
[----:B------:R-:W5:Y:S04]  /*0730*/  @!P3 LDG.E.U16 R52, desc[UR6][R4.64+0x180] ;  /* 0x000180060434b981 */ /* 0x000f68000c1e1500 */
        /* <DEDUP_REMOVED lines=55> */
[-C--:B------:R-:W-:Y:S02]  /*0ab0*/  ISETP.GE.AND P1, PT, R20, R9.reuse, PT ;  /* 0x000000091400720c */ /* 0x080fe40003f26270 */
[-C--:B------:R-:W-:Y:S02]  /*0ac0*/  ISETP.GE.AND P2, PT, R26, R9.reuse, PT ;  /* 0x000000091a00720c */ /* 0x080fe40003f46270 */
[----:B------:R-:W-:Y:S02]  /*0ad0*/  P2R R41, PR, RZ, 0x2 ;  /* 0x00000002ff297803 */ /* 0x000fe40000000000 */
[-C--:B------:R-:W-:Y:S02]  /*0ae0*/  ISETP.GE.AND P6, PT, R22, R9.reuse, PT ;  /* 0x000000091600720c */ /* 0x080fe40003fc6270 */
[----:B------:R-:W-:-:S05]  /*0af0*/  ISETP.GE.AND P3, PT, R28, R9, PT ;  /* 0x000000091c00720c */ /* 0x000fca0003f66270 */
[----:B------:R-:W5:Y:S01]  /*0b00*/  @!P1 LDG.E.U16 R45, desc[UR6][R4.64+0x680] ;  /* 0x00068006042d9981 */ /* 0x000f62000c1e1500 */
[-C--:B------:R-:W-:Y:S02]  /*0b10*/  ISETP.GE.AND P1, PT, R24, R9.reuse, PT ;  /* 0x000000091800720c */ /* 0x080fe40003f26270 */
[----:B------:R-:W-:Y:S01]  /*0b20*/  ISETP.GE.AND P4, PT, R30, R9, PT ;  /* 0x000000091e00720c */ /* 0x000fe20003f86270 */
[----:B------:R-:W5:Y:S01]  /*0b30*/  @!P2 LDG.E.U16 R44, desc[UR6][R4.64+0x740] ;  /* 0x00074006042ca981 */ /* 0x000f62000c1e1500 */
[----:B------:R-:W-:Y:S02]  /*0b40*/  P2R R41, PR, RZ, 0x40 ;  /* 0x00000040ff297803 */ /* 0x000fe40000000000 */
[----:B------:R-:W-:Y:S01]  /*0b50*/  P2R R63, PR, RZ, 0x4 ;  /* 0x00000004ff3f7803 */ /* 0x000fe20000000000 */
[----:B------:R-:W5:Y:S01]  /*0b60*/  @!P3 LDG.E.U16 R42, desc[UR6][R4.64+0x780] ;  /* 0x00078006042ab981 */ /* 0x000f62000c1e1500 */
[----:B------:R-:W-:-:S03]  /*0b70*/  ISETP.NE.AND P2, PT, R79, RZ, PT ;  /* 0x000000ff4f00720c */ /* 0x000fc60003f45270 */
[----:B------:R-:W5:Y:S01]  /*0b80*/  @!P6 LDG.E.U16 R41, desc[UR6][R4.64+0x6c0] ;  /* 0x0006c0060429e981 */ /* 0x000f62000c1e1500 */
[----:B------:R-:W-:-:S03]  /*0b90*/  P2R R87, PR, RZ, 0x4 ;  /* 0x00000004ff577803 */ /* 0x000fc60000000000 */
[----:B------:R-:W5:Y:S01]  /*0ba0*/  @!P1 LDG.E.U16 R43, desc[UR6][R4.64+0x700] ;  /* 0x00070006042b9981 */ /* 0x000f62000c1e1500 */
[----:B------:R-:W-:-:S04]  /*0bb0*/  ISETP.NE.AND P2, PT, R78, RZ, PT ;  /* 0x000000ff4e00720c */ /* 0x000fc80003f45270 */
[----:B------:R-:W-:Y:S01]  /*0bc0*/  P2R R61, PR, RZ, 0x4 ;  /* 0x00000004ff3d7803 */ /* 0x000fe20000000000 */
[----:B------:R0:W5:Y:S01]  /*0bd0*/  @!P4 LDG.E.U16 R4, desc[UR6][R4.64+0x7c0] ;  /* 0x0007c0060404c981 */ /* 0x000162000c1e1500 */
        /* <DEDUP_REMOVED lines=22> */
[----:B------:R-:W-:Y:S01]  /*0d40*/  ISETP.NE.AND P2, PT, R66, RZ, PT ;  /* 0x000000ff4200720c */ /* 0x000fe20003f45270 */
[----:B------:R-:W-:Y:S02]  /*0d50*/  IMAD.MOV.U32 R54, RZ, RZ, -0x800000 ;  /* 0xff800000ff367424 */ /* 0x000fe400078e00ff */
[----:B--2---:R-:W-:Y:S02]  /*0d60*/  @!P5 HADD2.F32 R54, -RZ, R13.H0_H0 ;  /* 0x2000000dff36d230 */ /* 0x004fe40000004100 */
[----:B------:R-:W-:-:S08]  /*0d70*/  IMAD.MOV.U32 R13, RZ, RZ, -0x800000 ;  /* 0xff800000ff0d7424 */ /* 0x000fd000078e00ff */
[----:B---3--:R-:W-:Y:S01]  /*0d80*/  @!P2 HADD2.F32 R13, -RZ, R17.H0_H0 ;  /* 0x20000011ff0da230 */ /* 0x008fe20000004100 */
[----:B------:R-:W-:Y:S01]  /*0d90*/  ISETP.NE.AND P2, PT, R58, RZ, PT ;  /* 0x000000ff3a00720c */ /* 0x000fe20003f45270 */
[----:B0-----:R-:W-:-:S12]  /*0da0*/  IMAD.MOV.U32 R5, RZ, RZ, -0x800000 ;  /* 0xff800000ff057424 */ /* 0x001fd800078e00ff */
[----:B------:R-:W-:Y:S01]  /*0db0*/  @!P2 HADD2.F32 R5, -RZ, R19.H0_H0 ;  /* 0x20000013ff05a230 */ /* 0x000fe20000004100 */
[----:B------:R-:W-:Y:S01]  /*0dc0*/  ISETP.NE.AND P2, PT, R57, RZ, PT ;  /* 0x000000ff3900720c */ /* 0x000fe20003f45270 */
[----:B----4-:R-:W-:Y:S01]  /*0dd0*/  @!P0 HADD2.F32 R55, -RZ, R56.H0_H0 ;  /* 0x20000038ff378230 */ /* 0x010fe20000004100 */
[----:B------:R-:W-:Y:S01]  /*0de0*/  P2R R85, PR, RZ, 0x40 ;  /* 0x00000040ff557803 */ /* 0x000fe20000000000 */
[----:B------:R-:W-:Y:S01]  /*0df0*/  IMAD.MOV.U32 R56, RZ, RZ, -0x800000 ;  /* 0xff800000ff387424 */ /* 0x000fe200078e00ff */
[----:B------:R-:W-:-:S09]  /*0e00*/  ISETP.NE.AND P6, PT, R65, RZ, PT ;  /* 0x000000ff4100720c */ /* 0x000fd20003fc5270 */
[----:B-----5:R-:W-:Y:S01]  /*0e10*/  @!P2 HADD2.F32 R56, -RZ, R11.H0_H0 ;  /* 0x2000000bff38a230 */ /* 0x020fe20000004100 */
[----:B------:R-:W-:-:S03]  /*0e20*/  ISETP.NE.AND P2, PT, R93, RZ, PT ;  /* 0x000000ff5d00720c */ /* 0x000fc60003f45270 */
[----:B------:R-:W-:Y:S02]  /*0e30*/  @!P6 HADD2.F32 R53, -RZ, R15.H0_H0 ;  /* 0x2000000fff35e230 */ /* 0x000fe40000004100 */
[----:B------:R-:W-:-:S08]  /*0e40*/  IMAD.MOV.U32 R15, RZ, RZ, -0x800000 ;  /* 0xff800000ff0f7424 */ /* 0x000fd000078e00ff */
        /* <DEDUP_REMOVED lines=21> */
[----:B------:R-:W-:-:S11]  /*0fa0*/  ISETP.NE.AND P6, PT, R81, RZ, PT ;  /* 0x000000ff5100720c */ /* 0x000fd60003fc5270 */
[----:B------:R-:W-:Y:S01]  /*0fb0*/  @!P2 HADD2.F32 R25, -RZ, R29.H0_H0 ;  /* 0x2000001dff19a230 */ /* 0x000fe20000004100 */
[----:B------:R-:W-:Y:S01]  /*0fc0*/  ISETP.NE.AND P2, PT, R62, RZ, PT ;  /* 0x000000ff3e00720c */ /* 0x000fe20003f45270 */
[----:B------:R-:W-:-:S12]  /*0fd0*/  IMAD.MOV.U32 R51, RZ, RZ, -0x800000 ;  /* 0xff800000ff337424 */ /* 0x000fd800078e00ff */
[----:B------:R-:W-:Y:S01]  /*0fe0*/  @!P2 HADD2.F32 R51, -RZ, R31.H0_H0 ;  /* 0x2000001fff33a230 */ /* 0x000fe20000004100 */
[----:B------:R-:W-:Y:S01]  /*0ff0*/  ISETP.NE.AND P2, PT, R61, RZ, PT ;  /* 0x000000ff3d00720c */ /* 0x000fe20003f45270 */
[----:B------:R-:W-:Y:S02]  /*1000*/  IMAD.MOV.U32 R31, RZ, RZ, -0x800000 ;  /* 0xff800000ff1f7424 */ /* 0x000fe400078e00ff */
[----:B------:R-:W-:Y:S01]  /*1010*/  @!P6 HADD2.F32 R31, -RZ, R35.H0_H0 ;  /* 0x20000023ff1fe230 */ /* 0x000fe20000004100 */
[----:B------:R-:W-:Y:S01]  /*1020*/  ISETP.GE.AND P6, PT, R34, R9, PT ;  /* 0x000000092200720c */ /* 0x000fe20003fc6270 */
[----:B------:R-:W-:Y:S01]  /*1030*/  IMAD.MOV.U32 R50, RZ, RZ, -0x800000 ;  /* 0xff800000ff327424 */ /* 0x000fe200078e00ff */
[----:B------:R-:W-:Y:S02]  /*1040*/  P2R R86, PR, RZ, 0x2 ;  /* 0x00000002ff567803 */ /* 0x000fe40000000000 */
[----:B------:R-:W-:-:S05]  /*1050*/  ISETP.NE.AND P1, PT, R80, RZ, PT ;  /* 0x000000ff5000720c */ /* 0x000fca0003f25270 */
[----:B------:R-:W-:Y:S02]  /*1060*/  @!P2 HADD2.F32 R50, -RZ, R49.H0_H0 ;  /* 0x20000031ff32a230 */ /* 0x000fe40000004100 */
[----:B------:R-:W-:Y:S02]  /*1070*/  IMAD.MOV.U32 R49, RZ, RZ, -0x800000 ;  /* 0xff800000ff317424 */ /* 0x000fe400078e00ff */
[----:B------:R-:W-:Y:S01]  /*1080*/  @!P6 HADD2.F32 R49, -RZ, R33.H0_H0 ;  /* 0x20000021ff31e230 */ /* 0x000fe20000004100 */
[-C--:B------:R-:W-:Y:S02]  /*1090*/  ISETP.GE.AND P6, PT, R12, R9.reuse, PT ;  /* 0x000000090c00720c */ /* 0x080fe40003fc6270 */
[----:B------:R-:W-:Y:S01]  /*10a0*/  ISETP.NE.AND P2, PT, R87, RZ, PT ;  /* 0x000000ff5700720c */ /* 0x000fe20003f45270 */
[----:B------:R-:W-:Y:S02]  /*10b0*/  IMAD.MOV.U32 R29, RZ, RZ, -0x800000 ;  /* 0xff800000ff1d7424 */ /* 0x000fe400078e00ff */
[----:B------:R-:W-:Y:S01]  /*10c0*/  @!P1 HADD2.F32 R29, -RZ, R32.H0_H0 ;  /* 0x20000020ff1d9230 */ /* 0x000fe20000004100 */
[----:B------:R-:W-:Y:S01]  /*10d0*/  ISETP.GE.AND P1, PT, R10, R9, PT ;  /* 0x000000090a00720c */ /* 0x000fe20003f26270 */
[----:B------:R-:W-:-:S02]  /*10e0*/  IMAD.MOV.U32 R34, RZ, RZ, -0x800000 ;  /* 0xff800000ff227424 */ /* 0x000fc400078e00ff */
[----:B------:R-:W-:-:S04]  /*10f0*/  IMAD.MOV.U32 R27, RZ, RZ, -0x800000 ;  /* 0xff800000ff1b7424 */ /* 0x000fc800078e00ff */
[----:B------:R-:W-:Y:S01]  /*1100*/  @!P6 HADD2.F32 R34, -RZ, R37.H0_H0 ;  /* 0x20000025ff22e230 */ /* 0x000fe20000004100 */
[-C--:B------:R-:W-:Y:S01]  /*1110*/  ISETP.GE.AND P6, PT, R14, R9.reuse, PT ;  /* 0x000000090e00720c */ /* 0x080fe20003fc6270 */
[----:B------:R-:W-:Y:S01]  /*1120*/  @!P2 HADD2.F32 R27, -RZ, R48.H0_H0 ;  /* 0x20000030ff1ba230 */ /* 0x000fe20000004100 */
[-C--:B------:R-:W-:Y:S01]  /*1130*/  ISETP.GE.AND P2, PT, R36, R9.reuse, PT ;  /* 0x000000092400720c */ /* 0x080fe20003f46270 */
[----:B------:R-:W-:Y:S02]  /*1140*/  IMAD.MOV.U32 R32, RZ, RZ, -0x800000 ;  /* 0xff800000ff207424 */ /* 0x000fe400078e00ff */
[----:B------:R-:W-:Y:S01]  /*1150*/  @!P1 HADD2.F32 R32, -RZ, R46.H0_H0 ;  /* 0x2000002eff209230 */ /* 0x000fe20000004100 */
[----:B------:R-:W-:Y:S01]  /*1160*/  ISETP.GE.AND P1, PT, R18, R9, PT ;  /* 0x000000091200720c */ /* 0x000fe20003f26270 */
[----:B------:R-:W-:Y:S02]  /*1170*/  IMAD.MOV.U32 R33, RZ, RZ, -0x800000 ;  /* 0xff800000ff217424 */ /* 0x000fe400078e00ff */
[----:B------:R-:W-:-:S04]  /*1180*/  IMAD.MOV.U32 R48, RZ, RZ, -0x800000 ;  /* 0xff800000ff307424 */ /* 0x000fc800078e00ff */
[----:B------:R-:W-:Y:S01]  /*1190*/  @!P6 HADD2.F32 R33, -RZ, R39.H0_H0 ;  /* 0x20000027ff21e230 */ /* 0x000fe20000004100 */
[-C--:B------:R-:W-:Y:S01]  /*11a0*/  ISETP.GE.AND P6, PT, R20, R9.reuse, PT ;  /* 0x000000091400720c */ /* 0x080fe20003fc6270 */
[----:B------:R-:W-:Y:S01]  /*11b0*/  @!P2 HADD2.F32 R48, -RZ, R47.H0_H0 ;  /* 0x2000002fff30a230 */ /* 0x000fe20000004100 */
[----:B------:R-:W-:Y:S01]  /*11c0*/  ISETP.GE.AND P2, PT, R16, R9, PT ;  /* 0x000000091000720c */ /* 0x000fe20003f46270 */
[----:B------:R-:W-:Y:S02]  /*11d0*/  IMAD.MOV.U32 R36, RZ, RZ, -0x800000 ;  /* 0xff800000ff247424 */ /* 0x000fe400078e00ff */
[----:B------:R-:W-:Y:S01]  /*11e0*/  @!P1 HADD2.F32 R36, -RZ, R38.H0_H0 ;  /* 0x20000026ff249230 */ /* 0x000fe20000004100 */
[----:B------:R-:W-:Y:S01]  /*11f0*/  ISETP.NE.AND P1, PT, R86, RZ, PT ;  /* 0x000000ff5600720c */ /* 0x000fe20003f25270 */
[----:B------:R-:W-:Y:S02]  /*1200*/  IMAD.MOV.U32 R35, RZ, RZ, -0x800000 ;  /* 0xff800000ff237424 */ /* 0x000fe400078e00ff */
[----:B------:R-:W-:-:S04]  /*1210*/  IMAD.MOV.U32 R37, RZ, RZ, -0x800000 ;  /* 0xff800000ff257424 */ /* 0x000fc800078e00ff */
[----:B------:R-:W-:Y:S01]  /*1220*/  @!P6 HADD2.F32 R35, -RZ, R45.H0_H0 ;  /* 0x2000002dff23e230 */ /* 0x000fe20000004100 */
[----:B------:R-:W-:Y:S01]  /*1230*/  ISETP.NE.AND P6, PT, R85, RZ, PT ;  /* 0x000000ff5500720c */ /* 0x000fe20003fc5270 */
[----:B------:R-:W-:Y:S01]  /*1240*/  @!P2 HADD2.F32 R37, -RZ, R40.H0_H0 ;  /* 0x20000028ff25a230 */ /* 0x000fe20000004100 */
[----:B------:R-:W-:Y:S01]  /*1250*/  ISETP.NE.AND P2, PT, R63, RZ, PT ;  /* 0x000000ff3f00720c */ /* 0x000fe20003f45270 */
[----:B------:R-:W-:Y:S02]  /*1260*/  IMAD.MOV.U32 R38, RZ, RZ, -0x800000 ;  /* 0xff800000ff267424 */ /* 0x000fe400078e00ff */
[----:B------:R-:W-:Y:S01]  /*1270*/  @!P1 HADD2.F32 R38, -RZ, R43.H0_H0 ;  /* 0x2000002bff269230 */ /* 0x000fe20000004100 */
[----:B------:R-:W-:Y:S01]  /*1280*/  PRMT R43, RZ, 0x7610, R43 ;  /* 0x00007610ff2b7816 */ /* 0x000fe2000000002b */
[----:B------:R-:W-:Y:S02]  /*1290*/  IMAD.MOV.U32 R39, RZ, RZ, -0x800000 ;  /* 0xff800000ff277424 */ /* 0x000fe400078e00ff */
[----:B------:R-:W-:Y:S01]  /*12a0*/  IMAD.MOV.U32 R40, RZ, RZ, -0x800000 ;  /* 0xff800000ff287424 */ /* 0x000fe200078e00ff */
[----:B------:R-:W-:Y:S01]  /*12b0*/  @!P0 PRMT R43, R84, 0x7610, R43 ;  /* 0x00007610542b8816 */ /* 0x000fe2000000002b */
[----:B------:R-:W-:-:S02]  /*12c0*/  IMAD.MOV.U32 R45, RZ, RZ, -0x800000 ;  /* 0xff800000ff2d7424 */ /* 0x000fc400078e00ff */
[----:B------:R-:W-:Y:S02]  /*12d0*/  @!P6 HADD2.F32 R39, -RZ, R41.H0_H0 ;  /* 0x20000029ff27e230 */ /* 0x000fe40000004100 */
[----:B------:R-:W-:Y:S02]  /*12e0*/  IMAD.MOV.U32 R41, RZ, RZ, -0x800000 ;  /* 0xff800000ff297424 */ /* 0x000fe400078e00ff */
        /* <DEDUP_REMOVED lines=13> */
.L_x_1560:
[----:B------:R-:W-:Y:S05]  /*13c0*/  BSYNC B0 ;  /* 0x0000000000007941 */ /* 0x000fea0003800000 */
.L_x_1559:
        /* <DEDUP_REMOVED lines=11> */
.L_x_1562:
[----:B------:R-:W-:Y:S05]  /*1480*/  BSYNC B0 ;  /* 0x0000000000007941 */ /* 0x000fea0003800000 */
.L_x_1561:
        /* <DEDUP_REMOVED lines=11> */
.L_x_1564:
[----:B------:R-:W-:Y:S05]  /*1540*/  BSYNC B0 ;  /* 0x0000000000007941 */ /* 0x000fea0003800000 */
.L_x_1563:
        /* <DEDUP_REMOVED lines=11> */
.L_x_1566:
[----:B------:R-:W-:Y:S05]  /*1600*/  BSYNC B0 ;  /* 0x0000000000007941 */ /* 0x000fea0003800000 */
.L_x_1565:
        /* <DEDUP_REMOVED lines=11> */
.L_x_1568:
[----:B------:R-:W-:Y:S05]  /*16c0*/  BSYNC B0 ;  /* 0x0000000000007941 */ /* 0x000fea0003800000 */
.L_x_1567:
        /* <DEDUP_REMOVED lines=11> */
.L_x_1570:
[----:B------:R-:W-:Y:S05]  /*1780*/  BSYNC B0 ;  /* 0x0000000000007941 */ /* 0x000fea0003800000 */
.L_x_1569:
        /* <DEDUP_REMOVED lines=11> */
.L_x_1572:
[----:B------:R-:W-:Y:S05]  /*1840*/  BSYNC B0 ;  /* 0x0000000000007941 */ /* 0x000fea0003800000 */
.L_x_1571:
        /* <DEDUP_REMOVED lines=11> */
.L_x_1574:
[----:B------:R-:W-:Y:S05]  /*1900*/  BSYNC B0 ;  /* 0x0000000000007941 */ /* 0x000fea0003800000 */
.L_x_1573:
        /* <DEDUP_REMOVED lines=11> */
.L_x_1576:
[----:B------:R-:W-:Y:S05]  /*19c0*/  BSYNC B0 ;  /* 0x0000000000007941 */ /* 0x000fea0003800000 */
.L_x_1575:
        /* <DEDUP_REMOVED lines=11> */
.L_x_1578:
[----:B------:R-:W-:Y:S05]  /*1a80*/  BSYNC B0 ;  /* 0x0000000000007941 */ /* 0x000fea0003800000 */
.L_x_1577:
        /* <DEDUP_REMOVED lines=11> */
.L_x_1580:
[----:B------:R-:W-:Y:S05]  /*1b40*/  BSYNC B0 ;  /* 0x0000000000007941 */ /* 0x000fea0003800000 */
.L_x_1579:
        /* <DEDUP_REMOVED lines=11> */
.L_x_1582:
[----:B------:R-:W-:Y:S05]  /*1c00*/  BSYNC B0 ;  /* 0x0000000000007941 */ /* 0x000fea0003800000 */
.L_x_1581:
        /* <DEDUP_REMOVED lines=11> */
.L_x_1584:
[----:B------:R-:W-:Y:S05]  /*1cc0*/  BSYNC B0 ;  /* 0x0000000000007941 */ /* 0x000fea0003800000 */
.L_x_1583:
        /* <DEDUP_REMOVED lines=11> */
.L_x_1586:
[----:B------:R-:W-:Y:S05]  /*1d80*/  BSYNC B0 ;  /* 0x0000000000007941 */ /* 0x000fea0003800000 */
.L_x_1585:
        /* <DEDUP_REMOVED lines=11> */
.L_x_1588:
[----:B------:R-:W-:Y:S05]  /*1e40*/  BSYNC B0 ;  /* 0x0000000000007941 */ /* 0x000fea0003800000 */
.L_x_1587:
        /* <DEDUP_REMOVED lines=11> */
.L_x_1590:
[----:B------:R-:W-:Y:S05]  /*1f00*/  BSYNC B0 ;  /* 0x0000000000007941 */ /* 0x000fea0003800000 */
.L_x_1589:
        /* <DEDUP_REMOVED lines=11> */
.L_x_1592:
[----:B------:R-:W-:Y:S05]  /*1fc0*/  BSYNC B0 ;  /* 0x0000000000007941 */ /* 0x000fea0003800000 */
.L_x_1591:
        /* <DEDUP_REMOVED lines=11> */
.L_x_1594:
[----:B------:R-:W-:Y:S05]  /*2080*/  BSYNC B0 ;  /* 0x0000000000007941 */ /* 0x000fea0003800000 */
.L_x_1593:
        /* <DEDUP_REMOVED lines=11> */
.L_x_1596:
[----:B------:R-:W-:Y:S05]  /*2140*/  BSYNC B0 ;  /* 0x0000000000007941 */ /* 0x000fea0003800000 */
.L_x_1595:
        /* <DEDUP_REMOVED lines=11> */
.L_x_1598:
[----:B------:R-:W-:Y:S05]  /*2200*/  BSYNC B0 ;  /* 0x0000000000007941 */ /* 0x000fea0003800000 */
.L_x_1597:
        /* <DEDUP_REMOVED lines=11> */
.L_x_1600:
[----:B------:R-:W-:Y:S05]  /*22c0*/  BSYNC B0 ;  /* 0x0000000000007941 */ /* 0x000fea0003800000 */
.L_x_1599:
        /* <DEDUP_REMOVED lines=11> */
.L_x_1602:
[----:B------:R-:W-:Y:S05]  /*2380*/  BSYNC B0 ;  /* 0x0000000000007941 */ /* 0x000fea0003800000 */
.L_x_1601:
        /* <DEDUP_REMOVED lines=11> */
.L_x_1604:
[----:B------:R-:W-:Y:S05]  /*2440*/  BSYNC B0 ;  /* 0x0000000000007941 */ /* 0x000fea0003800000 */
.L_x_1603:
        /* <DEDUP_REMOVED lines=11> */
.L_x_1606:
[----:B------:R-:W-:Y:S05]  /*2500*/  BSYNC B0 ;  /* 0x0000000000007941 */ /* 0x000fea0003800000 */
.L_x_1605:
        /* <DEDUP_REMOVED lines=11> */
.L_x_1608:
[----:B------:R-:W-:Y:S05]  /*25c0*/  BSYNC B0 ;  /* 0x0000000000007941 */ /* 0x000fea0003800000 */
.L_x_1607:
        /* <DEDUP_REMOVED lines=11> */
.L_x_1610:
[----:B------:R-:W-:Y:S05]  /*2680*/  BSYNC B0 ;  /* 0x0000000000007941 */ /* 0x000fea0003800000 */
.L_x_1609:
        /* <DEDUP_REMOVED lines=11> */
.L_x_1612:
[----:B------:R-:W-:Y:S05]  /*2740*/  BSYNC B0 ;  /* 0x0000000000007941 */ /* 0x000fea0003800000 */
.L_x_1611:
        /* <DEDUP_REMOVED lines=10> */
.L_x_1614:
[----:B------:R-:W-:Y:S05]  /*27f0*/  BSYNC B0 ;  /* 0x0000000000007941 */ /* 0x000fea0003800000 */
.L_x_1613:
        /* <DEDUP_REMOVED lines=10> */
.L_x_1616:
[----:B------:R-:W-:Y:S05]  /*28a0*/  BSYNC B0 ;  /* 0x0000000000007941 */ /* 0x000fea0003800000 */
.L_x_1615:
        /* <DEDUP_REMOVED lines=10> */
.L_x_1618:
[----:B------:R-:W-:Y:S05]  /*2950*/  BSYNC B0 ;  /* 0x0000000000007941 */ /* 0x000fea0003800000 */
.L_x_1617:
        /* <DEDUP_REMOVED lines=10> */
.L_x_1620:
[----:B------:R-:W-:Y:S05]  /*2a00*/  BSYNC B0 ;  /* 0x0000000000007941 */ /* 0x000fea0003800000 */
.L_x_1619:
        /* <DEDUP_REMOVED lines=30> */
.L_x_1622:
[----:B------:R-:W-:Y:S05]  /*2bf0*/  BSYNC B0 ;  /* 0x0000000000007941 */ /* 0x000fea0003800000 */
.L_x_1621:
        /* <DEDUP_REMOVED lines=10> */
.L_x_1624:
[----:B------:R-:W-:Y:S05]  /*2ca0*/  BSYNC B0 ;  /* 0x0000000000007941 */ /* 0x000fea0003800000 */
.L_x_1623:
        /* <DEDUP_REMOVED lines=10> */
.L_x_1626:
[----:B------:R-:W-:Y:S05]  /*2d50*/  BSYNC B0 ;  /* 0x0000000000007941 */ /* 0x000fea0003800000 */
.L_x_1625:
        /* <DEDUP_REMOVED lines=10> */
.L_x_1628:
[----:B------:R-:W-:Y:S05]  /*2e00*/  BSYNC B0 ;  /* 0x0000000000007941 */ /* 0x000fea0003800000 */
.L_x_1627:
        /* <DEDUP_REMOVED lines=10> */
.L_x_1630:
[----:B------:R-:W-:Y:S05]  /*2eb0*/  BSYNC B0 ;  /* 0x0000000000007941 */ /* 0x000fea0003800000 */
.L_x_1629:
        /* <DEDUP_REMOVED lines=10> */
.L_x_1632:
[----:B------:R-:W-:Y:S05]  /*2f60*/  BSYNC B0 ;  /* 0x0000000000007941 */ /* 0x000fea0003800000 */
.L_x_1631:
        /* <DEDUP_REMOVED lines=10> */
.L_x_1634:
[----:B------:R-:W-:Y:S05]  /*3010*/  BSYNC B0 ;  /* 0x0000000000007941 */ /* 0x000fea0003800000 */
.L_x_1633:
        /* <DEDUP_REMOVED lines=10> */
.L_x_1636:
[----:B------:R-:W-:Y:S05]  /*30c0*/  BSYNC B0 ;  /* 0x0000000000007941 */ /* 0x000fea0003800000 */
.L_x_1635:
        /* <DEDUP_REMOVED lines=10> */
.L_x_1638:
[----:B------:R-:W-:Y:S05]  /*3170*/  BSYNC B0 ;  /* 0x0000000000007941 */ /* 0x000fea0003800000 */
.L_x_1637:
        /* <DEDUP_REMOVED lines=10> */
.L_x_1640:
[----:B------:R-:W-:Y:S05]  /*3220*/  BSYNC B0 ;  /* 0x0000000000007941 */ /* 0x000fea0003800000 */
.L_x_1639:
        /* <DEDUP_REMOVED lines=10> */
.L_x_1642:
[----:B------:R-:W-:Y:S05]  /*32d0*/  BSYNC B0 ;  /* 0x0000000000007941 */ /* 0x000fea0003800000 */
.L_x_1641:
        /* <DEDUP_REMOVED lines=10> */
.L_x_1644:
[----:B------:R-:W-:Y:S05]  /*3380*/  BSYNC B0 ;  /* 0x0000000000007941 */ /* 0x000fea0003800000 */
.L_x_1643:
        /* <DEDUP_REMOVED lines=10> */
.L_x_1646:
[----:B------:R-:W-:Y:S05]  /*3430*/  BSYNC B0 ;  /* 0x0000000000007941 */ /* 0x000fea0003800000 */
.L_x_1645:
        /* <DEDUP_REMOVED lines=10> */
.L_x_1648:
[----:B------:R-:W-:Y:S05]  /*34e0*/  BSYNC B0 ;  /* 0x0000000000007941 */ /* 0x000fea0003800000 */
.L_x_1647:
        /* <DEDUP_REMOVED lines=10> */
.L_x_1650:
[----:B------:R-:W-:Y:S05]  /*3590*/  BSYNC B0 ;  /* 0x0000000000007941 */ /* 0x000fea0003800000 */
.L_x_1649:
        /* <DEDUP_REMOVED lines=10> */
.L_x_1652:
[----:B------:R-:W-:Y:S05]  /*3640*/  BSYNC B0 ;  /* 0x0000000000007941 */ /* 0x000fea0003800000 */
.L_x_1651:
        /* <DEDUP_REMOVED lines=10> */
.L_x_1654:
[----:B------:R-:W-:Y:S05]  /*36f0*/  BSYNC B0 ;  /* 0x0000000000007941 */ /* 0x000fea0003800000 */
.L_x_1653:
        /* <DEDUP_REMOVED lines=10> */
.L_x_1656:
[----:B------:R-:W-:Y:S05]  /*37a0*/  BSYNC B0 ;  /* 0x0000000000007941 */ /* 0x000fea0003800000 */
.L_x_1655:
        /* <DEDUP_REMOVED lines=10> */
.L_x_1658:
[----:B------:R-:W-:Y:S05]  /*3850*/  BSYNC B0 ;  /* 0x0000000000007941 */ /* 0x000fea0003800000 */
.L_x_1657:
        /* <DEDUP_REMOVED lines=10> */
.L_x_1660:
[----:B------:R-:W-:Y:S05]  /*3900*/  BSYNC B0 ;  /* 0x0000000000007941 */ /* 0x000fea0003800000 */
.L_x_1659:
        /* <DEDUP_REMOVED lines=10> */
.L_x_1662:
[----:B------:R-:W-:Y:S05]  /*39b0*/  BSYNC B0 ;  /* 0x0000000000007941 */ /* 0x000fea0003800000 */
.L_x_1661:
        /* <DEDUP_REMOVED lines=10> */
.L_x_1664:
[----:B------:R-:W-:Y:S05]  /*3a60*/  BSYNC B0 ;  /* 0x0000000000007941 */ /* 0x000fea0003800000 */
.L_x_1663:
        /* <DEDUP_REMOVED lines=10> */
.L_x_1666:
[----:B------:R-:W-:Y:S05]  /*3b10*/  BSYNC B0 ;  /* 0x0000000000007941 */ /* 0x000fea0003800000 */
.L_x_1665:
        /* <DEDUP_REMOVED lines=10> */
.L_x_1668:
[----:B------:R-:W-:Y:S05]  /*3bc0*/  BSYNC B0 ;  /* 0x0000000000007941 */ /* 0x000fea0003800000 */
.L_x_1667:
        /* <DEDUP_REMOVED lines=10> */
.L_x_1670:
[----:B------:R-:W-:Y:S05]  /*3c70*/  BSYNC B0 ;  /* 0x0000000000007941 */ /* 0x000fea0003800000 */
.L_x_1669:
        /* <DEDUP_REMOVED lines=10> */
.L_x_1672:
[----:B------:R-:W-:Y:S05]  /*3d20*/  BSYNC B0 ;  /* 0x0000000000007941 */ /* 0x000fea0003800000 */
.L_x_1671:
        /* <DEDUP_REMOVED lines=10> */
.L_x_1674:
[----:B------:R-:W-:Y:S05]  /*3dd0*/  BSYNC B0 ;  /* 0x0000000000007941 */ /* 0x000fea0003800000 */
.L_x_1673:
        /* <DEDUP_REMOVED lines=10> */
.L_x_1676:
[----:B------:R-:W-:Y:S05]  /*3e80*/  BSYNC B0 ;  /* 0x0000000000007941 */ /* 0x000fea0003800000 */
.L_x_1675:
        /* <DEDUP_REMOVED lines=9> */
.L_x_1678:
[----:B------:R-:W-:Y:S05]  /*3f20*/  BSYNC B0 ;  /* 0x0000000000007941 */ /* 0x000fea0003800000 */
.L_x_1677:
        /* <DEDUP_REMOVED lines=9> */
.L_x_1680:
[----:B------:R-:W-:Y:S05]  /*3fc0*/  BSYNC B0 ;  /* 0x0000000000007941 */ /* 0x000fea0003800000 */
.L_x_1679:
        /* <DEDUP_REMOVED lines=8> */
.L_x_1682:
[----:B------:R-:W-:Y:S05]  /*4050*/  BSYNC B0 ;  /* 0x0000000000007941 */ /* 0x000fea0003800000 */
.L_x_1681:
        /* <DEDUP_REMOVED lines=8> */
.L_x_1684:
[----:B------:R-:W-:Y:S05]  /*40e0*/  BSYNC B0 ;  /* 0x0000000000007941 */ /* 0x000fea0003800000 */
.L_x_1683:
        /* <DEDUP_REMOVED lines=20> */
[----:B------:R-:W-:Y:S01]  /*4230*/  IMAD.MOV.U32 R9, RZ, RZ, 0x7fff ;  /* 0x00007fffff097424 */ /* 0x000fe200078e00ff */
[----:B------:R-:W-:Y:S02]  /*4240*/  ULDC.64 UR4, c[0x0][0x210] ;  /* 0x0000840000047ab9 */ /* 0x000fe40000000a00 */
[----:B------:R-:W-:-:S09]  /*4250*/  IADD3 R8, P2, R8, UR4, RZ ;  /* 0x0000000408087c10 */ /* 0x000fd2000ff5e0ff */
[----:B------:R-:W1:Y:S02]  /*4260*/  @P0 MUFU.RCP R3, R0 ;  /* 0x0000000000030308 */ /* 0x000e640000001000 */
[----:B-1----:R-:W-:Y:S01]  /*4270*/  @P0 FMUL.FTZ R3, R3, R44 ;  /* 0x0000002c03030220 */ /* 0x002fe20000410000 */
[----:B0-----:R-:W-:-:S04]  /*4280*/  VIADD R40, R2, 0x20 ;  /* 0x0000002002287836 */ /* 0x001fc80000000000 */
[----:B------:R-:W-:Y:S02]  /*4290*/  @P0 F2FP.F16.F32.PACK_AB R3, RZ, R3 ;  /* 0x00000003ff03023e */ /* 0x000fe400000000ff */
[----:B------:R-:W-:Y:S02]  /*42a0*/  ISETP.GE.AND P1, PT, R40, R7, PT ;  /* 0x000000072800720c */ /* 0x000fe40003f26270 */
[----:B------:R-:W-:Y:S02]  /*42b0*/  @!P0 PRMT R3, R9, 0x7610, R3 ;  /* 0x0000761009038816 */ /* 0x000fe40000000003 */
[----:B------:R-:W-:-:S05]  /*42c0*/  IADD3.X R9, R6, UR5, RZ, P2, !PT ;  /* 0x0000000506097c10 */ /* 0x000fca00097fe4ff */
[----:B------:R0:W-:Y:S04]  /*42d0*/  STG.E.U16 desc[UR6][R8.64], R3 ;  /* 0x0000000308007986 */ /* 0x0001e8000c101506 */
        /* <DEDUP_REMOVED lines=20> */
[----:B------:R-:W-:Y:S02]  /*4420*/  IMAD.MOV.U32 R6, RZ, RZ, 0x7fff ;  /* 0x00007fffff067424 */ /* 0x000fe400078e00ff */
[----:B0-----:R-:W-:Y:S01]  /*4430*/  @P0 FMUL.FTZ R3, R3, R4 ;  /* 0x0000000403030220 */ /* 0x001fe20000410000 */
[----:B------:R-:W-:-:S04]  /*4440*/  VIADD R4, R2, 0x80 ;  /* 0x0000008002047836 */ /* 0x000fc80000000000 */
[----:B------:R-:W-:Y:S02]  /*4450*/  @P0 F2FP.F16.F32.PACK_AB R3, RZ, R3 ;  /* 0x00000003ff03023e */ /* 0x000fe400000000ff */
        /* <DEDUP_REMOVED lines=236> */
[----:B------:R-:W0:Y:S02]  /*5320*/  @P0 MUFU.RCP R3, R0 ;  /* 0x0000000000030308 */ /* 0x000e240000001000 */
[----:B0-----:R-:W-:Y:S01]  /*5330*/  @P0 FMUL.FTZ R2, R3, R92 ;  /* 0x0000005c03020220 */ /* 0x001fe20000410000 */
[----:B------:R-:W-:-:S04]  /*5340*/  IMAD.MOV.U32 R3, RZ, RZ, 0x7fff ;  /* 0x00007fffff037424 */ /* 0x000fc800078e00ff */
[----:B------:R-:W-:-:S04]  /*5350*/  @P0 F2FP.F16.F32.PACK_AB R2, RZ, R2 ;  /* 0x00000002ff02023e */ /* 0x000fc800000000ff */
[----:B------:R-:W-:-:S05]  /*5360*/  @!P0 PRMT R2, R3, 0x7610, R2 ;  /* 0x0000761003028816 */ /* 0x000fca0000000002 */
[----:B------:R-:W-:Y:S01]  /*5370*/  STG.E.U16 desc[UR6][R8.64+0x7c0], R2 ;  /* 0x0007c00208007986 */ /* 0x000fe2000c101506 */
[----:B------:R-:W-:Y:S05]  /*5380*/  EXIT ;  /* 0x000000000000794d */ /* 0x000fea0003800000 */
.L_x_1685:
        /* <DEDUP_REMOVED lines=15> */
.L_x_11693:


//--------------------- .text._ZN43_GLOBAL__N__9ae7fba5_10_SoftMax_cu_9f978f6320softmax_warp_forwardIN3c104HalfES2_fLi9ELb0ELb1EEEvPT0_PKT_iiiPKbib --------------------------
	.section	.text._ZN43_GLOBAL__N__9ae7fba5_10_SoftMax_cu_9f978f6320softmax_warp_forwardIN3c104HalfES2_fLi9ELb0ELb1EEEvPT0_PKT_iiiPKbib,"ax",@progbits
	.align	128
.text._ZN43_GLOBAL__N__9ae7fba5_10_SoftMax_cu_9f978f6320softmax_warp_forwardIN3c104HalfES2_fLi9ELb0ELb1EEEvPT0_PKT_iiiPKbib:
        .type           _ZN43_GLOBAL__N__9ae7fba5_10_SoftMax_cu_9f978f6320softmax_warp_forwardIN3c104HalfES2_fLi9ELb0ELb1EEEvPT0_PKT_iiiPKbib,@function
        .size           _ZN43_GLOBAL__N__9ae7fba5_10_SoftMax_cu_9f978f6320softmax_warp_forwardIN3c104HalfES2_fLi9ELb0ELb1EEEvPT0_PKT_iiiPKbib,(.L_x_11694 - _ZN43_GLOBAL__N__9ae7fba5_10_SoftMax_cu_9f978f6320softmax_warp_forwardIN3c104HalfES2_fLi9ELb0ELb1EEEvPT0_PKT_iiiPKbib)
        .other          _ZN43_GLOBAL__N__9ae7fba5_10_SoftMax_cu_9f978f6320softmax_warp_forwardIN3c104HalfES2_fLi9ELb0ELb1EEEvPT0_PKT_iiiPKbib,@"STO_CUDA_ENTRY STV_DEFAULT"
_ZN43_GLOBAL__N__9ae7fba5_10_SoftMax_cu_9f978f6320softmax_warp_forwardIN3c104HalfES2_fLi9ELb0ELb1EEEvPT0_PKT_iiiPKbib:
        /* <DEDUP_REMOVED lines=47> */
.L_x_1686:
[----:B------:R-:W-:Y:S01]  /*02f0*/  ULDC.64 UR6, c[0x0][0x230] ;  /* 0x00008c0000067ab9 */ /* 0x000fe20000000a00 */
[----:B------:R-:W-:Y:S01]  /*0300*/  VIADD R0, R6, 0x20 ;  /* 0x0000002006007836 */ /* 0x000fe20000000000 */
[----:B------:R-:W-:Y:S01]  /*0310*/  IADD3 R50, P1, R2, UR6, RZ ;  /* 0x0000000602327c10 */ /* 0x000fe2000ff3e0ff */
[----:B------:R-:W-:-:S03]  /*0320*/  ULDC.64 UR10, c[0x0][0x218] ;  /* 0x00008600000a7ab9 */ /* 0x000fc60000000a00 */
[----:B------:R-:W-:Y:S01]  /*0330*/  IADD3.X R51, R3, UR7, RZ, P1, !PT ;  /* 0x0000000703337c10 */ /* 0x000fe20008ffe4ff */
[----:B------:R-:W-:-:S04]  /*0340*/  ULDC.64 UR6, c[0x0][0x208] ;  /* 0x0000820000067ab9 */ /* 0x000fc80000000a00 */
[----:B------:R-:W2:Y:S01]  /*0350*/  @!P0 LDG.E.U8 R3, desc[UR6][R50.64] ;  /* 0x0000000632038981 */ /* 0x000ea2000c1e1100 */
[----:B------:R-:W-:Y:S01]  /*0360*/  VIADD R2, R6, 0x40 ;  /* 0x0000004006027836 */ /* 0x000fe20000000000 */
[-C--:B------:R-:W-:Y:S01]  /*0370*/  ISETP.GE.AND P5, PT, R0, R9.reuse, PT ;  /* 0x000000090000720c */ /* 0x080fe20003fa6270 */
[----:B------:R-:W-:Y:S01]  /*0380*/  VIADD R0, R6, 0x60 ;  /* 0x0000006006007836 */ /* 0x000fe20000000000 */
[C---:B------:R-:W-:Y:S01]  /*0390*/  SHF.L.U64.HI R8, R10.reuse, 0x1, R11 ;  /* 0x000000010a087819 */ /* 0x040fe2000001020b */
[----:B------:R-:W-:Y:S01]  /*03a0*/  IMAD.SHL.U32 R10, R10, 0x2, RZ ;  /* 0x000000020a0a7824 */ /* 0x000fe200078e00ff */
[-C--:B------:R-:W-:Y:S01]  /*03b0*/  ISETP.GE.AND P1, PT, R2, R9.reuse, PT ;  /* 0x000000090200720c */ /* 0x080fe20003f26270 */
[C---:B------:R-:W-:Y:S02]  /*03c0*/  VIADD R4, R6.reuse, 0xe0 ;  /* 0x000000e006047836 */ /* 0x040fe40000000000 */
[C---:B------:R-:W-:Y:S01]  /*03d0*/  VIADD R26, R6.reuse, 0x100 ;  /* 0x00000100061a7836 */ /* 0x040fe20000000000 */
[----:B------:R-:W-:Y:S01]  /*03e0*/  P2R R31, PR, RZ, 0x2 ;  /* 0x00000002ff1f7803 */ /* 0x000fe20000000000 */
[----:B------:R-:W-:Y:S01]  /*03f0*/  VIADD R2, R6, 0x80 ;  /* 0x0000008006027836 */ /* 0x000fe20000000000 */
[-C--:B------:R-:W-:Y:S01]  /*0400*/  ISETP.GE.AND P1, PT, R0, R9.reuse, PT ;  /* 0x000000090000720c */ /* 0x080fe20003f26270 */
[----:B------:R-:W-:Y:S01]  /*0410*/  VIADD R0, R6, 0xa0 ;  /* 0x000000a006007836 */ /* 0x000fe20000000000 */
[----:B------:R-:W-:Y:S01]  /*0420*/  IADD3 R52, P2, R10, UR10, RZ ;  /* 0x0000000a0a347c10 */ /* 0x000fe2000ff5e0ff */
[C---:B------:R-:W-:Y:S01]  /*0430*/  VIADD R24, R6.reuse, 0x120 ;  /* 0x0000012006187836 */ /* 0x040fe20000000000 */
[----:B------:R-:W-:Y:S01]  /*0440*/  P2R R32, PR, RZ, 0x2 ;  /* 0x00000002ff207803 */ /* 0x000fe20000000000 */
[----:B------:R-:W-:Y:S01]  /*0450*/  VIADD R12, R6, 0x140 ;  /* 0x00000140060c7836 */ /* 0x000fe20000000000 */
[----:B------:R-:W-:Y:S01]  /*0460*/  IADD3.X R53, R8, UR11, RZ, P2, !PT ;  /* 0x0000000b08357c10 */ /* 0x000fe200097fe4ff */
[----:B------:R-:W-:Y:S01]  /*0470*/  VIADD R14, R6, 0x160 ;  /* 0x00000160060e7836 */ /* 0x000fe20000000000 */
[----:B------:R-:W-:Y:S01]  /*0480*/  ISETP.NE.AND P2, PT, R32, RZ, PT ;  /* 0x000000ff2000720c */ /* 0x000fe20003f45270 */
[----:B------:R-:W-:Y:S01]  /*0490*/  VIADD R16, R6, 0x180 ;  /* 0x0000018006107836 */ /* 0x000fe20000000000 */
[-C--:B------:R-:W-:Y:S01]  /*04a0*/  ISETP.GE.AND P6, PT, R2, R9.reuse, PT ;  /* 0x000000090200720c */ /* 0x080fe20003fc6270 */
[----:B------:R-:W-:Y:S01]  /*04b0*/  VIADD R2, R6, 0xc0 ;  /* 0x000000c006027836 */ /* 0x000fe20000000000 */
[-C--:B------:R-:W-:Y:S01]  /*04c0*/  ISETP.GE.AND P4, PT, R0, R9.reuse, PT ;  /* 0x000000090000720c */ /* 0x080fe20003f86270 */
[C---:B------:R-:W-:Y:S01]  /*04d0*/  VIADD R18, R6.reuse, 0x1a0 ;  /* 0x000001a006127836 */ /* 0x040fe20000000000 */
[----:B------:R-:W3:Y:S01]  /*04e0*/  @!P5 LDG.E.U16 R0, desc[UR6][R52.64+0x40] ;  /* 0x000040063400d981 */ /* 0x000ee2000c1e1500 */
[----:B------:R-:W-:Y:S01]  /*04f0*/  VIADD R20, R6, 0x1c0 ;  /* 0x000001c006147836 */ /* 0x000fe20000000000 */
[----:B------:R-:W-:Y:S01]  /*0500*/  ISETP.GE.AND P3, PT, R2, R9, PT ;  /* 0x000000090200720c */ /* 0x000fe20003f66270 */
[----:B------:R-:W-:Y:S01]  /*0510*/  VIADD R22, R6, 0x1e0 ;  /* 0x000001e006167836 */ /* 0x000fe20000000000 */
[----:B------:R-:W4:Y:S01]  /*0520*/  @!P0 LDG.E.U16 R2, desc[UR6][R52.64] ;  /* 0x0000000634028981 */ /* 0x000f22000c1e1500 */
[----:B------:R-:W-:-:S02]  /*0530*/  P2R R33, PR, RZ, 0x40 ;  /* 0x00000040ff217803 */ /* 0x000fc40000000000 */
[----:B------:R-:W-:Y:S01]  /*0540*/  P2R R34, PR, RZ, 0x10 ;  /* 0x00000010ff227803 */ /* 0x000fe20000000000 */
[----:B------:R-:W5:Y:S01]  /*0550*/  @!P2 LDG.E.U16 R11, desc[UR6][R52.64+0xc0] ;  /* 0x0000c006340ba981 */ /* 0x000f62000c1e1500 */
[----:B------:R-:W-:Y:S01]  /*0560*/  P2R R35, PR, RZ, 0x8 ;  /* 0x00000008ff237803 */ /* 0x000fe20000000000 */
[----:B------:R-:W-:Y:S01]  /*0570*/  IMAD.MOV.U32 R5, RZ, RZ, -0x800000 ;  /* 0xff800000ff057424 */ /* 0x000fe200078e00ff */
[----:B------:R-:W-:Y:S01]  /*0580*/  BSSY B0, `(.L_x_1687) ;  /* 0x0000060000007945 */ /* 0x000fe20003800000 */
[----:B------:R-:W5:Y:S01]  /*0590*/  @!P6 LDG.E.U16 R13, desc[UR6][R52.64+0x100] ;  /* 0x00010006340de981 */ /* 0x000f62000c1e1500 */
[----:B------:R-:W-:-:S03]  /*05a0*/  P2R R30, PR, RZ, 0x20 ;  /* 0x00000020ff1e7803 */ /* 0x000fc60000000000 */
[----:B------:R-:W5:Y:S04]  /*05b0*/  @!P4 LDG.E.U16 R21, desc[UR6][R52.64+0x140] ;  /* 0x000140063415c981 */ /* 0x000f68000c1e1500 */
[----:B------:R-:W5:Y:S01]  /*05c0*/  @!P3 LDG.E.U16 R19, desc[UR6][R52.64+0x180] ;  /* 0x000180063413b981 */ /* 0x000f62000c1e1500 */
[-C--:B------:R-:W-:Y:S02]  /*05d0*/  ISETP.GE.AND P6, PT, R14, R9.reuse, PT ;  /* 0x000000090e00720c */ /* 0x080fe40003fc6270 */
[-C--:B------:R-:W-:Y:S02]  /*05e0*/  ISETP.GE.AND P2, PT, R18, R9.reuse, PT ;  /* 0x000000091200720c */ /* 0x080fe40003f46270 */
[-C--:B------:R-:W-:Y:S02]  /*05f0*/  ISETP.GE.AND P3, PT, R20, R9.reuse, PT ;  /* 0x000000091400720c */ /* 0x080fe40003f66270 */
[----:B------:R-:W-:-:S07]  /*0600*/  ISETP.GE.AND P4, PT, R22, R9, PT ;  /* 0x000000091600720c */ /* 0x000fce0003f86270 */
[----:B------:R-:W5:Y:S04]  /*0610*/  @!P6 LDG.E.U16 R27, desc[UR6][R52.64+0x2c0] ;  /* 0x0002c006341be981 */ /* 0x000f68000c1e1500 */
[----:B------:R-:W5:Y:S04]  /*0620*/  @!P2 LDG.E.U16 R42, desc[UR6][R52.64+0x340] ;  /* 0x00034006342aa981 */ /* 0x000f68000c1e1500 */
[----:B------:R-:W5:Y:S04]  /*0630*/  @!P3 LDG.E.U16 R44, desc[UR6][R52.64+0x380] ;  /* 0x00038006342cb981 */ /* 0x000f68000c1e1500 */
[----:B------:R-:W5:Y:S01]  /*0640*/  @!P4 LDG.E.U16 R45, desc[UR6][R52.64+0x3c0] ;  /* 0x0003c006342dc981 */ /* 0x000f62000c1e1500 */
[----:B--2---:R-:W-:-:S04]  /*0650*/  @!P0 ISETP.NE.AND P1, PT, R3, RZ, PT ;  /* 0x000000ff0300820c */ /* 0x004fc80003f25270 */
[----:B------:R-:W-:Y:S02]  /*0660*/  @!P0 SEL R28, RZ, 0x1, P1 ;  /* 0x00000001ff1c8807 */ /* 0x000fe40000800000 */
[----:B------:R-:W-:-:S13]  /*0670*/  ISETP.NE.AND P1, PT, R31, RZ, PT ;  /* 0x000000ff1f00720c */ /* 0x000fda0003f25270 */
[----:B------:R-:W2:Y:S01]  /*0680*/  @!P1 LDG.E.U16 R15, desc[UR6][R52.64+0x80] ;  /* 0x00008006340f9981 */ /* 0x000ea2000c1e1500 */
        /* <DEDUP_REMOVED lines=12> */
[----:B------:R-:W-:-:S13]  /*0750*/  ISETP.GE.AND P1, PT, R16, R9, PT ;  /* 0x000000091000720c */ /* 0x000fda0003f26270 */
[----:B------:R-:W5:Y:S01]  /*0760*/  @!P1 LDG.E.U16 R40, desc[UR6][R52.64+0x300] ;  /* 0x0003000634289981 */ /* 0x000f62000c1e1500 */
[----:B------:R-:W-:Y:S02]  /*0770*/  P2R R3, PR, RZ, 0x40 ;  /* 0x00000040ff037803 */ /* 0x000fe40000000000 */
        /* <DEDUP_REMOVED lines=9> */
[----:B----4-:R-:W-:Y:S02]  /*0810*/  @!P0 HADD2.F32 R5, -RZ, R2.H0_H0 ;  /* 0x20000002ff058230 */ /* 0x010fe40000004100 */
[----:B------:R-:W-:Y:S02]  /*0820*/  IMAD.MOV.U32 R2, RZ, RZ, -0x800000 ;  /* 0xff800000ff027424 */ /* 0x000fe400078e00ff */
[----:B------:R-:W-:Y:S02]  /*0830*/  IMAD.MOV.U32 R4, RZ, RZ, -0x800000 ;  /* 0xff800000ff047424 */ /* 0x000fe400078e00ff */
[----:B---3--:R-:W-:-:S02]  /*0840*/  @!P5 HADD2.F32 R4, -RZ, R0.H0_H0 ;  /* 0x20000000ff04d230 */ /* 0x008fc40000004100 */
[----:B------:R-:W-:Y:S01]  /*0850*/  IMAD.MOV.U32 R0, RZ, RZ, -0x800000 ;  /* 0xff800000ff007424 */ /* 0x000fe200078e00ff */
[----:B------:R-:W-:Y:S02]  /*0860*/  P2R R41, PR, RZ, 0x2 ;  /* 0x00000002ff297803 */ /* 0x000fe40000000000 */
[----:B------:R-:W-:Y:S02]  /*0870*/  P2R R43, PR, RZ, 0x4 ;  /* 0x00000004ff2b7803 */ /* 0x000fe40000000000 */
[----:B------:R-:W-:Y:S02]  /*0880*/  ISETP.NE.AND P1, PT, R35, RZ, PT ;  /* 0x000000ff2300720c */ /* 0x000fe40003f25270 */
[----:B------:R-:W-:Y:S01]  /*0890*/  ISETP.NE.AND P2, PT, R34, RZ, PT ;  /* 0x000000ff2200720c */ /* 0x000fe20003f45270 */
[----:B--2---:R-:W-:Y:S01]  /*08a0*/  @!P6 HADD2.F32 R3, -RZ, R15.H0_H0 ;  /* 0x2000000fff03e230 */ /* 0x004fe20000004100 */
[----:B------:R-:W-:-:S13]  /*08b0*/  ISETP.NE.AND P6, PT, R48, RZ, PT ;  /* 0x000000ff3000720c */ /* 0x000fda0003fc5270 */
[----:B-----5:R-:W-:Y:S01]  /*08c0*/  @!P6 HADD2.F32 R2, -RZ, R11.H0_H0 ;  /* 0x2000000bff02e230 */ /* 0x020fe20000004100 */
[----:B------:R-:W-:-:S13]  /*08d0*/  ISETP.NE.AND P6, PT, R47, RZ, PT ;  /* 0x000000ff2f00720c */ /* 0x000fda0003fc5270 */
[----:B------:R-:W-:Y:S01]  /*08e0*/  @!P6 HADD2.F32 R0, -RZ, R13.H0_H0 ;  /* 0x2000000dff00e230 */ /* 0x000fe20000004100 */
[----:B------:R-:W-:Y:S01]  /*08f0*/  ISETP.NE.AND P6, PT, R46, RZ, PT ;  /* 0x000000ff2e00720c */ /* 0x000fe20003fc5270 */
[----:B------:R-:W-:Y:S02]  /*0900*/  IMAD.MOV.U32 R11, RZ, RZ, -0x800000 ;  /* 0xff800000ff0b7424 */ /* 0x000fe400078e00ff */
[----:B------:R-:W-:Y:S02]  /*0910*/  IMAD.MOV.U32 R15, RZ, RZ, -0x800000 ;  /* 0xff800000ff0f7424 */ /* 0x000fe400078e00ff */
[----:B------:R-:W-:Y:S02]  /*0920*/  IMAD.MOV.U32 R13, RZ, RZ, -0x800000 ;  /* 0xff800000ff0d7424 */ /* 0x000fe400078e00ff */
[----:B------:R-:W-:Y:S01]  /*0930*/  @!P2 HADD2.F32 R15, -RZ, R21.H0_H0 ;  /* 0x20000015ff0fa230 */ /* 0x000fe20000004100 */
[-C--:B------:R-:W-:Y:S01]  /*0940*/  ISETP.GE.AND P2, PT, R26, R9.reuse, PT ;  /* 0x000000091a00720c */ /* 0x080fe20003f46270 */
[----:B------:R-:W-:Y:S01]  /*0950*/  @!P1 HADD2.F32 R13, -RZ, R19.H0_H0 ;  /* 0x20000013ff0d9230 */ /* 0x000fe20000004100 */
[----:B------:R-:W-:-:S03]  /*0960*/  ISETP.GE.AND P1, PT, R24, R9, PT ;  /* 0x000000091800720c */ /* 0x000fc60003f26270 */
[----:B------:R-:W-:Y:S01]  /*0970*/  @!P6 HADD2.F32 R11, -RZ, R17.H0_H0 ;  /* 0x20000011ff0be230 */ /* 0x000fe20000004100 */
[----:B------:R-:W-:Y:S01]  /*0980*/  ISETP.GE.AND P6, PT, R12, R9, PT ;  /* 0x000000090c00720c */ /* 0x000fe20003fc6270 */
[----:B------:R-:W-:Y:S02]  /*0990*/  IMAD.MOV.U32 R21, RZ, RZ, -0x800000 ;  /* 0xff800000ff157424 */ /* 0x000fe400078e00ff */
[----:B------:R-:W-:Y:S02]  /*09a0*/  IMAD.MOV.U32 R19, RZ, RZ, -0x800000 ;  /* 0xff800000ff137424 */ /* 0x000fe400078e00ff */
[----:B------:R-:W-:Y:S02]  /*09b0*/  IMAD.MOV.U32 R17, RZ, RZ, -0x800000 ;  /* 0xff800000ff117424 */ /* 0x000fe400078e00ff */
[----:B------:R-:W-:Y:S01]  /*09c0*/  @!P2 HADD2.F32 R19, -RZ, R23.H0_H0 ;  /* 0x20000017ff13a230 */ /* 0x000fe20000004100 */
[----:B------:R-:W-:Y:S01]  /*09d0*/  ISETP.NE.AND P2, PT, R43, RZ, PT ;  /* 0x000000ff2b00720c */ /* 0x000fe20003f45270 */
[----:B------:R-:W-:Y:S01]  /*09e0*/  @!P1 HADD2.F32 R17, -RZ, R25.H0_H0 ;  /* 0x20000019ff119230 */ /* 0x000fe20000004100 */
[----:B------:R-:W-:-:S03]  /*09f0*/  ISETP.NE.AND P1, PT, R41, RZ, PT ;  /* 0x000000ff2900720c */ /* 0x000fc60003f25270 */
[----:B------:R-:W-:Y:S01]  /*0a00*/  @!P6 HADD2.F32 R21, -RZ, R29.H0_H0 ;  /* 0x2000001dff15e230 */ /* 0x000fe20000004100 */
[----:B------:R-:W-:Y:S02]  /*0a10*/  ISETP.NE.AND P6, PT, R39, RZ, PT ;  /* 0x000000ff2700720c */ /* 0x000fe40003fc5270 */
[----:B------:R-:W-:Y:S01]  /*0a20*/  PRMT R29, RZ, 0x7610, R29 ;  /* 0x00007610ff1d7816 */ /* 0x000fe2000000001d */
[----:B------:R-:W-:Y:S02]  /*0a30*/  IMAD.MOV.U32 R25, RZ, RZ, -0x800000 ;  /* 0xff800000ff197424 */ /* 0x000fe400078e00ff */
[----:B------:R-:W-:Y:S01]  /*0a40*/  IMAD.MOV.U32 R24, RZ, RZ, -0x800000 ;  /* 0xff800000ff187424 */ /* 0x000fe200078e00ff */
[----:B------:R-:W-:Y:S01]  /*0a50*/  @!P0 PRMT R29, R28, 0x7610, R29 ;  /* 0x000076101c1d8816 */ /* 0x000fe2000000001d */
[----:B------:R-:W-:Y:S02]  /*0a60*/  IMAD.MOV.U32 R23, RZ, RZ, -0x800000 ;  /* 0xff800000ff177424 */ /* 0x000fe400078e00ff */
[----:B------:R-:W-:-:S02]  /*0a70*/  IMAD.MOV.U32 R26, RZ, RZ, -0x800000 ;  /* 0xff800000ff1a7424 */ /* 0x000fc400078e00ff */
[----:B------:R-:W-:Y:S02]  /*0a80*/  @!P2 HADD2.F32 R23, -RZ, R42.H0_H0 ;  /* 0x2000002aff17a230 */ /* 0x000fe40000004100 */
[----:B------:R-:W-:Y:S02]  /*0a90*/  @!P6 HADD2.F32 R25, -RZ, R27.H0_H0 ;  /* 0x2000001bff19e230 */ /* 0x000fe40000004100 */
[----:B------:R-:W-:Y:S02]  /*0aa0*/  IMAD.MOV.U32 R27, RZ, RZ, -0x800000 ;  /* 0xff800000ff1b7424 */ /* 0x000fe400078e00ff */
[----:B------:R-:W-:Y:S02]  /*0ab0*/  @!P1 HADD2.F32 R24, -RZ, R40.H0_H0 ;  /* 0x20000028ff189230 */ /* 0x000fe40000004100 */
[----:B------:R-:W-:Y:S02]  /*0ac0*/  @!P3 HADD2.F32 R27, -RZ, R44.H0_H0 ;  /* 0x2000002cff1bb230 */ /* 0x000fe40000004100 */
[----:B------:R-:W-:-:S02]  /*0ad0*/  @!P4 HADD2.F32 R26, -RZ, R45.H0_H0 ;  /* 0x2000002dff1ac230 */ /* 0x000fc40000004100 */
        /* <DEDUP_REMOVED lines=10> */
.L_x_1688:
[----:B------:R-:W-:Y:S05]  /*0b80*/  BSYNC B0 ;  /* 0x0000000000007941 */ /* 0x000fea0003800000 */
.L_x_1687:
        /* <DEDUP_REMOVED lines=11> */
.L_x_1690:
[----:B------:R-:W-:Y:S05]  /*0c40*/  BSYNC B0 ;  /* 0x0000000000007941 */ /* 0x000fea0003800000 */
.L_x_1689:
        /* <DEDUP_REMOVED lines=11> */
.L_x_1692:
[----:B------:R-:W-:Y:S05]  /*0d00*/  BSYNC B0 ;  /* 0x0000000000007941 */ /* 0x000fea0003800000 */
.L_x_1691:
        /* <DEDUP_REMOVED lines=11> */
.L_x_1694:
[----:B------:R-:W-:Y:S05]  /*0dc0*/  BSYNC B0 ;  /* 0x0000000000007941 */ /* 0x000fea0003800000 */
.L_x_1693:
        /* <DEDUP_REMOVED lines=11> */
.L_x_1696:
[----:B------:R-:W-:Y:S05]  /*0e80*/  BSYNC B0 ;  /* 0x0000000000007941 */ /* 0x000fea0003800000 */
.L_x_1695:
        /* <DEDUP_REMOVED lines=11> */
.L_x_1698:
[----:B------:R-:W-:Y:S05]  /*0f40*/  BSYNC B0 ;  /* 0x0000000000007941 */ /* 0x000fea0003800000 */
.L_x_1697:
        /* <DEDUP_REMOVED lines=11> */
.L_x_1700:
[----:B------:R-:W-:Y:S05]  /*1000*/  BSYNC B0 ;  /* 0x0000000000007941 */ /* 0x000fea0003800000 */
.L_x_1699:
        /* <DEDUP_REMOVED lines=11> */
.L_x_1702:
[----:B------:R-:W-:Y:S05]  /*10c0*/  BSYNC B0 ;  /* 0x0000000000007941 */ /* 0x000fea0003800000 */
.L_x_1701:
        /* <DEDUP_REMOVED lines=11> */
.L_x_1704:
[----:B------:R-:W-:Y:S05]  /*1180*/  BSYNC B0 ;  /* 0x0000000000007941 */ /* 0x000fea0003800000 */
.L_x_1703:
        /* <DEDUP_REMOVED lines=11> */
.L_x_1706:
[----:B------:R-:W-:Y:S05]  /*1240*/  BSYNC B0 ;  /* 0x0000000000007941 */ /* 0x000fea0003800000 */
.L_x_1705:
        /* <DEDUP_REMOVED lines=11> */
.L_x_1708:
[----:B------:R-:W-:Y:S05]  /*1300*/  BSYNC B0 ;  /* 0x0000000000007941 */ /* 0x000fea0003800000 */
.L_x_1707:
        /* <DEDUP_REMOVED lines=10> */
.L_x_1710:
[----:B------:R-:W-:Y:S05]  /*13b0*/  BSYNC B0 ;  /* 0x0000000000007941 */ /* 0x000fea0003800000 */
.L_x_1709:
        /* <DEDUP_REMOVED lines=10> */
.L_x_1712:
[----:B------:R-:W-:Y:S05]  /*1460*/  BSYNC B0 ;  /* 0x0000000000007941 */ /* 0x000fea0003800000 */
.L_x_1711:
        /* <DEDUP_REMOVED lines=10> */
.L_x_1714:
[----:B------:R-:W-:Y:S05]  /*1510*/  BSYNC B0 ;  /* 0x0000000000007941 */ /* 0x000fea0003800000 */
.L_x_1713:
        /* <DEDUP_REMOVED lines=10> */
.L_x_1716:
[----:B------:R-:W-:Y:S05]  /*15c0*/  BSYNC B0 ;  /* 0x0000000000007941 */ /* 0x000fea0003800000 */
.L_x_1715:
        /* <DEDUP_REMOVED lines=27> */
.L_x_1718:
[----:B------:R-:W-:Y:S05]  /*1780*/  BSYNC B0 ;  /* 0x0000000000007941 */ /* 0x000fea0003800000 */
.L_x_1717:
        /* <DEDUP_REMOVED lines=10> */
.L_x_1720:
[----:B------:R-:W-:Y:S05]  /*1830*/  BSYNC B0 ;  /* 0x0000000000007941 */ /* 0x000fea0003800000 */
.L_x_1719:
        /* <DEDUP_REMOVED lines=11> */
.L_x_1722:
[----:B------:R-:W-:Y:S05]  /*18f0*/  BSYNC B0 ;  /* 0x0000000000007941 */ /* 0x000fea0003800000 */
.L_x_1721:
        /* <DEDUP_REMOVED lines=9> */
.L_x_1724:
[----:B------:R-:W-:Y:S05]  /*1990*/  BSYNC B0 ;  /* 0x0000000000007941 */ /* 0x000fea0003800000 */
.L_x_1723:
        /* <DEDUP_REMOVED lines=11> */
.L_x_1726:
[----:B------:R-:W-:Y:S05]  /*1a50*/  BSYNC B0 ;  /* 0x0000000000007941 */ /* 0x000fea0003800000 */
.L_x_1725:
        /* <DEDUP_REMOVED lines=9> */
.L_x_1728:
[----:B------:R-:W-:Y:S05]  /*1af0*/  BSYNC B0 ;  /* 0x0000000000007941 */ /* 0x000fea0003800000 */
.L_x_1727:
        /* <DEDUP_REMOVED lines=11> */
.L_x_1730:
[----:B------:R-:W-:Y:S05]  /*1bb0*/  BSYNC B0 ;  /* 0x0000000000007941 */ /* 0x000fea0003800000 */
.L_x_1729:
        /* <DEDUP_REMOVED lines=9> */
.L_x_1732:
[----:B------:R-:W-:Y:S05]  /*1c50*/  BSYNC B0 ;  /* 0x0000000000007941 */ /* 0x000fea0003800000 */
.L_x_1731:
        /* <DEDUP_REMOVED lines=11> */
.L_x_1734:
[----:B------:R-:W-:Y:S05]  /*1d10*/  BSYNC B0 ;  /* 0x0000000000007941 */ /* 0x000fea0003800000 */
.L_x_1733:
        /* <DEDUP_REMOVED lines=9> */
.L_x_1736:
[----:B------:R-:W-:Y:S05]  /*1db0*/  BSYNC B0 ;  /* 0x0000000000007941 */ /* 0x000fea0003800000 */
.L_x_1735:
        /* <DEDUP_REMOVED lines=11> */
.L_x_1738:
[----:B------:R-:W-:Y:S05]  /*1e70*/  BSYNC B0 ;  /* 0x0000000000007941 */ /* 0x000fea0003800000 */
.L_x_1737:
        /* <DEDUP_REMOVED lines=9> */
.L_x_1740:
[----:B------:R-:W-:Y:S05]  /*1f10*/  BSYNC B0 ;  /* 0x0000000000007941 */ /* 0x000fea0003800000 */
.L_x_1739:
        /* <DEDUP_REMOVED lines=10> */
.L_x_1742:
[----:B------:R-:W-:Y:S05]  /*1fc0*/  BSYNC B0 ;  /* 0x0000000000007941 */ /* 0x000fea0003800000 */
.L_x_1741:
        /* <DEDUP_REMOVED lines=8> */
.L_x_1744:
[----:B------:R-:W-:Y:S05]  /*2050*/  BSYNC B0 ;  /* 0x0000000000007941 */ /* 0x000fea0003800000 */
.L_x_1743:
        /* <DEDUP_REMOVED lines=10> */
.L_x_1746:
[----:B------:R-:W-:Y:S05]  /*2100*/  BSYNC B0 ;  /* 0x0000000000007941 */ /* 0x000fea0003800000 */
.L_x_1745:
        /* <DEDUP_REMOVED lines=8> */
.L_x_1748:
[----:B------:R-:W-:Y:S05]  /*2190*/  BSYNC B0 ;  /* 0x0000000000007941 */ /* 0x000fea0003800000 */
.L_x_1747:
        /* <DEDUP_REMOVED lines=23> */
[----:B0-----:R-:W0:Y:S02]  /*2310*/  @P0 MUFU.RCP R4, R0 ;  /* 0x0000000000040308 */ /* 0x001e240000001000 */
[----:B0-----:R-:W-:Y:S01]  /*2320*/  @P0 FMUL.FTZ R4, R4, R29 ;  /* 0x0000001d04040220 */ /* 0x001fe20000410000 */
[----:B-1----:R-:W-:-:S04]  /*2330*/  VIADD R6, R2, 0x20 ;  /* 0x0000002002067836 */ /* 0x002fc80000000000 */
[----:B------:R-:W-:Y:S02]  /*2340*/  @P0 F2FP.F16.F32.PACK_AB R4, RZ, R4 ;  /* 0x00000004ff04023e */ /* 0x000fe400000000ff */
[----:B------:R-:W-:Y:S02]  /*2350*/  ISETP.GE.AND P1, PT, R6, R7, PT ;  /* 0x000000070600720c */ /* 0x000fe40003f26270 */
[----:B------:R-:W-:Y:S02]  /*2360*/  @!P0 PRMT R4, R11, 0x7610, R4 ;  /* 0x000076100b048816 */ /* 0x000fe40000000004 */
[----:B------:R-:W-:-:S05]  /*2370*/  IADD3.X R11, R8, UR5, RZ, P2, !PT ;  /* 0x00000005080b7c10 */ /* 0x000fca00097fe4ff */
[----:B------:R0:W-:Y:S04]  /*2380*/  STG.E.U16 desc[UR6][R10.64], R4 ;  /* 0x000000040a007986 */ /* 0x0001e8000c101506 */
        /* <DEDUP_REMOVED lines=73> */
[----:B------:R-:W1:Y:S01]  /*2820*/  @P0 MUFU.RCP R2, R0 ;  /* 0x0000000000020308 */ /* 0x000e620000001000 */
[----:B------:R-:W-:Y:S01]  /*2830*/  ISETP.GE.AND P1, PT, R12, R7, PT ;  /* 0x000000070c00720c */ /* 0x000fe20003f26270 */
[----:B0-----:R-:W-:Y:S02]  /*2840*/  IMAD.MOV.U32 R3, RZ, RZ, 0x7fff ;  /* 0x00007fffff037424 */ /* 0x001fe400078e00ff */
[----:B-1----:R-:W-:-:S05]  /*2850*/  @P0 FMUL.FTZ R2, R2, R13 ;  /* 0x0000000d02020220 */ /* 0x002fca0000410000 */
        /* <DEDUP_REMOVED lines=45> */
[----:B------:R-:W-:Y:S02]  /*2b30*/  IMAD.MOV.U32 R3, RZ, RZ, 0x7fff ;  /* 0x00007fffff037424 */ /* 0x000fe400078e00ff */
[----:B0-----:R-:W-:-:S05]  /*2b40*/  @P0 FMUL.FTZ R2, R2, R23 ;  /* 0x0000001702020220 */ /* 0x001fca0000410000 */
[----:B------:R-:W-:-:S04]  /*2b50*/  @P0 F2FP.F16.F32.PACK_AB R2, RZ, R2 ;  /* 0x00000002ff02023e */ /* 0x000fc800000000ff */
[----:B------:R-:W-:-:S05]  /*2b60*/  @!P0 PRMT R2, R3, 0x7610, R2 ;  /* 0x0000761003028816 */ /* 0x000fca0000000002 */
[----:B------:R-:W-:Y:S01]  /*2b70*/  STG.E.U16 desc[UR6][R10.64+0x3c0], R2 ;  /* 0x0003c0020a007986 */ /* 0x000fe2000c101506 */
[----:B------:R-:W-:Y:S05]  /*2b80*/  EXIT ;  /* 0x000000000000794d */ /* 0x000fea0003800000 */
.L_x_1749:
        /* <DEDUP_REMOVED lines=15> */
.L_x_11694:


//--------------------- .text._ZN43_GLOBAL__N__9ae7fba5_10_SoftMax_cu_9f978f6320softmax_warp_forwardIN3c104HalfES2_fLi8ELb0ELb1EEEvPT0_PKT_iiiPKbib --------------------------
	.section	.text._ZN43_GLOBAL__N__9ae7fba5_10_SoftMax_cu_9f978f6320softmax_warp_forwardIN3c104HalfES2_fLi8ELb0ELb1EEEvPT0_PKT_iiiPKbib,"ax",@progbits
	.align	128
.text._ZN43_GLOBAL__N__9ae7fba5_10_SoftMax_cu_9f978f6320softmax_warp_forwardIN3c104HalfES2_fLi8ELb0ELb1EEEvPT0_PKT_iiiPKbib:
        .type           _ZN43_GLOBAL__N__9ae7fba5_10_SoftMax_cu_9f978f6320softmax_warp_forwardIN3c104HalfES2_fLi8ELb0ELb1EEEvPT0_PKT_iiiPKbib,@function
        .size           _ZN43_GLOBAL__N__9ae7fba5_10_SoftMax_cu_9f978f6320softmax_warp_forwardIN3c104HalfES2_fLi8ELb0ELb1EEEvPT0_PKT_iiiPKbib,(.L_x_11695 - _ZN43_GLOBAL__N__9ae7fba5_10_SoftMax_cu_9f978f6320softmax_warp_forwardIN3c104HalfES2_fLi8ELb0ELb1EEEvPT0_PKT_iiiPKbib)
        .other          _ZN43_GLOBAL__N__9ae7fba5_10_SoftMax_cu_9f978f6320softmax_warp_forwardIN3c104HalfES2_fLi8ELb0ELb1EEEvPT0_PKT_iiiPKbib,@"STO_CUDA_ENTRY STV_DEFAULT"
_ZN43_GLOBAL__N__9ae7fba5_10_SoftMax_cu_9f978f6320softmax_warp_forwardIN3c104HalfES2_fLi8ELb0ELb1EEEvPT0_PKT_iiiPKbib:
        /* <DEDUP_REMOVED lines=47> */
.L_x_1750:
        /* <DEDUP_REMOVED lines=13> */
[C---:B------:R-:W-:Y:S01]  /*03c0*/  VIADD R4, R8.reuse, 0x60 ;  /* 0x0000006008047836 */ /* 0x040fe20000000000 */
[----:B------:R-:W-:Y:S01]  /*03d0*/  P2R R26, PR, RZ, 0x10 ;  /* 0x00000010ff1a7803 */ /* 0x000fe20000000000 */
[----:B------:R-:W-:Y:S01]  /*03e0*/  VIADD R0, R8, 0xa0 ;  /* 0x000000a008007836 */ /* 0x000fe20000000000 */
[----:B------:R-:W-:Y:S02]  /*03f0*/  IADD3 R16, P2, R5, UR6, RZ ;  /* 0x0000000605107c10 */ /* 0x000fe4000ff5e0ff */
[----:B------:R-:W-:Y:S01]  /*0400*/  ISETP.GE.AND P6, PT, R4, R9, PT ;  /* 0x000000090400720c */ /* 0x000fe20003fc6270 */
[----:B------:R-:W-:Y:S01]  /*0410*/  VIADD R4, R8, 0xc0 ;  /* 0x000000c008047836 */ /* 0x000fe20000000000 */
[----:B------:R-:W-:-:S02]  /*0420*/  IADD3.X R17, R6, UR7, RZ, P2, !PT ;  /* 0x0000000706117c10 */ /* 0x000fc400097fe4ff */
[-C--:B------:R-:W-:Y:S01]  /*0430*/  ISETP.GE.AND P2, PT, R0, R9.reuse, PT ;  /* 0x000000090000720c */ /* 0x080fe20003f46270 */
[----:B------:R-:W-:Y:S01]  /*0440*/  VIADD R0, R8, 0xe0 ;  /* 0x000000e008007836 */ /* 0x000fe20000000000 */
[-C--:B------:R-:W-:Y:S01]  /*0450*/  ISETP.GE.AND P1, PT, R10, R9.reuse, PT ;  /* 0x000000090a00720c */ /* 0x080fe20003f26270 */
[----:B------:R-:W3:Y:S01]  /*0460*/  @!P4 LDG.E.U16 R12, desc[UR4][R16.64+0x80] ;  /* 0x00008004100cc981 */ /* 0x000ee2000c1e1500 */
[----:B------:R-:W-:Y:S02]  /*0470*/  P2R R23, PR, RZ, 0x40 ;  /* 0x00000040ff177803 */ /* 0x000fe40000000000 */
[----:B------:R-:W-:Y:S01]  /*0480*/  ISETP.GE.AND P4, PT, R0, R9, PT ;  /* 0x000000090000720c */ /* 0x000fe20003f86270 */
[----:B------:R-:W4:Y:S01]  /*0490*/  @!P0 LDG.E.U16 R29, desc[UR4][R16.64] ;  /* 0x00000004101d8981 */ /* 0x000f22000c1e1500 */
[----:B------:R-:W-:Y:S02]  /*04a0*/  IMAD.MOV.U32 R14, RZ, RZ, -0x800000 ;  /* 0xff800000ff0e7424 */ /* 0x000fe400078e00ff */
[----:B------:R-:W-:Y:S01]  /*04b0*/  IMAD.MOV.U32 R22, RZ, RZ, -0x800000 ;  /* 0xff800000ff167424 */ /* 0x000fe200078e00ff */
[----:B------:R-:W5:Y:S01]  /*04c0*/  @!P5 LDG.E.U16 R10, desc[UR4][R16.64+0x40] ;  /* 0x00004004100ad981 */ /* 0x000f62000c1e1500 */
[----:B------:R-:W-:Y:S01]  /*04d0*/  IMAD.MOV.U32 R21, RZ, RZ, -0x800000 ;  /* 0xff800000ff157424 */ /* 0x000fe200078e00ff */
[----:B------:R-:W-:Y:S01]  /*04e0*/  BSSY B0, `(.L_x_1751) ;  /* 0x0000026000007945 */ /* 0x000fe20003800000 */
[----:B------:R-:W-:Y:S01]  /*04f0*/  IMAD.MOV.U32 R13, RZ, RZ, -0x800000 ;  /* 0xff800000ff0d7424 */ /* 0x000fe200078e00ff */
[----:B------:R-:W5:Y:S01]  /*0500*/  @!P2 LDG.E.U16 R15, desc[UR4][R16.64+0x140] ;  /* 0x00014004100fa981 */ /* 0x000f62000c1e1500 */
[----:B------:R-:W-:-:S03]  /*0510*/  P2R R24, PR, RZ, 0x20 ;  /* 0x00000020ff187803 */ /* 0x000fc60000000000 */
[----:B------:R-:W5:Y:S04]  /*0520*/  @!P1 LDG.E.U16 R19, desc[UR4][R16.64+0x100] ;  /* 0x0001000410139981 */ /* 0x000f68000c1e1500 */
[----:B------:R-:W5:Y:S01]  /*0530*/  @!P4 LDG.E.U16 R20, desc[UR4][R16.64+0x1c0] ;  /* 0x0001c0041014c981 */ /* 0x000f62000c1e1500 */
[----:B--2---:R-:W-:-:S03]  /*0540*/  @!P0 ISETP.NE.AND P3, PT, R11, RZ, PT ;  /* 0x000000ff0b00820c */ /* 0x004fc60003f65270 */
[----:B------:R-:W2:Y:S01]  /*0550*/  @!P6 LDG.E.U16 R11, desc[UR4][R16.64+0xc0] ;  /* 0x0000c004100be981 */ /* 0x000ea2000c1e1500 */
[----:B------:R-:W-:Y:S02]  /*0560*/  @!P0 SEL R27, RZ, 0x1, P3 ;  /* 0x00000001ff1b8807 */ /* 0x000fe40001800000 */
[----:B------:R-:W-:-:S13]  /*0570*/  ISETP.GE.AND P3, PT, R4, R9, PT ;  /* 0x000000090400720c */ /* 0x000fda0003f66270 */
[----:B------:R0:W2:Y:S01]  /*0580*/  @!P3 LDG.E.U16 R18, desc[UR4][R16.64+0x180] ;  /* 0x000180041012b981 */ /* 0x0000a2000c1e1500 */
[----:B------:R-:W-:Y:S02]  /*0590*/  P2R R28, PR, RZ, 0x40 ;  /* 0x00000040ff1c7803 */ /* 0x000fe40000000000 */
[----:B------:R-:W-:Y:S01]  /*05a0*/  ISETP.NE.AND P6, PT, R26, RZ, PT ;  /* 0x000000ff1a00720c */ /* 0x000fe20003fc5270 */
[----:B----4-:R-:W-:-:S12]  /*05b0*/  @!P0 HADD2.F32 R22, -RZ, R29.H0_H0 ;  /* 0x2000001dff168230 */ /* 0x010fd80000004100 */
[----:B---3--:R-:W-:Y:S01]  /*05c0*/  @!P6 HADD2.F32 R14, -RZ, R12.H0_H0 ;  /* 0x2000000cff0ee230 */ /* 0x008fe20000004100 */
[----:B------:R-:W-:Y:S02]  /*05d0*/  ISETP.NE.AND P6, PT, R28, RZ, PT ;  /* 0x000000ff1c00720c */ /* 0x000fe40003fc5270 */
[----:B0-----:R-:W-:Y:S01]  /*05e0*/  PRMT R16, RZ, 0x7610, R16 ;  /* 0x00007610ff107816 */ /* 0x001fe20000000010 */
[----:B-----5:R-:W-:Y:S02]  /*05f0*/  @!P5 HADD2.F32 R21, -RZ, R10.H0_H0 ;  /* 0x2000000aff15d230 */ /* 0x020fe40000004100 */
[----:B------:R-:W-:Y:S01]  /*0600*/  IMAD.MOV.U32 R9, RZ, RZ, -0x800000 ;  /* 0xff800000ff097424 */ /* 0x000fe200078e00ff */
[----:B------:R-:W-:Y:S01]  /*0610*/  @!P0 PRMT R16, R27, 0x7610, R16 ;  /* 0x000076101b108816 */ /* 0x000fe20000000010 */
[----:B------:R-:W-:Y:S02]  /*0620*/  IMAD.MOV.U32 R10, RZ, RZ, -0x800000 ;  /* 0xff800000ff0a7424 */ /* 0x000fe400078e00ff */
[----:B------:R-:W-:-:S02]  /*0630*/  IMAD.MOV.U32 R12, RZ, RZ, -0x800000 ;  /* 0xff800000ff0c7424 */ /* 0x000fc400078e00ff */
[----:B------:R-:W-:Y:S02]  /*0640*/  @!P2 HADD2.F32 R9, -RZ, R15.H0_H0 ;  /* 0x2000000fff09a230 */ /* 0x000fe40000004100 */
[----:B------:R-:W-:Y:S02]  /*0650*/  @!P1 HADD2.F32 R10, -RZ, R19.H0_H0 ;  /* 0x20000013ff0a9230 */ /* 0x000fe40000004100 */
[----:B------:R-:W-:Y:S02]  /*0660*/  IMAD.MOV.U32 R15, RZ, RZ, R22 ;  /* 0x000000ffff0f7224 */ /* 0x000fe400078e0016 */
[----:B--2---:R-:W-:Y:S02]  /*0670*/  @!P6 HADD2.F32 R13, -RZ, R11.H0_H0 ;  /* 0x2000000bff0de230 */ /* 0x004fe40000004100 */
[----:B------:R-:W-:Y:S02]  /*0680*/  IMAD.MOV.U32 R11, RZ, RZ, -0x800000 ;  /* 0xff800000ff0b7424 */ /* 0x000fe400078e00ff */
[----:B------:R-:W-:-:S02]  /*0690*/  @!P4 HADD2.F32 R11, -RZ, R20.H0_H0 ;  /* 0x20000014ff0bc230 */ /* 0x000fc40000004100 */
[----:B------:R-:W-:Y:S01]  /*06a0*/  @!P3 HADD2.F32 R12, -RZ, R18.H0_H0 ;  /* 0x20000012ff0cb230 */ /* 0x000fe20000004100 */
        /* <DEDUP_REMOVED lines=9> */
.L_x_1752:
[----:B------:R-:W-:Y:S05]  /*0740*/  BSYNC B0 ;  /* 0x0000000000007941 */ /* 0x000fea0003800000 */
.L_x_1751:
        /* <DEDUP_REMOVED lines=11> */
.L_x_1754:
[----:B------:R-:W-:Y:S05]  /*0800*/  BSYNC B0 ;  /* 0x0000000000007941 */ /* 0x000fea0003800000 */
.L_x_1753:
        /* <DEDUP_REMOVED lines=11> */
.L_x_1756:
[----:B------:R-:W-:Y:S05]  /*08c0*/  BSYNC B0 ;  /* 0x0000000000007941 */ /* 0x000fea0003800000 */
.L_x_1755:
        /* <DEDUP_REMOVED lines=10> */
.L_x_1758:
[----:B------:R-:W-:Y:S05]  /*0970*/  BSYNC B0 ;  /* 0x0000000000007941 */ /* 0x000fea0003800000 */
.L_x_1757:
        /* <DEDUP_REMOVED lines=10> */
.L_x_1760:
[----:B------:R-:W-:Y:S05]  /*0a20*/  BSYNC B0 ;  /* 0x0000000000007941 */ /* 0x000fea0003800000 */
.L_x_1759:
        /* <DEDUP_REMOVED lines=10> */
.L_x_1762:
[----:B------:R-:W-:Y:S05]  /*0ad0*/  BSYNC B0 ;  /* 0x0000000000007941 */ /* 0x000fea0003800000 */
.L_x_1761:
        /* <DEDUP_REMOVED lines=10> */
.L_x_1764:
[----:B------:R-:W-:Y:S05]  /*0b80*/  BSYNC B0 ;  /* 0x0000000000007941 */ /* 0x000fea0003800000 */
.L_x_1763:
        /* <DEDUP_REMOVED lines=30> */
.L_x_1766:
[----:B------:R-:W-:Y:S05]  /*0d70*/  BSYNC B0 ;  /* 0x0000000000007941 */ /* 0x000fea0003800000 */
.L_x_1765:
        /* <DEDUP_REMOVED lines=9> */
.L_x_1768:
[----:B------:R-:W-:Y:S05]  /*0e10*/  BSYNC B0 ;  /* 0x0000000000007941 */ /* 0x000fea0003800000 */
.L_x_1767:
        /* <DEDUP_REMOVED lines=11> */
.L_x_1770:
[----:B------:R-:W-:Y:S05]  /*0ed0*/  BSYNC B0 ;  /* 0x0000000000007941 */ /* 0x000fea0003800000 */
.L_x_1769:
        /* <DEDUP_REMOVED lines=9> */
.L_x_1772:
[----:B------:R-:W-:Y:S05]  /*0f70*/  BSYNC B0 ;  /* 0x0000000000007941 */ /* 0x000fea0003800000 */
.L_x_1771:
        /* <DEDUP_REMOVED lines=10> */
.L_x_1774:
[----:B------:R-:W-:Y:S05]  /*1020*/  BSYNC B0 ;  /* 0x0000000000007941 */ /* 0x000fea0003800000 */
.L_x_1773:
        /* <DEDUP_REMOVED lines=8> */
.L_x_1776:
[----:B------:R-:W-:Y:S05]  /*10b0*/  BSYNC B0 ;  /* 0x0000000000007941 */ /* 0x000fea0003800000 */
.L_x_1775:
        /* <DEDUP_REMOVED lines=8> */
.L_x_1778:
[----:B------:R-:W-:Y:S05]  /*1140*/  BSYNC B0 ;  /* 0x0000000000007941 */ /* 0x000fea0003800000 */
.L_x_1777:
        /* <DEDUP_REMOVED lines=8> */
.L_x_1780:
[----:B------:R-:W-:Y:S05]  /*11d0*/  BSYNC B0 ;  /* 0x0000000000007941 */ /* 0x000fea0003800000 */
.L_x_1779:
        /* <DEDUP_REMOVED lines=81> */
[----:B0-----:R-:W-:Y:S02]  /*16f0*/  IMAD.MOV.U32 R4, RZ, RZ, 0x7fff ;  /* 0x00007fffff047424 */ /* 0x001fe400078e00ff */
[----:B-1----:R-:W-:-:S05]  /*1700*/  @P0 FMUL.FTZ R0, R5, R22 ;  /* 0x0000001605000220 */ /* 0x002fca0000410000 */
[----:B------:R-:W-:-:S04]  /*1710*/  @P0 F2FP.F16.F32.PACK_AB R0, RZ, R0 ;  /* 0x00000000ff00023e */ /* 0x000fc800000000ff */
[----:B------:R-:W-:-:S05]  /*1720*/  @!P0 PRMT R0, R4, 0x7610, R0 ;  /* 0x0000761004008816 */ /* 0x000fca0000000000 */
[----:B------:R-:W-:Y:S01]  /*1730*/  STG.E.U16 desc[UR4][R2.64+0x1c0], R0 ;  /* 0x0001c00002007986 */ /* 0x000fe2000c101504 */
[----:B------:R-:W-:Y:S05]  /*1740*/  EXIT ;  /* 0x000000000000794d */ /* 0x000fea0003800000 */
.L_x_1781:
        /* <DEDUP_REMOVED lines=11> */
.L_x_11695:


//--------------------- .text._ZN43_GLOBAL__N__9ae7fba5_10_SoftMax_cu_9f978f6320softmax_warp_forwardIN3c104HalfES2_fLi7ELb0ELb1EEEvPT0_PKT_iiiPKbib --------------------------
	.section	.text._ZN43_GLOBAL__N__9ae7fba5_10_SoftMax_cu_9f978f6320softmax_warp_forwardIN3c104HalfES2_fLi7ELb0ELb1EEEvPT0_PKT_iiiPKbib,"ax",@progbits
	.align	128
.text._ZN43_GLOBAL__N__9ae7fba5_10_SoftMax_cu_9f978f6320softmax_warp_forwardIN3c104HalfES2_fLi7ELb0ELb1EEEvPT0_PKT_iiiPKbib:
        .type           _ZN43_GLOBAL__N__9ae7fba5_10_SoftMax_cu_9f978f6320softmax_warp_forwardIN3c104HalfES2_fLi7ELb0ELb1EEEvPT0_PKT_iiiPKbib,@function
        .size           _ZN43_GLOBAL__N__9ae7fba5_10_SoftMax_cu_9f978f6320softmax_warp_forwardIN3c104HalfES2_fLi7ELb0ELb1EEEvPT0_PKT_iiiPKbib,(.L_x_11696 - _ZN43_GLOBAL__N__9ae7fba5_10_SoftMax_cu_9f978f6320softmax_warp_forwardIN3c104HalfES2_fLi7ELb0ELb1EEEvPT0_PKT_iiiPKbib)
        .other          _ZN43_GLOBAL__N__9ae7fba5_10_SoftMax_cu_9f978f6320softmax_warp_forwardIN3c104HalfES2_fLi7ELb0ELb1EEEvPT0_PKT_iiiPKbib,@"STO_CUDA_ENTRY STV_DEFAULT"
_ZN43_GLOBAL__N__9ae7fba5_10_SoftMax_cu_9f978f6320softmax_warp_forwardIN3c104HalfES2_fLi7ELb0ELb1EEEvPT0_PKT_iiiPKbib:
        /* <DEDUP_REMOVED lines=47> */
.L_x_1782:
        /* <DEDUP_REMOVED lines=27> */
[----:B------:R-:W-:Y:S02]  /*04a0*/  P2R R25, PR, RZ, 0x10 ;  /* 0x00000010ff197803 */ /* 0x000fe40000000000 */
[-C--:B------:R-:W-:Y:S02]  /*04b0*/  ISETP.GE.AND P2, PT, R15, R20.reuse, PT ;  /* 0x000000140f00720c */ /* 0x080fe40003f46270 */
[----:B------:R-:W-:Y:S01]  /*04c0*/  ISETP.GE.AND P3, PT, R19, R20, PT ;  /* 0x000000141300720c */ /* 0x000fe20003f66270 */
[----:B------:R-:W3:Y:S01]  /*04d0*/  @!P5 LDG.E.U16 R14, desc[UR6][R10.64+0x40] ;  /* 0x000040060a0ed981 */ /* 0x000ee2000c1e1500 */
[C---:B------:R-:W-:Y:S02]  /*04e0*/  ISETP.GE.AND P0, PT, R13.reuse, R16, PT ;  /* 0x000000100d00720c */ /* 0x040fe40003f06270 */
        /* <DEDUP_REMOVED lines=8> */
[----:B------:R-:W5:Y:S04]  /*0570*/  @!P3 LDG.E.U16 R19, desc[UR6][R8.64+0x80] ;  /* 0x000080060813b981 */ /* 0x000f68000c1e1500 */
[----:B------:R0:W5:Y:S04]  /*0580*/  @!P0 LDG.E.U16 R16, desc[UR6][R10.64+0xc0] ;  /* 0x0000c0060a108981 */ /* 0x000168000c1e1500 */
[----:B------:R1:W5:Y:S01]  /*0590*/  @!P4 LDG.E.U16 R8, desc[UR6][R8.64+0xc0] ;  /* 0x0000c0060808c981 */ /* 0x000362000c1e1500 */
[----:B------:R-:W-:Y:S01]  /*05a0*/  ISETP.NE.AND P5, PT, R25, RZ, PT ;  /* 0x000000ff1900720c */ /* 0x000fe20003fa5270 */
[----:B------:R-:W-:-:S02]  /*05b0*/  IMAD.MOV.U32 R21, RZ, RZ, -0x800000 ;  /* 0xff800000ff157424 */ /* 0x000fc400078e00ff */
[----:B------:R-:W-:Y:S02]  /*05c0*/  IMAD.MOV.U32 R20, RZ, RZ, -0x800000 ;  /* 0xff800000ff147424 */ /* 0x000fe400078e00ff */
[----:B0-----:R-:W-:Y:S02]  /*05d0*/  IMAD.MOV.U32 R11, RZ, RZ, -0x800000 ;  /* 0xff800000ff0b7424 */ /* 0x001fe400078e00ff */
[----:B------:R-:W-:Y:S02]  /*05e0*/  IMAD.MOV.U32 R10, RZ, RZ, -0x800000 ;  /* 0xff800000ff0a7424 */ /* 0x000fe400078e00ff */
[----:B-1----:R-:W-:-:S04]  /*05f0*/  IMAD.MOV.U32 R9, RZ, RZ, -0x800000 ;  /* 0xff800000ff097424 */ /* 0x002fc800078e00ff */
[----:B--2---:R-:W-:Y:S01]  /*0600*/  @!P5 HADD2.F32 R22, -RZ, R24.H0_H0 ;  /* 0x20000018ff16d230 */ /* 0x004fe20000004100 */
[----:B------:R-:W-:-:S13]  /*0610*/  ISETP.NE.AND P5, PT, R23, RZ, PT ;  /* 0x000000ff1700720c */ /* 0x000fda0003fa5270 */
[----:B---3--:R-:W-:Y:S01]  /*0620*/  @!P5 HADD2.F32 R21, -RZ, R14.H0_H0 ;  /* 0x2000000eff15d230 */ /* 0x008fe20000004100 */
[----:B------:R-:W-:Y:S01]  /*0630*/  ISETP.NE.AND P5, PT, R29, RZ, PT ;  /* 0x000000ff1d00720c */ /* 0x000fe20003fa5270 */
[----:B----4-:R-:W-:Y:S02]  /*0640*/  @!P6 HADD2.F32 R20, -RZ, R15.H0_H0 ;  /* 0x2000000fff14e230 */ /* 0x010fe40000004100 */
[----:B------:R-:W-:Y:S02]  /*0650*/  IMAD.MOV.U32 R15, RZ, RZ, -0x800000 ;  /* 0xff800000ff0f7424 */ /* 0x000fe400078e00ff */
[----:B------:R-:W-:Y:S02]  /*0660*/  IMAD.MOV.U32 R14, RZ, RZ, -0x800000 ;  /* 0xff800000ff0e7424 */ /* 0x000fe400078e00ff */
[----:B-----5:R-:W-:Y:S02]  /*0670*/  @!P1 HADD2.F32 R14, -RZ, R17.H0_H0 ;  /* 0x20000011ff0e9230 */ /* 0x020fe40000004100 */
[----:B------:R-:W-:-:S02]  /*0680*/  @!P2 HADD2.F32 R11, -RZ, R18.H0_H0 ;  /* 0x20000012ff0ba230 */ /* 0x000fc40000004100 */
[----:B------:R-:W-:Y:S02]  /*0690*/  @!P3 HADD2.F32 R10, -RZ, R19.H0_H0 ;  /* 0x20000013ff0ab230 */ /* 0x000fe40000004100 */
[----:B------:R-:W-:Y:S02]  /*06a0*/  @!P0 HADD2.F32 R15, -RZ, R16.H0_H0 ;  /* 0x20000010ff0f8230 */ /* 0x000fe40000004100 */
[----:B------:R-:W-:Y:S01]  /*06b0*/  @!P4 HADD2.F32 R9, -RZ, R8.H0_H0 ;  /* 0x20000008ff09c230 */ /* 0x000fe20000004100 */
        /* <DEDUP_REMOVED lines=12> */
.L_x_1785:
[----:B------:R-:W-:Y:S05]  /*0780*/  BSYNC B0 ;  /* 0x0000000000007941 */ /* 0x000fea0003800000 */
.L_x_1784:
        /* <DEDUP_REMOVED lines=11> */
.L_x_1787:
[----:B------:R-:W-:Y:S05]  /*0840*/  BSYNC B0 ;  /* 0x0000000000007941 */ /* 0x000fea0003800000 */
.L_x_1786:
        /* <DEDUP_REMOVED lines=11> */
.L_x_1789:
[----:B------:R-:W-:Y:S05]  /*0900*/  BSYNC B0 ;  /* 0x0000000000007941 */ /* 0x000fea0003800000 */
.L_x_1788:
        /* <DEDUP_REMOVED lines=10> */
.L_x_1791:
[----:B------:R-:W-:Y:S05]  /*09b0*/  BSYNC B0 ;  /* 0x0000000000007941 */ /* 0x000fea0003800000 */
.L_x_1790:
        /* <DEDUP_REMOVED lines=16> */
.L_x_1793:
[----:B------:R-:W-:Y:S05]  /*0ac0*/  BSYNC B0 ;  /* 0x0000000000007941 */ /* 0x000fea0003800000 */
.L_x_1792:
        /* <DEDUP_REMOVED lines=10> */
.L_x_1795:
[----:B------:R-:W-:Y:S05]  /*0b70*/  BSYNC B0 ;  /* 0x0000000000007941 */ /* 0x000fea0003800000 */
.L_x_1794:
        /* <DEDUP_REMOVED lines=10> */
.L_x_1797:
[----:B------:R-:W-:Y:S05]  /*0c20*/  BSYNC B0 ;  /* 0x0000000000007941 */ /* 0x000fea0003800000 */
.L_x_1796:
[----:B------:R-:W-:-:S04]  /*0c30*/  PRMT R16, R18, 0x9910, RZ ;  /* 0x0000991012107816 */ /* 0x000fc800000000ff */
[----:B------:R-:W-:-:S04]  /*0c40*/  ISETP.NE.AND P5, PT, R16, RZ, PT ;  /* 0x000000ff1000720c */ /* 0x000fc80003fa5270 */
[----:B------:R-:W-:Y:S01]  /*0c50*/  FSEL R16, R17, -INF , P5 ;  /* 0xff80000011107808 */ /* 0x000fe20002800000 */
[----:B------:R-:W-:Y:S08]  /*0c60*/  BRA `(.L_x_1798) ;  /* 0x0000000400647947 */ /* 0x000ff00003800000 */
.L_x_1783:
        /* <DEDUP_REMOVED lines=11> */
.L_x_1800:
[----:B------:R-:W-:Y:S05]  /*0d20*/  BSYNC B0 ;  /* 0x0000000000007941 */ /* 0x000fea0003800000 */
.L_x_1799:
        /* <DEDUP_REMOVED lines=11> */
.L_x_1802:
[----:B------:R-:W-:Y:S05]  /*0de0*/  BSYNC B0 ;  /* 0x0000000000007941 */ /* 0x000fea0003800000 */
.L_x_1801:
        /* <DEDUP_REMOVED lines=11> */
.L_x_1804:
[----:B------:R-:W-:Y:S05]  /*0ea0*/  BSYNC B0 ;  /* 0x0000000000007941 */ /* 0x000fea0003800000 */
.L_x_1803:
        /* <DEDUP_REMOVED lines=10> */
.L_x_1806:
[----:B------:R-:W-:Y:S05]  /*0f50*/  BSYNC B0 ;  /* 0x0000000000007941 */ /* 0x000fea0003800000 */
.L_x_1805:
        /* <DEDUP_REMOVED lines=16> */
.L_x_1808:
[----:B------:R-:W-:Y:S05]  /*1060*/  BSYNC B0 ;  /* 0x0000000000007941 */ /* 0x000fea0003800000 */
.L_x_1807:
        /* <DEDUP_REMOVED lines=10> */
.L_x_1810:
[----:B------:R-:W-:Y:S05]  /*1110*/  BSYNC B0 ;  /* 0x0000000000007941 */ /* 0x000fea0003800000 */
.L_x_1809:
        /* <DEDUP_REMOVED lines=10> */
.L_x_1812:
[----:B------:R-:W-:Y:S05]  /*11c0*/  BSYNC B0 ;  /* 0x0000000000007941 */ /* 0x000fea0003800000 */
.L_x_1811:
[----:B------:R-:W-:-:S04]  /*11d0*/  PRMT R16, R18, 0x9910, RZ ;  /* 0x0000991012107816 */ /* 0x000fc800000000ff */
[----:B------:R-:W-:-:S04]  /*11e0*/  ISETP.NE.AND P5, PT, R16, RZ, PT ;  /* 0x000000ff1000720c */ /* 0x000fc80003fa5270 */
[----:B------:R-:W-:-:S09]  /*11f0*/  FSEL R16, R17, -INF , P5 ;  /* 0xff80000011107808 */ /* 0x000fd20002800000 */
.L_x_1798:
        /* <DEDUP_REMOVED lines=8> */
[----:B------:R-:W-:Y:S01]  /*1280*/  FSEL R19, R19, R16, !P5 ;  /* 0x0000001013137208 */ /* 0x000fe20006800000 */
[----:B------:R-:W-:-:S04]  /*1290*/  IMAD.MOV.U32 R16, RZ, RZ, RZ ;  /* 0x000000ffff107224 */ /* 0x000fc800078e00ff */
        /* <DEDUP_REMOVED lines=11> */
[----:B------:R-:W-:Y:S02]  /*1350*/  FSEL R29, R29, R24, !P5 ;  /* 0x000000181d1d7208 */ /* 0x000fe40006800000 */
[----:B0-----:R-:W-:-:S04]  /*1360*/  FSETP.GEU.FTZ.AND P5, PT, R23, R8, PT ;  /* 0x000000081700720b */ /* 0x001fc80003fbe000 */
[----:B------:R-:W-:Y:S02]  /*1370*/  FSEL R19, R8, R23, !P5 ;  /* 0x0000001708137208 */ /* 0x000fe40006800000 */
[----:B------:R-:W0:Y:S04]  /*1380*/  SHFL.BFLY PT, R8, R29, 0x2, 0x1f ;  /* 0x0c401f001d087f89 */ /* 0x000e2800000e0000 */
[----:B------:R-:W1:Y:S01]  /*1390*/  SHFL.BFLY PT, R18, R19, 0x1, 0x1f ;  /* 0x0c201f0013127f89 */ /* 0x000e6200000e0000 */
[----:B0-----:R-:W-:-:S04]  /*13a0*/  FSETP.GEU.FTZ.AND P5, PT, R29, R8, PT ;  /* 0x000000081d00720b */ /* 0x001fc80003fbe000 */
[----:B------:R-:W-:Y:S01]  /*13b0*/  FSEL R28, R8, R29, !P5 ;  /* 0x0000001d081c7208 */ /* 0x000fe20006800000 */
[----:B------:R-:W-:Y:S01]  /*13c0*/  IMAD.MOV.U32 R8, RZ, RZ, RZ ;  /* 0x000000ffff087224 */ /* 0x000fe200078e00ff */
[----:B-1----:R-:W-:-:S03]  /*13d0*/  FSETP.GEU.FTZ.AND P5, PT, R19, R18, PT ;  /* 0x000000121300720b */ /* 0x002fc60003fbe000 */
[----:B------:R-:W0:Y:S01]  /*13e0*/  SHFL.BFLY PT, R17, R28, 0x1, 0x1f ;  /* 0x0c201f001c117f89 */ /* 0x000e2200000e0000 */
[----:B------:R-:W-:Y:S02]  /*13f0*/  FSEL R18, R18, R19, !P5 ;  /* 0x0000001312127208 */ /* 0x000fe40006800000 */
[----:B0-----:R-:W-:-:S04]  /*1400*/  FSETP.GEU.FTZ.AND P5, PT, R28, R17, PT ;  /* 0x000000111c00720b */ /* 0x001fc80003fbe000 */
[----:B------:R-:W-:Y:S01]  /*1410*/  FSEL R17, R17, R28, !P5 ;  /* 0x0000001c11117208 */ /* 0x000fe20006800000 */
[----:B------:R-:W-:Y:S08]  /*1420*/  @!P6 BRA `(.L_x_1814) ;  /* 0x000000040048e947 */ /* 0x000ff00003800000 */
        /* <DEDUP_REMOVED lines=11> */
.L_x_1816:
[----:B------:R-:W-:Y:S05]  /*14e0*/  BSYNC B1 ;  /* 0x0000000000017941 */ /* 0x000fea0003800000 */
.L_x_1815:
        /* <DEDUP_REMOVED lines=11> */
.L_x_1818:
[----:B------:R-:W-:Y:S05]  /*15a0*/  BSYNC B1 ;  /* 0x0000000000017941 */ /* 0x000fea0003800000 */
.L_x_1817:
        /* <DEDUP_REMOVED lines=9> */
.L_x_1820:
[----:B------:R-:W-:Y:S05]  /*1640*/  BSYNC B1 ;  /* 0x0000000000017941 */ /* 0x000fea0003800000 */
.L_x_1819:
        /* <DEDUP_REMOVED lines=9> */
.L_x_1822:
[----:B------:R-:W-:Y:S05]  /*16e0*/  BSYNC B1 ;  /* 0x0000000000017941 */ /* 0x000fea0003800000 */
.L_x_1821:
        /* <DEDUP_REMOVED lines=9> */
.L_x_1824:
[----:B------:R-:W-:Y:S05]  /*1780*/  BSYNC B1 ;  /* 0x0000000000017941 */ /* 0x000fea0003800000 */
.L_x_1823:
        /* <DEDUP_REMOVED lines=8> */
.L_x_1826:
[----:B------:R-:W-:Y:S05]  /*1810*/  BSYNC B1 ;  /* 0x0000000000017941 */ /* 0x000fea0003800000 */
.L_x_1825:
        /* <DEDUP_REMOVED lines=8> */
.L_x_1828:
[----:B------:R-:W-:Y:S05]  /*18a0*/  BSYNC B1 ;  /* 0x0000000000017941 */ /* 0x000fea0003800000 */
.L_x_1827:
        /* <DEDUP_REMOVED lines=10> */
.L_x_1814:
        /* <DEDUP_REMOVED lines=13> */
.L_x_1831:
[----:B------:R-:W-:Y:S05]  /*1a20*/  BSYNC B1 ;  /* 0x0000000000017941 */ /* 0x000fea0003800000 */
.L_x_1830:
        /* <DEDUP_REMOVED lines=11> */
.L_x_1833:
[----:B------:R-:W-:Y:S05]  /*1ae0*/  BSYNC B1 ;  /* 0x0000000000017941 */ /* 0x000fea0003800000 */
.L_x_1832:
        /* <DEDUP_REMOVED lines=9> */
.L_x_1835:
[----:B------:R-:W-:Y:S05]  /*1b80*/  BSYNC B1 ;  /* 0x0000000000017941 */ /* 0x000fea0003800000 */
.L_x_1834:
        /* <DEDUP_REMOVED lines=9> */
.L_x_1837:
[----:B------:R-:W-:Y:S05]  /*1c20*/  BSYNC B1 ;  /* 0x0000000000017941 */ /* 0x000fea0003800000 */
.L_x_1836:
        /* <DEDUP_REMOVED lines=9> */
.L_x_1839:
[----:B------:R-:W-:Y:S05]  /*1cc0*/  BSYNC B1 ;  /* 0x0000000000017941 */ /* 0x000fea0003800000 */
.L_x_1838:
        /* <DEDUP_REMOVED lines=8> */
.L_x_1841:
[----:B------:R-:W-:Y:S05]  /*1d50*/  BSYNC B1 ;  /* 0x0000000000017941 */ /* 0x000fea0003800000 */
.L_x_1840:
        /* <DEDUP_REMOVED lines=8> */
.L_x_1843:
[----:B------:R-:W-:Y:S05]  /*1de0*/  BSYNC B1 ;  /* 0x0000000000017941 */ /* 0x000fea0003800000 */
.L_x_1842:
        /* <DEDUP_REMOVED lines=8> */
.L_x_1829:
[----:B------:R-:W-:Y:S05]  /*1e70*/  BSYNC B0 ;  /* 0x0000000000007941 */ /* 0x000fea0003800000 */
.L_x_1813:
[----:B------:R-:W0:Y:S01]  /*1e80*/  SHFL.BFLY PT, R3, R16, 0x10, 0x1f ;  /* 0x0e001f0010037f89 */ /* 0x000e2200000e0000 */
[----:B------:R-:W1:Y:S03]  /*1e90*/  LDC R17, c[0x0][0x4] ;  /* 0x00000100ff117b82 */ /* 0x000e660000000800 */
[----:B------:R-:W2:Y:S01]  /*1ea0*/  SHFL.BFLY PT, R2, R15, 0x10, 0x1f ;  /* 0x0e001f000f027f89 */ /* 0x000ea200000e0000 */
[----:B0-----:R-:W-:Y:S01]  /*1eb0*/  FADD.FTZ R3, R3, R16 ;  /* 0x0000001003037221 */ /* 0x001fe20000010000 */
[----:B--2---:R-:W-:-:S04]  /*1ec0*/  FADD.FTZ R2, R2, R15 ;  /* 0x0000000f02027221 */ /* 0x004fc80000010000 */
[----:B------:R-:W0:Y:S04]  /*1ed0*/  SHFL.BFLY PT, R4, R3, 0x8, 0x1f ;  /* 0x0d001f0003047f89 */ /* 0x000e2800000e0000 */
[----:B------:R-:W2:Y:S01]  /*1ee0*/  SHFL.BFLY PT, R9, R2, 0x8, 0x1f ;  /* 0x0d001f0002097f89 */ /* 0x000ea200000e0000 */
[----:B0-----:R-:W-:Y:S02]  /*1ef0*/  FADD.FTZ R5, R3, R4 ;  /* 0x0000000403057221 */ /* 0x001fe40000010000 */
[----:B------:R-:W1:Y:S01]  /*1f00*/  S2R R4, SR_TID.Y ;  /* 0x0000000000047919 */ /* 0x000e620000002200 */
[----:B--2---:R-:W-:Y:S02]  /*1f10*/  FADD.FTZ R9, R2, R9 ;  /* 0x0000000902097221 */ /* 0x004fe40000010000 */
[----:B------:R-:W0:Y:S04]  /*1f20*/  SHFL.BFLY PT, R14, R5, 0x4, 0x1f ;  /* 0x0c801f00050e7f89 */ /* 0x000e2800000e0000 */
[----:B------:R-:W2:Y:S01]  /*1f30*/  SHFL.BFLY PT, R18, R9, 0x4, 0x1f ;  /* 0x0c801f0009127f89 */ /* 0x000ea200000e0000 */
[----:B0-----:R-:W-:Y:S01]  /*1f40*/  FADD.FTZ R14, R5, R14 ;  /* 0x0000000e050e7221 */ /* 0x001fe20000010000 */
[----:B--2---:R-:W-:-:S04]  /*1f50*/  FADD.FTZ R18, R9, R18 ;  /* 0x0000001209127221 */ /* 0x004fc80000010000 */
[----:B------:R-:W0:Y:S01]  /*1f60*/  SHFL.BFLY PT, R11, R14, 0x2, 0x1f ;  /* 0x0c401f000e0b7f89 */ /* 0x000e2200000e0000 */
[----:B-1----:R-:W-:-:S03]  /*1f70*/  IMAD R3, R17, UR5, R4 ;  /* 0x0000000511037c24 */ /* 0x002fc6000f8e0204 */
[----:B------:R-:W1:Y:S01]  /*1f80*/  SHFL.BFLY PT, R15, R18, 0x2, 0x1f ;  /* 0x0c401f00120f7f89 */ /* 0x000e6200000e0000 */
[----:B------:R-:W-:-:S05]  /*1f90*/  IMAD R3, R3, -0x2, R6 ;  /* 0xfffffffe03037824 */ /* 0x000fca00078e0206 */
[----:B------:R-:W-:-:S04]  /*1fa0*/  VIMNMX R3, R3, 0x2, PT ;  /* 0x0000000203037848 */ /* 0x000fc80003fe0100 */
[----:B------:R-:W-:Y:S01]  /*1fb0*/  ISETP.GE.AND P0, PT, R3, 0x1, PT ;  /* 0x000000010300780c */ /* 0x000fe20003f06270 */
[----:B0-----:R-:W-:Y:S01]  /*1fc0*/  FADD.FTZ R11, R14, R11 ;  /* 0x0000000b0e0b7221 */ /* 0x001fe20000010000 */
[----:B-1----:R-:W-:-:S04]  /*1fd0*/  FADD.FTZ R15, R18, R15 ;  /* 0x0000000f120f7221 */ /* 0x002fc80000010000 */
        /* <DEDUP_REMOVED lines=20> */
[----:B------:R-:W-:Y:S02]  /*2120*/  @P2 F2FP.F16.F32.PACK_AB R8, RZ, R8 ;  /* 0x00000008ff08223e */ /* 0x000fe400000000ff */
[----:B------:R-:W-:Y:S02]  /*2130*/  SHF.R.S32.HI R16, RZ, 0x1f, R3 ;  /* 0x0000001fff107819 */ /* 0x000fe40000011403 */
[----:B------:R-:W-:Y:S02]  /*2140*/  LEA R2, P0, R3, UR8, 0x1 ;  /* 0x0000000803027c11 */ /* 0x000fe4000f8008ff */
[----:B------:R-:W-:Y:S02]  /*2150*/  @!P2 PRMT R8, R17, 0x7610, R8 ;  /* 0x000076101108a816 */ /* 0x000fe40000000008 */
[----:B------:R-:W-:Y:S02]  /*2160*/  LEA.HI.X R3, R3, UR9, R16, 0x1, P0 ;  /* 0x0000000903037c11 */ /* 0x000fe400080f0c10 */
[----:B------:R-:W-:-:S03]  /*2170*/  ISETP.GE.AND P0, PT, R11, R0, PT ;  /* 0x000000000b00720c */ /* 0x000fc60003f06270 */
[----:B------:R0:W-:Y:S10]  /*2180*/  STG.E.U16 desc[UR6][R2.64], R8 ;  /* 0x0000000802007986 */ /* 0x0001f4000c101506 */
[----:B------:R-:W-:Y:S05]  /*2190*/  @P0 BRA `(.L_x_1845) ;  /* 0x0000000000580947 */ /* 0x000fea0003800000 */
[----:B0-----:R-:W0:Y:S01]  /*21a0*/  @P2 MUFU.RCP R8, R5 ;  /* 0x0000000500082308 */ /* 0x001e220000001000 */
[----:B------:R-:W-:Y:S01]  /*21b0*/  IMAD.MOV.U32 R16, RZ, RZ, 0x7fff ;  /* 0x00007fffff107424 */ /* 0x000fe200078e00ff */
[----:B------:R-:W-:Y:S01]  /*21c0*/  ISETP.GE.AND P0, PT, R15, R0, PT ;  /* 0x000000000f00720c */ /* 0x000fe20003f06270 */
[----:B0-----:R-:W-:-:S05]  /*21d0*/  @P2 FMUL.FTZ R8, R8, R25 ;  /* 0x0000001908082220 */ /* 0x001fca0000410000 */
[----:B------:R-:W-:-:S04]  /*21e0*/  @P2 F2FP.F16.F32.PACK_AB R8, RZ, R8 ;  /* 0x00000008ff08223e */ /* 0x000fc800000000ff */
[----:B------:R-:W-:-:S05]  /*21f0*/  @!P2 PRMT R8, R16, 0x7610, R8 ;  /* 0x000076101008a816 */ /* 0x000fca0000000008 */
[----:B------:R1:W-:Y:S01]  /*2200*/  STG.E.U16 desc[UR6][R2.64+0x40], R8 ;  /* 0x0000400802007986 */ /* 0x0003e2000c101506 */
[----:B------:R-:W-:Y:S05]  /*2210*/  @P0 BRA `(.L_x_1845) ;  /* 0x0000000000380947 */ /* 0x000fea0003800000 */
[----:B-1----:R-:W0:Y:S01]  /*2220*/  @P2 MUFU.RCP R8, R5 ;  /* 0x0000000500082308 */ /* 0x002e220000001000 */
[----:B------:R-:W-:Y:S01]  /*2230*/  IMAD.MOV.U32 R16, RZ, RZ, 0x7fff ;  /* 0x00007fffff107424 */ /* 0x000fe200078e00ff */
[----:B------:R-:W-:Y:S01]  /*2240*/  ISETP.GE.AND P0, PT, R13, R0, PT ;  /* 0x000000000d00720c */ /* 0x000fe20003f06270 */
[----:B0-----:R-:W-:-:S05]  /*2250*/  @P2 FMUL.FTZ R8, R8, R23 ;  /* 0x0000001708082220 */ /* 0x001fca0000410000 */
[----:B------:R-:W-:-:S04]  /*2260*/  @P2 F2FP.F16.F32.PACK_AB R8, RZ, R8 ;  /* 0x00000008ff08223e */ /* 0x000fc800000000ff */
[----:B------:R-:W-:-:S05]  /*2270*/  @!P2 PRMT R8, R16, 0x7610, R8 ;  /* 0x000076101008a816 */ /* 0x000fca0000000008 */
[----:B------:R2:W-:Y:S01]  /*2280*/  STG.E.U16 desc[UR6][R2.64+0x80], R8 ;  /* 0x0000800802007986 */ /* 0x0005e2000c101506 */
[----:B------:R-:W-:Y:S05]  /*2290*/  @P0 BRA `(.L_x_1845) ;  /* 0x0000000000180947 */ /* 0x000fea0003800000 */
[----:B--2---:R-:W0:Y:S01]  /*22a0*/  @P2 MUFU.RCP R8, R5 ;  /* 0x0000000500082308 */ /* 0x004e220000001000 */
[----:B------:R-:W-:Y:S02]  /*22b0*/  IMAD.MOV.U32 R16, RZ, RZ, 0x7fff ;  /* 0x00007fffff107424 */ /* 0x000fe400078e00ff */
[----:B0-----:R-:W-:-:S05]  /*22c0*/  @P2 FMUL.FTZ R8, R8, R21 ;  /* 0x0000001508082220 */ /* 0x001fca0000410000 */
[----:B------:R-:W-:-:S04]  /*22d0*/  @P2 F2FP.F16.F32.PACK_AB R8, RZ, R8 ;  /* 0x00000008ff08223e */ /* 0x000fc800000000ff */
[----:B------:R-:W-:-:S05]  /*22e0*/  @!P2 PRMT R8, R16, 0x7610, R8 ;  /* 0x000076101008a816 */ /* 0x000fca0000000008 */
[----:B------:R3:W-:Y:S02]  /*22f0*/  STG.E.U16 desc[UR6][R2.64+0xc0], R8 ;  /* 0x0000c00802007986 */ /* 0x0007e4000c101506 */
.L_x_1845:
[----:B------:R-:W-:Y:S05]  /*2300*/  BSYNC B0 ;  /* 0x0000000000007941 */ /* 0x000fea0003800000 */
.L_x_1844:
        /* <DEDUP_REMOVED lines=9> */
[----:B------:R-:W-:Y:S01]  /*23a0*/  ISETP.GE.AND P2, PT, R11, R0, PT ;  /* 0x000000000b00720c */ /* 0x000fe20003f46270 */
[----:B------:R-:W-:-:S10]  /*23b0*/  IMAD.MOV.U32 R5, RZ, RZ, 0x7fff ;  /* 0x00007fffff057424 */ /* 0x000fd400078e00ff */
[----:B------:R-:W1:Y:S01]  /*23c0*/  @P1 MUFU.RCP R2, R9 ;  /* 0x0000000900021308 */ /* 0x000e620000001000 */
[----:B0-----:R-:W-:-:S04]  /*23d0*/  IMAD R4, R3, UR5, R4 ;  /* 0x0000000503047c24 */ /* 0x001fc8000f8e0204 */
[----:B------:R-:W-:-:S04]  /*23e0*/  IMAD.SHL.U32 R4, R4, 0x2, RZ ;  /* 0x0000000204047824 */ /* 0x000fc800078e00ff */
[----:B------:R-:W-:Y:S02]  /*23f0*/  IMAD R7, R4, R7, R14 ;  /* 0x0000000704077224 */ /* 0x000fe400078e020e */
[----:B-1----:R-:W-:-:S03]  /*2400*/  @P1 FMUL.FTZ R4, R2, R19 ;  /* 0x0000001302041220 */ /* 0x002fc60000410000 */
[C---:B------:R-:W-:Y:S02]  /*2410*/  IADD3 R3, P0, R7.reuse, R0, RZ ;  /* 0x0000000007037210 */ /* 0x040fe40007f1e0ff */
[----:B------:R-:W-:Y:S02]  /*2420*/  @P1 F2FP.F16.F32.PACK_AB R4, RZ, R4 ;  /* 0x00000004ff04123e */ /* 0x000fe400000000ff */
[----:B------:R-:W-:Y:S02]  /*2430*/  LEA.HI.X.SX32 R12, R7, R12, 0x1, P0 ;  /* 0x0000000c070c7211 */ /* 0x000fe400000f0eff */
[----:B------:R-:W-:Y:S02]  /*2440*/  LEA R2, P0, R3, UR8, 0x1 ;  /* 0x0000000803027c11 */ /* 0x000fe4000f8008ff */
[----:B------:R-:W-:Y:S02]  /*2450*/  @!P1 PRMT R4, R5, 0x7610, R4 ;  /* 0x0000761005049816 */ /* 0x000fe40000000004 */
[----:B------:R-:W-:-:S05]  /*2460*/  LEA.HI.X R3, R3, UR9, R12, 0x1, P0 ;  /* 0x0000000903037c11 */ /* 0x000fca00080f0c0c */
        /* <DEDUP_REMOVED lines=25> */
.L_x_1846:
        /* <DEDUP_REMOVED lines=16> */
.L_x_11696:


//--------------------- .text._ZN43_GLOBAL__N__9ae7fba5_10_SoftMax_cu_9f978f6320softmax_warp_forwardIN3c104HalfES2_fLi6ELb0ELb1EEEvPT0_PKT_iiiPKbib --------------------------
	.section	.text._ZN43_GLOBAL__N__9ae7fba5_10_SoftMax_cu_9f978f6320softmax_warp_forwardIN3c104HalfES2_fLi6ELb0ELb1EEEvPT0_PKT_iiiPKbib,"ax",@progbits
	.align	128
.text._ZN43_GLOBAL__N__9ae7fba5_10_SoftMax_cu_9f978f6320softmax_warp_forwardIN3c104HalfES2_fLi6ELb0ELb1EEEvPT0_PKT_iiiPKbib:
        .type           _ZN43_GLOBAL__N__9ae7fba5_10_SoftMax_cu_9f978f6320softmax_warp_forwardIN3c104HalfES2_fLi6ELb0ELb1EEEvPT0_PKT_iiiPKbib,@function
        .size           _ZN43_GLOBAL__N__9ae7fba5_10_SoftMax_cu_9f978f6320softmax_warp_forwardIN3c104HalfES2_fLi6ELb0ELb1EEEvPT0_PKT_iiiPKbib,(.L_x_11697 - _ZN43_GLOBAL__N__9ae7fba5_10_SoftMax_cu_9f978f6320softmax_warp_forwardIN3c104HalfES2_fLi6ELb0ELb1EEEvPT0_PKT_iiiPKbib)
        .other          _ZN43_GLOBAL__N__9ae7fba5_10_SoftMax_cu_9f978f6320softmax_warp_forwardIN3c104HalfES2_fLi6ELb0ELb1EEEvPT0_PKT_iiiPKbib,@"STO_CUDA_ENTRY STV_DEFAULT"
_ZN43_GLOBAL__N__9ae7fba5_10_SoftMax_cu_9f978f6320softmax_warp_forwardIN3c104HalfES2_fLi6ELb0ELb1EEEvPT0_PKT_iiiPKbib:
        /* <DEDUP_REMOVED lines=10> */
[----:B0-----:R-:W-:-:S04]  /*00a0*/  IMAD R0, R3, UR5, R10 ;  /* 0x0000000503007c24 */ /* 0x001fc8000f8e020a */
[----:B------:R-:W-:-:S04]  /*00b0*/  IMAD.SHL.U32 R0, R0, 0x2, RZ ;  /* 0x0000000200007824 */ /* 0x000fc800078e00ff */
[----:B--2---:R-:W-:Y:S02]  /*00c0*/  IMAD R13, R0, R5, RZ ;  /* 0x00000005000d7224 */ /* 0x004fe400078e02ff */
[----:B------:R-:W-:Y:S02]  /*00d0*/  IMAD.IADD R2, R4, 0x1, -R0 ;  /* 0x0000000104027824 */ /* 0x000fe400078e0a00 */
[----:B-1----:R-:W-:-:S03]  /*00e0*/  IMAD.IADD R3, R13, 0x1, R8 ;  /* 0x000000010d037824 */ /* 0x002fc600078e0208 */
[C---:B------:R-:W-:Y:S01]  /*00f0*/  VIMNMX R0, R2.reuse, 0x2, PT ;  /* 0x0000000202007848 */ /* 0x040fe20003fe0100 */
[--C-:B------:R-:W-:Y:S01]  /*0100*/  IMAD.MOV.U32 R6, RZ, RZ, R3.reuse ;  /* 0x000000ffff067224 */ /* 0x100fe200078e0003 */
[----:B------:R-:W-:Y:S02]  /*0110*/  ISETP.GT.AND P2, PT, R2, RZ, PT ;  /* 0x000000ff0200720c */ /* 0x000fe40003f44270 */
[----:B------:R-:W-:Y:S02]  /*0120*/  SHF.R.S32.HI R2, RZ, 0x1f, R3 ;  /* 0x0000001fff027819 */ /* 0x000fe40000011403 */
[----:B------:R-:W-:Y:S01]  /*0130*/  ISETP.GT.AND P0, PT, R0, 0x1, PT ;  /* 0x000000010000780c */ /* 0x000fe20003f04270 */
[----:B------:R-:W-:Y:S01]  /*0140*/  VIADD R0, R8, 0x20 ;  /* 0x0000002008007836 */ /* 0x000fe20000000000 */
[----:B---3--:R-:W-:Y:S01]  /*0150*/  SEL R11, R9, RZ, P2 ;  /* 0x000000ff090b7207 */ /* 0x008fe20001000000 */
        /* <DEDUP_REMOVED lines=28> */
.L_x_1847:
        /* <DEDUP_REMOVED lines=28> */
[----:B------:R-:W-:Y:S01]  /*04e0*/  IADD3 R6, P0, P6, R6, UR8, R9 ;  /* 0x0000000806067c10 */ /* 0x000fe2000fe1e009 */
[----:B------:R-:W-:-:S03]  /*04f0*/  IMAD.MOV.U32 R13, RZ, RZ, -0x800000 ;  /* 0xff800000ff0d7424 */ /* 0x000fc600078e00ff */
[----:B------:R-:W-:Y:S01]  /*0500*/  IADD3.X R7, R7, UR9, R17, P0, P6 ;  /* 0x0000000907077c10 */ /* 0x000fe200087ec411 */
[----:B--2---:R-:W-:Y:S02]  /*0510*/  @!P2 HADD2.F32 R16, -RZ, R26.H0_H0 ;  /* 0x2000001aff10a230 */ /* 0x004fe40000004100 */
[----:B---3--:R-:W-:Y:S02]  /*0520*/  @!P3 HADD2.F32 R15, -RZ, R23.H0_H0 ;  /* 0x20000017ff0fb230 */ /* 0x008fe40000004100 */
[----:B----4-:R-:W-:Y:S02]  /*0530*/  @!P4 HADD2.F32 R14, -RZ, R24.H0_H0 ;  /* 0x20000018ff0ec230 */ /* 0x010fe40000004100 */
[----:B-----5:R-:W-:Y:S01]  /*0540*/  @!P5 HADD2.F32 R13, -RZ, R25.H0_H0 ;  /* 0x20000019ff0dd230 */ /* 0x020fe20000004100 */
        /* <DEDUP_REMOVED lines=9> */
.L_x_1850:
[----:B------:R-:W-:Y:S05]  /*05e0*/  BSYNC B0 ;  /* 0x0000000000007941 */ /* 0x000fea0003800000 */
.L_x_1849:
        /* <DEDUP_REMOVED lines=10> */
.L_x_1852:
[----:B------:R-:W-:Y:S05]  /*0690*/  BSYNC B0 ;  /* 0x0000000000007941 */ /* 0x000fea0003800000 */
.L_x_1851:
        /* <DEDUP_REMOVED lines=18> */
.L_x_1854:
[----:B------:R-:W-:Y:S05]  /*07c0*/  BSYNC B0 ;  /* 0x0000000000007941 */ /* 0x000fea0003800000 */
.L_x_1853:
[----:B------:R-:W-:-:S04]  /*07d0*/  PRMT R18, R18, 0x9910, RZ ;  /* 0x0000991012127816 */ /* 0x000fc800000000ff */
[----:B------:R-:W-:-:S04]  /*07e0*/  ISETP.NE.AND P0, PT, R18, RZ, PT ;  /* 0x000000ff1200720c */ /* 0x000fc80003f05270 */
[----:B------:R-:W-:Y:S01]  /*07f0*/  FSEL R18, R19, -INF , P0 ;  /* 0xff80000013127808 */ /* 0x000fe20000000000 */
[----:B------:R-:W-:Y:S08]  /*0800*/  BRA `(.L_x_1855) ;  /* 0x0000000000a87947 */ /* 0x000ff00003800000 */
.L_x_1848:
        /* <DEDUP_REMOVED lines=8> */
.L_x_1857:
[----:B------:R-:W-:Y:S05]  /*0890*/  BSYNC B0 ;  /* 0x0000000000007941 */ /* 0x000fea0003800000 */
.L_x_1856:
        /* <DEDUP_REMOVED lines=10> */
.L_x_1859:
[----:B------:R-:W-:Y:S05]  /*0940*/  BSYNC B0 ;  /* 0x0000000000007941 */ /* 0x000fea0003800000 */
.L_x_1858:
        /* <DEDUP_REMOVED lines=18> */
.L_x_1861:
[----:B------:R-:W-:Y:S05]  /*0a70*/  BSYNC B0 ;  /* 0x0000000000007941 */ /* 0x000fea0003800000 */
.L_x_1860:
[----:B------:R-:W-:-:S04]  /*0a80*/  PRMT R18, R18, 0x9910, RZ ;  /* 0x0000991012127816 */ /* 0x000fc800000000ff */
[----:B------:R-:W-:-:S04]  /*0a90*/  ISETP.NE.AND P0, PT, R18, RZ, PT ;  /* 0x000000ff1200720c */ /* 0x000fc80003f05270 */
[----:B------:R-:W-:-:S09]  /*0aa0*/  FSEL R18, R19, -INF , P0 ;  /* 0xff80000013127808 */ /* 0x000fd20000000000 */
.L_x_1855:
        /* <DEDUP_REMOVED lines=44> */
.L_x_1865:
[----:B------:R-:W-:Y:S05]  /*0d70*/  BSYNC B1 ;  /* 0x0000000000017941 */ /* 0x000fea0003800000 */
.L_x_1864:
        /* <DEDUP_REMOVED lines=9> */
.L_x_1867:
[----:B------:R-:W-:Y:S05]  /*0e10*/  BSYNC B1 ;  /* 0x0000000000017941 */ /* 0x000fea0003800000 */
.L_x_1866:
        /* <DEDUP_REMOVED lines=8> */
.L_x_1869:
[----:B------:R-:W-:Y:S05]  /*0ea0*/  BSYNC B1 ;  /* 0x0000000000017941 */ /* 0x000fea0003800000 */
.L_x_1868:
        /* <DEDUP_REMOVED lines=10> */
.L_x_1863:
        /* <DEDUP_REMOVED lines=12> */
.L_x_1872:
[----:B------:R-:W-:Y:S05]  /*1010*/  BSYNC B1 ;  /* 0x0000000000017941 */ /* 0x000fea0003800000 */
.L_x_1871:
        /* <DEDUP_REMOVED lines=9> */
.L_x_1874:
[----:B------:R-:W-:Y:S05]  /*10b0*/  BSYNC B1 ;  /* 0x0000000000017941 */ /* 0x000fea0003800000 */
.L_x_1873:
        /* <DEDUP_REMOVED lines=8> */
.L_x_1876:
[----:B------:R-:W-:Y:S05]  /*1140*/  BSYNC B1 ;  /* 0x0000000000017941 */ /* 0x000fea0003800000 */
.L_x_1875:
        /* <DEDUP_REMOVED lines=8> */
.L_x_1870:
[----:B------:R-:W-:Y:S05]  /*11d0*/  BSYNC B0 ;  /* 0x0000000000007941 */ /* 0x000fea0003800000 */
.L_x_1862:
        /* <DEDUP_REMOVED lines=27> */
[----:B--2---:R-:W-:Y:S01]  /*1390*/  FADD.FTZ R2, R17, R2 ;  /* 0x0000000211027221 */ /* 0x004fe20000010000 */
[----:B-1----:R-:W-:Y:S01]  /*13a0*/  FADD.FTZ R6, R15, R6 ;  /* 0x000000060f067221 */ /* 0x002fe20000010000 */
[----:B---3--:R-:W-:-:S04]  /*13b0*/  IMAD R3, R3, UR5, R10 ;  /* 0x0000000503037c24 */ /* 0x008fc8000f8e020a */
[----:B------:R-:W-:-:S05]  /*13c0*/  IMAD R3, R3, -0x2, R4 ;  /* 0xfffffffe03037824 */ /* 0x000fca00078e0204 */
[----:B------:R-:W-:Y:S01]  /*13d0*/  ISETP.GE.AND P1, PT, R3, 0x2, PT ;  /* 0x000000020300780c */ /* 0x000fe20003f26270 */
[----:B------:R-:W-:-:S12]  /*13e0*/  @P2 BRA `(.L_x_1878) ;  /* 0x0000000000482947 */ /* 0x000fd80003800000 */
[----:B------:R-:W-:Y:S01]  /*13f0*/  FSETP.NEU.FTZ.AND P3, PT, R6, RZ, PT ;  /* 0x000000ff0600720b */ /* 0x000fe20003f7d000 */
[----:B------:R-:W-:Y:S02]  /*1400*/  ULDC.64 UR8, c[0x0][0x210] ;  /* 0x0000840000087ab9 */ /* 0x000fe40000000a00 */
[----:B------:R-:W-:-:S04]  /*1410*/  IADD3 R12, P0, R12, UR8, RZ ;  /* 0x000000080c0c7c10 */ /* 0x000fc8000ff1e0ff */
[----:B------:R-:W-:Y:S02]  /*1420*/  IADD3.X R13, R22, UR9, RZ, P0, !PT ;  /* 0x00000009160d7c10 */ /* 0x000fe400087fe4ff */
[----:B------:R-:W-:-:S04]  /*1430*/  ISETP.GE.AND P0, PT, R0, R9, PT ;  /* 0x000000090000720c */ /* 0x000fc80003f06270 */
[----:B------:R-:W1:Y:S02]  /*1440*/  @P3 MUFU.RCP R4, R6 ;  /* 0x0000000600043308 */ /* 0x000e640000001000 */
[----:B-1----:R-:W-:Y:S01]  /*1450*/  @P3 FMUL.FTZ R3, R4, R19 ;  /* 0x0000001304033220 */ /* 0x002fe20000410000 */
[----:B------:R-:W-:-:S04]  /*1460*/  IMAD.MOV.U32 R4, RZ, RZ, 0x7fff ;  /* 0x00007fffff047424 */ /* 0x000fc800078e00ff */
[----:B------:R-:W-:-:S04]  /*1470*/  @P3 F2FP.F16.F32.PACK_AB R3, RZ, R3 ;  /* 0x00000003ff03323e */ /* 0x000fc800000000ff */
[----:B------:R-:W-:-:S05]  /*1480*/  @!P3 PRMT R3, R4, 0x7610, R3 ;  /* 0x000076100403b816 */ /* 0x000fca0000000003 */
[----:B------:R1:W-:Y:S01]  /*1490*/  STG.E.U16 desc[UR6][R12.64], R3 ;  /* 0x000000030c007986 */ /* 0x0003e2000c101506 */
[----:B------:R-:W-:Y:S05]  /*14a0*/  @P0 BRA `(.L_x_1878) ;  /* 0x0000000000180947 */ /* 0x000fea0003800000 */
[----:B-1----:R-:W1:Y:S01]  /*14b0*/  @P3 MUFU.RCP R3, R6 ;  /* 0x0000000600033308 */ /* 0x002e620000001000 */
[----:B------:R-:W-:Y:S02]  /*14c0*/  IMAD.MOV.U32 R4, RZ, RZ, 0x7fff ;  /* 0x00007fffff047424 */ /* 0x000fe400078e00ff */
[----:B-1----:R-:W-:-:S05]  /*14d0*/  @P3 FMUL.FTZ R3, R3, R16 ;  /* 0x0000001003033220 */ /* 0x002fca0000410000 */
[----:B------:R-:W-:-:S04]  /*14e0*/  @P3 F2FP.F16.F32.PACK_AB R3, RZ, R3 ;  /* 0x00000003ff03323e */ /* 0x000fc800000000ff */
[----:B------:R-:W-:-:S05]  /*14f0*/  @!P3 PRMT R3, R4, 0x7610, R3 ;  /* 0x000076100403b816 */ /* 0x000fca0000000003 */
[----:B------:R2:W-:Y:S02]  /*1500*/  STG.E.U16 desc[UR6][R12.64+0x40], R3 ;  /* 0x000040030c007986 */ /* 0x0005e4000c101506 */
.L_x_1878:
[----:B------:R-:W-:Y:S05]  /*1510*/  BSYNC B0 ;  /* 0x0000000000007941 */ /* 0x000fea0003800000 */
.L_x_1877:
[----:B------:R-:W-:Y:S05]  /*1520*/  @!P1 EXIT ;  /* 0x000000000000994d */ /* 0x000fea0003800000 */
[----:B------:R-:W-:Y:S05]  /*1530*/  @P2 EXIT ;  /* 0x000000000000294d */ /* 0x000fea0003800000 */
[----:B------:R-:W-:Y:S01]  /*1540*/  FSETP.NEU.FTZ.AND P1, PT, R2, RZ, PT ;  /* 0x000000ff0200720b */ /* 0x000fe20003f3d000 */
[----:B------:R-:W-:Y:S01]  /*1550*/  ULDC.64 UR4, c[0x0][0x210] ;  /* 0x0000840000047ab9 */ /* 0x000fe20000000a00 */
[----:B------:R-:W-:Y:S01]  /*1560*/  ISETP.GE.AND P2, PT, R0, R9, PT ;  /* 0x000000090000720c */ /* 0x000fe20003f46270 */
[----:B------:R-:W-:Y:S01]  /*1570*/  IMAD.MOV.U32 R6, RZ, RZ, 0x7fff ;  /* 0x00007fffff067424 */ /* 0x000fe200078e00ff */
[----:B------:R-:W-:-:S04]  /*1580*/  IADD3 R4, P0, R11, UR4, RZ ;  /* 0x000000040b047c10 */ /* 0x000fc8000ff1e0ff */
[----:B------:R-:W-:-:S05]  /*1590*/  IADD3.X R5, R5, UR5, RZ, P0, !PT ;  /* 0x0000000505057c10 */ /* 0x000fca00087fe4ff */
[----:B-12---:R-:W1:Y:S02]  /*15a0*/  @P1 MUFU.RCP R3, R2 ;  /* 0x0000000200031308 */ /* 0x006e640000001000 */
[----:B-1----:R-:W-:-:S05]  /*15b0*/  @P1 FMUL.FTZ R3, R3, R18 ;  /* 0x0000001203031220 */ /* 0x002fca0000410000 */
[----:B------:R-:W-:-:S04]  /*15c0*/  @P1 F2FP.F16.F32.PACK_AB R3, RZ, R3 ;  /* 0x00000003ff03123e */ /* 0x000fc800000000ff */
[----:B------:R-:W-:-:S05]  /*15d0*/  @!P1 PRMT R3, R6, 0x7610, R3 ;  /* 0x0000761006039816 */ /* 0x000fca0000000003 */
[----:B------:R1:W-:Y:S01]  /*15e0*/  STG.E.U16 desc[UR6][R4.64], R3 ;  /* 0x0000000304007986 */ /* 0x0003e2000c101506 */
[----:B------:R-:W-:Y:S05]  /*15f0*/  @P2 EXIT ;  /* 0x000000000000294d */ /* 0x000fea0003800000 */
[----:B-1----:R-:W1:Y:S02]  /*1600*/  @P1 MUFU.RCP R3, R2 ;  /* 0x0000000200031308 */ /* 0x002e640000001000 */
[----:B-1----:R-:W-:Y:S01]  /*1610*/  @P1 FMUL.FTZ R0, R3, R14 ;  /* 0x0000000e03001220 */ /* 0x002fe20000410000 */
[----:B------:R-:W-:-:S04]  /*1620*/  IMAD.MOV.U32 R3, RZ, RZ, 0x7fff ;  /* 0x00007fffff037424 */ /* 0x000fc800078e00ff */
[----:B------:R-:W-:-:S04]  /*1630*/  @P1 F2FP.F16.F32.PACK_AB R0, RZ, R0 ;  /* 0x00000000ff00123e */ /* 0x000fc800000000ff */
[----:B------:R-:W-:-:S05]  /*1640*/  @!P1 PRMT R0, R3, 0x7610, R0 ;  /* 0x0000761003009816 */ /* 0x000fca0000000000 */
[----:B------:R-:W-:Y:S01]  /*1650*/  STG.E.U16 desc[UR6][R4.64+0x40], R0 ;  /* 0x0000400004007986 */ /* 0x000fe2000c101506 */
[----:B------:R-:W-:Y:S05]  /*1660*/  EXIT ;  /* 0x000000000000794d */ /* 0x000fea0003800000 */
.L_x_1879:
        /* <DEDUP_REMOVED lines=9> */
.L_x_11697:


//--------------------- .text._ZN43_GLOBAL__N__9ae7fba5_10_SoftMax_cu_9f978f6320softmax_warp_forwardIN3c104HalfES2_fLi5ELb0ELb1EEEvPT0_PKT_iiiPKbib --------------------------
	.section	.text._ZN43_GLOBAL__N__9ae7fba5_10_SoftMax_cu_9f978f6320softmax_warp_forwardIN3c104HalfES2_fLi5ELb0ELb1EEEvPT0_PKT_iiiPKbib,"ax",@progbits
	.align	128
.text._ZN43_GLOBAL__N__9ae7fba5_10_SoftMax_cu_9f978f6320softmax_warp_forwardIN3c104HalfES2_fLi5ELb0ELb1EEEvPT0_PKT_iiiPKbib:
        .type           _ZN43_GLOBAL__N__9ae7fba5_10_SoftMax_cu_9f978f6320softmax_warp_forwardIN3c104HalfES2_fLi5ELb0ELb1EEEvPT0_PKT_iiiPKbib,@function
        .size           _ZN43_GLOBAL__N__9ae7fba5_10_SoftMax_cu_9f978f6320softmax_warp_forwardIN3c104HalfES2_fLi5ELb0ELb1EEEvPT0_PKT_iiiPKbib,(.L_x_11698 - _ZN43_GLOBAL__N__9ae7fba5_10_SoftMax_cu_9f978f6320softmax_warp_forwardIN3c104HalfES2_fLi5ELb0ELb1EEEvPT0_PKT_iiiPKbib)
        .other          _ZN43_GLOBAL__N__9ae7fba5_10_SoftMax_cu_9f978f6320softmax_warp_forwardIN3c104HalfES2_fLi5ELb0ELb1EEEvPT0_PKT_iiiPKbib,@"STO_CUDA_ENTRY STV_DEFAULT"
_ZN43_GLOBAL__N__9ae7fba5_10_SoftMax_cu_9f978f6320softmax_warp_forwardIN3c104HalfES2_fLi5ELb0ELb1EEEvPT0_PKT_iiiPKbib:
        /* <DEDUP_REMOVED lines=63> */
.L_x_1880:
        /* <DEDUP_REMOVED lines=8> */
[----:B-----5:R-:W-:Y:S01]  /*0470*/  @!P1 HADD2.F32 R10, -RZ, R13.H0_H0 ;  /* 0x2000000dff0a9230 */ /* 0x020fe20000004100 */
[----:B------:R-:W-:Y:S01]  /*0480*/  IADD3.X R5, R5, UR5, R11, P4, P5 ;  /* 0x0000000505057c10 */ /* 0x000fe2000a7ea40b */
[----:B------:R-:W-:Y:S01]  /*0490*/  @!P0 HADD2.F32 R12, -RZ, R8.H0_H0 ;  /* 0x20000008ff0c8230 */ /* 0x000fe20000004100 */
[----:B------:R-:W-:Y:S07]  /*04a0*/  @!P2 BRA `(.L_x_1882) ;  /* 0x00000000003ca947 */ /* 0x000fee0003800000 */
[----:B------:R-:W-:Y:S04]  /*04b0*/  BSSY B1, `(.L_x_1883) ;  /* 0x0000007000017945 */ /* 0x000fe80003800000 */
[----:B------:R-:W-:Y:S05]  /*04c0*/  @P0 BRA `(.L_x_1884) ;  /* 0x0000000000100947 */ /* 0x000fea0003800000 */
[----:B------:R-:W2:Y:S02]  /*04d0*/  LDG.E.U8 R8, desc[UR6][R2.64] ;  /* 0x0000000602087981 */ /* 0x000ea4000c1e1100 */
[----:B--2---:R-:W-:Y:S01]  /*04e0*/  ISETP.NE.AND P3, PT, R8, RZ, PT ;  /* 0x000000ff0800720c */ /* 0x004fe20003f65270 */
[----:B------:R-:W-:-:S12]  /*04f0*/  IMAD.MOV.U32 R8, RZ, RZ, R12 ;  /* 0x000000ffff087224 */ /* 0x000fd800078e000c */
[----:B------:R-:W-:Y:S05]  /*0500*/  @!P3 BRA `(.L_x_1885) ;  /* 0x000000000004b947 */ /* 0x000fea0003800000 */
.L_x_1884:
[----:B------:R-:W-:-:S07]  /*0510*/  IMAD.MOV.U32 R8, RZ, RZ, -0x800000 ;  /* 0xff800000ff087424 */ /* 0x000fce00078e00ff */
.L_x_1885:
[----:B------:R-:W-:Y:S05]  /*0520*/  BSYNC B1 ;  /* 0x0000000000017941 */ /* 0x000fea0003800000 */
.L_x_1883:
[----:B------:R-:W-:Y:S05]  /*0530*/  @P1 BRA `(.L_x_1886) ;  /* 0x0000000000101947 */ /* 0x000fea0003800000 */
[----:B------:R-:W2:Y:S02]  /*0540*/  LDG.E.U8 R13, desc[UR6][R2.64] ;  /* 0x00000006020d7981 */ /* 0x000ea4000c1e1100 */
[----:B--2---:R-:W-:Y:S01]  /*0550*/  ISETP.NE.AND P3, PT, R13, RZ, PT ;  /* 0x000000ff0d00720c */ /* 0x004fe20003f65270 */
[----:B------:R-:W-:-:S12]  /*0560*/  IMAD.MOV.U32 R13, RZ, RZ, R10 ;  /* 0x000000ffff0d7224 */ /* 0x000fd800078e000a */
[----:B------:R-:W-:Y:S05]  /*0570*/  @!P3 BRA `(.L_x_1887) ;  /* 0x000000000040b947 */ /* 0x000fea0003800000 */
.L_x_1886:
[----:B------:R-:W-:Y:S01]  /*0580*/  IMAD.MOV.U32 R13, RZ, RZ, -0x800000 ;  /* 0xff800000ff0d7424 */ /* 0x000fe200078e00ff */
[----:B------:R-:W-:Y:S06]  /*0590*/  BRA `(.L_x_1887) ;  /* 0x0000000000387947 */ /* 0x000fec0003800000 */
.L_x_1882:
[----:B------:R-:W-:Y:S04]  /*05a0*/  BSSY B1, `(.L_x_1888) ;  /* 0x0000007000017945 */ /* 0x000fe80003800000 */
[----:B------:R-:W-:Y:S05]  /*05b0*/  @P0 BRA `(.L_x_1889) ;  /* 0x0000000000100947 */ /* 0x000fea0003800000 */
[----:B------:R-:W2:Y:S02]  /*05c0*/  LDG.E.U8 R8, desc[UR6][R2.64] ;  /* 0x0000000602087981 */ /* 0x000ea4000c1e1100 */
[----:B--2---:R-:W-:Y:S01]  /*05d0*/  ISETP.NE.AND P3, PT, R8, RZ, PT ;  /* 0x000000ff0800720c */ /* 0x004fe20003f65270 */
[----:B------:R-:W-:-:S12]  /*05e0*/  IMAD.MOV.U32 R8, RZ, RZ, R12 ;  /* 0x000000ffff087224 */ /* 0x000fd800078e000c */
[----:B------:R-:W-:Y:S05]  /*05f0*/  @!P3 BRA `(.L_x_1890) ;  /* 0x000000000004b947 */ /* 0x000fea0003800000 */
.L_x_1889:
[----:B------:R-:W-:-:S07]  /*0600*/  IMAD.MOV.U32 R8, RZ, RZ, -0x800000 ;  /* 0xff800000ff087424 */ /* 0x000fce00078e00ff */
.L_x_1890:
[----:B------:R-:W-:Y:S05]  /*0610*/  BSYNC B1 ;  /* 0x0000000000017941 */ /* 0x000fea0003800000 */
.L_x_1888:
[----:B------:R-:W-:Y:S05]  /*0620*/  @P1 BRA `(.L_x_1891) ;  /* 0x0000000000101947 */ /* 0x000fea0003800000 */
[----:B------:R-:W2:Y:S02]  /*0630*/  LDG.E.U8 R13, desc[UR6][R4.64] ;  /* 0x00000006040d7981 */ /* 0x000ea4000c1e1100 */
[----:B--2---:R-:W-:Y:S01]  /*0640*/  ISETP.NE.AND P3, PT, R13, RZ, PT ;  /* 0x000000ff0d00720c */ /* 0x004fe20003f65270 */
[----:B------:R-:W-:-:S12]  /*0650*/  IMAD.MOV.U32 R13, RZ, RZ, R10 ;  /* 0x000000ffff0d7224 */ /* 0x000fd800078e000a */
[----:B------:R-:W-:Y:S05]  /*0660*/  @!P3 BRA `(.L_x_1887) ;  /* 0x000000000004b947 */ /* 0x000fea0003800000 */
.L_x_1891:
[----:B------:R-:W-:-:S07]  /*0670*/  IMAD.MOV.U32 R13, RZ, RZ, -0x800000 ;  /* 0xff800000ff0d7424 */ /* 0x000fce00078e00ff */
.L_x_1887:
[----:B------:R-:W-:Y:S05]  /*0680*/  BSYNC B0 ;  /* 0x0000000000007941 */ /* 0x000fea0003800000 */
.L_x_1881:
        /* <DEDUP_REMOVED lines=42> */
.L_x_1895:
[----:B------:R-:W-:Y:S05]  /*0930*/  BSYNC B1 ;  /* 0x0000000000017941 */ /* 0x000fea0003800000 */
.L_x_1894:
        /* <DEDUP_REMOVED lines=11> */
.L_x_1893:
        /* <DEDUP_REMOVED lines=10> */
.L_x_1898:
[----:B------:R-:W-:Y:S05]  /*0a90*/  BSYNC B1 ;  /* 0x0000000000017941 */ /* 0x000fea0003800000 */
.L_x_1897:
        /* <DEDUP_REMOVED lines=9> */
.L_x_1896:
[----:B------:R-:W-:Y:S05]  /*0b30*/  BSYNC B0 ;  /* 0x0000000000007941 */ /* 0x000fea0003800000 */
.L_x_1892:
        /* <DEDUP_REMOVED lines=32> */
[----:B------:R-:W-:-:S04]  /*0d40*/  @P0 F2FP.F16.F32.PACK_AB R4, RZ, R4 ;  /* 0x00000004ff04023e */ /* 0x000fc800000000ff */
[----:B------:R-:W-:Y:S02]  /*0d50*/  @!P0 PRMT R4, R3, 0x7610, R4 ;  /* 0x0000761003048816 */ /* 0x000fe40000000004 */
[----:B------:R-:W-:-:S05]  /*0d60*/  LEA.HI.X R3, R9, UR5, R6, 0x1, P3 ;  /* 0x0000000509037c11 */ /* 0x000fca00098f0c06 */
[----:B------:R0:W-:Y:S02]  /*0d70*/  STG.E.U16 desc[UR6][R2.64], R4 ;  /* 0x0000000402007986 */ /* 0x0001e4000c101506 */
.L_x_1900:
[----:B------:R-:W-:Y:S05]  /*0d80*/  BSYNC B0 ;  /* 0x0000000000007941 */ /* 0x000fea0003800000 */
.L_x_1899:
        /* <DEDUP_REMOVED lines=10> */
[----:B------:R-:W-:-:S04]  /*0e30*/  @P0 F2FP.F16.F32.PACK_AB R0, RZ, R12 ;  /* 0x0000000cff00023e */ /* 0x000fc800000000ff */
[----:B------:R-:W-:Y:S02]  /*0e40*/  @!P0 PRMT R0, R3, 0x7610, R0 ;  /* 0x0000761003008816 */ /* 0x000fe40000000000 */
[----:B------:R-:W-:-:S05]  /*0e50*/  LEA.HI.X R3, R9, UR5, R6, 0x1, P1 ;  /* 0x0000000509037c11 */ /* 0x000fca00088f0c06 */
[----:B------:R-:W-:Y:S01]  /*0e60*/  STG.E.U16 desc[UR6][R2.64], R0 ;  /* 0x0000000002007986 */ /* 0x000fe2000c101506 */
[----:B------:R-:W-:Y:S05]  /*0e70*/  EXIT ;  /* 0x000000000000794d */ /* 0x000fea0003800000 */
.L_x_1901:
        /* <DEDUP_REMOVED lines=16> */
.L_x_11698:


//--------------------- .text._ZN43_GLOBAL__N__9ae7fba5_10_SoftMax_cu_9f978f6320softmax_warp_forwardIN3c104HalfES2_fLi4ELb0ELb1EEEvPT0_PKT_iiiPKbib --------------------------
	.section	.text._ZN43_GLOBAL__N__9ae7fba5_10_SoftMax_cu_9f978f6320softmax_warp_forwardIN3c104HalfES2_fLi4ELb0ELb1EEEvPT0_PKT_iiiPKbib,"ax",@progbits
	.align	128
.text._ZN43_GLOBAL__N__9ae7fba5_10_SoftMax_cu_9f978f6320softmax_warp_forwardIN3c104HalfES2_fLi4ELb0ELb1EEEvPT0_PKT_iiiPKbib:
        .type           _ZN43_GLOBAL__N__9ae7fba5_10_SoftMax_cu_9f978f6320softmax_warp_forwardIN3c104HalfES2_fLi4ELb0ELb1EEEvPT0_PKT_iiiPKbib,@function
        .size           _ZN43_GLOBAL__N__9ae7fba5_10_SoftMax_cu_9f978f6320softmax_warp_forwardIN3c104HalfES2_fLi4ELb0ELb1EEEvPT0_PKT_iiiPKbib,(.L_x_11699 - _ZN43_GLOBAL__N__9ae7fba5_10_SoftMax_cu_9f978f6320softmax_warp_forwardIN3c104HalfES2_fLi4ELb0ELb1EEEvPT0_PKT_iiiPKbib)
        .other          _ZN43_GLOBAL__N__9ae7fba5_10_SoftMax_cu_9f978f6320softmax_warp_forwardIN3c104HalfES2_fLi4ELb0ELb1EEEvPT0_PKT_iiiPKbib,@"STO_CUDA_ENTRY STV_DEFAULT"
_ZN43_GLOBAL__N__9ae7fba5_10_SoftMax_cu_9f978f6320softmax_warp_forwardIN3c104HalfES2_fLi4ELb0ELb1EEEvPT0_PKT_iiiPKbib:
        /* <DEDUP_REMOVED lines=63> */
.L_x_1902:
        /* <DEDUP_REMOVED lines=18> */
.L_x_1906:
[----:B------:R-:W-:-:S07]  /*0510*/  IMAD.MOV.U32 R8, RZ, RZ, -0x800000 ;  /* 0xff800000ff087424 */ /* 0x000fce00078e00ff */
.L_x_1907:
[----:B------:R-:W-:Y:S05]  /*0520*/  BSYNC B1 ;  /* 0x0000000000017941 */ /* 0x000fea0003800000 */
.L_x_1905:
[----:B------:R-:W-:Y:S05]  /*0530*/  @P1 BRA `(.L_x_1908) ;  /* 0x0000000000101947 */ /* 0x000fea0003800000 */
[----:B------:R-:W2:Y:S02]  /*0540*/  LDG.E.U8 R13, desc[UR6][R2.64] ;  /* 0x00000006020d7981 */ /* 0x000ea4000c1e1100 */
[----:B--2---:R-:W-:Y:S01]  /*0550*/  ISETP.NE.AND P3, PT, R13, RZ, PT ;  /* 0x000000ff0d00720c */ /* 0x004fe20003f65270 */
[----:B------:R-:W-:-:S12]  /*0560*/  IMAD.MOV.U32 R13, RZ, RZ, R10 ;  /* 0x000000ffff0d7224 */ /* 0x000fd800078e000a */
[----:B------:R-:W-:Y:S05]  /*0570*/  @!P3 BRA `(.L_x_1909) ;  /* 0x000000000040b947 */ /* 0x000fea0003800000 */
.L_x_1908:
[----:B------:R-:W-:Y:S01]  /*0580*/  IMAD.MOV.U32 R13, RZ, RZ, -0x800000 ;  /* 0xff800000ff0d7424 */ /* 0x000fe200078e00ff */
[----:B------:R-:W-:Y:S06]  /*0590*/  BRA `(.L_x_1909) ;  /* 0x0000000000387947 */ /* 0x000fec0003800000 */
.L_x_1904:
[----:B------:R-:W-:Y:S04]  /*05a0*/  BSSY B1, `(.L_x_1910) ;  /* 0x0000007000017945 */ /* 0x000fe80003800000 */
[----:B------:R-:W-:Y:S05]  /*05b0*/  @P0 BRA `(.L_x_1911) ;  /* 0x0000000000100947 */ /* 0x000fea0003800000 */
[----:B------:R-:W2:Y:S02]  /*05c0*/  LDG.E.U8 R8, desc[UR6][R2.64] ;  /* 0x0000000602087981 */ /* 0x000ea4000c1e1100 */
[----:B--2---:R-:W-:Y:S01]  /*05d0*/  ISETP.NE.AND P3, PT, R8, RZ, PT ;  /* 0x000000ff0800720c */ /* 0x004fe20003f65270 */
[----:B------:R-:W-:-:S12]  /*05e0*/  IMAD.MOV.U32 R8, RZ, RZ, R12 ;  /* 0x000000ffff087224 */ /* 0x000fd800078e000c */
[----:B------:R-:W-:Y:S05]  /*05f0*/  @!P3 BRA `(.L_x_1912) ;  /* 0x000000000004b947 */ /* 0x000fea0003800000 */
.L_x_1911:
[----:B------:R-:W-:-:S07]  /*0600*/  IMAD.MOV.U32 R8, RZ, RZ, -0x800000 ;  /* 0xff800000ff087424 */ /* 0x000fce00078e00ff */
.L_x_1912:
[----:B------:R-:W-:Y:S05]  /*0610*/  BSYNC B1 ;  /* 0x0000000000017941 */ /* 0x000fea0003800000 */
.L_x_1910:
[----:B------:R-:W-:Y:S05]  /*0620*/  @P1 BRA `(.L_x_1913) ;  /* 0x0000000000101947 */ /* 0x000fea0003800000 */
[----:B------:R-:W2:Y:S02]  /*0630*/  LDG.E.U8 R13, desc[UR6][R4.64] ;  /* 0x00000006040d7981 */ /* 0x000ea4000c1e1100 */
[----:B--2---:R-:W-:Y:S01]  /*0640*/  ISETP.NE.AND P3, PT, R13, RZ, PT ;  /* 0x000000ff0d00720c */ /* 0x004fe20003f65270 */
[----:B------:R-:W-:-:S12]  /*0650*/  IMAD.MOV.U32 R13, RZ, RZ, R10 ;  /* 0x000000ffff0d7224 */ /* 0x000fd800078e000a */
[----:B------:R-:W-:Y:S05]  /*0660*/  @!P3 BRA `(.L_x_1909) ;  /* 0x000000000004b947 */ /* 0x000fea0003800000 */
.L_x_1913:
[----:B------:R-:W-:-:S07]  /*0670*/  IMAD.MOV.U32 R13, RZ, RZ, -0x800000 ;  /* 0xff800000ff0d7424 */ /* 0x000fce00078e00ff */
.L_x_1909:
[----:B------:R-:W-:Y:S05]  /*0680*/  BSYNC B0 ;  /* 0x0000000000007941 */ /* 0x000fea0003800000 */
.L_x_1903:
        /* <DEDUP_REMOVED lines=36> */
.L_x_1917:
[----:B------:R-:W-:Y:S05]  /*08d0*/  BSYNC B1 ;  /* 0x0000000000017941 */ /* 0x000fea0003800000 */
.L_x_1916:
        /* <DEDUP_REMOVED lines=11> */
.L_x_1915:
        /* <DEDUP_REMOVED lines=10> */
.L_x_1920:
[----:B------:R-:W-:Y:S05]  /*0a30*/  BSYNC B1 ;  /* 0x0000000000017941 */ /* 0x000fea0003800000 */
.L_x_1919:
        /* <DEDUP_REMOVED lines=9> */
.L_x_1918:
[----:B------:R-:W-:Y:S05]  /*0ad0*/  BSYNC B0 ;  /* 0x0000000000007941 */ /* 0x000fea0003800000 */
.L_x_1914:
        /* <DEDUP_REMOVED lines=28> */
[----:B------:R-:W-:-:S04]  /*0ca0*/  @P0 F2FP.F16.F32.PACK_AB R4, RZ, R4 ;  /* 0x00000004ff04023e */ /* 0x000fc800000000ff */
[----:B------:R-:W-:Y:S02]  /*0cb0*/  @!P0 PRMT R4, R3, 0x7610, R4 ;  /* 0x0000761003048816 */ /* 0x000fe40000000004 */
[----:B------:R-:W-:-:S05]  /*0cc0*/  LEA.HI.X R3, R9, UR5, R6, 0x1, P3 ;  /* 0x0000000509037c11 */ /* 0x000fca00098f0c06 */
[----:B------:R1:W-:Y:S02]  /*0cd0*/  STG.E.U16 desc[UR6][R2.64], R4 ;  /* 0x0000000402007986 */ /* 0x0003e4000c101506 */
.L_x_1922:
[----:B------:R-:W-:Y:S05]  /*0ce0*/  BSYNC B0 ;  /* 0x0000000000007941 */ /* 0x000fea0003800000 */
.L_x_1921:
        /* <DEDUP_REMOVED lines=10> */
[----:B------:R-:W-:-:S04]  /*0d90*/  @P0 F2FP.F16.F32.PACK_AB R0, RZ, R12 ;  /* 0x0000000cff00023e */ /* 0x000fc800000000ff */
[----:B------:R-:W-:Y:S02]  /*0da0*/  @!P0 PRMT R0, R3, 0x7610, R0 ;  /* 0x0000761003008816 */ /* 0x000fe40000000000 */
[----:B------:R-:W-:-:S05]  /*0db0*/  LEA.HI.X R3, R9, UR5, R6, 0x1, P1 ;  /* 0x0000000509037c11 */ /* 0x000fca00088f0c06 */
[----:B------:R-:W-:Y:S01]  /*0dc0*/  STG.E.U16 desc[UR6][R2.64], R0 ;  /* 0x0000000002007986 */ /* 0x000fe2000c101506 */
[----:B------:R-:W-:Y:S05]  /*0dd0*/  EXIT ;  /* 0x000000000000794d */ /* 0x000fea0003800000 */
.L_x_1923:
        /* <DEDUP_REMOVED lines=10> */
.L_x_11699:


//--------------------- .text._ZN43_GLOBAL__N__9ae7fba5_10_SoftMax_cu_9f978f6320softmax_warp_forwardIN3c104HalfES2_fLi3ELb0ELb1EEEvPT0_PKT_iiiPKbib --------------------------
	.section	.text._ZN43_GLOBAL__N__9ae7fba5_10_SoftMax_cu_9f978f6320softmax_warp_forwardIN3c104HalfES2_fLi3ELb0ELb1EEEvPT0_PKT_iiiPKbib,"ax",@progbits
	.align	128
.text._ZN43_GLOBAL__N__9ae7fba5_10_SoftMax_cu_9f978f6320softmax_warp_forwardIN3c104HalfES2_fLi3ELb0ELb1EEEvPT0_PKT_iiiPKbib:
        .type           _ZN43_GLOBAL__N__9ae7fba5_10_SoftMax_cu_9f978f6320softmax_warp_forwardIN3c104HalfES2_fLi3ELb0ELb1EEEvPT0_PKT_iiiPKbib,@function
        .size           _ZN43_GLOBAL__N__9ae7fba5_10_SoftMax_cu_9f978f6320softmax_warp_forwardIN3c104HalfES2_fLi3ELb0ELb1EEEvPT0_PKT_iiiPKbib,(.L_x_11700 - _ZN43_GLOBAL__N__9ae7fba5_10_SoftMax_cu_9f978f6320softmax_warp_forwardIN3c104HalfES2_fLi3ELb0ELb1EEEvPT0_PKT_iiiPKbib)
        .other          _ZN43_GLOBAL__N__9ae7fba5_10_SoftMax_cu_9f978f6320softmax_warp_forwardIN3c104HalfES2_fLi3ELb0ELb1EEEvPT0_PKT_iiiPKbib,@"STO_CUDA_ENTRY STV_DEFAULT"
_ZN43_GLOBAL__N__9ae7fba5_10_SoftMax_cu_9f978f6320softmax_warp_forwardIN3c104HalfES2_fLi3ELb0ELb1EEEvPT0_PKT_iiiPKbib:
        /* <DEDUP_REMOVED lines=63> */
.L_x_1924:
        /* <DEDUP_REMOVED lines=18> */
.L_x_1928:
[----:B------:R-:W-:-:S07]  /*0510*/  IMAD.MOV.U32 R8, RZ, RZ, -0x800000 ;  /* 0xff800000ff087424 */ /* 0x000fce00078e00ff */
.L_x_1929:
[----:B------:R-:W-:Y:S05]  /*0520*/  BSYNC B1 ;  /* 0x0000000000017941 */ /* 0x000fea0003800000 */
.L_x_1927:
[----:B------:R-:W-:Y:S05]  /*0530*/  @P1 BRA `(.L_x_1930) ;  /* 0x0000000000101947 */ /* 0x000fea0003800000 */
[----:B------:R-:W2:Y:S02]  /*0540*/  LDG.E.U8 R13, desc[UR6][R2.64] ;  /* 0x00000006020d7981 */ /* 0x000ea4000c1e1100 */
[----:B--2---:R-:W-:Y:S01]  /*0550*/  ISETP.NE.AND P3, PT, R13, RZ, PT ;  /* 0x000000ff0d00720c */ /* 0x004fe20003f65270 */
[----:B------:R-:W-:-:S12]  /*0560*/  IMAD.MOV.U32 R13, RZ, RZ, R10 ;  /* 0x000000ffff0d7224 */ /* 0x000fd800078e000a */
[----:B------:R-:W-:Y:S05]  /*0570*/  @!P3 BRA `(.L_x_1931) ;  /* 0x000000000040b947 */ /* 0x000fea0003800000 */
.L_x_1930:
[----:B------:R-:W-:Y:S01]  /*0580*/  IMAD.MOV.U32 R13, RZ, RZ, -0x800000 ;  /* 0xff800000ff0d7424 */ /* 0x000fe200078e00ff */
[----:B------:R-:W-:Y:S06]  /*0590*/  BRA `(.L_x_1931) ;  /* 0x0000000000387947 */ /* 0x000fec0003800000 */
.L_x_1926:
[----:B------:R-:W-:Y:S04]  /*05a0*/  BSSY B1, `(.L_x_1932) ;  /* 0x0000007000017945 */ /* 0x000fe80003800000 */
[----:B------:R-:W-:Y:S05]  /*05b0*/  @P0 BRA `(.L_x_1933) ;  /* 0x0000000000100947 */ /* 0x000fea0003800000 */
[----:B------:R-:W2:Y:S02]  /*05c0*/  LDG.E.U8 R8, desc[UR6][R2.64] ;  /* 0x0000000602087981 */ /* 0x000ea4000c1e1100 */
[----:B--2---:R-:W-:Y:S01]  /*05d0*/  ISETP.NE.AND P3, PT, R8, RZ, PT ;  /* 0x000000ff0800720c */ /* 0x004fe20003f65270 */
[----:B------:R-:W-:-:S12]  /*05e0*/  IMAD.MOV.U32 R8, RZ, RZ, R12 ;  /* 0x000000ffff087224 */ /* 0x000fd800078e000c */
[----:B------:R-:W-:Y:S05]  /*05f0*/  @!P3 BRA `(.L_x_1934) ;  /* 0x000000000004b947 */ /* 0x000fea0003800000 */
.L_x_1933:
[----:B------:R-:W-:-:S07]  /*0600*/  IMAD.MOV.U32 R8, RZ, RZ, -0x800000 ;  /* 0xff800000ff087424 */ /* 0x000fce00078e00ff */
.L_x_1934:
[----:B------:R-:W-:Y:S05]  /*0610*/  BSYNC B1 ;  /* 0x0000000000017941 */ /* 0x000fea0003800000 */
.L_x_1932:
[----:B------:R-:W-:Y:S05]  /*0620*/  @P1 BRA `(.L_x_1935) ;  /* 0x0000000000101947 */ /* 0x000fea0003800000 */
[----:B------:R-:W2:Y:S02]  /*0630*/  LDG.E.U8 R13, desc[UR6][R4.64] ;  /* 0x00000006040d7981 */ /* 0x000ea4000c1e1100 */
[----:B--2---:R-:W-:Y:S01]  /*0640*/  ISETP.NE.AND P3, PT, R13, RZ, PT ;  /* 0x000000ff0d00720c */ /* 0x004fe20003f65270 */
[----:B------:R-:W-:-:S12]  /*0650*/  IMAD.MOV.U32 R13, RZ, RZ, R10 ;  /* 0x000000ffff0d7224 */ /* 0x000fd800078e000a */
[----:B------:R-:W-:Y:S05]  /*0660*/  @!P3 BRA `(.L_x_1931) ;  /* 0x000000000004b947 */ /* 0x000fea0003800000 */
.L_x_1935:
[----:B------:R-:W-:-:S07]  /*0670*/  IMAD.MOV.U32 R13, RZ, RZ, -0x800000 ;  /* 0xff800000ff0d7424 */ /* 0x000fce00078e00ff */
.L_x_1931:
[----:B------:R-:W-:Y:S05]  /*0680*/  BSYNC B0 ;  /* 0x0000000000007941 */ /* 0x000fea0003800000 */
.L_x_1925:
        /* <DEDUP_REMOVED lines=30> */
.L_x_1939:
[----:B------:R-:W-:Y:S05]  /*0870*/  BSYNC B1 ;  /* 0x0000000000017941 */ /* 0x000fea0003800000 */
.L_x_1938:
        /* <DEDUP_REMOVED lines=11> */
.L_x_1937:
        /* <DEDUP_REMOVED lines=10> */
.L_x_1942:
[----:B------:R-:W-:Y:S05]  /*09d0*/  BSYNC B1 ;  /* 0x0000000000017941 */ /* 0x000fea0003800000 */
.L_x_1941:
        /* <DEDUP_REMOVED lines=9> */
.L_x_1940:
[----:B------:R-:W-:Y:S05]  /*0a70*/  BSYNC B0 ;  /* 0x0000000000007941 */ /* 0x000fea0003800000 */
.L_x_1936:
        /* <DEDUP_REMOVED lines=28> */
.L_x_1944:
[----:B------:R-:W-:Y:S05]  /*0c40*/  BSYNC B0 ;  /* 0x0000000000007941 */ /* 0x000fea0003800000 */
.L_x_1943:
        /* <DEDUP_REMOVED lines=15> */
.L_x_1945:
        /* <DEDUP_REMOVED lines=12> */
.L_x_11700:


//--------------------- .text._ZN43_GLOBAL__N__9ae7fba5_10_SoftMax_cu_9f978f6320softmax_warp_forwardIN3c104HalfES2_fLi2ELb0ELb1EEEvPT0_PKT_iiiPKbib --------------------------
	.section	.text._ZN43_GLOBAL__N__9ae7fba5_10_SoftMax_cu_9f978f6320softmax_warp_forwardIN3c104HalfES2_fLi2ELb0ELb1EEEvPT0_PKT_iiiPKbib,"ax",@progbits
	.align	128
.text._ZN43_GLOBAL__N__9ae7fba5_10_SoftMax_cu_9f978f6320softmax_warp_forwardIN3c104HalfES2_fLi2ELb0ELb1EEEvPT0_PKT_iiiPKbib:
        .type           _ZN43_GLOBAL__N__9ae7fba5_10_SoftMax_cu_9f978f6320softmax_warp_forwardIN3c104HalfES2_fLi2ELb0ELb1EEEvPT0_PKT_iiiPKbib,@function
        .size           _ZN43_GLOBAL__N__9ae7fba5_10_SoftMax_cu_9f978f6320softmax_warp_forwardIN3c104HalfES2_fLi2ELb0ELb1EEEvPT0_PKT_iiiPKbib,(.L_x_11701 - _ZN43_GLOBAL__N__9ae7fba5_10_SoftMax_cu_9f978f6320softmax_warp_forwardIN3c104HalfES2_fLi2ELb0ELb1EEEvPT0_PKT_iiiPKbib)
        .other          _ZN43_GLOBAL__N__9ae7fba5_10_SoftMax_cu_9f978f6320softmax_warp_forwardIN3c104HalfES2_fLi2ELb0ELb1EEEvPT0_PKT_iiiPKbib,@"STO_CUDA_ENTRY STV_DEFAULT"
_ZN43_GLOBAL__N__9ae7fba5_10_SoftMax_cu_9f978f6320softmax_warp_forwardIN3c104HalfES2_fLi2ELb0ELb1EEEvPT0_PKT_iiiPKbib:
        /* <DEDUP_REMOVED lines=64> */
.L_x_1946:
        /* <DEDUP_REMOVED lines=18> */
.L_x_1950:
[----:B------:R-:W-:-:S07]  /*0520*/  IMAD.MOV.U32 R8, RZ, RZ, -0x800000 ;  /* 0xff800000ff087424 */ /* 0x000fce00078e00ff */
.L_x_1951:
[----:B------:R-:W-:Y:S05]  /*0530*/  BSYNC B1 ;  /* 0x0000000000017941 */ /* 0x000fea0003800000 */
.L_x_1949:
[----:B------:R-:W-:Y:S05]  /*0540*/  @P1 BRA `(.L_x_1952) ;  /* 0x0000000000101947 */ /* 0x000fea0003800000 */
[----:B------:R-:W2:Y:S02]  /*0550*/  LDG.E.U8 R12, desc[UR6][R2.64] ;  /* 0x00000006020c7981 */ /* 0x000ea4000c1e1100 */
[----:B--2---:R-:W-:Y:S01]  /*0560*/  ISETP.NE.AND P3, PT, R12, RZ, PT ;  /* 0x000000ff0c00720c */ /* 0x004fe20003f65270 */
[----:B------:R-:W-:-:S12]  /*0570*/  IMAD.MOV.U32 R12, RZ, RZ, R10 ;  /* 0x000000ffff0c7224 */ /* 0x000fd800078e000a */
[----:B------:R-:W-:Y:S05]  /*0580*/  @!P3 BRA `(.L_x_1953) ;  /* 0x000000000040b947 */ /* 0x000fea0003800000 */
.L_x_1952:
[----:B------:R-:W-:Y:S01]  /*0590*/  IMAD.MOV.U32 R12, RZ, RZ, -0x800000 ;  /* 0xff800000ff0c7424 */ /* 0x000fe200078e00ff */
[----:B------:R-:W-:Y:S06]  /*05a0*/  BRA `(.L_x_1953) ;  /* 0x0000000000387947 */ /* 0x000fec0003800000 */
.L_x_1948:
[----:B------:R-:W-:Y:S04]  /*05b0*/  BSSY B1, `(.L_x_1954) ;  /* 0x0000007000017945 */ /* 0x000fe80003800000 */
[----:B------:R-:W-:Y:S05]  /*05c0*/  @P0 BRA `(.L_x_1955) ;  /* 0x0000000000100947 */ /* 0x000fea0003800000 */
[----:B------:R-:W2:Y:S02]  /*05d0*/  LDG.E.U8 R8, desc[UR6][R2.64] ;  /* 0x0000000602087981 */ /* 0x000ea4000c1e1100 */
[----:B--2---:R-:W-:Y:S01]  /*05e0*/  ISETP.NE.AND P3, PT, R8, RZ, PT ;  /* 0x000000ff0800720c */ /* 0x004fe20003f65270 */
[----:B------:R-:W-:-:S12]  /*05f0*/  IMAD.MOV.U32 R8, RZ, RZ, R13 ;  /* 0x000000ffff087224 */ /* 0x000fd800078e000d */
[----:B------:R-:W-:Y:S05]  /*0600*/  @!P3 BRA `(.L_x_1956) ;  /* 0x000000000004b947 */ /* 0x000fea0003800000 */
.L_x_1955:
[----:B------:R-:W-:-:S07]  /*0610*/  IMAD.MOV.U32 R8, RZ, RZ, -0x800000 ;  /* 0xff800000ff087424 */ /* 0x000fce00078e00ff */
.L_x_1956:
[----:B------:R-:W-:Y:S05]  /*0620*/  BSYNC B1 ;  /* 0x0000000000017941 */ /* 0x000fea0003800000 */
.L_x_1954:
[----:B------:R-:W-:Y:S05]  /*0630*/  @P1 BRA `(.L_x_1957) ;  /* 0x0000000000101947 */ /* 0x000fea0003800000 */
[----:B------:R-:W2:Y:S02]  /*0640*/  LDG.E.U8 R12, desc[UR6][R4.64] ;  /* 0x00000006040c7981 */ /* 0x000ea4000c1e1100 */
[----:B--2---:R-:W-:Y:S01]  /*0650*/  ISETP.NE.AND P3, PT, R12, RZ, PT ;  /* 0x000000ff0c00720c */ /* 0x004fe20003f65270 */
[----:B------:R-:W-:-:S12]  /*0660*/  IMAD.MOV.U32 R12, RZ, RZ, R10 ;  /* 0x000000ffff0c7224 */ /* 0x000fd800078e000a */
[----:B------:R-:W-:Y:S05]  /*0670*/  @!P3 BRA `(.L_x_1953) ;  /* 0x000000000004b947 */ /* 0x000fea0003800000 */
.L_x_1957:
[----:B------:R-:W-:-:S07]  /*0680*/  IMAD.MOV.U32 R12, RZ, RZ, -0x800000 ;  /* 0xff800000ff0c7424 */ /* 0x000fce00078e00ff */
.L_x_1953:
[----:B------:R-:W-:Y:S05]  /*0690*/  BSYNC B0 ;  /* 0x0000000000007941 */ /* 0x000fea0003800000 */
.L_x_1947:
        /* <DEDUP_REMOVED lines=24> */
.L_x_1961:
[----:B------:R-:W-:Y:S05]  /*0820*/  BSYNC B1 ;  /* 0x0000000000017941 */ /* 0x000fea0003800000 */
.L_x_1960:
        /* <DEDUP_REMOVED lines=10> */
.L_x_1959:
        /* <DEDUP_REMOVED lines=10> */
.L_x_1964:
[----:B------:R-:W-:Y:S05]  /*0970*/  BSYNC B1 ;  /* 0x0000000000017941 */ /* 0x000fea0003800000 */
.L_x_1963:
        /* <DEDUP_REMOVED lines=8> */
.L_x_1962:
[----:B------:R-:W-:Y:S05]  /*0a00*/  BSYNC B0 ;  /* 0x0000000000007941 */ /* 0x000fea0003800000 */
.L_x_1958:
        /* <DEDUP_REMOVED lines=20> */
[----:B------:R-:W-:-:S04]  /*0b50*/  @P0 F2FP.F16.F32.PACK_AB R4, RZ, R4 ;  /* 0x00000004ff04023e */ /* 0x000fc800000000ff */
[----:B------:R-:W-:Y:S02]  /*0b60*/  @!P0 PRMT R4, R3, 0x7610, R4 ;  /* 0x0000761003048816 */ /* 0x000fe40000000004 */
[----:B------:R-:W-:-:S05]  /*0b70*/  LEA.HI.X R3, R9, UR5, R6, 0x1, P3 ;  /* 0x0000000509037c11 */ /* 0x000fca00098f0c06 */
[----:B------:R1:W-:Y:S02]  /*0b80*/  STG.E.U16 desc[UR6][R2.64], R4 ;  /* 0x0000000402007986 */ /* 0x0003e4000c101506 */
.L_x_1966:
[----:B------:R-:W-:Y:S05]  /*0b90*/  BSYNC B0 ;  /* 0x0000000000007941 */ /* 0x000fea0003800000 */
.L_x_1965:
        /* <DEDUP_REMOVED lines=15> */
.L_x_1967:
        /* <DEDUP_REMOVED lines=15> */
.L_x_11701:


//--------------------- .text._ZN43_GLOBAL__N__9ae7fba5_10_SoftMax_cu_9f978f6320softmax_warp_forwardIN3c104HalfES2_fLi1ELb0ELb1EEEvPT0_PKT_iiiPKbib --------------------------
	.section	.text._ZN43_GLOBAL__N__9ae7fba5_10_SoftMax_cu_9f978f6320softmax_warp_forwardIN3c104HalfES2_fLi1ELb0ELb1EEEvPT0_PKT_iiiPKbib,"ax",@progbits
	.align	128
.text._ZN43_GLOBAL__N__9ae7fba5_10_SoftMax_cu_9f978f6320softmax_warp_forwardIN3c104HalfES2_fLi1ELb0ELb1EEEvPT0_PKT_iiiPKbib:
        .type           _ZN43_GLOBAL__N__9ae7fba5_10_SoftMax_cu_9f978f6320softmax_warp_forwardIN3c104HalfES2_fLi1ELb0ELb1EEEvPT0_PKT_iiiPKbib,@function
        .size           _ZN43_GLOBAL__N__9ae7fba5_10_SoftMax_cu_9f978f6320softmax_warp_forwardIN3c104HalfES2_fLi1ELb0ELb1EEEvPT0_PKT_iiiPKbib,(.L_x_11702 - _ZN43_GLOBAL__N__9ae7fba5_10_SoftMax_cu_9f978f6320softmax_warp_forwardIN3c104HalfES2_fLi1ELb0ELb1EEEvPT0_PKT_iiiPKbib)
        .other          _ZN43_GLOBAL__N__9ae7fba5_10_SoftMax_cu_9f978f6320softmax_warp_forwardIN3c104HalfES2_fLi1ELb0ELb1EEEvPT0_PKT_iiiPKbib,@"STO_CUDA_ENTRY STV_DEFAULT"
_ZN43_GLOBAL__N__9ae7fba5_10_SoftMax_cu_9f978f6320softmax_warp_forwardIN3c104HalfES2_fLi1ELb0ELb1EEEvPT0_PKT_iiiPKbib:
        /* <DEDUP_REMOVED lines=59> */
[----:B------:R-:W-:-:S05]  /*03b0*/  @P3 IADD3 R5, R5, 0x1, RZ ;  /* 0x0000000105053810 */ /* 0x000fca0007ffe0ff */
[----:B------:R-:W-:Y:S01]  /*03c0*/  @!P4 IMAD.MOV R5, RZ, RZ, -R5 ;  /* 0x000000ffff05c224 */ /* 0x000fe200078e0a05 */
[----:B------:R-:W-:-:S05]  /*03d0*/  @!P5 LOP3.LUT R5, RZ, R11, RZ, 0x33, !PT ;  /* 0x0000000bff05d212 */ /* 0x000fca00078e33ff */
[----:B------:R-:W-:-:S05]  /*03e0*/  IMAD R4, R5, UR5, R7 ;  /* 0x0000000505047c24 */ /* 0x000fca000f8e0207 */
[----:B------:R-:W-:-:S07]  /*03f0*/  SHF.R.S32.HI R5, RZ, 0x1f, R4 ;  /* 0x0000001fff057819 */ /* 0x000fce0000011404 */
.L_x_1968:
        /* <DEDUP_REMOVED lines=18> */
.L_x_1972:
[----:B------:R-:W-:-:S07]  /*0520*/  IMAD.MOV.U32 R8, RZ, RZ, -0x800000 ;  /* 0xff800000ff087424 */ /* 0x000fce00078e00ff */
.L_x_1973:
[----:B------:R-:W-:Y:S05]  /*0530*/  BSYNC B1 ;  /* 0x0000000000017941 */ /* 0x000fea0003800000 */
.L_x_1971:
[----:B------:R-:W-:Y:S05]  /*0540*/  @P1 BRA `(.L_x_1974) ;  /* 0x0000000000101947 */ /* 0x000fea0003800000 */
[----:B------:R-:W2:Y:S02]  /*0550*/  LDG.E.U8 R10, desc[UR6][R2.64] ;  /* 0x00000006020a7981 */ /* 0x000ea4000c1e1100 */
[----:B--2---:R-:W-:Y:S01]  /*0560*/  ISETP.NE.AND P3, PT, R10, RZ, PT ;  /* 0x000000ff0a00720c */ /* 0x004fe20003f65270 */
[----:B------:R-:W-:-:S12]  /*0570*/  IMAD.MOV.U32 R10, RZ, RZ, R12 ;  /* 0x000000ffff0a7224 */ /* 0x000fd800078e000c */
[----:B------:R-:W-:Y:S05]  /*0580*/  @!P3 BRA `(.L_x_1975) ;  /* 0x000000000040b947 */ /* 0x000fea0003800000 */
.L_x_1974:
[----:B------:R-:W-:Y:S01]  /*0590*/  IMAD.MOV.U32 R10, RZ, RZ, -0x800000 ;  /* 0xff800000ff0a7424 */ /* 0x000fe200078e00ff */
[----:B------:R-:W-:Y:S06]  /*05a0*/  BRA `(.L_x_1975) ;  /* 0x0000000000387947 */ /* 0x000fec0003800000 */
.L_x_1970:
[----:B------:R-:W-:Y:S04]  /*05b0*/  BSSY B1, `(.L_x_1976) ;  /* 0x0000007000017945 */ /* 0x000fe80003800000 */
[----:B------:R-:W-:Y:S05]  /*05c0*/  @P0 BRA `(.L_x_1977) ;  /* 0x0000000000100947 */ /* 0x000fea0003800000 */
[----:B------:R-:W2:Y:S02]  /*05d0*/  LDG.E.U8 R8, desc[UR6][R2.64] ;  /* 0x0000000602087981 */ /* 0x000ea4000c1e1100 */
[----:B--2---:R-:W-:Y:S02]  /*05e0*/  ISETP.NE.AND P3, PT, R8, RZ, PT ;  /* 0x000000ff0800720c */ /* 0x004fe40003f65270 */
[----:B------:R-:W-:-:S11]  /*05f0*/  MOV R8, R13 ;  /* 0x0000000d00087202 */ /* 0x000fd60000000f00 */
[----:B------:R-:W-:Y:S05]  /*0600*/  @!P3 BRA `(.L_x_1978) ;  /* 0x000000000004b947 */ /* 0x000fea0003800000 */
.L_x_1977:
[----:B------:R-:W-:-:S07]  /*0610*/  IMAD.MOV.U32 R8, RZ, RZ, -0x800000 ;  /* 0xff800000ff087424 */ /* 0x000fce00078e00ff */
.L_x_1978:
[----:B------:R-:W-:Y:S05]  /*0620*/  BSYNC B1 ;  /* 0x0000000000017941 */ /* 0x000fea0003800000 */
.L_x_1976:
[----:B------:R-:W-:Y:S05]  /*0630*/  @P1 BRA `(.L_x_1979) ;  /* 0x0000000000101947 */ /* 0x000fea0003800000 */
[----:B------:R-:W2:Y:S02]  /*0640*/  LDG.E.U8 R10, desc[UR6][R4.64] ;  /* 0x00000006040a7981 */ /* 0x000ea4000c1e1100 */
[----:B--2---:R-:W-:Y:S01]  /*0650*/  ISETP.NE.AND P3, PT, R10, RZ, PT ;  /* 0x000000ff0a00720c */ /* 0x004fe20003f65270 */
[----:B------:R-:W-:-:S12]  /*0660*/  IMAD.MOV.U32 R10, RZ, RZ, R12 ;  /* 0x000000ffff0a7224 */ /* 0x000fd800078e000c */
[----:B------:R-:W-:Y:S05]  /*0670*/  @!P3 BRA `(.L_x_1975) ;  /* 0x000000000004b947 */ /* 0x000fea0003800000 */
.L_x_1979:
[----:B------:R-:W-:-:S07]  /*0680*/  IMAD.MOV.U32 R10, RZ, RZ, -0x800000 ;  /* 0xff800000ff0a7424 */ /* 0x000fce00078e00ff */
.L_x_1975:
[----:B------:R-:W-:Y:S05]  /*0690*/  BSYNC B0 ;  /* 0x0000000000007941 */ /* 0x000fea0003800000 */
.L_x_1969:
        /* <DEDUP_REMOVED lines=18> */
.L_x_1983:
[----:B------:R-:W-:Y:S05]  /*07c0*/  BSYNC B1 ;  /* 0x0000000000017941 */ /* 0x000fea0003800000 */
.L_x_1982:
        /* <DEDUP_REMOVED lines=11> */
.L_x_1981:
        /* <DEDUP_REMOVED lines=10> */
.L_x_1986:
[----:B------:R-:W-:Y:S05]  /*0920*/  BSYNC B1 ;  /* 0x0000000000017941 */ /* 0x000fea0003800000 */
.L_x_1985:
        /* <DEDUP_REMOVED lines=9> */
.L_x_1984:
[----:B------:R-:W-:Y:S05]  /*09c0*/  BSYNC B0 ;  /* 0x0000000000007941 */ /* 0x000fea0003800000 */
.L_x_1980:
        /* <DEDUP_REMOVED lines=20> */
.L_x_1988:
[----:B------:R-:W-:Y:S05]  /*0b10*/  BSYNC B0 ;  /* 0x0000000000007941 */ /* 0x000fea0003800000 */
.L_x_1987:
        /* <DEDUP_REMOVED lines=10> */
[----:B------:R-:W-:-:S04]  /*0bc0*/  @P0 F2FP.F16.F32.PACK_AB R0, RZ, R13 ;  /* 0x0000000dff00023e */ /* 0x000fc800000000ff */
[----:B------:R-:W-:Y:S02]  /*0bd0*/  @!P0 PRMT R0, R3, 0x7610, R0 ;  /* 0x0000761003008816 */ /* 0x000fe40000000000 */
[----:B------:R-:W-:-:S05]  /*0be0*/  LEA.HI.X R3, R9, UR5, R6, 0x1, P1 ;  /* 0x0000000509037c11 */ /* 0x000fca00088f0c06 */
[----:B------:R-:W-:Y:S01]  /*0bf0*/  STG.E.U16 desc[UR6][R2.64], R0 ;  /* 0x0000000002007986 */ /* 0x000fe2000c101506 */
[----:B------:R-:W-:Y:S05]  /*0c00*/  EXIT ;  /* 0x000000000000794d */ /* 0x000fea0003800000 */
.L_x_1989:
        /* <DEDUP_REMOVED lines=15> */
.L_x_11702:


//--------------------- .text._ZN43_GLOBAL__N__9ae7fba5_10_SoftMax_cu_9f978f6320softmax_warp_forwardIN3c104HalfES2_fLi0ELb0ELb1EEEvPT0_PKT_iiiPKbib --------------------------
	.section	.text._ZN43_GLOBAL__N__9ae7fba5_10_SoftMax_cu_9f978f6320softmax_warp_forwardIN3c104HalfES2_fLi0ELb0ELb1EEEvPT0_PKT_iiiPKbib,"ax",@progbits
	.align	128
.text._ZN43_GLOBAL__N__9ae7fba5_10_SoftMax_cu_9f978f6320softmax_warp_forwardIN3c104HalfES2_fLi0ELb0ELb1EEEvPT0_PKT_iiiPKbib:
        .type           _ZN43_GLOBAL__N__9ae7fba5_10_SoftMax_cu_9f978f6320softmax_warp_forwardIN3c104HalfES2_fLi0ELb0ELb1EEEvPT0_PKT_iiiPKbib,@function
        .size           _ZN43_GLOBAL__N__9ae7fba5_10_SoftMax_cu_9f978f6320softmax_warp_forwardIN3c104HalfES2_fLi0ELb0ELb1EEEvPT0_PKT_iiiPKbib,(.L_x_11703 - _ZN43_GLOBAL__N__9ae7fba5_10_SoftMax_cu_9f978f6320softmax_warp_forwardIN3c104HalfES2_fLi0ELb0ELb1EEEvPT0_PKT_iiiPKbib)
        .other          _ZN43_GLOBAL__N__9ae7fba5_10_SoftMax_cu_9f978f6320softmax_warp_forwardIN3c104HalfES2_fLi0ELb0ELb1EEEvPT0_PKT_iiiPKbib,@"STO_CUDA_ENTRY STV_DEFAULT"
_ZN43_GLOBAL__N__9ae7fba5_10_SoftMax_cu_9f978f6320softmax_warp_forwardIN3c104HalfES2_fLi0ELb0ELb1EEEvPT0_PKT_iiiPKbib:
        /* <DEDUP_REMOVED lines=51> */
[----:B------:R-:W-:-:S05]  /*0330*/  IMAD.HI.U32 R9, R9, R15, RZ ;  /* 0x0000000f09097227 */ /* 0x000fca00078e00ff */
[----:B------:R-:W-:-:S05]  /*0340*/  IADD3 R7, -R9, RZ, RZ ;  /* 0x000000ff09077210 */ /* 0x000fca0007ffe1ff */
        /* <DEDUP_REMOVED lines=11> */
.L_x_1990:
        /* <DEDUP_REMOVED lines=14> */
[----:B------:R-:W2:Y:S01]  /*04e0*/  LDG.E.U8 R4, desc[UR6][R6.64] ;  /* 0x0000000606047981 */ /* 0x000ea2000c1e1100 */
[----:B------:R-:W-:Y:S02]  /*04f0*/  MOV R16, R15 ;  /* 0x0000000f00107202 */ /* 0x000fe40000000f00 */
[----:B--2---:R-:W-:-:S13]  /*0500*/  ISETP.NE.AND P3, PT, R4, RZ, PT ;  /* 0x000000ff0400720c */ /* 0x004fda0003f65270 */
[----:B------:R-:W-:Y:S05]  /*0510*/  @!P3 BRA `(.L_x_1995) ;  /* 0x000000000004b947 */ /* 0x000fea0003800000 */
.L_x_1994:
[----:B------:R-:W-:-:S07]  /*0520*/  IMAD.MOV.U32 R16, RZ, RZ, -0x800000 ;  /* 0xff800000ff107424 */ /* 0x000fce00078e00ff */
.L_x_1995:
[----:B------:R-:W-:Y:S05]  /*0530*/  BSYNC B1 ;  /* 0x0000000000017941 */ /* 0x000fea0003800000 */
.L_x_1993:
[----:B------:R-:W-:Y:S05]  /*0540*/  @P1 BRA `(.L_x_1996) ;  /* 0x0000000000101947 */ /* 0x000fea0003800000 */
[----:B------:R-:W2:Y:S01]  /*0550*/  LDG.E.U8 R4, desc[UR6][R6.64] ;  /* 0x0000000606047981 */ /* 0x000ea2000c1e1100 */
[----:B------:R-:W-:Y:S01]  /*0560*/  IMAD.MOV.U32 R17, RZ, RZ, R12 ;  /* 0x000000ffff117224 */ /* 0x000fe200078e000c */
[----:B--2---:R-:W-:-:S13]  /*0570*/  ISETP.NE.AND P3, PT, R4, RZ, PT ;  /* 0x000000ff0400720c */ /* 0x004fda0003f65270 */
[----:B------:R-:W-:Y:S05]  /*0580*/  @!P3 BRA `(.L_x_1997) ;  /* 0x000000000040b947 */ /* 0x000fea0003800000 */
.L_x_1996:
[----:B------:R-:W-:Y:S01]  /*0590*/  IMAD.MOV.U32 R17, RZ, RZ, -0x800000 ;  /* 0xff800000ff117424 */ /* 0x000fe200078e00ff */
[----:B------:R-:W-:Y:S06]  /*05a0*/  BRA `(.L_x_1997) ;  /* 0x0000000000387947 */ /* 0x000fec0003800000 */
.L_x_1992:
[----:B------:R-:W-:Y:S04]  /*05b0*/  BSSY B1, `(.L_x_1998) ;  /* 0x0000007000017945 */ /* 0x000fe80003800000 */
[----:B------:R-:W-:Y:S05]  /*05c0*/  @P0 BRA `(.L_x_1999) ;  /* 0x0000000000100947 */ /* 0x000fea0003800000 */
[----:B------:R-:W2:Y:S01]  /*05d0*/  LDG.E.U8 R4, desc[UR6][R6.64] ;  /* 0x0000000606047981 */ /* 0x000ea2000c1e1100 */
[----:B------:R-:W-:Y:S01]  /*05e0*/  IMAD.MOV.U32 R16, RZ, RZ, R15 ;  /* 0x000000ffff107224 */ /* 0x000fe200078e000f */
[----:B--2---:R-:W-:-:S13]  /*05f0*/  ISETP.NE.AND P3, PT, R4, RZ, PT ;  /* 0x000000ff0400720c */ /* 0x004fda0003f65270 */
[----:B------:R-:W-:Y:S05]  /*0600*/  @!P3 BRA `(.L_x_2000) ;  /* 0x000000000004b947 */ /* 0x000fea0003800000 */
.L_x_1999:
[----:B------:R-:W-:-:S07]  /*0610*/  IMAD.MOV.U32 R16, RZ, RZ, -0x800000 ;  /* 0xff800000ff107424 */ /* 0x000fce00078e00ff */
.L_x_2000:
[----:B------:R-:W-:Y:S05]  /*0620*/  BSYNC B1 ;  /* 0x0000000000017941 */ /* 0x000fea0003800000 */
.L_x_1998:
[----:B------:R-:W-:Y:S05]  /*0630*/  @P1 BRA `(.L_x_2001) ;  /* 0x0000000000101947 */ /* 0x000fea0003800000 */
[----:B------:R-:W2:Y:S01]  /*0640*/  LDG.E.U8 R4, desc[UR6][R8.64] ;  /* 0x0000000608047981 */ /* 0x000ea2000c1e1100 */
[----:B------:R-:W-:Y:S01]  /*0650*/  IMAD.MOV.U32 R17, RZ, RZ, R12 ;  /* 0x000000ffff117224 */ /* 0x000fe200078e000c */
[----:B--2---:R-:W-:-:S13]  /*0660*/  ISETP.NE.AND P3, PT, R4, RZ, PT ;  /* 0x000000ff0400720c */ /* 0x004fda0003f65270 */
[----:B------:R-:W-:Y:S05]  /*0670*/  @!P3 BRA `(.L_x_1997) ;  /* 0x000000000004b947 */ /* 0x000fea0003800000 */
.L_x_2001:
[----:B------:R-:W-:-:S07]  /*0680*/  MOV R17, 0xff800000 ;  /* 0xff80000000117802 */ /* 0x000fce0000000f00 */
.L_x_1997:
[----:B------:R-:W-:Y:S05]  /*0690*/  BSYNC B0 ;  /* 0x0000000000007941 */ /* 0x000fea0003800000 */
.L_x_1991:
        /* <DEDUP_REMOVED lines=12> */
.L_x_2005:
[----:B------:R-:W-:Y:S05]  /*0760*/  BSYNC B1 ;  /* 0x0000000000017941 */ /* 0x000fea0003800000 */
.L_x_2004:
        /* <DEDUP_REMOVED lines=11> */
.L_x_2003:
        /* <DEDUP_REMOVED lines=10> */
.L_x_2008:
[----:B------:R-:W-:Y:S05]  /*08c0*/  BSYNC B1 ;  /* 0x0000000000017941 */ /* 0x000fea0003800000 */
.L_x_2007:
[----:B------:R-:W-:Y:S01]  /*08d0*/  HFMA2.MMA R15, -RZ, RZ, 0, 0 ;  /* 0x00000000ff0f7435 */ /* 0x000fe200000001ff */
[----:B------:R-:W-:Y:S01]  /*08e0*/  IMAD.MOV.U32 R16, RZ, RZ, RZ ;  /* 0x000000ffff107224 */ /* 0x000fe200078e00ff */
[----:B------:R-:W-:Y:S09]  /*08f0*/  @P1 BRA `(.L_x_2006) ;  /* 0x0000000000181947 */ /* 0x000ff20003800000 */
[----:B------:R-:W2:Y:S02]  /*0900*/  LDG.E.U8 R8, desc[UR6][R8.64] ;  /* 0x0000000608087981 */ /* 0x000ea4000c1e1100 */
[----:B--2---:R-:W-:-:S13]  /*0910*/  ISETP.NE.AND P0, PT, R8, RZ, PT ;  /* 0x000000ff0800720c */ /* 0x004fda0003f05270 */
[----:B------:R-:W-:-:S04]  /*0920*/  @!P0 FADD.FTZ R17, -R17, R12 ;  /* 0x0000000c11118221 */ /* 0x000fc80000010100 */
[----:B------:R-:W-:-:S04]  /*0930*/  @!P0 FMUL.FTZ R17, R17, 1.4426950216293334961 ;  /* 0x3fb8aa3b11118820 */ /* 0x000fc80000410000 */
[----:B------:R-:W0:Y:S02]  /*0940*/  @!P0 MUFU.EX2 R15, R17 ;  /* 0x00000011000f8308 */ /* 0x000e240000000800 */
[----:B0-----:R-:W-:-:S07]  /*0950*/  @!P0 FADD.FTZ R16, RZ, R15 ;  /* 0x0000000fff108221 */ /* 0x001fce0000010000 */
.L_x_2006:
[----:B------:R-:W-:Y:S05]  /*0960*/  BSYNC B0 ;  /* 0x0000000000007941 */ /* 0x000fea0003800000 */
.L_x_2002:
        /* <DEDUP_REMOVED lines=13> */
[----:B------:R-:W-:-:S04]  /*0a40*/  @P0 F2FP.F16.F32.PACK_AB R3, RZ, R3 ;  /* 0x00000003ff03023e */ /* 0x000fc800000000ff */
[----:B------:R-:W-:-:S05]  /*0a50*/  @!P0 PRMT R3, R4, 0x7610, R3 ;  /* 0x0000761004038816 */ /* 0x000fca0000000003 */
[----:B------:R0:W-:Y:S02]  /*0a60*/  STG.E.U16 desc[UR6][R6.64], R3 ;  /* 0x0000000306007986 */ /* 0x0001e4000c101506 */
.L_x_2010:
[----:B------:R-:W-:Y:S05]  /*0a70*/  BSYNC B0 ;  /* 0x0000000000007941 */ /* 0x000fea0003800000 */
.L_x_2009:
        /* <DEDUP_REMOVED lines=10> */
[----:B------:R-:W-:-:S04]  /*0b20*/  @P0 F2FP.F16.F32.PACK_AB R0, RZ, R15 ;  /* 0x0000000fff00023e */ /* 0x000fc800000000ff */
[----:B------:R-:W-:Y:S02]  /*0b30*/  @!P0 PRMT R0, R3, 0x7610, R0 ;  /* 0x0000761003008816 */ /* 0x000fe40000000000 */
[----:B------:R-:W-:-:S05]  /*0b40*/  LEA.HI.X R3, R5, UR5, R4, 0x1, P1 ;  /* 0x0000000505037c11 */ /* 0x000fca00088f0c04 */
[----:B------:R-:W-:Y:S01]  /*0b50*/  STG.E.U16 desc[UR6][R2.64], R0 ;  /* 0x0000000002007986 */ /* 0x000fe2000c101506 */
[----:B------:R-:W-:Y:S05]  /*0b60*/  EXIT ;  /* 0x000000000000794d */ /* 0x000fea0003800000 */
.L_x_2011:
        /* <DEDUP_REMOVED lines=9> */
.L_x_11703:


//--------------------- .text._ZN43_GLOBAL__N__9ae7fba5_10_SoftMax_cu_9f978f6320softmax_warp_forwardIfffLi11ELb0ELb1EEEvPT0_PKT_iiiPKbib --------------------------
	.section	.text._ZN43_GLOBAL__N__9ae7fba5_10_SoftMax_cu_9f978f6320softmax_warp_forwardIfffLi11ELb0ELb1EEEvPT0_PKT_iiiPKbib,"ax",@progbits
	.align	128
.text._ZN43_GLOBAL__N__9ae7fba5_10_SoftMax_cu_9f978f6320softmax_warp_forwardIfffLi11ELb0ELb1EEEvPT0_PKT_iiiPKbib:
        .type           _ZN43_GLOBAL__N__9ae7fba5_10_SoftMax_cu_9f978f6320softmax_warp_forwardIfffLi11ELb0ELb1EEEvPT0_PKT_iiiPKbib,@function
        .size           _ZN43_GLOBAL__N__9ae7fba5_10_SoftMax_cu_9f978f6320softmax_warp_forwardIfffLi11ELb0ELb1EEEvPT0_PKT_iiiPKbib,(.L_x_11704 - _ZN43_GLOBAL__N__9ae7fba5_10_SoftMax_cu_9f978f6320softmax_warp_forwardIfffLi11ELb0ELb1EEEvPT0_PKT_iiiPKbib)
        .other          _ZN43_GLOBAL__N__9ae7fba5_10_SoftMax_cu_9f978f6320softmax_warp_forwardIfffLi11ELb0ELb1EEEvPT0_PKT_iiiPKbib,@"STO_CUDA_ENTRY STV_DEFAULT"
_ZN43_GLOBAL__N__9ae7fba5_10_SoftMax_cu_9f978f6320softmax_warp_forwardIfffLi11ELb0ELb1EEEvPT0_PKT_iiiPKbib:
        /* <DEDUP_REMOVED lines=48> */
.L_x_2012:
        /* <DEDUP_REMOVED lines=9> */
[----:B------:R-:W-:Y:S01]  /*0390*/  IMAD.MOV.U32 R78, RZ, RZ, -0x800000 ;  /* 0xff800000ff4e7424 */ /* 0x000fe200078e00ff */
[----:B------:R-:W-:Y:S01]  /*03a0*/  ISETP.GE.AND P2, PT, R0, R79, PT ;  /* 0x0000004f0000720c */ /* 0x000fe20003f46270 */
[----:B------:R-:W-:Y:S01]  /*03b0*/  IMAD.MOV.U32 R77, RZ, RZ, -0x800000 ;  /* 0xff800000ff4d7424 */ /* 0x000fe200078e00ff */
[----:B------:R-:W-:Y:S02]  /*03c0*/  LEA R4, P3, R8, UR10, 0x2 ;  /* 0x0000000a08047c11 */ /* 0x000fe4000f8610ff */
[----:B------:R-:W-:Y:S02]  /*03d0*/  LOP3.LUT R88, R88, 0xfffffff7, RZ, 0xc0, !PT ;  /* 0xfffffff758587812 */ /* 0x000fe400078ec0ff */
[----:B------:R-:W-:Y:S01]  /*03e0*/  LEA.HI.X R5, R8, UR11, R13, 0x2, P3 ;  /* 0x0000000b08057c11 */ /* 0x000fe200098f140d */
[----:B------:R-:W-:-:S04]  /*03f0*/  VIADD R8, R54, 0x40 ;  /* 0x0000004036087836 */ /* 0x000fc80000000000 */
[----:B------:R-:W0:Y:S01]  /*0400*/  @!P1 LDC R12, c[0x0][0x4] ;  /* 0x00000100ff0c9b82 */ /* 0x000e220000000800 */
[----:B------:R-:W-:Y:S01]  /*0410*/  ISETP.GE.AND P3, PT, R8, R79, PT ;  /* 0x0000004f0800720c */ /* 0x000fe20003f66270 */
[----:B------:R-:W-:-:S05]  /*0420*/  VIADD R8, R54, 0x80 ;  /* 0x0000008036087836 */ /* 0x000fca0000000000 */
[----:B------:R-:W-:Y:S01]  /*0430*/  ISETP.GE.AND P5, PT, R8, R79, PT ;  /* 0x0000004f0800720c */ /* 0x000fe20003fa6270 */
[----:B------:R-:W1:Y:S06]  /*0440*/  @!P2 LDC R14, c[0x0][0x4] ;  /* 0x00000100ff0eab82 */ /* 0x000e6c0000000800 */
[----:B------:R-:W-:Y:S02]  /*0450*/  @P3 LOP3.LUT R88, R88, 0x8, RZ, 0xfc, !PT ;  /* 0x0000000858583812 */ /* 0x000fe400078efcff */
[----:B------:R-:W3:Y:S02]  /*0460*/  @!P2 LDC.64 R16, c[0x0][0x218] ;  /* 0x00008600ff10ab82 */ /* 0x000ee40000000a00 */
[----:B------:R-:W-:Y:S01]  /*0470*/  LOP3.LUT R88, R88, 0xffffffef, RZ, 0xc0, !PT ;  /* 0xffffffef58587812 */ /* 0x000fe200078ec0ff */
[----:B0-----:R-:W-:-:S02]  /*0480*/  @!P1 IMAD R13, R12, UR5, R9 ;  /* 0x000000050c0d9c24 */ /* 0x001fc4000f8e0209 */
[----:B------:R-:W-:Y:S02]  /*0490*/  IMAD.MOV.U32 R119, RZ, RZ, -0x800000 ;  /* 0xff800000ff777424 */ /* 0x000fe400078e00ff */
[C---:B------:R-:W-:Y:S02]  /*04a0*/  VIADD R22, R54.reuse, 0xc0 ;  /* 0x000000c036167836 */ /* 0x040fe40000000000 */
[----:B------:R-:W-:Y:S02]  /*04b0*/  IMAD.MOV.U32 R89, RZ, RZ, -0x800000 ;  /* 0xff800000ff597424 */ /* 0x000fe400078e00ff */
[C---:B------:R-:W-:Y:S02]  /*04c0*/  VIADD R24, R54.reuse, 0xe0 ;  /* 0x000000e036187836 */ /* 0x040fe40000000000 */
[----:B------:R-:W-:Y:S02]  /*04d0*/  IMAD.MOV.U32 R87, RZ, RZ, -0x800000 ;  /* 0xff800000ff577424 */ /* 0x000fe400078e00ff */
[----:B------:R-:W-:-:S02]  /*04e0*/  VIADD R26, R54, 0x100 ;  /* 0x00000100361a7836 */ /* 0x000fc40000000000 */
        /* <DEDUP_REMOVED lines=45> */
[----:B------:R-:W-:Y:S02]  /*07c0*/  VIADD R102, R54, 0x3e0 ;  /* 0x000003e036667836 */ /* 0x000fe40000000000 */
[----:B------:R-:W-:Y:S01]  /*07d0*/  IMAD.MOV.U32 R67, RZ, RZ, -0x800000 ;  /* 0xff800000ff437424 */ /* 0x000fe200078e00ff */
[----:B------:R-:W-:Y:S01]  /*07e0*/  LOP3.LUT R86, R86, 0xfffffffe, RZ, 0xc0, !PT ;  /* 0xfffffffe56567812 */ /* 0x000fe200078ec0ff */
[----:B------:R-:W-:Y:S01]  /*07f0*/  VIADD R12, R54, 0x60 ;  /* 0x00000060360c7836 */ /* 0x000fe20000000000 */
[----:B------:R-:W0:Y:S01]  /*0800*/  @!P1 LDC.64 R10, c[0x0][0x218] ;  /* 0x00008600ff0a9b82 */ /* 0x000e220000000a00 */
[----:B-1----:R-:W-:-:S02]  /*0810*/  @!P2 IMAD R15, R14, UR5, R9 ;  /* 0x000000050e0fac24 */ /* 0x002fc4000f8e0209 */
[----:B------:R-:W-:Y:S01]  /*0820*/  VIADD R104, R54, 0x400 ;  /* 0x0000040036687836 */ /* 0x000fe20000000000 */
[----:B------:R-:W-:Y:S01]  /*0830*/  ISETP.GE.AND P6, PT, R12, R79, PT ;  /* 0x0000004f0c00720c */ /* 0x000fe20003fc6270 */
[----:B------:R-:W-:Y:S02]  /*0840*/  @!P2 IMAD R15, R15, UR8, R54 ;  /* 0x000000080f0fac24 */ /* 0x000fe4000f8e0236 */
[----:B------:R-:W-:Y:S02]  /*0850*/  VIADD R12, R54, 0xa0 ;  /* 0x000000a0360c7836 */ /* 0x000fe40000000000 */
[----:B---3--:R-:W-:-:S03]  /*0860*/  @!P2 IMAD.WIDE R16, R15, 0x4, R16 ;  /* 0x000000040f10a825 */ /* 0x008fc600078e0210 */
[----:B------:R-:W-:Y:S01]  /*0870*/  ISETP.GE.AND P4, PT, R12, R79, PT ;  /* 0x0000004f0c00720c */ /* 0x000fe20003f86270 */
[----:B------:R-:W-:Y:S01]  /*0880*/  IMAD.MOV.U32 R66, RZ, RZ, -0x800000 ;  /* 0xff800000ff427424 */ /* 0x000fe200078e00ff */
[----:B------:R-:W5:Y:S01]  /*0890*/  @!P2 LDG.E R77, desc[UR6][R16.64+0x1f80] ;  /* 0x001f8006104da981 */ /* 0x000f62000c1e1900 */
[----:B------:R-:W-:Y:S02]  /*08a0*/  VIADD R106, R54, 0x420 ;  /* 0x00000420366a7836 */ /* 0x000fe40000000000 */
[----:B------:R-:W-:Y:S01]  /*08b0*/  @P6 LOP3.LUT R88, R88, 0x10, RZ, 0xfc, !PT ;  /* 0x0000001058586812 */ /* 0x000fe200078efcff */
[----:B------:R-:W-:Y:S02]  /*08c0*/  IMAD.MOV.U32 R65, RZ, RZ, -0x800000 ;  /* 0xff800000ff417424 */ /* 0x000fe400078e00ff */
[----:B------:R-:W-:Y:S02]  /*08d0*/  VIADD R108, R54, 0x440 ;  /* 0x00000440366c7836 */ /* 0x000fe40000000000 */
[----:B------:R-:W-:-:S02]  /*08e0*/  IMAD.MOV.U32 R64, RZ, RZ, -0x800000 ;  /* 0xff800000ff407424 */ /* 0x000fc400078e00ff */
[C---:B------:R-:W-:Y:S02]  /*08f0*/  VIADD R110, R54.reuse, 0x460 ;  /* 0x00000460366e7836 */ /* 0x040fe40000000000 */
[----:B------:R-:W-:Y:S02]  /*0900*/  IMAD.MOV.U32 R63, RZ, RZ, -0x800000 ;  /* 0xff800000ff3f7424 */ /* 0x000fe400078e00ff */
[C---:B------:R-:W-:Y:S02]  /*0910*/  VIADD R112, R54.reuse, 0x480 ;  /* 0x0000048036707836 */ /* 0x040fe40000000000 */
[----:B------:R-:W-:Y:S02]  /*0920*/  IMAD.MOV.U32 R62, RZ, RZ, -0x800000 ;  /* 0xff800000ff3e7424 */ /* 0x000fe400078e00ff */
[----:B------:R-:W-:Y:S02]  /*0930*/  VIADD R114, R54, 0x4a0 ;  /* 0x000004a036727836 */ /* 0x000fe40000000000 */
[----:B------:R-:W-:-:S02]  /*0940*/  IMAD.MOV.U32 R61, RZ, RZ, -0x800000 ;  /* 0xff800000ff3d7424 */ /* 0x000fc400078e00ff */
[C---:B------:R-:W-:Y:S02]  /*0950*/  VIADD R116, R54.reuse, 0x4c0 ;  /* 0x000004c036747836 */ /* 0x040fe40000000000 */
[----:B------:R-:W-:Y:S02]  /*0960*/  IMAD.MOV.U32 R60, RZ, RZ, -0x800000 ;  /* 0xff800000ff3c7424 */ /* 0x000fe400078e00ff */
[----:B------:R-:W-:Y:S02]  /*0970*/  VIADD R8, R54, 0x4e0 ;  /* 0x000004e036087836 */ /* 0x000fe40000000000 */
[----:B------:R-:W-:-:S04]  /*0980*/  @!P1 IMAD R13, R13, UR8, R54 ;  /* 0x000000080d0d9c24 */ /* 0x000fc8000f8e0236 */
[----:B0-----:R-:W-:-:S04]  /*0990*/  @!P1 IMAD.WIDE R10, R13, 0x4, R10 ;  /* 0x000000040d0a9825 */ /* 0x001fc800078e020a */
[----:B------:R-:W-:Y:S01]  /*09a0*/  IMAD.MOV.U32 R59, RZ, RZ, -0x800000 ;  /* 0xff800000ff3b7424 */ /* 0x000fe200078e00ff */
[----:B------:R0:W5:Y:S01]  /*09b0*/  @!P1 LDG.E R78, desc[UR6][R10.64+0x1f00] ;  /* 0x001f00060a4e9981 */ /* 0x000162000c1e1900 */
[----:B--2---:R-:W-:-:S04]  /*09c0*/  @!P0 ISETP.NE.AND P3, PT, R18, RZ, PT ;  /* 0x000000ff1200820c */ /* 0x004fc80003f65270 */
[----:B------:R-:W-:Y:S02]  /*09d0*/  @!P0 SEL R15, RZ, 0x1, P3 ;  /* 0x00000001ff0f8807 */ /* 0x000fe40001800000 */
[C---:B------:R-:W-:Y:S02]  /*09e0*/  LOP3.LUT P3, RZ, R88.reuse, 0x8, RZ, 0xc0, !PT ;  /* 0x0000000858ff7812 */ /* 0x040fe4000786c0ff */
[----:B------:R-:W-:-:S04]  /*09f0*/  LOP3.LUT R88, R88, 0xffffffdf, RZ, 0xc0, !PT ;  /* 0xffffffdf58587812 */ /* 0x000fc800078ec0ff */
[----:B------:R-:W-:-:S04]  /*0a00*/  @P5 LOP3.LUT R88, R88, 0x20, RZ, 0xfc, !PT ;  /* 0x0000002058585812 */ /* 0x000fc800078efcff */
[----:B------:R-:W-:-:S03]  /*0a10*/  LOP3.LUT R88, R88, 0xffffffbf, RZ, 0xc0, !PT ;  /* 0xffffffbf58587812 */ /* 0x000fc600078ec0ff */
[----:B------:R1:W5:Y:S01]  /*0a20*/  @!P3 LDG.E R119, desc[UR6][R4.64+0x100] ;  /* 0x000100060477b981 */ /* 0x000362000c1e1900 */
[----:B------:R-:W-:Y:S02]  /*0a30*/  ISETP.GE.AND P3, PT, R22, R79, PT ;  /* 0x0000004f1600720c */ /* 0x000fe40003f66270 */
[----:B------:R-:W-:-:S04]  /*0a40*/  @P4 LOP3.LUT R88, R88, 0x40, RZ, 0xfc, !PT ;  /* 0x0000004058584812 */ /* 0x000fc800078efcff */
[----:B------:R-:W-:-:S07]  /*0a50*/  LOP3.LUT R88, R88, 0xffffff7f, RZ, 0xc0, !PT ;  /* 0xffffff7f58587812 */ /* 0x000fce00078ec0ff */
[----:B------:R-:W-:Y:S01]  /*0a60*/  @P3 LOP3.LUT R88, R88, 0x80, RZ, 0xfc, !PT ;  /* 0x0000008058583812 */ /* 0x000fe200078efcff */
[----:B------:R1:W5:Y:S01]  /*0a70*/  @!P3 LDG.E R89, desc[UR6][R4.64+0x300] ;  /* 0x000300060459b981 */ /* 0x000362000c1e1900 */
[----:B------:R-:W-:Y:S02]  /*0a80*/  ISETP.GE.AND P3, PT, R24, R79, PT ;  /* 0x0000004f1800720c */ /* 0x000fe40003f66270 */
[----:B------:R-:W-:-:S11]  /*0a90*/  LOP3.LUT R88, R88, 0xfffffeff, RZ, 0xc0, !PT ;  /* 0xfffffeff58587812 */ /* 0x000fd600078ec0ff */
        /* <DEDUP_REMOVED lines=94> */
[----:B------:R-:W-:-:S13]  /*1080*/  ISETP.GE.AND P3, PT, R102, R79, PT ;  /* 0x0000004f6600720c */ /* 0x000fda0003f66270 */
        /* <DEDUP_REMOVED lines=27> */
[----:B------:R-:W-:Y:S01]  /*1240*/  LOP3.LUT R86, R86, 0xffffff7f, RZ, 0xc0, !PT ;  /* 0xffffff7f56567812 */ /* 0x000fe200078ec0ff */
[----:B0-----:R-:W-:-:S10]  /*1250*/  VIADD R10, R54, 0x500 ;  /* 0x00000500360a7836 */ /* 0x001fd40000000000 */
[----:B------:R-:W-:Y:S01]  /*1260*/  @P3 LOP3.LUT R86, R86, 0x80, RZ, 0xfc, !PT ;  /* 0x0000008056563812 */ /* 0x000fe200078efcff */
[----:B------:R1:W5:Y:S01]  /*1270*/  @!P3 LDG.E R60, desc[UR6][R4.64+0x1300] ;  /* 0x00130006043cb981 */ /* 0x000362000c1e1900 */
[----:B------:R-:W-:Y:S02]  /*1280*/  ISETP.GE.AND P3, PT, R8, R79, PT ;  /* 0x0000004f0800720c */ /* 0x000fe40003f66270 */
[----:B------:R-:W-:Y:S01]  /*1290*/  LOP3.LUT R86, R86, 0xfffffeff, RZ, 0xc0, !PT ;  /* 0xfffffeff56567812 */ /* 0x000fe200078ec0ff */
[----:B------:R-:W-:-:S10]  /*12a0*/  IMAD.MOV.U32 R58, RZ, RZ, -0x800000 ;  /* 0xff800000ff3a7424 */ /* 0x000fd400078e00ff */
[----:B------:R-:W-:Y:S01]  /*12b0*/  @P3 LOP3.LUT R86, R86, 0x100, RZ, 0xfc, !PT ;  /* 0x0000010056563812 */ /* 0x000fe200078efcff */
[----:B------:R1:W5:Y:S01]  /*12c0*/  @!P3 LDG.E R59, desc[UR6][R4.64+0x1380] ;  /* 0x00138006043bb981 */ /* 0x000362000c1e1900 */
[----:B------:R-:W-:Y:S01]  /*12d0*/  ISETP.GE.AND P3, PT, R10, R79, PT ;  /* 0x0000004f0a00720c */ /* 0x000fe20003f66270 */
[----:B------:R-:W-:Y:S01]  /*12e0*/  VIADD R12, R54, 0x520 ;  /* 0x00000520360c7836 */ /* 0x000fe20000000000 */
        /* <DEDUP_REMOVED lines=106> */
[-C--:B------:R-:W-:Y:S01]  /*1990*/  ISETP.GE.AND P3, PT, R46, R79.reuse, PT ;  /* 0x0000004f2e00720c */ /* 0x080fe20003f66270 */
[----:B------:R-:W-:Y:S01]  /*19a0*/  VIADD R48, R54, 0x760 ;  /* 0x0000076036307836 */ /* 0x000fe20000000000 */
[----:B------:R-:W-:Y:S01]  /*19b0*/  LOP3.LUT R88, R88, 0xfffffffd, RZ, 0xc0, !PT ;  /* 0xfffffffd58587812 */ /* 0x000fe200078ec0ff */
[----:B------:R-:W-:Y:S02]  /*19c0*/  IMAD.MOV.U32 R85, RZ, RZ, -0x800000 ;  /* 0xff800000ff557424 */ /* 0x000fe400078e00ff */
[----:B------:R-:W-:Y:S02]  /*19d0*/  IMAD.MOV.U32 R83, RZ, RZ, -0x800000 ;  /* 0xff800000ff537424 */ /* 0x000fe400078e00ff */
[----:B------:R-:W-:Y:S02]  /*19e0*/  IMAD.MOV.U32 R23, RZ, RZ, -0x800000 ;  /* 0xff800000ff177424 */ /* 0x000fe400078e00ff */
[----:B------:R-:W-:Y:S01]  /*19f0*/  VIADD R50, R54, 0x780 ;  /* 0x0000078036327836 */ /* 0x000fe20000000000 */
[----:B------:R1:W5:Y:S03]  /*1a00*/  @!P5 LDG.E R85, desc[UR6][R4.64+0x200] ;  /* 0x000200060455d981 */ /* 0x000366000c1e1900 */
[----:B------:R-:W-:Y:S01]  /*1a10*/  @P3 LOP3.LUT R88, R88, 0x2, RZ, 0xfc, !PT ;  /* 0x0000000258583812 */ /* 0x000fe200078efcff */
[----:B------:R1:W5:Y:S01]  /*1a20*/  @!P3 LDG.E R25, desc[UR6][R4.64+0x1d00] ;  /* 0x001d00060419b981 */ /* 0x000362000c1e1900 */
[-C--:B------:R-:W-:Y:S01]  /*1a30*/  ISETP.GE.AND P3, PT, R48, R79.reuse, PT ;  /* 0x0000004f3000720c */ /* 0x080fe20003f66270 */
[----:B------:R-:W-:Y:S01]  /*1a40*/  VIADD R52, R54, 0x7a0 ;  /* 0x000007a036347836 */ /* 0x000fe20000000000 */
[----:B------:R-:W-:Y:S01]  /*1a50*/  LOP3.LUT R88, R88, 0xfffffffe, RZ, 0xc0, !PT ;  /* 0xfffffffe58587812 */ /* 0x000fe200078ec0ff */
[----:B------:R-:W-:Y:S01]  /*1a60*/  VIADD R82, R54, 0x20 ;  /* 0x0000002036527836 */ /* 0x000fe20000000000 */
[----:B------:R1:W5:Y:S02]  /*1a70*/  @!P4 LDG.E R83, desc[UR6][R4.64+0x280] ;  /* 0x000280060453c981 */ /* 0x000364000c1e1900 */
[----:B------:R-:W-:-:S02]  /*1a80*/  ISETP.GE.AND P4, PT, R52, R79, PT ;  /* 0x0000004f3400720c */ /* 0x000fc40003f86270 */
[----:B------:R-:W-:Y:S01]  /*1a90*/  ISETP.GE.AND P5, PT, R82, R79, PT ;  /* 0x0000004f5200720c */ /* 0x000fe20003fa6270 */
[----:B------:R-:W-:-:S04]  /*1aa0*/  IMAD.MOV.U32 R13, RZ, RZ, -0x800000 ;  /* 0xff800000ff0d7424 */ /* 0x000fc800078e00ff */
[----:B------:R-:W-:Y:S01]  /*1ab0*/  @P3 LOP3.LUT R88, R88, 0x1, RZ, 0xfc, !PT ;  /* 0x0000000158583812 */ /* 0x000fe200078efcff */
[----:B------:R1:W5:Y:S01]  /*1ac0*/  @!P3 LDG.E R23, desc[UR6][R4.64+0x1d80] ;  /* 0x001d80060417b981 */ /* 0x000362000c1e1900 */
[----:B------:R-:W-:Y:S01]  /*1ad0*/  ISETP.GE.AND P3, PT, R50, R79, PT ;  /* 0x0000004f3200720c */ /* 0x000fe20003f66270 */
[----:B------:R-:W-:Y:S02]  /*1ae0*/  IMAD.MOV.U32 R81, RZ, RZ, -0x800000 ;  /* 0xff800000ff517424 */ /* 0x000fe400078e00ff */
[----:B------:R-:W-:Y:S01]  /*1af0*/  IMAD.MOV.U32 R21, RZ, RZ, -0x800000 ;  /* 0xff800000ff157424 */ /* 0x000fe200078e00ff */
[----:B------:R-:W2:Y:S01]  /*1b00*/  @!P0 LDG.E R13, desc[UR6][R4.64] ;  /* 0x00000006040d8981 */ /* 0x000ea2000c1e1900 */
[----:B------:R-:W-:Y:S02]  /*1b10*/  IMAD.MOV.U32 R19, RZ, RZ, -0x800000 ;  /* 0xff800000ff137424 */ /* 0x000fe400078e00ff */
[----:B------:R-:W-:Y:S01]  /*1b20*/  IMAD.MOV.U32 R80, RZ, RZ, -0x800000 ;  /* 0xff800000ff507424 */ /* 0x000fe200078e00ff */
[----:B------:R1:W5:Y:S04]  /*1b30*/  @!P6 LDG.E R81, desc[UR6][R4.64+0x180] ;  /* 0x000180060451e981 */ /* 0x000368000c1e1900 */
[----:B------:R1:W5:Y:S04]  /*1b40*/  @!P4 LDG.E R19, desc[UR6][R4.64+0x1e80] ;  /* 0x001e80060413c981 */ /* 0x000368000c1e1900 */
[----:B------:R1:W5:Y:S04]  /*1b50*/  @!P3 LDG.E R21, desc[UR6][R4.64+0x1e00] ;  /* 0x001e00060415b981 */ /* 0x000368000c1e1900 */
[----:B------:R1:W5:Y:S01]  /*1b60*/  @!P5 LDG.E R80, desc[UR6][R4.64+0x80] ;  /* 0x000080060450d981 */ /* 0x000362000c1e1900 */
[----:B------:R-:W-:Y:S01]  /*1b70*/  PRMT R11, RZ, 0x7610, R11 ;  /* 0x00007610ff0b7816 */ /* 0x000fe2000000000b */
[----:B------:R-:W-:Y:S01]  /*1b80*/  BSSY B0, `(.L_x_2013) ;  /* 0x000000e000007945 */ /* 0x000fe20003800000 */
[----:B------:R-:W-:-:S02]  /*1b90*/  LOP3.LUT R88, R88, 0xfffffffb, RZ, 0xc0, !PT ;  /* 0xfffffffb58587812 */ /* 0x000fc400078ec0ff */
[----:B------:R-:W-:Y:S02]  /*1ba0*/  @!P0 PRMT R11, R15, 0x7610, R11 ;  /* 0x000076100f0b8816 */ /* 0x000fe4000000000b */
[----:B------:R-:W-:Y:S01]  /*1bb0*/  @P5 LOP3.LUT R88, R88, 0x4, RZ, 0xfc, !PT ;  /* 0x0000000458585812 */ /* 0x000fe200078efcff */
[----:B--2---:R-:W-:Y:S01]  /*1bc0*/  IMAD.MOV.U32 R82, RZ, RZ, R13 ;  /* 0x000000ffff527224 */ /* 0x004fe200078e000d */
[----:B-1----:R-:W-:Y:S06]  /*1bd0*/  @P5 BRA `(.L_x_2014) ;  /* 0x0000000000205947 */ /* 0x002fec0003800000 */
[----:B------:R-:W2:Y:S02]  /*1be0*/  LDG.E.U8 R4, desc[UR6][R2.64+0x20] ;  /* 0x0000200602047981 */ /* 0x000ea4000c1e1100 */
[----:B--2---:R-:W-:-:S13]  /*1bf0*/  ISETP.NE.AND P5, PT, R4, RZ, PT ;  /* 0x000000ff0400720c */ /* 0x004fda0003fa5270 */
[----:B------:R-:W-:Y:S02]  /*1c00*/  @!P5 PRMT R4, R11, 0x9910, RZ ;  /* 0x000099100b04d816 */ /* 0x000fe400000000ff */
[----:B-----5:R-:W-:-:S04]  /*1c10*/  @!P5 FSETP.GT.FTZ.AND P6, PT, R13, R80, PT ;  /* 0x000000500d00d20b */ /* 0x020fc80003fd4000 */
[----:B------:R-:W-:Y:S01]  /*1c20*/  @!P5 ISETP.NE.AND P6, PT, R4, RZ, P6 ;  /* 0x000000ff0400d20c */ /* 0x000fe200037c5270 */
[----:B------:R-:W-:-:S03]  /*1c30*/  IMAD.MOV.U32 R4, RZ, RZ, 0x1 ;  /* 0x00000001ff047424 */ /* 0x000fc600078e00ff */
[----:B------:R-:W-:Y:S02]  /*1c40*/  @!P5 FSEL R82, R13, R80, P6 ;  /* 0x000000500d52d208 */ /* 0x000fe40003000000 */
[----:B------:R-:W-:-:S07]  /*1c50*/  @!P5 PRMT R11, R4, 0x7610, R11 ;  /* 0x00007610040bd816 */ /* 0x000fce000000000b */
.L_x_2014:
[----:B------:R-:W-:Y:S05]  /*1c60*/  BSYNC B0 ;  /* 0x0000000000007941 */ /* 0x000fea0003800000 */
.L_x_2013:
[----:B------:R-:W-:Y:S01]  /*1c70*/  LOP3.LUT P5, RZ, R88, 0x8, RZ, 0xc0, !PT ;  /* 0x0000000858ff7812 */ /* 0x000fe200078ac0ff */
[----:B------:R-:W-:-:S12]  /*1c80*/  BSSY B0, `(.L_x_2015) ;  /* 0x000000a000007945 */ /* 0x000fd80003800000 */
[----:B------:R-:W-:Y:S05]  /*1c90*/  @P5 BRA `(.L_x_2016) ;  /* 0x0000000000205947 */ /* 0x000fea0003800000 */
        /* <DEDUP_REMOVED lines=8> */
.L_x_2016:
[----:B------:R-:W-:Y:S05]  /*1d20*/  BSYNC B0 ;  /* 0x0000000000007941 */ /* 0x000fea0003800000 */
.L_x_2015:
        /* <DEDUP_REMOVED lines=11> */
.L_x_2018:
[----:B------:R-:W-:Y:S05]  /*1de0*/  BSYNC B0 ;  /* 0x0000000000007941 */ /* 0x000fea0003800000 */
.L_x_2017:
        /* <DEDUP_REMOVED lines=11> */
.L_x_2020:
[----:B------:R-:W-:Y:S05]  /*1ea0*/  BSYNC B0 ;  /* 0x0000000000007941 */ /* 0x000fea0003800000 */
.L_x_2019:
        /* <DEDUP_REMOVED lines=11> */
.L_x_2022:
[----:B------:R-:W-:Y:S05]  /*1f60*/  BSYNC B0 ;  /* 0x0000000000007941 */ /* 0x000fea0003800000 */
.L_x_2021:
        /* <DEDUP_REMOVED lines=11> */
.L_x_2024:
[----:B------:R-:W-:Y:S05]  /*2020*/  BSYNC B0 ;  /* 0x0000000000007941 */ /* 0x000fea0003800000 */
.L_x_2023:
        /* <DEDUP_REMOVED lines=11> */
.L_x_2026:
[----:B------:R-:W-:Y:S05]  /*20e0*/  BSYNC B0 ;  /* 0x0000000000007941 */ /* 0x000fea0003800000 */
.L_x_2025:
        /* <DEDUP_REMOVED lines=11> */
.L_x_2028:
[----:B------:R-:W-:Y:S05]  /*21a0*/  BSYNC B0 ;  /* 0x0000000000007941 */ /* 0x000fea0003800000 */
.L_x_2027:
        /* <DEDUP_REMOVED lines=11> */
.L_x_2030:
[----:B------:R-:W-:Y:S05]  /*2260*/  BSYNC B0 ;  /* 0x0000000000007941 */ /* 0x000fea0003800000 */
.L_x_2029:
        /* <DEDUP_REMOVED lines=11> */
.L_x_2032:
[----:B------:R-:W-:Y:S05]  /*2320*/  BSYNC B0 ;  /* 0x0000000000007941 */ /* 0x000fea0003800000 */
.L_x_2031:
        /* <DEDUP_REMOVED lines=11> */
.L_x_2034:
[----:B------:R-:W-:Y:S05]  /*23e0*/  BSYNC B0 ;  /* 0x0000000000007941 */ /* 0x000fea0003800000 */
.L_x_2033:
        /* <DEDUP_REMOVED lines=11> */
.L_x_2036:
[----:B------:R-:W-:Y:S05]  /*24a0*/  BSYNC B0 ;  /* 0x0000000000007941 */ /* 0x000fea0003800000 */
.L_x_2035:
        /* <DEDUP_REMOVED lines=11> */
.L_x_2038:
[----:B------:R-:W-:Y:S05]  /*2560*/  BSYNC B0 ;  /* 0x0000000000007941 */ /* 0x000fea0003800000 */
.L_x_2037:
        /* <DEDUP_REMOVED lines=11> */
.L_x_2040:
[----:B------:R-:W-:Y:S05]  /*2620*/  BSYNC B0 ;  /* 0x0000000000007941 */ /* 0x000fea0003800000 */
.L_x_2039:
        /* <DEDUP_REMOVED lines=11> */
.L_x_2042:
[----:B------:R-:W-:Y:S05]  /*26e0*/  BSYNC B0 ;  /* 0x0000000000007941 */ /* 0x000fea0003800000 */
.L_x_2041:
        /* <DEDUP_REMOVED lines=11> */
.L_x_2044:
[----:B------:R-:W-:Y:S05]  /*27a0*/  BSYNC B0 ;  /* 0x0000000000007941 */ /* 0x000fea0003800000 */
.L_x_2043:
        /* <DEDUP_REMOVED lines=11> */
.L_x_2046:
[----:B------:R-:W-:Y:S05]  /*2860*/  BSYNC B0 ;  /* 0x0000000000007941 */ /* 0x000fea0003800000 */
.L_x_2045:
        /* <DEDUP_REMOVED lines=11> */
.L_x_2048:
[----:B------:R-:W-:Y:S05]  /*2920*/  BSYNC B0 ;  /* 0x0000000000007941 */ /* 0x000fea0003800000 */
.L_x_2047:
        /* <DEDUP_REMOVED lines=11> */
.L_x_2050:
[----:B------:R-:W-:Y:S05]  /*29e0*/  BSYNC B0 ;  /* 0x0000000000007941 */ /* 0x000fea0003800000 */
.L_x_2049:
        /* <DEDUP_REMOVED lines=11> */
.L_x_2052:
[----:B------:R-:W-:Y:S05]  /*2aa0*/  BSYNC B0 ;  /* 0x0000000000007941 */ /* 0x000fea0003800000 */
.L_x_2051:
        /* <DEDUP_REMOVED lines=11> */
.L_x_2054:
[----:B------:R-:W-:Y:S05]  /*2b60*/  BSYNC B0 ;  /* 0x0000000000007941 */ /* 0x000fea0003800000 */
.L_x_2053:
        /* <DEDUP_REMOVED lines=11> */
.L_x_2056:
[----:B------:R-:W-:Y:S05]  /*2c20*/  BSYNC B0 ;  /* 0x0000000000007941 */ /* 0x000fea0003800000 */
.L_x_2055:
        /* <DEDUP_REMOVED lines=11> */
.L_x_2058:
[----:B------:R-:W-:Y:S05]  /*2ce0*/  BSYNC B0 ;  /* 0x0000000000007941 */ /* 0x000fea0003800000 */
.L_x_2057:
        /* <DEDUP_REMOVED lines=11> */
.L_x_2060:
[----:B------:R-:W-:Y:S05]  /*2da0*/  BSYNC B0 ;  /* 0x0000000000007941 */ /* 0x000fea0003800000 */
.L_x_2059:
        /* <DEDUP_REMOVED lines=11> */
.L_x_2062:
[----:B------:R-:W-:Y:S05]  /*2e60*/  BSYNC B0 ;  /* 0x0000000000007941 */ /* 0x000fea0003800000 */
.L_x_2061:
        /* <DEDUP_REMOVED lines=11> */
.L_x_2064:
[----:B------:R-:W-:Y:S05]  /*2f20*/  BSYNC B0 ;  /* 0x0000000000007941 */ /* 0x000fea0003800000 */
.L_x_2063:
        /* <DEDUP_REMOVED lines=11> */
.L_x_2066:
[----:B------:R-:W-:Y:S05]  /*2fe0*/  BSYNC B0 ;  /* 0x0000000000007941 */ /* 0x000fea0003800000 */
.L_x_2065:
        /* <DEDUP_REMOVED lines=11> */
.L_x_2068:
[----:B------:R-:W-:Y:S05]  /*30a0*/  BSYNC B0 ;  /* 0x0000000000007941 */ /* 0x000fea0003800000 */
.L_x_2067:
        /* <DEDUP_REMOVED lines=11> */
.L_x_2070:
[----:B------:R-:W-:Y:S05]  /*3160*/  BSYNC B0 ;  /* 0x0000000000007941 */ /* 0x000fea0003800000 */
.L_x_2069:
        /* <DEDUP_REMOVED lines=11> */
.L_x_2072:
[----:B------:R-:W-:Y:S05]  /*3220*/  BSYNC B0 ;  /* 0x0000000000007941 */ /* 0x000fea0003800000 */
.L_x_2071:
        /* <DEDUP_REMOVED lines=11> */
.L_x_2074:
[----:B------:R-:W-:Y:S05]  /*32e0*/  BSYNC B0 ;  /* 0x0000000000007941 */ /* 0x000fea0003800000 */
.L_x_2073:
        /* <DEDUP_REMOVED lines=11> */
.L_x_2076:
[----:B------:R-:W-:Y:S05]  /*33a0*/  BSYNC B0 ;  /* 0x0000000000007941 */ /* 0x000fea0003800000 */
.L_x_2075:
        /* <DEDUP_REMOVED lines=11> */
.L_x_2078:
[----:B------:R-:W-:Y:S05]  /*3460*/  BSYNC B0 ;  /* 0x0000000000007941 */ /* 0x000fea0003800000 */
.L_x_2077:
        /* <DEDUP_REMOVED lines=11> */
.L_x_2080:
[----:B------:R-:W-:Y:S05]  /*3520*/  BSYNC B0 ;  /* 0x0000000000007941 */ /* 0x000fea0003800000 */
.L_x_2079:
        /* <DEDUP_REMOVED lines=11> */
.L_x_2082:
[----:B------:R-:W-:Y:S05]  /*35e0*/  BSYNC B0 ;  /* 0x0000000000007941 */ /* 0x000fea0003800000 */
.L_x_2081:
        /* <DEDUP_REMOVED lines=11> */
.L_x_2084:
[----:B------:R-:W-:Y:S05]  /*36a0*/  BSYNC B0 ;  /* 0x0000000000007941 */ /* 0x000fea0003800000 */
.L_x_2083:
        /* <DEDUP_REMOVED lines=11> */
.L_x_2086:
[----:B------:R-:W-:Y:S05]  /*3760*/  BSYNC B0 ;  /* 0x0000000000007941 */ /* 0x000fea0003800000 */
.L_x_2085:
        /* <DEDUP_REMOVED lines=11> */
.L_x_2088:
[----:B------:R-:W-:Y:S05]  /*3820*/  BSYNC B0 ;  /* 0x0000000000007941 */ /* 0x000fea0003800000 */
.L_x_2087:
[----:B------:R-:W-:Y:S01]  /*3830*/  ISETP.GE.AND P5, PT, R8, R79, PT ;  /* 0x0000004f0800720c */ /* 0x000fe20003fa6270 */
        /* <DEDUP_REMOVED lines=10> */
.L_x_2090:
[----:B------:R-:W-:Y:S05]  /*38e0*/  BSYNC B0 ;  /* 0x0000000000007941 */ /* 0x000fea0003800000 */
.L_x_2089:
        /* <DEDUP_REMOVED lines=11> */
.L_x_2092:
[----:B------:R-:W-:Y:S05]  /*39a0*/  BSYNC B0 ;  /* 0x0000000000007941 */ /* 0x000fea0003800000 */
.L_x_2091:
        /* <DEDUP_REMOVED lines=11> */
.L_x_2094:
[----:B------:R-:W-:Y:S05]  /*3a60*/  BSYNC B0 ;  /* 0x0000000000007941 */ /* 0x000fea0003800000 */
.L_x_2093:
        /* <DEDUP_REMOVED lines=11> */
.L_x_2096:
[----:B------:R-:W-:Y:S05]  /*3b20*/  BSYNC B0 ;  /* 0x0000000000007941 */ /* 0x000fea0003800000 */
.L_x_2095:
        /* <DEDUP_REMOVED lines=11> */
.L_x_2098:
[----:B------:R-:W-:Y:S05]  /*3be0*/  BSYNC B0 ;  /* 0x0000000000007941 */ /* 0x000fea0003800000 */
.L_x_2097:
        /* <DEDUP_REMOVED lines=11> */
.L_x_2100:
[----:B------:R-:W-:Y:S05]  /*3ca0*/  BSYNC B0 ;  /* 0x0000000000007941 */ /* 0x000fea0003800000 */
.L_x_2099:
        /* <DEDUP_REMOVED lines=11> */
.L_x_2102:
[----:B------:R-:W-:Y:S05]  /*3d60*/  BSYNC B0 ;  /* 0x0000000000007941 */ /* 0x000fea0003800000 */
.L_x_2101:
        /* <DEDUP_REMOVED lines=11> */
.L_x_2104:
[----:B------:R-:W-:Y:S05]  /*3e20*/  BSYNC B0 ;  /* 0x0000000000007941 */ /* 0x000fea0003800000 */
.L_x_2103:
        /* <DEDUP_REMOVED lines=11> */
.L_x_2106:
[----:B------:R-:W-:Y:S05]  /*3ee0*/  BSYNC B0 ;  /* 0x0000000000007941 */ /* 0x000fea0003800000 */
.L_x_2105:
        /* <DEDUP_REMOVED lines=11> */
.L_x_2108:
[----:B------:R-:W-:Y:S05]  /*3fa0*/  BSYNC B0 ;  /* 0x0000000000007941 */ /* 0x000fea0003800000 */
.L_x_2107:
        /* <DEDUP_REMOVED lines=11> */
.L_x_2110:
[----:B------:R-:W-:Y:S05]  /*4060*/  BSYNC B0 ;  /* 0x0000000000007941 */ /* 0x000fea0003800000 */
.L_x_2109:
        /* <DEDUP_REMOVED lines=11> */
.L_x_2112:
[----:B------:R-:W-:Y:S05]  /*4120*/  BSYNC B0 ;  /* 0x0000000000007941 */ /* 0x000fea0003800000 */
.L_x_2111:
        /* <DEDUP_REMOVED lines=11> */
.L_x_2114:
[----:B------:R-:W-:Y:S05]  /*41e0*/  BSYNC B0 ;  /* 0x0000000000007941 */ /* 0x000fea0003800000 */
.L_x_2113:
        /* <DEDUP_REMOVED lines=11> */
.L_x_2116:
[----:B------:R-:W-:Y:S05]  /*42a0*/  BSYNC B0 ;  /* 0x0000000000007941 */ /* 0x000fea0003800000 */
.L_x_2115:
        /* <DEDUP_REMOVED lines=11> */
.L_x_2118:
[----:B------:R-:W-:Y:S05]  /*4360*/  BSYNC B0 ;  /* 0x0000000000007941 */ /* 0x000fea0003800000 */
.L_x_2117:
        /* <DEDUP_REMOVED lines=11> */
.L_x_2120:
[----:B------:R-:W-:Y:S05]  /*4420*/  BSYNC B0 ;  /* 0x0000000000007941 */ /* 0x000fea0003800000 */
.L_x_2119:
        /* <DEDUP_REMOVED lines=11> */
.L_x_2122:
[----:B------:R-:W-:Y:S05]  /*44e0*/  BSYNC B0 ;  /* 0x0000000000007941 */ /* 0x000fea0003800000 */
.L_x_2121:
        /* <DEDUP_REMOVED lines=11> */
.L_x_2124:
[----:B------:R-:W-:Y:S05]  /*45a0*/  BSYNC B0 ;  /* 0x0000000000007941 */ /* 0x000fea0003800000 */
.L_x_2123:
        /* <DEDUP_REMOVED lines=11> */
.L_x_2126:
[----:B------:R-:W-:Y:S05]  /*4660*/  BSYNC B0 ;  /* 0x0000000000007941 */ /* 0x000fea0003800000 */
.L_x_2125:
        /* <DEDUP_REMOVED lines=11> */
.L_x_2128:
[----:B------:R-:W-:Y:S05]  /*4720*/  BSYNC B0 ;  /* 0x0000000000007941 */ /* 0x000fea0003800000 */
.L_x_2127:
        /* <DEDUP_REMOVED lines=11> */
.L_x_2130:
[----:B------:R-:W-:Y:S05]  /*47e0*/  BSYNC B0 ;  /* 0x0000000000007941 */ /* 0x000fea0003800000 */
.L_x_2129:
[----:B------:R-:W-:Y:S04]  /*47f0*/  BSSY B0, `(.L_x_2131) ;  /* 0x000000a000007945 */ /* 0x000fe80003800000 */
        /* <DEDUP_REMOVED lines=9> */
.L_x_2132:
[----:B------:R-:W-:Y:S05]  /*4890*/  BSYNC B0 ;  /* 0x0000000000007941 */ /* 0x000fea0003800000 */
.L_x_2131:
        /* <DEDUP_REMOVED lines=10> */
.L_x_2134:
[----:B------:R-:W-:Y:S05]  /*4940*/  BSYNC B0 ;  /* 0x0000000000007941 */ /* 0x000fea0003800000 */
.L_x_2133:
        /* <DEDUP_REMOVED lines=10> */
.L_x_2136:
[----:B------:R-:W-:Y:S05]  /*49f0*/  BSYNC B0 ;  /* 0x0000000000007941 */ /* 0x000fea0003800000 */
.L_x_2135:
        /* <DEDUP_REMOVED lines=10> */
.L_x_2138:
[----:B------:R-:W-:Y:S05]  /*4aa0*/  BSYNC B0 ;  /* 0x0000000000007941 */ /* 0x000fea0003800000 */
.L_x_2137:
        /* <DEDUP_REMOVED lines=30> */
.L_x_2140:
[----:B------:R-:W-:Y:S05]  /*4c90*/  BSYNC B0 ;  /* 0x0000000000007941 */ /* 0x000fea0003800000 */
.L_x_2139:
[----:B------:R-:W-:Y:S01]  /*4ca0*/  LOP3.LUT P0, RZ, R88, 0x4, RZ, 0xc0, !PT ;  /* 0x0000000458ff7812 */ /* 0x000fe2000780c0ff */
[----:B------:R-:W-:-:S12]  /*4cb0*/  BSSY B0, `(.L_x_2141) ;  /* 0x0000008000007945 */ /* 0x000fd80003800000 */
[----:B------:R-:W-:Y:S05]  /*4cc0*/  @P0 BRA `(.L_x_2142) ;  /* 0x0000000000180947 */ /* 0x000fea0003800000 */
[----:B------:R-:W2:Y:S02]  /*4cd0*/  LDG.E.U8 R13, desc[UR6][R2.64+0x20] ;  /* 0x00002006020d7981 */ /* 0x000ea4000c1e1100 */
[----:B--2---:R-:W-:-:S13]  /*4ce0*/  ISETP.NE.AND P0, PT, R13, RZ, PT ;  /* 0x000000ff0d00720c */ /* 0x004fda0003f05270 */
[----:B-----5:R-:W-:-:S04]  /*4cf0*/  @!P0 FADD.FTZ R80, -R84, R80 ;  /* 0x0000005054508221 */ /* 0x020fc80000010100 */
[----:B------:R-:W-:-:S04]  /*4d00*/  @!P0 FMUL.FTZ R80, R80, 1.4426950216293334961 ;  /* 0x3fb8aa3b50508820 */ /* 0x000fc80000410000 */
[----:B------:R-:W0:Y:S02]  /*4d10*/  @!P0 MUFU.EX2 R4, R80 ;  /* 0x0000005000048308 */ /* 0x000e240000000800 */
[----:B0-----:R-:W-:-:S07]  /*4d20*/  @!P0 FADD.FTZ R82, R82, R4 ;  /* 0x0000000452528221 */ /* 0x001fce0000010000 */
.L_x_2142:
[----:B------:R-:W-:Y:S05]  /*4d30*/  BSYNC B0 ;  /* 0x0000000000007941 */ /* 0x000fea0003800000 */
.L_x_2141:
[----:B------:R-:W-:Y:S01]  /*4d40*/  LOP3.LUT P0, RZ, R88, 0x8, RZ, 0xc0, !PT ;  /* 0x0000000858ff7812 */ /* 0x000fe2000780c0ff */
[----:B------:R-:W-:Y:S01]  /*4d50*/  BSSY B0, `(.L_x_2143) ;  /* 0x000000a000007945 */ /* 0x000fe20003800000 */
[----:B------:R-:W-:Y:S02]  /*4d60*/  IMAD.MOV.U32 R13, RZ, RZ, RZ ;  /* 0x000000ffff0d7224 */ /* 0x000fe400078e00ff */
[----:B------:R-:W-:-:S09]  /*4d70*/  IMAD.MOV.U32 R15, RZ, RZ, RZ ;  /* 0x000000ffff0f7224 */ /* 0x000fd200078e00ff */
[----:B------:R-:W-:Y:S05]  /*4d80*/  @P0 BRA `(.L_x_2144) ;  /* 0x0000000000180947 */ /* 0x000fea0003800000 */
[----:B-----5:R-:W2:Y:S02]  /*4d90*/  LDG.E.U8 R80, desc[UR6][R2.64+0x40] ;  /* 0x0000400602507981 */ /* 0x020ea4000c1e1100 */
[----:B--2---:R-:W-:-:S13]  /*4da0*/  ISETP.NE.AND P0, PT, R80, RZ, PT ;  /* 0x000000ff5000720c */ /* 0x004fda0003f05270 */
[----:B------:R-:W-:-:S04]  /*4db0*/  @!P0 FADD.FTZ R119, -R84, R119 ;  /* 0x0000007754778221 */ /* 0x000fc80000010100 */
[----:B------:R-:W-:-:S04]  /*4dc0*/  @!P0 FMUL.FTZ R119, R119, 1.4426950216293334961 ;  /* 0x3fb8aa3b77778820 */ /* 0x000fc80000410000 */
[----:B------:R-:W0:Y:S02]  /*4dd0*/  @!P0 MUFU.EX2 R15, R119 ;  /* 0x00000077000f8308 */ /* 0x000e240000000800 */
[----:B0-----:R-:W-:-:S07]  /*4de0*/  @!P0 FADD.FTZ R82, R82, R15 ;  /* 0x0000000f52528221 */ /* 0x001fce0000010000 */
.L_x_2144:
[----:B------:R-:W-:Y:S05]  /*4df0*/  BSYNC B0 ;  /* 0x0000000000007941 */ /* 0x000fea0003800000 */
.L_x_2143:
[----:B------:R-:W-:Y:S01]  /*4e00*/  LOP3.LUT P0, RZ, R88, 0x10, RZ, 0xc0, !PT ;  /* 0x0000001058ff7812 */ /* 0x000fe2000780c0ff */
[----:B------:R-:W-:-:S12]  /*4e10*/  BSSY B0, `(.L_x_2145) ;  /* 0x0000008000007945 */ /* 0x000fd80003800000 */
[----:B------:R-:W-:Y:S05]  /*4e20*/  @P0 BRA `(.L_x_2146) ;  /* 0x0000000000180947 */ /* 0x000fea0003800000 */
[----:B-----5:R-:W2:Y:S02]  /*4e30*/  LDG.E.U8 R80, desc[UR6][R2.64+0x60] ;  /* 0x0000600602507981 */ /* 0x020ea4000c1e1100 */
[----:B--2---:R-:W-:-:S13]  /*4e40*/  ISETP.NE.AND P0, PT, R80, RZ, PT ;  /* 0x000000ff5000720c */ /* 0x004fda0003f05270 */
[----:B------:R-:W-:-:S04]  /*4e50*/  @!P0 FADD.FTZ R81, -R84, R81 ;  /* 0x0000005154518221 */ /* 0x000fc80000010100 */
[----:B------:R-:W-:-:S04]  /*4e60*/  @!P0 FMUL.FTZ R81, R81, 1.4426950216293334961 ;  /* 0x3fb8aa3b51518820 */ /* 0x000fc80000410000 */
[----:B------:R-:W0:Y:S02]  /*4e70*/  @!P0 MUFU.EX2 R5, R81 ;  /* 0x0000005100058308 */ /* 0x000e240000000800 */
[----:B0-----:R-:W-:-:S07]  /*4e80*/  @!P0 FADD.FTZ R82, R82, R5 ;  /* 0x0000000552528221 */ /* 0x001fce0000010000 */
.L_x_2146:
[----:B------:R-:W-:Y:S05]  /*4e90*/  BSYNC B0 ;  /* 0x0000000000007941 */ /* 0x000fea0003800000 */
.L_x_2145:
[----:B------:R-:W-:Y:S01]  /*4ea0*/  LOP3.LUT P0, RZ, R88, 0x20, RZ, 0xc0, !PT ;  /* 0x0000002058ff7812 */ /* 0x000fe2000780c0ff */
[----:B------:R-:W-:Y:S01]  /*4eb0*/  BSSY B0, `(.L_x_2147) ;  /* 0x0000009000007945 */ /* 0x000fe20003800000 */
[----:B-----5:R-:W-:-:S11]  /*4ec0*/  CS2R R80, SRZ ;  /* 0x0000000000507805 */ /* 0x020fd6000001ff00 */
[----:B------:R-:W-:Y:S05]  /*4ed0*/  @P0 BRA `(.L_x_2148) ;  /* 0x0000000000180947 */ /* 0x000fea0003800000 */
[----:B------:R-:W2:Y:S02]  /*4ee0*/  LDG.E.U8 R90, desc[UR6][R2.64+0x80] ;  /* 0x00008006025a7981 */ /* 0x000ea4000c1e1100 */
[----:B--2---:R-:W-:-:S13]  /*4ef0*/  ISETP.NE.AND P0, PT, R90, RZ, PT ;  /* 0x000000ff5a00720c */ /* 0x004fda0003f05270 */
[----:B------:R-:W-:-:S04]  /*4f00*/  @!P0 FADD.FTZ R85, -R84, R85 ;  /* 0x0000005554558221 */ /* 0x000fc80000010100 */
[----:B------:R-:W-:-:S04]  /*4f10*/  @!P0 FMUL.FTZ R85, R85, 1.4426950216293334961 ;  /* 0x3fb8aa3b55558820 */ /* 0x000fc80000410000 */
[----:B------:R-:W0:Y:S02]  /*4f20*/  @!P0 MUFU.EX2 R80, R85 ;  /* 0x0000005500508308 */ /* 0x000e240000000800 */
[----:B0-----:R-:W-:-:S07]  /*4f30*/  @!P0 FADD.FTZ R82, R82, R80 ;  /* 0x0000005052528221 */ /* 0x001fce0000010000 */
.L_x_2148:
[----:B------:R-:W-:Y:S05]  /*4f40*/  BSYNC B0 ;  /* 0x0000000000007941 */ /* 0x000fea0003800000 */
.L_x_2147:
        /* <DEDUP_REMOVED lines=9> */
.L_x_2150:
[----:B------:R-:W-:Y:S05]  /*4fe0*/  BSYNC B0 ;  /* 0x0000000000007941 */ /* 0x000fea0003800000 */
.L_x_2149:
        /* <DEDUP_REMOVED lines=11> */
.L_x_2152:
[----:B------:R-:W-:Y:S05]  /*50a0*/  BSYNC B0 ;  /* 0x0000000000007941 */ /* 0x000fea0003800000 */
.L_x_2151:
        /* <DEDUP_REMOVED lines=9> */
.L_x_2154:
[----:B------:R-:W-:Y:S05]  /*5140*/  BSYNC B0 ;  /* 0x0000000000007941 */ /* 0x000fea0003800000 */
.L_x_2153:
        /* <DEDUP_REMOVED lines=11> */
.L_x_2156:
[----:B------:R-:W-:Y:S05]  /*5200*/  BSYNC B0 ;  /* 0x0000000000007941 */ /* 0x000fea0003800000 */
.L_x_2155:
        /* <DEDUP_REMOVED lines=9> */
.L_x_2158:
[----:B------:R-:W-:Y:S05]  /*52a0*/  BSYNC B0 ;  /* 0x0000000000007941 */ /* 0x000fea0003800000 */
.L_x_2157:
        /* <DEDUP_REMOVED lines=11> */
.L_x_2160:
[----:B------:R-:W-:Y:S05]  /*5360*/  BSYNC B0 ;  /* 0x0000000000007941 */ /* 0x000fea0003800000 */
.L_x_2159:
        /* <DEDUP_REMOVED lines=9> */
.L_x_2162:
[----:B------:R-:W-:Y:S05]  /*5400*/  BSYNC B0 ;  /* 0x0000000000007941 */ /* 0x000fea0003800000 */
.L_x_2161:
        /* <DEDUP_REMOVED lines=11> */
.L_x_2164:
[----:B------:R-:W-:Y:S05]  /*54c0*/  BSYNC B0 ;  /* 0x0000000000007941 */ /* 0x000fea0003800000 */
.L_x_2163:
        /* <DEDUP_REMOVED lines=9> */
.L_x_2166:
[----:B------:R-:W-:Y:S05]  /*5560*/  BSYNC B0 ;  /* 0x0000000000007941 */ /* 0x000fea0003800000 */
.L_x_2165:
        /* <DEDUP_REMOVED lines=11> */
.L_x_2168:
[----:B------:R-:W-:Y:S05]  /*5620*/  BSYNC B0 ;  /* 0x0000000000007941 */ /* 0x000fea0003800000 */
.L_x_2167:
        /* <DEDUP_REMOVED lines=9> */
.L_x_2170:
[----:B------:R-:W-:Y:S05]  /*56c0*/  BSYNC B0 ;  /* 0x0000000000007941 */ /* 0x000fea0003800000 */
.L_x_2169:
        /* <DEDUP_REMOVED lines=11> */
.L_x_2172:
[----:B------:R-:W-:Y:S05]  /*5780*/  BSYNC B0 ;  /* 0x0000000000007941 */ /* 0x000fea0003800000 */
.L_x_2171:
        /* <DEDUP_REMOVED lines=9> */
.L_x_2174:
[----:B------:R-:W-:Y:S05]  /*5820*/  BSYNC B0 ;  /* 0x0000000000007941 */ /* 0x000fea0003800000 */
.L_x_2173:
        /* <DEDUP_REMOVED lines=11> */
.L_x_2176:
[----:B------:R-:W-:Y:S05]  /*58e0*/  BSYNC B0 ;  /* 0x0000000000007941 */ /* 0x000fea0003800000 */
.L_x_2175:
        /* <DEDUP_REMOVED lines=9> */
.L_x_2178:
[----:B------:R-:W-:Y:S05]  /*5980*/  BSYNC B0 ;  /* 0x0000000000007941 */ /* 0x000fea0003800000 */
.L_x_2177:
        /* <DEDUP_REMOVED lines=11> */
.L_x_2180:
[----:B------:R-:W-:Y:S05]  /*5a40*/  BSYNC B0 ;  /* 0x0000000000007941 */ /* 0x000fea0003800000 */
.L_x_2179:
        /* <DEDUP_REMOVED lines=9> */
.L_x_2182:
[----:B------:R-:W-:Y:S05]  /*5ae0*/  BSYNC B0 ;  /* 0x0000000000007941 */ /* 0x000fea0003800000 */
.L_x_2181:
        /* <DEDUP_REMOVED lines=11> */
.L_x_2184:
[----:B------:R-:W-:Y:S05]  /*5ba0*/  BSYNC B0 ;  /* 0x0000000000007941 */ /* 0x000fea0003800000 */
.L_x_2183:
        /* <DEDUP_REMOVED lines=9> */
.L_x_2186:
[----:B------:R-:W-:Y:S05]  /*5c40*/  BSYNC B0 ;  /* 0x0000000000007941 */ /* 0x000fea0003800000 */
.L_x_2185:
        /* <DEDUP_REMOVED lines=11> */
.L_x_2188:
[----:B------:R-:W-:Y:S05]  /*5d00*/  BSYNC B0 ;  /* 0x0000000000007941 */ /* 0x000fea0003800000 */
.L_x_2187:
        /* <DEDUP_REMOVED lines=9> */
.L_x_2190:
[----:B------:R-:W-:Y:S05]  /*5da0*/  BSYNC B0 ;  /* 0x0000000000007941 */ /* 0x000fea0003800000 */
.L_x_2189:
        /* <DEDUP_REMOVED lines=11> */
.L_x_2192:
[----:B------:R-:W-:Y:S05]  /*5e60*/  BSYNC B0 ;  /* 0x0000000000007941 */ /* 0x000fea0003800000 */
.L_x_2191:
        /* <DEDUP_REMOVED lines=9> */
.L_x_2194:
[----:B------:R-:W-:Y:S05]  /*5f00*/  BSYNC B0 ;  /* 0x0000000000007941 */ /* 0x000fea0003800000 */
.L_x_2193:
        /* <DEDUP_REMOVED lines=11> */
.L_x_2196:
[----:B------:R-:W-:Y:S05]  /*5fc0*/  BSYNC B0 ;  /* 0x0000000000007941 */ /* 0x000fea0003800000 */
.L_x_2195:
        /* <DEDUP_REMOVED lines=9> */
.L_x_2198:
[----:B------:R-:W-:Y:S05]  /*6060*/  BSYNC B0 ;  /* 0x0000000000007941 */ /* 0x000fea0003800000 */
.L_x_2197:
        /* <DEDUP_REMOVED lines=11> */
.L_x_2200:
[----:B------:R-:W-:Y:S05]  /*6120*/  BSYNC B0 ;  /* 0x0000000000007941 */ /* 0x000fea0003800000 */
.L_x_2199:
        /* <DEDUP_REMOVED lines=9> */
.L_x_2202:
[----:B------:R-:W-:Y:S05]  /*61c0*/  BSYNC B0 ;  /* 0x0000000000007941 */ /* 0x000fea0003800000 */
.L_x_2201:
        /* <DEDUP_REMOVED lines=11> */
.L_x_2204:
[----:B------:R-:W-:Y:S05]  /*6280*/  BSYNC B0 ;  /* 0x0000000000007941 */ /* 0x000fea0003800000 */
.L_x_2203:
        /* <DEDUP_REMOVED lines=9> */
.L_x_2206:
[----:B------:R-:W-:Y:S05]  /*6320*/  BSYNC B0 ;  /* 0x0000000000007941 */ /* 0x000fea0003800000 */
.L_x_2205:
        /* <DEDUP_REMOVED lines=11> */
.L_x_2208:
[----:B------:R-:W-:Y:S05]  /*63e0*/  BSYNC B0 ;  /* 0x0000000000007941 */ /* 0x000fea0003800000 */
.L_x_2207:
        /* <DEDUP_REMOVED lines=9> */
.L_x_2210:
[----:B------:R-:W-:Y:S05]  /*6480*/  BSYNC B0 ;  /* 0x0000000000007941 */ /* 0x000fea0003800000 */
.L_x_2209:
        /* <DEDUP_REMOVED lines=11> */
.L_x_2212:
[----:B------:R-:W-:Y:S05]  /*6540*/  BSYNC B0 ;  /* 0x0000000000007941 */ /* 0x000fea0003800000 */
.L_x_2211:
        /* <DEDUP_REMOVED lines=9> */
.L_x_2214:
[----:B------:R-:W-:Y:S05]  /*65e0*/  BSYNC B0 ;  /* 0x0000000000007941 */ /* 0x000fea0003800000 */
.L_x_2213:
        /* <DEDUP_REMOVED lines=11> */
.L_x_2216:
[----:B------:R-:W-:Y:S05]  /*66a0*/  BSYNC B0 ;  /* 0x0000000000007941 */ /* 0x000fea0003800000 */
.L_x_2215:
        /* <DEDUP_REMOVED lines=9> */
.L_x_2218:
[----:B------:R-:W-:Y:S05]  /*6740*/  BSYNC B0 ;  /* 0x0000000000007941 */ /* 0x000fea0003800000 */
.L_x_2217:
        /* <DEDUP_REMOVED lines=11> */
.L_x_2220:
[----:B------:R-:W-:Y:S05]  /*6800*/  BSYNC B0 ;  /* 0x0000000000007941 */ /* 0x000fea0003800000 */
.L_x_2219:
        /* <DEDUP_REMOVED lines=9> */
.L_x_2222:
[----:B------:R-:W-:Y:S05]  /*68a0*/  BSYNC B0 ;  /* 0x0000000000007941 */ /* 0x000fea0003800000 */
.L_x_2221:
        /* <DEDUP_REMOVED lines=11> */
.L_x_2224:
[----:B------:R-:W-:Y:S05]  /*6960*/  BSYNC B0 ;  /* 0x0000000000007941 */ /* 0x000fea0003800000 */
.L_x_2223:
        /* <DEDUP_REMOVED lines=9> */
.L_x_2226:
[----:B------:R-:W-:Y:S05]  /*6a00*/  BSYNC B0 ;  /* 0x0000000000007941 */ /* 0x000fea0003800000 */
.L_x_2225:
        /* <DEDUP_REMOVED lines=11> */
.L_x_2228:
[----:B------:R-:W-:Y:S05]  /*6ac0*/  BSYNC B0 ;  /* 0x0000000000007941 */ /* 0x000fea0003800000 */
.L_x_2227:
        /* <DEDUP_REMOVED lines=9> */
.L_x_2230:
[----:B------:R-:W-:Y:S05]  /*6b60*/  BSYNC B0 ;  /* 0x0000000000007941 */ /* 0x000fea0003800000 */
.L_x_2229:
        /* <DEDUP_REMOVED lines=11> */
.L_x_2232:
[----:B------:R-:W-:Y:S05]  /*6c20*/  BSYNC B0 ;  /* 0x0000000000007941 */ /* 0x000fea0003800000 */
.L_x_2231:
        /* <DEDUP_REMOVED lines=9> */
.L_x_2234:
[----:B------:R-:W-:Y:S05]  /*6cc0*/  BSYNC B0 ;  /* 0x0000000000007941 */ /* 0x000fea0003800000 */
.L_x_2233:
        /* <DEDUP_REMOVED lines=11> */
.L_x_2236:
[----:B------:R-:W-:Y:S05]  /*6d80*/  BSYNC B0 ;  /* 0x0000000000007941 */ /* 0x000fea0003800000 */
.L_x_2235:
        /* <DEDUP_REMOVED lines=9> */
.L_x_2238:
[----:B------:R-:W-:Y:S05]  /*6e20*/  BSYNC B0 ;  /* 0x0000000000007941 */ /* 0x000fea0003800000 */
.L_x_2237:
        /* <DEDUP_REMOVED lines=11> */
.L_x_2240:
[----:B------:R-:W-:Y:S05]  /*6ee0*/  BSYNC B0 ;  /* 0x0000000000007941 */ /* 0x000fea0003800000 */
.L_x_2239:
        /* <DEDUP_REMOVED lines=9> */
.L_x_2242:
[----:B------:R-:W-:Y:S05]  /*6f80*/  BSYNC B0 ;  /* 0x0000000000007941 */ /* 0x000fea0003800000 */
.L_x_2241:
        /* <DEDUP_REMOVED lines=11> */
.L_x_2244:
[----:B------:R-:W-:Y:S05]  /*7040*/  BSYNC B0 ;  /* 0x0000000000007941 */ /* 0x000fea0003800000 */
.L_x_2243:
        /* <DEDUP_REMOVED lines=9> */
.L_x_2246:
[----:B------:R-:W-:Y:S05]  /*70e0*/  BSYNC B0 ;  /* 0x0000000000007941 */ /* 0x000fea0003800000 */
.L_x_2245:
        /* <DEDUP_REMOVED lines=11> */
.L_x_2248:
[----:B------:R-:W-:Y:S05]  /*71a0*/  BSYNC B0 ;  /* 0x0000000000007941 */ /* 0x000fea0003800000 */
.L_x_2247:
        /* <DEDUP_REMOVED lines=9> */
.L_x_2250:
[----:B------:R-:W-:Y:S05]  /*7240*/  BSYNC B0 ;  /* 0x0000000000007941 */ /* 0x000fea0003800000 */
.L_x_2249:
        /* <DEDUP_REMOVED lines=11> */
.L_x_2252:
[----:B------:R-:W-:Y:S05]  /*7300*/  BSYNC B0 ;  /* 0x0000000000007941 */ /* 0x000fea0003800000 */
.L_x_2251:
        /* <DEDUP_REMOVED lines=9> */
.L_x_2254:
[----:B------:R-:W-:Y:S05]  /*73a0*/  BSYNC B0 ;  /* 0x0000000000007941 */ /* 0x000fea0003800000 */
.L_x_2253:
        /* <DEDUP_REMOVED lines=11> */
.L_x_2256:
[----:B------:R-:W-:Y:S05]  /*7460*/  BSYNC B0 ;  /* 0x0000000000007941 */ /* 0x000fea0003800000 */
.L_x_2255:
        /* <DEDUP_REMOVED lines=9> */
.L_x_2258:
[----:B------:R-:W-:Y:S05]  /*7500*/  BSYNC B0 ;  /* 0x0000000000007941 */ /* 0x000fea0003800000 */
.L_x_2257:
        /* <DEDUP_REMOVED lines=10> */
.L_x_2260:
[----:B------:R-:W-:Y:S05]  /*75b0*/  BSYNC B0 ;  /* 0x0000000000007941 */ /* 0x000fea0003800000 */
.L_x_2259:
        /* <DEDUP_REMOVED lines=8> */
.L_x_2262:
[----:B------:R-:W-:Y:S05]  /*7640*/  BSYNC B0 ;  /* 0x0000000000007941 */ /* 0x000fea0003800000 */
.L_x_2261:
        /* <DEDUP_REMOVED lines=8> */
.L_x_2264:
[----:B------:R-:W-:Y:S05]  /*76d0*/  BSYNC B0 ;  /* 0x0000000000007941 */ /* 0x000fea0003800000 */
.L_x_2263:
        /* <DEDUP_REMOVED lines=8> */
.L_x_2266:
[----:B------:R-:W-:Y:S05]  /*7760*/  BSYNC B0 ;  /* 0x0000000000007941 */ /* 0x000fea0003800000 */
.L_x_2265:
[----:B------:R-:W0:Y:S02]  /*7770*/  SHFL.BFLY PT, R3, R82, 0x10, 0x1f ;  /* 0x0e001f0052037f89 */ /* 0x000e2400000e0000 */
[----:B0-----:R-:W-:-:S05]  /*7780*/  FADD.FTZ R3, R3, R82 ;  /* 0x0000005203037221 */ /* 0x001fca0000010000 */
[----:B------:R-:W0:Y:S02]  /*7790*/  SHFL.BFLY PT, R2, R3, 0x8, 0x1f ;  /* 0x0d001f0003027f89 */ /* 0x000e2400000e0000 */
[----:B0-----:R-:W-:-:S05]  /*77a0*/  FADD.FTZ R19, R3, R2 ;  /* 0x0000000203137221 */ /* 0x001fca0000010000 */
[----:B------:R-:W0:Y:S02]  /*77b0*/  SHFL.BFLY PT, R2, R19, 0x4, 0x1f ;  /* 0x0c801f0013027f89 */ /* 0x000e2400000e0000 */
[----:B0-----:R-:W-:Y:S02]  /*77c0*/  FADD.FTZ R21, R19, R2 ;  /* 0x0000000213157221 */ /* 0x001fe40000010000 */
[----:B------:R-:W0:Y:S03]  /*77d0*/  LDC R2, c[0x0][0x4] ;  /* 0x00000100ff027b82 */ /* 0x000e260000000800 */
[----:B------:R-:W1:Y:S01]  /*77e0*/  SHFL.BFLY PT, R70, R21, 0x2, 0x1f ;  /* 0x0c401f0015467f89 */ /* 0x000e6200000e0000 */
[----:B0-----:R-:W-:Y:S02]  /*77f0*/  IMAD R2, R2, UR5, R9 ;  /* 0x0000000502027c24 */ /* 0x001fe4000f8e0209 */
[----:B-1----:R-:W-:-:S03]  /*7800*/  FADD.FTZ R70, R21, R70 ;  /* 0x0000004615467221 */ /* 0x002fc60000010000 */
        /* <DEDUP_REMOVED lines=8> */
[----:B------:R-:W1:Y:S01]  /*7890*/  LDC R72, c[0x0][0x4] ;  /* 0x00000100ff487b82 */ /* 0x000e620000000800 */
[----:B------:R-:W-:-:S07]  /*78a0*/  FSETP.NEU.FTZ.AND P0, PT, R19, RZ, PT ;  /* 0x000000ff1300720b */ /* 0x000fce0003f1d000 */
[----:B------:R-:W2:Y:S06]  /*78b0*/  LDC.64 R2, c[0x0][0x210] ;  /* 0x00008400ff027b82 */ /* 0x000eac0000000a00 */
[----:B------:R-:W3:Y:S01]  /*78c0*/  @P0 MUFU.RCP R70, R19 ;  /* 0x0000001300460308 */ /* 0x000ee20000001000 */
[----:B-1----:R-:W-:Y:S02]  /*78d0*/  IMAD R77, R72, UR5, R9 ;  /* 0x00000005484d7c24 */ /* 0x002fe4000f8e0209 */
[----:B------:R-:W-:Y:S02]  /*78e0*/  IMAD.MOV.U32 R9, RZ, RZ, 0x7fc00000 ;  /* 0x7fc00000ff097424 */ /* 0x000fe400078e00ff */
[----:B------:R-:W-:-:S02]  /*78f0*/  IMAD R77, R77, UR8, R54 ;  /* 0x000000084d4d7c24 */ /* 0x000fc4000f8e0236 */
[----:B0-----:R-:W-:Y:S02]  /*7900*/  VIADD R72, R21, 0x20 ;  /* 0x0000002015487836 */ /* 0x001fe40000000000 */
[----:B---3--:R-:W-:Y:S01]  /*7910*/  @P0 FMUL.FTZ R9, R70, R17 ;  /* 0x0000001146090220 */ /* 0x008fe20000410000 */
[----:B--2---:R-:W-:Y:S02]  /*7920*/  IMAD.WIDE R2, R77, 0x4, R2 ;  /* 0x000000044d027825 */ /* 0x004fe400078e0202 */
[----:B------:R-:W-:-:S03]  /*7930*/  ISETP.GE.AND P1, PT, R72, R7, PT ;  /* 0x000000074800720c */ /* 0x000fc60003f26270 */
[----:B------:R0:W-:Y:S10]  /*7940*/  STG.E desc[UR6][R2.64], R9 ;  /* 0x0000000902007986 */ /* 0x0001f4000c101906 */
[----:B------:R-:W-:Y:S05]  /*7950*/  @P1 EXIT ;  /* 0x000000000000194d */ /* 0x000fea0003800000 */
[----:B------:R-:W1:Y:S01]  /*7960*/  @P0 MUFU.RCP R17, R19 ;  /* 0x0000001300110308 */ /* 0x000e620000001000 */
[----:B------:R-:W-:Y:S02]  /*7970*/  VIADD R54, R21, 0x40 ;  /* 0x0000004015367836 */ /* 0x000fe40000000000 */
[----:B0-----:R-:W-:-:S03]  /*7980*/  IMAD.MOV.U32 R9, RZ, RZ, 0x7fc00000 ;  /* 0x7fc00000ff097424 */ /* 0x001fc600078e00ff */
[----:B------:R-:W-:Y:S01]  /*7990*/  ISETP.GE.AND P1, PT, R54, R7, PT ;  /* 0x000000073600720c */ /* 0x000fe20003f26270 */
[----:B-1----:R-:W-:-:S05]  /*79a0*/  @P0 FMUL.FTZ R9, R17, R4 ;  /* 0x0000000411090220 */ /* 0x002fca0000410000 */
[----:B------:R0:W-:Y:S07]  /*79b0*/  STG.E desc[UR6][R2.64+0x80], R9 ;  /* 0x0000800902007986 */ /* 0x0001ee000c101906 */
        /* <DEDUP_REMOVED lines=15> */
[----:B0-----:R-:W0:Y:S01]  /*7ab0*/  @P0 MUFU.RCP R9, R19 ;  /* 0x0000001300090308 */ /* 0x001e220000001000 */
[----:B------:R-:W-:Y:S02]  /*7ac0*/  VIADD R4, R21, 0xa0 ;  /* 0x000000a015047836 */ /* 0x000fe40000000000 */
[----:B------:R-:W-:-:S03]  /*7ad0*/  IMAD.MOV.U32 R5, RZ, RZ, 0x7fc00000 ;  /* 0x7fc00000ff057424 */ /* 0x000fc600078e00ff */
[----:B------:R-:W-:Y:S01]  /*7ae0*/  ISETP.GE.AND P1, PT, R4, R7, PT ;  /* 0x000000070400720c */ /* 0x000fe20003f26270 */
[----:B0-----:R-:W-:-:S05]  /*7af0*/  @P0 FMUL.FTZ R5, R9, R80 ;  /* 0x0000005009050220 */ /* 0x001fca0000410000 */
        /* <DEDUP_REMOVED lines=234> */
[----:B------:R-:W-:Y:S01]  /*89a0*/  ISETP.GE.AND P1, PT, R8, R7, PT ;  /* 0x000000070800720c */ /* 0x000fe20003f26270 */
[----:B0-----:R-:W-:Y:S02]  /*89b0*/  IMAD.MOV.U32 R5, RZ, RZ, 0x7fc00000 ;  /* 0x7fc00000ff057424 */ /* 0x001fe400078e00ff */
[----:B-1----:R-:W-:-:S05]  /*89c0*/  @P0 FMUL.FTZ R5, R4, R61 ;  /* 0x0000003d04050220 */ /* 0x002fca0000410000 */
[----:B------:R0:W-:Y:S05]  /*89d0*/  STG.E desc[UR6][R2.64+0x1300], R5 ;  /* 0x0013000502007986 */ /* 0x0001ea000c101906 */
        /* <DEDUP_REMOVED lines=146> */
[----:B0-----:R-:W-:Y:S02]  /*9300*/  IMAD.MOV.U32 R5, RZ, RZ, 0x7fc00000 ;  /* 0x7fc00000ff057424 */ /* 0x001fe400078e00ff */
[----:B-1----:R-:W-:-:S05]  /*9310*/  @P0 FMUL.FTZ R5, R0, R27 ;  /* 0x0000001b00050220 */ /* 0x002fca0000410000 */
[----:B------:R-:W-:Y:S01]  /*9320*/  STG.E desc[UR6][R2.64+0x1f80], R5 ;  /* 0x001f800502007986 */ /* 0x000fe2000c101906 */
[----:B------:R-:W-:Y:S05]  /*9330*/  EXIT ;  /* 0x000000000000794d */ /* 0x000fea0003800000 */
.L_x_2267:
        /* <DEDUP_REMOVED lines=12> */
.L_x_11704:


//--------------------- .text._ZN43_GLOBAL__N__9ae7fba5_10_SoftMax_cu_9f978f6320softmax_warp_forwardIfffLi10ELb0ELb1EEEvPT0_PKT_iiiPKbib --------------------------
	.section	.text._ZN43_GLOBAL__N__9ae7fba5_10_SoftMax_cu_9f978f6320softmax_warp_forwardIfffLi10ELb0ELb1EEEvPT0_PKT_iiiPKbib,"ax",@progbits
	.align	128
.text._ZN43_GLOBAL__N__9ae7fba5_10_SoftMax_cu_9f978f6320softmax_warp_forwardIfffLi10ELb0ELb1EEEvPT0_PKT_iiiPKbib:
        .type           _ZN43_GLOBAL__N__9ae7fba5_10_SoftMax_cu_9f978f6320softmax_warp_forwardIfffLi10ELb0ELb1EEEvPT0_PKT_iiiPKbib,@function
        .size           _ZN43_GLOBAL__N__9ae7fba5_10_SoftMax_cu_9f978f6320softmax_warp_forwardIfffLi10ELb0ELb1EEEvPT0_PKT_iiiPKbib,(.L_x_11705 - _ZN43_GLOBAL__N__9ae7fba5_10_SoftMax_cu_9f978f6320softmax_warp_forwardIfffLi10ELb0ELb1EEEvPT0_PKT_iiiPKbib)
        .other          _ZN43_GLOBAL__N__9ae7fba5_10_SoftMax_cu_9f978f6320softmax_warp_forwardIfffLi10ELb0ELb1EEEvPT0_PKT_iiiPKbib,@"STO_CUDA_ENTRY STV_DEFAULT"
_ZN43_GLOBAL__N__9ae7fba5_10_SoftMax_cu_9f978f6320softmax_warp_forwardIfffLi10ELb0ELb1EEEvPT0_PKT_iiiPKbib:
        /* <DEDUP_REMOVED lines=47> */
.L_x_2268:
[----:B------:R-:W-:Y:S01]  /*02f0*/  ULDC.64 UR6, c[0x0][0x230] ;  /* 0x00008c0000067ab9 */ /* 0x000fe20000000a00 */
[----:B------:R-:W-:Y:S01]  /*0300*/  ULDC.64 UR10, c[0x0][0x218] ;  /* 0x00008600000a7ab9 */ /* 0x000fe20000000a00 */
[----:B------:R-:W-:-:S04]  /*0310*/  IADD3 R2, P1, R2, UR6, RZ ;  /* 0x0000000602027c10 */ /* 0x000fc8000ff3e0ff */
[----:B------:R-:W-:Y:S01]  /*0320*/  IADD3.X R3, R3, UR7, RZ, P1, !PT ;  /* 0x0000000703037c10 */ /* 0x000fe20008ffe4ff */
[----:B------:R-:W-:-:S04]  /*0330*/  ULDC.64 UR6, c[0x0][0x208] ;  /* 0x0000820000067ab9 */ /* 0x000fc80000000a00 */
[----:B------:R-:W2:Y:S01]  /*0340*/  @!P0 LDG.E.U8 R9, desc[UR6][R2.64] ;  /* 0x0000000602098981 */ /* 0x000ea2000c1e1100 */
[----:B------:R-:W-:Y:S01]  /*0350*/  LEA R4, P1, R0, UR10, 0x2 ;  /* 0x0000000a00047c11 */ /* 0x000fe2000f8210ff */
[----:B------:R-:W-:Y:S02]  /*0360*/  VIADD R6, R22, 0x40 ;  /* 0x0000004016067836 */ /* 0x000fe40000000000 */
[----:B------:R-:W-:Y:S01]  /*0370*/  IMAD.MOV.U32 R30, RZ, RZ, -0x800000 ;  /* 0xff800000ff1e7424 */ /* 0x000fe200078e00ff */
[----:B------:R-:W-:Y:S01]  /*0380*/  LEA.HI.X R5, R0, UR11, R7, 0x2, P1 ;  /* 0x0000000b00057c11 */ /* 0x000fe200088f1407 */
[----:B------:R-:W-:Y:S01]  /*0390*/  VIADD R0, R22, 0xa0 ;  /* 0x000000a016007836 */ /* 0x000fe20000000000 */
[-C--:B------:R-:W-:Y:S01]  /*03a0*/  ISETP.GE.AND P1, PT, R6, R23.reuse, PT ;  /* 0x000000170600720c */ /* 0x080fe20003f26270 */
[C---:B------:R-:W-:Y:S02]  /*03b0*/  VIADD R6, R22.reuse, 0xc0 ;  /* 0x000000c016067836 */ /* 0x040fe40000000000 */
[----:B------:R-:W-:Y:S01]  /*03c0*/  IMAD.MOV.U32 R54, RZ, RZ, -0x800000 ;  /* 0xff800000ff367424 */ /* 0x000fe200078e00ff */
[----:B------:R-:W-:Y:S01]  /*03d0*/  P2R R69, PR, RZ, 0x2 ;  /* 0x00000002ff457803 */ /* 0x000fe20000000000 */
[----:B------:R-:W-:Y:S01]  /*03e0*/  VIADD R8, R22, 0x60 ;  /* 0x0000006016087836 */ /* 0x000fe20000000000 */
[-C--:B------:R-:W-:Y:S01]  /*03f0*/  ISETP.GE.AND P4, PT, R0, R23.reuse, PT ;  /* 0x000000170000720c */ /* 0x080fe20003f86270 */
[----:B------:R-:W-:Y:S01]  /*0400*/  VIADD R0, R22, 0x100 ;  /* 0x0000010016007836 */ /* 0x000fe20000000000 */
[-C--:B------:R-:W-:Y:S01]  /*0410*/  ISETP.GE.AND P3, PT, R6, R23.reuse, PT ;  /* 0x000000170600720c */ /* 0x080fe20003f66270 */
[----:B------:R-:W-:Y:S01]  /*0420*/  VIADD R6, R22, 0x120 ;  /* 0x0000012016067836 */ /* 0x000fe20000000000 */
[-C--:B------:R-:W-:Y:S01]  /*0430*/  ISETP.GE.AND P6, PT, R8, R23.reuse, PT ;  /* 0x000000170800720c */ /* 0x080fe20003fc6270 */
[C---:B------:R-:W-:Y:S01]  /*0440*/  VIADD R8, R22.reuse, 0xe0 ;  /* 0x000000e016087836 */ /* 0x040fe20000000000 */
[----:B------:R-:W-:Y:S01]  /*0450*/  P2R R61, PR, RZ, 0x10 ;  /* 0x00000010ff3d7803 */ /* 0x000fe20000000000 */
[----:B------:R-:W-:Y:S01]  /*0460*/  IMAD.MOV.U32 R52, RZ, RZ, -0x800000 ;  /* 0xff800000ff347424 */ /* 0x000fe200078e00ff */
[----:B------:R-:W-:Y:S01]  /*0470*/  P2R R63, PR, RZ, 0x8 ;  /* 0x00000008ff3f7803 */ /* 0x000fe20000000000 */
[----:B------:R-:W-:Y:S01]  /*0480*/  VIADD R10, R22, 0x80 ;  /* 0x00000080160a7836 */ /* 0x000fe20000000000 */
[----:B------:R-:W-:Y:S01]  /*0490*/  ISETP.GE.AND P2, PT, R8, R23, PT ;  /* 0x000000170800720c */ /* 0x000fe20003f46270 */
[----:B------:R-:W-:-:S02]  /*04a0*/  VIADD R8, R22, 0x140 ;  /* 0x0000014016087836 */ /* 0x000fc40000000000 */
[----:B------:R-:W-:Y:S01]  /*04b0*/  IMAD.MOV.U32 R62, RZ, RZ, -0x800000 ;  /* 0xff800000ff3e7424 */ /* 0x000fe200078e00ff */
[----:B------:R-:W-:Y:S01]  /*04c0*/  ISETP.GE.AND P5, PT, R10, R23, PT ;  /* 0x000000170a00720c */ /* 0x000fe20003fa6270 */
[C---:B------:R-:W-:Y:S01]  /*04d0*/  VIADD R10, R22.reuse, 0x160 ;  /* 0x00000160160a7836 */ /* 0x040fe20000000000 */
[----:B------:R-:W-:Y:S01]  /*04e0*/  P2R R57, PR, RZ, 0x4 ;  /* 0x00000004ff397803 */ /* 0x000fe20000000000 */
[----:B------:R-:W-:Y:S01]  /*04f0*/  IMAD.MOV.U32 R60, RZ, RZ, -0x800000 ;  /* 0xff800000ff3c7424 */ /* 0x000fe200078e00ff */
[----:B------:R-:W-:Y:S01]  /*0500*/  P2R R65, PR, RZ, 0x20 ;  /* 0x00000020ff417803 */ /* 0x000fe20000000000 */
[C---:B------:R-:W-:Y:S02]  /*0510*/  VIADD R12, R22.reuse, 0x180 ;  /* 0x00000180160c7836 */ /* 0x040fe40000000000 */
[----:B------:R-:W-:Y:S02]  /*0520*/  IMAD.MOV.U32 R70, RZ, RZ, -0x800000 ;  /* 0xff800000ff467424 */ /* 0x000fe400078e00ff */
[----:B------:R-:W-:-:S02]  /*0530*/  VIADD R16, R22, 0x1a0 ;  /* 0x000001a016107836 */ /* 0x000fc40000000000 */
[----:B------:R-:W-:Y:S02]  /*0540*/  IMAD.MOV.U32 R68, RZ, RZ, -0x800000 ;  /* 0xff800000ff447424 */ /* 0x000fe400078e00ff */
[C---:B------:R-:W-:Y:S02]  /*0550*/  VIADD R26, R22.reuse, 0x1c0 ;  /* 0x000001c0161a7836 */ /* 0x040fe40000000000 */
[----:B------:R-:W-:Y:S02]  /*0560*/  IMAD.MOV.U32 R74, RZ, RZ, -0x800000 ;  /* 0xff800000ff4a7424 */ /* 0x000fe400078e00ff */
[----:B------:R-:W-:Y:S02]  /*0570*/  VIADD R76, R22, 0x1e0 ;  /* 0x000001e0164c7836 */ /* 0x000fe40000000000 */
[----:B------:R-:W-:Y:S02]  /*0580*/  IMAD.MOV.U32 R72, RZ, RZ, -0x800000 ;  /* 0xff800000ff487424 */ /* 0x000fe400078e00ff */
[----:B------:R-:W-:-:S02]  /*0590*/  IMAD.MOV.U32 R66, RZ, RZ, -0x800000 ;  /* 0xff800000ff427424 */ /* 0x000fc400078e00ff */
[----:B------:R-:W-:Y:S02]  /*05a0*/  IMAD.MOV.U32 R64, RZ, RZ, -0x800000 ;  /* 0xff800000ff407424 */ /* 0x000fe400078e00ff */
[----:B------:R-:W-:Y:S02]  /*05b0*/  IMAD.MOV.U32 R58, RZ, RZ, -0x800000 ;  /* 0xff800000ff3a7424 */ /* 0x000fe400078e00ff */
        /* <DEDUP_REMOVED lines=10> */
[----:B------:R-:W-:Y:S02]  /*0660*/  VIADD R11, R22, 0x320 ;  /* 0x00000320160b7836 */ /* 0x000fe40000000000 */
[----:B------:R-:W-:Y:S02]  /*0670*/  IMAD.MOV.U32 R38, RZ, RZ, -0x800000 ;  /* 0xff800000ff267424 */ /* 0x000fe400078e00ff */
[----:B------:R-:W-:Y:S02]  /*0680*/  IMAD.MOV.U32 R21, RZ, RZ, -0x800000 ;  /* 0xff800000ff157424 */ /* 0x000fe400078e00ff */
[----:B------:R-:W-:Y:S02]  /*0690*/  IMAD.MOV.U32 R34, RZ, RZ, -0x800000 ;  /* 0xff800000ff227424 */ /* 0x000fe400078e00ff */
[----:B------:R-:W-:Y:S02]  /*06a0*/  IMAD.MOV.U32 R32, RZ, RZ, -0x800000 ;  /* 0xff800000ff207424 */ /* 0x000fe400078e00ff */
[----:B------:R-:W-:-:S02]  /*06b0*/  IMAD.MOV.U32 R46, RZ, RZ, -0x800000 ;  /* 0xff800000ff2e7424 */ /* 0x000fc400078e00ff */
[----:B------:R-:W-:Y:S01]  /*06c0*/  IMAD.MOV.U32 R44, RZ, RZ, -0x800000 ;  /* 0xff800000ff2c7424 */ /* 0x000fe200078e00ff */
[----:B------:R0:W5:Y:S01]  /*06d0*/  @!P5 LDG.E R34, desc[UR6][R4.64+0x200] ;  /* 0x000200060422d981 */ /* 0x000162000c1e1900 */
[----:B------:R-:W-:Y:S02]  /*06e0*/  VIADD R7, R22, 0x200 ;  /* 0x0000020016077836 */ /* 0x000fe40000000000 */
[----:B------:R-:W-:Y:S01]  /*06f0*/  IMAD.MOV.U32 R20, RZ, RZ, -0x800000 ;  /* 0xff800000ff147424 */ /* 0x000fe200078e00ff */
[----:B------:R0:W5:Y:S01]  /*0700*/  @!P4 LDG.E R32, desc[UR6][R4.64+0x280] ;  /* 0x000280060420c981 */ /* 0x000162000c1e1900 */
[----:B------:R-:W-:Y:S02]  /*0710*/  IMAD.MOV.U32 R24, RZ, RZ, -0x800000 ;  /* 0xff800000ff187424 */ /* 0x000fe400078e00ff */
[----:B------:R-:W-:Y:S01]  /*0720*/  IMAD.MOV.U32 R28, RZ, RZ, -0x800000 ;  /* 0xff800000ff1c7424 */ /* 0x000fe200078e00ff */
[----:B------:R0:W5:Y:S01]  /*0730*/  @!P3 LDG.E R46, desc[UR6][R4.64+0x300] ;  /* 0x00030006042eb981 */ /* 0x000162000c1e1900 */
[----:B------:R-:W-:-:S02]  /*0740*/  IMAD.MOV.U32 R19, RZ, RZ, -0x800000 ;  /* 0xff800000ff137424 */ /* 0x000fc400078e00ff */
[----:B------:R-:W-:Y:S01]  /*0750*/  IMAD.MOV.U32 R18, RZ, RZ, -0x800000 ;  /* 0xff800000ff127424 */ /* 0x000fe200078e00ff */
[----:B------:R0:W5:Y:S01]  /*0760*/  @!P2 LDG.E R44, desc[UR6][R4.64+0x380] ;  /* 0x00038006042ca981 */ /* 0x000162000c1e1900 */
[----:B------:R-:W-:Y:S01]  /*0770*/  IMAD.MOV.U32 R29, RZ, RZ, -0x800000 ;  /* 0xff800000ff1d7424 */ /* 0x000fe200078e00ff */
[----:B------:R-:W-:Y:S01]  /*0780*/  BSSY B0, `(.L_x_2269) ;  /* 0x0000068000007945 */ /* 0x000fe20003800000 */
[----:B------:R-:W-:Y:S01]  /*0790*/  P2R R67, PR, RZ, 0x40 ;  /* 0x00000040ff437803 */ /* 0x000fe20000000000 */
[----:B------:R-:W3:Y:S04]  /*07a0*/  @!P0 LDG.E R24, desc[UR6][R4.64] ;  /* 0x0000000604188981 */ /* 0x000ee8000c1e1900 */
[----:B------:R0:W5:Y:S01]  /*07b0*/  @!P6 LDG.E R28, desc[UR6][R4.64+0x180] ;  /* 0x00018006041ce981 */ /* 0x000162000c1e1900 */
[----:B--2---:R-:W-:-:S04]  /*07c0*/  @!P0 ISETP.NE.AND P1, PT, R9, RZ, PT ;  /* 0x000000ff0900820c */ /* 0x004fc80003f25270 */
[----:B------:R-:W-:Y:S02]  /*07d0*/  @!P0 SEL R27, RZ, 0x1, P1 ;  /* 0x00000001ff1b8807 */ /* 0x000fe40000800000 */
[----:B------:R-:W-:-:S13]  /*07e0*/  ISETP.NE.AND P1, PT, R69, RZ, PT ;  /* 0x000000ff4500720c */ /* 0x000fda0003f25270 */
[----:B------:R0:W5:Y:S01]  /*07f0*/  @!P1 LDG.E R30, desc[UR6][R4.64+0x100] ;  /* 0x00010006041e9981 */ /* 0x000162000c1e1900 */
[----:B------:R-:W-:-:S04]  /*0800*/  ISETP.GE.AND P1, PT, R0, R23, PT ;  /* 0x000000170000720c */ /* 0x000fc80003f26270 */
[----:B------:R-:W-:-:S09]  /*0810*/  P2R R59, PR, RZ, 0x2 ;  /* 0x00000002ff3b7803 */ /* 0x000fd20000000000 */
        /* <DEDUP_REMOVED lines=22> */
[----:B------:R-:W-:Y:S01]  /*0980*/  ISETP.GE.AND P1, PT, R7, R23, PT ;  /* 0x000000170700720c */ /* 0x000fe20003f26270 */
[----:B------:R-:W-:-:S03]  /*0990*/  VIADD R9, R22, 0x220 ;  /* 0x0000022016097836 */ /* 0x000fc60000000000 */
        /* <DEDUP_REMOVED lines=37> */
[-C--:B------:R-:W-:Y:S01]  /*0bf0*/  ISETP.GE.AND P1, PT, R9, R23.reuse, PT ;  /* 0x000000170900720c */ /* 0x080fe20003f26270 */
[C---:B------:R-:W-:Y:S02]  /*0c00*/  VIADD R8, R22.reuse, 0x380 ;  /* 0x0000038016087836 */ /* 0x040fe40000000000 */
[C---:B------:R-:W-:Y:S01]  /*0c10*/  VIADD R7, R22.reuse, 0x3a0 ;  /* 0x000003a016077836 */ /* 0x040fe20000000000 */
[----:B------:R-:W-:Y:S01]  /*0c20*/  P2R R0, PR, RZ, 0x2 ;  /* 0x00000002ff007803 */ /* 0x000fe20000000000 */
[C---:B------:R-:W-:Y:S02]  /*0c30*/  VIADD R6, R22.reuse, 0x3c0 ;  /* 0x000003c016067836 */ /* 0x040fe40000000000 */
[C---:B------:R-:W-:Y:S02]  /*0c40*/  VIADD R0, R22.reuse, 0x3e0 ;  /* 0x000003e016007836 */ /* 0x040fe40000000000 */
[----:B------:R-:W-:Y:S01]  /*0c50*/  VIADD R26, R22, 0x20 ;  /* 0x00000020161a7836 */ /* 0x000fe20000000000 */
[----:B------:R-:W-:-:S02]  /*0c60*/  ISETP.GE.AND P2, PT, R7, R23, PT ;  /* 0x000000170700720c */ /* 0x000fc40003f46270 */
[-C--:B------:R-:W-:Y:S01]  /*0c70*/  ISETP.GE.AND P3, PT, R6, R23.reuse, PT ;  /* 0x000000170600720c */ /* 0x080fe20003f66270 */
[----:B------:R0:W5:Y:S01]  /*0c80*/  @!P1 LDG.E R20, desc[UR6][R4.64+0xd80] ;  /* 0x000d800604149981 */ /* 0x000162000c1e1900 */
[-C--:B------:R-:W-:Y:S02]  /*0c90*/  ISETP.GE.AND P1, PT, R8, R23.reuse, PT ;  /* 0x000000170800720c */ /* 0x080fe40003f26270 */
[-C--:B------:R-:W-:Y:S02]  /*0ca0*/  ISETP.GE.AND P4, PT, R0, R23.reuse, PT ;  /* 0x000000170000720c */ /* 0x080fe40003f86270 */
[----:B------:R-:W-:Y:S01]  /*0cb0*/  ISETP.GE.AND P5, PT, R26, R23, PT ;  /* 0x000000171a00720c */ /* 0x000fe20003fa6270 */
[----:B------:R-:W-:Y:S02]  /*0cc0*/  IMAD.MOV.U32 R17, RZ, RZ, -0x800000 ;  /* 0xff800000ff117424 */ /* 0x000fe400078e00ff */
[----:B------:R-:W-:Y:S02]  /*0cd0*/  IMAD.MOV.U32 R16, RZ, RZ, -0x800000 ;  /* 0xff800000ff107424 */ /* 0x000fe400078e00ff */
[----:B------:R0:W5:Y:S04]  /*0ce0*/  @!P2 LDG.E R18, desc[UR6][R4.64+0xe80] ;  /* 0x000e80060412a981 */ /* 0x000168000c1e1900 */
[----:B------:R0:W5:Y:S04]  /*0cf0*/  @!P1 LDG.E R19, desc[UR6][R4.64+0xe00] ;  /* 0x000e000604139981 */ /* 0x000168000c1e1900 */
[----:B------:R0:W5:Y:S04]  /*0d00*/  @!P3 LDG.E R17, desc[UR6][R4.64+0xf00] ;  /* 0x000f00060411b981 */ /* 0x000168000c1e1900 */
[----:B------:R0:W5:Y:S04]  /*0d10*/  @!P4 LDG.E R16, desc[UR6][R4.64+0xf80] ;  /* 0x000f80060410c981 */ /* 0x000168000c1e1900 */
[----:B------:R0:W5:Y:S01]  /*0d20*/  @!P5 LDG.E R29, desc[UR6][R4.64+0x80] ;  /* 0x00008006041dd981 */ /* 0x000162000c1e1900 */
[----:B------:R-:W-:-:S02]  /*0d30*/  PRMT R25, RZ, 0x7610, R25 ;  /* 0x00007610ff197816 */ /* 0x000fc40000000019 */
[----:B------:R-:W-:Y:S02]  /*0d40*/  P2R R71, PR, RZ, 0x20 ;  /* 0x00000020ff477803 */ /* 0x000fe40000000000 */
[----:B------:R-:W-:Y:S01]  /*0d50*/  @!P0 PRMT R25, R27, 0x7610, R25 ;  /* 0x000076101b198816 */ /* 0x000fe20000000019 */
[----:B---3--:R-:W-:Y:S01]  /*0d60*/  IMAD.MOV.U32 R27, RZ, RZ, R24 ;  /* 0x000000ffff1b7224 */ /* 0x008fe200078e0018 */
[----:B------:R-:W-:Y:S06]  /*0d70*/  @P5 BRA `(.L_x_2270) ;  /* 0x0000000000205947 */ /* 0x000fec0003800000 */
[----:B0-----:R-:W2:Y:S02]  /*0d80*/  LDG.E.U8 R4, desc[UR6][R2.64+0x20] ;  /* 0x0000200602047981 */ /* 0x001ea4000c1e1100 */
[----:B--2---:R-:W-:-:S13]  /*0d90*/  ISETP.NE.AND P5, PT, R4, RZ, PT ;  /* 0x000000ff0400720c */ /* 0x004fda0003fa5270 */
[----:B------:R-:W-:Y:S02]  /*0da0*/  @!P5 PRMT R4, R25, 0x9910, RZ ;  /* 0x000099101904d816 */ /* 0x000fe400000000ff */
[----:B-----5:R-:W-:-:S04]  /*0db0*/  @!P5 FSETP.GT.FTZ.AND P6, PT, R24, R29, PT ;  /* 0x0000001d1800d20b */ /* 0x020fc80003fd4000 */
[----:B------:R-:W-:Y:S01]  /*0dc0*/  @!P5 ISETP.NE.AND P6, PT, R4, RZ, P6 ;  /* 0x000000ff0400d20c */ /* 0x000fe200037c5270 */
[----:B------:R-:W-:-:S03]  /*0dd0*/  IMAD.MOV.U32 R4, RZ, RZ, 0x1 ;  /* 0x00000001ff047424 */ /* 0x000fc600078e00ff */
[----:B------:R-:W-:Y:S02]  /*0de0*/  @!P5 FSEL R27, R24, R29, P6 ;  /* 0x0000001d181bd208 */ /* 0x000fe40003000000 */
[----:B------:R-:W-:-:S07]  /*0df0*/  @!P5 PRMT R25, R4, 0x7610, R25 ;  /* 0x000076100419d816 */ /* 0x000fce0000000019 */
.L_x_2270:
[----:B------:R-:W-:Y:S05]  /*0e00*/  BSYNC B0 ;  /* 0x0000000000007941 */ /* 0x000fea0003800000 */
.L_x_2269:
[----:B------:R-:W-:Y:S01]  /*0e10*/  ISETP.NE.AND P5, PT, R69, RZ, PT ;  /* 0x000000ff4500720c */ /* 0x000fe20003fa5270 */
[----:B------:R-:W-:-:S12]  /*0e20*/  BSSY B0, `(.L_x_2271) ;  /* 0x000000a000007945 */ /* 0x000fd80003800000 */
[----:B------:R-:W-:Y:S05]  /*0e30*/  @P5 BRA `(.L_x_2272) ;  /* 0x0000000000205947 */ /* 0x000fea0003800000 */
        /* <DEDUP_REMOVED lines=8> */
.L_x_2272:
[----:B------:R-:W-:Y:S05]  /*0ec0*/  BSYNC B0 ;  /* 0x0000000000007941 */ /* 0x000fea0003800000 */
.L_x_2271:
        /* <DEDUP_REMOVED lines=11> */
.L_x_2274:
[----:B------:R-:W-:Y:S05]  /*0f80*/  BSYNC B0 ;  /* 0x0000000000007941 */ /* 0x000fea0003800000 */
.L_x_2273:
        /* <DEDUP_REMOVED lines=11> */
.L_x_2276:
[----:B------:R-:W-:Y:S05]  /*1040*/  BSYNC B0 ;  /* 0x0000000000007941 */ /* 0x000fea0003800000 */
.L_x_2275:
        /* <DEDUP_REMOVED lines=11> */
.L_x_2278:
[----:B------:R-:W-:Y:S05]  /*1100*/  BSYNC B0 ;  /* 0x0000000000007941 */ /* 0x000fea0003800000 */
.L_x_2277:
        /* <DEDUP_REMOVED lines=11> */
.L_x_2280:
[----:B------:R-:W-:Y:S05]  /*11c0*/  BSYNC B0 ;  /* 0x0000000000007941 */ /* 0x000fea0003800000 */
.L_x_2279:
        /* <DEDUP_REMOVED lines=11> */
.L_x_2282:
[----:B------:R-:W-:Y:S05]  /*1280*/  BSYNC B0 ;  /* 0x0000000000007941 */ /* 0x000fea0003800000 */
.L_x_2281:
        /* <DEDUP_REMOVED lines=11> */
.L_x_2284:
[----:B------:R-:W-:Y:S05]  /*1340*/  BSYNC B0 ;  /* 0x0000000000007941 */ /* 0x000fea0003800000 */
.L_x_2283:
        /* <DEDUP_REMOVED lines=11> */
.L_x_2286:
[----:B------:R-:W-:Y:S05]  /*1400*/  BSYNC B0 ;  /* 0x0000000000007941 */ /* 0x000fea0003800000 */
.L_x_2285:
        /* <DEDUP_REMOVED lines=11> */
.L_x_2288:
[----:B------:R-:W-:Y:S05]  /*14c0*/  BSYNC B0 ;  /* 0x0000000000007941 */ /* 0x000fea0003800000 */
.L_x_2287:
        /* <DEDUP_REMOVED lines=11> */
.L_x_2290:
[----:B------:R-:W-:Y:S05]  /*1580*/  BSYNC B0 ;  /* 0x0000000000007941 */ /* 0x000fea0003800000 */
.L_x_2289:
        /* <DEDUP_REMOVED lines=11> */
.L_x_2292:
[----:B------:R-:W-:Y:S05]  /*1640*/  BSYNC B0 ;  /* 0x0000000000007941 */ /* 0x000fea0003800000 */
.L_x_2291:
        /* <DEDUP_REMOVED lines=11> */
.L_x_2294:
[----:B------:R-:W-:Y:S05]  /*1700*/  BSYNC B0 ;  /* 0x0000000000007941 */ /* 0x000fea0003800000 */
.L_x_2293:
        /* <DEDUP_REMOVED lines=11> */
.L_x_2296:
[----:B------:R-:W-:Y:S05]  /*17c0*/  BSYNC B0 ;  /* 0x0000000000007941 */ /* 0x000fea0003800000 */
.L_x_2295:
        /* <DEDUP_REMOVED lines=11> */
.L_x_2298:
[----:B------:R-:W-:Y:S05]  /*1880*/  BSYNC B0 ;  /* 0x0000000000007941 */ /* 0x000fea0003800000 */
.L_x_2297:
        /* <DEDUP_REMOVED lines=11> */
.L_x_2300:
[----:B------:R-:W-:Y:S05]  /*1940*/  BSYNC B0 ;  /* 0x0000000000007941 */ /* 0x000fea0003800000 */
.L_x_2299:
        /* <DEDUP_REMOVED lines=11> */
.L_x_2302:
[----:B------:R-:W-:Y:S05]  /*1a00*/  BSYNC B0 ;  /* 0x0000000000007941 */ /* 0x000fea0003800000 */
.L_x_2301:
        /* <DEDUP_REMOVED lines=11> */
.L_x_2304:
[----:B------:R-:W-:Y:S05]  /*1ac0*/  BSYNC B0 ;  /* 0x0000000000007941 */ /* 0x000fea0003800000 */
.L_x_2303:
        /* <DEDUP_REMOVED lines=11> */
.L_x_2306:
[----:B------:R-:W-:Y:S05]  /*1b80*/  BSYNC B0 ;  /* 0x0000000000007941 */ /* 0x000fea0003800000 */
.L_x_2305:
        /* <DEDUP_REMOVED lines=11> */
.L_x_2308:
[----:B------:R-:W-:Y:S05]  /*1c40*/  BSYNC B0 ;  /* 0x0000000000007941 */ /* 0x000fea0003800000 */
.L_x_2307:
        /* <DEDUP_REMOVED lines=11> */
.L_x_2310:
[----:B------:R-:W-:Y:S05]  /*1d00*/  BSYNC B0 ;  /* 0x0000000000007941 */ /* 0x000fea0003800000 */
.L_x_2309:
[----:B------:R-:W-:Y:S01]  /*1d10*/  ISETP.GE.AND P5, PT, R14, R23, PT ;  /* 0x000000170e00720c */ /* 0x000fe20003fa6270 */
        /* <DEDUP_REMOVED lines=10> */
.L_x_2312:
[----:B------:R-:W-:Y:S05]  /*1dc0*/  BSYNC B0 ;  /* 0x0000000000007941 */ /* 0x000fea0003800000 */
.L_x_2311:
        /* <DEDUP_REMOVED lines=11> */
.L_x_2314:
[----:B------:R-:W-:Y:S05]  /*1e80*/  BSYNC B0 ;  /* 0x0000000000007941 */ /* 0x000fea0003800000 */
.L_x_2313:
        /* <DEDUP_REMOVED lines=11> */
.L_x_2316:
[----:B------:R-:W-:Y:S05]  /*1f40*/  BSYNC B0 ;  /* 0x0000000000007941 */ /* 0x000fea0003800000 */
.L_x_2315:
        /* <DEDUP_REMOVED lines=11> */
.L_x_2318:
[----:B------:R-:W-:Y:S05]  /*2000*/  BSYNC B0 ;  /* 0x0000000000007941 */ /* 0x000fea0003800000 */
.L_x_2317:
        /* <DEDUP_REMOVED lines=11> */
.L_x_2320:
[----:B------:R-:W-:Y:S05]  /*20c0*/  BSYNC B0 ;  /* 0x0000000000007941 */ /* 0x000fea0003800000 */
.L_x_2319:
        /* <DEDUP_REMOVED lines=11> */
.L_x_2322:
[----:B------:R-:W-:Y:S05]  /*2180*/  BSYNC B0 ;  /* 0x0000000000007941 */ /* 0x000fea0003800000 */
.L_x_2321:
[----:B------:R-:W-:Y:S04]  /*2190*/  BSSY B0, `(.L_x_2323) ;  /* 0x000000a000007945 */ /* 0x000fe80003800000 */
        /* <DEDUP_REMOVED lines=9> */
.L_x_2324:
[----:B------:R-:W-:Y:S05]  /*2230*/  BSYNC B0 ;  /* 0x0000000000007941 */ /* 0x000fea0003800000 */
.L_x_2323:
        /* <DEDUP_REMOVED lines=10> */
.L_x_2326:
[----:B------:R-:W-:Y:S05]  /*22e0*/  BSYNC B0 ;  /* 0x0000000000007941 */ /* 0x000fea0003800000 */
.L_x_2325:
        /* <DEDUP_REMOVED lines=10> */
.L_x_2328:
[----:B------:R-:W-:Y:S05]  /*2390*/  BSYNC B0 ;  /* 0x0000000000007941 */ /* 0x000fea0003800000 */
.L_x_2327:
        /* <DEDUP_REMOVED lines=10> */
.L_x_2330:
[----:B------:R-:W-:Y:S05]  /*2440*/  BSYNC B0 ;  /* 0x0000000000007941 */ /* 0x000fea0003800000 */
.L_x_2329:
[----:B0-----:R-:W-:Y:S01]  /*2450*/  PRMT R4, R25, 0x9910, RZ ;  /* 0x0000991019047816 */ /* 0x001fe200000000ff */
        /* <DEDUP_REMOVED lines=28> */
.L_x_2332:
[----:B------:R-:W-:Y:S05]  /*2620*/  BSYNC B0 ;  /* 0x0000000000007941 */ /* 0x000fea0003800000 */
.L_x_2331:
[----:B------:R-:W-:Y:S01]  /*2630*/  ISETP.NE.AND P0, PT, R71, RZ, PT ;  /* 0x000000ff4700720c */ /* 0x000fe20003f05270 */
        /* <DEDUP_REMOVED lines=8> */
.L_x_2334:
[----:B------:R-:W-:Y:S05]  /*26c0*/  BSYNC B0 ;  /* 0x0000000000007941 */ /* 0x000fea0003800000 */
.L_x_2333:
[----:B------:R-:W-:Y:S01]  /*26d0*/  ISETP.NE.AND P0, PT, R69, RZ, PT ;  /* 0x000000ff4500720c */ /* 0x000fe20003f05270 */
        /* <DEDUP_REMOVED lines=10> */
.L_x_2336:
[----:B------:R-:W-:Y:S05]  /*2780*/  BSYNC B0 ;  /* 0x0000000000007941 */ /* 0x000fea0003800000 */
.L_x_2335:
[----:B------:R-:W-:Y:S01]  /*2790*/  ISETP.NE.AND P0, PT, R67, RZ, PT ;  /* 0x000000ff4300720c */ /* 0x000fe20003f05270 */
        /* <DEDUP_REMOVED lines=8> */
.L_x_2338:
[----:B------:R-:W-:Y:S05]  /*2820*/  BSYNC B0 ;  /* 0x0000000000007941 */ /* 0x000fea0003800000 */
.L_x_2337:
[----:B------:R-:W-:Y:S01]  /*2830*/  ISETP.NE.AND P0, PT, R65, RZ, PT ;  /* 0x000000ff4100720c */ /* 0x000fe20003f05270 */
[----:B------:R-:W-:Y:S01]  /*2840*/  BSSY B0, `(.L_x_2339) ;  /* 0x000000a000007945 */ /* 0x000fe20003800000 */
[----:B-----5:R-:W-:Y:S02]  /*2850*/  IMAD.MOV.U32 R30, RZ, RZ, RZ ;  /* 0x000000ffff1e7224 */ /* 0x020fe400078e00ff */
        /* <DEDUP_REMOVED lines=8> */
.L_x_2340:
[----:B------:R-:W-:Y:S05]  /*28e0*/  BSYNC B0 ;  /* 0x0000000000007941 */ /* 0x000fea0003800000 */
.L_x_2339:
        /* <DEDUP_REMOVED lines=9> */
.L_x_2342:
[----:B------:R-:W-:Y:S05]  /*2980*/  BSYNC B0 ;  /* 0x0000000000007941 */ /* 0x000fea0003800000 */
.L_x_2341:
        /* <DEDUP_REMOVED lines=11> */
.L_x_2344:
[----:B------:R-:W-:Y:S05]  /*2a40*/  BSYNC B0 ;  /* 0x0000000000007941 */ /* 0x000fea0003800000 */
.L_x_2343:
        /* <DEDUP_REMOVED lines=9> */
.L_x_2346:
[----:B------:R-:W-:Y:S05]  /*2ae0*/  BSYNC B0 ;  /* 0x0000000000007941 */ /* 0x000fea0003800000 */
.L_x_2345:
        /* <DEDUP_REMOVED lines=11> */
.L_x_2348:
[----:B------:R-:W-:Y:S05]  /*2ba0*/  BSYNC B0 ;  /* 0x0000000000007941 */ /* 0x000fea0003800000 */
.L_x_2347:
        /* <DEDUP_REMOVED lines=9> */
.L_x_2350:
[----:B------:R-:W-:Y:S05]  /*2c40*/  BSYNC B0 ;  /* 0x0000000000007941 */ /* 0x000fea0003800000 */
.L_x_2349:
        /* <DEDUP_REMOVED lines=11> */
.L_x_2352:
[----:B------:R-:W-:Y:S05]  /*2d00*/  BSYNC B0 ;  /* 0x0000000000007941 */ /* 0x000fea0003800000 */
.L_x_2351:
        /* <DEDUP_REMOVED lines=9> */
.L_x_2354:
[----:B------:R-:W-:Y:S05]  /*2da0*/  BSYNC B0 ;  /* 0x0000000000007941 */ /* 0x000fea0003800000 */
.L_x_2353:
        /* <DEDUP_REMOVED lines=11> */
.L_x_2356:
[----:B------:R-:W-:Y:S05]  /*2e60*/  BSYNC B0 ;  /* 0x0000000000007941 */ /* 0x000fea0003800000 */
.L_x_2355:
        /* <DEDUP_REMOVED lines=9> */
.L_x_2358:
[----:B------:R-:W-:Y:S05]  /*2f00*/  BSYNC B0 ;  /* 0x0000000000007941 */ /* 0x000fea0003800000 */
.L_x_2357:
        /* <DEDUP_REMOVED lines=11> */
.L_x_2360:
[----:B------:R-:W-:Y:S05]  /*2fc0*/  BSYNC B0 ;  /* 0x0000000000007941 */ /* 0x000fea0003800000 */
.L_x_2359:
        /* <DEDUP_REMOVED lines=9> */
.L_x_2362:
[----:B------:R-:W-:Y:S05]  /*3060*/  BSYNC B0 ;  /* 0x0000000000007941 */ /* 0x000fea0003800000 */
.L_x_2361:
        /* <DEDUP_REMOVED lines=11> */
.L_x_2364:
[----:B------:R-:W-:Y:S05]  /*3120*/  BSYNC B0 ;  /* 0x0000000000007941 */ /* 0x000fea0003800000 */
.L_x_2363:
        /* <DEDUP_REMOVED lines=9> */
.L_x_2366:
[----:B------:R-:W-:Y:S05]  /*31c0*/  BSYNC B0 ;  /* 0x0000000000007941 */ /* 0x000fea0003800000 */
.L_x_2365:
        /* <DEDUP_REMOVED lines=11> */
.L_x_2368:
[----:B------:R-:W-:Y:S05]  /*3280*/  BSYNC B0 ;  /* 0x0000000000007941 */ /* 0x000fea0003800000 */
.L_x_2367:
        /* <DEDUP_REMOVED lines=9> */
.L_x_2370:
[----:B------:R-:W-:Y:S05]  /*3320*/  BSYNC B0 ;  /* 0x0000000000007941 */ /* 0x000fea0003800000 */
.L_x_2369:
        /* <DEDUP_REMOVED lines=11> */
.L_x_2372:
[----:B------:R-:W-:Y:S05]  /*33e0*/  BSYNC B0 ;  /* 0x0000000000007941 */ /* 0x000fea0003800000 */
.L_x_2371:
        /* <DEDUP_REMOVED lines=9> */
.L_x_2374:
[----:B------:R-:W-:Y:S05]  /*3480*/  BSYNC B0 ;  /* 0x0000000000007941 */ /* 0x000fea0003800000 */
.L_x_2373:
        /* <DEDUP_REMOVED lines=11> */
.L_x_2376:
[----:B------:R-:W-:Y:S05]  /*3540*/  BSYNC B0 ;  /* 0x0000000000007941 */ /* 0x000fea0003800000 */
.L_x_2375:
        /* <DEDUP_REMOVED lines=9> */
.L_x_2378:
[----:B------:R-:W-:Y:S05]  /*35e0*/  BSYNC B0 ;  /* 0x0000000000007941 */ /* 0x000fea0003800000 */
.L_x_2377:
        /* <DEDUP_REMOVED lines=11> */
.L_x_2380:
[----:B------:R-:W-:Y:S05]  /*36a0*/  BSYNC B0 ;  /* 0x0000000000007941 */ /* 0x000fea0003800000 */
.L_x_2379:
        /* <DEDUP_REMOVED lines=9> */
.L_x_2382:
[----:B------:R-:W-:Y:S05]  /*3740*/  BSYNC B0 ;  /* 0x0000000000007941 */ /* 0x000fea0003800000 */
.L_x_2381:
        /* <DEDUP_REMOVED lines=11> */
.L_x_2384:
[----:B------:R-:W-:Y:S05]  /*3800*/  BSYNC B0 ;  /* 0x0000000000007941 */ /* 0x000fea0003800000 */
.L_x_2383:
        /* <DEDUP_REMOVED lines=9> */
.L_x_2386:
[----:B------:R-:W-:Y:S05]  /*38a0*/  BSYNC B0 ;  /* 0x0000000000007941 */ /* 0x000fea0003800000 */
.L_x_2385:
        /* <DEDUP_REMOVED lines=10> */
.L_x_2388:
[----:B------:R-:W-:Y:S05]  /*3950*/  BSYNC B0 ;  /* 0x0000000000007941 */ /* 0x000fea0003800000 */
.L_x_2387:
        /* <DEDUP_REMOVED lines=8> */
.L_x_2390:
[----:B------:R-:W-:Y:S05]  /*39e0*/  BSYNC B0 ;  /* 0x0000000000007941 */ /* 0x000fea0003800000 */
.L_x_2389:
        /* <DEDUP_REMOVED lines=9> */
.L_x_2392:
[----:B------:R-:W-:Y:S05]  /*3a80*/  BSYNC B0 ;  /* 0x0000000000007941 */ /* 0x000fea0003800000 */
.L_x_2391:
        /* <DEDUP_REMOVED lines=8> */
.L_x_2394:
[----:B------:R-:W-:Y:S05]  /*3b10*/  BSYNC B0 ;  /* 0x0000000000007941 */ /* 0x000fea0003800000 */
.L_x_2393:
[----:B------:R-:W0:Y:S01]  /*3b20*/  SHFL.BFLY PT, R2, R25, 0x10, 0x1f ;  /* 0x0e001f0019027f89 */ /* 0x000e2200000e0000 */
[----:B------:R-:W1:Y:S01]  /*3b30*/  LDC R23, c[0x0][0x4] ;  /* 0x00000100ff177b82 */ /* 0x000e620000000800 */
[----:B------:R-:W1:Y:S01]  /*3b40*/  S2R R27, SR_TID.Y ;  /* 0x00000000001b7919 */ /* 0x000e620000002200 */
[----:B0-----:R-:W-:-:S05]  /*3b50*/  FADD.FTZ R3, R2, R25 ;  /* 0x0000001902037221 */ /* 0x001fca0000010000 */
[----:B------:R-:W0:Y:S02]  /*3b60*/  SHFL.BFLY PT, R2, R3, 0x8, 0x1f ;  /* 0x0d001f0003027f89 */ /* 0x000e2400000e0000 */
[----:B0-----:R-:W-:-:S05]  /*3b70*/  FADD.FTZ R16, R3, R2 ;  /* 0x0000000203107221 */ /* 0x001fca0000010000 */
[----:B------:R-:W0:Y:S02]  /*3b80*/  SHFL.BFLY PT, R17, R16, 0x4, 0x1f ;  /* 0x0c801f0010117f89 */ /* 0x000e2400000e0000 */
[----:B0-----:R-:W-:-:S05]  /*3b90*/  FADD.FTZ R17, R16, R17 ;  /* 0x0000001110117221 */ /* 0x001fca0000010000 */
[----:B------:R-:W0:Y:S02]  /*3ba0*/  SHFL.BFLY PT, R2, R17, 0x2, 0x1f ;  /* 0x0c401f0011027f89 */ /* 0x000e2400000e0000 */
[----:B0-----:R-:W-:Y:S01]  /*3bb0*/  FADD.FTZ R21, R17, R2 ;  /* 0x0000000211157221 */ /* 0x001fe20000010000 */
[----:B-1----:R-:W-:-:S04]  /*3bc0*/  IMAD R2, R23, UR5, R27 ;  /* 0x0000000517027c24 */ /* 0x002fc8000f8e021b */
[----:B------:R0:W1:Y:S01]  /*3bd0*/  SHFL.BFLY PT, R23, R21, 0x1, 0x1f ;  /* 0x0c201f0015177f89 */ /* 0x00006200000e0000 */
[----:B------:R-:W-:-:S04]  /*3be0*/  IADD3 R2, -R2, UR8, RZ ;  /* 0x0000000802027c10 */ /* 0x000fc8000fffe1ff */
[----:B------:R-:W-:-:S13]  /*3bf0*/  ISETP.GE.AND P0, PT, R2, 0x1, PT ;  /* 0x000000010200780c */ /* 0x000fda0003f06270 */
[----:B0-----:R-:W-:Y:S05]  /*3c00*/  @!P0 EXIT ;  /* 0x000000000000894d */ /* 0x001fea0003800000 */
[----:B------:R-:W-:Y:S01]  /*3c10*/  ISETP.GE.AND P0, PT, R22, R15, PT ;  /* 0x0000000f1600720c */ /* 0x000fe20003f06270 */
[----:B-1----:R-:W-:-:S12]  /*3c20*/  FADD.FTZ R16, R21, R23 ;  /* 0x0000001715107221 */ /* 0x002fd80000010000 */
[----:B------:R-:W-:Y:S05]  /*3c30*/  @P0 EXIT ;  /* 0x000000000000094d */ /* 0x000fea0003800000 */
[----:B------:R-:W0:Y:S01]  /*3c40*/  LDC R3, c[0x0][0x4] ;  /* 0x00000100ff037b82 */ /* 0x000e220000000800 */
[----:B------:R-:W1:Y:S01]  /*3c50*/  S2R R17, SR_TID.X ;  /* 0x0000000000117919 */ /* 0x000e620000002100 */
[----:B------:R-:W-:Y:S01]  /*3c60*/  FSETP.NEU.FTZ.AND P0, PT, R16, RZ, PT ;  /* 0x000000ff1000720b */ /* 0x000fe20003f1d000 */
[----:B------:R-:W-:Y:S01]  /*3c70*/  ULDC.64 UR10, c[0x0][0x210] ;  /* 0x00008400000a7ab9 */ /* 0x000fe20000000a00 */
[----:B------:R-:W-:-:S11]  /*3c80*/  IMAD.MOV.U32 R21, RZ, RZ, 0x7fc00000 ;  /* 0x7fc00000ff157424 */ /* 0x000fd600078e00ff */
[----:B------:R-:W2:Y:S01]  /*3c90*/  @P0 MUFU.RCP R23, R16 ;  /* 0x0000001000170308 */ /* 0x000ea20000001000 */
[----:B0-----:R-:W-:-:S04]  /*3ca0*/  IMAD R3, R3, UR5, R27 ;  /* 0x0000000503037c24 */ /* 0x001fc8000f8e021b */
[----:B------:R-:W-:Y:S02]  /*3cb0*/  IMAD R3, R3, UR9, R22 ;  /* 0x0000000903037c24 */ /* 0x000fe4000f8e0216 */
[----:B--2---:R-:W-:-:S03]  /*3cc0*/  @P0 FMUL.FTZ R21, R23, R26 ;  /* 0x0000001a17150220 */ /* 0x004fc60000410000 */
[----:B------:R-:W-:Y:S02]  /*3cd0*/  SHF.R.S32.HI R22, RZ, 0x1f, R3 ;  /* 0x0000001fff167819 */ /* 0x000fe40000011403 */
[----:B------:R-:W-:-:S04]  /*3ce0*/  LEA R2, P1, R3, UR10, 0x2 ;  /* 0x0000000a03027c11 */ /* 0x000fc8000f8210ff */
[----:B------:R-:W-:Y:S01]  /*3cf0*/  LEA.HI.X R3, R3, UR11, R22, 0x2, P1 ;  /* 0x0000000b03037c11 */ /* 0x000fe200088f1416 */
[----:B-1----:R-:W-:-:S04]  /*3d00*/  VIADD R22, R17, 0x20 ;  /* 0x0000002011167836 */ /* 0x002fc80000000000 */
[----:B------:R0:W-:Y:S01]  /*3d10*/  STG.E desc[UR6][R2.64], R21 ;  /* 0x0000001502007986 */ /* 0x0001e2000c101906 */
[----:B------:R-:W-:-:S13]  /*3d20*/  ISETP.GE.AND P1, PT, R22, R15, PT ;  /* 0x0000000f1600720c */ /* 0x000fda0003f26270 */
[----:B0-----:R-:W-:Y:S05]  /*3d30*/  @P1 EXIT ;  /* 0x000000000000194d */ /* 0x001fea0003800000 */
[----:B------:R-:W0:Y:S01]  /*3d40*/  @P0 MUFU.RCP R23, R16 ;  /* 0x0000001000170308 */ /* 0x000e220000001000 */
[----:B------:R-:W-:Y:S02]  /*3d50*/  IMAD.MOV.U32 R21, RZ, RZ, 0x7fc00000 ;  /* 0x7fc00000ff157424 */ /* 0x000fe400078e00ff */
[----:B0-----:R-:W-:Y:S01]  /*3d60*/  @P0 FMUL.FTZ R21, R23, R4 ;  /* 0x0000000417150220 */ /* 0x001fe20000410000 */
[----:B------:R-:W-:-:S04]  /*3d70*/  VIADD R4, R17, 0x40 ;  /* 0x0000004011047836 */ /* 0x000fc80000000000 */
[----:B------:R0:W-:Y:S01]  /*3d80*/  STG.E desc[UR6][R2.64+0x80], R21 ;  /* 0x0000801502007986 */ /* 0x0001e2000c101906 */
[----:B------:R-:W-:-:S13]  /*3d90*/  ISETP.GE.AND P1, PT, R4, R15, PT ;  /* 0x0000000f0400720c */ /* 0x000fda0003f26270 */
[----:B0-----:R-:W-:Y:S05]  /*3da0*/  @P1 EXIT ;  /* 0x000000000000194d */ /* 0x001fea0003800000 */
[----:B------:R-:W0:Y:S01]  /*3db0*/  @P0 MUFU.RCP R4, R16 ;  /* 0x0000001000040308 */ /* 0x000e220000001000 */
[----:B------:R-:W-:Y:S02]  /*3dc0*/  VIADD R22, R17, 0x60 ;  /* 0x0000006011167836 */ /* 0x000fe40000000000 */
[----:B------:R-:W-:-:S03]  /*3dd0*/  IMAD.MOV.U32 R21, RZ, RZ, 0x7fc00000 ;  /* 0x7fc00000ff157424 */ /* 0x000fc600078e00ff */
[----:B------:R-:W-:Y:S01]  /*3de0*/  ISETP.GE.AND P1, PT, R22, R15, PT ;  /* 0x0000000f1600720c */ /* 0x000fe20003f26270 */
[----:B0-----:R-:W-:-:S05]  /*3df0*/  @P0 FMUL.FTZ R21, R4, R5 ;  /* 0x0000000504150220 */ /* 0x001fca0000410000 */
        /* <DEDUP_REMOVED lines=193> */
.L_x_2395:
        /* <DEDUP_REMOVED lines=15> */
.L_x_11705:


//--------------------- .text._ZN43_GLOBAL__N__9ae7fba5_10_SoftMax_cu_9f978f6320softmax_warp_forwardIfffLi9ELb0ELb1EEEvPT0_PKT_iiiPKbib --------------------------
	.section	.text._ZN43_GLOBAL__N__9ae7fba5_10_SoftMax_cu_9f978f6320softmax_warp_forwardIfffLi9ELb0ELb1EEEvPT0_PKT_iiiPKbib,"ax",@progbits
	.align	128
.text._ZN43_GLOBAL__N__9ae7fba5_10_SoftMax_cu_9f978f6320softmax_warp_forwardIfffLi9ELb0ELb1EEEvPT0_PKT_iiiPKbib:
        .type           _ZN43_GLOBAL__N__9ae7fba5_10_SoftMax_cu_9f978f6320softmax_warp_forwardIfffLi9ELb0ELb1EEEvPT0_PKT_iiiPKbib,@function
        .size           _ZN43_GLOBAL__N__9ae7fba5_10_SoftMax_cu_9f978f6320softmax_warp_forwardIfffLi9ELb0ELb1EEEvPT0_PKT_iiiPKbib,(.L_x_11706 - _ZN43_GLOBAL__N__9ae7fba5_10_SoftMax_cu_9f978f6320softmax_warp_forwardIfffLi9ELb0ELb1EEEvPT0_PKT_iiiPKbib)
        .other          _ZN43_GLOBAL__N__9ae7fba5_10_SoftMax_cu_9f978f6320softmax_warp_forwardIfffLi9ELb0ELb1EEEvPT0_PKT_iiiPKbib,@"STO_CUDA_ENTRY STV_DEFAULT"
_ZN43_GLOBAL__N__9ae7fba5_10_SoftMax_cu_9f978f6320softmax_warp_forwardIfffLi9ELb0ELb1EEEvPT0_PKT_iiiPKbib:
        /* <DEDUP_REMOVED lines=47> */
.L_x_2396:
[----:B------:R-:W-:Y:S01]  /*02f0*/  ULDC.64 UR6, c[0x0][0x230] ;  /* 0x00008c0000067ab9 */ /* 0x000fe20000000a00 */
[----:B------:R-:W-:Y:S01]  /*0300*/  ULDC.64 UR10, c[0x0][0x218] ;  /* 0x00008600000a7ab9 */ /* 0x000fe20000000a00 */
[----:B------:R-:W-:-:S04]  /*0310*/  IADD3 R2, P1, R2, UR6, RZ ;  /* 0x0000000602027c10 */ /* 0x000fc8000ff3e0ff */
[----:B------:R-:W-:Y:S01]  /*0320*/  IADD3.X R3, R3, UR7, RZ, P1, !PT ;  /* 0x0000000703037c10 */ /* 0x000fe20008ffe4ff */
[----:B------:R-:W-:-:S04]  /*0330*/  ULDC.64 UR6, c[0x0][0x208] ;  /* 0x0000820000067ab9 */ /* 0x000fc80000000a00 */
[----:B------:R-:W2:Y:S01]  /*0340*/  @!P0 LDG.E.U8 R9, desc[UR6][R2.64] ;  /* 0x0000000602098981 */ /* 0x000ea2000c1e1100 */
[----:B------:R-:W-:Y:S01]  /*0350*/  LEA R4, P1, R0, UR10, 0x2 ;  /* 0x0000000a00047c11 */ /* 0x000fe2000f8210ff */
[C---:B------:R-:W-:Y:S02]  /*0360*/  VIADD R6, R16.reuse, 0x40 ;  /* 0x0000004010067836 */ /* 0x040fe40000000000 */
[----:B------:R-:W-:Y:S01]  /*0370*/  VIADD R10, R16, 0x80 ;  /* 0x00000080100a7836 */ /* 0x000fe20000000000 */
[----:B------:R-:W-:Y:S01]  /*0380*/  LEA.HI.X R5, R0, UR11, R7, 0x2, P1 ;  /* 0x0000000b00057c11 */ /* 0x000fe200088f1407 */
[----:B------:R-:W-:Y:S01]  /*0390*/  IMAD.MOV.U32 R30, RZ, RZ, -0x800000 ;  /* 0xff800000ff1e7424 */ /* 0x000fe200078e00ff */
[-C--:B------:R-:W-:Y:S01]  /*03a0*/  ISETP.GE.AND P1, PT, R6, R21.reuse, PT ;  /* 0x000000150600720c */ /* 0x080fe20003f26270 */
[----:B------:R-:W-:Y:S01]  /*03b0*/  IMAD.MOV.U32 R26, RZ, RZ, -0x800000 ;  /* 0xff800000ff1a7424 */ /* 0x000fe200078e00ff */
[----:B------:R-:W-:Y:S01]  /*03c0*/  ISETP.GE.AND P5, PT, R10, R21, PT ;  /* 0x000000150a00720c */ /* 0x000fe20003fa6270 */
[C---:B------:R-:W-:Y:S01]  /*03d0*/  VIADD R10, R16.reuse, 0x100 ;  /* 0x00000100100a7836 */ /* 0x040fe20000000000 */
[----:B------:R-:W-:Y:S01]  /*03e0*/  P2R R22, PR, RZ, 0x2 ;  /* 0x00000002ff167803 */ /* 0x000fe20000000000 */
[----:B------:R-:W-:Y:S01]  /*03f0*/  VIADD R20, R16, 0x120 ;  /* 0x0000012010147836 */ /* 0x000fe20000000000 */
[----:B------:R-:W-:Y:S01]  /*0400*/  P2R R40, PR, RZ, 0x20 ;  /* 0x00000020ff287803 */ /* 0x000fe20000000000 */
[----:B------:R-:W-:-:S02]  /*0410*/  IMAD.MOV.U32 R24, RZ, RZ, -0x800000 ;  /* 0xff800000ff187424 */ /* 0x000fc400078e00ff */
[C---:B------:R-:W-:Y:S02]  /*0420*/  VIADD R42, R16.reuse, 0x140 ;  /* 0x00000140102a7836 */ /* 0x040fe40000000000 */
[C---:B------:R-:W-:Y:S02]  /*0430*/  VIADD R8, R16.reuse, 0x60 ;  /* 0x0000006010087836 */ /* 0x040fe40000000000 */
[----:B------:R-:W-:Y:S02]  /*0440*/  IMAD.MOV.U32 R19, RZ, RZ, -0x800000 ;  /* 0xff800000ff137424 */ /* 0x000fe400078e00ff */
[----:B------:R-:W-:Y:S01]  /*0450*/  VIADD R0, R16, 0xa0 ;  /* 0x000000a010007836 */ /* 0x000fe20000000000 */
[-C--:B------:R-:W-:Y:S01]  /*0460*/  ISETP.GE.AND P6, PT, R8, R21.reuse, PT ;  /* 0x000000150800720c */ /* 0x080fe20003fc6270 */
[C---:B------:R-:W-:Y:S02]  /*0470*/  VIADD R6, R16.reuse, 0xc0 ;  /* 0x000000c010067836 */ /* 0x040fe40000000000 */
[----:B------:R-:W-:Y:S01]  /*0480*/  VIADD R8, R16, 0xe0 ;  /* 0x000000e010087836 */ /* 0x000fe20000000000 */
[-C--:B------:R-:W-:Y:S01]  /*0490*/  ISETP.GE.AND P4, PT, R0, R21.reuse, PT ;  /* 0x000000150000720c */ /* 0x080fe20003f86270 */
[----:B------:R-:W-:Y:S01]  /*04a0*/  IMAD.MOV.U32 R38, RZ, RZ, -0x800000 ;  /* 0xff800000ff267424 */ /* 0x000fe200078e00ff */
[-C--:B------:R-:W-:Y:S01]  /*04b0*/  ISETP.GE.AND P3, PT, R6, R21.reuse, PT ;  /* 0x000000150600720c */ /* 0x080fe20003f66270 */
[----:B------:R-:W-:Y:S01]  /*04c0*/  IMAD.MOV.U32 R36, RZ, RZ, -0x800000 ;  /* 0xff800000ff247424 */ /* 0x000fe200078e00ff */
[----:B------:R-:W-:Y:S01]  /*04d0*/  ISETP.GE.AND P2, PT, R8, R21, PT ;  /* 0x000000150800720c */ /* 0x000fe20003f46270 */
[----:B------:R-:W-:Y:S01]  /*04e0*/  IMAD.MOV.U32 R34, RZ, RZ, -0x800000 ;  /* 0xff800000ff227424 */ /* 0x000fe200078e00ff */
[----:B------:R-:W-:Y:S01]  /*04f0*/  P2R R35, PR, RZ, 0x10 ;  /* 0x00000010ff237803 */ /* 0x000fe20000000000 */
[----:B------:R-:W-:Y:S01]  /*0500*/  IMAD.MOV.U32 R32, RZ, RZ, -0x800000 ;  /* 0xff800000ff207424 */ /* 0x000fe200078e00ff */
[----:B------:R-:W-:Y:S01]  /*0510*/  P2R R37, PR, RZ, 0x8 ;  /* 0x00000008ff257803 */ /* 0x000fe20000000000 */
[----:B------:R-:W-:Y:S01]  /*0520*/  IMAD.MOV.U32 R18, RZ, RZ, -0x800000 ;  /* 0xff800000ff127424 */ /* 0x000fe200078e00ff */
[----:B------:R-:W-:Y:S01]  /*0530*/  P2R R31, PR, RZ, 0x4 ;  /* 0x00000004ff1f7803 */ /* 0x000fe20000000000 */
[C---:B------:R-:W-:Y:S01]  /*0540*/  VIADD R8, R16.reuse, 0x180 ;  /* 0x0000018010087836 */ /* 0x040fe20000000000 */
[----:B------:R0:W5:Y:S01]  /*0550*/  @!P5 LDG.E R38, desc[UR6][R4.64+0x200] ;  /* 0x000200060426d981 */ /* 0x000162000c1e1900 */
[----:B------:R-:W-:-:S02]  /*0560*/  VIADD R7, R16, 0x1a0 ;  /* 0x000001a010077836 */ /* 0x000fc40000000000 */
[----:B------:R-:W-:Y:S01]  /*0570*/  IMAD.MOV.U32 R17, RZ, RZ, -0x800000 ;  /* 0xff800000ff117424 */ /* 0x000fe200078e00ff */
[----:B------:R0:W5:Y:S01]  /*0580*/  @!P4 LDG.E R36, desc[UR6][R4.64+0x280] ;  /* 0x000280060424c981 */ /* 0x000162000c1e1900 */
[C---:B------:R-:W-:Y:S02]  /*0590*/  VIADD R6, R16.reuse, 0x1c0 ;  /* 0x000001c010067836 */ /* 0x040fe40000000000 */
[----:B------:R-:W-:Y:S01]  /*05a0*/  IMAD.MOV.U32 R28, RZ, RZ, -0x800000 ;  /* 0xff800000ff1c7424 */ /* 0x000fe200078e00ff */
[----:B------:R0:W5:Y:S01]  /*05b0*/  @!P3 LDG.E R34, desc[UR6][R4.64+0x300] ;  /* 0x000300060422b981 */ /* 0x000162000c1e1900 */
[----:B------:R-:W-:Y:S01]  /*05c0*/  VIADD R0, R16, 0x1e0 ;  /* 0x000001e010007836 */ /* 0x000fe20000000000 */
[-C--:B------:R-:W-:Y:S01]  /*05d0*/  ISETP.GE.AND P3, PT, R6, R21.reuse, PT ;  /* 0x000000150600720c */ /* 0x080fe20003f66270 */
[----:B------:R-:W-:Y:S01]  /*05e0*/  IMAD.MOV.U32 R15, RZ, RZ, -0x800000 ;  /* 0xff800000ff0f7424 */ /* 0x000fe200078e00ff */
[----:B------:R0:W5:Y:S01]  /*05f0*/  @!P2 LDG.E R32, desc[UR6][R4.64+0x380] ;  /* 0x000380060420a981 */ /* 0x000162000c1e1900 */
[-C--:B------:R-:W-:Y:S01]  /*0600*/  ISETP.GE.AND P2, PT, R7, R21.reuse, PT ;  /* 0x000000150700720c */ /* 0x080fe20003f46270 */
[----:B------:R-:W-:Y:S01]  /*0610*/  IMAD.MOV.U32 R14, RZ, RZ, -0x800000 ;  /* 0xff800000ff0e7424 */ /* 0x000fe200078e00ff */
[----:B------:R-:W-:Y:S01]  /*0620*/  ISETP.GE.AND P4, PT, R0, R21, PT ;  /* 0x000000150000720c */ /* 0x000fe20003f86270 */
[----:B------:R-:W-:Y:S01]  /*0630*/  IMAD.MOV.U32 R13, RZ, RZ, -0x800000 ;  /* 0xff800000ff0d7424 */ /* 0x000fe200078e00ff */
[----:B------:R-:W3:Y:S01]  /*0640*/  @!P0 LDG.E R17, desc[UR6][R4.64] ;  /* 0x0000000604118981 */ /* 0x000ee2000c1e1900 */
[----:B------:R-:W-:Y:S01]  /*0650*/  IMAD.MOV.U32 R12, RZ, RZ, -0x800000 ;  /* 0xff800000ff0c7424 */ /* 0x000fe200078e00ff */
[----:B------:R-:W-:Y:S01]  /*0660*/  BSSY B0, `(.L_x_2397) ;  /* 0x000002a000007945 */ /* 0x000fe20003800000 */
[----:B------:R-:W-:Y:S01]  /*0670*/  P2R R39, PR, RZ, 0x40 ;  /* 0x00000040ff277803 */ /* 0x000fe20000000000 */
[----:B------:R0:W5:Y:S04]  /*0680*/  @!P6 LDG.E R28, desc[UR6][R4.64+0x180] ;  /* 0x00018006041ce981 */ /* 0x000168000c1e1900 */
[----:B------:R0:W5:Y:S04]  /*0690*/  @!P3 LDG.E R13, desc[UR6][R4.64+0x700] ;  /* 0x00070006040db981 */ /* 0x000168000c1e1900 */
[----:B------:R0:W5:Y:S04]  /*06a0*/  @!P2 LDG.E R14, desc[UR6][R4.64+0x680] ;  /* 0x00068006040ea981 */ /* 0x000168000c1e1900 */
[----:B------:R0:W5:Y:S01]  /*06b0*/  @!P4 LDG.E R12, desc[UR6][R4.64+0x780] ;  /* 0x00078006040cc981 */ /* 0x000162000c1e1900 */
[----:B--2---:R-:W-:Y:S01]  /*06c0*/  @!P0 ISETP.NE.AND P1, PT, R9, RZ, PT ;  /* 0x000000ff0900820c */ /* 0x004fe20003f25270 */
[----:B------:R-:W-:-:S03]  /*06d0*/  VIADD R9, R16, 0x160 ;  /* 0x0000016010097836 */ /* 0x000fc60000000000 */
        /* <DEDUP_REMOVED lines=14> */
[----:B------:R-:W-:Y:S02]  /*07c0*/  P2R R10, PR, RZ, 0x2 ;  /* 0x00000002ff0a7803 */ /* 0x000fe40000000000 */
[----:B------:R-:W-:-:S07]  /*07d0*/  ISETP.GE.AND P5, PT, R42, R21, PT ;  /* 0x000000152a00720c */ /* 0x000fce0003fa6270 */
[----:B------:R0:W5:Y:S01]  /*07e0*/  @!P1 LDG.E R18, desc[UR6][R4.64+0x580] ;  /* 0x0005800604129981 */ /* 0x000162000c1e1900 */
[----:B------:R-:W-:Y:S01]  /*07f0*/  ISETP.GE.AND P1, PT, R8, R21, PT ;  /* 0x000000150800720c */ /* 0x000fe20003f26270 */
[----:B------:R-:W-:-:S06]  /*0800*/  IMAD.MOV.U32 R20, RZ, RZ, -0x800000 ;  /* 0xff800000ff147424 */ /* 0x000fcc00078e00ff */
[----:B------:R0:W5:Y:S06]  /*0810*/  @!P5 LDG.E R20, desc[UR6][R4.64+0x80] ;  /* 0x000080060414d981 */ /* 0x00016c000c1e1900 */
[----:B------:R0:W5:Y:S01]  /*0820*/  @!P1 LDG.E R15, desc[UR6][R4.64+0x600] ;  /* 0x00060006040f9981 */ /* 0x000162000c1e1900 */
[----:B------:R-:W-:Y:S02]  /*0830*/  PRMT R10, RZ, 0x7610, R10 ;  /* 0x00007610ff0a7816 */ /* 0x000fe4000000000a */
        /* <DEDUP_REMOVED lines=12> */
.L_x_2398:
[----:B------:R-:W-:Y:S05]  /*0900*/  BSYNC B0 ;  /* 0x0000000000007941 */ /* 0x000fea0003800000 */
.L_x_2397:
        /* <DEDUP_REMOVED lines=11> */
.L_x_2400:
[----:B------:R-:W-:Y:S05]  /*09c0*/  BSYNC B0 ;  /* 0x0000000000007941 */ /* 0x000fea0003800000 */
.L_x_2399:
        /* <DEDUP_REMOVED lines=11> */
.L_x_2402:
[----:B------:R-:W-:Y:S05]  /*0a80*/  BSYNC B0 ;  /* 0x0000000000007941 */ /* 0x000fea0003800000 */
.L_x_2401:
        /* <DEDUP_REMOVED lines=11> */
.L_x_2404:
[----:B------:R-:W-:Y:S05]  /*0b40*/  BSYNC B0 ;  /* 0x0000000000007941 */ /* 0x000fea0003800000 */
.L_x_2403:
        /* <DEDUP_REMOVED lines=11> */
.L_x_2406:
[----:B------:R-:W-:Y:S05]  /*0c00*/  BSYNC B0 ;  /* 0x0000000000007941 */ /* 0x000fea0003800000 */
.L_x_2405:
        /* <DEDUP_REMOVED lines=11> */
.L_x_2408:
[----:B------:R-:W-:Y:S05]  /*0cc0*/  BSYNC B0 ;  /* 0x0000000000007941 */ /* 0x000fea0003800000 */
.L_x_2407:
        /* <DEDUP_REMOVED lines=11> */
.L_x_2410:
[----:B------:R-:W-:Y:S05]  /*0d80*/  BSYNC B0 ;  /* 0x0000000000007941 */ /* 0x000fea0003800000 */
.L_x_2409:
        /* <DEDUP_REMOVED lines=11> */
.L_x_2412:
[----:B------:R-:W-:Y:S05]  /*0e40*/  BSYNC B0 ;  /* 0x0000000000007941 */ /* 0x000fea0003800000 */
.L_x_2411:
        /* <DEDUP_REMOVED lines=11> */
.L_x_2414:
[----:B------:R-:W-:Y:S05]  /*0f00*/  BSYNC B0 ;  /* 0x0000000000007941 */ /* 0x000fea0003800000 */
.L_x_2413:
        /* <DEDUP_REMOVED lines=11> */
.L_x_2416:
[----:B------:R-:W-:Y:S05]  /*0fc0*/  BSYNC B0 ;  /* 0x0000000000007941 */ /* 0x000fea0003800000 */
.L_x_2415:
        /* <DEDUP_REMOVED lines=11> */
.L_x_2418:
[----:B------:R-:W-:Y:S05]  /*1080*/  BSYNC B0 ;  /* 0x0000000000007941 */ /* 0x000fea0003800000 */
.L_x_2417:
        /* <DEDUP_REMOVED lines=10> */
.L_x_2420:
[----:B------:R-:W-:Y:S05]  /*1130*/  BSYNC B0 ;  /* 0x0000000000007941 */ /* 0x000fea0003800000 */
.L_x_2419:
        /* <DEDUP_REMOVED lines=10> */
.L_x_2422:
[----:B------:R-:W-:Y:S05]  /*11e0*/  BSYNC B0 ;  /* 0x0000000000007941 */ /* 0x000fea0003800000 */
.L_x_2421:
        /* <DEDUP_REMOVED lines=10> */
.L_x_2424:
[----:B------:R-:W-:Y:S05]  /*1290*/  BSYNC B0 ;  /* 0x0000000000007941 */ /* 0x000fea0003800000 */
.L_x_2423:
        /* <DEDUP_REMOVED lines=10> */
.L_x_2426:
[----:B------:R-:W-:Y:S05]  /*1340*/  BSYNC B0 ;  /* 0x0000000000007941 */ /* 0x000fea0003800000 */
.L_x_2425:
        /* <DEDUP_REMOVED lines=20> */
[----:B------:R-:W-:Y:S02]  /*1490*/  FSEL R23, R4, R43, !P5 ;  /* 0x0000002b04177208 */ /* 0x000fe40006800000 */
        /* <DEDUP_REMOVED lines=8> */
.L_x_2428:
[----:B------:R-:W-:Y:S05]  /*1520*/  BSYNC B0 ;  /* 0x0000000000007941 */ /* 0x000fea0003800000 */
.L_x_2427:
[----:B------:R-:W-:Y:S01]  /*1530*/  ISETP.NE.AND P0, PT, R41, RZ, PT ;  /* 0x000000ff2900720c */ /* 0x000fe20003f05270 */
[----:B------:R-:W-:Y:S01]  /*1540*/  BSSY B0, `(.L_x_2429) ;  /* 0x0000009000007945 */ /* 0x000fe20003800000 */
[----:B------:R-:W-:-:S11]  /*1550*/  IMAD.MOV.U32 R17, RZ, RZ, RZ ;  /* 0x000000ffff117224 */ /* 0x000fd600078e00ff */
[----:B------:R-:W-:Y:S05]  /*1560*/  @P0 BRA `(.L_x_2430) ;  /* 0x0000000000180947 */ /* 0x000fea0003800000 */
[----:B------:R-:W2:Y:S02]  /*1570*/  LDG.E.U8 R41, desc[UR6][R2.64+0x20] ;  /* 0x0000200602297981 */ /* 0x000ea4000c1e1100 */
[----:B--2---:R-:W-:-:S13]  /*1580*/  ISETP.NE.AND P0, PT, R41, RZ, PT ;  /* 0x000000ff2900720c */ /* 0x004fda0003f05270 */
[----:B-----5:R-:W-:-:S04]  /*1590*/  @!P0 FADD.FTZ R20, -R23, R20 ;  /* 0x0000001417148221 */ /* 0x020fc80000010100 */
[----:B------:R-:W-:-:S04]  /*15a0*/  @!P0 FMUL.FTZ R20, R20, 1.4426950216293334961 ;  /* 0x3fb8aa3b14148820 */ /* 0x000fc80000410000 */
[----:B------:R-:W0:Y:S02]  /*15b0*/  @!P0 MUFU.EX2 R17, R20 ;  /* 0x0000001400118308 */ /* 0x000e240000000800 */
[----:B0-----:R-:W-:-:S07]  /*15c0*/  @!P0 FADD.FTZ R25, R25, R17 ;  /* 0x0000001119198221 */ /* 0x001fce0000010000 */
.L_x_2430:
[----:B------:R-:W-:Y:S05]  /*15d0*/  BSYNC B0 ;  /* 0x0000000000007941 */ /* 0x000fea0003800000 */
.L_x_2429:
        /* <DEDUP_REMOVED lines=11> */
.L_x_2432:
[----:B------:R-:W-:Y:S05]  /*1690*/  BSYNC B0 ;  /* 0x0000000000007941 */ /* 0x000fea0003800000 */
.L_x_2431:
        /* <DEDUP_REMOVED lines=9> */
.L_x_2434:
[----:B------:R-:W-:Y:S05]  /*1730*/  BSYNC B0 ;  /* 0x0000000000007941 */ /* 0x000fea0003800000 */
.L_x_2433:
        /* <DEDUP_REMOVED lines=11> */
.L_x_2436:
[----:B------:R-:W-:Y:S05]  /*17f0*/  BSYNC B0 ;  /* 0x0000000000007941 */ /* 0x000fea0003800000 */
.L_x_2435:
        /* <DEDUP_REMOVED lines=9> */
.L_x_2438:
[----:B------:R-:W-:Y:S05]  /*1890*/  BSYNC B0 ;  /* 0x0000000000007941 */ /* 0x000fea0003800000 */
.L_x_2437:
        /* <DEDUP_REMOVED lines=11> */
.L_x_2440:
[----:B------:R-:W-:Y:S05]  /*1950*/  BSYNC B0 ;  /* 0x0000000000007941 */ /* 0x000fea0003800000 */
.L_x_2439:
        /* <DEDUP_REMOVED lines=9> */
.L_x_2442:
[----:B------:R-:W-:Y:S05]  /*19f0*/  BSYNC B0 ;  /* 0x0000000000007941 */ /* 0x000fea0003800000 */
.L_x_2441:
        /* <DEDUP_REMOVED lines=11> */
.L_x_2444:
[----:B------:R-:W-:Y:S05]  /*1ab0*/  BSYNC B0 ;  /* 0x0000000000007941 */ /* 0x000fea0003800000 */
.L_x_2443:
        /* <DEDUP_REMOVED lines=9> */
.L_x_2446:
[----:B------:R-:W-:Y:S05]  /*1b50*/  BSYNC B0 ;  /* 0x0000000000007941 */ /* 0x000fea0003800000 */
.L_x_2445:
        /* <DEDUP_REMOVED lines=11> */
.L_x_2448:
[----:B------:R-:W-:Y:S05]  /*1c10*/  BSYNC B0 ;  /* 0x0000000000007941 */ /* 0x000fea0003800000 */
.L_x_2447:
        /* <DEDUP_REMOVED lines=9> */
.L_x_2450:
[----:B------:R-:W-:Y:S05]  /*1cb0*/  BSYNC B0 ;  /* 0x0000000000007941 */ /* 0x000fea0003800000 */
.L_x_2449:
        /* <DEDUP_REMOVED lines=10> */
.L_x_2452:
[----:B------:R-:W-:Y:S05]  /*1d60*/  BSYNC B0 ;  /* 0x0000000000007941 */ /* 0x000fea0003800000 */
.L_x_2451:
        /* <DEDUP_REMOVED lines=8> */
.L_x_2454:
[----:B------:R-:W-:Y:S05]  /*1df0*/  BSYNC B0 ;  /* 0x0000000000007941 */ /* 0x000fea0003800000 */
.L_x_2453:
        /* <DEDUP_REMOVED lines=8> */
.L_x_2456:
[----:B------:R-:W-:Y:S05]  /*1e80*/  BSYNC B0 ;  /* 0x0000000000007941 */ /* 0x000fea0003800000 */
.L_x_2455:
        /* <DEDUP_REMOVED lines=8> */
.L_x_2458:
[----:B------:R-:W-:Y:S05]  /*1f10*/  BSYNC B0 ;  /* 0x0000000000007941 */ /* 0x000fea0003800000 */
.L_x_2457:
        /* <DEDUP_REMOVED lines=15> */
[----:B------:R-:W-:-:S13]  /*2010*/  ISETP.GE.AND P0, PT, R16, R11, PT ;  /* 0x0000000b1000720c */ /* 0x000fda0003f06270 */
[----:B------:R-:W-:Y:S05]  /*2020*/  @P0 EXIT ;  /* 0x000000000000094d */ /* 0x000fea0003800000 */
[----:B------:R-:W2:Y:S01]  /*2030*/  LDC R2, c[0x0][0x4] ;  /* 0x00000100ff027b82 */ /* 0x000ea20000000800 */
[----:B------:R-:W3:Y:S01]  /*2040*/  S2R R13, SR_TID.X ;  /* 0x00000000000d7919 */ /* 0x000ee20000002100 */
[----:B-1----:R-:W-:Y:S01]  /*2050*/  FADD.FTZ R12, R14, R3 ;  /* 0x000000030e0c7221 */ /* 0x002fe20000010000 */
[----:B------:R-:W-:-:S04]  /*2060*/  ULDC.64 UR10, c[0x0][0x210] ;  /* 0x00008400000a7ab9 */ /* 0x000fc80000000a00 */
[----:B------:R-:W-:-:S13]  /*2070*/  FSETP.NEU.FTZ.AND P0, PT, R12, RZ, PT ;  /* 0x000000ff0c00720b */ /* 0x000fda0003f1d000 */
[----:B------:R-:W1:Y:S01]  /*2080*/  @P0 MUFU.RCP R19, R12 ;  /* 0x0000000c00130308 */ /* 0x000e620000001000 */
[----:B--2---:R-:W-:Y:S02]  /*2090*/  IMAD R3, R2, UR5, R15 ;  /* 0x0000000502037c24 */ /* 0x004fe4000f8e020f */
[----:B------:R-:W-:Y:S02]  /*20a0*/  IMAD.MOV.U32 R15, RZ, RZ, 0x7fc00000 ;  /* 0x7fc00000ff0f7424 */ /* 0x000fe400078e00ff */
[----:B------:R-:W-:-:S05]  /*20b0*/  IMAD R3, R3, UR9, R16 ;  /* 0x0000000903037c24 */ /* 0x000fca000f8e0210 */
[----:B0-----:R-:W-:Y:S01]  /*20c0*/  SHF.R.S32.HI R14, RZ, 0x1f, R3 ;  /* 0x0000001fff0e7819 */ /* 0x001fe20000011403 */
[----:B---3--:R-:W-:Y:S01]  /*20d0*/  VIADD R16, R13, 0x20 ;  /* 0x000000200d107836 */ /* 0x008fe20000000000 */
[----:B------:R-:W-:Y:S01]  /*20e0*/  LEA R2, P1, R3, UR10, 0x2 ;  /* 0x0000000a03027c11 */ /* 0x000fe2000f8210ff */
[----:B-1----:R-:W-:-:S03]  /*20f0*/  @P0 FMUL.FTZ R15, R19, R10 ;  /* 0x0000000a130f0220 */ /* 0x002fc60000410000 */
[----:B------:R-:W-:Y:S02]  /*2100*/  LEA.HI.X R3, R3, UR11, R14, 0x2, P1 ;  /* 0x0000000b03037c11 */ /* 0x000fe400088f140e */
        /* <DEDUP_REMOVED lines=101> */
.L_x_2459:
        /* <DEDUP_REMOVED lines=10> */
.L_x_11706:


//--------------------- .text._ZN43_GLOBAL__N__9ae7fba5_10_SoftMax_cu_9f978f6320softmax_warp_forwardIfffLi8ELb0ELb1EEEvPT0_PKT_iiiPKbib --------------------------
	.section	.text._ZN43_GLOBAL__N__9ae7fba5_10_SoftMax_cu_9f978f6320softmax_warp_forwardIfffLi8ELb0ELb1EEEvPT0_PKT_iiiPKbib,"ax",@progbits
	.align	128
.text._ZN43_GLOBAL__N__9ae7fba5_10_SoftMax_cu_9f978f6320softmax_warp_forwardIfffLi8ELb0ELb1EEEvPT0_PKT_iiiPKbib:
        .type           _ZN43_GLOBAL__N__9ae7fba5_10_SoftMax_cu_9f978f6320softmax_warp_forwardIfffLi8ELb0ELb1EEEvPT0_PKT_iiiPKbib,@function
        .size           _ZN43_GLOBAL__N__9ae7fba5_10_SoftMax_cu_9f978f6320softmax_warp_forwardIfffLi8ELb0ELb1EEEvPT0_PKT_iiiPKbib,(.L_x_11707 - _ZN43_GLOBAL__N__9ae7fba5_10_SoftMax_cu_9f978f6320softmax_warp_forwardIfffLi8ELb0ELb1EEEvPT0_PKT_iiiPKbib)
        .other          _ZN43_GLOBAL__N__9ae7fba5_10_SoftMax_cu_9f978f6320softmax_warp_forwardIfffLi8ELb0ELb1EEEvPT0_PKT_iiiPKbib,@"STO_CUDA_ENTRY STV_DEFAULT"
_ZN43_GLOBAL__N__9ae7fba5_10_SoftMax_cu_9f978f6320softmax_warp_forwardIfffLi8ELb0ELb1EEEvPT0_PKT_iiiPKbib:
        /* <DEDUP_REMOVED lines=47> */
.L_x_2460:
[----:B------:R-:W-:Y:S01]  /*02f0*/  ULDC.64 UR6, c[0x0][0x230] ;  /* 0x00008c0000067ab9 */ /* 0x000fe20000000a00 */
[----:B------:R-:W-:Y:S01]  /*0300*/  ULDC.64 UR10, c[0x0][0x218] ;  /* 0x00008600000a7ab9 */ /* 0x000fe20000000a00 */
[----:B------:R-:W-:-:S04]  /*0310*/  IADD3 R2, P1, R2, UR6, RZ ;  /* 0x0000000602027c10 */ /* 0x000fc8000ff3e0ff */
[----:B------:R-:W-:Y:S01]  /*0320*/  IADD3.X R3, R3, UR7, RZ, P1, !PT ;  /* 0x0000000703037c10 */ /* 0x000fe20008ffe4ff */
[----:B------:R-:W-:-:S04]  /*0330*/  ULDC.64 UR6, c[0x0][0x208] ;  /* 0x0000820000067ab9 */ /* 0x000fc80000000a00 */
[----:B------:R-:W2:Y:S01]  /*0340*/  @!P0 LDG.E.U8 R7, desc[UR6][R2.64] ;  /* 0x0000000602078981 */ /* 0x000ea2000c1e1100 */
[----:B------:R-:W-:Y:S01]  /*0350*/  VIADD R10, R8, 0x60 ;  /* 0x00000060080a7836 */ /* 0x000fe20000000000 */
[----:B------:R-:W-:Y:S01]  /*0360*/  LEA R4, P1, R0, UR10, 0x2 ;  /* 0x0000000a00047c11 */ /* 0x000fe2000f8210ff */
[----:B------:R-:W-:Y:S02]  /*0370*/  VIADD R6, R8, 0x40 ;  /* 0x0000004008067836 */ /* 0x000fe40000000000 */
[----:B------:R-:W-:Y:S01]  /*0380*/  IMAD.MOV.U32 R17, RZ, RZ, -0x800000 ;  /* 0xff800000ff117424 */ /* 0x000fe200078e00ff */
[-C--:B------:R-:W-:Y:S01]  /*0390*/  ISETP.GE.AND P5, PT, R10, R15.reuse, PT ;  /* 0x0000000f0a00720c */ /* 0x080fe20003fa6270 */
[----:B------:R-:W-:Y:S01]  /*03a0*/  VIADD R12, R8, 0x80 ;  /* 0x00000080080c7836 */ /* 0x000fe20000000000 */
[----:B------:R-:W-:Y:S01]  /*03b0*/  LEA.HI.X R5, R0, UR11, R5, 0x2, P1 ;  /* 0x0000000b00057c11 */ /* 0x000fe200088f1405 */
[----:B------:R-:W-:Y:S01]  /*03c0*/  VIADD R0, R8, 0xe0 ;  /* 0x000000e008007836 */ /* 0x000fe20000000000 */
[-C--:B------:R-:W-:Y:S01]  /*03d0*/  ISETP.GE.AND P6, PT, R6, R15.reuse, PT ;  /* 0x0000000f0600720c */ /* 0x080fe20003fc6270 */
[C---:B------:R-:W-:Y:S01]  /*03e0*/  VIADD R6, R8.reuse, 0xc0 ;  /* 0x000000c008067836 */ /* 0x040fe20000000000 */
[----:B------:R-:W-:Y:S01]  /*03f0*/  P2R R23, PR, RZ, 0x20 ;  /* 0x00000020ff177803 */ /* 0x000fe20000000000 */
[----:B------:R-:W-:Y:S01]  /*0400*/  VIADD R20, R8, 0x20 ;  /* 0x0000002008147836 */ /* 0x000fe20000000000 */
[-C--:B------:R-:W-:Y:S01]  /*0410*/  ISETP.GE.AND P1, PT, R12, R15.reuse, PT ;  /* 0x0000000f0c00720c */ /* 0x080fe20003f26270 */
[----:B------:R-:W-:Y:S01]  /*0420*/  IMAD.MOV.U32 R18, RZ, RZ, -0x800000 ;  /* 0xff800000ff127424 */ /* 0x000fe200078e00ff */
[----:B------:R-:W-:Y:S01]  /*0430*/  ISETP.GE.AND P3, PT, R6, R15, PT ;  /* 0x0000000f0600720c */ /* 0x000fe20003f66270 */
[----:B------:R-:W-:-:S02]  /*0440*/  IMAD.MOV.U32 R16, RZ, RZ, -0x800000 ;  /* 0xff800000ff107424 */ /* 0x000fc400078e00ff */
[----:B------:R-:W-:Y:S01]  /*0450*/  IMAD.MOV.U32 R13, RZ, RZ, -0x800000 ;  /* 0xff800000ff0d7424 */ /* 0x000fe200078e00ff */
[----:B------:R0:W5:Y:S01]  /*0460*/  @!P5 LDG.E R17, desc[UR6][R4.64+0x180] ;  /* 0x000180060411d981 */ /* 0x000162000c1e1900 */
[----:B------:R-:W-:Y:S01]  /*0470*/  ISETP.GE.AND P5, PT, R20, R15, PT ;  /* 0x0000000f1400720c */ /* 0x000fe20003fa6270 */
[----:B------:R-:W-:Y:S02]  /*0480*/  IMAD.MOV.U32 R12, RZ, RZ, -0x800000 ;  /* 0xff800000ff0c7424 */ /* 0x000fe400078e00ff */
[----:B------:R-:W-:Y:S01]  /*0490*/  IMAD.MOV.U32 R11, RZ, RZ, -0x800000 ;  /* 0xff800000ff0b7424 */ /* 0x000fe200078e00ff */
[----:B------:R-:W3:Y:S01]  /*04a0*/  @!P0 LDG.E R18, desc[UR6][R4.64] ;  /* 0x0000000604128981 */ /* 0x000ee2000c1e1900 */
[----:B------:R-:W-:Y:S02]  /*04b0*/  IMAD.MOV.U32 R10, RZ, RZ, -0x800000 ;  /* 0xff800000ff0a7424 */ /* 0x000fe400078e00ff */
[----:B------:R-:W-:Y:S01]  /*04c0*/  IMAD.MOV.U32 R19, RZ, RZ, -0x800000 ;  /* 0xff800000ff137424 */ /* 0x000fe200078e00ff */
[----:B------:R0:W5:Y:S01]  /*04d0*/  @!P6 LDG.E R16, desc[UR6][R4.64+0x100] ;  /* 0x000100060410e981 */ /* 0x000162000c1e1900 */
[----:B------:R-:W-:Y:S01]  /*04e0*/  PRMT R14, RZ, 0x7610, R14 ;  /* 0x00007610ff0e7816 */ /* 0x000fe2000000000e */
[----:B------:R-:W-:Y:S01]  /*04f0*/  BSSY B0, `(.L_x_2461) ;  /* 0x0000018000007945 */ /* 0x000fe20003800000 */
[----:B------:R-:W-:Y:S01]  /*0500*/  P2R R21, PR, RZ, 0x40 ;  /* 0x00000040ff157803 */ /* 0x000fe20000000000 */
[----:B------:R0:W5:Y:S04]  /*0510*/  @!P1 LDG.E R13, desc[UR6][R4.64+0x200] ;  /* 0x00020006040d9981 */ /* 0x000168000c1e1900 */
[----:B------:R0:W5:Y:S04]  /*0520*/  @!P3 LDG.E R11, desc[UR6][R4.64+0x300] ;  /* 0x00030006040bb981 */ /* 0x000168000c1e1900 */
[----:B------:R0:W5:Y:S01]  /*0530*/  @!P5 LDG.E R19, desc[UR6][R4.64+0x80] ;  /* 0x000080060413d981 */ /* 0x000162000c1e1900 */
[----:B--2---:R-:W-:Y:S01]  /*0540*/  @!P0 ISETP.NE.AND P4, PT, R7, RZ, PT ;  /* 0x000000ff0700820c */ /* 0x004fe20003f85270 */
[----:B------:R-:W-:-:S03]  /*0550*/  VIADD R7, R8, 0xa0 ;  /* 0x000000a008077836 */ /* 0x000fc60000000000 */
[----:B------:R-:W-:Y:S02]  /*0560*/  @!P0 SEL R22, RZ, 0x1, P4 ;  /* 0x00000001ff168807 */ /* 0x000fe40002000000 */
[-C--:B------:R-:W-:Y:S02]  /*0570*/  ISETP.GE.AND P2, PT, R7, R15.reuse, PT ;  /* 0x0000000f0700720c */ /* 0x080fe40003f46270 */
[----:B------:R-:W-:-:S11]  /*0580*/  ISETP.GE.AND P4, PT, R0, R15, PT ;  /* 0x0000000f0000720c */ /* 0x000fd60003f86270 */
[----:B------:R0:W5:Y:S04]  /*0590*/  @!P2 LDG.E R12, desc[UR6][R4.64+0x280] ;  /* 0x00028006040ca981 */ /* 0x000168000c1e1900 */
[----:B------:R0:W5:Y:S01]  /*05a0*/  @!P4 LDG.E R10, desc[UR6][R4.64+0x380] ;  /* 0x00038006040ac981 */ /* 0x000162000c1e1900 */
[----:B------:R-:W-:Y:S01]  /*05b0*/  P2R R24, PR, RZ, 0x20 ;  /* 0x00000020ff187803 */ /* 0x000fe20000000000 */
[----:B---3--:R-:W-:Y:S01]  /*05c0*/  IMAD.MOV.U32 R15, RZ, RZ, R18 ;  /* 0x000000ffff0f7224 */ /* 0x008fe200078e0012 */
[----:B------:R-:W-:Y:S01]  /*05d0*/  @!P0 PRMT R14, R22, 0x7610, R14 ;  /* 0x00007610160e8816 */ /* 0x000fe2000000000e */
        /* <DEDUP_REMOVED lines=9> */
.L_x_2462:
[----:B------:R-:W-:Y:S05]  /*0670*/  BSYNC B0 ;  /* 0x0000000000007941 */ /* 0x000fea0003800000 */
.L_x_2461:
        /* <DEDUP_REMOVED lines=11> */
.L_x_2464:
[----:B------:R-:W-:Y:S05]  /*0730*/  BSYNC B0 ;  /* 0x0000000000007941 */ /* 0x000fea0003800000 */
.L_x_2463:
        /* <DEDUP_REMOVED lines=11> */
.L_x_2466:
[----:B------:R-:W-:Y:S05]  /*07f0*/  BSYNC B0 ;  /* 0x0000000000007941 */ /* 0x000fea0003800000 */
.L_x_2465:
        /* <DEDUP_REMOVED lines=10> */
.L_x_2468:
[----:B------:R-:W-:Y:S05]  /*08a0*/  BSYNC B0 ;  /* 0x0000000000007941 */ /* 0x000fea0003800000 */
.L_x_2467:
        /* <DEDUP_REMOVED lines=10> */
.L_x_2470:
[----:B------:R-:W-:Y:S05]  /*0950*/  BSYNC B0 ;  /* 0x0000000000007941 */ /* 0x000fea0003800000 */
.L_x_2469:
        /* <DEDUP_REMOVED lines=10> */
.L_x_2472:
[----:B------:R-:W-:Y:S05]  /*0a00*/  BSYNC B0 ;  /* 0x0000000000007941 */ /* 0x000fea0003800000 */
.L_x_2471:
        /* <DEDUP_REMOVED lines=10> */
.L_x_2474:
[----:B------:R-:W-:Y:S05]  /*0ab0*/  BSYNC B0 ;  /* 0x0000000000007941 */ /* 0x000fea0003800000 */
.L_x_2473:
[----:B0-----:R-:W-:Y:S01]  /*0ac0*/  PRMT R4, R14, 0x9910, RZ ;  /* 0x000099100e047816 */ /* 0x001fe200000000ff */
        /* <DEDUP_REMOVED lines=28> */
.L_x_2476:
[----:B------:R-:W-:Y:S05]  /*0c90*/  BSYNC B0 ;  /* 0x0000000000007941 */ /* 0x000fea0003800000 */
.L_x_2475:
        /* <DEDUP_REMOVED lines=9> */
.L_x_2478:
[----:B------:R-:W-:Y:S05]  /*0d30*/  BSYNC B0 ;  /* 0x0000000000007941 */ /* 0x000fea0003800000 */
.L_x_2477:
        /* <DEDUP_REMOVED lines=11> */
.L_x_2480:
[----:B------:R-:W-:Y:S05]  /*0df0*/  BSYNC B0 ;  /* 0x0000000000007941 */ /* 0x000fea0003800000 */
.L_x_2479:
        /* <DEDUP_REMOVED lines=9> */
.L_x_2482:
[----:B------:R-:W-:Y:S05]  /*0e90*/  BSYNC B0 ;  /* 0x0000000000007941 */ /* 0x000fea0003800000 */
.L_x_2481:
        /* <DEDUP_REMOVED lines=10> */
.L_x_2484:
[----:B------:R-:W-:Y:S05]  /*0f40*/  BSYNC B0 ;  /* 0x0000000000007941 */ /* 0x000fea0003800000 */
.L_x_2483:
        /* <DEDUP_REMOVED lines=8> */
.L_x_2486:
[----:B------:R-:W-:Y:S05]  /*0fd0*/  BSYNC B0 ;  /* 0x0000000000007941 */ /* 0x000fea0003800000 */
.L_x_2485:
        /* <DEDUP_REMOVED lines=8> */
.L_x_2488:
[----:B------:R-:W-:Y:S05]  /*1060*/  BSYNC B0 ;  /* 0x0000000000007941 */ /* 0x000fea0003800000 */
.L_x_2487:
        /* <DEDUP_REMOVED lines=8> */
.L_x_2490:
[----:B------:R-:W-:Y:S05]  /*10f0*/  BSYNC B0 ;  /* 0x0000000000007941 */ /* 0x000fea0003800000 */
.L_x_2489:
        /* <DEDUP_REMOVED lines=18> */
[----:B------:R-:W0:Y:S01]  /*1220*/  S2R R11, SR_TID.X ;  /* 0x00000000000b7919 */ /* 0x000e220000002100 */
[----:B-1----:R-:W-:Y:S01]  /*1230*/  FADD.FTZ R10, R12, R3 ;  /* 0x000000030c0a7221 */ /* 0x002fe20000010000 */
[----:B------:R-:W-:-:S04]  /*1240*/  ULDC.64 UR10, c[0x0][0x210] ;  /* 0x00008400000a7ab9 */ /* 0x000fc80000000a00 */
[----:B------:R-:W-:-:S13]  /*1250*/  FSETP.NEU.FTZ.AND P0, PT, R10, RZ, PT ;  /* 0x000000ff0a00720b */ /* 0x000fda0003f1d000 */
[----:B------:R-:W1:Y:S01]  /*1260*/  @P0 MUFU.RCP R25, R10 ;  /* 0x0000000a00190308 */ /* 0x000e620000001000 */
[----:B--2---:R-:W-:Y:S02]  /*1270*/  IMAD R3, R2, UR5, R13 ;  /* 0x0000000502037c24 */ /* 0x004fe4000f8e020d */
[----:B------:R-:W-:Y:S02]  /*1280*/  IMAD.MOV.U32 R13, RZ, RZ, 0x7fc00000 ;  /* 0x7fc00000ff0d7424 */ /* 0x000fe400078e00ff */
[----:B------:R-:W-:-:S05]  /*1290*/  IMAD R3, R3, UR9, R8 ;  /* 0x0000000903037c24 */ /* 0x000fca000f8e0208 */
[----:B------:R-:W-:Y:S01]  /*12a0*/  SHF.R.S32.HI R8, RZ, 0x1f, R3 ;  /* 0x0000001fff087819 */ /* 0x000fe20000011403 */
[----:B0-----:R-:W-:Y:S01]  /*12b0*/  VIADD R12, R11, 0x20 ;  /* 0x000000200b0c7836 */ /* 0x001fe20000000000 */
        /* <DEDUP_REMOVED lines=15> */
[----:B------:R-:W-:-:S03]  /*13b0*/  IMAD.MOV.U32 R5, RZ, RZ, 0x7fc00000 ;  /* 0x7fc00000ff057424 */ /* 0x000fc600078e00ff */
[----:B------:R-:W-:Y:S01]  /*13c0*/  ISETP.GE.AND P1, PT, R8, R9, PT ;  /* 0x000000090800720c */ /* 0x000fe20003f26270 */
[----:B-1----:R-:W-:-:S05]  /*13d0*/  @P0 FMUL.FTZ R5, R4, R21 ;  /* 0x0000001504050220 */ /* 0x002fca0000410000 */
[----:B------:R1:W-:Y:S07]  /*13e0*/  STG.E desc[UR6][R2.64+0x100], R5 ;  /* 0x0001000502007986 */ /* 0x0003ee000c101906 */
[----:B------:R-:W-:Y:S05]  /*13f0*/  @P1 EXIT ;  /* 0x000000000000194d */ /* 0x000fea0003800000 */
[----:B0-----:R-:W0:Y:S01]  /*1400*/  @P0 MUFU.RCP R13, R10 ;  /* 0x0000000a000d0308 */ /* 0x001e220000001000 */
[----:B------:R-:W-:Y:S02]  /*1410*/  VIADD R4, R11, 0x80 ;  /* 0x000000800b047836 */ /* 0x000fe40000000000 */
[----:B-1----:R-:W-:-:S03]  /*1420*/  IMAD.MOV.U32 R5, RZ, RZ, 0x7fc00000 ;  /* 0x7fc00000ff057424 */ /* 0x002fc600078e00ff */
[----:B------:R-:W-:Y:S01]  /*1430*/  ISETP.GE.AND P1, PT, R4, R9, PT ;  /* 0x000000090400720c */ /* 0x000fe20003f26270 */
[----:B0-----:R-:W-:-:S05]  /*1440*/  @P0 FMUL.FTZ R5, R13, R14 ;  /* 0x0000000e0d050220 */ /* 0x001fca0000410000 */
        /* <DEDUP_REMOVED lines=25> */
.L_x_2491:
        /* <DEDUP_REMOVED lines=10> */
.L_x_11707:


//--------------------- .text._ZN43_GLOBAL__N__9ae7fba5_10_SoftMax_cu_9f978f6320softmax_warp_forwardIfffLi7ELb0ELb1EEEvPT0_PKT_iiiPKbib --------------------------
	.section	.text._ZN43_GLOBAL__N__9ae7fba5_10_SoftMax_cu_9f978f6320softmax_warp_forwardIfffLi7ELb0ELb1EEEvPT0_PKT_iiiPKbib,"ax",@progbits
	.align	128
.text._ZN43_GLOBAL__N__9ae7fba5_10_SoftMax_cu_9f978f6320softmax_warp_forwardIfffLi7ELb0ELb1EEEvPT0_PKT_iiiPKbib:
        .type           _ZN43_GLOBAL__N__9ae7fba5_10_SoftMax_cu_9f978f6320softmax_warp_forwardIfffLi7ELb0ELb1EEEvPT0_PKT_iiiPKbib,@function
        .size           _ZN43_GLOBAL__N__9ae7fba5_10_SoftMax_cu_9f978f6320softmax_warp_forwardIfffLi7ELb0ELb1EEEvPT0_PKT_iiiPKbib,(.L_x_11708 - _ZN43_GLOBAL__N__9ae7fba5_10_SoftMax_cu_9f978f6320softmax_warp_forwardIfffLi7ELb0ELb1EEEvPT0_PKT_iiiPKbib)
        .other          _ZN43_GLOBAL__N__9ae7fba5_10_SoftMax_cu_9f978f6320softmax_warp_forwardIfffLi7ELb0ELb1EEEvPT0_PKT_iiiPKbib,@"STO_CUDA_ENTRY STV_DEFAULT"
_ZN43_GLOBAL__N__9ae7fba5_10_SoftMax_cu_9f978f6320softmax_warp_forwardIfffLi7ELb0ELb1EEEvPT0_PKT_iiiPKbib:
        /* <DEDUP_REMOVED lines=47> */
.L_x_2492:
[----:B------:R-:W-:Y:S01]  /*02f0*/  IADD3 R10, P0, R4, R15, RZ ;  /* 0x0000000f040a7210 */ /* 0x000fe20007f1e0ff */
[----:B------:R-:W-:Y:S01]  /*0300*/  ULDC.64 UR6, c[0x0][0x218] ;  /* 0x0000860000067ab9 */ /* 0x000fe20000000a00 */
[----:B------:R-:W-:Y:S01]  /*0310*/  VIMNMX R12, R9, 0x2, PT ;  /* 0x00000002090c7848 */ /* 0x000fe20003fe0100 */
[----:B------:R-:W-:Y:S01]  /*0320*/  VIADD R19, R0, 0x40 ;  /* 0x0000004000137836 */ /* 0x000fe20000000000 */
[----:B------:R-:W-:Y:S01]  /*0330*/  LEA R8, P3, R10, UR6, 0x2 ;  /* 0x000000060a087c11 */ /* 0x000fe2000f8610ff */
[----:B------:R-:W-:Y:S01]  /*0340*/  IMAD.X R11, R5, 0x1, R13, P0 ;  /* 0x00000001050b7824 */ /* 0x000fe200000e060d */
[----:B------:R-:W-:Y:S01]  /*0350*/  ISETP.GT.AND P0, PT, R9, RZ, PT ;  /* 0x000000ff0900720c */ /* 0x000fe20003f04270 */
[----:B------:R-:W-:Y:S01]  /*0360*/  IMAD.MOV.U32 R20, RZ, RZ, -0x800000 ;  /* 0xff800000ff147424 */ /* 0x000fe200078e00ff */
[----:B------:R-:W-:Y:S02]  /*0370*/  LEA R22, P2, R4, UR6, 0x2 ;  /* 0x0000000604167c11 */ /* 0x000fe4000f8410ff */
[----:B------:R-:W-:Y:S01]  /*0380*/  LEA.HI.X R9, R10, UR7, R11, 0x2, P3 ;  /* 0x000000070a097c11 */ /* 0x000fe200098f140b */
[----:B------:R-:W-:Y:S01]  /*0390*/  VIADD R10, R0, 0x20 ;  /* 0x00000020000a7836 */ /* 0x000fe20000000000 */
[----:B------:R-:W-:Y:S01]  /*03a0*/  ISETP.GT.AND P1, PT, R12, 0x1, PT ;  /* 0x000000010c00780c */ /* 0x000fe20003f24270 */
[----:B------:R-:W-:Y:S01]  /*03b0*/  VIADD R12, R0, 0x60 ;  /* 0x00000060000c7836 */ /* 0x000fe20000000000 */
[----:B------:R-:W-:-:S02]  /*03c0*/  SEL R11, R15, RZ, P0 ;  /* 0x000000ff0f0b7207 */ /* 0x000fc40000000000 */
[----:B------:R-:W-:Y:S01]  /*03d0*/  LEA.HI.X R23, R4, UR7, R5, 0x2, P2 ;  /* 0x0000000704177c11 */ /* 0x000fe200090f1405 */
[----:B------:R-:W-:Y:S01]  /*03e0*/  ULDC.64 UR6, c[0x0][0x230] ;  /* 0x00008c0000067ab9 */ /* 0x000fe20000000a00 */
[-C--:B------:R-:W-:Y:S02]  /*03f0*/  ISETP.GE.AND P3, PT, R0, R11.reuse, PT ;  /* 0x0000000b0000720c */ /* 0x080fe40003f66270 */
[C---:B------:R-:W-:Y:S02]  /*0400*/  IADD3 R4, P0, R2.reuse, UR6, RZ ;  /* 0x0000000602047c10 */ /* 0x040fe4000ff1e0ff */
[----:B------:R-:W-:Y:S02]  /*0410*/  SEL R21, R15, RZ, P1 ;  /* 0x000000ff0f157207 */ /* 0x000fe40000800000 */
[----:B------:R-:W-:Y:S02]  /*0420*/  ISETP.GE.AND P4, PT, R19, R11, PT ;  /* 0x0000000b1300720c */ /* 0x000fe40003f86270 */
[----:B------:R-:W-:-:S02]  /*0430*/  IADD3 R2, P1, P2, R2, UR6, R15 ;  /* 0x0000000602027c10 */ /* 0x000fc4000fa3e00f */
[C---:B------:R-:W-:Y:S02]  /*0440*/  IADD3.X R5, R3.reuse, UR7, RZ, P0, !PT ;  /* 0x0000000703057c10 */ /* 0x040fe400087fe4ff */
[----:B------:R-:W-:Y:S01]  /*0450*/  IADD3.X R3, R3, UR7, R13, P1, P2 ;  /* 0x0000000703037c10 */ /* 0x000fe20008fe440d */
[----:B------:R-:W-:Y:S01]  /*0460*/  ULDC.64 UR6, c[0x0][0x208] ;  /* 0x0000820000067ab9 */ /* 0x000fe20000000a00 */
[C---:B------:R-:W-:Y:S01]  /*0470*/  ISETP.GE.AND P6, PT, R10.reuse, R11, PT ;  /* 0x0000000b0a00720c */ /* 0x040fe20003fc6270 */
[----:B------:R0:W5:Y:S01]  /*0480*/  @!P3 LDG.E R20, desc[UR6][R22.64] ;  /* 0x000000061614b981 */ /* 0x000162000c1e1900 */
[----:B------:R-:W-:Y:S01]  /*0490*/  ISETP.GE.AND P1, PT, R10, R21, PT ;  /* 0x000000150a00720c */ /* 0x000fe20003f26270 */
[----:B------:R-:W-:Y:S01]  /*04a0*/  IMAD.MOV.U32 R10, RZ, RZ, -0x800000 ;  /* 0xff800000ff0a7424 */ /* 0x000fe200078e00ff */
[----:B------:R-:W-:Y:S02]  /*04b0*/  P2R R24, PR, RZ, 0x8 ;  /* 0x00000008ff187803 */ /* 0x000fe40000000000 */
[----:B------:R-:W-:-:S02]  /*04c0*/  P2R R25, PR, RZ, 0x10 ;  /* 0x00000010ff197803 */ /* 0x000fc40000000000 */
[----:B------:R-:W-:Y:S01]  /*04d0*/  ISETP.GE.AND P0, PT, R12, R11, PT ;  /* 0x0000000b0c00720c */ /* 0x000fe20003f06270 */
[----:B------:R0:W5:Y:S01]  /*04e0*/  @!P4 LDG.E R10, desc[UR6][R22.64+0x100] ;  /* 0x00010006160ac981 */ /* 0x000162000c1e1900 */
        /* <DEDUP_REMOVED lines=8> */
[----:B------:R0:W5:Y:S01]  /*0570*/  @!P6 LDG.E R11, desc[UR6][R22.64+0x80] ;  /* 0x00008006160be981 */ /* 0x000162000c1e1900 */
[----:B------:R-:W-:-:S02]  /*0580*/  IMAD.MOV.U32 R18, RZ, RZ, -0x800000 ;  /* 0xff800000ff127424 */ /* 0x000fc400078e00ff */
[----:B------:R-:W-:Y:S01]  /*0590*/  IMAD.MOV.U32 R16, RZ, RZ, -0x800000 ;  /* 0xff800000ff107424 */ /* 0x000fe200078e00ff */
[----:B------:R0:W5:Y:S04]  /*05a0*/  @!P0 LDG.E R0, desc[UR6][R22.64+0x180] ;  /* 0x0001800616008981 */ /* 0x000168000c1e1900 */
[----:B------:R0:W5:Y:S04]  /*05b0*/  @!P2 LDG.E R17, desc[UR6][R8.64] ;  /* 0x000000060811a981 */ /* 0x000168000c1e1900 */
[----:B------:R0:W5:Y:S04]  /*05c0*/  @!P1 LDG.E R14, desc[UR6][R8.64+0x80] ;  /* 0x00008006080e9981 */ /* 0x000168000c1e1900 */
[----:B------:R0:W5:Y:S04]  /*05d0*/  @!P3 LDG.E R18, desc[UR6][R8.64+0x100] ;  /* 0x000100060812b981 */ /* 0x000168000c1e1900 */
[----:B------:R0:W5:Y:S01]  /*05e0*/  @!P4 LDG.E R16, desc[UR6][R8.64+0x180] ;  /* 0x000180060810c981 */ /* 0x000162000c1e1900 */
[----:B------:R-:W-:Y:S05]  /*05f0*/  @!P5 BRA `(.L_x_2493) ;  /* 0x000000040068d947 */ /* 0x000fea0003800000 */
[----:B0-----:R-:W2:Y:S01]  /*0600*/  @!P2 LDG.E.U8 R8, desc[UR6][R4.64] ;  /* 0x000000060408a981 */ /* 0x001ea2000c1e1100 */
[----:B------:R-:W-:Y:S01]  /*0610*/  ISETP.NE.AND P6, PT, R24, RZ, PT ;  /* 0x000000ff1800720c */ /* 0x000fe20003fc5270 */
[----:B------:R-:W-:Y:S01]  /*0620*/  BSSY B0, `(.L_x_2494) ;  /* 0x0000009000007945 */ /* 0x000fe20003800000 */
[----:B-----5:R-:W-:Y:S01]  /*0630*/  IMAD.MOV.U32 R19, RZ, RZ, R20 ;  /* 0x000000ffff137224 */ /* 0x020fe200078e0014 */
[----:B--2---:R-:W-:Y:S02]  /*0640*/  @!P2 ISETP.NE.AND P5, PT, R8, RZ, PT ;  /* 0x000000ff0800a20c */ /* 0x004fe40003fa5270 */
[----:B------:R-:W-:Y:S02]  /*0650*/  PRMT R8, RZ, 0x7610, R8 ;  /* 0x00007610ff087816 */ /* 0x000fe40000000008 */
[----:B------:R-:W-:-:S06]  /*0660*/  @!P2 SEL R9, RZ, 0x1, P5 ;  /* 0x00000001ff09a807 */ /* 0x000fcc0002800000 */
[----:B------:R-:W-:Y:S05]  /*0670*/  @P6 BRA `(.L_x_2495) ;  /* 0x00000000000c6947 */ /* 0x000fea0003800000 */
[----:B------:R-:W2:Y:S02]  /*0680*/  LDG.E.U8 R8, desc[UR6][R4.64] ;  /* 0x0000000604087981 */ /* 0x000ea4000c1e1100 */
[----:B--2---:R-:W-:-:S04]  /*0690*/  ISETP.NE.AND P5, PT, R8, RZ, PT ;  /* 0x000000ff0800720c */ /* 0x004fc80003fa5270 */
[----:B------:R-:W-:-:S09]  /*06a0*/  SEL R8, RZ, 0x1, P5 ;  /* 0x00000001ff087807 */ /* 0x000fd20002800000 */
.L_x_2495:
[----:B------:R-:W-:Y:S05]  /*06b0*/  BSYNC B0 ;  /* 0x0000000000007941 */ /* 0x000fea0003800000 */
.L_x_2494:
        /* <DEDUP_REMOVED lines=11> */
.L_x_2497:
[----:B------:R-:W-:Y:S05]  /*0770*/  BSYNC B0 ;  /* 0x0000000000007941 */ /* 0x000fea0003800000 */
.L_x_2496:
        /* <DEDUP_REMOVED lines=11> */
.L_x_2499:
[----:B------:R-:W-:Y:S05]  /*0830*/  BSYNC B0 ;  /* 0x0000000000007941 */ /* 0x000fea0003800000 */
.L_x_2498:
        /* <DEDUP_REMOVED lines=10> */
.L_x_2501:
[----:B------:R-:W-:Y:S05]  /*08e0*/  BSYNC B0 ;  /* 0x0000000000007941 */ /* 0x000fea0003800000 */
.L_x_2500:
[----:B------:R-:W-:Y:S01]  /*08f0*/  PRMT R8, R8, 0x9910, RZ ;  /* 0x0000991008087816 */ /* 0x000fe200000000ff */
[----:B------:R-:W-:Y:S01]  /*0900*/  BSSY B0, `(.L_x_2502) ;  /* 0x000000f000007945 */ /* 0x000fe20003800000 */
[----:B------:R-:W-:Y:S02]  /*0910*/  PRMT R21, RZ, 0x7610, R21 ;  /* 0x00007610ff157816 */ /* 0x000fe40000000015 */
[----:B------:R-:W-:Y:S02]  /*0920*/  ISETP.NE.AND P5, PT, R8, RZ, PT ;  /* 0x000000ff0800720c */ /* 0x000fe40003fa5270 */
[----:B------:R-:W-:Y:S02]  /*0930*/  @!P2 PRMT R21, R9, 0x7610, R21 ;  /* 0x000076100915a816 */ /* 0x000fe40000000015 */
[----:B------:R-:W-:Y:S01]  /*0940*/  FSEL R8, R19, -INF , P5 ;  /* 0xff80000013087808 */ /* 0x000fe20002800000 */
[----:B------:R-:W-:Y:S01]  /*0950*/  IMAD.MOV.U32 R19, RZ, RZ, R17 ;  /* 0x000000ffff137224 */ /* 0x000fe200078e0011 */
[----:B------:R-:W-:Y:S07]  /*0960*/  @P1 BRA `(.L_x_2503) ;  /* 0x0000000000201947 */ /* 0x000fee0003800000 */
        /* <DEDUP_REMOVED lines=8> */
.L_x_2503:
[----:B------:R-:W-:Y:S05]  /*09f0*/  BSYNC B0 ;  /* 0x0000000000007941 */ /* 0x000fea0003800000 */
.L_x_2502:
        /* <DEDUP_REMOVED lines=10> */
.L_x_2505:
[----:B------:R-:W-:Y:S05]  /*0aa0*/  BSYNC B0 ;  /* 0x0000000000007941 */ /* 0x000fea0003800000 */
.L_x_2504:
        /* <DEDUP_REMOVED lines=10> */
.L_x_2507:
[----:B------:R-:W-:Y:S05]  /*0b50*/  BSYNC B0 ;  /* 0x0000000000007941 */ /* 0x000fea0003800000 */
.L_x_2506:
[----:B------:R-:W-:-:S04]  /*0b60*/  PRMT R9, R21, 0x9910, RZ ;  /* 0x0000991015097816 */ /* 0x000fc800000000ff */
[----:B------:R-:W-:-:S04]  /*0b70*/  ISETP.NE.AND P5, PT, R9, RZ, PT ;  /* 0x000000ff0900720c */ /* 0x000fc80003fa5270 */
[----:B------:R-:W-:Y:S01]  /*0b80*/  FSEL R9, R19, -INF , P5 ;  /* 0xff80000013097808 */ /* 0x000fe20002800000 */
[----:B------:R-:W-:Y:S08]  /*0b90*/  BRA `(.L_x_2508) ;  /* 0x0000000400647947 */ /* 0x000ff00003800000 */
.L_x_2493:
        /* <DEDUP_REMOVED lines=11> */
.L_x_2510:
[----:B------:R-:W-:Y:S05]  /*0c50*/  BSYNC B0 ;  /* 0x0000000000007941 */ /* 0x000fea0003800000 */
.L_x_2509:
        /* <DEDUP_REMOVED lines=11> */
.L_x_2512:
[----:B------:R-:W-:Y:S05]  /*0d10*/  BSYNC B0 ;  /* 0x0000000000007941 */ /* 0x000fea0003800000 */
.L_x_2511:
        /* <DEDUP_REMOVED lines=11> */
.L_x_2514:
[----:B------:R-:W-:Y:S05]  /*0dd0*/  BSYNC B0 ;  /* 0x0000000000007941 */ /* 0x000fea0003800000 */
.L_x_2513:
        /* <DEDUP_REMOVED lines=10> */
.L_x_2516:
[----:B------:R-:W-:Y:S05]  /*0e80*/  BSYNC B0 ;  /* 0x0000000000007941 */ /* 0x000fea0003800000 */
.L_x_2515:
        /* <DEDUP_REMOVED lines=16> */
.L_x_2518:
[----:B------:R-:W-:Y:S05]  /*0f90*/  BSYNC B0 ;  /* 0x0000000000007941 */ /* 0x000fea0003800000 */
.L_x_2517:
        /* <DEDUP_REMOVED lines=10> */
.L_x_2520:
[----:B------:R-:W-:Y:S05]  /*1040*/  BSYNC B0 ;  /* 0x0000000000007941 */ /* 0x000fea0003800000 */
.L_x_2519:
        /* <DEDUP_REMOVED lines=10> */
.L_x_2522:
[----:B------:R-:W-:Y:S05]  /*10f0*/  BSYNC B0 ;  /* 0x0000000000007941 */ /* 0x000fea0003800000 */
.L_x_2521:
[----:B------:R-:W-:-:S04]  /*1100*/  PRMT R9, R21, 0x9910, RZ ;  /* 0x0000991015097816 */ /* 0x000fc800000000ff */
[----:B------:R-:W-:-:S04]  /*1110*/  ISETP.NE.AND P5, PT, R9, RZ, PT ;  /* 0x000000ff0900720c */ /* 0x000fc80003fa5270 */
[----:B------:R-:W-:-:S09]  /*1120*/  FSEL R9, R19, -INF , P5 ;  /* 0xff80000013097808 */ /* 0x000fd20002800000 */
.L_x_2508:
        /* <DEDUP_REMOVED lines=20> */
[----:B------:R-:W0:Y:S02]  /*1270*/  SHFL.BFLY PT, R8, R23, 0x2, 0x1f ;  /* 0x0c401f0017087f89 */ /* 0x000e2400000e0000 */
[----:B0-----:R-:W-:-:S04]  /*1280*/  FSETP.GEU.FTZ.AND P5, PT, R23, R8, PT ;  /* 0x000000081700720b */ /* 0x001fc80003fbe000 */
[----:B------:R-:W-:Y:S02]  /*1290*/  FSEL R22, R8, R23, !P5 ;  /* 0x0000001708167208 */ /* 0x000fe40006800000 */
[----:B------:R-:W0:Y:S04]  /*12a0*/  SHFL.BFLY PT, R8, R27, 0x2, 0x1f ;  /* 0x0c401f001b087f89 */ /* 0x000e2800000e0000 */
[----:B------:R-:W1:Y:S01]  /*12b0*/  SHFL.BFLY PT, R9, R22, 0x1, 0x1f ;  /* 0x0c201f0016097f89 */ /* 0x000e6200000e0000 */
[----:B0-----:R-:W-:-:S04]  /*12c0*/  FSETP.GEU.FTZ.AND P5, PT, R27, R8, PT ;  /* 0x000000081b00720b */ /* 0x001fc80003fbe000 */
[----:B------:R-:W-:Y:S02]  /*12d0*/  FSEL R28, R8, R27, !P5 ;  /* 0x0000001b081c7208 */ /* 0x000fe40006800000 */
[----:B-1----:R-:W-:-:S03]  /*12e0*/  FSETP.GEU.FTZ.AND P5, PT, R22, R9, PT ;  /* 0x000000091600720b */ /* 0x002fc60003fbe000 */
[----:B------:R-:W0:Y:S01]  /*12f0*/  SHFL.BFLY PT, R19, R28, 0x1, 0x1f ;  /* 0x0c201f001c137f89 */ /* 0x000e2200000e0000 */
[----:B------:R-:W-:Y:S02]  /*1300*/  FSEL R21, R9, R22, !P5 ;  /* 0x0000001609157208 */ /* 0x000fe40006800000 */
[----:B------:R-:W-:Y:S02]  /*1310*/  CS2R R8, SRZ ;  /* 0x0000000000087805 */ /* 0x000fe4000001ff00 */
        /* <DEDUP_REMOVED lines=14> */
.L_x_2526:
[----:B------:R-:W-:Y:S05]  /*1400*/  BSYNC B1 ;  /* 0x0000000000017941 */ /* 0x000fea0003800000 */
.L_x_2525:
        /* <DEDUP_REMOVED lines=11> */
.L_x_2528:
[----:B------:R-:W-:Y:S05]  /*14c0*/  BSYNC B1 ;  /* 0x0000000000017941 */ /* 0x000fea0003800000 */
.L_x_2527:
        /* <DEDUP_REMOVED lines=9> */
.L_x_2530:
[----:B------:R-:W-:Y:S05]  /*1560*/  BSYNC B1 ;  /* 0x0000000000017941 */ /* 0x000fea0003800000 */
.L_x_2529:
        /* <DEDUP_REMOVED lines=9> */
.L_x_2532:
[----:B------:R-:W-:Y:S05]  /*1600*/  BSYNC B1 ;  /* 0x0000000000017941 */ /* 0x000fea0003800000 */
.L_x_2531:
        /* <DEDUP_REMOVED lines=9> */
.L_x_2534:
[----:B------:R-:W-:Y:S05]  /*16a0*/  BSYNC B1 ;  /* 0x0000000000017941 */ /* 0x000fea0003800000 */
.L_x_2533:
        /* <DEDUP_REMOVED lines=8> */
.L_x_2536:
[----:B------:R-:W-:Y:S05]  /*1730*/  BSYNC B1 ;  /* 0x0000000000017941 */ /* 0x000fea0003800000 */
.L_x_2535:
        /* <DEDUP_REMOVED lines=8> */
.L_x_2538:
[----:B------:R-:W-:Y:S05]  /*17c0*/  BSYNC B1 ;  /* 0x0000000000017941 */ /* 0x000fea0003800000 */
.L_x_2537:
        /* <DEDUP_REMOVED lines=10> */
.L_x_2524:
[----:B------:R-:W-:Y:S01]  /*1870*/  ISETP.NE.AND P5, PT, R24, RZ, PT ;  /* 0x000000ff1800720c */ /* 0x000fe20003fa5270 */
[----:B------:R-:W-:Y:S01]  /*1880*/  BSSY B1, `(.L_x_2540) ;  /* 0x000000b000017945 */ /* 0x000fe20003800000 */
[----:B------:R-:W-:Y:S02]  /*1890*/  IMAD.MOV.U32 R24, RZ, RZ, RZ ;  /* 0x000000ffff187224 */ /* 0x000fe400078e00ff */
[----:B------:R-:W-:-:S09]  /*18a0*/  IMAD.MOV.U32 R22, RZ, RZ, RZ ;  /* 0x000000ffff167224 */ /* 0x000fd200078e00ff */
[----:B------:R-:W-:Y:S05]  /*18b0*/  @P5 BRA `(.L_x_2541) ;  /* 0x00000000001c5947 */ /* 0x000fea0003800000 */
[----:B------:R-:W2:Y:S02]  /*18c0*/  LDG.E.U8 R8, desc[UR6][R4.64] ;  /* 0x0000000604087981 */ /* 0x000ea4000c1e1100 */
[----:B--2---:R-:W-:Y:S02]  /*18d0*/  ISETP.NE.AND P5, PT, R8, RZ, PT ;  /* 0x000000ff0800720c */ /* 0x004fe40003fa5270 */
[----:B------:R-:W-:-:S11]  /*18e0*/  CS2R R8, SRZ ;  /* 0x0000000000087805 */ /* 0x000fd6000001ff00 */
[----:B------:R-:W-:-:S04]  /*18f0*/  @!P5 FADD.FTZ R20, -R21, R20 ;  /* 0x000000141514d221 */ /* 0x000fc80000010100 */
[----:B------:R-:W-:-:S04]  /*1900*/  @!P5 FMUL.FTZ R20, R20, 1.4426950216293334961 ;  /* 0x3fb8aa3b1414d820 */ /* 0x000fc80000410000 */
[----:B------:R-:W0:Y:S02]  /*1910*/  @!P5 MUFU.EX2 R8, R20 ;  /* 0x000000140008d308 */ /* 0x000e240000000800 */
[----:B0-----:R-:W-:-:S07]  /*1920*/  @!P5 FADD.FTZ R9, RZ, R8 ;  /* 0x00000008ff09d221 */ /* 0x001fce0000010000 */
.L_x_2541:
[----:B------:R-:W-:Y:S05]  /*1930*/  BSYNC B1 ;  /* 0x0000000000017941 */ /* 0x000fea0003800000 */
.L_x_2540:
        /* <DEDUP_REMOVED lines=11> */
.L_x_2543:
[----:B------:R-:W-:Y:S05]  /*19f0*/  BSYNC B1 ;  /* 0x0000000000017941 */ /* 0x000fea0003800000 */
.L_x_2542:
        /* <DEDUP_REMOVED lines=9> */
.L_x_2545:
[----:B------:R-:W-:Y:S05]  /*1a90*/  BSYNC B1 ;  /* 0x0000000000017941 */ /* 0x000fea0003800000 */
.L_x_2544:
        /* <DEDUP_REMOVED lines=9> */
.L_x_2547:
[----:B------:R-:W-:Y:S05]  /*1b30*/  BSYNC B1 ;  /* 0x0000000000017941 */ /* 0x000fea0003800000 */
.L_x_2546:
        /* <DEDUP_REMOVED lines=9> */
.L_x_2549:
[----:B------:R-:W-:Y:S05]  /*1bd0*/  BSYNC B1 ;  /* 0x0000000000017941 */ /* 0x000fea0003800000 */
.L_x_2548:
        /* <DEDUP_REMOVED lines=8> */
.L_x_2551:
[----:B------:R-:W-:Y:S05]  /*1c60*/  BSYNC B1 ;  /* 0x0000000000017941 */ /* 0x000fea0003800000 */
.L_x_2550:
        /* <DEDUP_REMOVED lines=8> */
.L_x_2553:
[----:B------:R-:W-:Y:S05]  /*1cf0*/  BSYNC B1 ;  /* 0x0000000000017941 */ /* 0x000fea0003800000 */
.L_x_2552:
        /* <DEDUP_REMOVED lines=8> */
.L_x_2539:
[----:B------:R-:W-:Y:S05]  /*1d80*/  BSYNC B0 ;  /* 0x0000000000007941 */ /* 0x000fea0003800000 */
.L_x_2523:
        /* <DEDUP_REMOVED lines=27> */
[----:B01----:R-:W-:Y:S01]  /*1f40*/  FADD.FTZ R9, R9, R18 ;  /* 0x0000001209097221 */ /* 0x003fe20000010000 */
[----:B--2---:R-:W-:Y:S01]  /*1f50*/  FADD.FTZ R5, R2, R5 ;  /* 0x0000000502057221 */ /* 0x004fe20000010000 */
[C---:B---3--:R-:W-:Y:S01]  /*1f60*/  ISETP.GE.AND P1, PT, R14.reuse, R15, PT ;  /* 0x0000000f0e00720c */ /* 0x048fe20003f26270 */
[C---:B------:R-:W-:Y:S02]  /*1f70*/  VIADD R16, R14.reuse, 0x20 ;  /* 0x000000200e107836 */ /* 0x040fe40000000000 */
[----:B------:R-:W-:-:S10]  /*1f80*/  VIADD R18, R14, 0x40 ;  /* 0x000000400e127836 */ /* 0x000fd40000000000 */
[----:B------:R-:W-:Y:S05]  /*1f90*/  @P1 BRA `(.L_x_2555) ;  /* 0x00000000007c1947 */ /* 0x000fea0003800000 */
[----:B------:R-:W0:Y:S01]  /*1fa0*/  LDC R3, c[0x0][0x4] ;  /* 0x00000100ff037b82 */ /* 0x000e220000000800 */
[----:B------:R-:W-:Y:S01]  /*1fb0*/  FSETP.NEU.FTZ.AND P2, PT, R9, RZ, PT ;  /* 0x000000ff0900720b */ /* 0x000fe20003f5d000 */
[----:B------:R-:W-:Y:S01]  /*1fc0*/  ULDC.64 UR8, c[0x0][0x210] ;  /* 0x0000840000087ab9 */ /* 0x000fe20000000a00 */
[----:B------:R-:W-:-:S11]  /*1fd0*/  IMAD.MOV.U32 R17, RZ, RZ, 0x7fc00000 ;  /* 0x7fc00000ff117424 */ /* 0x000fd600078e00ff */
[----:B------:R-:W1:Y:S01]  /*1fe0*/  @P2 MUFU.RCP R19, R9 ;  /* 0x0000000900132308 */ /* 0x000e620000001000 */
[----:B0-----:R-:W-:-:S04]  /*1ff0*/  IMAD R2, R3, UR5, R4 ;  /* 0x0000000503027c24 */ /* 0x001fc8000f8e0204 */
[----:B------:R-:W-:Y:S02]  /*2000*/  IMAD.SHL.U32 R2, R2, 0x2, RZ ;  /* 0x0000000202027824 */ /* 0x000fe400078e00ff */
[----:B-1----:R-:W-:Y:S02]  /*2010*/  @P2 FMUL.FTZ R17, R19, R8 ;  /* 0x0000000813112220 */ /* 0x002fe40000410000 */
[----:B------:R-:W-:-:S05]  /*2020*/  IMAD R3, R2, R7, R14 ;  /* 0x0000000702037224 */ /* 0x000fca00078e020e */
[----:B------:R-:W-:Y:S02]  /*2030*/  SHF.R.S32.HI R26, RZ, 0x1f, R3 ;  /* 0x0000001fff1a7819 */ /* 0x000fe40000011403 */
[----:B------:R-:W-:-:S04]  /*2040*/  LEA R2, P0, R3, UR8, 0x2 ;  /* 0x0000000803027c11 */ /* 0x000fc8000f8010ff */
[----:B------:R-:W-:Y:S02]  /*2050*/  LEA.HI.X R3, R3, UR9, R26, 0x2, P0 ;  /* 0x0000000903037c11 */ /* 0x000fe400080f141a */
[----:B------:R-:W-:-:S03]  /*2060*/  ISETP.GE.AND P0, PT, R16, R15, PT ;  /* 0x0000000f1000720c */ /* 0x000fc60003f06270 */
[----:B------:R0:W-:Y:S10]  /*2070*/  STG.E desc[UR6][R2.64], R17 ;  /* 0x0000001102007986 */ /* 0x0001f4000c101906 */
[----:B------:R-:W-:Y:S05]  /*2080*/  @P0 BRA `(.L_x_2555) ;  /* 0x0000000000400947 */ /* 0x000fea0003800000 */
[----:B------:R-:W1:Y:S01]  /*2090*/  @P2 MUFU.RCP R19, R9 ;  /* 0x0000000900132308 */ /* 0x000e620000001000 */
[----:B0-----:R-:W-:Y:S01]  /*20a0*/  IMAD.MOV.U32 R17, RZ, RZ, 0x7fc00000 ;  /* 0x7fc00000ff117424 */ /* 0x001fe200078e00ff */
[----:B------:R-:W-:Y:S01]  /*20b0*/  ISETP.GE.AND P0, PT, R18, R15, PT ;  /* 0x0000000f1200720c */ /* 0x000fe20003f06270 */
[----:B-1----:R-:W-:-:S05]  /*20c0*/  @P2 FMUL.FTZ R17, R19, R20 ;  /* 0x0000001413112220 */ /* 0x002fca0000410000 */
[----:B------:R1:W-:Y:S07]  /*20d0*/  STG.E desc[UR6][R2.64+0x80], R17 ;  /* 0x0000801102007986 */ /* 0x0003ee000c101906 */
[----:B------:R-:W-:Y:S05]  /*20e0*/  @P0 BRA `(.L_x_2555) ;  /* 0x0000000000280947 */ /* 0x000fea0003800000 */
[----:B------:R-:W0:Y:S01]  /*20f0*/  @P2 MUFU.RCP R19, R9 ;  /* 0x0000000900132308 */ /* 0x000e220000001000 */
[----:B-1----:R-:W-:Y:S01]  /*2100*/  IMAD.MOV.U32 R17, RZ, RZ, 0x7fc00000 ;  /* 0x7fc00000ff117424 */ /* 0x002fe200078e00ff */
[----:B------:R-:W-:Y:S01]  /*2110*/  ISETP.GE.AND P0, PT, R12, R15, PT ;  /* 0x0000000f0c00720c */ /* 0x000fe20003f06270 */
[----:B0-----:R-:W-:-:S05]  /*2120*/  @P2 FMUL.FTZ R17, R19, R24 ;  /* 0x0000001813112220 */ /* 0x001fca0000410000 */
[----:B------:R2:W-:Y:S07]  /*2130*/  STG.E desc[UR6][R2.64+0x100], R17 ;  /* 0x0001001102007986 */ /* 0x0005ee000c101906 */
[----:B------:R-:W-:Y:S05]  /*2140*/  @P0 BRA `(.L_x_2555) ;  /* 0x0000000000100947 */ /* 0x000fea0003800000 */
[----:B------:R-:W0:Y:S01]  /*2150*/  @P2 MUFU.RCP R9, R9 ;  /* 0x0000000900092308 */ /* 0x000e220000001000 */
[----:B--2---:R-:W-:Y:S02]  /*2160*/  IMAD.MOV.U32 R17, RZ, RZ, 0x7fc00000 ;  /* 0x7fc00000ff117424 */ /* 0x004fe400078e00ff */
[----:B0-----:R-:W-:-:S05]  /*2170*/  @P2 FMUL.FTZ R17, R9, R10 ;  /* 0x0000000a09112220 */ /* 0x001fca0000410000 */
[----:B------:R3:W-:Y:S02]  /*2180*/  STG.E desc[UR6][R2.64+0x180], R17 ;  /* 0x0001801102007986 */ /* 0x0007e4000c101906 */
.L_x_2555:
[----:B------:R-:W-:Y:S05]  /*2190*/  BSYNC B0 ;  /* 0x0000000000007941 */ /* 0x000fea0003800000 */
.L_x_2554:
        /* <DEDUP_REMOVED lines=11> */
[----:B0-----:R-:W-:-:S04]  /*2250*/  IMAD R4, R3, UR5, R4 ;  /* 0x0000000503047c24 */ /* 0x001fc8000f8e0204 */
[----:B------:R-:W-:-:S04]  /*2260*/  IMAD.SHL.U32 R4, R4, 0x2, RZ ;  /* 0x0000000204047824 */ /* 0x000fc800078e00ff */
[----:B------:R-:W-:Y:S02]  /*2270*/  IMAD R4, R4, R7, R14 ;  /* 0x0000000704047224 */ /* 0x000fe400078e020e */
[----:B------:R-:W-:Y:S02]  /*2280*/  IMAD.MOV.U32 R7, RZ, RZ, 0x7fc00000 ;  /* 0x7fc00000ff077424 */ /* 0x000fe400078e00ff */
[----:B-1----:R-:W-:Y:S01]  /*2290*/  @P1 FMUL.FTZ R7, R9, R22 ;  /* 0x0000001609071220 */ /* 0x002fe20000410000 */
[----:B------:R-:W-:-:S04]  /*22a0*/  IADD3 R3, P0, R4, R15, RZ ;  /* 0x0000000f04037210 */ /* 0x000fc80007f1e0ff */
[----:B------:R-:W-:Y:S02]  /*22b0*/  LEA.HI.X.SX32 R4, R4, R13, 0x1, P0 ;  /* 0x0000000d04047211 */ /* 0x000fe400000f0eff */
[----:B------:R-:W-:-:S04]  /*22c0*/  LEA R2, P0, R3, UR8, 0x2 ;  /* 0x0000000803027c11 */ /* 0x000fc8000f8010ff */
[----:B------:R-:W-:-:S05]  /*22d0*/  LEA.HI.X R3, R3, UR9, R4, 0x2, P0 ;  /* 0x0000000903037c11 */ /* 0x000fca00080f1404 */
[----:B------:R0:W-:Y:S01]  /*22e0*/  STG.E desc[UR6][R2.64], R7 ;  /* 0x0000000702007986 */ /* 0x0001e2000c101906 */
        /* <DEDUP_REMOVED lines=18> */
.L_x_2556:
        /* <DEDUP_REMOVED lines=15> */
.L_x_11708:


//--------------------- .text._ZN43_GLOBAL__N__9ae7fba5_10_SoftMax_cu_9f978f6320softmax_warp_forwardIfffLi6ELb0ELb1EEEvPT0_PKT_iiiPKbib --------------------------
	.section	.text._ZN43_GLOBAL__N__9ae7fba5_10_SoftMax_cu_9f978f6320softmax_warp_forwardIfffLi6ELb0ELb1EEEvPT0_PKT_iiiPKbib,"ax",@progbits
	.align	128
.text._ZN43_GLOBAL__N__9ae7fba5_10_SoftMax_cu_9f978f6320softmax_warp_forwardIfffLi6ELb0ELb1EEEvPT0_PKT_iiiPKbib:
        .type           _ZN43_GLOBAL__N__9ae7fba5_10_SoftMax_cu_9f978f6320softmax_warp_forwardIfffLi6ELb0ELb1EEEvPT0_PKT_iiiPKbib,@function
        .size           _ZN43_GLOBAL__N__9ae7fba5_10_SoftMax_cu_9f978f6320softmax_warp_forwardIfffLi6ELb0ELb1EEEvPT0_PKT_iiiPKbib,(.L_x_11709 - _ZN43_GLOBAL__N__9ae7fba5_10_SoftMax_cu_9f978f6320softmax_warp_forwardIfffLi6ELb0ELb1EEEvPT0_PKT_iiiPKbib)
        .other          _ZN43_GLOBAL__N__9ae7fba5_10_SoftMax_cu_9f978f6320softmax_warp_forwardIfffLi6ELb0ELb1EEEvPT0_PKT_iiiPKbib,@"STO_CUDA_ENTRY STV_DEFAULT"
_ZN43_GLOBAL__N__9ae7fba5_10_SoftMax_cu_9f978f6320softmax_warp_forwardIfffLi6ELb0ELb1EEEvPT0_PKT_iiiPKbib:
        /* <DEDUP_REMOVED lines=15> */
[C---:B------:R-:W-:Y:S02]  /*00f0*/  VIMNMX R4, R5.reuse, 0x2, PT ;  /* 0x0000000205047848 */ /* 0x040fe40003fe0100 */
[--C-:B------:R-:W-:Y:S02]  /*0100*/  SHF.R.S32.HI R7, RZ, 0x1f, R6.reuse ;  /* 0x0000001fff077819 */ /* 0x100fe40000011406 */
[----:B------:R-:W-:Y:S02]  /*0110*/  ISETP.GT.AND P2, PT, R5, RZ, PT ;  /* 0x000000ff0500720c */ /* 0x000fe40003f44270 */
[----:B------:R-:W-:Y:S01]  /*0120*/  ISETP.GT.AND P0, PT, R4, 0x1, PT ;  /* 0x000000010400780c */ /* 0x000fe20003f04270 */
[----:B------:R-:W-:Y:S01]  /*0130*/  IMAD.MOV.U32 R4, RZ, RZ, R6 ;  /* 0x000000ffff047224 */ /* 0x000fe200078e0006 */
        /* <DEDUP_REMOVED lines=29> */
.L_x_2557:
[----:B------:R-:W-:Y:S01]  /*0310*/  SHF.R.S32.HI R19, RZ, 0x1f, R13 ;  /* 0x0000001fff137819 */ /* 0x000fe2000001140d */
[----:B------:R-:W-:Y:S01]  /*0320*/  VIADD R18, R0, 0x20 ;  /* 0x0000002000127836 */ /* 0x000fe20000000000 */
[C---:B------:R-:W-:Y:S01]  /*0330*/  IADD3 R14, P4, R6.reuse, R13, RZ ;  /* 0x0000000d060e7210 */ /* 0x040fe20007f9e0ff */
[C---:B------:R-:W-:Y:S01]  /*0340*/  IMAD.SHL.U32 R16, R6.reuse, 0x4, RZ ;  /* 0x0000000406107824 */ /* 0x040fe200078e00ff */
[----:B------:R-:W-:Y:S01]  /*0350*/  SEL R3, R13, RZ, P0 ;  /* 0x000000ff0d037207 */ /* 0x000fe20000000000 */
[----:B------:R-:W-:Y:S01]  /*0360*/  ULDC.64 UR6, c[0x0][0x218] ;  /* 0x0000860000067ab9 */ /* 0x000fe20000000a00 */
[----:B------:R-:W-:Y:S01]  /*0370*/  SHF.L.U64.HI R23, R6, 0x2, R7 ;  /* 0x0000000206177819 */ /* 0x000fe20000010207 */
[----:B------:R-:W-:Y:S01]  /*0380*/  IMAD.X R7, R7, 0x1, R19, P4 ;  /* 0x0000000107077824 */ /* 0x000fe200020e0613 */
[-C--:B------:R-:W-:Y:S01]  /*0390*/  ISETP.GE.AND P2, PT, R0, R9.reuse, PT ;  /* 0x000000090000720c */ /* 0x080fe20003f46270 */
[----:B------:R-:W-:Y:S01]  /*03a0*/  IMAD.SHL.U32 R15, R14, 0x4, RZ ;  /* 0x000000040e0f7824 */ /* 0x000fe200078e00ff */
[----:B------:R-:W-:Y:S01]  /*03b0*/  ISETP.GE.AND P3, PT, R18, R9, PT ;  /* 0x000000091200720c */ /* 0x000fe20003f66270 */
[----:B------:R-:W-:Y:S01]  /*03c0*/  IMAD.MOV.U32 R22, RZ, RZ, -0x800000 ;  /* 0xff800000ff167424 */ /* 0x000fe200078e00ff */
[-C--:B------:R-:W-:Y:S01]  /*03d0*/  ISETP.GE.AND P4, PT, R0, R3.reuse, PT ;  /* 0x000000030000720c */ /* 0x080fe20003f86270 */
[----:B------:R-:W-:Y:S01]  /*03e0*/  IMAD.MOV.U32 R17, RZ, RZ, -0x800000 ;  /* 0xff800000ff117424 */ /* 0x000fe200078e00ff */
[----:B------:R-:W-:Y:S01]  /*03f0*/  ISETP.GE.AND P5, PT, R18, R3, PT ;  /* 0x000000031200720c */ /* 0x000fe20003fa6270 */
[----:B------:R-:W-:Y:S01]  /*0400*/  IMAD.MOV.U32 R20, RZ, RZ, -0x800000 ;  /* 0xff800000ff147424 */ /* 0x000fe200078e00ff */
[----:B------:R-:W-:Y:S01]  /*0410*/  SHF.L.U64.HI R14, R14, 0x2, R7 ;  /* 0x000000020e0e7819 */ /* 0x000fe20000010207 */
[----:B------:R-:W-:Y:S01]  /*0420*/  IMAD.MOV.U32 R3, RZ, RZ, -0x800000 ;  /* 0xff800000ff037424 */ /* 0x000fe200078e00ff */
[----:B------:R-:W-:Y:S01]  /*0430*/  IADD3 R8, P0, R16, UR6, RZ ;  /* 0x0000000610087c10 */ /* 0x000fe2000ff1e0ff */
[----:B------:R-:W-:Y:S01]  /*0440*/  ULDC.64 UR8, c[0x0][0x230] ;  /* 0x00008c0000087ab9 */ /* 0x000fe20000000a00 */
[----:B------:R-:W-:-:S02]  /*0450*/  IADD3 R10, P6, R15, UR6, RZ ;  /* 0x000000060f0a7c10 */ /* 0x000fc4000ffde0ff */
[----:B------:R-:W-:Y:S02]  /*0460*/  IADD3.X R9, R23, UR7, RZ, P0, !PT ;  /* 0x0000000717097c10 */ /* 0x000fe400087fe4ff */
[----:B------:R-:W-:Y:S01]  /*0470*/  IADD3.X R11, R14, UR7, RZ, P6, !PT ;  /* 0x000000070e0b7c10 */ /* 0x000fe2000b7fe4ff */
[----:B------:R-:W-:Y:S02]  /*0480*/  ULDC.64 UR6, c[0x0][0x208] ;  /* 0x0000820000067ab9 */ /* 0x000fe40000000a00 */
[----:B------:R0:W5:Y:S04]  /*0490*/  @!P2 LDG.E R22, desc[UR6][R8.64] ;  /* 0x000000060816a981 */ /* 0x000168000c1e1900 */
[----:B------:R0:W5:Y:S04]  /*04a0*/  @!P3 LDG.E R17, desc[UR6][R8.64+0x80] ;  /* 0x000080060811b981 */ /* 0x000168000c1e1900 */
[----:B------:R0:W5:Y:S04]  /*04b0*/  @!P4 LDG.E R20, desc[UR6][R10.64] ;  /* 0x000000060a14c981 */ /* 0x000168000c1e1900 */
[----:B------:R0:W5:Y:S01]  /*04c0*/  @!P5 LDG.E R3, desc[UR6][R10.64+0x80] ;  /* 0x000080060a03d981 */ /* 0x000162000c1e1900 */
[----:B------:R-:W-:-:S04]  /*04d0*/  IADD3 R6, P0, R4, UR8, RZ ;  /* 0x0000000804067c10 */ /* 0x000fc8000ff1e0ff */
[----:B------:R-:W-:Y:S02]  /*04e0*/  IADD3.X R7, R5, UR9, RZ, P0, !PT ;  /* 0x0000000905077c10 */ /* 0x000fe400087fe4ff */
[----:B------:R-:W-:-:S04]  /*04f0*/  IADD3 R4, P0, P6, R4, UR8, R13 ;  /* 0x0000000804047c10 */ /* 0x000fc8000fe1e00d */
[----:B------:R-:W-:Y:S01]  /*0500*/  IADD3.X R5, R5, UR9, R19, P0, P6 ;  /* 0x0000000905057c10 */ /* 0x000fe200087ec413 */
[----:B0-----:R-:W-:Y:S08]  /*0510*/  @!P1 BRA `(.L_x_2558) ;  /* 0x0000000000ac9947 */ /* 0x001ff00003800000 */
[----:B------:R0:W5:Y:S01]  /*0520*/  @!P4 LDG.E.U8 R11, desc[UR6][R6.64] ;  /* 0x00000006060bc981 */ /* 0x000162000c1e1100 */
[----:B------:R-:W-:Y:S01]  /*0530*/  BSSY B0, `(.L_x_2559) ;  /* 0x0000007000007945 */ /* 0x000fe20003800000 */
[----:B-----5:R-:W-:Y:S01]  /*0540*/  IMAD.MOV.U32 R8, RZ, RZ, R22 ;  /* 0x000000ffff087224 */ /* 0x020fe200078e0016 */
[----:B------:R-:W-:Y:S02]  /*0550*/  PRMT R9, RZ, 0x7610, R9 ;  /* 0x00007610ff097816 */ /* 0x000fe40000000009 */
[----:B------:R-:W-:Y:S05]  /*0560*/  @P2 BRA `(.L_x_2560) ;  /* 0x00000000000c2947 */ /* 0x000fea0003800000 */
[----:B------:R-:W2:Y:S02]  /*0570*/  LDG.E.U8 R9, desc[UR6][R6.64] ;  /* 0x0000000606097981 */ /* 0x000ea4000c1e1100 */
[----:B--2---:R-:W-:-:S04]  /*0580*/  ISETP.NE.AND P0, PT, R9, RZ, PT ;  /* 0x000000ff0900720c */ /* 0x004fc80003f05270 */
[----:B------:R-:W-:-:S09]  /*0590*/  SEL R9, RZ, 0x1, P0 ;  /* 0x00000001ff097807 */ /* 0x000fd20000000000 */
.L_x_2560:
[----:B------:R-:W-:Y:S05]  /*05a0*/  BSYNC B0 ;  /* 0x0000000000007941 */ /* 0x000fea0003800000 */
.L_x_2559:
        /* <DEDUP_REMOVED lines=10> */
.L_x_2562:
[----:B------:R-:W-:Y:S05]  /*0650*/  BSYNC B0 ;  /* 0x0000000000007941 */ /* 0x000fea0003800000 */
.L_x_2561:
[----:B------:R-:W-:Y:S01]  /*0660*/  PRMT R10, R9, 0x9910, RZ ;  /* 0x00009910090a7816 */ /* 0x000fe200000000ff */
[----:B------:R-:W-:Y:S01]  /*0670*/  BSSY B0, `(.L_x_2563) ;  /* 0x0000011000007945 */ /* 0x000fe20003800000 */
[----:B------:R-:W-:Y:S02]  /*0680*/  @!P4 ISETP.NE.AND P6, PT, R11, RZ, PT ;  /* 0x000000ff0b00c20c */ /* 0x000fe40003fc5270 */
        /* <DEDUP_REMOVED lines=15> */
.L_x_2564:
[----:B------:R-:W-:Y:S05]  /*0780*/  BSYNC B0 ;  /* 0x0000000000007941 */ /* 0x000fea0003800000 */
.L_x_2563:
[----:B------:R-:W-:-:S04]  /*0790*/  PRMT R9, R9, 0x9910, RZ ;  /* 0x0000991009097816 */ /* 0x000fc800000000ff */
[----:B------:R-:W-:-:S04]  /*07a0*/  ISETP.NE.AND P0, PT, R9, RZ, PT ;  /* 0x000000ff0900720c */ /* 0x000fc80003f05270 */
[----:B------:R-:W-:Y:S01]  /*07b0*/  FSEL R9, R10, -INF , P0 ;  /* 0xff8000000a097808 */ /* 0x000fe20000000000 */
[----:B------:R-:W-:Y:S08]  /*07c0*/  BRA `(.L_x_2565) ;  /* 0x0000000000a87947 */ /* 0x000ff00003800000 */
.L_x_2558:
        /* <DEDUP_REMOVED lines=8> */
.L_x_2567:
[----:B------:R-:W-:Y:S05]  /*0850*/  BSYNC B0 ;  /* 0x0000000000007941 */ /* 0x000fea0003800000 */
.L_x_2566:
        /* <DEDUP_REMOVED lines=10> */
.L_x_2569:
[----:B------:R-:W-:Y:S05]  /*0900*/  BSYNC B0 ;  /* 0x0000000000007941 */ /* 0x000fea0003800000 */
.L_x_2568:
        /* <DEDUP_REMOVED lines=18> */
.L_x_2571:
[----:B------:R-:W-:Y:S05]  /*0a30*/  BSYNC B0 ;  /* 0x0000000000007941 */ /* 0x000fea0003800000 */
.L_x_2570:
[----:B------:R-:W-:-:S04]  /*0a40*/  PRMT R9, R9, 0x9910, RZ ;  /* 0x0000991009097816 */ /* 0x000fc800000000ff */
[----:B------:R-:W-:-:S04]  /*0a50*/  ISETP.NE.AND P0, PT, R9, RZ, PT ;  /* 0x000000ff0900720c */ /* 0x000fc80003f05270 */
[----:B------:R-:W-:-:S09]  /*0a60*/  FSEL R9, R10, -INF , P0 ;  /* 0xff8000000a097808 */ /* 0x000fd20000000000 */
.L_x_2565:
        /* <DEDUP_REMOVED lines=24> */
[----:B------:R-:W-:Y:S01]  /*0bf0*/  FSEL R21, R8, R9, !P0 ;  /* 0x0000000908157208 */ /* 0x000fe20004000000 */
[----:B------:R-:W-:-:S02]  /*0c00*/  IMAD.MOV.U32 R8, RZ, RZ, RZ ;  /* 0x000000ffff087224 */ /* 0x000fc400078e00ff */
[----:B------:R-:W1:Y:S04]  /*0c10*/  SHFL.BFLY PT, R10, R25, 0x1, 0x1f ;  /* 0x0c201f00190a7f89 */ /* 0x000e6800000e0000 */
[----:B------:R-:W2:Y:S01]  /*0c20*/  SHFL.BFLY PT, R24, R21, 0x1, 0x1f ;  /* 0x0c201f0015187f89 */ /* 0x000ea200000e0000 */
[----:B-1----:R-:W-:Y:S02]  /*0c30*/  FSETP.GEU.FTZ.AND P6, PT, R25, R10, PT ;  /* 0x0000000a1900720b */ /* 0x002fe40003fde000 */
[----:B--2---:R-:W-:Y:S02]  /*0c40*/  FSETP.GEU.FTZ.AND P0, PT, R21, R24, PT ;  /* 0x000000181500720b */ /* 0x004fe40003f1e000 */
[----:B------:R-:W-:Y:S01]  /*0c50*/  FSEL R11, R10, R25, !P6 ;  /* 0x000000190a0b7208 */ /* 0x000fe20007000000 */
[----:B------:R-:W-:Y:S01]  /*0c60*/  IMAD.MOV.U32 R10, RZ, RZ, RZ ;  /* 0x000000ffff0a7224 */ /* 0x000fe200078e00ff */
        /* <DEDUP_REMOVED lines=12> */
.L_x_2575:
[----:B------:R-:W-:Y:S05]  /*0d30*/  BSYNC B1 ;  /* 0x0000000000017941 */ /* 0x000fea0003800000 */
.L_x_2574:
        /* <DEDUP_REMOVED lines=9> */
.L_x_2577:
[----:B------:R-:W-:Y:S05]  /*0dd0*/  BSYNC B1 ;  /* 0x0000000000017941 */ /* 0x000fea0003800000 */
.L_x_2576:
        /* <DEDUP_REMOVED lines=8> */
.L_x_2579:
[----:B------:R-:W-:Y:S05]  /*0e60*/  BSYNC B1 ;  /* 0x0000000000017941 */ /* 0x000fea0003800000 */
.L_x_2578:
        /* <DEDUP_REMOVED lines=10> */
.L_x_2573:
        /* <DEDUP_REMOVED lines=12> */
.L_x_2582:
[----:B------:R-:W-:Y:S05]  /*0fd0*/  BSYNC B1 ;  /* 0x0000000000017941 */ /* 0x000fea0003800000 */
.L_x_2581:
        /* <DEDUP_REMOVED lines=9> */
.L_x_2584:
[----:B------:R-:W-:Y:S05]  /*1070*/  BSYNC B1 ;  /* 0x0000000000017941 */ /* 0x000fea0003800000 */
.L_x_2583:
        /* <DEDUP_REMOVED lines=8> */
.L_x_2586:
[----:B------:R-:W-:Y:S05]  /*1100*/  BSYNC B1 ;  /* 0x0000000000017941 */ /* 0x000fea0003800000 */
.L_x_2585:
        /* <DEDUP_REMOVED lines=8> */
.L_x_2580:
[----:B------:R-:W-:Y:S05]  /*1190*/  BSYNC B0 ;  /* 0x0000000000007941 */ /* 0x000fea0003800000 */
.L_x_2572:
[----:B------:R-:W1:Y:S01]  /*11a0*/  SHFL.BFLY PT, R3, R8, 0x10, 0x1f ;  /* 0x0e001f0008037f89 */ /* 0x000e6200000e0000 */
[----:B------:R-:W2:Y:S03]  /*11b0*/  LDC R17, c[0x0][0x4] ;  /* 0x00000100ff117b82 */ /* 0x000ea60000000800 */
[----:B0-----:R-:W0:Y:S01]  /*11c0*/  SHFL.BFLY PT, R4, R19, 0x10, 0x1f ;  /* 0x0e001f0013047f89 */ /* 0x001e2200000e0000 */
[----:B-1----:R-:W-:Y:S01]  /*11d0*/  FADD.FTZ R3, R3, R8 ;  /* 0x0000000803037221 */ /* 0x002fe20000010000 */
[----:B0-----:R-:W-:-:S04]  /*11e0*/  FADD.FTZ R4, R4, R19 ;  /* 0x0000001304047221 */ /* 0x001fc80000010000 */
[----:B------:R-:W0:Y:S04]  /*11f0*/  SHFL.BFLY PT, R6, R3, 0x8, 0x1f ;  /* 0x0d001f0003067f89 */ /* 0x000e2800000e0000 */
[----:B------:R-:W1:Y:S01]  /*1200*/  SHFL.BFLY PT, R5, R4, 0x8, 0x1f ;  /* 0x0d001f0004057f89 */ /* 0x000e6200000e0000 */
[----:B0-----:R-:W-:Y:S01]  /*1210*/  FADD.FTZ R6, R3, R6 ;  /* 0x0000000603067221 */ /* 0x001fe20000010000 */
[----:B--2---:R-:W-:Y:S02]  /*1220*/  IMAD R3, R17, UR5, R12 ;  /* 0x0000000511037c24 */ /* 0x004fe4000f8e020c */
[----:B-1----:R-:W-:Y:S02]  /*1230*/  FADD.FTZ R5, R4, R5 ;  /* 0x0000000504057221 */ /* 0x002fe40000010000 */
[----:B------:R-:W0:Y:S01]  /*1240*/  SHFL.BFLY PT, R7, R6, 0x4, 0x1f ;  /* 0x0c801f0006077f89 */ /* 0x000e2200000e0000 */
[----:B------:R-:W-:-:S03]  /*1250*/  IMAD R3, R3, -0x2, R2 ;  /* 0xfffffffe03037824 */ /* 0x000fc600078e0202 */
[----:B------:R-:W1:Y:S02]  /*1260*/  SHFL.BFLY PT, R22, R5, 0x4, 0x1f ;  /* 0x0c801f0005167f89 */ /* 0x000e6400000e0000 */
[----:B------:R-:W-:-:S04]  /*1270*/  VIMNMX R3, R3, 0x2, PT ;  /* 0x0000000203037848 */ /* 0x000fc80003fe0100 */
[----:B------:R-:W-:Y:S01]  /*1280*/  ISETP.GE.AND P0, PT, R3, 0x1, PT ;  /* 0x000000010300780c */ /* 0x000fe20003f06270 */
        /* <DEDUP_REMOVED lines=9> */
[----:B------:R-:W3:Y:S01]  /*1320*/  LDC R5, c[0x0][0x4] ;  /* 0x00000100ff057b82 */ /* 0x000ee20000000800 */
[----:B------:R-:W-:Y:S01]  /*1330*/  ISETP.GE.AND P2, PT, R0, R13, PT ;  /* 0x0000000d0000720c */ /* 0x000fe20003f46270 */
[----:B------:R-:W-:Y:S01]  /*1340*/  BSSY B0, `(.L_x_2587) ;  /* 0x0000015000007945 */ /* 0x000fe20003800000 */
[----:B--2---:R-:W-:Y:S01]  /*1350*/  FADD.FTZ R4, R11, R4 ;  /* 0x000000040b047221 */ /* 0x004fe20000010000 */
[----:B01----:R-:W-:Y:S01]  /*1360*/  FADD.FTZ R8, R8, R3 ;  /* 0x0000000308087221 */ /* 0x003fe20000010000 */
[----:B---3--:R-:W-:-:S04]  /*1370*/  IMAD R5, R5, UR5, R12 ;  /* 0x0000000505057c24 */ /* 0x008fc8000f8e020c */
[----:B------:R-:W-:-:S05]  /*1380*/  IMAD R5, R5, -0x2, R2 ;  /* 0xfffffffe05057824 */ /* 0x000fca00078e0202 */
[----:B------:R-:W-:Y:S01]  /*1390*/  ISETP.GE.AND P1, PT, R5, 0x2, PT ;  /* 0x000000020500780c */ /* 0x000fe20003f26270 */
[----:B------:R-:W-:-:S12]  /*13a0*/  @P2 BRA `(.L_x_2588) ;  /* 0x0000000000382947 */ /* 0x000fd80003800000 */
[----:B------:R-:W-:Y:S01]  /*13b0*/  FSETP.NEU.FTZ.AND P3, PT, R8, RZ, PT ;  /* 0x000000ff0800720b */ /* 0x000fe20003f7d000 */
[----:B------:R-:W-:Y:S01]  /*13c0*/  ULDC.64 UR8, c[0x0][0x210] ;  /* 0x0000840000087ab9 */ /* 0x000fe20000000a00 */
[----:B------:R-:W-:Y:S01]  /*13d0*/  IMAD.MOV.U32 R3, RZ, RZ, 0x7fc00000 ;  /* 0x7fc00000ff037424 */ /* 0x000fe200078e00ff */
[----:B------:R-:W-:-:S04]  /*13e0*/  IADD3 R16, P0, R16, UR8, RZ ;  /* 0x0000000810107c10 */ /* 0x000fc8000ff1e0ff */
[----:B------:R-:W-:Y:S02]  /*13f0*/  IADD3.X R17, R23, UR9, RZ, P0, !PT ;  /* 0x0000000917117c10 */ /* 0x000fe400087fe4ff */
[----:B------:R-:W-:-:S04]  /*1400*/  ISETP.GE.AND P0, PT, R18, R13, PT ;  /* 0x0000000d1200720c */ /* 0x000fc80003f06270 */
[----:B------:R-:W0:Y:S02]  /*1410*/  @P3 MUFU.RCP R5, R8 ;  /* 0x0000000800053308 */ /* 0x000e240000001000 */
[----:B0-----:R-:W-:-:S05]  /*1420*/  @P3 FMUL.FTZ R3, R5, R10 ;  /* 0x0000000a05033220 */ /* 0x001fca0000410000 */
[----:B------:R0:W-:Y:S02]  /*1430*/  STG.E desc[UR6][R16.64], R3 ;  /* 0x0000000310007986 */ /* 0x0001e4000c101906 */
[----:B------:R-:W-:Y:S05]  /*1440*/  @P0 BRA `(.L_x_2588) ;  /* 0x0000000000100947 */ /* 0x000fea0003800000 */
[----:B------:R-:W1:Y:S01]  /*1450*/  @P3 MUFU.RCP R8, R8 ;  /* 0x0000000800083308 */ /* 0x000e620000001000 */
[----:B0-----:R-:W-:Y:S02]  /*1460*/  IMAD.MOV.U32 R3, RZ, RZ, 0x7fc00000 ;  /* 0x7fc00000ff037424 */ /* 0x001fe400078e00ff */
[----:B-1----:R-:W-:-:S05]  /*1470*/  @P3 FMUL.FTZ R3, R8, R21 ;  /* 0x0000001508033220 */ /* 0x002fca0000410000 */
[----:B------:R1:W-:Y:S02]  /*1480*/  STG.E desc[UR6][R16.64+0x80], R3 ;  /* 0x0000800310007986 */ /* 0x0003e4000c101906 */
.L_x_2588:
[----:B------:R-:W-:Y:S05]  /*1490*/  BSYNC B0 ;  /* 0x0000000000007941 */ /* 0x000fea0003800000 */
.L_x_2587:
[----:B------:R-:W-:Y:S05]  /*14a0*/  @!P1 EXIT ;  /* 0x000000000000994d */ /* 0x000fea0003800000 */
[----:B------:R-:W-:Y:S05]  /*14b0*/  @P2 EXIT ;  /* 0x000000000000294d */ /* 0x000fea0003800000 */
[----:B------:R-:W-:Y:S01]  /*14c0*/  FSETP.NEU.FTZ.AND P1, PT, R4, RZ, PT ;  /* 0x000000ff0400720b */ /* 0x000fe20003f3d000 */
[----:B------:R-:W-:Y:S01]  /*14d0*/  ULDC.64 UR4, c[0x0][0x210] ;  /* 0x0000840000047ab9 */ /* 0x000fe20000000a00 */
[----:B------:R-:W-:Y:S01]  /*14e0*/  ISETP.GE.AND P2, PT, R18, R13, PT ;  /* 0x0000000d1200720c */ /* 0x000fe20003f46270 */
[----:B------:R-:W-:Y:S01]  /*14f0*/  IMAD.MOV.U32 R5, RZ, RZ, 0x7fc00000 ;  /* 0x7fc00000ff057424 */ /* 0x000fe200078e00ff */
[----:B------:R-:W-:-:S04]  /*1500*/  IADD3 R2, P0, R15, UR4, RZ ;  /* 0x000000040f027c10 */ /* 0x000fc8000ff1e0ff */
[----:B01----:R-:W-:-:S05]  /*1510*/  IADD3.X R3, R14, UR5, RZ, P0, !PT ;  /* 0x000000050e037c10 */ /* 0x003fca00087fe4ff */
[----:B------:R-:W0:Y:S02]  /*1520*/  @P1 MUFU.RCP R0, R4 ;  /* 0x0000000400001308 */ /* 0x000e240000001000 */
[----:B0-----:R-:W-:-:S05]  /*1530*/  @P1 FMUL.FTZ R5, R0, R9 ;  /* 0x0000000900051220 */ /* 0x001fca0000410000 */
[----:B------:R0:W-:Y:S01]  /*1540*/  STG.E desc[UR6][R2.64], R5 ;  /* 0x0000000502007986 */ /* 0x0001e2000c101906 */
[----:B------:R-:W-:Y:S05]  /*1550*/  @P2 EXIT ;  /* 0x000000000000294d */ /* 0x000fea0003800000 */
[----:B------:R-:W1:Y:S01]  /*1560*/  @P1 MUFU.RCP R7, R4 ;  /* 0x0000000400071308 */ /* 0x000e620000001000 */
[----:B0-----:R-:W-:Y:S02]  /*1570*/  IMAD.MOV.U32 R5, RZ, RZ, 0x7fc00000 ;  /* 0x7fc00000ff057424 */ /* 0x001fe400078e00ff */
[----:B-1----:R-:W-:-:S05]  /*1580*/  @P1 FMUL.FTZ R5, R7, R20 ;  /* 0x0000001407051220 */ /* 0x002fca0000410000 */
[----:B------:R-:W-:Y:S01]  /*1590*/  STG.E desc[UR6][R2.64+0x80], R5 ;  /* 0x0000800502007986 */ /* 0x000fe2000c101906 */
[----:B------:R-:W-:Y:S05]  /*15a0*/  EXIT ;  /* 0x000000000000794d */ /* 0x000fea0003800000 */
.L_x_2589:
        /* <DEDUP_REMOVED lines=13> */
.L_x_11709:


//--------------------- .text._ZN43_GLOBAL__N__9ae7fba5_10_SoftMax_cu_9f978f6320softmax_warp_forwardIfffLi5ELb0ELb1EEEvPT0_PKT_iiiPKbib --------------------------
	.section	.text._ZN43_GLOBAL__N__9ae7fba5_10_SoftMax_cu_9f978f6320softmax_warp_forwardIfffLi5ELb0ELb1EEEvPT0_PKT_iiiPKbib,"ax",@progbits
	.align	128
.text._ZN43_GLOBAL__N__9ae7fba5_10_SoftMax_cu_9f978f6320softmax_warp_forwardIfffLi5ELb0ELb1EEEvPT0_PKT_iiiPKbib:
        .type           _ZN43_GLOBAL__N__9ae7fba5_10_SoftMax_cu_9f978f6320softmax_warp_forwardIfffLi5ELb0ELb1EEEvPT0_PKT_iiiPKbib,@function
        .size           _ZN43_GLOBAL__N__9ae7fba5_10_SoftMax_cu_9f978f6320softmax_warp_forwardIfffLi5ELb0ELb1EEEvPT0_PKT_iiiPKbib,(.L_x_11710 - _ZN43_GLOBAL__N__9ae7fba5_10_SoftMax_cu_9f978f6320softmax_warp_forwardIfffLi5ELb0ELb1EEEvPT0_PKT_iiiPKbib)
        .other          _ZN43_GLOBAL__N__9ae7fba5_10_SoftMax_cu_9f978f6320softmax_warp_forwardIfffLi5ELb0ELb1EEEvPT0_PKT_iiiPKbib,@"STO_CUDA_ENTRY STV_DEFAULT"
_ZN43_GLOBAL__N__9ae7fba5_10_SoftMax_cu_9f978f6320softmax_warp_forwardIfffLi5ELb0ELb1EEEvPT0_PKT_iiiPKbib:
[----:B------:R-:W-:Y:S01]  /*0000*/  LDC R1, c[0x0][0x28] ;  /* 0x00000a00ff017b82 */ /* 0x000fe20000000800 */
[----:B------:R-:W0:Y:S07]  /*0010*/  S2R R5, SR_TID.Y ;  /* 0x0000000000057919 */ /* 0x000e2e0000002200 */
[----:B------:R-:W0:Y:S01]  /*0020*/  S2UR UR4, SR_CTAID.X ;  /* 0x00000000000479c3 */ /* 0x000e220000002500 */
[----:B------:R-:W-:Y:S01]  /*0030*/  ULDC.64 UR6, c[0x0][0x208] ;  /* 0x0000820000067ab9 */ /* 0x000fe20000000a00 */
[----:B------:R-:W-:Y:S01]  /*0040*/  IMAD.MOV.U32 R8, RZ, RZ, -0x800000 ;  /* 0xff800000ff087424 */ /* 0x000fe200078e00ff */
[----:B------:R-:W1:Y:S05]  /*0050*/  S2R R3, SR_TID.X ;  /* 0x0000000000037919 */ /* 0x000e6a0000002100 */
        /* <DEDUP_REMOVED lines=24> */
[----:B-1----:R-:W-:-:S03]  /*01e0*/  @!P1 LEA R12, P3, R4, R12, 0x2 ;  /* 0x0000000c040c9211 */ /* 0x002fc600078610ff */
[----:B------:R0:W5:Y:S01]  /*01f0*/  @!P0 LDG.E R8, desc[UR6][R10.64] ;  /* 0x000000060a088981 */ /* 0x000162000c1e1900 */
[----:B------:R-:W-:Y:S01]  /*0200*/  @!P1 LEA.HI.X R13, R4, R13, R7, 0x2, P3 ;  /* 0x0000000d040d9211 */ /* 0x000fe200018f1407 */
[----:B------:R-:W-:-:S06]  /*0210*/  IMAD.MOV.U32 R4, RZ, RZ, -0x800000 ;  /* 0xff800000ff047424 */ /* 0x000fcc00078e00ff */
[----:B------:R1:W5:Y:S01]  /*0220*/  @!P1 LDG.E R4, desc[UR6][R12.64] ;  /* 0x000000060c049981 */ /* 0x000362000c1e1900 */
[----:B------:R-:W-:Y:S01]  /*0230*/  ISETP.NE.AND P2, PT, RZ, UR4, PT ;  /* 0x00000004ff007c0c */ /* 0x000fe2000bf45270 */
[----:B0-----:R-:W-:Y:S02]  /*0240*/  IMAD.MOV.U32 R10, RZ, RZ, R5 ;  /* 0x000000ffff0a7224 */ /* 0x001fe400078e0005 */
[----:B------:R-:W-:-:S10]  /*0250*/  IMAD.MOV.U32 R11, RZ, RZ, R2 ;  /* 0x000000ffff0b7224 */ /* 0x000fd400078e0002 */
[----:B-1----:R-:W-:Y:S05]  /*0260*/  @!P2 BRA `(.L_x_2590) ;  /* 0x00000000006ca947 */ /* 0x002fea0003800000 */
        /* <DEDUP_REMOVED lines=27> */
.L_x_2590:
[----:B------:R-:W-:Y:S01]  /*0420*/  ULDC.64 UR4, c[0x0][0x230] ;  /* 0x00008c0000047ab9 */ /* 0x000fe20000000a00 */
[--C-:B------:R-:W-:Y:S01]  /*0430*/  SHF.R.S32.HI R9, RZ, 0x1f, R0.reuse ;  /* 0x0000001fff097819 */ /* 0x100fe20000011400 */
[----:B------:R-:W-:Y:S01]  /*0440*/  BSSY B0, `(.L_x_2591) ;  /* 0x0000023000007945 */ /* 0x000fe20003800000 */
[C---:B------:R-:W-:Y:S02]  /*0450*/  IADD3 R6, P3, R10.reuse, UR4, RZ ;  /* 0x000000040a067c10 */ /* 0x040fe4000ff7e0ff */
[----:B------:R-:W-:Y:S02]  /*0460*/  IADD3 R10, P4, P5, R10, UR4, R0 ;  /* 0x000000040a0a7c10 */ /* 0x000fe4000fd9e000 */
[C---:B------:R-:W-:Y:S02]  /*0470*/  IADD3.X R7, R11.reuse, UR5, RZ, P3, !PT ;  /* 0x000000050b077c10 */ /* 0x040fe40009ffe4ff */
[----:B------:R-:W-:Y:S01]  /*0480*/  IADD3.X R11, R11, UR5, R9, P4, P5 ;  /* 0x000000050b0b7c10 */ /* 0x000fe2000a7ea409 */
[----:B------:R-:W-:Y:S08]  /*0490*/  @!P2 BRA `(.L_x_2592) ;  /* 0x00000000003ca947 */ /* 0x000ff00003800000 */
[----:B------:R-:W-:Y:S04]  /*04a0*/  BSSY B1, `(.L_x_2593) ;  /* 0x0000007000017945 */ /* 0x000fe80003800000 */
[----:B------:R-:W-:Y:S05]  /*04b0*/  @P0 BRA `(.L_x_2594) ;  /* 0x0000000000100947 */ /* 0x000fea0003800000 */
[----:B------:R-:W2:Y:S02]  /*04c0*/  LDG.E.U8 R12, desc[UR6][R6.64] ;  /* 0x00000006060c7981 */ /* 0x000ea4000c1e1100 */
[----:B--2---:R-:W-:Y:S01]  /*04d0*/  ISETP.NE.AND P3, PT, R12, RZ, PT ;  /* 0x000000ff0c00720c */ /* 0x004fe20003f65270 */
[----:B-----5:R-:W-:-:S12]  /*04e0*/  IMAD.MOV.U32 R12, RZ, RZ, R8 ;  /* 0x000000ffff0c7224 */ /* 0x020fd800078e0008 */
[----:B------:R-:W-:Y:S05]  /*04f0*/  @!P3 BRA `(.L_x_2595) ;  /* 0x000000000004b947 */ /* 0x000fea0003800000 */
.L_x_2594:
[----:B------:R-:W-:-:S07]  /*0500*/  IMAD.MOV.U32 R12, RZ, RZ, -0x800000 ;  /* 0xff800000ff0c7424 */ /* 0x000fce00078e00ff */
.L_x_2595:
[----:B------:R-:W-:Y:S05]  /*0510*/  BSYNC B1 ;  /* 0x0000000000017941 */ /* 0x000fea0003800000 */
.L_x_2593:
[----:B------:R-:W-:Y:S05]  /*0520*/  @P1 BRA `(.L_x_2596) ;  /* 0x0000000000101947 */ /* 0x000fea0003800000 */
[----:B------:R-:W2:Y:S02]  /*0530*/  LDG.E.U8 R13, desc[UR6][R6.64] ;  /* 0x00000006060d7981 */ /* 0x000ea4000c1e1100 */
[----:B--2---:R-:W-:Y:S01]  /*0540*/  ISETP.NE.AND P3, PT, R13, RZ, PT ;  /* 0x000000ff0d00720c */ /* 0x004fe20003f65270 */
[----:B-----5:R-:W-:-:S12]  /*0550*/  IMAD.MOV.U32 R13, RZ, RZ, R4 ;  /* 0x000000ffff0d7224 */ /* 0x020fd800078e0004 */
[----:B------:R-:W-:Y:S05]  /*0560*/  @!P3 BRA `(.L_x_2597) ;  /* 0x000000000040b947 */ /* 0x000fea0003800000 */
.L_x_2596:
[----:B------:R-:W-:Y:S01]  /*0570*/  IMAD.MOV.U32 R13, RZ, RZ, -0x800000 ;  /* 0xff800000ff0d7424 */ /* 0x000fe200078e00ff */
[----:B------:R-:W-:Y:S06]  /*0580*/  BRA `(.L_x_2597) ;  /* 0x0000000000387947 */ /* 0x000fec0003800000 */
.L_x_2592:
[----:B------:R-:W-:Y:S04]  /*0590*/  BSSY B1, `(.L_x_2598) ;  /* 0x0000007000017945 */ /* 0x000fe80003800000 */
[----:B------:R-:W-:Y:S05]  /*05a0*/  @P0 BRA `(.L_x_2599) ;  /* 0x0000000000100947 */ /* 0x000fea0003800000 */
[----:B------:R-:W2:Y:S02]  /*05b0*/  LDG.E.U8 R12, desc[UR6][R6.64] ;  /* 0x00000006060c7981 */ /* 0x000ea4000c1e1100 */
[----:B--2---:R-:W-:Y:S01]  /*05c0*/  ISETP.NE.AND P3, PT, R12, RZ, PT ;  /* 0x000000ff0c00720c */ /* 0x004fe20003f65270 */
[----:B-----5:R-:W-:-:S12]  /*05d0*/  IMAD.MOV.U32 R12, RZ, RZ, R8 ;  /* 0x000000ffff0c7224 */ /* 0x020fd800078e0008 */
[----:B------:R-:W-:Y:S05]  /*05e0*/  @!P3 BRA `(.L_x_2600) ;  /* 0x000000000004b947 */ /* 0x000fea0003800000 */
.L_x_2599:
[----:B------:R-:W-:-:S07]  /*05f0*/  IMAD.MOV.U32 R12, RZ, RZ, -0x800000 ;  /* 0xff800000ff0c7424 */ /* 0x000fce00078e00ff */
.L_x_2600:
[----:B------:R-:W-:Y:S05]  /*0600*/  BSYNC B1 ;  /* 0x0000000000017941 */ /* 0x000fea0003800000 */
.L_x_2598:
[----:B------:R-:W-:Y:S05]  /*0610*/  @P1 BRA `(.L_x_2601) ;  /* 0x0000000000101947 */ /* 0x000fea0003800000 */
[----:B------:R-:W2:Y:S02]  /*0620*/  LDG.E.U8 R13, desc[UR6][R10.64] ;  /* 0x000000060a0d7981 */ /* 0x000ea4000c1e1100 */
[----:B--2---:R-:W-:Y:S01]  /*0630*/  ISETP.NE.AND P3, PT, R13, RZ, PT ;  /* 0x000000ff0d00720c */ /* 0x004fe20003f65270 */
[----:B-----5:R-:W-:-:S12]  /*0640*/  IMAD.MOV.U32 R13, RZ, RZ, R4 ;  /* 0x000000ffff0d7224 */ /* 0x020fd800078e0004 */
[----:B------:R-:W-:Y:S05]  /*0650*/  @!P3 BRA `(.L_x_2597) ;  /* 0x000000000004b947 */ /* 0x000fea0003800000 */
.L_x_2601:
[----:B------:R-:W-:-:S07]  /*0660*/  IMAD.MOV.U32 R13, RZ, RZ, -0x800000 ;  /* 0xff800000ff0d7424 */ /* 0x000fce00078e00ff */
.L_x_2597:
[----:B------:R-:W-:Y:S05]  /*0670*/  BSYNC B0 ;  /* 0x0000000000007941 */ /* 0x000fea0003800000 */
.L_x_2591:
        /* <DEDUP_REMOVED lines=33> */
[----:B------:R-:W-:-:S03]  /*0890*/  CS2R R12, SRZ ;  /* 0x00000000000c7805 */ /* 0x000fc6000001ff00 */
[----:B------:R-:W-:Y:S05]  /*08a0*/  @P0 BRA `(.L_x_2605) ;  /* 0x0000000000180947 */ /* 0x000fea0003800000 */
[----:B------:R-:W2:Y:S02]  /*08b0*/  LDG.E.U8 R10, desc[UR6][R6.64] ;  /* 0x00000006060a7981 */ /* 0x000ea4000c1e1100 */
[----:B--2---:R-:W-:-:S13]  /*08c0*/  ISETP.NE.AND P0, PT, R10, RZ, PT ;  /* 0x000000ff0a00720c */ /* 0x004fda0003f05270 */
[----:B-----5:R-:W-:-:S04]  /*08d0*/  @!P0 FADD.FTZ R8, -R19, R8 ;  /* 0x0000000813088221 */ /* 0x020fc80000010100 */
[----:B------:R-:W-:-:S04]  /*08e0*/  @!P0 FMUL.FTZ R8, R8, 1.4426950216293334961 ;  /* 0x3fb8aa3b08088820 */ /* 0x000fc80000410000 */
[----:B------:R-:W0:Y:S02]  /*08f0*/  @!P0 MUFU.EX2 R12, R8 ;  /* 0x00000008000c8308 */ /* 0x000e240000000800 */
[----:B0-----:R-:W-:-:S07]  /*0900*/  @!P0 FADD.FTZ R13, RZ, R12 ;  /* 0x0000000cff0d8221 */ /* 0x001fce0000010000 */
.L_x_2605:
[----:B------:R-:W-:Y:S05]  /*0910*/  BSYNC B1 ;  /* 0x0000000000017941 */ /* 0x000fea0003800000 */
.L_x_2604:
[----:B-----5:R-:W-:Y:S02]  /*0920*/  IMAD.MOV.U32 R8, RZ, RZ, RZ ;  /* 0x000000ffff087224 */ /* 0x020fe400078e00ff */
        /* <DEDUP_REMOVED lines=10> */
.L_x_2603:
        /* <DEDUP_REMOVED lines=9> */
.L_x_2608:
[----:B------:R-:W-:Y:S05]  /*0a60*/  BSYNC B1 ;  /* 0x0000000000017941 */ /* 0x000fea0003800000 */
.L_x_2607:
[----:B-----5:R-:W-:Y:S02]  /*0a70*/  IMAD.MOV.U32 R8, RZ, RZ, RZ ;  /* 0x000000ffff087224 */ /* 0x020fe400078e00ff */
        /* <DEDUP_REMOVED lines=8> */
.L_x_2606:
[----:B------:R-:W-:Y:S05]  /*0b00*/  BSYNC B0 ;  /* 0x0000000000007941 */ /* 0x000fea0003800000 */
.L_x_2602:
        /* <DEDUP_REMOVED lines=27> */
[----:B------:R-:W-:Y:S01]  /*0cc0*/  ULDC.64 UR4, c[0x0][0x210] ;  /* 0x0000840000047ab9 */ /* 0x000fe20000000a00 */
[----:B------:R-:W-:Y:S01]  /*0cd0*/  IMAD.MOV.U32 R3, RZ, RZ, 0x7fc00000 ;  /* 0x7fc00000ff037424 */ /* 0x000fe200078e00ff */
[----:B------:R-:W-:-:S04]  /*0ce0*/  LEA R6, P3, R5, UR4, 0x2 ;  /* 0x0000000405067c11 */ /* 0x000fc8000f8610ff */
[----:B------:R-:W-:-:S06]  /*0cf0*/  LEA.HI.X R7, R5, UR5, R2, 0x2, P3 ;  /* 0x0000000505077c11 */ /* 0x000fcc00098f1402 */
[----:B------:R-:W0:Y:S02]  /*0d00*/  @P0 MUFU.RCP R11, R4 ;  /* 0x00000004000b0308 */ /* 0x000e240000001000 */
[----:B0-----:R-:W-:-:S05]  /*0d10*/  @P0 FMUL.FTZ R3, R11, R12 ;  /* 0x0000000c0b030220 */ /* 0x001fca0000410000 */
[----:B------:R0:W-:Y:S02]  /*0d20*/  STG.E desc[UR6][R6.64], R3 ;  /* 0x0000000306007986 */ /* 0x0001e4000c101906 */
.L_x_2610:
[----:B------:R-:W-:Y:S05]  /*0d30*/  BSYNC B0 ;  /* 0x0000000000007941 */ /* 0x000fea0003800000 */
.L_x_2609:
[----:B------:R-:W-:Y:S05]  /*0d40*/  @!P1 EXIT ;  /* 0x000000000000994d */ /* 0x000fea0003800000 */
[----:B------:R-:W-:Y:S05]  /*0d50*/  @P2 EXIT ;  /* 0x000000000000294d */ /* 0x000fea0003800000 */
[----:B------:R-:W-:Y:S01]  /*0d60*/  FSETP.NEU.FTZ.AND P0, PT, R16, RZ, PT ;  /* 0x000000ff1000720b */ /* 0x000fe20003f1d000 */
[----:B------:R-:W-:Y:S01]  /*0d70*/  ULDC.64 UR4, c[0x0][0x210] ;  /* 0x0000840000047ab9 */ /* 0x000fe20000000a00 */
[----:B------:R-:W-:Y:S01]  /*0d80*/  IADD3 R0, P1, R5, R0, RZ ;  /* 0x0000000005007210 */ /* 0x000fe20007f3e0ff */
[----:B------:R-:W-:-:S04]  /*0d90*/  IMAD.MOV.U32 R5, RZ, RZ, 0x7fc00000 ;  /* 0x7fc00000ff057424 */ /* 0x000fc800078e00ff */
[----:B------:R-:W-:Y:S01]  /*0da0*/  IMAD.X R9, R2, 0x1, R9, P1 ;  /* 0x0000000102097824 */ /* 0x000fe200008e0609 */
[----:B------:R-:W-:-:S04]  /*0db0*/  LEA R2, P1, R0, UR4, 0x2 ;  /* 0x0000000400027c11 */ /* 0x000fc8000f8210ff */
[----:B0-----:R-:W-:Y:S01]  /*0dc0*/  LEA.HI.X R3, R0, UR5, R9, 0x2, P1 ;  /* 0x0000000500037c11 */ /* 0x001fe200088f1409 */
[----:B------:R-:W0:Y:S02]  /*0dd0*/  @P0 MUFU.RCP R7, R16 ;  /* 0x0000001000070308 */ /* 0x000e240000001000 */
[----:B0-----:R-:W-:-:S05]  /*0de0*/  @P0 FMUL.FTZ R5, R7, R8 ;  /* 0x0000000807050220 */ /* 0x001fca0000410000 */
[----:B------:R-:W-:Y:S01]  /*0df0*/  STG.E desc[UR6][R2.64], R5 ;  /* 0x0000000502007986 */ /* 0x000fe2000c101906 */
[----:B------:R-:W-:Y:S05]  /*0e00*/  EXIT ;  /* 0x000000000000794d */ /* 0x000fea0003800000 */
.L_x_2611:
        /* <DEDUP_REMOVED lines=15> */
.L_x_11710:


//--------------------- .text._ZN43_GLOBAL__N__9ae7fba5_10_SoftMax_cu_9f978f6320softmax_warp_forwardIfffLi4ELb0ELb1EEEvPT0_PKT_iiiPKbib --------------------------
	.section	.text._ZN43_GLOBAL__N__9ae7fba5_10_SoftMax_cu_9f978f6320softmax_warp_forwardIfffLi4ELb0ELb1EEEvPT0_PKT_iiiPKbib,"ax",@progbits
	.align	128
.text._ZN43_GLOBAL__N__9ae7fba5_10_SoftMax_cu_9f978f6320softmax_warp_forwardIfffLi4ELb0ELb1EEEvPT0_PKT_iiiPKbib:
        .type           _ZN43_GLOBAL__N__9ae7fba5_10_SoftMax_cu_9f978f6320softmax_warp_forwardIfffLi4ELb0ELb1EEEvPT0_PKT_iiiPKbib,@function
        .size           _ZN43_GLOBAL__N__9ae7fba5_10_SoftMax_cu_9f978f6320softmax_warp_forwardIfffLi4ELb0ELb1EEEvPT0_PKT_iiiPKbib,(.L_x_11711 - _ZN43_GLOBAL__N__9ae7fba5_10_SoftMax_cu_9f978f6320softmax_warp_forwardIfffLi4ELb0ELb1EEEvPT0_PKT_iiiPKbib)
        .other          _ZN43_GLOBAL__N__9ae7fba5_10_SoftMax_cu_9f978f6320softmax_warp_forwardIfffLi4ELb0ELb1EEEvPT0_PKT_iiiPKbib,@"STO_CUDA_ENTRY STV_DEFAULT"
_ZN43_GLOBAL__N__9ae7fba5_10_SoftMax_cu_9f978f6320softmax_warp_forwardIfffLi4ELb0ELb1EEEvPT0_PKT_iiiPKbib:
        /* <DEDUP_REMOVED lines=66> */
.L_x_2612:
        /* <DEDUP_REMOVED lines=14> */
.L_x_2616:
[----:B------:R-:W-:-:S07]  /*0500*/  IMAD.MOV.U32 R12, RZ, RZ, -0x800000 ;  /* 0xff800000ff0c7424 */ /* 0x000fce00078e00ff */
.L_x_2617:
[----:B------:R-:W-:Y:S05]  /*0510*/  BSYNC B1 ;  /* 0x0000000000017941 */ /* 0x000fea0003800000 */
.L_x_2615:
[----:B------:R-:W-:Y:S05]  /*0520*/  @P1 BRA `(.L_x_2618) ;  /* 0x0000000000101947 */ /* 0x000fea0003800000 */
[----:B------:R-:W2:Y:S02]  /*0530*/  LDG.E.U8 R13, desc[UR6][R6.64] ;  /* 0x00000006060d7981 */ /* 0x000ea4000c1e1100 */
[----:B--2---:R-:W-:Y:S01]  /*0540*/  ISETP.NE.AND P3, PT, R13, RZ, PT ;  /* 0x000000ff0d00720c */ /* 0x004fe20003f65270 */
[----:B-----5:R-:W-:-:S12]  /*0550*/  IMAD.MOV.U32 R13, RZ, RZ, R4 ;  /* 0x000000ffff0d7224 */ /* 0x020fd800078e0004 */
[----:B------:R-:W-:Y:S05]  /*0560*/  @!P3 BRA `(.L_x_2619) ;  /* 0x000000000040b947 */ /* 0x000fea0003800000 */
.L_x_2618:
[----:B------:R-:W-:Y:S01]  /*0570*/  IMAD.MOV.U32 R13, RZ, RZ, -0x800000 ;  /* 0xff800000ff0d7424 */ /* 0x000fe200078e00ff */
[----:B------:R-:W-:Y:S06]  /*0580*/  BRA `(.L_x_2619) ;  /* 0x0000000000387947 */ /* 0x000fec0003800000 */
.L_x_2614:
[----:B------:R-:W-:Y:S04]  /*0590*/  BSSY B1, `(.L_x_2620) ;  /* 0x0000007000017945 */ /* 0x000fe80003800000 */
[----:B------:R-:W-:Y:S05]  /*05a0*/  @P0 BRA `(.L_x_2621) ;  /* 0x0000000000100947 */ /* 0x000fea0003800000 */
[----:B------:R-:W2:Y:S02]  /*05b0*/  LDG.E.U8 R12, desc[UR6][R6.64] ;  /* 0x00000006060c7981 */ /* 0x000ea4000c1e1100 */
[----:B--2---:R-:W-:Y:S01]  /*05c0*/  ISETP.NE.AND P3, PT, R12, RZ, PT ;  /* 0x000000ff0c00720c */ /* 0x004fe20003f65270 */
[----:B-----5:R-:W-:-:S12]  /*05d0*/  IMAD.MOV.U32 R12, RZ, RZ, R8 ;  /* 0x000000ffff0c7224 */ /* 0x020fd800078e0008 */
[----:B------:R-:W-:Y:S05]  /*05e0*/  @!P3 BRA `(.L_x_2622) ;  /* 0x000000000004b947 */ /* 0x000fea0003800000 */
.L_x_2621:
[----:B------:R-:W-:-:S07]  /*05f0*/  IMAD.MOV.U32 R12, RZ, RZ, -0x800000 ;  /* 0xff800000ff0c7424 */ /* 0x000fce00078e00ff */
.L_x_2622:
[----:B------:R-:W-:Y:S05]  /*0600*/  BSYNC B1 ;  /* 0x0000000000017941 */ /* 0x000fea0003800000 */
.L_x_2620:
[----:B------:R-:W-:Y:S05]  /*0610*/  @P1 BRA `(.L_x_2623) ;  /* 0x0000000000101947 */ /* 0x000fea0003800000 */
[----:B------:R-:W2:Y:S02]  /*0620*/  LDG.E.U8 R13, desc[UR6][R10.64] ;  /* 0x000000060a0d7981 */ /* 0x000ea4000c1e1100 */
[----:B--2---:R-:W-:Y:S01]  /*0630*/  ISETP.NE.AND P3, PT, R13, RZ, PT ;  /* 0x000000ff0d00720c */ /* 0x004fe20003f65270 */
[----:B-----5:R-:W-:-:S12]  /*0640*/  IMAD.MOV.U32 R13, RZ, RZ, R4 ;  /* 0x000000ffff0d7224 */ /* 0x020fd800078e0004 */
[----:B------:R-:W-:Y:S05]  /*0650*/  @!P3 BRA `(.L_x_2619) ;  /* 0x000000000004b947 */ /* 0x000fea0003800000 */
.L_x_2623:
[----:B------:R-:W-:-:S07]  /*0660*/  IMAD.MOV.U32 R13, RZ, RZ, -0x800000 ;  /* 0xff800000ff0d7424 */ /* 0x000fce00078e00ff */
.L_x_2619:
[----:B------:R-:W-:Y:S05]  /*0670*/  BSYNC B0 ;  /* 0x0000000000007941 */ /* 0x000fea0003800000 */
.L_x_2613:
        /* <DEDUP_REMOVED lines=35> */
.L_x_2627:
[----:B------:R-:W-:Y:S05]  /*08b0*/  BSYNC B1 ;  /* 0x0000000000017941 */ /* 0x000fea0003800000 */
.L_x_2626:
        /* <DEDUP_REMOVED lines=11> */
.L_x_2625:
        /* <DEDUP_REMOVED lines=9> */
.L_x_2630:
[----:B------:R-:W-:Y:S05]  /*0a00*/  BSYNC B1 ;  /* 0x0000000000017941 */ /* 0x000fea0003800000 */
.L_x_2629:
        /* <DEDUP_REMOVED lines=9> */
.L_x_2628:
[----:B------:R-:W-:Y:S05]  /*0aa0*/  BSYNC B0 ;  /* 0x0000000000007941 */ /* 0x000fea0003800000 */
.L_x_2624:
        /* <DEDUP_REMOVED lines=23> */
[----:B------:R-:W-:Y:S01]  /*0c20*/  ULDC.64 UR4, c[0x0][0x210] ;  /* 0x0000840000047ab9 */ /* 0x000fe20000000a00 */
[----:B------:R-:W-:Y:S01]  /*0c30*/  IMAD.MOV.U32 R3, RZ, RZ, 0x7fc00000 ;  /* 0x7fc00000ff037424 */ /* 0x000fe200078e00ff */
[----:B------:R-:W-:-:S04]  /*0c40*/  LEA R6, P3, R5, UR4, 0x2 ;  /* 0x0000000405067c11 */ /* 0x000fc8000f8610ff */
[----:B------:R-:W-:-:S06]  /*0c50*/  LEA.HI.X R7, R5, UR5, R2, 0x2, P3 ;  /* 0x0000000505077c11 */ /* 0x000fcc00098f1402 */
[----:B------:R-:W1:Y:S02]  /*0c60*/  @P0 MUFU.RCP R11, R13 ;  /* 0x0000000d000b0308 */ /* 0x000e640000001000 */
[----:B-1----:R-:W-:-:S05]  /*0c70*/  @P0 FMUL.FTZ R3, R11, R12 ;  /* 0x0000000c0b030220 */ /* 0x002fca0000410000 */
[----:B------:R1:W-:Y:S02]  /*0c80*/  STG.E desc[UR6][R6.64], R3 ;  /* 0x0000000306007986 */ /* 0x0003e4000c101906 */
.L_x_2632:
[----:B------:R-:W-:Y:S05]  /*0c90*/  BSYNC B0 ;  /* 0x0000000000007941 */ /* 0x000fea0003800000 */
.L_x_2631:
        /* <DEDUP_REMOVED lines=8> */
[----:B-1----:R-:W-:Y:S01]  /*0d20*/  LEA.HI.X R3, R0, UR5, R9, 0x2, P1 ;  /* 0x0000000500037c11 */ /* 0x002fe200088f1409 */
[----:B------:R-:W1:Y:S02]  /*0d30*/  @P0 MUFU.RCP R7, R16 ;  /* 0x0000001000070308 */ /* 0x000e640000001000 */
[----:B-1----:R-:W-:-:S05]  /*0d40*/  @P0 FMUL.FTZ R5, R7, R8 ;  /* 0x0000000807050220 */ /* 0x002fca0000410000 */
[----:B------:R-:W-:Y:S01]  /*0d50*/  STG.E desc[UR6][R2.64], R5 ;  /* 0x0000000502007986 */ /* 0x000fe2000c101906 */
[----:B------:R-:W-:Y:S05]  /*0d60*/  EXIT ;  /* 0x000000000000794d */ /* 0x000fea0003800000 */
.L_x_2633:
        /* <DEDUP_REMOVED lines=9> */
.L_x_11711:


//--------------------- .text._ZN43_GLOBAL__N__9ae7fba5_10_SoftMax_cu_9f978f6320softmax_warp_forwardIfffLi3ELb0ELb1EEEvPT0_PKT_iiiPKbib --------------------------
	.section	.text._ZN43_GLOBAL__N__9ae7fba5_10_SoftMax_cu_9f978f6320softmax_warp_forwardIfffLi3ELb0ELb1EEEvPT0_PKT_iiiPKbib,"ax",@progbits
	.align	128
.text._ZN43_GLOBAL__N__9ae7fba5_10_SoftMax_cu_9f978f6320softmax_warp_forwardIfffLi3ELb0ELb1EEEvPT0_PKT_iiiPKbib:
        .type           _ZN43_GLOBAL__N__9ae7fba5_10_SoftMax_cu_9f978f6320softmax_warp_forwardIfffLi3ELb0ELb1EEEvPT0_PKT_iiiPKbib,@function
        .size           _ZN43_GLOBAL__N__9ae7fba5_10_SoftMax_cu_9f978f6320softmax_warp_forwardIfffLi3ELb0ELb1EEEvPT0_PKT_iiiPKbib,(.L_x_11712 - _ZN43_GLOBAL__N__9ae7fba5_10_SoftMax_cu_9f978f6320softmax_warp_forwardIfffLi3ELb0ELb1EEEvPT0_PKT_iiiPKbib)
        .other          _ZN43_GLOBAL__N__9ae7fba5_10_SoftMax_cu_9f978f6320softmax_warp_forwardIfffLi3ELb0ELb1EEEvPT0_PKT_iiiPKbib,@"STO_CUDA_ENTRY STV_DEFAULT"
_ZN43_GLOBAL__N__9ae7fba5_10_SoftMax_cu_9f978f6320softmax_warp_forwardIfffLi3ELb0ELb1EEEvPT0_PKT_iiiPKbib:
        /* <DEDUP_REMOVED lines=66> */
.L_x_2634:
        /* <DEDUP_REMOVED lines=14> */
.L_x_2638:
[----:B------:R-:W-:-:S07]  /*0500*/  IMAD.MOV.U32 R12, RZ, RZ, -0x800000 ;  /* 0xff800000ff0c7424 */ /* 0x000fce00078e00ff */
.L_x_2639:
[----:B------:R-:W-:Y:S05]  /*0510*/  BSYNC B1 ;  /* 0x0000000000017941 */ /* 0x000fea0003800000 */
.L_x_2637:
[----:B------:R-:W-:Y:S05]  /*0520*/  @P1 BRA `(.L_x_2640) ;  /* 0x0000000000101947 */ /* 0x000fea0003800000 */
[----:B------:R-:W2:Y:S02]  /*0530*/  LDG.E.U8 R13, desc[UR6][R6.64] ;  /* 0x00000006060d7981 */ /* 0x000ea4000c1e1100 */
[----:B--2---:R-:W-:Y:S01]  /*0540*/  ISETP.NE.AND P3, PT, R13, RZ, PT ;  /* 0x000000ff0d00720c */ /* 0x004fe20003f65270 */
[----:B-----5:R-:W-:-:S12]  /*0550*/  IMAD.MOV.U32 R13, RZ, RZ, R4 ;  /* 0x000000ffff0d7224 */ /* 0x020fd800078e0004 */
[----:B------:R-:W-:Y:S05]  /*0560*/  @!P3 BRA `(.L_x_2641) ;  /* 0x000000000040b947 */ /* 0x000fea0003800000 */
.L_x_2640:
[----:B------:R-:W-:Y:S01]  /*0570*/  IMAD.MOV.U32 R13, RZ, RZ, -0x800000 ;  /* 0xff800000ff0d7424 */ /* 0x000fe200078e00ff */
[----:B------:R-:W-:Y:S06]  /*0580*/  BRA `(.L_x_2641) ;  /* 0x0000000000387947 */ /* 0x000fec0003800000 */
.L_x_2636:
[----:B------:R-:W-:Y:S04]  /*0590*/  BSSY B1, `(.L_x_2642) ;  /* 0x0000007000017945 */ /* 0x000fe80003800000 */
[----:B------:R-:W-:Y:S05]  /*05a0*/  @P0 BRA `(.L_x_2643) ;  /* 0x0000000000100947 */ /* 0x000fea0003800000 */
[----:B------:R-:W2:Y:S02]  /*05b0*/  LDG.E.U8 R12, desc[UR6][R6.64] ;  /* 0x00000006060c7981 */ /* 0x000ea4000c1e1100 */
[----:B--2---:R-:W-:Y:S01]  /*05c0*/  ISETP.NE.AND P3, PT, R12, RZ, PT ;  /* 0x000000ff0c00720c */ /* 0x004fe20003f65270 */
[----:B-----5:R-:W-:-:S12]  /*05d0*/  IMAD.MOV.U32 R12, RZ, RZ, R8 ;  /* 0x000000ffff0c7224 */ /* 0x020fd800078e0008 */
[----:B------:R-:W-:Y:S05]  /*05e0*/  @!P3 BRA `(.L_x_2644) ;  /* 0x000000000004b947 */ /* 0x000fea0003800000 */
.L_x_2643:
[----:B------:R-:W-:-:S07]  /*05f0*/  IMAD.MOV.U32 R12, RZ, RZ, -0x800000 ;  /* 0xff800000ff0c7424 */ /* 0x000fce00078e00ff */
.L_x_2644:
[----:B------:R-:W-:Y:S05]  /*0600*/  BSYNC B1 ;  /* 0x0000000000017941 */ /* 0x000fea0003800000 */
.L_x_2642:
[----:B------:R-:W-:Y:S05]  /*0610*/  @P1 BRA `(.L_x_2645) ;  /* 0x0000000000101947 */ /* 0x000fea0003800000 */
[----:B------:R-:W2:Y:S02]  /*0620*/  LDG.E.U8 R13, desc[UR6][R10.64] ;  /* 0x000000060a0d7981 */ /* 0x000ea4000c1e1100 */
[----:B--2---:R-:W-:Y:S01]  /*0630*/  ISETP.NE.AND P3, PT, R13, RZ, PT ;  /* 0x000000ff0d00720c */ /* 0x004fe20003f65270 */
[----:B-----5:R-:W-:-:S12]  /*0640*/  IMAD.MOV.U32 R13, RZ, RZ, R4 ;  /* 0x000000ffff0d7224 */ /* 0x020fd800078e0004 */
[----:B------:R-:W-:Y:S05]  /*0650*/  @!P3 BRA `(.L_x_2641) ;  /* 0x000000000004b947 */ /* 0x000fea0003800000 */
.L_x_2645:
[----:B------:R-:W-:-:S07]  /*0660*/  IMAD.MOV.U32 R13, RZ, RZ, -0x800000 ;  /* 0xff800000ff0d7424 */ /* 0x000fce00078e00ff */
.L_x_2641:
[----:B------:R-:W-:Y:S05]  /*0670*/  BSYNC B0 ;  /* 0x0000000000007941 */ /* 0x000fea0003800000 */
.L_x_2635:
        /* <DEDUP_REMOVED lines=29> */
.L_x_2649:
[----:B------:R-:W-:Y:S05]  /*0850*/  BSYNC B1 ;  /* 0x0000000000017941 */ /* 0x000fea0003800000 */
.L_x_2648:
        /* <DEDUP_REMOVED lines=11> */
.L_x_2647:
        /* <DEDUP_REMOVED lines=9> */
.L_x_2652:
[----:B------:R-:W-:Y:S05]  /*09a0*/  BSYNC B1 ;  /* 0x0000000000017941 */ /* 0x000fea0003800000 */
.L_x_2651:
        /* <DEDUP_REMOVED lines=9> */
.L_x_2650:
[----:B------:R-:W-:Y:S05]  /*0a40*/  BSYNC B0 ;  /* 0x0000000000007941 */ /* 0x000fea0003800000 */
.L_x_2646:
        /* <DEDUP_REMOVED lines=21> */
[----:B0-----:R-:W-:-:S04]  /*0ba0*/  LEA R6, P3, R5, UR4, 0x2 ;  /* 0x0000000405067c11 */ /* 0x001fc8000f8610ff */
[----:B------:R-:W-:-:S06]  /*0bb0*/  LEA.HI.X R7, R5, UR5, R2, 0x2, P3 ;  /* 0x0000000505077c11 */ /* 0x000fcc00098f1402 */
[----:B------:R-:W0:Y:S02]  /*0bc0*/  @P0 MUFU.RCP R11, R10 ;  /* 0x0000000a000b0308 */ /* 0x000e240000001000 */
[----:B0-----:R-:W-:-:S05]  /*0bd0*/  @P0 FMUL.FTZ R3, R11, R12 ;  /* 0x0000000c0b030220 */ /* 0x001fca0000410000 */
[----:B------:R1:W-:Y:S02]  /*0be0*/  STG.E desc[UR6][R6.64], R3 ;  /* 0x0000000306007986 */ /* 0x0003e4000c101906 */
.L_x_2654:
[----:B------:R-:W-:Y:S05]  /*0bf0*/  BSYNC B0 ;  /* 0x0000000000007941 */ /* 0x000fea0003800000 */
.L_x_2653:
        /* <DEDUP_REMOVED lines=13> */
.L_x_2655:
        /* <DEDUP_REMOVED lines=11> */
.L_x_11712:


//--------------------- .text._ZN43_GLOBAL__N__9ae7fba5_10_SoftMax_cu_9f978f6320softmax_warp_forwardIfffLi2ELb0ELb1EEEvPT0_PKT_iiiPKbib --------------------------
	.section	.text._ZN43_GLOBAL__N__9ae7fba5_10_SoftMax_cu_9f978f6320softmax_warp_forwardIfffLi2ELb0ELb1EEEvPT0_PKT_iiiPKbib,"ax",@progbits
	.align	128
.text._ZN43_GLOBAL__N__9ae7fba5_10_SoftMax_cu_9f978f6320softmax_warp_forwardIfffLi2ELb0ELb1EEEvPT0_PKT_iiiPKbib:
        .type           _ZN43_GLOBAL__N__9ae7fba5_10_SoftMax_cu_9f978f6320softmax_warp_forwardIfffLi2ELb0ELb1EEEvPT0_PKT_iiiPKbib,@function
        .size           _ZN43_GLOBAL__N__9ae7fba5_10_SoftMax_cu_9f978f6320softmax_warp_forwardIfffLi2ELb0ELb1EEEvPT0_PKT_iiiPKbib,(.L_x_11713 - _ZN43_GLOBAL__N__9ae7fba5_10_SoftMax_cu_9f978f6320softmax_warp_forwardIfffLi2ELb0ELb1EEEvPT0_PKT_iiiPKbib)
        .other          _ZN43_GLOBAL__N__9ae7fba5_10_SoftMax_cu_9f978f6320softmax_warp_forwardIfffLi2ELb0ELb1EEEvPT0_PKT_iiiPKbib,@"STO_CUDA_ENTRY STV_DEFAULT"
_ZN43_GLOBAL__N__9ae7fba5_10_SoftMax_cu_9f978f6320softmax_warp_forwardIfffLi2ELb0ELb1EEEvPT0_PKT_iiiPKbib:
        /* <DEDUP_REMOVED lines=66> */
.L_x_2656:
        /* <DEDUP_REMOVED lines=14> */
.L_x_2660:
[----:B------:R-:W-:-:S07]  /*0500*/  IMAD.MOV.U32 R12, RZ, RZ, -0x800000 ;  /* 0xff800000ff0c7424 */ /* 0x000fce00078e00ff */
.L_x_2661:
[----:B------:R-:W-:Y:S05]  /*0510*/  BSYNC B1 ;  /* 0x0000000000017941 */ /* 0x000fea0003800000 */
.L_x_2659:
[----:B------:R-:W-:Y:S05]  /*0520*/  @P1 BRA `(.L_x_2662) ;  /* 0x0000000000101947 */ /* 0x000fea0003800000 */
[----:B------:R-:W2:Y:S02]  /*0530*/  LDG.E.U8 R13, desc[UR6][R6.64] ;  /* 0x00000006060d7981 */ /* 0x000ea4000c1e1100 */
[----:B--2---:R-:W-:Y:S01]  /*0540*/  ISETP.NE.AND P3, PT, R13, RZ, PT ;  /* 0x000000ff0d00720c */ /* 0x004fe20003f65270 */
[----:B-----5:R-:W-:-:S12]  /*0550*/  IMAD.MOV.U32 R13, RZ, RZ, R4 ;  /* 0x000000ffff0d7224 */ /* 0x020fd800078e0004 */
[----:B------:R-:W-:Y:S05]  /*0560*/  @!P3 BRA `(.L_x_2663) ;  /* 0x000000000040b947 */ /* 0x000fea0003800000 */
.L_x_2662:
[----:B------:R-:W-:Y:S01]  /*0570*/  IMAD.MOV.U32 R13, RZ, RZ, -0x800000 ;  /* 0xff800000ff0d7424 */ /* 0x000fe200078e00ff */
[----:B------:R-:W-:Y:S06]  /*0580*/  BRA `(.L_x_2663) ;  /* 0x0000000000387947 */ /* 0x000fec0003800000 */
.L_x_2658:
[----:B------:R-:W-:Y:S04]  /*0590*/  BSSY B1, `(.L_x_2664) ;  /* 0x0000007000017945 */ /* 0x000fe80003800000 */
[----:B------:R-:W-:Y:S05]  /*05a0*/  @P0 BRA `(.L_x_2665) ;  /* 0x0000000000100947 */ /* 0x000fea0003800000 */
[----:B------:R-:W2:Y:S02]  /*05b0*/  LDG.E.U8 R12, desc[UR6][R6.64] ;  /* 0x00000006060c7981 */ /* 0x000ea4000c1e1100 */
[----:B--2---:R-:W-:Y:S01]  /*05c0*/  ISETP.NE.AND P3, PT, R12, RZ, PT ;  /* 0x000000ff0c00720c */ /* 0x004fe20003f65270 */
[----:B-----5:R-:W-:-:S12]  /*05d0*/  IMAD.MOV.U32 R12, RZ, RZ, R8 ;  /* 0x000000ffff0c7224 */ /* 0x020fd800078e0008 */
[----:B------:R-:W-:Y:S05]  /*05e0*/  @!P3 BRA `(.L_x_2666) ;  /* 0x000000000004b947 */ /* 0x000fea0003800000 */
.L_x_2665:
[----:B------:R-:W-:-:S07]  /*05f0*/  IMAD.MOV.U32 R12, RZ, RZ, -0x800000 ;  /* 0xff800000ff0c7424 */ /* 0x000fce00078e00ff */
.L_x_2666:
[----:B------:R-:W-:Y:S05]  /*0600*/  BSYNC B1 ;  /* 0x0000000000017941 */ /* 0x000fea0003800000 */
.L_x_2664:
[----:B------:R-:W-:Y:S05]  /*0610*/  @P1 BRA `(.L_x_2667) ;  /* 0x0000000000101947 */ /* 0x000fea0003800000 */
[----:B------:R-:W2:Y:S02]  /*0620*/  LDG.E.U8 R13, desc[UR6][R10.64] ;  /* 0x000000060a0d7981 */ /* 0x000ea4000c1e1100 */
[----:B--2---:R-:W-:Y:S01]  /*0630*/  ISETP.NE.AND P3, PT, R13, RZ, PT ;  /* 0x000000ff0d00720c */ /* 0x004fe20003f65270 */
[----:B-----5:R-:W-:-:S12]  /*0640*/  IMAD.MOV.U32 R13, RZ, RZ, R4 ;  /* 0x000000ffff0d7224 */ /* 0x020fd800078e0004 */
[----:B------:R-:W-:Y:S05]  /*0650*/  @!P3 BRA `(.L_x_2663) ;  /* 0x000000000004b947 */ /* 0x000fea0003800000 */
.L_x_2667:
[----:B------:R-:W-:-:S07]  /*0660*/  IMAD.MOV.U32 R13, RZ, RZ, -0x800000 ;  /* 0xff800000ff0d7424 */ /* 0x000fce00078e00ff */
.L_x_2663:
[----:B------:R-:W-:Y:S05]  /*0670*/  BSYNC B0 ;  /* 0x0000000000007941 */ /* 0x000fea0003800000 */
.L_x_2657:
        /* <DEDUP_REMOVED lines=23> */
.L_x_2671:
[----:B------:R-:W-:Y:S05]  /*07f0*/  BSYNC B1 ;  /* 0x0000000000017941 */ /* 0x000fea0003800000 */
.L_x_2670:
        /* <DEDUP_REMOVED lines=11> */
.L_x_2669:
        /* <DEDUP_REMOVED lines=9> */
.L_x_2674:
[----:B------:R-:W-:Y:S05]  /*0940*/  BSYNC B1 ;  /* 0x0000000000017941 */ /* 0x000fea0003800000 */
.L_x_2673:
        /* <DEDUP_REMOVED lines=9> */
.L_x_2672:
[----:B------:R-:W-:Y:S05]  /*09e0*/  BSYNC B0 ;  /* 0x0000000000007941 */ /* 0x000fea0003800000 */
.L_x_2668:
        /* <DEDUP_REMOVED lines=18> */
[----:B0-----:R-:W-:-:S06]  /*0b10*/  LEA.HI.X R7, R5, UR5, R2, 0x2, P3 ;  /* 0x0000000505077c11 */ /* 0x001fcc00098f1402 */
[----:B------:R-:W0:Y:S02]  /*0b20*/  @P0 MUFU.RCP R11, R11 ;  /* 0x0000000b000b0308 */ /* 0x000e240000001000 */
[----:B0-----:R-:W-:-:S05]  /*0b30*/  @P0 FMUL.FTZ R3, R11, R12 ;  /* 0x0000000c0b030220 */ /* 0x001fca0000410000 */
[----:B------:R1:W-:Y:S02]  /*0b40*/  STG.E desc[UR6][R6.64], R3 ;  /* 0x0000000306007986 */ /* 0x0003e4000c101906 */
.L_x_2676:
[----:B------:R-:W-:Y:S05]  /*0b50*/  BSYNC B0 ;  /* 0x0000000000007941 */ /* 0x000fea0003800000 */
.L_x_2675:
        /* <DEDUP_REMOVED lines=9> */
[----:B0-----:R-:W0:Y:S02]  /*0bf0*/  @P0 MUFU.RCP R7, R10 ;  /* 0x0000000a00070308 */ /* 0x001e240000001000 */
[----:B0-----:R-:W-:-:S05]  /*0c00*/  @P0 FMUL.FTZ R5, R7, R8 ;  /* 0x0000000807050220 */ /* 0x001fca0000410000 */
[----:B------:R-:W-:Y:S01]  /*0c10*/  STG.E desc[UR6][R2.64], R5 ;  /* 0x0000000502007986 */ /* 0x000fe2000c101906 */
[----:B------:R-:W-:Y:S05]  /*0c20*/  EXIT ;  /* 0x000000000000794d */ /* 0x000fea0003800000 */
.L_x_2677:
        /* <DEDUP_REMOVED lines=13> */
.L_x_11713:


//--------------------- .text._ZN43_GLOBAL__N__9ae7fba5_10_SoftMax_cu_9f978f6320softmax_warp_forwardIfffLi1ELb0ELb1EEEvPT0_PKT_iiiPKbib --------------------------
	.section	.text._ZN43_GLOBAL__N__9ae7fba5_10_SoftMax_cu_9f978f6320softmax_warp_forwardIfffLi1ELb0ELb1EEEvPT0_PKT_iiiPKbib,"ax",@progbits
	.align	128
.text._ZN43_GLOBAL__N__9ae7fba5_10_SoftMax_cu_9f978f6320softmax_warp_forwardIfffLi1ELb0ELb1EEEvPT0_PKT_iiiPKbib:
        .type           _ZN43_GLOBAL__N__9ae7fba5_10_SoftMax_cu_9f978f6320softmax_warp_forwardIfffLi1ELb0ELb1EEEvPT0_PKT_iiiPKbib,@function
        .size           _ZN43_GLOBAL__N__9ae7fba5_10_SoftMax_cu_9f978f6320softmax_warp_forwardIfffLi1ELb0ELb1EEEvPT0_PKT_iiiPKbib,(.L_x_11714 - _ZN43_GLOBAL__N__9ae7fba5_10_SoftMax_cu_9f978f6320softmax_warp_forwardIfffLi1ELb0ELb1EEEvPT0_PKT_iiiPKbib)
        .other          _ZN43_GLOBAL__N__9ae7fba5_10_SoftMax_cu_9f978f6320softmax_warp_forwardIfffLi1ELb0ELb1EEEvPT0_PKT_iiiPKbib,@"STO_CUDA_ENTRY STV_DEFAULT"
_ZN43_GLOBAL__N__9ae7fba5_10_SoftMax_cu_9f978f6320softmax_warp_forwardIfffLi1ELb0ELb1EEEvPT0_PKT_iiiPKbib:
        /* <DEDUP_REMOVED lines=66> */
.L_x_2678:
        /* <DEDUP_REMOVED lines=14> */
.L_x_2682:
[----:B------:R-:W-:-:S07]  /*0500*/  IMAD.MOV.U32 R12, RZ, RZ, -0x800000 ;  /* 0xff800000ff0c7424 */ /* 0x000fce00078e00ff */
.L_x_2683:
[----:B------:R-:W-:Y:S05]  /*0510*/  BSYNC B1 ;  /* 0x0000000000017941 */ /* 0x000fea0003800000 */
.L_x_2681:
[----:B------:R-:W-:Y:S05]  /*0520*/  @P1 BRA `(.L_x_2684) ;  /* 0x0000000000101947 */ /* 0x000fea0003800000 */
[----:B------:R-:W2:Y:S02]  /*0530*/  LDG.E.U8 R13, desc[UR6][R6.64] ;  /* 0x00000006060d7981 */ /* 0x000ea4000c1e1100 */
[----:B--2---:R-:W-:Y:S01]  /*0540*/  ISETP.NE.AND P3, PT, R13, RZ, PT ;  /* 0x000000ff0d00720c */ /* 0x004fe20003f65270 */
[----:B-----5:R-:W-:-:S12]  /*0550*/  IMAD.MOV.U32 R13, RZ, RZ, R4 ;  /* 0x000000ffff0d7224 */ /* 0x020fd800078e0004 */
[----:B------:R-:W-:Y:S05]  /*0560*/  @!P3 BRA `(.L_x_2685) ;  /* 0x000000000040b947 */ /* 0x000fea0003800000 */
.L_x_2684:
[----:B------:R-:W-:Y:S01]  /*0570*/  IMAD.MOV.U32 R13, RZ, RZ, -0x800000 ;  /* 0xff800000ff0d7424 */ /* 0x000fe200078e00ff */
[----:B------:R-:W-:Y:S06]  /*0580*/  BRA `(.L_x_2685) ;  /* 0x0000000000387947 */ /* 0x000fec0003800000 */
.L_x_2680:
[----:B------:R-:W-:Y:S04]  /*0590*/  BSSY B1, `(.L_x_2686) ;  /* 0x0000007000017945 */ /* 0x000fe80003800000 */
[----:B------:R-:W-:Y:S05]  /*05a0*/  @P0 BRA `(.L_x_2687) ;  /* 0x0000000000100947 */ /* 0x000fea0003800000 */
[----:B------:R-:W2:Y:S02]  /*05b0*/  LDG.E.U8 R12, desc[UR6][R6.64] ;  /* 0x00000006060c7981 */ /* 0x000ea4000c1e1100 */
[----:B--2---:R-:W-:Y:S01]  /*05c0*/  ISETP.NE.AND P3, PT, R12, RZ, PT ;  /* 0x000000ff0c00720c */ /* 0x004fe20003f65270 */
[----:B-----5:R-:W-:-:S12]  /*05d0*/  IMAD.MOV.U32 R12, RZ, RZ, R8 ;  /* 0x000000ffff0c7224 */ /* 0x020fd800078e0008 */
[----:B------:R-:W-:Y:S05]  /*05e0*/  @!P3 BRA `(.L_x_2688) ;  /* 0x000000000004b947 */ /* 0x000fea0003800000 */
.L_x_2687:
[----:B------:R-:W-:-:S07]  /*05f0*/  IMAD.MOV.U32 R12, RZ, RZ, -0x800000 ;  /* 0xff800000ff0c7424 */ /* 0x000fce00078e00ff */
.L_x_2688:
[----:B------:R-:W-:Y:S05]  /*0600*/  BSYNC B1 ;  /* 0x0000000000017941 */ /* 0x000fea0003800000 */
.L_x_2686:
[----:B------:R-:W-:Y:S05]  /*0610*/  @P1 BRA `(.L_x_2689) ;  /* 0x0000000000101947 */ /* 0x000fea0003800000 */
[----:B------:R-:W2:Y:S02]  /*0620*/  LDG.E.U8 R13, desc[UR6][R10.64] ;  /* 0x000000060a0d7981 */ /* 0x000ea4000c1e1100 */
[----:B--2---:R-:W-:Y:S01]  /*0630*/  ISETP.NE.AND P3, PT, R13, RZ, PT ;  /* 0x000000ff0d00720c */ /* 0x004fe20003f65270 */
[----:B-----5:R-:W-:-:S12]  /*0640*/  IMAD.MOV.U32 R13, RZ, RZ, R4 ;  /* 0x000000ffff0d7224 */ /* 0x020fd800078e0004 */
[----:B------:R-:W-:Y:S05]  /*0650*/  @!P3 BRA `(.L_x_2685) ;  /* 0x000000000004b947 */ /* 0x000fea0003800000 */
.L_x_2689:
[----:B------:R-:W-:-:S07]  /*0660*/  IMAD.MOV.U32 R13, RZ, RZ, -0x800000 ;  /* 0xff800000ff0d7424 */ /* 0x000fce00078e00ff */
.L_x_2685:
[----:B------:R-:W-:Y:S05]  /*0670*/  BSYNC B0 ;  /* 0x0000000000007941 */ /* 0x000fea0003800000 */
.L_x_2679:
        /* <DEDUP_REMOVED lines=17> */
.L_x_2693:
[----:B------:R-:W-:Y:S05]  /*0790*/  BSYNC B1 ;  /* 0x0000000000017941 */ /* 0x000fea0003800000 */
.L_x_2692:
        /* <DEDUP_REMOVED lines=11> */
.L_x_2691:
        /* <DEDUP_REMOVED lines=9> */
.L_x_2696:
[----:B------:R-:W-:Y:S05]  /*08e0*/  BSYNC B1 ;  /* 0x0000000000017941 */ /* 0x000fea0003800000 */
.L_x_2695:
        /* <DEDUP_REMOVED lines=9> */
.L_x_2694:
[----:B------:R-:W-:Y:S05]  /*0980*/  BSYNC B0 ;  /* 0x0000000000007941 */ /* 0x000fea0003800000 */
.L_x_2690:
        /* <DEDUP_REMOVED lines=18> */
.L_x_2698:
[----:B------:R-:W-:Y:S05]  /*0ab0*/  BSYNC B0 ;  /* 0x0000000000007941 */ /* 0x000fea0003800000 */
.L_x_2697:
        /* <DEDUP_REMOVED lines=13> */
.L_x_2699:
        /* <DEDUP_REMOVED lines=15> */
.L_x_11714:


//--------------------- .text._ZN43_GLOBAL__N__9ae7fba5_10_SoftMax_cu_9f978f6320softmax_warp_forwardIfffLi0ELb0ELb1EEEvPT0_PKT_iiiPKbib --------------------------
	.section	.text._ZN43_GLOBAL__N__9ae7fba5_10_SoftMax_cu_9f978f6320softmax_warp_forwardIfffLi0ELb0ELb1EEEvPT0_PKT_iiiPKbib,"ax",@progbits
	.align	128
.text._ZN43_GLOBAL__N__9ae7fba5_10_SoftMax_cu_9f978f6320softmax_warp_forwardIfffLi0ELb0ELb1EEEvPT0_PKT_iiiPKbib:
        .type           _ZN43_GLOBAL__N__9ae7fba5_10_SoftMax_cu_9f978f6320softmax_warp_forwardIfffLi0ELb0ELb1EEEvPT0_PKT_iiiPKbib,@function
        .size           _ZN43_GLOBAL__N__9ae7fba5_10_SoftMax_cu_9f978f6320softmax_warp_forwardIfffLi0ELb0ELb1EEEvPT0_PKT_iiiPKbib,(.L_x_11715 - _ZN43_GLOBAL__N__9ae7fba5_10_SoftMax_cu_9f978f6320softmax_warp_forwardIfffLi0ELb0ELb1EEEvPT0_PKT_iiiPKbib)
        .other          _ZN43_GLOBAL__N__9ae7fba5_10_SoftMax_cu_9f978f6320softmax_warp_forwardIfffLi0ELb0ELb1EEEvPT0_PKT_iiiPKbib,@"STO_CUDA_ENTRY STV_DEFAULT"
_ZN43_GLOBAL__N__9ae7fba5_10_SoftMax_cu_9f978f6320softmax_warp_forwardIfffLi0ELb0ELb1EEEvPT0_PKT_iiiPKbib:
        /* <DEDUP_REMOVED lines=66> */
.L_x_2700:
        /* <DEDUP_REMOVED lines=10> */
[----:B------:R-:W2:Y:S01]  /*04c0*/  LDG.E.U8 R12, desc[UR6][R6.64] ;  /* 0x00000006060c7981 */ /* 0x000ea2000c1e1100 */
[----:B-----5:R-:W-:Y:S02]  /*04d0*/  MOV R17, R8 ;  /* 0x0000000800117202 */ /* 0x020fe40000000f00 */
[----:B--2---:R-:W-:-:S13]  /*04e0*/  ISETP.NE.AND P3, PT, R12, RZ, PT ;  /* 0x000000ff0c00720c */ /* 0x004fda0003f65270 */
[----:B------:R-:W-:Y:S05]  /*04f0*/  @!P3 BRA `(.L_x_2705) ;  /* 0x000000000004b947 */ /* 0x000fea0003800000 */
.L_x_2704:
[----:B------:R-:W-:-:S07]  /*0500*/  IMAD.MOV.U32 R17, RZ, RZ, -0x800000 ;  /* 0xff800000ff117424 */ /* 0x000fce00078e00ff */
.L_x_2705:
[----:B------:R-:W-:Y:S05]  /*0510*/  BSYNC B1 ;  /* 0x0000000000017941 */ /* 0x000fea0003800000 */
.L_x_2703:
[----:B------:R-:W-:Y:S05]  /*0520*/  @P1 BRA `(.L_x_2706) ;  /* 0x0000000000101947 */ /* 0x000fea0003800000 */
[----:B------:R-:W2:Y:S01]  /*0530*/  LDG.E.U8 R12, desc[UR6][R6.64] ;  /* 0x00000006060c7981 */ /* 0x000ea2000c1e1100 */
[----:B-----5:R-:W-:Y:S01]  /*0540*/  IMAD.MOV.U32 R19, RZ, RZ, R4 ;  /* 0x000000ffff137224 */ /* 0x020fe200078e0004 */
[----:B--2---:R-:W-:-:S13]  /*0550*/  ISETP.NE.AND P3, PT, R12, RZ, PT ;  /* 0x000000ff0c00720c */ /* 0x004fda0003f65270 */
[----:B------:R-:W-:Y:S05]  /*0560*/  @!P3 BRA `(.L_x_2707) ;  /* 0x000000000040b947 */ /* 0x000fea0003800000 */
.L_x_2706:
[----:B------:R-:W-:Y:S01]  /*0570*/  IMAD.MOV.U32 R19, RZ, RZ, -0x800000 ;  /* 0xff800000ff137424 */ /* 0x000fe200078e00ff */
[----:B------:R-:W-:Y:S06]  /*0580*/  BRA `(.L_x_2707) ;  /* 0x0000000000387947 */ /* 0x000fec0003800000 */
.L_x_2702:
[----:B------:R-:W-:Y:S04]  /*0590*/  BSSY B1, `(.L_x_2708) ;  /* 0x0000007000017945 */ /* 0x000fe80003800000 */
[----:B------:R-:W-:Y:S05]  /*05a0*/  @P0 BRA `(.L_x_2709) ;  /* 0x0000000000100947 */ /* 0x000fea0003800000 */
[----:B------:R-:W2:Y:S01]  /*05b0*/  LDG.E.U8 R12, desc[UR6][R6.64] ;  /* 0x00000006060c7981 */ /* 0x000ea2000c1e1100 */
[----:B-----5:R-:W-:Y:S01]  /*05c0*/  IMAD.MOV.U32 R17, RZ, RZ, R8 ;  /* 0x000000ffff117224 */ /* 0x020fe200078e0008 */
[----:B--2---:R-:W-:-:S13]  /*05d0*/  ISETP.NE.AND P3, PT, R12, RZ, PT ;  /* 0x000000ff0c00720c */ /* 0x004fda0003f65270 */
[----:B------:R-:W-:Y:S05]  /*05e0*/  @!P3 BRA `(.L_x_2710) ;  /* 0x000000000004b947 */ /* 0x000fea0003800000 */
.L_x_2709:
[----:B------:R-:W-:-:S07]  /*05f0*/  IMAD.MOV.U32 R17, RZ, RZ, -0x800000 ;  /* 0xff800000ff117424 */ /* 0x000fce00078e00ff */
.L_x_2710:
[----:B------:R-:W-:Y:S05]  /*0600*/  BSYNC B1 ;  /* 0x0000000000017941 */ /* 0x000fea0003800000 */
.L_x_2708:
[----:B------:R-:W-:Y:S05]  /*0610*/  @P1 BRA `(.L_x_2711) ;  /* 0x0000000000101947 */ /* 0x000fea0003800000 */
[----:B------:R-:W2:Y:S01]  /*0620*/  LDG.E.U8 R12, desc[UR6][R10.64] ;  /* 0x000000060a0c7981 */ /* 0x000ea2000c1e1100 */
[----:B-----5:R-:W-:Y:S01]  /*0630*/  IMAD.MOV.U32 R19, RZ, RZ, R4 ;  /* 0x000000ffff137224 */ /* 0x020fe200078e0004 */
[----:B--2---:R-:W-:-:S13]  /*0640*/  ISETP.NE.AND P3, PT, R12, RZ, PT ;  /* 0x000000ff0c00720c */ /* 0x004fda0003f65270 */
[----:B------:R-:W-:Y:S05]  /*0650*/  @!P3 BRA `(.L_x_2707) ;  /* 0x000000000004b947 */ /* 0x000fea0003800000 */
.L_x_2711:
[----:B------:R-:W-:-:S07]  /*0660*/  IMAD.MOV.U32 R19, RZ, RZ, -0x800000 ;  /* 0xff800000ff137424 */ /* 0x000fce00078e00ff */
.L_x_2707:
[----:B------:R-:W-:Y:S05]  /*0670*/  BSYNC B0 ;  /* 0x0000000000007941 */ /* 0x000fea0003800000 */
.L_x_2701:
[----:B------:R-:W-:Y:S04]  /*0680*/  BSSY B0, `(.L_x_2712) ;  /* 0x000002a000007945 */ /* 0x000fe80003800000 */
[----:B------:R-:W-:Y:S05]  /*0690*/  @!P2 BRA `(.L_x_2713) ;  /* 0x000000000054a947 */ /* 0x000fea0003800000 */
        /* <DEDUP_REMOVED lines=9> */
.L_x_2715:
[----:B------:R-:W-:Y:S05]  /*0730*/  BSYNC B1 ;  /* 0x0000000000017941 */ /* 0x000fea0003800000 */
.L_x_2714:
[----:B-----5:R-:W-:Y:S01]  /*0740*/  HFMA2.MMA R8, -RZ, RZ, 0, 0 ;  /* 0x00000000ff087435 */ /* 0x020fe200000001ff */
[----:B------:R-:W-:Y:S01]  /*0750*/  IMAD.MOV.U32 R16, RZ, RZ, RZ ;  /* 0x000000ffff107224 */ /* 0x000fe200078e00ff */
[----:B------:R-:W-:Y:S09]  /*0760*/  @P1 BRA `(.L_x_2716) ;  /* 0x00000000006c1947 */ /* 0x000ff20003800000 */
        /* <DEDUP_REMOVED lines=8> */
.L_x_2713:
        /* <DEDUP_REMOVED lines=9> */
.L_x_2718:
[----:B------:R-:W-:Y:S05]  /*0880*/  BSYNC B1 ;  /* 0x0000000000017941 */ /* 0x000fea0003800000 */
.L_x_2717:
        /* <DEDUP_REMOVED lines=9> */
.L_x_2716:
[----:B------:R-:W-:Y:S05]  /*0920*/  BSYNC B0 ;  /* 0x0000000000007941 */ /* 0x000fea0003800000 */
.L_x_2712:
[----:B------:R-:W-:-:S13]  /*0930*/  ISETP.GE.AND P0, PT, R15, 0x1, PT ;  /* 0x000000010f00780c */ /* 0x000fda0003f06270 */
[----:B------:R-:W-:Y:S05]  /*0940*/  @!P0 EXIT ;  /* 0x000000000000894d */ /* 0x000fea0003800000 */
[----:B------:R-:W-:Y:S01]  /*0950*/  ISETP.GE.AND P2, PT, R3, R0, PT ;  /* 0x000000000300720c */ /* 0x000fe20003f46270 */
[----:B------:R-:W-:Y:S01]  /*0960*/  BSSY B0, `(.L_x_2719) ;  /* 0x000000b000007945 */ /* 0x000fe20003800000 */
[----:B------:R-:W-:-:S11]  /*0970*/  ISETP.GE.AND P1, PT, R14, 0x2, PT ;  /* 0x000000020e00780c */ /* 0x000fd60003f26270 */
        /* <DEDUP_REMOVED lines=9> */
.L_x_2720:
[----:B------:R-:W-:Y:S05]  /*0a10*/  BSYNC B0 ;  /* 0x0000000000007941 */ /* 0x000fea0003800000 */
.L_x_2719:
        /* <DEDUP_REMOVED lines=13> */
.L_x_2721:
        /* <DEDUP_REMOVED lines=9> */
.L_x_11715:


//--------------------- .text._ZN43_GLOBAL__N__9ae7fba5_10_SoftMax_cu_9f978f6320softmax_warp_forwardIdddLi11ELb0ELb1EEEvPT0_PKT_iiiPKbib --------------------------
	.section	.text._ZN43_GLOBAL__N__9ae7fba5_10_SoftMax_cu_9f978f6320softmax_warp_forwardIdddLi11ELb0ELb1EEEvPT0_PKT_iiiPKbib,"ax",@progbits
	.align	128
.text._ZN43_GLOBAL__N__9ae7fba5_10_SoftMax_cu_9f978f6320softmax_warp_forwardIdddLi11ELb0ELb1EEEvPT0_PKT_iiiPKbib:
        .type           _ZN43_GLOBAL__N__9ae7fba5_10_SoftMax_cu_9f978f6320softmax_warp_forwardIdddLi11ELb0ELb1EEEvPT0_PKT_iiiPKbib,@function
        .size           _ZN43_GLOBAL__N__9ae7fba5_10_SoftMax_cu_9f978f6320softmax_warp_forwardIdddLi11ELb0ELb1EEEvPT0_PKT_iiiPKbib,(.L_x_11716 - _ZN43_GLOBAL__N__9ae7fba5_10_SoftMax_cu_9f978f6320softmax_warp_forwardIdddLi11ELb0ELb1EEEvPT0_PKT_iiiPKbib)
        .other          _ZN43_GLOBAL__N__9ae7fba5_10_SoftMax_cu_9f978f6320softmax_warp_forwardIdddLi11ELb0ELb1EEEvPT0_PKT_iiiPKbib,@"STO_CUDA_ENTRY STV_DEFAULT"
_ZN43_GLOBAL__N__9ae7fba5_10_SoftMax_cu_9f978f6320softmax_warp_forwardIdddLi11ELb0ELb1EEEvPT0_PKT_iiiPKbib:
        /* <DEDUP_REMOVED lines=49> */
.L_x_2722:
        /* <DEDUP_REMOVED lines=8> */
[-C--:B------:R-:W-:Y:S02]  /*0390*/  ISETP.GE.AND P2, PT, R5, R130.reuse, PT ;  /* 0x000000820500720c */ /* 0x080fe40003f46270 */
[C---:B------:R-:W-:Y:S02]  /*03a0*/  LEA R10, P3, R6.reuse, UR10, 0x3 ;  /* 0x0000000a060a7c11 */ /* 0x040fe4000f8618ff */
[----:B------:R-:W-:Y:S02]  /*03b0*/  ISETP.GE.AND P1, PT, R3, R130, PT ;  /* 0x000000820300720c */ /* 0x000fe40003f26270 */
[----:B------:R-:W-:Y:S02]  /*03c0*/  LEA.HI.X R11, R6, UR11, R11, 0x3, P3 ;  /* 0x0000000b060b7c11 */ /* 0x000fe400098f1c0b */
[----:B------:R-:W-:-:S05]  /*03d0*/  LOP3.LUT R142, R142, 0xfffffff7, RZ, 0xc0, !PT ;  /* 0xfffffff78e8e7812 */ /* 0x000fca00078ec0ff */
[----:B------:R-:W0:Y:S08]  /*03e0*/  @!P2 LDC.64 R8, c[0x0][0x218] ;  /* 0x00008600ff08ab82 */ /* 0x000e300000000a00 */
[----:B------:R-:W1:Y:S08]  /*03f0*/  @!P1 LDC R3, c[0x0][0x4] ;  /* 0x00000100ff039b82 */ /* 0x000e700000000800 */
[----:B------:R-:W3:Y:S08]  /*0400*/  @!P2 LDC R7, c[0x0][0x4] ;  /* 0x00000100ff07ab82 */ /* 0x000ef00000000800 */
[----:B------:R-:W4:Y:S01]  /*0410*/  @!P1 LDC.64 R4, c[0x0][0x218] ;  /* 0x00008600ff049b82 */ /* 0x000f220000000a00 */
[----:B-1----:R-:W-:-:S02]  /*0420*/  @!P1 IMAD R2, R3, UR5, R140 ;  /* 0x0000000503029c24 */ /* 0x002fc4000f8e028c */
[----:B------:R-:W-:Y:S02]  /*0430*/  VIADD R3, R141, 0x40 ;  /* 0x000000408d037836 */ /* 0x000fe40000000000 */
[--C-:B------:R-:W-:Y:S02]  /*0440*/  @!P1 IMAD R13, R2, UR7, R141.reuse ;  /* 0x00000007020d9c24 */ /* 0x100fe4000f8e028d */
[----:B------:R-:W-:Y:S01]  /*0450*/  IMAD.MOV.U32 R126, RZ, RZ, 0x0 ;  /* 0x00000000ff7e7424 */ /* 0x000fe200078e00ff */
[----:B------:R-:W-:Y:S01]  /*0460*/  ISETP.GE.AND P3, PT, R3, R130, PT ;  /* 0x000000820300720c */ /* 0x000fe20003f66270 */
[----:B---3--:R-:W-:Y:S02]  /*0470*/  @!P2 IMAD R6, R7, UR5, R140 ;  /* 0x000000050706ac24 */ /* 0x008fe4000f8e028c */
[----:B------:R-:W-:Y:S02]  /*0480*/  VIADD R7, R141, 0x60 ;  /* 0x000000608d077836 */ /* 0x000fe40000000000 */
[----:B------:R-:W-:-:S02]  /*0490*/  @!P2 IMAD R15, R6, UR7, R141 ;  /* 0x00000007060fac24 */ /* 0x000fc4000f8e028d */
[----:B------:R-:W-:Y:S01]  /*04a0*/  IMAD.MOV.U32 R127, RZ, RZ, -0x100000 ;  /* 0xfff00000ff7f7424 */ /* 0x000fe200078e00ff */
[----:B------:R-:W-:Y:S01]  /*04b0*/  ISETP.GE.AND P6, PT, R7, R130, PT ;  /* 0x000000820700720c */ /* 0x000fe20003fc6270 */
[----:B----4-:R-:W-:-:S04]  /*04c0*/  @!P1 IMAD.WIDE R4, R13, 0x8, R4 ;  /* 0x000000080d049825 */ /* 0x010fc800078e0204 */
[----:B------:R-:W-:Y:S01]  /*04d0*/  @P3 LOP3.LUT R142, R142, 0x8, RZ, 0xfc, !PT ;  /* 0x000000088e8e3812 */ /* 0x000fe200078efcff */
[----:B------:R-:W-:Y:S02]  /*04e0*/  VIADD R13, R141, 0x80 ;  /* 0x000000808d0d7836 */ /* 0x000fe40000000000 */
[----:B0-----:R-:W-:Y:S01]  /*04f0*/  @!P2 IMAD.WIDE R8, R15, 0x8, R8 ;  /* 0x000000080f08a825 */ /* 0x001fe200078e0208 */
[----:B------:R-:W-:Y:S02]  /*0500*/  LOP3.LUT R142, R142, 0xffffffef, RZ, 0xc0, !PT ;  /* 0xffffffef8e8e7812 */ /* 0x000fe400078ec0ff */
[-C--:B------:R-:W-:Y:S01]  /*0510*/  ISETP.GE.AND P5, PT, R13, R130.reuse, PT ;  /* 0x000000820d00720c */ /* 0x080fe20003fa6270 */
[C---:B------:R-:W-:Y:S01]  /*0520*/  VIADD R15, R141.reuse, 0xa0 ;  /* 0x000000a08d0f7836 */ /* 0x040fe20000000000 */
[----:B------:R-:W-:Y:S01]  /*0530*/  @P6 LOP3.LUT R142, R142, 0x10, RZ, 0xfc, !PT ;  /* 0x000000108e8e6812 */ /* 0x000fe200078efcff */
[----:B------:R-:W-:Y:S02]  /*0540*/  VIADD R133, R141, 0xc0 ;  /* 0x000000c08d857836 */ /* 0x000fe40000000000 */
[----:B------:R-:W-:Y:S01]  /*0550*/  IMAD.MOV.U32 R118, RZ, RZ, 0x0 ;  /* 0x00000000ff767424 */ /* 0x000fe200078e00ff */
[----:B------:R-:W-:Y:S01]  /*0560*/  ISETP.GE.AND P4, PT, R15, R130, PT ;  /* 0x000000820f00720c */ /* 0x000fe20003f86270 */
[----:B------:R-:W-:-:S02]  /*0570*/  IMAD.MOV.U32 R119, RZ, RZ, -0x100000 ;  /* 0xfff00000ff777424 */ /* 0x000fc400078e00ff */
[C---:B------:R-:W-:Y:S02]  /*0580*/  VIADD R137, R141.reuse, 0xe0 ;  /* 0x000000e08d897836 */ /* 0x040fe40000000000 */
[----:B------:R-:W-:Y:S02]  /*0590*/  IMAD.MOV.U32 R116, RZ, RZ, 0x0 ;  /* 0x00000000ff747424 */ /* 0x000fe400078e00ff */
[----:B------:R-:W-:Y:S02]  /*05a0*/  IMAD.MOV.U32 R117, RZ, RZ, -0x100000 ;  /* 0xfff00000ff757424 */ /* 0x000fe400078e00ff */
[----:B------:R-:W-:Y:S02]  /*05b0*/  VIADD R139, R141, 0x100 ;  /* 0x000001008d8b7836 */ /* 0x000fe40000000000 */
[----:B------:R-:W-:Y:S02]  /*05c0*/  IMAD.MOV.U32 R112, RZ, RZ, 0x0 ;  /* 0x00000000ff707424 */ /* 0x000fe400078e00ff */
        /* <DEDUP_REMOVED lines=13> */
[C---:B------:R-:W-:Y:S01]  /*06a0*/  VIADD R153, R141.reuse, 0x1a0 ;  /* 0x000001a08d997836 */ /* 0x040fe20000000000 */
[----:B------:R-:W-:Y:S01]  /*06b0*/  MOV R107, 0xfff00000 ;  /* 0xfff00000006b7802 */ /* 0x000fe20000000f00 */
[----:B------:R-:W-:Y:S02]  /*06c0*/  IMAD.MOV.U32 R106, RZ, RZ, 0x0 ;  /* 0x00000000ff6a7424 */ /* 0x000fe400078e00ff */
[C---:B------:R-:W-:Y:S02]  /*06d0*/  VIADD R155, R141.reuse, 0x1c0 ;  /* 0x000001c08d9b7836 */ /* 0x040fe40000000000 */
[----:B------:R-:W-:Y:S02]  /*06e0*/  IMAD.MOV.U32 R100, RZ, RZ, 0x0 ;  /* 0x00000000ff647424 */ /* 0x000fe400078e00ff */
[----:B------:R-:W-:Y:S02]  /*06f0*/  IMAD.MOV.U32 R101, RZ, RZ, -0x100000 ;  /* 0xfff00000ff657424 */ /* 0x000fe400078e00ff */
[----:B------:R-:W-:-:S02]  /*0700*/  VIADD R157, R141, 0x1e0 ;  /* 0x000001e08d9d7836 */ /* 0x000fc40000000000 */
[----:B------:R-:W-:Y:S02]  /*0710*/  IMAD.MOV.U32 R102, RZ, RZ, 0x0 ;  /* 0x00000000ff667424 */ /* 0x000fe400078e00ff */
[----:B------:R-:W-:Y:S02]  /*0720*/  IMAD.MOV.U32 R103, RZ, RZ, -0x100000 ;  /* 0xfff00000ff677424 */ /* 0x000fe400078e00ff */
        /* <DEDUP_REMOVED lines=12> */
[----:B------:R-:W-:Y:S02]  /*07f0*/  VIADD R131, R141, 0x280 ;  /* 0x000002808d837836 */ /* 0x000fe40000000000 */
[----:B------:R-:W-:Y:S02]  /*0800*/  IMAD.MOV.U32 R88, RZ, RZ, 0x0 ;  /* 0x00000000ff587424 */ /* 0x000fe400078e00ff */
[----:B------:R-:W-:Y:S02]  /*0810*/  IMAD.MOV.U32 R89, RZ, RZ, -0x100000 ;  /* 0xfff00000ff597424 */ /* 0x000fe400078e00ff */
[----:B------:R-:W-:-:S02]  /*0820*/  IMAD.MOV.U32 R90, RZ, RZ, 0x0 ;  /* 0x00000000ff5a7424 */ /* 0x000fc400078e00ff */
[----:B------:R-:W-:Y:S02]  /*0830*/  IMAD.MOV.U32 R91, RZ, RZ, -0x100000 ;  /* 0xfff00000ff5b7424 */ /* 0x000fe400078e00ff */
[----:B------:R-:W-:Y:S02]  /*0840*/  IMAD.MOV.U32 R84, RZ, RZ, 0x0 ;  /* 0x00000000ff547424 */ /* 0x000fe400078e00ff */
[----:B------:R-:W-:Y:S02]  /*0850*/  IMAD.MOV.U32 R85, RZ, RZ, -0x100000 ;  /* 0xfff00000ff557424 */ /* 0x000fe400078e00ff */
        /* <DEDUP_REMOVED lines=17> */
[----:B------:R-:W-:Y:S01]  /*0970*/  IMAD.MOV.U32 R71, RZ, RZ, -0x100000 ;  /* 0xfff00000ff477424 */ /* 0x000fe200078e00ff */
[----:B------:R-:W-:Y:S01]  /*0980*/  LOP3.LUT R143, R143, 0xfffffffe, RZ, 0xc0, !PT ;  /* 0xfffffffe8f8f7812 */ /* 0x000fe200078ec0ff */
        /* <DEDUP_REMOVED lines=9> */
[----:B------:R-:W-:Y:S01]  /*0a20*/  IMAD.MOV.U32 R57, RZ, RZ, -0x100000 ;  /* 0xfff00000ff397424 */ /* 0x000fe200078e00ff */
[----:B------:R-:W-:Y:S01]  /*0a30*/  HFMA2.MMA R58, -RZ, RZ, 0, 0 ;  /* 0x00000000ff3a7435 */ /* 0x000fe200000001ff */
[----:B------:R-:W-:Y:S02]  /*0a40*/  IMAD.MOV.U32 R59, RZ, RZ, -0x100000 ;  /* 0xfff00000ff3b7424 */ /* 0x000fe400078e00ff */
[----:B------:R-:W-:Y:S02]  /*0a50*/  IMAD.MOV.U32 R52, RZ, RZ, 0x0 ;  /* 0x00000000ff347424 */ /* 0x000fe400078e00ff */
[----:B------:R-:W-:Y:S02]  /*0a60*/  IMAD.MOV.U32 R53, RZ, RZ, -0x100000 ;  /* 0xfff00000ff357424 */ /* 0x000fe400078e00ff */
[----:B------:R-:W-:Y:S02]  /*0a70*/  IMAD.MOV.U32 R54, RZ, RZ, 0x0 ;  /* 0x00000000ff367424 */ /* 0x000fe400078e00ff */
[----:B------:R-:W-:-:S02]  /*0a80*/  IMAD.MOV.U32 R55, RZ, RZ, -0x100000 ;  /* 0xfff00000ff377424 */ /* 0x000fc400078e00ff */
[----:B------:R-:W-:Y:S02]  /*0a90*/  IMAD.MOV.U32 R48, RZ, RZ, 0x0 ;  /* 0x00000000ff307424 */ /* 0x000fe400078e00ff */
        /* <DEDUP_REMOVED lines=29> */
[----:B------:R-:W-:Y:S01]  /*0c70*/  IMAD.MOV.U32 R20, RZ, RZ, 0x0 ;  /* 0x00000000ff147424 */ /* 0x000fe200078e00ff */
[----:B--2---:R-:W-:Y:S01]  /*0c80*/  @!P0 ISETP.NE.AND P3, PT, R12, RZ, PT ;  /* 0x000000ff0c00820c */ /* 0x004fe20003f65270 */
[----:B------:R-:W-:Y:S02]  /*0c90*/  IMAD.MOV.U32 R21, RZ, RZ, -0x100000 ;  /* 0xfff00000ff157424 */ /* 0x000fe400078e00ff */
[----:B------:R-:W-:Y:S01]  /*0ca0*/  IMAD.MOV.U32 R16, RZ, RZ, 0x0 ;  /* 0x00000000ff107424 */ /* 0x000fe200078e00ff */
[----:B------:R-:W-:Y:S01]  /*0cb0*/  @!P0 SEL R132, RZ, 0x1, P3 ;  /* 0x00000001ff848807 */ /* 0x000fe20001800000 */
[----:B------:R-:W-:Y:S01]  /*0cc0*/  IMAD.MOV.U32 R17, RZ, RZ, -0x100000 ;  /* 0xfff00000ff117424 */ /* 0x000fe200078e00ff */
[C---:B------:R-:W-:Y:S01]  /*0cd0*/  LOP3.LUT P3, RZ, R142.reuse, 0x8, RZ, 0xc0, !PT ;  /* 0x000000088eff7812 */ /* 0x040fe2000786c0ff */
[----:B------:R-:W-:Y:S01]  /*0ce0*/  IMAD.MOV.U32 R18, RZ, RZ, 0x0 ;  /* 0x00000000ff127424 */ /* 0x000fe200078e00ff */
[----:B------:R-:W-:Y:S01]  /*0cf0*/  LOP3.LUT R142, R142, 0xffffffdf, RZ, 0xc0, !PT ;  /* 0xffffffdf8e8e7812 */ /* 0x000fe200078ec0ff */
[----:B------:R-:W-:-:S02]  /*0d00*/  IMAD.MOV.U32 R19, RZ, RZ, -0x100000 ;  /* 0xfff00000ff137424 */ /* 0x000fc400078e00ff */
[----:B------:R-:W-:Y:S01]  /*0d10*/  IMAD.MOV.U32 R120, RZ, RZ, 0x0 ;  /* 0x00000000ff787424 */ /* 0x000fe200078e00ff */
[----:B------:R-:W-:Y:S01]  /*0d20*/  @P5 LOP3.LUT R142, R142, 0x20, RZ, 0xfc, !PT ;  /* 0x000000208e8e5812 */ /* 0x000fe200078efcff */
[----:B------:R-:W-:Y:S02]  /*0d30*/  IMAD.MOV.U32 R121, RZ, RZ, -0x100000 ;  /* 0xfff00000ff797424 */ /* 0x000fe400078e00ff */
[----:B------:R-:W-:Y:S01]  /*0d40*/  IMAD.MOV.U32 R122, RZ, RZ, 0x0 ;  /* 0x00000000ff7a7424 */ /* 0x000fe200078e00ff */
[----:B------:R-:W-:Y:S01]  /*0d50*/  LOP3.LUT R142, R142, 0xffffffbf, RZ, 0xc0, !PT ;  /* 0xffffffbf8e8e7812 */ /* 0x000fe200078ec0ff */
[----:B------:R-:W-:Y:S02]  /*0d60*/  IMAD.MOV.U32 R123, RZ, RZ, -0x100000 ;  /* 0xfff00000ff7b7424 */ /* 0x000fe400078e00ff */
[----:B------:R-:W5:Y:S01]  /*0d70*/  @!P3 LDG.E.64 R126, desc[UR8][R10.64+0x200] ;  /* 0x000200080a7eb981 */ /* 0x000f62000c1e1b00 */
[----:B------:R-:W-:Y:S01]  /*0d80*/  ISETP.GE.AND P3, PT, R133, R130, PT ;  /* 0x000000828500720c */ /* 0x000fe20003f66270 */
[----:B------:R-:W-:Y:S01]  /*0d90*/  IMAD.MOV.U32 R14, RZ, RZ, 0x0 ;  /* 0x00000000ff0e7424 */ /* 0x000fe200078e00ff */
[----:B------:R-:W-:Y:S01]  /*0da0*/  @P4 LOP3.LUT R142, R142, 0x40, RZ, 0xfc, !PT ;  /* 0x000000408e8e4812 */ /* 0x000fe200078efcff */
[----:B------:R-:W-:Y:S01]  /*0db0*/  IMAD.MOV.U32 R12, RZ, RZ, 0x0 ;  /* 0x00000000ff0c7424 */ /* 0x000fe200078e00ff */
[----:B------:R-:W5:Y:S01]  /*0dc0*/  @!P5 LDG.E.64 R120, desc[UR8][R10.64+0x400] ;  /* 0x000400080a78d981 */ /* 0x000f62000c1e1b00 */
[----:B------:R-:W-:Y:S01]  /*0dd0*/  IMAD.MOV.U32 R6, RZ, RZ, 0x0 ;  /* 0x00000000ff067424 */ /* 0x000fe200078e00ff */
[----:B------:R-:W-:Y:S01]  /*0de0*/  LOP3.LUT R142, R142, 0xffffff7f, RZ, 0xc0, !PT ;  /* 0xffffff7f8e8e7812 */ /* 0x000fe200078ec0ff */
[----:B------:R-:W-:Y:S01]  /*0df0*/  IMAD.MOV.U32 R13, RZ, RZ, -0x100000 ;  /* 0xfff00000ff0d7424 */ /* 0x000fe200078e00ff */
[----:B------:R-:W5:Y:S01]  /*0e00*/  @!P4 LDG.E.64 R122, desc[UR8][R10.64+0x500] ;  /* 0x000500080a7ac981 */ /* 0x000f62000c1e1b00 */
[----:B------:R-:W-:-:S02]  /*0e10*/  IMAD.MOV.U32 R7, RZ, RZ, -0x100000 ;  /* 0xfff00000ff077424 */ /* 0x000fc400078e00ff */
[----:B------:R-:W-:Y:S02]  /*0e20*/  IMAD.MOV.U32 R2, RZ, RZ, 0x0 ;  /* 0x00000000ff027424 */ /* 0x000fe400078e00ff */
[----:B------:R-:W-:Y:S01]  /*0e30*/  @P3 LOP3.LUT R142, R142, 0x80, RZ, 0xfc, !PT ;  /* 0x000000808e8e3812 */ /* 0x000fe200078efcff */
[----:B------:R-:W5:Y:S01]  /*0e40*/  @!P3 LDG.E.64 R118, desc[UR8][R10.64+0x600] ;  /* 0x000600080a76b981 */ /* 0x000f62000c1e1b00 */
[----:B------:R-:W-:Y:S01]  /*0e50*/  ISETP.GE.AND P3, PT, R137, R130, PT ;  /* 0x000000828900720c */ /* 0x000fe20003f66270 */
[----:B------:R-:W-:Y:S01]  /*0e60*/  IMAD.MOV.U32 R3, RZ, RZ, -0x100000 ;  /* 0xfff00000ff037424 */ /* 0x000fe200078e00ff */
[----:B------:R-:W-:Y:S01]  /*0e70*/  LOP3.LUT R142, R142, 0xfffffeff, RZ, 0xc0, !PT ;  /* 0xfffffeff8e8e7812 */ /* 0x000fe200078ec0ff */
[C---:B------:R-:W-:Y:S01]  /*0e80*/  VIADD R133, R141.reuse, 0x2a0 ;  /* 0x000002a08d857836 */ /* 0x040fe20000000000 */
[----:B------:R0:W5:Y:S01]  /*0e90*/  @!P1 LDG.E.64 R6, desc[UR8][R4.64+0x3e00] ;  /* 0x003e000804069981 */ /* 0x000162000c1e1b00 */
[----:B------:R-:W-:Y:S02]  /*0ea0*/  VIADD R137, R141, 0x2c0 ;  /* 0x000002c08d897836 */ /* 0x000fe40000000000 */
[----:B------:R-:W-:Y:S01]  /*0eb0*/  IMAD.MOV.U32 R15, RZ, RZ, -0x100000 ;  /* 0xfff00000ff0f7424 */ /* 0x000fe200078e00ff */
[----:B------:R1:W5:Y:S01]  /*0ec0*/  @!P2 LDG.E.64 R2, desc[UR8][R8.64+0x3f00] ;  /* 0x003f00080802a981 */ /* 0x000362000c1e1b00 */
[----:B------:R-:W-:-:S02]  /*0ed0*/  IMAD.MOV.U32 R128, RZ, RZ, 0x0 ;  /* 0x00000000ff807424 */ /* 0x000fc400078e00ff */
[----:B------:R-:W-:Y:S02]  /*0ee0*/  IMAD.MOV.U32 R129, RZ, RZ, -0x100000 ;  /* 0xfff00000ff817424 */ /* 0x000fe400078e00ff */
[----:B------:R-:W-:Y:S01]  /*0ef0*/  @P3 LOP3.LUT R142, R142, 0x100, RZ, 0xfc, !PT ;  /* 0x000001008e8e3812 */ /* 0x000fe200078efcff */
[----:B------:R2:W5:Y:S01]  /*0f00*/  @!P3 LDG.E.64 R116, desc[UR8][R10.64+0x700] ;  /* 0x000700080a74b981 */ /* 0x000562000c1e1b00 */
[----:B------:R-:W-:Y:S01]  /*0f10*/  ISETP.GE.AND P3, PT, R139, R130, PT ;  /* 0x000000828b00720c */ /* 0x000fe20003f66270 */
[----:B------:R-:W-:Y:S01]  /*0f20*/  IMAD.MOV.U32 R124, RZ, RZ, 0x0 ;  /* 0x00000000ff7c7424 */ /* 0x000fe200078e00ff */
[----:B------:R-:W-:Y:S01]  /*0f30*/  LOP3.LUT R142, R142, 0xfffffdff, RZ, 0xc0, !PT ;  /* 0xfffffdff8e8e7812 */ /* 0x000fe200078ec0ff */
[----:B------:R-:W-:Y:S01]  /*0f40*/  IMAD.MOV.U32 R125, RZ, RZ, -0x100000 ;  /* 0xfff00000ff7d7424 */ /* 0x000fe200078e00ff */
[----:B0-----:R-:W-:Y:S01]  /*0f50*/  MOV R5, 0xfff00000 ;  /* 0xfff0000000057802 */ /* 0x001fe20000000f00 */
[----:B------:R-:W-:Y:S01]  /*0f60*/  VIADD R139, R141, 0x2e0 ;  /* 0x000002e08d8b7836 */ /* 0x000fe20000000000 */
[----:B------:R-:W3:Y:S01]  /*0f70*/  @!P0 LDG.E.64 R128, desc[UR8][R10.64] ;  /* 0x000000080a808981 */ /* 0x000ee2000c1e1b00 */
[----:B------:R-:W-:-:S02]  /*0f80*/  IMAD.MOV.U32 R4, RZ, RZ, 0x0 ;  /* 0x00000000ff047424 */ /* 0x000fc400078e00ff */
[----:B-1----:R-:W-:Y:S01]  /*0f90*/  IMAD.MOV.U32 R8, RZ, RZ, 0x0 ;  /* 0x00000000ff087424 */ /* 0x002fe200078e00ff */
[----:B------:R2:W5:Y:S01]  /*0fa0*/  @!P6 LDG.E.64 R124, desc[UR8][R10.64+0x300] ;  /* 0x000300080a7ce981 */ /* 0x000562000c1e1b00 */
[----:B------:R-:W-:Y:S02]  /*0fb0*/  IMAD.MOV.U32 R9, RZ, RZ, -0x100000 ;  /* 0xfff00000ff097424 */ /* 0x000fe400078e00ff */
[----:B------:R-:W-:Y:S01]  /*0fc0*/  @P3 LOP3.LUT R142, R142, 0x200, RZ, 0xfc, !PT ;  /* 0x000002008e8e3812 */ /* 0x000fe200078efcff */
[----:B------:R2:W5:Y:S01]  /*0fd0*/  @!P3 LDG.E.64 R112, desc[UR8][R10.64+0x800] ;  /* 0x000800080a70b981 */ /* 0x000562000c1e1b00 */
[----:B------:R-:W-:Y:S02]  /*0fe0*/  ISETP.GE.AND P3, PT, R145, R130, PT ;  /* 0x000000829100720c */ /* 0x000fe40003f66270 */
[----:B------:R-:W-:-:S11]  /*0ff0*/  LOP3.LUT R142, R142, 0xfffffbff, RZ, 0xc0, !PT ;  /* 0xfffffbff8e8e7812 */ /* 0x000fd600078ec0ff */
        /* <DEDUP_REMOVED lines=51> */
[----:B------:R-:W-:Y:S01]  /*1330*/  LOP3.LUT R142, R142, 0xff7fffff, RZ, 0xc0, !PT ;  /* 0xff7fffff8e8e7812 */ /* 0x000fe200078ec0ff */
[----:B------:R-:W-:-:S10]  /*1340*/  VIADD R145, R141, 0x300 ;  /* 0x000003008d917836 */ /* 0x000fd40000000000 */
        /* <DEDUP_REMOVED lines=42> */
[----:B------:R-:W-:Y:S01]  /*15f0*/  ISETP.GE.AND P3, PT, R159, R130, PT ;  /* 0x000000829f00720c */ /* 0x000fe20003f66270 */
[----:B------:R-:W-:-:S12]  /*1600*/  VIADD R163, R141, 0x420 ;  /* 0x000004208da37836 */ /* 0x000fd80000000000 */
        /* <DEDUP_REMOVED lines=83> */
[----:B------:R-:W-:-:S11]  /*1b40*/  LOP3.LUT R143, R143, 0xfffdffff, RZ, 0xc0, !PT ;  /* 0xfffdffff8f8f7812 */ /* 0x000fd600078ec0ff */
[----:B------:R-:W-:Y:S01]  /*1b50*/  @P3 LOP3.LUT R143, R143, 0x20000, RZ, 0xfc, !PT ;  /* 0x000200008f8f3812 */ /* 0x000fe200078efcff */
[----:B------:R2:W5:Y:S01]  /*1b60*/  @!P3 LDG.E.64 R32, desc[UR8][R10.64+0x3000] ;  /* 0x003000080a20b981 */ /* 0x000562000c1e1b00 */
[----:B------:R-:W-:Y:S02]  /*1b70*/  ISETP.GE.AND P3, PT, R165, R130, PT ;  /* 0x00000082a500720c */ /* 0x000fe40003f66270 */
[----:B------:R-:W-:Y:S02]  /*1b80*/  LOP3.LUT R143, R143, 0xfffbffff, RZ, 0xc0, !PT ;  /* 0xfffbffff8f8f7812 */ /* 0x000fe400078ec0ff */
[----:B------:R-:W-:-:S09]  /*1b90*/  IADD3 R131, R141, 0x640, RZ ;  /* 0x000006408d837810 */ /* 0x000fd20007ffe0ff */
[----:B------:R-:W-:Y:S01]  /*1ba0*/  @P3 LOP3.LUT R143, R143, 0x40000, RZ, 0xfc, !PT ;  /* 0x000400008f8f3812 */ /* 0x000fe200078efcff */
[----:B------:R2:W5:Y:S01]  /*1bb0*/  @!P3 LDG.E.64 R34, desc[UR8][R10.64+0x3100] ;  /* 0x003100080a22b981 */ /* 0x000562000c1e1b00 */
[----:B------:R-:W-:Y:S01]  /*1bc0*/  ISETP.GE.AND P3, PT, R131, R130, PT ;  /* 0x000000828300720c */ /* 0x000fe20003f66270 */
[----:B------:R-:W-:Y:S01]  /*1bd0*/  VIADD R133, R141, 0x660 ;  /* 0x000006608d857836 */ /* 0x000fe20000000000 */
        /* <DEDUP_REMOVED lines=45> */
[C---:B------:R-:W-:Y:S01]  /*1eb0*/  VIADD R159, R141.reuse, 0x7a0 ;  /* 0x000007a08d9f7836 */ /* 0x040fe20000000000 */
[----:B------:R-:W-:Y:S01]  /*1ec0*/  LOP3.LUT R142, R142, 0xfffffffe, RZ, 0xc0, !PT ;  /* 0xfffffffe8e8e7812 */ /* 0x000fe200078ec0ff */
[----:B------:R-:W-:-:S03]  /*1ed0*/  VIADD R131, R141, 0x20 ;  /* 0x000000208d837836 */ /* 0x000fc60000000000 */
[-C--:B------:R-:W-:Y:S02]  /*1ee0*/  ISETP.GE.AND P4, PT, R159, R130.reuse, PT ;  /* 0x000000829f00720c */ /* 0x080fe40003f86270 */
[----:B------:R-:W-:-:S05]  /*1ef0*/  ISETP.GE.AND P5, PT, R131, R130, PT ;  /* 0x000000828300720c */ /* 0x000fca0003fa6270 */
[----:B------:R-:W-:Y:S01]  /*1f00*/  @P3 LOP3.LUT R142, R142, 0x1, RZ, 0xfc, !PT ;  /* 0x000000018e8e3812 */ /* 0x000fe200078efcff */
[----:B------:R2:W5:Y:S01]  /*1f10*/  @!P3 LDG.E.64 R14, desc[UR8][R10.64+0x3b00] ;  /* 0x003b00080a0eb981 */ /* 0x000562000c1e1b00 */
[----:B------:R-:W-:Y:S01]  /*1f20*/  ISETP.GE.AND P3, PT, R157, R130, PT ;  /* 0x000000829d00720c */ /* 0x000fe20003f66270 */
[----:B------:R-:W-:Y:S02]  /*1f30*/  IMAD.MOV.U32 R144, RZ, RZ, 0x0 ;  /* 0x00000000ff907424 */ /* 0x000fe400078e00ff */
[----:B------:R-:W-:Y:S01]  /*1f40*/  IMAD.MOV.U32 R145, RZ, RZ, -0x100000 ;  /* 0xfff00000ff917424 */ /* 0x000fe200078e00ff */
[----:B------:R2:W5:Y:S05]  /*1f50*/  @!P4 LDG.E.64 R8, desc[UR8][R10.64+0x3d00] ;  /* 0x003d00080a08c981 */ /* 0x00056a000c1e1b00 */
[----:B------:R2:W5:Y:S04]  /*1f60*/  @!P5 LDG.E.64 R144, desc[UR8][R10.64+0x100] ;  /* 0x000100080a90d981 */ /* 0x000568000c1e1b00 */
[----:B------:R2:W5:Y:S01]  /*1f70*/  @!P3 LDG.E.64 R4, desc[UR8][R10.64+0x3c00] ;  /* 0x003c00080a04b981 */ /* 0x000562000c1e1b00 */
[----:B------:R-:W-:Y:S01]  /*1f80*/  PRMT R133, RZ, 0x7610, R133 ;  /* 0x00007610ff857816 */ /* 0x000fe20000000085 */
[----:B------:R-:W-:Y:S01]  /*1f90*/  BSSY B0, `(.L_x_2723) ;  /* 0x0000014000007945 */ /* 0x000fe20003800000 */
[----:B------:R-:W-:Y:S01]  /*1fa0*/  LOP3.LUT R142, R142, 0xfffffffb, RZ, 0xc0, !PT ;  /* 0xfffffffb8e8e7812 */ /* 0x000fe200078ec0ff */
[----:B---3--:R-:W-:Y:S01]  /*1fb0*/  IMAD.MOV.U32 R130, RZ, RZ, R128 ;  /* 0x000000ffff827224 */ /* 0x008fe200078e0080 */
[----:B------:R-:W-:Y:S01]  /*1fc0*/  @!P0 PRMT R133, R132, 0x7610, R133 ;  /* 0x0000761084858816 */ /* 0x000fe20000000085 */
[----:B------:R-:W-:Y:S01]  /*1fd0*/  IMAD.MOV.U32 R131, RZ, RZ, R129 ;  /* 0x000000ffff837224 */ /* 0x000fe200078e0081 */
[----:B------:R-:W-:Y:S01]  /*1fe0*/  @P5 LOP3.LUT R142, R142, 0x4, RZ, 0xfc, !PT ;  /* 0x000000048e8e5812 */ /* 0x000fe200078efcff */
[----:B------:R-:W-:Y:S06]  /*1ff0*/  @P5 BRA `(.L_x_2724) ;  /* 0x0000000000345947 */ /* 0x000fec0003800000 */
[----:B--2---:R-:W2:Y:S01]  /*2000*/  LDG.E.U8 R10, desc[UR8][R134.64+0x20] ;  /* 0x00002008860a7981 */ /* 0x004ea2000c1e1100 */
[----:B------:R-:W-:Y:S02]  /*2010*/  IMAD.MOV.U32 R130, RZ, RZ, 0x1 ;  /* 0x00000001ff827424 */ /* 0x000fe400078e00ff */
[----:B------:R-:W-:Y:S01]  /*2020*/  IMAD.MOV.U32 R131, RZ, RZ, R129 ;  /* 0x000000ffff837224 */ /* 0x000fe200078e0081 */
[----:B--2---:R-:W-:-:S13]  /*2030*/  ISETP.NE.AND P5, PT, R10, RZ, PT ;  /* 0x000000ff0a00720c */ /* 0x004fda0003fa5270 */
[----:B-----5:R-:W-:Y:S01]  /*2040*/  @!P5 DSETP.GT.AND P6, PT, R128, R144, PT ;  /* 0x000000908000d22a */ /* 0x020fe20003fc4000 */
[----:B------:R-:W-:Y:S02]  /*2050*/  @!P5 PRMT R10, R133, 0x9910, RZ ;  /* 0x00009910850ad816 */ /* 0x000fe400000000ff */
[----:B------:R-:W-:Y:S01]  /*2060*/  @!P5 PRMT R133, R130, 0x7610, R133 ;  /* 0x000076108285d816 */ /* 0x000fe20000000085 */
[----:B------:R-:W-:Y:S02]  /*2070*/  IMAD.MOV.U32 R130, RZ, RZ, R128 ;  /* 0x000000ffff827224 */ /* 0x000fe400078e0080 */
[----:B------:R-:W-:-:S04]  /*2080*/  @!P5 ISETP.NE.AND P6, PT, R10, RZ, P6 ;  /* 0x000000ff0a00d20c */ /* 0x000fc800037c5270 */
[----:B------:R-:W-:Y:S02]  /*2090*/  @!P5 FSEL R10, R128, R144, P6 ;  /* 0x00000090800ad208 */ /* 0x000fe40003000000 */
[----:B------:R-:W-:-:S03]  /*20a0*/  @!P5 FSEL R11, R129, R145, P6 ;  /* 0x00000091810bd208 */ /* 0x000fc60003000000 */
[----:B------:R-:W-:Y:S02]  /*20b0*/  @!P5 IMAD.MOV.U32 R130, RZ, RZ, R10 ;  /* 0x000000ffff82d224 */ /* 0x000fe400078e000a */
[----:B------:R-:W-:-:S07]  /*20c0*/  @!P5 IMAD.MOV.U32 R131, RZ, RZ, R11 ;  /* 0x000000ffff83d224 */ /* 0x000fce00078e000b */
.L_x_2724:
[----:B------:R-:W-:Y:S05]  /*20d0*/  BSYNC B0 ;  /* 0x0000000000007941 */ /* 0x000fea0003800000 */
.L_x_2723:
[----:B------:R-:W-:Y:S01]  /*20e0*/  LOP3.LUT P5, RZ, R142, 0x8, RZ, 0xc0, !PT ;  /* 0x000000088eff7812 */ /* 0x000fe200078ac0ff */
[----:B------:R-:W-:-:S12]  /*20f0*/  BSSY B0, `(.L_x_2725) ;  /* 0x000000d000007945 */ /* 0x000fd80003800000 */
[----:B------:R-:W-:Y:S05]  /*2100*/  @P5 BRA `(.L_x_2726) ;  /* 0x00000000002c5947 */ /* 0x000fea0003800000 */
[----:B--2---:R-:W2:Y:S01]  /*2110*/  LDG.E.U8 R10, desc[UR8][R134.64+0x40] ;  /* 0x00004008860a7981 */ /* 0x004ea2000c1e1100 */
[----:B------:R-:W-:Y:S01]  /*2120*/  IMAD.MOV.U32 R132, RZ, RZ, 0x1 ;  /* 0x00000001ff847424 */ /* 0x000fe200078e00ff */
[----:B--2---:R-:W-:-:S13]  /*2130*/  ISETP.NE.AND P5, PT, R10, RZ, PT ;  /* 0x000000ff0a00720c */ /* 0x004fda0003fa5270 */
[----:B-----5:R-:W-:Y:S01]  /*2140*/  @!P5 DSETP.GT.AND P6, PT, R130, R126, PT ;  /* 0x0000007e8200d22a */ /* 0x020fe20003fc4000 */
[----:B------:R-:W-:Y:S02]  /*2150*/  @!P5 PRMT R10, R133, 0x9910, RZ ;  /* 0x00009910850ad816 */ /* 0x000fe400000000ff */
[----:B------:R-:W-:-:S03]  /*2160*/  @!P5 PRMT R133, R132, 0x7610, R133 ;  /* 0x000076108485d816 */ /* 0x000fc60000000085 */
[----:B------:R-:W-:-:S04]  /*2170*/  @!P5 ISETP.NE.AND P6, PT, R10, RZ, P6 ;  /* 0x000000ff0a00d20c */ /* 0x000fc800037c5270 */
[----:B------:R-:W-:Y:S02]  /*2180*/  @!P5 FSEL R10, R130, R126, P6 ;  /* 0x0000007e820ad208 */ /* 0x000fe40003000000 */
[----:B------:R-:W-:-:S03]  /*2190*/  @!P5 FSEL R11, R131, R127, P6 ;  /* 0x0000007f830bd208 */ /* 0x000fc60003000000 */
[----:B------:R-:W-:Y:S02]  /*21a0*/  @!P5 IMAD.MOV.U32 R130, RZ, RZ, R10 ;  /* 0x000000ffff82d224 */ /* 0x000fe400078e000a */
[----:B------:R-:W-:-:S07]  /*21b0*/  @!P5 IMAD.MOV.U32 R131, RZ, RZ, R11 ;  /* 0x000000ffff83d224 */ /* 0x000fce00078e000b */
.L_x_2726:
[----:B------:R-:W-:Y:S05]  /*21c0*/  BSYNC B0 ;  /* 0x0000000000007941 */ /* 0x000fea0003800000 */
.L_x_2725:
        /* <DEDUP_REMOVED lines=14> */
.L_x_2728:
[----:B------:R-:W-:Y:S05]  /*22b0*/  BSYNC B0 ;  /* 0x0000000000007941 */ /* 0x000fea0003800000 */
.L_x_2727:
        /* <DEDUP_REMOVED lines=14> */
.L_x_2730:
[----:B------:R-:W-:Y:S05]  /*23a0*/  BSYNC B0 ;  /* 0x0000000000007941 */ /* 0x000fea0003800000 */
.L_x_2729:
        /* <DEDUP_REMOVED lines=14> */
.L_x_2732:
[----:B------:R-:W-:Y:S05]  /*2490*/  BSYNC B0 ;  /* 0x0000000000007941 */ /* 0x000fea0003800000 */
.L_x_2731:
        /* <DEDUP_REMOVED lines=14> */
.L_x_2734:
[----:B------:R-:W-:Y:S05]  /*2580*/  BSYNC B0 ;  /* 0x0000000000007941 */ /* 0x000fea0003800000 */
.L_x_2733:
        /* <DEDUP_REMOVED lines=14> */
.L_x_2736:
[----:B------:R-:W-:Y:S05]  /*2670*/  BSYNC B0 ;  /* 0x0000000000007941 */ /* 0x000fea0003800000 */
.L_x_2735:
        /* <DEDUP_REMOVED lines=14> */
.L_x_2738:
[----:B------:R-:W-:Y:S05]  /*2760*/  BSYNC B0 ;  /* 0x0000000000007941 */ /* 0x000fea0003800000 */
.L_x_2737:
        /* <DEDUP_REMOVED lines=14> */
.L_x_2740:
[----:B------:R-:W-:Y:S05]  /*2850*/  BSYNC B0 ;  /* 0x0000000000007941 */ /* 0x000fea0003800000 */
.L_x_2739:
        /* <DEDUP_REMOVED lines=12> */
[----:B------:R-:W-:Y:S01]  /*2920*/  @!P5 IMAD.MOV.U32 R131, RZ, RZ, R11 ;  /* 0x000000ffff83d224 */ /* 0x000fe200078e000b */
[----:B------:R-:W-:-:S07]  /*2930*/  @!P5 MOV R130, R10 ;  /* 0x0000000a0082d202 */ /* 0x000fce0000000f00 */
.L_x_2742:
[----:B------:R-:W-:Y:S05]  /*2940*/  BSYNC B0 ;  /* 0x0000000000007941 */ /* 0x000fea0003800000 */
.L_x_2741:
        /* <DEDUP_REMOVED lines=14> */
.L_x_2744:
[----:B------:R-:W-:Y:S05]  /*2a30*/  BSYNC B0 ;  /* 0x0000000000007941 */ /* 0x000fea0003800000 */
.L_x_2743:
        /* <DEDUP_REMOVED lines=14> */
.L_x_2746:
[----:B------:R-:W-:Y:S05]  /*2b20*/  BSYNC B0 ;  /* 0x0000000000007941 */ /* 0x000fea0003800000 */
.L_x_2745:
        /* <DEDUP_REMOVED lines=14> */
.L_x_2748:
[----:B------:R-:W-:Y:S05]  /*2c10*/  BSYNC B0 ;  /* 0x0000000000007941 */ /* 0x000fea0003800000 */
.L_x_2747:
        /* <DEDUP_REMOVED lines=14> */
.L_x_2750:
[----:B------:R-:W-:Y:S05]  /*2d00*/  BSYNC B0 ;  /* 0x0000000000007941 */ /* 0x000fea0003800000 */
.L_x_2749:
        /* <DEDUP_REMOVED lines=14> */
.L_x_2752:
[----:B------:R-:W-:Y:S05]  /*2df0*/  BSYNC B0 ;  /* 0x0000000000007941 */ /* 0x000fea0003800000 */
.L_x_2751:
        /* <DEDUP_REMOVED lines=14> */
.L_x_2754:
[----:B------:R-:W-:Y:S05]  /*2ee0*/  BSYNC B0 ;  /* 0x0000000000007941 */ /* 0x000fea0003800000 */
.L_x_2753:
        /* <DEDUP_REMOVED lines=14> */
.L_x_2756:
[----:B------:R-:W-:Y:S05]  /*2fd0*/  BSYNC B0 ;  /* 0x0000000000007941 */ /* 0x000fea0003800000 */
.L_x_2755:
        /* <DEDUP_REMOVED lines=14> */
.L_x_2758:
[----:B------:R-:W-:Y:S05]  /*30c0*/  BSYNC B0 ;  /* 0x0000000000007941 */ /* 0x000fea0003800000 */
.L_x_2757:
        /* <DEDUP_REMOVED lines=14> */
.L_x_2760:
[----:B------:R-:W-:Y:S05]  /*31b0*/  BSYNC B0 ;  /* 0x0000000000007941 */ /* 0x000fea0003800000 */
.L_x_2759:
        /* <DEDUP_REMOVED lines=14> */
.L_x_2762:
[----:B------:R-:W-:Y:S05]  /*32a0*/  BSYNC B0 ;  /* 0x0000000000007941 */ /* 0x000fea0003800000 */
.L_x_2761:
        /* <DEDUP_REMOVED lines=14> */
.L_x_2764:
[----:B------:R-:W-:Y:S05]  /*3390*/  BSYNC B0 ;  /* 0x0000000000007941 */ /* 0x000fea0003800000 */
.L_x_2763:
        /* <DEDUP_REMOVED lines=14> */
.L_x_2766:
[----:B------:R-:W-:Y:S05]  /*3480*/  BSYNC B0 ;  /* 0x0000000000007941 */ /* 0x000fea0003800000 */
.L_x_2765:
        /* <DEDUP_REMOVED lines=14> */
.L_x_2768:
[----:B------:R-:W-:Y:S05]  /*3570*/  BSYNC B0 ;  /* 0x0000000000007941 */ /* 0x000fea0003800000 */
.L_x_2767:
        /* <DEDUP_REMOVED lines=14> */
.L_x_2770:
[----:B------:R-:W-:Y:S05]  /*3660*/  BSYNC B0 ;  /* 0x0000000000007941 */ /* 0x000fea0003800000 */
.L_x_2769:
        /* <DEDUP_REMOVED lines=14> */
.L_x_2772:
[----:B------:R-:W-:Y:S05]  /*3750*/  BSYNC B0 ;  /* 0x0000000000007941 */ /* 0x000fea0003800000 */
.L_x_2771:
[----:B------:R-:W-:Y:S01]  /*3760*/  LOP3.LUT P5, RZ, R142, 0x8000000, RZ, 0xc0, !PT ;  /* 0x080000008eff7812 */ /* 0x000fe200078ac0ff */
[----:B------:R-:W-:-:S12]  /*3770*/  BSSY B0, `(.L_x_2773) ;  /* 0x000000d000007945 */ /* 0x000fd80003800000 */
[----:B------:R-:W-:Y:S05]  /*3780*/  @P5 BRA `(.L_x_2774) ;  /* 0x00000000002c5947 */ /* 0x000fea0003800000 */
[----:B--2---:R-:W2:Y:S01]  /*3790*/  LDG.E.U8 R10, desc[UR8][R134.64+0x340] ;  /* 0x00034008860a7981 */ /* 0x004ea2000c1e1100 */
[----:B------:R-:W-:Y:S02]  /*37a0*/  MOV R132, 0x1 ;  /* 0x0000000100847802 */ /* 0x000fe40000000f00 */
        /* <DEDUP_REMOVED lines=9> */
.L_x_2774:
[----:B------:R-:W-:Y:S05]  /*3840*/  BSYNC B0 ;  /* 0x0000000000007941 */ /* 0x000fea0003800000 */
.L_x_2773:
        /* <DEDUP_REMOVED lines=14> */
.L_x_2776:
[----:B------:R-:W-:Y:S05]  /*3930*/  BSYNC B0 ;  /* 0x0000000000007941 */ /* 0x000fea0003800000 */
.L_x_2775:
        /* <DEDUP_REMOVED lines=14> */
.L_x_2778:
[----:B------:R-:W-:Y:S05]  /*3a20*/  BSYNC B0 ;  /* 0x0000000000007941 */ /* 0x000fea0003800000 */
.L_x_2777:
        /* <DEDUP_REMOVED lines=14> */
.L_x_2780:
[----:B------:R-:W-:Y:S05]  /*3b10*/  BSYNC B0 ;  /* 0x0000000000007941 */ /* 0x000fea0003800000 */
.L_x_2779:
        /* <DEDUP_REMOVED lines=14> */
.L_x_2782:
[----:B------:R-:W-:Y:S05]  /*3c00*/  BSYNC B0 ;  /* 0x0000000000007941 */ /* 0x000fea0003800000 */
.L_x_2781:
        /* <DEDUP_REMOVED lines=14> */
.L_x_2784:
[----:B------:R-:W-:Y:S05]  /*3cf0*/  BSYNC B0 ;  /* 0x0000000000007941 */ /* 0x000fea0003800000 */
.L_x_2783:
        /* <DEDUP_REMOVED lines=14> */
.L_x_2786:
[----:B------:R-:W-:Y:S05]  /*3de0*/  BSYNC B0 ;  /* 0x0000000000007941 */ /* 0x000fea0003800000 */
.L_x_2785:
        /* <DEDUP_REMOVED lines=14> */
.L_x_2788:
[----:B------:R-:W-:Y:S05]  /*3ed0*/  BSYNC B0 ;  /* 0x0000000000007941 */ /* 0x000fea0003800000 */
.L_x_2787:
        /* <DEDUP_REMOVED lines=14> */
.L_x_2790:
[----:B------:R-:W-:Y:S05]  /*3fc0*/  BSYNC B0 ;  /* 0x0000000000007941 */ /* 0x000fea0003800000 */
.L_x_2789:
        /* <DEDUP_REMOVED lines=14> */
.L_x_2792:
[----:B------:R-:W-:Y:S05]  /*40b0*/  BSYNC B0 ;  /* 0x0000000000007941 */ /* 0x000fea0003800000 */
.L_x_2791:
        /* <DEDUP_REMOVED lines=14> */
.L_x_2794:
[----:B------:R-:W-:Y:S05]  /*41a0*/  BSYNC B0 ;  /* 0x0000000000007941 */ /* 0x000fea0003800000 */
.L_x_2793:
        /* <DEDUP_REMOVED lines=14> */
.L_x_2796:
[----:B------:R-:W-:Y:S05]  /*4290*/  BSYNC B0 ;  /* 0x0000000000007941 */ /* 0x000fea0003800000 */
.L_x_2795:
        /* <DEDUP_REMOVED lines=14> */
.L_x_2798:
[----:B------:R-:W-:Y:S05]  /*4380*/  BSYNC B0 ;  /* 0x0000000000007941 */ /* 0x000fea0003800000 */
.L_x_2797:
        /* <DEDUP_REMOVED lines=14> */
.L_x_2800:
[----:B------:R-:W-:Y:S05]  /*4470*/  BSYNC B0 ;  /* 0x0000000000007941 */ /* 0x000fea0003800000 */
.L_x_2799:
        /* <DEDUP_REMOVED lines=14> */
.L_x_2802:
[----:B------:R-:W-:Y:S05]  /*4560*/  BSYNC B0 ;  /* 0x0000000000007941 */ /* 0x000fea0003800000 */
.L_x_2801:
        /* <DEDUP_REMOVED lines=14> */
.L_x_2804:
[----:B------:R-:W-:Y:S05]  /*4650*/  BSYNC B0 ;  /* 0x0000000000007941 */ /* 0x000fea0003800000 */
.L_x_2803:
        /* <DEDUP_REMOVED lines=14> */
.L_x_2806:
[----:B------:R-:W-:Y:S05]  /*4740*/  BSYNC B0 ;  /* 0x0000000000007941 */ /* 0x000fea0003800000 */
.L_x_2805:
        /* <DEDUP_REMOVED lines=14> */
.L_x_2808:
[----:B------:R-:W-:Y:S05]  /*4830*/  BSYNC B0 ;  /* 0x0000000000007941 */ /* 0x000fea0003800000 */
.L_x_2807:
        /* <DEDUP_REMOVED lines=14> */
.L_x_2810:
[----:B------:R-:W-:Y:S05]  /*4920*/  BSYNC B0 ;  /* 0x0000000000007941 */ /* 0x000fea0003800000 */
.L_x_2809:
        /* <DEDUP_REMOVED lines=14> */
.L_x_2812:
[----:B------:R-:W-:Y:S05]  /*4a10*/  BSYNC B0 ;  /* 0x0000000000007941 */ /* 0x000fea0003800000 */
.L_x_2811:
        /* <DEDUP_REMOVED lines=14> */
.L_x_2814:
[----:B------:R-:W-:Y:S05]  /*4b00*/  BSYNC B0 ;  /* 0x0000000000007941 */ /* 0x000fea0003800000 */
.L_x_2813:
        /* <DEDUP_REMOVED lines=14> */
.L_x_2816:
[----:B------:R-:W-:Y:S05]  /*4bf0*/  BSYNC B0 ;  /* 0x0000000000007941 */ /* 0x000fea0003800000 */
.L_x_2815:
        /* <DEDUP_REMOVED lines=14> */
.L_x_2818:
[----:B------:R-:W-:Y:S05]  /*4ce0*/  BSYNC B0 ;  /* 0x0000000000007941 */ /* 0x000fea0003800000 */
.L_x_2817:
        /* <DEDUP_REMOVED lines=14> */
.L_x_2820:
[----:B------:R-:W-:Y:S05]  /*4dd0*/  BSYNC B0 ;  /* 0x0000000000007941 */ /* 0x000fea0003800000 */
.L_x_2819:
        /* <DEDUP_REMOVED lines=14> */
.L_x_2822:
[----:B------:R-:W-:Y:S05]  /*4ec0*/  BSYNC B0 ;  /* 0x0000000000007941 */ /* 0x000fea0003800000 */
.L_x_2821:
        /* <DEDUP_REMOVED lines=14> */
.L_x_2824:
[----:B------:R-:W-:Y:S05]  /*4fb0*/  BSYNC B0 ;  /* 0x0000000000007941 */ /* 0x000fea0003800000 */
.L_x_2823:
        /* <DEDUP_REMOVED lines=14> */
.L_x_2826:
[----:B------:R-:W-:Y:S05]  /*50a0*/  BSYNC B0 ;  /* 0x0000000000007941 */ /* 0x000fea0003800000 */
.L_x_2825:
        /* <DEDUP_REMOVED lines=14> */
.L_x_2828:
[----:B------:R-:W-:Y:S05]  /*5190*/  BSYNC B0 ;  /* 0x0000000000007941 */ /* 0x000fea0003800000 */
.L_x_2827:
        /* <DEDUP_REMOVED lines=14> */
.L_x_2830:
[----:B------:R-:W-:Y:S05]  /*5280*/  BSYNC B0 ;  /* 0x0000000000007941 */ /* 0x000fea0003800000 */
.L_x_2829:
        /* <DEDUP_REMOVED lines=14> */
.L_x_2832:
[----:B------:R-:W-:Y:S05]  /*5370*/  BSYNC B0 ;  /* 0x0000000000007941 */ /* 0x000fea0003800000 */
.L_x_2831:
        /* <DEDUP_REMOVED lines=14> */
.L_x_2834:
[----:B------:R-:W-:Y:S05]  /*5460*/  BSYNC B0 ;  /* 0x0000000000007941 */ /* 0x000fea0003800000 */
.L_x_2833:
        /* <DEDUP_REMOVED lines=14> */
.L_x_2836:
[----:B------:R-:W-:Y:S05]  /*5550*/  BSYNC B0 ;  /* 0x0000000000007941 */ /* 0x000fea0003800000 */
.L_x_2835:
        /* <DEDUP_REMOVED lines=14> */
.L_x_2838:
[----:B------:R-:W-:Y:S05]  /*5640*/  BSYNC B0 ;  /* 0x0000000000007941 */ /* 0x000fea0003800000 */
.L_x_2837:
        /* <DEDUP_REMOVED lines=14> */
.L_x_2840:
[----:B------:R-:W-:Y:S05]  /*5730*/  BSYNC B0 ;  /* 0x0000000000007941 */ /* 0x000fea0003800000 */
.L_x_2839:
[----:B------:R-:W-:Y:S04]  /*5740*/  BSSY B0, `(.L_x_2841) ;  /* 0x000000d000007945 */ /* 0x000fe80003800000 */
        /* <DEDUP_REMOVED lines=12> */
.L_x_2842:
[----:B------:R-:W-:Y:S05]  /*5810*/  BSYNC B0 ;  /* 0x0000000000007941 */ /* 0x000fea0003800000 */
.L_x_2841:
        /* <DEDUP_REMOVED lines=13> */
.L_x_2844:
[----:B------:R-:W-:Y:S05]  /*58f0*/  BSYNC B0 ;  /* 0x0000000000007941 */ /* 0x000fea0003800000 */
.L_x_2843:
        /* <DEDUP_REMOVED lines=13> */
.L_x_2846:
[----:B------:R-:W-:Y:S05]  /*59d0*/  BSYNC B0 ;  /* 0x0000000000007941 */ /* 0x000fea0003800000 */
.L_x_2845:
        /* <DEDUP_REMOVED lines=13> */
.L_x_2848:
[----:B------:R-:W-:Y:S05]  /*5ab0*/  BSYNC B0 ;  /* 0x0000000000007941 */ /* 0x000fea0003800000 */
.L_x_2847:
[----:B--2---:R-:W-:Y:S01]  /*5ac0*/  PRMT R10, R133, 0x9910, RZ ;  /* 0x00009910850a7816 */ /* 0x004fe200000000ff */
[----:B------:R-:W-:Y:S01]  /*5ad0*/  BSSY B0, `(.L_x_2849) ;  /* 0x0000062000007945 */ /* 0x000fe20003800000 */
[----:B------:R-:W-:Y:S02]  /*5ae0*/  CS2R R138, SRZ ;  /* 0x00000000008a7805 */ /* 0x000fe4000001ff00 */
[----:B------:R-:W-:-:S04]  /*5af0*/  ISETP.NE.AND P5, PT, R10, RZ, PT ;  /* 0x000000ff0a00720c */ /* 0x000fc80003fa5270 */
[----:B------:R-:W-:Y:S02]  /*5b00*/  FSEL R131, R131, -QNAN , P5 ;  /* 0xfff0000083837808 */ /* 0x000fe40002800000 */
[----:B------:R-:W-:-:S03]  /*5b10*/  FSEL R130, R130, RZ, P5 ;  /* 0x000000ff82827208 */ /* 0x000fc60002800000 */
[----:B------:R-:W-:Y:S04]  /*5b20*/  SHFL.BFLY PT, R11, R131, 0x10, 0x1f ;  /* 0x0e001f00830b7f89 */ /* 0x000fe800000e0000 */
[----:B------:R-:W0:Y:S02]  /*5b30*/  SHFL.BFLY PT, R10, R130, 0x10, 0x1f ;  /* 0x0e001f00820a7f89 */ /* 0x000e2400000e0000 */
[----:B0-----:R-:W-:-:S06]  /*5b40*/  DSETP.GEU.AND P5, PT, R130, R10, PT ;  /* 0x0000000a8200722a */ /* 0x001fcc0003fae000 */
[----:B------:R-:W-:Y:S02]  /*5b50*/  FSEL R133, R11, R131, !P5 ;  /* 0x000000830b857208 */ /* 0x000fe40006800000 */
[----:B------:R-:W-:-:S03]  /*5b60*/  FSEL R132, R10, R130, !P5 ;  /* 0x000000820a847208 */ /* 0x000fc60006800000 */
[----:B------:R-:W-:Y:S04]  /*5b70*/  SHFL.BFLY PT, R11, R133, 0x8, 0x1f ;  /* 0x0d001f00850b7f89 */ /* 0x000fe800000e0000 */
[----:B------:R-:W0:Y:S02]  /*5b80*/  SHFL.BFLY PT, R10, R132, 0x8, 0x1f ;  /* 0x0d001f00840a7f89 */ /* 0x000e2400000e0000 */
[----:B0-----:R-:W-:-:S06]  /*5b90*/  DSETP.GEU.AND P5, PT, R132, R10, PT ;  /* 0x0000000a8400722a */ /* 0x001fcc0003fae000 */
[----:B------:R-:W-:Y:S02]  /*5ba0*/  FSEL R137, R11, R133, !P5 ;  /* 0x000000850b897208 */ /* 0x000fe40006800000 */
[----:B------:R-:W-:Y:S02]  /*5bb0*/  FSEL R136, R10, R132, !P5 ;  /* 0x000000840a887208 */ /* 0x000fe40006800000 */
[----:B------:R-:W-:Y:S01]  /*5bc0*/  CS2R R132, SRZ ;  /* 0x0000000000847805 */ /* 0x000fe2000001ff00 */
        /* <DEDUP_REMOVED lines=16> */
[----:B------:R-:W-:Y:S06]  /*5cd0*/  @P0 BRA `(.L_x_2850) ;  /* 0x0000000400040947 */ /* 0x000fec0003800000 */
[----:B------:R-:W2:Y:S02]  /*5ce0*/  LDG.E.U8 R130, desc[UR8][R134.64] ;  /* 0x0000000886827981 */ /* 0x000ea4000c1e1100 */
[----:B--2---:R-:W-:-:S13]  /*5cf0*/  ISETP.NE.AND P0, PT, R130, RZ, PT ;  /* 0x000000ff8200720c */ /* 0x004fda0003f05270 */
[----:B------:R-:W-:Y:S05]  /*5d00*/  @P0 BRA `(.L_x_2850) ;  /* 0x0000000000f80947 */ /* 0x000fea0003800000 */
[----:B------:R-:W-:Y:S01]  /*5d10*/  DADD R130, -R136, R128 ;  /* 0x0000000088827229 */ /* 0x000fe20000000180 */
[----:B------:R-:W-:Y:S01]  /*5d20*/  UMOV UR10, 0xfefa39ef ;  /* 0xfefa39ef000a7882 */ /* 0x000fe20000000000 */
[----:B------:R-:W-:Y:S01]  /*5d30*/  IMAD.MOV.U32 R128, RZ, RZ, 0x652b82fe ;  /* 0x652b82feff807424 */ /* 0x000fe200078e00ff */
[----:B------:R-:W-:Y:S01]  /*5d40*/  UMOV UR11, 0x3fe62e42 ;  /* 0x3fe62e42000b7882 */ /* 0x000fe20000000000 */
[----:B------:R-:W-:Y:S01]  /*5d50*/  IMAD.MOV.U32 R129, RZ, RZ, 0x3ff71547 ;  /* 0x3ff71547ff817424 */ /* 0x000fe200078e00ff */
[----:B------:R-:W-:Y:S05]  /*5d60*/  BSSY B1, `(.L_x_2851) ;  /* 0x0000037000017945 */ /* 0x000fea0003800000 */
[----:B------:R-:W-:Y:S01]  /*5d70*/  DFMA R128, R130, R128, 6.75539944105574400000e+15 ;  /* 0x433800008280742b */ /* 0x000fe20000000080 */
[----:B------:R-:W-:-:S07]  /*5d80*/  FSETP.GEU.FTZ.AND P0, PT, |R131|, 4.1917929649353027344, PT ;  /* 0x4086232b8300780b */ /* 0x000fce0003f1e200 */
[----:B------:R-:W-:-:S08]  /*5d90*/  DADD R10, R128, -6.75539944105574400000e+15 ;  /* 0xc3380000800a7429 */ /* 0x000fd00000000000 */
[----:B------:R-:W-:Y:S01]  /*5da0*/  DFMA R138, R10, -UR10, R130 ;  /* 0x8000000a0a8a7c2b */ /* 0x000fe20008000082 */
[----:B------:R-:W-:Y:S01]  /*5db0*/  UMOV UR10, 0x3b39803f ;  /* 0x3b39803f000a7882 */ /* 0x000fe20000000000 */
[----:B------:R-:W-:-:S06]  /*5dc0*/  UMOV UR11, 0x3c7abc9e ;  /* 0x3c7abc9e000b7882 */ /* 0x000fcc0000000000 */
[----:B------:R-:W-:Y:S01]  /*5dd0*/  DFMA R10, R10, -UR10, R138 ;  /* 0x8000000a0a0a7c2b */ /* 0x000fe2000800008a */
[----:B------:R-:W-:Y:S01]  /*5de0*/  UMOV UR10, 0x69ce2bdf ;  /* 0x69ce2bdf000a7882 */ /* 0x000fe20000000000 */
[----:B------:R-:W-:Y:S01]  /*5df0*/  IMAD.MOV.U32 R138, RZ, RZ, -0x35dec16 ;  /* 0xfca213eaff8a7424 */ /* 0x000fe200078e00ff */
[----:B------:R-:W-:Y:S01]  /*5e00*/  UMOV UR11, 0x3e5ade15 ;  /* 0x3e5ade15000b7882 */ /* 0x000fe20000000000 */
[----:B------:R-:W-:-:S06]  /*5e10*/  IMAD.MOV.U32 R139, RZ, RZ, 0x3e928af3 ;  /* 0x3e928af3ff8b7424 */ /* 0x000fcc00078e00ff */
[----:B------:R-:W-:Y:S01]  /*5e20*/  DFMA R138, R10, UR10, R138 ;  /* 0x0000000a0a8a7c2b */ /* 0x000fe2000800008a */
[----:B------:R-:W-:Y:S01]  /*5e30*/  UMOV UR10, 0x62401315 ;  /* 0x62401315000a7882 */ /* 0x000fe20000000000 */
[----:B------:R-:W-:-:S06]  /*5e40*/  UMOV UR11, 0x3ec71dee ;  /* 0x3ec71dee000b7882 */ /* 0x000fcc0000000000 */
[----:B------:R-:W-:Y:S01]  /*5e50*/  DFMA R138, R10, R138, UR10 ;  /* 0x0000000a0a8a7e2b */ /* 0x000fe2000800008a */
        /* <DEDUP_REMOVED lines=20> */
[----:B------:R-:W-:-:S08]  /*5fa0*/  DFMA R138, R10, R138, UR10 ;  /* 0x0000000a0a8a7e2b */ /* 0x000fd0000800008a */
[----:B------:R-:W-:-:S08]  /*5fb0*/  DFMA R138, R10, R138, 1 ;  /* 0x3ff000000a8a742b */ /* 0x000fd0000000008a */
[----:B------:R-:W-:-:S10]  /*5fc0*/  DFMA R138, R10, R138, 1 ;  /* 0x3ff000000a8a742b */ /* 0x000fd4000000008a */
[----:B------:R-:W-:Y:S02]  /*5fd0*/  IMAD R11, R128, 0x100000, R139 ;  /* 0x00100000800b7824 */ /* 0x000fe400078e028b */
[----:B------:R-:W-:Y:S01]  /*5fe0*/  IMAD.MOV.U32 R10, RZ, RZ, R138 ;  /* 0x000000ffff0a7224 */ /* 0x000fe200078e008a */
[----:B------:R-:W-:Y:S06]  /*5ff0*/  @!P0 BRA `(.L_x_2852) ;  /* 0x0000000000348947 */ /* 0x000fec0003800000 */
[C---:B------:R-:W-:Y:S02]  /*6000*/  DADD R10, R130.reuse, +INF ;  /* 0x7ff00000820a7429 */ /* 0x040fe40000000000 */
[----:B------:R-:W-:-:S08]  /*6010*/  DSETP.GEU.AND P0, PT, R130, RZ, PT ;  /* 0x000000ff8200722a */ /* 0x000fd00003f0e000 */
[----:B------:R-:W-:Y:S02]  /*6020*/  FSEL R10, R10, RZ, P0 ;  /* 0x000000ff0a0a7208 */ /* 0x000fe40000000000 */
[----:B------:R-:W-:Y:S02]  /*6030*/  FSEL R11, R11, RZ, P0 ;  /* 0x000000ff0b0b7208 */ /* 0x000fe40000000000 */
[----:B------:R-:W-:-:S13]  /*6040*/  FSETP.GEU.FTZ.AND P0, PT, |R131|, 4.2275390625, PT ;  /* 0x408748008300780b */ /* 0x000fda0003f1e200 */
[----:B------:R-:W-:Y:S01]  /*6050*/  @!P0 LEA.HI R129, R128, R128, RZ, 0x1 ;  /* 0x0000008080818211 */ /* 0x000fe200078f08ff */
[----:B------:R-:W-:-:S03]  /*6060*/  @!P0 IMAD.MOV.U32 R130, RZ, RZ, RZ ;  /* 0x000000ffff828224 */ /* 0x000fc600078e00ff */
[----:B------:R-:W-:-:S05]  /*6070*/  @!P0 SHF.R.S32.HI R129, RZ, 0x1, R129 ;  /* 0x00000001ff818819 */ /* 0x000fca0000011481 */
[----:B------:R-:W-:Y:S02]  /*6080*/  @!P0 IMAD.IADD R128, R128, 0x1, -R129 ;  /* 0x0000000180808824 */ /* 0x000fe400078e0a81 */
[----:B------:R-:W-:-:S03]  /*6090*/  @!P0 IMAD R129, R129, 0x100000, R139 ;  /* 0x0010000081818824 */ /* 0x000fc600078e028b */
[----:B------:R-:W-:Y:S01]  /*60a0*/  @!P0 LEA R131, R128, 0x3ff00000, 0x14 ;  /* 0x3ff0000080838811 */ /* 0x000fe200078ea0ff */
[----:B------:R-:W-:-:S06]  /*60b0*/  @!P0 IMAD.MOV.U32 R128, RZ, RZ, R138 ;  /* 0x000000ffff808224 */ /* 0x000fcc00078e008a */
[----:B------:R-:W-:-:S11]  /*60c0*/  @!P0 DMUL R10, R128, R130 ;  /* 0x00000082800a8228 */ /* 0x000fd60000000000 */
.L_x_2852:
[----:B------:R-:W-:Y:S05]  /*60d0*/  BSYNC B1 ;  /* 0x0000000000017941 */ /* 0x000fea0003800000 */
.L_x_2851:
[----:B------:R-:W-:-:S11]  /*60e0*/  DADD R138, RZ, R10 ;  /* 0x00000000ff8a7229 */ /* 0x000fd6000000000a */
.L_x_2850:
[----:B------:R-:W-:Y:S05]  /*60f0*/  BSYNC B0 ;  /* 0x0000000000007941 */ /* 0x000fea0003800000 */
.L_x_2849:
[----:B------:R-:W-:Y:S01]  /*6100*/  LOP3.LUT P0, RZ, R142, 0x4, RZ, 0xc0, !PT ;  /* 0x000000048eff7812 */ /* 0x000fe2000780c0ff */
[----:B------:R-:W-:-:S12]  /*6110*/  BSSY B0, `(.L_x_2853) ;  /* 0x0000043000007945 */ /* 0x000fd80003800000 */
[----:B------:R-:W-:Y:S05]  /*6120*/  @P0 BRA `(.L_x_2854) ;  /* 0x0000000400040947 */ /* 0x000fea0003800000 */
[----:B------:R-:W2:Y:S02]  /*6130*/  LDG.E.U8 R128, desc[UR8][R134.64+0x20] ;  /* 0x0000200886807981 */ /* 0x000ea4000c1e1100 */
[----:B--2---:R-:W-:-:S13]  /*6140*/  ISETP.NE.AND P0, PT, R128, RZ, PT ;  /* 0x000000ff8000720c */ /* 0x004fda0003f05270 */
[----:B------:R-:W-:Y:S05]  /*6150*/  @P0 BRA `(.L_x_2854) ;  /* 0x0000000000f80947 */ /* 0x000fea0003800000 */
[----:B-----5:R-:W-:Y:S01]  /*6160*/  DADD R144, -R136, R144 ;  /* 0x0000000088907229 */ /* 0x020fe20000000190 */
[----:B------:R-:W-:Y:S01]  /*6170*/  IMAD.MOV.U32 R128, RZ, RZ, 0x652b82fe ;  /* 0x652b82feff807424 */ /* 0x000fe200078e00ff */
[----:B------:R-:W-:Y:S01]  /*6180*/  UMOV UR10, 0xfefa39ef ;  /* 0xfefa39ef000a7882 */ /* 0x000fe20000000000 */
[----:B------:R-:W-:Y:S01]  /*6190*/  IMAD.MOV.U32 R129, RZ, RZ, 0x3ff71547 ;  /* 0x3ff71547ff817424 */ /* 0x000fe200078e00ff */
[----:B------:R-:W-:Y:S01]  /*61a0*/  UMOV UR11, 0x3fe62e42 ;  /* 0x3fe62e42000b7882 */ /* 0x000fe20000000000 */
[----:B------:R-:W-:Y:S04]  /*61b0*/  BSSY B1, `(.L_x_2855) ;  /* 0x0000037000017945 */ /* 0x000fe80003800000 */
        /* <DEDUP_REMOVED lines=46> */
[----:B------:R-:W-:-:S04]  /*64a0*/  @!P0 LEA.HI R129, R128, R128, RZ, 0x1 ;  /* 0x0000008080818211 */ /* 0x000fc800078f08ff */
[----:B------:R-:W-:-:S05]  /*64b0*/  @!P0 SHF.R.S32.HI R129, RZ, 0x1, R129 ;  /* 0x00000001ff818819 */ /* 0x000fca0000011481 */
[----:B------:R-:W-:Y:S02]  /*64c0*/  @!P0 IMAD.IADD R128, R128, 0x1, -R129 ;  /* 0x0000000180808824 */ /* 0x000fe400078e0a81 */
[----:B------:R-:W-:-:S03]  /*64d0*/  @!P0 IMAD R129, R129, 0x100000, R131 ;  /* 0x0010000081818824 */ /* 0x000fc600078e0283 */
[----:B------:R-:W-:Y:S01]  /*64e0*/  @!P0 LEA R131, R128, 0x3ff00000, 0x14 ;  /* 0x3ff0000080838811 */ /* 0x000fe200078ea0ff */
[----:B------:R-:W-:Y:S02]  /*64f0*/  @!P0 IMAD.MOV.U32 R128, RZ, RZ, R130 ;  /* 0x000000ffff808224 */ /* 0x000fe400078e0082 */
[----:B------:R-:W-:-:S06]  /*6500*/  @!P0 IMAD.MOV.U32 R130, RZ, RZ, RZ ;  /* 0x000000ffff828224 */ /* 0x000fcc00078e00ff */
[----:B------:R-:W-:-:S11]  /*6510*/  @!P0 DMUL R132, R128, R130 ;  /* 0x0000008280848228 */ /* 0x000fd60000000000 */
.L_x_2856:
[----:B------:R-:W-:Y:S05]  /*6520*/  BSYNC B1 ;  /* 0x0000000000017941 */ /* 0x000fea0003800000 */
.L_x_2855:
[----:B------:R-:W-:-:S11]  /*6530*/  DADD R138, R132, R138 ;  /* 0x00000000848a7229 */ /* 0x000fd6000000008a */
.L_x_2854:
[----:B------:R-:W-:Y:S05]  /*6540*/  BSYNC B0 ;  /* 0x0000000000007941 */ /* 0x000fea0003800000 */
.L_x_2853:
[----:B------:R-:W-:Y:S01]  /*6550*/  LOP3.LUT P0, RZ, R142, 0x8, RZ, 0xc0, !PT ;  /* 0x000000088eff7812 */ /* 0x000fe2000780c0ff */
[----:B------:R-:W-:Y:S01]  /*6560*/  BSSY B0, `(.L_x_2857) ;  /* 0x0000045000007945 */ /* 0x000fe20003800000 */
[----:B------:R-:W-:Y:S02]  /*6570*/  CS2R R128, SRZ ;  /* 0x0000000000807805 */ /* 0x000fe4000001ff00 */
[----:B------:R-:W-:-:S09]  /*6580*/  CS2R R130, SRZ ;  /* 0x0000000000827805 */ /* 0x000fd2000001ff00 */
[----:B------:R-:W-:Y:S05]  /*6590*/  @P0 BRA `(.L_x_2858) ;  /* 0x0000000400040947 */ /* 0x000fea0003800000 */
[----:B-----5:R-:W2:Y:S02]  /*65a0*/  LDG.E.U8 R144, desc[UR8][R134.64+0x40] ;  /* 0x0000400886907981 */ /* 0x020ea4000c1e1100 */
        /* <DEDUP_REMOVED lines=56> */
[----:B------:R-:W-:-:S04]  /*6930*/  @!P0 SHF.R.S32.HI R127, RZ, 0x1, R127 ;  /* 0x00000001ff7f8819 */ /* 0x000fc8000001147f */
[----:B------:R-:W-:Y:S01]  /*6940*/  @!P0 IADD3 R126, R126, -R127, RZ ;  /* 0x8000007f7e7e8210 */ /* 0x000fe20007ffe0ff */
[----:B------:R-:W-:-:S03]  /*6950*/  @!P0 IMAD R127, R127, 0x100000, R147 ;  /* 0x001000007f7f8824 */ /* 0x000fc600078e0293 */
[----:B------:R-:W-:Y:S01]  /*6960*/  @!P0 LEA R145, R126, 0x3ff00000, 0x14 ;  /* 0x3ff000007e918811 */ /* 0x000fe200078ea0ff */
[----:B------:R-:W-:-:S06]  /*6970*/  @!P0 IMAD.MOV.U32 R126, RZ, RZ, R146 ;  /* 0x000000ffff7e8224 */ /* 0x000fcc00078e0092 */
[----:B------:R-:W-:-:S11]  /*6980*/  @!P0 DMUL R130, R126, R144 ;  /* 0x000000907e828228 */ /* 0x000fd60000000000 */
.L_x_2860:
[----:B------:R-:W-:Y:S05]  /*6990*/  BSYNC B1 ;  /* 0x0000000000017941 */ /* 0x000fea0003800000 */
.L_x_2859:
[----:B------:R-:W-:-:S11]  /*69a0*/  DADD R138, R138, R130 ;  /* 0x000000008a8a7229 */ /* 0x000fd60000000082 */
.L_x_2858:
[----:B------:R-:W-:Y:S05]  /*69b0*/  BSYNC B0 ;  /* 0x0000000000007941 */ /* 0x000fea0003800000 */
.L_x_2857:
[----:B------:R-:W-:Y:S01]  /*69c0*/  LOP3.LUT P0, RZ, R142, 0x10, RZ, 0xc0, !PT ;  /* 0x000000108eff7812 */ /* 0x000fe2000780c0ff */
[----:B------:R-:W-:-:S12]  /*69d0*/  BSSY B0, `(.L_x_2861) ;  /* 0x0000043000007945 */ /* 0x000fd80003800000 */
        /* <DEDUP_REMOVED lines=64> */
.L_x_2864:
[----:B------:R-:W-:Y:S05]  /*6de0*/  BSYNC B1 ;  /* 0x0000000000017941 */ /* 0x000fea0003800000 */
.L_x_2863:
[----:B------:R-:W-:-:S11]  /*6df0*/  DADD R138, R138, R128 ;  /* 0x000000008a8a7229 */ /* 0x000fd60000000080 */
.L_x_2862:
[----:B------:R-:W-:Y:S05]  /*6e00*/  BSYNC B0 ;  /* 0x0000000000007941 */ /* 0x000fea0003800000 */
.L_x_2861:
[----:B------:R-:W-:Y:S01]  /*6e10*/  LOP3.LUT P0, RZ, R142, 0x20, RZ, 0xc0, !PT ;  /* 0x000000208eff7812 */ /* 0x000fe2000780c0ff */
[----:B------:R-:W-:Y:S01]  /*6e20*/  BSSY B0, `(.L_x_2865) ;  /* 0x0000045000007945 */ /* 0x000fe20003800000 */
[----:B-----5:R-:W-:Y:S02]  /*6e30*/  CS2R R124, SRZ ;  /* 0x00000000007c7805 */ /* 0x020fe4000001ff00 */
[----:B------:R-:W-:-:S09]  /*6e40*/  CS2R R126, SRZ ;  /* 0x00000000007e7805 */ /* 0x000fd2000001ff00 */
[----:B------:R-:W-:Y:S05]  /*6e50*/  @P0 BRA `(.L_x_2866) ;  /* 0x0000000400040947 */ /* 0x000fea0003800000 */
        /* <DEDUP_REMOVED lines=63> */
.L_x_2868:
[----:B------:R-:W-:Y:S05]  /*7250*/  BSYNC B1 ;  /* 0x0000000000017941 */ /* 0x000fea0003800000 */
.L_x_2867:
[----:B------:R-:W-:-:S11]  /*7260*/  DADD R138, R138, R126 ;  /* 0x000000008a8a7229 */ /* 0x000fd6000000007e */
.L_x_2866:
[----:B------:R-:W-:Y:S05]  /*7270*/  BSYNC B0 ;  /* 0x0000000000007941 */ /* 0x000fea0003800000 */
.L_x_2865:
[----:B------:R-:W-:Y:S01]  /*7280*/  LOP3.LUT P0, RZ, R142, 0x40, RZ, 0xc0, !PT ;  /* 0x000000408eff7812 */ /* 0x000fe2000780c0ff */
[----:B------:R-:W-:-:S12]  /*7290*/  BSSY B0, `(.L_x_2869) ;  /* 0x0000043000007945 */ /* 0x000fd80003800000 */
[----:B------:R-:W-:Y:S05]  /*72a0*/  @P0 BRA `(.L_x_2870) ;  /* 0x0000000400040947 */ /* 0x000fea0003800000 */
[----:B------:R-:W2:Y:S02]  /*72b0*/  LDG.E.U8 R120, desc[UR8][R134.64+0xa0] ;  /* 0x0000a00886787981 */ /* 0x000ea4000c1e1100 */
[----:B--2---:R-:W-:-:S13]  /*72c0*/  ISETP.NE.AND P0, PT, R120, RZ, PT ;  /* 0x000000ff7800720c */ /* 0x004fda0003f05270 */
[----:B------:R-:W-:Y:S05]  /*72d0*/  @P0 BRA `(.L_x_2870) ;  /* 0x0000000000f80947 */ /* 0x000fea0003800000 */
[----:B------:R-:W-:Y:S01]  /*72e0*/  DADD R122, -R136, R122 ;  /* 0x00000000887a7229 */ /* 0x000fe2000000017a */
        /* <DEDUP_REMOVED lines=59> */
.L_x_2872:
[----:B------:R-:W-:Y:S05]  /*76a0*/  BSYNC B1 ;  /* 0x0000000000017941 */ /* 0x000fea0003800000 */
.L_x_2871:
[----:B------:R-:W-:-:S11]  /*76b0*/  DADD R138, R138, R124 ;  /* 0x000000008a8a7229 */ /* 0x000fd6000000007c */
.L_x_2870:
[----:B------:R-:W-:Y:S05]  /*76c0*/  BSYNC B0 ;  /* 0x0000000000007941 */ /* 0x000fea0003800000 */
.L_x_2869:
[----:B------:R-:W-:Y:S01]  /*76d0*/  LOP3.LUT P0, RZ, R142, 0x80, RZ, 0xc0, !PT ;  /* 0x000000808eff7812 */ /* 0x000fe2000780c0ff */
[----:B------:R-:W-:Y:S01]  /*76e0*/  BSSY B0, `(.L_x_2873) ;  /* 0x0000045000007945 */ /* 0x000fe20003800000 */
[----:B------:R-:W-:Y:S02]  /*76f0*/  CS2R R120, SRZ ;  /* 0x0000000000787805 */ /* 0x000fe4000001ff00 */
        /* <DEDUP_REMOVED lines=65> */
.L_x_2876:
[----:B------:R-:W-:Y:S05]  /*7b10*/  BSYNC B1 ;  /* 0x0000000000017941 */ /* 0x000fea0003800000 */
.L_x_2875:
[----:B------:R-:W-:-:S11]  /*7b20*/  DADD R138, R138, R122 ;  /* 0x000000008a8a7229 */ /* 0x000fd6000000007a */
.L_x_2874:
[----:B------:R-:W-:Y:S05]  /*7b30*/  BSYNC B0 ;  /* 0x0000000000007941 */ /* 0x000fea0003800000 */
.L_x_2873:
[----:B------:R-:W-:Y:S01]  /*7b40*/  LOP3.LUT P0, RZ, R142, 0x100, RZ, 0xc0, !PT ;  /* 0x000001008eff7812 */ /* 0x000fe2000780c0ff */
[----:B------:R-:W-:-:S12]  /*7b50*/  BSSY B0, `(.L_x_2877) ;  /* 0x0000043000007945 */ /* 0x000fd80003800000 */
        /* <DEDUP_REMOVED lines=18> */
[----:B------:R-:W-:Y:S01]  /*7c80*/  MOV R144, 0xfca213ea ;  /* 0xfca213ea00907802 */ /* 0x000fe20000000f00 */
[----:B------:R-:W-:Y:S01]  /*7c90*/  IMAD.MOV.U32 R145, RZ, RZ, 0x3e928af3 ;  /* 0x3e928af3ff917424 */ /* 0x000fe200078e00ff */
[----:B------:R-:W-:-:S05]  /*7ca0*/  UMOV UR11, 0x3e5ade15 ;  /* 0x3e5ade15000b7882 */ /* 0x000fca0000000000 */
        /* <DEDUP_REMOVED lines=43> */
.L_x_2880:
[----:B------:R-:W-:Y:S05]  /*7f60*/  BSYNC B1 ;  /* 0x0000000000017941 */ /* 0x000fea0003800000 */
.L_x_2879:
[----:B------:R-:W-:-:S11]  /*7f70*/  DADD R138, R138, R120 ;  /* 0x000000008a8a7229 */ /* 0x000fd60000000078 */
.L_x_2878:
[----:B------:R-:W-:Y:S05]  /*7f80*/  BSYNC B0 ;  /* 0x0000000000007941 */ /* 0x000fea0003800000 */
.L_x_2877:
        /* <DEDUP_REMOVED lines=68> */
.L_x_2884:
[----:B------:R-:W-:Y:S05]  /*83d0*/  BSYNC B1 ;  /* 0x0000000000017941 */ /* 0x000fea0003800000 */
.L_x_2883:
[----:B------:R-:W-:-:S11]  /*83e0*/  DADD R138, R138, R118 ;  /* 0x000000008a8a7229 */ /* 0x000fd60000000076 */
.L_x_2882:
[----:B------:R-:W-:Y:S05]  /*83f0*/  BSYNC B0 ;  /* 0x0000000000007941 */ /* 0x000fea0003800000 */
.L_x_2881:
        /* <DEDUP_REMOVED lines=66> */
.L_x_2888:
[----:B------:R-:W-:Y:S05]  /*8820*/  BSYNC B1 ;  /* 0x0000000000017941 */ /* 0x000fea0003800000 */
.L_x_2887:
[----:B------:R-:W-:-:S11]  /*8830*/  DADD R138, R138, R116 ;  /* 0x000000008a8a7229 */ /* 0x000fd60000000074 */
.L_x_2886:
[----:B------:R-:W-:Y:S05]  /*8840*/  BSYNC B0 ;  /* 0x0000000000007941 */ /* 0x000fea0003800000 */
.L_x_2885:
        /* <DEDUP_REMOVED lines=68> */
.L_x_2892:
[----:B------:R-:W-:Y:S05]  /*8c90*/  BSYNC B1 ;  /* 0x0000000000017941 */ /* 0x000fea0003800000 */
.L_x_2891:
[----:B------:R-:W-:-:S11]  /*8ca0*/  DADD R138, R138, R114 ;  /* 0x000000008a8a7229 */ /* 0x000fd60000000072 */
.L_x_2890:
[----:B------:R-:W-:Y:S05]  /*8cb0*/  BSYNC B0 ;  /* 0x0000000000007941 */ /* 0x000fea0003800000 */
.L_x_2889:
        /* <DEDUP_REMOVED lines=63> */
[----:B------:R-:W-:Y:S02]  /*90b0*/  @!P0 LEA R111, R108, 0x3ff00000, 0x14 ;  /* 0x3ff000006c6f8811 */ /* 0x000fe400078ea0ff */
[----:B------:R-:W-:-:S06]  /*90c0*/  @!P0 MOV R108, R144 ;  /* 0x00000090006c8202 */ /* 0x000fcc0000000f00 */
[----:B------:R-:W-:-:S11]  /*90d0*/  @!P0 DMUL R112, R108, R110 ;  /* 0x0000006e6c708228 */ /* 0x000fd60000000000 */
.L_x_2896:
[----:B------:R-:W-:Y:S05]  /*90e0*/  BSYNC B1 ;  /* 0x0000000000017941 */ /* 0x000fea0003800000 */
.L_x_2895:
[----:B------:R-:W-:-:S11]  /*90f0*/  DADD R138, R138, R112 ;  /* 0x000000008a8a7229 */ /* 0x000fd60000000070 */
.L_x_2894:
[----:B------:R-:W-:Y:S05]  /*9100*/  BSYNC B0 ;  /* 0x0000000000007941 */ /* 0x000fea0003800000 */
.L_x_2893:
        /* <DEDUP_REMOVED lines=68> */
.L_x_2900:
[----:B------:R-:W-:Y:S05]  /*9550*/  BSYNC B1 ;  /* 0x0000000000017941 */ /* 0x000fea0003800000 */
.L_x_2899:
[----:B------:R-:W-:-:S11]  /*9560*/  DADD R138, R138, R110 ;  /* 0x000000008a8a7229 */ /* 0x000fd6000000006e */
.L_x_2898:
[----:B------:R-:W-:Y:S05]  /*9570*/  BSYNC B0 ;  /* 0x0000000000007941 */ /* 0x000fea0003800000 */
.L_x_2897:
        /* <DEDUP_REMOVED lines=66> */
.L_x_2904:
[----:B------:R-:W-:Y:S05]  /*99a0*/  BSYNC B1 ;  /* 0x0000000000017941 */ /* 0x000fea0003800000 */
.L_x_2903:
[----:B------:R-:W-:-:S11]  /*99b0*/  DADD R138, R138, R108 ;  /* 0x000000008a8a7229 */ /* 0x000fd6000000006c */
.L_x_2902:
[----:B------:R-:W-:Y:S05]  /*99c0*/  BSYNC B0 ;  /* 0x0000000000007941 */ /* 0x000fea0003800000 */
.L_x_2901:
        /* <DEDUP_REMOVED lines=68> */
.L_x_2908:
[----:B------:R-:W-:Y:S05]  /*9e10*/  BSYNC B1 ;  /* 0x0000000000017941 */ /* 0x000fea0003800000 */
.L_x_2907:
[----:B------:R-:W-:-:S11]  /*9e20*/  DADD R138, R138, R106 ;  /* 0x000000008a8a7229 */ /* 0x000fd6000000006a */
.L_x_2906:
[----:B------:R-:W-:Y:S05]  /*9e30*/  BSYNC B0 ;  /* 0x0000000000007941 */ /* 0x000fea0003800000 */
.L_x_2905:
        /* <DEDUP_REMOVED lines=66> */
.L_x_2912:
[----:B------:R-:W-:Y:S05]  /*a260*/  BSYNC B1 ;  /* 0x0000000000017941 */ /* 0x000fea0003800000 */
.L_x_2911:
[----:B------:R-:W-:-:S11]  /*a270*/  DADD R138, R138, R104 ;  /* 0x000000008a8a7229 */ /* 0x000fd60000000068 */
.L_x_2910:
[----:B------:R-:W-:Y:S05]  /*a280*/  BSYNC B0 ;  /* 0x0000000000007941 */ /* 0x000fea0003800000 */
.L_x_2909:
        /* <DEDUP_REMOVED lines=52> */
[----:B------:R-:W-:Y:S01]  /*a5d0*/  LEA R103, R96, R147, 0x14 ;  /* 0x0000009360677211 */ /* 0x000fe200078ea0ff */
        /* <DEDUP_REMOVED lines=15> */
.L_x_2916:
[----:B------:R-:W-:Y:S05]  /*a6d0*/  BSYNC B1 ;  /* 0x0000000000017941 */ /* 0x000fea0003800000 */
.L_x_2915:
[----:B------:R-:W-:-:S11]  /*a6e0*/  DADD R138, R138, R102 ;  /* 0x000000008a8a7229 */ /* 0x000fd60000000066 */
.L_x_2914:
[----:B------:R-:W-:Y:S05]  /*a6f0*/  BSYNC B0 ;  /* 0x0000000000007941 */ /* 0x000fea0003800000 */
.L_x_2913:
        /* <DEDUP_REMOVED lines=66> */
.L_x_2920:
[----:B------:R-:W-:Y:S05]  /*ab20*/  BSYNC B1 ;  /* 0x0000000000017941 */ /* 0x000fea0003800000 */
.L_x_2919:
[----:B------:R-:W-:-:S11]  /*ab30*/  DADD R138, R138, R100 ;  /* 0x000000008a8a7229 */ /* 0x000fd60000000064 */
.L_x_2918:
[----:B------:R-:W-:Y:S05]  /*ab40*/  BSYNC B0 ;  /* 0x0000000000007941 */ /* 0x000fea0003800000 */
.L_x_2917:
        /* <DEDUP_REMOVED lines=68> */
.L_x_2924:
[----:B------:R-:W-:Y:S05]  /*af90*/  BSYNC B1 ;  /* 0x0000000000017941 */ /* 0x000fea0003800000 */
.L_x_2923:
[----:B------:R-:W-:-:S11]  /*afa0*/  DADD R138, R138, R98 ;  /* 0x000000008a8a7229 */ /* 0x000fd60000000062 */
.L_x_2922:
[----:B------:R-:W-:Y:S05]  /*afb0*/  BSYNC B0 ;  /* 0x0000000000007941 */ /* 0x000fea0003800000 */
.L_x_2921:
        /* <DEDUP_REMOVED lines=66> */
.L_x_2928:
[----:B------:R-:W-:Y:S05]  /*b3e0*/  BSYNC B1 ;  /* 0x0000000000017941 */ /* 0x000fea0003800000 */
.L_x_2927:
[----:B------:R-:W-:-:S11]  /*b3f0*/  DADD R138, R138, R96 ;  /* 0x000000008a8a7229 */ /* 0x000fd60000000060 */
.L_x_2926:
[----:B------:R-:W-:Y:S05]  /*b400*/  BSYNC B0 ;  /* 0x0000000000007941 */ /* 0x000fea0003800000 */
.L_x_2925:
        /* <DEDUP_REMOVED lines=68> */
.L_x_2932:
[----:B------:R-:W-:Y:S05]  /*b850*/  BSYNC B1 ;  /* 0x0000000000017941 */ /* 0x000fea0003800000 */
.L_x_2931:
[----:B------:R-:W-:-:S11]  /*b860*/  DADD R138, R138, R94 ;  /* 0x000000008a8a7229 */ /* 0x000fd6000000005e */
.L_x_2930:
[----:B------:R-:W-:Y:S05]  /*b870*/  BSYNC B0 ;  /* 0x0000000000007941 */ /* 0x000fea0003800000 */
.L_x_2929:
[----:B------:R-:W-:Y:S01]  /*b880*/  LOP3.LUT P0, RZ, R142, 0x400000, RZ, 0xc0, !PT ;  /* 0x004000008eff7812 */ /* 0x000fe2000780c0ff */
[----:B------:R-:W-:-:S12]  /*b890*/  BSSY B0, `(.L_x_2933) ;  /* 0x0000043000007945 */ /* 0x000fd80003800000 */
[----:B------:R-:W-:Y:S05]  /*b8a0*/  @P0 BRA `(.L_x_2934) ;  /* 0x0000000400040947 */ /* 0x000fea0003800000 */
[----:B------:R-:W2:Y:S02]  /*b8b0*/  LDG.E.U8 R88, desc[UR8][R134.64+0x2a0] ;  /* 0x0002a00886587981 */ /* 0x000ea4000c1e1100 */
[----:B--2---:R-:W-:-:S13]  /*b8c0*/  ISETP.NE.AND P0, PT, R88, RZ, PT ;  /* 0x000000ff5800720c */ /* 0x004fda0003f05270 */
[----:B------:R-:W-:Y:S05]  /*b8d0*/  @P0 BRA `(.L_x_2934) ;  /* 0x0000000000f80947 */ /* 0x000fea0003800000 */
[----:B------:R-:W-:Y:S01]  /*b8e0*/  DADD R90, -R136, R90 ;  /* 0x00000000885a7229 */ /* 0x000fe2000000015a */
[----:B------:R-:W-:Y:S01]  /*b8f0*/  MOV R88, 0x652b82fe ;  /* 0x652b82fe00587802 */ /* 0x000fe20000000f00 */
[----:B------:R-:W-:Y:S01]  /*b900*/  IMAD.MOV.U32 R89, RZ, RZ, 0x3ff71547 ;  /* 0x3ff71547ff597424 */ /* 0x000fe200078e00ff */
[----:B------:R-:W-:Y:S01]  /*b910*/  UMOV UR10, 0xfefa39ef ;  /* 0xfefa39ef000a7882 */ /* 0x000fe20000000000 */
[----:B------:R-:W-:Y:S01]  /*b920*/  UMOV UR11, 0x3fe62e42 ;  /* 0x3fe62e42000b7882 */ /* 0x000fe20000000000 */
[----:B------:R-:W-:Y:S03]  /*b930*/  BSSY B1, `(.L_x_2935) ;  /* 0x0000037000017945 */ /* 0x000fe60003800000 */
[----:B------:R-:W-:Y:S02]  /*b940*/  DFMA R88, R90, R88, 6.75539944105574400000e+15 ;  /* 0x433800005a58742b */ /* 0x000fe40000000058 */
[----:B------:R-:W-:-:S06]  /*b950*/  FSETP.GEU.FTZ.AND P0, PT, |R91|, 4.1917929649353027344, PT ;  /* 0x4086232b5b00780b */ /* 0x000fcc0003f1e200 */
        /* <DEDUP_REMOVED lines=52> */
.L_x_2936:
[----:B------:R-:W-:Y:S05]  /*bca0*/  BSYNC B1 ;  /* 0x0000000000017941 */ /* 0x000fea0003800000 */
.L_x_2935:
[----:B------:R-:W-:-:S11]  /*bcb0*/  DADD R138, R138, R92 ;  /* 0x000000008a8a7229 */ /* 0x000fd6000000005c */
.L_x_2934:
[----:B------:R-:W-:Y:S05]  /*bcc0*/  BSYNC B0 ;  /* 0x0000000000007941 */ /* 0x000fea0003800000 */
.L_x_2933:
        /* <DEDUP_REMOVED lines=68> */
.L_x_2940:
[----:B------:R-:W-:Y:S05]  /*c110*/  BSYNC B1 ;  /* 0x0000000000017941 */ /* 0x000fea0003800000 */
.L_x_2939:
[----:B------:R-:W-:-:S11]  /*c120*/  DADD R138, R138, R90 ;  /* 0x000000008a8a7229 */ /* 0x000fd6000000005a */
.L_x_2938:
[----:B------:R-:W-:Y:S05]  /*c130*/  BSYNC B0 ;  /* 0x0000000000007941 */ /* 0x000fea0003800000 */
.L_x_2937:
        /* <DEDUP_REMOVED lines=66> */
.L_x_2944:
[----:B------:R-:W-:Y:S05]  /*c560*/  BSYNC B1 ;  /* 0x0000000000017941 */ /* 0x000fea0003800000 */
.L_x_2943:
[----:B------:R-:W-:-:S11]  /*c570*/  DADD R138, R138, R88 ;  /* 0x000000008a8a7229 */ /* 0x000fd60000000058 */
.L_x_2942:
[----:B------:R-:W-:Y:S05]  /*c580*/  BSYNC B0 ;  /* 0x0000000000007941 */ /* 0x000fea0003800000 */
.L_x_2941:
        /* <DEDUP_REMOVED lines=68> */
.L_x_2948:
[----:B------:R-:W-:Y:S05]  /*c9d0*/  BSYNC B1 ;  /* 0x0000000000017941 */ /* 0x000fea0003800000 */
.L_x_2947:
[----:B------:R-:W-:-:S11]  /*c9e0*/  DADD R138, R138, R86 ;  /* 0x000000008a8a7229 */ /* 0x000fd60000000056 */
.L_x_2946:
[----:B------:R-:W-:Y:S05]  /*c9f0*/  BSYNC B0 ;  /* 0x0000000000007941 */ /* 0x000fea0003800000 */
.L_x_2945:
        /* <DEDUP_REMOVED lines=66> */
.L_x_2952:
[----:B------:R-:W-:Y:S05]  /*ce20*/  BSYNC B1 ;  /* 0x0000000000017941 */ /* 0x000fea0003800000 */
.L_x_2951:
[----:B------:R-:W-:-:S11]  /*ce30*/  DADD R138, R138, R84 ;  /* 0x000000008a8a7229 */ /* 0x000fd60000000054 */
.L_x_2950:
[----:B------:R-:W-:Y:S05]  /*ce40*/  BSYNC B0 ;  /* 0x0000000000007941 */ /* 0x000fea0003800000 */
.L_x_2949:
        /* <DEDUP_REMOVED lines=68> */
.L_x_2956:
[----:B------:R-:W-:Y:S05]  /*d290*/  BSYNC B1 ;  /* 0x0000000000017941 */ /* 0x000fea0003800000 */
.L_x_2955:
[----:B------:R-:W-:-:S11]  /*d2a0*/  DADD R138, R138, R82 ;  /* 0x000000008a8a7229 */ /* 0x000fd60000000052 */
.L_x_2954:
[----:B------:R-:W-:Y:S05]  /*d2b0*/  BSYNC B0 ;  /* 0x0000000000007941 */ /* 0x000fea0003800000 */
.L_x_2953:
        /* <DEDUP_REMOVED lines=66> */
.L_x_2960:
[----:B------:R-:W-:Y:S05]  /*d6e0*/  BSYNC B1 ;  /* 0x0000000000017941 */ /* 0x000fea0003800000 */
.L_x_2959:
[----:B------:R-:W-:-:S11]  /*d6f0*/  DADD R138, R138, R80 ;  /* 0x000000008a8a7229 */ /* 0x000fd60000000050 */
.L_x_2958:
[----:B------:R-:W-:Y:S05]  /*d700*/  BSYNC B0 ;  /* 0x0000000000007941 */ /* 0x000fea0003800000 */
.L_x_2957:
        /* <DEDUP_REMOVED lines=68> */
.L_x_2964:
[----:B------:R-:W-:Y:S05]  /*db50*/  BSYNC B1 ;  /* 0x0000000000017941 */ /* 0x000fea0003800000 */
.L_x_2963:
[----:B------:R-:W-:-:S11]  /*db60*/  DADD R138, R138, R78 ;  /* 0x000000008a8a7229 */ /* 0x000fd6000000004e */
.L_x_2962:
[----:B------:R-:W-:Y:S05]  /*db70*/  BSYNC B0 ;  /* 0x0000000000007941 */ /* 0x000fea0003800000 */
.L_x_2961:
        /* <DEDUP_REMOVED lines=66> */
.L_x_2968:
[----:B------:R-:W-:Y:S05]  /*dfa0*/  BSYNC B1 ;  /* 0x0000000000017941 */ /* 0x000fea0003800000 */
.L_x_2967:
[----:B------:R-:W-:-:S11]  /*dfb0*/  DADD R138, R138, R76 ;  /* 0x000000008a8a7229 */ /* 0x000fd6000000004c */
.L_x_2966:
[----:B------:R-:W-:Y:S05]  /*dfc0*/  BSYNC B0 ;  /* 0x0000000000007941 */ /* 0x000fea0003800000 */
.L_x_2965:
        /* <DEDUP_REMOVED lines=68> */
.L_x_2972:
[----:B------:R-:W-:Y:S05]  /*e410*/  BSYNC B1 ;  /* 0x0000000000017941 */ /* 0x000fea0003800000 */
.L_x_2971:
[----:B------:R-:W-:-:S11]  /*e420*/  DADD R138, R138, R74 ;  /* 0x000000008a8a7229 */ /* 0x000fd6000000004a */
.L_x_2970:
[----:B------:R-:W-:Y:S05]  /*e430*/  BSYNC B0 ;  /* 0x0000000000007941 */ /* 0x000fea0003800000 */
.L_x_2969:
        /* <DEDUP_REMOVED lines=66> */
.L_x_2976:
[----:B------:R-:W-:Y:S05]  /*e860*/  BSYNC B1 ;  /* 0x0000000000017941 */ /* 0x000fea0003800000 */
.L_x_2975:
[----:B------:R-:W-:-:S11]  /*e870*/  DADD R138, R138, R72 ;  /* 0x000000008a8a7229 */ /* 0x000fd60000000048 */
.L_x_2974:
[----:B------:R-:W-:Y:S05]  /*e880*/  BSYNC B0 ;  /* 0x0000000000007941 */ /* 0x000fea0003800000 */
.L_x_2973:
        /* <DEDUP_REMOVED lines=68> */
.L_x_2980:
[----:B------:R-:W-:Y:S05]  /*ecd0*/  BSYNC B1 ;  /* 0x0000000000017941 */ /* 0x000fea0003800000 */
.L_x_2979:
[----:B------:R-:W-:-:S11]  /*ece0*/  DADD R138, R138, R70 ;  /* 0x000000008a8a7229 */ /* 0x000fd60000000046 */
.L_x_2978:
[----:B------:R-:W-:Y:S05]  /*ecf0*/  BSYNC B0 ;  /* 0x0000000000007941 */ /* 0x000fea0003800000 */
.L_x_2977:
        /* <DEDUP_REMOVED lines=66> */
.L_x_2984:
[----:B------:R-:W-:Y:S05]  /*f120*/  BSYNC B1 ;  /* 0x0000000000017941 */ /* 0x000fea0003800000 */
.L_x_2983:
[----:B------:R-:W-:-:S11]  /*f130*/  DADD R138, R138, R68 ;  /* 0x000000008a8a7229 */ /* 0x000fd60000000044 */
.L_x_2982:
[----:B------:R-:W-:Y:S05]  /*f140*/  BSYNC B0 ;  /* 0x0000000000007941 */ /* 0x000fea0003800000 */
.L_x_2981:
        /* <DEDUP_REMOVED lines=68> */
.L_x_2988:
[----:B------:R-:W-:Y:S05]  /*f590*/  BSYNC B1 ;  /* 0x0000000000017941 */ /* 0x000fea0003800000 */
.L_x_2987:
[----:B------:R-:W-:-:S11]  /*f5a0*/  DADD R138, R138, R66 ;  /* 0x000000008a8a7229 */ /* 0x000fd60000000042 */
.L_x_2986:
[----:B------:R-:W-:Y:S05]  /*f5b0*/  BSYNC B0 ;  /* 0x0000000000007941 */ /* 0x000fea0003800000 */
.L_x_2985:
        /* <DEDUP_REMOVED lines=66> */
.L_x_2992:
[----:B------:R-:W-:Y:S05]  /*f9e0*/  BSYNC B1 ;  /* 0x0000000000017941 */ /* 0x000fea0003800000 */
.L_x_2991:
[----:B------:R-:W-:-:S11]  /*f9f0*/  DADD R138, R138, R64 ;  /* 0x000000008a8a7229 */ /* 0x000fd60000000040 */
.L_x_2990:
[----:B------:R-:W-:Y:S05]  /*fa00*/  BSYNC B0 ;  /* 0x0000000000007941 */ /* 0x000fea0003800000 */
.L_x_2989:
        /* <DEDUP_REMOVED lines=68> */
.L_x_2996:
[----:B------:R-:W-:Y:S05]  /*fe50*/  BSYNC B1 ;  /* 0x0000000000017941 */ /* 0x000fea0003800000 */
.L_x_2995:
[----:B------:R-:W-:-:S11]  /*fe60*/  DADD R138, R138, R62 ;  /* 0x000000008a8a7229 */ /* 0x000fd6000000003e */
.L_x_2994:
[----:B------:R-:W-:Y:S05]  /*fe70*/  BSYNC B0 ;  /* 0x0000000000007941 */ /* 0x000fea0003800000 */
.L_x_2993:
        /* <DEDUP_REMOVED lines=66> */
.L_x_3000:
[----:B------:R-:W-:Y:S05]  /*102a0*/  BSYNC B1 ;  /* 0x0000000000017941 */ /* 0x000fea0003800000 */
.L_x_2999:
[----:B------:R-:W-:-:S11]  /*102b0*/  DADD R138, R138, R60 ;  /* 0x000000008a8a7229 */ /* 0x000fd6000000003c */
.L_x_2998:
[----:B------:R-:W-:Y:S05]  /*102c0*/  BSYNC B0 ;  /* 0x0000000000007941 */ /* 0x000fea0003800000 */
.L_x_2997:
        /* <DEDUP_REMOVED lines=68> */
.L_x_3004:
[----:B------:R-:W-:Y:S05]  /*10710*/  BSYNC B1 ;  /* 0x0000000000017941 */ /* 0x000fea0003800000 */
.L_x_3003:
[----:B------:R-:W-:-:S11]  /*10720*/  DADD R138, R138, R58 ;  /* 0x000000008a8a7229 */ /* 0x000fd6000000003a */
.L_x_3002:
[----:B------:R-:W-:Y:S05]  /*10730*/  BSYNC B0 ;  /* 0x0000000000007941 */ /* 0x000fea0003800000 */
.L_x_3001:
        /* <DEDUP_REMOVED lines=66> */
.L_x_3008:
[----:B------:R-:W-:Y:S05]  /*10b60*/  BSYNC B1 ;  /* 0x0000000000017941 */ /* 0x000fea0003800000 */
.L_x_3007:
[----:B------:R-:W-:-:S11]  /*10b70*/  DADD R138, R138, R56 ;  /* 0x000000008a8a7229 */ /* 0x000fd60000000038 */
.L_x_3006:
[----:B------:R-:W-:Y:S05]  /*10b80*/  BSYNC B0 ;  /* 0x0000000000007941 */ /* 0x000fea0003800000 */
.L_x_3005:
        /* <DEDUP_REMOVED lines=68> */
.L_x_3012:
[----:B------:R-:W-:Y:S05]  /*10fd0*/  BSYNC B1 ;  /* 0x0000000000017941 */ /* 0x000fea0003800000 */
.L_x_3011:
[----:B------:R-:W-:-:S11]  /*10fe0*/  DADD R138, R138, R54 ;  /* 0x000000008a8a7229 */ /* 0x000fd60000000036 */
.L_x_3010:
[----:B------:R-:W-:Y:S05]  /*10ff0*/  BSYNC B0 ;  /* 0x0000000000007941 */ /* 0x000fea0003800000 */
.L_x_3009:
        /* <DEDUP_REMOVED lines=66> */
.L_x_3016:
[----:B------:R-:W-:Y:S05]  /*11420*/  BSYNC B1 ;  /* 0x0000000000017941 */ /* 0x000fea0003800000 */
.L_x_3015:
[----:B------:R-:W-:-:S11]  /*11430*/  DADD R138, R138, R52 ;  /* 0x000000008a8a7229 */ /* 0x000fd60000000034 */
.L_x_3014:
[----:B------:R-:W-:Y:S05]  /*11440*/  BSYNC B0 ;  /* 0x0000000000007941 */ /* 0x000fea0003800000 */
.L_x_3013:
        /* <DEDUP_REMOVED lines=68> */
.L_x_3020:
[----:B------:R-:W-:Y:S05]  /*11890*/  BSYNC B1 ;  /* 0x0000000000017941 */ /* 0x000fea0003800000 */
.L_x_3019:
[----:B------:R-:W-:-:S11]  /*118a0*/  DADD R138, R138, R50 ;  /* 0x000000008a8a7229 */ /* 0x000fd60000000032 */
.L_x_3018:
[----:B------:R-:W-:Y:S05]  /*118b0*/  BSYNC B0 ;  /* 0x0000000000007941 */ /* 0x000fea0003800000 */
.L_x_3017:
        /* <DEDUP_REMOVED lines=66> */
.L_x_3024:
[----:B------:R-:W-:Y:S05]  /*11ce0*/  BSYNC B1 ;  /* 0x0000000000017941 */ /* 0x000fea0003800000 */
.L_x_3023:
[----:B------:R-:W-:-:S11]  /*11cf0*/  DADD R138, R138, R48 ;  /* 0x000000008a8a7229 */ /* 0x000fd60000000030 */
.L_x_3022:
[----:B------:R-:W-:Y:S05]  /*11d00*/  BSYNC B0 ;  /* 0x0000000000007941 */ /* 0x000fea0003800000 */
.L_x_3021:
        /* <DEDUP_REMOVED lines=10> */
[----:B------:R-:W-:Y:S01]  /*11db0*/  MOV R40, 0x652b82fe ;  /* 0x652b82fe00287802 */ /* 0x000fe20000000f00 */
        /* <DEDUP_REMOVED lines=57> */
.L_x_3028:
[----:B------:R-:W-:Y:S05]  /*12150*/  BSYNC B1 ;  /* 0x0000000000017941 */ /* 0x000fea0003800000 */
.L_x_3027:
[----:B------:R-:W-:-:S11]  /*12160*/  DADD R138, R138, R46 ;  /* 0x000000008a8a7229 */ /* 0x000fd6000000002e */
.L_x_3026:
[----:B------:R-:W-:Y:S05]  /*12170*/  BSYNC B0 ;  /* 0x0000000000007941 */ /* 0x000fea0003800000 */
.L_x_3025:
        /* <DEDUP_REMOVED lines=66> */
.L_x_3032:
[----:B------:R-:W-:Y:S05]  /*125a0*/  BSYNC B1 ;  /* 0x0000000000017941 */ /* 0x000fea0003800000 */
.L_x_3031:
[----:B------:R-:W-:-:S11]  /*125b0*/  DADD R138, R138, R44 ;  /* 0x000000008a8a7229 */ /* 0x000fd6000000002c */
.L_x_3030:
[----:B------:R-:W-:Y:S05]  /*125c0*/  BSYNC B0 ;  /* 0x0000000000007941 */ /* 0x000fea0003800000 */
.L_x_3029:
        /* <DEDUP_REMOVED lines=68> */
.L_x_3036:
[----:B------:R-:W-:Y:S05]  /*12a10*/  BSYNC B1 ;  /* 0x0000000000017941 */ /* 0x000fea0003800000 */
.L_x_3035:
[----:B------:R-:W-:-:S11]  /*12a20*/  DADD R138, R138, R42 ;  /* 0x000000008a8a7229 */ /* 0x000fd6000000002a */
.L_x_3034:
[----:B------:R-:W-:Y:S05]  /*12a30*/  BSYNC B0 ;  /* 0x0000000000007941 */ /* 0x000fea0003800000 */
.L_x_3033:
        /* <DEDUP_REMOVED lines=66> */
.L_x_3040:
[----:B------:R-:W-:Y:S05]  /*12e60*/  BSYNC B1 ;  /* 0x0000000000017941 */ /* 0x000fea0003800000 */
.L_x_3039:
[----:B------:R-:W-:-:S11]  /*12e70*/  DADD R138, R138, R40 ;  /* 0x000000008a8a7229 */ /* 0x000fd60000000028 */
.L_x_3038:
[----:B------:R-:W-:Y:S05]  /*12e80*/  BSYNC B0 ;  /* 0x0000000000007941 */ /* 0x000fea0003800000 */
.L_x_3037:
        /* <DEDUP_REMOVED lines=68> */
.L_x_3044:
[----:B------:R-:W-:Y:S05]  /*132d0*/  BSYNC B1 ;  /* 0x0000000000017941 */ /* 0x000fea0003800000 */
.L_x_3043:
[----:B------:R-:W-:-:S11]  /*132e0*/  DADD R138, R138, R38 ;  /* 0x000000008a8a7229 */ /* 0x000fd60000000026 */
.L_x_3042:
[----:B------:R-:W-:Y:S05]  /*132f0*/  BSYNC B0 ;  /* 0x0000000000007941 */ /* 0x000fea0003800000 */
.L_x_3041:
        /* <DEDUP_REMOVED lines=66> */
.L_x_3048:
[----:B------:R-:W-:Y:S05]  /*13720*/  BSYNC B1 ;  /* 0x0000000000017941 */ /* 0x000fea0003800000 */
.L_x_3047:
[----:B------:R-:W-:-:S11]  /*13730*/  DADD R138, R138, R36 ;  /* 0x000000008a8a7229 */ /* 0x000fd60000000024 */
.L_x_3046:
[----:B------:R-:W-:Y:S05]  /*13740*/  BSYNC B0 ;  /* 0x0000000000007941 */ /* 0x000fea0003800000 */
.L_x_3045:
        /* <DEDUP_REMOVED lines=68> */
.L_x_3052:
[----:B------:R-:W-:Y:S05]  /*13b90*/  BSYNC B1 ;  /* 0x0000000000017941 */ /* 0x000fea0003800000 */
.L_x_3051:
[----:B------:R-:W-:-:S11]  /*13ba0*/  DADD R138, R138, R34 ;  /* 0x000000008a8a7229 */ /* 0x000fd60000000022 */
.L_x_3050:
[----:B------:R-:W-:Y:S05]  /*13bb0*/  BSYNC B0 ;  /* 0x0000000000007941 */ /* 0x000fea0003800000 */
.L_x_3049:
        /* <DEDUP_REMOVED lines=66> */
.L_x_3056:
[----:B------:R-:W-:Y:S05]  /*13fe0*/  BSYNC B1 ;  /* 0x0000000000017941 */ /* 0x000fea0003800000 */
.L_x_3055:
[----:B------:R-:W-:-:S11]  /*13ff0*/  DADD R138, R138, R32 ;  /* 0x000000008a8a7229 */ /* 0x000fd60000000020 */
.L_x_3054:
[----:B------:R-:W-:Y:S05]  /*14000*/  BSYNC B0 ;  /* 0x0000000000007941 */ /* 0x000fea0003800000 */
.L_x_3053:
        /* <DEDUP_REMOVED lines=68> */
.L_x_3060:
[----:B------:R-:W-:Y:S05]  /*14450*/  BSYNC B1 ;  /* 0x0000000000017941 */ /* 0x000fea0003800000 */
.L_x_3059:
[----:B------:R-:W-:-:S11]  /*14460*/  DADD R138, R138, R30 ;  /* 0x000000008a8a7229 */ /* 0x000fd6000000001e */
.L_x_3058:
[----:B------:R-:W-:Y:S05]  /*14470*/  BSYNC B0 ;  /* 0x0000000000007941 */ /* 0x000fea0003800000 */
.L_x_3057:
        /* <DEDUP_REMOVED lines=66> */
.L_x_3064:
[----:B------:R-:W-:Y:S05]  /*148a0*/  BSYNC B1 ;  /* 0x0000000000017941 */ /* 0x000fea0003800000 */
.L_x_3063:
[----:B------:R-:W-:-:S11]  /*148b0*/  DADD R138, R138, R28 ;  /* 0x000000008a8a7229 */ /* 0x000fd6000000001c */
.L_x_3062:
[----:B------:R-:W-:Y:S05]  /*148c0*/  BSYNC B0 ;  /* 0x0000000000007941 */ /* 0x000fea0003800000 */
.L_x_3061:
        /* <DEDUP_REMOVED lines=68> */
.L_x_3068:
[----:B------:R-:W-:Y:S05]  /*14d10*/  BSYNC B1 ;  /* 0x0000000000017941 */ /* 0x000fea0003800000 */
.L_x_3067:
[----:B------:R-:W-:-:S11]  /*14d20*/  DADD R138, R138, R26 ;  /* 0x000000008a8a7229 */ /* 0x000fd6000000001a */
.L_x_3066:
[----:B------:R-:W-:Y:S05]  /*14d30*/  BSYNC B0 ;  /* 0x0000000000007941 */ /* 0x000fea0003800000 */
.L_x_3065:
        /* <DEDUP_REMOVED lines=66> */
.L_x_3072:
[----:B------:R-:W-:Y:S05]  /*15160*/  BSYNC B1 ;  /* 0x0000000000017941 */ /* 0x000fea0003800000 */
.L_x_3071:
[----:B------:R-:W-:-:S11]  /*15170*/  DADD R138, R138, R24 ;  /* 0x000000008a8a7229 */ /* 0x000fd60000000018 */
.L_x_3070:
[----:B------:R-:W-:Y:S05]  /*15180*/  BSYNC B0 ;  /* 0x0000000000007941 */ /* 0x000fea0003800000 */
.L_x_3069:
        /* <DEDUP_REMOVED lines=68> */
.L_x_3076:
[----:B------:R-:W-:Y:S05]  /*155d0*/  BSYNC B1 ;  /* 0x0000000000017941 */ /* 0x000fea0003800000 */
.L_x_3075:
[----:B------:R-:W-:-:S11]  /*155e0*/  DADD R138, R138, R22 ;  /* 0x000000008a8a7229 */ /* 0x000fd60000000016 */
.L_x_3074:
[----:B------:R-:W-:Y:S05]  /*155f0*/  BSYNC B0 ;  /* 0x0000000000007941 */ /* 0x000fea0003800000 */
.L_x_3073:
        /* <DEDUP_REMOVED lines=66> */
.L_x_3080:
[----:B------:R-:W-:Y:S05]  /*15a20*/  BSYNC B1 ;  /* 0x0000000000017941 */ /* 0x000fea0003800000 */
.L_x_3079:
[----:B------:R-:W-:-:S11]  /*15a30*/  DADD R138, R138, R20 ;  /* 0x000000008a8a7229 */ /* 0x000fd60000000014 */
.L_x_3078:
[----:B------:R-:W-:Y:S05]  /*15a40*/  BSYNC B0 ;  /* 0x0000000000007941 */ /* 0x000fea0003800000 */
.L_x_3077:
        /* <DEDUP_REMOVED lines=55> */
[----:B------:R-:W-:Y:S01]  /*15dc0*/  FSETP.GEU.FTZ.AND P0, PT, |R145|, 4.2275390625, PT ;  /* 0x408748009100780b */ /* 0x000fe20003f1e200 */
[C---:B------:R-:W-:Y:S02]  /*15dd0*/  DADD R18, R144.reuse, +INF ;  /* 0x7ff0000090127429 */ /* 0x040fe40000000000 */
[----:B------:R-:W-:-:S08]  /*15de0*/  DSETP.GEU.AND P5, PT, R144, RZ, PT ;  /* 0x000000ff9000722a */ /* 0x000fd00003fae000 */
[----:B------:R-:W-:Y:S02]  /*15df0*/  FSEL R18, R18, RZ, P5 ;  /* 0x000000ff12127208 */ /* 0x000fe40002800000 */
[----:B------:R-:W-:Y:S01]  /*15e00*/  @!P0 LEA.HI R13, R12, R12, RZ, 0x1 ;  /* 0x0000000c0c0d8211 */ /* 0x000fe200078f08ff */
[----:B------:R-:W-:Y:S01]  /*15e10*/  @!P0 IMAD.MOV.U32 R144, RZ, RZ, RZ ;  /* 0x000000ffff908224 */ /* 0x000fe200078e00ff */
[----:B------:R-:W-:Y:S02]  /*15e20*/  FSEL R19, R19, RZ, P5 ;  /* 0x000000ff13137208 */ /* 0x000fe40002800000 */
[----:B------:R-:W-:-:S05]  /*15e30*/  @!P0 SHF.R.S32.HI R13, RZ, 0x1, R13 ;  /* 0x00000001ff0d8819 */ /* 0x000fca000001140d */
[----:B------:R-:W-:Y:S02]  /*15e40*/  @!P0 IMAD.IADD R12, R12, 0x1, -R13 ;  /* 0x000000010c0c8824 */ /* 0x000fe400078e0a0d */
[----:B------:R-:W-:-:S03]  /*15e50*/  @!P0 IMAD R13, R13, 0x100000, R147 ;  /* 0x001000000d0d8824 */ /* 0x000fc600078e0293 */
[----:B------:R-:W-:Y:S01]  /*15e60*/  @!P0 LEA R145, R12, 0x3ff00000, 0x14 ;  /* 0x3ff000000c918811 */ /* 0x000fe200078ea0ff */
[----:B------:R-:W-:-:S06]  /*15e70*/  @!P0 IMAD.MOV.U32 R12, RZ, RZ, R146 ;  /* 0x000000ffff0c8224 */ /* 0x000fcc00078e0092 */
[----:B------:R-:W-:-:S11]  /*15e80*/  @!P0 DMUL R18, R12, R144 ;  /* 0x000000900c128228 */ /* 0x000fd60000000000 */
.L_x_3084:
[----:B------:R-:W-:Y:S05]  /*15e90*/  BSYNC B1 ;  /* 0x0000000000017941 */ /* 0x000fea0003800000 */
.L_x_3083:
[----:B------:R-:W-:-:S11]  /*15ea0*/  DADD R138, R138, R18 ;  /* 0x000000008a8a7229 */ /* 0x000fd60000000012 */
.L_x_3082:
[----:B------:R-:W-:Y:S05]  /*15eb0*/  BSYNC B0 ;  /* 0x0000000000007941 */ /* 0x000fea0003800000 */
.L_x_3081:
        /* <DEDUP_REMOVED lines=66> */
.L_x_3088:
[----:B------:R-:W-:Y:S05]  /*162e0*/  BSYNC B1 ;  /* 0x0000000000017941 */ /* 0x000fea0003800000 */
.L_x_3087:
[----:B------:R-:W-:-:S11]  /*162f0*/  DADD R138, R138, R16 ;  /* 0x000000008a8a7229 */ /* 0x000fd60000000010 */
.L_x_3086:
[----:B------:R-:W-:Y:S05]  /*16300*/  BSYNC B0 ;  /* 0x0000000000007941 */ /* 0x000fea0003800000 */
.L_x_3085:
[----:B------:R-:W-:Y:S01]  /*16310*/  BSSY B0, `(.L_x_3089) ;  /* 0x0000045000007945 */ /* 0x000fe20003800000 */
[----:B------:R-:W-:Y:S02]  /*16320*/  CS2R R12, SRZ ;  /* 0x00000000000c7805 */ /* 0x000fe4000001ff00 */
        /* <DEDUP_REMOVED lines=65> */
.L_x_3092:
[----:B------:R-:W-:Y:S05]  /*16740*/  BSYNC B1 ;  /* 0x0000000000017941 */ /* 0x000fea0003800000 */
.L_x_3091:
[----:B------:R-:W-:-:S11]  /*16750*/  DADD R138, R138, R14 ;  /* 0x000000008a8a7229 */ /* 0x000fd6000000000e */
.L_x_3090:
[----:B------:R-:W-:Y:S05]  /*16760*/  BSYNC B0 ;  /* 0x0000000000007941 */ /* 0x000fea0003800000 */
.L_x_3089:
[----:B------:R-:W-:Y:S04]  /*16770*/  BSSY B0, `(.L_x_3093) ;  /* 0x0000043000007945 */ /* 0x000fe80003800000 */
        /* <DEDUP_REMOVED lines=64> */
.L_x_3096:
[----:B------:R-:W-:Y:S05]  /*16b80*/  BSYNC B1 ;  /* 0x0000000000017941 */ /* 0x000fea0003800000 */
.L_x_3095:
[----:B------:R-:W-:-:S11]  /*16b90*/  DADD R138, R138, R12 ;  /* 0x000000008a8a7229 */ /* 0x000fd6000000000c */
.L_x_3094:
[----:B------:R-:W-:Y:S05]  /*16ba0*/  BSYNC B0 ;  /* 0x0000000000007941 */ /* 0x000fea0003800000 */
.L_x_3093:
        /* <DEDUP_REMOVED lines=67> */
.L_x_3100:
[----:B------:R-:W-:Y:S05]  /*16fe0*/  BSYNC B1 ;  /* 0x0000000000017941 */ /* 0x000fea0003800000 */
.L_x_3099:
[----:B------:R-:W-:-:S11]  /*16ff0*/  DADD R138, R138, R8 ;  /* 0x000000008a8a7229 */ /* 0x000fd60000000008 */
.L_x_3098:
[----:B------:R-:W-:Y:S05]  /*17000*/  BSYNC B0 ;  /* 0x0000000000007941 */ /* 0x000fea0003800000 */
.L_x_3097:
[----:B------:R-:W-:Y:S04]  /*17010*/  BSSY B0, `(.L_x_3101) ;  /* 0x0000043000007945 */ /* 0x000fe80003800000 */
        /* <DEDUP_REMOVED lines=55> */
[----:B------:R-:W-:Y:S02]  /*17390*/  @!P0 LEA.HI R3, R2, R2, RZ, 0x1 ;  /* 0x0000000202038211 */ /* 0x000fe400078f08ff */
[----:B------:R-:W-:Y:S02]  /*173a0*/  FSEL R5, R5, RZ, P1 ;  /* 0x000000ff05057208 */ /* 0x000fe40000800000 */
[----:B------:R-:W-:-:S05]  /*173b0*/  @!P0 SHF.R.S32.HI R3, RZ, 0x1, R3 ;  /* 0x00000001ff038819 */ /* 0x000fca0000011403 */
[----:B------:R-:W-:Y:S02]  /*173c0*/  @!P0 IMAD.IADD R2, R2, 0x1, -R3 ;  /* 0x0000000102028824 */ /* 0x000fe400078e0a03 */
[----:B------:R-:W-:-:S03]  /*173d0*/  @!P0 IMAD R3, R3, 0x100000, R7 ;  /* 0x0010000003038824 */ /* 0x000fc600078e0207 */
[----:B------:R-:W-:Y:S01]  /*173e0*/  @!P0 LEA R7, R2, 0x3ff00000, 0x14 ;  /* 0x3ff0000002078811 */ /* 0x000fe200078ea0ff */
[----:B------:R-:W-:Y:S02]  /*173f0*/  @!P0 IMAD.MOV.U32 R2, RZ, RZ, R6 ;  /* 0x000000ffff028224 */ /* 0x000fe400078e0006 */
[----:B------:R-:W-:-:S06]  /*17400*/  @!P0 IMAD.MOV.U32 R6, RZ, RZ, RZ ;  /* 0x000000ffff068224 */ /* 0x000fcc00078e00ff */
[----:B------:R-:W-:-:S11]  /*17410*/  @!P0 DMUL R4, R2, R6 ;  /* 0x0000000602048228 */ /* 0x000fd60000000000 */
.L_x_3104:
[----:B------:R-:W-:Y:S05]  /*17420*/  BSYNC B1 ;  /* 0x0000000000017941 */ /* 0x000fea0003800000 */
.L_x_3103:
[----:B------:R-:W-:-:S11]  /*17430*/  DADD R138, R138, R4 ;  /* 0x000000008a8a7229 */ /* 0x000fd60000000004 */
.L_x_3102:
[----:B------:R-:W-:Y:S05]  /*17440*/  BSYNC B0 ;  /* 0x0000000000007941 */ /* 0x000fea0003800000 */
.L_x_3101:
[----:B------:R-:W-:Y:S04]  /*17450*/  SHFL.BFLY PT, R3, R139, 0x10, 0x1f ;  /* 0x0e001f008b037f89 */ /* 0x000fe800000e0000 */
[----:B------:R-:W0:Y:S02]  /*17460*/  SHFL.BFLY PT, R2, R138, 0x10, 0x1f ;  /* 0x0e001f008a027f89 */ /* 0x000e2400000e0000 */
[----:B0-----:R-:W-:Y:S01]  /*17470*/  DADD R2, R2, R138 ;  /* 0x0000000002027229 */ /* 0x001fe2000000008a */
[----:B------:R-:W0:Y:S06]  /*17480*/  LDC R139, c[0x0][0x4] ;  /* 0x00000100ff8b7b82 */ /* 0x000e2c0000000800 */
[----:B------:R-:W-:Y:S04]  /*17490*/  SHFL.BFLY PT, R7, R3, 0x8, 0x1f ;  /* 0x0d001f0003077f89 */ /* 0x000fe800000e0000 */
[----:B------:R-:W1:Y:S01]  /*174a0*/  SHFL.BFLY PT, R6, R2, 0x8, 0x1f ;  /* 0x0d001f0002067f89 */ /* 0x000e6200000e0000 */
[----:B0-----:R-:W-:-:S05]  /*174b0*/  IMAD R140, R139, UR5, R140 ;  /* 0x000000058b8c7c24 */ /* 0x001fca000f8e028c */
[----:B------:R-:W-:Y:S01]  /*174c0*/  IADD3 R140, -R140, UR6, RZ ;  /* 0x000000068c8c7c10 */ /* 0x000fe2000fffe1ff */
[----:B-1----:R-:W-:-:S03]  /*174d0*/  DADD R6, R2, R6 ;  /* 0x0000000002067229 */ /* 0x002fc60000000006 */
[----:B------:R-:W-:-:S04]  /*174e0*/  ISETP.GE.AND P0, PT, R140, 0x1, PT ;  /* 0x000000018c00780c */ /* 0x000fc80003f06270 */
[----:B------:R-:W-:Y:S04]  /*174f0*/  SHFL.BFLY PT, R135, R7, 0x4, 0x1f ;  /* 0x0c801f0007877f89 */ /* 0x000fe800000e0000 */
[----:B------:R-:W0:Y:S02]  /*17500*/  SHFL.BFLY PT, R134, R6, 0x4, 0x1f ;  /* 0x0c801f0006867f89 */ /* 0x000e2400000e0000 */
[----:B0-----:R-:W-:-:S07]  /*17510*/  DADD R134, R6, R134 ;  /* 0x0000000006867229 */ /* 0x001fce0000000086 */
[----:B------:R-:W-:Y:S04]  /*17520*/  SHFL.BFLY PT, R137, R135, 0x2, 0x1f ;  /* 0x0c401f0087897f89 */ /* 0x000fe800000e0000 */
[----:B------:R-:W0:Y:S02]  /*17530*/  SHFL.BFLY PT, R136, R134, 0x2, 0x1f ;  /* 0x0c401f0086887f89 */ /* 0x000e2400000e0000 */
[----:B0-----:R-:W-:-:S07]  /*17540*/  DADD R136, R134, R136 ;  /* 0x0000000086887229 */ /* 0x001fce0000000088 */
[----:B------:R0:W1:Y:S04]  /*17550*/  SHFL.BFLY PT, R3, R137, 0x1, 0x1f ;  /* 0x0c201f0089037f89 */ /* 0x00006800000e0000 */
[----:B------:R0:W2:Y:S01]  /*17560*/  SHFL.BFLY PT, R2, R136, 0x1, 0x1f ;  /* 0x0c201f0088027f89 */ /* 0x0000a200000e0000 */
[----:B------:R-:W-:Y:S05]  /*17570*/  @!P0 EXIT ;  /* 0x000000000000894d */ /* 0x000fea0003800000 */
[----:B------:R-:W-:Y:S01]  /*17580*/  ISETP.GE.AND P0, PT, R141, R0, PT ;  /* 0x000000008d00720c */ /* 0x000fe20003f06270 */
[----:B-12---:R-:W-:-:S12]  /*17590*/  DADD R6, R136, R2 ;  /* 0x0000000088067229 */ /* 0x006fd80000000002 */
[----:B------:R-:W-:Y:S05]  /*175a0*/  @P0 EXIT ;  /* 0x000000000000094d */ /* 0x000fea0003800000 */
[----:B------:R-:W-:Y:S01]  /*175b0*/  DSETP.NEU.AND P1, PT, R6, RZ, PT ;  /* 0x000000ff0600722a */ /* 0x000fe20003f2d000 */
[----:B------:R-:W-:Y:S01]  /*175c0*/  BSSY B1, `(.L_x_3105) ;  /* 0x000001a000017945 */ /* 0x000fe20003800000 */
[----:B------:R-:W-:Y:S02]  /*175d0*/  IMAD.MOV.U32 R2, RZ, RZ, 0x0 ;  /* 0x00000000ff027424 */ /* 0x000fe400078e00ff */
[----:B------:R-:W-:-:S10]  /*175e0*/  IMAD.MOV.U32 R3, RZ, RZ, 0x7ff80000 ;  /* 0x7ff80000ff037424 */ /* 0x000fd400078e00ff */
[----:B------:R-:W-:Y:S05]  /*175f0*/  @!P1 BRA `(.L_x_3106) ;  /* 0x0000000000589947 */ /* 0x000fea0003800000 */
[----:B------:R-:W1:Y:S01]  /*17600*/  MUFU.RCP64H R3, R7 ;  /* 0x0000000700037308 */ /* 0x000e620000001800 */
[----:B------:R-:W-:Y:S01]  /*17610*/  IMAD.MOV.U32 R2, RZ, RZ, 0x1 ;  /* 0x00000001ff027424 */ /* 0x000fe200078e00ff */
[----:B------:R-:W-:Y:S01]  /*17620*/  FSETP.GEU.AND P2, PT, |R11|, 6.5827683646048100446e-37, PT ;  /* 0x036000000b00780b */ /* 0x000fe20003f4e200 */
[----:B------:R-:W-:Y:S04]  /*17630*/  BSSY B2, `(.L_x_3106) ;  /* 0x0000012000027945 */ /* 0x000fe80003800000 */
[----:B-1----:R-:W-:-:S08]  /*17640*/  DFMA R134, -R6, R2, 1 ;  /* 0x3ff000000686742b */ /* 0x002fd00000000102 */
[----:B------:R-:W-:-:S08]  /*17650*/  DFMA R134, R134, R134, R134 ;  /* 0x000000868686722b */ /* 0x000fd00000000086 */
[----:B------:R-:W-:-:S08]  /*17660*/  DFMA R134, R2, R134, R2 ;  /* 0x000000860286722b */ /* 0x000fd00000000002 */
[----:B------:R-:W-:-:S08]  /*17670*/  DFMA R2, -R6, R134, 1 ;  /* 0x3ff000000602742b */ /* 0x000fd00000000186 */
[----:B------:R-:W-:-:S08]  /*17680*/  DFMA R2, R134, R2, R134 ;  /* 0x000000028602722b */ /* 0x000fd00000000086 */
[----:B------:R-:W-:-:S08]  /*17690*/  DMUL R134, R2, R10 ;  /* 0x0000000a02867228 */ /* 0x000fd00000000000 */
[----:B0-----:R-:W-:-:S08]  /*176a0*/  DFMA R136, -R6, R134, R10 ;  /* 0x000000860688722b */ /* 0x001fd0000000010a */
[----:B------:R-:W-:-:S10]  /*176b0*/  DFMA R2, R2, R136, R134 ;  /* 0x000000880202722b */ /* 0x000fd40000000086 */
[----:B------:R-:W-:-:S05]  /*176c0*/  FFMA R0, RZ, R7, R3 ;  /* 0x00000007ff007223 */ /* 0x000fca0000000003 */
[----:B------:R-:W-:-:S13]  /*176d0*/  FSETP.GT.AND P0, PT, |R0|, 1.469367938527859385e-39, PT ;  /* 0x001000000000780b */ /* 0x000fda0003f04200 */
[----:B------:R-:W-:Y:S05]  /*176e0*/  @P0 BRA P2, `(.L_x_3107) ;  /* 0x0000000000180947 */ /* 0x000fea0001000000 */
[----:B------:R-:W-:Y:S01]  /*176f0*/  IMAD.MOV.U32 R136, RZ, RZ, R10 ;  /* 0x000000ffff887224 */ /* 0x000fe200078e000a */
[----:B------:R-:W-:Y:S01]  /*17700*/  MOV R138, 0x17750 ;  /* 0x00017750008a7802 */ /* 0x000fe20000000f00 */
[----:B------:R-:W-:Y:S02]  /*17710*/  IMAD.MOV.U32 R137, RZ, RZ, R11 ;  /* 0x000000ffff897224 */ /* 0x000fe400078e000b */
[----:B------:R-:W-:Y:S02]  /*17720*/  IMAD.MOV.U32 R134, RZ, RZ, R6 ;  /* 0x000000ffff867224 */ /* 0x000fe400078e0006 */
[----:B------:R-:W-:-:S07]  /*17730*/  IMAD.MOV.U32 R135, RZ, RZ, R7 ;  /* 0x000000ffff877224 */ /* 0x000fce00078e0007 */
[----:B------:R-:W-:Y:S05]  /*17740*/  CALL.REL.NOINC `($__internal_0_$__cuda_sm20_div_rn_f64_full) ;  /* 0x0000007c00b47944 */ /* 0x000fea0003c00000 */
.L_x_3107:
[----:B------:R-:W-:Y:S05]  /*17750*/  BSYNC B2 ;  /* 0x0000000000027941 */ /* 0x000fea0003800000 */
.L_x_3106:
[----:B------:R-:W-:Y:S05]  /*17760*/  BSYNC B1 ;  /* 0x0000000000017941 */ /* 0x000fea0003800000 */
.L_x_3105:
[----:B------:R-:W1:Y:S01]  /*17770*/  S2R R134, SR_TID.Y ;  /* 0x0000000000867919 */ /* 0x000e620000002200 */
[----:B------:R-:W1:Y:S01]  /*17780*/  S2UR UR4, SR_CTAID.X ;  /* 0x00000000000479c3 */ /* 0x000e620000002500 */
[----:B------:R-:W2:Y:S07]  /*17790*/  S2R R0, SR_TID.X ;  /* 0x0000000000007919 */ /* 0x000eae0000002100 */
[----:B------:R-:W1:Y:S08]  /*177a0*/  LDC R135, c[0x0][0x4] ;  /* 0x00000100ff877b82 */ /* 0x000e700000000800 */
[----:B------:R-:W3:Y:S01]  /*177b0*/  LDC.64 R10, c[0x0][0x210] ;  /* 0x00008400ff0a7b82 */ /* 0x000ee20000000a00 */
[----:B-1----:R-:W-:Y:S01]  /*177c0*/  IMAD R135, R135, UR4, R134 ;  /* 0x0000000487877c24 */ /* 0x002fe2000f8e0286 */
[----:B------:R-:W-:Y:S01]  /*177d0*/  ULDC UR4, c[0x0][0x224] ;  /* 0x0000890000047ab9 */ /* 0x000fe20000000800 */
[----:B--2---:R-:W-:-:S02]  /*177e0*/  VIADD R134, R0, 0x20 ;  /* 0x0000002000867836 */ /* 0x004fc40000000000 */
[----:B------:R-:W-:Y:S01]  /*177f0*/  IMAD R135, R135, UR4, R0 ;  /* 0x0000000487877c24 */ /* 0x000fe2000f8e0200 */
[----:B------:R-:W-:Y:S02]  /*17800*/  ULDC UR4, c[0x0][0x228] ;  /* 0x00008a0000047ab9 */ /* 0x000fe40000000800 */
[----:B------:R-:W-:Y:S01]  /*17810*/  ISETP.GE.AND P0, PT, R134, UR4, PT ;  /* 0x0000000486007c0c */ /* 0x000fe2000bf06270 */
[----:B---3--:R-:W-:-:S05]  /*17820*/  IMAD.WIDE R10, R135, 0x8, R10 ;  /* 0x00000008870a7825 */ /* 0x008fca00078e020a */
[----:B------:R1:W-:Y:S07]  /*17830*/  STG.E.64 desc[UR8][R10.64], R2 ;  /* 0x000000020a007986 */ /* 0x0003ee000c101b08 */
[----:B------:R-:W-:Y:S05]  /*17840*/  @P0 EXIT ;  /* 0x000000000000094d */ /* 0x000fea0003800000 */
[----:B------:R-:W-:Y:S01]  /*17850*/  BSSY B1, `(.L_x_3108) ;  /* 0x000001a000017945 */ /* 0x000fe20003800000 */
[----:B-1----:R-:W-:Y:S02]  /*17860*/  IMAD.MOV.U32 R2, RZ, RZ, 0x0 ;  /* 0x00000000ff027424 */ /* 0x002fe400078e00ff */
[----:B------:R-:W-:Y:S01]  /*17870*/  IMAD.MOV.U32 R3, RZ, RZ, 0x7ff80000 ;  /* 0x7ff80000ff037424 */ /* 0x000fe200078e00ff */
[----:B------:R-:W-:Y:S06]  /*17880*/  @!P1 BRA `(.L_x_3109) ;  /* 0x0000000000589947 */ /* 0x000fec0003800000 */
        /* <DEDUP_REMOVED lines=8> */
[----:B0-----:R-:W-:-:S08]  /*17910*/  DFMA R136, R134, R2, R134 ;  /* 0x000000028688722b */ /* 0x001fd00000000086 */
[----:B------:R-:W-:-:S08]  /*17920*/  DMUL R2, R136, R132 ;  /* 0x0000008488027228 */ /* 0x000fd00000000000 */
[----:B------:R-:W-:-:S08]  /*17930*/  DFMA R134, -R6, R2, R132 ;  /* 0x000000020686722b */ /* 0x000fd00000000184 */
        /* <DEDUP_REMOVED lines=10> */
.L_x_3110:
[----:B------:R-:W-:Y:S05]  /*179e0*/  BSYNC B2 ;  /* 0x0000000000027941 */ /* 0x000fea0003800000 */
.L_x_3109:
[----:B------:R-:W-:Y:S05]  /*179f0*/  BSYNC B1 ;  /* 0x0000000000017941 */ /* 0x000fea0003800000 */
.L_x_3108:
[----:B------:R-:W-:Y:S01]  /*17a00*/  VIADD R132, R0, 0x40 ;  /* 0x0000004000847836 */ /* 0x000fe20000000000 */
[----:B------:R-:W-:Y:S01]  /*17a10*/  ULDC UR4, c[0x0][0x228] ;  /* 0x00008a0000047ab9 */ /* 0x000fe20000000800 */
[----:B------:R1:W-:Y:S03]  /*17a20*/  STG.E.64 desc[UR8][R10.64+0x100], R2 ;  /* 0x000100020a007986 */ /* 0x0003e6000c101b08 */
[----:B------:R-:W-:-:S13]  /*17a30*/  ISETP.GE.AND P0, PT, R132, UR4, PT ;  /* 0x0000000484007c0c */ /* 0x000fda000bf06270 */
[----:B-1----:R-:W-:Y:S05]  /*17a40*/  @P0 EXIT ;  /* 0x000000000000094d */ /* 0x002fea0003800000 */
[----:B------:R-:W-:Y:S01]  /*17a50*/  BSSY B1, `(.L_x_3111) ;  /* 0x000001a000017945 */ /* 0x000fe20003800000 */
[----:B------:R-:W-:Y:S02]  /*17a60*/  IMAD.MOV.U32 R2, RZ, RZ, 0x0 ;  /* 0x00000000ff027424 */ /* 0x000fe400078e00ff */
        /* <DEDUP_REMOVED lines=12> */
[----:B------:R-:W-:-:S08]  /*17b30*/  DFMA R132, -R6, R2, R130 ;  /* 0x000000020684722b */ /* 0x000fd00000000182 */
[----:B------:R-:W-:-:S10]  /*17b40*/  DFMA R2, R134, R132, R2 ;  /* 0x000000848602722b */ /* 0x000fd40000000002 */
[----:B------:R-:W-:-:S05]  /*17b50*/  FFMA R132, RZ, R7, R3 ;  /* 0x00000007ff847223 */ /* 0x000fca0000000003 */
[----:B------:R-:W-:-:S13]  /*17b60*/  FSETP.GT.AND P0, PT, |R132|, 1.469367938527859385e-39, PT ;  /* 0x001000008400780b */ /* 0x000fda0003f04200 */
[----:B------:R-:W-:Y:S05]  /*17b70*/  @P0 BRA P2, `(.L_x_3113) ;  /* 0x0000000000180947 */ /* 0x000fea0001000000 */
[----:B0-----:R-:W-:Y:S01]  /*17b80*/  IMAD.MOV.U32 R136, RZ, RZ, R130 ;  /* 0x000000ffff887224 */ /* 0x001fe200078e0082 */
[----:B------:R-:W-:Y:S01]  /*17b90*/  MOV R138, 0x17be0 ;  /* 0x00017be0008a7802 */ /* 0x000fe20000000f00 */
[----:B------:R-:W-:Y:S02]  /*17ba0*/  IMAD.MOV.U32 R137, RZ, RZ, R131 ;  /* 0x000000ffff897224 */ /* 0x000fe400078e0083 */
[----:B------:R-:W-:Y:S02]  /*17bb0*/  IMAD.MOV.U32 R134, RZ, RZ, R6 ;  /* 0x000000ffff867224 */ /* 0x000fe400078e0006 */
[----:B------:R-:W-:-:S07]  /*17bc0*/  IMAD.MOV.U32 R135, RZ, RZ, R7 ;  /* 0x000000ffff877224 */ /* 0x000fce00078e0007 */
[----:B------:R-:W-:Y:S05]  /*17bd0*/  CALL.REL.NOINC `($__internal_0_$__cuda_sm20_div_rn_f64_full) ;  /* 0x0000007800907944 */ /* 0x000fea0003c00000 */
.L_x_3113:
[----:B------:R-:W-:Y:S05]  /*17be0*/  BSYNC B2 ;  /* 0x0000000000027941 */ /* 0x000fea0003800000 */
.L_x_3112:
[----:B------:R-:W-:Y:S05]  /*17bf0*/  BSYNC B1 ;  /* 0x0000000000017941 */ /* 0x000fea0003800000 */
.L_x_3111:
        /* <DEDUP_REMOVED lines=25> */
[----:B------:R-:W-:Y:S01]  /*17d90*/  MOV R135, R7 ;  /* 0x0000000700877202 */ /* 0x000fe20000000f00 */
[----:B------:R-:W-:Y:S01]  /*17da0*/  IMAD.MOV.U32 R137, RZ, RZ, R129 ;  /* 0x000000ffff897224 */ /* 0x000fe200078e0081 */
[----:B------:R-:W-:Y:S01]  /*17db0*/  MOV R138, 0x17de0 ;  /* 0x00017de0008a7802 */ /* 0x000fe20000000f00 */
[----:B------:R-:W-:-:S07]  /*17dc0*/  IMAD.MOV.U32 R134, RZ, RZ, R6 ;  /* 0x000000ffff867224 */ /* 0x000fce00078e0006 */
[----:B------:R-:W-:Y:S05]  /*17dd0*/  CALL.REL.NOINC `($__internal_0_$__cuda_sm20_div_rn_f64_full) ;  /* 0x0000007800107944 */ /* 0x000fea0003c00000 */
.L_x_3116:
[----:B------:R-:W-:Y:S05]  /*17de0*/  BSYNC B2 ;  /* 0x0000000000027941 */ /* 0x000fea0003800000 */
.L_x_3115:
[----:B------:R-:W-:Y:S05]  /*17df0*/  BSYNC B1 ;  /* 0x0000000000017941 */ /* 0x000fea0003800000 */
.L_x_3114:
        /* <DEDUP_REMOVED lines=30> */
.L_x_3119:
[----:B------:R-:W-:Y:S05]  /*17fe0*/  BSYNC B2 ;  /* 0x0000000000027941 */ /* 0x000fea0003800000 */
.L_x_3118:
[----:B------:R-:W-:Y:S05]  /*17ff0*/  BSYNC B1 ;  /* 0x0000000000017941 */ /* 0x000fea0003800000 */
.L_x_3117:
        /* <DEDUP_REMOVED lines=30> */
.L_x_3122:
[----:B------:R-:W-:Y:S05]  /*181e0*/  BSYNC B2 ;  /* 0x0000000000027941 */ /* 0x000fea0003800000 */
.L_x_3121:
[----:B------:R-:W-:Y:S05]  /*181f0*/  BSYNC B1 ;  /* 0x0000000000017941 */ /* 0x000fea0003800000 */
.L_x_3120:
        /* <DEDUP_REMOVED lines=30> */
.L_x_3125:
[----:B------:R-:W-:Y:S05]  /*183e0*/  BSYNC B2 ;  /* 0x0000000000027941 */ /* 0x000fea0003800000 */
.L_x_3124:
[----:B------:R-:W-:Y:S05]  /*183f0*/  BSYNC B1 ;  /* 0x0000000000017941 */ /* 0x000fea0003800000 */
.L_x_3123:
        /* <DEDUP_REMOVED lines=30> */
.L_x_3128:
[----:B------:R-:W-:Y:S05]  /*185e0*/  BSYNC B2 ;  /* 0x0000000000027941 */ /* 0x000fea0003800000 */
.L_x_3127:
[----:B------:R-:W-:Y:S05]  /*185f0*/  BSYNC B1 ;  /* 0x0000000000017941 */ /* 0x000fea0003800000 */
.L_x_3126:
        /* <DEDUP_REMOVED lines=30> */
.L_x_3131:
[----:B------:R-:W-:Y:S05]  /*187e0*/  BSYNC B2 ;  /* 0x0000000000027941 */ /* 0x000fea0003800000 */
.L_x_3130:
[----:B------:R-:W-:Y:S05]  /*187f0*/  BSYNC B1 ;  /* 0x0000000000017941 */ /* 0x000fea0003800000 */
.L_x_3129:
        /* <DEDUP_REMOVED lines=30> */
.L_x_3134:
[----:B------:R-:W-:Y:S05]  /*189e0*/  BSYNC B2 ;  /* 0x0000000000027941 */ /* 0x000fea0003800000 */
.L_x_3133:
[----:B------:R-:W-:Y:S05]  /*189f0*/  BSYNC B1 ;  /* 0x0000000000017941 */ /* 0x000fea0003800000 */
.L_x_3132:
        /* <DEDUP_REMOVED lines=30> */
.L_x_3137:
[----:B------:R-:W-:Y:S05]  /*18be0*/  BSYNC B2 ;  /* 0x0000000000027941 */ /* 0x000fea0003800000 */
.L_x_3136:
[----:B------:R-:W-:Y:S05]  /*18bf0*/  BSYNC B1 ;  /* 0x0000000000017941 */ /* 0x000fea0003800000 */
.L_x_3135:
        /* <DEDUP_REMOVED lines=30> */
.L_x_3140:
[----:B------:R-:W-:Y:S05]  /*18de0*/  BSYNC B2 ;  /* 0x0000000000027941 */ /* 0x000fea0003800000 */
.L_x_3139:
[----:B------:R-:W-:Y:S05]  /*18df0*/  BSYNC B1 ;  /* 0x0000000000017941 */ /* 0x000fea0003800000 */
.L_x_3138:
        /* <DEDUP_REMOVED lines=30> */
.L_x_3143:
[----:B------:R-:W-:Y:S05]  /*18fe0*/  BSYNC B2 ;  /* 0x0000000000027941 */ /* 0x000fea0003800000 */
.L_x_3142:
[----:B------:R-:W-:Y:S05]  /*18ff0*/  BSYNC B1 ;  /* 0x0000000000017941 */ /* 0x000fea0003800000 */
.L_x_3141:
        /* <DEDUP_REMOVED lines=30> */
.L_x_3146:
[----:B------:R-:W-:Y:S05]  /*191e0*/  BSYNC B2 ;  /* 0x0000000000027941 */ /* 0x000fea0003800000 */
.L_x_3145:
[----:B------:R-:W-:Y:S05]  /*191f0*/  BSYNC B1 ;  /* 0x0000000000017941 */ /* 0x000fea0003800000 */
.L_x_3144:
        /* <DEDUP_REMOVED lines=30> */
.L_x_3149:
[----:B------:R-:W-:Y:S05]  /*193e0*/  BSYNC B2 ;  /* 0x0000000000027941 */ /* 0x000fea0003800000 */
.L_x_3148:
[----:B------:R-:W-:Y:S05]  /*193f0*/  BSYNC B1 ;  /* 0x0000000000017941 */ /* 0x000fea0003800000 */
.L_x_3147:
        /* <DEDUP_REMOVED lines=10> */
[----:B------:R-:W-:Y:S01]  /*194a0*/  MOV R2, 0x1 ;  /* 0x0000000100027802 */ /* 0x000fe20000000f00 */
[----:B------:R-:W-:Y:S01]  /*194b0*/  BSSY B2, `(.L_x_3151) ;  /* 0x0000013000027945 */ /* 0x000fe20003800000 */
[----:B------:R-:W-:-:S04]  /*194c0*/  FSETP.GEU.AND P2, PT, |R105|, 6.5827683646048100446e-37, PT ;  /* 0x036000006900780b */ /* 0x000fc80003f4e200 */
        /* <DEDUP_REMOVED lines=17> */
.L_x_3152:
[----:B------:R-:W-:Y:S05]  /*195e0*/  BSYNC B2 ;  /* 0x0000000000027941 */ /* 0x000fea0003800000 */
.L_x_3151:
[----:B------:R-:W-:Y:S05]  /*195f0*/  BSYNC B1 ;  /* 0x0000000000017941 */ /* 0x000fea0003800000 */
.L_x_3150:
        /* <DEDUP_REMOVED lines=30> */
.L_x_3155:
[----:B------:R-:W-:Y:S05]  /*197e0*/  BSYNC B2 ;  /* 0x0000000000027941 */ /* 0x000fea0003800000 */
.L_x_3154:
[----:B------:R-:W-:Y:S05]  /*197f0*/  BSYNC B1 ;  /* 0x0000000000017941 */ /* 0x000fea0003800000 */
.L_x_3153:
        /* <DEDUP_REMOVED lines=30> */
.L_x_3158:
[----:B------:R-:W-:Y:S05]  /*199e0*/  BSYNC B2 ;  /* 0x0000000000027941 */ /* 0x000fea0003800000 */
.L_x_3157:
[----:B------:R-:W-:Y:S05]  /*199f0*/  BSYNC B1 ;  /* 0x0000000000017941 */ /* 0x000fea0003800000 */
.L_x_3156:
        /* <DEDUP_REMOVED lines=30> */
.L_x_3161:
[----:B------:R-:W-:Y:S05]  /*19be0*/  BSYNC B2 ;  /* 0x0000000000027941 */ /* 0x000fea0003800000 */
.L_x_3160:
[----:B------:R-:W-:Y:S05]  /*19bf0*/  BSYNC B1 ;  /* 0x0000000000017941 */ /* 0x000fea0003800000 */
.L_x_3159:
        /* <DEDUP_REMOVED lines=30> */
.L_x_3164:
[----:B------:R-:W-:Y:S05]  /*19de0*/  BSYNC B2 ;  /* 0x0000000000027941 */ /* 0x000fea0003800000 */
.L_x_3163:
[----:B------:R-:W-:Y:S05]  /*19df0*/  BSYNC B1 ;  /* 0x0000000000017941 */ /* 0x000fea0003800000 */
.L_x_3162:
        /* <DEDUP_REMOVED lines=30> */
.L_x_3167:
[----:B------:R-:W-:Y:S05]  /*19fe0*/  BSYNC B2 ;  /* 0x0000000000027941 */ /* 0x000fea0003800000 */
.L_x_3166:
[----:B------:R-:W-:Y:S05]  /*19ff0*/  BSYNC B1 ;  /* 0x0000000000017941 */ /* 0x000fea0003800000 */
.L_x_3165:
[----:B------:R-:W-:Y:S01]  /*1a000*/  VIADD R94, R0, 0x2a0 ;  /* 0x000002a0005e7836 */ /* 0x000fe20000000000 */
[----:B------:R-:W-:Y:S01]  /*1a010*/  ULDC UR4, c[0x0][0x228] ;  /* 0x00008a0000047ab9 */ /* 0x000fe20000000800 */
[----:B------:R1:W-:Y:S03]  /*1a020*/  STG.E.64 desc[UR8][R10.64+0x1400], R2 ;  /* 0x001400020a007986 */ /* 0x0003e6000c101b08 */
[----:B------:R-:W-:-:S13]  /*1a030*/  ISETP.GE.AND P0, PT, R94, UR4, PT ;  /* 0x000000045e007c0c */ /* 0x000fda000bf06270 */
[----:B-1----:R-:W-:Y:S05]  /*1a040*/  @P0 EXIT ;  /* 0x000000000000094d */ /* 0x002fea0003800000 */
[----:B------:R-:W-:Y:S01]  /*1a050*/  BSSY B1, `(.L_x_3168) ;  /* 0x000001a000017945 */ /* 0x000fe20003800000 */
[----:B------:R-:W-:Y:S01]  /*1a060*/  MOV R2, 0x0 ;  /* 0x0000000000027802 */ /* 0x000fe20000000f00 */
[----:B------:R-:W-:Y:S02]  /*1a070*/  IMAD.MOV.U32 R3, RZ, RZ, 0x7ff80000 ;  /* 0x7ff80000ff037424 */ /* 0x000fe400078e00ff */
        /* <DEDUP_REMOVED lines=22> */
.L_x_3170:
[----:B------:R-:W-:Y:S05]  /*1a1e0*/  BSYNC B2 ;  /* 0x0000000000027941 */ /* 0x000fea0003800000 */
.L_x_3169:
[----:B------:R-:W-:Y:S05]  /*1a1f0*/  BSYNC B1 ;  /* 0x0000000000017941 */ /* 0x000fea0003800000 */
.L_x_3168:
        /* <DEDUP_REMOVED lines=30> */
.L_x_3173:
[----:B------:R-:W-:Y:S05]  /*1a3e0*/  BSYNC B2 ;  /* 0x0000000000027941 */ /* 0x000fea0003800000 */
.L_x_3172:
[----:B------:R-:W-:Y:S05]  /*1a3f0*/  BSYNC B1 ;  /* 0x0000000000017941 */ /* 0x000fea0003800000 */
.L_x_3171:
        /* <DEDUP_REMOVED lines=30> */
.L_x_3176:
[----:B------:R-:W-:Y:S05]  /*1a5e0*/  BSYNC B2 ;  /* 0x0000000000027941 */ /* 0x000fea0003800000 */
.L_x_3175:
[----:B------:R-:W-:Y:S05]  /*1a5f0*/  BSYNC B1 ;  /* 0x0000000000017941 */ /* 0x000fea0003800000 */
.L_x_3174:
        /* <DEDUP_REMOVED lines=30> */
.L_x_3179:
[----:B------:R-:W-:Y:S05]  /*1a7e0*/  BSYNC B2 ;  /* 0x0000000000027941 */ /* 0x000fea0003800000 */
.L_x_3178:
[----:B------:R-:W-:Y:S05]  /*1a7f0*/  BSYNC B1 ;  /* 0x0000000000017941 */ /* 0x000fea0003800000 */
.L_x_3177:
        /* <DEDUP_REMOVED lines=30> */
.L_x_3182:
[----:B------:R-:W-:Y:S05]  /*1a9e0*/  BSYNC B2 ;  /* 0x0000000000027941 */ /* 0x000fea0003800000 */
.L_x_3181:
[----:B------:R-:W-:Y:S05]  /*1a9f0*/  BSYNC B1 ;  /* 0x0000000000017941 */ /* 0x000fea0003800000 */
.L_x_3180:
        /* <DEDUP_REMOVED lines=30> */
.L_x_3185:
[----:B------:R-:W-:Y:S05]  /*1abe0*/  BSYNC B2 ;  /* 0x0000000000027941 */ /* 0x000fea0003800000 */
.L_x_3184:
[----:B------:R-:W-:Y:S05]  /*1abf0*/  BSYNC B1 ;  /* 0x0000000000017941 */ /* 0x000fea0003800000 */
.L_x_3183:
        /* <DEDUP_REMOVED lines=30> */
.L_x_3188:
[----:B------:R-:W-:Y:S05]  /*1ade0*/  BSYNC B2 ;  /* 0x0000000000027941 */ /* 0x000fea0003800000 */
.L_x_3187:
[----:B------:R-:W-:Y:S05]  /*1adf0*/  BSYNC B1 ;  /* 0x0000000000017941 */ /* 0x000fea0003800000 */
.L_x_3186:
        /* <DEDUP_REMOVED lines=30> */
.L_x_3191:
[----:B------:R-:W-:Y:S05]  /*1afe0*/  BSYNC B2 ;  /* 0x0000000000027941 */ /* 0x000fea0003800000 */
.L_x_3190:
[----:B------:R-:W-:Y:S05]  /*1aff0*/  BSYNC B1 ;  /* 0x0000000000017941 */ /* 0x000fea0003800000 */
.L_x_3189:
        /* <DEDUP_REMOVED lines=30> */
.L_x_3194:
[----:B------:R-:W-:Y:S05]  /*1b1e0*/  BSYNC B2 ;  /* 0x0000000000027941 */ /* 0x000fea0003800000 */
.L_x_3193:
[----:B------:R-:W-:Y:S05]  /*1b1f0*/  BSYNC B1 ;  /* 0x0000000000017941 */ /* 0x000fea0003800000 */
.L_x_3192:
        /* <DEDUP_REMOVED lines=30> */
.L_x_3197:
[----:B------:R-:W-:Y:S05]  /*1b3e0*/  BSYNC B2 ;  /* 0x0000000000027941 */ /* 0x000fea0003800000 */
.L_x_3196:
[----:B------:R-:W-:Y:S05]  /*1b3f0*/  BSYNC B1 ;  /* 0x0000000000017941 */ /* 0x000fea0003800000 */
.L_x_3195:
        /* <DEDUP_REMOVED lines=30> */
.L_x_3200:
[----:B------:R-:W-:Y:S05]  /*1b5e0*/  BSYNC B2 ;  /* 0x0000000000027941 */ /* 0x000fea0003800000 */
.L_x_3199:
[----:B------:R-:W-:Y:S05]  /*1b5f0*/  BSYNC B1 ;  /* 0x0000000000017941 */ /* 0x000fea0003800000 */
.L_x_3198:
        /* <DEDUP_REMOVED lines=30> */
.L_x_3203:
[----:B------:R-:W-:Y:S05]  /*1b7e0*/  BSYNC B2 ;  /* 0x0000000000027941 */ /* 0x000fea0003800000 */
.L_x_3202:
[----:B------:R-:W-:Y:S05]  /*1b7f0*/  BSYNC B1 ;  /* 0x0000000000017941 */ /* 0x000fea0003800000 */
.L_x_3201:
        /* <DEDUP_REMOVED lines=30> */
.L_x_3206:
[----:B------:R-:W-:Y:S05]  /*1b9e0*/  BSYNC B2 ;  /* 0x0000000000027941 */ /* 0x000fea0003800000 */
.L_x_3205:
[----:B------:R-:W-:Y:S05]  /*1b9f0*/  BSYNC B1 ;  /* 0x0000000000017941 */ /* 0x000fea0003800000 */
.L_x_3204:
        /* <DEDUP_REMOVED lines=30> */
.L_x_3209:
[----:B------:R-:W-:Y:S05]  /*1bbe0*/  BSYNC B2 ;  /* 0x0000000000027941 */ /* 0x000fea0003800000 */
.L_x_3208:
[----:B------:R-:W-:Y:S05]  /*1bbf0*/  BSYNC B1 ;  /* 0x0000000000017941 */ /* 0x000fea0003800000 */
.L_x_3207:
        /* <DEDUP_REMOVED lines=30> */
.L_x_3212:
[----:B------:R-:W-:Y:S05]  /*1bde0*/  BSYNC B2 ;  /* 0x0000000000027941 */ /* 0x000fea0003800000 */
.L_x_3211:
[----:B------:R-:W-:Y:S05]  /*1bdf0*/  BSYNC B1 ;  /* 0x0000000000017941 */ /* 0x000fea0003800000 */
.L_x_3210:
        /* <DEDUP_REMOVED lines=30> */
.L_x_3215:
[----:B------:R-:W-:Y:S05]  /*1bfe0*/  BSYNC B2 ;  /* 0x0000000000027941 */ /* 0x000fea0003800000 */
.L_x_3214:
[----:B------:R-:W-:Y:S05]  /*1bff0*/  BSYNC B1 ;  /* 0x0000000000017941 */ /* 0x000fea0003800000 */
.L_x_3213:
        /* <DEDUP_REMOVED lines=30> */
.L_x_3218:
[----:B------:R-:W-:Y:S05]  /*1c1e0*/  BSYNC B2 ;  /* 0x0000000000027941 */ /* 0x000fea0003800000 */
.L_x_3217:
[----:B------:R-:W-:Y:S05]  /*1c1f0*/  BSYNC B1 ;  /* 0x0000000000017941 */ /* 0x000fea0003800000 */
.L_x_3216:
        /* <DEDUP_REMOVED lines=30> */
.L_x_3221:
[----:B------:R-:W-:Y:S05]  /*1c3e0*/  BSYNC B2 ;  /* 0x0000000000027941 */ /* 0x000fea0003800000 */
.L_x_3220:
[----:B------:R-:W-:Y:S05]  /*1c3f0*/  BSYNC B1 ;  /* 0x0000000000017941 */ /* 0x000fea0003800000 */
.L_x_3219:
        /* <DEDUP_REMOVED lines=30> */
.L_x_3224:
[----:B------:R-:W-:Y:S05]  /*1c5e0*/  BSYNC B2 ;  /* 0x0000000000027941 */ /* 0x000fea0003800000 */
.L_x_3223:
[----:B------:R-:W-:Y:S05]  /*1c5f0*/  BSYNC B1 ;  /* 0x0000000000017941 */ /* 0x000fea0003800000 */
.L_x_3222:
        /* <DEDUP_REMOVED lines=30> */
.L_x_3227:
[----:B------:R-:W-:Y:S05]  /*1c7e0*/  BSYNC B2 ;  /* 0x0000000000027941 */ /* 0x000fea0003800000 */
.L_x_3226:
[----:B------:R-:W-:Y:S05]  /*1c7f0*/  BSYNC B1 ;  /* 0x0000000000017941 */ /* 0x000fea0003800000 */
.L_x_3225:
        /* <DEDUP_REMOVED lines=30> */
.L_x_3230:
[----:B------:R-:W-:Y:S05]  /*1c9e0*/  BSYNC B2 ;  /* 0x0000000000027941 */ /* 0x000fea0003800000 */
.L_x_3229:
[----:B------:R-:W-:Y:S05]  /*1c9f0*/  BSYNC B1 ;  /* 0x0000000000017941 */ /* 0x000fea0003800000 */
.L_x_3228:
        /* <DEDUP_REMOVED lines=30> */
.L_x_3233:
[----:B------:R-:W-:Y:S05]  /*1cbe0*/  BSYNC B2 ;  /* 0x0000000000027941 */ /* 0x000fea0003800000 */
.L_x_3232:
[----:B------:R-:W-:Y:S05]  /*1cbf0*/  BSYNC B1 ;  /* 0x0000000000017941 */ /* 0x000fea0003800000 */
.L_x_3231:
        /* <DEDUP_REMOVED lines=30> */
.L_x_3236:
[----:B------:R-:W-:Y:S05]  /*1cde0*/  BSYNC B2 ;  /* 0x0000000000027941 */ /* 0x000fea0003800000 */
.L_x_3235:
[----:B------:R-:W-:Y:S05]  /*1cdf0*/  BSYNC B1 ;  /* 0x0000000000017941 */ /* 0x000fea0003800000 */
.L_x_3234:
        /* <DEDUP_REMOVED lines=30> */
.L_x_3239:
[----:B------:R-:W-:Y:S05]  /*1cfe0*/  BSYNC B2 ;  /* 0x0000000000027941 */ /* 0x000fea0003800000 */
.L_x_3238:
[----:B------:R-:W-:Y:S05]  /*1cff0*/  BSYNC B1 ;  /* 0x0000000000017941 */ /* 0x000fea0003800000 */
.L_x_3237:
        /* <DEDUP_REMOVED lines=30> */
.L_x_3242:
[----:B------:R-:W-:Y:S05]  /*1d1e0*/  BSYNC B2 ;  /* 0x0000000000027941 */ /* 0x000fea0003800000 */
.L_x_3241:
[----:B------:R-:W-:Y:S05]  /*1d1f0*/  BSYNC B1 ;  /* 0x0000000000017941 */ /* 0x000fea0003800000 */
.L_x_3240:
        /* <DEDUP_REMOVED lines=30> */
.L_x_3245:
[----:B------:R-:W-:Y:S05]  /*1d3e0*/  BSYNC B2 ;  /* 0x0000000000027941 */ /* 0x000fea0003800000 */
.L_x_3244:
[----:B------:R-:W-:Y:S05]  /*1d3f0*/  BSYNC B1 ;  /* 0x0000000000017941 */ /* 0x000fea0003800000 */
.L_x_3243:
        /* <DEDUP_REMOVED lines=30> */
.L_x_3248:
[----:B------:R-:W-:Y:S05]  /*1d5e0*/  BSYNC B2 ;  /* 0x0000000000027941 */ /* 0x000fea0003800000 */
.L_x_3247:
[----:B------:R-:W-:Y:S05]  /*1d5f0*/  BSYNC B1 ;  /* 0x0000000000017941 */ /* 0x000fea0003800000 */
.L_x_3246:
        /* <DEDUP_REMOVED lines=30> */
.L_x_3251:
[----:B------:R-:W-:Y:S05]  /*1d7e0*/  BSYNC B2 ;  /* 0x0000000000027941 */ /* 0x000fea0003800000 */
.L_x_3250:
[----:B------:R-:W-:Y:S05]  /*1d7f0*/  BSYNC B1 ;  /* 0x0000000000017941 */ /* 0x000fea0003800000 */
.L_x_3249:
        /* <DEDUP_REMOVED lines=30> */
.L_x_3254:
[----:B------:R-:W-:Y:S05]  /*1d9e0*/  BSYNC B2 ;  /* 0x0000000000027941 */ /* 0x000fea0003800000 */
.L_x_3253:
[----:B------:R-:W-:Y:S05]  /*1d9f0*/  BSYNC B1 ;  /* 0x0000000000017941 */ /* 0x000fea0003800000 */
.L_x_3252:
        /* <DEDUP_REMOVED lines=30> */
.L_x_3257:
[----:B------:R-:W-:Y:S05]  /*1dbe0*/  BSYNC B2 ;  /* 0x0000000000027941 */ /* 0x000fea0003800000 */
.L_x_3256:
[----:B------:R-:W-:Y:S05]  /*1dbf0*/  BSYNC B1 ;  /* 0x0000000000017941 */ /* 0x000fea0003800000 */
.L_x_3255:
        /* <DEDUP_REMOVED lines=30> */
.L_x_3260:
[----:B------:R-:W-:Y:S05]  /*1dde0*/  BSYNC B2 ;  /* 0x0000000000027941 */ /* 0x000fea0003800000 */
.L_x_3259:
[----:B------:R-:W-:Y:S05]  /*1ddf0*/  BSYNC B1 ;  /* 0x0000000000017941 */ /* 0x000fea0003800000 */
.L_x_3258:
        /* <DEDUP_REMOVED lines=30> */
.L_x_3263:
[----:B------:R-:W-:Y:S05]  /*1dfe0*/  BSYNC B2 ;  /* 0x0000000000027941 */ /* 0x000fea0003800000 */
.L_x_3262:
[----:B------:R-:W-:Y:S05]  /*1dff0*/  BSYNC B1 ;  /* 0x0000000000017941 */ /* 0x000fea0003800000 */
.L_x_3261:
        /* <DEDUP_REMOVED lines=30> */
.L_x_3266:
[----:B------:R-:W-:Y:S05]  /*1e1e0*/  BSYNC B2 ;  /* 0x0000000000027941 */ /* 0x000fea0003800000 */
.L_x_3265:
[----:B------:R-:W-:Y:S05]  /*1e1f0*/  BSYNC B1 ;  /* 0x0000000000017941 */ /* 0x000fea0003800000 */
.L_x_3264:
        /* <DEDUP_REMOVED lines=30> */
.L_x_3269:
[----:B------:R-:W-:Y:S05]  /*1e3e0*/  BSYNC B2 ;  /* 0x0000000000027941 */ /* 0x000fea0003800000 */
.L_x_3268:
[----:B------:R-:W-:Y:S05]  /*1e3f0*/  BSYNC B1 ;  /* 0x0000000000017941 */ /* 0x000fea0003800000 */
.L_x_3267:
        /* <DEDUP_REMOVED lines=30> */
.L_x_3272:
[----:B------:R-:W-:Y:S05]  /*1e5e0*/  BSYNC B2 ;  /* 0x0000000000027941 */ /* 0x000fea0003800000 */
.L_x_3271:
[----:B------:R-:W-:Y:S05]  /*1e5f0*/  BSYNC B1 ;  /* 0x0000000000017941 */ /* 0x000fea0003800000 */
.L_x_3270:
        /* <DEDUP_REMOVED lines=30> */
.L_x_3275:
[----:B------:R-:W-:Y:S05]  /*1e7e0*/  BSYNC B2 ;  /* 0x0000000000027941 */ /* 0x000fea0003800000 */
.L_x_3274:
[----:B------:R-:W-:Y:S05]  /*1e7f0*/  BSYNC B1 ;  /* 0x0000000000017941 */ /* 0x000fea0003800000 */
.L_x_3273:
        /* <DEDUP_REMOVED lines=30> */
.L_x_3278:
[----:B------:R-:W-:Y:S05]  /*1e9e0*/  BSYNC B2 ;  /* 0x0000000000027941 */ /* 0x000fea0003800000 */
.L_x_3277:
[----:B------:R-:W-:Y:S05]  /*1e9f0*/  BSYNC B1 ;  /* 0x0000000000017941 */ /* 0x000fea0003800000 */
.L_x_3276:
        /* <DEDUP_REMOVED lines=30> */
.L_x_3281:
[----:B------:R-:W-:Y:S05]  /*1ebe0*/  BSYNC B2 ;  /* 0x0000000000027941 */ /* 0x000fea0003800000 */
.L_x_3280:
[----:B------:R-:W-:Y:S05]  /*1ebf0*/  BSYNC B1 ;  /* 0x0000000000017941 */ /* 0x000fea0003800000 */
.L_x_3279:
        /* <DEDUP_REMOVED lines=30> */
.L_x_3284:
[----:B------:R-:W-:Y:S05]  /*1ede0*/  BSYNC B2 ;  /* 0x0000000000027941 */ /* 0x000fea0003800000 */
.L_x_3283:
[----:B------:R-:W-:Y:S05]  /*1edf0*/  BSYNC B1 ;  /* 0x0000000000017941 */ /* 0x000fea0003800000 */
.L_x_3282:
        /* <DEDUP_REMOVED lines=30> */
.L_x_3287:
[----:B------:R-:W-:Y:S05]  /*1efe0*/  BSYNC B2 ;  /* 0x0000000000027941 */ /* 0x000fea0003800000 */
.L_x_3286:
[----:B------:R-:W-:Y:S05]  /*1eff0*/  BSYNC B1 ;  /* 0x0000000000017941 */ /* 0x000fea0003800000 */
.L_x_3285:
        /* <DEDUP_REMOVED lines=30> */
.L_x_3290:
[----:B------:R-:W-:Y:S05]  /*1f1e0*/  BSYNC B2 ;  /* 0x0000000000027941 */ /* 0x000fea0003800000 */
.L_x_3289:
[----:B------:R-:W-:Y:S05]  /*1f1f0*/  BSYNC B1 ;  /* 0x0000000000017941 */ /* 0x000fea0003800000 */
.L_x_3288:
        /* <DEDUP_REMOVED lines=30> */
.L_x_3293:
[----:B------:R-:W-:Y:S05]  /*1f3e0*/  BSYNC B2 ;  /* 0x0000000000027941 */ /* 0x000fea0003800000 */
.L_x_3292:
[----:B------:R-:W-:Y:S05]  /*1f3f0*/  BSYNC B1 ;  /* 0x0000000000017941 */ /* 0x000fea0003800000 */
.L_x_3291:
        /* <DEDUP_REMOVED lines=30> */
.L_x_3296:
[----:B------:R-:W-:Y:S05]  /*1f5e0*/  BSYNC B2 ;  /* 0x0000000000027941 */ /* 0x000fea0003800000 */
.L_x_3295:
[----:B------:R-:W-:Y:S05]  /*1f5f0*/  BSYNC B1 ;  /* 0x0000000000017941 */ /* 0x000fea0003800000 */
.L_x_3294:
[----:B------:R-:W-:Y:S01]  /*1f600*/  STG.E.64 desc[UR8][R10.64+0x3f00], R2 ;  /* 0x003f00020a007986 */ /* 0x000fe2000c101b08 */
[----:B------:R-:W-:Y:S05]  /*1f610*/  EXIT ;  /* 0x000000000000794d */ /* 0x000fea0003800000 */
        .weak           $__internal_0_$__cuda_sm20_div_rn_f64_full
        .type           $__internal_0_$__cuda_sm20_div_rn_f64_full,@function
        .size           $__internal_0_$__cuda_sm20_div_rn_f64_full,(.L_x_11716 - $__internal_0_$__cuda_sm20_div_rn_f64_full)
$__internal_0_$__cuda_sm20_div_rn_f64_full:
[C---:B------:R-:W-:Y:S01]  /*1f620*/  FSETP.GEU.AND P0, PT, |R135|.reuse, 1.469367938527859385e-39, PT ;  /* 0x001000008700780b */ /* 0x040fe20003f0e200 */
[----:B------:R-:W-:Y:S01]  /*1f630*/  IMAD.MOV.U32 R140, RZ, RZ, 0x1 ;  /* 0x00000001ff8c7424 */ /* 0x000fe200078e00ff */
[----:B------:R-:W-:Y:S01]  /*1f640*/  LOP3.LUT R2, R135, 0x800fffff, RZ, 0xc0, !PT ;  /* 0x800fffff87027812 */ /* 0x000fe200078ec0ff */
[----:B------:R-:W-:Y:S01]  /*1f650*/  BSSY B0, `(.L_x_3297) ;  /* 0x0000054000007945 */ /* 0x000fe20003800000 */
[C---:B------:R-:W-:Y:S02]  /*1f660*/  FSETP.GEU.AND P3, PT, |R137|.reuse, 1.469367938527859385e-39, PT ;  /* 0x001000008900780b */ /* 0x040fe40003f6e200 */
[----:B------:R-:W-:Y:S01]  /*1f670*/  LOP3.LUT R3, R2, 0x3ff00000, RZ, 0xfc, !PT ;  /* 0x3ff0000002037812 */ /* 0x000fe200078efcff */
[----:B------:R-:W-:Y:S01]  /*1f680*/  IMAD.MOV.U32 R2, RZ, RZ, R134 ;  /* 0x000000ffff027224 */ /* 0x000fe200078e0086 */
[----:B------:R-:W-:Y:S02]  /*1f690*/  LOP3.LUT R139, R137, 0x7ff00000, RZ, 0xc0, !PT ;  /* 0x7ff00000898b7812 */ /* 0x000fe400078ec0ff */
[----:B------:R-:W-:-:S03]  /*1f6a0*/  LOP3.LUT R150, R135, 0x7ff00000, RZ, 0xc0, !PT ;  /* 0x7ff0000087967812 */ /* 0x000fc600078ec0ff */
[----:B------:R-:W-:Y:S01]  /*1f6b0*/  @!P0 DMUL R2, R134, 8.98846567431157953865e+307 ;  /* 0x7fe0000086028828 */ /* 0x000fe20000000000 */
[----:B------:R-:W-:Y:S01]  /*1f6c0*/  ISETP.GE.U32.AND P2, PT, R139, R150, PT ;  /* 0x000000968b00720c */ /* 0x000fe20003f46070 */
[----:B------:R-:W-:Y:S02]  /*1f6d0*/  IMAD.MOV.U32 R151, RZ, RZ, R139 ;  /* 0x000000ffff977224 */ /* 0x000fe400078e008b */
[----:B------:R-:W-:Y:S02]  /*1f6e0*/  @!P3 LOP3.LUT R144, R135, 0x7ff00000, RZ, 0xc0, !PT ;  /* 0x7ff000008790b812 */ /* 0x000fe400078ec0ff */
[----:B------:R-:W0:Y:S02]  /*1f6f0*/  MUFU.RCP64H R141, R3 ;  /* 0x00000003008d7308 */ /* 0x000e240000001800 */
[----:B------:R-:W-:Y:S01]  /*1f700*/  @!P3 ISETP.GE.U32.AND P4, PT, R139, R144, PT ;  /* 0x000000908b00b20c */ /* 0x000fe20003f86070 */
[----:B------:R-:W-:Y:S01]  /*1f710*/  IMAD.MOV.U32 R144, RZ, RZ, 0x1ca00000 ;  /* 0x1ca00000ff907424 */ /* 0x000fe200078e00ff */
[----:B------:R-:W-:-:S05]  /*1f720*/  @!P0 LOP3.LUT R150, R3, 0x7ff00000, RZ, 0xc0, !PT ;  /* 0x7ff0000003968812 */ /* 0x000fca00078ec0ff */
[----:B------:R-:W-:Y:S01]  /*1f730*/  VIADD R152, R150, 0xffffffff ;  /* 0xffffffff96987836 */ /* 0x000fe20000000000 */
[----:B0-----:R-:W-:-:S08]  /*1f740*/  DFMA R142, R140, -R2, 1 ;  /* 0x3ff000008c8e742b */ /* 0x001fd00000000802 */
[----:B------:R-:W-:-:S08]  /*1f750*/  DFMA R142, R142, R142, R142 ;  /* 0x0000008e8e8e722b */ /* 0x000fd0000000008e */
[----:B------:R-:W-:Y:S01]  /*1f760*/  DFMA R146, R140, R142, R140 ;  /* 0x0000008e8c92722b */ /* 0x000fe2000000008c */
[C---:B------:R-:W-:Y:S01]  /*1f770*/  @!P3 SEL R143, R144.reuse, 0x63400000, !P4 ;  /* 0x63400000908fb807 */ /* 0x040fe20006000000 */
[----:B------:R-:W-:Y:S01]  /*1f780*/  IMAD.MOV.U32 R140, RZ, RZ, R136 ;  /* 0x000000ffff8c7224 */ /* 0x000fe200078e0088 */
[----:B------:R-:W-:Y:S01]  /*1f790*/  SEL R141, R144, 0x63400000, !P2 ;  /* 0x63400000908d7807 */ /* 0x000fe20005000000 */
[----:B------:R-:W-:Y:S01]  /*1f7a0*/  @!P3 IMAD.MOV.U32 R142, RZ, RZ, RZ ;  /* 0x000000ffff8eb224 */ /* 0x000fe200078e00ff */
[--C-:B------:R-:W-:Y:S02]  /*1f7b0*/  @!P3 LOP3.LUT R143, R143, 0x80000000, R137.reuse, 0xf8, !PT ;  /* 0x800000008f8fb812 */ /* 0x100fe400078ef889 */
[----:B------:R-:W-:Y:S01]  /*1f7c0*/  LOP3.LUT R141, R141, 0x800fffff, R137, 0xf8, !PT ;  /* 0x800fffff8d8d7812 */ /* 0x000fe200078ef889 */
[----:B------:R-:W-:Y:S01]  /*1f7d0*/  DFMA R148, R146, -R2, 1 ;  /* 0x3ff000009294742b */ /* 0x000fe20000000802 */
[----:B------:R-:W-:-:S06]  /*1f7e0*/  @!P3 LOP3.LUT R143, R143, 0x100000, RZ, 0xfc, !PT ;  /* 0x001000008f8fb812 */ /* 0x000fcc00078efcff */
[----:B------:R-:W-:Y:S02]  /*1f7f0*/  @!P3 DFMA R140, R140, 2, -R142 ;  /* 0x400000008c8cb82b */ /* 0x000fe4000000088e */
[----:B------:R-:W-:-:S08]  /*1f800*/  DFMA R148, R146, R148, R146 ;  /* 0x000000949294722b */ /* 0x000fd00000000092 */
[----:B------:R-:W-:Y:S01]  /*1f810*/  @!P3 LOP3.LUT R151, R141, 0x7ff00000, RZ, 0xc0, !PT ;  /* 0x7ff000008d97b812 */ /* 0x000fe200078ec0ff */
[----:B------:R-:W-:-:S04]  /*1f820*/  DMUL R142, R148, R140 ;  /* 0x0000008c948e7228 */ /* 0x000fc80000000000 */
[----:B------:R-:W-:-:S04]  /*1f830*/  VIADD R145, R151, 0xffffffff ;  /* 0xffffffff97917836 */ /* 0x000fc80000000000 */
[----:B------:R-:W-:Y:S01]  /*1f840*/  DFMA R146, R142, -R2, R140 ;  /* 0x800000028e92722b */ /* 0x000fe2000000008c */
[----:B------:R-:W-:-:S04]  /*1f850*/  ISETP.GT.U32.AND P0, PT, R145, 0x7feffffe, PT ;  /* 0x7feffffe9100780c */ /* 0x000fc80003f04070 */
[----:B------:R-:W-:-:S03]  /*1f860*/  ISETP.GT.U32.OR P0, PT, R152, 0x7feffffe, P0 ;  /* 0x7feffffe9800780c */ /* 0x000fc60000704470 */
[----:B------:R-:W-:-:S10]  /*1f870*/  DFMA R142, R148, R146, R142 ;  /* 0x00000092948e722b */ /* 0x000fd4000000008e */
[----:B------:R-:W-:Y:S05]  /*1f880*/  @P0 BRA `(.L_x_3298) ;  /* 0x00000000006c0947 */ /* 0x000fea0003800000 */
[----:B------:R-:W-:-:S04]  /*1f890*/  LOP3.LUT R146, R135, 0x7ff00000, RZ, 0xc0, !PT ;  /* 0x7ff0000087927812 */ /* 0x000fc800078ec0ff */
[CC--:B------:R-:W-:Y:S02]  /*1f8a0*/  VIADDMNMX R136, R139.reuse, -R146.reuse, 0xb9600000, !PT ;  /* 0xb96000008b887446 */ /* 0x0c0fe40007800992 */
[----:B------:R-:W-:Y:S02]  /*1f8b0*/  ISETP.GE.U32.AND P0, PT, R139, R146, PT ;  /* 0x000000928b00720c */ /* 0x000fe40003f06070 */
[----:B------:R-:W-:Y:S02]  /*1f8c0*/  VIMNMX R136, R136, 0x46a00000, PT ;  /* 0x46a0000088887848 */ /* 0x000fe40003fe0100 */
[----:B------:R-:W-:-:S05]  /*1f8d0*/  SEL R139, R144, 0x63400000, !P0 ;  /* 0x63400000908b7807 */ /* 0x000fca0004000000 */
[----:B------:R-:W-:Y:S02]  /*1f8e0*/  IMAD.IADD R139, R136, 0x1, -R139 ;  /* 0x00000001888b7824 */ /* 0x000fe400078e0a8b */
[----:B------:R-:W-:Y:S02]  /*1f8f0*/  IMAD.MOV.U32 R136, RZ, RZ, RZ ;  /* 0x000000ffff887224 */ /* 0x000fe400078e00ff */
[----:B------:R-:W-:-:S06]  /*1f900*/  VIADD R137, R139, 0x7fe00000 ;  /* 0x7fe000008b897836 */ /* 0x000fcc0000000000 */
[----:B------:R-:W-:-:S10]  /*1f910*/  DMUL R144, R142, R136 ;  /* 0x000000888e907228 */ /* 0x000fd40000000000 */
[----:B------:R-:W-:-:S13]  /*1f920*/  FSETP.GTU.AND P0, PT, |R145|, 1.469367938527859385e-39, PT ;  /* 0x001000009100780b */ /* 0x000fda0003f0c200 */
[----:B------:R-:W-:Y:S05]  /*1f930*/  @P0 BRA `(.L_x_3299) ;  /* 0x0000000000940947 */ /* 0x000fea0003800000 */
[----:B------:R-:W-:Y:S01]  /*1f940*/  DFMA R2, R142, -R2, R140 ;  /* 0x800000028e02722b */ /* 0x000fe2000000008c */
[----:B------:R-:W-:-:S09]  /*1f950*/  IMAD.MOV.U32 R136, RZ, RZ, RZ ;  /* 0x000000ffff887224 */ /* 0x000fd200078e00ff */
[C---:B------:R-:W-:Y:S02]  /*1f960*/  FSETP.NEU.AND P0, PT, R3.reuse, RZ, PT ;  /* 0x000000ff0300720b */ /* 0x040fe40003f0d000 */
[----:B------:R-:W-:-:S04]  /*1f970*/  LOP3.LUT R135, R3, 0x80000000, R135, 0x48, !PT ;  /* 0x8000000003877812 */ /* 0x000fc800078e4887 */
[----:B------:R-:W-:-:S07]  /*1f980*/  LOP3.LUT R137, R135, R137, RZ, 0xfc, !PT ;  /* 0x0000008987897212 */ /* 0x000fce00078efcff */
[----:B------:R-:W-:Y:S05]  /*1f990*/  @!P0 BRA `(.L_x_3299) ;  /* 0x00000000007c8947 */ /* 0x000fea0003800000 */
[----:B------:R-:W-:Y:S01]  /*1f9a0*/  IMAD.MOV R3, RZ, RZ, -R139 ;  /* 0x000000ffff037224 */ /* 0x000fe200078e0a8b */
[----:B------:R-:W-:Y:S01]  /*1f9b0*/  DMUL.RP R136, R142, R136 ;  /* 0x000000888e887228 */ /* 0x000fe20000008000 */
[----:B------:R-:W-:-:S06]  /*1f9c0*/  IMAD.MOV.U32 R2, RZ, RZ, RZ ;  /* 0x000000ffff027224 */ /* 0x000fcc00078e00ff */
[----:B------:R-:W-:-:S03]  /*1f9d0*/  DFMA R2, R144, -R2, R142 ;  /* 0x800000029002722b */ /* 0x000fc6000000008e */
[----:B------:R-:W-:-:S03]  /*1f9e0*/  LOP3.LUT R135, R137, R135, RZ, 0x3c, !PT ;  /* 0x0000008789877212 */ /* 0x000fc600078e3cff */
[----:B------:R-:W-:-:S04]  /*1f9f0*/  IADD3 R2, -R139, -0x43300000, RZ ;  /* 0xbcd000008b027810 */ /* 0x000fc80007ffe1ff */
[----:B------:R-:W-:-:S04]  /*1fa00*/  FSETP.NEU.AND P0, PT, |R3|, R2, PT ;  /* 0x000000020300720b */ /* 0x000fc80003f0d200 */
[----:B------:R-:W-:Y:S02]  /*1fa10*/  FSEL R144, R136, R144, !P0 ;  /* 0x0000009088907208 */ /* 0x000fe40004000000 */
[----:B------:R-:W-:Y:S01]  /*1fa20*/  FSEL R145, R135, R145, !P0 ;  /* 0x0000009187917208 */ /* 0x000fe20004000000 */
[----:B------:R-:W-:Y:S06]  /*1fa30*/  BRA `(.L_x_3299) ;  /* 0x0000000000547947 */ /* 0x000fec0003800000 */
.L_x_3298:
[----:B------:R-:W-:-:S14]  /*1fa40*/  DSETP.NAN.AND P0, PT, R136, R136, PT ;  /* 0x000000888800722a */ /* 0x000fdc0003f08000 */
[----:B------:R-:W-:Y:S05]  /*1fa50*/  @P0 BRA `(.L_x_3300) ;  /* 0x0000000000440947 */ /* 0x000fea0003800000 */
[----:B------:R-:W-:-:S14]  /*1fa60*/  DSETP.NAN.AND P0, PT, R134, R134, PT ;  /* 0x000000868600722a */ /* 0x000fdc0003f08000 */
[----:B------:R-:W-:Y:S05]  /*1fa70*/  @P0 BRA `(.L_x_3301) ;  /* 0x0000000000300947 */ /* 0x000fea0003800000 */
[----:B------:R-:W-:Y:S01]  /*1fa80*/  ISETP.NE.AND P0, PT, R151, R150, PT ;  /* 0x000000969700720c */ /* 0x000fe20003f05270 */
[----:B------:R-:W-:Y:S02]  /*1fa90*/  IMAD.MOV.U32 R144, RZ, RZ, 0x0 ;  /* 0x00000000ff907424 */ /* 0x000fe400078e00ff */
[----:B------:R-:W-:-:S10]  /*1faa0*/  IMAD.MOV.U32 R145, RZ, RZ, -0x80000 ;  /* 0xfff80000ff917424 */ /* 0x000fd400078e00ff */
[----:B------:R-:W-:Y:S05]  /*1fab0*/  @!P0 BRA `(.L_x_3299) ;  /* 0x0000000000348947 */ /* 0x000fea0003800000 */
[----:B------:R-:W-:Y:S02]  /*1fac0*/  ISETP.NE.AND P0, PT, R151, 0x7ff00000, PT ;  /* 0x7ff000009700780c */ /* 0x000fe40003f05270 */
[----:B------:R-:W-:Y:S02]  /*1fad0*/  LOP3.LUT R145, R137, 0x80000000, R135, 0x48, !PT ;  /* 0x8000000089917812 */ /* 0x000fe400078e4887 */
[----:B------:R-:W-:-:S13]  /*1fae0*/  ISETP.EQ.OR P0, PT, R150, RZ, !P0 ;  /* 0x000000ff9600720c */ /* 0x000fda0004702670 */
[----:B------:R-:W-:Y:S01]  /*1faf0*/  @P0 LOP3.LUT R2, R145, 0x7ff00000, RZ, 0xfc, !PT ;  /* 0x7ff0000091020812 */ /* 0x000fe200078efcff */
[----:B------:R-:W-:Y:S02]  /*1fb00*/  @!P0 IMAD.MOV.U32 R144, RZ, RZ, RZ ;  /* 0x000000ffff908224 */ /* 0x000fe400078e00ff */
[----:B------:R-:W-:Y:S02]  /*1fb10*/  @P0 IMAD.MOV.U32 R144, RZ, RZ, RZ ;  /* 0x000000ffff900224 */ /* 0x000fe400078e00ff */
[----:B------:R-:W-:Y:S01]  /*1fb20*/  @P0 IMAD.MOV.U32 R145, RZ, RZ, R2 ;  /* 0x000000ffff910224 */ /* 0x000fe200078e0002 */
[----:B------:R-:W-:Y:S06]  /*1fb30*/  BRA `(.L_x_3299) ;  /* 0x0000000000147947 */ /* 0x000fec0003800000 */
.L_x_3301:
[----:B------:R-:W-:Y:S01]  /*1fb40*/  LOP3.LUT R145, R135, 0x80000, RZ, 0xfc, !PT ;  /* 0x0008000087917812 */ /* 0x000fe200078efcff */
[----:B------:R-:W-:Y:S01]  /*1fb50*/  IMAD.MOV.U32 R144, RZ, RZ, R134 ;  /* 0x000000ffff907224 */ /* 0x000fe200078e0086 */
[----:B------:R-:W-:Y:S06]  /*1fb60*/  BRA `(.L_x_3299) ;  /* 0x0000000000087947 */ /* 0x000fec0003800000 */
.L_x_3300:
[----:B------:R-:W-:Y:S01]  /*1fb70*/  LOP3.LUT R145, R137, 0x80000, RZ, 0xfc, !PT ;  /* 0x0008000089917812 */ /* 0x000fe200078efcff */
[----:B------:R-:W-:-:S07]  /*1fb80*/  IMAD.MOV.U32 R144, RZ, RZ, R136 ;  /* 0x000000ffff907224 */ /* 0x000fce00078e0088 */
.L_x_3299:
[----:B------:R-:W-:Y:S05]  /*1fb90*/  BSYNC B0 ;  /* 0x0000000000007941 */ /* 0x000fea0003800000 */
.L_x_3297:
[----:B------:R-:W-:Y:S02]  /*1fba0*/  IMAD.MOV.U32 R139, RZ, RZ, 0x0 ;  /* 0x00000000ff8b7424 */ /* 0x000fe400078e00ff */
[----:B------:R-:W-:Y:S02]  /*1fbb0*/  IMAD.MOV.U32 R2, RZ, RZ, R144 ;  /* 0x000000ffff027224 */ /* 0x000fe400078e0090 */
[----:B------:R-:W-:Y:S01]  /*1fbc0*/  IMAD.MOV.U32 R3, RZ, RZ, R145 ;  /* 0x000000ffff037224 */ /* 0x000fe200078e0091 */
[----:B------:R-:W-:Y:S06]  /*1fbd0*/  RET.REL.NODEC R138 `(_ZN43_GLOBAL__N__9ae7fba5_10_SoftMax_cu_9f978f6320softmax_warp_forwardIdddLi11ELb0ELb1EEEvPT0_PKT_iiiPKbib) ;  /* 0xfffffe048a087950 */ /* 0x000fec0003c3ffff */
.L_x_3302:
        /* <DEDUP_REMOVED lines=10> */
.L_x_11716:


//--------------------- .text._ZN43_GLOBAL__N__9ae7fba5_10_SoftMax_cu_9f978f6320softmax_warp_forwardIdddLi10ELb0ELb1EEEvPT0_PKT_iiiPKbib --------------------------
	.section	.text._ZN43_GLOBAL__N__9ae7fba5_10_SoftMax_cu_9f978f6320softmax_warp_forwardIdddLi10ELb0ELb1EEEvPT0_PKT_iiiPKbib,"ax",@progbits
	.align	128
.text._ZN43_GLOBAL__N__9ae7fba5_10_SoftMax_cu_9f978f6320softmax_warp_forwardIdddLi10ELb0ELb1EEEvPT0_PKT_iiiPKbib:
        .type           _ZN43_GLOBAL__N__9ae7fba5_10_SoftMax_cu_9f978f6320softmax_warp_forwardIdddLi10ELb0ELb1EEEvPT0_PKT_iiiPKbib,@function
        .size           _ZN43_GLOBAL__N__9ae7fba5_10_SoftMax_cu_9f978f6320softmax_warp_forwardIdddLi10ELb0ELb1EEEvPT0_PKT_iiiPKbib,(.L_x_11718 - _ZN43_GLOBAL__N__9ae7fba5_10_SoftMax_cu_9f978f6320softmax_warp_forwardIdddLi10ELb0ELb1EEEvPT0_PKT_iiiPKbib)
        .other          _ZN43_GLOBAL__N__9ae7fba5_10_SoftMax_cu_9f978f6320softmax_warp_forwardIdddLi10ELb0ELb1EEEvPT0_PKT_iiiPKbib,@"STO_CUDA_ENTRY STV_DEFAULT"
_ZN43_GLOBAL__N__9ae7fba5_10_SoftMax_cu_9f978f6320softmax_warp_forwardIdddLi10ELb0ELb1EEEvPT0_PKT_iiiPKbib:
[----:B------:R-:W-:Y:S01]  /*0000*/  LDC R1, c[0x0][0x28] ;  /* 0x00000a00ff017b82 */ /* 0x000fe20000000800 */
[----:B------:R-:W0:Y:S07]  /*0010*/  S2R R3, SR_TID.Y ;  /* 0x0000000000037919 */ /* 0x000e2e0000002200 */
[----:B------:R-:W0:Y:S01]  /*0020*/  S2UR UR5, SR_CTAID.X ;  /* 0x00000000000579c3 */ /* 0x000e220000002500 */
[----:B------:R-:W-:Y:S01]  /*0030*/  ULDC.U8 UR4, c[0x0][0x23c] ;  /* 0x00008f0000047ab9 */ /* 0x000fe20000000000 */
[----:B------:R-:W-:Y:S01]  /*0040*/  ULDC UR6, c[0x0][0x220] ;  /* 0x0000880000067ab9 */ /* 0x000fe20000000800 */
[----:B------:R-:W1:Y:S01]  /*0050*/  S2R R89, SR_TID.X ;  /* 0x0000000000597919 */ /* 0x000e620000002100 */
[----:B------:R-:W-:Y:S01]  /*0060*/  UPRMT UR4, UR4, 0x8880, URZ ;  /* 0x0000888004047896 */ /* 0x000fe2000800003f */
[----:B------:R-:W-:Y:S01]  /*0070*/  ULDC UR8, c[0x0][0x224] ;  /* 0x0000890000087ab9 */ /* 0x000fe20000000800 */
[----:B------:R-:W-:-:S02]  /*0080*/  ULDC UR7, c[0x0][0x228] ;  /* 0x00008a0000077ab9 */ /* 0x000fc40000000800 */
[----:B------:R-:W0:Y:S02]  /*0090*/  LDC R0, c[0x0][0x4] ;  /* 0x00000100ff007b82 */ /* 0x000e240000000800 */
[----:B------:R-:W-:Y:S01]  /*00a0*/  ISETP.NE.AND P1, PT, RZ, UR4, PT ;  /* 0x00000004ff007c0c */ /* 0x000fe2000bf25270 */
[----:B0-----:R-:W-:-:S05]  /*00b0*/  IMAD R0, R0, UR5, R3 ;  /* 0x0000000500007c24 */ /* 0x001fca000f8e0203 */
[C---:B------:R-:W-:Y:S01]  /*00c0*/  IADD3 R2, -R0.reuse, UR6, RZ ;  /* 0x0000000600027c10 */ /* 0x040fe2000fffe1ff */
[----:B------:R-:W-:-:S03]  /*00d0*/  IMAD R0, R0, UR8, RZ ;  /* 0x0000000800007c24 */ /* 0x000fc6000f8e02ff */
[----:B------:R-:W-:Y:S01]  /*00e0*/  ISETP.GT.AND P0, PT, R2, RZ, PT ;  /* 0x000000ff0200720c */ /* 0x000fe20003f04270 */
[----:B-1----:R-:W-:-:S03]  /*00f0*/  IMAD.IADD R5, R0, 0x1, R89 ;  /* 0x0000000100057824 */ /* 0x002fc600078e0259 */
[----:B------:R-:W-:Y:S01]  /*0100*/  SEL R92, RZ, UR7, !P0 ;  /* 0x00000007ff5c7c07 */ /* 0x000fe2000c000000 */
        /* <DEDUP_REMOVED lines=31> */
.L_x_3303:
        /* <DEDUP_REMOVED lines=10> */
[----:B------:R-:W-:Y:S01]  /*03a0*/  HFMA2.MMA R50, -RZ, RZ, 0, 0 ;  /* 0x00000000ff327435 */ /* 0x000fe200000001ff */
[----:B------:R-:W-:Y:S01]  /*03b0*/  IMAD.MOV.U32 R28, RZ, RZ, 0x0 ;  /* 0x00000000ff1c7424 */ /* 0x000fe200078e00ff */
[-C--:B------:R-:W-:Y:S01]  /*03c0*/  ISETP.GE.AND P2, PT, R3, R92.reuse, PT ;  /* 0x0000005c0300720c */ /* 0x080fe20003f46270 */
[----:B------:R-:W-:Y:S01]  /*03d0*/  IMAD.MOV.U32 R29, RZ, RZ, -0x100000 ;  /* 0xfff00000ff1d7424 */ /* 0x000fe200078e00ff */
[----:B------:R-:W-:Y:S01]  /*03e0*/  P2R R2, PR, RZ, 0x2 ;  /* 0x00000002ff027803 */ /* 0x000fe20000000000 */
[----:B------:R-:W-:Y:S01]  /*03f0*/  VIADD R9, R89, 0x80 ;  /* 0x0000008059097836 */ /* 0x000fe20000000000 */
[----:B------:R-:W-:Y:S01]  /*0400*/  P2R R0, PR, RZ, 0x4 ;  /* 0x00000004ff007803 */ /* 0x000fe20000000000 */
[----:B------:R-:W-:Y:S01]  /*0410*/  IMAD.MOV.U32 R40, RZ, RZ, 0x0 ;  /* 0x00000000ff287424 */ /* 0x000fe200078e00ff */
[----:B------:R-:W-:Y:S01]  /*0420*/  LEA R90, P2, R5, UR10, 0x3 ;  /* 0x0000000a055a7c11 */ /* 0x000fe2000f8418ff */
[----:B------:R-:W-:Y:S01]  /*0430*/  IMAD.MOV.U32 R41, RZ, RZ, -0x100000 ;  /* 0xfff00000ff297424 */ /* 0x000fe200078e00ff */
[-C--:B------:R-:W-:Y:S01]  /*0440*/  ISETP.GE.AND P4, PT, R7, R92.reuse, PT ;  /* 0x0000005c0700720c */ /* 0x080fe20003f86270 */
[----:B------:R-:W-:Y:S01]  /*0450*/  VIADD R7, R89, 0x100 ;  /* 0x0000010059077836 */ /* 0x000fe20000000000 */
[----:B------:R-:W-:Y:S01]  /*0460*/  LEA.HI.X R91, R5, UR11, R6, 0x3, P2 ;  /* 0x0000000b055b7c11 */ /* 0x000fe200090f1c06 */
[----:B------:R-:W-:Y:S01]  /*0470*/  IMAD.MOV.U32 R42, RZ, RZ, 0x0 ;  /* 0x00000000ff2a7424 */ /* 0x000fe200078e00ff */
[-C--:B------:R-:W-:Y:S01]  /*0480*/  ISETP.GE.AND P6, PT, R9, R92.reuse, PT ;  /* 0x0000005c0900720c */ /* 0x080fe20003fc6270 */
[C---:B------:R-:W-:Y:S01]  /*0490*/  VIADD R9, R89.reuse, 0xe0 ;  /* 0x000000e059097836 */ /* 0x040fe20000000000 */
[----:B------:R-:W0:Y:S01]  /*04a0*/  S2R R119, SR_TID.X ;  /* 0x0000000000777919 */ /* 0x000e220000002100 */
[----:B------:R-:W-:Y:S01]  /*04b0*/  IMAD.MOV.U32 R43, RZ, RZ, -0x100000 ;  /* 0xfff00000ff2b7424 */ /* 0x000fe200078e00ff */
[----:B------:R-:W-:Y:S01]  /*04c0*/  ISETP.NE.AND P2, PT, R2, RZ, PT ;  /* 0x000000ff0200720c */ /* 0x000fe20003f45270 */
[----:B------:R-:W-:Y:S01]  /*04d0*/  VIADD R11, R89, 0x140 ;  /* 0x00000140590b7836 */ /* 0x000fe20000000000 */
[----:B------:R-:W-:Y:S01]  /*04e0*/  ISETP.GE.AND P3, PT, R9, R92, PT ;  /* 0x0000005c0900720c */ /* 0x000fe20003f66270 */
[----:B------:R-:W-:Y:S01]  /*04f0*/  VIADD R9, R89, 0x120 ;  /* 0x0000012059097836 */ /* 0x000fe20000000000 */
[----:B------:R-:W-:Y:S01]  /*0500*/  P2R R5, PR, RZ, 0x10 ;  /* 0x00000010ff057803 */ /* 0x000fe20000000000 */
[----:B------:R-:W-:Y:S01]  /*0510*/  IMAD.MOV.U32 R44, RZ, RZ, 0x0 ;  /* 0x00000000ff2c7424 */ /* 0x000fe200078e00ff */
[----:B------:R-:W-:Y:S01]  /*0520*/  P2R R6, PR, RZ, 0x8 ;  /* 0x00000008ff067803 */ /* 0x000fe20000000000 */
        /* <DEDUP_REMOVED lines=8> */
[----:B------:R-:W-:Y:S02]  /*05b0*/  IMAD.MOV.U32 R51, RZ, RZ, -0x100000 ;  /* 0xfff00000ff337424 */ /* 0x000fe400078e00ff */
[----:B------:R-:W-:Y:S02]  /*05c0*/  VIADD R19, R89, 0x1c0 ;  /* 0x000001c059137836 */ /* 0x000fe40000000000 */
[----:B------:R-:W-:Y:S02]  /*05d0*/  IMAD.MOV.U32 R52, RZ, RZ, 0x0 ;  /* 0x00000000ff347424 */ /* 0x000fe400078e00ff */
[----:B------:R-:W-:Y:S01]  /*05e0*/  IMAD.MOV.U32 R53, RZ, RZ, -0x100000 ;  /* 0xfff00000ff357424 */ /* 0x000fe200078e00ff */
[----:B0-----:R-:W-:Y:S01]  /*05f0*/  IADD3 R111, R119, 0x360, RZ ;  /* 0x00000360776f7810 */ /* 0x001fe20007ffe0ff */
        /* <DEDUP_REMOVED lines=27> */
[----:B------:R-:W-:Y:S02]  /*07b0*/  IMAD.MOV.U32 R72, RZ, RZ, 0x0 ;  /* 0x00000000ff487424 */ /* 0x000fe400078e00ff */
[----:B------:R-:W-:Y:S02]  /*07c0*/  IMAD.MOV.U32 R73, RZ, RZ, -0x100000 ;  /* 0xfff00000ff497424 */ /* 0x000fe400078e00ff */
[----:B------:R-:W-:Y:S02]  /*07d0*/  VIADD R107, R119, 0x320 ;  /* 0x00000320776b7836 */ /* 0x000fe40000000000 */
[----:B------:R-:W-:-:S02]  /*07e0*/  IMAD.MOV.U32 R74, RZ, RZ, 0x0 ;  /* 0x00000000ff4a7424 */ /* 0x000fc400078e00ff */
[----:B------:R-:W-:Y:S02]  /*07f0*/  IMAD.MOV.U32 R75, RZ, RZ, -0x100000 ;  /* 0xfff00000ff4b7424 */ /* 0x000fe400078e00ff */
[----:B------:R-:W-:Y:S02]  /*0800*/  VIADD R109, R119, 0x340 ;  /* 0x00000340776d7836 */ /* 0x000fe40000000000 */
[----:B------:R-:W-:Y:S02]  /*0810*/  IMAD.MOV.U32 R76, RZ, RZ, 0x0 ;  /* 0x00000000ff4c7424 */ /* 0x000fe400078e00ff */
[----:B------:R-:W-:Y:S02]  /*0820*/  IMAD.MOV.U32 R77, RZ, RZ, -0x100000 ;  /* 0xfff00000ff4d7424 */ /* 0x000fe400078e00ff */
[----:B------:R-:W-:Y:S02]  /*0830*/  VIADD R3, R89, 0xa0 ;  /* 0x000000a059037836 */ /* 0x000fe40000000000 */
[----:B------:R-:W-:-:S02]  /*0840*/  IMAD.MOV.U32 R30, RZ, RZ, 0x0 ;  /* 0x00000000ff1e7424 */ /* 0x000fc400078e00ff */
[----:B------:R-:W-:Y:S01]  /*0850*/  IMAD.MOV.U32 R31, RZ, RZ, -0x100000 ;  /* 0xfff00000ff1f7424 */ /* 0x000fe200078e00ff */
[----:B------:R-:W-:Y:S01]  /*0860*/  ISETP.GE.AND P5, PT, R3, R92, PT ;  /* 0x0000005c0300720c */ /* 0x000fe20003fa6270 */
[----:B------:R-:W-:Y:S02]  /*0870*/  IMAD.MOV.U32 R34, RZ, RZ, 0x0 ;  /* 0x00000000ff227424 */ /* 0x000fe400078e00ff */
[----:B------:R-:W-:Y:S02]  /*0880*/  IMAD.MOV.U32 R35, RZ, RZ, -0x100000 ;  /* 0xfff00000ff237424 */ /* 0x000fe400078e00ff */
[----:B------:R-:W-:Y:S01]  /*0890*/  IMAD.MOV.U32 R36, RZ, RZ, 0x0 ;  /* 0x00000000ff247424 */ /* 0x000fe200078e00ff */
[----:B------:R0:W5:Y:S01]  /*08a0*/  @!P2 LDG.E.64 R30, desc[UR8][R90.64+0x300] ;  /* 0x000300085a1ea981 */ /* 0x000162000c1e1b00 */
[----:B------:R-:W-:Y:S02]  /*08b0*/  IMAD.MOV.U32 R37, RZ, RZ, -0x100000 ;  /* 0xfff00000ff257424 */ /* 0x000fe400078e00ff */
[----:B------:R-:W-:-:S02]  /*08c0*/  IMAD.MOV.U32 R38, RZ, RZ, 0x0 ;  /* 0x00000000ff267424 */ /* 0x000fc400078e00ff */
[----:B------:R-:W-:Y:S02]  /*08d0*/  IMAD.MOV.U32 R39, RZ, RZ, -0x100000 ;  /* 0xfff00000ff277424 */ /* 0x000fe400078e00ff */
[----:B------:R-:W-:Y:S01]  /*08e0*/  IMAD.MOV.U32 R78, RZ, RZ, 0x0 ;  /* 0x00000000ff4e7424 */ /* 0x000fe200078e00ff */
[----:B------:R0:W5:Y:S01]  /*08f0*/  @!P5 LDG.E.64 R34, desc[UR8][R90.64+0x500] ;  /* 0x000500085a22d981 */ /* 0x000162000c1e1b00 */
[----:B------:R-:W-:Y:S02]  /*0900*/  IMAD.MOV.U32 R79, RZ, RZ, -0x100000 ;  /* 0xfff00000ff4f7424 */ /* 0x000fe400078e00ff */
[----:B------:R-:W-:Y:S01]  /*0910*/  IMAD.MOV.U32 R96, RZ, RZ, 0x0 ;  /* 0x00000000ff607424 */ /* 0x000fe200078e00ff */
[----:B------:R0:W5:Y:S01]  /*0920*/  @!P4 LDG.E.64 R36, desc[UR8][R90.64+0x600] ;  /* 0x000600085a24c981 */ /* 0x000162000c1e1b00 */
[C---:B------:R-:W-:Y:S02]  /*0930*/  VIADD R113, R119.reuse, 0x380 ;  /* 0x0000038077717836 */ /* 0x040fe40000000000 */
[----:B------:R-:W-:Y:S01]  /*0940*/  IMAD.MOV.U32 R97, RZ, RZ, -0x100000 ;  /* 0xfff00000ff617424 */ /* 0x000fe200078e00ff */
[----:B------:R0:W5:Y:S01]  /*0950*/  @!P3 LDG.E.64 R38, desc[UR8][R90.64+0x700] ;  /* 0x000700085a26b981 */ /* 0x000162000c1e1b00 */
[----:B------:R-:W-:-:S02]  /*0960*/  VIADD R115, R119, 0x3a0 ;  /* 0x000003a077737836 */ /* 0x000fc40000000000 */
[----:B------:R-:W-:Y:S02]  /*0970*/  IMAD.MOV.U32 R32, RZ, RZ, 0x0 ;  /* 0x00000000ff207424 */ /* 0x000fe400078e00ff */
[----:B------:R-:W-:Y:S02]  /*0980*/  IMAD.MOV.U32 R33, RZ, RZ, -0x100000 ;  /* 0xfff00000ff217424 */ /* 0x000fe400078e00ff */
[C---:B------:R-:W-:Y:S01]  /*0990*/  VIADD R117, R119.reuse, 0x3c0 ;  /* 0x000003c077757836 */ /* 0x040fe20000000000 */
[----:B------:R-:W3:Y:S01]  /*09a0*/  @!P0 LDG.E.64 R96, desc[UR8][R90.64] ;  /* 0x000000085a608981 */ /* 0x000ee2000c1e1b00 */
[----:B------:R-:W-:Y:S02]  /*09b0*/  VIADD R119, R119, 0x3e0 ;  /* 0x000003e077777836 */ /* 0x000fe40000000000 */
[----:B------:R-:W-:Y:S02]  /*09c0*/  IMAD.MOV.U32 R80, RZ, RZ, 0x0 ;  /* 0x00000000ff507424 */ /* 0x000fe400078e00ff */
[----:B------:R-:W-:-:S02]  /*09d0*/  IMAD.MOV.U32 R81, RZ, RZ, -0x100000 ;  /* 0xfff00000ff517424 */ /* 0x000fc400078e00ff */
[----:B------:R-:W-:Y:S02]  /*09e0*/  IMAD.MOV.U32 R82, RZ, RZ, 0x0 ;  /* 0x00000000ff527424 */ /* 0x000fe400078e00ff */
[----:B------:R-:W-:Y:S02]  /*09f0*/  IMAD.MOV.U32 R83, RZ, RZ, -0x100000 ;  /* 0xfff00000ff537424 */ /* 0x000fe400078e00ff */
[----:B------:R-:W-:Y:S02]  /*0a00*/  IMAD.MOV.U32 R84, RZ, RZ, 0x0 ;  /* 0x00000000ff547424 */ /* 0x000fe400078e00ff */
[----:B------:R-:W-:Y:S02]  /*0a10*/  IMAD.MOV.U32 R85, RZ, RZ, -0x100000 ;  /* 0xfff00000ff557424 */ /* 0x000fe400078e00ff */
[----:B------:R-:W-:Y:S02]  /*0a20*/  IMAD.MOV.U32 R86, RZ, RZ, 0x0 ;  /* 0x00000000ff567424 */ /* 0x000fe400078e00ff */
[----:B------:R-:W-:Y:S01]  /*0a30*/  IMAD.MOV.U32 R87, RZ, RZ, -0x100000 ;  /* 0xfff00000ff577424 */ /* 0x000fe200078e00ff */
[----:B--2---:R-:W-:Y:S01]  /*0a40*/  @!P0 ISETP.NE.AND P1, PT, R4, RZ, PT ;  /* 0x000000ff0400820c */ /* 0x004fe20003f25270 */
[----:B------:R-:W-:Y:S01]  /*0a50*/  IMAD.MOV.U32 R88, RZ, RZ, 0x0 ;  /* 0x00000000ff587424 */ /* 0x000fe200078e00ff */
[----:B------:R-:W-:Y:S01]  /*0a60*/  P2R R4, PR, RZ, 0x20 ;  /* 0x00000020ff047803 */ /* 0x000fe20000000000 */
[----:B------:R0:W5:Y:S01]  /*0a70*/  @!P6 LDG.E.64 R32, desc[UR8][R90.64+0x400] ;  /* 0x000400085a20e981 */ /* 0x000162000c1e1b00 */
[----:B------:R-:W-:-:S02]  /*0a80*/  @!P0 SEL R98, RZ, 0x1, P1 ;  /* 0x00000001ff628807 */ /* 0x000fc40000800000 */
[----:B------:R-:W-:Y:S01]  /*0a90*/  ISETP.NE.AND P1, PT, R0, RZ, PT ;  /* 0x000000ff0000720c */ /* 0x000fe20003f25270 */
[----:B------:R-:W-:Y:S01]  /*0aa0*/  BSSY B0, `(.L_x_3304) ;  /* 0x000005f000007945 */ /* 0x000fe20003800000 */
[----:B------:R-:W-:Y:S02]  /*0ab0*/  PRMT R94, RZ, 0x7610, R94 ;  /* 0x00007610ff5e7816 */ /* 0x000fe4000000005e */
[----:B------:R-:W-:-:S09]  /*0ac0*/  P2R R3, PR, RZ, 0x40 ;  /* 0x00000040ff037803 */ /* 0x000fd20000000000 */
[----:B------:R0:W5:Y:S01]  /*0ad0*/  @!P1 LDG.E.64 R28, desc[UR8][R90.64+0x200] ;  /* 0x000200085a1c9981 */ /* 0x000162000c1e1b00 */
[----:B------:R-:W-:-:S04]  /*0ae0*/  ISETP.GE.AND P1, PT, R7, R92, PT ;  /* 0x0000005c0700720c */ /* 0x000fc80003f26270 */
        /* <DEDUP_REMOVED lines=44> */
[----:B------:R-:W-:Y:S01]  /*0db0*/  ISETP.GE.AND P1, PT, R105, R92, PT ;  /* 0x0000005c6900720c */ /* 0x000fe20003f26270 */
[----:B------:R-:W-:-:S03]  /*0dc0*/  VIADD R23, R89, 0x300 ;  /* 0x0000030059177836 */ /* 0x000fc60000000000 */
        /* <DEDUP_REMOVED lines=11> */
[-C--:B------:R-:W-:Y:S01]  /*0e80*/  ISETP.GE.AND P1, PT, R111, R92.reuse, PT ;  /* 0x0000005c6f00720c */ /* 0x080fe20003f26270 */
[----:B------:R-:W-:Y:S01]  /*0e90*/  VIADD R93, R89, 0x20 ;  /* 0x00000020595d7836 */ /* 0x000fe20000000000 */
[-C--:B------:R-:W-:Y:S02]  /*0ea0*/  ISETP.GE.AND P2, PT, R115, R92.reuse, PT ;  /* 0x0000005c7300720c */ /* 0x080fe40003f46270 */
[----:B------:R-:W-:Y:S02]  /*0eb0*/  P2R R102, PR, RZ, 0x2 ;  /* 0x00000002ff667803 */ /* 0x000fe40000000000 */
[-C--:B------:R-:W-:Y:S02]  /*0ec0*/  ISETP.GE.AND P3, PT, R117, R92.reuse, PT ;  /* 0x0000005c7500720c */ /* 0x080fe40003f66270 */
[-C--:B------:R-:W-:Y:S02]  /*0ed0*/  ISETP.GE.AND P4, PT, R119, R92.reuse, PT ;  /* 0x0000005c7700720c */ /* 0x080fe40003f86270 */
[----:B------:R-:W-:-:S03]  /*0ee0*/  ISETP.GE.AND P5, PT, R93, R92, PT ;  /* 0x0000005c5d00720c */ /* 0x000fc60003fa6270 */
[----:B------:R0:W5:Y:S01]  /*0ef0*/  @!P1 LDG.E.64 R78, desc[UR8][R90.64+0x1b00] ;  /* 0x001b00085a4e9981 */ /* 0x000162000c1e1b00 */
[----:B------:R-:W-:Y:S01]  /*0f00*/  ISETP.GE.AND P1, PT, R113, R92, PT ;  /* 0x0000005c7100720c */ /* 0x000fe20003f26270 */
[----:B------:R-:W-:Y:S02]  /*0f10*/  IMAD.MOV.U32 R89, RZ, RZ, -0x100000 ;  /* 0xfff00000ff597424 */ /* 0x000fe400078e00ff */
[----:B------:R0:W5:Y:S04]  /*0f20*/  @!P2 LDG.E.64 R82, desc[UR8][R90.64+0x1d00] ;  /* 0x001d00085a52a981 */ /* 0x000168000c1e1b00 */
[----:B------:R0:W5:Y:S04]  /*0f30*/  @!P3 LDG.E.64 R84, desc[UR8][R90.64+0x1e00] ;  /* 0x001e00085a54b981 */ /* 0x000168000c1e1b00 */
[----:B------:R0:W5:Y:S04]  /*0f40*/  @!P4 LDG.E.64 R86, desc[UR8][R90.64+0x1f00] ;  /* 0x001f00085a56c981 */ /* 0x000168000c1e1b00 */
[----:B------:R0:W5:Y:S04]  /*0f50*/  @!P1 LDG.E.64 R80, desc[UR8][R90.64+0x1c00] ;  /* 0x001c00085a509981 */ /* 0x000168000c1e1b00 */
[----:B------:R0:W5:Y:S01]  /*0f60*/  @!P5 LDG.E.64 R88, desc[UR8][R90.64+0x100] ;  /* 0x000100085a58d981 */ /* 0x000162000c1e1b00 */
[----:B------:R-:W-:Y:S01]  /*0f70*/  P2R R103, PR, RZ, 0x20 ;  /* 0x00000020ff677803 */ /* 0x000fe20000000000 */
[----:B---3--:R-:W-:Y:S01]  /*0f80*/  IMAD.MOV.U32 R92, RZ, RZ, R96 ;  /* 0x000000ffff5c7224 */ /* 0x008fe200078e0060 */
[----:B------:R-:W-:Y:S01]  /*0f90*/  @!P0 PRMT R94, R98, 0x7610, R94 ;  /* 0x00007610625e8816 */ /* 0x000fe2000000005e */
[----:B------:R-:W-:Y:S01]  /*0fa0*/  IMAD.MOV.U32 R93, RZ, RZ, R97 ;  /* 0x000000ffff5d7224 */ /* 0x000fe200078e0061 */
[----:B------:R-:W-:Y:S06]  /*0fb0*/  @P5 BRA `(.L_x_3305) ;  /* 0x0000000000345947 */ /* 0x000fec0003800000 */
[----:B0-----:R-:W2:Y:S01]  /*0fc0*/  LDG.E.U8 R90, desc[UR8][R26.64+0x20] ;  /* 0x000020081a5a7981 */ /* 0x001ea2000c1e1100 */
        /* <DEDUP_REMOVED lines=12> */
.L_x_3305:
[----:B------:R-:W-:Y:S05]  /*1090*/  BSYNC B0 ;  /* 0x0000000000007941 */ /* 0x000fea0003800000 */
.L_x_3304:
[----:B------:R-:W-:Y:S01]  /*10a0*/  ISETP.NE.AND P5, PT, R0, RZ, PT ;  /* 0x000000ff0000720c */ /* 0x000fe20003fa5270 */
[----:B------:R-:W-:-:S12]  /*10b0*/  BSSY B0, `(.L_x_3306) ;  /* 0x000000d000007945 */ /* 0x000fd80003800000 */
[----:B------:R-:W-:Y:S05]  /*10c0*/  @P5 BRA `(.L_x_3307) ;  /* 0x00000000002c5947 */ /* 0x000fea0003800000 */
[----:B0-----:R-:W2:Y:S01]  /*10d0*/  LDG.E.U8 R90, desc[UR8][R26.64+0x40] ;  /* 0x000040081a5a7981 */ /* 0x001ea2000c1e1100 */
        /* <DEDUP_REMOVED lines=10> */
.L_x_3307:
[----:B------:R-:W-:Y:S05]  /*1180*/  BSYNC B0 ;  /* 0x0000000000007941 */ /* 0x000fea0003800000 */
.L_x_3306:
        /* <DEDUP_REMOVED lines=14> */
.L_x_3309:
[----:B------:R-:W-:Y:S05]  /*1270*/  BSYNC B0 ;  /* 0x0000000000007941 */ /* 0x000fea0003800000 */
.L_x_3308:
        /* <DEDUP_REMOVED lines=14> */
.L_x_3311:
[----:B------:R-:W-:Y:S05]  /*1360*/  BSYNC B0 ;  /* 0x0000000000007941 */ /* 0x000fea0003800000 */
.L_x_3310:
        /* <DEDUP_REMOVED lines=14> */
.L_x_3313:
[----:B------:R-:W-:Y:S05]  /*1450*/  BSYNC B0 ;  /* 0x0000000000007941 */ /* 0x000fea0003800000 */
.L_x_3312:
        /* <DEDUP_REMOVED lines=14> */
.L_x_3315:
[----:B------:R-:W-:Y:S05]  /*1540*/  BSYNC B0 ;  /* 0x0000000000007941 */ /* 0x000fea0003800000 */
.L_x_3314:
        /* <DEDUP_REMOVED lines=14> */
.L_x_3317:
[----:B------:R-:W-:Y:S05]  /*1630*/  BSYNC B0 ;  /* 0x0000000000007941 */ /* 0x000fea0003800000 */
.L_x_3316:
        /* <DEDUP_REMOVED lines=14> */
.L_x_3319:
[----:B------:R-:W-:Y:S05]  /*1720*/  BSYNC B0 ;  /* 0x0000000000007941 */ /* 0x000fea0003800000 */
.L_x_3318:
        /* <DEDUP_REMOVED lines=14> */
.L_x_3321:
[----:B------:R-:W-:Y:S05]  /*1810*/  BSYNC B0 ;  /* 0x0000000000007941 */ /* 0x000fea0003800000 */
.L_x_3320:
        /* <DEDUP_REMOVED lines=14> */
.L_x_3323:
[----:B------:R-:W-:Y:S05]  /*1900*/  BSYNC B0 ;  /* 0x0000000000007941 */ /* 0x000fea0003800000 */
.L_x_3322:
        /* <DEDUP_REMOVED lines=14> */
.L_x_3325:
[----:B------:R-:W-:Y:S05]  /*19f0*/  BSYNC B0 ;  /* 0x0000000000007941 */ /* 0x000fea0003800000 */
.L_x_3324:
        /* <DEDUP_REMOVED lines=14> */
.L_x_3327:
[----:B------:R-:W-:Y:S05]  /*1ae0*/  BSYNC B0 ;  /* 0x0000000000007941 */ /* 0x000fea0003800000 */
.L_x_3326:
        /* <DEDUP_REMOVED lines=14> */
.L_x_3329:
[----:B------:R-:W-:Y:S05]  /*1bd0*/  BSYNC B0 ;  /* 0x0000000000007941 */ /* 0x000fea0003800000 */
.L_x_3328:
        /* <DEDUP_REMOVED lines=14> */
.L_x_3331:
[----:B------:R-:W-:Y:S05]  /*1cc0*/  BSYNC B0 ;  /* 0x0000000000007941 */ /* 0x000fea0003800000 */
.L_x_3330:
        /* <DEDUP_REMOVED lines=14> */
.L_x_3333:
[----:B------:R-:W-:Y:S05]  /*1db0*/  BSYNC B0 ;  /* 0x0000000000007941 */ /* 0x000fea0003800000 */
.L_x_3332:
        /* <DEDUP_REMOVED lines=14> */
.L_x_3335:
[----:B------:R-:W-:Y:S05]  /*1ea0*/  BSYNC B0 ;  /* 0x0000000000007941 */ /* 0x000fea0003800000 */
.L_x_3334:
        /* <DEDUP_REMOVED lines=14> */
.L_x_3337:
[----:B------:R-:W-:Y:S05]  /*1f90*/  BSYNC B0 ;  /* 0x0000000000007941 */ /* 0x000fea0003800000 */
.L_x_3336:
[----:B------:R-:W-:Y:S01]  /*1fa0*/  ISETP.NE.AND P5, PT, R17, RZ, PT ;  /* 0x000000ff1100720c */ /* 0x000fe20003fa5270 */
[----:B------:R-:W-:-:S12]  /*1fb0*/  BSSY B0, `(.L_x_3338) ;  /* 0x000000d000007945 */ /* 0x000fd80003800000 */
[----:B------:R-:W-:Y:S05]  /*1fc0*/  @P5 BRA `(.L_x_3339) ;  /* 0x00000000002c5947 */ /* 0x000fea0003800000 */
[----:B0-----:R-:W2:Y:S01]  /*1fd0*/  LDG.E.U8 R90, desc[UR8][R26.64+0x240] ;  /* 0x000240081a5a7981 */ /* 0x001ea2000c1e1100 */
        /* <DEDUP_REMOVED lines=10> */
.L_x_3339:
[----:B------:R-:W-:Y:S05]  /*2080*/  BSYNC B0 ;  /* 0x0000000000007941 */ /* 0x000fea0003800000 */
.L_x_3338:
        /* <DEDUP_REMOVED lines=14> */
.L_x_3341:
[----:B------:R-:W-:Y:S05]  /*2170*/  BSYNC B0 ;  /* 0x0000000000007941 */ /* 0x000fea0003800000 */
.L_x_3340:
        /* <DEDUP_REMOVED lines=14> */
.L_x_3343:
[----:B------:R-:W-:Y:S05]  /*2260*/  BSYNC B0 ;  /* 0x0000000000007941 */ /* 0x000fea0003800000 */
.L_x_3342:
        /* <DEDUP_REMOVED lines=14> */
.L_x_3345:
[----:B------:R-:W-:Y:S05]  /*2350*/  BSYNC B0 ;  /* 0x0000000000007941 */ /* 0x000fea0003800000 */
.L_x_3344:
        /* <DEDUP_REMOVED lines=14> */
.L_x_3347:
[----:B------:R-:W-:Y:S05]  /*2440*/  BSYNC B0 ;  /* 0x0000000000007941 */ /* 0x000fea0003800000 */
.L_x_3346:
        /* <DEDUP_REMOVED lines=14> */
.L_x_3349:
[----:B------:R-:W-:Y:S05]  /*2530*/  BSYNC B0 ;  /* 0x0000000000007941 */ /* 0x000fea0003800000 */
.L_x_3348:
        /* <DEDUP_REMOVED lines=14> */
.L_x_3351:
[----:B------:R-:W-:Y:S05]  /*2620*/  BSYNC B0 ;  /* 0x0000000000007941 */ /* 0x000fea0003800000 */
.L_x_3350:
        /* <DEDUP_REMOVED lines=14> */
.L_x_3353:
[----:B------:R-:W-:Y:S05]  /*2710*/  BSYNC B0 ;  /* 0x0000000000007941 */ /* 0x000fea0003800000 */
.L_x_3352:
        /* <DEDUP_REMOVED lines=14> */
.L_x_3355:
[----:B------:R-:W-:Y:S05]  /*2800*/  BSYNC B0 ;  /* 0x0000000000007941 */ /* 0x000fea0003800000 */
.L_x_3354:
        /* <DEDUP_REMOVED lines=14> */
.L_x_3357:
[----:B------:R-:W-:Y:S05]  /*28f0*/  BSYNC B0 ;  /* 0x0000000000007941 */ /* 0x000fea0003800000 */
.L_x_3356:
[----:B------:R-:W-:Y:S04]  /*2900*/  BSSY B0, `(.L_x_3358) ;  /* 0x000000d000007945 */ /* 0x000fe80003800000 */
        /* <DEDUP_REMOVED lines=12> */
.L_x_3359:
[----:B------:R-:W-:Y:S05]  /*29d0*/  BSYNC B0 ;  /* 0x0000000000007941 */ /* 0x000fea0003800000 */
.L_x_3358:
        /* <DEDUP_REMOVED lines=13> */
.L_x_3361:
[----:B------:R-:W-:Y:S05]  /*2ab0*/  BSYNC B0 ;  /* 0x0000000000007941 */ /* 0x000fea0003800000 */
.L_x_3360:
        /* <DEDUP_REMOVED lines=13> */
.L_x_3363:
[----:B------:R-:W-:Y:S05]  /*2b90*/  BSYNC B0 ;  /* 0x0000000000007941 */ /* 0x000fea0003800000 */
.L_x_3362:
        /* <DEDUP_REMOVED lines=13> */
.L_x_3365:
[----:B------:R-:W-:Y:S05]  /*2c70*/  BSYNC B0 ;  /* 0x0000000000007941 */ /* 0x000fea0003800000 */
.L_x_3364:
[----:B0-----:R-:W-:Y:S01]  /*2c80*/  PRMT R90, R94, 0x9910, RZ ;  /* 0x000099105e5a7816 */ /* 0x001fe200000000ff */
[----:B------:R-:W-:Y:S03]  /*2c90*/  BSSY B0, `(.L_x_3366) ;  /* 0x0000061000007945 */ /* 0x000fe60003800000 */
[----:B------:R-:W-:-:S04]  /*2ca0*/  ISETP.NE.AND P5, PT, R90, RZ, PT ;  /* 0x000000ff5a00720c */ /* 0x000fc80003fa5270 */
[----:B------:R-:W-:Y:S02]  /*2cb0*/  FSEL R93, R93, -QNAN , P5 ;  /* 0xfff000005d5d7808 */ /* 0x000fe40002800000 */
[----:B------:R-:W-:-:S03]  /*2cc0*/  FSEL R92, R92, RZ, P5 ;  /* 0x000000ff5c5c7208 */ /* 0x000fc60002800000 */
        /* <DEDUP_REMOVED lines=27> */
[----:B------:R-:W-:Y:S01]  /*2e80*/  FSEL R91, R91, R105, !P5 ;  /* 0x000000695b5b7208 */ /* 0x000fe20006800000 */
        /* <DEDUP_REMOVED lines=61> */
[----:B------:R-:W-:-:S06]  /*3260*/  @!P0 IMAD.MOV.U32 R94, RZ, RZ, RZ ;  /* 0x000000ffff5e8224 */ /* 0x000fcc00078e00ff */
[----:B------:R-:W-:-:S11]  /*3270*/  @!P0 DMUL R98, R100, R94 ;  /* 0x0000005e64628228 */ /* 0x000fd60000000000 */
.L_x_3369:
[----:B------:R-:W-:Y:S05]  /*3280*/  BSYNC B1 ;  /* 0x0000000000017941 */ /* 0x000fea0003800000 */
.L_x_3368:
[----:B------:R-:W-:-:S11]  /*3290*/  DADD R94, RZ, R98 ;  /* 0x00000000ff5e7229 */ /* 0x000fd60000000062 */
.L_x_3367:
[----:B------:R-:W-:Y:S05]  /*32a0*/  BSYNC B0 ;  /* 0x0000000000007941 */ /* 0x000fea0003800000 */
.L_x_3366:
[----:B------:R-:W-:Y:S01]  /*32b0*/  ISETP.NE.AND P0, PT, R103, RZ, PT ;  /* 0x000000ff6700720c */ /* 0x000fe20003f05270 */
        /* <DEDUP_REMOVED lines=65> */
.L_x_3373:
[----:B------:R-:W-:Y:S05]  /*36d0*/  BSYNC B1 ;  /* 0x0000000000017941 */ /* 0x000fea0003800000 */
.L_x_3372:
[----:B------:R-:W-:-:S11]  /*36e0*/  DADD R94, R92, R94 ;  /* 0x000000005c5e7229 */ /* 0x000fd6000000005e */
.L_x_3371:
[----:B------:R-:W-:Y:S05]  /*36f0*/  BSYNC B0 ;  /* 0x0000000000007941 */ /* 0x000fea0003800000 */
.L_x_3370:
[----:B------:R-:W-:Y:S01]  /*3700*/  ISETP.NE.AND P0, PT, R0, RZ, PT ;  /* 0x000000ff0000720c */ /* 0x000fe20003f05270 */
[----:B------:R-:W-:Y:S01]  /*3710*/  BSSY B0, `(.L_x_3374) ;  /* 0x0000045000007945 */ /* 0x000fe20003800000 */
[----:B------:R-:W-:Y:S02]  /*3720*/  CS2R R96, SRZ ;  /* 0x0000000000607805 */ /* 0x000fe4000001ff00 */
[----:B-----5:R-:W-:-:S09]  /*3730*/  CS2R R88, SRZ ;  /* 0x0000000000587805 */ /* 0x020fd2000001ff00 */
        /* <DEDUP_REMOVED lines=64> */
.L_x_3377:
[----:B------:R-:W-:Y:S05]  /*3b40*/  BSYNC B1 ;  /* 0x0000000000017941 */ /* 0x000fea0003800000 */
.L_x_3376:
[----:B------:R-:W-:-:S11]  /*3b50*/  DADD R94, R94, R88 ;  /* 0x000000005e5e7229 */ /* 0x000fd60000000058 */
.L_x_3375:
[----:B------:R-:W-:Y:S05]  /*3b60*/  BSYNC B0 ;  /* 0x0000000000007941 */ /* 0x000fea0003800000 */
.L_x_3374:
[----:B------:R-:W-:Y:S01]  /*3b70*/  ISETP.NE.AND P0, PT, R2, RZ, PT ;  /* 0x000000ff0200720c */ /* 0x000fe20003f05270 */
        /* <DEDUP_REMOVED lines=64> */
.L_x_3381:
[----:B------:R-:W-:Y:S05]  /*3f80*/  BSYNC B1 ;  /* 0x0000000000017941 */ /* 0x000fea0003800000 */
.L_x_3380:
[----:B------:R-:W-:-:S11]  /*3f90*/  DADD R94, R94, R96 ;  /* 0x000000005e5e7229 */ /* 0x000fd60000000060 */
.L_x_3379:
[----:B------:R-:W-:Y:S05]  /*3fa0*/  BSYNC B0 ;  /* 0x0000000000007941 */ /* 0x000fea0003800000 */
.L_x_3378:
[----:B------:R-:W-:Y:S01]  /*3fb0*/  ISETP.NE.AND P0, PT, R3, RZ, PT ;  /* 0x000000ff0300720c */ /* 0x000fe20003f05270 */
        /* <DEDUP_REMOVED lines=66> */
.L_x_3385:
[----:B------:R-:W-:Y:S05]  /*43e0*/  BSYNC B1 ;  /* 0x0000000000017941 */ /* 0x000fea0003800000 */
.L_x_3384:
[----:B------:R-:W-:-:S11]  /*43f0*/  DADD R94, R94, R28 ;  /* 0x000000005e5e7229 */ /* 0x000fd6000000001c */
.L_x_3383:
[----:B------:R-:W-:Y:S05]  /*4400*/  BSYNC B0 ;  /* 0x0000000000007941 */ /* 0x000fea0003800000 */
.L_x_3382:
        /* <DEDUP_REMOVED lines=65> */
.L_x_3389:
[----:B------:R-:W-:Y:S05]  /*4820*/  BSYNC B1 ;  /* 0x0000000000017941 */ /* 0x000fea0003800000 */
.L_x_3388:
[----:B------:R-:W-:-:S11]  /*4830*/  DADD R94, R94, R30 ;  /* 0x000000005e5e7229 */ /* 0x000fd6000000001e */
.L_x_3387:
[----:B------:R-:W-:Y:S05]  /*4840*/  BSYNC B0 ;  /* 0x0000000000007941 */ /* 0x000fea0003800000 */
.L_x_3386:
        /* <DEDUP_REMOVED lines=67> */
.L_x_3393:
[----:B------:R-:W-:Y:S05]  /*4c80*/  BSYNC B1 ;  /* 0x0000000000017941 */ /* 0x000fea0003800000 */
.L_x_3392:
[----:B------:R-:W-:-:S11]  /*4c90*/  DADD R94, R94, R4 ;  /* 0x000000005e5e7229 */ /* 0x000fd60000000004 */
.L_x_3391:
[----:B------:R-:W-:Y:S05]  /*4ca0*/  BSYNC B0 ;  /* 0x0000000000007941 */ /* 0x000fea0003800000 */
.L_x_3390:
        /* <DEDUP_REMOVED lines=66> */
.L_x_3397:
[----:B------:R-:W-:Y:S05]  /*50d0*/  BSYNC B1 ;  /* 0x0000000000017941 */ /* 0x000fea0003800000 */
.L_x_3396:
[----:B------:R-:W-:-:S11]  /*50e0*/  DADD R94, R94, R32 ;  /* 0x000000005e5e7229 */ /* 0x000fd60000000020 */
.L_x_3395:
[----:B------:R-:W-:Y:S05]  /*50f0*/  BSYNC B0 ;  /* 0x0000000000007941 */ /* 0x000fea0003800000 */
.L_x_3394:
        /* <DEDUP_REMOVED lines=23> */
[----:B------:R-:W-:Y:S01]  /*5270*/  MOV R37, 0x3e928af3 ;  /* 0x3e928af300257802 */ /* 0x000fe20000000f00 */
        /* <DEDUP_REMOVED lines=44> */
.L_x_3401:
[----:B------:R-:W-:Y:S05]  /*5540*/  BSYNC B1 ;  /* 0x0000000000017941 */ /* 0x000fea0003800000 */
.L_x_3400:
[----:B------:R-:W-:-:S11]  /*5550*/  DADD R94, R94, R6 ;  /* 0x000000005e5e7229 */ /* 0x000fd60000000006 */
.L_x_3399:
[----:B------:R-:W-:Y:S05]  /*5560*/  BSYNC B0 ;  /* 0x0000000000007941 */ /* 0x000fea0003800000 */
.L_x_3398:
        /* <DEDUP_REMOVED lines=66> */
.L_x_3405:
[----:B------:R-:W-:Y:S05]  /*5990*/  BSYNC B1 ;  /* 0x0000000000017941 */ /* 0x000fea0003800000 */
.L_x_3404:
[----:B------:R-:W-:-:S11]  /*59a0*/  DADD R94, R94, R34 ;  /* 0x000000005e5e7229 */ /* 0x000fd60000000022 */
.L_x_3403:
[----:B------:R-:W-:Y:S05]  /*59b0*/  BSYNC B0 ;  /* 0x0000000000007941 */ /* 0x000fea0003800000 */
.L_x_3402:
        /* <DEDUP_REMOVED lines=68> */
.L_x_3409:
[----:B------:R-:W-:Y:S05]  /*5e00*/  BSYNC B1 ;  /* 0x0000000000017941 */ /* 0x000fea0003800000 */
.L_x_3408:
[----:B------:R-:W-:-:S11]  /*5e10*/  DADD R94, R94, R8 ;  /* 0x000000005e5e7229 */ /* 0x000fd60000000008 */
.L_x_3407:
[----:B------:R-:W-:Y:S05]  /*5e20*/  BSYNC B0 ;  /* 0x0000000000007941 */ /* 0x000fea0003800000 */
.L_x_3406:
        /* <DEDUP_REMOVED lines=66> */
.L_x_3413:
[----:B------:R-:W-:Y:S05]  /*6250*/  BSYNC B1 ;  /* 0x0000000000017941 */ /* 0x000fea0003800000 */
.L_x_3412:
[----:B------:R-:W-:-:S11]  /*6260*/  DADD R94, R94, R36 ;  /* 0x000000005e5e7229 */ /* 0x000fd60000000024 */
.L_x_3411:
[----:B------:R-:W-:Y:S05]  /*6270*/  BSYNC B0 ;  /* 0x0000000000007941 */ /* 0x000fea0003800000 */
.L_x_3410:
        /* <DEDUP_REMOVED lines=68> */
.L_x_3417:
[----:B------:R-:W-:Y:S05]  /*66c0*/  BSYNC B1 ;  /* 0x0000000000017941 */ /* 0x000fea0003800000 */
.L_x_3416:
[----:B------:R-:W-:-:S11]  /*66d0*/  DADD R94, R94, R10 ;  /* 0x000000005e5e7229 */ /* 0x000fd6000000000a */
.L_x_3415:
[----:B------:R-:W-:Y:S05]  /*66e0*/  BSYNC B0 ;  /* 0x0000000000007941 */ /* 0x000fea0003800000 */
.L_x_3414:
        /* <DEDUP_REMOVED lines=66> */
.L_x_3421:
[----:B------:R-:W-:Y:S05]  /*6b10*/  BSYNC B1 ;  /* 0x0000000000017941 */ /* 0x000fea0003800000 */
.L_x_3420:
[----:B------:R-:W-:-:S11]  /*6b20*/  DADD R94, R94, R38 ;  /* 0x000000005e5e7229 */ /* 0x000fd60000000026 */
.L_x_3419:
[----:B------:R-:W-:Y:S05]  /*6b30*/  BSYNC B0 ;  /* 0x0000000000007941 */ /* 0x000fea0003800000 */
.L_x_3418:
        /* <DEDUP_REMOVED lines=68> */
.L_x_3425:
[----:B------:R-:W-:Y:S05]  /*6f80*/  BSYNC B1 ;  /* 0x0000000000017941 */ /* 0x000fea0003800000 */
.L_x_3424:
[----:B------:R-:W-:-:S11]  /*6f90*/  DADD R94, R94, R12 ;  /* 0x000000005e5e7229 */ /* 0x000fd6000000000c */
.L_x_3423:
[----:B------:R-:W-:Y:S05]  /*6fa0*/  BSYNC B0 ;  /* 0x0000000000007941 */ /* 0x000fea0003800000 */
.L_x_3422:
        /* <DEDUP_REMOVED lines=66> */
.L_x_3429:
[----:B------:R-:W-:Y:S05]  /*73d0*/  BSYNC B1 ;  /* 0x0000000000017941 */ /* 0x000fea0003800000 */
.L_x_3428:
[----:B------:R-:W-:-:S11]  /*73e0*/  DADD R94, R94, R40 ;  /* 0x000000005e5e7229 */ /* 0x000fd60000000028 */
.L_x_3427:
[----:B------:R-:W-:Y:S05]  /*73f0*/  BSYNC B0 ;  /* 0x0000000000007941 */ /* 0x000fea0003800000 */
.L_x_3426:
        /* <DEDUP_REMOVED lines=10> */
[----:B------:R-:W-:Y:S01]  /*74a0*/  MOV R3, 0x3ff71547 ;  /* 0x3ff7154700037802 */ /* 0x000fe20000000f00 */
        /* <DEDUP_REMOVED lines=57> */
.L_x_3433:
[----:B------:R-:W-:Y:S05]  /*7840*/  BSYNC B1 ;  /* 0x0000000000017941 */ /* 0x000fea0003800000 */
.L_x_3432:
[----:B------:R-:W-:-:S11]  /*7850*/  DADD R94, R94, R14 ;  /* 0x000000005e5e7229 */ /* 0x000fd6000000000e */
.L_x_3431:
[----:B------:R-:W-:Y:S05]  /*7860*/  BSYNC B0 ;  /* 0x0000000000007941 */ /* 0x000fea0003800000 */
.L_x_3430:
        /* <DEDUP_REMOVED lines=66> */
.L_x_3437:
[----:B------:R-:W-:Y:S05]  /*7c90*/  BSYNC B1 ;  /* 0x0000000000017941 */ /* 0x000fea0003800000 */
.L_x_3436:
[----:B------:R-:W-:-:S11]  /*7ca0*/  DADD R94, R94, R42 ;  /* 0x000000005e5e7229 */ /* 0x000fd6000000002a */
.L_x_3435:
[----:B------:R-:W-:Y:S05]  /*7cb0*/  BSYNC B0 ;  /* 0x0000000000007941 */ /* 0x000fea0003800000 */
.L_x_3434:
        /* <DEDUP_REMOVED lines=68> */
.L_x_3441:
[----:B------:R-:W-:Y:S05]  /*8100*/  BSYNC B1 ;  /* 0x0000000000017941 */ /* 0x000fea0003800000 */
.L_x_3440:
[----:B------:R-:W-:-:S11]  /*8110*/  DADD R94, R94, R16 ;  /* 0x000000005e5e7229 */ /* 0x000fd60000000010 */
.L_x_3439:
[----:B------:R-:W-:Y:S05]  /*8120*/  BSYNC B0 ;  /* 0x0000000000007941 */ /* 0x000fea0003800000 */
.L_x_3438:
        /* <DEDUP_REMOVED lines=66> */
.L_x_3445:
[----:B------:R-:W-:Y:S05]  /*8550*/  BSYNC B1 ;  /* 0x0000000000017941 */ /* 0x000fea0003800000 */
.L_x_3444:
[----:B------:R-:W-:-:S11]  /*8560*/  DADD R94, R94, R44 ;  /* 0x000000005e5e7229 */ /* 0x000fd6000000002c */
.L_x_3443:
[----:B------:R-:W-:Y:S05]  /*8570*/  BSYNC B0 ;  /* 0x0000000000007941 */ /* 0x000fea0003800000 */
.L_x_3442:
        /* <DEDUP_REMOVED lines=68> */
.L_x_3449:
[----:B------:R-:W-:Y:S05]  /*89c0*/  BSYNC B1 ;  /* 0x0000000000017941 */ /* 0x000fea0003800000 */
.L_x_3448:
[----:B------:R-:W-:-:S11]  /*89d0*/  DADD R94, R94, R18 ;  /* 0x000000005e5e7229 */ /* 0x000fd60000000012 */
.L_x_3447:
[----:B------:R-:W-:Y:S05]  /*89e0*/  BSYNC B0 ;  /* 0x0000000000007941 */ /* 0x000fea0003800000 */
.L_x_3446:
        /* <DEDUP_REMOVED lines=65> */
.L_x_3453:
[----:B------:R-:W-:Y:S05]  /*8e00*/  BSYNC B1 ;  /* 0x0000000000017941 */ /* 0x000fea0003800000 */
.L_x_3452:
[----:B------:R-:W-:-:S11]  /*8e10*/  DADD R94, R94, R46 ;  /* 0x000000005e5e7229 */ /* 0x000fd6000000002e */
.L_x_3451:
[----:B------:R-:W-:Y:S05]  /*8e20*/  BSYNC B0 ;  /* 0x0000000000007941 */ /* 0x000fea0003800000 */
.L_x_3450:
        /* <DEDUP_REMOVED lines=67> */
.L_x_3457:
[----:B------:R-:W-:Y:S05]  /*9260*/  BSYNC B1 ;  /* 0x0000000000017941 */ /* 0x000fea0003800000 */
.L_x_3456:
[----:B------:R-:W-:-:S11]  /*9270*/  DADD R94, R94, R20 ;  /* 0x000000005e5e7229 */ /* 0x000fd60000000014 */
.L_x_3455:
[----:B------:R-:W-:Y:S05]  /*9280*/  BSYNC B0 ;  /* 0x0000000000007941 */ /* 0x000fea0003800000 */
.L_x_3454:
        /* <DEDUP_REMOVED lines=65> */
.L_x_3461:
[----:B------:R-:W-:Y:S05]  /*96a0*/  BSYNC B1 ;  /* 0x0000000000017941 */ /* 0x000fea0003800000 */
.L_x_3460:
[----:B------:R-:W-:-:S11]  /*96b0*/  DADD R94, R94, R48 ;  /* 0x000000005e5e7229 */ /* 0x000fd60000000030 */
.L_x_3459:
[----:B------:R-:W-:Y:S05]  /*96c0*/  BSYNC B0 ;  /* 0x0000000000007941 */ /* 0x000fea0003800000 */
.L_x_3458:
        /* <DEDUP_REMOVED lines=67> */
.L_x_3465:
[----:B------:R-:W-:Y:S05]  /*9b00*/  BSYNC B1 ;  /* 0x0000000000017941 */ /* 0x000fea0003800000 */
.L_x_3464:
[----:B------:R-:W-:-:S11]  /*9b10*/  DADD R94, R94, R22 ;  /* 0x000000005e5e7229 */ /* 0x000fd60000000016 */
.L_x_3463:
[----:B------:R-:W-:Y:S05]  /*9b20*/  BSYNC B0 ;  /* 0x0000000000007941 */ /* 0x000fea0003800000 */
.L_x_3462:
        /* <DEDUP_REMOVED lines=65> */
.L_x_3469:
[----:B------:R-:W-:Y:S05]  /*9f40*/  BSYNC B1 ;  /* 0x0000000000017941 */ /* 0x000fea0003800000 */
.L_x_3468:
[----:B------:R-:W-:-:S11]  /*9f50*/  DADD R94, R94, R50 ;  /* 0x000000005e5e7229 */ /* 0x000fd60000000032 */
.L_x_3467:
[----:B------:R-:W-:Y:S05]  /*9f60*/  BSYNC B0 ;  /* 0x0000000000007941 */ /* 0x000fea0003800000 */
.L_x_3466:
        /* <DEDUP_REMOVED lines=65> */
[----:B------:R-:W-:-:S06]  /*a380*/  @!P0 IMAD.MOV.U32 R54, RZ, RZ, RZ ;  /* 0x000000ffff368224 */ /* 0x000fcc00078e00ff */
[----:B------:R-:W-:-:S11]  /*a390*/  @!P0 DMUL R24, R2, R54 ;  /* 0x0000003602188228 */ /* 0x000fd60000000000 */
.L_x_3473:
[----:B------:R-:W-:Y:S05]  /*a3a0*/  BSYNC B1 ;  /* 0x0000000000017941 */ /* 0x000fea0003800000 */
.L_x_3472:
[----:B------:R-:W-:-:S11]  /*a3b0*/  DADD R94, R94, R24 ;  /* 0x000000005e5e7229 */ /* 0x000fd60000000018 */
.L_x_3471:
[----:B------:R-:W-:Y:S05]  /*a3c0*/  BSYNC B0 ;  /* 0x0000000000007941 */ /* 0x000fea0003800000 */
.L_x_3470:
        /* <DEDUP_REMOVED lines=65> */
.L_x_3477:
[----:B------:R-:W-:Y:S05]  /*a7e0*/  BSYNC B1 ;  /* 0x0000000000017941 */ /* 0x000fea0003800000 */
.L_x_3476:
[----:B------:R-:W-:-:S11]  /*a7f0*/  DADD R94, R94, R52 ;  /* 0x000000005e5e7229 */ /* 0x000fd60000000034 */
.L_x_3475:
[----:B------:R-:W-:Y:S05]  /*a800*/  BSYNC B0 ;  /* 0x0000000000007941 */ /* 0x000fea0003800000 */
.L_x_3474:
        /* <DEDUP_REMOVED lines=51> */
[----:B------:R-:W-:Y:S01]  /*ab40*/  IMAD R55, R58, 0x100000, R3 ;  /* 0x001000003a377824 */ /* 0x000fe200078e0203 */
[----:B------:R-:W-:Y:S01]  /*ab50*/  MOV R54, R2 ;  /* 0x0000000200367202 */ /* 0x000fe20000000f00 */
        /* <DEDUP_REMOVED lines=13> */
.L_x_3481:
[----:B------:R-:W-:Y:S05]  /*ac30*/  BSYNC B1 ;  /* 0x0000000000017941 */ /* 0x000fea0003800000 */
.L_x_3480:
[----:B------:R-:W-:-:S11]  /*ac40*/  DADD R94, R94, R54 ;  /* 0x000000005e5e7229 */ /* 0x000fd60000000036 */
.L_x_3479:
[----:B------:R-:W-:Y:S05]  /*ac50*/  BSYNC B0 ;  /* 0x0000000000007941 */ /* 0x000fea0003800000 */
.L_x_3478:
        /* <DEDUP_REMOVED lines=64> */
.L_x_3485:
[----:B------:R-:W-:Y:S05]  /*b060*/  BSYNC B1 ;  /* 0x0000000000017941 */ /* 0x000fea0003800000 */
.L_x_3484:
[----:B------:R-:W-:-:S11]  /*b070*/  DADD R94, R94, R56 ;  /* 0x000000005e5e7229 */ /* 0x000fd60000000038 */
.L_x_3483:
[----:B------:R-:W-:Y:S05]  /*b080*/  BSYNC B0 ;  /* 0x0000000000007941 */ /* 0x000fea0003800000 */
.L_x_3482:
        /* <DEDUP_REMOVED lines=66> */
.L_x_3489:
[----:B------:R-:W-:Y:S05]  /*b4b0*/  BSYNC B1 ;  /* 0x0000000000017941 */ /* 0x000fea0003800000 */
.L_x_3488:
[----:B------:R-:W-:-:S11]  /*b4c0*/  DADD R94, R94, R58 ;  /* 0x000000005e5e7229 */ /* 0x000fd6000000003a */
.L_x_3487:
[----:B------:R-:W-:Y:S05]  /*b4d0*/  BSYNC B0 ;  /* 0x0000000000007941 */ /* 0x000fea0003800000 */
.L_x_3486:
        /* <DEDUP_REMOVED lines=64> */
.L_x_3493:
[----:B------:R-:W-:Y:S05]  /*b8e0*/  BSYNC B1 ;  /* 0x0000000000017941 */ /* 0x000fea0003800000 */
.L_x_3492:
[----:B------:R-:W-:-:S11]  /*b8f0*/  DADD R94, R94, R60 ;  /* 0x000000005e5e7229 */ /* 0x000fd6000000003c */
.L_x_3491:
[----:B------:R-:W-:Y:S05]  /*b900*/  BSYNC B0 ;  /* 0x0000000000007941 */ /* 0x000fea0003800000 */
.L_x_3490:
[----:B------:R-:W-:Y:S01]  /*b910*/  SHFL.BFLY PT, R3, R95, 0x10, 0x1f ;  /* 0x0e001f005f037f89 */ /* 0x000fe200000e0000 */
[----:B------:R-:W0:Y:S03]  /*b920*/  LDC R0, c[0x0][0x4] ;  /* 0x00000100ff007b82 */ /* 0x000e260000000800 */
[----:B------:R-:W1:Y:S01]  /*b930*/  SHFL.BFLY PT, R2, R94, 0x10, 0x1f ;  /* 0x0e001f005e027f89 */ /* 0x000e6200000e0000 */
[----:B------:R-:W0:Y:S01]  /*b940*/  S2R R67, SR_TID.Y ;  /* 0x0000000000437919 */ /* 0x000e220000002200 */
[----:B-1----:R-:W-:-:S07]  /*b950*/  DADD R2, R2, R94 ;  /* 0x0000000002027229 */ /* 0x002fce000000005e */
[----:B------:R-:W-:Y:S04]  /*b960*/  SHFL.BFLY PT, R27, R3, 0x8, 0x1f ;  /* 0x0d001f00031b7f89 */ /* 0x000fe800000e0000 */
[----:B------:R-:W1:Y:S01]  /*b970*/  SHFL.BFLY PT, R26, R2, 0x8, 0x1f ;  /* 0x0d001f00021a7f89 */ /* 0x000e6200000e0000 */
[----:B0-----:R-:W-:-:S05]  /*b980*/  IMAD R0, R0, UR5, R67 ;  /* 0x0000000500007c24 */ /* 0x001fca000f8e0243 */
[----:B------:R-:W-:-:S04]  /*b990*/  IADD3 R0, -R0, UR6, RZ ;  /* 0x0000000600007c10 */ /* 0x000fc8000fffe1ff */
[----:B------:R-:W-:Y:S01]  /*b9a0*/  ISETP.GE.AND P0, PT, R0, 0x1, PT ;  /* 0x000000010000780c */ /* 0x000fe20003f06270 */
[----:B-1----:R-:W-:-:S07]  /*b9b0*/  DADD R26, R2, R26 ;  /* 0x00000000021a7229 */ /* 0x002fce000000001a */
        /* <DEDUP_REMOVED lines=9> */
[----:B------:R-:W3:Y:S01]  /*ba50*/  S2R R0, SR_TID.X ;  /* 0x0000000000007919 */ /* 0x000ee20000002100 */
[----:B-12---:R-:W-:Y:S01]  /*ba60*/  DADD R26, R64, R2 ;  /* 0x00000000401a7229 */ /* 0x006fe20000000002 */
[----:B---3--:R-:W-:-:S13]  /*ba70*/  ISETP.GE.AND P0, PT, R0, UR7, PT ;  /* 0x0000000700007c0c */ /* 0x008fda000bf06270 */
        /* <DEDUP_REMOVED lines=26> */
[----:B------:R-:W-:Y:S05]  /*bc20*/  CALL.REL.NOINC `($__internal_1_$__cuda_sm20_div_rn_f64_full) ;  /* 0x0000003c00b47944 */ /* 0x000fea0003c00000 */
.L_x_3496:
[----:B------:R-:W-:Y:S05]  /*bc30*/  BSYNC B2 ;  /* 0x0000000000027941 */ /* 0x000fea0003800000 */
.L_x_3495:
[----:B------:R-:W-:Y:S05]  /*bc40*/  BSYNC B1 ;  /* 0x0000000000017941 */ /* 0x000fea0003800000 */
.L_x_3494:
[----:B0-----:R-:W0:Y:S01]  /*bc50*/  S2R R64, SR_TID.Y ;  /* 0x0000000000407919 */ /* 0x001e220000002200 */
[----:B------:R-:W0:Y:S01]  /*bc60*/  S2UR UR4, SR_CTAID.X ;  /* 0x00000000000479c3 */ /* 0x000e220000002500 */
[----:B------:R-:W1:Y:S07]  /*bc70*/  S2R R0, SR_TID.X ;  /* 0x0000000000007919 */ /* 0x000e6e0000002100 */
[----:B------:R-:W0:Y:S08]  /*bc80*/  LDC R65, c[0x0][0x4] ;  /* 0x00000100ff417b82 */ /* 0x000e300000000800 */
[----:B------:R-:W2:Y:S01]  /*bc90*/  LDC.64 R62, c[0x0][0x210] ;  /* 0x00008400ff3e7b82 */ /* 0x000ea20000000a00 */
[----:B0-----:R-:W-:Y:S01]  /*bca0*/  IMAD R65, R65, UR4, R64 ;  /* 0x0000000441417c24 */ /* 0x001fe2000f8e0240 */
[----:B------:R-:W-:Y:S01]  /*bcb0*/  ULDC UR4, c[0x0][0x224] ;  /* 0x0000890000047ab9 */ /* 0x000fe20000000800 */
[----:B-1----:R-:W-:-:S02]  /*bcc0*/  VIADD R64, R0, 0x20 ;  /* 0x0000002000407836 */ /* 0x002fc40000000000 */
[----:B------:R-:W-:Y:S01]  /*bcd0*/  IMAD R65, R65, UR4, R0 ;  /* 0x0000000441417c24 */ /* 0x000fe2000f8e0200 */
[----:B------:R-:W-:Y:S02]  /*bce0*/  ULDC UR4, c[0x0][0x228] ;  /* 0x00008a0000047ab9 */ /* 0x000fe40000000800 */
[----:B------:R-:W-:Y:S01]  /*bcf0*/  ISETP.GE.AND P0, PT, R64, UR4, PT ;  /* 0x0000000440007c0c */ /* 0x000fe2000bf06270 */
[----:B--2---:R-:W-:-:S05]  /*bd00*/  IMAD.WIDE R62, R65, 0x8, R62 ;  /* 0x00000008413e7825 */ /* 0x004fca00078e023e */
[----:B------:R0:W-:Y:S07]  /*bd10*/  STG.E.64 desc[UR8][R62.64], R2 ;  /* 0x000000023e007986 */ /* 0x0001ee000c101b08 */
[----:B------:R-:W-:Y:S05]  /*bd20*/  @P0 EXIT ;  /* 0x000000000000094d */ /* 0x000fea0003800000 */
[----:B------:R-:W-:Y:S01]  /*bd30*/  BSSY B1, `(.L_x_3497) ;  /* 0x000001a000017945 */ /* 0x000fe20003800000 */
[----:B0-----:R-:W-:Y:S01]  /*bd40*/  MOV R2, 0x0 ;  /* 0x0000000000027802 */ /* 0x001fe20000000f00 */
[----:B------:R-:W-:Y:S02]  /*bd50*/  IMAD.MOV.U32 R3, RZ, RZ, 0x7ff80000 ;  /* 0x7ff80000ff037424 */ /* 0x000fe400078e00ff */
[----:B------:R-:W-:Y:S05]  /*bd60*/  @!P1 BRA `(.L_x_3498) ;  /* 0x0000000000589947 */ /* 0x000fea0003800000 */
[----:B------:R-:W0:Y:S01]  /*bd70*/  MUFU.RCP64H R3, R27 ;  /* 0x0000001b00037308 */ /* 0x000e220000001800 */
[----:B------:R-:W-:Y:S01]  /*bd80*/  IMAD.MOV.U32 R2, RZ, RZ, 0x1 ;  /* 0x00000001ff027424 */ /* 0x000fe200078e00ff */
[----:B------:R-:W-:Y:S01]  /*bd90*/  FSETP.GEU.AND P2, PT, |R93|, 6.5827683646048100446e-37, PT ;  /* 0x036000005d00780b */ /* 0x000fe20003f4e200 */
[----:B------:R-:W-:Y:S04]  /*bda0*/  BSSY B2, `(.L_x_3498) ;  /* 0x0000012000027945 */ /* 0x000fe80003800000 */
[----:B0-----:R-:W-:-:S08]  /*bdb0*/  DFMA R64, -R26, R2, 1 ;  /* 0x3ff000001a40742b */ /* 0x001fd00000000102 */
        /* <DEDUP_REMOVED lines=16> */
.L_x_3499:
[----:B------:R-:W-:Y:S05]  /*bec0*/  BSYNC B2 ;  /* 0x0000000000027941 */ /* 0x000fea0003800000 */
.L_x_3498:
[----:B------:R-:W-:Y:S05]  /*bed0*/  BSYNC B1 ;  /* 0x0000000000017941 */ /* 0x000fea0003800000 */
.L_x_3497:
[----:B------:R-:W-:Y:S01]  /*bee0*/  VIADD R64, R0, 0x40 ;  /* 0x0000004000407836 */ /* 0x000fe20000000000 */
[----:B------:R-:W-:Y:S01]  /*bef0*/  ULDC UR4, c[0x0][0x228] ;  /* 0x00008a0000047ab9 */ /* 0x000fe20000000800 */
[----:B------:R0:W-:Y:S03]  /*bf00*/  STG.E.64 desc[UR8][R62.64+0x100], R2 ;  /* 0x000100023e007986 */ /* 0x0001e6000c101b08 */
[----:B------:R-:W-:-:S13]  /*bf10*/  ISETP.GE.AND P0, PT, R64, UR4, PT ;  /* 0x0000000440007c0c */ /* 0x000fda000bf06270 */
[----:B0-----:R-:W-:Y:S05]  /*bf20*/  @P0 EXIT ;  /* 0x000000000000094d */ /* 0x001fea0003800000 */
[----:B------:R-:W-:Y:S01]  /*bf30*/  BSSY B1, `(.L_x_3500) ;  /* 0x000001a000017945 */ /* 0x000fe20003800000 */
[----:B------:R-:W-:Y:S02]  /*bf40*/  IMAD.MOV.U32 R2, RZ, RZ, 0x0 ;  /* 0x00000000ff027424 */ /* 0x000fe400078e00ff */
[----:B------:R-:W-:Y:S01]  /*bf50*/  IMAD.MOV.U32 R3, RZ, RZ, 0x7ff80000 ;  /* 0x7ff80000ff037424 */ /* 0x000fe200078e00ff */
[----:B------:R-:W-:Y:S06]  /*bf60*/  @!P1 BRA `(.L_x_3501) ;  /* 0x0000000000589947 */ /* 0x000fec0003800000 */
        /* <DEDUP_REMOVED lines=21> */
.L_x_3502:
[----:B------:R-:W-:Y:S05]  /*c0c0*/  BSYNC B2 ;  /* 0x0000000000027941 */ /* 0x000fea0003800000 */
.L_x_3501:
[----:B------:R-:W-:Y:S05]  /*c0d0*/  BSYNC B1 ;  /* 0x0000000000017941 */ /* 0x000fea0003800000 */
.L_x_3500:
        /* <DEDUP_REMOVED lines=30> */
.L_x_3505:
[----:B------:R-:W-:Y:S05]  /*c2c0*/  BSYNC B2 ;  /* 0x0000000000027941 */ /* 0x000fea0003800000 */
.L_x_3504:
[----:B------:R-:W-:Y:S05]  /*c2d0*/  BSYNC B1 ;  /* 0x0000000000017941 */ /* 0x000fea0003800000 */
.L_x_3503:
        /* <DEDUP_REMOVED lines=30> */
.L_x_3508:
[----:B------:R-:W-:Y:S05]  /*c4c0*/  BSYNC B2 ;  /* 0x0000000000027941 */ /* 0x000fea0003800000 */
.L_x_3507:
[----:B------:R-:W-:Y:S05]  /*c4d0*/  BSYNC B1 ;  /* 0x0000000000017941 */ /* 0x000fea0003800000 */
.L_x_3506:
        /* <DEDUP_REMOVED lines=30> */
.L_x_3511:
[----:B------:R-:W-:Y:S05]  /*c6c0*/  BSYNC B2 ;  /* 0x0000000000027941 */ /* 0x000fea0003800000 */
.L_x_3510:
[----:B------:R-:W-:Y:S05]  /*c6d0*/  BSYNC B1 ;  /* 0x0000000000017941 */ /* 0x000fea0003800000 */
.L_x_3509:
[----:B------:R-:W-:Y:S01]  /*c6e0*/  IADD3 R28, R0, 0xc0, RZ ;  /* 0x000000c0001c7810 */ /* 0x000fe20007ffe0ff */
[----:B------:R-:W-:Y:S01]  /*c6f0*/  ULDC UR4, c[0x0][0x228] ;  /* 0x00008a0000047ab9 */ /* 0x000fe20000000800 */
[----:B------:R0:W-:Y:S02]  /*c700*/  STG.E.64 desc[UR8][R62.64+0x500], R2 ;  /* 0x000500023e007986 */ /* 0x0001e4000c101b08 */
        /* <DEDUP_REMOVED lines=27> */
.L_x_3514:
[----:B------:R-:W-:Y:S05]  /*c8c0*/  BSYNC B2 ;  /* 0x0000000000027941 */ /* 0x000fea0003800000 */
.L_x_3513:
[----:B------:R-:W-:Y:S05]  /*c8d0*/  BSYNC B1 ;  /* 0x0000000000017941 */ /* 0x000fea0003800000 */
.L_x_3512:
        /* <DEDUP_REMOVED lines=30> */
.L_x_3517:
[----:B------:R-:W-:Y:S05]  /*cac0*/  BSYNC B2 ;  /* 0x0000000000027941 */ /* 0x000fea0003800000 */
.L_x_3516:
[----:B------:R-:W-:Y:S05]  /*cad0*/  BSYNC B1 ;  /* 0x0000000000017941 */ /* 0x000fea0003800000 */
.L_x_3515:
        /* <DEDUP_REMOVED lines=30> */
.L_x_3520:
[----:B------:R-:W-:Y:S05]  /*ccc0*/  BSYNC B2 ;  /* 0x0000000000027941 */ /* 0x000fea0003800000 */
.L_x_3519:
[----:B------:R-:W-:Y:S05]  /*ccd0*/  BSYNC B1 ;  /* 0x0000000000017941 */ /* 0x000fea0003800000 */
.L_x_3518:
        /* <DEDUP_REMOVED lines=30> */
.L_x_3523:
[----:B------:R-:W-:Y:S05]  /*cec0*/  BSYNC B2 ;  /* 0x0000000000027941 */ /* 0x000fea0003800000 */
.L_x_3522:
[----:B------:R-:W-:Y:S05]  /*ced0*/  BSYNC B1 ;  /* 0x0000000000017941 */ /* 0x000fea0003800000 */
.L_x_3521:
        /* <DEDUP_REMOVED lines=25> */
[----:B------:R-:W-:Y:S01]  /*d070*/  MOV R3, R27 ;  /* 0x0000001b00037202 */ /* 0x000fe20000000f00 */
[----:B------:R-:W-:Y:S01]  /*d080*/  IMAD.MOV.U32 R69, RZ, RZ, R9 ;  /* 0x000000ffff457224 */ /* 0x000fe200078e0009 */
[----:B------:R-:W-:Y:S01]  /*d090*/  MOV R64, 0xd0c0 ;  /* 0x0000d0c000407802 */ /* 0x000fe20000000f00 */
[----:B------:R-:W-:-:S07]  /*d0a0*/  IMAD.MOV.U32 R2, RZ, RZ, R26 ;  /* 0x000000ffff027224 */ /* 0x000fce00078e001a */
[----:B------:R-:W-:Y:S05]  /*d0b0*/  CALL.REL.NOINC `($__internal_1_$__cuda_sm20_div_rn_f64_full) ;  /* 0x0000002800907944 */ /* 0x000fea0003c00000 */
.L_x_3526:
[----:B------:R-:W-:Y:S05]  /*d0c0*/  BSYNC B2 ;  /* 0x0000000000027941 */ /* 0x000fea0003800000 */
.L_x_3525:
[----:B------:R-:W-:Y:S05]  /*d0d0*/  BSYNC B1 ;  /* 0x0000000000017941 */ /* 0x000fea0003800000 */
.L_x_3524:
        /* <DEDUP_REMOVED lines=30> */
.L_x_3529:
[----:B------:R-:W-:Y:S05]  /*d2c0*/  BSYNC B2 ;  /* 0x0000000000027941 */ /* 0x000fea0003800000 */
.L_x_3528:
[----:B------:R-:W-:Y:S05]  /*d2d0*/  BSYNC B1 ;  /* 0x0000000000017941 */ /* 0x000fea0003800000 */
.L_x_3527:
        /* <DEDUP_REMOVED lines=30> */
.L_x_3532:
[----:B------:R-:W-:Y:S05]  /*d4c0*/  BSYNC B2 ;  /* 0x0000000000027941 */ /* 0x000fea0003800000 */
.L_x_3531:
[----:B------:R-:W-:Y:S05]  /*d4d0*/  BSYNC B1 ;  /* 0x0000000000017941 */ /* 0x000fea0003800000 */
.L_x_3530:
        /* <DEDUP_REMOVED lines=30> */
.L_x_3535:
[----:B------:R-:W-:Y:S05]  /*d6c0*/  BSYNC B2 ;  /* 0x0000000000027941 */ /* 0x000fea0003800000 */
.L_x_3534:
[----:B------:R-:W-:Y:S05]  /*d6d0*/  BSYNC B1 ;  /* 0x0000000000017941 */ /* 0x000fea0003800000 */
.L_x_3533:
        /* <DEDUP_REMOVED lines=30> */
.L_x_3538:
[----:B------:R-:W-:Y:S05]  /*d8c0*/  BSYNC B2 ;  /* 0x0000000000027941 */ /* 0x000fea0003800000 */
.L_x_3537:
[----:B------:R-:W-:Y:S05]  /*d8d0*/  BSYNC B1 ;  /* 0x0000000000017941 */ /* 0x000fea0003800000 */
.L_x_3536:
        /* <DEDUP_REMOVED lines=30> */
.L_x_3541:
[----:B------:R-:W-:Y:S05]  /*dac0*/  BSYNC B2 ;  /* 0x0000000000027941 */ /* 0x000fea0003800000 */
.L_x_3540:
[----:B------:R-:W-:Y:S05]  /*dad0*/  BSYNC B1 ;  /* 0x0000000000017941 */ /* 0x000fea0003800000 */
.L_x_3539:
        /* <DEDUP_REMOVED lines=30> */
.L_x_3544:
[----:B------:R-:W-:Y:S05]  /*dcc0*/  BSYNC B2 ;  /* 0x0000000000027941 */ /* 0x000fea0003800000 */
.L_x_3543:
[----:B------:R-:W-:Y:S05]  /*dcd0*/  BSYNC B1 ;  /* 0x0000000000017941 */ /* 0x000fea0003800000 */
.L_x_3542:
        /* <DEDUP_REMOVED lines=30> */
.L_x_3547:
[----:B------:R-:W-:Y:S05]  /*dec0*/  BSYNC B2 ;  /* 0x0000000000027941 */ /* 0x000fea0003800000 */
.L_x_3546:
[----:B------:R-:W-:Y:S05]  /*ded0*/  BSYNC B1 ;  /* 0x0000000000017941 */ /* 0x000fea0003800000 */
.L_x_3545:
        /* <DEDUP_REMOVED lines=30> */
.L_x_3550:
[----:B------:R-:W-:Y:S05]  /*e0c0*/  BSYNC B2 ;  /* 0x0000000000027941 */ /* 0x000fea0003800000 */
.L_x_3549:
[----:B------:R-:W-:Y:S05]  /*e0d0*/  BSYNC B1 ;  /* 0x0000000000017941 */ /* 0x000fea0003800000 */
.L_x_3548:
        /* <DEDUP_REMOVED lines=30> */
.L_x_3553:
[----:B------:R-:W-:Y:S05]  /*e2c0*/  BSYNC B2 ;  /* 0x0000000000027941 */ /* 0x000fea0003800000 */
.L_x_3552:
[----:B------:R-:W-:Y:S05]  /*e2d0*/  BSYNC B1 ;  /* 0x0000000000017941 */ /* 0x000fea0003800000 */
.L_x_3551:
        /* <DEDUP_REMOVED lines=30> */
.L_x_3556:
[----:B------:R-:W-:Y:S05]  /*e4c0*/  BSYNC B2 ;  /* 0x0000000000027941 */ /* 0x000fea0003800000 */
.L_x_3555:
[----:B------:R-:W-:Y:S05]  /*e4d0*/  BSYNC B1 ;  /* 0x0000000000017941 */ /* 0x000fea0003800000 */
.L_x_3554:
        /* <DEDUP_REMOVED lines=30> */
.L_x_3559:
[----:B------:R-:W-:Y:S05]  /*e6c0*/  BSYNC B2 ;  /* 0x0000000000027941 */ /* 0x000fea0003800000 */
.L_x_3558:
[----:B------:R-:W-:Y:S05]  /*e6d0*/  BSYNC B1 ;  /* 0x0000000000017941 */ /* 0x000fea0003800000 */
.L_x_3557:
        /* <DEDUP_REMOVED lines=30> */
.L_x_3562:
[----:B------:R-:W-:Y:S05]  /*e8c0*/  BSYNC B2 ;  /* 0x0000000000027941 */ /* 0x000fea0003800000 */
.L_x_3561:
[----:B------:R-:W-:Y:S05]  /*e8d0*/  BSYNC B1 ;  /* 0x0000000000017941 */ /* 0x000fea0003800000 */
.L_x_3560:
        /* <DEDUP_REMOVED lines=30> */
.L_x_3565:
[----:B------:R-:W-:Y:S05]  /*eac0*/  BSYNC B2 ;  /* 0x0000000000027941 */ /* 0x000fea0003800000 */
.L_x_3564:
[----:B------:R-:W-:Y:S05]  /*ead0*/  BSYNC B1 ;  /* 0x0000000000017941 */ /* 0x000fea0003800000 */
.L_x_3563:
        /* <DEDUP_REMOVED lines=30> */
.L_x_3568:
[----:B------:R-:W-:Y:S05]  /*ecc0*/  BSYNC B2 ;  /* 0x0000000000027941 */ /* 0x000fea0003800000 */
.L_x_3567:
[----:B------:R-:W-:Y:S05]  /*ecd0*/  BSYNC B1 ;  /* 0x0000000000017941 */ /* 0x000fea0003800000 */
.L_x_3566:
        /* <DEDUP_REMOVED lines=24> */
[----:B------:R-:W-:Y:S01]  /*ee60*/  MOV R68, R50 ;  /* 0x0000003200447202 */ /* 0x000fe20000000f00 */
[----:B------:R-:W-:Y:S01]  /*ee70*/  IMAD.MOV.U32 R69, RZ, RZ, R51 ;  /* 0x000000ffff457224 */ /* 0x000fe200078e0033 */
[----:B------:R-:W-:Y:S01]  /*ee80*/  MOV R64, 0xeec0 ;  /* 0x0000eec000407802 */ /* 0x000fe20000000f00 */
[----:B------:R-:W-:Y:S02]  /*ee90*/  IMAD.MOV.U32 R2, RZ, RZ, R26 ;  /* 0x000000ffff027224 */ /* 0x000fe400078e001a */
[----:B------:R-:W-:-:S07]  /*eea0*/  IMAD.MOV.U32 R3, RZ, RZ, R27 ;  /* 0x000000ffff037224 */ /* 0x000fce00078e001b */
[----:B------:R-:W-:Y:S05]  /*eeb0*/  CALL.REL.NOINC `($__internal_1_$__cuda_sm20_div_rn_f64_full) ;  /* 0x0000000c00107944 */ /* 0x000fea0003c00000 */
.L_x_3571:
[----:B------:R-:W-:Y:S05]  /*eec0*/  BSYNC B2 ;  /* 0x0000000000027941 */ /* 0x000fea0003800000 */
.L_x_3570:
[----:B------:R-:W-:Y:S05]  /*eed0*/  BSYNC B1 ;  /* 0x0000000000017941 */ /* 0x000fea0003800000 */
.L_x_3569:
        /* <DEDUP_REMOVED lines=30> */
.L_x_3574:
[----:B------:R-:W-:Y:S05]  /*f0c0*/  BSYNC B2 ;  /* 0x0000000000027941 */ /* 0x000fea0003800000 */
.L_x_3573:
[----:B------:R-:W-:Y:S05]  /*f0d0*/  BSYNC B1 ;  /* 0x0000000000017941 */ /* 0x000fea0003800000 */
.L_x_3572:
        /* <DEDUP_REMOVED lines=30> */
.L_x_3577:
[----:B------:R-:W-:Y:S05]  /*f2c0*/  BSYNC B2 ;  /* 0x0000000000027941 */ /* 0x000fea0003800000 */
.L_x_3576:
[----:B------:R-:W-:Y:S05]  /*f2d0*/  BSYNC B1 ;  /* 0x0000000000017941 */ /* 0x000fea0003800000 */
.L_x_3575:
        /* <DEDUP_REMOVED lines=30> */
.L_x_3580:
[----:B------:R-:W-:Y:S05]  /*f4c0*/  BSYNC B2 ;  /* 0x0000000000027941 */ /* 0x000fea0003800000 */
.L_x_3579:
[----:B------:R-:W-:Y:S05]  /*f4d0*/  BSYNC B1 ;  /* 0x0000000000017941 */ /* 0x000fea0003800000 */
.L_x_3578:
        /* <DEDUP_REMOVED lines=30> */
.L_x_3583:
[----:B------:R-:W-:Y:S05]  /*f6c0*/  BSYNC B2 ;  /* 0x0000000000027941 */ /* 0x000fea0003800000 */
.L_x_3582:
[----:B------:R-:W-:Y:S05]  /*f6d0*/  BSYNC B1 ;  /* 0x0000000000017941 */ /* 0x000fea0003800000 */
.L_x_3581:
        /* <DEDUP_REMOVED lines=10> */
[----:B------:R-:W-:Y:S01]  /*f780*/  MOV R2, 0x1 ;  /* 0x0000000100027802 */ /* 0x000fe20000000f00 */
[----:B------:R-:W-:Y:S01]  /*f790*/  BSSY B2, `(.L_x_3585) ;  /* 0x0000013000027945 */ /* 0x000fe20003800000 */
[----:B------:R-:W-:-:S04]  /*f7a0*/  FSETP.GEU.AND P2, PT, |R59|, 6.5827683646048100446e-37, PT ;  /* 0x036000003b00780b */ /* 0x000fc80003f4e200 */
        /* <DEDUP_REMOVED lines=17> */
.L_x_3586:
[----:B------:R-:W-:Y:S05]  /*f8c0*/  BSYNC B2 ;  /* 0x0000000000027941 */ /* 0x000fea0003800000 */
.L_x_3585:
[----:B------:R-:W-:Y:S05]  /*f8d0*/  BSYNC B1 ;  /* 0x0000000000017941 */ /* 0x000fea0003800000 */
.L_x_3584:
        /* <DEDUP_REMOVED lines=30> */
.L_x_3589:
[----:B------:R-:W-:Y:S05]  /*fac0*/  BSYNC B2 ;  /* 0x0000000000027941 */ /* 0x000fea0003800000 */
.L_x_3588:
[----:B------:R-:W-:Y:S05]  /*fad0*/  BSYNC B1 ;  /* 0x0000000000017941 */ /* 0x000fea0003800000 */
.L_x_3587:
[----:B------:R-:W-:Y:S01]  /*fae0*/  STG.E.64 desc[UR8][R62.64+0x1f00], R2 ;  /* 0x001f00023e007986 */ /* 0x000fe2000c101b08 */
[----:B------:R-:W-:Y:S05]  /*faf0*/  EXIT ;  /* 0x000000000000794d */ /* 0x000fea0003800000 */
        .weak           $__internal_1_$__cuda_sm20_div_rn_f64_full
        .type           $__internal_1_$__cuda_sm20_div_rn_f64_full,@function
        .size           $__internal_1_$__cuda_sm20_div_rn_f64_full,(.L_x_11718 - $__internal_1_$__cuda_sm20_div_rn_f64_full)
$__internal_1_$__cuda_sm20_div_rn_f64_full:
[C---:B------:R-:W-:Y:S01]  /*fb00*/  FSETP.GEU.AND P0, PT, |R3|.reuse, 1.469367938527859385e-39, PT ;  /* 0x001000000300780b */ /* 0x040fe20003f0e200 */
[----:B------:R-:W-:Y:S01]  /*fb10*/  IMAD.MOV.U32 R70, RZ, RZ, 0x1 ;  /* 0x00000001ff467424 */ /* 0x000fe200078e00ff */
[----:B------:R-:W-:Y:S01]  /*fb20*/  LOP3.LUT R66, R3, 0x800fffff, RZ, 0xc0, !PT ;  /* 0x800fffff03427812 */ /* 0x000fe200078ec0ff */
[----:B------:R-:W-:Y:S01]  /*fb30*/  IMAD.MOV.U32 R79, RZ, RZ, 0x1ca00000 ;  /* 0x1ca00000ff4f7424 */ /* 0x000fe200078e00ff */
[C---:B------:R-:W-:Y:S01]  /*fb40*/  FSETP.GEU.AND P3, PT, |R69|.reuse, 1.469367938527859385e-39, PT ;  /* 0x001000004500780b */ /* 0x040fe20003f6e200 */
[----:B------:R-:W-:Y:S01]  /*fb50*/  BSSY B0, `(.L_x_3590) ;  /* 0x0000053000007945 */ /* 0x000fe20003800000 */
        /* <DEDUP_REMOVED lines=9> */
[----:B------:R-:W-:-:S04]  /*fbf0*/  @!P3 ISETP.GE.U32.AND P4, PT, R81, R65, PT ;  /* 0x000000415100b20c */ /* 0x000fc80003f86070 */
[----:B------:R-:W-:-:S04]  /*fc00*/  @!P3 SEL R65, R79, 0x63400000, !P4 ;  /* 0x634000004f41b807 */ /* 0x000fc80006000000 */
[----:B------:R-:W-:Y:S01]  /*fc10*/  @!P3 LOP3.LUT R65, R65, 0x80000000, R69, 0xf8, !PT ;  /* 0x800000004141b812 */ /* 0x000fe200078ef845 */
[----:B0-----:R-:W-:-:S08]  /*fc20*/  DFMA R72, R70, -R66, 1 ;  /* 0x3ff000004648742b */ /* 0x001fd00000000842 */
[----:B------:R-:W-:-:S08]  /*fc30*/  DFMA R72, R72, R72, R72 ;  /* 0x000000484848722b */ /* 0x000fd00000000048 */
[----:B------:R-:W-:Y:S01]  /*fc40*/  DFMA R74, R70, R72, R70 ;  /* 0x00000048464a722b */ /* 0x000fe20000000046 */
[----:B------:R-:W-:Y:S01]  /*fc50*/  SEL R71, R79, 0x63400000, !P2 ;  /* 0x634000004f477807 */ /* 0x000fe20005000000 */
[----:B------:R-:W-:Y:S01]  /*fc60*/  IMAD.MOV.U32 R70, RZ, RZ, R68 ;  /* 0x000000ffff467224 */ /* 0x000fe200078e0044 */
[----:B------:R-:W-:Y:S01]  /*fc70*/  @!P3 LOP3.LUT R73, R65, 0x100000, RZ, 0xfc, !PT ;  /* 0x001000004149b812 */ /* 0x000fe200078efcff */
[----:B------:R-:W-:Y:S01]  /*fc80*/  @!P3 IMAD.MOV.U32 R72, RZ, RZ, RZ ;  /* 0x000000ffff48b224 */ /* 0x000fe200078e00ff */
[----:B------:R-:W-:Y:S01]  /*fc90*/  LOP3.LUT R71, R71, 0x800fffff, R69, 0xf8, !PT ;  /* 0x800fffff47477812 */ /* 0x000fe200078ef845 */
[----:B------:R-:W-:Y:S02]  /*fca0*/  IMAD.MOV.U32 R65, RZ, RZ, R80 ;  /* 0x000000ffff417224 */ /* 0x000fe400078e0050 */
[----:B------:R-:W-:Y:S01]  /*fcb0*/  DFMA R76, R74, -R66, 1 ;  /* 0x3ff000004a4c742b */ /* 0x000fe20000000842 */
[----:B------:R-:W-:Y:S02]  /*fcc0*/  @!P0 LOP3.LUT R65, R67, 0x7ff00000, RZ, 0xc0, !PT ;  /* 0x7ff0000043418812 */ /* 0x000fe400078ec0ff */
[----:B------:R-:W-:-:S05]  /*fcd0*/  @!P3 DFMA R70, R70, 2, -R72 ;  /* 0x400000004646b82b */ /* 0x000fca0000000848 */
[----:B------:R-:W-:-:S05]  /*fce0*/  DFMA R76, R74, R76, R74 ;  /* 0x0000004c4a4c722b */ /* 0x000fca000000004a */
[----:B------:R-:W-:-:S03]  /*fcf0*/  @!P3 LOP3.LUT R78, R71, 0x7ff00000, RZ, 0xc0, !PT ;  /* 0x7ff00000474eb812 */ /* 0x000fc600078ec0ff */
[----:B------:R-:W-:Y:S02]  /*fd00*/  DMUL R72, R76, R70 ;  /* 0x000000464c487228 */ /* 0x000fe40000000000 */
[----:B------:R-:W-:-:S05]  /*fd10*/  VIADD R80, R78, 0xffffffff ;  /* 0xffffffff4e507836 */ /* 0x000fca0000000000 */
[----:B------:R-:W-:Y:S01]  /*fd20*/  ISETP.GT.U32.AND P0, PT, R80, 0x7feffffe, PT ;  /* 0x7feffffe5000780c */ /* 0x000fe20003f04070 */
[----:B------:R-:W-:Y:S01]  /*fd30*/  VIADD R80, R65, 0xffffffff ;  /* 0xffffffff41507836 */ /* 0x000fe20000000000 */
[----:B------:R-:W-:-:S04]  /*fd40*/  DFMA R74, R72, -R66, R70 ;  /* 0x80000042484a722b */ /* 0x000fc80000000046 */
[----:B------:R-:W-:-:S04]  /*fd50*/  ISETP.GT.U32.OR P0, PT, R80, 0x7feffffe, P0 ;  /* 0x7feffffe5000780c */ /* 0x000fc80000704470 */
[----:B------:R-:W-:-:S09]  /*fd60*/  DFMA R74, R76, R74, R72 ;  /* 0x0000004a4c4a722b */ /* 0x000fd20000000048 */
[----:B------:R-:W-:Y:S05]  /*fd70*/  @P0 BRA `(.L_x_3591) ;  /* 0x00000000006c0947 */ /* 0x000fea0003800000 */
[----:B------:R-:W-:-:S04]  /*fd80*/  LOP3.LUT R68, R3, 0x7ff00000, RZ, 0xc0, !PT ;  /* 0x7ff0000003447812 */ /* 0x000fc800078ec0ff */
[CC--:B------:R-:W-:Y:S02]  /*fd90*/  VIADDMNMX R65, R81.reuse, -R68.reuse, 0xb9600000, !PT ;  /* 0xb960000051417446 */ /* 0x0c0fe40007800944 */
[----:B------:R-:W-:Y:S01]  /*fda0*/  ISETP.GE.U32.AND P0, PT, R81, R68, PT ;  /* 0x000000445100720c */ /* 0x000fe20003f06070 */
[----:B------:R-:W-:Y:S01]  /*fdb0*/  IMAD.MOV.U32 R68, RZ, RZ, RZ ;  /* 0x000000ffff447224 */ /* 0x000fe200078e00ff */
[----:B------:R-:W-:Y:S02]  /*fdc0*/  VIMNMX R65, R65, 0x46a00000, PT ;  /* 0x46a0000041417848 */ /* 0x000fe40003fe0100 */
[----:B------:R-:W-:-:S05]  /*fdd0*/  SEL R76, R79, 0x63400000, !P0 ;  /* 0x634000004f4c7807 */ /* 0x000fca0004000000 */
[----:B------:R-:W-:-:S04]  /*fde0*/  IMAD.IADD R76, R65, 0x1, -R76 ;  /* 0x00000001414c7824 */ /* 0x000fc800078e0a4c */
        /* <DEDUP_REMOVED lines=20> */
.L_x_3591:
        /* <DEDUP_REMOVED lines=16> */
.L_x_3594:
[----:B------:R-:W-:Y:S01]  /*10030*/  LOP3.LUT R73, R3, 0x80000, RZ, 0xfc, !PT ;  /* 0x0008000003497812 */ /* 0x000fe200078efcff */
[----:B------:R-:W-:Y:S01]  /*10040*/  IMAD.MOV.U32 R72, RZ, RZ, R2 ;  /* 0x000000ffff487224 */ /* 0x000fe200078e0002 */
[----:B------:R-:W-:Y:S06]  /*10050*/  BRA `(.L_x_3592) ;  /* 0x0000000000087947 */ /* 0x000fec0003800000 */
.L_x_3593:
[----:B------:R-:W-:Y:S01]  /*10060*/  LOP3.LUT R73, R69, 0x80000, RZ, 0xfc, !PT ;  /* 0x0008000045497812 */ /* 0x000fe200078efcff */
[----:B------:R-:W-:-:S07]  /*10070*/  IMAD.MOV.U32 R72, RZ, RZ, R68 ;  /* 0x000000ffff487224 */ /* 0x000fce00078e0044 */
.L_x_3592:
[----:B------:R-:W-:Y:S05]  /*10080*/  BSYNC B0 ;  /* 0x0000000000007941 */ /* 0x000fea0003800000 */
.L_x_3590:
[----:B------:R-:W-:Y:S02]  /*10090*/  IMAD.MOV.U32 R65, RZ, RZ, 0x0 ;  /* 0x00000000ff417424 */ /* 0x000fe400078e00ff */
[----:B------:R-:W-:Y:S02]  /*100a0*/  IMAD.MOV.U32 R2, RZ, RZ, R72 ;  /* 0x000000ffff027224 */ /* 0x000fe400078e0048 */
[----:B------:R-:W-:Y:S01]  /*100b0*/  IMAD.MOV.U32 R3, RZ, RZ, R73 ;  /* 0x000000ffff037224 */ /* 0x000fe200078e0049 */
[----:B------:R-:W-:Y:S06]  /*100c0*/  RET.REL.NODEC R64 `(_ZN43_GLOBAL__N__9ae7fba5_10_SoftMax_cu_9f978f6320softmax_warp_forwardIdddLi10ELb0ELb1EEEvPT0_PKT_iiiPKbib) ;  /* 0xfffffefc40cc7950 */ /* 0x000fec0003c3ffff */
.L_x_3595:
        /* <DEDUP_REMOVED lines=11> */
.L_x_11718:


//--------------------- .text._ZN43_GLOBAL__N__9ae7fba5_10_SoftMax_cu_9f978f6320softmax_warp_forwardIdddLi9ELb0ELb1EEEvPT0_PKT_iiiPKbib --------------------------
	.section	.text._ZN43_GLOBAL__N__9ae7fba5_10_SoftMax_cu_9f978f6320softmax_warp_forwardIdddLi9ELb0ELb1EEEvPT0_PKT_iiiPKbib,"ax",@progbits
	.align	128
.text._ZN43_GLOBAL__N__9ae7fba5_10_SoftMax_cu_9f978f6320softmax_warp_forwardIdddLi9ELb0ELb1EEEvPT0_PKT_iiiPKbib:
        .type           _ZN43_GLOBAL__N__9ae7fba5_10_SoftMax_cu_9f978f6320softmax_warp_forwardIdddLi9ELb0ELb1EEEvPT0_PKT_iiiPKbib,@function
        .size           _ZN43_GLOBAL__N__9ae7fba5_10_SoftMax_cu_9f978f6320softmax_warp_forwardIdddLi9ELb0ELb1EEEvPT0_PKT_iiiPKbib,(.L_x_11720 - _ZN43_GLOBAL__N__9ae7fba5_10_SoftMax_cu_9f978f6320softmax_warp_forwardIdddLi9ELb0ELb1EEEvPT0_PKT_iiiPKbib)
        .other          _ZN43_GLOBAL__N__9ae7fba5_10_SoftMax_cu_9f978f6320softmax_warp_forwardIdddLi9ELb0ELb1EEEvPT0_PKT_iiiPKbib,@"STO_CUDA_ENTRY STV_DEFAULT"
_ZN43_GLOBAL__N__9ae7fba5_10_SoftMax_cu_9f978f6320softmax_warp_forwardIdddLi9ELb0ELb1EEEvPT0_PKT_iiiPKbib:
        /* <DEDUP_REMOVED lines=47> */
.L_x_3596:
        /* <DEDUP_REMOVED lines=10> */
[----:B------:R-:W-:Y:S01]  /*0390*/  VIADD R10, R0, 0xe0 ;  /* 0x000000e0000a7836 */ /* 0x000fe20000000000 */
[-C--:B------:R-:W-:Y:S01]  /*03a0*/  ISETP.GE.AND P1, PT, R4, R9.reuse, PT ;  /* 0x000000090400720c */ /* 0x080fe20003f26270 */
[----:B------:R-:W-:Y:S01]  /*03b0*/  IMAD.MOV.U32 R11, RZ, RZ, -0x100000 ;  /* 0xfff00000ff0b7424 */ /* 0x000fe200078e00ff */
[-C--:B------:R-:W-:Y:S01]  /*03c0*/  ISETP.GE.AND P5, PT, R8, R9.reuse, PT ;  /* 0x000000090800720c */ /* 0x080fe20003fa6270 */
[----:B------:R-:W-:Y:S01]  /*03d0*/  VIADD R8, R0, 0xc0 ;  /* 0x000000c000087836 */ /* 0x000fe20000000000 */
[----:B------:R-:W-:Y:S01]  /*03e0*/  P2R R52, PR, RZ, 0x2 ;  /* 0x00000002ff347803 */ /* 0x000fe20000000000 */
[----:B------:R-:W-:Y:S01]  /*03f0*/  IMAD.MOV.U32 R36, RZ, RZ, 0x0 ;  /* 0x00000000ff247424 */ /* 0x000fe200078e00ff */
[-C--:B------:R-:W-:Y:S01]  /*0400*/  ISETP.GE.AND P2, PT, R10, R9.reuse, PT ;  /* 0x000000090a00720c */ /* 0x080fe20003f46270 */
[----:B------:R-:W-:Y:S01]  /*0410*/  IMAD.MOV.U32 R10, RZ, RZ, 0x0 ;  /* 0x00000000ff0a7424 */ /* 0x000fe200078e00ff */
[----:B------:R-:W-:Y:S01]  /*0420*/  ISETP.GE.AND P3, PT, R8, R9, PT ;  /* 0x000000090800720c */ /* 0x000fe20003f66270 */
[C---:B------:R-:W-:Y:S01]  /*0430*/  VIADD R8, R0.reuse, 0x100 ;  /* 0x0000010000087836 */ /* 0x040fe20000000000 */
[----:B------:R-:W-:Y:S01]  /*0440*/  P2R R4, PR, RZ, 0x20 ;  /* 0x00000020ff047803 */ /* 0x000fe20000000000 */
[----:B------:R-:W-:Y:S01]  /*0450*/  IMAD.MOV.U32 R37, RZ, RZ, -0x100000 ;  /* 0xfff00000ff257424 */ /* 0x000fe200078e00ff */
[----:B------:R-:W-:Y:S01]  /*0460*/  P2R R7, PR, RZ, 0x4 ;  /* 0x00000004ff077803 */ /* 0x000fe20000000000 */
[----:B------:R-:W-:-:S02]  /*0470*/  VIADD R16, R0, 0x120 ;  /* 0x0000012000107836 */ /* 0x000fc40000000000 */
[----:B------:R-:W-:Y:S02]  /*0480*/  IMAD.MOV.U32 R34, RZ, RZ, 0x0 ;  /* 0x00000000ff227424 */ /* 0x000fe400078e00ff */
[----:B------:R-:W-:Y:S02]  /*0490*/  IMAD.MOV.U32 R35, RZ, RZ, -0x100000 ;  /* 0xfff00000ff237424 */ /* 0x000fe400078e00ff */
[C---:B------:R-:W-:Y:S02]  /*04a0*/  VIADD R18, R0.reuse, 0x140 ;  /* 0x0000014000127836 */ /* 0x040fe40000000000 */
[----:B------:R-:W-:Y:S02]  /*04b0*/  VIADD R6, R0, 0x60 ;  /* 0x0000006000067836 */ /* 0x000fe40000000000 */
[----:B------:R-:W-:Y:S02]  /*04c0*/  IMAD.MOV.U32 R32, RZ, RZ, 0x0 ;  /* 0x00000000ff207424 */ /* 0x000fe400078e00ff */
[----:B------:R-:W-:Y:S01]  /*04d0*/  IMAD.MOV.U32 R33, RZ, RZ, -0x100000 ;  /* 0xfff00000ff217424 */ /* 0x000fe200078e00ff */
[----:B------:R-:W-:Y:S01]  /*04e0*/  ISETP.GE.AND P6, PT, R6, R9, PT ;  /* 0x000000090600720c */ /* 0x000fe20003fc6270 */
[----:B------:R-:W-:-:S02]  /*04f0*/  VIADD R6, R0, 0xa0 ;  /* 0x000000a000067836 */ /* 0x000fc40000000000 */
[----:B------:R-:W-:Y:S02]  /*0500*/  VIADD R20, R0, 0x160 ;  /* 0x0000016000147836 */ /* 0x000fe40000000000 */
[----:B------:R-:W-:Y:S01]  /*0510*/  IMAD.MOV.U32 R44, RZ, RZ, 0x0 ;  /* 0x00000000ff2c7424 */ /* 0x000fe200078e00ff */
[----:B------:R-:W-:Y:S01]  /*0520*/  ISETP.GE.AND P4, PT, R6, R9, PT ;  /* 0x000000090600720c */ /* 0x000fe20003f86270 */
[----:B------:R-:W-:Y:S01]  /*0530*/  IMAD.MOV.U32 R45, RZ, RZ, -0x100000 ;  /* 0xfff00000ff2d7424 */ /* 0x000fe200078e00ff */
[----:B------:R-:W-:Y:S01]  /*0540*/  P2R R6, PR, RZ, 0x8 ;  /* 0x00000008ff067803 */ /* 0x000fe20000000000 */
[----:B------:R-:W-:Y:S02]  /*0550*/  IMAD.MOV.U32 R42, RZ, RZ, 0x0 ;  /* 0x00000000ff2a7424 */ /* 0x000fe400078e00ff */
[----:B------:R-:W-:Y:S02]  /*0560*/  IMAD.MOV.U32 R43, RZ, RZ, -0x100000 ;  /* 0xfff00000ff2b7424 */ /* 0x000fe400078e00ff */
[----:B------:R-:W-:Y:S01]  /*0570*/  IMAD.MOV.U32 R40, RZ, RZ, 0x0 ;  /* 0x00000000ff287424 */ /* 0x000fe200078e00ff */
[----:B------:R0:W5:Y:S01]  /*0580*/  @!P5 LDG.E.64 R44, desc[UR8][R12.64+0x400] ;  /* 0x000400080c2cd981 */ /* 0x000162000c1e1b00 */
[----:B------:R-:W-:-:S02]  /*0590*/  IMAD.MOV.U32 R41, RZ, RZ, -0x100000 ;  /* 0xfff00000ff297424 */ /* 0x000fc400078e00ff */
[----:B------:R-:W-:Y:S02]  /*05a0*/  IMAD.MOV.U32 R38, RZ, RZ, 0x0 ;  /* 0x00000000ff267424 */ /* 0x000fe400078e00ff */
[----:B------:R-:W-:Y:S01]  /*05b0*/  IMAD.MOV.U32 R39, RZ, RZ, -0x100000 ;  /* 0xfff00000ff277424 */ /* 0x000fe200078e00ff */
[----:B------:R0:W5:Y:S01]  /*05c0*/  @!P4 LDG.E.64 R42, desc[UR8][R12.64+0x500] ;  /* 0x000500080c2ac981 */ /* 0x000162000c1e1b00 */
[----:B------:R-:W-:Y:S02]  /*05d0*/  IMAD.MOV.U32 R30, RZ, RZ, 0x0 ;  /* 0x00000000ff1e7424 */ /* 0x000fe400078e00ff */
[----:B------:R-:W-:Y:S01]  /*05e0*/  IMAD.MOV.U32 R31, RZ, RZ, -0x100000 ;  /* 0xfff00000ff1f7424 */ /* 0x000fe200078e00ff */
[----:B------:R0:W5:Y:S01]  /*05f0*/  @!P3 LDG.E.64 R40, desc[UR8][R12.64+0x600] ;  /* 0x000600080c28b981 */ /* 0x000162000c1e1b00 */
[C---:B------:R-:W-:Y:S02]  /*0600*/  VIADD R50, R0.reuse, 0x180 ;  /* 0x0000018000327836 */ /* 0x040fe40000000000 */
[C---:B------:R-:W-:Y:S01]  /*0610*/  VIADD R58, R0.reuse, 0x1a0 ;  /* 0x000001a0003a7836 */ /* 0x040fe20000000000 */
[----:B------:R0:W5:Y:S01]  /*0620*/  @!P2 LDG.E.64 R38, desc[UR8][R12.64+0x700] ;  /* 0x000700080c26a981 */ /* 0x000162000c1e1b00 */
[----:B------:R-:W-:-:S02]  /*0630*/  VIADD R60, R0, 0x1c0 ;  /* 0x000001c0003c7836 */ /* 0x000fc40000000000 */
[----:B------:R-:W-:Y:S01]  /*0640*/  VIADD R19, R0, 0x1e0 ;  /* 0x000001e000137836 */ /* 0x000fe20000000000 */
[-C--:B------:R-:W-:Y:S01]  /*0650*/  ISETP.GE.AND P2, PT, R58, R9.reuse, PT ;  /* 0x000000093a00720c */ /* 0x080fe20003f46270 */
[----:B------:R-:W-:Y:S01]  /*0660*/  IMAD.MOV.U32 R14, RZ, RZ, 0x0 ;  /* 0x00000000ff0e7424 */ /* 0x000fe200078e00ff */
[----:B------:R-:W-:Y:S01]  /*0670*/  ISETP.GE.AND P3, PT, R60, R9, PT ;  /* 0x000000093c00720c */ /* 0x000fe20003f66270 */
[----:B------:R-:W-:Y:S02]  /*0680*/  IMAD.MOV.U32 R15, RZ, RZ, -0x100000 ;  /* 0xfff00000ff0f7424 */ /* 0x000fe400078e00ff */
[----:B------:R-:W-:Y:S02]  /*0690*/  IMAD.MOV.U32 R46, RZ, RZ, 0x0 ;  /* 0x00000000ff2e7424 */ /* 0x000fe400078e00ff */
[----:B------:R-:W-:Y:S02]  /*06a0*/  IMAD.MOV.U32 R47, RZ, RZ, -0x100000 ;  /* 0xfff00000ff2f7424 */ /* 0x000fe400078e00ff */
[----:B------:R-:W-:Y:S01]  /*06b0*/  IMAD.MOV.U32 R28, RZ, RZ, 0x0 ;  /* 0x00000000ff1c7424 */ /* 0x000fe200078e00ff */
[----:B------:R-:W3:Y:S01]  /*06c0*/  @!P0 LDG.E.64 R14, desc[UR8][R12.64] ;  /* 0x000000080c0e8981 */ /* 0x000ee2000c1e1b00 */
[----:B------:R-:W-:-:S02]  /*06d0*/  IMAD.MOV.U32 R29, RZ, RZ, -0x100000 ;  /* 0xfff00000ff1d7424 */ /* 0x000fc400078e00ff */
[----:B------:R-:W-:Y:S01]  /*06e0*/  IMAD.MOV.U32 R26, RZ, RZ, 0x0 ;  /* 0x00000000ff1a7424 */ /* 0x000fe200078e00ff */
[----:B------:R0:W5:Y:S01]  /*06f0*/  @!P6 LDG.E.64 R46, desc[UR8][R12.64+0x300] ;  /* 0x000300080c2ee981 */ /* 0x000162000c1e1b00 */
[----:B------:R-:W-:Y:S02]  /*0700*/  IMAD.MOV.U32 R27, RZ, RZ, -0x100000 ;  /* 0xfff00000ff1b7424 */ /* 0x000fe400078e00ff */
[----:B------:R-:W-:Y:S02]  /*0710*/  IMAD.MOV.U32 R24, RZ, RZ, 0x0 ;  /* 0x00000000ff187424 */ /* 0x000fe400078e00ff */
[----:B------:R-:W-:Y:S02]  /*0720*/  IMAD.MOV.U32 R25, RZ, RZ, -0x100000 ;  /* 0xfff00000ff197424 */ /* 0x000fe400078e00ff */
[----:B------:R-:W-:Y:S01]  /*0730*/  IMAD.MOV.U32 R22, RZ, RZ, 0x0 ;  /* 0x00000000ff167424 */ /* 0x000fe200078e00ff */
[----:B------:R0:W5:Y:S01]  /*0740*/  @!P2 LDG.E.64 R26, desc[UR8][R12.64+0xd00] ;  /* 0x000d00080c1aa981 */ /* 0x000162000c1e1b00 */
[----:B------:R-:W-:-:S02]  /*0750*/  IMAD.MOV.U32 R23, RZ, RZ, -0x100000 ;  /* 0xfff00000ff177424 */ /* 0x000fc400078e00ff */
[----:B------:R-:W-:Y:S01]  /*0760*/  IMAD.MOV.U32 R51, RZ, RZ, -0x100000 ;  /* 0xfff00000ff337424 */ /* 0x000fe200078e00ff */
[----:B------:R0:W5:Y:S01]  /*0770*/  @!P3 LDG.E.64 R24, desc[UR8][R12.64+0xe00] ;  /* 0x000e00080c18b981 */ /* 0x000162000c1e1b00 */
[----:B------:R-:W-:Y:S01]  /*0780*/  BSSY B0, `(.L_x_3597) ;  /* 0x000002e000007945 */ /* 0x000fe20003800000 */
[----:B------:R-:W-:Y:S02]  /*0790*/  P2R R2, PR, RZ, 0x40 ;  /* 0x00000040ff027803 */ /* 0x000fe40000000000 */
[----:B--2---:R-:W-:Y:S02]  /*07a0*/  @!P0 ISETP.NE.AND P1, PT, R5, RZ, PT ;  /* 0x000000ff0500820c */ /* 0x004fe40003f25270 */
[----:B------:R-:W-:Y:S02]  /*07b0*/  P2R R5, PR, RZ, 0x10 ;  /* 0x00000010ff057803 */ /* 0x000fe40000000000 */
[----:B------:R-:W-:Y:S02]  /*07c0*/  @!P0 SEL R17, RZ, 0x1, P1 ;  /* 0x00000001ff118807 */ /* 0x000fe40000800000 */
[----:B------:R-:W-:-:S13]  /*07d0*/  ISETP.NE.AND P1, PT, R52, RZ, PT ;  /* 0x000000ff3400720c */ /* 0x000fda0003f25270 */
        /* <DEDUP_REMOVED lines=14> */
[----:B------:R-:W-:-:S07]  /*08c0*/  ISETP.GE.AND P5, PT, R8, R9, PT ;  /* 0x000000090800720c */ /* 0x000fce0003fa6270 */
[----:B------:R0:W5:Y:S01]  /*08d0*/  @!P1 LDG.E.64 R30, desc[UR8][R12.64+0xb00] ;  /* 0x000b00080c1e9981 */ /* 0x000162000c1e1b00 */
[----:B------:R-:W-:Y:S01]  /*08e0*/  ISETP.GE.AND P1, PT, R50, R9, PT ;  /* 0x000000093200720c */ /* 0x000fe20003f26270 */
[----:B------:R-:W-:Y:S02]  /*08f0*/  IMAD.MOV.U32 R50, RZ, RZ, 0x0 ;  /* 0x00000000ff327424 */ /* 0x000fe400078e00ff */
[----:B------:R0:W5:Y:S04]  /*0900*/  @!P4 LDG.E.64 R22, desc[UR8][R12.64+0xf00] ;  /* 0x000f00080c16c981 */ /* 0x000168000c1e1b00 */
[----:B------:R0:W5:Y:S06]  /*0910*/  @!P5 LDG.E.64 R50, desc[UR8][R12.64+0x100] ;  /* 0x000100080c32d981 */ /* 0x00016c000c1e1b00 */
[----:B------:R0:W5:Y:S01]  /*0920*/  @!P1 LDG.E.64 R28, desc[UR8][R12.64+0xc00] ;  /* 0x000c00080c1c9981 */ /* 0x000162000c1e1b00 */
[----:B------:R-:W-:Y:S01]  /*0930*/  PRMT R16, RZ, 0x7610, R16 ;  /* 0x00007610ff107816 */ /* 0x000fe20000000010 */
[----:B---3--:R-:W-:Y:S01]  /*0940*/  IMAD.MOV.U32 R8, RZ, RZ, R14 ;  /* 0x000000ffff087224 */ /* 0x008fe200078e000e */
[----:B------:R-:W-:Y:S01]  /*0950*/  P2R R53, PR, RZ, 0x20 ;  /* 0x00000020ff357803 */ /* 0x000fe20000000000 */
[----:B------:R-:W-:Y:S01]  /*0960*/  IMAD.MOV.U32 R9, RZ, RZ, R15 ;  /* 0x000000ffff097224 */ /* 0x000fe200078e000f */
[----:B------:R-:W-:Y:S01]  /*0970*/  @!P0 PRMT R16, R17, 0x7610, R16 ;  /* 0x0000761011108816 */ /* 0x000fe20000000010 */
[----:B------:R-:W-:Y:S06]  /*0980*/  @P5 BRA `(.L_x_3598) ;  /* 0x0000000000345947 */ /* 0x000fec0003800000 */
[----:B------:R-:W2:Y:S01]  /*0990*/  LDG.E.U8 R8, desc[UR8][R48.64+0x20] ;  /* 0x0000200830087981 */ /* 0x000ea2000c1e1100 */
[----:B------:R-:W-:Y:S01]  /*09a0*/  IMAD.MOV.U32 R9, RZ, RZ, R15 ;  /* 0x000000ffff097224 */ /* 0x000fe200078e000f */
[----:B--2---:R-:W-:-:S13]  /*09b0*/  ISETP.NE.AND P5, PT, R8, RZ, PT ;  /* 0x000000ff0800720c */ /* 0x004fda0003fa5270 */
[----:B-----5:R-:W-:Y:S01]  /*09c0*/  @!P5 DSETP.GT.AND P6, PT, R14, R50, PT ;  /* 0x000000320e00d22a */ /* 0x020fe20003fc4000 */
[----:B------:R-:W-:-:S05]  /*09d0*/  @!P5 PRMT R8, R16, 0x9910, RZ ;  /* 0x000099101008d816 */ /* 0x000fca00000000ff */
[----:B------:R-:W-:Y:S01]  /*09e0*/  @!P5 ISETP.NE.AND P6, PT, R8, RZ, P6 ;  /* 0x000000ff0800d20c */ /* 0x000fe200037c5270 */
[----:B------:R-:W-:-:S03]  /*09f0*/  IMAD.MOV.U32 R8, RZ, RZ, 0x1 ;  /* 0x00000001ff087424 */ /* 0x000fc600078e00ff */
[----:B0-----:R-:W-:Y:S02]  /*0a00*/  @!P5 FSEL R12, R14, R50, P6 ;  /* 0x000000320e0cd208 */ /* 0x001fe40003000000 */
[----:B------:R-:W-:Y:S02]  /*0a10*/  @!P5 FSEL R13, R15, R51, P6 ;  /* 0x000000330f0dd208 */ /* 0x000fe40003000000 */
[----:B------:R-:W-:Y:S01]  /*0a20*/  @!P5 PRMT R16, R8, 0x7610, R16 ;  /* 0x000076100810d816 */ /* 0x000fe20000000010 */
[----:B------:R-:W-:Y:S02]  /*0a30*/  IMAD.MOV.U32 R8, RZ, RZ, R14 ;  /* 0x000000ffff087224 */ /* 0x000fe400078e000e */
[----:B------:R-:W-:Y:S02]  /*0a40*/  @!P5 IMAD.MOV.U32 R8, RZ, RZ, R12 ;  /* 0x000000ffff08d224 */ /* 0x000fe400078e000c */
[----:B------:R-:W-:-:S07]  /*0a50*/  @!P5 IMAD.MOV.U32 R9, RZ, RZ, R13 ;  /* 0x000000ffff09d224 */ /* 0x000fce00078e000d */
.L_x_3598:
[----:B------:R-:W-:Y:S05]  /*0a60*/  BSYNC B0 ;  /* 0x0000000000007941 */ /* 0x000fea0003800000 */
.L_x_3597:
        /* <DEDUP_REMOVED lines=14> */
.L_x_3600:
[----:B------:R-:W-:Y:S05]  /*0b50*/  BSYNC B0 ;  /* 0x0000000000007941 */ /* 0x000fea0003800000 */
.L_x_3599:
        /* <DEDUP_REMOVED lines=14> */
.L_x_3602:
[----:B------:R-:W-:Y:S05]  /*0c40*/  BSYNC B0 ;  /* 0x0000000000007941 */ /* 0x000fea0003800000 */
.L_x_3601:
        /* <DEDUP_REMOVED lines=14> */
.L_x_3604:
[----:B------:R-:W-:Y:S05]  /*0d30*/  BSYNC B0 ;  /* 0x0000000000007941 */ /* 0x000fea0003800000 */
.L_x_3603:
        /* <DEDUP_REMOVED lines=14> */
.L_x_3606:
[----:B------:R-:W-:Y:S05]  /*0e20*/  BSYNC B0 ;  /* 0x0000000000007941 */ /* 0x000fea0003800000 */
.L_x_3605:
        /* <DEDUP_REMOVED lines=14> */
.L_x_3608:
[----:B------:R-:W-:Y:S05]  /*0f10*/  BSYNC B0 ;  /* 0x0000000000007941 */ /* 0x000fea0003800000 */
.L_x_3607:
        /* <DEDUP_REMOVED lines=14> */
.L_x_3610:
[----:B------:R-:W-:Y:S05]  /*1000*/  BSYNC B0 ;  /* 0x0000000000007941 */ /* 0x000fea0003800000 */
.L_x_3609:
        /* <DEDUP_REMOVED lines=14> */
.L_x_3612:
[----:B------:R-:W-:Y:S05]  /*10f0*/  BSYNC B0 ;  /* 0x0000000000007941 */ /* 0x000fea0003800000 */
.L_x_3611:
        /* <DEDUP_REMOVED lines=14> */
.L_x_3614:
[----:B------:R-:W-:Y:S05]  /*11e0*/  BSYNC B0 ;  /* 0x0000000000007941 */ /* 0x000fea0003800000 */
.L_x_3613:
        /* <DEDUP_REMOVED lines=14> */
.L_x_3616:
[----:B------:R-:W-:Y:S05]  /*12d0*/  BSYNC B0 ;  /* 0x0000000000007941 */ /* 0x000fea0003800000 */
.L_x_3615:
        /* <DEDUP_REMOVED lines=14> */
.L_x_3618:
[----:B------:R-:W-:Y:S05]  /*13c0*/  BSYNC B0 ;  /* 0x0000000000007941 */ /* 0x000fea0003800000 */
.L_x_3617:
        /* <DEDUP_REMOVED lines=13> */
.L_x_3620:
[----:B------:R-:W-:Y:S05]  /*14a0*/  BSYNC B0 ;  /* 0x0000000000007941 */ /* 0x000fea0003800000 */
.L_x_3619:
        /* <DEDUP_REMOVED lines=13> */
.L_x_3622:
[----:B------:R-:W-:Y:S05]  /*1580*/  BSYNC B0 ;  /* 0x0000000000007941 */ /* 0x000fea0003800000 */
.L_x_3621:
        /* <DEDUP_REMOVED lines=13> */
.L_x_3624:
[----:B------:R-:W-:Y:S05]  /*1660*/  BSYNC B0 ;  /* 0x0000000000007941 */ /* 0x000fea0003800000 */
.L_x_3623:
        /* <DEDUP_REMOVED lines=13> */
.L_x_3626:
[----:B------:R-:W-:Y:S05]  /*1740*/  BSYNC B0 ;  /* 0x0000000000007941 */ /* 0x000fea0003800000 */
.L_x_3625:
        /* <DEDUP_REMOVED lines=33> */
[----:B------:R-:W2:Y:S01]  /*1960*/  LDG.E.U8 R8, desc[UR8][R48.64] ;  /* 0x0000000830087981 */ /* 0x000ea2000c1e1100 */
[----:B------:R-:W-:Y:S02]  /*1970*/  CS2R R16, SRZ ;  /* 0x0000000000107805 */ /* 0x000fe4000001ff00 */
        /* <DEDUP_REMOVED lines=62> */
.L_x_3630:
[----:B------:R-:W-:Y:S05]  /*1d60*/  BSYNC B1 ;  /* 0x0000000000017941 */ /* 0x000fea0003800000 */
.L_x_3629:
[----:B------:R-:W-:-:S11]  /*1d70*/  DADD R16, RZ, R18 ;  /* 0x00000000ff107229 */ /* 0x000fd60000000012 */
.L_x_3628:
[----:B------:R-:W-:Y:S05]  /*1d80*/  BSYNC B0 ;  /* 0x0000000000007941 */ /* 0x000fea0003800000 */
.L_x_3627:
[----:B------:R-:W-:Y:S01]  /*1d90*/  ISETP.NE.AND P0, PT, R53, RZ, PT ;  /* 0x000000ff3500720c */ /* 0x000fe20003f05270 */
[----:B------:R-:W-:Y:S01]  /*1da0*/  BSSY B0, `(.L_x_3631) ;  /* 0x0000045000007945 */ /* 0x000fe20003800000 */
[----:B------:R-:W-:-:S11]  /*1db0*/  CS2R R14, SRZ ;  /* 0x00000000000e7805 */ /* 0x000fd6000001ff00 */
[----:B------:R-:W-:Y:S05]  /*1dc0*/  @P0 BRA `(.L_x_3632) ;  /* 0x0000000400080947 */ /* 0x000fea0003800000 */
[----:B------:R-:W2:Y:S01]  /*1dd0*/  LDG.E.U8 R8, desc[UR8][R48.64+0x20] ;  /* 0x0000200830087981 */ /* 0x000ea2000c1e1100 */
[----:B------:R-:W-:Y:S02]  /*1de0*/  CS2R R14, SRZ ;  /* 0x00000000000e7805 */ /* 0x000fe4000001ff00 */
        /* <DEDUP_REMOVED lines=62> */
.L_x_3634:
[----:B------:R-:W-:Y:S05]  /*21d0*/  BSYNC B1 ;  /* 0x0000000000017941 */ /* 0x000fea0003800000 */
.L_x_3633:
[----:B------:R-:W-:-:S11]  /*21e0*/  DADD R16, R16, R14 ;  /* 0x0000000010107229 */ /* 0x000fd6000000000e */
.L_x_3632:
[----:B------:R-:W-:Y:S05]  /*21f0*/  BSYNC B0 ;  /* 0x0000000000007941 */ /* 0x000fea0003800000 */
.L_x_3631:
        /* <DEDUP_REMOVED lines=8> */
[----:B-----5:R-:W-:Y:S01]  /*2280*/  DADD R10, -R20, R10 ;  /* 0x00000000140a7229 */ /* 0x020fe2000000010a */
        /* <DEDUP_REMOVED lines=58> */
.L_x_3638:
[----:B------:R-:W-:Y:S05]  /*2630*/  BSYNC B1 ;  /* 0x0000000000017941 */ /* 0x000fea0003800000 */
.L_x_3637:
[----:B------:R-:W-:-:S11]  /*2640*/  DADD R16, R16, R52 ;  /* 0x0000000010107229 */ /* 0x000fd60000000034 */
.L_x_3636:
[----:B------:R-:W-:Y:S05]  /*2650*/  BSYNC B0 ;  /* 0x0000000000007941 */ /* 0x000fea0003800000 */
.L_x_3635:
        /* <DEDUP_REMOVED lines=66> */
.L_x_3642:
[----:B------:R-:W-:Y:S05]  /*2a80*/  BSYNC B1 ;  /* 0x0000000000017941 */ /* 0x000fea0003800000 */
.L_x_3641:
[----:B------:R-:W-:-:S11]  /*2a90*/  DADD R16, R16, R12 ;  /* 0x0000000010107229 */ /* 0x000fd6000000000c */
.L_x_3640:
[----:B------:R-:W-:Y:S05]  /*2aa0*/  BSYNC B0 ;  /* 0x0000000000007941 */ /* 0x000fea0003800000 */
.L_x_3639:
[----:B------:R-:W-:Y:S01]  /*2ab0*/  ISETP.NE.AND P0, PT, R4, RZ, PT ;  /* 0x000000ff0400720c */ /* 0x000fe20003f05270 */
        /* <DEDUP_REMOVED lines=67> */
.L_x_3646:
[----:B------:R-:W-:Y:S05]  /*2ef0*/  BSYNC B1 ;  /* 0x0000000000017941 */ /* 0x000fea0003800000 */
.L_x_3645:
[----:B------:R-:W-:-:S11]  /*2f00*/  DADD R16, R16, R8 ;  /* 0x0000000010107229 */ /* 0x000fd60000000008 */
.L_x_3644:
[----:B------:R-:W-:Y:S05]  /*2f10*/  BSYNC B0 ;  /* 0x0000000000007941 */ /* 0x000fea0003800000 */
.L_x_3643:
        /* <DEDUP_REMOVED lines=65> */
.L_x_3650:
[----:B------:R-:W-:Y:S05]  /*3330*/  BSYNC B1 ;  /* 0x0000000000017941 */ /* 0x000fea0003800000 */
.L_x_3649:
[----:B------:R-:W-:-:S11]  /*3340*/  DADD R16, R16, R10 ;  /* 0x0000000010107229 */ /* 0x000fd6000000000a */
.L_x_3648:
[----:B------:R-:W-:Y:S05]  /*3350*/  BSYNC B0 ;  /* 0x0000000000007941 */ /* 0x000fea0003800000 */
.L_x_3647:
        /* <DEDUP_REMOVED lines=67> */
.L_x_3654:
[----:B------:R-:W-:Y:S05]  /*3790*/  BSYNC B1 ;  /* 0x0000000000017941 */ /* 0x000fea0003800000 */
.L_x_3653:
[----:B------:R-:W-:-:S11]  /*37a0*/  DADD R16, R16, R4 ;  /* 0x0000000010107229 */ /* 0x000fd60000000004 */
.L_x_3652:
[----:B------:R-:W-:Y:S05]  /*37b0*/  BSYNC B0 ;  /* 0x0000000000007941 */ /* 0x000fea0003800000 */
.L_x_3651:
        /* <DEDUP_REMOVED lines=65> */
.L_x_3658:
[----:B------:R-:W-:Y:S05]  /*3bd0*/  BSYNC B1 ;  /* 0x0000000000017941 */ /* 0x000fea0003800000 */
.L_x_3657:
[----:B------:R-:W-:-:S11]  /*3be0*/  DADD R16, R16, R42 ;  /* 0x0000000010107229 */ /* 0x000fd6000000002a */
.L_x_3656:
[----:B------:R-:W-:Y:S05]  /*3bf0*/  BSYNC B0 ;  /* 0x0000000000007941 */ /* 0x000fea0003800000 */
.L_x_3655:
        /* <DEDUP_REMOVED lines=67> */
.L_x_3662:
[----:B------:R-:W-:Y:S05]  /*4030*/  BSYNC B1 ;  /* 0x0000000000017941 */ /* 0x000fea0003800000 */
.L_x_3661:
[----:B------:R-:W-:-:S11]  /*4040*/  DADD R16, R16, R6 ;  /* 0x0000000010107229 */ /* 0x000fd60000000006 */
.L_x_3660:
[----:B------:R-:W-:Y:S05]  /*4050*/  BSYNC B0 ;  /* 0x0000000000007941 */ /* 0x000fea0003800000 */
.L_x_3659:
[----:B------:R-:W-:Y:S01]  /*4060*/  ISETP.NE.AND P0, PT, R55, RZ, PT ;  /* 0x000000ff3700720c */ /* 0x000fe20003f05270 */
        /* <DEDUP_REMOVED lines=65> */
.L_x_3666:
[----:B------:R-:W-:Y:S05]  /*4480*/  BSYNC B1 ;  /* 0x0000000000017941 */ /* 0x000fea0003800000 */
.L_x_3665:
[----:B------:R-:W-:-:S11]  /*4490*/  DADD R16, R16, R38 ;  /* 0x0000000010107229 */ /* 0x000fd60000000026 */
.L_x_3664:
[----:B------:R-:W-:Y:S05]  /*44a0*/  BSYNC B0 ;  /* 0x0000000000007941 */ /* 0x000fea0003800000 */
.L_x_3663:
        /* <DEDUP_REMOVED lines=56> */
[C---:B------:R-:W-:Y:S02]  /*4830*/  DSETP.GEU.AND P5, PT, R40.reuse, RZ, PT ;  /* 0x000000ff2800722a */ /* 0x040fe40003fae000 */
[----:B------:R-:W-:-:S10]  /*4840*/  DADD R40, R40, +INF ;  /* 0x7ff0000028287429 */ /* 0x000fd40000000000 */
[----:B------:R-:W-:Y:S02]  /*4850*/  @!P0 LEA.HI R2, R32, R32, RZ, 0x1 ;  /* 0x0000002020028211 */ /* 0x000fe400078f08ff */
[----:B------:R-:W-:Y:S02]  /*4860*/  FSEL R35, R41, RZ, P5 ;  /* 0x000000ff29237208 */ /* 0x000fe40002800000 */
[----:B------:R-:W-:Y:S02]  /*4870*/  @!P0 SHF.R.S32.HI R33, RZ, 0x1, R2 ;  /* 0x00000001ff218819 */ /* 0x000fe40000011402 */
[----:B------:R-:W-:Y:S01]  /*4880*/  FSEL R34, R40, RZ, P5 ;  /* 0x000000ff28227208 */ /* 0x000fe20002800000 */
[----:B------:R-:W-:Y:S02]  /*4890*/  @!P0 IMAD.MOV.U32 R40, RZ, RZ, RZ ;  /* 0x000000ffff288224 */ /* 0x000fe400078e00ff */
[----:B------:R-:W-:Y:S02]  /*48a0*/  @!P0 IMAD.IADD R32, R32, 0x1, -R33 ;  /* 0x0000000120208824 */ /* 0x000fe400078e0a21 */
[----:B------:R-:W-:-:S03]  /*48b0*/  @!P0 IMAD R33, R33, 0x100000, R45 ;  /* 0x0010000021218824 */ /* 0x000fc600078e022d */
[----:B------:R-:W-:Y:S01]  /*48c0*/  @!P0 LEA R41, R32, 0x3ff00000, 0x14 ;  /* 0x3ff0000020298811 */ /* 0x000fe200078ea0ff */
[----:B------:R-:W-:-:S06]  /*48d0*/  @!P0 IMAD.MOV.U32 R32, RZ, RZ, R44 ;  /* 0x000000ffff208224 */ /* 0x000fcc00078e002c */
[----:B------:R-:W-:-:S11]  /*48e0*/  @!P0 DMUL R34, R32, R40 ;  /* 0x0000002820228228 */ /* 0x000fd60000000000 */
.L_x_3670:
[----:B------:R-:W-:Y:S05]  /*48f0*/  BSYNC B1 ;  /* 0x0000000000017941 */ /* 0x000fea0003800000 */
.L_x_3669:
[----:B------:R-:W-:-:S11]  /*4900*/  DADD R16, R16, R34 ;  /* 0x0000000010107229 */ /* 0x000fd60000000022 */
.L_x_3668:
[----:B------:R-:W-:Y:S05]  /*4910*/  BSYNC B0 ;  /* 0x0000000000007941 */ /* 0x000fea0003800000 */
.L_x_3667:
        /* <DEDUP_REMOVED lines=66> */
.L_x_3674:
[----:B------:R-:W-:Y:S05]  /*4d40*/  BSYNC B1 ;  /* 0x0000000000017941 */ /* 0x000fea0003800000 */
.L_x_3673:
[----:B------:R-:W-:-:S11]  /*4d50*/  DADD R16, R16, R36 ;  /* 0x0000000010107229 */ /* 0x000fd60000000024 */
.L_x_3672:
[----:B------:R-:W-:Y:S05]  /*4d60*/  BSYNC B0 ;  /* 0x0000000000007941 */ /* 0x000fea0003800000 */
.L_x_3671:
        /* <DEDUP_REMOVED lines=67> */
.L_x_3678:
[----:B------:R-:W-:Y:S05]  /*51a0*/  BSYNC B1 ;  /* 0x0000000000017941 */ /* 0x000fea0003800000 */
.L_x_3677:
[----:B------:R-:W-:-:S11]  /*51b0*/  DADD R16, R16, R30 ;  /* 0x0000000010107229 */ /* 0x000fd6000000001e */
.L_x_3676:
[----:B------:R-:W-:Y:S05]  /*51c0*/  BSYNC B0 ;  /* 0x0000000000007941 */ /* 0x000fea0003800000 */
.L_x_3675:
        /* <DEDUP_REMOVED lines=65> */
.L_x_3682:
[----:B------:R-:W-:Y:S05]  /*55e0*/  BSYNC B1 ;  /* 0x0000000000017941 */ /* 0x000fea0003800000 */
.L_x_3681:
[----:B------:R-:W-:-:S11]  /*55f0*/  DADD R16, R16, R32 ;  /* 0x0000000010107229 */ /* 0x000fd60000000020 */
.L_x_3680:
[----:B------:R-:W-:Y:S05]  /*5600*/  BSYNC B0 ;  /* 0x0000000000007941 */ /* 0x000fea0003800000 */
.L_x_3679:
        /* <DEDUP_REMOVED lines=10> */
[----:B------:R-:W-:Y:S01]  /*56b0*/  MOV R25, 0x3ff71547 ;  /* 0x3ff7154700197802 */ /* 0x000fe20000000f00 */
        /* <DEDUP_REMOVED lines=56> */
.L_x_3686:
[----:B------:R-:W-:Y:S05]  /*5a40*/  BSYNC B1 ;  /* 0x0000000000017941 */ /* 0x000fea0003800000 */
.L_x_3685:
[----:B------:R-:W-:-:S11]  /*5a50*/  DADD R16, R16, R26 ;  /* 0x0000000010107229 */ /* 0x000fd6000000001a */
.L_x_3684:
[----:B------:R-:W-:Y:S05]  /*5a60*/  BSYNC B0 ;  /* 0x0000000000007941 */ /* 0x000fea0003800000 */
.L_x_3683:
        /* <DEDUP_REMOVED lines=65> */
.L_x_3690:
[----:B------:R-:W-:Y:S05]  /*5e80*/  BSYNC B1 ;  /* 0x0000000000017941 */ /* 0x000fea0003800000 */
.L_x_3689:
[----:B------:R-:W-:-:S11]  /*5e90*/  DADD R16, R16, R28 ;  /* 0x0000000010107229 */ /* 0x000fd6000000001c */
.L_x_3688:
[----:B------:R-:W-:Y:S05]  /*5ea0*/  BSYNC B0 ;  /* 0x0000000000007941 */ /* 0x000fea0003800000 */
.L_x_3687:
        /* <DEDUP_REMOVED lines=48> */
[----:B0-----:R-:W-:Y:S05]  /*61b0*/  CALL.REL.NOINC `($__internal_2_$__cuda_sm20_div_rn_f64_full) ;  /* 0x0000001c00bc7944 */ /* 0x001fea0003c00000 */
.L_x_3693:
[----:B------:R-:W-:Y:S05]  /*61c0*/  BSYNC B2 ;  /* 0x0000000000027941 */ /* 0x000fea0003800000 */
.L_x_3692:
[----:B------:R-:W-:Y:S05]  /*61d0*/  BSYNC B1 ;  /* 0x0000000000017941 */ /* 0x000fea0003800000 */
.L_x_3691:
[----:B------:R-:W1:Y:S01]  /*61e0*/  S2R R18, SR_TID.Y ;  /* 0x0000000000127919 */ /* 0x000e620000002200 */
[----:B------:R-:W1:Y:S01]  /*61f0*/  S2UR UR4, SR_CTAID.X ;  /* 0x00000000000479c3 */ /* 0x000e620000002500 */
[----:B------:R-:W2:Y:S07]  /*6200*/  S2R R0, SR_TID.X ;  /* 0x0000000000007919 */ /* 0x000eae0000002100 */
[----:B------:R-:W1:Y:S02]  /*6210*/  LDC R19, c[0x0][0x4] ;  /* 0x00000100ff137b82 */ /* 0x000e640000000800 */
[----:B-1----:R-:W-:Y:S01]  /*6220*/  IMAD R19, R19, UR4, R18 ;  /* 0x0000000413137c24 */ /* 0x002fe2000f8e0212 */
[----:B------:R-:W-:-:S03]  /*6230*/  ULDC UR4, c[0x0][0x224] ;  /* 0x0000890000047ab9 */ /* 0x000fc60000000800 */
[----:B--2---:R-:W-:Y:S01]  /*6240*/  IMAD R19, R19, UR4, R0 ;  /* 0x0000000413137c24 */ /* 0x004fe2000f8e0200 */
[----:B------:R-:W-:-:S04]  /*6250*/  ULDC.64 UR4, c[0x0][0x210] ;  /* 0x0000840000047ab9 */ /* 0x000fc80000000a00 */
[----:B------:R-:W-:Y:S02]  /*6260*/  SHF.R.S32.HI R20, RZ, 0x1f, R19 ;  /* 0x0000001fff147819 */ /* 0x000fe40000011413 */
[----:B------:R-:W-:Y:S01]  /*6270*/  LEA R18, P0, R19, UR4, 0x3 ;  /* 0x0000000413127c11 */ /* 0x000fe2000f8018ff */
[----:B------:R-:W-:-:S03]  /*6280*/  ULDC UR4, c[0x0][0x228] ;  /* 0x00008a0000047ab9 */ /* 0x000fc60000000800 */
[----:B------:R-:W-:Y:S01]  /*6290*/  LEA.HI.X R19, R19, UR5, R20, 0x3, P0 ;  /* 0x0000000513137c11 */ /* 0x000fe200080f1c14 */
[----:B------:R-:W-:-:S04]  /*62a0*/  VIADD R20, R0, 0x20 ;  /* 0x0000002000147836 */ /* 0x000fc80000000000 */
[----:B------:R1:W-:Y:S01]  /*62b0*/  STG.E.64 desc[UR8][R18.64], R2 ;  /* 0x0000000212007986 */ /* 0x0003e2000c101b08 */
        /* <DEDUP_REMOVED lines=27> */
.L_x_3696:
[----:B------:R-:W-:Y:S05]  /*6470*/  BSYNC B2 ;  /* 0x0000000000027941 */ /* 0x000fea0003800000 */
.L_x_3695:
[----:B------:R-:W-:Y:S05]  /*6480*/  BSYNC B1 ;  /* 0x0000000000017941 */ /* 0x000fea0003800000 */
.L_x_3694:
        /* <DEDUP_REMOVED lines=30> */
.L_x_3699:
[----:B------:R-:W-:Y:S05]  /*6670*/  BSYNC B2 ;  /* 0x0000000000027941 */ /* 0x000fea0003800000 */
.L_x_3698:
[----:B------:R-:W-:Y:S05]  /*6680*/  BSYNC B1 ;  /* 0x0000000000017941 */ /* 0x000fea0003800000 */
.L_x_3697:
        /* <DEDUP_REMOVED lines=30> */
.L_x_3702:
[----:B------:R-:W-:Y:S05]  /*6870*/  BSYNC B2 ;  /* 0x0000000000027941 */ /* 0x000fea0003800000 */
.L_x_3701:
[----:B------:R-:W-:Y:S05]  /*6880*/  BSYNC B1 ;  /* 0x0000000000017941 */ /* 0x000fea0003800000 */
.L_x_3700:
        /* <DEDUP_REMOVED lines=30> */
.L_x_3705:
[----:B------:R-:W-:Y:S05]  /*6a70*/  BSYNC B2 ;  /* 0x0000000000027941 */ /* 0x000fea0003800000 */
.L_x_3704:
[----:B------:R-:W-:Y:S05]  /*6a80*/  BSYNC B1 ;  /* 0x0000000000017941 */ /* 0x000fea0003800000 */
.L_x_3703:
[----:B------:R-:W-:Y:S01]  /*6a90*/  IADD3 R8, R0, 0xa0, RZ ;  /* 0x000000a000087810 */ /* 0x000fe20007ffe0ff */
[----:B------:R-:W-:Y:S01]  /*6aa0*/  ULDC UR4, c[0x0][0x228] ;  /* 0x00008a0000047ab9 */ /* 0x000fe20000000800 */
[----:B------:R1:W-:Y:S02]  /*6ab0*/  STG.E.64 desc[UR8][R18.64+0x400], R2 ;  /* 0x0004000212007986 */ /* 0x0003e4000c101b08 */
        /* <DEDUP_REMOVED lines=27> */
.L_x_3708:
[----:B------:R-:W-:Y:S05]  /*6c70*/  BSYNC B2 ;  /* 0x0000000000027941 */ /* 0x000fea0003800000 */
.L_x_3707:
[----:B------:R-:W-:Y:S05]  /*6c80*/  BSYNC B1 ;  /* 0x0000000000017941 */ /* 0x000fea0003800000 */
.L_x_3706:
        /* <DEDUP_REMOVED lines=30> */
.L_x_3711:
[----:B------:R-:W-:Y:S05]  /*6e70*/  BSYNC B2 ;  /* 0x0000000000027941 */ /* 0x000fea0003800000 */
.L_x_3710:
[----:B------:R-:W-:Y:S05]  /*6e80*/  BSYNC B1 ;  /* 0x0000000000017941 */ /* 0x000fea0003800000 */
.L_x_3709:
        /* <DEDUP_REMOVED lines=30> */
.L_x_3714:
[----:B------:R-:W-:Y:S05]  /*7070*/  BSYNC B2 ;  /* 0x0000000000027941 */ /* 0x000fea0003800000 */
.L_x_3713:
[----:B------:R-:W-:Y:S05]  /*7080*/  BSYNC B1 ;  /* 0x0000000000017941 */ /* 0x000fea0003800000 */
.L_x_3712:
        /* <DEDUP_REMOVED lines=30> */
.L_x_3717:
[----:B------:R-:W-:Y:S05]  /*7270*/  BSYNC B2 ;  /* 0x0000000000027941 */ /* 0x000fea0003800000 */
.L_x_3716:
[----:B------:R-:W-:Y:S05]  /*7280*/  BSYNC B1 ;  /* 0x0000000000017941 */ /* 0x000fea0003800000 */
.L_x_3715:
        /* <DEDUP_REMOVED lines=30> */
.L_x_3720:
[----:B------:R-:W-:Y:S05]  /*7470*/  BSYNC B2 ;  /* 0x0000000000027941 */ /* 0x000fea0003800000 */
.L_x_3719:
[----:B------:R-:W-:Y:S05]  /*7480*/  BSYNC B1 ;  /* 0x0000000000017941 */ /* 0x000fea0003800000 */
.L_x_3718:
        /* <DEDUP_REMOVED lines=30> */
.L_x_3723:
[----:B------:R-:W-:Y:S05]  /*7670*/  BSYNC B2 ;  /* 0x0000000000027941 */ /* 0x000fea0003800000 */
.L_x_3722:
[----:B------:R-:W-:Y:S05]  /*7680*/  BSYNC B1 ;  /* 0x0000000000017941 */ /* 0x000fea0003800000 */
.L_x_3721:
        /* <DEDUP_REMOVED lines=30> */
.L_x_3726:
[----:B------:R-:W-:Y:S05]  /*7870*/  BSYNC B2 ;  /* 0x0000000000027941 */ /* 0x000fea0003800000 */
.L_x_3725:
[----:B------:R-:W-:Y:S05]  /*7880*/  BSYNC B1 ;  /* 0x0000000000017941 */ /* 0x000fea0003800000 */
.L_x_3724:
        /* <DEDUP_REMOVED lines=30> */
.L_x_3729:
[----:B------:R-:W-:Y:S05]  /*7a70*/  BSYNC B2 ;  /* 0x0000000000027941 */ /* 0x000fea0003800000 */
.L_x_3728:
[----:B------:R-:W-:Y:S05]  /*7a80*/  BSYNC B1 ;  /* 0x0000000000017941 */ /* 0x000fea0003800000 */
.L_x_3727:
        /* <DEDUP_REMOVED lines=30> */
.L_x_3732:
[----:B------:R-:W-:Y:S05]  /*7c70*/  BSYNC B2 ;  /* 0x0000000000027941 */ /* 0x000fea0003800000 */
.L_x_3731:
[----:B------:R-:W-:Y:S05]  /*7c80*/  BSYNC B1 ;  /* 0x0000000000017941 */ /* 0x000fea0003800000 */
.L_x_3730:
        /* <DEDUP_REMOVED lines=30> */
.L_x_3735:
[----:B------:R-:W-:Y:S05]  /*7e70*/  BSYNC B2 ;  /* 0x0000000000027941 */ /* 0x000fea0003800000 */
.L_x_3734:
[----:B------:R-:W-:Y:S05]  /*7e80*/  BSYNC B1 ;  /* 0x0000000000017941 */ /* 0x000fea0003800000 */
.L_x_3733:
        /* <DEDUP_REMOVED lines=30> */
.L_x_3738:
[----:B------:R-:W-:Y:S05]  /*8070*/  BSYNC B2 ;  /* 0x0000000000027941 */ /* 0x000fea0003800000 */
.L_x_3737:
[----:B------:R-:W-:Y:S05]  /*8080*/  BSYNC B1 ;  /* 0x0000000000017941 */ /* 0x000fea0003800000 */
.L_x_3736:
[----:B------:R-:W-:Y:S01]  /*8090*/  STG.E.64 desc[UR8][R18.64+0xf00], R2 ;  /* 0x000f000212007986 */ /* 0x000fe2000c101b08 */
[----:B------:R-:W-:Y:S05]  /*80a0*/  EXIT ;  /* 0x000000000000794d */ /* 0x000fea0003800000 */
        .weak           $__internal_2_$__cuda_sm20_div_rn_f64_full
        .type           $__internal_2_$__cuda_sm20_div_rn_f64_full,@function
        .size           $__internal_2_$__cuda_sm20_div_rn_f64_full,(.L_x_11720 - $__internal_2_$__cuda_sm20_div_rn_f64_full)
$__internal_2_$__cuda_sm20_div_rn_f64_full:
        /* <DEDUP_REMOVED lines=11> */
[----:B------:R-:W-:-:S03]  /*8160*/  ISETP.GE.U32.AND P2, PT, R25, R44, PT ;  /* 0x0000002c1900720c */ /* 0x000fc60003f46070 */
[----:B------:R-:W-:Y:S02]  /*8170*/  @!P3 LOP3.LUT R48, R21, 0x7ff00000, RZ, 0xc0, !PT ;  /* 0x7ff000001530b812 */ /* 0x000fe400078ec0ff */
[----:B------:R-:W0:Y:S02]  /*8180*/  MUFU.RCP64H R47, R3 ;  /* 0x00000003002f7308 */ /* 0x000e240000001800 */
[----:B------:R-:W-:Y:S01]  /*8190*/  @!P3 ISETP.GE.U32.AND P4, PT, R25, R48, PT ;  /* 0x000000301900b20c */ /* 0x000fe20003f86070 */
[----:B------:R-:W-:-:S03]  /*81a0*/  @!P3 IMAD.MOV.U32 R48, RZ, RZ, RZ ;  /* 0x000000ffff30b224 */ /* 0x000fc600078e00ff */
[----:B------:R-:W-:-:S04]  /*81b0*/  @!P3 SEL R49, R45, 0x63400000, !P4 ;  /* 0x634000002d31b807 */ /* 0x000fc80006000000 */
[----:B------:R-:W-:-:S04]  /*81c0*/  @!P3 LOP3.LUT R49, R49, 0x80000000, R23, 0xf8, !PT ;  /* 0x800000003131b812 */ /* 0x000fc800078ef817 */
[----:B------:R-:W-:Y:S01]  /*81d0*/  @!P3 LOP3.LUT R49, R49, 0x100000, RZ, 0xfc, !PT ;  /* 0x001000003131b812 */ /* 0x000fe200078efcff */
[----:B0-----:R-:W-:-:S08]  /*81e0*/  DFMA R40, R46, -R2, 1 ;  /* 0x3ff000002e28742b */ /* 0x001fd00000000802 */
[----:B------:R-:W-:-:S08]  /*81f0*/  DFMA R40, R40, R40, R40 ;  /* 0x000000282828722b */ /* 0x000fd00000000028 */
[----:B------:R-:W-:Y:S01]  /*8200*/  DFMA R46, R46, R40, R46 ;  /* 0x000000282e2e722b */ /* 0x000fe2000000002e */
[----:B------:R-:W-:Y:S01]  /*8210*/  SEL R41, R45, 0x63400000, !P2 ;  /* 0x634000002d297807 */ /* 0x000fe20005000000 */
[----:B------:R-:W-:-:S03]  /*8220*/  IMAD.MOV.U32 R40, RZ, RZ, R22 ;  /* 0x000000ffff287224 */ /* 0x000fc600078e0016 */
[----:B------:R-:W-:-:S06]  /*8230*/  LOP3.LUT R41, R41, 0x800fffff, R23, 0xf8, !PT ;  /* 0x800fffff29297812 */ /* 0x000fcc00078ef817 */
[----:B------:R-:W-:Y:S02]  /*8240*/  @!P3 DFMA R40, R40, 2, -R48 ;  /* 0x400000002828b82b */ /* 0x000fe40000000830 */
[----:B------:R-:W-:-:S08]  /*8250*/  DFMA R48, R46, -R2, 1 ;  /* 0x3ff000002e30742b */ /* 0x000fd00000000802 */
[----:B------:R-:W-:-:S08]  /*8260*/  DFMA R46, R46, R48, R46 ;  /* 0x000000302e2e722b */ /* 0x000fd0000000002e */
[----:B------:R-:W-:-:S08]  /*8270*/  DMUL R48, R46, R40 ;  /* 0x000000282e307228 */ /* 0x000fd00000000000 */
[----:B------:R-:W-:-:S08]  /*8280*/  DFMA R50, R48, -R2, R40 ;  /* 0x800000023032722b */ /* 0x000fd00000000028 */
[----:B------:R-:W-:Y:S01]  /*8290*/  DFMA R46, R46, R50, R48 ;  /* 0x000000322e2e722b */ /* 0x000fe20000000030 */
[----:B------:R-:W-:Y:S01]  /*82a0*/  IMAD.MOV.U32 R49, RZ, RZ, R25 ;  /* 0x000000ffff317224 */ /* 0x000fe200078e0019 */
[----:B------:R-:W-:Y:S01]  /*82b0*/  @!P3 LOP3.LUT R49, R41, 0x7ff00000, RZ, 0xc0, !PT ;  /* 0x7ff000002931b812 */ /* 0x000fe200078ec0ff */
[----:B------:R-:W-:Y:S01]  /*82c0*/  IMAD.MOV.U32 R48, RZ, RZ, R44 ;  /* 0x000000ffff307224 */ /* 0x000fe200078e002c */
[----:B------:R-:W-:-:S03]  /*82d0*/  @!P0 LOP3.LUT R48, R3, 0x7ff00000, RZ, 0xc0, !PT ;  /* 0x7ff0000003308812 */ /* 0x000fc600078ec0ff */
[----:B------:R-:W-:-:S05]  /*82e0*/  VIADD R44, R49, 0xffffffff ;  /* 0xffffffff312c7836 */ /* 0x000fca0000000000 */
[----:B------:R-:W-:Y:S01]  /*82f0*/  ISETP.GT.U32.AND P0, PT, R44, 0x7feffffe, PT ;  /* 0x7feffffe2c00780c */ /* 0x000fe20003f04070 */
[----:B------:R-:W-:-:S05]  /*8300*/  VIADD R44, R48, 0xffffffff ;  /* 0xffffffff302c7836 */ /* 0x000fca0000000000 */
[----:B------:R-:W-:-:S13]  /*8310*/  ISETP.GT.U32.OR P0, PT, R44, 0x7feffffe, P0 ;  /* 0x7feffffe2c00780c */ /* 0x000fda0000704470 */
        /* <DEDUP_REMOVED lines=28> */
.L_x_3740:
        /* <DEDUP_REMOVED lines=16> */
.L_x_3743:
[----:B------:R-:W-:Y:S01]  /*85e0*/  LOP3.LUT R45, R21, 0x80000, RZ, 0xfc, !PT ;  /* 0x00080000152d7812 */ /* 0x000fe200078efcff */
[----:B------:R-:W-:Y:S01]  /*85f0*/  IMAD.MOV.U32 R44, RZ, RZ, R20 ;  /* 0x000000ffff2c7224 */ /* 0x000fe200078e0014 */
[----:B------:R-:W-:Y:S06]  /*8600*/  BRA `(.L_x_3741) ;  /* 0x0000000000087947 */ /* 0x000fec0003800000 */
.L_x_3742:
[----:B------:R-:W-:Y:S01]  /*8610*/  LOP3.LUT R45, R23, 0x80000, RZ, 0xfc, !PT ;  /* 0x00080000172d7812 */ /* 0x000fe200078efcff */
[----:B------:R-:W-:-:S07]  /*8620*/  IMAD.MOV.U32 R44, RZ, RZ, R22 ;  /* 0x000000ffff2c7224 */ /* 0x000fce00078e0016 */
.L_x_3741:
[----:B------:R-:W-:Y:S05]  /*8630*/  BSYNC B0 ;  /* 0x0000000000007941 */ /* 0x000fea0003800000 */
.L_x_3739:
[----:B------:R-:W-:Y:S02]  /*8640*/  IMAD.MOV.U32 R25, RZ, RZ, 0x0 ;  /* 0x00000000ff197424 */ /* 0x000fe400078e00ff */
[----:B------:R-:W-:Y:S02]  /*8650*/  IMAD.MOV.U32 R2, RZ, RZ, R44 ;  /* 0x000000ffff027224 */ /* 0x000fe400078e002c */
[----:B------:R-:W-:Y:S01]  /*8660*/  IMAD.MOV.U32 R3, RZ, RZ, R45 ;  /* 0x000000ffff037224 */ /* 0x000fe200078e002d */
[----:B------:R-:W-:Y:S06]  /*8670*/  RET.REL.NODEC R24 `(_ZN43_GLOBAL__N__9ae7fba5_10_SoftMax_cu_9f978f6320softmax_warp_forwardIdddLi9ELb0ELb1EEEvPT0_PKT_iiiPKbib) ;  /* 0xffffff7818607950 */ /* 0x000fec0003c3ffff */
.L_x_3744:
        /* <DEDUP_REMOVED lines=16> */
.L_x_11720:


//--------------------- .text._ZN43_GLOBAL__N__9ae7fba5_10_SoftMax_cu_9f978f6320softmax_warp_forwardIdddLi8ELb0ELb1EEEvPT0_PKT_iiiPKbib --------------------------
	.section	.text._ZN43_GLOBAL__N__9ae7fba5_10_SoftMax_cu_9f978f6320softmax_warp_forwardIdddLi8ELb0ELb1EEEvPT0_PKT_iiiPKbib,"ax",@progbits
	.align	128
.text._ZN43_GLOBAL__N__9ae7fba5_10_SoftMax_cu_9f978f6320softmax_warp_forwardIdddLi8ELb0ELb1EEEvPT0_PKT_iiiPKbib:
        .type           _ZN43_GLOBAL__N__9ae7fba5_10_SoftMax_cu_9f978f6320softmax_warp_forwardIdddLi8ELb0ELb1EEEvPT0_PKT_iiiPKbib,@function
        .size           _ZN43_GLOBAL__N__9ae7fba5_10_SoftMax_cu_9f978f6320softmax_warp_forwardIdddLi8ELb0ELb1EEEvPT0_PKT_iiiPKbib,(.L_x_11722 - _ZN43_GLOBAL__N__9ae7fba5_10_SoftMax_cu_9f978f6320softmax_warp_forwardIdddLi8ELb0ELb1EEEvPT0_PKT_iiiPKbib)
        .other          _ZN43_GLOBAL__N__9ae7fba5_10_SoftMax_cu_9f978f6320softmax_warp_forwardIdddLi8ELb0ELb1EEEvPT0_PKT_iiiPKbib,@"STO_CUDA_ENTRY STV_DEFAULT"
_ZN43_GLOBAL__N__9ae7fba5_10_SoftMax_cu_9f978f6320softmax_warp_forwardIdddLi8ELb0ELb1EEEvPT0_PKT_iiiPKbib:
        /* <DEDUP_REMOVED lines=48> */
.L_x_3745:
        /* <DEDUP_REMOVED lines=8> */
[C---:B------:R-:W-:Y:S02]  /*0380*/  VIADD R7, R29.reuse, 0x40 ;  /* 0x000000401d077836 */ /* 0x040fe40000000000 */
[----:B------:R-:W-:Y:S01]  /*0390*/  VIADD R13, R29, 0x80 ;  /* 0x000000801d0d7836 */ /* 0x000fe20000000000 */
[-C--:B------:R-:W-:Y:S01]  /*03a0*/  ISETP.GE.AND P5, PT, R9, R4.reuse, PT ;  /* 0x000000040900720c */ /* 0x080fe20003fa6270 */
[----:B------:R-:W-:Y:S01]  /*03b0*/  IMAD.MOV.U32 R18, RZ, RZ, 0x0 ;  /* 0x00000000ff127424 */ /* 0x000fe200078e00ff */
[----:B------:R-:W-:Y:S01]  /*03c0*/  LEA.HI.X R11, R5, UR11, R8, 0x3, P1 ;  /* 0x0000000b050b7c11 */ /* 0x000fe200088f1c08 */
[----:B------:R-:W-:Y:S01]  /*03d0*/  VIADD R5, R29, 0xa0 ;  /* 0x000000a01d057836 */ /* 0x000fe20000000000 */
[-C--:B------:R-:W-:Y:S01]  /*03e0*/  ISETP.GE.AND P6, PT, R7, R4.reuse, PT ;  /* 0x000000040700720c */ /* 0x080fe20003fc6270 */
[----:B------:R-:W-:Y:S01]  /*03f0*/  IMAD.MOV.U32 R19, RZ, RZ, -0x100000 ;  /* 0xfff00000ff137424 */ /* 0x000fe200078e00ff */
[-C--:B------:R-:W-:Y:S01]  /*0400*/  ISETP.GE.AND P1, PT, R13, R4.reuse, PT ;  /* 0x000000040d00720c */ /* 0x080fe20003f26270 */
[----:B------:R-:W-:Y:S01]  /*0410*/  VIADD R7, R29, 0xc0 ;  /* 0x000000c01d077836 */ /* 0x000fe20000000000 */
[-C--:B------:R-:W-:Y:S01]  /*0420*/  ISETP.GE.AND P2, PT, R5, R4.reuse, PT ;  /* 0x000000040500720c */ /* 0x080fe20003f46270 */
[C---:B------:R-:W-:Y:S01]  /*0430*/  VIADD R9, R29.reuse, 0xe0 ;  /* 0x000000e01d097836 */ /* 0x040fe20000000000 */
[----:B------:R-:W-:Y:S01]  /*0440*/  P2R R28, PR, RZ, 0x20 ;  /* 0x00000020ff1c7803 */ /* 0x000fe20000000000 */
[----:B------:R-:W-:Y:S01]  /*0450*/  VIADD R5, R29, 0x20 ;  /* 0x000000201d057836 */ /* 0x000fe20000000000 */
[----:B------:R-:W-:Y:S01]  /*0460*/  ISETP.GE.AND P3, PT, R7, R4, PT ;  /* 0x000000040700720c */ /* 0x000fe20003f66270 */
[----:B------:R0:W5:Y:S01]  /*0470*/  @!P5 LDG.E.64 R18, desc[UR8][R10.64+0x300] ;  /* 0x000300080a12d981 */ /* 0x000162000c1e1b00 */
[----:B------:R-:W-:-:S02]  /*0480*/  IMAD.MOV.U32 R24, RZ, RZ, 0x0 ;  /* 0x00000000ff187424 */ /* 0x000fc400078e00ff */
[----:B------:R-:W-:Y:S01]  /*0490*/  IMAD.MOV.U32 R25, RZ, RZ, -0x100000 ;  /* 0xfff00000ff197424 */ /* 0x000fe200078e00ff */
[----:B------:R-:W-:Y:S01]  /*04a0*/  ISETP.GE.AND P5, PT, R5, R4, PT ;  /* 0x000000040500720c */ /* 0x000fe20003fa6270 */
[----:B------:R-:W-:Y:S02]  /*04b0*/  IMAD.MOV.U32 R20, RZ, RZ, 0x0 ;  /* 0x00000000ff147424 */ /* 0x000fe400078e00ff */
[----:B------:R-:W-:Y:S02]  /*04c0*/  IMAD.MOV.U32 R21, RZ, RZ, -0x100000 ;  /* 0xfff00000ff157424 */ /* 0x000fe400078e00ff */
[----:B------:R-:W-:Y:S01]  /*04d0*/  IMAD.MOV.U32 R16, RZ, RZ, 0x0 ;  /* 0x00000000ff107424 */ /* 0x000fe200078e00ff */
[----:B------:R-:W3:Y:S01]  /*04e0*/  @!P0 LDG.E.64 R24, desc[UR8][R10.64] ;  /* 0x000000080a188981 */ /* 0x000ee2000c1e1b00 */
[----:B------:R-:W-:Y:S02]  /*04f0*/  IMAD.MOV.U32 R17, RZ, RZ, -0x100000 ;  /* 0xfff00000ff117424 */ /* 0x000fe400078e00ff */
[----:B------:R-:W-:Y:S01]  /*0500*/  IMAD.MOV.U32 R14, RZ, RZ, 0x0 ;  /* 0x00000000ff0e7424 */ /* 0x000fe200078e00ff */
[----:B------:R0:W5:Y:S01]  /*0510*/  @!P6 LDG.E.64 R20, desc[UR8][R10.64+0x200] ;  /* 0x000200080a14e981 */ /* 0x000162000c1e1b00 */
[----:B------:R-:W-:-:S02]  /*0520*/  IMAD.MOV.U32 R15, RZ, RZ, -0x100000 ;  /* 0xfff00000ff0f7424 */ /* 0x000fc400078e00ff */
[----:B------:R-:W-:Y:S01]  /*0530*/  IMAD.MOV.U32 R22, RZ, RZ, 0x0 ;  /* 0x00000000ff167424 */ /* 0x000fe200078e00ff */
[----:B------:R0:W5:Y:S01]  /*0540*/  @!P1 LDG.E.64 R16, desc[UR8][R10.64+0x400] ;  /* 0x000400080a109981 */ /* 0x000162000c1e1b00 */
[----:B------:R-:W-:Y:S02]  /*0550*/  IMAD.MOV.U32 R7, RZ, RZ, -0x100000 ;  /* 0xfff00000ff077424 */ /* 0x000fe400078e00ff */
[----:B------:R-:W-:Y:S01]  /*0560*/  IMAD.MOV.U32 R23, RZ, RZ, -0x100000 ;  /* 0xfff00000ff177424 */ /* 0x000fe200078e00ff */
[----:B------:R0:W5:Y:S01]  /*0570*/  @!P2 LDG.E.64 R14, desc[UR8][R10.64+0x500] ;  /* 0x000500080a0ea981 */ /* 0x000162000c1e1b00 */
[----:B------:R-:W-:Y:S01]  /*0580*/  IMAD.MOV.U32 R8, RZ, RZ, 0x0 ;  /* 0x00000000ff087424 */ /* 0x000fe200078e00ff */
[----:B------:R-:W-:Y:S01]  /*0590*/  PRMT R12, RZ, 0x7610, R12 ;  /* 0x00007610ff0c7816 */ /* 0x000fe2000000000c */
[----:B------:R-:W-:Y:S01]  /*05a0*/  BSSY B0, `(.L_x_3746) ;  /* 0x000001c000007945 */ /* 0x000fe20003800000 */
[----:B------:R-:W-:Y:S01]  /*05b0*/  P2R R30, PR, RZ, 0x40 ;  /* 0x00000040ff1e7803 */ /* 0x000fe20000000000 */
[----:B------:R0:W5:Y:S01]  /*05c0*/  @!P5 LDG.E.64 R22, desc[UR8][R10.64+0x100] ;  /* 0x000100080a16d981 */ /* 0x000162000c1e1b00 */
[----:B--2---:R-:W-:Y:S01]  /*05d0*/  @!P0 ISETP.NE.AND P4, PT, R6, RZ, PT ;  /* 0x000000ff0600820c */ /* 0x004fe20003f85270 */
[----:B------:R-:W-:-:S03]  /*05e0*/  IMAD.MOV.U32 R6, RZ, RZ, 0x0 ;  /* 0x00000000ff067424 */ /* 0x000fc600078e00ff */
[----:B------:R-:W-:Y:S02]  /*05f0*/  @!P0 SEL R13, RZ, 0x1, P4 ;  /* 0x00000001ff0d8807 */ /* 0x000fe40002000000 */
[----:B------:R-:W-:Y:S01]  /*0600*/  ISETP.GE.AND P4, PT, R9, R4, PT ;  /* 0x000000040900720c */ /* 0x000fe20003f86270 */
[----:B------:R-:W-:Y:S01]  /*0610*/  IMAD.MOV.U32 R9, RZ, RZ, -0x100000 ;  /* 0xfff00000ff097424 */ /* 0x000fe200078e00ff */
[----:B------:R0:W5:Y:S11]  /*0620*/  @!P3 LDG.E.64 R6, desc[UR8][R10.64+0x600] ;  /* 0x000600080a06b981 */ /* 0x000176000c1e1b00 */
[----:B------:R0:W5:Y:S01]  /*0630*/  @!P4 LDG.E.64 R8, desc[UR8][R10.64+0x700] ;  /* 0x000700080a08c981 */ /* 0x000162000c1e1b00 */
[----:B------:R-:W-:-:S02]  /*0640*/  P2R R26, PR, RZ, 0x20 ;  /* 0x00000020ff1a7803 */ /* 0x000fc40000000000 */
[----:B------:R-:W-:Y:S01]  /*0650*/  @!P0 PRMT R12, R13, 0x7610, R12 ;  /* 0x000076100d0c8816 */ /* 0x000fe2000000000c */
[----:B---3--:R-:W-:Y:S02]  /*0660*/  IMAD.MOV.U32 R4, RZ, RZ, R24 ;  /* 0x000000ffff047224 */ /* 0x008fe400078e0018 */
[----:B------:R-:W-:Y:S01]  /*0670*/  IMAD.MOV.U32 R5, RZ, RZ, R25 ;  /* 0x000000ffff057224 */ /* 0x000fe200078e0019 */
[----:B0-----:R-:W-:Y:S06]  /*0680*/  @P5 BRA `(.L_x_3747) ;  /* 0x0000000000345947 */ /* 0x001fec0003800000 */
[----:B------:R-:W2:Y:S01]  /*0690*/  LDG.E.U8 R4, desc[UR8][R2.64+0x20] ;  /* 0x0000200802047981 */ /* 0x000ea2000c1e1100 */
[----:B------:R-:W-:Y:S01]  /*06a0*/  IMAD.MOV.U32 R5, RZ, RZ, R25 ;  /* 0x000000ffff057224 */ /* 0x000fe200078e0019 */
[----:B--2---:R-:W-:-:S13]  /*06b0*/  ISETP.NE.AND P5, PT, R4, RZ, PT ;  /* 0x000000ff0400720c */ /* 0x004fda0003fa5270 */
[----:B-----5:R-:W-:Y:S01]  /*06c0*/  @!P5 DSETP.GT.AND P6, PT, R24, R22, PT ;  /* 0x000000161800d22a */ /* 0x020fe20003fc4000 */
[----:B------:R-:W-:-:S05]  /*06d0*/  @!P5 PRMT R4, R12, 0x9910, RZ ;  /* 0x000099100c04d816 */ /* 0x000fca00000000ff */
[----:B------:R-:W-:Y:S01]  /*06e0*/  @!P5 ISETP.NE.AND P6, PT, R4, RZ, P6 ;  /* 0x000000ff0400d20c */ /* 0x000fe200037c5270 */
[----:B------:R-:W-:-:S03]  /*06f0*/  IMAD.MOV.U32 R4, RZ, RZ, 0x1 ;  /* 0x00000001ff047424 */ /* 0x000fc600078e00ff */
[----:B------:R-:W-:Y:S02]  /*0700*/  @!P5 FSEL R10, R24, R22, P6 ;  /* 0x00000016180ad208 */ /* 0x000fe40003000000 */
[----:B------:R-:W-:Y:S02]  /*0710*/  @!P5 FSEL R11, R25, R23, P6 ;  /* 0x00000017190bd208 */ /* 0x000fe40003000000 */
[----:B------:R-:W-:Y:S01]  /*0720*/  @!P5 PRMT R12, R4, 0x7610, R12 ;  /* 0x00007610040cd816 */ /* 0x000fe2000000000c */
[----:B------:R-:W-:Y:S02]  /*0730*/  IMAD.MOV.U32 R4, RZ, RZ, R24 ;  /* 0x000000ffff047224 */ /* 0x000fe400078e0018 */
[----:B------:R-:W-:Y:S02]  /*0740*/  @!P5 IMAD.MOV.U32 R4, RZ, RZ, R10 ;  /* 0x000000ffff04d224 */ /* 0x000fe400078e000a */
[----:B------:R-:W-:-:S07]  /*0750*/  @!P5 IMAD.MOV.U32 R5, RZ, RZ, R11 ;  /* 0x000000ffff05d224 */ /* 0x000fce00078e000b */
.L_x_3747:
[----:B------:R-:W-:Y:S05]  /*0760*/  BSYNC B0 ;  /* 0x0000000000007941 */ /* 0x000fea0003800000 */
.L_x_3746:
[----:B------:R-:W-:Y:S01]  /*0770*/  ISETP.NE.AND P5, PT, R30, RZ, PT ;  /* 0x000000ff1e00720c */ /* 0x000fe20003fa5270 */
[----:B------:R-:W-:-:S12]  /*0780*/  BSSY B0, `(.L_x_3748) ;  /* 0x000000d000007945 */ /* 0x000fd80003800000 */
[----:B------:R-:W-:Y:S05]  /*0790*/  @P5 BRA `(.L_x_3749) ;  /* 0x00000000002c5947 */ /* 0x000fea0003800000 */
[----:B------:R-:W2:Y:S01]  /*07a0*/  LDG.E.U8 R10, desc[UR8][R2.64+0x40] ;  /* 0x00004008020a7981 */ /* 0x000ea2000c1e1100 */
        /* <DEDUP_REMOVED lines=10> */
.L_x_3749:
[----:B------:R-:W-:Y:S05]  /*0850*/  BSYNC B0 ;  /* 0x0000000000007941 */ /* 0x000fea0003800000 */
.L_x_3748:
        /* <DEDUP_REMOVED lines=14> */
.L_x_3751:
[----:B------:R-:W-:Y:S05]  /*0940*/  BSYNC B0 ;  /* 0x0000000000007941 */ /* 0x000fea0003800000 */
.L_x_3750:
[----:B------:R-:W-:Y:S04]  /*0950*/  BSSY B0, `(.L_x_3752) ;  /* 0x000000d000007945 */ /* 0x000fe80003800000 */
        /* <DEDUP_REMOVED lines=12> */
.L_x_3753:
[----:B------:R-:W-:Y:S05]  /*0a20*/  BSYNC B0 ;  /* 0x0000000000007941 */ /* 0x000fea0003800000 */
.L_x_3752:
        /* <DEDUP_REMOVED lines=13> */
.L_x_3755:
[----:B------:R-:W-:Y:S05]  /*0b00*/  BSYNC B0 ;  /* 0x0000000000007941 */ /* 0x000fea0003800000 */
.L_x_3754:
        /* <DEDUP_REMOVED lines=13> */
.L_x_3757:
[----:B------:R-:W-:Y:S05]  /*0be0*/  BSYNC B0 ;  /* 0x0000000000007941 */ /* 0x000fea0003800000 */
.L_x_3756:
        /* <DEDUP_REMOVED lines=13> */
.L_x_3759:
[----:B------:R-:W-:Y:S05]  /*0cc0*/  BSYNC B0 ;  /* 0x0000000000007941 */ /* 0x000fea0003800000 */
.L_x_3758:
[----:B------:R-:W-:Y:S01]  /*0cd0*/  PRMT R10, R12, 0x9910, RZ ;  /* 0x000099100c0a7816 */ /* 0x000fe200000000ff */
        /* <DEDUP_REMOVED lines=95> */
.L_x_3763:
[----:B------:R-:W-:Y:S05]  /*12d0*/  BSYNC B1 ;  /* 0x0000000000017941 */ /* 0x000fea0003800000 */
.L_x_3762:
[----:B------:R-:W-:-:S11]  /*12e0*/  DADD R12, RZ, R4 ;  /* 0x00000000ff0c7229 */ /* 0x000fd60000000004 */
.L_x_3761:
[----:B------:R-:W-:Y:S05]  /*12f0*/  BSYNC B0 ;  /* 0x0000000000007941 */ /* 0x000fea0003800000 */
.L_x_3760:
        /* <DEDUP_REMOVED lines=67> */
.L_x_3767:
[----:B------:R-:W-:Y:S05]  /*1730*/  BSYNC B1 ;  /* 0x0000000000017941 */ /* 0x000fea0003800000 */
.L_x_3766:
[----:B------:R-:W-:-:S11]  /*1740*/  DADD R12, R12, R26 ;  /* 0x000000000c0c7229 */ /* 0x000fd6000000001a */
.L_x_3765:
[----:B------:R-:W-:Y:S05]  /*1750*/  BSYNC B0 ;  /* 0x0000000000007941 */ /* 0x000fea0003800000 */
.L_x_3764:
        /* <DEDUP_REMOVED lines=61> */
[----:B------:R-:W-:Y:S02]  /*1b30*/  FSEL R23, R31, RZ, P5 ;  /* 0x000000ff1f177208 */ /* 0x000fe40002800000 */
[----:B------:R-:W-:Y:S01]  /*1b40*/  @!P0 LEA R33, R21, R33, 0x14 ;  /* 0x0000002115218211 */ /* 0x000fe200078ea0ff */
[----:B------:R-:W-:-:S05]  /*1b50*/  @!P0 IMAD.IADD R20, R20, 0x1, -R21 ;  /* 0x0000000114148824 */ /* 0x000fca00078e0a15 */
[----:B------:R-:W-:Y:S01]  /*1b60*/  @!P0 LEA R21, R20, 0x3ff00000, 0x14 ;  /* 0x3ff0000014158811 */ /* 0x000fe200078ea0ff */
[----:B------:R-:W-:-:S06]  /*1b70*/  @!P0 IMAD.MOV.U32 R20, RZ, RZ, RZ ;  /* 0x000000ffff148224 */ /* 0x000fcc00078e00ff */
[----:B------:R-:W-:-:S11]  /*1b80*/  @!P0 DMUL R22, R32, R20 ;  /* 0x0000001420168228 */ /* 0x000fd60000000000 */
.L_x_3771:
[----:B------:R-:W-:Y:S05]  /*1b90*/  BSYNC B1 ;  /* 0x0000000000017941 */ /* 0x000fea0003800000 */
.L_x_3770:
[----:B------:R-:W-:-:S11]  /*1ba0*/  DADD R12, R12, R22 ;  /* 0x000000000c0c7229 */ /* 0x000fd60000000016 */
.L_x_3769:
[----:B------:R-:W-:Y:S05]  /*1bb0*/  BSYNC B0 ;  /* 0x0000000000007941 */ /* 0x000fea0003800000 */
.L_x_3768:
        /* <DEDUP_REMOVED lines=65> */
.L_x_3775:
[----:B------:R-:W-:Y:S05]  /*1fd0*/  BSYNC B1 ;  /* 0x0000000000017941 */ /* 0x000fea0003800000 */
.L_x_3774:
[----:B------:R-:W-:-:S11]  /*1fe0*/  DADD R12, R12, R24 ;  /* 0x000000000c0c7229 */ /* 0x000fd60000000018 */
.L_x_3773:
[----:B------:R-:W-:Y:S05]  /*1ff0*/  BSYNC B0 ;  /* 0x0000000000007941 */ /* 0x000fea0003800000 */
.L_x_3772:
        /* <DEDUP_REMOVED lines=60> */
[----:B------:R-:W-:-:S03]  /*23c0*/  FSEL R19, R31, RZ, P1 ;  /* 0x000000ff1f137208 */ /* 0x000fc60000800000 */
[----:B------:R-:W-:Y:S02]  /*23d0*/  @!P0 IMAD.IADD R16, R16, 0x1, -R17 ;  /* 0x0000000110108824 */ /* 0x000fe400078e0a11 */
[----:B------:R-:W-:-:S03]  /*23e0*/  @!P0 IMAD R33, R17, 0x100000, R33 ;  /* 0x0010000011218824 */ /* 0x000fc600078e0221 */
[----:B------:R-:W-:Y:S01]  /*23f0*/  @!P0 LEA R17, R16, 0x3ff00000, 0x14 ;  /* 0x3ff0000010118811 */ /* 0x000fe200078ea0ff */
[----:B------:R-:W-:-:S06]  /*2400*/  @!P0 IMAD.MOV.U32 R16, RZ, RZ, RZ ;  /* 0x000000ffff108224 */ /* 0x000fcc00078e00ff */
[----:B------:R-:W-:-:S11]  /*2410*/  @!P0 DMUL R18, R32, R16 ;  /* 0x0000001020128228 */ /* 0x000fd60000000000 */
.L_x_3779:
[----:B------:R-:W-:Y:S05]  /*2420*/  BSYNC B1 ;  /* 0x0000000000017941 */ /* 0x000fea0003800000 */
.L_x_3778:
[----:B------:R-:W-:-:S11]  /*2430*/  DADD R12, R12, R18 ;  /* 0x000000000c0c7229 */ /* 0x000fd60000000012 */
.L_x_3777:
[----:B------:R-:W-:Y:S05]  /*2440*/  BSYNC B0 ;  /* 0x0000000000007941 */ /* 0x000fea0003800000 */
.L_x_3776:
        /* <DEDUP_REMOVED lines=64> */
.L_x_3783:
[----:B------:R-:W-:Y:S05]  /*2850*/  BSYNC B1 ;  /* 0x0000000000017941 */ /* 0x000fea0003800000 */
.L_x_3782:
[----:B------:R-:W-:-:S11]  /*2860*/  DADD R12, R12, R20 ;  /* 0x000000000c0c7229 */ /* 0x000fd60000000014 */
.L_x_3781:
[----:B------:R-:W-:Y:S05]  /*2870*/  BSYNC B0 ;  /* 0x0000000000007941 */ /* 0x000fea0003800000 */
.L_x_3780:
        /* <DEDUP_REMOVED lines=66> */
.L_x_3787:
[----:B------:R-:W-:Y:S05]  /*2ca0*/  BSYNC B1 ;  /* 0x0000000000017941 */ /* 0x000fea0003800000 */
.L_x_3786:
[----:B------:R-:W-:-:S11]  /*2cb0*/  DADD R12, R12, R14 ;  /* 0x000000000c0c7229 */ /* 0x000fd6000000000e */
.L_x_3785:
[----:B------:R-:W-:Y:S05]  /*2cc0*/  BSYNC B0 ;  /* 0x0000000000007941 */ /* 0x000fea0003800000 */
.L_x_3784:
[----:B------:R-:W-:Y:S04]  /*2cd0*/  BSSY B0, `(.L_x_3788) ;  /* 0x0000043000007945 */ /* 0x000fe80003800000 */
        /* <DEDUP_REMOVED lines=56> */
[----:B------:R-:W-:Y:S01]  /*3060*/  FSEL R16, R6, RZ, P1 ;  /* 0x000000ff06107208 */ /* 0x000fe20000800000 */
[----:B------:R-:W-:Y:S01]  /*3070*/  @!P0 IMAD.MOV.U32 R6, RZ, RZ, RZ ;  /* 0x000000ffff068224 */ /* 0x000fe200078e00ff */
[----:B------:R-:W-:-:S05]  /*3080*/  @!P0 SHF.R.S32.HI R3, RZ, 0x1, R3 ;  /* 0x00000001ff038819 */ /* 0x000fca0000011403 */
[----:B------:R-:W-:Y:S02]  /*3090*/  @!P0 IMAD.IADD R2, R2, 0x1, -R3 ;  /* 0x0000000102028824 */ /* 0x000fe400078e0a03 */
[----:B------:R-:W-:-:S03]  /*30a0*/  @!P0 IMAD R3, R3, 0x100000, R11 ;  /* 0x0010000003038824 */ /* 0x000fc600078e020b */
[----:B------:R-:W-:Y:S01]  /*30b0*/  @!P0 LEA R7, R2, 0x3ff00000, 0x14 ;  /* 0x3ff0000002078811 */ /* 0x000fe200078ea0ff */
[----:B------:R-:W-:-:S06]  /*30c0*/  @!P0 IMAD.MOV.U32 R2, RZ, RZ, R10 ;  /* 0x000000ffff028224 */ /* 0x000fcc00078e000a */
[----:B------:R-:W-:-:S11]  /*30d0*/  @!P0 DMUL R16, R2, R6 ;  /* 0x0000000602108228 */ /* 0x000fd60000000000 */
.L_x_3791:
[----:B------:R-:W-:Y:S05]  /*30e0*/  BSYNC B1 ;  /* 0x0000000000017941 */ /* 0x000fea0003800000 */
.L_x_3790:
[----:B------:R-:W-:-:S11]  /*30f0*/  DADD R12, R12, R16 ;  /* 0x000000000c0c7229 */ /* 0x000fd60000000010 */
.L_x_3789:
[----:B------:R-:W-:Y:S05]  /*3100*/  BSYNC B0 ;  /* 0x0000000000007941 */ /* 0x000fea0003800000 */
.L_x_3788:
[----:B------:R-:W-:Y:S04]  /*3110*/  SHFL.BFLY PT, R3, R13, 0x10, 0x1f ;  /* 0x0e001f000d037f89 */ /* 0x000fe800000e0000 */
[----:B------:R-:W0:Y:S01]  /*3120*/  SHFL.BFLY PT, R2, R12, 0x10, 0x1f ;  /* 0x0e001f000c027f89 */ /* 0x000e2200000e0000 */
[----:B------:R-:W1:Y:S01]  /*3130*/  S2R R31, SR_TID.Y ;  /* 0x00000000001f7919 */ /* 0x000e620000002200 */
[----:B0-----:R-:W-:Y:S01]  /*3140*/  DADD R2, R2, R12 ;  /* 0x0000000002027229 */ /* 0x001fe2000000000c */
[----:B------:R-:W1:Y:S06]  /*3150*/  LDC R12, c[0x0][0x4] ;  /* 0x00000100ff0c7b82 */ /* 0x000e6c0000000800 */
[----:B------:R-:W-:Y:S04]  /*3160*/  SHFL.BFLY PT, R7, R3, 0x8, 0x1f ;  /* 0x0d001f0003077f89 */ /* 0x000fe800000e0000 */
[----:B------:R-:W0:Y:S02]  /*3170*/  SHFL.BFLY PT, R6, R2, 0x8, 0x1f ;  /* 0x0d001f0002067f89 */ /* 0x000e2400000e0000 */
[----:B0-----:R-:W-:Y:S01]  /*3180*/  DADD R6, R2, R6 ;  /* 0x0000000002067229 */ /* 0x001fe20000000006 */
[----:B-1----:R-:W-:-:S06]  /*3190*/  IMAD R3, R12, UR5, R31 ;  /* 0x000000050c037c24 */ /* 0x002fcc000f8e021f */
[----:B------:R-:W-:Y:S01]  /*31a0*/  SHFL.BFLY PT, R9, R7, 0x4, 0x1f ;  /* 0x0c801f0007097f89 */ /* 0x000fe200000e0000 */
[----:B------:R-:W-:-:S03]  /*31b0*/  IADD3 R3, -R3, UR6, RZ ;  /* 0x0000000603037c10 */ /* 0x000fc6000fffe1ff */
[----:B------:R-:W0:Y:S01]  /*31c0*/  SHFL.BFLY PT, R8, R6, 0x4, 0x1f ;  /* 0x0c801f0006087f89 */ /* 0x000e2200000e0000 */
[----:B------:R-:W-:Y:S01]  /*31d0*/  ISETP.GE.AND P0, PT, R3, 0x1, PT ;  /* 0x000000010300780c */ /* 0x000fe20003f06270 */
        /* <DEDUP_REMOVED lines=32> */
[----:B------:R-:W-:-:S07]  /*33e0*/  IMAD.MOV.U32 R7, RZ, RZ, R13 ;  /* 0x000000ffff077224 */ /* 0x000fce00078e000d */
[----:B0-----:R-:W-:Y:S05]  /*33f0*/  CALL.REL.NOINC `($__internal_3_$__cuda_sm20_div_rn_f64_full) ;  /* 0x0000001000047944 */ /* 0x001fea0003c00000 */
[----:B------:R-:W-:Y:S02]  /*3400*/  IMAD.MOV.U32 R2, RZ, RZ, R30 ;  /* 0x000000ffff027224 */ /* 0x000fe400078e001e */
[----:B------:R-:W-:-:S07]  /*3410*/  IMAD.MOV.U32 R3, RZ, RZ, R31 ;  /* 0x000000ffff037224 */ /* 0x000fce00078e001f */
.L_x_3795:
[----:B------:R-:W-:Y:S05]  /*3420*/  BSYNC B2 ;  /* 0x0000000000027941 */ /* 0x000fea0003800000 */
.L_x_3794:
[----:B------:R-:W-:Y:S02]  /*3430*/  IMAD.MOV.U32 R6, RZ, RZ, R2 ;  /* 0x000000ffff067224 */ /* 0x000fe400078e0002 */
[----:B------:R-:W-:-:S07]  /*3440*/  IMAD.MOV.U32 R7, RZ, RZ, R3 ;  /* 0x000000ffff077224 */ /* 0x000fce00078e0003 */
.L_x_3793:
[----:B------:R-:W-:Y:S05]  /*3450*/  BSYNC B1 ;  /* 0x0000000000017941 */ /* 0x000fea0003800000 */
.L_x_3792:
        /* <DEDUP_REMOVED lines=9> */
[----:B0-----:R-:W-:Y:S01]  /*34f0*/  LEA R10, P0, R3, UR4, 0x3 ;  /* 0x00000004030a7c11 */ /* 0x001fe2000f8018ff */
[----:B------:R-:W-:-:S03]  /*3500*/  ULDC UR4, c[0x0][0x228] ;  /* 0x00008a0000047ab9 */ /* 0x000fc60000000800 */
[----:B------:R-:W-:Y:S01]  /*3510*/  LEA.HI.X R11, R3, UR5, R0, 0x3, P0 ;  /* 0x00000005030b7c11 */ /* 0x000fe200080f1c00 */
[----:B------:R-:W-:-:S04]  /*3520*/  VIADD R0, R2, 0x20 ;  /* 0x0000002002007836 */ /* 0x000fc80000000000 */
[----:B------:R0:W-:Y:S01]  /*3530*/  STG.E.64 desc[UR8][R10.64], R6 ;  /* 0x000000060a007986 */ /* 0x0001e2000c101b08 */
        /* <DEDUP_REMOVED lines=26> */
[----:B------:R-:W-:Y:S05]  /*36e0*/  CALL.REL.NOINC `($__internal_3_$__cuda_sm20_div_rn_f64_full) ;  /* 0x0000000c00487944 */ /* 0x000fea0003c00000 */
[----:B------:R-:W-:Y:S02]  /*36f0*/  IMAD.MOV.U32 R4, RZ, RZ, R30 ;  /* 0x000000ffff047224 */ /* 0x000fe400078e001e */
[----:B------:R-:W-:-:S07]  /*3700*/  IMAD.MOV.U32 R5, RZ, RZ, R31 ;  /* 0x000000ffff057224 */ /* 0x000fce00078e001f */
.L_x_3798:
[----:B------:R-:W-:Y:S05]  /*3710*/  BSYNC B2 ;  /* 0x0000000000027941 */ /* 0x000fea0003800000 */
.L_x_3797:
[----:B------:R-:W-:Y:S05]  /*3720*/  BSYNC B1 ;  /* 0x0000000000017941 */ /* 0x000fea0003800000 */
.L_x_3796:
        /* <DEDUP_REMOVED lines=30> */
[----:B------:R-:W-:Y:S01]  /*3910*/  IMAD.MOV.U32 R4, RZ, RZ, R30 ;  /* 0x000000ffff047224 */ /* 0x000fe200078e001e */
[----:B------:R-:W-:-:S07]  /*3920*/  MOV R5, R31 ;  /* 0x0000001f00057202 */ /* 0x000fce0000000f00 */
.L_x_3801:
[----:B------:R-:W-:Y:S05]  /*3930*/  BSYNC B2 ;  /* 0x0000000000027941 */ /* 0x000fea0003800000 */
.L_x_3800:
[----:B------:R-:W-:Y:S05]  /*3940*/  BSYNC B1 ;  /* 0x0000000000017941 */ /* 0x000fea0003800000 */
.L_x_3799:
        /* <DEDUP_REMOVED lines=32> */
.L_x_3804:
[----:B------:R-:W-:Y:S05]  /*3b50*/  BSYNC B2 ;  /* 0x0000000000027941 */ /* 0x000fea0003800000 */
.L_x_3803:
[----:B------:R-:W-:Y:S05]  /*3b60*/  BSYNC B1 ;  /* 0x0000000000017941 */ /* 0x000fea0003800000 */
.L_x_3802:
        /* <DEDUP_REMOVED lines=32> */
.L_x_3807:
[----:B------:R-:W-:Y:S05]  /*3d70*/  BSYNC B2 ;  /* 0x0000000000027941 */ /* 0x000fea0003800000 */
.L_x_3806:
[----:B------:R-:W-:Y:S05]  /*3d80*/  BSYNC B1 ;  /* 0x0000000000017941 */ /* 0x000fea0003800000 */
.L_x_3805:
        /* <DEDUP_REMOVED lines=32> */
.L_x_3810:
[----:B------:R-:W-:Y:S05]  /*3f90*/  BSYNC B2 ;  /* 0x0000000000027941 */ /* 0x000fea0003800000 */
.L_x_3809:
[----:B------:R-:W-:Y:S05]  /*3fa0*/  BSYNC B1 ;  /* 0x0000000000017941 */ /* 0x000fea0003800000 */
.L_x_3808:
        /* <DEDUP_REMOVED lines=29> */
[----:B------:R-:W-:Y:S05]  /*4180*/  CALL.REL.NOINC `($__internal_3_$__cuda_sm20_div_rn_f64_full) ;  /* 0x0000000000a07944 */ /* 0x000fea0003c00000 */
[----:B------:R-:W-:Y:S02]  /*4190*/  IMAD.MOV.U32 R4, RZ, RZ, R30 ;  /* 0x000000ffff047224 */ /* 0x000fe400078e001e */
[----:B------:R-:W-:-:S07]  /*41a0*/  IMAD.MOV.U32 R5, RZ, RZ, R31 ;  /* 0x000000ffff057224 */ /* 0x000fce00078e001f */
.L_x_3813:
[----:B------:R-:W-:Y:S05]  /*41b0*/  BSYNC B2 ;  /* 0x0000000000027941 */ /* 0x000fea0003800000 */
.L_x_3812:
[----:B------:R-:W-:Y:S05]  /*41c0*/  BSYNC B1 ;  /* 0x0000000000017941 */ /* 0x000fea0003800000 */
.L_x_3811:
        /* <DEDUP_REMOVED lines=32> */
.L_x_3816:
[----:B------:R-:W-:Y:S05]  /*43d0*/  BSYNC B2 ;  /* 0x0000000000027941 */ /* 0x000fea0003800000 */
.L_x_3815:
[----:B------:R-:W-:Y:S05]  /*43e0*/  BSYNC B1 ;  /* 0x0000000000017941 */ /* 0x000fea0003800000 */
.L_x_3814:
[----:B------:R-:W-:Y:S01]  /*43f0*/  STG.E.64 desc[UR8][R10.64+0x700], R2 ;  /* 0x000700020a007986 */ /* 0x000fe2000c101b08 */
[----:B------:R-:W-:Y:S05]  /*4400*/  EXIT ;  /* 0x000000000000794d */ /* 0x000fea0003800000 */
        .weak           $__internal_3_$__cuda_sm20_div_rn_f64_full
        .type           $__internal_3_$__cuda_sm20_div_rn_f64_full,@function
        .size           $__internal_3_$__cuda_sm20_div_rn_f64_full,(.L_x_11722 - $__internal_3_$__cuda_sm20_div_rn_f64_full)
$__internal_3_$__cuda_sm20_div_rn_f64_full:
        /* <DEDUP_REMOVED lines=14> */
[----:B------:R-:W-:Y:S02]  /*44f0*/  @!P3 ISETP.GE.U32.AND P4, PT, R3, R30, PT ;  /* 0x0000001e0300b20c */ /* 0x000fe40003f86070 */
[----:B------:R-:W-:Y:S02]  /*4500*/  @!P0 LOP3.LUT R37, R9, 0x7ff00000, RZ, 0xc0, !PT ;  /* 0x7ff0000009258812 */ /* 0x000fe400078ec0ff */
[----:B------:R-:W-:-:S04]  /*4510*/  @!P3 SEL R31, R36, 0x63400000, !P4 ;  /* 0x63400000241fb807 */ /* 0x000fc80006000000 */
[----:B------:R-:W-:-:S04]  /*4520*/  @!P3 LOP3.LUT R34, R31, 0x80000000, R5, 0xf8, !PT ;  /* 0x800000001f22b812 */ /* 0x000fc800078ef805 */
[----:B------:R-:W-:Y:S01]  /*4530*/  @!P3 LOP3.LUT R35, R34, 0x100000, RZ, 0xfc, !PT ;  /* 0x001000002223b812 */ /* 0x000fe200078efcff */
[----:B------:R-:W-:Y:S01]  /*4540*/  @!P3 IMAD.MOV.U32 R34, RZ, RZ, RZ ;  /* 0x000000ffff22b224 */ /* 0x000fe200078e00ff */
[----:B0-----:R-:W-:-:S08]  /*4550*/  DFMA R32, R28, -R8, 1 ;  /* 0x3ff000001c20742b */ /* 0x001fd00000000808 */
[----:B------:R-:W-:-:S08]  /*4560*/  DFMA R32, R32, R32, R32 ;  /* 0x000000202020722b */ /* 0x000fd00000000020 */
[----:B------:R-:W-:Y:S01]  /*4570*/  DFMA R32, R28, R32, R28 ;  /* 0x000000201c20722b */ /* 0x000fe2000000001c */
[----:B------:R-:W-:Y:S01]  /*4580*/  SEL R29, R36, 0x63400000, !P2 ;  /* 0x63400000241d7807 */ /* 0x000fe20005000000 */
[----:B------:R-:W-:-:S03]  /*4590*/  IMAD.MOV.U32 R28, RZ, RZ, R4 ;  /* 0x000000ffff1c7224 */ /* 0x000fc600078e0004 */
[----:B------:R-:W-:-:S03]  /*45a0*/  LOP3.LUT R29, R29, 0x800fffff, R5, 0xf8, !PT ;  /* 0x800fffff1d1d7812 */ /* 0x000fc600078ef805 */
[----:B------:R-:W-:-:S03]  /*45b0*/  DFMA R30, R32, -R8, 1 ;  /* 0x3ff00000201e742b */ /* 0x000fc60000000808 */
[----:B------:R-:W-:-:S05]  /*45c0*/  @!P3 DFMA R28, R28, 2, -R34 ;  /* 0x400000001c1cb82b */ /* 0x000fca0000000822 */
[----:B------:R-:W-:-:S08]  /*45d0*/  DFMA R30, R32, R30, R32 ;  /* 0x0000001e201e722b */ /* 0x000fd00000000020 */
[----:B------:R-:W-:-:S08]  /*45e0*/  DMUL R32, R30, R28 ;  /* 0x0000001c1e207228 */ /* 0x000fd00000000000 */
[----:B------:R-:W-:-:S08]  /*45f0*/  DFMA R34, R32, -R8, R28 ;  /* 0x800000082022722b */ /* 0x000fd0000000001c */
[----:B------:R-:W-:Y:S01]  /*4600*/  DFMA R34, R30, R34, R32 ;  /* 0x000000221e22722b */ /* 0x000fe20000000020 */
[----:B------:R-:W-:Y:S01]  /*4610*/  IMAD.MOV.U32 R32, RZ, RZ, R3 ;  /* 0x000000ffff207224 */ /* 0x000fe200078e0003 */
[----:B------:R-:W-:-:S05]  /*4620*/  @!P3 LOP3.LUT R32, R29, 0x7ff00000, RZ, 0xc0, !PT ;  /* 0x7ff000001d20b812 */ /* 0x000fca00078ec0ff */
        /* <DEDUP_REMOVED lines=8> */
[----:B------:R-:W-:Y:S01]  /*46b0*/  VIMNMX R3, R4, 0x46a00000, PT ;  /* 0x46a0000004037848 */ /* 0x000fe20003fe0100 */
[----:B------:R-:W-:Y:S01]  /*46c0*/  IMAD.MOV.U32 R4, RZ, RZ, RZ ;  /* 0x000000ffff047224 */ /* 0x000fe200078e00ff */
[----:B------:R-:W-:-:S05]  /*46d0*/  SEL R36, R36, 0x63400000, !P0 ;  /* 0x6340000024247807 */ /* 0x000fca0004000000 */
[----:B------:R-:W-:-:S04]  /*46e0*/  IMAD.IADD R3, R3, 0x1, -R36 ;  /* 0x0000000103037824 */ /* 0x000fc800078e0a24 */
[----:B------:R-:W-:-:S06]  /*46f0*/  VIADD R5, R3, 0x7fe00000 ;  /* 0x7fe0000003057836 */ /* 0x000fcc0000000000 */
[----:B------:R-:W-:-:S10]  /*4700*/  DMUL R30, R34, R4 ;  /* 0x00000004221e7228 */ /* 0x000fd40000000000 */
[----:B------:R-:W-:-:S13]  /*4710*/  FSETP.GTU.AND P0, PT, |R31|, 1.469367938527859385e-39, PT ;  /* 0x001000001f00780b */ /* 0x000fda0003f0c200 */
[----:B------:R-:W-:Y:S05]  /*4720*/  @P0 BRA `(.L_x_3819) ;  /* 0x0000000000940947 */ /* 0x000fea0003800000 */
[----:B------:R-:W-:-:S06]  /*4730*/  DFMA R8, R34, -R8, R28 ;  /* 0x800000082208722b */ /* 0x000fcc000000001c */
[----:B------:R-:W-:-:S04]  /*4740*/  IMAD.MOV.U32 R8, RZ, RZ, RZ ;  /* 0x000000ffff087224 */ /* 0x000fc800078e00ff */
[C---:B------:R-:W-:Y:S02]  /*4750*/  FSETP.NEU.AND P0, PT, R9.reuse, RZ, PT ;  /* 0x000000ff0900720b */ /* 0x040fe40003f0d000 */
[----:B------:R-:W-:-:S04]  /*4760*/  LOP3.LUT R7, R9, 0x80000000, R7, 0x48, !PT ;  /* 0x8000000009077812 */ /* 0x000fc800078e4807 */
[----:B------:R-:W-:-:S07]  /*4770*/  LOP3.LUT R9, R7, R5, RZ, 0xfc, !PT ;  /* 0x0000000507097212 */ /* 0x000fce00078efcff */
[----:B------:R-:W-:Y:S05]  /*4780*/  @!P0 BRA `(.L_x_3819) ;  /* 0x00000000007c8947 */ /* 0x000fea0003800000 */
[----:B------:R-:W-:Y:S01]  /*4790*/  IMAD.MOV R5, RZ, RZ, -R3 ;  /* 0x000000ffff057224 */ /* 0x000fe200078e0a03 */
[----:B------:R-:W-:Y:S01]  /*47a0*/  DMUL.RP R8, R34, R8 ;  /* 0x0000000822087228 */ /* 0x000fe20000008000 */
[----:B------:R-:W-:Y:S01]  /*47b0*/  IMAD.MOV.U32 R4, RZ, RZ, RZ ;  /* 0x000000ffff047224 */ /* 0x000fe200078e00ff */
[----:B------:R-:W-:-:S05]  /*47c0*/  IADD3 R3, -R3, -0x43300000, RZ ;  /* 0xbcd0000003037810 */ /* 0x000fca0007ffe1ff */
[----:B------:R-:W-:-:S03]  /*47d0*/  DFMA R4, R30, -R4, R34 ;  /* 0x800000041e04722b */ /* 0x000fc60000000022 */
[----:B------:R-:W-:-:S07]  /*47e0*/  LOP3.LUT R7, R9, R7, RZ, 0x3c, !PT ;  /* 0x0000000709077212 */ /* 0x000fce00078e3cff */
[----:B------:R-:W-:-:S04]  /*47f0*/  FSETP.NEU.AND P0, PT, |R5|, R3, PT ;  /* 0x000000030500720b */ /* 0x000fc80003f0d200 */
[----:B------:R-:W-:Y:S02]  /*4800*/  FSEL R30, R8, R30, !P0 ;  /* 0x0000001e081e7208 */ /* 0x000fe40004000000 */
[----:B------:R-:W-:Y:S01]  /*4810*/  FSEL R31, R7, R31, !P0 ;  /* 0x0000001f071f7208 */ /* 0x000fe20004000000 */
[----:B------:R-:W-:Y:S06]  /*4820*/  BRA `(.L_x_3819) ;  /* 0x0000000000547947 */ /* 0x000fec0003800000 */
.L_x_3818:
        /* <DEDUP_REMOVED lines=16> */
.L_x_3821:
[----:B------:R-:W-:Y:S01]  /*4930*/  LOP3.LUT R31, R7, 0x80000, RZ, 0xfc, !PT ;  /* 0x00080000071f7812 */ /* 0x000fe200078efcff */
[----:B------:R-:W-:Y:S01]  /*4940*/  IMAD.MOV.U32 R30, RZ, RZ, R6 ;  /* 0x000000ffff1e7224 */ /* 0x000fe200078e0006 */
[----:B------:R-:W-:Y:S06]  /*4950*/  BRA `(.L_x_3819) ;  /* 0x0000000000087947 */ /* 0x000fec0003800000 */
.L_x_3820:
[----:B------:R-:W-:Y:S01]  /*4960*/  LOP3.LUT R31, R5, 0x80000, RZ, 0xfc, !PT ;  /* 0x00080000051f7812 */ /* 0x000fe200078efcff */
[----:B------:R-:W-:-:S07]  /*4970*/  IMAD.MOV.U32 R30, RZ, RZ, R4 ;  /* 0x000000ffff1e7224 */ /* 0x000fce00078e0004 */
.L_x_3819:
[----:B------:R-:W-:Y:S05]  /*4980*/  BSYNC B0 ;  /* 0x0000000000007941 */ /* 0x000fea0003800000 */
.L_x_3817:
[----:B------:R-:W-:Y:S02]  /*4990*/  IMAD.MOV.U32 R4, RZ, RZ, R0 ;  /* 0x000000ffff047224 */ /* 0x000fe400078e0000 */
[----:B------:R-:W-:-:S04]  /*49a0*/  IMAD.MOV.U32 R5, RZ, RZ, 0x0 ;  /* 0x00000000ff057424 */ /* 0x000fc800078e00ff */
[----:B------:R-:W-:Y:S05]  /*49b0*/  RET.REL.NODEC R4 `(_ZN43_GLOBAL__N__9ae7fba5_10_SoftMax_cu_9f978f6320softmax_warp_forwardIdddLi8ELb0ELb1EEEvPT0_PKT_iiiPKbib) ;  /* 0xffffffb404907950 */ /* 0x000fea0003c3ffff */
.L_x_3822:
        /* <DEDUP_REMOVED lines=12> */
.L_x_11722:


//--------------------- .text._ZN43_GLOBAL__N__9ae7fba5_10_SoftMax_cu_9f978f6320softmax_warp_forwardIdddLi7ELb0ELb1EEEvPT0_PKT_iiiPKbib --------------------------
	.section	.text._ZN43_GLOBAL__N__9ae7fba5_10_SoftMax_cu_9f978f6320softmax_warp_forwardIdddLi7ELb0ELb1EEEvPT0_PKT_iiiPKbib,"ax",@progbits
	.align	128
.text._ZN43_GLOBAL__N__9ae7fba5_10_SoftMax_cu_9f978f6320softmax_warp_forwardIdddLi7ELb0ELb1EEEvPT0_PKT_iiiPKbib:
        .type           _ZN43_GLOBAL__N__9ae7fba5_10_SoftMax_cu_9f978f6320softmax_warp_forwardIdddLi7ELb0ELb1EEEvPT0_PKT_iiiPKbib,@function
        .size           _ZN43_GLOBAL__N__9ae7fba5_10_SoftMax_cu_9f978f6320softmax_warp_forwardIdddLi7ELb0ELb1EEEvPT0_PKT_iiiPKbib,(.L_x_11724 - _ZN43_GLOBAL__N__9ae7fba5_10_SoftMax_cu_9f978f6320softmax_warp_forwardIdddLi7ELb0ELb1EEEvPT0_PKT_iiiPKbib)
        .other          _ZN43_GLOBAL__N__9ae7fba5_10_SoftMax_cu_9f978f6320softmax_warp_forwardIdddLi7ELb0ELb1EEEvPT0_PKT_iiiPKbib,@"STO_CUDA_ENTRY STV_DEFAULT"
_ZN43_GLOBAL__N__9ae7fba5_10_SoftMax_cu_9f978f6320softmax_warp_forwardIdddLi7ELb0ELb1EEEvPT0_PKT_iiiPKbib:
[----:B------:R-:W-:Y:S01]  /*0000*/  LDC R1, c[0x0][0x28] ;  /* 0x00000a00ff017b82 */ /* 0x000fe20000000800 */
[----:B------:R-:W0:Y:S07]  /*0010*/  S2R R3, SR_TID.Y ;  /* 0x0000000000037919 */ /* 0x000e2e0000002200 */
[----:B------:R-:W0:Y:S01]  /*0020*/  S2UR UR5, SR_CTAID.X ;  /* 0x00000000000579c3 */ /* 0x000e220000002500 */
[----:B------:R-:W-:Y:S01]  /*0030*/  ULDC.U8 UR4, c[0x0][0x23c] ;  /* 0x00008f0000047ab9 */ /* 0x000fe20000000000 */
[----:B------:R-:W-:Y:S01]  /*0040*/  ULDC.64 UR6, c[0x0][0x220] ;  /* 0x0000880000067ab9 */ /* 0x000fe20000000a00 */
[----:B------:R-:W1:Y:S01]  /*0050*/  S2R R0, SR_TID.X ;  /* 0x0000000000007919 */ /* 0x000e620000002100 */
[----:B------:R-:W-:Y:S01]  /*0060*/  UPRMT UR4, UR4, 0x8880, URZ ;  /* 0x0000888004047896 */ /* 0x000fe2000800003f */
[----:B------:R-:W-:Y:S01]  /*0070*/  ULDC.64 UR8, c[0x0][0x218] ;  /* 0x0000860000087ab9 */ /* 0x000fe20000000a00 */
[----:B------:R-:W-:-:S02]  /*0080*/  ULDC.64 UR10, c[0x0][0x230] ;  /* 0x00008c00000a7ab9 */ /* 0x000fc40000000a00 */
[----:B------:R-:W0:Y:S02]  /*0090*/  LDC R2, c[0x0][0x4] ;  /* 0x00000100ff027b82 */ /* 0x000e240000000800 */
[----:B------:R-:W-:Y:S01]  /*00a0*/  ISETP.NE.AND P5, PT, RZ, UR4, PT ;  /* 0x00000004ff007c0c */ /* 0x000fe2000bfa5270 */
[----:B------:R-:W-:-:S03]  /*00b0*/  ULDC UR4, c[0x0][0x228] ;  /* 0x00008a0000047ab9 */ /* 0x000fc60000000800 */
[----:B------:R-:W-:Y:S01]  /*00c0*/  P2R R10, PR, RZ, 0x20 ;  /* 0x00000020ff0a7803 */ /* 0x000fe20000000000 */
[----:B0-----:R-:W-:-:S04]  /*00d0*/  IMAD R2, R2, UR5, R3 ;  /* 0x0000000502027c24 */ /* 0x001fc8000f8e0203 */
[----:B------:R-:W-:-:S04]  /*00e0*/  IMAD.SHL.U32 R2, R2, 0x2, RZ ;  /* 0x0000000202027824 */ /* 0x000fc800078e00ff */
[C---:B------:R-:W-:Y:S01]  /*00f0*/  IMAD R5, R2.reuse, UR7, RZ ;  /* 0x0000000702057c24 */ /* 0x040fe2000f8e02ff */
[----:B------:R-:W-:-:S03]  /*0100*/  IADD3 R3, -R2, UR6, RZ ;  /* 0x0000000602037c10 */ /* 0x000fc6000fffe1ff */
[----:B-1----:R-:W-:Y:S01]  /*0110*/  IMAD.IADD R4, R5, 0x1, R0 ;  /* 0x0000000105047824 */ /* 0x002fe200078e0200 */
[C---:B------:R-:W-:Y:S02]  /*0120*/  ISETP.GT.AND P0, PT, R3.reuse, RZ, PT ;  /* 0x000000ff0300720c */ /* 0x040fe40003f04270 */
[----:B------:R-:W-:Y:S01]  /*0130*/  VIMNMX R3, R3, 0x2, PT ;  /* 0x0000000203037848 */ /* 0x000fe20003fe0100 */
[--C-:B------:R-:W-:Y:S01]  /*0140*/  IMAD.MOV.U32 R2, RZ, RZ, R4.reuse ;  /* 0x000000ffff027224 */ /* 0x100fe200078e0004 */
[----:B------:R-:W-:Y:S02]  /*0150*/  SHF.R.S32.HI R9, RZ, 0x1f, R4 ;  /* 0x0000001fff097819 */ /* 0x000fe40000011404 */
[----:B------:R-:W-:-:S03]  /*0160*/  ISETP.GT.AND P1, PT, R3, 0x1, PT ;  /* 0x000000010300780c */ /* 0x000fc60003f24270 */
        /* <DEDUP_REMOVED lines=28> */
.L_x_3823:
[----:B------:R-:W-:Y:S01]  /*0330*/  IMAD.U32 R25, RZ, RZ, UR10 ;  /* 0x0000000aff197e24 */ /* 0x000fe2000f8e00ff */
[----:B------:R-:W-:Y:S01]  /*0340*/  LEA R14, P2, R4, UR8, 0x3 ;  /* 0x00000008040e7c11 */ /* 0x000fe2000f8418ff */
[----:B------:R-:W-:Y:S01]  /*0350*/  USHF.R.S32.HI UR7, URZ, 0x1f, UR4 ;  /* 0x0000001f3f077899 */ /* 0x000fe20008011404 */
[----:B------:R-:W-:Y:S01]  /*0360*/  VIADD R6, R0, 0x40 ;  /* 0x0000004000067836 */ /* 0x000fe20000000000 */
[C---:B------:R-:W-:Y:S01]  /*0370*/  IADD3 R5, P3, R4.reuse, UR4, RZ ;  /* 0x0000000404057c10 */ /* 0x040fe2000ff7e0ff */
[----:B------:R-:W-:Y:S01]  /*0380*/  IMAD.U32 R11, RZ, RZ, UR11 ;  /* 0x0000000bff0b7e24 */ /* 0x000fe2000f8e00ff */
[----:B------:R-:W-:Y:S01]  /*0390*/  SEL R7, RZ, UR4, !P0 ;  /* 0x00000004ff077c07 */ /* 0x000fe2000c000000 */
[----:B------:R-:W-:Y:S01]  /*03a0*/  IMAD.MOV.U32 R36, RZ, RZ, 0x0 ;  /* 0x00000000ff247424 */ /* 0x000fe200078e00ff */
[----:B------:R-:W-:Y:S01]  /*03b0*/  LEA.HI.X R15, R4, UR9, R9, 0x3, P2 ;  /* 0x00000009040f7c11 */ /* 0x000fe200090f1c09 */
[----:B------:R-:W-:Y:S01]  /*03c0*/  IMAD.MOV.U32 R37, RZ, RZ, -0x100000 ;  /* 0xfff00000ff257424 */ /* 0x000fe200078e00ff */
[----:B------:R-:W-:Y:S01]  /*03d0*/  IADD3 R24, P0, P2, R2, UR4, R25 ;  /* 0x0000000402187c10 */ /* 0x000fe2000fa1e019 */
[C---:B------:R-:W-:Y:S01]  /*03e0*/  VIADD R8, R0.reuse, 0x20 ;  /* 0x0000002000087836 */ /* 0x040fe20000000000 */
[----:B------:R-:W-:Y:S01]  /*03f0*/  IADD3.X R4, R9, UR7, RZ, P3, !PT ;  /* 0x0000000709047c10 */ /* 0x000fe20009ffe4ff */
[C---:B------:R-:W-:Y:S01]  /*0400*/  VIADD R18, R0.reuse, 0x60 ;  /* 0x0000006000127836 */ /* 0x040fe20000000000 */
[-C--:B------:R-:W-:Y:S01]  /*0410*/  ISETP.GE.AND P3, PT, R0, R7.reuse, PT ;  /* 0x000000070000720c */ /* 0x080fe20003f66270 */
[----:B------:R-:W-:Y:S01]  /*0420*/  IMAD.MOV.U32 R30, RZ, RZ, 0x0 ;  /* 0x00000000ff1e7424 */ /* 0x000fe200078e00ff */
[----:B------:R-:W-:Y:S01]  /*0430*/  SEL R19, RZ, UR4, !P1 ;  /* 0x00000004ff137c07 */ /* 0x000fe2000c800000 */
[----:B------:R-:W-:Y:S01]  /*0440*/  IMAD.MOV.U32 R31, RZ, RZ, -0x100000 ;  /* 0xfff00000ff1f7424 */ /* 0x000fe200078e00ff */
[----:B------:R-:W-:-:S02]  /*0450*/  ISETP.GE.AND P4, PT, R6, R7, PT ;  /* 0x000000070600720c */ /* 0x000fc40003f86270 */
[----:B------:R-:W-:Y:S02]  /*0460*/  IADD3 R22, P1, R2, UR10, RZ ;  /* 0x0000000a02167c10 */ /* 0x000fe4000ff3e0ff */
[----:B------:R-:W-:Y:S02]  /*0470*/  IADD3.X R25, R3, UR7, R11, P0, P2 ;  /* 0x0000000703197c10 */ /* 0x000fe400087e440b */
[----:B------:R-:W-:Y:S02]  /*0480*/  LEA R2, P2, R5, UR8, 0x3 ;  /* 0x0000000805027c11 */ /* 0x000fe4000f8418ff */
[----:B------:R-:W-:Y:S02]  /*0490*/  IADD3.X R23, R3, UR11, RZ, P1, !PT ;  /* 0x0000000b03177c10 */ /* 0x000fe40008ffe4ff */
[----:B------:R-:W-:Y:S01]  /*04a0*/  LEA.HI.X R3, R5, UR9, R4, 0x3, P2 ;  /* 0x0000000905037c11 */ /* 0x000fe200090f1c04 */
[----:B------:R-:W-:Y:S01]  /*04b0*/  IMAD.MOV.U32 R4, RZ, RZ, 0x0 ;  /* 0x00000000ff047424 */ /* 0x000fe200078e00ff */
[----:B------:R-:W-:Y:S01]  /*04c0*/  ULDC.64 UR8, c[0x0][0x208] ;  /* 0x0000820000087ab9 */ /* 0x000fe20000000a00 */
[----:B------:R-:W-:Y:S01]  /*04d0*/  IMAD.MOV.U32 R5, RZ, RZ, -0x100000 ;  /* 0xfff00000ff057424 */ /* 0x000fe200078e00ff */
[----:B------:R-:W-:Y:S01]  /*04e0*/  P2R R9, PR, RZ, 0x8 ;  /* 0x00000008ff097803 */ /* 0x000fe20000000000 */
[----:B------:R0:W5:Y:S01]  /*04f0*/  @!P4 LDG.E.64 R36, desc[UR8][R14.64+0x200] ;  /* 0x000200080e24c981 */ /* 0x000162000c1e1b00 */
[----:B------:R-:W-:Y:S01]  /*0500*/  P2R R11, PR, RZ, 0x10 ;  /* 0x00000010ff0b7803 */ /* 0x000fe20000000000 */
[----:B------:R-:W-:Y:S01]  /*0510*/  IMAD.MOV.U32 R9, RZ, RZ, -0x100000 ;  /* 0xfff00000ff097424 */ /* 0x000fe200078e00ff */
[-C--:B------:R-:W-:Y:S01]  /*0520*/  ISETP.GE.AND P6, PT, R8, R7.reuse, PT ;  /* 0x000000070800720c */ /* 0x080fe20003fc6270 */
[----:B------:R0:W5:Y:S01]  /*0530*/  @!P3 LDG.E.64 R4, desc[UR8][R14.64] ;  /* 0x000000080e04b981 */ /* 0x000162000c1e1b00 */
[----:B------:R-:W-:-:S02]  /*0540*/  ISETP.GE.AND P0, PT, R18, R7, PT ;  /* 0x000000071200720c */ /* 0x000fc40003f06270 */
[-C--:B------:R-:W-:Y:S01]  /*0550*/  ISETP.GE.AND P1, PT, R8, R19.reuse, PT ;  /* 0x000000130800720c */ /* 0x080fe20003f26270 */
[----:B------:R-:W-:Y:S01]  /*0560*/  IMAD.MOV.U32 R8, RZ, RZ, 0x0 ;  /* 0x00000000ff087424 */ /* 0x000fe200078e00ff */
[-C--:B------:R-:W-:Y:S02]  /*0570*/  ISETP.GE.AND P2, PT, R0, R19.reuse, PT ;  /* 0x000000130000720c */ /* 0x080fe40003f46270 */
[-C--:B------:R-:W-:Y:S02]  /*0580*/  ISETP.GE.AND P3, PT, R6, R19.reuse, PT ;  /* 0x000000130600720c */ /* 0x080fe40003f66270 */
[----:B------:R-:W-:Y:S01]  /*0590*/  ISETP.GE.AND P4, PT, R18, R19, PT ;  /* 0x000000131200720c */ /* 0x000fe20003f86270 */
[----:B------:R-:W-:Y:S01]  /*05a0*/  IMAD.MOV.U32 R12, RZ, RZ, 0x0 ;  /* 0x00000000ff0c7424 */ /* 0x000fe200078e00ff */
[----:B------:R-:W-:Y:S01]  /*05b0*/  P2R R32, PR, RZ, 0x40 ;  /* 0x00000040ff207803 */ /* 0x000fe20000000000 */
[----:B------:R-:W-:Y:S01]  /*05c0*/  IMAD.MOV.U32 R13, RZ, RZ, -0x100000 ;  /* 0xfff00000ff0d7424 */ /* 0x000fe200078e00ff */
[----:B------:R0:W5:Y:S01]  /*05d0*/  @!P6 LDG.E.64 R8, desc[UR8][R14.64+0x100] ;  /* 0x000100080e08e981 */ /* 0x000162000c1e1b00 */
[----:B------:R-:W-:-:S02]  /*05e0*/  IMAD.MOV.U32 R16, RZ, RZ, 0x0 ;  /* 0x00000000ff107424 */ /* 0x000fc400078e00ff */
[----:B------:R-:W-:Y:S01]  /*05f0*/  IMAD.MOV.U32 R17, RZ, RZ, -0x100000 ;  /* 0xfff00000ff117424 */ /* 0x000fe200078e00ff */
[----:B------:R0:W5:Y:S01]  /*0600*/  @!P0 LDG.E.64 R30, desc[UR8][R14.64+0x300] ;  /* 0x000300080e1e8981 */ /* 0x000162000c1e1b00 */
[----:B------:R-:W-:Y:S02]  /*0610*/  IMAD.MOV.U32 R28, RZ, RZ, 0x0 ;  /* 0x00000000ff1c7424 */ /* 0x000fe400078e00ff */
[----:B------:R-:W-:Y:S01]  /*0620*/  IMAD.MOV.U32 R29, RZ, RZ, -0x100000 ;  /* 0xfff00000ff1d7424 */ /* 0x000fe200078e00ff */
[----:B------:R0:W5:Y:S01]  /*0630*/  @!P2 LDG.E.64 R12, desc[UR8][R2.64] ;  /* 0x00000008020ca981 */ /* 0x000162000c1e1b00 */
[----:B------:R-:W-:Y:S02]  /*0640*/  IMAD.MOV.U32 R20, RZ, RZ, 0x0 ;  /* 0x00000000ff147424 */ /* 0x000fe400078e00ff */
[----:B------:R-:W-:Y:S01]  /*0650*/  IMAD.MOV.U32 R21, RZ, RZ, -0x100000 ;  /* 0xfff00000ff157424 */ /* 0x000fe200078e00ff */
[----:B------:R0:W5:Y:S04]  /*0660*/  @!P1 LDG.E.64 R16, desc[UR8][R2.64+0x100] ;  /* 0x0001000802109981 */ /* 0x000168000c1e1b00 */
[----:B------:R0:W5:Y:S04]  /*0670*/  @!P3 LDG.E.64 R28, desc[UR8][R2.64+0x200] ;  /* 0x00020008021cb981 */ /* 0x000168000c1e1b00 */
[----:B------:R0:W5:Y:S01]  /*0680*/  @!P4 LDG.E.64 R20, desc[UR8][R2.64+0x300] ;  /* 0x000300080214c981 */ /* 0x000162000c1e1b00 */
[----:B------:R-:W-:Y:S05]  /*0690*/  @!P5 BRA `(.L_x_3824) ;  /* 0x0000000400d0d947 */ /* 0x000fea0003800000 */
[----:B0-----:R-:W2:Y:S01]  /*06a0*/  @!P2 LDG.E.U8 R2, desc[UR8][R22.64] ;  /* 0x000000081602a981 */ /* 0x001ea2000c1e1100 */
[----:B------:R-:W-:Y:S01]  /*06b0*/  ISETP.GE.AND P6, PT, R0, R7, PT ;  /* 0x000000070000720c */ /* 0x000fe20003fc6270 */
[----:B------:R-:W-:Y:S01]  /*06c0*/  BSSY B0, `(.L_x_3825) ;  /* 0x000000a000007945 */ /* 0x000fe20003800000 */
[----:B-----5:R-:W-:Y:S01]  /*06d0*/  IMAD.MOV.U32 R3, RZ, RZ, R5 ;  /* 0x000000ffff037224 */ /* 0x020fe200078e0005 */
[----:B------:R-:W-:Y:S02]  /*06e0*/  PRMT R6, RZ, 0x7610, R6 ;  /* 0x00007610ff067816 */ /* 0x000fe40000000006 */
[----:B--2---:R-:W-:Y:S01]  /*06f0*/  @!P2 ISETP.NE.AND P5, PT, R2, RZ, PT ;  /* 0x000000ff0200a20c */ /* 0x004fe20003fa5270 */
[----:B------:R-:W-:-:S03]  /*0700*/  IMAD.MOV.U32 R2, RZ, RZ, R4 ;  /* 0x000000ffff027224 */ /* 0x000fc600078e0004 */
[----:B------:R-:W-:-:S04]  /*0710*/  @!P2 SEL R14, RZ, 0x1, P5 ;  /* 0x00000001ff0ea807 */ /* 0x000fc80002800000 */
[----:B------:R-:W-:Y:S05]  /*0720*/  @P6 BRA `(.L_x_3826) ;  /* 0x00000000000c6947 */ /* 0x000fea0003800000 */
[----:B------:R-:W2:Y:S02]  /*0730*/  LDG.E.U8 R6, desc[UR8][R22.64] ;  /* 0x0000000816067981 */ /* 0x000ea4000c1e1100 */
[----:B--2---:R-:W-:-:S04]  /*0740*/  ISETP.NE.AND P5, PT, R6, RZ, PT ;  /* 0x000000ff0600720c */ /* 0x004fc80003fa5270 */
[----:B------:R-:W-:-:S09]  /*0750*/  SEL R6, RZ, 0x1, P5 ;  /* 0x00000001ff067807 */ /* 0x000fd20002800000 */
.L_x_3826:
[----:B------:R-:W-:Y:S05]  /*0760*/  BSYNC B0 ;  /* 0x0000000000007941 */ /* 0x000fea0003800000 */
.L_x_3825:
[----:B------:R-:W-:Y:S01]  /*0770*/  ISETP.NE.AND P5, PT, R32, RZ, PT ;  /* 0x000000ff2000720c */ /* 0x000fe20003fa5270 */
[----:B------:R-:W-:-:S12]  /*0780*/  BSSY B0, `(.L_x_3827) ;  /* 0x000000f000007945 */ /* 0x000fd80003800000 */
[----:B------:R-:W-:Y:S05]  /*0790*/  @P5 BRA `(.L_x_3828) ;  /* 0x0000000000345947 */ /* 0x000fea0003800000 */
[----:B------:R-:W2:Y:S01]  /*07a0*/  LDG.E.U8 R2, desc[UR8][R22.64+0x20] ;  /* 0x0000200816027981 */ /* 0x000ea2000c1e1100 */
[----:B------:R-:W-:Y:S01]  /*07b0*/  IMAD.MOV.U32 R3, RZ, RZ, R5 ;  /* 0x000000ffff037224 */ /* 0x000fe200078e0005 */
[----:B--2---:R-:W-:-:S13]  /*07c0*/  ISETP.NE.AND P5, PT, R2, RZ, PT ;  /* 0x000000ff0200720c */ /* 0x004fda0003fa5270 */
[----:B------:R-:W-:Y:S01]  /*07d0*/  @!P5 DSETP.GT.AND P6, PT, R4, R8, PT ;  /* 0x000000080400d22a */ /* 0x000fe20003fc4000 */
        /* <DEDUP_REMOVED lines=9> */
.L_x_3828:
[----:B------:R-:W-:Y:S05]  /*0870*/  BSYNC B0 ;  /* 0x0000000000007941 */ /* 0x000fea0003800000 */
.L_x_3827:
[----:B------:R-:W-:Y:S01]  /*0880*/  ISETP.NE.AND P5, PT, R11, RZ, PT ;  /* 0x000000ff0b00720c */ /* 0x000fe20003fa5270 */
[----:B------:R-:W-:-:S12]  /*0890*/  BSSY B0, `(.L_x_3829) ;  /* 0x000000d000007945 */ /* 0x000fd80003800000 */
[----:B------:R-:W-:Y:S05]  /*08a0*/  @P5 BRA `(.L_x_3830) ;  /* 0x00000000002c5947 */ /* 0x000fea0003800000 */
[----:B------:R-:W2:Y:S01]  /*08b0*/  LDG.E.U8 R15, desc[UR8][R22.64+0x40] ;  /* 0x00004008160f7981 */ /* 0x000ea2000c1e1100 */
[----:B------:R-:W-:Y:S01]  /*08c0*/  IMAD.MOV.U32 R19, RZ, RZ, 0x1 ;  /* 0x00000001ff137424 */ /* 0x000fe200078e00ff */
[----:B--2---:R-:W-:-:S13]  /*08d0*/  ISETP.NE.AND P5, PT, R15, RZ, PT ;  /* 0x000000ff0f00720c */ /* 0x004fda0003fa5270 */
[----:B------:R-:W-:Y:S01]  /*08e0*/  @!P5 DSETP.GT.AND P6, PT, R2, R36, PT ;  /* 0x000000240200d22a */ /* 0x000fe20003fc4000 */
[----:B------:R-:W-:Y:S02]  /*08f0*/  @!P5 PRMT R15, R6, 0x9910, RZ ;  /* 0x00009910060fd816 */ /* 0x000fe400000000ff */
[----:B------:R-:W-:-:S03]  /*0900*/  @!P5 PRMT R6, R19, 0x7610, R6 ;  /* 0x000076101306d816 */ /* 0x000fc60000000006 */
[----:B------:R-:W-:-:S04]  /*0910*/  @!P5 ISETP.NE.AND P6, PT, R15, RZ, P6 ;  /* 0x000000ff0f00d20c */ /* 0x000fc800037c5270 */
[----:B------:R-:W-:Y:S02]  /*0920*/  @!P5 FSEL R15, R2, R36, P6 ;  /* 0x00000024020fd208 */ /* 0x000fe40003000000 */
[----:B------:R-:W-:-:S03]  /*0930*/  @!P5 FSEL R18, R3, R37, P6 ;  /* 0x000000250312d208 */ /* 0x000fc60003000000 */
[----:B------:R-:W-:Y:S02]  /*0940*/  @!P5 IMAD.MOV.U32 R2, RZ, RZ, R15 ;  /* 0x000000ffff02d224 */ /* 0x000fe400078e000f */
[----:B------:R-:W-:-:S07]  /*0950*/  @!P5 IMAD.MOV.U32 R3, RZ, RZ, R18 ;  /* 0x000000ffff03d224 */ /* 0x000fce00078e0012 */
.L_x_3830:
[----:B------:R-:W-:Y:S05]  /*0960*/  BSYNC B0 ;  /* 0x0000000000007941 */ /* 0x000fea0003800000 */
.L_x_3829:
[----:B------:R-:W-:Y:S04]  /*0970*/  BSSY B0, `(.L_x_3831) ;  /* 0x000000d000007945 */ /* 0x000fe80003800000 */
        /* <DEDUP_REMOVED lines=12> */
.L_x_3832:
[----:B------:R-:W-:Y:S05]  /*0a40*/  BSYNC B0 ;  /* 0x0000000000007941 */ /* 0x000fea0003800000 */
.L_x_3831:
[----:B------:R-:W-:Y:S01]  /*0a50*/  PRMT R6, R6, 0x9910, RZ ;  /* 0x0000991006067816 */ /* 0x000fe200000000ff */
[----:B------:R-:W-:Y:S03]  /*0a60*/  BSSY B0, `(.L_x_3833) ;  /* 0x0000016000007945 */ /* 0x000fe60003800000 */
[----:B------:R-:W-:Y:S02]  /*0a70*/  ISETP.NE.AND P5, PT, R6, RZ, PT ;  /* 0x000000ff0600720c */ /* 0x000fe40003fa5270 */
[----:B------:R-:W-:Y:S02]  /*0a80*/  PRMT R6, RZ, 0x7610, R6 ;  /* 0x00007610ff067816 */ /* 0x000fe40000000006 */
[----:B------:R-:W-:Y:S01]  /*0a90*/  FSEL R18, R2, RZ, P5 ;  /* 0x000000ff02127208 */ /* 0x000fe20002800000 */
[----:B------:R-:W-:Y:S01]  /*0aa0*/  IMAD.MOV.U32 R2, RZ, RZ, R12 ;  /* 0x000000ffff027224 */ /* 0x000fe200078e000c */
[----:B------:R-:W-:Y:S01]  /*0ab0*/  FSEL R19, R3, -QNAN , P5 ;  /* 0xfff0000003137808 */ /* 0x000fe20002800000 */
[----:B------:R-:W-:Y:S01]  /*0ac0*/  IMAD.MOV.U32 R3, RZ, RZ, R13 ;  /* 0x000000ffff037224 */ /* 0x000fe200078e000d */
[----:B------:R-:W-:Y:S01]  /*0ad0*/  @!P2 PRMT R6, R14, 0x7610, R6 ;  /* 0x000076100e06a816 */ /* 0x000fe20000000006 */
[----:B------:R-:W-:Y:S06]  /*0ae0*/  @P1 BRA `(.L_x_3834) ;  /* 0x0000000000341947 */ /* 0x000fec0003800000 */
        /* <DEDUP_REMOVED lines=13> */
.L_x_3834:
[----:B------:R-:W-:Y:S05]  /*0bc0*/  BSYNC B0 ;  /* 0x0000000000007941 */ /* 0x000fea0003800000 */
.L_x_3833:
        /* <DEDUP_REMOVED lines=13> */
.L_x_3836:
[----:B------:R-:W-:Y:S05]  /*0ca0*/  BSYNC B0 ;  /* 0x0000000000007941 */ /* 0x000fea0003800000 */
.L_x_3835:
        /* <DEDUP_REMOVED lines=13> */
.L_x_3838:
[----:B------:R-:W-:Y:S05]  /*0d80*/  BSYNC B0 ;  /* 0x0000000000007941 */ /* 0x000fea0003800000 */
.L_x_3837:
[----:B------:R-:W-:-:S04]  /*0d90*/  PRMT R6, R6, 0x9910, RZ ;  /* 0x0000991006067816 */ /* 0x000fc800000000ff */
[----:B------:R-:W-:-:S04]  /*0da0*/  ISETP.NE.AND P5, PT, R6, RZ, PT ;  /* 0x000000ff0600720c */ /* 0x000fc80003fa5270 */
[----:B------:R-:W-:Y:S02]  /*0db0*/  FSEL R2, R2, RZ, P5 ;  /* 0x000000ff02027208 */ /* 0x000fe40002800000 */
[----:B------:R-:W-:Y:S01]  /*0dc0*/  FSEL R3, R3, -QNAN , P5 ;  /* 0xfff0000003037808 */ /* 0x000fe20002800000 */
[----:B------:R-:W-:Y:S06]  /*0dd0*/  BRA `(.L_x_3839) ;  /* 0x0000000400cc7947 */ /* 0x000fec0003800000 */
.L_x_3824:
        /* <DEDUP_REMOVED lines=12> */
.L_x_3841:
[----:B------:R-:W-:Y:S05]  /*0ea0*/  BSYNC B0 ;  /* 0x0000000000007941 */ /* 0x000fea0003800000 */
.L_x_3840:
        /* <DEDUP_REMOVED lines=16> */
.L_x_3843:
[----:B------:R-:W-:Y:S05]  /*0fb0*/  BSYNC B0 ;  /* 0x0000000000007941 */ /* 0x000fea0003800000 */
.L_x_3842:
        /* <DEDUP_REMOVED lines=14> */
.L_x_3845:
[----:B------:R-:W-:Y:S05]  /*10a0*/  BSYNC B0 ;  /* 0x0000000000007941 */ /* 0x000fea0003800000 */
.L_x_3844:
        /* <DEDUP_REMOVED lines=13> */
.L_x_3847:
[----:B------:R-:W-:Y:S05]  /*1180*/  BSYNC B0 ;  /* 0x0000000000007941 */ /* 0x000fea0003800000 */
.L_x_3846:
        /* <DEDUP_REMOVED lines=23> */
.L_x_3849:
[----:B------:R-:W-:Y:S05]  /*1300*/  BSYNC B0 ;  /* 0x0000000000007941 */ /* 0x000fea0003800000 */
.L_x_3848:
        /* <DEDUP_REMOVED lines=13> */
.L_x_3851:
[----:B------:R-:W-:Y:S05]  /*13e0*/  BSYNC B0 ;  /* 0x0000000000007941 */ /* 0x000fea0003800000 */
.L_x_3850:
        /* <DEDUP_REMOVED lines=13> */
.L_x_3853:
[----:B------:R-:W-:Y:S05]  /*14c0*/  BSYNC B0 ;  /* 0x0000000000007941 */ /* 0x000fea0003800000 */
.L_x_3852:
[----:B------:R-:W-:-:S04]  /*14d0*/  PRMT R6, R6, 0x9910, RZ ;  /* 0x0000991006067816 */ /* 0x000fc800000000ff */
[----:B------:R-:W-:-:S04]  /*14e0*/  ISETP.NE.AND P5, PT, R6, RZ, PT ;  /* 0x000000ff0600720c */ /* 0x000fc80003fa5270 */
[----:B------:R-:W-:Y:S02]  /*14f0*/  FSEL R2, R2, RZ, P5 ;  /* 0x000000ff02027208 */ /* 0x000fe40002800000 */
[----:B------:R-:W-:-:S07]  /*1500*/  FSEL R3, R3, -QNAN , P5 ;  /* 0xfff0000003037808 */ /* 0x000fce0002800000 */
.L_x_3839:
[----:B------:R-:W-:Y:S01]  /*1510*/  SHFL.BFLY PT, R15, R3, 0x10, 0x1f ;  /* 0x0e001f00030f7f89 */ /* 0x000fe200000e0000 */
[----:B------:R-:W-:Y:S01]  /*1520*/  ISETP.NE.AND P6, PT, R10, RZ, PT ;  /* 0x000000ff0a00720c */ /* 0x000fe20003fc5270 */
[----:B------:R-:W-:Y:S02]  /*1530*/  BSSY B0, `(.L_x_3854) ;  /* 0x000025b000007945 */ /* 0x000fe40003800000 */
[----:B------:R-:W0:Y:S04]  /*1540*/  SHFL.BFLY PT, R14, R2, 0x10, 0x1f ;  /* 0x0e001f00020e7f89 */ /* 0x000e2800000e0000 */
[----:B------:R-:W-:Y:S04]  /*1550*/  SHFL.BFLY PT, R27, R19, 0x10, 0x1f ;  /* 0x0e001f00131b7f89 */ /* 0x000fe800000e0000 */
[----:B------:R-:W1:Y:S01]  /*1560*/  SHFL.BFLY PT, R26, R18, 0x10, 0x1f ;  /* 0x0e001f00121a7f89 */ /* 0x000e6200000e0000 */
[----:B0-----:R-:W-:-:S06]  /*1570*/  DSETP.GEU.AND P5, PT, R2, R14, PT ;  /* 0x0000000e0200722a */ /* 0x001fcc0003fae000 */
[----:B------:R-:W-:Y:S02]  /*1580*/  FSEL R14, R14, R2, !P5 ;  /* 0x000000020e0e7208 */ /* 0x000fe40006800000 */
[----:B------:R-:W-:Y:S01]  /*1590*/  FSEL R15, R15, R3, !P5 ;  /* 0x000000030f0f7208 */ /* 0x000fe20006800000 */
[----:B-1----:R-:W-:Y:S02]  /*15a0*/  DSETP.GEU.AND P5, PT, R18, R26, PT ;  /* 0x0000001a1200722a */ /* 0x002fe40003fae000 */
[----:B------:R-:W-:Y:S04]  /*15b0*/  SHFL.BFLY PT, R34, R14, 0x8, 0x1f ;  /* 0x0d001f000e227f89 */ /* 0x000fe800000e0000 */
[----:B------:R-:W0:Y:S01]  /*15c0*/  SHFL.BFLY PT, R35, R15, 0x8, 0x1f ;  /* 0x0d001f000f237f89 */ /* 0x000e2200000e0000 */
[----:B------:R-:W-:-:S02]  /*15d0*/  FSEL R26, R26, R18, !P5 ;  /* 0x000000121a1a7208 */ /* 0x000fc40006800000 */
[----:B------:R-:W-:Y:S01]  /*15e0*/  FSEL R27, R27, R19, !P5 ;  /* 0x000000131b1b7208 */ /* 0x000fe20006800000 */
[----:B0-----:R-:W-:-:S06]  /*15f0*/  DSETP.GEU.AND P5, PT, R14, R34, PT ;  /* 0x000000220e00722a */ /* 0x001fcc0003fae000 */
[----:B------:R-:W-:Y:S02]  /*1600*/  FSEL R2, R34, R14, !P5 ;  /* 0x0000000e22027208 */ /* 0x000fe40006800000 */
[----:B------:R-:W-:Y:S01]  /*1610*/  FSEL R3, R35, R15, !P5 ;  /* 0x0000000f23037208 */ /* 0x000fe20006800000 */
[----:B------:R-:W-:Y:S04]  /*1620*/  SHFL.BFLY PT, R34, R26, 0x8, 0x1f ;  /* 0x0d001f001a227f89 */ /* 0x000fe800000e0000 */
[----:B------:R-:W0:Y:S02]  /*1630*/  SHFL.BFLY PT, R35, R27, 0x8, 0x1f ;  /* 0x0d001f001b237f89 */ /* 0x000e2400000e0000 */
        /* <DEDUP_REMOVED lines=14> */
[----:B------:R-:W0:Y:S04]  /*1720*/  SHFL.BFLY PT, R35, R15, 0x2, 0x1f ;  /* 0x0c401f000f237f89 */ /* 0x000e2800000e0000 */
[----:B------:R-:W-:Y:S04]  /*1730*/  SHFL.BFLY PT, R3, R27, 0x2, 0x1f ;  /* 0x0c401f001b037f89 */ /* 0x000fe800000e0000 */
[----:B------:R-:W1:Y:S01]  /*1740*/  SHFL.BFLY PT, R2, R26, 0x2, 0x1f ;  /* 0x0c401f001a027f89 */ /* 0x000e6200000e0000 */
[----:B0-----:R-:W-:-:S06]  /*1750*/  DSETP.GEU.AND P5, PT, R14, R34, PT ;  /* 0x000000220e00722a */ /* 0x001fcc0003fae000 */
[----:B------:R-:W-:Y:S02]  /*1760*/  FSEL R34, R34, R14, !P5 ;  /* 0x0000000e22227208 */ /* 0x000fe40006800000 */
[----:B------:R-:W-:Y:S01]  /*1770*/  FSEL R35, R35, R15, !P5 ;  /* 0x0000000f23237208 */ /* 0x000fe20006800000 */
[----:B-1----:R-:W-:-:S06]  /*1780*/  DSETP.GEU.AND P5, PT, R26, R2, PT ;  /* 0x000000021a00722a */ /* 0x002fcc0003fae000 */
[----:B------:R-:W-:Y:S02]  /*1790*/  FSEL R38, R2, R26, !P5 ;  /* 0x0000001a02267208 */ /* 0x000fe40006800000 */
[----:B------:R-:W-:Y:S01]  /*17a0*/  FSEL R39, R3, R27, !P5 ;  /* 0x0000001b03277208 */ /* 0x000fe20006800000 */
[----:B------:R-:W-:Y:S01]  /*17b0*/  SHFL.BFLY PT, R2, R34, 0x1, 0x1f ;  /* 0x0c201f0022027f89 */ /* 0x000fe200000e0000 */
[----:B------:R-:W-:-:S03]  /*17c0*/  CS2R R26, SRZ ;  /* 0x00000000001a7805 */ /* 0x000fc6000001ff00 */
        /* <DEDUP_REMOVED lines=8> */
[----:B------:R-:W-:Y:S02]  /*1850*/  FSEL R15, R3, R39, !P5 ;  /* 0x00000027030f7208 */ /* 0x000fe40006800000 */
[----:B------:R-:W-:Y:S01]  /*1860*/  CS2R R2, SRZ ;  /* 0x0000000000027805 */ /* 0x000fe2000001ff00 */
[----:B------:R-:W-:Y:S06]  /*1870*/  @!P6 BRA `(.L_x_3855) ;  /* 0x000000100050e947 */ /* 0x000fec0003800000 */
[----:B------:R-:W-:Y:S01]  /*1880*/  ISETP.GE.AND P6, PT, R0, R7, PT ;  /* 0x000000070000720c */ /* 0x000fe20003fc6270 */
[----:B------:R-:W-:-:S12]  /*1890*/  BSSY B1, `(.L_x_3856) ;  /* 0x0000044000017945 */ /* 0x000fd80003800000 */
[----:B------:R-:W-:Y:S05]  /*18a0*/  @P6 BRA `(.L_x_3857) ;  /* 0x0000000400086947 */ /* 0x000fea0003800000 */
[----:B------:R-:W2:Y:S01]  /*18b0*/  LDG.E.U8 R6, desc[UR8][R22.64] ;  /* 0x0000000816067981 */ /* 0x000ea2000c1e1100 */
[----:B------:R-:W-:Y:S02]  /*18c0*/  CS2R R26, SRZ ;  /* 0x00000000001a7805 */ /* 0x000fe4000001ff00 */
[----:B------:R-:W-:Y:S02]  /*18d0*/  CS2R R2, SRZ ;  /* 0x0000000000027805 */ /* 0x000fe4000001ff00 */
        /* <DEDUP_REMOVED lines=61> */
.L_x_3859:
[----:B------:R-:W-:Y:S05]  /*1cb0*/  BSYNC B2 ;  /* 0x0000000000027941 */ /* 0x000fea0003800000 */
.L_x_3858:
[----:B------:R-:W-:-:S11]  /*1cc0*/  DADD R26, RZ, R2 ;  /* 0x00000000ff1a7229 */ /* 0x000fd60000000002 */
.L_x_3857:
[----:B------:R-:W-:Y:S05]  /*1cd0*/  BSYNC B1 ;  /* 0x0000000000017941 */ /* 0x000fea0003800000 */
.L_x_3856:
        /* <DEDUP_REMOVED lines=68> */
.L_x_3863:
[----:B------:R-:W-:Y:S05]  /*2120*/  BSYNC B2 ;  /* 0x0000000000027941 */ /* 0x000fea0003800000 */
.L_x_3862:
[----:B------:R-:W-:-:S11]  /*2130*/  DADD R26, R26, R6 ;  /* 0x000000001a1a7229 */ /* 0x000fd60000000006 */
.L_x_3861:
[----:B------:R-:W-:Y:S05]  /*2140*/  BSYNC B1 ;  /* 0x0000000000017941 */ /* 0x000fea0003800000 */
.L_x_3860:
        /* <DEDUP_REMOVED lines=65> */
.L_x_3867:
[----:B------:R-:W-:Y:S05]  /*2560*/  BSYNC B2 ;  /* 0x0000000000027941 */ /* 0x000fea0003800000 */
.L_x_3866:
[----:B------:R-:W-:-:S11]  /*2570*/  DADD R26, R26, R4 ;  /* 0x000000001a1a7229 */ /* 0x000fd60000000004 */
.L_x_3865:
[----:B------:R-:W-:Y:S05]  /*2580*/  BSYNC B1 ;  /* 0x0000000000017941 */ /* 0x000fea0003800000 */
.L_x_3864:
        /* <DEDUP_REMOVED lines=56> */
[----:B------:R-:W-:-:S04]  /*2910*/  @!P0 LEA.HI R8, R14, R14, RZ, 0x1 ;  /* 0x0000000e0e088211 */ /* 0x000fc800078f08ff */
[----:B------:R-:W-:Y:S02]  /*2920*/  @!P0 SHF.R.S32.HI R11, RZ, 0x1, R8 ;  /* 0x00000001ff0b8819 */ /* 0x000fe40000011408 */
[----:B------:R-:W-:-:S03]  /*2930*/  FSEL R8, R34, RZ, P5 ;  /* 0x000000ff22087208 */ /* 0x000fc60002800000 */
[----:B------:R-:W-:Y:S02]  /*2940*/  @!P0 IMAD.IADD R14, R14, 0x1, -R11 ;  /* 0x000000010e0e8824 */ /* 0x000fe400078e0a0b */
[----:B------:R-:W-:-:S03]  /*2950*/  @!P0 IMAD R33, R11, 0x100000, R33 ;  /* 0x001000000b218824 */ /* 0x000fc600078e0221 */
[----:B------:R-:W-:Y:S01]  /*2960*/  @!P0 LEA R15, R14, 0x3ff00000, 0x14 ;  /* 0x3ff000000e0f8811 */ /* 0x000fe200078ea0ff */
[----:B------:R-:W-:-:S06]  /*2970*/  @!P0 IMAD.MOV.U32 R14, RZ, RZ, RZ ;  /* 0x000000ffff0e8224 */ /* 0x000fcc00078e00ff */
[----:B------:R-:W-:-:S11]  /*2980*/  @!P0 DMUL R8, R32, R14 ;  /* 0x0000000e20088228 */ /* 0x000fd60000000000 */
.L_x_3870:
[----:B------:R-:W-:Y:S05]  /*2990*/  BSYNC B1 ;  /* 0x0000000000017941 */ /* 0x000fea0003800000 */
.L_x_3869:
[----:B------:R-:W-:Y:S01]  /*29a0*/  DADD R26, R26, R8 ;  /* 0x000000001a1a7229 */ /* 0x000fe20000000008 */
[----:B------:R-:W-:Y:S10]  /*29b0*/  BRA `(.L_x_3868) ;  /* 0x0000001000487947 */ /* 0x000ff40003800000 */
.L_x_3855:
        /* <DEDUP_REMOVED lines=67> */
.L_x_3874:
[----:B------:R-:W-:Y:S05]  /*2df0*/  BSYNC B2 ;  /* 0x0000000000027941 */ /* 0x000fea0003800000 */
.L_x_3873:
[----:B------:R-:W-:-:S11]  /*2e00*/  DADD R26, RZ, R2 ;  /* 0x00000000ff1a7229 */ /* 0x000fd60000000002 */
.L_x_3872:
[----:B------:R-:W-:Y:S05]  /*2e10*/  BSYNC B1 ;  /* 0x0000000000017941 */ /* 0x000fea0003800000 */
.L_x_3871:
        /* <DEDUP_REMOVED lines=67> */
.L_x_3878:
[----:B------:R-:W-:Y:S05]  /*3250*/  BSYNC B2 ;  /* 0x0000000000027941 */ /* 0x000fea0003800000 */
.L_x_3877:
[----:B------:R-:W-:-:S11]  /*3260*/  DADD R26, R26, R6 ;  /* 0x000000001a1a7229 */ /* 0x000fd60000000006 */
.L_x_3876:
[----:B------:R-:W-:Y:S05]  /*3270*/  BSYNC B1 ;  /* 0x0000000000017941 */ /* 0x000fea0003800000 */
.L_x_3875:
        /* <DEDUP_REMOVED lines=65> */
.L_x_3882:
[----:B------:R-:W-:Y:S05]  /*3690*/  BSYNC B2 ;  /* 0x0000000000027941 */ /* 0x000fea0003800000 */
.L_x_3881:
[----:B------:R-:W-:-:S11]  /*36a0*/  DADD R26, R26, R4 ;  /* 0x000000001a1a7229 */ /* 0x000fd60000000004 */
.L_x_3880:
[----:B------:R-:W-:Y:S05]  /*36b0*/  BSYNC B1 ;  /* 0x0000000000017941 */ /* 0x000fea0003800000 */
.L_x_3879:
        /* <DEDUP_REMOVED lines=64> */
.L_x_3884:
[----:B------:R-:W-:Y:S05]  /*3ac0*/  BSYNC B1 ;  /* 0x0000000000017941 */ /* 0x000fea0003800000 */
.L_x_3883:
[----:B------:R-:W-:-:S11]  /*3ad0*/  DADD R26, R26, R8 ;  /* 0x000000001a1a7229 */ /* 0x000fd60000000008 */
.L_x_3868:
[----:B------:R-:W-:Y:S05]  /*3ae0*/  BSYNC B0 ;  /* 0x0000000000007941 */ /* 0x000fea0003800000 */
.L_x_3854:
[----:B------:R-:W-:Y:S01]  /*3af0*/  ISETP.NE.AND P0, PT, R10, RZ, PT ;  /* 0x000000ff0a00720c */ /* 0x000fe20003f05270 */
[----:B------:R-:W-:-:S12]  /*3b00*/  BSSY B0, `(.L_x_3885) ;  /* 0x0000225000007945 */ /* 0x000fd80003800000 */
[----:B------:R-:W-:Y:S05]  /*3b10*/  @!P0 BRA `(.L_x_3886) ;  /* 0x0000001000448947 */ /* 0x000fea0003800000 */
        /* <DEDUP_REMOVED lines=66> */
.L_x_3890:
[----:B------:R-:W-:Y:S05]  /*3f40*/  BSYNC B2 ;  /* 0x0000000000027941 */ /* 0x000fea0003800000 */
.L_x_3889:
[----:B------:R-:W-:-:S11]  /*3f50*/  DADD R30, RZ, R10 ;  /* 0x00000000ff1e7229 */ /* 0x000fd6000000000a */
.L_x_3888:
[----:B------:R-:W-:Y:S05]  /*3f60*/  BSYNC B1 ;  /* 0x0000000000017941 */ /* 0x000fea0003800000 */
.L_x_3887:
        /* <DEDUP_REMOVED lines=66> */
.L_x_3894:
[----:B------:R-:W-:Y:S05]  /*4390*/  BSYNC B2 ;  /* 0x0000000000027941 */ /* 0x000fea0003800000 */
.L_x_3893:
[----:B------:R-:W-:-:S11]  /*43a0*/  DADD R30, R30, R14 ;  /* 0x000000001e1e7229 */ /* 0x000fd6000000000e */
.L_x_3892:
[----:B------:R-:W-:Y:S05]  /*43b0*/  BSYNC B1 ;  /* 0x0000000000017941 */ /* 0x000fea0003800000 */
.L_x_3891:
        /* <DEDUP_REMOVED lines=64> */
.L_x_3898:
[----:B------:R-:W-:Y:S05]  /*47c0*/  BSYNC B2 ;  /* 0x0000000000027941 */ /* 0x000fea0003800000 */
.L_x_3897:
[----:B------:R-:W-:-:S11]  /*47d0*/  DADD R30, R30, R12 ;  /* 0x000000001e1e7229 */ /* 0x000fd6000000000c */
.L_x_3896:
[----:B------:R-:W-:Y:S05]  /*47e0*/  BSYNC B1 ;  /* 0x0000000000017941 */ /* 0x000fea0003800000 */
.L_x_3895:
        /* <DEDUP_REMOVED lines=57> */
[----:B------:R-:W-:-:S03]  /*4b80*/  @!P0 IMAD.MOV.U32 R20, RZ, RZ, RZ ;  /* 0x000000ffff148224 */ /* 0x000fc600078e00ff */
[----:B------:R-:W-:Y:S02]  /*4b90*/  @!P0 SHF.R.S32.HI R19, RZ, 0x1, R16 ;  /* 0x00000001ff138819 */ /* 0x000fe40000011410 */
[----:B------:R-:W-:-:S03]  /*4ba0*/  FSEL R16, R24, RZ, P1 ;  /* 0x000000ff18107208 */ /* 0x000fc60000800000 */
[----:B------:R-:W-:Y:S02]  /*4bb0*/  @!P0 IMAD.IADD R18, R18, 0x1, -R19 ;  /* 0x0000000112128824 */ /* 0x000fe400078e0a13 */
[----:B------:R-:W-:-:S03]  /*4bc0*/  @!P0 IMAD R19, R19, 0x100000, R23 ;  /* 0x0010000013138824 */ /* 0x000fc600078e0217 */
[----:B------:R-:W-:Y:S01]  /*4bd0*/  @!P0 LEA R21, R18, 0x3ff00000, 0x14 ;  /* 0x3ff0000012158811 */ /* 0x000fe200078ea0ff */
[----:B------:R-:W-:-:S06]  /*4be0*/  @!P0 IMAD.MOV.U32 R18, RZ, RZ, R22 ;  /* 0x000000ffff128224 */ /* 0x000fcc00078e0016 */
[----:B------:R-:W-:-:S11]  /*4bf0*/  @!P0 DMUL R16, R18, R20 ;  /* 0x0000001412108228 */ /* 0x000fd60000000000 */
.L_x_3901:
[----:B------:R-:W-:Y:S05]  /*4c00*/  BSYNC B1 ;  /* 0x0000000000017941 */ /* 0x000fea0003800000 */
.L_x_3900:
[----:B------:R-:W-:Y:S01]  /*4c10*/  DADD R30, R30, R16 ;  /* 0x000000001e1e7229 */ /* 0x000fe20000000010 */
[----:B------:R-:W-:Y:S10]  /*4c20*/  BRA `(.L_x_3899) ;  /* 0x0000001000487947 */ /* 0x000ff40003800000 */
.L_x_3886:
[----:B------:R-:W-:Y:S01]  /*4c30*/  BSSY B1, `(.L_x_3902) ;  /* 0x0000046000017945 */ /* 0x000fe20003800000 */
[----:B------:R-:W-:Y:S02]  /*4c40*/  CS2R R10, SRZ ;  /* 0x00000000000a7805 */ /* 0x000fe4000001ff00 */
[----:B------:R-:W-:Y:S01]  /*4c50*/  CS2R R30, SRZ ;  /* 0x00000000001e7805 */ /* 0x000fe2000001ff00 */
[----:B------:R-:W-:Y:S06]  /*4c60*/  @P2 BRA `(.L_x_3903) ;  /* 0x0000000400082947 */ /* 0x000fec0003800000 */
[----:B------:R-:W2:Y:S01]  /*4c70*/  LDG.E.U8 R10, desc[UR8][R24.64] ;  /* 0x00000008180a7981 */ /* 0x000ea2000c1e1100 */
[----:B------:R-:W-:Y:S02]  /*4c80*/  CS2R R30, SRZ ;  /* 0x00000000001e7805 */ /* 0x000fe4000001ff00 */
[----:B--2---:R-:W-:Y:S02]  /*4c90*/  ISETP.NE.AND P0, PT, R10, RZ, PT ;  /* 0x000000ff0a00720c */ /* 0x004fe40003f05270 */
[----:B------:R-:W-:-:S11]  /*4ca0*/  CS2R R10, SRZ ;  /* 0x00000000000a7805 */ /* 0x000fd6000001ff00 */
        /* <DEDUP_REMOVED lines=60> */
.L_x_3905:
[----:B------:R-:W-:Y:S05]  /*5070*/  BSYNC B2 ;  /* 0x0000000000027941 */ /* 0x000fea0003800000 */
.L_x_3904:
[----:B------:R-:W-:-:S11]  /*5080*/  DADD R30, RZ, R10 ;  /* 0x00000000ff1e7229 */ /* 0x000fd6000000000a */
.L_x_3903:
[----:B------:R-:W-:Y:S05]  /*5090*/  BSYNC B1 ;  /* 0x0000000000017941 */ /* 0x000fea0003800000 */
.L_x_3902:
        /* <DEDUP_REMOVED lines=66> */
.L_x_3909:
[----:B------:R-:W-:Y:S05]  /*54c0*/  BSYNC B2 ;  /* 0x0000000000027941 */ /* 0x000fea0003800000 */
.L_x_3908:
[----:B------:R-:W-:-:S11]  /*54d0*/  DADD R30, R30, R14 ;  /* 0x000000001e1e7229 */ /* 0x000fd6000000000e */
.L_x_3907:
[----:B------:R-:W-:Y:S05]  /*54e0*/  BSYNC B1 ;  /* 0x0000000000017941 */ /* 0x000fea0003800000 */
.L_x_3906:
        /* <DEDUP_REMOVED lines=64> */
.L_x_3913:
[----:B------:R-:W-:Y:S05]  /*58f0*/  BSYNC B2 ;  /* 0x0000000000027941 */ /* 0x000fea0003800000 */
.L_x_3912:
[----:B------:R-:W-:-:S11]  /*5900*/  DADD R30, R30, R12 ;  /* 0x000000001e1e7229 */ /* 0x000fd6000000000c */
.L_x_3911:
[----:B------:R-:W-:Y:S05]  /*5910*/  BSYNC B1 ;  /* 0x0000000000017941 */ /* 0x000fea0003800000 */
.L_x_3910:
        /* <DEDUP_REMOVED lines=65> */
.L_x_3915:
[----:B------:R-:W-:Y:S05]  /*5d30*/  BSYNC B1 ;  /* 0x0000000000017941 */ /* 0x000fea0003800000 */
.L_x_3914:
[----:B------:R-:W-:-:S11]  /*5d40*/  DADD R30, R30, R16 ;  /* 0x000000001e1e7229 */ /* 0x000fd60000000010 */
.L_x_3899:
[----:B------:R-:W-:Y:S05]  /*5d50*/  BSYNC B0 ;  /* 0x0000000000007941 */ /* 0x000fea0003800000 */
.L_x_3885:
[----:B------:R-:W-:Y:S01]  /*5d60*/  SHFL.BFLY PT, R19, R27, 0x10, 0x1f ;  /* 0x0e001f001b137f89 */ /* 0x000fe200000e0000 */
[----:B------:R-:W0:Y:S03]  /*5d70*/  LDC R32, c[0x0][0x4] ;  /* 0x00000100ff207b82 */ /* 0x000e260000000800 */
[----:B------:R-:W1:Y:S04]  /*5d80*/  SHFL.BFLY PT, R18, R26, 0x10, 0x1f ;  /* 0x0e001f001a127f89 */ /* 0x000e6800000e0000 */
[----:B------:R-:W-:Y:S04]  /*5d90*/  SHFL.BFLY PT, R21, R31, 0x10, 0x1f ;  /* 0x0e001f001f157f89 */ /* 0x000fe800000e0000 */
[----:B------:R-:W2:Y:S01]  /*5da0*/  SHFL.BFLY PT, R20, R30, 0x10, 0x1f ;  /* 0x0e001f001e147f89 */ /* 0x000ea200000e0000 */
[----:B------:R-:W0:Y:S01]  /*5db0*/  S2R R33, SR_TID.Y ;  /* 0x0000000000217919 */ /* 0x000e220000002200 */
[----:B-1----:R-:W-:-:S07]  /*5dc0*/  DADD R18, R18, R26 ;  /* 0x0000000012127229 */ /* 0x002fce000000001a */
[----:B------:R-:W-:Y:S01]  /*5dd0*/  SHFL.BFLY PT, R23, R19, 0x8, 0x1f ;  /* 0x0d001f0013177f89 */ /* 0x000fe200000e0000 */
[----:B--2---:R-:W-:-:S03]  /*5de0*/  DADD R20, R20, R30 ;  /* 0x0000000014147229 */ /* 0x004fc6000000001e */
[----:B------:R-:W1:Y:S04]  /*5df0*/  SHFL.BFLY PT, R22, R18, 0x8, 0x1f ;  /* 0x0d001f0012167f89 */ /* 0x000e6800000e0000 */
[----:B------:R-:W-:Y:S04]  /*5e00*/  SHFL.BFLY PT, R25, R21, 0x8, 0x1f ;  /* 0x0d001f0015197f89 */ /* 0x000fe800000e0000 */
[----:B------:R-:W2:Y:S01]  /*5e10*/  SHFL.BFLY PT, R24, R20, 0x8, 0x1f ;  /* 0x0d001f0014187f89 */ /* 0x000ea200000e0000 */
        /* <DEDUP_REMOVED lines=8> */
[----:B--2---:R-:W-:Y:S01]  /*5ea0*/  DADD R26, R24, R26 ;  /* 0x00000000181a7229 */ /* 0x004fe2000000001a */
[----:B------:R-:W-:Y:S02]  /*5eb0*/  IMAD.MOV.U32 R25, RZ, RZ, -0x2 ;  /* 0xfffffffeff197424 */ /* 0x000fe400078e00ff */
[----:B------:R-:W1:Y:S01]  /*5ec0*/  SHFL.BFLY PT, R18, R28, 0x2, 0x1f ;  /* 0x0c401f001c127f89 */ /* 0x000e6200000e0000 */
[----:B0-----:R-:W-:-:S03]  /*5ed0*/  IMAD R24, R32, UR5, R33 ;  /* 0x0000000520187c24 */ /* 0x001fc6000f8e0221 */
[----:B------:R-:W-:Y:S04]  /*5ee0*/  SHFL.BFLY PT, R31, R27, 0x2, 0x1f ;  /* 0x0c401f001b1f7f89 */ /* 0x000fe800000e0000 */
[----:B------:R-:W0:Y:S01]  /*5ef0*/  SHFL.BFLY PT, R30, R26, 0x2, 0x1f ;  /* 0x0c401f001a1e7f89 */ /* 0x000e2200000e0000 */
[----:B-1----:R-:W-:Y:S01]  /*5f00*/  DADD R20, R28, R18 ;  /* 0x000000001c147229 */ /* 0x002fe20000000012 */
[----:B------:R-:W-:-:S06]  /*5f10*/  IMAD R28, R24, R25, UR6 ;  /* 0x00000006181c7e24 */ /* 0x000fcc000f8e0219 */
[----:B------:R-:W-:Y:S01]  /*5f20*/  SHFL.BFLY PT, R19, R21, 0x1, 0x1f ;  /* 0x0c201f0015137f89 */ /* 0x000fe200000e0000 */
[----:B------:R-:W-:Y:S01]  /*5f30*/  VIMNMX R28, R28, 0x2, PT ;  /* 0x000000021c1c7848 */ /* 0x000fe20003fe0100 */
[----:B0-----:R-:W-:Y:S02]  /*5f40*/  DADD R22, R26, R30 ;  /* 0x000000001a167229 */ /* 0x001fe4000000001e */
[----:B------:R-:W0:Y:S01]  /*5f50*/  SHFL.BFLY PT, R18, R20, 0x1, 0x1f ;  /* 0x0c201f0014127f89 */ /* 0x000e2200000e0000 */
[----:B------:R-:W-:-:S04]  /*5f60*/  ISETP.GE.AND P0, PT, R28, 0x1, PT ;  /* 0x000000011c00780c */ /* 0x000fc80003f06270 */
[----:B------:R1:W2:Y:S04]  /*5f70*/  SHFL.BFLY PT, R25, R23, 0x1, 0x1f ;  /* 0x0c201f0017197f89 */ /* 0x0002a800000e0000 */
[----:B------:R1:W3:Y:S01]  /*5f80*/  SHFL.BFLY PT, R24, R22, 0x1, 0x1f ;  /* 0x0c201f0016187f89 */ /* 0x0002e200000e0000 */
[----:B0-----:R-:W-:-:S04]  /*5f90*/  DADD R18, R20, R18 ;  /* 0x0000000014127229 */ /* 0x001fc80000000012 */
[----:B-1----:R-:W-:Y:S07]  /*5fa0*/  @!P0 EXIT ;  /* 0x000000000000894d */ /* 0x002fee0003800000 */
[----:B------:R-:W-:Y:S01]  /*5fb0*/  ISETP.GE.AND P1, PT, R0, UR4, PT ;  /* 0x0000000400007c0c */ /* 0x000fe2000bf26270 */
[----:B------:R-:W-:Y:S01]  /*5fc0*/  BSSY B1, `(.L_x_3916) ;  /* 0x0000096000017945 */ /* 0x000fe20003800000 */
[----:B--23--:R-:W-:-:S11]  /*5fd0*/  DADD R20, R22, R24 ;  /* 0x0000000016147229 */ /* 0x00cfd60000000018 */
[----:B------:R-:W-:Y:S05]  /*5fe0*/  @P1 BRA `(.L_x_3917) ;  /* 0x00000008004c1947 */ /* 0x000fea0003800000 */
[----:B------:R-:W-:Y:S01]  /*5ff0*/  DSETP.NEU.AND P2, PT, R18, RZ, PT ;  /* 0x000000ff1200722a */ /* 0x000fe20003f4d000 */
[----:B------:R-:W-:Y:S01]  /*6000*/  BSSY B2, `(.L_x_3918) ;  /* 0x000001e000027945 */ /* 0x000fe20003800000 */
[----:B------:R-:W-:Y:S02]  /*6010*/  IMAD.MOV.U32 R24, RZ, RZ, 0x0 ;  /* 0x00000000ff187424 */ /* 0x000fe400078e00ff */
[----:B------:R-:W-:-:S10]  /*6020*/  IMAD.MOV.U32 R25, RZ, RZ, 0x7ff80000 ;  /* 0x7ff80000ff197424 */ /* 0x000fd400078e00ff */
        /* <DEDUP_REMOVED lines=21> */
[----:B------:R-:W-:Y:S05]  /*6180*/  CALL.REL.NOINC `($__internal_4_$__cuda_sm20_div_rn_f64_full) ;  /* 0x0000001000647944 */ /* 0x000fea0003c00000 */
[----:B------:R-:W-:Y:S02]  /*6190*/  IMAD.MOV.U32 R22, RZ, RZ, R38 ;  /* 0x000000ffff167224 */ /* 0x000fe400078e0026 */
[----:B------:R-:W-:-:S07]  /*61a0*/  IMAD.MOV.U32 R23, RZ, RZ, R39 ;  /* 0x000000ffff177224 */ /* 0x000fce00078e0027 */
.L_x_3921:
[----:B------:R-:W-:Y:S05]  /*61b0*/  BSYNC B3 ;  /* 0x0000000000037941 */ /* 0x000fea0003800000 */
.L_x_3920:
[----:B------:R-:W-:Y:S02]  /*61c0*/  IMAD.MOV.U32 R24, RZ, RZ, R22 ;  /* 0x000000ffff187224 */ /* 0x000fe400078e0016 */
[----:B------:R-:W-:-:S07]  /*61d0*/  IMAD.MOV.U32 R25, RZ, RZ, R23 ;  /* 0x000000ffff197224 */ /* 0x000fce00078e0017 */
.L_x_3919:
[----:B------:R-:W-:Y:S05]  /*61e0*/  BSYNC B2 ;  /* 0x0000000000027941 */ /* 0x000fea0003800000 */
.L_x_3918:
[----:B------:R-:W0:Y:S01]  /*61f0*/  S2R R3, SR_TID.Y ;  /* 0x0000000000037919 */ /* 0x000e220000002200 */
[----:B------:R-:W0:Y:S01]  /*6200*/  S2UR UR4, SR_CTAID.X ;  /* 0x00000000000479c3 */ /* 0x000e220000002500 */
[----:B------:R-:W1:Y:S07]  /*6210*/  S2R R2, SR_TID.X ;  /* 0x0000000000027919 */ /* 0x000e6e0000002100 */
[----:B------:R-:W0:Y:S02]  /*6220*/  LDC R0, c[0x0][0x4] ;  /* 0x00000100ff007b82 */ /* 0x000e240000000800 */
[----:B0-----:R-:W-:Y:S01]  /*6230*/  IMAD R0, R0, UR4, R3 ;  /* 0x0000000400007c24 */ /* 0x001fe2000f8e0203 */
[----:B------:R-:W-:-:S03]  /*6240*/  ULDC UR4, c[0x0][0x224] ;  /* 0x0000890000047ab9 */ /* 0x000fc60000000800 */
[----:B------:R-:W-:-:S04]  /*6250*/  IMAD.SHL.U32 R3, R0, 0x2, RZ ;  /* 0x0000000200037824 */ /* 0x000fc800078e00ff */
[----:B-1----:R-:W-:Y:S01]  /*6260*/  IMAD R3, R3, UR4, R2 ;  /* 0x0000000403037c24 */ /* 0x002fe2000f8e0202 */
        /* <DEDUP_REMOVED lines=8> */
[----:B0-----:R-:W-:Y:S05]  /*62f0*/  @P0 BRA `(.L_x_3917) ;  /* 0x0000000400880947 */ /* 0x001fea0003800000 */
        /* <DEDUP_REMOVED lines=27> */
.L_x_3924:
[----:B------:R-:W-:Y:S05]  /*64b0*/  BSYNC B3 ;  /* 0x0000000000037941 */ /* 0x000fea0003800000 */
.L_x_3923:
[----:B------:R-:W-:Y:S05]  /*64c0*/  BSYNC B2 ;  /* 0x0000000000027941 */ /* 0x000fea0003800000 */
.L_x_3922:
[----:B------:R0:W-:Y:S01]  /*64d0*/  STG.E.64 desc[UR8][R22.64+0x100], R24 ;  /* 0x0001001816007986 */ /* 0x0001e2000c101b08 */
[----:B------:R-:W-:Y:S01]  /*64e0*/  VIADD R0, R2, 0x40 ;  /* 0x0000004002007836 */ /* 0x000fe20000000000 */
[----:B------:R-:W-:-:S04]  /*64f0*/  ULDC UR4, c[0x0][0x228] ;  /* 0x00008a0000047ab9 */ /* 0x000fc80000000800 */
        /* <DEDUP_REMOVED lines=29> */
.L_x_3927:
[----:B------:R-:W-:Y:S05]  /*66d0*/  BSYNC B3 ;  /* 0x0000000000037941 */ /* 0x000fea0003800000 */
.L_x_3926:
[----:B------:R-:W-:Y:S05]  /*66e0*/  BSYNC B2 ;  /* 0x0000000000027941 */ /* 0x000fea0003800000 */
.L_x_3925:
        /* <DEDUP_REMOVED lines=32> */
.L_x_3930:
[----:B------:R-:W-:Y:S05]  /*68f0*/  BSYNC B3 ;  /* 0x0000000000037941 */ /* 0x000fea0003800000 */
.L_x_3929:
[----:B------:R-:W-:Y:S05]  /*6900*/  BSYNC B2 ;  /* 0x0000000000027941 */ /* 0x000fea0003800000 */
.L_x_3928:
[----:B------:R0:W-:Y:S02]  /*6910*/  STG.E.64 desc[UR8][R22.64+0x300], R2 ;  /* 0x0003000216007986 */ /* 0x0001e4000c101b08 */
.L_x_3917:
[----:B------:R-:W-:Y:S05]  /*6920*/  BSYNC B1 ;  /* 0x0000000000017941 */ /* 0x000fea0003800000 */
.L_x_3916:
[----:B0-----:R-:W0:Y:S01]  /*6930*/  S2R R3, SR_TID.Y ;  /* 0x0000000000037919 */ /* 0x001e220000002200 */
[----:B------:R-:W0:Y:S08]  /*6940*/  S2UR UR4, SR_CTAID.X ;  /* 0x00000000000479c3 */ /* 0x000e300000002500 */
[----:B------:R-:W0:Y:S08]  /*6950*/  LDC R0, c[0x0][0x4] ;  /* 0x00000100ff007b82 */ /* 0x000e300000000800 */
[----:B------:R-:W1:Y:S01]  /*6960*/  LDC R5, c[0x0][0x220] ;  /* 0x00008800ff057b82 */ /* 0x000e620000000800 */
[----:B0-----:R-:W-:-:S04]  /*6970*/  IMAD R0, R0, UR4, R3 ;  /* 0x0000000400007c24 */ /* 0x001fc8000f8e0203 */
[----:B-1----:R-:W-:-:S05]  /*6980*/  IMAD R0, R0, -0x2, R5 ;  /* 0xfffffffe00007824 */ /* 0x002fca00078e0205 */
[----:B------:R-:W-:-:S13]  /*6990*/  ISETP.GE.AND P0, PT, R0, 0x2, PT ;  /* 0x000000020000780c */ /* 0x000fda0003f06270 */
[----:B------:R-:W-:Y:S05]  /*69a0*/  @!P0 EXIT ;  /* 0x000000000000894d */ /* 0x000fea0003800000 */
[----:B------:R-:W-:Y:S05]  /*69b0*/  @P1 EXIT ;  /* 0x000000000000194d */ /* 0x000fea0003800000 */
        /* <DEDUP_REMOVED lines=28> */
.L_x_3934:
[----:B------:R-:W-:Y:S05]  /*6b80*/  BSYNC B2 ;  /* 0x0000000000027941 */ /* 0x000fea0003800000 */
.L_x_3933:
[----:B------:R-:W-:Y:S02]  /*6b90*/  IMAD.MOV.U32 R6, RZ, RZ, R2 ;  /* 0x000000ffff067224 */ /* 0x000fe400078e0002 */
[----:B------:R-:W-:-:S07]  /*6ba0*/  IMAD.MOV.U32 R7, RZ, RZ, R3 ;  /* 0x000000ffff077224 */ /* 0x000fce00078e0003 */
.L_x_3932:
[----:B------:R-:W-:Y:S05]  /*6bb0*/  BSYNC B1 ;  /* 0x0000000000017941 */ /* 0x000fea0003800000 */
.L_x_3931:
[----:B------:R-:W0:Y:S01]  /*6bc0*/  S2R R3, SR_TID.Y ;  /* 0x0000000000037919 */ /* 0x000e220000002200 */
[----:B------:R-:W0:Y:S01]  /*6bd0*/  S2UR UR4, SR_CTAID.X ;  /* 0x00000000000479c3 */ /* 0x000e220000002500 */
[----:B------:R-:W1:Y:S07]  /*6be0*/  S2R R2, SR_TID.X ;  /* 0x0000000000027919 */ /* 0x000e6e0000002100 */
[----:B------:R-:W0:Y:S08]  /*6bf0*/  LDC R0, c[0x0][0x4] ;  /* 0x00000100ff007b82 */ /* 0x000e300000000800 */
[----:B------:R-:W2:Y:S01]  /*6c00*/  LDC R8, c[0x0][0x228] ;  /* 0x00008a00ff087b82 */ /* 0x000ea20000000800 */
[----:B0-----:R-:W-:Y:S01]  /*6c10*/  IMAD R0, R0, UR4, R3 ;  /* 0x0000000400007c24 */ /* 0x001fe2000f8e0203 */
[----:B------:R-:W-:-:S03]  /*6c20*/  ULDC UR4, c[0x0][0x224] ;  /* 0x0000890000047ab9 */ /* 0x000fc60000000800 */
[----:B------:R-:W-:-:S04]  /*6c30*/  IMAD.SHL.U32 R3, R0, 0x2, RZ ;  /* 0x0000000200037824 */ /* 0x000fc800078e00ff */
[----:B-1----:R-:W-:Y:S01]  /*6c40*/  IMAD R3, R3, UR4, R2 ;  /* 0x0000000403037c24 */ /* 0x002fe2000f8e0202 */
[----:B------:R-:W-:-:S04]  /*6c50*/  ULDC.64 UR4, c[0x0][0x210] ;  /* 0x0000840000047ab9 */ /* 0x000fc80000000a00 */
[----:B------:R-:W-:Y:S02]  /*6c60*/  SHF.R.S32.HI R0, RZ, 0x1f, R3 ;  /* 0x0000001fff007819 */ /* 0x000fe40000011403 */
[----:B--2---:R-:W-:-:S04]  /*6c70*/  IADD3 R3, P0, R3, R8, RZ ;  /* 0x0000000803037210 */ /* 0x004fc80007f1e0ff */
[----:B------:R-:W-:Y:S02]  /*6c80*/  LEA.HI.X.SX32 R0, R8, R0, 0x1, P0 ;  /* 0x0000000008007211 */ /* 0x000fe400000f0eff */
[----:B------:R-:W-:-:S04]  /*6c90*/  LEA R4, P0, R3, UR4, 0x3 ;  /* 0x0000000403047c11 */ /* 0x000fc8000f8018ff */
[----:B------:R-:W-:Y:S01]  /*6ca0*/  LEA.HI.X R5, R3, UR5, R0, 0x3, P0 ;  /* 0x0000000503057c11 */ /* 0x000fe200080f1c00 */
[----:B------:R-:W-:-:S04]  /*6cb0*/  VIADD R3, R2, 0x20 ;  /* 0x0000002002037836 */ /* 0x000fc80000000000 */
[----:B------:R0:W-:Y:S01]  /*6cc0*/  STG.E.64 desc[UR8][R4.64], R6 ;  /* 0x0000000604007986 */ /* 0x0001e2000c101b08 */
[----:B------:R-:W-:-:S13]  /*6cd0*/  ISETP.GE.AND P0, PT, R3, R8, PT ;  /* 0x000000080300720c */ /* 0x000fda0003f06270 */
        /* <DEDUP_REMOVED lines=28> */
.L_x_3937:
[----:B------:R-:W-:Y:S05]  /*6ea0*/  BSYNC B2 ;  /* 0x0000000000027941 */ /* 0x000fea0003800000 */
.L_x_3936:
[----:B------:R-:W-:Y:S05]  /*6eb0*/  BSYNC B1 ;  /* 0x0000000000017941 */ /* 0x000fea0003800000 */
.L_x_3935:
        /* <DEDUP_REMOVED lines=32> */
.L_x_3940:
[----:B------:R-:W-:Y:S05]  /*70c0*/  BSYNC B2 ;  /* 0x0000000000027941 */ /* 0x000fea0003800000 */
.L_x_3939:
[----:B------:R-:W-:Y:S05]  /*70d0*/  BSYNC B1 ;  /* 0x0000000000017941 */ /* 0x000fea0003800000 */
.L_x_3938:
        /* <DEDUP_REMOVED lines=32> */
.L_x_3943:
[----:B------:R-:W-:Y:S05]  /*72e0*/  BSYNC B2 ;  /* 0x0000000000027941 */ /* 0x000fea0003800000 */
.L_x_3942:
[----:B------:R-:W-:Y:S05]  /*72f0*/  BSYNC B1 ;  /* 0x0000000000017941 */ /* 0x000fea0003800000 */
.L_x_3941:
[----:B------:R-:W-:Y:S01]  /*7300*/  STG.E.64 desc[UR8][R4.64+0x300], R2 ;  /* 0x0003000204007986 */ /* 0x000fe2000c101b08 */
[----:B------:R-:W-:Y:S05]  /*7310*/  EXIT ;  /* 0x000000000000794d */ /* 0x000fea0003800000 */
        .weak           $__internal_4_$__cuda_sm20_div_rn_f64_full
        .type           $__internal_4_$__cuda_sm20_div_rn_f64_full,@function
        .size           $__internal_4_$__cuda_sm20_div_rn_f64_full,(.L_x_11724 - $__internal_4_$__cuda_sm20_div_rn_f64_full)
$__internal_4_$__cuda_sm20_div_rn_f64_full:
[----:B------:R-:W-:Y:S01]  /*7320*/  FSETP.GEU.AND P4, PT, |R25|, 1.469367938527859385e-39, PT ;  /* 0x001000001900780b */ /* 0x000fe20003f8e200 */
[----:B------:R-:W-:Y:S01]  /*7330*/  IMAD.MOV.U32 R28, RZ, RZ, R26 ;  /* 0x000000ffff1c7224 */ /* 0x000fe200078e001a */
[C---:B------:R-:W-:Y:S01]  /*7340*/  FSETP.GEU.AND P0, PT, |R29|.reuse, 1.469367938527859385e-39, PT ;  /* 0x001000001d00780b */ /* 0x040fe20003f0e200 */
[----:B------:R-:W-:Y:S01]  /*7350*/  IMAD.MOV.U32 R34, RZ, RZ, 0x1ca00000 ;  /* 0x1ca00000ff227424 */ /* 0x000fe200078e00ff */
[----:B------:R-:W-:Y:S01]  /*7360*/  LOP3.LUT R27, R29, 0x800fffff, RZ, 0xc0, !PT ;  /* 0x800fffff1d1b7812 */ /* 0x000fe200078ec0ff */
[----:B------:R-:W-:Y:S01]  /*7370*/  IMAD.MOV.U32 R32, RZ, RZ, 0x1 ;  /* 0x00000001ff207424 */ /* 0x000fe200078e00ff */
[----:B------:R-:W-:Y:S01]  /*7380*/  LOP3.LUT R3, R25, 0x7ff00000, RZ, 0xc0, !PT ;  /* 0x7ff0000019037812 */ /* 0x000fe200078ec0ff */
[----:B------:R-:W-:Y:S01]  /*7390*/  BSSY B0, `(.L_x_3944) ;  /* 0x0000050000007945 */ /* 0x000fe20003800000 */
[----:B------:R-:W-:Y:S02]  /*73a0*/  LOP3.LUT R27, R27, 0x3ff00000, RZ, 0xfc, !PT ;  /* 0x3ff000001b1b7812 */ /* 0x000fe400078efcff */
[----:B------:R-:W-:-:S03]  /*73b0*/  LOP3.LUT R36, R29, 0x7ff00000, RZ, 0xc0, !PT ;  /* 0x7ff000001d247812 */ /* 0x000fc600078ec0ff */
[----:B------:R-:W-:Y:S01]  /*73c0*/  @!P4 LOP3.LUT R30, R29, 0x7ff00000, RZ, 0xc0, !PT ;  /* 0x7ff000001d1ec812 */ /* 0x000fe200078ec0ff */
[----:B------:R-:W-:Y:S01]  /*73d0*/  @!P4 IMAD.MOV.U32 R38, RZ, RZ, RZ ;  /* 0x000000ffff26c224 */ /* 0x000fe200078e00ff */
[----:B------:R-:W-:Y:S01]  /*73e0*/  @!P0 DMUL R26, R28, 8.98846567431157953865e+307 ;  /* 0x7fe000001c1a8828 */ /* 0x000fe20000000000 */
[C---:B------:R-:W-:Y:S02]  /*73f0*/  ISETP.GE.U32.AND P3, PT, R3.reuse, R36, PT ;  /* 0x000000240300720c */ /* 0x040fe40003f66070 */
[----:B------:R-:W-:Y:S02]  /*7400*/  @!P4 ISETP.GE.U32.AND P5, PT, R3, R30, PT ;  /* 0x0000001e0300c20c */ /* 0x000fe40003fa6070 */
[C---:B------:R-:W-:Y:S01]  /*7410*/  SEL R31, R34.reuse, 0x63400000, !P3 ;  /* 0x63400000221f7807 */ /* 0x040fe20005800000 */
[----:B------:R-:W0:Y:S01]  /*7420*/  MUFU.RCP64H R33, R27 ;  /* 0x0000001b00217308 */ /* 0x000e220000001800 */
[----:B------:R-:W-:Y:S02]  /*7430*/  @!P4 SEL R35, R34, 0x63400000, !P5 ;  /* 0x634000002223c807 */ /* 0x000fe40006800000 */
[----:B------:R-:W-:-:S02]  /*7440*/  LOP3.LUT R31, R31, 0x800fffff, R25, 0xf8, !PT ;  /* 0x800fffff1f1f7812 */ /* 0x000fc400078ef819 */
[----:B------:R-:W-:Y:S01]  /*7450*/  @!P4 LOP3.LUT R30, R35, 0x80000000, R25, 0xf8, !PT ;  /* 0x80000000231ec812 */ /* 0x000fe200078ef819 */
[----:B------:R-:W-:Y:S01]  /*7460*/  IMAD.MOV.U32 R35, RZ, RZ, R3 ;  /* 0x000000ffff237224 */ /* 0x000fe200078e0003 */
[----:B------:R-:W-:Y:S02]  /*7470*/  @!P0 LOP3.LUT R36, R27, 0x7ff00000, RZ, 0xc0, !PT ;  /* 0x7ff000001b248812 */ /* 0x000fe400078ec0ff */
[----:B------:R-:W-:Y:S01]  /*7480*/  @!P4 LOP3.LUT R39, R30, 0x100000, RZ, 0xfc, !PT ;  /* 0x001000001e27c812 */ /* 0x000fe200078efcff */
[----:B------:R-:W-:-:S06]  /*7490*/  IMAD.MOV.U32 R30, RZ, RZ, R24 ;  /* 0x000000ffff1e7224 */ /* 0x000fcc00078e0018 */
[----:B------:R-:W-:Y:S02]  /*74a0*/  @!P4 DFMA R30, R30, 2, -R38 ;  /* 0x400000001e1ec82b */ /* 0x000fe40000000826 */
[----:B0-----:R-:W-:-:S08]  /*74b0*/  DFMA R38, R32, -R26, 1 ;  /* 0x3ff000002026742b */ /* 0x001fd0000000081a */
[----:B------:R-:W-:Y:S01]  /*74c0*/  DFMA R38, R38, R38, R38 ;  /* 0x000000262626722b */ /* 0x000fe20000000026 */
[----:B------:R-:W-:-:S05]  /*74d0*/  @!P4 LOP3.LUT R35, R31, 0x7ff00000, RZ, 0xc0, !PT ;  /* 0x7ff000001f23c812 */ /* 0x000fca00078ec0ff */
[----:B------:R-:W-:Y:S02]  /*74e0*/  VIADD R37, R35, 0xffffffff ;  /* 0xffffffff23257836 */ /* 0x000fe40000000000 */
[----:B------:R-:W-:-:S03]  /*74f0*/  DFMA R32, R32, R38, R32 ;  /* 0x000000262020722b */ /* 0x000fc60000000020 */
[----:B------:R-:W-:Y:S01]  /*7500*/  ISETP.GT.U32.AND P0, PT, R37, 0x7feffffe, PT ;  /* 0x7feffffe2500780c */ /* 0x000fe20003f04070 */
[----:B------:R-:W-:-:S04]  /*7510*/  VIADD R37, R36, 0xffffffff ;  /* 0xffffffff24257836 */ /* 0x000fc80000000000 */
[----:B------:R-:W-:Y:S01]  /*7520*/  DFMA R40, R32, -R26, 1 ;  /* 0x3ff000002028742b */ /* 0x000fe2000000081a */
[----:B------:R-:W-:-:S07]  /*7530*/  ISETP.GT.U32.OR P0, PT, R37, 0x7feffffe, P0 ;  /* 0x7feffffe2500780c */ /* 0x000fce0000704470 */
[----:B------:R-:W-:-:S08]  /*7540*/  DFMA R40, R32, R40, R32 ;  /* 0x000000282028722b */ /* 0x000fd00000000020 */
[----:B------:R-:W-:-:S08]  /*7550*/  DMUL R38, R40, R30 ;  /* 0x0000001e28267228 */ /* 0x000fd00000000000 */
[----:B------:R-:W-:-:S08]  /*7560*/  DFMA R32, R38, -R26, R30 ;  /* 0x8000001a2620722b */ /* 0x000fd0000000001e */
[----:B------:R-:W-:Y:S01]  /*7570*/  DFMA R32, R40, R32, R38 ;  /* 0x000000202820722b */ /* 0x000fe20000000026 */
[----:B------:R-:W-:Y:S10]  /*7580*/  @P0 BRA `(.L_x_3945) ;  /* 0x00000000006c0947 */ /* 0x000ff40003800000 */
        /* <DEDUP_REMOVED lines=27> */
.L_x_3945:
        /* <DEDUP_REMOVED lines=16> */
.L_x_3948:
[----:B------:R-:W-:Y:S01]  /*7840*/  LOP3.LUT R39, R29, 0x80000, RZ, 0xfc, !PT ;  /* 0x000800001d277812 */ /* 0x000fe200078efcff */
[----:B------:R-:W-:Y:S01]  /*7850*/  IMAD.MOV.U32 R38, RZ, RZ, R28 ;  /* 0x000000ffff267224 */ /* 0x000fe200078e001c */
[----:B------:R-:W-:Y:S06]  /*7860*/  BRA `(.L_x_3946) ;  /* 0x0000000000087947 */ /* 0x000fec0003800000 */
.L_x_3947:
[----:B------:R-:W-:Y:S01]  /*7870*/  LOP3.LUT R39, R25, 0x80000, RZ, 0xfc, !PT ;  /* 0x0008000019277812 */ /* 0x000fe200078efcff */
[----:B------:R-:W-:-:S07]  /*7880*/  IMAD.MOV.U32 R38, RZ, RZ, R24 ;  /* 0x000000ffff267224 */ /* 0x000fce00078e0018 */
.L_x_3946:
[----:B------:R-:W-:Y:S05]  /*7890*/  BSYNC B0 ;  /* 0x0000000000007941 */ /* 0x000fea0003800000 */
.L_x_3944:
[----:B------:R-:W-:Y:S02]  /*78a0*/  IMAD.MOV.U32 R24, RZ, RZ, R0 ;  /* 0x000000ffff187224 */ /* 0x000fe400078e0000 */
[----:B------:R-:W-:-:S04]  /*78b0*/  IMAD.MOV.U32 R25, RZ, RZ, 0x0 ;  /* 0x00000000ff197424 */ /* 0x000fc800078e00ff */
[----:B------:R-:W-:Y:S05]  /*78c0*/  RET.REL.NODEC R24 `(_ZN43_GLOBAL__N__9ae7fba5_10_SoftMax_cu_9f978f6320softmax_warp_forwardIdddLi7ELb0ELb1EEEvPT0_PKT_iiiPKbib) ;  /* 0xffffff8418cc7950 */ /* 0x000fea0003c3ffff */
.L_x_3949:
        /* <DEDUP_REMOVED lines=11> */
.L_x_11724:


//--------------------- .text._ZN43_GLOBAL__N__9ae7fba5_10_SoftMax_cu_9f978f6320softmax_warp_forwardIdddLi6ELb0ELb1EEEvPT0_PKT_iiiPKbib --------------------------
	.section	.text._ZN43_GLOBAL__N__9ae7fba5_10_SoftMax_cu_9f978f6320softmax_warp_forwardIdddLi6ELb0ELb1EEEvPT0_PKT_iiiPKbib,"ax",@progbits
	.align	128
.text._ZN43_GLOBAL__N__9ae7fba5_10_SoftMax_cu_9f978f6320softmax_warp_forwardIdddLi6ELb0ELb1EEEvPT0_PKT_iiiPKbib:
        .type           _ZN43_GLOBAL__N__9ae7fba5_10_SoftMax_cu_9f978f6320softmax_warp_forwardIdddLi6ELb0ELb1EEEvPT0_PKT_iiiPKbib,@function
        .size           _ZN43_GLOBAL__N__9ae7fba5_10_SoftMax_cu_9f978f6320softmax_warp_forwardIdddLi6ELb0ELb1EEEvPT0_PKT_iiiPKbib,(.L_x_11726 - _ZN43_GLOBAL__N__9ae7fba5_10_SoftMax_cu_9f978f6320softmax_warp_forwardIdddLi6ELb0ELb1EEEvPT0_PKT_iiiPKbib)
        .other          _ZN43_GLOBAL__N__9ae7fba5_10_SoftMax_cu_9f978f6320softmax_warp_forwardIdddLi6ELb0ELb1EEEvPT0_PKT_iiiPKbib,@"STO_CUDA_ENTRY STV_DEFAULT"
_ZN43_GLOBAL__N__9ae7fba5_10_SoftMax_cu_9f978f6320softmax_warp_forwardIdddLi6ELb0ELb1EEEvPT0_PKT_iiiPKbib:
        /* <DEDUP_REMOVED lines=8> */
[----:B------:R-:W2:Y:S01]  /*0080*/  LDC.64 R22, c[0x0][0x220] ;  /* 0x00008800ff167b82 */ /* 0x000ea20000000a00 */
[----:B0-----:R-:W-:-:S04]  /*0090*/  IMAD R3, R3, UR5, R0 ;  /* 0x0000000503037c24 */ /* 0x001fc8000f8e0200 */
[----:B------:R-:W-:-:S03]  /*00a0*/  IMAD.SHL.U32 R4, R3, 0x2, RZ ;  /* 0x0000000203047824 */ /* 0x000fc600078e00ff */
[----:B------:R-:W0:Y:S01]  /*00b0*/  LDC R3, c[0x0][0x228] ;  /* 0x00008a00ff037b82 */ /* 0x000e220000000800 */
[----:B--2---:R-:W-:Y:S02]  /*00c0*/  IMAD R7, R4, R23, RZ ;  /* 0x0000001704077224 */ /* 0x004fe400078e02ff */
[----:B------:R-:W-:Y:S02]  /*00d0*/  IMAD.IADD R5, R22, 0x1, -R4 ;  /* 0x0000000116057824 */ /* 0x000fe400078e0a04 */
[----:B-1----:R-:W-:-:S03]  /*00e0*/  IMAD.IADD R8, R7, 0x1, R2 ;  /* 0x0000000107087824 */ /* 0x002fc600078e0202 */
[C---:B------:R-:W-:Y:S01]  /*00f0*/  ISETP.GT.AND P4, PT, R5.reuse, RZ, PT ;  /* 0x000000ff0500720c */ /* 0x040fe20003f84270 */
[--C-:B------:R-:W-:Y:S01]  /*0100*/  IMAD.MOV.U32 R4, RZ, RZ, R8.reuse ;  /* 0x000000ffff047224 */ /* 0x100fe200078e0008 */
[----:B------:R-:W-:Y:S02]  /*0110*/  VIMNMX R5, R5, 0x2, PT ;  /* 0x0000000205057848 */ /* 0x000fe40003fe0100 */
[----:B------:R-:W-:Y:S02]  /*0120*/  SHF.R.S32.HI R9, RZ, 0x1f, R8 ;  /* 0x0000001fff097819 */ /* 0x000fe40000011408 */
[----:B------:R-:W-:-:S03]  /*0130*/  ISETP.GT.AND P0, PT, R5, 0x1, PT ;  /* 0x000000010500780c */ /* 0x000fc60003f04270 */
[----:B------:R-:W-:Y:S01]  /*0140*/  IMAD.MOV.U32 R5, RZ, RZ, R9 ;  /* 0x000000ffff057224 */ /* 0x000fe200078e0009 */
[----:B------:R-:W-:Y:S09]  /*0150*/  @!P1 BRA `(.L_x_3950) ;  /* 0x0000000000689947 */ /* 0x000ff20003800000 */
[----:B------:R-:W1:Y:S02]  /*0160*/  LDC R10, c[0x0][0x238] ;  /* 0x00008e00ff0a7b82 */ /* 0x000e640000000800 */
[----:B-1----:R-:W-:-:S04]  /*0170*/  IABS R11, R10 ;  /* 0x0000000a000b7213 */ /* 0x002fc80000000000 */
[----:B------:R-:W1:Y:S08]  /*0180*/  I2F.RP R6, R11 ;  /* 0x0000000b00067306 */ /* 0x000e700000209400 */
[----:B-1----:R-:W1:Y:S02]  /*0190*/  MUFU.RCP R6, R6 ;  /* 0x0000000600067308 */ /* 0x002e640000001000 */
[----:B-1----:R-:W-:-:S06]  /*01a0*/  VIADD R4, R6, 0xffffffe ;  /* 0x0ffffffe06047836 */ /* 0x002fcc0000000000 */
[----:B------:R1:W2:Y:S02]  /*01b0*/  F2I.FTZ.U32.TRUNC.NTZ R5, R4 ;  /* 0x0000000400057305 */ /* 0x0002a4000021f000 */
[----:B-1----:R-:W-:Y:S02]  /*01c0*/  IMAD.MOV.U32 R4, RZ, RZ, RZ ;  /* 0x000000ffff047224 */ /* 0x002fe400078e00ff */
[----:B--2---:R-:W-:-:S04]  /*01d0*/  IMAD.MOV R12, RZ, RZ, -R5 ;  /* 0x000000ffff0c7224 */ /* 0x004fc800078e0a05 */
        /* <DEDUP_REMOVED lines=18> */
.L_x_3950:
[----:B------:R-:W-:Y:S01]  /*0300*/  ULDC.64 UR6, c[0x0][0x218] ;  /* 0x0000860000067ab9 */ /* 0x000fe20000000a00 */
[----:B------:R-:W-:Y:S01]  /*0310*/  VIADD R10, R2, 0x20 ;  /* 0x00000020020a7836 */ /* 0x000fe20000000000 */
[C---:B0-----:R-:W-:Y:S01]  /*0320*/  SEL R7, R3.reuse, RZ, P4 ;  /* 0x000000ff03077207 */ /* 0x041fe20002000000 */
[----:B------:R-:W-:Y:S01]  /*0330*/  IMAD.MOV.U32 R26, RZ, RZ, 0x0 ;  /* 0x00000000ff1a7424 */ /* 0x000fe200078e00ff */
[----:B------:R-:W-:Y:S01]  /*0340*/  SHF.R.S32.HI R11, RZ, 0x1f, R3 ;  /* 0x0000001fff0b7819 */ /* 0x000fe20000011403 */
[----:B------:R-:W-:Y:S01]  /*0350*/  IMAD.MOV.U32 R27, RZ, RZ, -0x100000 ;  /* 0xfff00000ff1b7424 */ /* 0x000fe200078e00ff */
[C---:B------:R-:W-:Y:S01]  /*0360*/  LEA R6, P4, R8.reuse, UR6, 0x3 ;  /* 0x0000000608067c11 */ /* 0x040fe2000f8818ff */
[----:B------:R-:W-:Y:S01]  /*0370*/  IMAD.MOV.U32 R24, RZ, RZ, 0x0 ;  /* 0x00000000ff187424 */ /* 0x000fe200078e00ff */
[----:B------:R-:W-:Y:S01]  /*0380*/  IADD3 R12, P5, R8, R3, RZ ;  /* 0x00000003080c7210 */ /* 0x000fe20007fbe0ff */
[----:B------:R-:W-:Y:S01]  /*0390*/  IMAD.MOV.U32 R25, RZ, RZ, -0x100000 ;  /* 0xfff00000ff197424 */ /* 0x000fe200078e00ff */
[----:B------:R-:W-:Y:S01]  /*03a0*/  SEL R13, R3, RZ, P0 ;  /* 0x000000ff030d7207 */ /* 0x000fe20000000000 */
[----:B------:R-:W-:Y:S01]  /*03b0*/  IMAD.MOV.U32 R16, RZ, RZ, 0x0 ;  /* 0x00000000ff107424 */ /* 0x000fe200078e00ff */
[-C--:B------:R-:W-:Y:S01]  /*03c0*/  ISETP.GE.AND P2, PT, R2, R7.reuse, PT ;  /* 0x000000070200720c */ /* 0x080fe20003f46270 */
[----:B------:R-:W-:Y:S01]  /*03d0*/  IMAD.MOV.U32 R17, RZ, RZ, -0x100000 ;  /* 0xfff00000ff117424 */ /* 0x000fe200078e00ff */
[----:B------:R-:W-:Y:S01]  /*03e0*/  ISETP.GE.AND P3, PT, R10, R7, PT ;  /* 0x000000070a00720c */ /* 0x000fe20003f66270 */
[----:B------:R-:W-:Y:S01]  /*03f0*/  IMAD.MOV.U32 R14, RZ, RZ, 0x0 ;  /* 0x00000000ff0e7424 */ /* 0x000fe200078e00ff */
[----:B------:R-:W-:Y:S01]  /*0400*/  LEA.HI.X R7, R8, UR7, R9, 0x3, P4 ;  /* 0x0000000708077c11 */ /* 0x000fe2000a0f1c09 */
[----:B------:R-:W-:Y:S01]  /*0410*/  IMAD.X R9, R9, 0x1, R11, P5 ;  /* 0x0000000109097824 */ /* 0x000fe200028e060b */
[-C--:B------:R-:W-:Y:S01]  /*0420*/  ISETP.GE.AND P4, PT, R2, R13.reuse, PT ;  /* 0x0000000d0200720c */ /* 0x080fe20003f86270 */
[----:B------:R-:W-:Y:S01]  /*0430*/  IMAD.MOV.U32 R15, RZ, RZ, -0x100000 ;  /* 0xfff00000ff0f7424 */ /* 0x000fe200078e00ff */
[----:B------:R-:W-:Y:S01]  /*0440*/  ISETP.GE.AND P5, PT, R10, R13, PT ;  /* 0x0000000d0a00720c */ /* 0x000fe20003fa6270 */
[----:B------:R-:W-:Y:S01]  /*0450*/  ULDC.64 UR8, c[0x0][0x230] ;  /* 0x00008c0000087ab9 */ /* 0x000fe20000000a00 */
[----:B------:R-:W-:-:S04]  /*0460*/  LEA R8, P0, R12, UR6, 0x3 ;  /* 0x000000060c087c11 */ /* 0x000fc8000f8018ff */
[----:B------:R-:W-:Y:S01]  /*0470*/  LEA.HI.X R9, R12, UR7, R9, 0x3, P0 ;  /* 0x000000070c097c11 */ /* 0x000fe200080f1c09 */
[----:B------:R-:W-:Y:S02]  /*0480*/  ULDC.64 UR6, c[0x0][0x208] ;  /* 0x0000820000067ab9 */ /* 0x000fe40000000a00 */
[----:B------:R0:W5:Y:S04]  /*0490*/  @!P2 LDG.E.64 R26, desc[UR6][R6.64] ;  /* 0x00000006061aa981 */ /* 0x000168000c1e1b00 */
[----:B------:R0:W5:Y:S04]  /*04a0*/  @!P3 LDG.E.64 R24, desc[UR6][R6.64+0x100] ;  /* 0x000100060618b981 */ /* 0x000168000c1e1b00 */
[----:B------:R0:W5:Y:S04]  /*04b0*/  @!P4 LDG.E.64 R16, desc[UR6][R8.64] ;  /* 0x000000060810c981 */ /* 0x000168000c1e1b00 */
[----:B------:R0:W5:Y:S01]  /*04c0*/  @!P5 LDG.E.64 R14, desc[UR6][R8.64+0x100] ;  /* 0x00010006080ed981 */ /* 0x000162000c1e1b00 */
        /* <DEDUP_REMOVED lines=8> */
[----:B------:R-:W-:Y:S01]  /*0550*/  PRMT R6, RZ, 0x7610, R6 ;  /* 0x00007610ff067816 */ /* 0x000fe20000000006 */
[----:B------:R-:W-:Y:S01]  /*0560*/  IMAD.MOV.U32 R5, RZ, RZ, R27 ;  /* 0x000000ffff057224 */ /* 0x000fe200078e001b */
[----:B------:R-:W-:Y:S06]  /*0570*/  @P2 BRA `(.L_x_3953) ;  /* 0x00000000000c2947 */ /* 0x000fec0003800000 */
[----:B------:R-:W2:Y:S02]  /*0580*/  LDG.E.U8 R6, desc[UR6][R12.64] ;  /* 0x000000060c067981 */ /* 0x000ea4000c1e1100 */
[----:B--2---:R-:W-:-:S04]  /*0590*/  ISETP.NE.AND P0, PT, R6, RZ, PT ;  /* 0x000000ff0600720c */ /* 0x004fc80003f05270 */
[----:B------:R-:W-:-:S09]  /*05a0*/  SEL R6, RZ, 0x1, P0 ;  /* 0x00000001ff067807 */ /* 0x000fd20000000000 */
.L_x_3953:
[----:B------:R-:W-:Y:S05]  /*05b0*/  BSYNC B0 ;  /* 0x0000000000007941 */ /* 0x000fea0003800000 */
.L_x_3952:
[----:B------:R-:W-:Y:S04]  /*05c0*/  BSSY B0, `(.L_x_3954) ;  /* 0x000000d000007945 */ /* 0x000fe80003800000 */
[----:B------:R-:W-:Y:S05]  /*05d0*/  @P3 BRA `(.L_x_3955) ;  /* 0x00000000002c3947 */ /* 0x000fea0003800000 */
[----:B------:R-:W2:Y:S01]  /*05e0*/  LDG.E.U8 R4, desc[UR6][R12.64+0x20] ;  /* 0x000020060c047981 */ /* 0x000ea2000c1e1100 */
[----:B------:R-:W-:Y:S02]  /*05f0*/  IMAD.MOV.U32 R7, RZ, RZ, 0x1 ;  /* 0x00000001ff077424 */ /* 0x000fe400078e00ff */
[----:B------:R-:W-:Y:S01]  /*0600*/  IMAD.MOV.U32 R5, RZ, RZ, R27 ;  /* 0x000000ffff057224 */ /* 0x000fe200078e001b */
[----:B--2---:R-:W-:-:S13]  /*0610*/  ISETP.NE.AND P6, PT, R4, RZ, PT ;  /* 0x000000ff0400720c */ /* 0x004fda0003fc5270 */
[----:B------:R-:W-:Y:S01]  /*0620*/  @!P6 DSETP.GT.AND P0, PT, R26, R24, PT ;  /* 0x000000181a00e22a */ /* 0x000fe20003f04000 */
[----:B------:R-:W-:Y:S02]  /*0630*/  @!P6 PRMT R4, R6, 0x9910, RZ ;  /* 0x000099100604e816 */ /* 0x000fe400000000ff */
[----:B------:R-:W-:-:S03]  /*0640*/  @!P6 PRMT R6, R7, 0x7610, R6 ;  /* 0x000076100706e816 */ /* 0x000fc60000000006 */
[----:B------:R-:W-:Y:S01]  /*0650*/  @!P6 ISETP.NE.AND P0, PT, R4, RZ, P0 ;  /* 0x000000ff0400e20c */ /* 0x000fe20000705270 */
[----:B------:R-:W-:-:S03]  /*0660*/  IMAD.MOV.U32 R4, RZ, RZ, R26 ;  /* 0x000000ffff047224 */ /* 0x000fc600078e001a */
[----:B------:R-:W-:Y:S02]  /*0670*/  @!P6 FSEL R4, R26, R24, P0 ;  /* 0x000000181a04e208 */ /* 0x000fe40000000000 */
[----:B------:R-:W-:-:S07]  /*0680*/  @!P6 FSEL R5, R27, R25, P0 ;  /* 0x000000191b05e208 */ /* 0x000fce0000000000 */
.L_x_3955:
[----:B------:R-:W-:Y:S05]  /*0690*/  BSYNC B0 ;  /* 0x0000000000007941 */ /* 0x000fea0003800000 */
.L_x_3954:
[----:B------:R-:W-:Y:S01]  /*06a0*/  @!P4 ISETP.NE.AND P0, PT, R8, RZ, PT ;  /* 0x000000ff0800c20c */ /* 0x000fe20003f05270 */
[----:B------:R-:W-:Y:S01]  /*06b0*/  BSSY B0, `(.L_x_3956) ;  /* 0x0000016000007945 */ /* 0x000fe20003800000 */
[----:B------:R-:W-:Y:S02]  /*06c0*/  PRMT R7, R6, 0x9910, RZ ;  /* 0x0000991006077816 */ /* 0x000fe400000000ff */
[----:B------:R-:W-:Y:S02]  /*06d0*/  @!P4 SEL R8, RZ, 0x1, P0 ;  /* 0x00000001ff08c807 */ /* 0x000fe40000000000 */
        /* <DEDUP_REMOVED lines=19> */
.L_x_3957:
[----:B------:R-:W-:Y:S05]  /*0810*/  BSYNC B0 ;  /* 0x0000000000007941 */ /* 0x000fea0003800000 */
.L_x_3956:
[----:B------:R-:W-:-:S04]  /*0820*/  PRMT R6, R6, 0x9910, RZ ;  /* 0x0000991006067816 */ /* 0x000fc800000000ff */
[----:B------:R-:W-:-:S04]  /*0830*/  ISETP.NE.AND P0, PT, R6, RZ, PT ;  /* 0x000000ff0600720c */ /* 0x000fc80003f05270 */
[----:B------:R-:W-:Y:S02]  /*0840*/  FSEL R4, R4, RZ, P0 ;  /* 0x000000ff04047208 */ /* 0x000fe40000000000 */
[----:B------:R-:W-:Y:S01]  /*0850*/  FSEL R5, R5, -QNAN , P0 ;  /* 0xfff0000005057808 */ /* 0x000fe20000000000 */
[----:B------:R-:W-:Y:S06]  /*0860*/  BRA `(.L_x_3958) ;  /* 0x0000000000d07947 */ /* 0x000fec0003800000 */
.L_x_3951:
        /* <DEDUP_REMOVED lines=9> */
.L_x_3960:
[----:B------:R-:W-:Y:S05]  /*0900*/  BSYNC B0 ;  /* 0x0000000000007941 */ /* 0x000fea0003800000 */
.L_x_3959:
        /* <DEDUP_REMOVED lines=13> */
.L_x_3962:
[----:B------:R-:W-:Y:S05]  /*09e0*/  BSYNC B0 ;  /* 0x0000000000007941 */ /* 0x000fea0003800000 */
.L_x_3961:
        /* <DEDUP_REMOVED lines=23> */
.L_x_3964:
[----:B------:R-:W-:Y:S05]  /*0b60*/  BSYNC B0 ;  /* 0x0000000000007941 */ /* 0x000fea0003800000 */
.L_x_3963:
[----:B------:R-:W-:-:S04]  /*0b70*/  PRMT R6, R6, 0x9910, RZ ;  /* 0x0000991006067816 */ /* 0x000fc800000000ff */
[----:B------:R-:W-:-:S04]  /*0b80*/  ISETP.NE.AND P0, PT, R6, RZ, PT ;  /* 0x000000ff0600720c */ /* 0x000fc80003f05270 */
[----:B------:R-:W-:Y:S02]  /*0b90*/  FSEL R4, R4, RZ, P0 ;  /* 0x000000ff04047208 */ /* 0x000fe40000000000 */
[----:B------:R-:W-:-:S07]  /*0ba0*/  FSEL R5, R5, -QNAN , P0 ;  /* 0xfff0000005057808 */ /* 0x000fce0000000000 */
.L_x_3958:
[----:B------:R-:W-:Y:S01]  /*0bb0*/  SHFL.BFLY PT, R7, R5, 0x10, 0x1f ;  /* 0x0e001f0005077f89 */ /* 0x000fe200000e0000 */
[----:B------:R-:W-:Y:S03]  /*0bc0*/  BSSY B0, `(.L_x_3965) ;  /* 0x0000144000007945 */ /* 0x000fe60003800000 */
[----:B------:R-:W1:Y:S02]  /*0bd0*/  SHFL.BFLY PT, R6, R4, 0x10, 0x1f ;  /* 0x0e001f0004067f89 */ /* 0x000e6400000e0000 */
[----:B-1----:R-:W-:-:S06]  /*0be0*/  DSETP.GEU.AND P0, PT, R4, R6, PT ;  /* 0x000000060400722a */ /* 0x002fcc0003f0e000 */
[----:B------:R-:W-:Y:S02]  /*0bf0*/  FSEL R9, R7, R5, !P0 ;  /* 0x0000000507097208 */ /* 0x000fe40004000000 */
[----:B------:R-:W-:-:S03]  /*0c00*/  FSEL R8, R6, R4, !P0 ;  /* 0x0000000406087208 */ /* 0x000fc60004000000 */
[----:B------:R-:W-:Y:S04]  /*0c10*/  SHFL.BFLY PT, R7, R9, 0x8, 0x1f ;  /* 0x0d001f0009077f89 */ /* 0x000fe800000e0000 */
        /* <DEDUP_REMOVED lines=13> */
[----:B------:R-:W-:Y:S01]  /*0cf0*/  FSEL R18, R4, R6, !P0 ;  /* 0x0000000604127208 */ /* 0x000fe20004000000 */
[----:B------:R-:W-:Y:S04]  /*0d00*/  SHFL.BFLY PT, R5, R21, 0x10, 0x1f ;  /* 0x0e001f0015057f89 */ /* 0x000fe800000e0000 */
[----:B------:R-:W1:Y:S04]  /*0d10*/  SHFL.BFLY PT, R4, R20, 0x10, 0x1f ;  /* 0x0e001f0014047f89 */ /* 0x000e6800000e0000 */
[----:B------:R-:W-:Y:S04]  /*0d20*/  SHFL.BFLY PT, R9, R19, 0x1, 0x1f ;  /* 0x0c201f0013097f89 */ /* 0x000fe800000e0000 */
[----:B------:R-:W2:Y:S01]  /*0d30*/  SHFL.BFLY PT, R8, R18, 0x1, 0x1f ;  /* 0x0c201f0012087f89 */ /* 0x000ea200000e0000 */
[----:B-1----:R-:W-:-:S06]  /*0d40*/  DSETP.GEU.AND P0, PT, R20, R4, PT ;  /* 0x000000041400722a */ /* 0x002fcc0003f0e000 */
[----:B------:R-:W-:Y:S02]  /*0d50*/  FSEL R4, R4, R20, !P0 ;  /* 0x0000001404047208 */ /* 0x000fe40004000000 */
[----:B------:R-:W-:Y:S01]  /*0d60*/  FSEL R5, R5, R21, !P0 ;  /* 0x0000001505057208 */ /* 0x000fe20004000000 */
[----:B--2---:R-:W-:Y:S02]  /*0d70*/  DSETP.GEU.AND P6, PT, R18, R8, PT ;  /* 0x000000081200722a */ /* 0x004fe40003fce000 */
[----:B------:R-:W-:Y:S04]  /*0d80*/  SHFL.BFLY PT, R6, R4, 0x8, 0x1f ;  /* 0x0d001f0004067f89 */ /* 0x000fe800000e0000 */
[----:B------:R-:W1:Y:S01]  /*0d90*/  SHFL.BFLY PT, R7, R5, 0x8, 0x1f ;  /* 0x0d001f0005077f89 */ /* 0x000e6200000e0000 */
[----:B------:R-:W-:-:S02]  /*0da0*/  FSEL R8, R8, R18, !P6 ;  /* 0x0000001208087208 */ /* 0x000fc40007000000 */
[----:B------:R-:W-:Y:S01]  /*0db0*/  FSEL R9, R9, R19, !P6 ;  /* 0x0000001309097208 */ /* 0x000fe20007000000 */
[----:B-1----:R-:W-:-:S06]  /*0dc0*/  DSETP.GEU.AND P0, PT, R4, R6, PT ;  /* 0x000000060400722a */ /* 0x002fcc0003f0e000 */
[----:B------:R-:W-:Y:S02]  /*0dd0*/  FSEL R19, R7, R5, !P0 ;  /* 0x0000000507137208 */ /* 0x000fe40004000000 */
[----:B------:R-:W-:-:S03]  /*0de0*/  FSEL R18, R6, R4, !P0 ;  /* 0x0000000406127208 */ /* 0x000fc60004000000 */
[----:B------:R-:W-:Y:S04]  /*0df0*/  SHFL.BFLY PT, R7, R19, 0x4, 0x1f ;  /* 0x0c801f0013077f89 */ /* 0x000fe800000e0000 */
[----:B------:R-:W1:Y:S02]  /*0e00*/  SHFL.BFLY PT, R6, R18, 0x4, 0x1f ;  /* 0x0c801f0012067f89 */ /* 0x000e6400000e0000 */
[----:B-1----:R-:W-:-:S06]  /*0e10*/  DSETP.GEU.AND P0, PT, R18, R6, PT ;  /* 0x000000061200722a */ /* 0x002fcc0003f0e000 */
[----:B------:R-:W-:Y:S02]  /*0e20*/  FSEL R21, R7, R19, !P0 ;  /* 0x0000001307157208 */ /* 0x000fe40004000000 */
[----:B------:R-:W-:Y:S02]  /*0e30*/  FSEL R20, R6, R18, !P0 ;  /* 0x0000001206147208 */ /* 0x000fe40004000000 */
[----:B------:R-:W-:Y:S01]  /*0e40*/  CS2R R6, SRZ ;  /* 0x0000000000067805 */ /* 0x000fe2000001ff00 */
        /* <DEDUP_REMOVED lines=11> */
[----:B------:R-:W-:Y:S06]  /*0f00*/  @!P1 BRA `(.L_x_3966) ;  /* 0x0000000800209947 */ /* 0x000fec0003800000 */
[----:B------:R-:W-:Y:S04]  /*0f10*/  BSSY B1, `(.L_x_3967) ;  /* 0x0000044000017945 */ /* 0x000fe80003800000 */
[----:B------:R-:W-:Y:S05]  /*0f20*/  @P2 BRA `(.L_x_3968) ;  /* 0x0000000400082947 */ /* 0x000fea0003800000 */
[----:B------:R-:W2:Y:S01]  /*0f30*/  LDG.E.U8 R4, desc[UR6][R12.64] ;  /* 0x000000060c047981 */ /* 0x000ea2000c1e1100 */
[----:B------:R-:W-:Y:S02]  /*0f40*/  CS2R R6, SRZ ;  /* 0x0000000000067805 */ /* 0x000fe4000001ff00 */
[----:B--2---:R-:W-:Y:S02]  /*0f50*/  ISETP.NE.AND P0, PT, R4, RZ, PT ;  /* 0x000000ff0400720c */ /* 0x004fe40003f05270 */
[----:B------:R-:W-:-:S11]  /*0f60*/  CS2R R4, SRZ ;  /* 0x0000000000047805 */ /* 0x000fd6000001ff00 */
        /* <DEDUP_REMOVED lines=60> */
.L_x_3970:
[----:B------:R-:W-:Y:S05]  /*1330*/  BSYNC B2 ;  /* 0x0000000000027941 */ /* 0x000fea0003800000 */
.L_x_3969:
[----:B------:R-:W-:-:S11]  /*1340*/  DADD R6, RZ, R4 ;  /* 0x00000000ff067229 */ /* 0x000fd60000000004 */
.L_x_3968:
[----:B------:R-:W-:Y:S05]  /*1350*/  BSYNC B1 ;  /* 0x0000000000017941 */ /* 0x000fea0003800000 */
.L_x_3967:
        /* <DEDUP_REMOVED lines=64> */
.L_x_3973:
[----:B------:R-:W-:Y:S05]  /*1760*/  BSYNC B1 ;  /* 0x0000000000017941 */ /* 0x000fea0003800000 */
.L_x_3972:
[----:B------:R-:W-:Y:S01]  /*1770*/  DADD R6, R6, R20 ;  /* 0x0000000006067229 */ /* 0x000fe20000000014 */
[----:B------:R-:W-:Y:S10]  /*1780*/  BRA `(.L_x_3971) ;  /* 0x00000008001c7947 */ /* 0x000ff40003800000 */
.L_x_3966:
        /* <DEDUP_REMOVED lines=64> */
[----:B------:R-:W-:-:S06]  /*1b90*/  @!P0 LEA R7, R26, 0x3ff00000, 0x14 ;  /* 0x3ff000001a078811 */ /* 0x000fcc00078ea0ff */
[----:B------:R-:W-:-:S11]  /*1ba0*/  @!P0 DMUL R4, R20, R6 ;  /* 0x0000000614048228 */ /* 0x000fd60000000000 */
.L_x_3977:
[----:B------:R-:W-:Y:S05]  /*1bb0*/  BSYNC B2 ;  /* 0x0000000000027941 */ /* 0x000fea0003800000 */
.L_x_3976:
[----:B------:R-:W-:-:S11]  /*1bc0*/  DADD R6, RZ, R4 ;  /* 0x00000000ff067229 */ /* 0x000fd60000000004 */
.L_x_3975:
[----:B------:R-:W-:Y:S05]  /*1bd0*/  BSYNC B1 ;  /* 0x0000000000017941 */ /* 0x000fea0003800000 */
.L_x_3974:
        /* <DEDUP_REMOVED lines=64> */
.L_x_3979:
[----:B------:R-:W-:Y:S05]  /*1fe0*/  BSYNC B1 ;  /* 0x0000000000017941 */ /* 0x000fea0003800000 */
.L_x_3978:
[----:B------:R-:W-:-:S11]  /*1ff0*/  DADD R6, R6, R20 ;  /* 0x0000000006067229 */ /* 0x000fd60000000014 */
.L_x_3971:
[----:B------:R-:W-:Y:S05]  /*2000*/  BSYNC B0 ;  /* 0x0000000000007941 */ /* 0x000fea0003800000 */
.L_x_3965:
[----:B------:R-:W-:Y:S04]  /*2010*/  BSSY B0, `(.L_x_3980) ;  /* 0x0000113000007945 */ /* 0x000fe80003800000 */
[----:B------:R-:W-:Y:S05]  /*2020*/  @!P1 BRA `(.L_x_3981) ;  /* 0x0000000800209947 */ /* 0x000fea0003800000 */
[----:B------:R-:W-:Y:S01]  /*2030*/  BSSY B1, `(.L_x_3982) ;  /* 0x0000044000017945 */ /* 0x000fe20003800000 */
[----:B------:R-:W-:Y:S02]  /*2040*/  CS2R R18, SRZ ;  /* 0x0000000000127805 */ /* 0x000fe4000001ff00 */
[----:B------:R-:W-:Y:S01]  /*2050*/  CS2R R24, SRZ ;  /* 0x0000000000187805 */ /* 0x000fe2000001ff00 */
[----:B------:R-:W-:Y:S06]  /*2060*/  @P4 BRA `(.L_x_3983) ;  /* 0x0000000400004947 */ /* 0x000fec0003800000 */
[----:B0-----:R-:W2:Y:S02]  /*2070*/  LDG.E.U8 R10, desc[UR6][R12.64] ;  /* 0x000000060c0a7981 */ /* 0x001ea4000c1e1100 */
        /* <DEDUP_REMOVED lines=61> */
.L_x_3985:
[----:B------:R-:W-:Y:S05]  /*2450*/  BSYNC B2 ;  /* 0x0000000000027941 */ /* 0x000fea0003800000 */
.L_x_3984:
[----:B------:R-:W-:-:S11]  /*2460*/  DADD R24, RZ, R18 ;  /* 0x00000000ff187229 */ /* 0x000fd60000000012 */
.L_x_3983:
[----:B------:R-:W-:Y:S05]  /*2470*/  BSYNC B1 ;  /* 0x0000000000017941 */ /* 0x000fea0003800000 */
.L_x_3982:
[----:B------:R-:W-:Y:S01]  /*2480*/  CS2R R16, SRZ ;  /* 0x0000000000107805 */ /* 0x000fe2000001ff00 */
[----:B------:R-:W-:Y:S06]  /*2490*/  @P5 BRA `(.L_x_3986) ;  /* 0x0000000c00285947 */ /* 0x000fec0003800000 */
[----:B0-----:R-:W2:Y:S02]  /*24a0*/  LDG.E.U8 R12, desc[UR6][R12.64+0x20] ;  /* 0x000020060c0c7981 */ /* 0x001ea4000c1e1100 */
        /* <DEDUP_REMOVED lines=61> */
.L_x_3988:
[----:B------:R-:W-:Y:S05]  /*2880*/  BSYNC B1 ;  /* 0x0000000000017941 */ /* 0x000fea0003800000 */
.L_x_3987:
[----:B------:R-:W-:Y:S01]  /*2890*/  DADD R24, R24, R16 ;  /* 0x0000000018187229 */ /* 0x000fe20000000010 */
[----:B------:R-:W-:Y:S10]  /*28a0*/  BRA `(.L_x_3986) ;  /* 0x0000000800247947 */ /* 0x000ff40003800000 */
.L_x_3981:
[----:B------:R-:W-:Y:S01]  /*28b0*/  BSSY B1, `(.L_x_3989) ;  /* 0x0000046000017945 */ /* 0x000fe20003800000 */
[----:B------:R-:W-:Y:S02]  /*28c0*/  CS2R R18, SRZ ;  /* 0x0000000000127805 */ /* 0x000fe4000001ff00 */
[----:B------:R-:W-:Y:S01]  /*28d0*/  CS2R R24, SRZ ;  /* 0x0000000000187805 */ /* 0x000fe2000001ff00 */
[----:B------:R-:W-:Y:S06]  /*28e0*/  @P4 BRA `(.L_x_3990) ;  /* 0x0000000400084947 */ /* 0x000fec0003800000 */
[----:B0-----:R-:W2:Y:S01]  /*28f0*/  LDG.E.U8 R12, desc[UR6][R10.64] ;  /* 0x000000060a0c7981 */ /* 0x001ea2000c1e1100 */
        /* <DEDUP_REMOVED lines=63> */
.L_x_3992:
[----:B------:R-:W-:Y:S05]  /*2cf0*/  BSYNC B2 ;  /* 0x0000000000027941 */ /* 0x000fea0003800000 */
.L_x_3991:
[----:B------:R-:W-:-:S11]  /*2d00*/  DADD R24, RZ, R18 ;  /* 0x00000000ff187229 */ /* 0x000fd60000000012 */
.L_x_3990:
[----:B------:R-:W-:Y:S05]  /*2d10*/  BSYNC B1 ;  /* 0x0000000000017941 */ /* 0x000fea0003800000 */
.L_x_3989:
        /* <DEDUP_REMOVED lines=64> */
.L_x_3994:
[----:B------:R-:W-:Y:S05]  /*3120*/  BSYNC B1 ;  /* 0x0000000000017941 */ /* 0x000fea0003800000 */
.L_x_3993:
[----:B------:R-:W-:-:S11]  /*3130*/  DADD R24, R24, R16 ;  /* 0x0000000018187229 */ /* 0x000fd60000000010 */
.L_x_3986:
[----:B------:R-:W-:Y:S05]  /*3140*/  BSYNC B0 ;  /* 0x0000000000007941 */ /* 0x000fea0003800000 */
.L_x_3980:
[----:B------:R-:W-:Y:S01]  /*3150*/  SHFL.BFLY PT, R9, R7, 0x10, 0x1f ;  /* 0x0e001f0007097f89 */ /* 0x000fe200000e0000 */
[----:B------:R-:W1:Y:S03]  /*3160*/  LDC R23, c[0x0][0x4] ;  /* 0x00000100ff177b82 */ /* 0x000e660000000800 */
[----:B------:R-:W2:Y:S04]  /*3170*/  SHFL.BFLY PT, R8, R6, 0x10, 0x1f ;  /* 0x0e001f0006087f89 */ /* 0x000ea800000e0000 */
[----:B0-----:R-:W-:Y:S04]  /*3180*/  SHFL.BFLY PT, R11, R25, 0x10, 0x1f ;  /* 0x0e001f00190b7f89 */ /* 0x001fe800000e0000 */
[----:B------:R-:W0:Y:S01]  /*3190*/  SHFL.BFLY PT, R10, R24, 0x10, 0x1f ;  /* 0x0e001f00180a7f89 */ /* 0x000e2200000e0000 */
[----:B-1----:R-:W-:Y:S01]  /*31a0*/  IMAD R23, R23, UR5, R0 ;  /* 0x0000000517177c24 */ /* 0x002fe2000f8e0200 */
[----:B--2---:R-:W-:-:S03]  /*31b0*/  DADD R8, R8, R6 ;  /* 0x0000000008087229 */ /* 0x004fc60000000006 */
[----:B------:R-:W-:-:S05]  /*31c0*/  IMAD R23, R23, -0x2, R22 ;  /* 0xfffffffe17177824 */ /* 0x000fca00078e0216 */
[----:B------:R-:W-:Y:S01]  /*31d0*/  VIMNMX R23, R23, 0x2, PT ;  /* 0x0000000217177848 */ /* 0x000fe20003fe0100 */
[----:B------:R-:W-:Y:S01]  /*31e0*/  SHFL.BFLY PT, R15, R9, 0x8, 0x1f ;  /* 0x0d001f00090f7f89 */ /* 0x000fe200000e0000 */
[----:B0-----:R-:W-:Y:S02]  /*31f0*/  DADD R12, R10, R24 ;  /* 0x000000000a0c7229 */ /* 0x001fe40000000018 */
[----:B------:R-:W-:Y:S01]  /*3200*/  ISETP.GE.AND P0, PT, R23, 0x1, PT ;  /* 0x000000011700780c */ /* 0x000fe20003f06270 */
[----:B------:R-:W0:Y:S04]  /*3210*/  SHFL.BFLY PT, R14, R8, 0x8, 0x1f ;  /* 0x0d001f00080e7f89 */ /* 0x000e2800000e0000 */
[----:B------:R-:W-:Y:S04]  /*3220*/  SHFL.BFLY PT, R11, R13, 0x8, 0x1f ;  /* 0x0d001f000d0b7f89 */ /* 0x000fe800000e0000 */
[----:B------:R-:W1:Y:S01]  /*3230*/  SHFL.BFLY PT, R10, R12, 0x8, 0x1f ;  /* 0x0d001f000c0a7f89 */ /* 0x000e6200000e0000 */
[----:B0-----:R-:W-:-:S07]  /*3240*/  DADD R14, R8, R14 ;  /* 0x00000000080e7229 */ /* 0x001fce000000000e */
[----:B------:R-:W-:Y:S01]  /*3250*/  SHFL.BFLY PT, R29, R15, 0x4, 0x1f ;  /* 0x0c801f000f1d7f89 */ /* 0x000fe200000e0000 */
[----:B-1----:R-:W-:-:S03]  /*3260*/  DADD R26, R12, R10 ;  /* 0x000000000c1a7229 */ /* 0x002fc6000000000a */
        /* <DEDUP_REMOVED lines=13> */
[----:B------:R1:W2:Y:S04]  /*3340*/  SHFL.BFLY PT, R11, R13, 0x1, 0x1f ;  /* 0x0c201f000d0b7f89 */ /* 0x0002a800000e0000 */
[----:B------:R1:W3:Y:S01]  /*3350*/  SHFL.BFLY PT, R10, R12, 0x1, 0x1f ;  /* 0x0c201f000c0a7f89 */ /* 0x0002e200000e0000 */
[----:B0-----:R-:W-:Y:S01]  /*3360*/  DADD R14, R6, R14 ;  /* 0x00000000060e7229 */ /* 0x001fe2000000000e */
[----:B-1----:R-:W-:Y:S10]  /*3370*/  @!P0 EXIT ;  /* 0x000000000000894d */ /* 0x002ff40003800000 */
[----:B------:R-:W-:Y:S01]  /*3380*/  ISETP.GE.AND P1, PT, R2, R3, PT ;  /* 0x000000030200720c */ /* 0x000fe20003f26270 */
        /* <DEDUP_REMOVED lines=26> */
[----:B------:R-:W-:Y:S05]  /*3530*/  CALL.REL.NOINC `($__internal_5_$__cuda_sm20_div_rn_f64_full) ;  /* 0x00000008002c7944 */ /* 0x000fea0003c00000 */
.L_x_3999:
[----:B------:R-:W-:Y:S05]  /*3540*/  BSYNC B2 ;  /* 0x0000000000027941 */ /* 0x000fea0003800000 */
.L_x_3998:
[----:B------:R-:W-:Y:S05]  /*3550*/  BSYNC B1 ;  /* 0x0000000000017941 */ /* 0x000fea0003800000 */
.L_x_3997:
[----:B------:R-:W0:Y:S01]  /*3560*/  S2R R3, SR_TID.Y ;  /* 0x0000000000037919 */ /* 0x000e220000002200 */
[----:B------:R-:W-:Y:S01]  /*3570*/  VIADD R4, R2, 0x20 ;  /* 0x0000002002047836 */ /* 0x000fe20000000000 */
        /* <DEDUP_REMOVED lines=11> */
[----:B------:R-:W-:Y:S02]  /*3630*/  LEA.HI.X R11, R3, UR5, R0, 0x3, P0 ;  /* 0x00000005030b7c11 */ /* 0x000fe400080f1c00 */
[----:B------:R-:W-:-:S03]  /*3640*/  ISETP.GE.AND P0, PT, R4, UR4, PT ;  /* 0x0000000404007c0c */ /* 0x000fc6000bf06270 */
[----:B------:R0:W-:Y:S10]  /*3650*/  STG.E.64 desc[UR6][R10.64], R6 ;  /* 0x000000060a007986 */ /* 0x0001f4000c101b06 */
[----:B------:R-:W-:Y:S05]  /*3660*/  @P0 BRA `(.L_x_3996) ;  /* 0x0000000000780947 */ /* 0x000fea0003800000 */
        /* <DEDUP_REMOVED lines=24> */
[----:B------:R-:W-:Y:S05]  /*37f0*/  CALL.REL.NOINC `($__internal_5_$__cuda_sm20_div_rn_f64_full) ;  /* 0x00000004007c7944 */ /* 0x000fea0003c00000 */
[----:B------:R-:W-:Y:S02]  /*3800*/  IMAD.MOV.U32 R4, RZ, RZ, R6 ;  /* 0x000000ffff047224 */ /* 0x000fe400078e0006 */
[----:B------:R-:W-:-:S07]  /*3810*/  IMAD.MOV.U32 R5, RZ, RZ, R7 ;  /* 0x000000ffff057224 */ /* 0x000fce00078e0007 */
.L_x_4002:
[----:B------:R-:W-:Y:S05]  /*3820*/  BSYNC B2 ;  /* 0x0000000000027941 */ /* 0x000fea0003800000 */
.L_x_4001:
[----:B------:R-:W-:Y:S05]  /*3830*/  BSYNC B1 ;  /* 0x0000000000017941 */ /* 0x000fea0003800000 */
.L_x_4000:
[----:B------:R1:W-:Y:S02]  /*3840*/  STG.E.64 desc[UR6][R10.64+0x100], R4 ;  /* 0x000100040a007986 */ /* 0x0003e4000c101b06 */
.L_x_3996:
[----:B------:R-:W-:Y:S05]  /*3850*/  BSYNC B0 ;  /* 0x0000000000007941 */ /* 0x000fea0003800000 */
.L_x_3995:
[----:B------:R-:W2:Y:S01]  /*3860*/  S2R R3, SR_TID.Y ;  /* 0x0000000000037919 */ /* 0x000ea20000002200 */
[----:B------:R-:W2:Y:S08]  /*3870*/  S2UR UR4, SR_CTAID.X ;  /* 0x00000000000479c3 */ /* 0x000eb00000002500 */
[----:B------:R-:W2:Y:S08]  /*3880*/  LDC R0, c[0x0][0x4] ;  /* 0x00000100ff007b82 */ /* 0x000eb00000000800 */
[----:B-1----:R-:W1:Y:S01]  /*3890*/  LDC R5, c[0x0][0x220] ;  /* 0x00008800ff057b82 */ /* 0x002e620000000800 */
[----:B--2---:R-:W-:-:S04]  /*38a0*/  IMAD R0, R0, UR4, R3 ;  /* 0x0000000400007c24 */ /* 0x004fc8000f8e0203 */
        /* <DEDUP_REMOVED lines=32> */
.L_x_4005:
[----:B------:R-:W-:Y:S05]  /*3ab0*/  BSYNC B1 ;  /* 0x0000000000017941 */ /* 0x000fea0003800000 */
.L_x_4004:
[----:B------:R-:W-:Y:S05]  /*3ac0*/  BSYNC B0 ;  /* 0x0000000000007941 */ /* 0x000fea0003800000 */
.L_x_4003:
[----:B------:R-:W1:Y:S01]  /*3ad0*/  S2R R3, SR_TID.Y ;  /* 0x0000000000037919 */ /* 0x000e620000002200 */
[----:B------:R-:W1:Y:S01]  /*3ae0*/  S2UR UR4, SR_CTAID.X ;  /* 0x00000000000479c3 */ /* 0x000e620000002500 */
[----:B------:R-:W-:Y:S01]  /*3af0*/  VIADD R2, R2, 0x20 ;  /* 0x0000002002027836 */ /* 0x000fe20000000000 */
[----:B0-----:R-:W0:Y:S06]  /*3b00*/  S2R R7, SR_TID.X ;  /* 0x0000000000077919 */ /* 0x001e2c0000002100 */
[----:B------:R-:W1:Y:S08]  /*3b10*/  LDC R0, c[0x0][0x4] ;  /* 0x00000100ff007b82 */ /* 0x000e700000000800 */
[----:B------:R-:W2:Y:S01]  /*3b20*/  LDC R9, c[0x0][0x228] ;  /* 0x00008a00ff097b82 */ /* 0x000ea20000000800 */
[----:B-1----:R-:W-:Y:S01]  /*3b30*/  IMAD R0, R0, UR4, R3 ;  /* 0x0000000400007c24 */ /* 0x002fe2000f8e0203 */
[----:B------:R-:W-:-:S03]  /*3b40*/  ULDC UR4, c[0x0][0x224] ;  /* 0x0000890000047ab9 */ /* 0x000fc60000000800 */
[----:B------:R-:W-:-:S04]  /*3b50*/  IMAD.SHL.U32 R0, R0, 0x2, RZ ;  /* 0x0000000200007824 */ /* 0x000fc800078e00ff */
[----:B0-----:R-:W-:Y:S01]  /*3b60*/  IMAD R0, R0, UR4, R7 ;  /* 0x0000000400007c24 */ /* 0x001fe2000f8e0207 */
[----:B------:R-:W-:-:S04]  /*3b70*/  ULDC.64 UR4, c[0x0][0x210] ;  /* 0x0000840000047ab9 */ /* 0x000fc80000000a00 */
[----:B------:R-:W-:Y:S02]  /*3b80*/  SHF.R.S32.HI R3, RZ, 0x1f, R0 ;  /* 0x0000001fff037819 */ /* 0x000fe40000011400 */
[----:B--2---:R-:W-:-:S04]  /*3b90*/  IADD3 R0, P0, R0, R9, RZ ;  /* 0x0000000900007210 */ /* 0x004fc80007f1e0ff */
[----:B------:R-:W-:Y:S02]  /*3ba0*/  LEA.HI.X.SX32 R3, R9, R3, 0x1, P0 ;  /* 0x0000000309037211 */ /* 0x000fe400000f0eff */
[----:B------:R-:W-:-:S04]  /*3bb0*/  LEA R10, P0, R0, UR4, 0x3 ;  /* 0x00000004000a7c11 */ /* 0x000fc8000f8018ff */
[----:B------:R-:W-:Y:S02]  /*3bc0*/  LEA.HI.X R11, R0, UR5, R3, 0x3, P0 ;  /* 0x00000005000b7c11 */ /* 0x000fe400080f1c03 */
[----:B------:R-:W-:-:S03]  /*3bd0*/  ISETP.GE.AND P0, PT, R2, R9, PT ;  /* 0x000000090200720c */ /* 0x000fc60003f06270 */
[----:B------:R0:W-:Y:S10]  /*3be0*/  STG.E.64 desc[UR6][R10.64], R4 ;  /* 0x000000040a007986 */ /* 0x0001f4000c101b06 */
[----:B------:R-:W-:Y:S05]  /*3bf0*/  @P0 EXIT ;  /* 0x000000000000094d */ /* 0x000fea0003800000 */
        /* <DEDUP_REMOVED lines=27> */
.L_x_4008:
[----:B------:R-:W-:Y:S05]  /*3db0*/  BSYNC B1 ;  /* 0x0000000000017941 */ /* 0x000fea0003800000 */
.L_x_4007:
[----:B------:R-:W-:Y:S05]  /*3dc0*/  BSYNC B0 ;  /* 0x0000000000007941 */ /* 0x000fea0003800000 */
.L_x_4006:
[----:B------:R-:W-:Y:S01]  /*3dd0*/  STG.E.64 desc[UR6][R10.64+0x100], R2 ;  /* 0x000100020a007986 */ /* 0x000fe2000c101b06 */
[----:B------:R-:W-:Y:S05]  /*3de0*/  EXIT ;  /* 0x000000000000794d */ /* 0x000fea0003800000 */
        .weak           $__internal_5_$__cuda_sm20_div_rn_f64_full
        .type           $__internal_5_$__cuda_sm20_div_rn_f64_full,@function
        .size           $__internal_5_$__cuda_sm20_div_rn_f64_full,(.L_x_11726 - $__internal_5_$__cuda_sm20_div_rn_f64_full)
$__internal_5_$__cuda_sm20_div_rn_f64_full:
[----:B------:R-:W-:Y:S01]  /*3df0*/  IMAD.MOV.U32 R9, RZ, RZ, R5 ;  /* 0x000000ffff097224 */ /* 0x000fe200078e0005 */
[C---:B------:R-:W-:Y:S01]  /*3e00*/  FSETP.GEU.AND P0, PT, |R24|.reuse, 1.469367938527859385e-39, PT ;  /* 0x001000001800780b */ /* 0x040fe20003f0e200 */
[----:B------:R-:W-:Y:S01]  /*3e10*/  IMAD.MOV.U32 R8, RZ, RZ, R4 ;  /* 0x000000ffff087224 */ /* 0x000fe200078e0004 */
[----:B------:R-:W-:Y:S01]  /*3e20*/  LOP3.LUT R6, R24, 0x800fffff, RZ, 0xc0, !PT ;  /* 0x800fffff18067812 */ /* 0x000fe200078ec0ff */
[--C-:B------:R-:W-:Y:S01]  /*3e30*/  IMAD.MOV.U32 R4, RZ, RZ, R23.reuse ;  /* 0x000000ffff047224 */ /* 0x100fe200078e0017 */
[C---:B------:R-:W-:Y:S01]  /*3e40*/  FSETP.GEU.AND P4, PT, |R9|.reuse, 1.469367938527859385e-39, PT ;  /* 0x001000000900780b */ /* 0x040fe20003f8e200 */
[----:B------:R-:W-:Y:S01]  /*3e50*/  IMAD.MOV.U32 R5, RZ, RZ, R24 ;  /* 0x000000ffff057224 */ /* 0x000fe200078e0018 */
[----:B------:R-:W-:Y:S01]  /*3e60*/  LOP3.LUT R7, R6, 0x3ff00000, RZ, 0xfc, !PT ;  /* 0x3ff0000006077812 */ /* 0x000fe200078efcff */
[----:B------:R-:W-:Y:S01]  /*3e70*/  IMAD.MOV.U32 R6, RZ, RZ, R23 ;  /* 0x000000ffff067224 */ /* 0x000fe200078e0017 */
[----:B------:R-:W-:Y:S01]  /*3e80*/  LOP3.LUT R3, R9, 0x7ff00000, RZ, 0xc0, !PT ;  /* 0x7ff0000009037812 */ /* 0x000fe200078ec0ff */
[----:B------:R-:W-:Y:S01]  /*3e90*/  IMAD.MOV.U32 R26, RZ, RZ, 0x1ca00000 ;  /* 0x1ca00000ff1a7424 */ /* 0x000fe200078e00ff */
[----:B------:R-:W-:Y:S01]  /*3ea0*/  LOP3.LUT R28, R24, 0x7ff00000, RZ, 0xc0, !PT ;  /* 0x7ff00000181c7812 */ /* 0x000fe200078ec0ff */
[----:B------:R-:W-:Y:S01]  /*3eb0*/  IMAD.MOV.U32 R24, RZ, RZ, 0x1 ;  /* 0x00000001ff187424 */ /* 0x000fe200078e00ff */
[----:B------:R-:W-:Y:S01]  /*3ec0*/  BSSY B3, `(.L_x_4009) ;  /* 0x000004e000037945 */ /* 0x000fe20003800000 */
[----:B------:R-:W-:Y:S01]  /*3ed0*/  @!P0 DMUL R6, R4, 8.98846567431157953865e+307 ;  /* 0x7fe0000004068828 */ /* 0x000fe20000000000 */
[----:B------:R-:W-:-:S03]  /*3ee0*/  ISETP.GE.U32.AND P3, PT, R3, R28, PT ;  /* 0x0000001c0300720c */ /* 0x000fc60003f66070 */
[----:B------:R-:W-:Y:S01]  /*3ef0*/  @!P4 LOP3.LUT R22, R5, 0x7ff00000, RZ, 0xc0, !PT ;  /* 0x7ff000000516c812 */ /* 0x000fe200078ec0ff */
[----:B------:R-:W-:Y:S01]  /*3f00*/  @!P4 IMAD.MOV.U32 R30, RZ, RZ, RZ ;  /* 0x000000ffff1ec224 */ /* 0x000fe200078e00ff */
[----:B------:R-:W0:Y:S01]  /*3f10*/  MUFU.RCP64H R25, R7 ;  /* 0x0000000700197308 */ /* 0x000e220000001800 */
[C---:B------:R-:W-:Y:S02]  /*3f20*/  SEL R23, R26.reuse, 0x63400000, !P3 ;  /* 0x634000001a177807 */ /* 0x040fe40005800000 */
[----:B------:R-:W-:Y:S02]  /*3f30*/  @!P4 ISETP.GE.U32.AND P5, PT, R3, R22, PT ;  /* 0x000000160300c20c */ /* 0x000fe40003fa6070 */
[----:B------:R-:W-:Y:S02]  /*3f40*/  LOP3.LUT R23, R23, 0x800fffff, R9, 0xf8, !PT ;  /* 0x800fffff17177812 */ /* 0x000fe400078ef809 */
[----:B------:R-:W-:Y:S02]  /*3f50*/  @!P4 SEL R27, R26, 0x63400000, !P5 ;  /* 0x634000001a1bc807 */ /* 0x000fe40006800000 */
[----:B------:R-:W-:-:S02]  /*3f60*/  @!P0 LOP3.LUT R28, R7, 0x7ff00000, RZ, 0xc0, !PT ;  /* 0x7ff00000071c8812 */ /* 0x000fc400078ec0ff */
[----:B------:R-:W-:Y:S01]  /*3f70*/  @!P4 LOP3.LUT R22, R27, 0x80000000, R9, 0xf8, !PT ;  /* 0x800000001b16c812 */ /* 0x000fe200078ef809 */
[----:B------:R-:W-:-:S03]  /*3f80*/  IMAD.MOV.U32 R27, RZ, RZ, R3 ;  /* 0x000000ffff1b7224 */ /* 0x000fc600078e0003 */
        /* <DEDUP_REMOVED lines=44> */
.L_x_4010:
        /* <DEDUP_REMOVED lines=16> */
.L_x_4013:
[----:B------:R-:W-:Y:S01]  /*4350*/  LOP3.LUT R31, R5, 0x80000, RZ, 0xfc, !PT ;  /* 0x00080000051f7812 */ /* 0x000fe200078efcff */
[----:B------:R-:W-:Y:S01]  /*4360*/  IMAD.MOV.U32 R30, RZ, RZ, R4 ;  /* 0x000000ffff1e7224 */ /* 0x000fe200078e0004 */
[----:B------:R-:W-:Y:S06]  /*4370*/  BRA `(.L_x_4011) ;  /* 0x0000000000087947 */ /* 0x000fec0003800000 */
.L_x_4012:
[----:B------:R-:W-:Y:S01]  /*4380*/  LOP3.LUT R31, R9, 0x80000, RZ, 0xfc, !PT ;  /* 0x00080000091f7812 */ /* 0x000fe200078efcff */
[----:B------:R-:W-:-:S07]  /*4390*/  IMAD.MOV.U32 R30, RZ, RZ, R8 ;  /* 0x000000ffff1e7224 */ /* 0x000fce00078e0008 */
.L_x_4011:
[----:B------:R-:W-:Y:S05]  /*43a0*/  BSYNC B3 ;  /* 0x0000000000037941 */ /* 0x000fea0003800000 */
.L_x_4009:
[----:B------:R-:W-:Y:S02]  /*43b0*/  IMAD.MOV.U32 R4, RZ, RZ, R0 ;  /* 0x000000ffff047224 */ /* 0x000fe400078e0000 */
[----:B------:R-:W-:Y:S02]  /*43c0*/  IMAD.MOV.U32 R5, RZ, RZ, 0x0 ;  /* 0x00000000ff057424 */ /* 0x000fe400078e00ff */
[----:B------:R-:W-:Y:S02]  /*43d0*/  IMAD.MOV.U32 R6, RZ, RZ, R30 ;  /* 0x000000ffff067224 */ /* 0x000fe400078e001e */
[----:B------:R-:W-:Y:S01]  /*43e0*/  IMAD.MOV.U32 R7, RZ, RZ, R31 ;  /* 0x000000ffff077224 */ /* 0x000fe200078e001f */
[----:B------:R-:W-:Y:S06]  /*43f0*/  RET.REL.NODEC R4 `(_ZN43_GLOBAL__N__9ae7fba5_10_SoftMax_cu_9f978f6320softmax_warp_forwardIdddLi6ELb0ELb1EEEvPT0_PKT_iiiPKbib) ;  /* 0xffffffbc04007950 */ /* 0x000fec0003c3ffff */
.L_x_4014:
        /* <DEDUP_REMOVED lines=16> */
.L_x_11726:


//--------------------- .text._ZN43_GLOBAL__N__9ae7fba5_10_SoftMax_cu_9f978f6320softmax_warp_forwardIdddLi5ELb0ELb1EEEvPT0_PKT_iiiPKbib --------------------------
	.section	.text._ZN43_GLOBAL__N__9ae7fba5_10_SoftMax_cu_9f978f6320softmax_warp_forwardIdddLi5ELb0ELb1EEEvPT0_PKT_iiiPKbib,"ax",@progbits
	.align	128
.text._ZN43_GLOBAL__N__9ae7fba5_10_SoftMax_cu_9f978f6320softmax_warp_forwardIdddLi5ELb0ELb1EEEvPT0_PKT_iiiPKbib:
        .type           _ZN43_GLOBAL__N__9ae7fba5_10_SoftMax_cu_9f978f6320softmax_warp_forwardIdddLi5ELb0ELb1EEEvPT0_PKT_iiiPKbib,@function
        .size           _ZN43_GLOBAL__N__9ae7fba5_10_SoftMax_cu_9f978f6320softmax_warp_forwardIdddLi5ELb0ELb1EEEvPT0_PKT_iiiPKbib,(.L_x_11728 - _ZN43_GLOBAL__N__9ae7fba5_10_SoftMax_cu_9f978f6320softmax_warp_forwardIdddLi5ELb0ELb1EEEvPT0_PKT_iiiPKbib)
        .other          _ZN43_GLOBAL__N__9ae7fba5_10_SoftMax_cu_9f978f6320softmax_warp_forwardIdddLi5ELb0ELb1EEEvPT0_PKT_iiiPKbib,@"STO_CUDA_ENTRY STV_DEFAULT"
_ZN43_GLOBAL__N__9ae7fba5_10_SoftMax_cu_9f978f6320softmax_warp_forwardIdddLi5ELb0ELb1EEEvPT0_PKT_iiiPKbib:
[----:B------:R-:W-:Y:S01]  /*0000*/  LDC R1, c[0x0][0x28] ;  /* 0x00000a00ff017b82 */ /* 0x000fe20000000800 */
[----:B------:R-:W0:Y:S07]  /*0010*/  S2R R21, SR_TID.Y ;  /* 0x0000000000157919 */ /* 0x000e2e0000002200 */
[----:B------:R-:W0:Y:S01]  /*0020*/  S2UR UR5, SR_CTAID.X ;  /* 0x00000000000579c3 */ /* 0x000e220000002500 */
[----:B------:R-:W-:Y:S01]  /*0030*/  ULDC.64 UR6, c[0x0][0x208] ;  /* 0x0000820000067ab9 */ /* 0x000fe20000000a00 */
[----:B------:R-:W-:Y:S01]  /*0040*/  ULDC.U8 UR4, c[0x0][0x23c] ;  /* 0x00008f0000047ab9 */ /* 0x000fe20000000000 */
[----:B------:R-:W1:Y:S05]  /*0050*/  S2R R20, SR_TID.X ;  /* 0x0000000000147919 */ /* 0x000e6a0000002100 */
[----:B------:R-:W0:Y:S01]  /*0060*/  LDC R0, c[0x0][0x4] ;  /* 0x00000100ff007b82 */ /* 0x000e220000000800 */
[----:B------:R-:W-:-:S07]  /*0070*/  ULDC.64 UR8, c[0x0][0x230] ;  /* 0x00008c0000087ab9 */ /* 0x000fce0000000a00 */
[----:B------:R-:W2:Y:S08]  /*0080*/  LDC.64 R2, c[0x0][0x220] ;  /* 0x00008800ff027b82 */ /* 0x000eb00000000a00 */
[----:B------:R-:W3:Y:S01]  /*0090*/  LDC R6, c[0x0][0x228] ;  /* 0x00008a00ff067b82 */ /* 0x000ee20000000800 */
[----:B0-----:R-:W-:-:S04]  /*00a0*/  IMAD R0, R0, UR5, R21 ;  /* 0x0000000500007c24 */ /* 0x001fc8000f8e0215 */
[----:B------:R-:W-:-:S04]  /*00b0*/  IMAD.SHL.U32 R0, R0, 0x2, RZ ;  /* 0x0000000200007824 */ /* 0x000fc800078e00ff */
[----:B--2---:R-:W-:Y:S02]  /*00c0*/  IMAD.IADD R4, R2, 0x1, -R0 ;  /* 0x0000000102047824 */ /* 0x004fe400078e0a00 */
[----:B------:R-:W-:-:S03]  /*00d0*/  IMAD R11, R0, R3, RZ ;  /* 0x00000003000b7224 */ /* 0x000fc600078e02ff */
[C---:B------:R-:W-:Y:S02]  /*00e0*/  VIMNMX R5, R4.reuse, 0x2, PT ;  /* 0x0000000204057848 */ /* 0x040fe40003fe0100 */
[----:B------:R-:W-:Y:S01]  /*00f0*/  ISETP.GT.AND P0, PT, R4, RZ, PT ;  /* 0x000000ff0400720c */ /* 0x000fe20003f04270 */
[----:B------:R-:W-:Y:S01]  /*0100*/  UPRMT UR4, UR4, 0x8880, URZ ;  /* 0x0000888004047896 */ /* 0x000fe2000800003f */
[----:B------:R-:W-:Y:S01]  /*0110*/  ISETP.GT.AND P1, PT, R5, 0x1, PT ;  /* 0x000000010500780c */ /* 0x000fe20003f24270 */
[----:B------:R-:W-:Y:S01]  /*0120*/  IMAD.MOV.U32 R4, RZ, RZ, 0x0 ;  /* 0x00000000ff047424 */ /* 0x000fe200078e00ff */
[C---:B---3--:R-:W-:Y:S02]  /*0130*/  SEL R5, R6.reuse, RZ, P0 ;  /* 0x000000ff06057207 */ /* 0x048fe40000000000 */
[----:B------:R-:W-:Y:S02]  /*0140*/  SEL R7, R6, RZ, P1 ;  /* 0x000000ff06077207 */ /* 0x000fe40000800000 */
[C---:B-1----:R-:W-:Y:S01]  /*0150*/  ISETP.GE.AND P0, PT, R20.reuse, R5, PT ;  /* 0x000000051400720c */ /* 0x042fe20003f06270 */
[----:B------:R-:W-:Y:S01]  /*0160*/  IMAD.MOV.U32 R5, RZ, RZ, -0x100000 ;  /* 0xfff00000ff057424 */ /* 0x000fe200078e00ff */
[----:B------:R-:W-:Y:S01]  /*0170*/  ISETP.GE.AND P1, PT, R20, R7, PT ;  /* 0x000000071400720c */ /* 0x000fe20003f26270 */
[----:B------:R-:W-:-:S05]  /*0180*/  IMAD.IADD R7, R11, 0x1, R20 ;  /* 0x000000010b077824 */ /* 0x000fca00078e0214 */
[----:B------:R-:W-:-:S05]  /*0190*/  SHF.R.S32.HI R0, RZ, 0x1f, R7 ;  /* 0x0000001fff007819 */ /* 0x000fca0000011407 */
[----:B------:R-:W0:Y:S02]  /*01a0*/  @!P0 LDC.64 R12, c[0x0][0x218] ;  /* 0x00008600ff0c8b82 */ /* 0x000e240000000a00 */
[----:B------:R-:W-:-:S04]  /*01b0*/  @!P1 IADD3 R8, P3, R7, R6, RZ ;  /* 0x0000000607089210 */ /* 0x000fc80007f7e0ff */
[----:B------:R-:W-:Y:S02]  /*01c0*/  @!P1 LEA.HI.X.SX32 R9, R6, R0, 0x1, P3 ;  /* 0x0000000006099211 */ /* 0x000fe400018f0eff */
[----:B------:R-:W1:Y:S01]  /*01d0*/  @!P1 LDC.64 R14, c[0x0][0x218] ;  /* 0x00008600ff0e9b82 */ /* 0x000e620000000a00 */
[----:B0-----:R-:W-:-:S04]  /*01e0*/  @!P0 LEA R12, P2, R7, R12, 0x3 ;  /* 0x0000000c070c8211 */ /* 0x001fc800078418ff */
[----:B------:R-:W-:Y:S02]  /*01f0*/  @!P0 LEA.HI.X R13, R7, R13, R0, 0x3, P2 ;  /* 0x0000000d070d8211 */ /* 0x000fe400010f1c00 */
[----:B-1----:R-:W-:-:S03]  /*0200*/  @!P1 LEA R14, P3, R8, R14, 0x3 ;  /* 0x0000000e080e9211 */ /* 0x002fc600078618ff */
[----:B------:R0:W5:Y:S01]  /*0210*/  @!P0 LDG.E.64 R4, desc[UR6][R12.64] ;  /* 0x000000060c048981 */ /* 0x000162000c1e1b00 */
[----:B------:R-:W-:Y:S01]  /*0220*/  @!P1 LEA.HI.X R15, R8, R15, R9, 0x3, P3 ;  /* 0x0000000f080f9211 */ /* 0x000fe200018f1c09 */
[----:B------:R-:W-:Y:S02]  /*0230*/  IMAD.MOV.U32 R8, RZ, RZ, 0x0 ;  /* 0x00000000ff087424 */ /* 0x000fe400078e00ff */
[----:B------:R-:W-:-:S06]  /*0240*/  IMAD.MOV.U32 R9, RZ, RZ, -0x100000 ;  /* 0xfff00000ff097424 */ /* 0x000fcc00078e00ff */
[----:B------:R1:W5:Y:S01]  /*0250*/  @!P1 LDG.E.64 R8, desc[UR6][R14.64] ;  /* 0x000000060e089981 */ /* 0x000362000c1e1b00 */
[----:B------:R-:W-:Y:S01]  /*0260*/  ISETP.NE.AND P2, PT, RZ, UR4, PT ;  /* 0x00000004ff007c0c */ /* 0x000fe2000bf45270 */
[----:B0-----:R-:W-:Y:S02]  /*0270*/  IMAD.MOV.U32 R12, RZ, RZ, R7 ;  /* 0x000000ffff0c7224 */ /* 0x001fe400078e0007 */
[----:B------:R-:W-:-:S10]  /*0280*/  IMAD.MOV.U32 R13, RZ, RZ, R0 ;  /* 0x000000ffff0d7224 */ /* 0x000fd400078e0000 */
[----:B-1----:R-:W-:Y:S05]  /*0290*/  @!P2 BRA `(.L_x_4015) ;  /* 0x000000000068a947 */ /* 0x002fea0003800000 */
        /* <DEDUP_REMOVED lines=26> */
.L_x_4015:
[C---:B------:R-:W-:Y:S01]  /*0440*/  IADD3 R10, P3, R12.reuse, UR8, RZ ;  /* 0x000000080c0a7c10 */ /* 0x040fe2000ff7e0ff */
[----:B------:R-:W-:Y:S01]  /*0450*/  BSSY B0, `(.L_x_4016) ;  /* 0x000002b000007945 */ /* 0x000fe20003800000 */
[--C-:B------:R-:W-:Y:S02]  /*0460*/  IADD3 R12, P4, P5, R12, UR8, R6.reuse ;  /* 0x000000080c0c7c10 */ /* 0x100fe4000fd9e006 */
[----:B------:R-:W-:Y:S02]  /*0470*/  SHF.R.S32.HI R3, RZ, 0x1f, R6 ;  /* 0x0000001fff037819 */ /* 0x000fe40000011406 */
[C---:B------:R-:W-:Y:S02]  /*0480*/  IADD3.X R11, R13.reuse, UR9, RZ, P3, !PT ;  /* 0x000000090d0b7c10 */ /* 0x040fe40009ffe4ff */
[----:B------:R-:W-:Y:S01]  /*0490*/  IADD3.X R13, R13, UR9, R3, P4, P5 ;  /* 0x000000090d0d7c10 */ /* 0x000fe2000a7ea403 */
[----:B------:R-:W-:Y:S06]  /*04a0*/  @!P2 BRA `(.L_x_4017) ;  /* 0x00000000004ca947 */ /* 0x000fec0003800000 */
[----:B------:R-:W-:Y:S04]  /*04b0*/  BSSY B1, `(.L_x_4018) ;  /* 0x0000009000017945 */ /* 0x000fe80003800000 */
[----:B------:R-:W-:Y:S05]  /*04c0*/  @P0 BRA `(.L_x_4019) ;  /* 0x0000000000140947 */ /* 0x000fea0003800000 */
[----:B------:R-:W2:Y:S01]  /*04d0*/  LDG.E.U8 R3, desc[UR6][R10.64] ;  /* 0x000000060a037981 */ /* 0x000ea2000c1e1100 */
[----:B-----5:R-:W-:Y:S02]  /*04e0*/  IMAD.MOV.U32 R16, RZ, RZ, R4 ;  /* 0x000000ffff107224 */ /* 0x020fe400078e0004 */
[----:B------:R-:W-:Y:S01]  /*04f0*/  IMAD.MOV.U32 R17, RZ, RZ, R5 ;  /* 0x000000ffff117224 */ /* 0x000fe200078e0005 */
[----:B--2---:R-:W-:-:S13]  /*0500*/  ISETP.NE.AND P3, PT, R3, RZ, PT ;  /* 0x000000ff0300720c */ /* 0x004fda0003f65270 */
[----:B------:R-:W-:Y:S05]  /*0510*/  @!P3 BRA `(.L_x_4020) ;  /* 0x000000000008b947 */ /* 0x000fea0003800000 */
.L_x_4019:
[----:B------:R-:W-:Y:S02]  /*0520*/  IMAD.MOV.U32 R16, RZ, RZ, 0x0 ;  /* 0x00000000ff107424 */ /* 0x000fe400078e00ff */
[----:B------:R-:W-:-:S07]  /*0530*/  IMAD.MOV.U32 R17, RZ, RZ, -0x100000 ;  /* 0xfff00000ff117424 */ /* 0x000fce00078e00ff */
.L_x_4020:
[----:B------:R-:W-:Y:S05]  /*0540*/  BSYNC B1 ;  /* 0x0000000000017941 */ /* 0x000fea0003800000 */
.L_x_4018:
[----:B------:R-:W-:Y:S05]  /*0550*/  @P1 BRA `(.L_x_4021) ;  /* 0x0000000000141947 */ /* 0x000fea0003800000 */
[----:B------:R-:W2:Y:S01]  /*0560*/  LDG.E.U8 R3, desc[UR6][R10.64] ;  /* 0x000000060a037981 */ /* 0x000ea2000c1e1100 */
[----:B-----5:R-:W-:Y:S02]  /*0570*/  IMAD.MOV.U32 R14, RZ, RZ, R8 ;  /* 0x000000ffff0e7224 */ /* 0x020fe400078e0008 */
[----:B------:R-:W-:Y:S01]  /*0580*/  IMAD.MOV.U32 R15, RZ, RZ, R9 ;  /* 0x000000ffff0f7224 */ /* 0x000fe200078e0009 */
[----:B--2---:R-:W-:-:S13]  /*0590*/  ISETP.NE.AND P3, PT, R3, RZ, PT ;  /* 0x000000ff0300720c */ /* 0x004fda0003f65270 */
[----:B------:R-:W-:Y:S05]  /*05a0*/  @!P3 BRA `(.L_x_4022) ;  /* 0x000000000054b947 */ /* 0x000fea0003800000 */
.L_x_4021:
[----:B------:R-:W-:Y:S02]  /*05b0*/  IMAD.MOV.U32 R14, RZ, RZ, 0x0 ;  /* 0x00000000ff0e7424 */ /* 0x000fe400078e00ff */
[----:B------:R-:W-:Y:S01]  /*05c0*/  IMAD.MOV.U32 R15, RZ, RZ, -0x100000 ;  /* 0xfff00000ff0f7424 */ /* 0x000fe200078e00ff */
[----:B------:R-:W-:Y:S06]  /*05d0*/  BRA `(.L_x_4022) ;  /* 0x0000000000487947 */ /* 0x000fec0003800000 */
.L_x_4017:
[----:B------:R-:W-:Y:S04]  /*05e0*/  BSSY B1, `(.L_x_4023) ;  /* 0x0000009000017945 */ /* 0x000fe80003800000 */
[----:B------:R-:W-:Y:S05]  /*05f0*/  @P0 BRA `(.L_x_4024) ;  /* 0x0000000000140947 */ /* 0x000fea0003800000 */
[----:B------:R-:W2:Y:S01]  /*0600*/  LDG.E.U8 R3, desc[UR6][R10.64] ;  /* 0x000000060a037981 */ /* 0x000ea2000c1e1100 */
[----:B-----5:R-:W-:Y:S02]  /*0610*/  IMAD.MOV.U32 R16, RZ, RZ, R4 ;  /* 0x000000ffff107224 */ /* 0x020fe400078e0004 */
[----:B------:R-:W-:Y:S01]  /*0620*/  IMAD.MOV.U32 R17, RZ, RZ, R5 ;  /* 0x000000ffff117224 */ /* 0x000fe200078e0005 */
[----:B--2---:R-:W-:-:S13]  /*0630*/  ISETP.NE.AND P3, PT, R3, RZ, PT ;  /* 0x000000ff0300720c */ /* 0x004fda0003f65270 */
[----:B------:R-:W-:Y:S05]  /*0640*/  @!P3 BRA `(.L_x_4025) ;  /* 0x000000000008b947 */ /* 0x000fea0003800000 */
.L_x_4024:
[----:B------:R-:W-:Y:S02]  /*0650*/  IMAD.MOV.U32 R16, RZ, RZ, 0x0 ;  /* 0x00000000ff107424 */ /* 0x000fe400078e00ff */
[----:B------:R-:W-:-:S07]  /*0660*/  IMAD.MOV.U32 R17, RZ, RZ, -0x100000 ;  /* 0xfff00000ff117424 */ /* 0x000fce00078e00ff */
.L_x_4025:
[----:B------:R-:W-:Y:S05]  /*0670*/  BSYNC B1 ;  /* 0x0000000000017941 */ /* 0x000fea0003800000 */
.L_x_4023:
[----:B------:R-:W-:Y:S05]  /*0680*/  @P1 BRA `(.L_x_4026) ;  /* 0x0000000000141947 */ /* 0x000fea0003800000 */
[----:B------:R-:W2:Y:S01]  /*0690*/  LDG.E.U8 R3, desc[UR6][R12.64] ;  /* 0x000000060c037981 */ /* 0x000ea2000c1e1100 */
[----:B-----5:R-:W-:Y:S02]  /*06a0*/  IMAD.MOV.U32 R14, RZ, RZ, R8 ;  /* 0x000000ffff0e7224 */ /* 0x020fe400078e0008 */
[----:B------:R-:W-:Y:S01]  /*06b0*/  IMAD.MOV.U32 R15, RZ, RZ, R9 ;  /* 0x000000ffff0f7224 */ /* 0x000fe200078e0009 */
[----:B--2---:R-:W-:-:S13]  /*06c0*/  ISETP.NE.AND P3, PT, R3, RZ, PT ;  /* 0x000000ff0300720c */ /* 0x004fda0003f65270 */
[----:B------:R-:W-:Y:S05]  /*06d0*/  @!P3 BRA `(.L_x_4022) ;  /* 0x000000000008b947 */ /* 0x000fea0003800000 */
.L_x_4026:
[----:B------:R-:W-:Y:S02]  /*06e0*/  IMAD.MOV.U32 R14, RZ, RZ, 0x0 ;  /* 0x00000000ff0e7424 */ /* 0x000fe400078e00ff */
[----:B------:R-:W-:-:S07]  /*06f0*/  IMAD.MOV.U32 R15, RZ, RZ, -0x100000 ;  /* 0xfff00000ff0f7424 */ /* 0x000fce00078e00ff */
.L_x_4022:
[----:B------:R-:W-:Y:S05]  /*0700*/  BSYNC B0 ;  /* 0x0000000000007941 */ /* 0x000fea0003800000 */
.L_x_4016:
[----:B------:R-:W-:Y:S01]  /*0710*/  SHFL.BFLY PT, R19, R15, 0x10, 0x1f ;  /* 0x0e001f000f137f89 */ /* 0x000fe200000e0000 */
[----:B------:R-:W-:Y:S03]  /*0720*/  BSSY B0, `(.L_x_4027) ;  /* 0x0000146000007945 */ /* 0x000fe60003800000 */
        /* <DEDUP_REMOVED lines=25> */
[----:B------:R-:W-:-:S03]  /*08c0*/  FSEL R14, R14, R26, !P3 ;  /* 0x0000001a0e0e7208 */ /* 0x000fc60005800000 */
        /* <DEDUP_REMOVED lines=9> */
[----:B------:R-:W-:Y:S02]  /*0960*/  FSEL R15, R23, R15, !P3 ;  /* 0x0000000f170f7208 */ /* 0x000fe40005800000 */
[----:B------:R-:W-:Y:S01]  /*0970*/  CS2R R22, SRZ ;  /* 0x0000000000167805 */ /* 0x000fe2000001ff00 */
        /* <DEDUP_REMOVED lines=81> */
.L_x_4032:
[----:B------:R-:W-:Y:S05]  /*0e90*/  BSYNC B2 ;  /* 0x0000000000027941 */ /* 0x000fea0003800000 */
.L_x_4031:
[----:B------:R-:W-:-:S11]  /*0ea0*/  DADD R22, RZ, R16 ;  /* 0x00000000ff167229 */ /* 0x000fd60000000010 */
.L_x_4030:
[----:B------:R-:W-:Y:S05]  /*0eb0*/  BSYNC B1 ;  /* 0x0000000000017941 */ /* 0x000fea0003800000 */
.L_x_4029:
[----:B-----5:R-:W-:Y:S02]  /*0ec0*/  CS2R R4, SRZ ;  /* 0x0000000000047805 */ /* 0x020fe4000001ff00 */
        /* <DEDUP_REMOVED lines=64> */
.L_x_4035:
[----:B------:R-:W-:Y:S05]  /*12d0*/  BSYNC B1 ;  /* 0x0000000000017941 */ /* 0x000fea0003800000 */
.L_x_4034:
[----:B------:R-:W-:Y:S01]  /*12e0*/  DADD R18, RZ, R4 ;  /* 0x00000000ff127229 */ /* 0x000fe20000000004 */
[----:B------:R-:W-:Y:S10]  /*12f0*/  BRA `(.L_x_4033) ;  /* 0x0000000800207947 */ /* 0x000ff40003800000 */
.L_x_4028:
        /* <DEDUP_REMOVED lines=66> */
.L_x_4039:
[----:B------:R-:W-:Y:S05]  /*1720*/  BSYNC B2 ;  /* 0x0000000000027941 */ /* 0x000fea0003800000 */
.L_x_4038:
[----:B------:R-:W-:-:S11]  /*1730*/  DADD R22, RZ, R16 ;  /* 0x00000000ff167229 */ /* 0x000fd60000000010 */
.L_x_4037:
[----:B------:R-:W-:Y:S05]  /*1740*/  BSYNC B1 ;  /* 0x0000000000017941 */ /* 0x000fea0003800000 */
.L_x_4036:
        /* <DEDUP_REMOVED lines=65> */
.L_x_4041:
[----:B------:R-:W-:Y:S05]  /*1b60*/  BSYNC B1 ;  /* 0x0000000000017941 */ /* 0x000fea0003800000 */
.L_x_4040:
[----:B------:R-:W-:-:S11]  /*1b70*/  DADD R18, RZ, R4 ;  /* 0x00000000ff127229 */ /* 0x000fd60000000004 */
.L_x_4033:
[----:B------:R-:W-:Y:S05]  /*1b80*/  BSYNC B0 ;  /* 0x0000000000007941 */ /* 0x000fea0003800000 */
.L_x_4027:
[----:B------:R-:W-:Y:S01]  /*1b90*/  SHFL.BFLY PT, R9, R23, 0x10, 0x1f ;  /* 0x0e001f0017097f89 */ /* 0x000fe200000e0000 */
[----:B------:R-:W0:Y:S03]  /*1ba0*/  LDC R26, c[0x0][0x4] ;  /* 0x00000100ff1a7b82 */ /* 0x000e260000000800 */
[----:B------:R-:W1:Y:S04]  /*1bb0*/  SHFL.BFLY PT, R8, R22, 0x10, 0x1f ;  /* 0x0e001f0016087f89 */ /* 0x000e6800000e0000 */
[----:B------:R-:W-:Y:S04]  /*1bc0*/  SHFL.BFLY PT, R11, R19, 0x10, 0x1f ;  /* 0x0e001f00130b7f89 */ /* 0x000fe800000e0000 */
[----:B------:R-:W2:Y:S01]  /*1bd0*/  SHFL.BFLY PT, R10, R18, 0x10, 0x1f ;  /* 0x0e001f00120a7f89 */ /* 0x000ea200000e0000 */
[----:B0-----:R-:W-:Y:S01]  /*1be0*/  IMAD R21, R26, UR5, R21 ;  /* 0x000000051a157c24 */ /* 0x001fe2000f8e0215 */
[----:B-1----:R-:W-:-:S03]  /*1bf0*/  DADD R8, R8, R22 ;  /* 0x0000000008087229 */ /* 0x002fc60000000016 */
[----:B------:R-:W-:-:S05]  /*1c00*/  IMAD R21, R21, -0x2, R2 ;  /* 0xfffffffe15157824 */ /* 0x000fca00078e0202 */
[----:B------:R-:W-:Y:S01]  /*1c10*/  VIMNMX R21, R21, 0x2, PT ;  /* 0x0000000215157848 */ /* 0x000fe20003fe0100 */
[----:B------:R-:W-:Y:S01]  /*1c20*/  SHFL.BFLY PT, R13, R9, 0x8, 0x1f ;  /* 0x0d001f00090d7f89 */ /* 0x000fe200000e0000 */
[----:B--2---:R-:W-:Y:S02]  /*1c30*/  DADD R10, R10, R18 ;  /* 0x000000000a0a7229 */ /* 0x004fe40000000012 */
        /* <DEDUP_REMOVED lines=51> */
[----:B------:R-:W-:Y:S05]  /*1f70*/  CALL.REL.NOINC `($__internal_6_$__cuda_sm20_div_rn_f64_full) ;  /* 0x0000000000d07944 */ /* 0x000fea0003c00000 */
.L_x_4046:
[----:B------:R-:W-:Y:S05]  /*1f80*/  BSYNC B2 ;  /* 0x0000000000027941 */ /* 0x000fea0003800000 */
.L_x_4045:
[----:B------:R-:W-:Y:S05]  /*1f90*/  BSYNC B1 ;  /* 0x0000000000017941 */ /* 0x000fea0003800000 */
.L_x_4044:
[----:B------:R-:W-:Y:S02]  /*1fa0*/  ULDC.64 UR4, c[0x0][0x210] ;  /* 0x0000840000047ab9 */ /* 0x000fe40000000a00 */
[----:B------:R-:W-:-:S04]  /*1fb0*/  LEA R10, P0, R7, UR4, 0x3 ;  /* 0x00000004070a7c11 */ /* 0x000fc8000f8018ff */
[----:B------:R-:W-:-:S05]  /*1fc0*/  LEA.HI.X R11, R7, UR5, R0, 0x3, P0 ;  /* 0x00000005070b7c11 */ /* 0x000fca00080f1c00 */
[----:B------:R0:W-:Y:S04]  /*1fd0*/  STG.E.64 desc[UR6][R10.64], R2 ;  /* 0x000000020a007986 */ /* 0x0001e8000c101b06 */
.L_x_4043:
[----:B------:R-:W-:Y:S05]  /*1fe0*/  BSYNC B0 ;  /* 0x0000000000007941 */ /* 0x000fea0003800000 */
.L_x_4042:
        /* <DEDUP_REMOVED lines=34> */
[----:B------:R-:W-:Y:S05]  /*2210*/  CALL.REL.NOINC `($__internal_6_$__cuda_sm20_div_rn_f64_full) ;  /* 0x0000000000287944 */ /* 0x000fea0003c00000 */
.L_x_4049:
[----:B------:R-:W-:Y:S05]  /*2220*/  BSYNC B1 ;  /* 0x0000000000017941 */ /* 0x000fea0003800000 */
.L_x_4048:
[----:B------:R-:W-:Y:S05]  /*2230*/  BSYNC B0 ;  /* 0x0000000000007941 */ /* 0x000fea0003800000 */
.L_x_4047:
[----:B------:R-:W0:Y:S01]  /*2240*/  LDC R4, c[0x0][0x228] ;  /* 0x00008a00ff047b82 */ /* 0x000e220000000800 */
[----:B------:R-:W-:Y:S01]  /*2250*/  ULDC.64 UR4, c[0x0][0x210] ;  /* 0x0000840000047ab9 */ /* 0x000fe20000000a00 */
[----:B0-----:R-:W-:-:S04]  /*2260*/  IADD3 R7, P0, R7, R4, RZ ;  /* 0x0000000407077210 */ /* 0x001fc80007f1e0ff */
[----:B------:R-:W-:Y:S02]  /*2270*/  LEA.HI.X.SX32 R0, R4, R0, 0x1, P0 ;  /* 0x0000000004007211 */ /* 0x000fe400000f0eff */
[----:B------:R-:W-:-:S04]  /*2280*/  LEA R4, P0, R7, UR4, 0x3 ;  /* 0x0000000407047c11 */ /* 0x000fc8000f8018ff */
[----:B------:R-:W-:-:S05]  /*2290*/  LEA.HI.X R5, R7, UR5, R0, 0x3, P0 ;  /* 0x0000000507057c11 */ /* 0x000fca00080f1c00 */
[----:B------:R-:W-:Y:S01]  /*22a0*/  STG.E.64 desc[UR6][R4.64], R2 ;  /* 0x0000000204007986 */ /* 0x000fe2000c101b06 */
[----:B------:R-:W-:Y:S05]  /*22b0*/  EXIT ;  /* 0x000000000000794d */ /* 0x000fea0003800000 */
        .weak           $__internal_6_$__cuda_sm20_div_rn_f64_full
        .type           $__internal_6_$__cuda_sm20_div_rn_f64_full,@function
        .size           $__internal_6_$__cuda_sm20_div_rn_f64_full,(.L_x_11728 - $__internal_6_$__cuda_sm20_div_rn_f64_full)
$__internal_6_$__cuda_sm20_div_rn_f64_full:
        /* <DEDUP_REMOVED lines=11> */
[C---:B------:R-:W-:Y:S01]  /*2370*/  ISETP.GE.U32.AND P2, PT, R16.reuse, R17, PT ;  /* 0x000000111000720c */ /* 0x040fe20003f46070 */
[----:B------:R-:W-:Y:S02]  /*2380*/  IMAD.MOV.U32 R26, RZ, RZ, R17 ;  /* 0x000000ffff1a7224 */ /* 0x000fe400078e0011 */
[----:B------:R-:W-:Y:S01]  /*2390*/  @!P3 LOP3.LUT R19, R11, 0x7ff00000, RZ, 0xc0, !PT ;  /* 0x7ff000000b13b812 */ /* 0x000fe200078ec0ff */
[----:B------:R-:W-:Y:S01]  /*23a0*/  @!P3 IMAD.MOV.U32 R24, RZ, RZ, RZ ;  /* 0x000000ffff18b224 */ /* 0x000fe200078e00ff */
[----:B------:R-:W0:Y:S02]  /*23b0*/  MUFU.RCP64H R21, R3 ;  /* 0x0000000300157308 */ /* 0x000e240000001800 */
[----:B------:R-:W-:Y:S02]  /*23c0*/  @!P3 ISETP.GE.U32.AND P4, PT, R16, R19, PT ;  /* 0x000000131000b20c */ /* 0x000fe40003f86070 */
[----:B------:R-:W-:-:S02]  /*23d0*/  @!P0 LOP3.LUT R26, R3, 0x7ff00000, RZ, 0xc0, !PT ;  /* 0x7ff00000031a8812 */ /* 0x000fc400078ec0ff */
[----:B------:R-:W-:-:S04]  /*23e0*/  @!P3 SEL R19, R6, 0x63400000, !P4 ;  /* 0x634000000613b807 */ /* 0x000fc80006000000 */
[----:B------:R-:W-:-:S04]  /*23f0*/  @!P3 LOP3.LUT R19, R19, 0x80000000, R13, 0xf8, !PT ;  /* 0x800000001313b812 */ /* 0x000fc800078ef80d */
[----:B------:R-:W-:Y:S01]  /*2400*/  @!P3 LOP3.LUT R25, R19, 0x100000, RZ, 0xfc, !PT ;  /* 0x001000001319b812 */ /* 0x000fe200078efcff */
[----:B------:R-:W-:Y:S01]  /*2410*/  IMAD.MOV.U32 R19, RZ, RZ, R16 ;  /* 0x000000ffff137224 */ /* 0x000fe200078e0010 */
        /* <DEDUP_REMOVED lines=45> */
.L_x_4051:
        /* <DEDUP_REMOVED lines=16> */
.L_x_4054:
[----:B------:R-:W-:Y:S01]  /*27f0*/  LOP3.LUT R17, R11, 0x80000, RZ, 0xfc, !PT ;  /* 0x000800000b117812 */ /* 0x000fe200078efcff */
[----:B------:R-:W-:Y:S01]  /*2800*/  IMAD.MOV.U32 R16, RZ, RZ, R10 ;  /* 0x000000ffff107224 */ /* 0x000fe200078e000a */
[----:B------:R-:W-:Y:S06]  /*2810*/  BRA `(.L_x_4052) ;  /* 0x0000000000087947 */ /* 0x000fec0003800000 */
.L_x_4053:
[----:B------:R-:W-:Y:S01]  /*2820*/  LOP3.LUT R17, R13, 0x80000, RZ, 0xfc, !PT ;  /* 0x000800000d117812 */ /* 0x000fe200078efcff */
[----:B------:R-:W-:-:S07]  /*2830*/  IMAD.MOV.U32 R16, RZ, RZ, R12 ;  /* 0x000000ffff107224 */ /* 0x000fce00078e000c */
.L_x_4052:
[----:B------:R-:W-:Y:S05]  /*2840*/  BSYNC B3 ;  /* 0x0000000000037941 */ /* 0x000fea0003800000 */
.L_x_4050:
[----:B------:R-:W-:Y:S02]  /*2850*/  IMAD.MOV.U32 R19, RZ, RZ, 0x0 ;  /* 0x00000000ff137424 */ /* 0x000fe400078e00ff */
[----:B------:R-:W-:Y:S02]  /*2860*/  IMAD.MOV.U32 R2, RZ, RZ, R16 ;  /* 0x000000ffff027224 */ /* 0x000fe400078e0010 */
[----:B------:R-:W-:Y:S01]  /*2870*/  IMAD.MOV.U32 R3, RZ, RZ, R17 ;  /* 0x000000ffff037224 */ /* 0x000fe200078e0011 */
[----:B------:R-:W-:Y:S06]  /*2880*/  RET.REL.NODEC R18 `(_ZN43_GLOBAL__N__9ae7fba5_10_SoftMax_cu_9f978f6320softmax_warp_forwardIdddLi5ELb0ELb1EEEvPT0_PKT_iiiPKbib) ;  /* 0xffffffd412dc7950 */ /* 0x000fec0003c3ffff */
.L_x_4055:
        /* <DEDUP_REMOVED lines=15> */
.L_x_11728:


//--------------------- .text._ZN43_GLOBAL__N__9ae7fba5_10_SoftMax_cu_9f978f6320softmax_warp_forwardIdddLi4ELb0ELb1EEEvPT0_PKT_iiiPKbib --------------------------
	.section	.text._ZN43_GLOBAL__N__9ae7fba5_10_SoftMax_cu_9f978f6320softmax_warp_forwardIdddLi4ELb0ELb1EEEvPT0_PKT_iiiPKbib,"ax",@progbits
	.align	128
.text._ZN43_GLOBAL__N__9ae7fba5_10_SoftMax_cu_9f978f6320softmax_warp_forwardIdddLi4ELb0ELb1EEEvPT0_PKT_iiiPKbib:
        .type           _ZN43_GLOBAL__N__9ae7fba5_10_SoftMax_cu_9f978f6320softmax_warp_forwardIdddLi4ELb0ELb1EEEvPT0_PKT_iiiPKbib,@function
        .size           _ZN43_GLOBAL__N__9ae7fba5_10_SoftMax_cu_9f978f6320softmax_warp_forwardIdddLi4ELb0ELb1EEEvPT0_PKT_iiiPKbib,(.L_x_11730 - _ZN43_GLOBAL__N__9ae7fba5_10_SoftMax_cu_9f978f6320softmax_warp_forwardIdddLi4ELb0ELb1EEEvPT0_PKT_iiiPKbib)
        .other          _ZN43_GLOBAL__N__9ae7fba5_10_SoftMax_cu_9f978f6320softmax_warp_forwardIdddLi4ELb0ELb1EEEvPT0_PKT_iiiPKbib,@"STO_CUDA_ENTRY STV_DEFAULT"
_ZN43_GLOBAL__N__9ae7fba5_10_SoftMax_cu_9f978f6320softmax_warp_forwardIdddLi4ELb0ELb1EEEvPT0_PKT_iiiPKbib:
        /* <DEDUP_REMOVED lines=68> */
.L_x_4056:
        /* <DEDUP_REMOVED lines=14> */
.L_x_4060:
[----:B------:R-:W-:Y:S02]  /*0520*/  IMAD.MOV.U32 R16, RZ, RZ, 0x0 ;  /* 0x00000000ff107424 */ /* 0x000fe400078e00ff */
[----:B------:R-:W-:-:S07]  /*0530*/  IMAD.MOV.U32 R17, RZ, RZ, -0x100000 ;  /* 0xfff00000ff117424 */ /* 0x000fce00078e00ff */
.L_x_4061:
[----:B------:R-:W-:Y:S05]  /*0540*/  BSYNC B1 ;  /* 0x0000000000017941 */ /* 0x000fea0003800000 */
.L_x_4059:
[----:B------:R-:W-:Y:S05]  /*0550*/  @P1 BRA `(.L_x_4062) ;  /* 0x0000000000141947 */ /* 0x000fea0003800000 */
[----:B------:R-:W2:Y:S01]  /*0560*/  LDG.E.U8 R3, desc[UR6][R10.64] ;  /* 0x000000060a037981 */ /* 0x000ea2000c1e1100 */
[----:B-----5:R-:W-:Y:S02]  /*0570*/  IMAD.MOV.U32 R14, RZ, RZ, R8 ;  /* 0x000000ffff0e7224 */ /* 0x020fe400078e0008 */
[----:B------:R-:W-:Y:S01]  /*0580*/  IMAD.MOV.U32 R15, RZ, RZ, R9 ;  /* 0x000000ffff0f7224 */ /* 0x000fe200078e0009 */
[----:B--2---:R-:W-:-:S13]  /*0590*/  ISETP.NE.AND P3, PT, R3, RZ, PT ;  /* 0x000000ff0300720c */ /* 0x004fda0003f65270 */
[----:B------:R-:W-:Y:S05]  /*05a0*/  @!P3 BRA `(.L_x_4063) ;  /* 0x000000000054b947 */ /* 0x000fea0003800000 */
.L_x_4062:
[----:B------:R-:W-:Y:S02]  /*05b0*/  IMAD.MOV.U32 R14, RZ, RZ, 0x0 ;  /* 0x00000000ff0e7424 */ /* 0x000fe400078e00ff */
[----:B------:R-:W-:Y:S01]  /*05c0*/  IMAD.MOV.U32 R15, RZ, RZ, -0x100000 ;  /* 0xfff00000ff0f7424 */ /* 0x000fe200078e00ff */
[----:B------:R-:W-:Y:S06]  /*05d0*/  BRA `(.L_x_4063) ;  /* 0x0000000000487947 */ /* 0x000fec0003800000 */
.L_x_4058:
[----:B------:R-:W-:Y:S04]  /*05e0*/  BSSY B1, `(.L_x_4064) ;  /* 0x0000009000017945 */ /* 0x000fe80003800000 */
[----:B------:R-:W-:Y:S05]  /*05f0*/  @P0 BRA `(.L_x_4065) ;  /* 0x0000000000140947 */ /* 0x000fea0003800000 */
[----:B------:R-:W2:Y:S01]  /*0600*/  LDG.E.U8 R3, desc[UR6][R10.64] ;  /* 0x000000060a037981 */ /* 0x000ea2000c1e1100 */
[----:B-----5:R-:W-:Y:S02]  /*0610*/  IMAD.MOV.U32 R16, RZ, RZ, R4 ;  /* 0x000000ffff107224 */ /* 0x020fe400078e0004 */
[----:B------:R-:W-:Y:S01]  /*0620*/  IMAD.MOV.U32 R17, RZ, RZ, R5 ;  /* 0x000000ffff117224 */ /* 0x000fe200078e0005 */
[----:B--2---:R-:W-:-:S13]  /*0630*/  ISETP.NE.AND P3, PT, R3, RZ, PT ;  /* 0x000000ff0300720c */ /* 0x004fda0003f65270 */
[----:B------:R-:W-:Y:S05]  /*0640*/  @!P3 BRA `(.L_x_4066) ;  /* 0x000000000008b947 */ /* 0x000fea0003800000 */
.L_x_4065:
[----:B------:R-:W-:Y:S02]  /*0650*/  IMAD.MOV.U32 R16, RZ, RZ, 0x0 ;  /* 0x00000000ff107424 */ /* 0x000fe400078e00ff */
[----:B------:R-:W-:-:S07]  /*0660*/  IMAD.MOV.U32 R17, RZ, RZ, -0x100000 ;  /* 0xfff00000ff117424 */ /* 0x000fce00078e00ff */
.L_x_4066:
[----:B------:R-:W-:Y:S05]  /*0670*/  BSYNC B1 ;  /* 0x0000000000017941 */ /* 0x000fea0003800000 */
.L_x_4064:
[----:B------:R-:W-:Y:S05]  /*0680*/  @P1 BRA `(.L_x_4067) ;  /* 0x0000000000141947 */ /* 0x000fea0003800000 */
[----:B------:R-:W2:Y:S01]  /*0690*/  LDG.E.U8 R3, desc[UR6][R12.64] ;  /* 0x000000060c037981 */ /* 0x000ea2000c1e1100 */
[----:B-----5:R-:W-:Y:S02]  /*06a0*/  IMAD.MOV.U32 R14, RZ, RZ, R8 ;  /* 0x000000ffff0e7224 */ /* 0x020fe400078e0008 */
[----:B------:R-:W-:Y:S01]  /*06b0*/  IMAD.MOV.U32 R15, RZ, RZ, R9 ;  /* 0x000000ffff0f7224 */ /* 0x000fe200078e0009 */
[----:B--2---:R-:W-:-:S13]  /*06c0*/  ISETP.NE.AND P3, PT, R3, RZ, PT ;  /* 0x000000ff0300720c */ /* 0x004fda0003f65270 */
[----:B------:R-:W-:Y:S05]  /*06d0*/  @!P3 BRA `(.L_x_4063) ;  /* 0x000000000008b947 */ /* 0x000fea0003800000 */
.L_x_4067:
[----:B------:R-:W-:Y:S02]  /*06e0*/  IMAD.MOV.U32 R14, RZ, RZ, 0x0 ;  /* 0x00000000ff0e7424 */ /* 0x000fe400078e00ff */
[----:B------:R-:W-:-:S07]  /*06f0*/  IMAD.MOV.U32 R15, RZ, RZ, -0x100000 ;  /* 0xfff00000ff0f7424 */ /* 0x000fce00078e00ff */
.L_x_4063:
[----:B------:R-:W-:Y:S05]  /*0700*/  BSYNC B0 ;  /* 0x0000000000007941 */ /* 0x000fea0003800000 */
.L_x_4057:
        /* <DEDUP_REMOVED lines=110> */
.L_x_4073:
[----:B------:R-:W-:Y:S05]  /*0df0*/  BSYNC B2 ;  /* 0x0000000000027941 */ /* 0x000fea0003800000 */
.L_x_4072:
[----:B------:R-:W-:-:S11]  /*0e00*/  DADD R22, RZ, R16 ;  /* 0x00000000ff167229 */ /* 0x000fd60000000010 */
.L_x_4071:
[----:B------:R-:W-:Y:S05]  /*0e10*/  BSYNC B1 ;  /* 0x0000000000017941 */ /* 0x000fea0003800000 */
.L_x_4070:
        /* <DEDUP_REMOVED lines=65> */
.L_x_4076:
[----:B------:R-:W-:Y:S05]  /*1230*/  BSYNC B1 ;  /* 0x0000000000017941 */ /* 0x000fea0003800000 */
.L_x_4075:
[----:B------:R-:W-:Y:S01]  /*1240*/  DADD R18, RZ, R4 ;  /* 0x00000000ff127229 */ /* 0x000fe20000000004 */
[----:B------:R-:W-:Y:S10]  /*1250*/  BRA `(.L_x_4074) ;  /* 0x0000000800207947 */ /* 0x000ff40003800000 */
.L_x_4069:
        /* <DEDUP_REMOVED lines=66> */
.L_x_4080:
[----:B------:R-:W-:Y:S05]  /*1680*/  BSYNC B2 ;  /* 0x0000000000027941 */ /* 0x000fea0003800000 */
.L_x_4079:
[----:B------:R-:W-:-:S11]  /*1690*/  DADD R22, RZ, R16 ;  /* 0x00000000ff167229 */ /* 0x000fd60000000010 */
.L_x_4078:
[----:B------:R-:W-:Y:S05]  /*16a0*/  BSYNC B1 ;  /* 0x0000000000017941 */ /* 0x000fea0003800000 */
.L_x_4077:
        /* <DEDUP_REMOVED lines=65> */
.L_x_4082:
[----:B------:R-:W-:Y:S05]  /*1ac0*/  BSYNC B1 ;  /* 0x0000000000017941 */ /* 0x000fea0003800000 */
.L_x_4081:
[----:B------:R-:W-:-:S11]  /*1ad0*/  DADD R18, RZ, R4 ;  /* 0x00000000ff127229 */ /* 0x000fd60000000004 */
.L_x_4074:
[----:B------:R-:W-:Y:S05]  /*1ae0*/  BSYNC B0 ;  /* 0x0000000000007941 */ /* 0x000fea0003800000 */
.L_x_4068:
[----:B------:R-:W-:Y:S04]  /*1af0*/  SHFL.BFLY PT, R9, R23, 0x8, 0x101f ;  /* 0x0d101f0017097f89 */ /* 0x000fe800000e0000 */
[----:B------:R-:W0:Y:S04]  /*1b00*/  SHFL.BFLY PT, R8, R22, 0x8, 0x101f ;  /* 0x0d101f0016087f89 */ /* 0x000e2800000e0000 */
[----:B------:R-:W-:Y:S04]  /*1b10*/  SHFL.BFLY PT, R13, R19, 0x8, 0x101f ;  /* 0x0d101f00130d7f89 */ /* 0x000fe800000e0000 */
[----:B------:R-:W1:Y:S01]  /*1b20*/  SHFL.BFLY PT, R12, R18, 0x8, 0x101f ;  /* 0x0d101f00120c7f89 */ /* 0x000e6200000e0000 */
[----:B0-----:R-:W-:-:S07]  /*1b30*/  DADD R10, R8, R22 ;  /* 0x00000000080a7229 */ /* 0x001fce0000000016 */
[----:B------:R-:W-:Y:S01]  /*1b40*/  SHFL.BFLY PT, R25, R11, 0x4, 0x101f ;  /* 0x0c901f000b197f89 */ /* 0x000fe200000e0000 */
[----:B-1----:R-:W-:Y:S01]  /*1b50*/  DADD R26, R12, R18 ;  /* 0x000000000c1a7229 */ /* 0x002fe20000000012 */
[----:B------:R-:W0:Y:S02]  /*1b60*/  LDC R18, c[0x0][0x4] ;  /* 0x00000100ff127b82 */ /* 0x000e240000000800 */
[----:B------:R-:W1:Y:S04]  /*1b70*/  SHFL.BFLY PT, R24, R10, 0x4, 0x101f ;  /* 0x0c901f000a187f89 */ /* 0x000e6800000e0000 */
[----:B------:R-:W-:Y:S04]  /*1b80*/  SHFL.BFLY PT, R15, R27, 0x4, 0x101f ;  /* 0x0c901f001b0f7f89 */ /* 0x000fe800000e0000 */
[----:B------:R-:W2:Y:S01]  /*1b90*/  SHFL.BFLY PT, R14, R26, 0x4, 0x101f ;  /* 0x0c901f001a0e7f89 */ /* 0x000ea200000e0000 */
[----:B0-----:R-:W-:Y:S01]  /*1ba0*/  IMAD R21, R18, UR5, R21 ;  /* 0x0000000512157c24 */ /* 0x001fe2000f8e0215 */
[----:B-1----:R-:W-:-:S03]  /*1bb0*/  DADD R24, R10, R24 ;  /* 0x000000000a187229 */ /* 0x002fc60000000018 */
[----:B------:R-:W-:-:S04]  /*1bc0*/  IMAD R21, R21, -0x2, R2 ;  /* 0xfffffffe15157824 */ /* 0x000fc800078e0202 */
[----:B------:R-:W-:Y:S01]  /*1bd0*/  SHFL.BFLY PT, R9, R25, 0x2, 0x101f ;  /* 0x0c501f0019097f89 */ /* 0x000fe200000e0000 */
[----:B--2---:R-:W-:Y:S01]  /*1be0*/  DADD R14, R26, R14 ;  /* 0x000000001a0e7229 */ /* 0x004fe2000000000e */
[----:B------:R-:W-:Y:S02]  /*1bf0*/  VIMNMX R21, R21, 0x2, PT ;  /* 0x0000000215157848 */ /* 0x000fe40003fe0100 */
[----:B------:R-:W0:Y:S02]  /*1c00*/  SHFL.BFLY PT, R8, R24, 0x2, 0x101f ;  /* 0x0c501f0018087f89 */ /* 0x000e2400000e0000 */
[----:B------:R-:W-:Y:S02]  /*1c10*/  ISETP.GE.AND P0, PT, R21, 0x1, PT ;  /* 0x000000011500780c */ /* 0x000fe40003f06270 */
        /* <DEDUP_REMOVED lines=37> */
[----:B------:R-:W-:Y:S05]  /*1e70*/  CALL.REL.NOINC `($__internal_7_$__cuda_sm20_div_rn_f64_full) ;  /* 0x0000000000d07944 */ /* 0x000fea0003c00000 */
.L_x_4087:
[----:B------:R-:W-:Y:S05]  /*1e80*/  BSYNC B2 ;  /* 0x0000000000027941 */ /* 0x000fea0003800000 */
.L_x_4086:
[----:B------:R-:W-:Y:S05]  /*1e90*/  BSYNC B1 ;  /* 0x0000000000017941 */ /* 0x000fea0003800000 */
.L_x_4085:
[----:B------:R-:W-:Y:S02]  /*1ea0*/  ULDC.64 UR4, c[0x0][0x210] ;  /* 0x0000840000047ab9 */ /* 0x000fe40000000a00 */
[----:B------:R-:W-:-:S04]  /*1eb0*/  LEA R10, P0, R7, UR4, 0x3 ;  /* 0x00000004070a7c11 */ /* 0x000fc8000f8018ff */
[----:B------:R-:W-:-:S05]  /*1ec0*/  LEA.HI.X R11, R7, UR5, R0, 0x3, P0 ;  /* 0x00000005070b7c11 */ /* 0x000fca00080f1c00 */
[----:B------:R0:W-:Y:S04]  /*1ed0*/  STG.E.64 desc[UR6][R10.64], R2 ;  /* 0x000000020a007986 */ /* 0x0001e8000c101b06 */
.L_x_4084:
[----:B------:R-:W-:Y:S05]  /*1ee0*/  BSYNC B0 ;  /* 0x0000000000007941 */ /* 0x000fea0003800000 */
.L_x_4083:
        /* <DEDUP_REMOVED lines=34> */
[----:B------:R-:W-:Y:S05]  /*2110*/  CALL.REL.NOINC `($__internal_7_$__cuda_sm20_div_rn_f64_full) ;  /* 0x0000000000287944 */ /* 0x000fea0003c00000 */
.L_x_4090:
[----:B------:R-:W-:Y:S05]  /*2120*/  BSYNC B1 ;  /* 0x0000000000017941 */ /* 0x000fea0003800000 */
.L_x_4089:
[----:B------:R-:W-:Y:S05]  /*2130*/  BSYNC B0 ;  /* 0x0000000000007941 */ /* 0x000fea0003800000 */
.L_x_4088:
        /* <DEDUP_REMOVED lines=8> */
        .weak           $__internal_7_$__cuda_sm20_div_rn_f64_full
        .type           $__internal_7_$__cuda_sm20_div_rn_f64_full,@function
        .size           $__internal_7_$__cuda_sm20_div_rn_f64_full,(.L_x_11730 - $__internal_7_$__cuda_sm20_div_rn_f64_full)
$__internal_7_$__cuda_sm20_div_rn_f64_full:
        /* <DEDUP_REMOVED lines=67> */
.L_x_4092:
        /* <DEDUP_REMOVED lines=16> */
.L_x_4095:
[----:B------:R-:W-:Y:S01]  /*26f0*/  LOP3.LUT R17, R11, 0x80000, RZ, 0xfc, !PT ;  /* 0x000800000b117812 */ /* 0x000fe200078efcff */
[----:B------:R-:W-:Y:S01]  /*2700*/  IMAD.MOV.U32 R16, RZ, RZ, R10 ;  /* 0x000000ffff107224 */ /* 0x000fe200078e000a */
[----:B------:R-:W-:Y:S06]  /*2710*/  BRA `(.L_x_4093) ;  /* 0x0000000000087947 */ /* 0x000fec0003800000 */
.L_x_4094:
[----:B------:R-:W-:Y:S01]  /*2720*/  LOP3.LUT R17, R13, 0x80000, RZ, 0xfc, !PT ;  /* 0x000800000d117812 */ /* 0x000fe200078efcff */
[----:B------:R-:W-:-:S07]  /*2730*/  IMAD.MOV.U32 R16, RZ, RZ, R12 ;  /* 0x000000ffff107224 */ /* 0x000fce00078e000c */
.L_x_4093:
[----:B------:R-:W-:Y:S05]  /*2740*/  BSYNC B3 ;  /* 0x0000000000037941 */ /* 0x000fea0003800000 */
.L_x_4091:
[----:B------:R-:W-:Y:S02]  /*2750*/  IMAD.MOV.U32 R19, RZ, RZ, 0x0 ;  /* 0x00000000ff137424 */ /* 0x000fe400078e00ff */
[----:B------:R-:W-:Y:S02]  /*2760*/  IMAD.MOV.U32 R2, RZ, RZ, R16 ;  /* 0x000000ffff027224 */ /* 0x000fe400078e0010 */
[----:B------:R-:W-:Y:S01]  /*2770*/  IMAD.MOV.U32 R3, RZ, RZ, R17 ;  /* 0x000000ffff037224 */ /* 0x000fe200078e0011 */
[----:B------:R-:W-:Y:S06]  /*2780*/  RET.REL.NODEC R18 `(_ZN43_GLOBAL__N__9ae7fba5_10_SoftMax_cu_9f978f6320softmax_warp_forwardIdddLi4ELb0ELb1EEEvPT0_PKT_iiiPKbib) ;  /* 0xffffffd8121c7950 */ /* 0x000fec0003c3ffff */
.L_x_4096:
        /* <DEDUP_REMOVED lines=15> */
.L_x_11730:


//--------------------- .text._ZN43_GLOBAL__N__9ae7fba5_10_SoftMax_cu_9f978f6320softmax_warp_forwardIdddLi3ELb0ELb1EEEvPT0_PKT_iiiPKbib --------------------------
	.section	.text._ZN43_GLOBAL__N__9ae7fba5_10_SoftMax_cu_9f978f6320softmax_warp_forwardIdddLi3ELb0ELb1EEEvPT0_PKT_iiiPKbib,"ax",@progbits
	.align	128
.text._ZN43_GLOBAL__N__9ae7fba5_10_SoftMax_cu_9f978f6320softmax_warp_forwardIdddLi3ELb0ELb1EEEvPT0_PKT_iiiPKbib:
        .type           _ZN43_GLOBAL__N__9ae7fba5_10_SoftMax_cu_9f978f6320softmax_warp_forwardIdddLi3ELb0ELb1EEEvPT0_PKT_iiiPKbib,@function
        .size           _ZN43_GLOBAL__N__9ae7fba5_10_SoftMax_cu_9f978f6320softmax_warp_forwardIdddLi3ELb0ELb1EEEvPT0_PKT_iiiPKbib,(.L_x_11732 - _ZN43_GLOBAL__N__9ae7fba5_10_SoftMax_cu_9f978f6320softmax_warp_forwardIdddLi3ELb0ELb1EEEvPT0_PKT_iiiPKbib)
        .other          _ZN43_GLOBAL__N__9ae7fba5_10_SoftMax_cu_9f978f6320softmax_warp_forwardIdddLi3ELb0ELb1EEEvPT0_PKT_iiiPKbib,@"STO_CUDA_ENTRY STV_DEFAULT"
_ZN43_GLOBAL__N__9ae7fba5_10_SoftMax_cu_9f978f6320softmax_warp_forwardIdddLi3ELb0ELb1EEEvPT0_PKT_iiiPKbib:
[----:B------:R-:W-:Y:S01]  /*0000*/  LDC R1, c[0x0][0x28] ;  /* 0x00000a00ff017b82 */ /* 0x000fe20000000800 */
[----:B------:R-:W0:Y:S07]  /*0010*/  S2R R4, SR_TID.Y ;  /* 0x0000000000047919 */ /* 0x000e2e0000002200 */
[----:B------:R-:W0:Y:S01]  /*0020*/  S2UR UR5, SR_CTAID.X ;  /* 0x00000000000579c3 */ /* 0x000e220000002500 */
[----:B------:R-:W-:Y:S01]  /*0030*/  IMAD.MOV.U32 R11, RZ, RZ, -0x100000 ;  /* 0xfff00000ff0b7424 */ /* 0x000fe200078e00ff */
[----:B------:R-:W-:Y:S01]  /*0040*/  ULDC.64 UR6, c[0x0][0x208] ;  /* 0x0000820000067ab9 */ /* 0x000fe20000000a00 */
[----:B------:R-:W1:Y:S01]  /*0050*/  S2R R22, SR_TID.X ;  /* 0x0000000000167919 */ /* 0x000e620000002100 */
[----:B------:R-:W-:Y:S01]  /*0060*/  ULDC.U8 UR4, c[0x0][0x23c] ;  /* 0x00008f0000047ab9 */ /* 0x000fe20000000000 */
[----:B------:R-:W-:-:S03]  /*0070*/  IMAD.MOV.U32 R20, RZ, RZ, 0x0 ;  /* 0x00000000ff147424 */ /* 0x000fc600078e00ff */
[----:B------:R-:W0:Y:S01]  /*0080*/  LDC R5, c[0x0][0x4] ;  /* 0x00000100ff057b82 */ /* 0x000e220000000800 */
[----:B------:R-:W-:Y:S01]  /*0090*/  IMAD.MOV.U32 R21, RZ, RZ, -0x100000 ;  /* 0xfff00000ff157424 */ /* 0x000fe200078e00ff */
[----:B------:R-:W-:-:S06]  /*00a0*/  ULDC.64 UR8, c[0x0][0x230] ;  /* 0x00008c0000087ab9 */ /* 0x000fcc0000000a00 */
[----:B------:R-:W2:Y:S08]  /*00b0*/  LDC.64 R2, c[0x0][0x220] ;  /* 0x00008800ff027b82 */ /* 0x000eb00000000a00 */
[----:B------:R-:W3:Y:S01]  /*00c0*/  LDC R23, c[0x0][0x228] ;  /* 0x00008a00ff177b82 */ /* 0x000ee20000000800 */
[----:B0-----:R-:W-:-:S04]  /*00d0*/  IMAD R0, R5, UR5, R4 ;  /* 0x0000000505007c24 */ /* 0x001fc8000f8e0204 */
[----:B------:R-:W-:-:S04]  /*00e0*/  IMAD.SHL.U32 R0, R0, 0x2, RZ ;  /* 0x0000000200007824 */ /* 0x000fc800078e00ff */
[----:B--2---:R-:W-:-:S05]  /*00f0*/  IMAD.IADD R5, R2, 0x1, -R0 ;  /* 0x0000000102057824 */ /* 0x004fca00078e0a00 */
[C---:B------:R-:W-:Y:S02]  /*0100*/  VIMNMX R6, R5.reuse, 0x2, PT ;  /* 0x0000000205067848 */ /* 0x040fe40003fe0100 */
[----:B------:R-:W-:Y:S02]  /*0110*/  ISETP.GT.AND P0, PT, R5, RZ, PT ;  /* 0x000000ff0500720c */ /* 0x000fe40003f04270 */
[----:B------:R-:W-:Y:S02]  /*0120*/  ISETP.GT.AND P1, PT, R6, 0x1, PT ;  /* 0x000000010600780c */ /* 0x000fe40003f24270 */
[C---:B---3--:R-:W-:Y:S02]  /*0130*/  SEL R5, R23.reuse, RZ, P0 ;  /* 0x000000ff17057207 */ /* 0x048fe40000000000 */
[----:B------:R-:W-:Y:S02]  /*0140*/  SEL R7, R23, RZ, P1 ;  /* 0x000000ff17077207 */ /* 0x000fe40000800000 */
[----:B-1----:R-:W-:-:S02]  /*0150*/  ISETP.GE.AND P0, PT, R22, R5, PT ;  /* 0x000000051600720c */ /* 0x002fc40003f06270 */
[----:B------:R-:W-:Y:S01]  /*0160*/  ISETP.GE.AND P1, PT, R22, R7, PT ;  /* 0x000000071600720c */ /* 0x000fe20003f26270 */
[----:B------:R-:W-:-:S04]  /*0170*/  IMAD R7, R0, R3, RZ ;  /* 0x0000000300077224 */ /* 0x000fc800078e02ff */
        /* <DEDUP_REMOVED lines=10> */
[----:B------:R0:W5:Y:S01]  /*0220*/  @!P0 LDG.E.64 R20, desc[UR6][R8.64] ;  /* 0x0000000608148981 */ /* 0x000162000c1e1b00 */
[----:B------:R-:W-:Y:S01]  /*0230*/  @!P1 LEA.HI.X R13, R6, R13, R10, 0x3, P3 ;  /* 0x0000000d060d9211 */ /* 0x000fe200018f1c0a */
[----:B------:R-:W-:-:S06]  /*0240*/  IMAD.MOV.U32 R10, RZ, RZ, 0x0 ;  /* 0x00000000ff0a7424 */ /* 0x000fcc00078e00ff */
        /* <DEDUP_REMOVED lines=31> */
.L_x_4097:
        /* <DEDUP_REMOVED lines=14> */
.L_x_4101:
[----:B------:R-:W-:Y:S02]  /*0520*/  IMAD.MOV.U32 R8, RZ, RZ, 0x0 ;  /* 0x00000000ff087424 */ /* 0x000fe400078e00ff */
[----:B------:R-:W-:-:S07]  /*0530*/  IMAD.MOV.U32 R9, RZ, RZ, -0x100000 ;  /* 0xfff00000ff097424 */ /* 0x000fce00078e00ff */
.L_x_4102:
[----:B------:R-:W-:Y:S05]  /*0540*/  BSYNC B1 ;  /* 0x0000000000017941 */ /* 0x000fea0003800000 */
.L_x_4100:
[----:B------:R-:W-:Y:S05]  /*0550*/  @P1 BRA `(.L_x_4103) ;  /* 0x0000000000141947 */ /* 0x000fea0003800000 */
[----:B------:R-:W2:Y:S01]  /*0560*/  LDG.E.U8 R3, desc[UR6][R12.64] ;  /* 0x000000060c037981 */ /* 0x000ea2000c1e1100 */
[----:B-----5:R-:W-:Y:S02]  /*0570*/  IMAD.MOV.U32 R18, RZ, RZ, R10 ;  /* 0x000000ffff127224 */ /* 0x020fe400078e000a */
[----:B------:R-:W-:Y:S01]  /*0580*/  IMAD.MOV.U32 R19, RZ, RZ, R11 ;  /* 0x000000ffff137224 */ /* 0x000fe200078e000b */
[----:B--2---:R-:W-:-:S13]  /*0590*/  ISETP.NE.AND P3, PT, R3, RZ, PT ;  /* 0x000000ff0300720c */ /* 0x004fda0003f65270 */
[----:B------:R-:W-:Y:S05]  /*05a0*/  @!P3 BRA `(.L_x_4104) ;  /* 0x000000000054b947 */ /* 0x000fea0003800000 */
.L_x_4103:
[----:B------:R-:W-:Y:S02]  /*05b0*/  IMAD.MOV.U32 R18, RZ, RZ, 0x0 ;  /* 0x00000000ff127424 */ /* 0x000fe400078e00ff */
[----:B------:R-:W-:Y:S01]  /*05c0*/  IMAD.MOV.U32 R19, RZ, RZ, -0x100000 ;  /* 0xfff00000ff137424 */ /* 0x000fe200078e00ff */
[----:B------:R-:W-:Y:S06]  /*05d0*/  BRA `(.L_x_4104) ;  /* 0x0000000000487947 */ /* 0x000fec0003800000 */
.L_x_4099:
[----:B------:R-:W-:Y:S04]  /*05e0*/  BSSY B1, `(.L_x_4105) ;  /* 0x0000009000017945 */ /* 0x000fe80003800000 */
[----:B------:R-:W-:Y:S05]  /*05f0*/  @P0 BRA `(.L_x_4106) ;  /* 0x0000000000140947 */ /* 0x000fea0003800000 */
[----:B------:R-:W2:Y:S01]  /*0600*/  LDG.E.U8 R3, desc[UR6][R12.64] ;  /* 0x000000060c037981 */ /* 0x000ea2000c1e1100 */
[----:B-----5:R-:W-:Y:S02]  /*0610*/  IMAD.MOV.U32 R8, RZ, RZ, R20 ;  /* 0x000000ffff087224 */ /* 0x020fe400078e0014 */
[----:B------:R-:W-:Y:S01]  /*0620*/  IMAD.MOV.U32 R9, RZ, RZ, R21 ;  /* 0x000000ffff097224 */ /* 0x000fe200078e0015 */
[----:B--2---:R-:W-:-:S13]  /*0630*/  ISETP.NE.AND P3, PT, R3, RZ, PT ;  /* 0x000000ff0300720c */ /* 0x004fda0003f65270 */
[----:B------:R-:W-:Y:S05]  /*0640*/  @!P3 BRA `(.L_x_4107) ;  /* 0x000000000008b947 */ /* 0x000fea0003800000 */
.L_x_4106:
[----:B------:R-:W-:Y:S02]  /*0650*/  IMAD.MOV.U32 R8, RZ, RZ, 0x0 ;  /* 0x00000000ff087424 */ /* 0x000fe400078e00ff */
[----:B------:R-:W-:-:S07]  /*0660*/  IMAD.MOV.U32 R9, RZ, RZ, -0x100000 ;  /* 0xfff00000ff097424 */ /* 0x000fce00078e00ff */
.L_x_4107:
[----:B------:R-:W-:Y:S05]  /*0670*/  BSYNC B1 ;  /* 0x0000000000017941 */ /* 0x000fea0003800000 */
.L_x_4105:
[----:B------:R-:W-:Y:S05]  /*0680*/  @P1 BRA `(.L_x_4108) ;  /* 0x0000000000141947 */ /* 0x000fea0003800000 */
[----:B------:R-:W2:Y:S01]  /*0690*/  LDG.E.U8 R3, desc[UR6][R14.64] ;  /* 0x000000060e037981 */ /* 0x000ea2000c1e1100 */
[----:B-----5:R-:W-:Y:S02]  /*06a0*/  IMAD.MOV.U32 R18, RZ, RZ, R10 ;  /* 0x000000ffff127224 */ /* 0x020fe400078e000a */
[----:B------:R-:W-:Y:S01]  /*06b0*/  IMAD.MOV.U32 R19, RZ, RZ, R11 ;  /* 0x000000ffff137224 */ /* 0x000fe200078e000b */
[----:B--2---:R-:W-:-:S13]  /*06c0*/  ISETP.NE.AND P3, PT, R3, RZ, PT ;  /* 0x000000ff0300720c */ /* 0x004fda0003f65270 */
[----:B------:R-:W-:Y:S05]  /*06d0*/  @!P3 BRA `(.L_x_4104) ;  /* 0x000000000008b947 */ /* 0x000fea0003800000 */
.L_x_4108:
[----:B------:R-:W-:Y:S02]  /*06e0*/  IMAD.MOV.U32 R18, RZ, RZ, 0x0 ;  /* 0x00000000ff127424 */ /* 0x000fe400078e00ff */
[----:B------:R-:W-:-:S07]  /*06f0*/  IMAD.MOV.U32 R19, RZ, RZ, -0x100000 ;  /* 0xfff00000ff137424 */ /* 0x000fce00078e00ff */
.L_x_4104:
[----:B------:R-:W-:Y:S05]  /*0700*/  BSYNC B0 ;  /* 0x0000000000007941 */ /* 0x000fea0003800000 */
.L_x_4098:
[----:B------:R-:W-:Y:S01]  /*0710*/  SHFL.BFLY PT, R7, R9, 0x4, 0x181f ;  /* 0x0c981f0009077f89 */ /* 0x000fe200000e0000 */
[----:B------:R-:W-:Y:S03]  /*0720*/  BSSY B0, `(.L_x_4109) ;  /* 0x0000132000007945 */ /* 0x000fe60003800000 */
        /* <DEDUP_REMOVED lines=11> */
[----:B-1----:R-:W-:Y:S01]  /*07e0*/  DSETP.GEU.AND P3, PT, R24, R6, PT ;  /* 0x000000061800722a */ /* 0x002fe20003f6e000 */
[----:B------:R-:W-:Y:S01]  /*07f0*/  CS2R R18, SRZ ;  /* 0x0000000000127805 */ /* 0x000fe2000001ff00 */
        /* <DEDUP_REMOVED lines=85> */
.L_x_4114:
[----:B------:R-:W-:Y:S05]  /*0d50*/  BSYNC B2 ;  /* 0x0000000000027941 */ /* 0x000fea0003800000 */
.L_x_4113:
[----:B------:R-:W-:-:S11]  /*0d60*/  DADD R18, RZ, R8 ;  /* 0x00000000ff127229 */ /* 0x000fd60000000008 */
.L_x_4112:
[----:B------:R-:W-:Y:S05]  /*0d70*/  BSYNC B1 ;  /* 0x0000000000017941 */ /* 0x000fea0003800000 */
.L_x_4111:
[----:B------:R-:W-:Y:S02]  /*0d80*/  CS2R R6, SRZ ;  /* 0x0000000000067805 */ /* 0x000fe4000001ff00 */
[----:B-----5:R-:W-:Y:S01]  /*0d90*/  CS2R R20, SRZ ;  /* 0x0000000000147805 */ /* 0x020fe2000001ff00 */
        /* <DEDUP_REMOVED lines=63> */
.L_x_4117:
[----:B------:R-:W-:Y:S05]  /*1190*/  BSYNC B1 ;  /* 0x0000000000017941 */ /* 0x000fea0003800000 */
.L_x_4116:
[----:B------:R-:W-:Y:S01]  /*11a0*/  DADD R20, RZ, R6 ;  /* 0x00000000ff147229 */ /* 0x000fe20000000006 */
[----:B------:R-:W-:Y:S10]  /*11b0*/  BRA `(.L_x_4115) ;  /* 0x0000000800207947 */ /* 0x000ff40003800000 */
.L_x_4110:
        /* <DEDUP_REMOVED lines=66> */
.L_x_4121:
[----:B------:R-:W-:Y:S05]  /*15e0*/  BSYNC B2 ;  /* 0x0000000000027941 */ /* 0x000fea0003800000 */
.L_x_4120:
[----:B------:R-:W-:-:S11]  /*15f0*/  DADD R18, RZ, R8 ;  /* 0x00000000ff127229 */ /* 0x000fd60000000008 */
.L_x_4119:
[----:B------:R-:W-:Y:S05]  /*1600*/  BSYNC B1 ;  /* 0x0000000000017941 */ /* 0x000fea0003800000 */
.L_x_4118:
        /* <DEDUP_REMOVED lines=65> */
.L_x_4123:
[----:B------:R-:W-:Y:S05]  /*1a20*/  BSYNC B1 ;  /* 0x0000000000017941 */ /* 0x000fea0003800000 */
.L_x_4122:
[----:B------:R-:W-:-:S11]  /*1a30*/  DADD R20, RZ, R6 ;  /* 0x00000000ff147229 */ /* 0x000fd60000000006 */
.L_x_4115:
[----:B------:R-:W-:Y:S05]  /*1a40*/  BSYNC B0 ;  /* 0x0000000000007941 */ /* 0x000fea0003800000 */
.L_x_4109:
        /* <DEDUP_REMOVED lines=52> */
[----:B------:R-:W-:Y:S05]  /*1d90*/  CALL.REL.NOINC `($__internal_8_$__cuda_sm20_div_rn_f64_full) ;  /* 0x0000000000d07944 */ /* 0x000fea0003c00000 */
.L_x_4128:
[----:B------:R-:W-:Y:S05]  /*1da0*/  BSYNC B2 ;  /* 0x0000000000027941 */ /* 0x000fea0003800000 */
.L_x_4127:
[----:B------:R-:W-:Y:S05]  /*1db0*/  BSYNC B1 ;  /* 0x0000000000017941 */ /* 0x000fea0003800000 */
.L_x_4126:
[----:B------:R-:W-:Y:S02]  /*1dc0*/  ULDC.64 UR4, c[0x0][0x210] ;  /* 0x0000840000047ab9 */ /* 0x000fe40000000a00 */
[----:B------:R-:W-:-:S04]  /*1dd0*/  LEA R8, P0, R5, UR4, 0x3 ;  /* 0x0000000405087c11 */ /* 0x000fc8000f8018ff */
[----:B------:R-:W-:-:S05]  /*1de0*/  LEA.HI.X R9, R5, UR5, R0, 0x3, P0 ;  /* 0x0000000505097c11 */ /* 0x000fca00080f1c00 */
[----:B------:R0:W-:Y:S04]  /*1df0*/  STG.E.64 desc[UR6][R8.64], R2 ;  /* 0x0000000208007986 */ /* 0x0001e8000c101b06 */
.L_x_4125:
[----:B------:R-:W-:Y:S05]  /*1e00*/  BSYNC B0 ;  /* 0x0000000000007941 */ /* 0x000fea0003800000 */
.L_x_4124:
        /* <DEDUP_REMOVED lines=35> */
.L_x_4131:
[----:B------:R-:W-:Y:S05]  /*2040*/  BSYNC B1 ;  /* 0x0000000000017941 */ /* 0x000fea0003800000 */
.L_x_4130:
[----:B------:R-:W-:Y:S05]  /*2050*/  BSYNC B0 ;  /* 0x0000000000007941 */ /* 0x000fea0003800000 */
.L_x_4129:
        /* <DEDUP_REMOVED lines=8> */
        .weak           $__internal_8_$__cuda_sm20_div_rn_f64_full
        .type           $__internal_8_$__cuda_sm20_div_rn_f64_full,@function
        .size           $__internal_8_$__cuda_sm20_div_rn_f64_full,(.L_x_11732 - $__internal_8_$__cuda_sm20_div_rn_f64_full)
$__internal_8_$__cuda_sm20_div_rn_f64_full:
[C---:B------:R-:W-:Y:S01]  /*20e0*/  FSETP.GEU.AND P0, PT, |R9|.reuse, 1.469367938527859385e-39, PT ;  /* 0x001000000900780b */ /* 0x040fe20003f0e200 */
[----:B------:R-:W-:Y:S01]  /*20f0*/  IMAD.MOV.U32 R13, RZ, RZ, R15 ;  /* 0x000000ffff0d7224 */ /* 0x000fe200078e000f */
[C---:B------:R-:W-:Y:S01]  /*2100*/  LOP3.LUT R2, R9.reuse, 0x800fffff, RZ, 0xc0, !PT ;  /* 0x800fffff09027812 */ /* 0x040fe200078ec0ff */
[----:B------:R-:W-:Y:S01]  /*2110*/  IMAD.MOV.U32 R20, RZ, RZ, 0x1 ;  /* 0x00000001ff147424 */ /* 0x000fe200078e00ff */
[----:B------:R-:W-:Y:S01]  /*2120*/  LOP3.LUT R17, R9, 0x7ff00000, RZ, 0xc0, !PT ;  /* 0x7ff0000009117812 */ /* 0x000fe200078ec0ff */
[----:B------:R-:W-:Y:S01]  /*2130*/  IMAD.MOV.U32 R12, RZ, RZ, R4 ;  /* 0x000000ffff0c7224 */ /* 0x000fe200078e0004 */
[----:B------:R-:W-:Y:S01]  /*2140*/  LOP3.LUT R3, R2, 0x3ff00000, RZ, 0xfc, !PT ;  /* 0x3ff0000002037812 */ /* 0x000fe200078efcff */
[----:B------:R-:W-:Y:S01]  /*2150*/  IMAD.MOV.U32 R2, RZ, RZ, R8 ;  /* 0x000000ffff027224 */ /* 0x000fe200078e0008 */
[C---:B------:R-:W-:Y:S01]  /*2160*/  FSETP.GEU.AND P3, PT, |R13|.reuse, 1.469367938527859385e-39, PT ;  /* 0x001000000d00780b */ /* 0x040fe20003f6e200 */
[----:B------:R-:W-:Y:S01]  /*2170*/  IMAD.MOV.U32 R4, RZ, RZ, 0x1ca00000 ;  /* 0x1ca00000ff047424 */ /* 0x000fe200078e00ff */
[----:B------:R-:W-:Y:S01]  /*2180*/  LOP3.LUT R16, R13, 0x7ff00000, RZ, 0xc0, !PT ;  /* 0x7ff000000d107812 */ /* 0x000fe200078ec0ff */
[----:B------:R-:W-:Y:S01]  /*2190*/  IMAD.MOV.U32 R26, RZ, RZ, R17 ;  /* 0x000000ffff1a7224 */ /* 0x000fe200078e0011 */
[----:B------:R-:W-:Y:S01]  /*21a0*/  BSSY B3, `(.L_x_4132) ;  /* 0x000004e000037945 */ /* 0x000fe20003800000 */
[----:B------:R-:W-:Y:S01]  /*21b0*/  @!P0 DMUL R2, R8, 8.98846567431157953865e+307 ;  /* 0x7fe0000008028828 */ /* 0x000fe20000000000 */
[----:B------:R-:W-:-:S05]  /*21c0*/  ISETP.GE.U32.AND P2, PT, R16, R17, PT ;  /* 0x000000111000720c */ /* 0x000fca0003f46070 */
[----:B------:R-:W0:Y:S02]  /*21d0*/  MUFU.RCP64H R21, R3 ;  /* 0x0000000300157308 */ /* 0x000e240000001800 */
[----:B------:R-:W-:Y:S01]  /*21e0*/  @!P3 LOP3.LUT R19, R9, 0x7ff00000, RZ, 0xc0, !PT ;  /* 0x7ff000000913b812 */ /* 0x000fe200078ec0ff */
[----:B------:R-:W-:Y:S01]  /*21f0*/  @!P3 IMAD.MOV.U32 R24, RZ, RZ, RZ ;  /* 0x000000ffff18b224 */ /* 0x000fe200078e00ff */
[----:B------:R-:W-:Y:S02]  /*2200*/  @!P0 LOP3.LUT R26, R3, 0x7ff00000, RZ, 0xc0, !PT ;  /* 0x7ff00000031a8812 */ /* 0x000fe400078ec0ff */
[----:B------:R-:W-:-:S04]  /*2210*/  @!P3 ISETP.GE.U32.AND P4, PT, R16, R19, PT ;  /* 0x000000131000b20c */ /* 0x000fc80003f86070 */
[----:B------:R-:W-:-:S04]  /*2220*/  @!P3 SEL R19, R4, 0x63400000, !P4 ;  /* 0x634000000413b807 */ /* 0x000fc80006000000 */
[----:B------:R-:W-:Y:S01]  /*2230*/  @!P3 LOP3.LUT R19, R19, 0x80000000, R13, 0xf8, !PT ;  /* 0x800000001313b812 */ /* 0x000fe200078ef80d */
[----:B0-----:R-:W-:-:S03]  /*2240*/  DFMA R14, R20, -R2, 1 ;  /* 0x3ff00000140e742b */ /* 0x001fc60000000802 */
[----:B------:R-:W-:Y:S01]  /*2250*/  @!P3 LOP3.LUT R25, R19, 0x100000, RZ, 0xfc, !PT ;  /* 0x001000001319b812 */ /* 0x000fe200078efcff */
[----:B------:R-:W-:-:S04]  /*2260*/  IMAD.MOV.U32 R19, RZ, RZ, R16 ;  /* 0x000000ffff137224 */ /* 0x000fc800078e0010 */
        /* <DEDUP_REMOVED lines=44> */
.L_x_4133:
        /* <DEDUP_REMOVED lines=16> */
.L_x_4136:
[----:B------:R-:W-:Y:S01]  /*2630*/  LOP3.LUT R17, R9, 0x80000, RZ, 0xfc, !PT ;  /* 0x0008000009117812 */ /* 0x000fe200078efcff */
[----:B------:R-:W-:Y:S01]  /*2640*/  IMAD.MOV.U32 R16, RZ, RZ, R8 ;  /* 0x000000ffff107224 */ /* 0x000fe200078e0008 */
[----:B------:R-:W-:Y:S06]  /*2650*/  BRA `(.L_x_4134) ;  /* 0x0000000000087947 */ /* 0x000fec0003800000 */
.L_x_4135:
[----:B------:R-:W-:Y:S01]  /*2660*/  LOP3.LUT R17, R13, 0x80000, RZ, 0xfc, !PT ;  /* 0x000800000d117812 */ /* 0x000fe200078efcff */
[----:B------:R-:W-:-:S07]  /*2670*/  IMAD.MOV.U32 R16, RZ, RZ, R12 ;  /* 0x000000ffff107224 */ /* 0x000fce00078e000c */
.L_x_4134:
[----:B------:R-:W-:Y:S05]  /*2680*/  BSYNC B3 ;  /* 0x0000000000037941 */ /* 0x000fea0003800000 */
.L_x_4132:
[----:B------:R-:W-:Y:S02]  /*2690*/  IMAD.MOV.U32 R19, RZ, RZ, 0x0 ;  /* 0x00000000ff137424 */ /* 0x000fe400078e00ff */
[----:B------:R-:W-:Y:S02]  /*26a0*/  IMAD.MOV.U32 R2, RZ, RZ, R16 ;  /* 0x000000ffff027224 */ /* 0x000fe400078e0010 */
[----:B------:R-:W-:Y:S01]  /*26b0*/  IMAD.MOV.U32 R3, RZ, RZ, R17 ;  /* 0x000000ffff037224 */ /* 0x000fe200078e0011 */
[----:B------:R-:W-:Y:S06]  /*26c0*/  RET.REL.NODEC R18 `(_ZN43_GLOBAL__N__9ae7fba5_10_SoftMax_cu_9f978f6320softmax_warp_forwardIdddLi3ELb0ELb1EEEvPT0_PKT_iiiPKbib) ;  /* 0xffffffd8124c7950 */ /* 0x000fec0003c3ffff */
.L_x_4137:
        /* <DEDUP_REMOVED lines=11> */
.L_x_11732:


//--------------------- .text._ZN43_GLOBAL__N__9ae7fba5_10_SoftMax_cu_9f978f6320softmax_warp_forwardIdddLi2ELb0ELb1EEEvPT0_PKT_iiiPKbib --------------------------
	.section	.text._ZN43_GLOBAL__N__9ae7fba5_10_SoftMax_cu_9f978f6320softmax_warp_forwardIdddLi2ELb0ELb1EEEvPT0_PKT_iiiPKbib,"ax",@progbits
	.align	128
.text._ZN43_GLOBAL__N__9ae7fba5_10_SoftMax_cu_9f978f6320softmax_warp_forwardIdddLi2ELb0ELb1EEEvPT0_PKT_iiiPKbib:
        .type           _ZN43_GLOBAL__N__9ae7fba5_10_SoftMax_cu_9f978f6320softmax_warp_forwardIdddLi2ELb0ELb1EEEvPT0_PKT_iiiPKbib,@function
        .size           _ZN43_GLOBAL__N__9ae7fba5_10_SoftMax_cu_9f978f6320softmax_warp_forwardIdddLi2ELb0ELb1EEEvPT0_PKT_iiiPKbib,(.L_x_11734 - _ZN43_GLOBAL__N__9ae7fba5_10_SoftMax_cu_9f978f6320softmax_warp_forwardIdddLi2ELb0ELb1EEEvPT0_PKT_iiiPKbib)
        .other          _ZN43_GLOBAL__N__9ae7fba5_10_SoftMax_cu_9f978f6320softmax_warp_forwardIdddLi2ELb0ELb1EEEvPT0_PKT_iiiPKbib,@"STO_CUDA_ENTRY STV_DEFAULT"
_ZN43_GLOBAL__N__9ae7fba5_10_SoftMax_cu_9f978f6320softmax_warp_forwardIdddLi2ELb0ELb1EEEvPT0_PKT_iiiPKbib:
        /* <DEDUP_REMOVED lines=9> */
[----:B------:R-:W-:-:S07]  /*0090*/  IMAD.MOV.U32 R21, RZ, RZ, -0x100000 ;  /* 0xfff00000ff157424 */ /* 0x000fce00078e00ff */
        /* <DEDUP_REMOVED lines=57> */
.L_x_4138:
        /* <DEDUP_REMOVED lines=11> */
[----:B-----5:R-:W-:Y:S02]  /*04e0*/  IMAD.MOV.U32 R16, RZ, RZ, R20 ;  /* 0x000000ffff107224 */ /* 0x020fe400078e0014 */
[----:B------:R-:W-:Y:S01]  /*04f0*/  IMAD.MOV.U32 R17, RZ, RZ, R21 ;  /* 0x000000ffff117224 */ /* 0x000fe200078e0015 */
[----:B--2---:R-:W-:-:S13]  /*0500*/  ISETP.NE.AND P3, PT, R3, RZ, PT ;  /* 0x000000ff0300720c */ /* 0x004fda0003f65270 */
[----:B------:R-:W-:Y:S05]  /*0510*/  @!P3 BRA `(.L_x_4143) ;  /* 0x000000000008b947 */ /* 0x000fea0003800000 */
.L_x_4142:
[----:B------:R-:W-:Y:S02]  /*0520*/  IMAD.MOV.U32 R16, RZ, RZ, 0x0 ;  /* 0x00000000ff107424 */ /* 0x000fe400078e00ff */
[----:B------:R-:W-:-:S07]  /*0530*/  IMAD.MOV.U32 R17, RZ, RZ, -0x100000 ;  /* 0xfff00000ff117424 */ /* 0x000fce00078e00ff */
.L_x_4143:
[----:B------:R-:W-:Y:S05]  /*0540*/  BSYNC B1 ;  /* 0x0000000000017941 */ /* 0x000fea0003800000 */
.L_x_4141:
[----:B------:R-:W-:Y:S05]  /*0550*/  @P0 BRA `(.L_x_4144) ;  /* 0x0000000000140947 */ /* 0x000fea0003800000 */
[----:B------:R-:W2:Y:S01]  /*0560*/  LDG.E.U8 R3, desc[UR6][R12.64] ;  /* 0x000000060c037981 */ /* 0x000ea2000c1e1100 */
[----:B-----5:R-:W-:Y:S02]  /*0570*/  IMAD.MOV.U32 R24, RZ, RZ, R10 ;  /* 0x000000ffff187224 */ /* 0x020fe400078e000a */
[----:B------:R-:W-:Y:S01]  /*0580*/  IMAD.MOV.U32 R25, RZ, RZ, R11 ;  /* 0x000000ffff197224 */ /* 0x000fe200078e000b */
[----:B--2---:R-:W-:-:S13]  /*0590*/  ISETP.NE.AND P3, PT, R3, RZ, PT ;  /* 0x000000ff0300720c */ /* 0x004fda0003f65270 */
[----:B------:R-:W-:Y:S05]  /*05a0*/  @!P3 BRA `(.L_x_4145) ;  /* 0x000000000054b947 */ /* 0x000fea0003800000 */
.L_x_4144:
[----:B------:R-:W-:Y:S02]  /*05b0*/  IMAD.MOV.U32 R24, RZ, RZ, 0x0 ;  /* 0x00000000ff187424 */ /* 0x000fe400078e00ff */
[----:B------:R-:W-:Y:S01]  /*05c0*/  IMAD.MOV.U32 R25, RZ, RZ, -0x100000 ;  /* 0xfff00000ff197424 */ /* 0x000fe200078e00ff */
[----:B------:R-:W-:Y:S06]  /*05d0*/  BRA `(.L_x_4145) ;  /* 0x0000000000487947 */ /* 0x000fec0003800000 */
.L_x_4140:
[----:B------:R-:W-:Y:S04]  /*05e0*/  BSSY B1, `(.L_x_4146) ;  /* 0x0000009000017945 */ /* 0x000fe80003800000 */
[----:B------:R-:W-:Y:S05]  /*05f0*/  @P1 BRA `(.L_x_4147) ;  /* 0x0000000000141947 */ /* 0x000fea0003800000 */
[----:B------:R-:W2:Y:S01]  /*0600*/  LDG.E.U8 R3, desc[UR6][R12.64] ;  /* 0x000000060c037981 */ /* 0x000ea2000c1e1100 */
[----:B-----5:R-:W-:Y:S02]  /*0610*/  IMAD.MOV.U32 R16, RZ, RZ, R20 ;  /* 0x000000ffff107224 */ /* 0x020fe400078e0014 */
[----:B------:R-:W-:Y:S01]  /*0620*/  IMAD.MOV.U32 R17, RZ, RZ, R21 ;  /* 0x000000ffff117224 */ /* 0x000fe200078e0015 */
[----:B--2---:R-:W-:-:S13]  /*0630*/  ISETP.NE.AND P3, PT, R3, RZ, PT ;  /* 0x000000ff0300720c */ /* 0x004fda0003f65270 */
[----:B------:R-:W-:Y:S05]  /*0640*/  @!P3 BRA `(.L_x_4148) ;  /* 0x000000000008b947 */ /* 0x000fea0003800000 */
.L_x_4147:
[----:B------:R-:W-:Y:S02]  /*0650*/  IMAD.MOV.U32 R16, RZ, RZ, 0x0 ;  /* 0x00000000ff107424 */ /* 0x000fe400078e00ff */
[----:B------:R-:W-:-:S07]  /*0660*/  IMAD.MOV.U32 R17, RZ, RZ, -0x100000 ;  /* 0xfff00000ff117424 */ /* 0x000fce00078e00ff */
.L_x_4148:
[----:B------:R-:W-:Y:S05]  /*0670*/  BSYNC B1 ;  /* 0x0000000000017941 */ /* 0x000fea0003800000 */
.L_x_4146:
[----:B------:R-:W-:Y:S05]  /*0680*/  @P0 BRA `(.L_x_4149) ;  /* 0x0000000000140947 */ /* 0x000fea0003800000 */
[----:B------:R-:W2:Y:S01]  /*0690*/  LDG.E.U8 R3, desc[UR6][R14.64] ;  /* 0x000000060e037981 */ /* 0x000ea2000c1e1100 */
[----:B-----5:R-:W-:Y:S02]  /*06a0*/  IMAD.MOV.U32 R24, RZ, RZ, R10 ;  /* 0x000000ffff187224 */ /* 0x020fe400078e000a */
[----:B------:R-:W-:Y:S01]  /*06b0*/  IMAD.MOV.U32 R25, RZ, RZ, R11 ;  /* 0x000000ffff197224 */ /* 0x000fe200078e000b */
[----:B--2---:R-:W-:-:S13]  /*06c0*/  ISETP.NE.AND P3, PT, R3, RZ, PT ;  /* 0x000000ff0300720c */ /* 0x004fda0003f65270 */
[----:B------:R-:W-:Y:S05]  /*06d0*/  @!P3 BRA `(.L_x_4145) ;  /* 0x000000000008b947 */ /* 0x000fea0003800000 */
.L_x_4149:
[----:B------:R-:W-:Y:S02]  /*06e0*/  IMAD.MOV.U32 R24, RZ, RZ, 0x0 ;  /* 0x00000000ff187424 */ /* 0x000fe400078e00ff */
[----:B------:R-:W-:-:S07]  /*06f0*/  IMAD.MOV.U32 R25, RZ, RZ, -0x100000 ;  /* 0xfff00000ff197424 */ /* 0x000fce00078e00ff */
.L_x_4145:
[----:B------:R-:W-:Y:S05]  /*0700*/  BSYNC B0 ;  /* 0x0000000000007941 */ /* 0x000fea0003800000 */
.L_x_4139:
[----:B------:R-:W-:Y:S01]  /*0710*/  SHFL.BFLY PT, R7, R17, 0x2, 0x1c1f ;  /* 0x0c5c1f0011077f89 */ /* 0x000fe200000e0000 */
[----:B------:R-:W-:Y:S03]  /*0720*/  BSSY B0, `(.L_x_4150) ;  /* 0x0000129000007945 */ /* 0x000fe60003800000 */
        /* <DEDUP_REMOVED lines=8> */
[----:B------:R-:W-:Y:S01]  /*07b0*/  FSEL R9, R9, R25, !P3 ;  /* 0x0000001909097208 */ /* 0x000fe20005800000 */
[----:B------:R-:W0:Y:S01]  /*07c0*/  SHFL.BFLY PT, R6, R18, 0x1, 0x1c1f ;  /* 0x0c3c1f0012067f89 */ /* 0x000e2200000e0000 */
[----:B------:R-:W-:-:S03]  /*07d0*/  FSEL R8, R8, R24, !P3 ;  /* 0x0000001808087208 */ /* 0x000fc60005800000 */
[----:B------:R-:W-:Y:S04]  /*07e0*/  SHFL.BFLY PT, R17, R9, 0x1, 0x1c1f ;  /* 0x0c3c1f0009117f89 */ /* 0x000fe800000e0000 */
[----:B------:R-:W1:Y:S01]  /*07f0*/  SHFL.BFLY PT, R16, R8, 0x1, 0x1c1f ;  /* 0x0c3c1f0008107f89 */ /* 0x000e6200000e0000 */
[----:B0-----:R-:W-:-:S06]  /*0800*/  DSETP.GEU.AND P4, PT, R18, R6, PT ;  /* 0x000000061200722a */ /* 0x001fcc0003f8e000 */
[----:B------:R-:W-:Y:S01]  /*0810*/  FSEL R6, R6, R18, !P4 ;  /* 0x0000001206067208 */ /* 0x000fe20006000000 */
[----:B-1----:R-:W-:Y:S01]  /*0820*/  DSETP.GEU.AND P3, PT, R8, R16, PT ;  /* 0x000000100800722a */ /* 0x002fe20003f6e000 */
[----:B------:R-:W-:Y:S02]  /*0830*/  FSEL R7, R7, R19, !P4 ;  /* 0x0000001307077208 */ /* 0x000fe40006000000 */
[----:B------:R-:W-:-:S03]  /*0840*/  CS2R R18, SRZ ;  /* 0x0000000000127805 */ /* 0x000fc6000001ff00 */
[----:B------:R-:W-:Y:S02]  /*0850*/  FSEL R16, R16, R8, !P3 ;  /* 0x0000000810107208 */ /* 0x000fe40005800000 */
[----:B------:R-:W-:Y:S01]  /*0860*/  FSEL R17, R17, R9, !P3 ;  /* 0x0000000911117208 */ /* 0x000fe20005800000 */
[----:B------:R-:W-:Y:S06]  /*0870*/  @!P2 BRA `(.L_x_4151) ;  /* 0x00000008002ca947 */ /* 0x000fec0003800000 */
[----:B------:R-:W-:Y:S01]  /*0880*/  BSSY B1, `(.L_x_4152) ;  /* 0x0000046000017945 */ /* 0x000fe20003800000 */
[----:B------:R-:W-:Y:S02]  /*0890*/  CS2R R18, SRZ ;  /* 0x0000000000127805 */ /* 0x000fe4000001ff00 */
[----:B------:R-:W-:Y:S01]  /*08a0*/  CS2R R8, SRZ ;  /* 0x0000000000087805 */ /* 0x000fe2000001ff00 */
[----:B------:R-:W-:Y:S06]  /*08b0*/  @P1 BRA `(.L_x_4153) ;  /* 0x0000000400081947 */ /* 0x000fec0003800000 */
        /* <DEDUP_REMOVED lines=64> */
.L_x_4155:
[----:B------:R-:W-:Y:S05]  /*0cc0*/  BSYNC B2 ;  /* 0x0000000000027941 */ /* 0x000fea0003800000 */
.L_x_4154:
[----:B------:R-:W-:-:S11]  /*0cd0*/  DADD R18, RZ, R8 ;  /* 0x00000000ff127229 */ /* 0x000fd60000000008 */
.L_x_4153:
[----:B------:R-:W-:Y:S05]  /*0ce0*/  BSYNC B1 ;  /* 0x0000000000017941 */ /* 0x000fea0003800000 */
.L_x_4152:
        /* <DEDUP_REMOVED lines=65> */
.L_x_4158:
[----:B------:R-:W-:Y:S05]  /*1100*/  BSYNC B1 ;  /* 0x0000000000017941 */ /* 0x000fea0003800000 */
.L_x_4157:
[----:B------:R-:W-:Y:S01]  /*1110*/  DADD R20, RZ, R6 ;  /* 0x00000000ff147229 */ /* 0x000fe20000000006 */
[----:B------:R-:W-:Y:S10]  /*1120*/  BRA `(.L_x_4156) ;  /* 0x0000000800207947 */ /* 0x000ff40003800000 */
.L_x_4151:
[----:B------:R-:W-:Y:S01]  /*1130*/  BSSY B1, `(.L_x_4159) ;  /* 0x0000044000017945 */ /* 0x000fe20003800000 */
[----:B------:R-:W-:-:S03]  /*1140*/  CS2R R8, SRZ ;  /* 0x0000000000087805 */ /* 0x000fc6000001ff00 */
        /* <DEDUP_REMOVED lines=64> */
.L_x_4162:
[----:B------:R-:W-:Y:S05]  /*1550*/  BSYNC B2 ;  /* 0x0000000000027941 */ /* 0x000fea0003800000 */
.L_x_4161:
[----:B------:R-:W-:-:S11]  /*1560*/  DADD R18, RZ, R8 ;  /* 0x00000000ff127229 */ /* 0x000fd60000000008 */
.L_x_4160:
[----:B------:R-:W-:Y:S05]  /*1570*/  BSYNC B1 ;  /* 0x0000000000017941 */ /* 0x000fea0003800000 */
.L_x_4159:
        /* <DEDUP_REMOVED lines=65> */
.L_x_4164:
[----:B------:R-:W-:Y:S05]  /*1990*/  BSYNC B1 ;  /* 0x0000000000017941 */ /* 0x000fea0003800000 */
.L_x_4163:
[----:B------:R-:W-:-:S11]  /*19a0*/  DADD R20, RZ, R6 ;  /* 0x00000000ff147229 */ /* 0x000fd60000000006 */
.L_x_4156:
[----:B------:R-:W-:Y:S05]  /*19b0*/  BSYNC B0 ;  /* 0x0000000000007941 */ /* 0x000fea0003800000 */
.L_x_4150:
        /* <DEDUP_REMOVED lines=13> */
[----:B------:R1:W2:Y:S04]  /*1a90*/  SHFL.BFLY PT, R3, R15, 0x1, 0x1c1f ;  /* 0x0c3c1f000f037f89 */ /* 0x0002a800000e0000 */
[----:B------:R1:W3:Y:S01]  /*1aa0*/  SHFL.BFLY PT, R2, R14, 0x1, 0x1c1f ;  /* 0x0c3c1f000e027f89 */ /* 0x0002e200000e0000 */
[----:B0-----:R-:W-:-:S03]  /*1ab0*/  DADD R12, R10, R12 ;  /* 0x000000000a0c7229 */ /* 0x001fc6000000000c */
[----:B-1----:R-:W-:Y:S08]  /*1ac0*/  @!P0 EXIT ;  /* 0x000000000000894d */ /* 0x002ff00003800000 */
        /* <DEDUP_REMOVED lines=29> */
[----:B------:R-:W-:Y:S05]  /*1ca0*/  CALL.REL.NOINC `($__internal_9_$__cuda_sm20_div_rn_f64_full) ;  /* 0x0000000000d07944 */ /* 0x000fea0003c00000 */
.L_x_4169:
[----:B------:R-:W-:Y:S05]  /*1cb0*/  BSYNC B2 ;  /* 0x0000000000027941 */ /* 0x000fea0003800000 */
.L_x_4168:
[----:B------:R-:W-:Y:S05]  /*1cc0*/  BSYNC B1 ;  /* 0x0000000000017941 */ /* 0x000fea0003800000 */
.L_x_4167:
[----:B------:R-:W-:Y:S02]  /*1cd0*/  ULDC.64 UR4, c[0x0][0x210] ;  /* 0x0000840000047ab9 */ /* 0x000fe40000000a00 */
[----:B------:R-:W-:-:S04]  /*1ce0*/  LEA R8, P0, R5, UR4, 0x3 ;  /* 0x0000000405087c11 */ /* 0x000fc8000f8018ff */
[----:B------:R-:W-:-:S05]  /*1cf0*/  LEA.HI.X R9, R5, UR5, R0, 0x3, P0 ;  /* 0x0000000505097c11 */ /* 0x000fca00080f1c00 */
[----:B------:R0:W-:Y:S04]  /*1d00*/  STG.E.64 desc[UR6][R8.64], R2 ;  /* 0x0000000208007986 */ /* 0x0001e8000c101b06 */
.L_x_4166:
[----:B------:R-:W-:Y:S05]  /*1d10*/  BSYNC B0 ;  /* 0x0000000000007941 */ /* 0x000fea0003800000 */
.L_x_4165:
        /* <DEDUP_REMOVED lines=35> */
.L_x_4172:
[----:B------:R-:W-:Y:S05]  /*1f50*/  BSYNC B1 ;  /* 0x0000000000017941 */ /* 0x000fea0003800000 */
.L_x_4171:
[----:B------:R-:W-:Y:S05]  /*1f60*/  BSYNC B0 ;  /* 0x0000000000007941 */ /* 0x000fea0003800000 */
.L_x_4170:
        /* <DEDUP_REMOVED lines=8> */
        .weak           $__internal_9_$__cuda_sm20_div_rn_f64_full
        .type           $__internal_9_$__cuda_sm20_div_rn_f64_full,@function
        .size           $__internal_9_$__cuda_sm20_div_rn_f64_full,(.L_x_11734 - $__internal_9_$__cuda_sm20_div_rn_f64_full)
$__internal_9_$__cuda_sm20_div_rn_f64_full:
        /* <DEDUP_REMOVED lines=69> */
.L_x_4174:
        /* <DEDUP_REMOVED lines=16> */
.L_x_4177:
[----:B------:R-:W-:Y:S01]  /*2540*/  LOP3.LUT R17, R9, 0x80000, RZ, 0xfc, !PT ;  /* 0x0008000009117812 */ /* 0x000fe200078efcff */
[----:B------:R-:W-:Y:S01]  /*2550*/  IMAD.MOV.U32 R16, RZ, RZ, R8 ;  /* 0x000000ffff107224 */ /* 0x000fe200078e0008 */
[----:B------:R-:W-:Y:S06]  /*2560*/  BRA `(.L_x_4175) ;  /* 0x0000000000087947 */ /* 0x000fec0003800000 */
.L_x_4176:
[----:B------:R-:W-:Y:S01]  /*2570*/  LOP3.LUT R17, R13, 0x80000, RZ, 0xfc, !PT ;  /* 0x000800000d117812 */ /* 0x000fe200078efcff */
[----:B------:R-:W-:-:S07]  /*2580*/  IMAD.MOV.U32 R16, RZ, RZ, R12 ;  /* 0x000000ffff107224 */ /* 0x000fce00078e000c */
.L_x_4175:
[----:B------:R-:W-:Y:S05]  /*2590*/  BSYNC B3 ;  /* 0x0000000000037941 */ /* 0x000fea0003800000 */
.L_x_4173:
[----:B------:R-:W-:Y:S02]  /*25a0*/  IMAD.MOV.U32 R19, RZ, RZ, 0x0 ;  /* 0x00000000ff137424 */ /* 0x000fe400078e00ff */
[----:B------:R-:W-:Y:S02]  /*25b0*/  IMAD.MOV.U32 R2, RZ, RZ, R16 ;  /* 0x000000ffff027224 */ /* 0x000fe400078e0010 */
[----:B------:R-:W-:Y:S01]  /*25c0*/  IMAD.MOV.U32 R3, RZ, RZ, R17 ;  /* 0x000000ffff037224 */ /* 0x000fe200078e0011 */
[----:B------:R-:W-:Y:S06]  /*25d0*/  RET.REL.NODEC R18 `(_ZN43_GLOBAL__N__9ae7fba5_10_SoftMax_cu_9f978f6320softmax_warp_forwardIdddLi2ELb0ELb1EEEvPT0_PKT_iiiPKbib) ;  /* 0xffffffd812887950 */ /* 0x000fec0003c3ffff */
.L_x_4178:
        /* <DEDUP_REMOVED lines=10> */
.L_x_11734:


//--------------------- .text._ZN43_GLOBAL__N__9ae7fba5_10_SoftMax_cu_9f978f6320softmax_warp_forwardIdddLi1ELb0ELb1EEEvPT0_PKT_iiiPKbib --------------------------
	.section	.text._ZN43_GLOBAL__N__9ae7fba5_10_SoftMax_cu_9f978f6320softmax_warp_forwardIdddLi1ELb0ELb1EEEvPT0_PKT_iiiPKbib,"ax",@progbits
	.align	128
.text._ZN43_GLOBAL__N__9ae7fba5_10_SoftMax_cu_9f978f6320softmax_warp_forwardIdddLi1ELb0ELb1EEEvPT0_PKT_iiiPKbib:
        .type           _ZN43_GLOBAL__N__9ae7fba5_10_SoftMax_cu_9f978f6320softmax_warp_forwardIdddLi1ELb0ELb1EEEvPT0_PKT_iiiPKbib,@function
        .size           _ZN43_GLOBAL__N__9ae7fba5_10_SoftMax_cu_9f978f6320softmax_warp_forwardIdddLi1ELb0ELb1EEEvPT0_PKT_iiiPKbib,(.L_x_11736 - _ZN43_GLOBAL__N__9ae7fba5_10_SoftMax_cu_9f978f6320softmax_warp_forwardIdddLi1ELb0ELb1EEEvPT0_PKT_iiiPKbib)
        .other          _ZN43_GLOBAL__N__9ae7fba5_10_SoftMax_cu_9f978f6320softmax_warp_forwardIdddLi1ELb0ELb1EEEvPT0_PKT_iiiPKbib,@"STO_CUDA_ENTRY STV_DEFAULT"
_ZN43_GLOBAL__N__9ae7fba5_10_SoftMax_cu_9f978f6320softmax_warp_forwardIdddLi1ELb0ELb1EEEvPT0_PKT_iiiPKbib:
[----:B------:R-:W-:Y:S01]  /*0000*/  LDC R1, c[0x0][0x28] ;  /* 0x00000a00ff017b82 */ /* 0x000fe20000000800 */
[----:B------:R-:W0:Y:S07]  /*0010*/  S2R R6, SR_TID.Y ;  /* 0x0000000000067919 */ /* 0x000e2e0000002200 */
[----:B------:R-:W0:Y:S01]  /*0020*/  S2UR UR5, SR_CTAID.X ;  /* 0x00000000000579c3 */ /* 0x000e220000002500 */
[----:B------:R-:W-:Y:S01]  /*0030*/  ULDC.64 UR6, c[0x0][0x208] ;  /* 0x0000820000067ab9 */ /* 0x000fe20000000a00 */
[----:B------:R-:W-:Y:S01]  /*0040*/  ULDC.U8 UR4, c[0x0][0x23c] ;  /* 0x00008f0000047ab9 */ /* 0x000fe20000000000 */
[----:B------:R-:W1:Y:S05]  /*0050*/  S2R R22, SR_TID.X ;  /* 0x0000000000167919 */ /* 0x000e6a0000002100 */
[----:B------:R-:W0:Y:S08]  /*0060*/  LDC R5, c[0x0][0x4] ;  /* 0x00000100ff057b82 */ /* 0x000e300000000800 */
        /* <DEDUP_REMOVED lines=8> */
[----:B------:R-:W-:Y:S01]  /*00f0*/  IMAD.MOV.U32 R4, RZ, RZ, 0x0 ;  /* 0x00000000ff047424 */ /* 0x000fe200078e00ff */
[----:B------:R-:W-:Y:S02]  /*0100*/  ISETP.GT.AND P1, PT, R5, 0x1, PT ;  /* 0x000000010500780c */ /* 0x000fe40003f24270 */
[C---:B---3--:R-:W-:Y:S02]  /*0110*/  SEL R5, R23.reuse, RZ, P0 ;  /* 0x000000ff17057207 */ /* 0x048fe40000000000 */
[----:B------:R-:W-:Y:S02]  /*0120*/  SEL R7, R23, RZ, P1 ;  /* 0x000000ff17077207 */ /* 0x000fe40000800000 */
[C---:B-1----:R-:W-:Y:S01]  /*0130*/  ISETP.GE.AND P1, PT, R22.reuse, R5, PT ;  /* 0x000000051600720c */ /* 0x042fe20003f26270 */
[----:B------:R-:W-:Y:S01]  /*0140*/  IMAD.MOV.U32 R5, RZ, RZ, -0x100000 ;  /* 0xfff00000ff057424 */ /* 0x000fe200078e00ff */
[----:B------:R-:W-:Y:S01]  /*0150*/  ISETP.GE.AND P0, PT, R22, R7, PT ;  /* 0x000000071600720c */ /* 0x000fe20003f06270 */
[----:B------:R-:W-:-:S05]  /*0160*/  IMAD.IADD R7, R11, 0x1, R22 ;  /* 0x000000010b077824 */ /* 0x000fca00078e0216 */
[----:B------:R-:W-:-:S05]  /*0170*/  SHF.R.S32.HI R0, RZ, 0x1f, R7 ;  /* 0x0000001fff007819 */ /* 0x000fca0000011407 */
[----:B------:R-:W0:Y:S01]  /*0180*/  @!P1 LDC.64 R12, c[0x0][0x218] ;  /* 0x00008600ff0c9b82 */ /* 0x000e220000000a00 */
[----:B------:R-:W-:Y:S01]  /*0190*/  UPRMT UR4, UR4, 0x8880, URZ ;  /* 0x0000888004047896 */ /* 0x000fe2000800003f */
[----:B------:R-:W-:-:S04]  /*01a0*/  @!P0 IADD3 R8, P3, R7, R23, RZ ;  /* 0x0000001707088210 */ /* 0x000fc80007f7e0ff */
[----:B------:R-:W-:Y:S02]  /*01b0*/  @!P0 LEA.HI.X.SX32 R9, R23, R0, 0x1, P3 ;  /* 0x0000000017098211 */ /* 0x000fe400018f0eff */
[----:B------:R-:W1:Y:S01]  /*01c0*/  @!P0 LDC.64 R14, c[0x0][0x218] ;  /* 0x00008600ff0e8b82 */ /* 0x000e620000000a00 */
[----:B0-----:R-:W-:-:S04]  /*01d0*/  @!P1 LEA R12, P2, R7, R12, 0x3 ;  /* 0x0000000c070c9211 */ /* 0x001fc800078418ff */
[----:B------:R-:W-:Y:S02]  /*01e0*/  @!P1 LEA.HI.X R13, R7, R13, R0, 0x3, P2 ;  /* 0x0000000d070d9211 */ /* 0x000fe400010f1c00 */
[----:B-1----:R-:W-:-:S03]  /*01f0*/  @!P0 LEA R14, P3, R8, R14, 0x3 ;  /* 0x0000000e080e8211 */ /* 0x002fc600078618ff */
[----:B------:R-:W5:Y:S01]  /*0200*/  @!P1 LDG.E.64 R4, desc[UR6][R12.64] ;  /* 0x000000060c049981 */ /* 0x000f62000c1e1b00 */
[----:B------:R-:W-:Y:S02]  /*0210*/  ISETP.NE.AND P2, PT, RZ, UR4, PT ;  /* 0x00000004ff007c0c */ /* 0x000fe4000bf45270 */
[----:B------:R-:W-:Y:S01]  /*0220*/  @!P0 LEA.HI.X R15, R8, R15, R9, 0x3, P3 ;  /* 0x0000000f080f8211 */ /* 0x000fe200018f1c09 */
[----:B------:R-:W-:Y:S02]  /*0230*/  IMAD.MOV.U32 R8, RZ, RZ, 0x0 ;  /* 0x00000000ff087424 */ /* 0x000fe400078e00ff */
[----:B------:R-:W-:-:S06]  /*0240*/  IMAD.MOV.U32 R9, RZ, RZ, -0x100000 ;  /* 0xfff00000ff097424 */ /* 0x000fcc00078e00ff */
[----:B------:R0:W5:Y:S02]  /*0250*/  @!P0 LDG.E.64 R8, desc[UR6][R14.64] ;  /* 0x000000060e088981 */ /* 0x000164000c1e1b00 */
[----:B0-----:R-:W-:Y:S02]  /*0260*/  IMAD.MOV.U32 R14, RZ, RZ, R7 ;  /* 0x000000ffff0e7224 */ /* 0x001fe400078e0007 */
        /* <DEDUP_REMOVED lines=28> */
.L_x_4179:
        /* <DEDUP_REMOVED lines=15> */
.L_x_4183:
[----:B------:R-:W-:Y:S02]  /*0520*/  IMAD.MOV.U32 R18, RZ, RZ, 0x0 ;  /* 0x00000000ff127424 */ /* 0x000fe400078e00ff */
[----:B------:R-:W-:-:S07]  /*0530*/  IMAD.MOV.U32 R19, RZ, RZ, -0x100000 ;  /* 0xfff00000ff137424 */ /* 0x000fce00078e00ff */
.L_x_4184:
[----:B------:R-:W-:Y:S05]  /*0540*/  BSYNC B1 ;  /* 0x0000000000017941 */ /* 0x000fea0003800000 */
.L_x_4182:
[----:B------:R-:W-:Y:S05]  /*0550*/  @P0 BRA `(.L_x_4185) ;  /* 0x0000000000140947 */ /* 0x000fea0003800000 */
[----:B------:R-:W2:Y:S01]  /*0560*/  LDG.E.U8 R3, desc[UR6][R12.64] ;  /* 0x000000060c037981 */ /* 0x000ea2000c1e1100 */
[----:B-----5:R-:W-:Y:S02]  /*0570*/  IMAD.MOV.U32 R10, RZ, RZ, R8 ;  /* 0x000000ffff0a7224 */ /* 0x020fe400078e0008 */
[----:B------:R-:W-:Y:S01]  /*0580*/  IMAD.MOV.U32 R11, RZ, RZ, R9 ;  /* 0x000000ffff0b7224 */ /* 0x000fe200078e0009 */
[----:B--2---:R-:W-:-:S13]  /*0590*/  ISETP.NE.AND P3, PT, R3, RZ, PT ;  /* 0x000000ff0300720c */ /* 0x004fda0003f65270 */
[----:B------:R-:W-:Y:S05]  /*05a0*/  @!P3 BRA `(.L_x_4186) ;  /* 0x000000000054b947 */ /* 0x000fea0003800000 */
.L_x_4185:
[----:B------:R-:W-:Y:S02]  /*05b0*/  IMAD.MOV.U32 R10, RZ, RZ, 0x0 ;  /* 0x00000000ff0a7424 */ /* 0x000fe400078e00ff */
[----:B------:R-:W-:Y:S01]  /*05c0*/  IMAD.MOV.U32 R11, RZ, RZ, -0x100000 ;  /* 0xfff00000ff0b7424 */ /* 0x000fe200078e00ff */
[----:B------:R-:W-:Y:S06]  /*05d0*/  BRA `(.L_x_4186) ;  /* 0x0000000000487947 */ /* 0x000fec0003800000 */
.L_x_4181:
[----:B------:R-:W-:Y:S04]  /*05e0*/  BSSY B1, `(.L_x_4187) ;  /* 0x0000009000017945 */ /* 0x000fe80003800000 */
[----:B------:R-:W-:Y:S05]  /*05f0*/  @P1 BRA `(.L_x_4188) ;  /* 0x0000000000141947 */ /* 0x000fea0003800000 */
[----:B------:R-:W2:Y:S01]  /*0600*/  LDG.E.U8 R3, desc[UR6][R12.64] ;  /* 0x000000060c037981 */ /* 0x000ea2000c1e1100 */
[----:B-----5:R-:W-:Y:S02]  /*0610*/  IMAD.MOV.U32 R18, RZ, RZ, R4 ;  /* 0x000000ffff127224 */ /* 0x020fe400078e0004 */
[----:B------:R-:W-:Y:S01]  /*0620*/  IMAD.MOV.U32 R19, RZ, RZ, R5 ;  /* 0x000000ffff137224 */ /* 0x000fe200078e0005 */
[----:B--2---:R-:W-:-:S13]  /*0630*/  ISETP.NE.AND P3, PT, R3, RZ, PT ;  /* 0x000000ff0300720c */ /* 0x004fda0003f65270 */
[----:B------:R-:W-:Y:S05]  /*0640*/  @!P3 BRA `(.L_x_4189) ;  /* 0x000000000008b947 */ /* 0x000fea0003800000 */
.L_x_4188:
[----:B------:R-:W-:Y:S02]  /*0650*/  IMAD.MOV.U32 R18, RZ, RZ, 0x0 ;  /* 0x00000000ff127424 */ /* 0x000fe400078e00ff */
[----:B------:R-:W-:-:S07]  /*0660*/  IMAD.MOV.U32 R19, RZ, RZ, -0x100000 ;  /* 0xfff00000ff137424 */ /* 0x000fce00078e00ff */
.L_x_4189:
[----:B------:R-:W-:Y:S05]  /*0670*/  BSYNC B1 ;  /* 0x0000000000017941 */ /* 0x000fea0003800000 */
.L_x_4187:
[----:B------:R-:W-:Y:S05]  /*0680*/  @P0 BRA `(.L_x_4190) ;  /* 0x0000000000140947 */ /* 0x000fea0003800000 */
[----:B------:R-:W2:Y:S01]  /*0690*/  LDG.E.U8 R3, desc[UR6][R14.64] ;  /* 0x000000060e037981 */ /* 0x000ea2000c1e1100 */
[----:B-----5:R-:W-:Y:S02]  /*06a0*/  IMAD.MOV.U32 R10, RZ, RZ, R8 ;  /* 0x000000ffff0a7224 */ /* 0x020fe400078e0008 */
[----:B------:R-:W-:Y:S01]  /*06b0*/  IMAD.MOV.U32 R11, RZ, RZ, R9 ;  /* 0x000000ffff0b7224 */ /* 0x000fe200078e0009 */
[----:B--2---:R-:W-:-:S13]  /*06c0*/  ISETP.NE.AND P3, PT, R3, RZ, PT ;  /* 0x000000ff0300720c */ /* 0x004fda0003f65270 */
[----:B------:R-:W-:Y:S05]  /*06d0*/  @!P3 BRA `(.L_x_4186) ;  /* 0x000000000008b947 */ /* 0x000fea0003800000 */
.L_x_4190:
[----:B------:R-:W-:Y:S02]  /*06e0*/  IMAD.MOV.U32 R10, RZ, RZ, 0x0 ;  /* 0x00000000ff0a7424 */ /* 0x000fe400078e00ff */
[----:B------:R-:W-:-:S07]  /*06f0*/  IMAD.MOV.U32 R11, RZ, RZ, -0x100000 ;  /* 0xfff00000ff0b7424 */ /* 0x000fce00078e00ff */
.L_x_4186:
[----:B------:R-:W-:Y:S05]  /*0700*/  BSYNC B0 ;  /* 0x0000000000007941 */ /* 0x000fea0003800000 */
.L_x_4180:
[----:B------:R-:W-:Y:S01]  /*0710*/  SHFL.BFLY PT, R21, R19, 0x1, 0x1e1f ;  /* 0x0c3e1f0013157f89 */ /* 0x000fe200000e0000 */
[----:B------:R-:W-:Y:S03]  /*0720*/  BSSY B0, `(.L_x_4191) ;  /* 0x000011e000007945 */ /* 0x000fe60003800000 */
[----:B------:R-:W0:Y:S04]  /*0730*/  SHFL.BFLY PT, R20, R18, 0x1, 0x1e1f ;  /* 0x0c3e1f0012147f89 */ /* 0x000e2800000e0000 */
[----:B------:R-:W-:Y:S04]  /*0740*/  SHFL.BFLY PT, R17, R11, 0x1, 0x1e1f ;  /* 0x0c3e1f000b117f89 */ /* 0x000fe800000e0000 */
[----:B------:R-:W1:Y:S01]  /*0750*/  SHFL.BFLY PT, R16, R10, 0x1, 0x1e1f ;  /* 0x0c3e1f000a107f89 */ /* 0x000e6200000e0000 */
[----:B0-----:R-:W-:-:S06]  /*0760*/  DSETP.GEU.AND P3, PT, R18, R20, PT ;  /* 0x000000141200722a */ /* 0x001fcc0003f6e000 */
[----:B------:R-:W-:Y:S01]  /*0770*/  FSEL R20, R20, R18, !P3 ;  /* 0x0000001214147208 */ /* 0x000fe20005800000 */
[----:B-1----:R-:W-:Y:S01]  /*0780*/  DSETP.GEU.AND P4, PT, R10, R16, PT ;  /* 0x000000100a00722a */ /* 0x002fe20003f8e000 */
[----:B------:R-:W-:-:S05]  /*0790*/  FSEL R21, R21, R19, !P3 ;  /* 0x0000001315157208 */ /* 0x000fca0005800000 */
[----:B------:R-:W-:Y:S02]  /*07a0*/  FSEL R16, R16, R10, !P4 ;  /* 0x0000000a10107208 */ /* 0x000fe40006000000 */
[----:B------:R-:W-:Y:S01]  /*07b0*/  FSEL R17, R17, R11, !P4 ;  /* 0x0000000b11117208 */ /* 0x000fe20006000000 */
[----:B------:R-:W-:Y:S06]  /*07c0*/  @!P2 BRA `(.L_x_4192) ;  /* 0x000000080024a947 */ /* 0x000fec0003800000 */
[----:B------:R-:W-:Y:S01]  /*07d0*/  BSSY B1, `(.L_x_4193) ;  /* 0x0000044000017945 */ /* 0x000fe20003800000 */
[----:B------:R-:W-:Y:S02]  /*07e0*/  CS2R R10, SRZ ;  /* 0x00000000000a7805 */ /* 0x000fe4000001ff00 */
[----:B------:R-:W-:Y:S01]  /*07f0*/  CS2R R18, SRZ ;  /* 0x0000000000127805 */ /* 0x000fe2000001ff00 */
[----:B------:R-:W-:Y:S06]  /*0800*/  @P1 BRA `(.L_x_4194) ;  /* 0x0000000400001947 */ /* 0x000fec0003800000 */
[----:B------:R-:W2:Y:S02]  /*0810*/  LDG.E.U8 R3, desc[UR6][R12.64] ;  /* 0x000000060c037981 */ /* 0x000ea4000c1e1100 */
        /* <DEDUP_REMOVED lines=61> */
.L_x_4196:
[----:B------:R-:W-:Y:S05]  /*0bf0*/  BSYNC B2 ;  /* 0x0000000000027941 */ /* 0x000fea0003800000 */
.L_x_4195:
[----:B------:R-:W-:-:S11]  /*0c00*/  DADD R18, RZ, R10 ;  /* 0x00000000ff127229 */ /* 0x000fd6000000000a */
.L_x_4194:
[----:B------:R-:W-:Y:S05]  /*0c10*/  BSYNC B1 ;  /* 0x0000000000017941 */ /* 0x000fea0003800000 */
.L_x_4193:
        /* <DEDUP_REMOVED lines=65> */
.L_x_4199:
[----:B------:R-:W-:Y:S05]  /*1030*/  BSYNC B1 ;  /* 0x0000000000017941 */ /* 0x000fea0003800000 */
.L_x_4198:
[----:B------:R-:W-:Y:S01]  /*1040*/  DADD R20, RZ, R4 ;  /* 0x00000000ff147229 */ /* 0x000fe20000000004 */
[----:B------:R-:W-:Y:S10]  /*1050*/  BRA `(.L_x_4197) ;  /* 0x0000000800287947 */ /* 0x000ff40003800000 */
.L_x_4192:
        /* <DEDUP_REMOVED lines=68> */
.L_x_4203:
[----:B------:R-:W-:Y:S05]  /*14a0*/  BSYNC B2 ;  /* 0x0000000000027941 */ /* 0x000fea0003800000 */
.L_x_4202:
[----:B------:R-:W-:-:S11]  /*14b0*/  DADD R18, RZ, R10 ;  /* 0x00000000ff127229 */ /* 0x000fd6000000000a */
.L_x_4201:
[----:B------:R-:W-:Y:S05]  /*14c0*/  BSYNC B1 ;  /* 0x0000000000017941 */ /* 0x000fea0003800000 */
.L_x_4200:
        /* <DEDUP_REMOVED lines=65> */
.L_x_4205:
[----:B------:R-:W-:Y:S05]  /*18e0*/  BSYNC B1 ;  /* 0x0000000000017941 */ /* 0x000fea0003800000 */
.L_x_4204:
[----:B------:R-:W-:-:S11]  /*18f0*/  DADD R20, RZ, R4 ;  /* 0x00000000ff147229 */ /* 0x000fd60000000004 */
.L_x_4197:
[----:B------:R-:W-:Y:S05]  /*1900*/  BSYNC B0 ;  /* 0x0000000000007941 */ /* 0x000fea0003800000 */
.L_x_4191:
[----:B------:R-:W0:Y:S01]  /*1910*/  LDC R3, c[0x0][0x4] ;  /* 0x00000100ff037b82 */ /* 0x000e220000000800 */
[----:B------:R-:W-:Y:S04]  /*1920*/  SHFL.BFLY PT, R13, R19, 0x1, 0x1e1f ;  /* 0x0c3e1f00130d7f89 */ /* 0x000fe800000e0000 */
[----:B------:R-:W1:Y:S04]  /*1930*/  SHFL.BFLY PT, R12, R18, 0x1, 0x1e1f ;  /* 0x0c3e1f00120c7f89 */ /* 0x000e6800000e0000 */
[----:B------:R2:W3:Y:S04]  /*1940*/  SHFL.BFLY PT, R9, R21, 0x1, 0x1e1f ;  /* 0x0c3e1f0015097f89 */ /* 0x0004e800000e0000 */
[----:B------:R2:W4:Y:S01]  /*1950*/  SHFL.BFLY PT, R8, R20, 0x1, 0x1e1f ;  /* 0x0c3e1f0014087f89 */ /* 0x00052200000e0000 */
[----:B0-----:R-:W-:-:S04]  /*1960*/  IMAD R3, R3, UR5, R6 ;  /* 0x0000000503037c24 */ /* 0x001fc8000f8e0206 */
[----:B------:R-:W-:Y:S01]  /*1970*/  IMAD R3, R3, -0x2, R2 ;  /* 0xfffffffe03037824 */ /* 0x000fe200078e0202 */
[----:B-1----:R-:W-:-:S04]  /*1980*/  DADD R12, R12, R18 ;  /* 0x000000000c0c7229 */ /* 0x002fc80000000012 */
[----:B------:R-:W-:-:S04]  /*1990*/  VIMNMX R3, R3, 0x2, PT ;  /* 0x0000000203037848 */ /* 0x000fc80003fe0100 */
[----:B------:R-:W-:-:S13]  /*19a0*/  ISETP.GE.AND P0, PT, R3, 0x1, PT ;  /* 0x000000010300780c */ /* 0x000fda0003f06270 */
[----:B--234-:R-:W-:Y:S05]  /*19b0*/  @!P0 EXIT ;  /* 0x000000000000894d */ /* 0x01cfea0003800000 */
[----:B------:R-:W-:Y:S01]  /*19c0*/  ISETP.GE.AND P1, PT, R22, R23, PT ;  /* 0x000000171600720c */ /* 0x000fe20003f26270 */
[----:B------:R-:W-:Y:S01]  /*19d0*/  BSSY B0, `(.L_x_4206) ;  /* 0x0000023000007945 */ /* 0x000fe20003800000 */
[----:B------:R-:W-:-:S11]  /*19e0*/  DADD R8, R8, R20 ;  /* 0x0000000008087229 */ /* 0x000fd60000000014 */
        /* <DEDUP_REMOVED lines=26> */
[----:B------:R-:W-:Y:S05]  /*1b90*/  CALL.REL.NOINC `($__internal_10_$__cuda_sm20_div_rn_f64_full) ;  /* 0x0000000000d07944 */ /* 0x000fea0003c00000 */
.L_x_4210:
[----:B------:R-:W-:Y:S05]  /*1ba0*/  BSYNC B2 ;  /* 0x0000000000027941 */ /* 0x000fea0003800000 */
.L_x_4209:
[----:B------:R-:W-:Y:S05]  /*1bb0*/  BSYNC B1 ;  /* 0x0000000000017941 */ /* 0x000fea0003800000 */
.L_x_4208:
[----:B------:R-:W-:Y:S02]  /*1bc0*/  ULDC.64 UR4, c[0x0][0x210] ;  /* 0x0000840000047ab9 */ /* 0x000fe40000000a00 */
[----:B------:R-:W-:-:S04]  /*1bd0*/  LEA R10, P0, R7, UR4, 0x3 ;  /* 0x00000004070a7c11 */ /* 0x000fc8000f8018ff */
[----:B------:R-:W-:-:S05]  /*1be0*/  LEA.HI.X R11, R7, UR5, R0, 0x3, P0 ;  /* 0x00000005070b7c11 */ /* 0x000fca00080f1c00 */
[----:B------:R0:W-:Y:S04]  /*1bf0*/  STG.E.64 desc[UR6][R10.64], R2 ;  /* 0x000000020a007986 */ /* 0x0001e8000c101b06 */
.L_x_4207:
[----:B------:R-:W-:Y:S05]  /*1c00*/  BSYNC B0 ;  /* 0x0000000000007941 */ /* 0x000fea0003800000 */
.L_x_4206:
        /* <DEDUP_REMOVED lines=35> */
.L_x_4213:
[----:B------:R-:W-:Y:S05]  /*1e40*/  BSYNC B1 ;  /* 0x0000000000017941 */ /* 0x000fea0003800000 */
.L_x_4212:
[----:B------:R-:W-:Y:S05]  /*1e50*/  BSYNC B0 ;  /* 0x0000000000007941 */ /* 0x000fea0003800000 */
.L_x_4211:
        /* <DEDUP_REMOVED lines=8> */
        .weak           $__internal_10_$__cuda_sm20_div_rn_f64_full
        .type           $__internal_10_$__cuda_sm20_div_rn_f64_full,@function
        .size           $__internal_10_$__cuda_sm20_div_rn_f64_full,(.L_x_11736 - $__internal_10_$__cuda_sm20_div_rn_f64_full)
$__internal_10_$__cuda_sm20_div_rn_f64_full:
        /* <DEDUP_REMOVED lines=69> */
.L_x_4215:
        /* <DEDUP_REMOVED lines=16> */
.L_x_4218:
[----:B------:R-:W-:Y:S01]  /*2430*/  LOP3.LUT R17, R11, 0x80000, RZ, 0xfc, !PT ;  /* 0x000800000b117812 */ /* 0x000fe200078efcff */
[----:B------:R-:W-:Y:S01]  /*2440*/  IMAD.MOV.U32 R16, RZ, RZ, R10 ;  /* 0x000000ffff107224 */ /* 0x000fe200078e000a */
[----:B------:R-:W-:Y:S06]  /*2450*/  BRA `(.L_x_4216) ;  /* 0x0000000000087947 */ /* 0x000fec0003800000 */
.L_x_4217:
[----:B------:R-:W-:Y:S01]  /*2460*/  LOP3.LUT R17, R13, 0x80000, RZ, 0xfc, !PT ;  /* 0x000800000d117812 */ /* 0x000fe200078efcff */
[----:B------:R-:W-:-:S07]  /*2470*/  IMAD.MOV.U32 R16, RZ, RZ, R12 ;  /* 0x000000ffff107224 */ /* 0x000fce00078e000c */
.L_x_4216:
[----:B------:R-:W-:Y:S05]  /*2480*/  BSYNC B3 ;  /* 0x0000000000037941 */ /* 0x000fea0003800000 */
.L_x_4214:
[----:B------:R-:W-:Y:S02]  /*2490*/  IMAD.MOV.U32 R19, RZ, RZ, 0x0 ;  /* 0x00000000ff137424 */ /* 0x000fe400078e00ff */
[----:B------:R-:W-:Y:S02]  /*24a0*/  IMAD.MOV.U32 R2, RZ, RZ, R16 ;  /* 0x000000ffff027224 */ /* 0x000fe400078e0010 */
[----:B------:R-:W-:Y:S01]  /*24b0*/  IMAD.MOV.U32 R3, RZ, RZ, R17 ;  /* 0x000000ffff037224 */ /* 0x000fe200078e0011 */
[----:B------:R-:W-:Y:S06]  /*24c0*/  RET.REL.NODEC R18 `(_ZN43_GLOBAL__N__9ae7fba5_10_SoftMax_cu_9f978f6320softmax_warp_forwardIdddLi1ELb0ELb1EEEvPT0_PKT_iiiPKbib) ;  /* 0xffffffd812cc7950 */ /* 0x000fec0003c3ffff */
.L_x_4219:
        /* <DEDUP_REMOVED lines=11> */
.L_x_11736:


//--------------------- .text._ZN43_GLOBAL__N__9ae7fba5_10_SoftMax_cu_9f978f6320softmax_warp_forwardIdddLi0ELb0ELb1EEEvPT0_PKT_iiiPKbib --------------------------
	.section	.text._ZN43_GLOBAL__N__9ae7fba5_10_SoftMax_cu_9f978f6320softmax_warp_forwardIdddLi0ELb0ELb1EEEvPT0_PKT_iiiPKbib,"ax",@progbits
	.align	128
.text._ZN43_GLOBAL__N__9ae7fba5_10_SoftMax_cu_9f978f6320softmax_warp_forwardIdddLi0ELb0ELb1EEEvPT0_PKT_iiiPKbib:
        .type           _ZN43_GLOBAL__N__9ae7fba5_10_SoftMax_cu_9f978f6320softmax_warp_forwardIdddLi0ELb0ELb1EEEvPT0_PKT_iiiPKbib,@function
        .size           _ZN43_GLOBAL__N__9ae7fba5_10_SoftMax_cu_9f978f6320softmax_warp_forwardIdddLi0ELb0ELb1EEEvPT0_PKT_iiiPKbib,(.L_x_11738 - _ZN43_GLOBAL__N__9ae7fba5_10_SoftMax_cu_9f978f6320softmax_warp_forwardIdddLi0ELb0ELb1EEEvPT0_PKT_iiiPKbib)
        .other          _ZN43_GLOBAL__N__9ae7fba5_10_SoftMax_cu_9f978f6320softmax_warp_forwardIdddLi0ELb0ELb1EEEvPT0_PKT_iiiPKbib,@"STO_CUDA_ENTRY STV_DEFAULT"
_ZN43_GLOBAL__N__9ae7fba5_10_SoftMax_cu_9f978f6320softmax_warp_forwardIdddLi0ELb0ELb1EEEvPT0_PKT_iiiPKbib:
[----:B------:R-:W-:Y:S01]  /*0000*/  LDC R1, c[0x0][0x28] ;  /* 0x00000a00ff017b82 */ /* 0x000fe20000000800 */
[----:B------:R-:W0:Y:S07]  /*0010*/  S2R R8, SR_TID.Y ;  /* 0x0000000000087919 */ /* 0x000e2e0000002200 */
[----:B------:R-:W0:Y:S01]  /*0020*/  S2UR UR5, SR_CTAID.X ;  /* 0x00000000000579c3 */ /* 0x000e220000002500 */
[----:B------:R-:W-:Y:S01]  /*0030*/  IMAD.MOV.U32 R15, RZ, RZ, -0x100000 ;  /* 0xfff00000ff0f7424 */ /* 0x000fe200078e00ff */
[----:B------:R-:W-:Y:S01]  /*0040*/  ULDC.64 UR6, c[0x0][0x208] ;  /* 0x0000820000067ab9 */ /* 0x000fe20000000a00 */
[----:B------:R-:W1:Y:S01]  /*0050*/  S2R R22, SR_TID.X ;  /* 0x0000000000167919 */ /* 0x000e620000002100 */
[----:B------:R-:W-:-:S04]  /*0060*/  ULDC.U8 UR4, c[0x0][0x23c] ;  /* 0x00008f0000047ab9 */ /* 0x000fc80000000000 */
[----:B------:R-:W0:Y:S08]  /*0070*/  LDC R5, c[0x0][0x4] ;  /* 0x00000100ff057b82 */ /* 0x000e300000000800 */
[----:B------:R-:W2:Y:S08]  /*0080*/  LDC.64 R2, c[0x0][0x220] ;  /* 0x00008800ff027b82 */ /* 0x000eb00000000a00 */
[----:B------:R-:W3:Y:S01]  /*0090*/  LDC R23, c[0x0][0x228] ;  /* 0x00008a00ff177b82 */ /* 0x000ee20000000800 */
[----:B0-----:R-:W-:-:S04]  /*00a0*/  IMAD R0, R5, UR5, R8 ;  /* 0x0000000505007c24 */ /* 0x001fc8000f8e0208 */
[----:B------:R-:W-:-:S04]  /*00b0*/  IMAD.SHL.U32 R0, R0, 0x2, RZ ;  /* 0x0000000200007824 */ /* 0x000fc800078e00ff */
[----:B--2---:R-:W-:-:S05]  /*00c0*/  IMAD.IADD R4, R2, 0x1, -R0 ;  /* 0x0000000102047824 */ /* 0x004fca00078e0a00 */
        /* <DEDUP_REMOVED lines=54> */
.L_x_4220:
        /* <DEDUP_REMOVED lines=15> */
.L_x_4224:
[----:B------:R-:W-:Y:S02]  /*0520*/  IMAD.MOV.U32 R6, RZ, RZ, 0x0 ;  /* 0x00000000ff067424 */ /* 0x000fe400078e00ff */
[----:B------:R-:W-:-:S07]  /*0530*/  IMAD.MOV.U32 R7, RZ, RZ, -0x100000 ;  /* 0xfff00000ff077424 */ /* 0x000fce00078e00ff */
.L_x_4225:
[----:B------:R-:W-:Y:S05]  /*0540*/  BSYNC B1 ;  /* 0x0000000000017941 */ /* 0x000fea0003800000 */
.L_x_4223:
[----:B------:R-:W-:Y:S05]  /*0550*/  @P0 BRA `(.L_x_4226) ;  /* 0x0000000000140947 */ /* 0x000fea0003800000 */
[----:B------:R-:W2:Y:S01]  /*0560*/  LDG.E.U8 R3, desc[UR6][R16.64] ;  /* 0x0000000610037981 */ /* 0x000ea2000c1e1100 */
[----:B-----5:R-:W-:Y:S02]  /*0570*/  IMAD.MOV.U32 R20, RZ, RZ, R14 ;  /* 0x000000ffff147224 */ /* 0x020fe400078e000e */
[----:B------:R-:W-:Y:S01]  /*0580*/  IMAD.MOV.U32 R21, RZ, RZ, R15 ;  /* 0x000000ffff157224 */ /* 0x000fe200078e000f */
[----:B--2---:R-:W-:-:S13]  /*0590*/  ISETP.NE.AND P3, PT, R3, RZ, PT ;  /* 0x000000ff0300720c */ /* 0x004fda0003f65270 */
[----:B------:R-:W-:Y:S05]  /*05a0*/  @!P3 BRA `(.L_x_4227) ;  /* 0x000000000054b947 */ /* 0x000fea0003800000 */
.L_x_4226:
[----:B------:R-:W-:Y:S02]  /*05b0*/  IMAD.MOV.U32 R20, RZ, RZ, 0x0 ;  /* 0x00000000ff147424 */ /* 0x000fe400078e00ff */
[----:B------:R-:W-:Y:S01]  /*05c0*/  IMAD.MOV.U32 R21, RZ, RZ, -0x100000 ;  /* 0xfff00000ff157424 */ /* 0x000fe200078e00ff */
[----:B------:R-:W-:Y:S06]  /*05d0*/  BRA `(.L_x_4227) ;  /* 0x0000000000487947 */ /* 0x000fec0003800000 */
.L_x_4222:
[----:B------:R-:W-:Y:S04]  /*05e0*/  BSSY B1, `(.L_x_4228) ;  /* 0x0000009000017945 */ /* 0x000fe80003800000 */
[----:B------:R-:W-:Y:S05]  /*05f0*/  @P1 BRA `(.L_x_4229) ;  /* 0x0000000000141947 */ /* 0x000fea0003800000 */
[----:B------:R-:W2:Y:S01]  /*0600*/  LDG.E.U8 R3, desc[UR6][R16.64] ;  /* 0x0000000610037981 */ /* 0x000ea2000c1e1100 */
[----:B-----5:R-:W-:Y:S02]  /*0610*/  IMAD.MOV.U32 R6, RZ, RZ, R4 ;  /* 0x000000ffff067224 */ /* 0x020fe400078e0004 */
[----:B------:R-:W-:Y:S01]  /*0620*/  IMAD.MOV.U32 R7, RZ, RZ, R5 ;  /* 0x000000ffff077224 */ /* 0x000fe200078e0005 */
[----:B--2---:R-:W-:-:S13]  /*0630*/  ISETP.NE.AND P3, PT, R3, RZ, PT ;  /* 0x000000ff0300720c */ /* 0x004fda0003f65270 */
[----:B------:R-:W-:Y:S05]  /*0640*/  @!P3 BRA `(.L_x_4230) ;  /* 0x000000000008b947 */ /* 0x000fea0003800000 */
.L_x_4229:
[----:B------:R-:W-:Y:S02]  /*0650*/  IMAD.MOV.U32 R6, RZ, RZ, 0x0 ;  /* 0x00000000ff067424 */ /* 0x000fe400078e00ff */
[----:B------:R-:W-:-:S07]  /*0660*/  IMAD.MOV.U32 R7, RZ, RZ, -0x100000 ;  /* 0xfff00000ff077424 */ /* 0x000fce00078e00ff */
.L_x_4230:
[----:B------:R-:W-:Y:S05]  /*0670*/  BSYNC B1 ;  /* 0x0000000000017941 */ /* 0x000fea0003800000 */
.L_x_4228:
[----:B------:R-:W-:Y:S05]  /*0680*/  @P0 BRA `(.L_x_4231) ;  /* 0x0000000000140947 */ /* 0x000fea0003800000 */
[----:B------:R-:W2:Y:S01]  /*0690*/  LDG.E.U8 R3, desc[UR6][R18.64] ;  /* 0x0000000612037981 */ /* 0x000ea2000c1e1100 */
[----:B-----5:R-:W-:Y:S02]  /*06a0*/  IMAD.MOV.U32 R20, RZ, RZ, R14 ;  /* 0x000000ffff147224 */ /* 0x020fe400078e000e */
[----:B------:R-:W-:Y:S01]  /*06b0*/  IMAD.MOV.U32 R21, RZ, RZ, R15 ;  /* 0x000000ffff157224 */ /* 0x000fe200078e000f */
[----:B--2---:R-:W-:-:S13]  /*06c0*/  ISETP.NE.AND P3, PT, R3, RZ, PT ;  /* 0x000000ff0300720c */ /* 0x004fda0003f65270 */
[----:B------:R-:W-:Y:S05]  /*06d0*/  @!P3 BRA `(.L_x_4227) ;  /* 0x000000000008b947 */ /* 0x000fea0003800000 */
.L_x_4231:
[----:B------:R-:W-:Y:S02]  /*06e0*/  IMAD.MOV.U32 R20, RZ, RZ, 0x0 ;  /* 0x00000000ff147424 */ /* 0x000fe400078e00ff */
[----:B------:R-:W-:-:S07]  /*06f0*/  IMAD.MOV.U32 R21, RZ, RZ, -0x100000 ;  /* 0xfff00000ff157424 */ /* 0x000fce00078e00ff */
.L_x_4227:
[----:B------:R-:W-:Y:S05]  /*0700*/  BSYNC B0 ;  /* 0x0000000000007941 */ /* 0x000fea0003800000 */
.L_x_4221:
[----:B------:R-:W-:Y:S04]  /*0710*/  BSSY B0, `(.L_x_4232) ;  /* 0x0000115000007945 */ /* 0x000fe80003800000 */
        /* <DEDUP_REMOVED lines=67> */
.L_x_4237:
[----:B------:R-:W-:Y:S05]  /*0b50*/  BSYNC B2 ;  /* 0x0000000000027941 */ /* 0x000fea0003800000 */
.L_x_4236:
[----:B------:R-:W-:-:S11]  /*0b60*/  DADD R12, RZ, R10 ;  /* 0x00000000ff0c7229 */ /* 0x000fd6000000000a */
.L_x_4235:
[----:B------:R-:W-:Y:S05]  /*0b70*/  BSYNC B1 ;  /* 0x0000000000017941 */ /* 0x000fea0003800000 */
.L_x_4234:
[----:B-----5:R-:W-:Y:S02]  /*0b80*/  CS2R R4, SRZ ;  /* 0x0000000000047805 */ /* 0x020fe4000001ff00 */
        /* <DEDUP_REMOVED lines=64> */
.L_x_4240:
[----:B------:R-:W-:Y:S05]  /*0f90*/  BSYNC B1 ;  /* 0x0000000000017941 */ /* 0x000fea0003800000 */
.L_x_4239:
[----:B------:R-:W-:Y:S01]  /*0fa0*/  DADD R6, RZ, R4 ;  /* 0x00000000ff067229 */ /* 0x000fe20000000004 */
[----:B------:R-:W-:Y:S10]  /*0fb0*/  BRA `(.L_x_4238) ;  /* 0x0000000800287947 */ /* 0x000ff40003800000 */
.L_x_4233:
        /* <DEDUP_REMOVED lines=68> */
.L_x_4244:
[----:B------:R-:W-:Y:S05]  /*1400*/  BSYNC B2 ;  /* 0x0000000000027941 */ /* 0x000fea0003800000 */
.L_x_4243:
[----:B------:R-:W-:-:S11]  /*1410*/  DADD R12, RZ, R10 ;  /* 0x00000000ff0c7229 */ /* 0x000fd6000000000a */
.L_x_4242:
[----:B------:R-:W-:Y:S05]  /*1420*/  BSYNC B1 ;  /* 0x0000000000017941 */ /* 0x000fea0003800000 */
.L_x_4241:
        /* <DEDUP_REMOVED lines=65> */
.L_x_4246:
[----:B------:R-:W-:Y:S05]  /*1840*/  BSYNC B1 ;  /* 0x0000000000017941 */ /* 0x000fea0003800000 */
.L_x_4245:
[----:B------:R-:W-:-:S11]  /*1850*/  DADD R6, RZ, R4 ;  /* 0x00000000ff067229 */ /* 0x000fd60000000004 */
.L_x_4238:
[----:B------:R-:W-:Y:S05]  /*1860*/  BSYNC B0 ;  /* 0x0000000000007941 */ /* 0x000fea0003800000 */
.L_x_4232:
[----:B------:R-:W0:Y:S02]  /*1870*/  LDC R3, c[0x0][0x4] ;  /* 0x00000100ff037b82 */ /* 0x000e240000000800 */
[----:B0-----:R-:W-:-:S04]  /*1880*/  IMAD R3, R3, UR5, R8 ;  /* 0x0000000503037c24 */ /* 0x001fc8000f8e0208 */
[----:B------:R-:W-:-:S05]  /*1890*/  IMAD R3, R3, -0x2, R2 ;  /* 0xfffffffe03037824 */ /* 0x000fca00078e0202 */
[----:B------:R-:W-:-:S04]  /*18a0*/  VIMNMX R3, R3, 0x2, PT ;  /* 0x0000000203037848 */ /* 0x000fc80003fe0100 */
[----:B------:R-:W-:-:S13]  /*18b0*/  ISETP.GE.AND P0, PT, R3, 0x1, PT ;  /* 0x000000010300780c */ /* 0x000fda0003f06270 */
[----:B------:R-:W-:Y:S05]  /*18c0*/  @!P0 EXIT ;  /* 0x000000000000894d */ /* 0x000fea0003800000 */
[----:B------:R-:W-:Y:S01]  /*18d0*/  ISETP.GE.AND P1, PT, R22, R23, PT ;  /* 0x000000171600720c */ /* 0x000fe20003f26270 */
[----:B------:R-:W-:-:S12]  /*18e0*/  BSSY B0, `(.L_x_4247) ;  /* 0x0000022000007945 */ /* 0x000fd80003800000 */
        /* <DEDUP_REMOVED lines=10> */
[----:B0-----:R-:W-:-:S08]  /*1990*/  DFMA R14, R2, -R12, 1 ;  /* 0x3ff00000020e742b */ /* 0x001fd0000000080c */
[----:B------:R-:W-:-:S08]  /*19a0*/  DFMA R14, R14, R14, R14 ;  /* 0x0000000e0e0e722b */ /* 0x000fd0000000000e */
[----:B------:R-:W-:-:S08]  /*19b0*/  DFMA R14, R2, R14, R2 ;  /* 0x0000000e020e722b */ /* 0x000fd00000000002 */
[----:B------:R-:W-:-:S08]  /*19c0*/  DFMA R2, R14, -R12, 1 ;  /* 0x3ff000000e02742b */ /* 0x000fd0000000080c */
[----:B------:R-:W-:-:S08]  /*19d0*/  DFMA R2, R14, R2, R14 ;  /* 0x000000020e02722b */ /* 0x000fd0000000000e */
[----:B------:R-:W-:-:S08]  /*19e0*/  DMUL R14, R2, R10 ;  /* 0x0000000a020e7228 */ /* 0x000fd00000000000 */
[----:B------:R-:W-:-:S08]  /*19f0*/  DFMA R16, R14, -R12, R10 ;  /* 0x8000000c0e10722b */ /* 0x000fd0000000000a */
        /* <DEDUP_REMOVED lines=9> */
[----:B------:R-:W-:Y:S05]  /*1a90*/  CALL.REL.NOINC `($__internal_11_$__cuda_sm20_div_rn_f64_full) ;  /* 0x0000000000d07944 */ /* 0x000fea0003c00000 */
.L_x_4251:
[----:B------:R-:W-:Y:S05]  /*1aa0*/  BSYNC B2 ;  /* 0x0000000000027941 */ /* 0x000fea0003800000 */
.L_x_4250:
[----:B------:R-:W-:Y:S05]  /*1ab0*/  BSYNC B1 ;  /* 0x0000000000017941 */ /* 0x000fea0003800000 */
.L_x_4249:
[----:B------:R-:W-:Y:S02]  /*1ac0*/  ULDC.64 UR4, c[0x0][0x210] ;  /* 0x0000840000047ab9 */ /* 0x000fe40000000a00 */
[----:B------:R-:W-:-:S04]  /*1ad0*/  LEA R10, P0, R0, UR4, 0x3 ;  /* 0x00000004000a7c11 */ /* 0x000fc8000f8018ff */
[----:B------:R-:W-:-:S05]  /*1ae0*/  LEA.HI.X R11, R0, UR5, R9, 0x3, P0 ;  /* 0x00000005000b7c11 */ /* 0x000fca00080f1c09 */
[----:B------:R0:W-:Y:S04]  /*1af0*/  STG.E.64 desc[UR6][R10.64], R2 ;  /* 0x000000020a007986 */ /* 0x0001e8000c101b06 */
.L_x_4248:
[----:B------:R-:W-:Y:S05]  /*1b00*/  BSYNC B0 ;  /* 0x0000000000007941 */ /* 0x000fea0003800000 */
.L_x_4247:
        /* <DEDUP_REMOVED lines=35> */
.L_x_4254:
[----:B------:R-:W-:Y:S05]  /*1d40*/  BSYNC B1 ;  /* 0x0000000000017941 */ /* 0x000fea0003800000 */
.L_x_4253:
[----:B------:R-:W-:Y:S05]  /*1d50*/  BSYNC B0 ;  /* 0x0000000000007941 */ /* 0x000fea0003800000 */
.L_x_4252:
        /* <DEDUP_REMOVED lines=8> */
        .weak           $__internal_11_$__cuda_sm20_div_rn_f64_full
        .type           $__internal_11_$__cuda_sm20_div_rn_f64_full,@function
        .size           $__internal_11_$__cuda_sm20_div_rn_f64_full,(.L_x_11738 - $__internal_11_$__cuda_sm20_div_rn_f64_full)
$__internal_11_$__cuda_sm20_div_rn_f64_full:
        /* <DEDUP_REMOVED lines=69> */
.L_x_4256:
        /* <DEDUP_REMOVED lines=16> */
.L_x_4259:
[----:B------:R-:W-:Y:S01]  /*2330*/  LOP3.LUT R17, R11, 0x80000, RZ, 0xfc, !PT ;  /* 0x000800000b117812 */ /* 0x000fe200078efcff */
[----:B------:R-:W-:Y:S01]  /*2340*/  IMAD.MOV.U32 R16, RZ, RZ, R10 ;  /* 0x000000ffff107224 */ /* 0x000fe200078e000a */
[----:B------:R-:W-:Y:S06]  /*2350*/  BRA `(.L_x_4257) ;  /* 0x0000000000087947 */ /* 0x000fec0003800000 */
.L_x_4258:
[----:B------:R-:W-:Y:S01]  /*2360*/  LOP3.LUT R17, R13, 0x80000, RZ, 0xfc, !PT ;  /* 0x000800000d117812 */ /* 0x000fe200078efcff */
[----:B------:R-:W-:-:S07]  /*2370*/  IMAD.MOV.U32 R16, RZ, RZ, R12 ;  /* 0x000000ffff107224 */ /* 0x000fce00078e000c */
.L_x_4257:
[----:B------:R-:W-:Y:S05]  /*2380*/  BSYNC B3 ;  /* 0x0000000000037941 */ /* 0x000fea0003800000 */
.L_x_4255:
[----:B------:R-:W-:Y:S02]  /*2390*/  IMAD.MOV.U32 R19, RZ, RZ, 0x0 ;  /* 0x00000000ff137424 */ /* 0x000fe400078e00ff */
[----:B------:R-:W-:Y:S02]  /*23a0*/  IMAD.MOV.U32 R2, RZ, RZ, R16 ;  /* 0x000000ffff027224 */ /* 0x000fe400078e0010 */
[----:B------:R-:W-:Y:S01]  /*23b0*/  IMAD.MOV.U32 R3, RZ, RZ, R17 ;  /* 0x000000ffff037224 */ /* 0x000fe200078e0011 */
[----:B------:R-:W-:Y:S06]  /*23c0*/  RET.REL.NODEC R18 `(_ZN43_GLOBAL__N__9ae7fba5_10_SoftMax_cu_9f978f6320softmax_warp_forwardIdddLi0ELb0ELb1EEEvPT0_PKT_iiiPKbib) ;  /* 0xffffffdc120c7950 */ /* 0x000fec0003c3ffff */
.L_x_4260:
        /* <DEDUP_REMOVED lines=11> */
.L_x_11738:


//--------------------- .text._ZN43_GLOBAL__N__9ae7fba5_10_SoftMax_cu_9f978f6321softmax_warp_backwardIfN3c108BFloat16EfLi10ELb0ELb0EEEvPT0_PKT_S7_iiiPKb --------------------------
	.section	.text._ZN43_GLOBAL__N__9ae7fba5_10_SoftMax_cu_9f978f6321softmax_warp_backwardIfN3c108BFloat16EfLi10ELb0ELb0EEEvPT0_PKT_S7_iiiPKb,"ax",@progbits
	.align	128
.text._ZN43_GLOBAL__N__9ae7fba5_10_SoftMax_cu_9f978f6321softmax_warp_backwardIfN3c108BFloat16EfLi10ELb0ELb0EEEvPT0_PKT_S7_iiiPKb:
        .type           _ZN43_GLOBAL__N__9ae7fba5_10_SoftMax_cu_9f978f6321softmax_warp_backwardIfN3c108BFloat16EfLi10ELb0ELb0EEEvPT0_PKT_S7_iiiPKb,@function
        .size           _ZN43_GLOBAL__N__9ae7fba5_10_SoftMax_cu_9f978f6321softmax_warp_backwardIfN3c108BFloat16EfLi10ELb0ELb0EEEvPT0_PKT_S7_iiiPKb,(.L_x_11740 - _ZN43_GLOBAL__N__9ae7fba5_10_SoftMax_cu_9f978f6321softmax_warp_backwardIfN3c108BFloat16EfLi10ELb0ELb0EEEvPT0_PKT_S7_iiiPKb)
        .other          _ZN43_GLOBAL__N__9ae7fba5_10_SoftMax_cu_9f978f6321softmax_warp_backwardIfN3c108BFloat16EfLi10ELb0ELb0EEEvPT0_PKT_S7_iiiPKb,@"STO_CUDA_ENTRY STV_DEFAULT"
_ZN43_GLOBAL__N__9ae7fba5_10_SoftMax_cu_9f978f6321softmax_warp_backwardIfN3c108BFloat16EfLi10ELb0ELb0EEEvPT0_PKT_S7_iiiPKb:
[----:B------:R-:W-:Y:S01]  /*0000*/  LDC R1, c[0x0][0x28] ;  /* 0x00000a00ff017b82 */ /* 0x000fe20000000800 */
[----:B------:R-:W0:Y:S07]  /*0010*/  S2R R0, SR_TID.Y ;  /* 0x0000000000007919 */ /* 0x000e2e0000002200 */
[----:B------:R-:W0:Y:S01]  /*0020*/  S2UR UR4, SR_CTAID.X ;  /* 0x00000000000479c3 */ /* 0x000e220000002500 */
[----:B------:R-:W-:Y:S01]  /*0030*/  CS2R R82, SRZ ;  /* 0x0000000000527805 */ /* 0x000fe2000001ff00 */
[----:B------:R-:W-:Y:S01]  /*0040*/  IMAD.MOV.U32 R69, RZ, RZ, RZ ;  /* 0x000000ffff457224 */ /* 0x000fe200078e00ff */
[----:B------:R-:W1:Y:S01]  /*0050*/  S2R R88, SR_TID.X ;  /* 0x0000000000587919 */ /* 0x000e620000002100 */
[----:B------:R-:W-:-:S04]  /*0060*/  CS2R R78, SRZ ;  /* 0x00000000004e7805 */ /* 0x000fc8000001ff00 */
[----:B------:R-:W0:Y:S01]  /*0070*/  LDC R61, c[0x0][0x4] ;  /* 0x00000100ff3d7b82 */ /* 0x000e220000000800 */
[----:B------:R-:W-:Y:S02]  /*0080*/  CS2R R58, SRZ ;  /* 0x00000000003a7805 */ /* 0x000fe4000001ff00 */
[----:B------:R-:W-:Y:S01]  /*0090*/  CS2R R54, SRZ ;  /* 0x0000000000367805 */ /* 0x000fe2000001ff00 */
[----:B------:R-:W-:Y:S01]  /*00a0*/  IMAD.MOV.U32 R18, RZ, RZ, RZ ;  /* 0x000000ffff127224 */ /* 0x000fe200078e00ff */
[----:B------:R-:W-:Y:S02]  /*00b0*/  CS2R R42, SRZ ;  /* 0x00000000002a7805 */ /* 0x000fe4000001ff00 */
[----:B------:R-:W-:Y:S01]  /*00c0*/  CS2R R38, SRZ ;  /* 0x0000000000267805 */ /* 0x000fe2000001ff00 */
        /* <DEDUP_REMOVED lines=13> */
[----:B------:R-:W-:Y:S02]  /*01a0*/  CS2R R56, SRZ ;  /* 0x0000000000387805 */ /* 0x000fe4000001ff00 */
[C---:B------:R-:W-:Y:S01]  /*01b0*/  LOP3.LUT R90, R88.reuse, 0x60, RZ, 0xfc, !PT ;  /* 0x00000060585a7812 */ /* 0x040fe200078efcff */
[----:B---3--:R-:W-:Y:S01]  /*01c0*/  IMAD.WIDE R2, R61, 0x4, R2 ;  /* 0x000000043d027825 */ /* 0x008fe200078e0202 */
[-C--:B------:R-:W-:Y:S02]  /*01d0*/  ISETP.GE.AND P5, PT, R88, R63.reuse, PT ;  /* 0x0000003f5800720c */ /* 0x080fe40003fa6270 */
[-C--:B------:R-:W-:Y:S02]  /*01e0*/  ISETP.GE.AND P4, PT, R86, R63.reuse, PT ;  /* 0x0000003f5600720c */ /* 0x080fe40003f86270 */
[----:B------:R-:W-:-:S02]  /*01f0*/  ISETP.GE.AND P3, PT, R84, R63, PT ;  /* 0x0000003f5400720c */ /* 0x000fc40003f66270 */
[----:B------:R-:W-:Y:S02]  /*0200*/  CS2R R80, SRZ ;  /* 0x0000000000507805 */ /* 0x000fe4000001ff00 */
[C---:B------:R-:W-:Y:S01]  /*0210*/  LOP3.LUT R92, R88.reuse, 0x80, RZ, 0xfc, !PT ;  /* 0x00000080585c7812 */ /* 0x040fe200078efcff */
[----:B0-----:R-:W-:Y:S01]  /*0220*/  IMAD.WIDE R4, R61, 0x4, R4 ;  /* 0x000000043d047825 */ /* 0x001fe200078e0204 */
[C---:B------:R-:W-:Y:S02]  /*0230*/  LOP3.LUT R71, R88.reuse, 0xa0, RZ, 0xfc, !PT ;  /* 0x000000a058477812 */ /* 0x040fe400078efcff */
[----:B------:R-:W-:Y:S02]  /*0240*/  CS2R R74, SRZ ;  /* 0x00000000004a7805 */ /* 0x000fe4000001ff00 */
[----:B------:R-:W-:Y:S01]  /*0250*/  LOP3.LUT R76, R88, 0xc0, RZ, 0xfc, !PT ;  /* 0x000000c0584c7812 */ /* 0x000fe200078efcff */
[----:B------:R-:W2:Y:S01]  /*0260*/  @!P5 LDG.E R82, desc[UR4][R2.64] ;  /* 0x000000040252d981 */ /* 0x000ea2000c1e1900 */
[----:B------:R-:W-:-:S02]  /*0270*/  CS2R R52, SRZ ;  /* 0x0000000000347805 */ /* 0x000fc4000001ff00 */
[----:B------:R-:W-:Y:S01]  /*0280*/  LOP3.LUT R68, R88, 0xe0, RZ, 0xfc, !PT ;  /* 0x000000e058447812 */ /* 0x000fe200078efcff */
[----:B------:R-:W5:Y:S01]  /*0290*/  @!P5 LDG.E R69, desc[UR4][R4.64] ;  /* 0x000000040445d981 */ /* 0x000f62000c1e1900 */
[-C--:B------:R-:W-:Y:S02]  /*02a0*/  ISETP.GE.AND P5, PT, R90, R63.reuse, PT ;  /* 0x0000003f5a00720c */ /* 0x080fe40003fa6270 */
[----:B------:R-:W-:Y:S02]  /*02b0*/  CS2R R66, SRZ ;  /* 0x0000000000427805 */ /* 0x000fe4000001ff00 */
[C---:B------:R-:W-:Y:S01]  /*02c0*/  LOP3.LUT R72, R88.reuse, 0x100, RZ, 0xfc, !PT ;  /* 0x0000010058487812 */ /* 0x040fe200078efcff */
[----:B------:R-:W3:Y:S01]  /*02d0*/  @!P4 LDG.E R78, desc[UR4][R2.64+0x80] ;  /* 0x00008004024ec981 */ /* 0x000ee2000c1e1900 */
[C---:B------:R-:W-:Y:S01]  /*02e0*/  LOP3.LUT R0, R88.reuse, 0x120, RZ, 0xfc, !PT ;  /* 0x0000012058007812 */ /* 0x040fe200078efcff */
[----:B------:R-:W-:Y:S01]  /*02f0*/  IMAD.MOV.U32 R49, RZ, RZ, RZ ;  /* 0x000000ffff317224 */ /* 0x000fe200078e00ff */
[----:B------:R-:W-:Y:S01]  /*0300*/  LOP3.LUT R6, R88, 0x140, RZ, 0xfc, !PT ;  /* 0x0000014058067812 */ /* 0x000fe200078efcff */
[----:B------:R-:W5:Y:S01]  /*0310*/  @!P4 LDG.E R57, desc[UR4][R4.64+0x80] ;  /* 0x000080040439c981 */ /* 0x000f62000c1e1900 */
[----:B------:R-:W-:-:S02]  /*0320*/  ISETP.GE.AND P4, PT, R92, R63, PT ;  /* 0x0000003f5c00720c */ /* 0x000fc40003f86270 */
[-C--:B------:R-:W-:Y:S01]  /*0330*/  ISETP.GE.AND P2, PT, R0, R63.reuse, PT ;  /* 0x0000003f0000720c */ /* 0x080fe20003f46270 */
[----:B------:R-:W4:Y:S01]  /*0340*/  @!P3 LDG.E R59, desc[UR4][R2.64+0x100] ;  /* 0x00010004023bb981 */ /* 0x000f22000c1e1900 */
[----:B------:R-:W-:Y:S02]  /*0350*/  CS2R R50, SRZ ;  /* 0x0000000000327805 */ /* 0x000fe4000001ff00 */
[----:B------:R-:W-:Y:S01]  /*0360*/  LOP3.LUT R8, R88, 0x160, RZ, 0xfc, !PT ;  /* 0x0000016058087812 */ /* 0x000fe200078efcff */
[----:B------:R-:W5:Y:S01]  /*0370*/  @!P3 LDG.E R80, desc[UR4][R4.64+0x100] ;  /* 0x000100040450b981 */ /* 0x000f62000c1e1900 */
[-C--:B------:R-:W-:Y:S02]  /*0380*/  ISETP.GE.AND P3, PT, R71, R63.reuse, PT ;  /* 0x0000003f4700720c */ /* 0x080fe40003f66270 */
[----:B------:R-:W-:Y:S01]  /*0390*/  ISETP.GE.AND P1, PT, R6, R63, PT ;  /* 0x0000003f0600720c */ /* 0x000fe20003f26270 */
[----:B------:R-:W4:Y:S01]  /*03a0*/  @!P5 LDG.E R55, desc[UR4][R2.64+0x180] ;  /* 0x000180040237d981 */ /* 0x000f22000c1e1900 */
[----:B------:R-:W-:-:S02]  /*03b0*/  CS2R R46, SRZ ;  /* 0x00000000002e7805 */ /* 0x000fc4000001ff00 */
[----:B------:R-:W-:Y:S01]  /*03c0*/  LOP3.LUT R10, R88, 0x180, RZ, 0xfc, !PT ;  /* 0x00000180580a7812 */ /* 0x000fe200078efcff */
[----:B------:R-:W5:Y:S01]  /*03d0*/  @!P5 LDG.E R74, desc[UR4][R4.64+0x180] ;  /* 0x00018004044ad981 */ /* 0x000f62000c1e1900 */
[-C--:B------:R-:W-:Y:S02]  /*03e0*/  ISETP.GE.AND P5, PT, R76, R63.reuse, PT ;  /* 0x0000003f4c00720c */ /* 0x080fe40003fa6270 */
[----:B------:R-:W-:Y:S02]  /*03f0*/  CS2R R64, SRZ ;  /* 0x0000000000407805 */ /* 0x000fe4000001ff00 */
[-C--:B------:R-:W-:Y:S01]  /*0400*/  ISETP.GE.AND P0, PT, R8, R63.reuse, PT ;  /* 0x0000003f0800720c */ /* 0x080fe20003f06270 */
[----:B------:R-:W4:Y:S04]  /*0410*/  @!P4 LDG.E R18, desc[UR4][R2.64+0x200] ;  /* 0x000200040212c981 */ /* 0x000f28000c1e1900 */
[----:B------:R-:W5:Y:S01]  /*0420*/  @!P4 LDG.E R53, desc[UR4][R4.64+0x200] ;  /* 0x000200040435c981 */ /* 0x000f62000c1e1900 */
[-C--:B------:R-:W-:Y:S01]  /*0430*/  ISETP.GE.AND P4, PT, R68, R63.reuse, PT ;  /* 0x0000003f4400720c */ /* 0x080fe20003f86270 */
[----:B------:R-:W-:Y:S01]  /*0440*/  IMAD.MOV.U32 R45, RZ, RZ, RZ ;  /* 0x000000ffff2d7224 */ /* 0x000fe200078e00ff */
[----:B------:R-:W-:Y:S01]  /*0450*/  LOP3.LUT R0, R88, 0x1a0, RZ, 0xfc, !PT ;  /* 0x000001a058007812 */ /* 0x000fe200078efcff */
[----:B------:R-:W4:Y:S01]  /*0460*/  @!P3 LDG.E R43, desc[UR4][R2.64+0x280] ;  /* 0x00028004022bb981 */ /* 0x000f22000c1e1900 */
[----:B------:R-:W-:-:S03]  /*0470*/  ISETP.GE.AND P6, PT, R10, R63, PT ;  /* 0x0000003f0a00720c */ /* 0x000fc60003fc6270 */
[----:B------:R-:W5:Y:S01]  /*0480*/  @!P3 LDG.E R66, desc[UR4][R4.64+0x280] ;  /* 0x000280040442b981 */ /* 0x000f62000c1e1900 */
[----:B------:R-:W-:-:S03]  /*0490*/  ISETP.GE.AND P3, PT, R72, R63, PT ;  /* 0x0000003f4800720c */ /* 0x000fc60003f66270 */
[----:B------:R-:W4:Y:S04]  /*04a0*/  @!P5 LDG.E R39, desc[UR4][R2.64+0x300] ;  /* 0x000300040227d981 */ /* 0x000f28000c1e1900 */
[----:B------:R-:W4:Y:S01]  /*04b0*/  @!P4 LDG.E R49, desc[UR4][R2.64+0x380] ;  /* 0x000380040231c981 */ /* 0x000f22000c1e1900 */
[----:B------:R-:W-:Y:S01]  /*04c0*/  IMAD.MOV.U32 R62, RZ, RZ, RZ ;  /* 0x000000ffff3e7224 */ /* 0x000fe200078e00ff */
[----:B------:R-:W-:Y:S02]  /*04d0*/  CS2R R36, SRZ ;  /* 0x0000000000247805 */ /* 0x000fe4000001ff00 */
[----:B------:R-:W4:Y:S04]  /*04e0*/  @!P2 LDG.E R47, desc[UR4][R2.64+0x480] ;  /* 0x00048004022fa981 */ /* 0x000f28000c1e1900 */
[----:B------:R-:W4:Y:S01]  /*04f0*/  @!P3 LDG.E R51, desc[UR4][R2.64+0x400] ;  /* 0x000400040233b981 */ /* 0x000f22000c1e1900 */
[----:B------:R-:W-:-:S03]  /*0500*/  IMAD.MOV.U32 R60, RZ, RZ, RZ ;  /* 0x000000ffff3c7224 */ /* 0x000fc600078e00ff */
[----:B------:R-:W5:Y:S01]  /*0510*/  @!P5 LDG.E R64, desc[UR4][R4.64+0x300] ;  /* 0x000300040440d981 */ /* 0x000f62000c1e1900 */
[----:B------:R-:W-:Y:S02]  /*0520*/  ISETP.GE.AND P5, PT, R0, R63, PT ;  /* 0x0000003f0000720c */ /* 0x000fe40003fa6270 */
[C---:B------:R-:W-:Y:S01]  /*0530*/  LOP3.LUT R0, R88.reuse, 0x1c0, RZ, 0xfc, !PT ;  /* 0x000001c058007812 */ /* 0x040fe200078efcff */
[----:B------:R-:W4:Y:S01]  /*0540*/  @!P1 LDG.E R45, desc[UR4][R2.64+0x500] ;  /* 0x00050004022d9981 */ /* 0x000f22000c1e1900 */
[----:B------:R-:W-:-:S03]  /*0550*/  LOP3.LUT R6, R88, 0x1e0, RZ, 0xfc, !PT ;  /* 0x000001e058067812 */ /* 0x000fc600078efcff */
[----:B------:R-:W5:Y:S01]  /*0560*/  @!P4 LDG.E R62, desc[UR4][R4.64+0x380] ;  /* 0x00038004043ec981 */ /* 0x000f62000c1e1900 */
[----:B------:R-:W-:Y:S01]  /*0570*/  ISETP.GE.AND P4, PT, R0, R63, PT ;  /* 0x0000003f0000720c */ /* 0x000fe20003f86270 */
[----:B------:R-:W-:Y:S02]  /*0580*/  IMAD.MOV.U32 R33, RZ, RZ, RZ ;  /* 0x000000ffff217224 */ /* 0x000fe400078e00ff */
        /* <DEDUP_REMOVED lines=8> */
[----:B------:R-:W-:Y:S02]  /*0610*/  ISETP.GE.AND P2, PT, R0, R63, PT ;  /* 0x0000003f0000720c */ /* 0x000fe40003f46270 */
[----:B------:R-:W-:Y:S01]  /*0620*/  CS2R R40, SRZ ;  /* 0x0000000000287805 */ /* 0x000fe2000001ff00 */
[----:B------:R-:W4:Y:S01]  /*0630*/  @!P5 LDG.E R33, desc[UR4][R2.64+0x680] ;  /* 0x000680040221d981 */ /* 0x000f22000c1e1900 */
[----:B------:R-:W-:-:S03]  /*0640*/  LOP3.LUT R0, R88, 0x240, RZ, 0xfc, !PT ;  /* 0x0000024058007812 */ /* 0x000fc600078efcff */
[----:B------:R-:W5:Y:S01]  /*0650*/  @!P1 LDG.E R56, desc[UR4][R4.64+0x500] ;  /* 0x0005000404389981 */ /* 0x000f62000c1e1900 */
[-C--:B------:R-:W-:Y:S02]  /*0660*/  ISETP.GE.AND P1, PT, R6, R63.reuse, PT ;  /* 0x0000003f0600720c */ /* 0x080fe40003f26270 */
[----:B------:R-:W-:Y:S01]  /*0670*/  LOP3.LUT R6, R88, 0x260, RZ, 0xfc, !PT ;  /* 0x0000026058067812 */ /* 0x000fe200078efcff */
[----:B------:R-:W4:Y:S04]  /*0680*/  @!P4 LDG.E R27, desc[UR4][R2.64+0x700] ;  /* 0x00070004021bc981 */ /* 0x000f28000c1e1900 */
[----:B------:R-:W5:Y:S01]  /*0690*/  @!P0 LDG.E R54, desc[UR4][R4.64+0x580] ;  /* 0x0005800404368981 */ /* 0x000f62000c1e1900 */
[----:B------:R-:W-:-:S03]  /*06a0*/  ISETP.GE.AND P0, PT, R0, R63, PT ;  /* 0x0000003f0000720c */ /* 0x000fc60003f06270 */
[----:B------:R-:W5:Y:S01]  /*06b0*/  @!P6 LDG.E R41, desc[UR4][R4.64+0x600] ;  /* 0x000600040429e981 */ /* 0x000f62000c1e1900 */
[----:B------:R-:W-:Y:S02]  /*06c0*/  ISETP.GE.AND P6, PT, R6, R63, PT ;  /* 0x0000003f0600720c */ /* 0x000fe40003fc6270 */
[----:B------:R-:W-:Y:S02]  /*06d0*/  CS2R R16, SRZ ;  /* 0x0000000000107805 */ /* 0x000fe4000001ff00 */
[C---:B------:R-:W-:Y:S01]  /*06e0*/  LOP3.LUT R6, R88.reuse, 0x2a0, RZ, 0xfc, !PT ;  /* 0x000002a058067812 */ /* 0x040fe200078efcff */
[----:B------:R-:W4:Y:S01]  /*06f0*/  @!P3 LDG.E R42, desc[UR4][R2.64+0x780] ;  /* 0x00078004022ab981 */ /* 0x000f22000c1e1900 */
[----:B------:R-:W-:-:S03]  /*0700*/  LOP3.LUT R0, R88, 0x280, RZ, 0xfc, !PT ;  /* 0x0000028058007812 */ /* 0x000fc600078efcff */
[----:B------:R-:W5:Y:S01]  /*0710*/  @!P4 LDG.E R46, desc[UR4][R4.64+0x700] ;  /* 0x00070004042ec981 */ /* 0x000f62000c1e1900 */
[----:B------:R-:W-:Y:S02]  /*0720*/  ISETP.GE.AND P4, PT, R6, R63, PT ;  /* 0x0000003f0600720c */ /* 0x000fe40003f86270 */
[----:B------:R-:W-:Y:S01]  /*0730*/  CS2R R6, SRZ ;  /* 0x0000000000067805 */ /* 0x000fe2000001ff00 */
[----:B------:R-:W4:Y:S01]  /*0740*/  @!P2 LDG.E R40, desc[UR4][R2.64+0x800] ;  /* 0x000800040228a981 */ /* 0x000f22000c1e1900 */
[----:B------:R-:W-:-:S03]  /*0750*/  IMAD.MOV.U32 R35, RZ, RZ, RZ ;  /* 0x000000ffff237224 */ /* 0x000fc600078e00ff */
[----:B------:R-:W5:Y:S01]  /*0760*/  @!P5 LDG.E R50, desc[UR4][R4.64+0x680] ;  /* 0x000680040432d981 */ /* 0x000f62000c1e1900 */
[----:B------:R-:W-:-:S03]  /*0770*/  ISETP.GE.AND P5, PT, R0, R63, PT ;  /* 0x0000003f0000720c */ /* 0x000fc60003fa6270 */
[----:B------:R-:W4:Y:S01]  /*0780*/  @!P1 LDG.E R17, desc[UR4][R2.64+0x880] ;  /* 0x0008800402119981 */ /* 0x000f22000c1e1900 */
[C---:B------:R-:W-:Y:S01]  /*0790*/  LOP3.LUT R70, R88.reuse, 0x2c0, RZ, 0xfc, !PT ;  /* 0x000002c058467812 */ /* 0x040fe200078efcff */
[----:B------:R-:W-:Y:S02]  /*07a0*/  IMAD.MOV.U32 R31, RZ, RZ, RZ ;  /* 0x000000ffff1f7224 */ /* 0x000fe400078e00ff */
[----:B------:R-:W4:Y:S01]  /*07b0*/  @!P0 LDG.E R7, desc[UR4][R2.64+0x900] ;  /* 0x0009000402078981 */ /* 0x000f22000c1e1900 */
[----:B------:R-:W-:Y:S01]  /*07c0*/  IMAD.MOV.U32 R0, RZ, RZ, RZ ;  /* 0x000000ffff007224 */ /* 0x000fe200078e00ff */
[----:B------:R-:W-:Y:S02]  /*07d0*/  LOP3.LUT R48, R88, 0x2e0, RZ, 0xfc, !PT ;  /* 0x000002e058307812 */ /* 0x000fe400078efcff */
[----:B------:R-:W5:Y:S01]  /*07e0*/  @!P3 LDG.E R35, desc[UR4][R4.64+0x780] ;  /* 0x000780040423b981 */ /* 0x000f62000c1e1900 */
[----:B------:R-:W-:Y:S02]  /*07f0*/  ISETP.GE.AND P3, PT, R70, R63, PT ;  /* 0x0000003f4600720c */ /* 0x000fe40003f66270 */
[----:B------:R-:W-:Y:S01]  /*0800*/  CS2R R12, SRZ ;  /* 0x00000000000c7805 */ /* 0x000fe2000001ff00 */
[----:B------:R-:W4:Y:S01]  /*0810*/  @!P6 LDG.E R6, desc[UR4][R2.64+0x980] ;  /* 0x000980040206e981 */ /* 0x000f22000c1e1900 */
[----:B------:R-:W-:-:S02]  /*0820*/  CS2R R8, SRZ ;  /* 0x0000000000087805 */ /* 0x000fc4000001ff00 */
[----:B------:R-:W-:Y:S01]  /*0830*/  LOP3.LUT R44, R88, 0x300, RZ, 0xfc, !PT ;  /* 0x00000300582c7812 */ /* 0x000fe200078efcff */
[----:B------:R-:W5:Y:S01]  /*0840*/  @!P2 LDG.E R31, desc[UR4][R4.64+0x800] ;  /* 0x00080004041fa981 */ /* 0x000f62000c1e1900 */
[-C--:B------:R-:W-:Y:S02]  /*0850*/  ISETP.GE.AND P2, PT, R48, R63.reuse, PT ;  /* 0x0000003f3000720c */ /* 0x080fe40003f46270 */
[----:B------:R-:W-:Y:S01]  /*0860*/  CS2R R10, SRZ ;  /* 0x00000000000a7805 */ /* 0x000fe2000001ff00 */
[----:B------:R-:W4:Y:S01]  /*0870*/  @!P5 LDG.E R0, desc[UR4][R2.64+0xa00] ;  /* 0x000a00040200d981 */ /* 0x000f22000c1e1900 */
[----:B------:R-:W-:Y:S01]  /*0880*/  IMAD.MOV.U32 R25, RZ, RZ, RZ ;  /* 0x000000ffff197224 */ /* 0x000fe200078e00ff */
[----:B------:R-:W-:Y:S02]  /*0890*/  LOP3.LUT R32, R88, 0x320, RZ, 0xfc, !PT ;  /* 0x0000032058207812 */ /* 0x000fe400078efcff */
[----:B------:R-:W5:Y:S01]  /*08a0*/  @!P1 LDG.E R12, desc[UR4][R4.64+0x880] ;  /* 0x00088004040c9981 */ /* 0x000f62000c1e1900 */
[----:B------:R-:W-:Y:S01]  /*08b0*/  ISETP.GE.AND P1, PT, R44, R63, PT ;  /* 0x0000003f2c00720c */ /* 0x000fe20003f26270 */
[----:B------:R-:W-:-:S02]  /*08c0*/  IMAD.MOV.U32 R15, RZ, RZ, RZ ;  /* 0x000000ffff0f7224 */ /* 0x000fc400078e00ff */
[----:B------:R-:W4:Y:S01]  /*08d0*/  @!P4 LDG.E R8, desc[UR4][R2.64+0xa80] ;  /* 0x000a80040208c981 */ /* 0x000f22000c1e1900 */
[----:B------:R-:W-:Y:S01]  /*08e0*/  IMAD.MOV.U32 R29, RZ, RZ, RZ ;  /* 0x000000ffff1d7224 */ /* 0x000fe200078e00ff */
[----:B------:R-:W-:Y:S02]  /*08f0*/  LOP3.LUT R34, R88, 0x340, RZ, 0xfc, !PT ;  /* 0x0000034058227812 */ /* 0x000fe400078efcff */
[----:B------:R-:W5:Y:S01]  /*0900*/  @!P0 LDG.E R10, desc[UR4][R4.64+0x900] ;  /* 0x00090004040a8981 */ /* 0x000f62000c1e1900 */
[----:B------:R-:W-:Y:S02]  /*0910*/  ISETP.GE.AND P0, PT, R32, R63, PT ;  /* 0x0000003f2000720c */ /* 0x000fe40003f06270 */
[----:B------:R-:W-:Y:S01]  /*0920*/  CS2R R22, SRZ ;  /* 0x0000000000167805 */ /* 0x000fe2000001ff00 */
        /* <DEDUP_REMOVED lines=8> */
[----:B------:R-:W-:-:S03]  /*09b0*/  ISETP.GE.AND P5, PT, R30, R63, PT ;  /* 0x0000003f1e00720c */ /* 0x000fc60003fa6270 */
        /* <DEDUP_REMOVED lines=12> */
[----:B------:R-:W4:Y:S04]  /*0a80*/  @!P5 LDG.E R9, desc[UR4][R2.64+0xd80] ;  /* 0x000d80040209d981 */ /* 0x000f28000c1e1900 */
[----:B------:R-:W5:Y:S01]  /*0a90*/  @!P1 LDG.E R22, desc[UR4][R4.64+0xc00] ;  /* 0x000c000404169981 */ /* 0x000f62000c1e1900 */
[----:B------:R-:W-:-:S03]  /*0aa0*/  ISETP.GE.AND P1, PT, R14, R63, PT ;  /* 0x0000003f0e00720c */ /* 0x000fc60003f26270 */
[----:B------:R-:W4:Y:S01]  /*0ab0*/  @!P4 LDG.E R16, desc[UR4][R2.64+0xe00] ;  /* 0x000e00040210c981 */ /* 0x000f22000c1e1900 */
[----:B------:R-:W-:-:S03]  /*0ac0*/  IMAD.MOV.U32 R63, RZ, RZ, RZ ;  /* 0x000000ffff3f7224 */ /* 0x000fc600078e00ff */
[----:B------:R-:W4:Y:S04]  /*0ad0*/  @!P3 LDG.E R65, desc[UR4][R2.64+0xe80] ;  /* 0x000e80040241b981 */ /* 0x000f28000c1e1900 */
[----:B------:R-:W4:Y:S04]  /*0ae0*/  @!P2 LDG.E R67, desc[UR4][R2.64+0xf00] ;  /* 0x000f00040243a981 */ /* 0x000f28000c1e1900 */
[----:B------:R2:W4:Y:S01]  /*0af0*/  @!P1 LDG.E R63, desc[UR4][R2.64+0xf80] ;  /* 0x000f8004023f9981 */ /* 0x000522000c1e1900 */
[----:B------:R-:W-:Y:S02]  /*0b00*/  IMAD.MOV.U32 R73, RZ, RZ, RZ ;  /* 0x000000ffff497224 */ /* 0x000fe400078e00ff */
[----:B------:R-:W-:Y:S01]  /*0b10*/  IMAD.MOV.U32 R77, RZ, RZ, RZ ;  /* 0x000000ffff4d7224 */ /* 0x000fe200078e00ff */
[----:B------:R-:W5:Y:S01]  /*0b20*/  @!P6 LDG.E R75, desc[UR4][R4.64+0xd00] ;  /* 0x000d0004044be981 */ /* 0x000f62000c1e1900 */
[----:B------:R-:W-:-:S03]  /*0b30*/  IMAD.MOV.U32 R85, RZ, RZ, RZ ;  /* 0x000000ffff557224 */ /* 0x000fc600078e00ff */
[----:B------:R-:W5:Y:S04]  /*0b40*/  @!P0 LDG.E R73, desc[UR4][R4.64+0xc80] ;  /* 0x000c800404498981 */ /* 0x000f68000c1e1900 */
[----:B------:R-:W5:Y:S04]  /*0b50*/  @!P5 LDG.E R77, desc[UR4][R4.64+0xd80] ;  /* 0x000d8004044dd981 */ /* 0x000f68000c1e1900 */
[----:B------:R-:W5:Y:S04]  /*0b60*/  @!P4 LDG.E R79, desc[UR4][R4.64+0xe00] ;  /* 0x000e0004044fc981 */ /* 0x000f68000c1e1900 */
[----:B------:R-:W5:Y:S04]  /*0b70*/  @!P3 LDG.E R81, desc[UR4][R4.64+0xe80] ;  /* 0x000e80040451b981 */ /* 0x000f68000c1e1900 */
[----:B------:R-:W5:Y:S04]  /*0b80*/  @!P2 LDG.E R83, desc[UR4][R4.64+0xf00] ;  /* 0x000f00040453a981 */ /* 0x000f68000c1e1900 */
[----:B------:R0:W5:Y:S01]  /*0b90*/  @!P1 LDG.E R85, desc[UR4][R4.64+0xf80] ;  /* 0x000f800404559981 */ /* 0x000162000c1e1900 */
[----:B--2---:R-:W-:-:S04]  /*0ba0*/  FADD.FTZ R3, RZ, R82 ;  /* 0x00000052ff037221 */ /* 0x004fc80000010000 */
[----:B---3--:R-:W-:-:S04]  /*0bb0*/  FADD.FTZ R2, R3, R78 ;  /* 0x0000004e03027221 */ /* 0x008fc80000010000 */
[----:B----4-:R-:W-:-:S04]  /*0bc0*/  FADD.FTZ R2, R2, R59 ;  /* 0x0000003b02027221 */ /* 0x010fc80000010000 */
[----:B------:R-:W-:-:S04]  /*0bd0*/  FADD.FTZ R3, R2, R55 ;  /* 0x0000003702037221 */ /* 0x000fc80000010000 */
        /* <DEDUP_REMOVED lines=27> */
[----:B------:R-:W-:-:S05]  /*0d90*/  FADD.FTZ R2, R2, R63 ;  /* 0x0000003f02027221 */ /* 0x000fca0000010000 */
[----:B------:R-:W1:Y:S02]  /*0da0*/  SHFL.BFLY PT, R3, R2, 0x10, 0x1f ;  /* 0x0e001f0002037f89 */ /* 0x000e6400000e0000 */
[----:B-1----:R-:W-:-:S05]  /*0db0*/  FADD.FTZ R3, R2, R3 ;  /* 0x0000000302037221 */ /* 0x002fca0000010000 */
[----:B0-----:R-:W0:Y:S02]  /*0dc0*/  SHFL.BFLY PT, R4, R3, 0x8, 0x1f ;  /* 0x0d001f0003047f89 */ /* 0x001e2400000e0000 */
[----:B0-----:R-:W-:-:S05]  /*0dd0*/  FADD.FTZ R4, R3, R4 ;  /* 0x0000000403047221 */ /* 0x001fca0000010000 */
[----:B------:R-:W0:Y:S01]  /*0de0*/  SHFL.BFLY PT, R5, R4, 0x4, 0x1f ;  /* 0x0c801f0004057f89 */ /* 0x000e2200000e0000 */
[----:B------:R-:W-:Y:S01]  /*0df0*/  ISETP.GE.AND P0, PT, R87, 0x1, PT ;  /* 0x000000015700780c */ /* 0x000fe20003f06270 */
[----:B0-----:R-:W-:-:S05]  /*0e00*/  FADD.FTZ R5, R4, R5 ;  /* 0x0000000504057221 */ /* 0x001fca0000010000 */
[----:B------:R-:W0:Y:S02]  /*0e10*/  SHFL.BFLY PT, R89, R5, 0x2, 0x1f ;  /* 0x0c401f0005597f89 */ /* 0x000e2400000e0000 */
[----:B0-----:R-:W-:-:S05]  /*0e20*/  FADD.FTZ R89, R5, R89 ;  /* 0x0000005905597221 */ /* 0x001fca0000010000 */
[----:B------:R0:W1:Y:S01]  /*0e30*/  SHFL.BFLY PT, R87, R89, 0x1, 0x1f ;  /* 0x0c201f0059577f89 */ /* 0x00006200000e0000 */
[----:B------:R-:W-:Y:S05]  /*0e40*/  @!P0 EXIT ;  /* 0x000000000000894d */ /* 0x000fea0003800000 */
[----:B------:R-:W2:Y:S01]  /*0e50*/  S2R R5, SR_TID.X ;  /* 0x0000000000057919 */ /* 0x000ea20000002100 */
[-C--:B------:R-:W-:Y:S01]  /*0e60*/  ISETP.GE.AND P5, PT, R88, R19.reuse, PT ;  /* 0x000000135800720c */ /* 0x080fe20003fa6270 */
[----:B-1----:R-:W-:Y:S01]  /*0e70*/  FADD.FTZ R4, R89, R87 ;  /* 0x0000005759047221 */ /* 0x002fe20000010000 */
[-C--:B------:R-:W-:Y:S01]  /*0e80*/  ISETP.GE.AND P3, PT, R90, R19.reuse, PT ;  /* 0x000000135a00720c */ /* 0x080fe20003f66270 */
[----:B------:R-:W-:Y:S01]  /*0e90*/  ULDC.64 UR6, c[0x0][0x210] ;  /* 0x0000840000067ab9 */ /* 0x000fe20000000a00 */
[-C--:B------:R-:W-:Y:S02]  /*0ea0*/  ISETP.GE.AND P4, PT, R86, R19.reuse, PT ;  /* 0x000000135600720c */ /* 0x080fe40003f86270 */
[-C--:B------:R-:W-:Y:S02]  /*0eb0*/  ISETP.GE.AND P2, PT, R92, R19.reuse, PT ;  /* 0x000000135c00720c */ /* 0x080fe40003f46270 */
[----:B------:R-:W-:Y:S02]  /*0ec0*/  ISETP.GE.AND P0, PT, R71, R19, PT ;  /* 0x000000134700720c */ /* 0x000fe40003f06270 */
[----:B------:R-:W-:-:S02]  /*0ed0*/  LEA R2, P6, R61, UR6, 0x1 ;  /* 0x000000063d027c11 */ /* 0x000fc4000f8c08ff */
[----:B------:R-:W-:Y:S01]  /*0ee0*/  ISETP.GE.AND P1, PT, R84, R19, PT ;  /* 0x000000135400720c */ /* 0x000fe20003f26270 */
[C---:B-----5:R-:W-:Y:S01]  /*0ef0*/  @!P5 FFMA.FTZ R69, -R4.reuse, R69, R82 ;  /* 0x000000450445d223 */ /* 0x060fe20000010152 */
[----:B------:R-:W-:Y:S01]  /*0f00*/  SHF.R.S32.HI R82, RZ, 0x1f, R61 ;  /* 0x0000001fff527819 */ /* 0x000fe2000001143d */
[C---:B------:R-:W-:Y:S02]  /*0f10*/  @!P3 FFMA.FTZ R74, -R4.reuse, R74, R55 ;  /* 0x0000004a044ab223 */ /* 0x040fe40000010137 */
[C---:B------:R-:W-:Y:S01]  /*0f20*/  @!P4 FFMA.FTZ R57, -R4.reuse, R57, R78 ;  /* 0x000000390439c223 */ /* 0x040fe2000001014e */
[----:B------:R-:W-:Y:S01]  /*0f30*/  @!P5 F2FP.BF16.F32.PACK_AB R69, RZ, R69 ;  /* 0x00000045ff45d23e */ /* 0x000fe200000010ff */
[C---:B------:R-:W-:Y:S01]  /*0f40*/  @!P2 FFMA.FTZ R53, -R4.reuse, R53, R18 ;  /* 0x000000350435a223 */ /* 0x040fe20000010112 */
[----:B------:R-:W-:Y:S01]  /*0f50*/  LEA.HI.X R3, R61, UR7, R82, 0x1, P6 ;  /* 0x000000073d037c11 */ /* 0x000fe2000b0f0c52 */
[----:B------:R-:W-:Y:S01]  /*0f60*/  @!P0 FFMA.FTZ R66, -R4, R66, R43 ;  /* 0x0000004204428223 */ /* 0x000fe2000001012b */
[----:B------:R-:W-:-:S02]  /*0f70*/  ISETP.GE.AND P6, PT, R76, R19, PT ;  /* 0x000000134c00720c */ /* 0x000fc40003fc6270 */
[----:B------:R-:W-:Y:S01]  /*0f80*/  @!P3 F2FP.BF16.F32.PACK_AB R74, RZ, R74 ;  /* 0x0000004aff4ab23e */ /* 0x000fe200000010ff */
[----:B------:R1:W-:Y:S01]  /*0f90*/  @!P5 STG.E.U16 desc[UR4][R2.64], R69 ;  /* 0x000000450200d986 */ /* 0x0003e2000c101504 */
[----:B------:R-:W-:Y:S01]  /*0fa0*/  @!P4 F2FP.BF16.F32.PACK_AB R57, RZ, R57 ;  /* 0x00000039ff39c23e */ /* 0x000fe200000010ff */
[----:B------:R-:W-:Y:S01]  /*0fb0*/  @!P1 FFMA.FTZ R80, -R4, R80, R59 ;  /* 0x0000005004509223 */ /* 0x000fe2000001013b */
[----:B------:R-:W-:Y:S01]  /*0fc0*/  ISETP.GE.AND P5, PT, R68, R19, PT ;  /* 0x000000134400720c */ /* 0x000fe20003fa6270 */
[----:B------:R1:W-:Y:S01]  /*0fd0*/  @!P3 STG.E.U16 desc[UR4][R2.64+0xc0], R74 ;  /* 0x0000c04a0200b986 */ /* 0x0003e2000c101504 */
[----:B------:R-:W-:Y:S02]  /*0fe0*/  @!P2 F2FP.BF16.F32.PACK_AB R53, RZ, R53 ;  /* 0x00000035ff35a23e */ /* 0x000fe400000010ff */
[----:B--2---:R-:W-:Y:S01]  /*0ff0*/  LOP3.LUT R5, R5, 0x1f, RZ, 0xc0, !PT ;  /* 0x0000001f05057812 */ /* 0x004fe200078ec0ff */
[----:B------:R1:W-:Y:S01]  /*1000*/  @!P4 STG.E.U16 desc[UR4][R2.64+0x40], R57 ;  /* 0x000040390200c986 */ /* 0x0003e2000c101504 */
[----:B------:R-:W-:Y:S01]  /*1010*/  ISETP.GE.AND P4, PT, R72, R19, PT ;  /* 0x000000134800720c */ /* 0x000fe20003f86270 */
[----:B------:R-:W-:Y:S01]  /*1020*/  @!P6 FFMA.FTZ R64, -R4, R64, R39 ;  /* 0x000000400440e223 */ /* 0x000fe20000010127 */
[----:B------:R-:W-:Y:S01]  /*1030*/  LOP3.LUT R18, R5, 0x120, RZ, 0xfc, !PT ;  /* 0x0000012005127812 */ /* 0x000fe200078efcff */
[----:B------:R1:W-:Y:S01]  /*1040*/  @!P2 STG.E.U16 desc[UR4][R2.64+0x100], R53 ;  /* 0x000100350200a986 */ /* 0x0003e2000c101504 */
[----:B------:R-:W-:-:S02]  /*1050*/  @!P0 F2FP.BF16.F32.PACK_AB R66, RZ, R66 ;  /* 0x00000042ff42823e */ /* 0x000fc400000010ff */
[-C--:B------:R-:W-:Y:S01]  /*1060*/  ISETP.GE.AND P3, PT, R18, R19.reuse, PT ;  /* 0x000000131200720c */ /* 0x080fe20003f66270 */
[----:B------:R-:W-:Y:S01]  /*1070*/  @!P5 FFMA.FTZ R62, -R4, R62, R49 ;  /* 0x0000003e043ed223 */ /* 0x000fe20000010131 */
[C---:B------:R-:W-:Y:S01]  /*1080*/  LOP3.LUT R18, R5.reuse, 0x140, RZ, 0xfc, !PT ;  /* 0x0000014005127812 */ /* 0x040fe200078efcff */
[----:B------:R1:W-:Y:S01]  /*1090*/  @!P0 STG.E.U16 desc[UR4][R2.64+0x140], R66 ;  /* 0x0001404202008986 */ /* 0x0003e2000c101504 */
[----:B------:R-:W-:Y:S02]  /*10a0*/  @!P6 F2FP.BF16.F32.PACK_AB R64, RZ, R64 ;  /* 0x00000040ff40e23e */ /* 0x000fe400000010ff */
        /* <DEDUP_REMOVED lines=25> */
[----:B------:R-:W-:Y:S01]  /*1240*/  ISETP.GE.AND P3, PT, R18, R19, PT ;  /* 0x000000131200720c */ /* 0x000fe20003f66270 */
[----:B------:R-:W-:Y:S01]  /*1250*/  @!P5 FFMA.FTZ R50, -R4, R50, R33 ;  /* 0x000000320432d223 */ /* 0x000fe20000010121 */
[----:B------:R-:W-:Y:S01]  /*1260*/  LOP3.LUT R18, R5, 0x200, RZ, 0xfc, !PT ;  /* 0x0000020005127812 */ /* 0x000fe200078efcff */
[----:B------:R1:W-:Y:S01]  /*1270*/  @!P1 STG.E.U16 desc[UR4][R2.64+0x80], R80 ;  /* 0x0000805002009986 */ /* 0x0003e2000c101504 */
[----:B------:R-:W-:Y:S02]  /*1280*/  @!P6 F2FP.BF16.F32.PACK_AB R41, RZ, R41 ;  /* 0x00000029ff29e23e */ /* 0x000fe400000010ff */
[-C--:B------:R-:W-:Y:S01]  /*1290*/  ISETP.GE.AND P2, PT, R18, R19.reuse, PT ;  /* 0x000000131200720c */ /* 0x080fe20003f46270 */
[----:B------:R-:W-:Y:S01]  /*12a0*/  @!P4 FFMA.FTZ R46, -R4, R46, R27 ;  /* 0x0000002e042ec223 */ /* 0x000fe2000001011b */
[----:B------:R-:W-:Y:S01]  /*12b0*/  @!P5 F2FP.BF16.F32.PACK_AB R50, RZ, R50 ;  /* 0x00000032ff32d23e */ /* 0x000fe200000010ff */
[----:B------:R1:W-:Y:S01]  /*12c0*/  @!P6 STG.E.U16 desc[UR4][R2.64+0x300], R41 ;  /* 0x000300290200e986 */ /* 0x0003e2000c101504 */
[----:B------:R-:W-:-:S02]  /*12d0*/  ISETP.GE.AND P6, PT, R44, R19, PT ;  /* 0x000000132c00720c */ /* 0x000fc40003fc6270 */
[----:B------:R-:W-:Y:S01]  /*12e0*/  ISETP.GE.AND P1, PT, R70, R19, PT ;  /* 0x000000134600720c */ /* 0x000fe20003f26270 */
[----:B------:R-:W-:Y:S01]  /*12f0*/  @!P3 FFMA.FTZ R35, -R4, R35, R42 ;  /* 0x000000230423b223 */ /* 0x000fe2000001012a */
[----:B------:R1:W-:Y:S01]  /*1300*/  @!P5 STG.E.U16 desc[UR4][R2.64+0x340], R50 ;  /* 0x000340320200d986 */ /* 0x0003e2000c101504 */
[----:B------:R-:W-:Y:S02]  /*1310*/  @!P4 F2FP.BF16.F32.PACK_AB R46, RZ, R46 ;  /* 0x0000002eff2ec23e */ /* 0x000fe400000010ff */
[----:B------:R-:W-:Y:S02]  /*1320*/  ISETP.GE.AND P5, PT, R32, R19, PT ;  /* 0x000000132000720c */ /* 0x000fe40003fa6270 */
[C---:B------:R-:W-:Y:S01]  /*1330*/  @!P2 FFMA.FTZ R31, -R4.reuse, R31, R40 ;  /* 0x0000001f041fa223 */ /* 0x040fe20000010128 */
[----:B------:R-:W-:Y:S01]  /*1340*/  @!P0 F2FP.BF16.F32.PACK_AB R54, RZ, R54 ;  /* 0x00000036ff36823e */ /* 0x000fe200000010ff */
[----:B------:R1:W-:Y:S01]  /*1350*/  @!P4 STG.E.U16 desc[UR4][R2.64+0x380], R46 ;  /* 0x0003802e0200c986 */ /* 0x0003e2000c101504 */
[----:B------:R-:W-:Y:S01]  /*1360*/  @!P3 F2FP.BF16.F32.PACK_AB R35, RZ, R35 ;  /* 0x00000023ff23b23e */ /* 0x000fe200000010ff */
[----:B------:R-:W-:Y:S01]  /*1370*/  @!P6 FFMA.FTZ R22, -R4, R22, R23 ;  /* 0x000000160416e223 */ /* 0x000fe20000010117 */
[----:B------:R-:W-:Y:S01]  /*1380*/  @!P2 F2FP.BF16.F32.PACK_AB R31, RZ, R31 ;  /* 0x0000001fff1fa23e */ /* 0x000fe200000010ff */
[----:B------:R1:W-:Y:S01]  /*1390*/  @!P0 STG.E.U16 desc[UR4][R2.64+0x2c0], R54 ;  /* 0x0002c03602008986 */ /* 0x0003e2000c101504 */
[-C--:B------:R-:W-:Y:S01]  /*13a0*/  ISETP.GE.AND P4, PT, R34, R19.reuse, PT ;  /* 0x000000132200720c */ /* 0x080fe20003f86270 */
[----:B------:R-:W-:Y:S01]  /*13b0*/  @!P1 FFMA.FTZ R38, -R4, R38, R25 ;  /* 0x0000002604269223 */ /* 0x000fe20000010119 */
[-C--:B------:R-:W-:Y:S01]  /*13c0*/  ISETP.GE.AND P0, PT, R48, R19.reuse, PT ;  /* 0x000000133000720c */ /* 0x080fe20003f06270 */
[----:B------:R1:W-:Y:S01]  /*13d0*/  @!P2 STG.E.U16 desc[UR4][R2.64+0x400], R31 ;  /* 0x0004001f0200a986 */ /* 0x0003e2000c101504 */
[----:B------:R-:W-:Y:S01]  /*13e0*/  ISETP.GE.AND P2, PT, R26, R19, PT ;  /* 0x000000131a00720c */ /* 0x000fe20003f46270 */
[----:B------:R-:W-:Y:S01]  /*13f0*/  @!P5 FFMA.FTZ R73, -R4, R73, R21 ;  /* 0x000000490449d223 */ /* 0x000fe20000010115 */
[----:B------:R-:W-:Y:S01]  /*1400*/  @!P6 F2FP.BF16.F32.PACK_AB R22, RZ, R22 ;  /* 0x00000016ff16e23e */ /* 0x000fe200000010ff */
[----:B------:R1:W-:Y:S01]  /*1410*/  @!P3 STG.E.U16 desc[UR4][R2.64+0x3c0], R35 ;  /* 0x0003c0230200b986 */ /* 0x0003e2000c101504 */
[----:B------:R-:W-:-:S02]  /*1420*/  ISETP.GE.AND P3, PT, R30, R19, PT ;  /* 0x000000131e00720c */ /* 0x000fc40003f66270 */
[----:B------:R-:W-:Y:S01]  /*1430*/  @!P1 F2FP.BF16.F32.PACK_AB R38, RZ, R38 ;  /* 0x00000026ff26923e */ /* 0x000fe200000010ff */
[----:B------:R1:W-:Y:S01]  /*1440*/  @!P6 STG.E.U16 desc[UR4][R2.64+0x600], R22 ;  /* 0x000600160200e986 */ /* 0x0003e2000c101504 */
[----:B------:R-:W-:Y:S01]  /*1450*/  @!P5 F2FP.BF16.F32.PACK_AB R73, RZ, R73 ;  /* 0x00000049ff49d23e */ /* 0x000fe200000010ff */
[----:B------:R-:W-:Y:S01]  /*1460*/  @!P4 FFMA.FTZ R75, -R4, R75, R20 ;  /* 0x0000004b044bc223 */ /* 0x000fe20000010114 */
[C---:B------:R-:W-:Y:S01]  /*1470*/  LOP3.LUT R18, R5.reuse, 0x2a0, RZ, 0xfc, !PT ;  /* 0x000002a005127812 */ /* 0x040fe200078efcff */
[----:B------:R1:W-:Y:S01]  /*1480*/  @!P1 STG.E.U16 desc[UR4][R2.64+0x580], R38 ;  /* 0x0005802602009986 */ /* 0x0003e2000c101504 */
[----:B------:R-:W-:Y:S01]  /*1490*/  ISETP.GE.AND P1, PT, R28, R19, PT ;  /* 0x000000131c00720c */ /* 0x000fe20003f26270 */
[C---:B------:R-:W-:Y:S01]  /*14a0*/  @!P2 FFMA.FTZ R79, -R4.reuse, R79, R16 ;  /* 0x0000004f044fa223 */ /* 0x040fe20000010110 */
[C---:B------:R-:W-:Y:S01]  /*14b0*/  LOP3.LUT R16, R5.reuse, 0x220, RZ, 0xfc, !PT ;  /* 0x0000022005107812 */ /* 0x040fe200078efcff */
[C---:B------:R-:W-:Y:S01]  /*14c0*/  @!P0 FFMA.FTZ R36, -R4.reuse, R36, R29 ;  /* 0x0000002404248223 */ /* 0x040fe2000001011d */
[----:B------:R-:W-:Y:S01]  /*14d0*/  @!P4 F2FP.BF16.F32.PACK_AB R75, RZ, R75 ;  /* 0x0000004bff4bc23e */ /* 0x000fe200000010ff */
[----:B------:R-:W-:Y:S01]  /*14e0*/  @!P3 FFMA.FTZ R77, -R4, R77, R9 ;  /* 0x0000004d044db223 */ /* 0x000fe20000010109 */
[----:B------:R-:W-:Y:S01]  /*14f0*/  ISETP.GE.AND P6, PT, R16, R19, PT ;  /* 0x000000131000720c */ /* 0x000fe20003fc6270 */
[----:B------:R1:W-:Y:S01]  /*1500*/  @!P5 STG.E.U16 desc[UR4][R2.64+0x640], R73 ;  /* 0x000640490200d986 */ /* 0x0003e2000c101504 */
[----:B------:R-:W-:-:S02]  /*1510*/  LOP3.LUT R16, R5, 0x240, RZ, 0xfc, !PT ;  /* 0x0000024005107812 */ /* 0x000fc400078efcff */
[----:B------:R-:W-:Y:S01]  /*1520*/  @!P0 F2FP.BF16.F32.PACK_AB R36, RZ, R36 ;  /* 0x00000024ff24823e */ /* 0x000fe200000010ff */
[----:B------:R1:W-:Y:S01]  /*1530*/  @!P4 STG.E.U16 desc[UR4][R2.64+0x680], R75 ;  /* 0x0006804b0200c986 */ /* 0x0003e2000c101504 */
[----:B------:R-:W-:Y:S01]  /*1540*/  ISETP.GE.AND P5, PT, R16, R19, PT ;  /* 0x000000131000720c */ /* 0x000fe20003fa6270 */
[C---:B------:R-:W-:Y:S01]  /*1550*/  @!P1 FFMA.FTZ R81, -R4.reuse, R81, R65 ;  /* 0x0000005104519223 */ /* 0x040fe20000010141 */
[C---:B------:R-:W-:Y:S01]  /*1560*/  LOP3.LUT R16, R5.reuse, 0x260, RZ, 0xfc, !PT ;  /* 0x0000026005107812 */ /* 0x040fe200078efcff */
[----:B------:R1:W-:Y:S01]  /*1570*/  @!P0 STG.E.U16 desc[UR4][R2.64+0x5c0], R36 ;  /* 0x0005c02402008986 */ /* 0x0003e2000c101504 */
[----:B------:R-:W-:Y:S02]  /*1580*/  @!P3 F2FP.BF16.F32.PACK_AB R77, RZ, R77 ;  /* 0x0000004dff4db23e */ /* 0x000fe400000010ff */
[----:B------:R-:W-:Y:S01]  /*1590*/  @!P2 F2FP.BF16.F32.PACK_AB R79, RZ, R79 ;  /* 0x0000004fff4fa23e */ /* 0x000fe200000010ff */
[----:B------:R-:W-:Y:S01]  /*15a0*/  @!P6 FFMA.FTZ R12, -R4, R12, R17 ;  /* 0x0000000c040ce223 */ /* 0x000fe20000010111 */
[----:B------:R-:W-:Y:S01]  /*15b0*/  ISETP.GE.AND P4, PT, R16, R19, PT ;  /* 0x000000131000720c */ /* 0x000fe20003f86270 */
[----:B------:R1:W-:Y:S01]  /*15c0*/  @!P3 STG.E.U16 desc[UR4][R2.64+0x6c0], R77 ;  /* 0x0006c04d0200b986 */ /* 0x0003e2000c101504 */
[----:B------:R-:W-:-:S02]  /*15d0*/  LOP3.LUT R16, R5, 0x280, RZ, 0xfc, !PT ;  /* 0x0000028005107812 */ /* 0x000fc400078efcff */
[-C--:B------:R-:W-:Y:S01]  /*15e0*/  ISETP.GE.AND P0, PT, R24, R19.reuse, PT ;  /* 0x000000131800720c */ /* 0x080fe20003f06270 */
[----:B------:R1:W-:Y:S01]  /*15f0*/  @!P2 STG.E.U16 desc[UR4][R2.64+0x700], R79 ;  /* 0x0007004f0200a986 */ /* 0x0003e2000c101504 */
[-C--:B------:R-:W-:Y:S01]  /*1600*/  ISETP.GE.AND P3, PT, R16, R19.reuse, PT ;  /* 0x000000131000720c */ /* 0x080fe20003f66270 */
[----:B------:R-:W-:Y:S01]  /*1610*/  @!P5 FFMA.FTZ R10, -R4, R10, R7 ;  /* 0x0000000a040ad223 */ /* 0x000fe20000010107 */
[----:B------:R-:W-:Y:S02]  /*1620*/  ISETP.GE.AND P2, PT, R18, R19, PT ;  /* 0x000000131200720c */ /* 0x000fe40003f46270 */
[----:B------:R-:W-:Y:S02]  /*1630*/  @!P1 F2FP.BF16.F32.PACK_AB R81, RZ, R81 ;  /* 0x00000051ff51923e */ /* 0x000fe400000010ff */
[----:B------:R-:W-:Y:S01]  /*1640*/  @!P6 F2FP.BF16.F32.PACK_AB R12, RZ, R12 ;  /* 0x0000000cff0ce23e */ /* 0x000fe200000010ff */
[----:B------:R-:W-:Y:S01]  /*1650*/  @!P4 FFMA.FTZ R15, -R4, R15, R6 ;  /* 0x0000000f040fc223 */ /* 0x000fe20000010106 */
[----:B------:R-:W-:Y:S01]  /*1660*/  @!P5 F2FP.BF16.F32.PACK_AB R10, RZ, R10 ;  /* 0x0000000aff0ad23e */ /* 0x000fe200000010ff */
[----:B------:R1:W-:Y:S01]  /*1670*/  @!P1 STG.E.U16 desc[UR4][R2.64+0x740], R81 ;  /* 0x0007405102009986 */ /* 0x0003e2000c101504 */
[----:B------:R-:W-:Y:S01]  /*1680*/  ISETP.GE.AND P1, PT, R14, R19, PT ;  /* 0x000000130e00720c */ /* 0x000fe20003f26270 */
[C---:B------:R-:W-:Y:S01]  /*1690*/  @!P0 FFMA.FTZ R83, -R4.reuse, R83, R67 ;  /* 0x0000005304538223 */ /* 0x040fe20000010143 */
[----:B------:R-:W-:Y:S01]  /*16a0*/  @!P4 F2FP.BF16.F32.PACK_AB R15, RZ, R15 ;  /* 0x0000000fff0fc23e */ /* 0x000fe200000010ff */
[C---:B------:R-:W-:Y:S01]  /*16b0*/  @!P3 FFMA.FTZ R13, -R4.reuse, R13, R0 ;  /* 0x0000000d040db223 */ /* 0x040fe20000010100 */
[----:B------:R1:W-:Y:S01]  /*16c0*/  @!P6 STG.E.U16 desc[UR4][R2.64+0x440], R12 ;  /* 0x0004400c0200e986 */ /* 0x0003e2000c101504 */
[----:B------:R-:W-:Y:S01]  /*16d0*/  @!P2 FFMA.FTZ R11, -R4, R11, R8 ;  /* 0x0000000b040ba223 */ /* 0x000fe20000010108 */
[----:B------:R-:W-:-:S02]  /*16e0*/  @!P0 F2FP.BF16.F32.PACK_AB R83, RZ, R83 ;  /* 0x00000053ff53823e */ /* 0x000fc400000010ff */
[----:B------:R-:W-:Y:S01]  /*16f0*/  @!P3 F2FP.BF16.F32.PACK_AB R13, RZ, R13 ;  /* 0x0000000dff0db23e */ /* 0x000fe200000010ff */
[----:B------:R1:W-:Y:S01]  /*1700*/  @!P5 STG.E.U16 desc[UR4][R2.64+0x480], R10 ;  /* 0x0004800a0200d986 */ /* 0x0003e2000c101504 */
[----:B------:R-:W-:-:S03]  /*1710*/  @!P2 F2FP.BF16.F32.PACK_AB R11, RZ, R11 ;  /* 0x0000000bff0ba23e */ /* 0x000fc600000010ff */
[----:B------:R1:W-:Y:S04]  /*1720*/  @!P0 STG.E.U16 desc[UR4][R2.64+0x780], R83 ;  /* 0x0007805302008986 */ /* 0x0003e8000c101504 */
[----:B------:R1:W-:Y:S04]  /*1730*/  @!P4 STG.E.U16 desc[UR4][R2.64+0x4c0], R15 ;  /* 0x0004c00f0200c986 */ /* 0x0003e8000c101504 */
[----:B------:R1:W-:Y:S04]  /*1740*/  @!P3 STG.E.U16 desc[UR4][R2.64+0x500], R13 ;  /* 0x0005000d0200b986 */ /* 0x0003e8000c101504 */
[----:B------:R1:W-:Y:S01]  /*1750*/  @!P2 STG.E.U16 desc[UR4][R2.64+0x540], R11 ;  /* 0x0005400b0200a986 */ /* 0x0003e2000c101504 */
[----:B------:R-:W-:Y:S05]  /*1760*/  @P1 EXIT ;  /* 0x000000000000194d */ /* 0x000fea0003800000 */
[----:B------:R-:W-:-:S05]  /*1770*/  FFMA.FTZ R85, -R4, R85, R63 ;  /* 0x0000005504557223 */ /* 0x000fca000001013f */
[----:B------:R-:W-:-:S05]  /*1780*/  F2FP.BF16.F32.PACK_AB R85, RZ, R85 ;  /* 0x00000055ff55723e */ /* 0x000fca00000010ff */
[----:B------:R-:W-:Y:S01]  /*1790*/  STG.E.U16 desc[UR4][R2.64+0x7c0], R85 ;  /* 0x0007c05502007986 */ /* 0x000fe2000c101504 */
[----:B------:R-:W-:Y:S05]  /*17a0*/  EXIT ;  /* 0x000000000000794d */ /* 0x000fea0003800000 */
.L_x_4261:
        /* <DEDUP_REMOVED lines=13> */
.L_x_11740:


//--------------------- .text._ZN43_GLOBAL__N__9ae7fba5_10_SoftMax_cu_9f978f6321softmax_warp_backwardIfN3c108BFloat16EfLi9ELb0ELb0EEEvPT0_PKT_S7_iiiPKb --------------------------
	.section	.text._ZN43_GLOBAL__N__9ae7fba5_10_SoftMax_cu_9f978f6321softmax_warp_backwardIfN3c108BFloat16EfLi9ELb0ELb0EEEvPT0_PKT_S7_iiiPKb,"ax",@progbits
	.align	128
.text._ZN43_GLOBAL__N__9ae7fba5_10_SoftMax_cu_9f978f6321softmax_warp_backwardIfN3c108BFloat16EfLi9ELb0ELb0EEEvPT0_PKT_S7_iiiPKb:
        .type           _ZN43_GLOBAL__N__9ae7fba5_10_SoftMax_cu_9f978f6321softmax_warp_backwardIfN3c108BFloat16EfLi9ELb0ELb0EEEvPT0_PKT_S7_iiiPKb,@function
        .size           _ZN43_GLOBAL__N__9ae7fba5_10_SoftMax_cu_9f978f6321softmax_warp_backwardIfN3c108BFloat16EfLi9ELb0ELb0EEEvPT0_PKT_S7_iiiPKb,(.L_x_11741 - _ZN43_GLOBAL__N__9ae7fba5_10_SoftMax_cu_9f978f6321softmax_warp_backwardIfN3c108BFloat16EfLi9ELb0ELb0EEEvPT0_PKT_S7_iiiPKb)
        .other          _ZN43_GLOBAL__N__9ae7fba5_10_SoftMax_cu_9f978f6321softmax_warp_backwardIfN3c108BFloat16EfLi9ELb0ELb0EEEvPT0_PKT_S7_iiiPKb,@"STO_CUDA_ENTRY STV_DEFAULT"
_ZN43_GLOBAL__N__9ae7fba5_10_SoftMax_cu_9f978f6321softmax_warp_backwardIfN3c108BFloat16EfLi9ELb0ELb0EEEvPT0_PKT_S7_iiiPKb:
[----:B------:R-:W-:Y:S01]  /*0000*/  LDC R1, c[0x0][0x28] ;  /* 0x00000a00ff017b82 */ /* 0x000fe20000000800 */
[----:B------:R-:W0:Y:S07]  /*0010*/  S2R R3, SR_TID.Y ;  /* 0x0000000000037919 */ /* 0x000e2e0000002200 */
[----:B------:R-:W0:Y:S01]  /*0020*/  S2UR UR4, SR_CTAID.X ;  /* 0x00000000000479c3 */ /* 0x000e220000002500 */
[----:B------:R-:W-:Y:S01]  /*0030*/  IMAD.MOV.U32 R12, RZ, RZ, RZ ;  /* 0x000000ffff0c7224 */ /* 0x000fe200078e00ff */
[----:B------:R-:W1:Y:S01]  /*0040*/  S2R R13, SR_TID.X ;  /* 0x00000000000d7919 */ /* 0x000e620000002100 */
[----:B------:R-:W-:-:S05]  /*0050*/  IMAD.MOV.U32 R0, RZ, RZ, RZ ;  /* 0x000000ffff007224 */ /* 0x000fca00078e00ff */
        /* <DEDUP_REMOVED lines=8> */
[C---:B------:R-:W-:Y:S01]  /*00e0*/  LOP3.LUT R11, R13.reuse, 0xc0, RZ, 0xfc, !PT ;  /* 0x000000c00d0b7812 */ /* 0x040fe200078efcff */
[----:B------:R-:W-:Y:S01]  /*00f0*/  IMAD R6, R6, UR5, R13 ;  /* 0x0000000506067c24 */ /* 0x000fe2000f8e020d */
[----:B------:R-:W-:Y:S01]  /*0100*/  ISETP.GT.AND P0, PT, R44, RZ, PT ;  /* 0x000000ff2c00720c */ /* 0x000fe20003f04270 */
[----:B------:R-:W-:Y:S01]  /*0110*/  ULDC.64 UR4, c[0x0][0x208] ;  /* 0x0000820000047ab9 */ /* 0x000fe20000000a00 */
[----:B------:R-:W-:Y:S02]  /*0120*/  LOP3.LUT R21, R13, 0x20, RZ, 0xfc, !PT ;  /* 0x000000200d157812 */ /* 0x000fe400078efcff */
[----:B--2---:R-:W-:-:S02]  /*0130*/  SEL R18, R8, RZ, P0 ;  /* 0x000000ff08127207 */ /* 0x004fc40000000000 */
[----:B------:R-:W-:Y:S01]  /*0140*/  ISETP.GT.AND P0, PT, R44, RZ, PT ;  /* 0x000000ff2c00720c */ /* 0x000fe20003f04270 */
[----:B---3--:R-:W-:Y:S01]  /*0150*/  IMAD.WIDE R4, R6, 0x4, R4 ;  /* 0x0000000406047825 */ /* 0x008fe200078e0204 */
[CC--:B------:R-:W-:Y:S02]  /*0160*/  ISETP.GE.AND P5, PT, R13.reuse, R18.reuse, PT ;  /* 0x000000120d00720c */ /* 0x0c0fe40003fa6270 */
[----:B------:R-:W-:Y:S02]  /*0170*/  LOP3.LUT R19, R13, 0x40, RZ, 0xfc, !PT ;  /* 0x000000400d137812 */ /* 0x000fe400078efcff */
[----:B------:R-:W-:Y:S02]  /*0180*/  SEL R34, R8, RZ, P0 ;  /* 0x000000ff08227207 */ /* 0x000fe40000000000 */
[----:B------:R-:W-:Y:S02]  /*0190*/  ISETP.GE.AND P3, PT, R11, R18, PT ;  /* 0x000000120b00720c */ /* 0x000fe40003f66270 */
[----:B------:R-:W-:-:S02]  /*01a0*/  CS2R R10, SRZ ;  /* 0x00000000000a7805 */ /* 0x000fc4000001ff00 */
[-C--:B------:R-:W-:Y:S01]  /*01b0*/  ISETP.GE.AND P1, PT, R21, R18.reuse, PT ;  /* 0x000000121500720c */ /* 0x080fe20003f26270 */
[----:B0-----:R-:W-:Y:S01]  /*01c0*/  IMAD.WIDE R2, R6, 0x4, R2 ;  /* 0x0000000406027825 */ /* 0x001fe200078e0202 */
[----:B------:R-:W-:Y:S02]  /*01d0*/  ISETP.GE.AND P0, PT, R19, R18, PT ;  /* 0x000000121300720c */ /* 0x000fe40003f06270 */
[C---:B------:R-:W-:Y:S01]  /*01e0*/  LOP3.LUT R7, R13.reuse, 0x80, RZ, 0xfc, !PT ;  /* 0x000000800d077812 */ /* 0x040fe200078efcff */
[----:B------:R-:W5:Y:S01]  /*01f0*/  @!P5 LDG.E R11, desc[UR4][R4.64] ;  /* 0x00000004040bd981 */ /* 0x000f62000c1e1900 */
[C---:B------:R-:W-:Y:S02]  /*0200*/  LOP3.LUT R9, R13.reuse, 0xa0, RZ, 0xfc, !PT ;  /* 0x000000a00d097812 */ /* 0x040fe400078efcff */
[C---:B------:R-:W-:Y:S01]  /*0210*/  LOP3.LUT R23, R13.reuse, 0x60, RZ, 0xfc, !PT ;  /* 0x000000600d177812 */ /* 0x040fe200078efcff */
[----:B------:R-:W2:Y:S01]  /*0220*/  @!P5 LDG.E R12, desc[UR4][R2.64] ;  /* 0x00000004020cd981 */ /* 0x000ea2000c1e1900 */
[----:B------:R-:W-:-:S02]  /*0230*/  LOP3.LUT R15, R13, 0xe0, RZ, 0xfc, !PT ;  /* 0x000000e00d0f7812 */ /* 0x000fc400078efcff */
[-C--:B------:R-:W-:Y:S01]  /*0240*/  ISETP.GE.AND P6, PT, R7, R18.reuse, PT ;  /* 0x000000120700720c */ /* 0x080fe20003fc6270 */
[----:B------:R-:W-:Y:S01]  /*0250*/  IMAD.MOV.U32 R7, RZ, RZ, RZ ;  /* 0x000000ffff077224 */ /* 0x000fe200078e00ff */
[-C--:B------:R-:W-:Y:S01]  /*0260*/  ISETP.GE.AND P4, PT, R9, R18.reuse, PT ;  /* 0x000000120900720c */ /* 0x080fe20003f86270 */
[----:B------:R-:W-:Y:S01]  /*0270*/  IMAD.MOV.U32 R9, RZ, RZ, RZ ;  /* 0x000000ffff097224 */ /* 0x000fe200078e00ff */
[-C--:B------:R-:W-:Y:S01]  /*0280*/  ISETP.GE.AND P5, PT, R23, R18.reuse, PT ;  /* 0x000000121700720c */ /* 0x080fe20003fa6270 */
[----:B------:R-:W3:Y:S01]  /*0290*/  @!P1 LDG.E R10, desc[UR4][R2.64+0x80] ;  /* 0x00008004020a9981 */ /* 0x000ee2000c1e1900 */
[----:B------:R-:W-:Y:S02]  /*02a0*/  ISETP.GE.AND P2, PT, R15, R18, PT ;  /* 0x000000120f00720c */ /* 0x000fe40003f46270 */
[C---:B------:R-:W-:Y:S01]  /*02b0*/  LOP3.LUT R15, R13.reuse, 0x100, RZ, 0xfc, !PT ;  /* 0x000001000d0f7812 */ /* 0x040fe200078efcff */
[----:B------:R-:W5:Y:S01]  /*02c0*/  @!P1 LDG.E R9, desc[UR4][R4.64+0x80] ;  /* 0x0000800404099981 */ /* 0x000f62000c1e1900 */
[----:B------:R-:W-:-:S02]  /*02d0*/  LOP3.LUT R17, R13, 0x120, RZ, 0xfc, !PT ;  /* 0x000001200d117812 */ /* 0x000fc400078efcff */
[----:B------:R-:W-:Y:S01]  /*02e0*/  ISETP.GE.AND P1, PT, R15, R18, PT ;  /* 0x000000120f00720c */ /* 0x000fe20003f26270 */
[----:B------:R-:W4:Y:S01]  /*02f0*/  @!P0 LDG.E R7, desc[UR4][R2.64+0x100] ;  /* 0x0001000402078981 */ /* 0x000f22000c1e1900 */
[----:B------:R-:W-:-:S03]  /*0300*/  CS2R R14, SRZ ;  /* 0x00000000000e7805 */ /* 0x000fc6000001ff00 */
[----:B------:R-:W5:Y:S01]  /*0310*/  @!P0 LDG.E R0, desc[UR4][R4.64+0x100] ;  /* 0x0001000404008981 */ /* 0x000f62000c1e1900 */
[----:B------:R-:W-:Y:S02]  /*0320*/  ISETP.GE.AND P0, PT, R17, R18, PT ;  /* 0x000000121100720c */ /* 0x000fe40003f06270 */
[----:B------:R-:W-:Y:S02]  /*0330*/  CS2R R16, SRZ ;  /* 0x0000000000107805 */ /* 0x000fe4000001ff00 */
[C---:B------:R-:W-:Y:S01]  /*0340*/  LOP3.LUT R43, R13.reuse, 0x140, RZ, 0xfc, !PT ;  /* 0x000001400d2b7812 */ /* 0x040fe200078efcff */
[----:B------:R-:W4:Y:S01]  /*0350*/  @!P6 LDG.E R15, desc[UR4][R2.64+0x200] ;  /* 0x00020004020fe981 */ /* 0x000f22000c1e1900 */
[----:B------:R-:W-:-:S03]  /*0360*/  LOP3.LUT R45, R13, 0x160, RZ, 0xfc, !PT ;  /* 0x000001600d2d7812 */ /* 0x000fc600078efcff */
[----:B------:R-:W4:Y:S04]  /*0370*/  @!P5 LDG.E R17, desc[UR4][R2.64+0x180] ;  /* 0x000180040211d981 */ /* 0x000f28000c1e1900 */
[----:B------:R-:W5:Y:S01]  /*0380*/  @!P5 LDG.E R16, desc[UR4][R4.64+0x180] ;  /* 0x000180040410d981 */ /* 0x000f62000c1e1900 */
[----:B------:R-:W-:-:S03]  /*0390*/  ISETP.GE.AND P5, PT, R43, R18, PT ;  /* 0x000000122b00720c */ /* 0x000fc60003fa6270 */
[----:B------:R-:W5:Y:S01]  /*03a0*/  @!P6 LDG.E R14, desc[UR4][R4.64+0x200] ;  /* 0x00020004040ee981 */ /* 0x000f62000c1e1900 */
[----:B------:R-:W-:Y:S01]  /*03b0*/  ISETP.GE.AND P6, PT, R45, R18, PT ;  /* 0x000000122d00720c */ /* 0x000fe20003fc6270 */
[----:B------:R-:W-:Y:S02]  /*03c0*/  IMAD.MOV.U32 R18, RZ, RZ, RZ ;  /* 0x000000ffff127224 */ /* 0x000fe400078e00ff */
[----:B------:R-:W-:Y:S01]  /*03d0*/  IMAD.MOV.U32 R20, RZ, RZ, RZ ;  /* 0x000000ffff147224 */ /* 0x000fe200078e00ff */
[----:B------:R-:W-:Y:S01]  /*03e0*/  CS2R R26, SRZ ;  /* 0x00000000001a7805 */ /* 0x000fe2000001ff00 */
[----:B------:R-:W-:Y:S02]  /*03f0*/  IMAD.MOV.U32 R22, RZ, RZ, RZ ;  /* 0x000000ffff167224 */ /* 0x000fe400078e00ff */
[----:B------:R-:W4:Y:S01]  /*0400*/  @!P4 LDG.E R18, desc[UR4][R2.64+0x280] ;  /* 0x000280040212c981 */ /* 0x000f22000c1e1900 */
[----:B------:R-:W-:Y:S02]  /*0410*/  CS2R R28, SRZ ;  /* 0x00000000001c7805 */ /* 0x000fe4000001ff00 */
[----:B------:R-:W-:Y:S01]  /*0420*/  LOP3.LUT R31, R13, 0x180, RZ, 0xfc, !PT ;  /* 0x000001800d1f7812 */ /* 0x000fe200078efcff */
[----:B------:R-:W4:Y:S01]  /*0430*/  @!P3 LDG.E R20, desc[UR4][R2.64+0x300] ;  /* 0x000300040214b981 */ /* 0x000f22000c1e1900 */
[----:B------:R-:W-:-:S02]  /*0440*/  CS2R R24, SRZ ;  /* 0x0000000000187805 */ /* 0x000fc4000001ff00 */
[----:B------:R-:W-:Y:S01]  /*0450*/  LOP3.LUT R33, R13, 0x1a0, RZ, 0xfc, !PT ;  /* 0x000001a00d217812 */ /* 0x000fe200078efcff */
[----:B------:R-:W4:Y:S04]  /*0460*/  @!P5 LDG.E R26, desc[UR4][R2.64+0x500] ;  /* 0x00050004021ad981 */ /* 0x000f28000c1e1900 */
[----:B------:R-:W5:Y:S01]  /*0470*/  @!P5 LDG.E R29, desc[UR4][R4.64+0x500] ;  /* 0x00050004041dd981 */ /* 0x000f62000c1e1900 */
[----:B------:R-:W-:-:S03]  /*0480*/  ISETP.GE.AND P5, PT, R31, R34, PT ;  /* 0x000000221f00720c */ /* 0x000fc60003fa6270 */
[----:B------:R-:W4:Y:S04]  /*0490*/  @!P2 LDG.E R22, desc[UR4][R2.64+0x380] ;  /* 0x000380040216a981 */ /* 0x000f28000c1e1900 */
[----:B------:R-:W4:Y:S04]  /*04a0*/  @!P6 LDG.E R27, desc[UR4][R2.64+0x580] ;  /* 0x00058004021be981 */ /* 0x000f28000c1e1900 */
[----:B------:R-:W5:Y:S01]  /*04b0*/  @!P6 LDG.E R28, desc[UR4][R4.64+0x580] ;  /* 0x00058004041ce981 */ /* 0x000f62000c1e1900 */
[----:B------:R-:W-:-:S03]  /*04c0*/  ISETP.GE.AND P6, PT, R33, R34, PT ;  /* 0x000000222100720c */ /* 0x000fc60003fc6270 */
[----:B------:R-:W4:Y:S01]  /*04d0*/  @!P1 LDG.E R24, desc[UR4][R2.64+0x400] ;  /* 0x0004000402189981 */ /* 0x000f22000c1e1900 */
[----:B------:R-:W-:Y:S02]  /*04e0*/  IMAD.MOV.U32 R30, RZ, RZ, RZ ;  /* 0x000000ffff1e7224 */ /* 0x000fe400078e00ff */
[----:B------:R-:W-:Y:S01]  /*04f0*/  IMAD.MOV.U32 R35, RZ, RZ, RZ ;  /* 0x000000ffff237224 */ /* 0x000fe200078e00ff */
[----:B------:R-:W4:Y:S01]  /*0500*/  @!P0 LDG.E R25, desc[UR4][R2.64+0x480] ;  /* 0x0004800402198981 */ /* 0x000f22000c1e1900 */
[C---:B------:R-:W-:Y:S01]  /*0510*/  LOP3.LUT R39, R13.reuse, 0x1c0, RZ, 0xfc, !PT ;  /* 0x000001c00d277812 */ /* 0x040fe200078efcff */
[----:B------:R-:W-:Y:S01]  /*0520*/  IMAD.MOV.U32 R32, RZ, RZ, RZ ;  /* 0x000000ffff207224 */ /* 0x000fe200078e00ff */
[----:B------:R-:W-:Y:S01]  /*0530*/  CS2R R36, SRZ ;  /* 0x0000000000247805 */ /* 0x000fe2000001ff00 */
[----:B------:R-:W4:Y:S01]  /*0540*/  @!P5 LDG.E R30, desc[UR4][R2.64+0x600] ;  /* 0x00060004021ed981 */ /* 0x000f22000c1e1900 */
[----:B------:R-:W-:-:S03]  /*0550*/  LOP3.LUT R41, R13, 0x1e0, RZ, 0xfc, !PT ;  /* 0x000001e00d297812 */ /* 0x000fc600078efcff */
[----:B------:R-:W5:Y:S01]  /*0560*/  @!P5 LDG.E R35, desc[UR4][R4.64+0x600] ;  /* 0x000600040423d981 */ /* 0x000f62000c1e1900 */
[----:B------:R-:W-:-:S03]  /*0570*/  ISETP.GE.AND P5, PT, R39, R34, PT ;  /* 0x000000222700720c */ /* 0x000fc60003fa6270 */
[----:B------:R-:W4:Y:S04]  /*0580*/  @!P6 LDG.E R32, desc[UR4][R2.64+0x680] ;  /* 0x000680040220e981 */ /* 0x000f28000c1e1900 */
[----:B------:R-:W5:Y:S01]  /*0590*/  @!P6 LDG.E R37, desc[UR4][R4.64+0x680] ;  /* 0x000680040425e981 */ /* 0x000f62000c1e1900 */
[----:B------:R-:W-:Y:S01]  /*05a0*/  ISETP.GE.AND P6, PT, R41, R34, PT ;  /* 0x000000222900720c */ /* 0x000fe20003fc6270 */
[----:B------:R-:W-:-:S06]  /*05b0*/  IMAD.MOV.U32 R34, RZ, RZ, RZ ;  /* 0x000000ffff227224 */ /* 0x000fcc00078e00ff */
[----:B------:R-:W4:Y:S06]  /*05c0*/  @!P5 LDG.E R34, desc[UR4][R2.64+0x700] ;  /* 0x000700040222d981 */ /* 0x000f2c000c1e1900 */
[----:B------:R2:W4:Y:S01]  /*05d0*/  @!P6 LDG.E R36, desc[UR4][R2.64+0x780] ;  /* 0x000780040224e981 */ /* 0x000522000c1e1900 */
[----:B------:R-:W-:Y:S02]  /*05e0*/  IMAD.MOV.U32 R47, RZ, RZ, RZ ;  /* 0x000000ffff2f7224 */ /* 0x000fe400078e00ff */
[----:B------:R-:W-:Y:S02]  /*05f0*/  IMAD.MOV.U32 R49, RZ, RZ, RZ ;  /* 0x000000ffff317224 */ /* 0x000fe400078e00ff */
[----:B------:R-:W-:-:S02]  /*0600*/  IMAD.MOV.U32 R51, RZ, RZ, RZ ;  /* 0x000000ffff337224 */ /* 0x000fc400078e00ff */
[----:B------:R-:W-:Y:S01]  /*0610*/  IMAD.MOV.U32 R53, RZ, RZ, RZ ;  /* 0x000000ffff357224 */ /* 0x000fe200078e00ff */
[----:B------:R-:W5:Y:S01]  /*0620*/  @!P5 LDG.E R47, desc[UR4][R4.64+0x700] ;  /* 0x00070004042fd981 */ /* 0x000f62000c1e1900 */
        /* <DEDUP_REMOVED lines=42> */
[----:B------:R-:W-:Y:S02]  /*08d0*/  SHF.R.S32.HI R3, RZ, 0x1f, R6 ;  /* 0x0000001fff037819 */ /* 0x000fe40000011406 */
[----:B------:R-:W-:Y:S02]  /*08e0*/  LEA R2, P6, R6, UR6, 0x1 ;  /* 0x0000000606027c11 */ /* 0x000fe4000f8c08ff */
[----:B------:R-:W-:-:S02]  /*08f0*/  ISETP.GE.AND P1, PT, R21, R8, PT ;  /* 0x000000081500720c */ /* 0x000fc40003f26270 */
[----:B------:R-:W-:Y:S01]  /*0900*/  LEA.HI.X R3, R6, UR7, R3, 0x1, P6 ;  /* 0x0000000706037c11 */ /* 0x000fe2000b0f0c03 */
[----:B-----5:R-:W-:Y:S01]  /*0910*/  @!P0 FFMA.FTZ R0, -R5, R0, R7 ;  /* 0x0000000005008223 */ /* 0x020fe20000010107 */
[-C--:B------:R-:W-:Y:S01]  /*0920*/  ISETP.GE.AND P5, PT, R43, R8.reuse, PT ;  /* 0x000000082b00720c */ /* 0x080fe20003fa6270 */
[----:B------:R-:W-:Y:S01]  /*0930*/  @!P2 FFMA.FTZ R11, -R5, R11, R12 ;  /* 0x0000000b050ba223 */ /* 0x000fe2000001010c */
[----:B------:R-:W-:Y:S01]  /*0940*/  ISETP.GE.AND P3, PT, R45, R8, PT ;  /* 0x000000082d00720c */ /* 0x000fe20003f66270 */
[C---:B------:R-:W-:Y:S01]  /*0950*/  @!P4 FFMA.FTZ R16, -R5.reuse, R16, R17 ;  /* 0x000000100510c223 */ /* 0x040fe20000010111 */
[----:B------:R-:W-:Y:S02]  /*0960*/  @!P0 F2FP.BF16.F32.PACK_AB R0, RZ, R0 ;  /* 0x00000000ff00823e */ /* 0x000fe400000010ff */
[----:B------:R-:W-:Y:S02]  /*0970*/  @!P2 F2FP.BF16.F32.PACK_AB R11, RZ, R11 ;  /* 0x0000000bff0ba23e */ /* 0x000fe400000010ff */
[----:B------:R-:W-:Y:S01]  /*0980*/  @!P4 F2FP.BF16.F32.PACK_AB R16, RZ, R16 ;  /* 0x00000010ff10c23e */ /* 0x000fe200000010ff */
[----:B------:R-:W-:Y:S01]  /*0990*/  @!P1 FFMA.FTZ R9, -R5, R9, R10 ;  /* 0x0000000905099223 */ /* 0x000fe2000001010a */
[----:B------:R-:W-:Y:S01]  /*09a0*/  @!P0 STG.E.U16 desc[UR4][R2.64+0x80], R0 ;  /* 0x0000800002008986 */ /* 0x000fe2000c101504 */
[----:B------:R-:W-:-:S02]  /*09b0*/  ISETP.GE.AND P0, PT, R39, R8, PT ;  /* 0x000000082700720c */ /* 0x000fc40003f06270 */
[----:B------:R-:W-:Y:S01]  /*09c0*/  @!P5 FFMA.FTZ R29, -R5, R29, R26 ;  /* 0x0000001d051dd223 */ /* 0x000fe2000001011a */
[----:B------:R-:W-:Y:S01]  /*09d0*/  @!P2 STG.E.U16 desc[UR4][R2.64], R11 ;  /* 0x0000000b0200a986 */ /* 0x000fe2000c101504 */
[----:B------:R-:W-:Y:S01]  /*09e0*/  ISETP.GE.AND P2, PT, R31, R8, PT ;  /* 0x000000081f00720c */ /* 0x000fe20003f46270 */
[----:B------:R-:W-:Y:S01]  /*09f0*/  @!P3 FFMA.FTZ R28, -R5, R28, R27 ;  /* 0x0000001c051cb223 */ /* 0x000fe2000001011b */
[----:B--2---:R-:W-:Y:S01]  /*0a00*/  LOP3.LUT R4, R4, 0x1f, RZ, 0xc0, !PT ;  /* 0x0000001f04047812 */ /* 0x004fe200078ec0ff */
[----:B------:R-:W-:Y:S01]  /*0a10*/  @!P4 STG.E.U16 desc[UR4][R2.64+0xc0], R16 ;  /* 0x0000c0100200c986 */ /* 0x000fe2000c101504 */
[----:B------:R-:W-:Y:S02]  /*0a20*/  @!P1 F2FP.BF16.F32.PACK_AB R9, RZ, R9 ;  /* 0x00000009ff09923e */ /* 0x000fe400000010ff */
[C---:B------:R-:W-:Y:S02]  /*0a30*/  LOP3.LUT R7, R4.reuse, 0x80, RZ, 0xfc, !PT ;  /* 0x0000008004077812 */ /* 0x040fe400078efcff */
[----:B------:R-:W-:Y:S01]  /*0a40*/  @!P5 F2FP.BF16.F32.PACK_AB R29, RZ, R29 ;  /* 0x0000001dff1dd23e */ /* 0x000fe200000010ff */
[----:B------:R1:W-:Y:S01]  /*0a50*/  @!P1 STG.E.U16 desc[UR4][R2.64+0x40], R9 ;  /* 0x0000400902009986 */ /* 0x0003e2000c101504 */
[-C--:B------:R-:W-:Y:S01]  /*0a60*/  ISETP.GE.AND P6, PT, R7, R8.reuse, PT ;  /* 0x000000080700720c */ /* 0x080fe20003fc6270 */
[C---:B------:R-:W-:Y:S01]  /*0a70*/  @!P0 FFMA.FTZ R47, -R5.reuse, R47, R34 ;  /* 0x0000002f052f8223 */ /* 0x040fe20000010122 */
[----:B------:R-:W-:Y:S01]  /*0a80*/  LOP3.LUT R7, R4, 0xa0, RZ, 0xfc, !PT ;  /* 0x000000a004077812 */ /* 0x000fe200078efcff */
[----:B------:R-:W-:Y:S01]  /*0a90*/  @!P2 FFMA.FTZ R35, -R5, R35, R30 ;  /* 0x000000230523a223 */ /* 0x000fe2000001011e */
[-C--:B------:R-:W-:Y:S01]  /*0aa0*/  ISETP.GE.AND P1, PT, R33, R8.reuse, PT ;  /* 0x000000082100720c */ /* 0x080fe20003f26270 */
[----:B------:R2:W-:Y:S01]  /*0ab0*/  @!P5 STG.E.U16 desc[UR4][R2.64+0x280], R29 ;  /* 0x0002801d0200d986 */ /* 0x0005e2000c101504 */
[----:B------:R-:W-:-:S02]  /*0ac0*/  ISETP.GE.AND P4, PT, R7, R8, PT ;  /* 0x000000080700720c */ /* 0x000fc40003f86270 */
[C---:B------:R-:W-:Y:S02]  /*0ad0*/  LOP3.LUT R7, R4.reuse, 0xc0, RZ, 0xfc, !PT ;  /* 0x000000c004077812 */ /* 0x040fe400078efcff */
[----:B------:R-:W-:Y:S02]  /*0ae0*/  @!P3 F2FP.BF16.F32.PACK_AB R28, RZ, R28 ;  /* 0x0000001cff1cb23e */ /* 0x000fe400000010ff */
[----:B------:R-:W-:Y:S01]  /*0af0*/  @!P2 F2FP.BF16.F32.PACK_AB R35, RZ, R35 ;  /* 0x00000023ff23a23e */ /* 0x000fe200000010ff */
[C---:B------:R-:W-:Y:S01]  /*0b00*/  @!P6 FFMA.FTZ R14, -R5.reuse, R14, R15 ;  /* 0x0000000e050ee223 */ /* 0x040fe2000001010f */
[----:B-1----:R-:W-:Y:S01]  /*0b10*/  LOP3.LUT R9, R4, 0x120, RZ, 0xfc, !PT ;  /* 0x0000012004097812 */ /* 0x002fe200078efcff */
[----:B------:R2:W-:Y:S01]  /*0b20*/  @!P3 STG.E.U16 desc[UR4][R2.64+0x2c0], R28 ;  /* 0x0002c01c0200b986 */ /* 0x0005e2000c101504 */
[----:B------:R-:W-:Y:S01]  /*0b30*/  @!P0 F2FP.BF16.F32.PACK_AB R47, RZ, R47 ;  /* 0x0000002fff2f823e */ /* 0x000fe200000010ff */
[----:B------:R-:W-:Y:S01]  /*0b40*/  @!P1 FFMA.FTZ R37, -R5, R37, R32 ;  /* 0x0000002505259223 */ /* 0x000fe20000010120 */
[----:B------:R-:W-:Y:S01]  /*0b50*/  @!P6 F2FP.BF16.F32.PACK_AB R14, RZ, R14 ;  /* 0x0000000eff0ee23e */ /* 0x000fe200000010ff */
[----:B------:R2:W-:Y:S01]  /*0b60*/  @!P2 STG.E.U16 desc[UR4][R2.64+0x300], R35 ;  /* 0x000300230200a986 */ /* 0x0005e2000c101504 */
[-C--:B------:R-:W-:Y:S01]  /*0b70*/  ISETP.GE.AND P2, PT, R9, R8.reuse, PT ;  /* 0x000000080900720c */ /* 0x080fe20003f46270 */
[----:B------:R-:W-:Y:S01]  /*0b80*/  @!P4 FFMA.FTZ R49, -R5, R49, R18 ;  /* 0x000000310531c223 */ /* 0x000fe20000010112 */
[----:B------:R-:W-:Y:S01]  /*0b90*/  @!P1 F2FP.BF16.F32.PACK_AB R37, RZ, R37 ;  /* 0x00000025ff25923e */ /* 0x000fe200000010ff */
[----:B------:R2:W-:Y:S01]  /*0ba0*/  @!P6 STG.E.U16 desc[UR4][R2.64+0x100], R14 ;  /* 0x0001000e0200e986 */ /* 0x0005e2000c101504 */
[----:B------:R-:W-:-:S02]  /*0bb0*/  ISETP.GE.AND P6, PT, R7, R8, PT ;  /* 0x000000080700720c */ /* 0x000fc40003fc6270 */
[C---:B------:R-:W-:Y:S01]  /*0bc0*/  LOP3.LUT R7, R4.reuse, 0xe0, RZ, 0xfc, !PT ;  /* 0x000000e004077812 */ /* 0x040fe200078efcff */
[----:B------:R2:W-:Y:S01]  /*0bd0*/  @!P1 STG.E.U16 desc[UR4][R2.64+0x340], R37 ;  /* 0x0003402502009986 */ /* 0x0005e2000c101504 */
[-C--:B------:R-:W-:Y:S02]  /*0be0*/  ISETP.GE.AND P1, PT, R41, R8.reuse, PT ;  /* 0x000000082900720c */ /* 0x080fe40003f26270 */
[----:B------:R-:W-:Y:S01]  /*0bf0*/  ISETP.GE.AND P5, PT, R7, R8, PT ;  /* 0x000000080700720c */ /* 0x000fe20003fa6270 */
[----:B------:R2:W-:Y:S01]  /*0c00*/  @!P0 STG.E.U16 desc[UR4][R2.64+0x380], R47 ;  /* 0x0003802f02008986 */ /* 0x0005e2000c101504 */
[----:B------:R-:W-:Y:S01]  /*0c10*/  LOP3.LUT R7, R4, 0x100, RZ, 0xfc, !PT ;  /* 0x0000010004077812 */ /* 0x000fe200078efcff */
[----:B------:R-:W-:Y:S01]  /*0c20*/  @!P2 FFMA.FTZ R40, -R5, R40, R25 ;  /* 0x000000280528a223 */ /* 0x000fe20000010119 */
[----:B------:R-:W-:Y:S02]  /*0c30*/  @!P4 F2FP.BF16.F32.PACK_AB R49, RZ, R49 ;  /* 0x00000031ff31c23e */ /* 0x000fe400000010ff */
[----:B------:R-:W-:Y:S01]  /*0c40*/  ISETP.GE.AND P3, PT, R7, R8, PT ;  /* 0x000000080700720c */ /* 0x000fe20003f66270 */
[C---:B------:R-:W-:Y:S01]  /*0c50*/  @!P6 FFMA.FTZ R51, -R5.reuse, R51, R20 ;  /* 0x000000330533e223 */ /* 0x040fe20000010114 */
[----:B------:R-:W-:Y:S01]  /*0c60*/  @!P2 F2FP.BF16.F32.PACK_AB R40, RZ, R40 ;  /* 0x00000028ff28a23e */ /* 0x000fe200000010ff */
[----:B------:R2:W-:Y:S03]  /*0c70*/  @!P4 STG.E.U16 desc[UR4][R2.64+0x140], R49 ;  /* 0x000140310200c986 */ /* 0x0005e6000c101504 */
[----:B------:R-:W-:Y:S01]  /*0c80*/  @!P6 F2FP.BF16.F32.PACK_AB R51, RZ, R51 ;  /* 0x00000033ff33e23e */ /* 0x000fe200000010ff */
[C---:B------:R-:W-:Y:S01]  /*0c90*/  @!P5 FFMA.FTZ R53, -R5.reuse, R53, R22 ;  /* 0x000000350535d223 */ /* 0x040fe20000010116 */
[----:B------:R2:W-:Y:S04]  /*0ca0*/  @!P2 STG.E.U16 desc[UR4][R2.64+0x240], R40 ;  /* 0x000240280200a986 */ /* 0x0005e8000c101504 */
[----:B------:R-:W-:Y:S01]  /*0cb0*/  @!P5 F2FP.BF16.F32.PACK_AB R53, RZ, R53 ;  /* 0x00000035ff35d23e */ /* 0x000fe200000010ff */
[----:B------:R-:W-:Y:S01]  /*0cc0*/  @!P3 FFMA.FTZ R38, -R5, R38, R24 ;  /* 0x000000260526b223 */ /* 0x000fe20000010118 */
[----:B------:R2:W-:Y:S04]  /*0cd0*/  @!P6 STG.E.U16 desc[UR4][R2.64+0x180], R51 ;  /* 0x000180330200e986 */ /* 0x0005e8000c101504 */
[----:B------:R-:W-:Y:S01]  /*0ce0*/  @!P3 F2FP.BF16.F32.PACK_AB R38, RZ, R38 ;  /* 0x00000026ff26b23e */ /* 0x000fe200000010ff */
[----:B------:R2:W-:Y:S04]  /*0cf0*/  @!P5 STG.E.U16 desc[UR4][R2.64+0x1c0], R53 ;  /* 0x0001c0350200d986 */ /* 0x0005e8000c101504 */
[----:B------:R2:W-:Y:S01]  /*0d00*/  @!P3 STG.E.U16 desc[UR4][R2.64+0x200], R38 ;  /* 0x000200260200b986 */ /* 0x0005e2000c101504 */
[----:B------:R-:W-:Y:S05]  /*0d10*/  @P1 EXIT ;  /* 0x000000000000194d */ /* 0x000fea0003800000 */
[----:B------:R-:W-:-:S05]  /*0d20*/  FFMA.FTZ R42, -R5, R42, R36 ;  /* 0x0000002a052a7223 */ /* 0x000fca0000010124 */
[----:B------:R-:W-:-:S05]  /*0d30*/  F2FP.BF16.F32.PACK_AB R42, RZ, R42 ;  /* 0x0000002aff2a723e */ /* 0x000fca00000010ff */
[----:B------:R-:W-:Y:S01]  /*0d40*/  STG.E.U16 desc[UR4][R2.64+0x3c0], R42 ;  /* 0x0003c02a02007986 */ /* 0x000fe2000c101504 */
[----:B------:R-:W-:Y:S05]  /*0d50*/  EXIT ;  /* 0x000000000000794d */ /* 0x000fea0003800000 */
.L_x_4262:
        /* <DEDUP_REMOVED lines=10> */
.L_x_11741:


//--------------------- .text._ZN43_GLOBAL__N__9ae7fba5_10_SoftMax_cu_9f978f6321softmax_warp_backwardIfN3c108BFloat16EfLi8ELb0ELb0EEEvPT0_PKT_S7_iiiPKb --------------------------
	.section	.text._ZN43_GLOBAL__N__9ae7fba5_10_SoftMax_cu_9f978f6321softmax_warp_backwardIfN3c108BFloat16EfLi8ELb0ELb0EEEvPT0_PKT_S7_iiiPKb,"ax",@progbits
	.align	128
.text._ZN43_GLOBAL__N__9ae7fba5_10_SoftMax_cu_9f978f6321softmax_warp_backwardIfN3c108BFloat16EfLi8ELb0ELb0EEEvPT0_PKT_S7_iiiPKb:
        .type           _ZN43_GLOBAL__N__9ae7fba5_10_SoftMax_cu_9f978f6321softmax_warp_backwardIfN3c108BFloat16EfLi8ELb0ELb0EEEvPT0_PKT_S7_iiiPKb,@function
        .size           _ZN43_GLOBAL__N__9ae7fba5_10_SoftMax_cu_9f978f6321softmax_warp_backwardIfN3c108BFloat16EfLi8ELb0ELb0EEEvPT0_PKT_S7_iiiPKb,(.L_x_11742 - _ZN43_GLOBAL__N__9ae7fba5_10_SoftMax_cu_9f978f6321softmax_warp_backwardIfN3c108BFloat16EfLi8ELb0ELb0EEEvPT0_PKT_S7_iiiPKb)
        .other          _ZN43_GLOBAL__N__9ae7fba5_10_SoftMax_cu_9f978f6321softmax_warp_backwardIfN3c108BFloat16EfLi8ELb0ELb0EEEvPT0_PKT_S7_iiiPKb,@"STO_CUDA_ENTRY STV_DEFAULT"
_ZN43_GLOBAL__N__9ae7fba5_10_SoftMax_cu_9f978f6321softmax_warp_backwardIfN3c108BFloat16EfLi8ELb0ELb0EEEvPT0_PKT_S7_iiiPKb:
[----:B------:R-:W-:Y:S01]  /*0000*/  LDC R1, c[0x0][0x28] ;  /* 0x00000a00ff017b82 */ /* 0x000fe20000000800 */
[----:B------:R-:W0:Y:S07]  /*0010*/  S2R R3, SR_TID.Y ;  /* 0x0000000000037919 */ /* 0x000e2e0000002200 */
[----:B------:R-:W0:Y:S01]  /*0020*/  S2UR UR4, SR_CTAID.X ;  /* 0x00000000000479c3 */ /* 0x000e220000002500 */
[----:B------:R-:W-:Y:S01]  /*0030*/  IMAD.MOV.U32 R14, RZ, RZ, RZ ;  /* 0x000000ffff0e7224 */ /* 0x000fe200078e00ff */
[----:B------:R-:W-:Y:S01]  /*0040*/  CS2R R12, SRZ ;  /* 0x00000000000c7805 */ /* 0x000fe2000001ff00 */
[----:B------:R-:W1:Y:S01]  /*0050*/  S2R R23, SR_TID.X ;  /* 0x0000000000177919 */ /* 0x000e620000002100 */
[----:B------:R-:W-:-:S04]  /*0060*/  IMAD.MOV.U32 R10, RZ, RZ, RZ ;  /* 0x000000ffff0a7224 */ /* 0x000fc800078e00ff */
        /* <DEDUP_REMOVED lines=14> */
[C---:B------:R-:W-:Y:S02]  /*0150*/  LOP3.LUT R11, R23.reuse, 0x60, RZ, 0xfc, !PT ;  /* 0x00000060170b7812 */ /* 0x040fe400078efcff */
[-C--:B------:R-:W-:Y:S02]  /*0160*/  ISETP.GE.AND P6, PT, R23, R6.reuse, PT ;  /* 0x000000061700720c */ /* 0x080fe40003fc6270 */
[-C--:B------:R-:W-:Y:S02]  /*0170*/  ISETP.GE.AND P2, PT, R7, R6.reuse, PT ;  /* 0x000000060700720c */ /* 0x080fe40003f46270 */
[-C--:B------:R-:W-:Y:S02]  /*0180*/  ISETP.GE.AND P1, PT, R9, R6.reuse, PT ;  /* 0x000000060900720c */ /* 0x080fe40003f26270 */
[----:B------:R-:W-:Y:S02]  /*0190*/  ISETP.GE.AND P0, PT, R11, R6, PT ;  /* 0x000000060b00720c */ /* 0x000fe40003f06270 */
[----:B------:R-:W-:Y:S01]  /*01a0*/  LOP3.LUT R21, R23, 0x80, RZ, 0xfc, !PT ;  /* 0x0000008017157812 */ /* 0x000fe200078efcff */
[----:B0-----:R-:W-:Y:S01]  /*01b0*/  IMAD.WIDE R2, R15, 0x4, R2 ;  /* 0x000000040f027825 */ /* 0x001fe200078e0202 */
[----:B------:R-:W-:-:S04]  /*01c0*/  LOP3.LUT R19, R23, 0xa0, RZ, 0xfc, !PT ;  /* 0x000000a017137812 */ /* 0x000fc800078efcff */
[----:B------:R-:W2:Y:S01]  /*01d0*/  @!P6 LDG.E R14, desc[UR4][R2.64] ;  /* 0x00000004020ee981 */ /* 0x000ea2000c1e1900 */
[-C--:B------:R-:W-:Y:S02]  /*01e0*/  ISETP.GE.AND P5, PT, R21, R6.reuse, PT ;  /* 0x000000061500720c */ /* 0x080fe40003fa6270 */
[----:B------:R-:W-:Y:S01]  /*01f0*/  CS2R R8, SRZ ;  /* 0x0000000000087805 */ /* 0x000fe2000001ff00 */
[----:B------:R-:W4:Y:S01]  /*0200*/  @!P2 LDG.E R13, desc[UR4][R2.64+0x80] ;  /* 0x00008004020da981 */ /* 0x000f22000c1e1900 */
[----:B------:R-:W-:Y:S01]  /*0210*/  LOP3.LUT R17, R23, 0xc0, RZ, 0xfc, !PT ;  /* 0x000000c017117812 */ /* 0x000fe200078efcff */
[----:B---3--:R-:W-:Y:S01]  /*0220*/  IMAD.WIDE R4, R15, 0x4, R4 ;  /* 0x000000040f047825 */ /* 0x008fe200078e0204 */
[-C--:B------:R-:W-:Y:S01]  /*0230*/  ISETP.GE.AND P4, PT, R19, R6.reuse, PT ;  /* 0x000000061300720c */ /* 0x080fe20003f86270 */
[----:B------:R-:W3:Y:S01]  /*0240*/  @!P1 LDG.E R12, desc[UR4][R2.64+0x100] ;  /* 0x00010004020c9981 */ /* 0x000ee2000c1e1900 */
[----:B------:R-:W-:Y:S02]  /*0250*/  LOP3.LUT R11, R23, 0xe0, RZ, 0xfc, !PT ;  /* 0x000000e0170b7812 */ /* 0x000fe400078efcff */
[-C--:B------:R-:W-:Y:S01]  /*0260*/  ISETP.GE.AND P3, PT, R17, R6.reuse, PT ;  /* 0x000000061100720c */ /* 0x080fe20003f66270 */
[----:B------:R-:W3:Y:S04]  /*0270*/  @!P0 LDG.E R10, desc[UR4][R2.64+0x180] ;  /* 0x00018004020a8981 */ /* 0x000ee8000c1e1900 */
[----:B------:R-:W5:Y:S01]  /*0280*/  @!P6 LDG.E R9, desc[UR4][R4.64] ;  /* 0x000000040409e981 */ /* 0x000f62000c1e1900 */
[----:B------:R-:W-:-:S02]  /*0290*/  ISETP.GE.AND P6, PT, R11, R6, PT ;  /* 0x000000060b00720c */ /* 0x000fc40003fc6270 */
[----:B------:R-:W-:Y:S01]  /*02a0*/  CS2R R6, SRZ ;  /* 0x0000000000067805 */ /* 0x000fe2000001ff00 */
[----:B------:R-:W3:Y:S01]  /*02b0*/  @!P5 LDG.E R8, desc[UR4][R2.64+0x200] ;  /* 0x000200040208d981 */ /* 0x000ee2000c1e1900 */
[----:B------:R-:W-:-:S04]  /*02c0*/  IMAD.MOV.U32 R0, RZ, RZ, RZ ;  /* 0x000000ffff007224 */ /* 0x000fc800078e00ff */
[----:B------:R-:W3:Y:S04]  /*02d0*/  @!P4 LDG.E R7, desc[UR4][R2.64+0x280] ;  /* 0x000280040207c981 */ /* 0x000ee8000c1e1900 */
[----:B------:R-:W3:Y:S04]  /*02e0*/  @!P3 LDG.E R6, desc[UR4][R2.64+0x300] ;  /* 0x000300040206b981 */ /* 0x000ee8000c1e1900 */
[----:B------:R2:W3:Y:S01]  /*02f0*/  @!P6 LDG.E R0, desc[UR4][R2.64+0x380] ;  /* 0x000380040200e981 */ /* 0x0004e2000c1e1900 */
[----:B------:R-:W-:Y:S01]  /*0300*/  CS2R R24, SRZ ;  /* 0x0000000000187805 */ /* 0x000fe2000001ff00 */
[----:B------:R-:W-:-:S02]  /*0310*/  IMAD.MOV.U32 R22, RZ, RZ, RZ ;  /* 0x000000ffff167224 */ /* 0x000fc400078e00ff */
[----:B------:R-:W-:Y:S02]  /*0320*/  IMAD.MOV.U32 R18, RZ, RZ, RZ ;  /* 0x000000ffff127224 */ /* 0x000fe400078e00ff */
[----:B------:R-:W-:Y:S01]  /*0330*/  IMAD.MOV.U32 R20, RZ, RZ, RZ ;  /* 0x000000ffff147224 */ /* 0x000fe200078e00ff */
[----:B------:R-:W5:Y:S01]  /*0340*/  @!P5 LDG.E R24, desc[UR4][R4.64+0x200] ;  /* 0x000200040418d981 */ /* 0x000f62000c1e1900 */
[----:B------:R-:W-:Y:S02]  /*0350*/  IMAD.MOV.U32 R29, RZ, RZ, RZ ;  /* 0x000000ffff1d7224 */ /* 0x000fe400078e00ff */
[----:B------:R-:W-:Y:S01]  /*0360*/  IMAD.MOV.U32 R27, RZ, RZ, RZ ;  /* 0x000000ffff1b7224 */ /* 0x000fe200078e00ff */
[----:B------:R-:W5:Y:S04]  /*0370*/  @!P4 LDG.E R22, desc[UR4][R4.64+0x280] ;  /* 0x000280040416c981 */ /* 0x000f68000c1e1900 */
[----:B------:R-:W5:Y:S04]  /*0380*/  @!P3 LDG.E R20, desc[UR4][R4.64+0x300] ;  /* 0x000300040414b981 */ /* 0x000f68000c1e1900 */
[----:B------:R-:W5:Y:S04]  /*0390*/  @!P2 LDG.E R18, desc[UR4][R4.64+0x80] ;  /* 0x000080040412a981 */ /* 0x000f68000c1e1900 */
[----:B------:R-:W5:Y:S04]  /*03a0*/  @!P1 LDG.E R29, desc[UR4][R4.64+0x100] ;  /* 0x00010004041d9981 */ /* 0x000f68000c1e1900 */
[----:B------:R-:W5:Y:S04]  /*03b0*/  @!P0 LDG.E R27, desc[UR4][R4.64+0x180] ;  /* 0x00018004041b8981 */ /* 0x000f68000c1e1900 */
[----:B------:R0:W5:Y:S01]  /*03c0*/  @!P6 LDG.E R25, desc[UR4][R4.64+0x380] ;  /* 0x000380040419e981 */ /* 0x000162000c1e1900 */
[----:B------:R-:W-:Y:S01]  /*03d0*/  ISETP.GE.AND P0, PT, R26, 0x1, PT ;  /* 0x000000011a00780c */ /* 0x000fe20003f06270 */
[----:B--2---:R-:W-:-:S04]  /*03e0*/  FADD.FTZ R2, RZ, R14 ;  /* 0x0000000eff027221 */ /* 0x004fc80000010000 */
[----:B----4-:R-:W-:-:S04]  /*03f0*/  FADD.FTZ R3, R2, R13 ;  /* 0x0000000d02037221 */ /* 0x010fc80000010000 */
[----:B---3--:R-:W-:-:S04]  /*0400*/  FADD.FTZ R3, R3, R12 ;  /* 0x0000000c03037221 */ /* 0x008fc80000010000 */
        /* <DEDUP_REMOVED lines=9> */
[----:B------:R-:W0:Y:S02]  /*04a0*/  SHFL.BFLY PT, R4, R5, 0x4, 0x1f ;  /* 0x0c801f0005047f89 */ /* 0x000e2400000e0000 */
[----:B0-----:R-:W-:-:S05]  /*04b0*/  FADD.FTZ R4, R5, R4 ;  /* 0x0000000405047221 */ /* 0x001fca0000010000 */
[----:B------:R-:W0:Y:S02]  /*04c0*/  SHFL.BFLY PT, R28, R4, 0x2, 0x1f ;  /* 0x0c401f00041c7f89 */ /* 0x000e2400000e0000 */
[----:B0-----:R-:W-:-:S05]  /*04d0*/  FADD.FTZ R28, R4, R28 ;  /* 0x0000001c041c7221 */ /* 0x001fca0000010000 */
[----:B------:R0:W1:Y:S01]  /*04e0*/  SHFL.BFLY PT, R26, R28, 0x1, 0x1f ;  /* 0x0c201f001c1a7f89 */ /* 0x00006200000e0000 */
[----:B------:R-:W-:Y:S05]  /*04f0*/  @!P0 EXIT ;  /* 0x000000000000894d */ /* 0x000fea0003800000 */
[----:B------:R-:W2:Y:S01]  /*0500*/  S2R R3, SR_TID.X ;  /* 0x0000000000037919 */ /* 0x000ea20000002100 */
[-C--:B------:R-:W-:Y:S01]  /*0510*/  ISETP.GE.AND P6, PT, R23, R16.reuse, PT ;  /* 0x000000101700720c */ /* 0x080fe20003fc6270 */
[----:B------:R-:W-:Y:S01]  /*0520*/  ULDC.64 UR6, c[0x0][0x210] ;  /* 0x0000840000067ab9 */ /* 0x000fe20000000a00 */
[-C--:B------:R-:W-:Y:S01]  /*0530*/  ISETP.GE.AND P3, PT, R17, R16.reuse, PT ;  /* 0x000000101100720c */ /* 0x080fe20003f66270 */
[----:B-1----:R-:W-:Y:S01]  /*0540*/  FADD.FTZ R5, R28, R26 ;  /* 0x0000001a1c057221 */ /* 0x002fe20000010000 */
[----:B------:R-:W-:Y:S02]  /*0550*/  SHF.R.S32.HI R4, RZ, 0x1f, R15 ;  /* 0x0000001fff047819 */ /* 0x000fe4000001140f */
[----:B------:R-:W-:Y:S02]  /*0560*/  LEA R2, P0, R15, UR6, 0x1 ;  /* 0x000000060f027c11 */ /* 0x000fe4000f8008ff */
[-C--:B------:R-:W-:Y:S02]  /*0570*/  ISETP.GE.AND P4, PT, R19, R16.reuse, PT ;  /* 0x000000101300720c */ /* 0x080fe40003f86270 */
[----:B------:R-:W-:-:S03]  /*0580*/  ISETP.GE.AND P5, PT, R21, R16, PT ;  /* 0x000000101500720c */ /* 0x000fc60003fa6270 */
[C---:B-----5:R-:W-:Y:S02]  /*0590*/  @!P6 FFMA.FTZ R9, -R5.reuse, R9, R14 ;  /* 0x000000090509e223 */ /* 0x060fe4000001010e */
[----:B------:R-:W-:-:S03]  /*05a0*/  @!P3 FFMA.FTZ R20, -R5, R20, R6 ;  /* 0x000000140514b223 */ /* 0x000fc60000010106 */
[----:B------:R-:W-:Y:S02]  /*05b0*/  @!P6 F2FP.BF16.F32.PACK_AB R9, RZ, R9 ;  /* 0x00000009ff09e23e */ /* 0x000fe400000010ff */
[----:B------:R-:W-:Y:S01]  /*05c0*/  @!P3 F2FP.BF16.F32.PACK_AB R20, RZ, R20 ;  /* 0x00000014ff14b23e */ /* 0x000fe200000010ff */
[C---:B------:R-:W-:Y:S02]  /*05d0*/  @!P4 FFMA.FTZ R22, -R5.reuse, R22, R7 ;  /* 0x000000160516c223 */ /* 0x040fe40000010107 */
[----:B------:R-:W-:-:S03]  /*05e0*/  @!P5 FFMA.FTZ R24, -R5, R24, R8 ;  /* 0x000000180518d223 */ /* 0x000fc60000010108 */
[----:B------:R-:W-:Y:S02]  /*05f0*/  @!P4 F2FP.BF16.F32.PACK_AB R22, RZ, R22 ;  /* 0x00000016ff16c23e */ /* 0x000fe400000010ff */
[----:B------:R-:W-:Y:S02]  /*0600*/  @!P5 F2FP.BF16.F32.PACK_AB R24, RZ, R24 ;  /* 0x00000018ff18d23e */ /* 0x000fe400000010ff */
[----:B--2---:R-:W-:Y:S02]  /*0610*/  LOP3.LUT R17, R3, 0x1f, RZ, 0xc0, !PT ;  /* 0x0000001f03117812 */ /* 0x004fe400078ec0ff */
[----:B------:R-:W-:Y:S02]  /*0620*/  LEA.HI.X R3, R15, UR7, R4, 0x1, P0 ;  /* 0x000000070f037c11 */ /* 0x000fe400080f0c04 */
[C---:B------:R-:W-:Y:S02]  /*0630*/  LOP3.LUT R15, R17.reuse, 0x20, RZ, 0xfc, !PT ;  /* 0x00000020110f7812 */ /* 0x040fe400078efcff */
[C---:B------:R-:W-:Y:S01]  /*0640*/  LOP3.LUT R19, R17.reuse, 0x40, RZ, 0xfc, !PT ;  /* 0x0000004011137812 */ /* 0x040fe200078efcff */
[----:B------:R1:W-:Y:S01]  /*0650*/  @!P6 STG.E.U16 desc[UR4][R2.64], R9 ;  /* 0x000000090200e986 */ /* 0x0003e2000c101504 */
[----:B------:R-:W-:-:S02]  /*0660*/  LOP3.LUT R17, R17, 0x60, RZ, 0xfc, !PT ;  /* 0x0000006011117812 */ /* 0x000fc400078efcff */
[-C--:B------:R-:W-:Y:S01]  /*0670*/  ISETP.GE.AND P2, PT, R15, R16.reuse, PT ;  /* 0x000000100f00720c */ /* 0x080fe20003f46270 */
[----:B------:R1:W-:Y:S01]  /*0680*/  @!P5 STG.E.U16 desc[UR4][R2.64+0x100], R24 ;  /* 0x000100180200d986 */ /* 0x0003e2000c101504 */
[-C--:B------:R-:W-:Y:S02]  /*0690*/  ISETP.GE.AND P1, PT, R19, R16.reuse, PT ;  /* 0x000000101300720c */ /* 0x080fe40003f26270 */
[-C--:B------:R-:W-:Y:S01]  /*06a0*/  ISETP.GE.AND P0, PT, R17, R16.reuse, PT ;  /* 0x000000101100720c */ /* 0x080fe20003f06270 */
[----:B------:R1:W-:Y:S01]  /*06b0*/  @!P4 STG.E.U16 desc[UR4][R2.64+0x140], R22 ;  /* 0x000140160200c986 */ /* 0x0003e2000c101504 */
[----:B------:R-:W-:-:S03]  /*06c0*/  ISETP.GE.AND P6, PT, R11, R16, PT ;  /* 0x000000100b00720c */ /* 0x000fc60003fc6270 */
[----:B------:R1:W-:Y:S04]  /*06d0*/  @!P3 STG.E.U16 desc[UR4][R2.64+0x180], R20 ;  /* 0x000180140200b986 */ /* 0x0003e8000c101504 */
[C---:B------:R-:W-:Y:S02]  /*06e0*/  @!P2 FFMA.FTZ R18, -R5.reuse, R18, R13 ;  /* 0x000000120512a223 */ /* 0x040fe4000001010d */
[C---:B------:R-:W-:Y:S02]  /*06f0*/  @!P1 FFMA.FTZ R29, -R5.reuse, R29, R12 ;  /* 0x0000001d051d9223 */ /* 0x040fe4000001010c */
[----:B------:R-:W-:Y:S01]  /*0700*/  @!P0 FFMA.FTZ R27, -R5, R27, R10 ;  /* 0x0000001b051b8223 */ /* 0x000fe2000001010a */
[----:B------:R-:W-:Y:S02]  /*0710*/  @!P2 F2FP.BF16.F32.PACK_AB R18, RZ, R18 ;  /* 0x00000012ff12a23e */ /* 0x000fe400000010ff */
[----:B------:R-:W-:-:S02]  /*0720*/  @!P1 F2FP.BF16.F32.PACK_AB R29, RZ, R29 ;  /* 0x0000001dff1d923e */ /* 0x000fc400000010ff */
[----:B------:R-:W-:Y:S01]  /*0730*/  @!P0 F2FP.BF16.F32.PACK_AB R27, RZ, R27 ;  /* 0x0000001bff1b823e */ /* 0x000fe200000010ff */
        /* <DEDUP_REMOVED lines=8> */
.L_x_4263:
        /* <DEDUP_REMOVED lines=12> */
.L_x_11742:


//--------------------- .text._ZN43_GLOBAL__N__9ae7fba5_10_SoftMax_cu_9f978f6321softmax_warp_backwardIfN3c108BFloat16EfLi7ELb0ELb0EEEvPT0_PKT_S7_iiiPKb --------------------------
	.section	.text._ZN43_GLOBAL__N__9ae7fba5_10_SoftMax_cu_9f978f6321softmax_warp_backwardIfN3c108BFloat16EfLi7ELb0ELb0EEEvPT0_PKT_S7_iiiPKb,"ax",@progbits
	.align	128
.text._ZN43_GLOBAL__N__9ae7fba5_10_SoftMax_cu_9f978f6321softmax_warp_backwardIfN3c108BFloat16EfLi7ELb0ELb0EEEvPT0_PKT_S7_iiiPKb:
        .type           _ZN43_GLOBAL__N__9ae7fba5_10_SoftMax_cu_9f978f6321softmax_warp_backwardIfN3c108BFloat16EfLi7ELb0ELb0EEEvPT0_PKT_S7_iiiPKb,@function
        .size           _ZN43_GLOBAL__N__9ae7fba5_10_SoftMax_cu_9f978f6321softmax_warp_backwardIfN3c108BFloat16EfLi7ELb0ELb0EEEvPT0_PKT_S7_iiiPKb,(.L_x_11743 - _ZN43_GLOBAL__N__9ae7fba5_10_SoftMax_cu_9f978f6321softmax_warp_backwardIfN3c108BFloat16EfLi7ELb0ELb0EEEvPT0_PKT_S7_iiiPKb)
        .other          _ZN43_GLOBAL__N__9ae7fba5_10_SoftMax_cu_9f978f6321softmax_warp_backwardIfN3c108BFloat16EfLi7ELb0ELb0EEEvPT0_PKT_S7_iiiPKb,@"STO_CUDA_ENTRY STV_DEFAULT"
_ZN43_GLOBAL__N__9ae7fba5_10_SoftMax_cu_9f978f6321softmax_warp_backwardIfN3c108BFloat16EfLi7ELb0ELb0EEEvPT0_PKT_S7_iiiPKb:
[----:B------:R-:W-:Y:S01]  /*0000*/  LDC R1, c[0x0][0x28] ;  /* 0x00000a00ff017b82 */ /* 0x000fe20000000800 */
[----:B------:R-:W0:Y:S07]  /*0010*/  S2R R3, SR_TID.Y ;  /* 0x0000000000037919 */ /* 0x000e2e0000002200 */
[----:B------:R-:W0:Y:S01]  /*0020*/  S2UR UR4, SR_CTAID.X ;  /* 0x00000000000479c3 */ /* 0x000e220000002500 */
[----:B------:R-:W-:Y:S01]  /*0030*/  IMAD.MOV.U32 R15, RZ, RZ, RZ ;  /* 0x000000ffff0f7224 */ /* 0x000fe200078e00ff */
[----:B------:R-:W1:Y:S01]  /*0040*/  S2R R7, SR_TID.X ;  /* 0x0000000000077919 */ /* 0x000e620000002100 */
[----:B------:R-:W-:-:S05]  /*0050*/  IMAD.MOV.U32 R12, RZ, RZ, RZ ;  /* 0x000000ffff0c7224 */ /* 0x000fca00078e00ff */
[----:B------:R-:W0:Y:S08]  /*0060*/  LDC R0, c[0x0][0x4] ;  /* 0x00000100ff007b82 */ /* 0x000e300000000800 */
[----:B------:R-:W2:Y:S01]  /*0070*/  LDC R18, c[0x0][0x230] ;  /* 0x00008c00ff127b82 */ /* 0x000ea20000000800 */
[----:B------:R-:W-:Y:S01]  /*0080*/  CS2R R10, SRZ ;  /* 0x00000000000a7805 */ /* 0x000fe2000001ff00 */
[----:B------:R-:W-:Y:S01]  /*0090*/  ULDC.64 UR6, c[0x0][0x218] ;  /* 0x0000860000067ab9 */ /* 0x000fe20000000a00 */
[----:B0-----:R-:W-:Y:S01]  /*00a0*/  IMAD R0, R0, UR4, R3 ;  /* 0x0000000400007c24 */ /* 0x001fe2000f8e0203 */
[----:B------:R-:W-:-:S04]  /*00b0*/  ULDC.64 UR4, c[0x0][0x228] ;  /* 0x00008a0000047ab9 */ /* 0x000fc80000000a00 */
[----:B------:R-:W0:Y:S01]  /*00c0*/  LDC.64 R2, c[0x0][0x218] ;  /* 0x00008600ff027b82 */ /* 0x000e220000000a00 */
[----:B-1----:R-:W-:Y:S01]  /*00d0*/  LOP3.LUT R7, R7, 0x1f, RZ, 0xc0, !PT ;  /* 0x0000001f07077812 */ /* 0x002fe200078ec0ff */
[----:B------:R-:W-:-:S03]  /*00e0*/  IMAD.SHL.U32 R0, R0, 0x2, RZ ;  /* 0x0000000200007824 */ /* 0x000fc600078e00ff */
[C---:B------:R-:W-:Y:S01]  /*00f0*/  LOP3.LUT R16, R7.reuse, 0x20, RZ, 0xfc, !PT ;  /* 0x0000002007107812 */ /* 0x040fe200078efcff */
[C---:B------:R-:W-:Y:S01]  /*0100*/  IMAD R17, R0.reuse, UR5, R7 ;  /* 0x0000000500117c24 */ /* 0x040fe2000f8e0207 */
[----:B------:R-:W-:Y:S01]  /*0110*/  IADD3 R26, -R0, UR4, RZ ;  /* 0x00000004001a7c10 */ /* 0x000fe2000fffe1ff */
[----:B------:R-:W-:Y:S01]  /*0120*/  ULDC.64 UR4, c[0x0][0x208] ;  /* 0x0000820000047ab9 */ /* 0x000fe20000000a00 */
[C---:B------:R-:W-:Y:S02]  /*0130*/  LOP3.LUT R14, R7.reuse, 0x40, RZ, 0xfc, !PT ;  /* 0x00000040070e7812 */ /* 0x040fe400078efcff */
[----:B------:R-:W-:Y:S02]  /*0140*/  ISETP.GT.AND P0, PT, R26, RZ, PT ;  /* 0x000000ff1a00720c */ /* 0x000fe40003f04270 */
[----:B------:R-:W-:Y:S02]  /*0150*/  LOP3.LUT R13, R7, 0x60, RZ, 0xfc, !PT ;  /* 0x00000060070d7812 */ /* 0x000fe400078efcff */
[----:B--2---:R-:W-:-:S04]  /*0160*/  SEL R4, R18, RZ, P0 ;  /* 0x000000ff12047207 */ /* 0x004fc80000000000 */
[-C--:B------:R-:W-:Y:S02]  /*0170*/  ISETP.GE.AND P5, PT, R7, R4.reuse, PT ;  /* 0x000000040700720c */ /* 0x080fe40003fa6270 */
[-C--:B------:R-:W-:Y:S02]  /*0180*/  ISETP.GE.AND P0, PT, R16, R4.reuse, PT ;  /* 0x000000041000720c */ /* 0x080fe40003f06270 */
[-C--:B------:R-:W-:Y:S01]  /*0190*/  ISETP.GE.AND P1, PT, R14, R4.reuse, PT ;  /* 0x000000040e00720c */ /* 0x080fe20003f26270 */
[----:B0-----:R-:W-:Y:S01]  /*01a0*/  IMAD.WIDE R2, R17, 0x4, R2 ;  /* 0x0000000411027825 */ /* 0x001fe200078e0202 */
[----:B------:R-:W-:Y:S02]  /*01b0*/  ISETP.GE.AND P2, PT, R13, R4, PT ;  /* 0x000000040d00720c */ /* 0x000fe40003f46270 */
[----:B------:R-:W0:Y:S01]  /*01c0*/  LDC.64 R4, c[0x0][0x220] ;  /* 0x00008800ff047b82 */ /* 0x000e220000000a00 */
[----:B------:R-:W-:-:S04]  /*01d0*/  VIMNMX R6, R26, 0x2, PT ;  /* 0x000000021a067848 */ /* 0x000fc80003fe0100 */
[----:B------:R-:W-:Y:S01]  /*01e0*/  ISETP.GT.AND P3, PT, R6, 0x1, PT ;  /* 0x000000010600780c */ /* 0x000fe20003f64270 */
[----:B------:R-:W2:Y:S01]  /*01f0*/  @!P5 LDG.E R15, desc[UR4][R2.64] ;  /* 0x00000004020fd981 */ /* 0x000ea2000c1e1900 */
[----:B------:R-:W-:Y:S02]  /*0200*/  SHF.R.S32.HI R19, RZ, 0x1f, R17 ;  /* 0x0000001fff137819 */ /* 0x000fe40000011411 */
[C---:B------:R-:W-:Y:S01]  /*0210*/  SEL R0, R18.reuse, RZ, P3 ;  /* 0x000000ff12007207 */ /* 0x040fe20001800000 */
[----:B------:R-:W3:Y:S01]  /*0220*/  @!P0 LDG.E R12, desc[UR4][R2.64+0x80] ;  /* 0x00008004020c8981 */ /* 0x000ee2000c1e1900 */
[----:B------:R-:W-:Y:S02]  /*0230*/  IADD3 R9, P4, R17, R18, RZ ;  /* 0x0000001211097210 */ /* 0x000fe40007f9e0ff */
[----:B------:R-:W-:Y:S01]  /*0240*/  ISETP.GE.AND P3, PT, R7, R0, PT ;  /* 0x000000000700720c */ /* 0x000fe20003f66270 */
[----:B------:R-:W4:Y:S01]  /*0250*/  @!P1 LDG.E R11, desc[UR4][R2.64+0x100] ;  /* 0x00010004020b9981 */ /* 0x000f22000c1e1900 */
[----:B------:R-:W-:-:S02]  /*0260*/  LEA.HI.X.SX32 R0, R18, R19, 0x1, P4 ;  /* 0x0000001312007211 */ /* 0x000fc400020f0eff */
[----:B------:R-:W-:Y:S01]  /*0270*/  ISETP.GT.AND P4, PT, R6, 0x1, PT ;  /* 0x000000010600780c */ /* 0x000fe20003f84270 */
[C---:B------:R-:W-:Y:S01]  /*0280*/  IMAD.SHL.U32 R23, R9.reuse, 0x4, RZ ;  /* 0x0000000409177824 */ /* 0x040fe200078e00ff */
[----:B------:R1:W4:Y:S01]  /*0290*/  @!P2 LDG.E R10, desc[UR4][R2.64+0x180] ;  /* 0x00018004020aa981 */ /* 0x000322000c1e1900 */
[----:B------:R-:W-:Y:S01]  /*02a0*/  SHF.L.U64.HI R7, R9, 0x2, R0 ;  /* 0x0000000209077819 */ /* 0x000fe20000010200 */
[----:B------:R-:W-:Y:S01]  /*02b0*/  IMAD.MOV.U32 R8, RZ, RZ, RZ ;  /* 0x000000ffff087224 */ /* 0x000fe200078e00ff */
[----:B------:R-:W-:Y:S01]  /*02c0*/  SEL R19, R18, RZ, P4 ;  /* 0x000000ff12137207 */ /* 0x000fe20002000000 */
[----:B------:R-:W-:Y:S02]  /*02d0*/  IMAD.MOV.U32 R22, RZ, RZ, RZ ;  /* 0x000000ffff167224 */ /* 0x000fe400078e00ff */
[----:B0-----:R-:W-:Y:S01]  /*02e0*/  IMAD.WIDE R4, R17, 0x4, R4 ;  /* 0x0000000411047825 */ /* 0x001fe200078e0204 */
[----:B------:R-:W-:Y:S02]  /*02f0*/  ISETP.GE.AND P4, PT, R16, R19, PT ;  /* 0x000000131000720c */ /* 0x000fe40003f86270 */
[----:B-1----:R-:W-:-:S02]  /*0300*/  IADD3 R2, P6, R23, UR6, RZ ;  /* 0x0000000617027c10 */ /* 0x002fc4000ffde0ff */
[----:B------:R-:W5:Y:S02]  /*0310*/  @!P5 LDG.E R8, desc[UR4][R4.64] ;  /* 0x000000040408d981 */ /* 0x000f64000c1e1900 */
[----:B------:R-:W-:Y:S02]  /*0320*/  IADD3.X R3, R7, UR7, RZ, P6, !PT ;  /* 0x0000000707037c10 */ /* 0x000fe4000b7fe4ff */
[----:B------:R-:W-:Y:S02]  /*0330*/  CS2R R20, SRZ ;  /* 0x0000000000147805 */ /* 0x000fe4000001ff00 */
[-C--:B------:R-:W-:Y:S02]  /*0340*/  ISETP.GE.AND P6, PT, R14, R19.reuse, PT ;  /* 0x000000130e00720c */ /* 0x080fe40003fc6270 */
[----:B------:R-:W-:Y:S02]  /*0350*/  CS2R R24, SRZ ;  /* 0x0000000000187805 */ /* 0x000fe4000001ff00 */
[----:B------:R-:W-:Y:S01]  /*0360*/  ISETP.GE.AND P5, PT, R13, R19, PT ;  /* 0x000000130d00720c */ /* 0x000fe20003fa6270 */
[----:B------:R-:W4:Y:S01]  /*0370*/  @!P3 LDG.E R22, desc[UR4][R2.64] ;  /* 0x000000040216b981 */ /* 0x000f22000c1e1900 */
[----:B------:R-:W-:Y:S01]  /*0380*/  IMAD.MOV.U32 R19, RZ, RZ, RZ ;  /* 0x000000ffff137224 */ /* 0x000fe200078e00ff */
[----:B------:R-:W-:-:S02]  /*0390*/  ULDC.64 UR6, c[0x0][0x220] ;  /* 0x0000880000067ab9 */ /* 0x000fc40000000a00 */
[----:B------:R-:W4:Y:S04]  /*03a0*/  @!P4 LDG.E R21, desc[UR4][R2.64+0x80] ;  /* 0x000080040215c981 */ /* 0x000f28000c1e1900 */
[----:B------:R-:W5:Y:S04]  /*03b0*/  @!P0 LDG.E R25, desc[UR4][R4.64+0x80] ;  /* 0x0000800404198981 */ /* 0x000f68000c1e1900 */
[----:B------:R-:W4:Y:S04]  /*03c0*/  @!P6 LDG.E R20, desc[UR4][R2.64+0x100] ;  /* 0x000100040214e981 */ /* 0x000f28000c1e1900 */
[----:B------:R0:W4:Y:S01]  /*03d0*/  @!P5 LDG.E R19, desc[UR4][R2.64+0x180] ;  /* 0x000180040213d981 */ /* 0x000122000c1e1900 */
[----:B------:R-:W-:-:S03]  /*03e0*/  ISETP.GE.AND P0, PT, R6, 0x1, PT ;  /* 0x000000010600780c */ /* 0x000fc60003f06270 */
[----:B------:R-:W5:Y:S01]  /*03f0*/  @!P1 LDG.E R24, desc[UR4][R4.64+0x100] ;  /* 0x0001000404189981 */ /* 0x000f62000c1e1900 */
[----:B------:R-:W-:Y:S01]  /*0400*/  IADD3 R6, P1, R23, UR6, RZ ;  /* 0x0000000617067c10 */ /* 0x000fe2000ff3e0ff */
[----:B------:R-:W-:-:S06]  /*0410*/  IMAD.MOV.U32 R23, RZ, RZ, RZ ;  /* 0x000000ffff177224 */ /* 0x000fcc00078e00ff */
[----:B------:R1:W5:Y:S01]  /*0420*/  @!P2 LDG.E R23, desc[UR4][R4.64+0x180] ;  /* 0x000180040417a981 */ /* 0x000362000c1e1900 */
[----:B0-----:R-:W-:Y:S01]  /*0430*/  CS2R R2, SRZ ;  /* 0x0000000000027805 */ /* 0x001fe2000001ff00 */
[----:B------:R-:W-:Y:S01]  /*0440*/  IMAD.MOV.U32 R27, RZ, RZ, RZ ;  /* 0x000000ffff1b7224 */ /* 0x000fe200078e00ff */
[----:B------:R-:W-:Y:S01]  /*0450*/  IADD3.X R7, R7, UR7, RZ, P1, !PT ;  /* 0x0000000707077c10 */ /* 0x000fe20008ffe4ff */
[----:B------:R-:W-:-:S04]  /*0460*/  IMAD.MOV.U32 R28, RZ, RZ, RZ ;  /* 0x000000ffff1c7224 */ /* 0x000fc800078e00ff */
[----:B------:R-:W5:Y:S04]  /*0470*/  @!P3 LDG.E R3, desc[UR4][R6.64] ;  /* 0x000000040603b981 */ /* 0x000f68000c1e1900 */
[----:B------:R-:W5:Y:S04]  /*0480*/  @!P4 LDG.E R2, desc[UR4][R6.64+0x80] ;  /* 0x000080040602c981 */ /* 0x000f68000c1e1900 */
[----:B------:R-:W5:Y:S04]  /*0490*/  @!P6 LDG.E R27, desc[UR4][R6.64+0x100] ;  /* 0x00010004061be981 */ /* 0x000f68000c1e1900 */
[----:B------:R0:W5:Y:S01]  /*04a0*/  @!P5 LDG.E R28, desc[UR4][R6.64+0x180] ;  /* 0x00018004061cd981 */ /* 0x000162000c1e1900 */
[----:B--2---:R-:W-:-:S04]  /*04b0*/  FADD.FTZ R29, RZ, R15 ;  /* 0x0000000fff1d7221 */ /* 0x004fc80000010000 */
[----:B---3--:R-:W-:-:S04]  /*04c0*/  FADD.FTZ R29, R29, R12 ;  /* 0x0000000c1d1d7221 */ /* 0x008fc80000010000 */
[----:B----4-:R-:W-:-:S04]  /*04d0*/  FADD.FTZ R29, R29, R11 ;  /* 0x0000000b1d1d7221 */ /* 0x010fc80000010000 */
[----:B------:R-:W-:-:S05]  /*04e0*/  FADD.FTZ R29, R29, R10 ;  /* 0x0000000a1d1d7221 */ /* 0x000fca0000010000 */
[----:B-1----:R-:W1:Y:S01]  /*04f0*/  SHFL.BFLY PT, R4, R29, 0x10, 0x1f ;  /* 0x0e001f001d047f89 */ /* 0x002e6200000e0000 */
[----:B------:R-:W-:-:S04]  /*0500*/  FADD.FTZ R5, RZ, R22 ;  /* 0x00000016ff057221 */ /* 0x000fc80000010000 */
[----:B------:R-:W-:-:S04]  /*0510*/  FADD.FTZ R5, R5, R21 ;  /* 0x0000001505057221 */ /* 0x000fc80000010000 */
[----:B------:R-:W-:-:S04]  /*0520*/  FADD.FTZ R5, R5, R20 ;  /* 0x0000001405057221 */ /* 0x000fc80000010000 */
[----:B------:R-:W-:Y:S01]  /*0530*/  FADD.FTZ R5, R5, R19 ;  /* 0x0000001305057221 */ /* 0x000fe20000010000 */
[----:B-1----:R-:W-:-:S04]  /*0540*/  FADD.FTZ R4, R29, R4 ;  /* 0x000000041d047221 */ /* 0x002fc80000010000 */
[----:B0-----:R-:W0:Y:S04]  /*0550*/  SHFL.BFLY PT, R6, R5, 0x10, 0x1f ;  /* 0x0e001f0005067f89 */ /* 0x001e2800000e0000 */
[----:B------:R-:W1:Y:S01]  /*0560*/  SHFL.BFLY PT, R7, R4, 0x8, 0x1f ;  /* 0x0d001f0004077f89 */ /* 0x000e6200000e0000 */
[----:B0-----:R-:W-:Y:S01]  /*0570*/  FADD.FTZ R6, R5, R6 ;  /* 0x0000000605067221 */ /* 0x001fe20000010000 */
[----:B-1----:R-:W-:-:S04]  /*0580*/  FADD.FTZ R7, R4, R7 ;  /* 0x0000000704077221 */ /* 0x002fc80000010000 */
[----:B------:R-:W0:Y:S04]  /*0590*/  SHFL.BFLY PT, R5, R6, 0x8, 0x1f ;  /* 0x0d001f0006057f89 */ /* 0x000e2800000e0000 */
[----:B------:R-:W1:Y:S01]  /*05a0*/  SHFL.BFLY PT, R4, R7, 0x4, 0x1f ;  /* 0x0c801f0007047f89 */ /* 0x000e6200000e0000 */
[----:B0-----:R-:W-:Y:S01]  /*05b0*/  FADD.FTZ R29, R6, R5 ;  /* 0x00000005061d7221 */ /* 0x001fe20000010000 */
[----:B-1----:R-:W-:-:S04]  /*05c0*/  FADD.FTZ R7, R7, R4 ;  /* 0x0000000407077221 */ /* 0x002fc80000010000 */
[----:B------:R-:W0:Y:S02]  /*05d0*/  SHFL.BFLY PT, R4, R29, 0x4, 0x1f ;  /* 0x0c801f001d047f89 */ /* 0x000e2400000e0000 */
[----:B0-----:R-:W-:Y:S02]  /*05e0*/  FADD.FTZ R29, R29, R4 ;  /* 0x000000041d1d7221 */ /* 0x001fe40000010000 */
[----:B------:R-:W0:Y:S02]  /*05f0*/  SHFL.BFLY PT, R4, R7, 0x2, 0x1f ;  /* 0x0c401f0007047f89 */ /* 0x000e2400000e0000 */
[----:B0-----:R-:W-:Y:S02]  /*0600*/  FADD.FTZ R5, R7, R4 ;  /* 0x0000000407057221 */ /* 0x001fe40000010000 */
[----:B------:R-:W0:Y:S04]  /*0610*/  SHFL.BFLY PT, R4, R29, 0x2, 0x1f ;  /* 0x0c401f001d047f89 */ /* 0x000e2800000e0000 */
[----:B------:R-:W1:Y:S01]  /*0620*/  SHFL.BFLY PT, R6, R5, 0x1, 0x1f ;  /* 0x0c201f0005067f89 */ /* 0x000e6200000e0000 */
[----:B0-----:R-:W-:Y:S01]  /*0630*/  FADD.FTZ R4, R29, R4 ;  /* 0x000000041d047221 */ /* 0x001fe20000010000 */
[----:B-1----:R-:W-:-:S04]  /*0640*/  FADD.FTZ R6, R5, R6 ;  /* 0x0000000605067221 */ /* 0x002fc80000010000 */
[----:B------:R-:W0:Y:S02]  /*0650*/  SHFL.BFLY PT, R5, R4, 0x1, 0x1f ;  /* 0x0c201f0004057f89 */ /* 0x000e2400000e0000 */
[----:B0-----:R-:W-:Y:S01]  /*0660*/  FADD.FTZ R4, R4, R5 ;  /* 0x0000000504047221 */ /* 0x001fe20000010000 */
[----:B------:R-:W-:Y:S06]  /*0670*/  @!P0 EXIT ;  /* 0x000000000000894d */ /* 0x000fec0003800000 */
[----:B------:R-:W0:Y:S01]  /*0680*/  S2R R5, SR_TID.X ;  /* 0x0000000000057919 */ /* 0x000e220000002100 */
[-C--:B------:R-:W-:Y:S01]  /*0690*/  ISETP.GE.AND P2, PT, R16, R18.reuse, PT ;  /* 0x000000121000720c */ /* 0x080fe20003f46270 */
[----:B------:R-:W-:Y:S01]  /*06a0*/  ULDC.64 UR6, c[0x0][0x210] ;  /* 0x0000840000067ab9 */ /* 0x000fe20000000a00 */
[-C--:B------:R-:W-:Y:S02]  /*06b0*/  ISETP.GE.AND P3, PT, R14, R18.reuse, PT ;  /* 0x000000120e00720c */ /* 0x080fe40003f66270 */
[----:B------:R-:W-:Y:S02]  /*06c0*/  ISETP.GE.AND P4, PT, R13, R18, PT ;  /* 0x000000120d00720c */ /* 0x000fe40003f86270 */
[----:B------:R-:W-:-:S07]  /*06d0*/  ISETP.GE.AND P0, PT, R26, 0x2, PT ;  /* 0x000000021a00780c */ /* 0x000fce0003f06270 */
[C---:B-----5:R-:W-:Y:S02]  /*06e0*/  @!P2 FFMA.FTZ R25, R6.reuse, -R25, R12 ;  /* 0x800000190619a223 */ /* 0x060fe4000001000c */
[C---:B------:R-:W-:Y:S02]  /*06f0*/  @!P3 FFMA.FTZ R24, R6.reuse, -R24, R11 ;  /* 0x800000180618b223 */ /* 0x040fe4000001000b */
[----:B------:R-:W-:Y:S01]  /*0700*/  @!P4 FFMA.FTZ R23, R6, -R23, R10 ;  /* 0x800000170617c223 */ /* 0x000fe2000001000a */
[----:B------:R-:W-:Y:S02]  /*0710*/  SHF.R.S32.HI R10, RZ, 0x1f, R17 ;  /* 0x0000001fff0a7819 */ /* 0x000fe40000011411 */
[----:B------:R-:W-:Y:S02]  /*0720*/  @!P2 F2FP.BF16.F32.PACK_AB R25, RZ, R25 ;  /* 0x00000019ff19a23e */ /* 0x000fe400000010ff */
[----:B------:R-:W-:Y:S02]  /*0730*/  @!P3 F2FP.BF16.F32.PACK_AB R24, RZ, R24 ;  /* 0x00000018ff18b23e */ /* 0x000fe400000010ff */
[----:B------:R-:W-:-:S02]  /*0740*/  @!P4 F2FP.BF16.F32.PACK_AB R23, RZ, R23 ;  /* 0x00000017ff17c23e */ /* 0x000fc400000010ff */
[----:B0-----:R-:W-:-:S04]  /*0750*/  LOP3.LUT R5, R5, 0x1f, RZ, 0xc0, !PT ;  /* 0x0000001f05057812 */ /* 0x001fc800078ec0ff */
[----:B------:R-:W-:-:S13]  /*0760*/  ISETP.GE.AND P1, PT, R5, R18, PT ;  /* 0x000000120500720c */ /* 0x000fda0003f26270 */
[----:B------:R-:W-:Y:S01]  /*0770*/  @!P1 FFMA.FTZ R8, R6, -R8, R15 ;  /* 0x8000000806089223 */ /* 0x000fe2000001000f */
[----:B------:R-:W-:-:S04]  /*0780*/  LEA R6, P5, R17, UR6, 0x1 ;  /* 0x0000000611067c11 */ /* 0x000fc8000f8a08ff */
[----:B------:R-:W-:Y:S02]  /*0790*/  @!P1 F2FP.BF16.F32.PACK_AB R8, RZ, R8 ;  /* 0x00000008ff08923e */ /* 0x000fe400000010ff */
[----:B------:R-:W-:-:S05]  /*07a0*/  LEA.HI.X R7, R17, UR7, R10, 0x1, P5 ;  /* 0x0000000711077c11 */ /* 0x000fca000a8f0c0a */
[----:B------:R0:W-:Y:S04]  /*07b0*/  @!P2 STG.E.U16 desc[UR4][R6.64+0x40], R25 ;  /* 0x000040190600a986 */ /* 0x0001e8000c101504 */
[----:B------:R0:W-:Y:S04]  /*07c0*/  @!P3 STG.E.U16 desc[UR4][R6.64+0x80], R24 ;  /* 0x000080180600b986 */ /* 0x0001e8000c101504 */
[----:B------:R0:W-:Y:S04]  /*07d0*/  @!P4 STG.E.U16 desc[UR4][R6.64+0xc0], R23 ;  /* 0x0000c0170600c986 */ /* 0x0001e8000c101504 */
[----:B------:R0:W-:Y:S01]  /*07e0*/  @!P1 STG.E.U16 desc[UR4][R6.64], R8 ;  /* 0x0000000806009986 */ /* 0x0001e2000c101504 */
[----:B------:R-:W-:Y:S05]  /*07f0*/  @!P0 EXIT ;  /* 0x000000000000894d */ /* 0x000fea0003800000 */
[C---:B------:R-:W-:Y:S01]  /*0800*/  @!P1 FFMA.FTZ R3, R4.reuse, -R3, R22 ;  /* 0x8000000304039223 */ /* 0x040fe20000010016 */
[C---:B------:R-:W-:Y:S01]  /*0810*/  @!P2 FFMA.FTZ R21, R4.reuse, -R2, R21 ;  /* 0x800000020415a223 */ /* 0x040fe20000010015 */
[----:B------:R-:W-:Y:S01]  /*0820*/  @!P3 FFMA.FTZ R27, R4, -R27, R20 ;  /* 0x8000001b041bb223 */ /* 0x000fe20000010014 */
[C---:B------:R-:W-:Y:S02]  /*0830*/  LEA R2, P0, R9.reuse, UR6, 0x1 ;  /* 0x0000000609027c11 */ /* 0x040fe4000f8008ff */
[----:B------:R-:W-:Y:S02]  /*0840*/  @!P1 F2FP.BF16.F32.PACK_AB R5, RZ, R3 ;  /* 0x00000003ff05923e */ /* 0x000fe400000010ff */
[----:B------:R-:W-:Y:S02]  /*0850*/  @!P2 F2FP.BF16.F32.PACK_AB R21, RZ, R21 ;  /* 0x00000015ff15a23e */ /* 0x000fe400000010ff */
[----:B------:R-:W-:Y:S02]  /*0860*/  @!P3 F2FP.BF16.F32.PACK_AB R27, RZ, R27 ;  /* 0x0000001bff1bb23e */ /* 0x000fe400000010ff */
[----:B------:R-:W-:-:S05]  /*0870*/  LEA.HI.X R3, R9, UR7, R0, 0x1, P0 ;  /* 0x0000000709037c11 */ /* 0x000fca00080f0c00 */
[----:B------:R1:W-:Y:S04]  /*0880*/  @!P1 STG.E.U16 desc[UR4][R2.64], R5 ;  /* 0x0000000502009986 */ /* 0x0003e8000c101504 */
[----:B------:R1:W-:Y:S04]  /*0890*/  @!P2 STG.E.U16 desc[UR4][R2.64+0x40], R21 ;  /* 0x000040150200a986 */ /* 0x0003e8000c101504 */
[----:B------:R1:W-:Y:S01]  /*08a0*/  @!P3 STG.E.U16 desc[UR4][R2.64+0x80], R27 ;  /* 0x0000801b0200b986 */ /* 0x0003e2000c101504 */
[----:B------:R-:W-:Y:S05]  /*08b0*/  @P4 EXIT ;  /* 0x000000000000494d */ /* 0x000fea0003800000 */
[----:B------:R-:W-:-:S05]  /*08c0*/  FFMA.FTZ R28, R4, -R28, R19 ;  /* 0x8000001c041c7223 */ /* 0x000fca0000010013 */
[----:B------:R-:W-:-:S05]  /*08d0*/  F2FP.BF16.F32.PACK_AB R28, RZ, R28 ;  /* 0x0000001cff1c723e */ /* 0x000fca00000010ff */
[----:B------:R-:W-:Y:S01]  /*08e0*/  STG.E.U16 desc[UR4][R2.64+0xc0], R28 ;  /* 0x0000c01c02007986 */ /* 0x000fe2000c101504 */
[----:B------:R-:W-:Y:S05]  /*08f0*/  EXIT ;  /* 0x000000000000794d */ /* 0x000fea0003800000 */
.L_x_4264:
        /* <DEDUP_REMOVED lines=16> */
.L_x_11743:


//--------------------- .text._ZN43_GLOBAL__N__9ae7fba5_10_SoftMax_cu_9f978f6321softmax_warp_backwardIfN3c108BFloat16EfLi6ELb0ELb0EEEvPT0_PKT_S7_iiiPKb --------------------------
	.section	.text._ZN43_GLOBAL__N__9ae7fba5_10_SoftMax_cu_9f978f6321softmax_warp_backwardIfN3c108BFloat16EfLi6ELb0ELb0EEEvPT0_PKT_S7_iiiPKb,"ax",@progbits
	.align	128
.text._ZN43_GLOBAL__N__9ae7fba5_10_SoftMax_cu_9f978f6321softmax_warp_backwardIfN3c108BFloat16EfLi6ELb0ELb0EEEvPT0_PKT_S7_iiiPKb:
        .type           _ZN43_GLOBAL__N__9ae7fba5_10_SoftMax_cu_9f978f6321softmax_warp_backwardIfN3c108BFloat16EfLi6ELb0ELb0EEEvPT0_PKT_S7_iiiPKb,@function
        .size           _ZN43_GLOBAL__N__9ae7fba5_10_SoftMax_cu_9f978f6321softmax_warp_backwardIfN3c108BFloat16EfLi6ELb0ELb0EEEvPT0_PKT_S7_iiiPKb,(.L_x_11744 - _ZN43_GLOBAL__N__9ae7fba5_10_SoftMax_cu_9f978f6321softmax_warp_backwardIfN3c108BFloat16EfLi6ELb0ELb0EEEvPT0_PKT_S7_iiiPKb)
        .other          _ZN43_GLOBAL__N__9ae7fba5_10_SoftMax_cu_9f978f6321softmax_warp_backwardIfN3c108BFloat16EfLi6ELb0ELb0EEEvPT0_PKT_S7_iiiPKb,@"STO_CUDA_ENTRY STV_DEFAULT"
_ZN43_GLOBAL__N__9ae7fba5_10_SoftMax_cu_9f978f6321softmax_warp_backwardIfN3c108BFloat16EfLi6ELb0ELb0EEEvPT0_PKT_S7_iiiPKb:
[----:B------:R-:W-:Y:S01]  /*0000*/  LDC R1, c[0x0][0x28] ;  /* 0x00000a00ff017b82 */ /* 0x000fe20000000800 */
[----:B------:R-:W0:Y:S07]  /*0010*/  S2R R3, SR_TID.Y ;  /* 0x0000000000037919 */ /* 0x000e2e0000002200 */
[----:B------:R-:W0:Y:S01]  /*0020*/  S2UR UR4, SR_CTAID.X ;  /* 0x00000000000479c3 */ /* 0x000e220000002500 */
[----:B------:R-:W-:Y:S01]  /*0030*/  ULDC.64 UR6, c[0x0][0x218] ;  /* 0x0000860000067ab9 */ /* 0x000fe20000000a00 */
[----:B------:R-:W-:Y:S01]  /*0040*/  IMAD.MOV.U32 R12, RZ, RZ, RZ ;  /* 0x000000ffff0c7224 */ /* 0x000fe200078e00ff */
[----:B------:R-:W1:Y:S05]  /*0050*/  S2R R13, SR_TID.X ;  /* 0x00000000000d7919 */ /* 0x000e6a0000002100 */
[----:B------:R-:W0:Y:S01]  /*0060*/  LDC R0, c[0x0][0x4] ;  /* 0x00000100ff007b82 */ /* 0x000e220000000800 */
[----:B------:R-:W-:-:S07]  /*0070*/  CS2R R16, SRZ ;  /* 0x0000000000107805 */ /* 0x000fce000001ff00 */
[----:B------:R-:W2:Y:S01]  /*0080*/  LDC R8, c[0x0][0x230] ;  /* 0x00008c00ff087b82 */ /* 0x000ea20000000800 */
[----:B0-----:R-:W-:Y:S01]  /*0090*/  IMAD R0, R0, UR4, R3 ;  /* 0x0000000400007c24 */ /* 0x001fe2000f8e0203 */
[----:B------:R-:W-:-:S06]  /*00a0*/  ULDC.64 UR4, c[0x0][0x228] ;  /* 0x00008a0000047ab9 */ /* 0x000fcc0000000a00 */
[----:B------:R-:W0:Y:S01]  /*00b0*/  LDC.64 R2, c[0x0][0x218] ;  /* 0x00008600ff027b82 */ /* 0x000e220000000a00 */
[----:B-1----:R-:W-:Y:S01]  /*00c0*/  LOP3.LUT R13, R13, 0x1f, RZ, 0xc0, !PT ;  /* 0x0000001f0d0d7812 */ /* 0x002fe200078ec0ff */
[----:B------:R-:W-:-:S03]  /*00d0*/  IMAD.SHL.U32 R0, R0, 0x2, RZ ;  /* 0x0000000200007824 */ /* 0x000fc600078e00ff */
[----:B------:R-:W-:Y:S02]  /*00e0*/  LOP3.LUT R15, R13, 0x20, RZ, 0xfc, !PT ;  /* 0x000000200d0f7812 */ /* 0x000fe400078efcff */
[C---:B------:R-:W-:Y:S01]  /*00f0*/  IADD3 R20, -R0.reuse, UR4, RZ ;  /* 0x0000000400147c10 */ /* 0x040fe2000fffe1ff */
[----:B------:R-:W-:Y:S01]  /*0100*/  IMAD R0, R0, UR5, R13 ;  /* 0x0000000500007c24 */ /* 0x000fe2000f8e020d */
[----:B------:R-:W-:Y:S02]  /*0110*/  ULDC.64 UR4, c[0x0][0x208] ;  /* 0x0000820000047ab9 */ /* 0x000fe40000000a00 */
[C---:B------:R-:W-:Y:S02]  /*0120*/  VIMNMX R22, R20.reuse, 0x2, PT ;  /* 0x0000000214167848 */ /* 0x040fe40003fe0100 */
[----:B------:R-:W-:Y:S02]  /*0130*/  ISETP.GT.AND P0, PT, R20, RZ, PT ;  /* 0x000000ff1400720c */ /* 0x000fe40003f04270 */
[----:B------:R-:W-:-:S02]  /*0140*/  ISETP.GT.AND P1, PT, R22, 0x1, PT ;  /* 0x000000011600780c */ /* 0x000fc40003f24270 */
[----:B--2---:R-:W-:Y:S02]  /*0150*/  IADD3 R6, P4, R0, R8, RZ ;  /* 0x0000000800067210 */ /* 0x004fe40007f9e0ff */
[C---:B------:R-:W-:Y:S02]  /*0160*/  SEL R4, R8.reuse, RZ, P0 ;  /* 0x000000ff08047207 */ /* 0x040fe40000000000 */
[----:B------:R-:W-:Y:S01]  /*0170*/  SEL R10, R8, RZ, P1 ;  /* 0x000000ff080a7207 */ /* 0x000fe20000800000 */
[----:B------:R-:W-:Y:S01]  /*0180*/  IMAD.SHL.U32 R21, R6, 0x4, RZ ;  /* 0x0000000406157824 */ /* 0x000fe200078e00ff */
[----:B------:R-:W-:Y:S01]  /*0190*/  SHF.R.S32.HI R7, RZ, 0x1f, R0 ;  /* 0x0000001fff077819 */ /* 0x000fe20000011400 */
[----:B------:R-:W-:Y:S01]  /*01a0*/  IMAD.MOV.U32 R14, RZ, RZ, RZ ;  /* 0x000000ffff0e7224 */ /* 0x000fe200078e00ff */
[C---:B------:R-:W-:Y:S01]  /*01b0*/  ISETP.GE.AND P0, PT, R13.reuse, R4, PT ;  /* 0x000000040d00720c */ /* 0x040fe20003f06270 */
[----:B0-----:R-:W-:Y:S01]  /*01c0*/  IMAD.WIDE R2, R0, 0x4, R2 ;  /* 0x0000000400027825 */ /* 0x001fe200078e0202 */
[----:B------:R-:W-:-:S02]  /*01d0*/  ISETP.GE.AND P2, PT, R13, R10, PT ;  /* 0x0000000a0d00720c */ /* 0x000fc40003f46270 */
[----:B------:R-:W-:Y:S02]  /*01e0*/  LEA.HI.X.SX32 R9, R8, R7, 0x1, P4 ;  /* 0x0000000708097211 */ /* 0x000fe400020f0eff */
[C---:B------:R-:W-:Y:S02]  /*01f0*/  ISETP.GE.AND P1, PT, R15.reuse, R10, PT ;  /* 0x0000000a0f00720c */ /* 0x040fe40003f26270 */
[----:B------:R-:W-:Y:S02]  /*0200*/  ISETP.GE.AND P3, PT, R15, R4, PT ;  /* 0x000000040f00720c */ /* 0x000fe40003f66270 */
[----:B------:R-:W-:Y:S01]  /*0210*/  SHF.L.U64.HI R23, R6, 0x2, R9 ;  /* 0x0000000206177819 */ /* 0x000fe20000010209 */
[----:B------:R-:W0:Y:S01]  /*0220*/  LDC.64 R4, c[0x0][0x220] ;  /* 0x00008800ff047b82 */ /* 0x000e220000000a00 */
[----:B------:R-:W-:Y:S01]  /*0230*/  IADD3 R10, P4, R21, UR6, RZ ;  /* 0x00000006150a7c10 */ /* 0x000fe2000ff9e0ff */
[----:B------:R-:W2:Y:S03]  /*0240*/  @!P0 LDG.E R12, desc[UR4][R2.64] ;  /* 0x00000004020c8981 */ /* 0x000ea6000c1e1900 */
[----:B------:R-:W-:-:S02]  /*0250*/  IADD3.X R11, R23, UR7, RZ, P4, !PT ;  /* 0x00000007170b7c10 */ /* 0x000fc4000a7fe4ff */
[----:B------:R-:W-:Y:S01]  /*0260*/  CS2R R18, SRZ ;  /* 0x0000000000127805 */ /* 0x000fe2000001ff00 */
[----:B------:R-:W-:Y:S02]  /*0270*/  ULDC.64 UR6, c[0x0][0x220] ;  /* 0x0000880000067ab9 */ /* 0x000fe40000000a00 */
[----:B------:R-:W3:Y:S04]  /*0280*/  @!P2 LDG.E R14, desc[UR4][R10.64] ;  /* 0x000000040a0ea981 */ /* 0x000ee8000c1e1900 */
[----:B------:R1:W4:Y:S04]  /*0290*/  @!P3 LDG.E R17, desc[UR4][R2.64+0x80] ;  /* 0x000080040211b981 */ /* 0x000328000c1e1900 */
[----:B------:R1:W4:Y:S01]  /*02a0*/  @!P1 LDG.E R16, desc[UR4][R10.64+0x80] ;  /* 0x000080040a109981 */ /* 0x000322000c1e1900 */
[----:B0-----:R-:W-:-:S05]  /*02b0*/  IMAD.WIDE R4, R0, 0x4, R4 ;  /* 0x0000000400047825 */ /* 0x001fca00078e0204 */
[----:B------:R-:W5:Y:S01]  /*02c0*/  @!P0 LDG.E R19, desc[UR4][R4.64] ;  /* 0x0000000404138981 */ /* 0x000f62000c1e1900 */
[----:B-1----:R-:W-:-:S03]  /*02d0*/  IADD3 R2, P0, R21, UR6, RZ ;  /* 0x0000000615027c10 */ /* 0x002fc6000ff1e0ff */
[----:B------:R0:W5:Y:S01]  /*02e0*/  @!P3 LDG.E R18, desc[UR4][R4.64+0x80] ;  /* 0x000080040412b981 */ /* 0x000162000c1e1900 */
[----:B------:R-:W-:Y:S01]  /*02f0*/  IADD3.X R3, R23, UR7, RZ, P0, !PT ;  /* 0x0000000717037c10 */ /* 0x000fe200087fe4ff */
[----:B------:R-:W-:Y:S02]  /*0300*/  IMAD.MOV.U32 R21, RZ, RZ, RZ ;  /* 0x000000ffff157224 */ /* 0x000fe400078e00ff */
[----:B------:R-:W-:-:S04]  /*0310*/  IMAD.MOV.U32 R11, RZ, RZ, RZ ;  /* 0x000000ffff0b7224 */ /* 0x000fc800078e00ff */
[----:B------:R-:W5:Y:S04]  /*0320*/  @!P2 LDG.E R21, desc[UR4][R2.64] ;  /* 0x000000040215a981 */ /* 0x000f68000c1e1900 */
[----:B------:R1:W5:Y:S01]  /*0330*/  @!P1 LDG.E R11, desc[UR4][R2.64+0x80] ;  /* 0x00008004020b9981 */ /* 0x000362000c1e1900 */
[----:B------:R-:W-:Y:S01]  /*0340*/  ISETP.GE.AND P0, PT, R22, 0x1, PT ;  /* 0x000000011600780c */ /* 0x000fe20003f06270 */
[----:B--2---:R-:W-:Y:S01]  /*0350*/  FADD.FTZ R10, RZ, R12 ;  /* 0x0000000cff0a7221 */ /* 0x004fe20000010000 */
[----:B---3--:R-:W-:-:S03]  /*0360*/  FADD.FTZ R23, RZ, R14 ;  /* 0x0000000eff177221 */ /* 0x008fc60000010000 */
[----:B----4-:R-:W-:Y:S01]  /*0370*/  FADD.FTZ R10, R10, R17 ;  /* 0x000000110a0a7221 */ /* 0x010fe20000010000 */
[----:B------:R-:W-:-:S04]  /*0380*/  FADD.FTZ R23, R23, R16 ;  /* 0x0000001017177221 */ /* 0x000fc80000010000 */
[----:B0-----:R-:W0:Y:S04]  /*0390*/  SHFL.BFLY PT, R5, R10, 0x10, 0x1f ;  /* 0x0e001f000a057f89 */ /* 0x001e2800000e0000 */
[----:B------:R-:W2:Y:S01]  /*03a0*/  SHFL.BFLY PT, R4, R23, 0x10, 0x1f ;  /* 0x0e001f0017047f89 */ /* 0x000ea200000e0000 */
[----:B0-----:R-:W-:Y:S01]  /*03b0*/  FADD.FTZ R5, R10, R5 ;  /* 0x000000050a057221 */ /* 0x001fe20000010000 */
[----:B--2---:R-:W-:-:S04]  /*03c0*/  FADD.FTZ R4, R23, R4 ;  /* 0x0000000417047221 */ /* 0x004fc80000010000 */
[----:B------:R-:W0:Y:S04]  /*03d0*/  SHFL.BFLY PT, R24, R5, 0x8, 0x1f ;  /* 0x0d001f0005187f89 */ /* 0x000e2800000e0000 */
[----:B------:R-:W2:Y:S01]  /*03e0*/  SHFL.BFLY PT, R25, R4, 0x8, 0x1f ;  /* 0x0d001f0004197f89 */ /* 0x000ea200000e0000 */
[----:B0-----:R-:W-:Y:S01]  /*03f0*/  FADD.FTZ R24, R5, R24 ;  /* 0x0000001805187221 */ /* 0x001fe20000010000 */
[----:B--2---:R-:W-:-:S04]  /*0400*/  FADD.FTZ R25, R4, R25 ;  /* 0x0000001904197221 */ /* 0x004fc80000010000 */
[----:B-1----:R-:W0:Y:S04]  /*0410*/  SHFL.BFLY PT, R3, R24, 0x4, 0x1f ;  /* 0x0c801f0018037f89 */ /* 0x002e2800000e0000 */
        /* <DEDUP_REMOVED lines=10> */
[-C--:B------:R-:W-:Y:S01]  /*04c0*/  ISETP.GE.AND P1, PT, R13, R8.reuse, PT ;  /* 0x000000080d00720c */ /* 0x080fe20003f26270 */
[----:B-1----:R-:W-:Y:S01]  /*04d0*/  FADD.FTZ R5, R10, R5 ;  /* 0x000000050a057221 */ /* 0x002fe20000010000 */
[----:B------:R-:W-:Y:S01]  /*04e0*/  ISETP.GE.AND P2, PT, R15, R8, PT ;  /* 0x000000080f00720c */ /* 0x000fe20003f46270 */
[----:B------:R-:W-:Y:S01]  /*04f0*/  ULDC.64 UR6, c[0x0][0x210] ;  /* 0x0000840000067ab9 */ /* 0x000fe20000000a00 */
[----:B------:R-:W-:Y:S01]  /*0500*/  ISETP.GE.AND P0, PT, R20, 0x2, PT ;  /* 0x000000021400780c */ /* 0x000fe20003f06270 */
[----:B0-2---:R-:W-:Y:S01]  /*0510*/  FADD.FTZ R23, R23, R4 ;  /* 0x0000000417177221 */ /* 0x005fe20000010000 */
[----:B------:R-:W-:-:S04]  /*0520*/  LEA R2, P3, R0, UR6, 0x1 ;  /* 0x0000000600027c11 */ /* 0x000fc8000f8608ff */
[----:B------:R-:W-:-:S03]  /*0530*/  LEA.HI.X R3, R0, UR7, R7, 0x1, P3 ;  /* 0x0000000700037c11 */ /* 0x000fc600098f0c07 */
[C---:B-----5:R-:W-:Y:S02]  /*0540*/  @!P1 FFMA.FTZ R19, R5.reuse, -R19, R12 ;  /* 0x8000001305139223 */ /* 0x060fe4000001000c */
[----:B------:R-:W-:-:S03]  /*0550*/  @!P2 FFMA.FTZ R18, R5, -R18, R17 ;  /* 0x800000120512a223 */ /* 0x000fc60000010011 */
[----:B------:R-:W-:Y:S02]  /*0560*/  @!P1 F2FP.BF16.F32.PACK_AB R19, RZ, R19 ;  /* 0x00000013ff13923e */ /* 0x000fe400000010ff */
[----:B------:R-:W-:-:S03]  /*0570*/  @!P2 F2FP.BF16.F32.PACK_AB R18, RZ, R18 ;  /* 0x00000012ff12a23e */ /* 0x000fc600000010ff */
[----:B------:R0:W-:Y:S04]  /*0580*/  @!P1 STG.E.U16 desc[UR4][R2.64], R19 ;  /* 0x0000001302009986 */ /* 0x0001e8000c101504 */
[----:B------:R0:W-:Y:S01]  /*0590*/  @!P2 STG.E.U16 desc[UR4][R2.64+0x40], R18 ;  /* 0x000040120200a986 */ /* 0x0001e2000c101504 */
[----:B------:R-:W-:Y:S05]  /*05a0*/  @!P0 EXIT ;  /* 0x000000000000894d */ /* 0x000fea0003800000 */
[----:B------:R-:W-:Y:S01]  /*05b0*/  @!P1 FFMA.FTZ R21, R23, -R21, R14 ;  /* 0x8000001517159223 */ /* 0x000fe2000001000e */
[----:B0-----:R-:W-:-:S04]  /*05c0*/  LEA R2, P0, R6, UR6, 0x1 ;  /* 0x0000000606027c11 */ /* 0x001fc8000f8008ff */
[----:B------:R-:W-:Y:S02]  /*05d0*/  @!P1 F2FP.BF16.F32.PACK_AB R21, RZ, R21 ;  /* 0x00000015ff15923e */ /* 0x000fe400000010ff */
[----:B------:R-:W-:-:S05]  /*05e0*/  LEA.HI.X R3, R6, UR7, R9, 0x1, P0 ;  /* 0x0000000706037c11 */ /* 0x000fca00080f0c09 */
[----:B------:R0:W-:Y:S01]  /*05f0*/  @!P1 STG.E.U16 desc[UR4][R2.64], R21 ;  /* 0x0000001502009986 */ /* 0x0001e2000c101504 */
[----:B------:R-:W-:Y:S05]  /*0600*/  @P2 EXIT ;  /* 0x000000000000294d */ /* 0x000fea0003800000 */
[----:B------:R-:W-:-:S05]  /*0610*/  FFMA.FTZ R11, R23, -R11, R16 ;  /* 0x8000000b170b7223 */ /* 0x000fca0000010010 */
[----:B------:R-:W-:-:S05]  /*0620*/  F2FP.BF16.F32.PACK_AB R11, RZ, R11 ;  /* 0x0000000bff0b723e */ /* 0x000fca00000010ff */
[----:B------:R-:W-:Y:S01]  /*0630*/  STG.E.U16 desc[UR4][R2.64+0x40], R11 ;  /* 0x0000400b02007986 */ /* 0x000fe2000c101504 */
[----:B------:R-:W-:Y:S05]  /*0640*/  EXIT ;  /* 0x000000000000794d */ /* 0x000fea0003800000 */
.L_x_4265:
        /* <DEDUP_REMOVED lines=11> */
.L_x_11744:


//--------------------- .text._ZN43_GLOBAL__N__9ae7fba5_10_SoftMax_cu_9f978f6321softmax_warp_backwardIfN3c108BFloat16EfLi5ELb0ELb0EEEvPT0_PKT_S7_iiiPKb --------------------------
	.section	.text._ZN43_GLOBAL__N__9ae7fba5_10_SoftMax_cu_9f978f6321softmax_warp_backwardIfN3c108BFloat16EfLi5ELb0ELb0EEEvPT0_PKT_S7_iiiPKb,"ax",@progbits
	.align	128
.text._ZN43_GLOBAL__N__9ae7fba5_10_SoftMax_cu_9f978f6321softmax_warp_backwardIfN3c108BFloat16EfLi5ELb0ELb0EEEvPT0_PKT_S7_iiiPKb:
        .type           _ZN43_GLOBAL__N__9ae7fba5_10_SoftMax_cu_9f978f6321softmax_warp_backwardIfN3c108BFloat16EfLi5ELb0ELb0EEEvPT0_PKT_S7_iiiPKb,@function
        .size           _ZN43_GLOBAL__N__9ae7fba5_10_SoftMax_cu_9f978f6321softmax_warp_backwardIfN3c108BFloat16EfLi5ELb0ELb0EEEvPT0_PKT_S7_iiiPKb,(.L_x_11745 - _ZN43_GLOBAL__N__9ae7fba5_10_SoftMax_cu_9f978f6321softmax_warp_backwardIfN3c108BFloat16EfLi5ELb0ELb0EEEvPT0_PKT_S7_iiiPKb)
        .other          _ZN43_GLOBAL__N__9ae7fba5_10_SoftMax_cu_9f978f6321softmax_warp_backwardIfN3c108BFloat16EfLi5ELb0ELb0EEEvPT0_PKT_S7_iiiPKb,@"STO_CUDA_ENTRY STV_DEFAULT"
_ZN43_GLOBAL__N__9ae7fba5_10_SoftMax_cu_9f978f6321softmax_warp_backwardIfN3c108BFloat16EfLi5ELb0ELb0EEEvPT0_PKT_S7_iiiPKb:
        /* <DEDUP_REMOVED lines=9> */
[----:B------:R-:W-:-:S05]  /*0090*/  IMAD.SHL.U32 R2, R2, 0x2, RZ ;  /* 0x0000000202027824 */ /* 0x000fca00078e00ff */
[C---:B------:R-:W-:Y:S01]  /*00a0*/  IADD3 R18, -R2.reuse, UR4, RZ ;  /* 0x0000000402127c10 */ /* 0x040fe2000fffe1ff */
[----:B------:R-:W-:Y:S01]  /*00b0*/  IMAD R2, R2, UR5, R5 ;  /* 0x0000000502027c24 */ /* 0x000fe2000f8e0205 */
[----:B------:R-:W-:Y:S02]  /*00c0*/  ULDC.64 UR4, c[0x0][0x208] ;  /* 0x0000820000047ab9 */ /* 0x000fe40000000a00 */
[C---:B------:R-:W-:Y:S02]  /*00d0*/  VIMNMX R19, R18.reuse, 0x2, PT ;  /* 0x0000000212137848 */ /* 0x040fe40003fe0100 */
[----:B------:R-:W-:Y:S02]  /*00e0*/  ISETP.GT.AND P0, PT, R18, RZ, PT ;  /* 0x000000ff1200720c */ /* 0x000fe40003f04270 */
[----:B------:R-:W-:Y:S02]  /*00f0*/  ISETP.GT.AND P1, PT, R19, 0x1, PT ;  /* 0x000000011300780c */ /* 0x000fe40003f24270 */
[----:B--2---:R-:W-:-:S02]  /*0100*/  SEL R4, R0, RZ, P0 ;  /* 0x000000ff00047207 */ /* 0x004fc40000000000 */
[----:B------:R-:W-:Y:S02]  /*0110*/  SEL R6, R0, RZ, P1 ;  /* 0x000000ff00067207 */ /* 0x000fe40000800000 */
[C---:B------:R-:W-:Y:S01]  /*0120*/  ISETP.GE.AND P1, PT, R5.reuse, R4, PT ;  /* 0x000000040500720c */ /* 0x040fe20003f26270 */
[----:B------:R-:W-:Y:S01]  /*0130*/  IMAD.MOV.U32 R4, RZ, RZ, RZ ;  /* 0x000000ffff047224 */ /* 0x000fe200078e00ff */
[----:B------:R-:W-:Y:S02]  /*0140*/  ISETP.GE.AND P0, PT, R5, R6, PT ;  /* 0x000000060500720c */ /* 0x000fe40003f06270 */
[----:B------:R-:W-:-:S09]  /*0150*/  SHF.R.S32.HI R3, RZ, 0x1f, R2 ;  /* 0x0000001fff037819 */ /* 0x000fd20000011402 */
[----:B------:R-:W0:Y:S01]  /*0160*/  @!P1 LDC.64 R10, c[0x0][0x218] ;  /* 0x00008600ff0a9b82 */ /* 0x000e220000000a00 */
[C---:B------:R-:W-:Y:S01]  /*0170*/  @!P1 IMAD.SHL.U32 R15, R2.reuse, 0x4, RZ ;  /* 0x00000004020f9824 */ /* 0x040fe200078e00ff */
[C---:B------:R-:W-:Y:S02]  /*0180*/  @!P0 IADD3 R8, P2, R2.reuse, R0, RZ ;  /* 0x0000000002088210 */ /* 0x040fe40007f5e0ff */
[----:B------:R-:W-:Y:S02]  /*0190*/  @!P1 SHF.L.U64.HI R16, R2, 0x2, R3 ;  /* 0x0000000202109819 */ /* 0x000fe40000010203 */
[----:B------:R-:W-:Y:S01]  /*01a0*/  @!P0 LEA.HI.X.SX32 R9, R0, R3, 0x1, P2 ;  /* 0x0000000300098211 */ /* 0x000fe200010f0eff */
[C---:B------:R-:W-:Y:S01]  /*01b0*/  @!P0 IMAD.SHL.U32 R17, R8.reuse, 0x4, RZ ;  /* 0x0000000408118824 */ /* 0x040fe200078e00ff */
[----:B------:R-:W1:Y:S02]  /*01c0*/  @!P0 LDC.64 R6, c[0x0][0x218] ;  /* 0x00008600ff068b82 */ /* 0x000e640000000a00 */
[----:B------:R-:W-:-:S06]  /*01d0*/  @!P0 SHF.L.U64.HI R8, R8, 0x2, R9 ;  /* 0x0000000208088819 */ /* 0x000fcc0000010209 */
[----:B------:R-:W2:Y:S01]  /*01e0*/  @!P1 LDC.64 R20, c[0x0][0x220] ;  /* 0x00008800ff149b82 */ /* 0x000ea20000000a00 */
[----:B0-----:R-:W-:-:S05]  /*01f0*/  @!P1 IADD3 R10, P2, R15, R10, RZ ;  /* 0x0000000a0f0a9210 */ /* 0x001fca0007f5e0ff */
[----:B------:R-:W-:Y:S01]  /*0200*/  @!P1 IMAD.X R11, R16, 0x1, R11, P2 ;  /* 0x00000001100b9824 */ /* 0x000fe200010e060b */
[----:B-1----:R-:W-:Y:S01]  /*0210*/  @!P0 IADD3 R12, P3, R17, R6, RZ ;  /* 0x00000006110c8210 */ /* 0x002fe20007f7e0ff */
[----:B------:R-:W-:-:S04]  /*0220*/  IMAD.MOV.U32 R6, RZ, RZ, RZ ;  /* 0x000000ffff067224 */ /* 0x000fc800078e00ff */
[----:B------:R-:W-:Y:S02]  /*0230*/  @!P0 IMAD.X R13, R8, 0x1, R7, P3 ;  /* 0x00000001080d8824 */ /* 0x000fe400018e0607 */
[----:B------:R-:W3:Y:S04]  /*0240*/  @!P1 LDG.E R6, desc[UR4][R10.64] ;  /* 0x000000040a069981 */ /* 0x000ee8000c1e1900 */
[----:B------:R-:W4:Y:S01]  /*0250*/  @!P0 LDG.E R4, desc[UR4][R12.64] ;  /* 0x000000040c048981 */ /* 0x000f22000c1e1900 */
[----:B--2---:R-:W-:Y:S01]  /*0260*/  @!P1 IADD3 R14, P2, R15, R20, RZ ;  /* 0x000000140f0e9210 */ /* 0x004fe20007f5e0ff */
[----:B------:R-:W-:-:S04]  /*0270*/  IMAD.MOV.U32 R7, RZ, RZ, RZ ;  /* 0x000000ffff077224 */ /* 0x000fc800078e00ff */
[----:B------:R-:W-:Y:S02]  /*0280*/  @!P1 IMAD.X R15, R16, 0x1, R21, P2 ;  /* 0x00000001100f9824 */ /* 0x000fe400010e0615 */
[----:B------:R-:W0:Y:S03]  /*0290*/  @!P0 LDC.64 R20, c[0x0][0x220] ;  /* 0x00008800ff148b82 */ /* 0x000e260000000a00 */
[----:B------:R1:W5:Y:S01]  /*02a0*/  @!P1 LDG.E R7, desc[UR4][R14.64] ;  /* 0x000000040e079981 */ /* 0x000362000c1e1900 */
[----:B------:R-:W-:Y:S01]  /*02b0*/  IMAD.MOV.U32 R9, RZ, RZ, RZ ;  /* 0x000000ffff097224 */ /* 0x000fe200078e00ff */
[----:B0-----:R-:W-:-:S05]  /*02c0*/  @!P0 IADD3 R16, P1, R17, R20, RZ ;  /* 0x0000001411108210 */ /* 0x001fca0007f3e0ff */
[----:B------:R-:W-:-:S05]  /*02d0*/  @!P0 IMAD.X R17, R8, 0x1, R21, P1 ;  /* 0x0000000108118824 */ /* 0x000fca00008e0615 */
[----:B------:R0:W5:Y:S01]  /*02e0*/  @!P0 LDG.E R9, desc[UR4][R16.64] ;  /* 0x0000000410098981 */ /* 0x000162000c1e1900 */
[----:B------:R-:W-:Y:S01]  /*02f0*/  ISETP.GE.AND P0, PT, R19, 0x1, PT ;  /* 0x000000011300780c */ /* 0x000fe20003f06270 */
[----:B---3--:R-:W-:Y:S01]  /*0300*/  FADD.FTZ R8, RZ, R6 ;  /* 0x00000006ff087221 */ /* 0x008fe20000010000 */
[----:B----4-:R-:W-:-:S04]  /*0310*/  FADD.FTZ R10, RZ, R4 ;  /* 0x00000004ff0a7221 */ /* 0x010fc80000010000 */
[----:B------:R-:W2:Y:S04]  /*0320*/  SHFL.BFLY PT, R11, R8, 0x10, 0x1f ;  /* 0x0e001f00080b7f89 */ /* 0x000ea800000e0000 */
[----:B------:R-:W3:Y:S01]  /*0330*/  SHFL.BFLY PT, R13, R10, 0x10, 0x1f ;  /* 0x0e001f000a0d7f89 */ /* 0x000ee200000e0000 */
[----:B--2---:R-:W-:Y:S01]  /*0340*/  FADD.FTZ R11, R8, R11 ;  /* 0x0000000b080b7221 */ /* 0x004fe20000010000 */
[----:B---3--:R-:W-:-:S04]  /*0350*/  FADD.FTZ R13, R10, R13 ;  /* 0x0000000d0a0d7221 */ /* 0x008fc80000010000 */
[----:B------:R-:W2:Y:S04]  /*0360*/  SHFL.BFLY PT, R12, R11, 0x8, 0x1f ;  /* 0x0d001f000b0c7f89 */ /* 0x000ea800000e0000 */
[----:B-1----:R-:W1:Y:S01]  /*0370*/  SHFL.BFLY PT, R14, R13, 0x8, 0x1f ;  /* 0x0d001f000d0e7f89 */ /* 0x002e6200000e0000 */
[----:B--2---:R-:W-:Y:S01]  /*0380*/  FADD.FTZ R12, R11, R12 ;  /* 0x0000000c0b0c7221 */ /* 0x004fe20000010000 */
[----:B-1----:R-:W-:-:S04]  /*0390*/  FADD.FTZ R14, R13, R14 ;  /* 0x0000000e0d0e7221 */ /* 0x002fc80000010000 */
[----:B------:R-:W1:Y:S04]  /*03a0*/  SHFL.BFLY PT, R15, R12, 0x4, 0x1f ;  /* 0x0c801f000c0f7f89 */ /* 0x000e6800000e0000 */
[----:B0-----:R-:W0:Y:S01]  /*03b0*/  SHFL.BFLY PT, R17, R14, 0x4, 0x1f ;  /* 0x0c801f000e117f89 */ /* 0x001e2200000e0000 */
[----:B-1----:R-:W-:Y:S01]  /*03c0*/  FADD.FTZ R15, R12, R15 ;  /* 0x0000000f0c0f7221 */ /* 0x002fe20000010000 */
[----:B0-----:R-:W-:-:S04]  /*03d0*/  FADD.FTZ R17, R14, R17 ;  /* 0x000000110e117221 */ /* 0x001fc80000010000 */
        /* <DEDUP_REMOVED lines=8> */
[----:B-1----:R-:W-:Y:S01]  /*0460*/  FADD.FTZ R19, R8, R19 ;  /* 0x0000001308137221 */ /* 0x002fe20000010000 */
[----:B------:R-:W-:Y:S01]  /*0470*/  ISETP.GE.AND P0, PT, R18, 0x2, PT ;  /* 0x000000021200780c */ /* 0x000fe20003f06270 */
[----:B0-2---:R-:W-:-:S10]  /*0480*/  FADD.FTZ R13, R13, R16 ;  /* 0x000000100d0d7221 */ /* 0x005fd40000010000 */
[----:B------:R-:W0:Y:S01]  /*0490*/  @!P1 LDC.64 R10, c[0x0][0x210] ;  /* 0x00008400ff0a9b82 */ /* 0x000e220000000a00 */
[----:B-----5:R-:W-:-:S05]  /*04a0*/  @!P1 FFMA.FTZ R7, R19, -R7, R6 ;  /* 0x8000000713079223 */ /* 0x020fca0000010006 */
[----:B------:R-:W-:Y:S02]  /*04b0*/  @!P1 F2FP.BF16.F32.PACK_AB R7, RZ, R7 ;  /* 0x00000007ff07923e */ /* 0x000fe400000010ff */
[----:B0-----:R-:W-:-:S04]  /*04c0*/  @!P1 LEA R10, P2, R2, R10, 0x1 ;  /* 0x0000000a020a9211 */ /* 0x001fc800078408ff */
[----:B------:R-:W-:-:S05]  /*04d0*/  @!P1 LEA.HI.X R11, R2, R11, R3, 0x1, P2 ;  /* 0x0000000b020b9211 */ /* 0x000fca00010f0c03 */
[----:B------:R0:W-:Y:S01]  /*04e0*/  @!P1 STG.E.U16 desc[UR4][R10.64], R7 ;  /* 0x000000070a009986 */ /* 0x0001e2000c101504 */
[----:B------:R-:W-:Y:S05]  /*04f0*/  @!P0 EXIT ;  /* 0x000000000000894d */ /* 0x000fea0003800000 */
[----:B------:R-:W-:Y:S05]  /*0500*/  @P1 EXIT ;  /* 0x000000000000194d */ /* 0x000fea0003800000 */
[----:B------:R-:W-:Y:S01]  /*0510*/  IADD3 R5, P0, R2, R0, RZ ;  /* 0x0000000002057210 */ /* 0x000fe20007f1e0ff */
[----:B------:R-:W-:Y:S01]  /*0520*/  ULDC.64 UR6, c[0x0][0x210] ;  /* 0x0000840000067ab9 */ /* 0x000fe20000000a00 */
[----:B------:R-:W-:Y:S02]  /*0530*/  FFMA.FTZ R9, R13, -R9, R4 ;  /* 0x800000090d097223 */ /* 0x000fe40000010004 */
[----:B------:R-:W-:Y:S02]  /*0540*/  LEA.HI.X.SX32 R0, R0, R3, 0x1, P0 ;  /* 0x0000000300007211 */ /* 0x000fe400000f0eff */
[C---:B------:R-:W-:Y:S02]  /*0550*/  LEA R2, P0, R5.reuse, UR6, 0x1 ;  /* 0x0000000605027c11 */ /* 0x040fe4000f8008ff */
[----:B------:R-:W-:Y:S02]  /*0560*/  F2FP.BF16.F32.PACK_AB R9, RZ, R9 ;  /* 0x00000009ff09723e */ /* 0x000fe400000010ff */
[----:B------:R-:W-:-:S05]  /*0570*/  LEA.HI.X R3, R5, UR7, R0, 0x1, P0 ;  /* 0x0000000705037c11 */ /* 0x000fca00080f0c00 */
[----:B------:R-:W-:Y:S01]  /*0580*/  STG.E.U16 desc[UR4][R2.64], R9 ;  /* 0x0000000902007986 */ /* 0x000fe2000c101504 */
[----:B------:R-:W-:Y:S05]  /*0590*/  EXIT ;  /* 0x000000000000794d */ /* 0x000fea0003800000 */
.L_x_4266:
        /* <DEDUP_REMOVED lines=14> */
.L_x_11745:


//--------------------- .text._ZN43_GLOBAL__N__9ae7fba5_10_SoftMax_cu_9f978f6321softmax_warp_backwardIfN3c108BFloat16EfLi4ELb0ELb0EEEvPT0_PKT_S7_iiiPKb --------------------------
	.section	.text._ZN43_GLOBAL__N__9ae7fba5_10_SoftMax_cu_9f978f6321softmax_warp_backwardIfN3c108BFloat16EfLi4ELb0ELb0EEEvPT0_PKT_S7_iiiPKb,"ax",@progbits
	.align	128
.text._ZN43_GLOBAL__N__9ae7fba5_10_SoftMax_cu_9f978f6321softmax_warp_backwardIfN3c108BFloat16EfLi4ELb0ELb0EEEvPT0_PKT_S7_iiiPKb:
        .type           _ZN43_GLOBAL__N__9ae7fba5_10_SoftMax_cu_9f978f6321softmax_warp_backwardIfN3c108BFloat16EfLi4ELb0ELb0EEEvPT0_PKT_S7_iiiPKb,@function
        .size           _ZN43_GLOBAL__N__9ae7fba5_10_SoftMax_cu_9f978f6321softmax_warp_backwardIfN3c108BFloat16EfLi4ELb0ELb0EEEvPT0_PKT_S7_iiiPKb,(.L_x_11746 - _ZN43_GLOBAL__N__9ae7fba5_10_SoftMax_cu_9f978f6321softmax_warp_backwardIfN3c108BFloat16EfLi4ELb0ELb0EEEvPT0_PKT_S7_iiiPKb)
        .other          _ZN43_GLOBAL__N__9ae7fba5_10_SoftMax_cu_9f978f6321softmax_warp_backwardIfN3c108BFloat16EfLi4ELb0ELb0EEEvPT0_PKT_S7_iiiPKb,@"STO_CUDA_ENTRY STV_DEFAULT"
_ZN43_GLOBAL__N__9ae7fba5_10_SoftMax_cu_9f978f6321softmax_warp_backwardIfN3c108BFloat16EfLi4ELb0ELb0EEEvPT0_PKT_S7_iiiPKb:
        /* <DEDUP_REMOVED lines=62> */
[----:B------:R0:W1:Y:S04]  /*03e0*/  SHFL.BFLY PT, R8, R15, 0x1, 0x101f ;  /* 0x0c301f000f087f89 */ /* 0x00006800000e0000 */
[----:B------:R0:W2:Y:S01]  /*03f0*/  SHFL.BFLY PT, R16, R17, 0x1, 0x101f ;  /* 0x0c301f0011107f89 */ /* 0x0000a200000e0000 */
[----:B------:R-:W-:Y:S05]  /*0400*/  @!P0 EXIT ;  /* 0x000000000000894d */ /* 0x000fea0003800000 */
[----:B------:R-:W-:Y:S01]  /*0410*/  ISETP.GE.AND P1, PT, R5, R0, PT ;  /* 0x000000000500720c */ /* 0x000fe20003f26270 */
[----:B01----:R-:W-:Y:S01]  /*0420*/  FADD.FTZ R15, R15, R8 ;  /* 0x000000080f0f7221 */ /* 0x003fe20000010000 */
[----:B------:R-:W-:Y:S01]  /*0430*/  ISETP.GE.AND P0, PT, R18, 0x2, PT ;  /* 0x000000021200780c */ /* 0x000fe20003f06270 */
[----:B--2---:R-:W-:-:S10]  /*0440*/  FADD.FTZ R17, R17, R16 ;  /* 0x0000001011117221 */ /* 0x004fd40000010000 */
        /* <DEDUP_REMOVED lines=17> */
.L_x_4267:
        /* <DEDUP_REMOVED lines=10> */
.L_x_11746:


//--------------------- .text._ZN43_GLOBAL__N__9ae7fba5_10_SoftMax_cu_9f978f6321softmax_warp_backwardIfN3c108BFloat16EfLi3ELb0ELb0EEEvPT0_PKT_S7_iiiPKb --------------------------
	.section	.text._ZN43_GLOBAL__N__9ae7fba5_10_SoftMax_cu_9f978f6321softmax_warp_backwardIfN3c108BFloat16EfLi3ELb0ELb0EEEvPT0_PKT_S7_iiiPKb,"ax",@progbits
	.align	128
.text._ZN43_GLOBAL__N__9ae7fba5_10_SoftMax_cu_9f978f6321softmax_warp_backwardIfN3c108BFloat16EfLi3ELb0ELb0EEEvPT0_PKT_S7_iiiPKb:
        .type           _ZN43_GLOBAL__N__9ae7fba5_10_SoftMax_cu_9f978f6321softmax_warp_backwardIfN3c108BFloat16EfLi3ELb0ELb0EEEvPT0_PKT_S7_iiiPKb,@function
        .size           _ZN43_GLOBAL__N__9ae7fba5_10_SoftMax_cu_9f978f6321softmax_warp_backwardIfN3c108BFloat16EfLi3ELb0ELb0EEEvPT0_PKT_S7_iiiPKb,(.L_x_11747 - _ZN43_GLOBAL__N__9ae7fba5_10_SoftMax_cu_9f978f6321softmax_warp_backwardIfN3c108BFloat16EfLi3ELb0ELb0EEEvPT0_PKT_S7_iiiPKb)
        .other          _ZN43_GLOBAL__N__9ae7fba5_10_SoftMax_cu_9f978f6321softmax_warp_backwardIfN3c108BFloat16EfLi3ELb0ELb0EEEvPT0_PKT_S7_iiiPKb,@"STO_CUDA_ENTRY STV_DEFAULT"
_ZN43_GLOBAL__N__9ae7fba5_10_SoftMax_cu_9f978f6321softmax_warp_backwardIfN3c108BFloat16EfLi3ELb0ELb0EEEvPT0_PKT_S7_iiiPKb:
        /* <DEDUP_REMOVED lines=54> */
[----:B-1----:R-:W1:Y:S04]  /*0360*/  SHFL.BFLY PT, R14, R9, 0x2, 0x181f ;  /* 0x0c581f00090e7f89 */ /* 0x002e6800000e0000 */
[----:B------:R-:W2:Y:S01]  /*0370*/  SHFL.BFLY PT, R20, R13, 0x2, 0x181f ;  /* 0x0c581f000d147f89 */ /* 0x000ea200000e0000 */
[----:B-1----:R-:W-:Y:S01]  /*0380*/  FADD.FTZ R14, R9, R14 ;  /* 0x0000000e090e7221 */ /* 0x002fe20000010000 */
[----:B--2---:R-:W-:-:S04]  /*0390*/  FADD.FTZ R20, R13, R20 ;  /* 0x000000140d147221 */ /* 0x004fc80000010000 */
[----:B------:R1:W2:Y:S04]  /*03a0*/  SHFL.BFLY PT, R15, R14, 0x1, 0x181f ;  /* 0x0c381f000e0f7f89 */ /* 0x0002a800000e0000 */
[----:B0-----:R1:W0:Y:S01]  /*03b0*/  SHFL.BFLY PT, R17, R20, 0x1, 0x181f ;  /* 0x0c381f0014117f89 */ /* 0x00122200000e0000 */
[----:B------:R-:W-:Y:S05]  /*03c0*/  @!P0 EXIT ;  /* 0x000000000000894d */ /* 0x000fea0003800000 */
[----:B------:R-:W-:Y:S01]  /*03d0*/  ISETP.GE.AND P1, PT, R5, R0, PT ;  /* 0x000000000500720c */ /* 0x000fe20003f26270 */
[----:B--2---:R-:W-:Y:S01]  /*03e0*/  FADD.FTZ R15, R14, R15 ;  /* 0x0000000f0e0f7221 */ /* 0x004fe20000010000 */
[----:B------:R-:W-:Y:S01]  /*03f0*/  ISETP.GE.AND P0, PT, R10, 0x2, PT ;  /* 0x000000020a00780c */ /* 0x000fe20003f06270 */
[----:B0-----:R-:W-:-:S10]  /*0400*/  FADD.FTZ R17, R20, R17 ;  /* 0x0000001114117221 */ /* 0x001fd40000010000 */
        /* <DEDUP_REMOVED lines=17> */
.L_x_4268:
        /* <DEDUP_REMOVED lines=14> */
.L_x_11747:


//--------------------- .text._ZN43_GLOBAL__N__9ae7fba5_10_SoftMax_cu_9f978f6321softmax_warp_backwardIfN3c108BFloat16EfLi2ELb0ELb0EEEvPT0_PKT_S7_iiiPKb --------------------------
	.section	.text._ZN43_GLOBAL__N__9ae7fba5_10_SoftMax_cu_9f978f6321softmax_warp_backwardIfN3c108BFloat16EfLi2ELb0ELb0EEEvPT0_PKT_S7_iiiPKb,"ax",@progbits
	.align	128
.text._ZN43_GLOBAL__N__9ae7fba5_10_SoftMax_cu_9f978f6321softmax_warp_backwardIfN3c108BFloat16EfLi2ELb0ELb0EEEvPT0_PKT_S7_iiiPKb:
        .type           _ZN43_GLOBAL__N__9ae7fba5_10_SoftMax_cu_9f978f6321softmax_warp_backwardIfN3c108BFloat16EfLi2ELb0ELb0EEEvPT0_PKT_S7_iiiPKb,@function
        .size           _ZN43_GLOBAL__N__9ae7fba5_10_SoftMax_cu_9f978f6321softmax_warp_backwardIfN3c108BFloat16EfLi2ELb0ELb0EEEvPT0_PKT_S7_iiiPKb,(.L_x_11748 - _ZN43_GLOBAL__N__9ae7fba5_10_SoftMax_cu_9f978f6321softmax_warp_backwardIfN3c108BFloat16EfLi2ELb0ELb0EEEvPT0_PKT_S7_iiiPKb)
        .other          _ZN43_GLOBAL__N__9ae7fba5_10_SoftMax_cu_9f978f6321softmax_warp_backwardIfN3c108BFloat16EfLi2ELb0ELb0EEEvPT0_PKT_S7_iiiPKb,@"STO_CUDA_ENTRY STV_DEFAULT"
_ZN43_GLOBAL__N__9ae7fba5_10_SoftMax_cu_9f978f6321softmax_warp_backwardIfN3c108BFloat16EfLi2ELb0ELb0EEEvPT0_PKT_S7_iiiPKb:
        /* <DEDUP_REMOVED lines=18> */
[C---:B------:R-:W-:Y:S01]  /*0120*/  ISETP.GE.AND P1, PT, R5.reuse, R4, PT ;  /* 0x000000040500720c */ /* 0x040fe20003f26270 */
[----:B------:R-:W-:Y:S01]  /*0130*/  IMAD.MOV.U32 R4, RZ, RZ, RZ ;  /* 0x000000ffff047224 */ /* 0x000fe200078e00ff */
[----:B------:R-:W-:-:S02]  /*0140*/  ISETP.GE.AND P0, PT, R5, R6, PT ;  /* 0x000000060500720c */ /* 0x000fc40003f06270 */
        /* <DEDUP_REMOVED lines=8> */
[----:B------:R-:W-:-:S02]  /*01d0*/  @!P0 SHF.L.U64.HI R18, R18, 0x2, R9 ;  /* 0x0000000212128819 */ /* 0x000fc40000010209 */
[----:B------:R-:W-:-:S04]  /*01e0*/  CS2R R8, SRZ ;  /* 0x0000000000087805 */ /* 0x000fc8000001ff00 */
[----:B------:R-:W2:Y:S01]  /*01f0*/  @!P1 LDC.64 R20, c[0x0][0x220] ;  /* 0x00008800ff149b82 */ /* 0x000ea20000000a00 */
[----:B0-----:R-:W-:-:S05]  /*0200*/  @!P1 IADD3 R10, P2, R13, R10, RZ ;  /* 0x0000000a0d0a9210 */ /* 0x001fca0007f5e0ff */
[----:B------:R-:W-:Y:S01]  /*0210*/  @!P1 IMAD.X R11, R14, 0x1, R11, P2 ;  /* 0x000000010e0b9824 */ /* 0x000fe200010e060b */
[----:B-1----:R-:W-:-:S04]  /*0220*/  @!P0 IADD3 R6, P3, R15, R6, RZ ;  /* 0x000000060f068210 */ /* 0x002fc80007f7e0ff */
[----:B------:R-:W3:Y:S01]  /*0230*/  @!P1 LDG.E R8, desc[UR4][R10.64] ;  /* 0x000000040a089981 */ /* 0x000ee2000c1e1900 */
[----:B------:R-:W-:-:S05]  /*0240*/  @!P0 IMAD.X R7, R18, 0x1, R7, P3 ;  /* 0x0000000112078824 */ /* 0x000fca00018e0607 */
[----:B------:R3:W4:Y:S01]  /*0250*/  @!P0 LDG.E R4, desc[UR4][R6.64] ;  /* 0x0000000406048981 */ /* 0x000722000c1e1900 */
[----:B--2---:R-:W-:-:S05]  /*0260*/  @!P1 IADD3 R12, P2, R13, R20, RZ ;  /* 0x000000140d0c9210 */ /* 0x004fca0007f5e0ff */
[----:B------:R-:W-:Y:S02]  /*0270*/  @!P1 IMAD.X R13, R14, 0x1, R21, P2 ;  /* 0x000000010e0d9824 */ /* 0x000fe400010e0615 */
[----:B------:R-:W0:Y:S01]  /*0280*/  @!P0 LDC.64 R20, c[0x0][0x220] ;  /* 0x00008800ff148b82 */ /* 0x000e220000000a00 */
[----:B------:R-:W-:-:S06]  /*0290*/  IMAD.MOV.U32 R17, RZ, RZ, RZ ;  /* 0x000000ffff117224 */ /* 0x000fcc00078e00ff */
[----:B------:R1:W5:Y:S01]  /*02a0*/  @!P1 LDG.E R17, desc[UR4][R12.64] ;  /* 0x000000040c119981 */ /* 0x000362000c1e1900 */
        /* <DEDUP_REMOVED lines=10> */
[----:B-1----:R0:W1:Y:S04]  /*0350*/  SHFL.BFLY PT, R13, R10, 0x1, 0x1c1f ;  /* 0x0c3c1f000a0d7f89 */ /* 0x00206800000e0000 */
[----:B------:R0:W2:Y:S01]  /*0360*/  SHFL.BFLY PT, R19, R18, 0x1, 0x1c1f ;  /* 0x0c3c1f0012137f89 */ /* 0x0000a200000e0000 */
[----:B------:R-:W-:Y:S05]  /*0370*/  @!P0 EXIT ;  /* 0x000000000000894d */ /* 0x000fea0003800000 */
[----:B------:R-:W-:Y:S01]  /*0380*/  ISETP.GE.AND P1, PT, R5, R0, PT ;  /* 0x000000000500720c */ /* 0x000fe20003f26270 */
[----:B-1----:R-:W-:Y:S01]  /*0390*/  FADD.FTZ R13, R10, R13 ;  /* 0x0000000d0a0d7221 */ /* 0x002fe20000010000 */
[----:B------:R-:W-:Y:S01]  /*03a0*/  ISETP.GE.AND P0, PT, R16, 0x2, PT ;  /* 0x000000021000780c */ /* 0x000fe20003f06270 */
[----:B--2---:R-:W-:-:S10]  /*03b0*/  FADD.FTZ R19, R18, R19 ;  /* 0x0000001312137221 */ /* 0x004fd40000010000 */
[----:B------:R-:W1:Y:S01]  /*03c0*/  @!P1 LDC.64 R6, c[0x0][0x210] ;  /* 0x00008400ff069b82 */ /* 0x000e620000000a00 */
[----:B-----5:R-:W-:-:S05]  /*03d0*/  @!P1 FFMA.FTZ R17, R13, -R17, R8 ;  /* 0x800000110d119223 */ /* 0x020fca0000010008 */
[----:B------:R-:W-:Y:S02]  /*03e0*/  @!P1 F2FP.BF16.F32.PACK_AB R17, RZ, R17 ;  /* 0x00000011ff11923e */ /* 0x000fe400000010ff */
[----:B-1----:R-:W-:-:S04]  /*03f0*/  @!P1 LEA R6, P2, R3, R6, 0x1 ;  /* 0x0000000603069211 */ /* 0x002fc800078408ff */
        /* <DEDUP_REMOVED lines=13> */
.L_x_4269:
        /* <DEDUP_REMOVED lines=11> */
.L_x_11748:


//--------------------- .text._ZN43_GLOBAL__N__9ae7fba5_10_SoftMax_cu_9f978f6321softmax_warp_backwardIfN3c108BFloat16EfLi1ELb0ELb0EEEvPT0_PKT_S7_iiiPKb --------------------------
	.section	.text._ZN43_GLOBAL__N__9ae7fba5_10_SoftMax_cu_9f978f6321softmax_warp_backwardIfN3c108BFloat16EfLi1ELb0ELb0EEEvPT0_PKT_S7_iiiPKb,"ax",@progbits
	.align	128
.text._ZN43_GLOBAL__N__9ae7fba5_10_SoftMax_cu_9f978f6321softmax_warp_backwardIfN3c108BFloat16EfLi1ELb0ELb0EEEvPT0_PKT_S7_iiiPKb:
        .type           _ZN43_GLOBAL__N__9ae7fba5_10_SoftMax_cu_9f978f6321softmax_warp_backwardIfN3c108BFloat16EfLi1ELb0ELb0EEEvPT0_PKT_S7_iiiPKb,@function
        .size           _ZN43_GLOBAL__N__9ae7fba5_10_SoftMax_cu_9f978f6321softmax_warp_backwardIfN3c108BFloat16EfLi1ELb0ELb0EEEvPT0_PKT_S7_iiiPKb,(.L_x_11749 - _ZN43_GLOBAL__N__9ae7fba5_10_SoftMax_cu_9f978f6321softmax_warp_backwardIfN3c108BFloat16EfLi1ELb0ELb0EEEvPT0_PKT_S7_iiiPKb)
        .other          _ZN43_GLOBAL__N__9ae7fba5_10_SoftMax_cu_9f978f6321softmax_warp_backwardIfN3c108BFloat16EfLi1ELb0ELb0EEEvPT0_PKT_S7_iiiPKb,@"STO_CUDA_ENTRY STV_DEFAULT"
_ZN43_GLOBAL__N__9ae7fba5_10_SoftMax_cu_9f978f6321softmax_warp_backwardIfN3c108BFloat16EfLi1ELb0ELb0EEEvPT0_PKT_S7_iiiPKb:
[----:B------:R-:W-:Y:S01]  /*0000*/  LDC R1, c[0x0][0x28] ;  /* 0x00000a00ff017b82 */ /* 0x000fe20000000800 */
[----:B------:R-:W0:Y:S07]  /*0010*/  S2R R3, SR_TID.Y ;  /* 0x0000000000037919 */ /* 0x000e2e0000002200 */
[----:B------:R-:W0:Y:S01]  /*0020*/  S2UR UR4, SR_CTAID.X ;  /* 0x00000000000479c3 */ /* 0x000e220000002500 */
[----:B------:R-:W-:Y:S01]  /*0030*/  CS2R R12, SRZ ;  /* 0x00000000000c7805 */ /* 0x000fe2000001ff00 */
        /* <DEDUP_REMOVED lines=15> */
[----:B------:R-:W-:-:S02]  /*0130*/  ISETP.GE.AND P1, PT, R5, R4, PT ;  /* 0x000000040500720c */ /* 0x000fc40003f26270 */
        /* <DEDUP_REMOVED lines=13> */
[----:B-1----:R-:W-:-:S04]  /*0210*/  @!P0 IADD3 R10, P3, R17, R6, RZ ;  /* 0x00000006110a8210 */ /* 0x002fc80007f7e0ff */
[----:B------:R-:W3:Y:S01]  /*0220*/  @!P1 LDG.E R12, desc[UR4][R8.64] ;  /* 0x00000004080c9981 */ /* 0x000ee2000c1e1900 */
[----:B------:R-:W-:Y:S01]  /*0230*/  @!P0 IMAD.X R11, R4, 0x1, R7, P3 ;  /* 0x00000001040b8824 */ /* 0x000fe200018e0607 */
[----:B------:R-:W-:-:S06]  /*0240*/  CS2R R6, SRZ ;  /* 0x0000000000067805 */ /* 0x000fcc000001ff00 */
[----:B------:R-:W4:Y:S01]  /*0250*/  @!P0 LDG.E R6, desc[UR4][R10.64] ;  /* 0x000000040a068981 */ /* 0x000f22000c1e1900 */
[----:B--2---:R-:W-:-:S05]  /*0260*/  @!P1 IADD3 R14, P2, R15, R20, RZ ;  /* 0x000000140f0e9210 */ /* 0x004fca0007f5e0ff */
[----:B------:R-:W-:Y:S02]  /*0270*/  @!P1 IMAD.X R15, R16, 0x1, R21, P2 ;  /* 0x00000001100f9824 */ /* 0x000fe400010e0615 */
[----:B------:R-:W0:Y:S03]  /*0280*/  @!P0 LDC.64 R20, c[0x0][0x220] ;  /* 0x00008800ff148b82 */ /* 0x000e260000000a00 */
[----:B------:R1:W5:Y:S01]  /*0290*/  @!P1 LDG.E R7, desc[UR4][R14.64] ;  /* 0x000000040e079981 */ /* 0x000362000c1e1900 */
[----:B0-----:R-:W-:-:S05]  /*02a0*/  @!P0 IADD3 R16, P1, R17, R20, RZ ;  /* 0x0000001411108210 */ /* 0x001fca0007f3e0ff */
[----:B------:R-:W-:-:S05]  /*02b0*/  @!P0 IMAD.X R17, R4, 0x1, R21, P1 ;  /* 0x0000000104118824 */ /* 0x000fca00008e0615 */
[----:B------:R1:W5:Y:S01]  /*02c0*/  @!P0 LDG.E R13, desc[UR4][R16.64] ;  /* 0x00000004100d8981 */ /* 0x000362000c1e1900 */
[----:B------:R-:W-:Y:S01]  /*02d0*/  ISETP.GE.AND P0, PT, R19, 0x1, PT ;  /* 0x000000011300780c */ /* 0x000fe20003f06270 */
[----:B---3--:R-:W-:-:S05]  /*02e0*/  FADD.FTZ R8, RZ, R12 ;  /* 0x0000000cff087221 */ /* 0x008fca0000010000 */
[----:B------:R1:W0:Y:S01]  /*02f0*/  SHFL.BFLY PT, R9, R8, 0x1, 0x1e1f ;  /* 0x0c3e1f0008097f89 */ /* 0x00022200000e0000 */
[----:B----4-:R-:W-:-:S05]  /*0300*/  FADD.FTZ R10, RZ, R6 ;  /* 0x00000006ff0a7221 */ /* 0x010fca0000010000 */
[----:B------:R1:W2:Y:S01]  /*0310*/  SHFL.BFLY PT, R11, R10, 0x1, 0x1e1f ;  /* 0x0c3e1f000a0b7f89 */ /* 0x0002a200000e0000 */
[----:B------:R-:W-:Y:S05]  /*0320*/  @!P0 EXIT ;  /* 0x000000000000894d */ /* 0x000fea0003800000 */
[----:B------:R-:W-:Y:S01]  /*0330*/  ISETP.GE.AND P1, PT, R5, R0, PT ;  /* 0x000000000500720c */ /* 0x000fe20003f26270 */
[----:B0-----:R-:W-:Y:S01]  /*0340*/  FADD.FTZ R9, R8, R9 ;  /* 0x0000000908097221 */ /* 0x001fe20000010000 */
        /* <DEDUP_REMOVED lines=19> */
.L_x_4270:
        /* <DEDUP_REMOVED lines=16> */
.L_x_11749:


//--------------------- .text._ZN43_GLOBAL__N__9ae7fba5_10_SoftMax_cu_9f978f6321softmax_warp_backwardIfN3c108BFloat16EfLi0ELb0ELb0EEEvPT0_PKT_S7_iiiPKb --------------------------
	.section	.text._ZN43_GLOBAL__N__9ae7fba5_10_SoftMax_cu_9f978f6321softmax_warp_backwardIfN3c108BFloat16EfLi0ELb0ELb0EEEvPT0_PKT_S7_iiiPKb,"ax",@progbits
	.align	128
.text._ZN43_GLOBAL__N__9ae7fba5_10_SoftMax_cu_9f978f6321softmax_warp_backwardIfN3c108BFloat16EfLi0ELb0ELb0EEEvPT0_PKT_S7_iiiPKb:
        .type           _ZN43_GLOBAL__N__9ae7fba5_10_SoftMax_cu_9f978f6321softmax_warp_backwardIfN3c108BFloat16EfLi0ELb0ELb0EEEvPT0_PKT_S7_iiiPKb,@function
        .size           _ZN43_GLOBAL__N__9ae7fba5_10_SoftMax_cu_9f978f6321softmax_warp_backwardIfN3c108BFloat16EfLi0ELb0ELb0EEEvPT0_PKT_S7_iiiPKb,(.L_x_11750 - _ZN43_GLOBAL__N__9ae7fba5_10_SoftMax_cu_9f978f6321softmax_warp_backwardIfN3c108BFloat16EfLi0ELb0ELb0EEEvPT0_PKT_S7_iiiPKb)
        .other          _ZN43_GLOBAL__N__9ae7fba5_10_SoftMax_cu_9f978f6321softmax_warp_backwardIfN3c108BFloat16EfLi0ELb0ELb0EEEvPT0_PKT_S7_iiiPKb,@"STO_CUDA_ENTRY STV_DEFAULT"
_ZN43_GLOBAL__N__9ae7fba5_10_SoftMax_cu_9f978f6321softmax_warp_backwardIfN3c108BFloat16EfLi0ELb0ELb0EEEvPT0_PKT_S7_iiiPKb:
[----:B------:R-:W-:Y:S01]  /*0000*/  LDC R1, c[0x0][0x28] ;  /* 0x00000a00ff017b82 */ /* 0x000fe20000000800 */
[----:B------:R-:W0:Y:S07]  /*0010*/  S2R R3, SR_TID.Y ;  /* 0x0000000000037919 */ /* 0x000e2e0000002200 */
[----:B------:R-:W0:Y:S01]  /*0020*/  S2UR UR4, SR_CTAID.X ;  /* 0x00000000000479c3 */ /* 0x000e220000002500 */
[----:B------:R-:W-:Y:S02]  /*0030*/  CS2R R10, SRZ ;  /* 0x00000000000a7805 */ /* 0x000fe4000001ff00 */
[----:B------:R-:W-:-:S05]  /*0040*/  CS2R R14, SRZ ;  /* 0x00000000000e7805 */ /* 0x000fca000001ff00 */
[----:B------:R-:W0:Y:S08]  /*0050*/  LDC R2, c[0x0][0x4] ;  /* 0x00000100ff027b82 */ /* 0x000e300000000800 */
[----:B------:R-:W1:Y:S01]  /*0060*/  LDC R0, c[0x0][0x230] ;  /* 0x00008c00ff007b82 */ /* 0x000e620000000800 */
[----:B0-----:R-:W-:Y:S01]  /*0070*/  IMAD R2, R2, UR4, R3 ;  /* 0x0000000402027c24 */ /* 0x001fe2000f8e0203 */
[----:B------:R-:W-:-:S03]  /*0080*/  ULDC.64 UR4, c[0x0][0x228] ;  /* 0x00008a0000047ab9 */ /* 0x000fc60000000a00 */
[----:B------:R-:W-:Y:S01]  /*0090*/  IMAD.SHL.U32 R2, R2, 0x2, RZ ;  /* 0x0000000202027824 */ /* 0x000fe200078e00ff */
[----:B-1----:R-:W-:-:S03]  /*00a0*/  ISETP.GE.AND P0, PT, R0, 0x1, PT ;  /* 0x000000010000780c */ /* 0x002fc60003f06270 */
[C---:B------:R-:W-:Y:S01]  /*00b0*/  IMAD R13, R2.reuse, UR5, RZ ;  /* 0x00000005020d7c24 */ /* 0x040fe2000f8e02ff */
[----:B------:R-:W-:Y:S01]  /*00c0*/  IADD3 R16, -R2, UR4, RZ ;  /* 0x0000000402107c10 */ /* 0x000fe2000fffe1ff */
[----:B------:R-:W-:-:S03]  /*00d0*/  ULDC.64 UR4, c[0x0][0x208] ;  /* 0x0000820000047ab9 */ /* 0x000fc60000000a00 */
        /* <DEDUP_REMOVED lines=28> */
.L_x_4271:
[----:B------:R-:W-:Y:S05]  /*02a0*/  @!P1 EXIT ;  /* 0x000000000000994d */ /* 0x000fea0003800000 */
[----:B------:R-:W-:Y:S05]  /*02b0*/  @!P0 EXIT ;  /* 0x000000000000894d */ /* 0x000fea0003800000 */
[--C-:B0----5:R-:W-:Y:S01]  /*02c0*/  FADD.FTZ R3, RZ, R14.reuse ;  /* 0x0000000eff037221 */ /* 0x121fe20000010000 */
[----:B------:R-:W-:Y:S01]  /*02d0*/  ISETP.GE.AND P0, PT, R16, 0x2, PT ;  /* 0x000000021000780c */ /* 0x000fe20003f06270 */
[----:B------:R-:W-:Y:S02]  /*02e0*/  ULDC.64 UR6, c[0x0][0x210] ;  /* 0x0000840000067ab9 */ /* 0x000fe40000000a00 */
[----:B------:R-:W-:Y:S01]  /*02f0*/  FFMA.FTZ R3, R3, -R15, R14 ;  /* 0x8000000f03037223 */ /* 0x000fe2000001000e */
[----:B------:R-:W-:-:S04]  /*0300*/  LEA R2, P1, R13, UR6, 0x1 ;  /* 0x000000060d027c11 */ /* 0x000fc8000f8208ff */
[----:B------:R-:W-:Y:S02]  /*0310*/  F2FP.BF16.F32.PACK_AB R4, RZ, R3 ;  /* 0x00000003ff04723e */ /* 0x000fe400000010ff */
[----:B------:R-:W-:-:S05]  /*0320*/  LEA.HI.X R3, R13, UR7, R12, 0x1, P1 ;  /* 0x000000070d037c11 */ /* 0x000fca00088f0c0c */
[----:B------:R0:W-:Y:S01]  /*0330*/  STG.E.U16 desc[UR4][R2.64], R4 ;  /* 0x0000000402007986 */ /* 0x0001e2000c101504 */
[----:B------:R-:W-:Y:S05]  /*0340*/  @!P0 EXIT ;  /* 0x000000000000894d */ /* 0x000fea0003800000 */
[----:B0-----:R-:W-:Y:S01]  /*0350*/  FADD.FTZ R4, RZ, R11 ;  /* 0x0000000bff047221 */ /* 0x001fe20000010000 */
[----:B------:R-:W-:-:S04]  /*0360*/  IMAD.WIDE R2, R0, 0x2, R2 ;  /* 0x0000000200027825 */ /* 0x000fc800078e0202 */
[----:B------:R-:W-:-:S05]  /*0370*/  FFMA.FTZ R4, R4, -R10, R11 ;  /* 0x8000000a04047223 */ /* 0x000fca000001000b */
[----:B------:R-:W-:-:S05]  /*0380*/  F2FP.BF16.F32.PACK_AB R4, RZ, R4 ;  /* 0x00000004ff04723e */ /* 0x000fca00000010ff */
[----:B------:R-:W-:Y:S01]  /*0390*/  STG.E.U16 desc[UR4][R2.64], R4 ;  /* 0x0000000402007986 */ /* 0x000fe2000c101504 */
[----:B------:R-:W-:Y:S05]  /*03a0*/  EXIT ;  /* 0x000000000000794d */ /* 0x000fea0003800000 */
.L_x_4272:
        /* <DEDUP_REMOVED lines=13> */
.L_x_11750:


//--------------------- .text._ZN43_GLOBAL__N__9ae7fba5_10_SoftMax_cu_9f978f6321softmax_warp_backwardIN3c108BFloat16ES2_fLi10ELb0ELb0EEEvPT0_PKT_S7_iiiPKb --------------------------
	.section	.text._ZN43_GLOBAL__N__9ae7fba5_10_SoftMax_cu_9f978f6321softmax_warp_backwardIN3c108BFloat16ES2_fLi10ELb0ELb0EEEvPT0_PKT_S7_iiiPKb,"ax",@progbits
	.align	128
.text._ZN43_GLOBAL__N__9ae7fba5_10_SoftMax_cu_9f978f6321softmax_warp_backwardIN3c108BFloat16ES2_fLi10ELb0ELb0EEEvPT0_PKT_S7_iiiPKb:
        .type           _ZN43_GLOBAL__N__9ae7fba5_10_SoftMax_cu_9f978f6321softmax_warp_backwardIN3c108BFloat16ES2_fLi10ELb0ELb0EEEvPT0_PKT_S7_iiiPKb,@function
        .size           _ZN43_GLOBAL__N__9ae7fba5_10_SoftMax_cu_9f978f6321softmax_warp_backwardIN3c108BFloat16ES2_fLi10ELb0ELb0EEEvPT0_PKT_S7_iiiPKb,(.L_x_11751 - _ZN43_GLOBAL__N__9ae7fba5_10_SoftMax_cu_9f978f6321softmax_warp_backwardIN3c108BFloat16ES2_fLi10ELb0ELb0EEEvPT0_PKT_S7_iiiPKb)
        .other          _ZN43_GLOBAL__N__9ae7fba5_10_SoftMax_cu_9f978f6321softmax_warp_backwardIN3c108BFloat16ES2_fLi10ELb0ELb0EEEvPT0_PKT_S7_iiiPKb,@"STO_CUDA_ENTRY STV_DEFAULT"
_ZN43_GLOBAL__N__9ae7fba5_10_SoftMax_cu_9f978f6321softmax_warp_backwardIN3c108BFloat16ES2_fLi10ELb0ELb0EEEvPT0_PKT_S7_iiiPKb:
[----:B------:R-:W-:Y:S01]  /*0000*/  LDC R1, c[0x0][0x28] ;  /* 0x00000a00ff017b82 */ /* 0x000fe20000000800 */
[----:B------:R-:W0:Y:S07]  /*0010*/  S2R R0, SR_TID.Y ;  /* 0x0000000000007919 */ /* 0x000e2e0000002200 */
[----:B------:R-:W0:Y:S01]  /*0020*/  S2UR UR4, SR_CTAID.X ;  /* 0x00000000000479c3 */ /* 0x000e220000002500 */
[----:B------:R-:W1:Y:S07]  /*0030*/  S2R R74, SR_TID.X ;  /* 0x00000000004a7919 */ /* 0x000e6e0000002100 */
        /* <DEDUP_REMOVED lines=8> */
[----:B------:R-:W-:Y:S01]  /*00c0*/  LOP3.LUT R76, R74, 0x20, RZ, 0xfc, !PT ;  /* 0x000000204a4c7812 */ /* 0x000fe200078efcff */
[----:B------:R-:W-:Y:S01]  /*00d0*/  IMAD R26, R7, UR5, R74 ;  /* 0x00000005071a7c24 */ /* 0x000fe2000f8e024a */
[----:B------:R-:W-:Y:S01]  /*00e0*/  ISETP.GT.AND P0, PT, R83, RZ, PT ;  /* 0x000000ff5300720c */ /* 0x000fe20003f04270 */
[----:B------:R-:W-:-:S03]  /*00f0*/  ULDC.64 UR4, c[0x0][0x208] ;  /* 0x0000820000047ab9 */ /* 0x000fc60000000a00 */
[----:B--2---:R-:W-:Y:S02]  /*0100*/  SEL R65, R27, RZ, P0 ;  /* 0x000000ff1b417207 */ /* 0x004fe40000000000 */
[----:B------:R-:W-:Y:S01]  /*0110*/  LOP3.LUT R78, R74, 0x40, RZ, 0xfc, !PT ;  /* 0x000000404a4e7812 */ /* 0x000fe200078efcff */
[----:B---3--:R-:W-:Y:S01]  /*0120*/  IMAD.WIDE R2, R26, 0x2, R2 ;  /* 0x000000021a027825 */ /* 0x008fe200078e0202 */
[-C--:B------:R-:W-:Y:S02]  /*0130*/  ISETP.GE.AND P5, PT, R76, R65.reuse, PT ;  /* 0x000000414c00720c */ /* 0x080fe40003fa6270 */
[-C--:B------:R-:W-:Y:S02]  /*0140*/  ISETP.GE.AND P6, PT, R78, R65.reuse, PT ;  /* 0x000000414e00720c */ /* 0x080fe40003fc6270 */
[----:B------:R-:W-:Y:S01]  /*0150*/  ISETP.GE.AND P4, PT, R74, R65, PT ;  /* 0x000000414a00720c */ /* 0x000fe20003f86270 */
[----:B0-----:R-:W-:-:S08]  /*0160*/  IMAD.WIDE R4, R26, 0x2, R4 ;  /* 0x000000021a047825 */ /* 0x001fd000078e0204 */
[----:B------:R-:W2:Y:S04]  /*0170*/  @!P5 LDG.E.U16 R6, desc[UR4][R2.64+0x40] ;  /* 0x000040040206d981 */ /* 0x000ea8000c1e1500 */
[----:B------:R-:W3:Y:S04]  /*0180*/  @!P5 LDG.E.U16 R7, desc[UR4][R4.64+0x40] ;  /* 0x000040040407d981 */ /* 0x000ee8000c1e1500 */
[----:B------:R-:W4:Y:S04]  /*0190*/  @!P6 LDG.E.U16 R8, desc[UR4][R2.64+0x80] ;  /* 0x000080040208e981 */ /* 0x000f28000c1e1500 */
[----:B------:R-:W4:Y:S04]  /*01a0*/  @!P6 LDG.E.U16 R9, desc[UR4][R4.64+0x80] ;  /* 0x000080040409e981 */ /* 0x000f28000c1e1500 */
[----:B------:R-:W4:Y:S04]  /*01b0*/  @!P4 LDG.E.U16 R14, desc[UR4][R2.64] ;  /* 0x00000004020ec981 */ /* 0x000f28000c1e1500 */
[----:B------:R-:W4:Y:S01]  /*01c0*/  @!P4 LDG.E.U16 R0, desc[UR4][R4.64] ;  /* 0x000000040400c981 */ /* 0x000f22000c1e1500 */
[----:B------:R-:W-:-:S04]  /*01d0*/  LOP3.LUT R80, R74, 0x60, RZ, 0xfc, !PT ;  /* 0x000000604a507812 */ /* 0x000fc800078efcff */
[----:B------:R-:W-:-:S13]  /*01e0*/  ISETP.GE.AND P0, PT, R80, R65, PT ;  /* 0x000000415000720c */ /* 0x000fda0003f06270 */
[----:B------:R-:W4:Y:S04]  /*01f0*/  @!P0 LDG.E.U16 R10, desc[UR4][R2.64+0xc0] ;  /* 0x0000c004020a8981 */ /* 0x000f28000c1e1500 */
[----:B------:R-:W4:Y:S01]  /*0200*/  @!P0 LDG.E.U16 R11, desc[UR4][R4.64+0xc0] ;  /* 0x0000c004040b8981 */ /* 0x000f22000c1e1500 */
[----:B------:R-:W-:-:S04]  /*0210*/  LOP3.LUT R82, R74, 0x80, RZ, 0xfc, !PT ;  /* 0x000000804a527812 */ /* 0x000fc800078efcff */
[-C--:B------:R-:W-:Y:S02]  /*0220*/  ISETP.GE.AND P1, PT, R82, R65.reuse, PT ;  /* 0x000000415200720c */ /* 0x080fe40003f26270 */
[C---:B------:R-:W-:Y:S02]  /*0230*/  LOP3.LUT R84, R74.reuse, 0xa0, RZ, 0xfc, !PT ;  /* 0x000000a04a547812 */ /* 0x040fe400078efcff */
[----:B------:R-:W-:Y:S02]  /*0240*/  CS2R R32, SRZ ;  /* 0x0000000000207805 */ /* 0x000fe4000001ff00 */
[----:B------:R-:W-:Y:S02]  /*0250*/  LOP3.LUT R34, R74, 0x100, RZ, 0xfc, !PT ;  /* 0x000001004a227812 */ /* 0x000fe400078efcff */
[----:B------:R-:W-:Y:S01]  /*0260*/  ISETP.GE.AND P2, PT, R84, R65, PT ;  /* 0x000000415400720c */ /* 0x000fe20003f46270 */
[----:B------:R-:W-:Y:S01]  /*0270*/  IMAD.MOV.U32 R29, RZ, RZ, RZ ;  /* 0x000000ffff1d7224 */ /* 0x000fe200078e00ff */
[----:B------:R-:W-:-:S02]  /*0280*/  LOP3.LUT R28, R74, 0xc0, RZ, 0xfc, !PT ;  /* 0x000000c04a1c7812 */ /* 0x000fc400078efcff */
[----:B------:R-:W-:Y:S02]  /*0290*/  CS2R R36, SRZ ;  /* 0x0000000000247805 */ /* 0x000fe4000001ff00 */
[----:B------:R-:W-:Y:S01]  /*02a0*/  LOP3.LUT R18, R74, 0x120, RZ, 0xfc, !PT ;  /* 0x000001204a127812 */ /* 0x000fe200078efcff */
[----:B------:R-:W-:Y:S01]  /*02b0*/  IMAD.MOV.U32 R31, RZ, RZ, RZ ;  /* 0x000000ffff1f7224 */ /* 0x000fe200078e00ff */
[----:B------:R-:W-:Y:S01]  /*02c0*/  ISETP.GE.AND P3, PT, R28, R65, PT ;  /* 0x000000411c00720c */ /* 0x000fe20003f66270 */
[----:B------:R-:W4:Y:S01]  /*02d0*/  @!P1 LDG.E.U16 R12, desc[UR4][R2.64+0x100] ;  /* 0x00010004020c9981 */ /* 0x000f22000c1e1500 */
[C---:B------:R-:W-:Y:S02]  /*02e0*/  LOP3.LUT R30, R74.reuse, 0xe0, RZ, 0xfc, !PT ;  /* 0x000000e04a1e7812 */ /* 0x040fe400078efcff */
[----:B------:R-:W-:Y:S01]  /*02f0*/  CS2R R62, SRZ ;  /* 0x00000000003e7805 */ /* 0x000fe2000001ff00 */
[----:B------:R-:W-:Y:S01]  /*0300*/  IMAD.MOV.U32 R86, RZ, RZ, RZ ;  /* 0x000000ffff567224 */ /* 0x000fe200078e00ff */
[----:B------:R-:W4:Y:S07]  /*0310*/  @!P1 LDG.E.U16 R13, desc[UR4][R4.64+0x100] ;  /* 0x00010004040d9981 */ /* 0x000f2e000c1e1500 */
[----:B------:R-:W4:Y:S04]  /*0320*/  @!P3 LDG.E.U16 R15, desc[UR4][R2.64+0x180] ;  /* 0x00018004020fb981 */ /* 0x000f28000c1e1500 */
[----:B------:R-:W4:Y:S01]  /*0330*/  @!P3 LDG.E.U16 R16, desc[UR4][R4.64+0x180] ;  /* 0x000180040410b981 */ /* 0x000f22000c1e1500 */
[----:B------:R-:W-:-:S02]  /*0340*/  LOP3.LUT R20, R74, 0x140, RZ, 0xfc, !PT ;  /* 0x000001404a147812 */ /* 0x000fc400078efcff */
[----:B------:R-:W-:Y:S01]  /*0350*/  CS2R R38, SRZ ;  /* 0x0000000000267805 */ /* 0x000fe2000001ff00 */
[----:B--2---:R-:W-:Y:S02]  /*0360*/  @!P5 IMAD.U32 R29, R6, 0x10000, RZ ;  /* 0x00010000061dd824 */ /* 0x004fe400078e00ff */
[----:B---3--:R-:W-:Y:S01]  /*0370*/  @!P5 IMAD.U32 R32, R7, 0x10000, RZ ;  /* 0x000100000720d824 */ /* 0x008fe200078e00ff */
[-C--:B------:R-:W-:Y:S01]  /*0380*/  ISETP.GE.AND P5, PT, R34, R65.reuse, PT ;  /* 0x000000412200720c */ /* 0x080fe20003fa6270 */
[----:B----4-:R-:W-:Y:S02]  /*0390*/  @!P6 IMAD.U32 R31, R8, 0x10000, RZ ;  /* 0x00010000081fe824 */ /* 0x010fe400078e00ff */
[----:B------:R-:W-:Y:S01]  /*03a0*/  @!P6 IMAD.U32 R36, R9, 0x10000, RZ ;  /* 0x000100000924e824 */ /* 0x000fe200078e00ff */
[-C--:B------:R-:W-:Y:S01]  /*03b0*/  ISETP.GE.AND P6, PT, R18, R65.reuse, PT ;  /* 0x000000411200720c */ /* 0x080fe20003fc6270 */
[----:B------:R-:W-:Y:S02]  /*03c0*/  @!P4 IMAD.U32 R63, R14, 0x10000, RZ ;  /* 0x000100000e3fc824 */ /* 0x000fe400078e00ff */
[----:B------:R-:W2:Y:S01]  /*03d0*/  @!P2 LDG.E.U16 R14, desc[UR4][R4.64+0x140] ;  /* 0x00014004040ea981 */ /* 0x000ea2000c1e1500 */
[----:B------:R-:W-:Y:S01]  /*03e0*/  @!P4 IMAD.U32 R86, R0, 0x10000, RZ ;  /* 0x000100000056c824 */ /* 0x000fe200078e00ff */
[----:B------:R-:W-:-:S02]  /*03f0*/  ISETP.GE.AND P4, PT, R30, R65, PT ;  /* 0x000000411e00720c */ /* 0x000fc40003f86270 */
[----:B------:R-:W3:Y:S04]  /*0400*/  @!P2 LDG.E.U16 R0, desc[UR4][R2.64+0x140] ;  /* 0x000140040200a981 */ /* 0x000ee8000c1e1500 */
[----:B------:R-:W4:Y:S04]  /*0410*/  @!P5 LDG.E.U16 R8, desc[UR4][R2.64+0x200] ;  /* 0x000200040208d981 */ /* 0x000f28000c1e1500 */
[----:B------:R-:W4:Y:S04]  /*0420*/  @!P5 LDG.E.U16 R9, desc[UR4][R4.64+0x200] ;  /* 0x000200040409d981 */ /* 0x000f28000c1e1500 */
[----:B------:R-:W4:Y:S04]  /*0430*/  @!P6 LDG.E.U16 R17, desc[UR4][R2.64+0x240] ;  /* 0x000240040211e981 */ /* 0x000f28000c1e1500 */
[----:B------:R-:W4:Y:S04]  /*0440*/  @!P6 LDG.E.U16 R18, desc[UR4][R4.64+0x240] ;  /* 0x000240040412e981 */ /* 0x000f28000c1e1500 */
[----:B------:R-:W4:Y:S04]  /*0450*/  @!P4 LDG.E.U16 R6, desc[UR4][R2.64+0x1c0] ;  /* 0x0001c0040206c981 */ /* 0x000f28000c1e1500 */
[----:B------:R-:W4:Y:S01]  /*0460*/  @!P4 LDG.E.U16 R7, desc[UR4][R4.64+0x1c0] ;  /* 0x0001c0040407c981 */ /* 0x000f22000c1e1500 */
[----:B------:R-:W-:-:S02]  /*0470*/  @!P0 IMAD.U32 R33, R10, 0x10000, RZ ;  /* 0x000100000a218824 */ /* 0x000fc400078e00ff */
[----:B------:R-:W-:Y:S01]  /*0480*/  @!P0 IMAD.U32 R38, R11, 0x10000, RZ ;  /* 0x000100000b268824 */ /* 0x000fe200078e00ff */
[----:B------:R-:W-:-:S13]  /*0490*/  ISETP.GE.AND P0, PT, R20, R65, PT ;  /* 0x000000411400720c */ /* 0x000fda0003f06270 */
[----:B------:R-:W4:Y:S04]  /*04a0*/  @!P0 LDG.E.U16 R10, desc[UR4][R2.64+0x280] ;  /* 0x00028004020a8981 */ /* 0x000f28000c1e1500 */
[----:B------:R-:W4:Y:S01]  /*04b0*/  @!P0 LDG.E.U16 R11, desc[UR4][R4.64+0x280] ;  /* 0x00028004040b8981 */ /* 0x000f22000c1e1500 */
[----:B------:R-:W-:Y:S02]  /*04c0*/  IMAD.MOV.U32 R35, RZ, RZ, RZ ;  /* 0x000000ffff237224 */ /* 0x000fe400078e00ff */
[----:B------:R-:W-:Y:S01]  /*04d0*/  @!P1 IMAD.U32 R35, R12, 0x10000, RZ ;  /* 0x000100000c239824 */ /* 0x000fe200078e00ff */
[----:B------:R-:W-:Y:S02]  /*04e0*/  LOP3.LUT R12, R74, 0x160, RZ, 0xfc, !PT ;  /* 0x000001604a0c7812 */ /* 0x000fe400078efcff */
[----:B------:R-:W-:-:S02]  /*04f0*/  CS2R R40, SRZ ;  /* 0x0000000000287805 */ /* 0x000fc4000001ff00 */
[----:B------:R-:W-:Y:S01]  /*0500*/  CS2R R42, SRZ ;  /* 0x00000000002a7805 */ /* 0x000fe2000001ff00 */
[----:B------:R-:W-:Y:S01]  /*0510*/  @!P1 IMAD.U32 R40, R13, 0x10000, RZ ;  /* 0x000100000d289824 */ /* 0x000fe200078e00ff */
[----:B------:R-:W-:Y:S02]  /*0520*/  LOP3.LUT R20, R74, 0x180, RZ, 0xfc, !PT ;  /* 0x000001804a147812 */ /* 0x000fe400078efcff */
[----:B------:R-:W-:Y:S02]  /*0530*/  ISETP.GE.AND P1, PT, R12, R65, PT ;  /* 0x000000410c00720c */ /* 0x000fe40003f26270 */
[----:B------:R-:W-:Y:S02]  /*0540*/  CS2R R48, SRZ ;  /* 0x0000000000307805 */ /* 0x000fe4000001ff00 */
[----:B------:R-:W-:Y:S01]  /*0550*/  CS2R R44, SRZ ;  /* 0x00000000002c7805 */ /* 0x000fe2000001ff00 */
[----:B------:R-:W-:Y:S01]  /*0560*/  @!P3 IMAD.U32 R39, R15, 0x10000, RZ ;  /* 0x000100000f27b824 */ /* 0x000fe200078e00ff */
[----:B------:R-:W-:Y:S01]  /*0570*/  CS2R R50, SRZ ;  /* 0x0000000000327805 */ /* 0x000fe2000001ff00 */
[----:B------:R-:W-:Y:S01]  /*0580*/  @!P3 IMAD.U32 R44, R16, 0x10000, RZ ;  /* 0x00010000102cb824 */ /* 0x000fe200078e00ff */
[----:B------:R-:W-:-:S02]  /*0590*/  LOP3.LUT R12, R74, 0x1c0, RZ, 0xfc, !PT ;  /* 0x000001c04a0c7812 */ /* 0x000fc400078efcff */
[----:B------:R-:W-:-:S03]  /*05a0*/  CS2R R46, SRZ ;  /* 0x00000000002e7805 */ /* 0x000fc6000001ff00 */
[----:B------:R-:W4:Y:S01]  /*05b0*/  @!P1 LDG.E.U16 R19, desc[UR4][R2.64+0x2c0] ;  /* 0x0002c00402139981 */ /* 0x000f22000c1e1500 */
[----:B------:R-:W-:Y:S01]  /*05c0*/  CS2R R52, SRZ ;  /* 0x0000000000347805 */ /* 0x000fe2000001ff00 */
[----:B--2---:R-:W-:Y:S01]  /*05d0*/  @!P2 IMAD.U32 R42, R14, 0x10000, RZ ;  /* 0x000100000e2aa824 */ /* 0x004fe200078e00ff */
[----:B------:R-:W-:Y:S01]  /*05e0*/  LOP3.LUT R14, R74, 0x1e0, RZ, 0xfc, !PT ;  /* 0x000001e04a0e7812 */ /* 0x000fe200078efcff */
[----:B---3--:R-:W-:Y:S01]  /*05f0*/  @!P2 IMAD.U32 R37, R0, 0x10000, RZ ;  /* 0x000100000025a824 */ /* 0x008fe200078e00ff */
[-C--:B------:R-:W-:Y:S02]  /*0600*/  ISETP.GE.AND P2, PT, R20, R65.reuse, PT ;  /* 0x000000411400720c */ /* 0x080fe40003f46270 */
[----:B------:R-:W-:Y:S01]  /*0610*/  LOP3.LUT R0, R74, 0x1a0, RZ, 0xfc, !PT ;  /* 0x000001a04a007812 */ /* 0x000fe200078efcff */
[----:B----4-:R-:W-:Y:S02]  /*0620*/  @!P5 IMAD.U32 R43, R8, 0x10000, RZ ;  /* 0x00010000082bd824 */ /* 0x010fe400078e00ff */
[----:B------:R-:W-:Y:S01]  /*0630*/  @!P5 IMAD.U32 R48, R9, 0x10000, RZ ;  /* 0x000100000930d824 */ /* 0x000fe200078e00ff */
[----:B------:R-:W-:-:S02]  /*0640*/  ISETP.GE.AND P5, PT, R14, R65, PT ;  /* 0x000000410e00720c */ /* 0x000fc40003fa6270 */
[----:B------:R-:W-:Y:S02]  /*0650*/  LOP3.LUT R14, R74, 0x200, RZ, 0xfc, !PT ;  /* 0x000002004a0e7812 */ /* 0x000fe400078efcff */
[-C--:B------:R-:W-:Y:S01]  /*0660*/  ISETP.GE.AND P3, PT, R0, R65.reuse, PT ;  /* 0x000000410000720c */ /* 0x080fe20003f66270 */
[----:B------:R-:W-:Y:S01]  /*0670*/  @!P6 IMAD.U32 R45, R17, 0x10000, RZ ;  /* 0x00010000112de824 */ /* 0x000fe200078e00ff */
[----:B------:R-:W2:Y:S01]  /*0680*/  @!P1 LDG.E.U16 R0, desc[UR4][R4.64+0x2c0] ;  /* 0x0002c00404009981 */ /* 0x000ea2000c1e1500 */
[----:B------:R-:W-:Y:S01]  /*0690*/  @!P6 IMAD.U32 R50, R18, 0x10000, RZ ;  /* 0x000100001232e824 */ /* 0x000fe200078e00ff */
[-C--:B------:R-:W-:Y:S01]  /*06a0*/  ISETP.GE.AND P6, PT, R14, R65.reuse, PT ;  /* 0x000000410e00720c */ /* 0x080fe20003fc6270 */
[----:B------:R-:W-:Y:S02]  /*06b0*/  @!P4 IMAD.U32 R41, R6, 0x10000, RZ ;  /* 0x000100000629c824 */ /* 0x000fe400078e00ff */
[----:B------:R-:W3:Y:S01]  /*06c0*/  @!P2 LDG.E.U16 R6, desc[UR4][R2.64+0x300] ;  /* 0x000300040206a981 */ /* 0x000ee2000c1e1500 */
        /* <DEDUP_REMOVED lines=8> */
[----:B------:R-:W4:Y:S04]  /*0750*/  @!P4 LDG.E.U16 R9, desc[UR4][R4.64+0x380] ;  /* 0x000380040409c981 */ /* 0x000f28000c1e1500 */
[----:B------:R-:W4:Y:S04]  /*0760*/  @!P5 LDG.E.U16 R14, desc[UR4][R2.64+0x3c0] ;  /* 0x0003c004020ed981 */ /* 0x000f28000c1e1500 */
[----:B------:R-:W4:Y:S01]  /*0770*/  @!P5 LDG.E.U16 R15, desc[UR4][R4.64+0x3c0] ;  /* 0x0003c004040fd981 */ /* 0x000f22000c1e1500 */
[----:B------:R-:W-:Y:S01]  /*0780*/  LOP3.LUT R18, R74, 0x220, RZ, 0xfc, !PT ;  /* 0x000002204a127812 */ /* 0x000fe200078efcff */
[----:B------:R-:W-:-:S02]  /*0790*/  @!P0 IMAD.U32 R47, R10, 0x10000, RZ ;  /* 0x000100000a2f8824 */ /* 0x000fc400078e00ff */
[----:B------:R-:W-:Y:S01]  /*07a0*/  @!P0 IMAD.U32 R52, R11, 0x10000, RZ ;  /* 0x000100000b348824 */ /* 0x000fe200078e00ff */
[----:B------:R-:W-:-:S13]  /*07b0*/  ISETP.GE.AND P0, PT, R18, R65, PT ;  /* 0x000000411200720c */ /* 0x000fda0003f06270 */
[----:B------:R-:W4:Y:S04]  /*07c0*/  @!P0 LDG.E.U16 R10, desc[UR4][R2.64+0x440] ;  /* 0x00044004020a8981 */ /* 0x000f28000c1e1500 */
[----:B------:R-:W4:Y:S01]  /*07d0*/  @!P0 LDG.E.U16 R11, desc[UR4][R4.64+0x440] ;  /* 0x00044004040b8981 */ /* 0x000f22000c1e1500 */
[----:B------:R-:W-:Y:S02]  /*07e0*/  CS2R R54, SRZ ;  /* 0x0000000000367805 */ /* 0x000fe4000001ff00 */
[----:B------:R-:W-:Y:S02]  /*07f0*/  CS2R R56, SRZ ;  /* 0x0000000000387805 */ /* 0x000fe4000001ff00 */
[----:B------:R-:W-:Y:S02]  /*0800*/  LOP3.LUT R18, R74, 0x240, RZ, 0xfc, !PT ;  /* 0x000002404a127812 */ /* 0x000fe400078efcff */
[----:B------:R-:W-:-:S02]  /*0810*/  CS2R R58, SRZ ;  /* 0x00000000003a7805 */ /* 0x000fc4000001ff00 */
[C---:B------:R-:W-:Y:S01]  /*0820*/  LOP3.LUT R68, R74.reuse, 0x2e0, RZ, 0xfc, !PT ;  /* 0x000002e04a447812 */ /* 0x040fe200078efcff */
[----:B------:R-:W-:Y:S01]  /*0830*/  @!P1 IMAD.U32 R49, R19, 0x10000, RZ ;  /* 0x0001000013319824 */ /* 0x000fe200078e00ff */
[----:B------:R-:W-:Y:S01]  /*0840*/  CS2R R60, SRZ ;  /* 0x00000000003c7805 */ /* 0x000fe2000001ff00 */
[----:B------:R-:W-:Y:S01]  /*0850*/  IMAD.MOV.U32 R66, RZ, RZ, RZ ;  /* 0x000000ffff427224 */ /* 0x000fe200078e00ff */
[C---:B------:R-:W-:Y:S02]  /*0860*/  LOP3.LUT R64, R74.reuse, 0x2c0, RZ, 0xfc, !PT ;  /* 0x000002c04a407812 */ /* 0x040fe400078efcff */
[----:B------:R-:W-:Y:S01]  /*0870*/  LOP3.LUT R72, R74, 0x300, RZ, 0xfc, !PT ;  /* 0x000003004a487812 */ /* 0x000fe200078efcff */
[----:B------:R-:W-:Y:S02]  /*0880*/  IMAD.MOV.U32 R70, RZ, RZ, RZ ;  /* 0x000000ffff467224 */ /* 0x000fe400078e00ff */
[----:B--2---:R-:W-:Y:S01]  /*0890*/  @!P1 IMAD.U32 R54, R0, 0x10000, RZ ;  /* 0x0001000000369824 */ /* 0x004fe200078e00ff */
[----:B------:R-:W-:Y:S01]  /*08a0*/  LOP3.LUT R0, R74, 0x260, RZ, 0xfc, !PT ;  /* 0x000002604a007812 */ /* 0x000fe200078efcff */
[----:B---3--:R-:W-:-:S02]  /*08b0*/  @!P2 IMAD.U32 R51, R6, 0x10000, RZ ;  /* 0x000100000633a824 */ /* 0x008fc400078e00ff */
[----:B----4-:R-:W-:Y:S01]  /*08c0*/  @!P2 IMAD.U32 R56, R7, 0x10000, RZ ;  /* 0x000100000738a824 */ /* 0x010fe200078e00ff */
[-C--:B------:R-:W-:Y:S02]  /*08d0*/  ISETP.GE.AND P2, PT, R0, R65.reuse, PT ;  /* 0x000000410000720c */ /* 0x080fe40003f46270 */
[----:B------:R-:W-:Y:S01]  /*08e0*/  LOP3.LUT R0, R74, 0x280, RZ, 0xfc, !PT ;  /* 0x000002804a007812 */ /* 0x000fe200078efcff */
[----:B------:R-:W-:Y:S01]  /*08f0*/  @!P3 IMAD.U32 R53, R12, 0x10000, RZ ;  /* 0x000100000c35b824 */ /* 0x000fe200078e00ff */
[-C--:B------:R-:W-:Y:S01]  /*0900*/  ISETP.GE.AND P1, PT, R18, R65.reuse, PT ;  /* 0x000000411200720c */ /* 0x080fe20003f26270 */
[----:B------:R-:W-:Y:S01]  /*0910*/  @!P3 IMAD.U32 R58, R13, 0x10000, RZ ;  /* 0x000100000d3ab824 */ /* 0x000fe200078e00ff */
[----:B------:R-:W-:Y:S02]  /*0920*/  ISETP.GE.AND P3, PT, R0, R65, PT ;  /* 0x000000410000720c */ /* 0x000fe40003f66270 */
[----:B------:R-:W-:Y:S01]  /*0930*/  LOP3.LUT R6, R74, 0x2a0, RZ, 0xfc, !PT ;  /* 0x000002a04a067812 */ /* 0x000fe200078efcff */
[----:B------:R-:W-:-:S04]  /*0940*/  @!P6 IMAD.U32 R59, R16, 0x10000, RZ ;  /* 0x00010000103be824 */ /* 0x000fc800078e00ff */
[----:B------:R-:W2:Y:S01]  /*0950*/  @!P2 LDG.E.U16 R7, desc[UR4][R2.64+0x4c0] ;  /* 0x0004c0040207a981 */ /* 0x000ea2000c1e1500 */
[----:B------:R-:W-:Y:S01]  /*0960*/  @!P6 IMAD.U32 R66, R17, 0x10000, RZ ;  /* 0x000100001142e824 */ /* 0x000fe200078e00ff */
[----:B------:R-:W-:Y:S02]  /*0970*/  ISETP.GE.AND P6, PT, R68, R65, PT ;  /* 0x000000414400720c */ /* 0x000fe40003fc6270 */
[----:B------:R-:W3:Y:S01]  /*0980*/  @!P1 LDG.E.U16 R18, desc[UR4][R2.64+0x480] ;  /* 0x0004800402129981 */ /* 0x000ee2000c1e1500 */
[----:B------:R-:W-:-:S03]  /*0990*/  @!P4 IMAD.U32 R55, R8, 0x10000, RZ ;  /* 0x000100000837c824 */ /* 0x000fc600078e00ff */
[----:B------:R-:W4:Y:S01]  /*09a0*/  @!P2 LDG.E.U16 R8, desc[UR4][R4.64+0x4c0] ;  /* 0x0004c0040408a981 */ /* 0x000f22000c1e1500 */
[----:B------:R-:W-:Y:S01]  /*09b0*/  @!P4 IMAD.U32 R60, R9, 0x10000, RZ ;  /* 0x00010000093cc824 */ /* 0x000fe200078e00ff */
[----:B------:R-:W-:Y:S02]  /*09c0*/  ISETP.GE.AND P4, PT, R6, R65, PT ;  /* 0x000000410600720c */ /* 0x000fe40003f86270 */
[----:B------:R-:W4:Y:S01]  /*09d0*/  @!P3 LDG.E.U16 R9, desc[UR4][R2.64+0x500] ;  /* 0x000500040209b981 */ /* 0x000f22000c1e1500 */
[----:B------:R-:W-:-:S03]  /*09e0*/  @!P5 IMAD.U32 R57, R14, 0x10000, RZ ;  /* 0x000100000e39d824 */ /* 0x000fc600078e00ff */
[----:B------:R-:W4:Y:S01]  /*09f0*/  @!P1 LDG.E.U16 R6, desc[UR4][R4.64+0x480] ;  /* 0x0004800404069981 */ /* 0x000f22000c1e1500 */
[----:B------:R-:W-:Y:S01]  /*0a00*/  @!P5 IMAD.U32 R62, R15, 0x10000, RZ ;  /* 0x000100000f3ed824 */ /* 0x000fe200078e00ff */
[----:B------:R-:W-:Y:S02]  /*0a10*/  ISETP.GE.AND P5, PT, R64, R65, PT ;  /* 0x000000414000720c */ /* 0x000fe40003fa6270 */
        /* <DEDUP_REMOVED lines=8> */
[----:B------:R-:W-:Y:S01]  /*0aa0*/  ISETP.GE.AND P0, PT, R72, R65, PT ;  /* 0x000000414800720c */ /* 0x000fe20003f06270 */
[----:B------:R-:W4:-:S12]  /*0ab0*/  @!P5 LDG.E.U16 R71, desc[UR4][R2.64+0x580] ;  /* 0x000580040247d981 */ /* 0x000f18000c1e1500 */
[----:B------:R-:W4:Y:S04]  /*0ac0*/  @!P0 LDG.E.U16 R0, desc[UR4][R2.64+0x600] ;  /* 0x0006000402008981 */ /* 0x000f28000c1e1500 */
[----:B------:R-:W4:Y:S01]  /*0ad0*/  @!P0 LDG.E.U16 R67, desc[UR4][R4.64+0x600] ;  /* 0x0006000404438981 */ /* 0x000f22000c1e1500 */
[----:B------:R-:W-:Y:S02]  /*0ae0*/  CS2R R22, SRZ ;  /* 0x0000000000167805 */ /* 0x000fe4000001ff00 */
[C---:B------:R-:W-:Y:S02]  /*0af0*/  LOP3.LUT R20, R74.reuse, 0x320, RZ, 0xfc, !PT ;  /* 0x000003204a147812 */ /* 0x040fe400078efcff */
[----:B------:R-:W-:Y:S01]  /*0b00*/  CS2R R24, SRZ ;  /* 0x0000000000187805 */ /* 0x000fe2000001ff00 */
[----:B------:R-:W-:Y:S01]  /*0b10*/  IMAD.MOV.U32 R21, RZ, RZ, RZ ;  /* 0x000000ffff157224 */ /* 0x000fe200078e00ff */
[----:B------:R-:W-:-:S02]  /*0b20*/  LOP3.LUT R17, R74, 0x340, RZ, 0xfc, !PT ;  /* 0x000003404a117812 */ /* 0x000fc400078efcff */
[C---:B------:R-:W-:Y:S02]  /*0b30*/  LOP3.LUT R10, R74.reuse, 0x3c0, RZ, 0xfc, !PT ;  /* 0x000003c04a0a7812 */ /* 0x040fe400078efcff */
[C---:B------:R-:W-:Y:S02]  /*0b40*/  LOP3.LUT R16, R74.reuse, 0x360, RZ, 0xfc, !PT ;  /* 0x000003604a107812 */ /* 0x040fe400078efcff */
[C---:B------:R-:W-:Y:S01]  /*0b50*/  LOP3.LUT R15, R74.reuse, 0x380, RZ, 0xfc, !PT ;  /* 0x000003804a0f7812 */ /* 0x040fe200078efcff */
[----:B------:R-:W-:Y:S01]  /*0b60*/  IMAD.MOV.U32 R14, RZ, RZ, RZ ;  /* 0x000000ffff0e7224 */ /* 0x000fe200078e00ff */
[----:B------:R-:W-:Y:S01]  /*0b70*/  LOP3.LUT R11, R74, 0x3a0, RZ, 0xfc, !PT ;  /* 0x000003a04a0b7812 */ /* 0x000fe200078efcff */
[----:B--2---:R-:W-:Y:S02]  /*0b80*/  @!P2 IMAD.U32 R23, R7, 0x10000, RZ ;  /* 0x000100000717a824 */ /* 0x004fe400078e00ff */
[----:B---3--:R-:W-:Y:S01]  /*0b90*/  @!P1 IMAD.U32 R25, R18, 0x10000, RZ ;  /* 0x0001000012199824 */ /* 0x008fe200078e00ff */
[----:B------:R-:W-:Y:S01]  /*0ba0*/  CS2R R18, SRZ ;  /* 0x0000000000127805 */ /* 0x000fe2000001ff00 */
[----:B----4-:R-:W-:-:S02]  /*0bb0*/  @!P2 IMAD.U32 R22, R8, 0x10000, RZ ;  /* 0x000100000816a824 */ /* 0x010fc400078e00ff */
[----:B------:R-:W-:Y:S01]  /*0bc0*/  @!P3 IMAD.U32 R21, R9, 0x10000, RZ ;  /* 0x000100000915b824 */ /* 0x000fe200078e00ff */
[----:B------:R-:W-:Y:S01]  /*0bd0*/  CS2R R8, SRZ ;  /* 0x0000000000087805 */ /* 0x000fe2000001ff00 */
[----:B------:R-:W-:Y:S01]  /*0be0*/  @!P1 IMAD.U32 R24, R6, 0x10000, RZ ;  /* 0x0001000006189824 */ /* 0x000fe200078e00ff */
[-C--:B------:R-:W-:Y:S02]  /*0bf0*/  ISETP.GE.AND P1, PT, R20, R65.reuse, PT ;  /* 0x000000411400720c */ /* 0x080fe40003f26270 */
[-C--:B------:R-:W-:Y:S01]  /*0c00*/  ISETP.GE.AND P2, PT, R17, R65.reuse, PT ;  /* 0x000000411100720c */ /* 0x080fe20003f46270 */
[----:B------:R-:W-:Y:S02]  /*0c10*/  @!P6 IMAD.U32 R9, R75, 0x10000, RZ ;  /* 0x000100004b09e824 */ /* 0x000fe400078e00ff */
[----:B------:R-:W-:Y:S01]  /*0c20*/  @!P6 IMAD.U32 R8, R77, 0x10000, RZ ;  /* 0x000100004d08e824 */ /* 0x000fe200078e00ff */
[-C--:B------:R-:W-:Y:S01]  /*0c30*/  ISETP.GE.AND P6, PT, R10, R65.reuse, PT ;  /* 0x000000410a00720c */ /* 0x080fe20003fc6270 */
[----:B------:R-:W-:Y:S01]  /*0c40*/  @!P3 IMAD.U32 R18, R12, 0x10000, RZ ;  /* 0x000100000c12b824 */ /* 0x000fe200078e00ff */
[----:B------:R-:W-:Y:S01]  /*0c50*/  ISETP.GE.AND P3, PT, R16, R65, PT ;  /* 0x000000411000720c */ /* 0x000fe20003f66270 */
[----:B------:R-:W-:-:S02]  /*0c60*/  @!P4 IMAD.U32 R19, R13, 0x10000, RZ ;  /* 0x000100000d13c824 */ /* 0x000fc400078e00ff */
[----:B------:R-:W-:Y:S01]  /*0c70*/  @!P4 IMAD.U32 R14, R69, 0x10000, RZ ;  /* 0x00010000450ec824 */ /* 0x000fe200078e00ff */
[----:B------:R-:W-:Y:S02]  /*0c80*/  ISETP.GE.AND P4, PT, R15, R65, PT ;  /* 0x000000410f00720c */ /* 0x000fe40003f86270 */
[----:B------:R-:W-:Y:S01]  /*0c90*/  CS2R R12, SRZ ;  /* 0x00000000000c7805 */ /* 0x000fe2000001ff00 */
[----:B------:R-:W2:Y:S01]  /*0ca0*/  @!P2 LDG.E.U16 R69, desc[UR4][R2.64+0x680] ;  /* 0x000680040245a981 */ /* 0x000ea2000c1e1500 */
[----:B------:R-:W-:-:S03]  /*0cb0*/  @!P5 IMAD.U32 R12, R73, 0x10000, RZ ;  /* 0x00010000490cd824 */ /* 0x000fc600078e00ff */
[----:B------:R-:W3:Y:S04]  /*0cc0*/  @!P1 LDG.E.U16 R73, desc[UR4][R2.64+0x640] ;  /* 0x0006400402499981 */ /* 0x000ee8000c1e1500 */
[----:B------:R-:W4:Y:S04]  /*0cd0*/  @!P6 LDG.E.U16 R81, desc[UR4][R2.64+0x780] ;  /* 0x000780040251e981 */ /* 0x000f28000c1e1500 */
[----:B------:R-:W4:Y:S04]  /*0ce0*/  @!P3 LDG.E.U16 R85, desc[UR4][R2.64+0x6c0] ;  /* 0x0006c0040255b981 */ /* 0x000f28000c1e1500 */
[----:B------:R-:W4:Y:S01]  /*0cf0*/  @!P4 LDG.E.U16 R87, desc[UR4][R2.64+0x700] ;  /* 0x000700040257c981 */ /* 0x000f22000c1e1500 */
[----:B------:R-:W-:Y:S01]  /*0d00*/  @!P5 IMAD.U32 R13, R71, 0x10000, RZ ;  /* 0x00010000470dd824 */ /* 0x000fe200078e00ff */
[----:B------:R-:W-:-:S02]  /*0d10*/  ISETP.GE.AND P5, PT, R11, R65, PT ;  /* 0x000000410b00720c */ /* 0x000fc40003fa6270 */
[----:B------:R-:W-:Y:S01]  /*0d20*/  CS2R R6, SRZ ;  /* 0x0000000000067805 */ /* 0x000fe2000001ff00 */
[----:B------:R-:W4:Y:S01]  /*0d30*/  @!P1 LDG.E.U16 R77, desc[UR4][R4.64+0x640] ;  /* 0x00064004044d9981 */ /* 0x000f22000c1e1500 */
[----:B------:R-:W-:Y:S01]  /*0d40*/  @!P0 IMAD.U32 R7, R0, 0x10000, RZ ;  /* 0x0001000000078824 */ /* 0x000fe200078e00ff */
[----:B------:R-:W-:Y:S01]  /*0d50*/  LOP3.LUT R0, R74, 0x3e0, RZ, 0xfc, !PT ;  /* 0x000003e04a007812 */ /* 0x000fe200078efcff */
[----:B------:R-:W-:-:S03]  /*0d60*/  @!P0 IMAD.U32 R6, R67, 0x10000, RZ ;  /* 0x0001000043068824 */ /* 0x000fc600078e00ff */
[----:B------:R-:W-:-:S04]  /*0d70*/  ISETP.GE.AND P0, PT, R0, R65, PT ;  /* 0x000000410000720c */ /* 0x000fc80003f06270 */
[----:B------:R-:W4:Y:S09]  /*0d80*/  @!P5 LDG.E.U16 R88, desc[UR4][R2.64+0x740] ;  /* 0x000740040258d981 */ /* 0x000f32000c1e1500 */
[----:B------:R-:W4:Y:S01]  /*0d90*/  @!P0 LDG.E.U16 R79, desc[UR4][R2.64+0x7c0] ;  /* 0x0007c004024f8981 */ /* 0x000f22000c1e1500 */
[----:B------:R-:W-:-:S02]  /*0da0*/  IMAD.MOV.U32 R71, RZ, RZ, RZ ;  /* 0x000000ffff477224 */ /* 0x000fc400078e00ff */
[----:B------:R-:W-:Y:S02]  /*0db0*/  IMAD.MOV.U32 R65, RZ, RZ, RZ ;  /* 0x000000ffff417224 */ /* 0x000fe400078e00ff */
[----:B------:R-:W-:Y:S01]  /*0dc0*/  IMAD.MOV.U32 R75, RZ, RZ, RZ ;  /* 0x000000ffff4b7224 */ /* 0x000fe200078e00ff */
[----:B------:R-:W4:Y:S04]  /*0dd0*/  @!P5 LDG.E.U16 R2, desc[UR4][R4.64+0x740] ;  /* 0x000740040402d981 */ /* 0x000f28000c1e1500 */
[----:B------:R-:W4:Y:S01]  /*0de0*/  @!P6 LDG.E.U16 R3, desc[UR4][R4.64+0x780] ;  /* 0x000780040403e981 */ /* 0x000f22000c1e1500 */
[----:B------:R-:W-:-:S04]  /*0df0*/  FADD.FTZ R90, RZ, R63 ;  /* 0x0000003fff5a7221 */ /* 0x000fc80000010000 */
        /* <DEDUP_REMOVED lines=23> */
[----:B------:R-:W-:Y:S01]  /*0f70*/  FADD.FTZ R90, R90, R7 ;  /* 0x000000075a5a7221 */ /* 0x000fe20000010000 */
[----:B------:R-:W-:Y:S02]  /*0f80*/  IMAD.MOV.U32 R67, RZ, RZ, RZ ;  /* 0x000000ffff437224 */ /* 0x000fe400078e00ff */
[----:B---3--:R-:W-:Y:S02]  /*0f90*/  @!P1 IMAD.U32 R71, R73, 0x10000, RZ ;  /* 0x0001000049479824 */ /* 0x008fe400078e00ff */
[----:B------:R-:W-:Y:S02]  /*0fa0*/  IMAD.MOV.U32 R73, RZ, RZ, RZ ;  /* 0x000000ffff497224 */ /* 0x000fe400078e00ff */
[----:B--2---:R-:W-:Y:S02]  /*0fb0*/  @!P2 IMAD.U32 R73, R69, 0x10000, RZ ;  /* 0x000100004549a824 */ /* 0x004fe400078e00ff */
[----:B----4-:R-:W-:Y:S02]  /*0fc0*/  @!P6 IMAD.U32 R65, R81, 0x10000, RZ ;  /* 0x000100005141e824 */ /* 0x010fe400078e00ff */
[----:B------:R-:W-:Y:S01]  /*0fd0*/  IMAD.MOV.U32 R69, RZ, RZ, RZ ;  /* 0x000000ffff457224 */ /* 0x000fe200078e00ff */
[----:B------:R-:W2:Y:S01]  /*0fe0*/  @!P4 LDG.E.U16 R81, desc[UR4][R4.64+0x700] ;  /* 0x000700040451c981 */ /* 0x000ea2000c1e1500 */
[----:B------:R-:W-:-:S02]  /*0ff0*/  @!P3 IMAD.U32 R75, R85, 0x10000, RZ ;  /* 0x00010000554bb824 */ /* 0x000fc400078e00ff */
[----:B------:R-:W-:Y:S01]  /*1000*/  @!P4 IMAD.U32 R69, R87, 0x10000, RZ ;  /* 0x000100005745c824 */ /* 0x000fe200078e00ff */
[----:B------:R-:W3:Y:S04]  /*1010*/  @!P2 LDG.E.U16 R85, desc[UR4][R4.64+0x680] ;  /* 0x000680040455a981 */ /* 0x000ee8000c1e1500 */
[----:B------:R-:W4:Y:S01]  /*1020*/  @!P3 LDG.E.U16 R87, desc[UR4][R4.64+0x6c0] ;  /* 0x0006c0040457b981 */ /* 0x000f22000c1e1500 */
[----:B------:R-:W-:-:S04]  /*1030*/  FADD.FTZ R90, R90, R71 ;  /* 0x000000475a5a7221 */ /* 0x000fc80000010000 */
[----:B------:R-:W-:-:S04]  /*1040*/  FADD.FTZ R90, R90, R73 ;  /* 0x000000495a5a7221 */ /* 0x000fc80000010000 */
[----:B------:R-:W-:Y:S01]  /*1050*/  FADD.FTZ R90, R90, R75 ;  /* 0x0000004b5a5a7221 */ /* 0x000fe20000010000 */
[----:B------:R-:W-:-:S03]  /*1060*/  @!P5 IMAD.U32 R67, R88, 0x10000, RZ ;  /* 0x000100005843d824 */ /* 0x000fc600078e00ff */
[----:B------:R-:W-:Y:S01]  /*1070*/  FADD.FTZ R90, R90, R69 ;  /* 0x000000455a5a7221 */ /* 0x000fe20000010000 */
[----:B------:R-:W-:Y:S02]  /*1080*/  IMAD.MOV.U32 R88, RZ, RZ, RZ ;  /* 0x000000ffff587224 */ /* 0x000fe400078e00ff */
[----:B------:R-:W-:Y:S02]  /*1090*/  @!P1 IMAD.U32 R88, R77, 0x10000, RZ ;  /* 0x000100004d589824 */ /* 0x000fe400078e00ff */
[----:B------:R-:W-:Y:S01]  /*10a0*/  FADD.FTZ R90, R90, R67 ;  /* 0x000000435a5a7221 */ /* 0x000fe20000010000 */
[----:B------:R0:W5:Y:S02]  /*10b0*/  @!P0 LDG.E.U16 R77, desc[UR4][R4.64+0x7c0] ;  /* 0x0007c004044d8981 */ /* 0x000164000c1e1500 */
[----:B0-----:R-:W-:Y:S02]  /*10c0*/  IMAD.MOV.U32 R4, RZ, RZ, RZ ;  /* 0x000000ffff047224 */ /* 0x001fe400078e00ff */
[----:B------:R-:W-:Y:S01]  /*10d0*/  FADD.FTZ R5, R90, R65 ;  /* 0x000000415a057221 */ /* 0x000fe20000010000 */
[----:B------:R-:W-:-:S04]  /*10e0*/  @!P0 IMAD.U32 R4, R79, 0x10000, RZ ;  /* 0x000100004f048824 */ /* 0x000fc800078e00ff */
[----:B------:R-:W-:-:S05]  /*10f0*/  FADD.FTZ R5, R5, R4 ;  /* 0x0000000405057221 */ /* 0x000fca0000010000 */
[----:B------:R-:W0:Y:S02]  /*1100*/  SHFL.BFLY PT, R90, R5, 0x10, 0x1f ;  /* 0x0e001f00055a7f89 */ /* 0x000e2400000e0000 */
[----:B0-----:R-:W-:-:S05]  /*1110*/  FADD.FTZ R79, R5, R90 ;  /* 0x0000005a054f7221 */ /* 0x001fca0000010000 */
[----:B------:R-:W0:Y:S02]  /*1120*/  SHFL.BFLY PT, R90, R79, 0x8, 0x1f ;  /* 0x0d001f004f5a7f89 */ /* 0x000e2400000e0000 */
[----:B0-----:R-:W-:-:S05]  /*1130*/  FADD.FTZ R89, R79, R90 ;  /* 0x0000005a4f597221 */ /* 0x001fca0000010000 */
[----:B------:R-:W0:Y:S02]  /*1140*/  SHFL.BFLY PT, R90, R89, 0x4, 0x1f ;  /* 0x0c801f00595a7f89 */ /* 0x000e2400000e0000 */
[----:B0-----:R-:W-:-:S05]  /*1150*/  FADD.FTZ R91, R89, R90 ;  /* 0x0000005a595b7221 */ /* 0x001fca0000010000 */
[----:B------:R-:W0:Y:S01]  /*1160*/  SHFL.BFLY PT, R90, R91, 0x2, 0x1f ;  /* 0x0c401f005b5a7f89 */ /* 0x000e2200000e0000 */
[----:B------:R-:W-:Y:S01]  /*1170*/  ISETP.GE.AND P1, PT, R83, 0x1, PT ;  /* 0x000000015300780c */ /* 0x000fe20003f26270 */
[----:B0-----:R-:W-:-:S05]  /*1180*/  FADD.FTZ R93, R91, R90 ;  /* 0x0000005a5b5d7221 */ /* 0x001fca0000010000 */
[----:B------:R-:W0:Y:S01]  /*1190*/  SHFL.BFLY PT, R83, R93, 0x1, 0x1f ;  /* 0x0c201f005d537f89 */ /* 0x000e2200000e0000 */
[----:B------:R-:W-:Y:S02]  /*11a0*/  IMAD.MOV.U32 R5, RZ, RZ, RZ ;  /* 0x000000ffff057224 */ /* 0x000fe400078e00ff */
[----:B------:R-:W-:Y:S02]  /*11b0*/  IMAD.MOV.U32 R90, RZ, RZ, RZ ;  /* 0x000000ffff5a7224 */ /* 0x000fe400078e00ff */
[----:B------:R-:W-:Y:S02]  /*11c0*/  IMAD.MOV.U32 R92, RZ, RZ, RZ ;  /* 0x000000ffff5c7224 */ /* 0x000fe400078e00ff */
[----:B------:R-:W-:Y:S02]  /*11d0*/  IMAD.MOV.U32 R79, RZ, RZ, RZ ;  /* 0x000000ffff4f7224 */ /* 0x000fe400078e00ff */
[----:B------:R-:W-:Y:S02]  /*11e0*/  @!P5 IMAD.U32 R79, R2, 0x10000, RZ ;  /* 0x00010000024fd824 */ /* 0x000fe400078e00ff */
[----:B0-----:R-:W-:Y:S01]  /*11f0*/  FADD.FTZ R83, R93, R83 ;  /* 0x000000535d537221 */ /* 0x001fe20000010000 */
[----:B--2---:R-:W-:-:S02]  /*1200*/  @!P4 IMAD.U32 R5, R81, 0x10000, RZ ;  /* 0x000100005105c824 */ /* 0x004fc400078e00ff */
[----:B------:R-:W-:Y:S02]  /*1210*/  IMAD.MOV.U32 R81, RZ, RZ, RZ ;  /* 0x000000ffff517224 */ /* 0x000fe400078e00ff */
[----:B---3--:R-:W-:Y:S02]  /*1220*/  @!P2 IMAD.U32 R90, R85, 0x10000, RZ ;  /* 0x00010000555aa824 */ /* 0x008fe400078e00ff */
[----:B------:R-:W-:Y:S02]  /*1230*/  @!P6 IMAD.U32 R81, R3, 0x10000, RZ ;  /* 0x000100000351e824 */ /* 0x000fe400078e00ff */
[----:B----4-:R-:W-:Y:S01]  /*1240*/  @!P3 IMAD.U32 R92, R87, 0x10000, RZ ;  /* 0x00010000575cb824 */ /* 0x010fe200078e00ff */
[----:B------:R-:W-:Y:S06]  /*1250*/  @!P1 EXIT ;  /* 0x000000000000994d */ /* 0x000fec0003800000 */
[-C--:B------:R-:W-:Y:S01]  /*1260*/  ISETP.GE.AND P5, PT, R76, R27.reuse, PT ;  /* 0x0000001b4c00720c */ /* 0x080fe20003fa6270 */
[----:B------:R-:W-:Y:S01]  /*1270*/  ULDC.64 UR6, c[0x0][0x210] ;  /* 0x0000840000067ab9 */ /* 0x000fe20000000a00 */
[----:B------:R-:W0:Y:S01]  /*1280*/  S2R R76, SR_TID.X ;  /* 0x00000000004c7919 */ /* 0x000e220000002100 */
[-C--:B------:R-:W-:Y:S01]  /*1290*/  ISETP.GE.AND P6, PT, R74, R27.reuse, PT ;  /* 0x0000001b4a00720c */ /* 0x080fe20003fc6270 */
[----:B------:R-:W-:Y:S01]  /*12a0*/  IMAD.MOV.U32 R74, RZ, RZ, RZ ;  /* 0x000000ffff4a7224 */ /* 0x000fe200078e00ff */
[-C--:B------:R-:W-:Y:S01]  /*12b0*/  ISETP.GE.AND P1, PT, R80, R27.reuse, PT ;  /* 0x0000001b5000720c */ /* 0x080fe20003f26270 */
[----:B-----5:R-:W-:Y:S01]  /*12c0*/  @!P0 IMAD.U32 R74, R77, 0x10000, RZ ;  /* 0x000100004d4a8824 */ /* 0x020fe200078e00ff */
[-C--:B------:R-:W-:Y:S02]  /*12d0*/  ISETP.GE.AND P4, PT, R82, R27.reuse, PT ;  /* 0x0000001b5200720c */ /* 0x080fe40003f86270 */
[----:B------:R-:W-:Y:S02]  /*12e0*/  ISETP.GE.AND P3, PT, R84, R27, PT ;  /* 0x0000001b5400720c */ /* 0x000fe40003f66270 */
[----:B------:R-:W-:-:S02]  /*12f0*/  SHF.R.S32.HI R3, RZ, 0x1f, R26 ;  /* 0x0000001fff037819 */ /* 0x000fc4000001141a */
[----:B------:R-:W-:Y:S01]  /*1300*/  LEA R2, P2, R26, UR6, 0x1 ;  /* 0x000000061a027c11 */ /* 0x000fe2000f8408ff */
[C---:B------:R-:W-:Y:S01]  /*1310*/  @!P5 FFMA.FTZ R32, -R83.reuse, R32, R29 ;  /* 0x000000205320d223 */ /* 0x040fe2000001011d */
[-C--:B------:R-:W-:Y:S01]  /*1320*/  ISETP.GE.AND P0, PT, R78, R27.reuse, PT ;  /* 0x0000001b4e00720c */ /* 0x080fe20003f06270 */
[C---:B------:R-:W-:Y:S01]  /*1330*/  @!P6 FFMA.FTZ R86, -R83.reuse, R86, R63 ;  /* 0x000000565356e223 */ /* 0x040fe2000001013f */
[----:B------:R-:W-:Y:S01]  /*1340*/  LEA.HI.X R3, R26, UR7, R3, 0x1, P2 ;  /* 0x000000071a037c11 */ /* 0x000fe200090f0c03 */
[C---:B------:R-:W-:Y:S01]  /*1350*/  @!P1 FFMA.FTZ R38, -R83.reuse, R38, R33 ;  /* 0x0000002653269223 */ /* 0x040fe20000010121 */
[----:B------:R-:W-:Y:S01]  /*1360*/  ISETP.GE.AND P2, PT, R28, R27, PT ;  /* 0x0000001b1c00720c */ /* 0x000fe20003f46270 */
[C---:B------:R-:W-:Y:S01]  /*1370*/  @!P4 FFMA.FTZ R40, -R83.reuse, R40, R35 ;  /* 0x000000285328c223 */ /* 0x040fe20000010123 */
[----:B------:R-:W-:Y:S01]  /*1380*/  @!P6 F2FP.BF16.F32.PACK_AB R86, RZ, R86 ;  /* 0x00000056ff56e23e */ /* 0x000fe200000010ff */
[----:B------:R-:W-:Y:S01]  /*1390*/  @!P3 FFMA.FTZ R42, -R83, R42, R37 ;  /* 0x0000002a532ab223 */ /* 0x000fe20000010125 */
[----:B------:R-:W-:-:S02]  /*13a0*/  @!P1 F2FP.BF16.F32.PACK_AB R38, RZ, R38 ;  /* 0x00000026ff26923e */ /* 0x000fc400000010ff */
[----:B------:R-:W-:Y:S01]  /*13b0*/  @!P5 F2FP.BF16.F32.PACK_AB R32, RZ, R32 ;  /* 0x00000020ff20d23e */ /* 0x000fe200000010ff */
[----:B------:R1:W-:Y:S01]  /*13c0*/  @!P6 STG.E.U16 desc[UR4][R2.64], R86 ;  /* 0x000000560200e986 */ /* 0x0003e2000c101504 */
[----:B------:R-:W-:Y:S01]  /*13d0*/  ISETP.GE.AND P6, PT, R30, R27, PT ;  /* 0x0000001b1e00720c */ /* 0x000fe20003fc6270 */
[C---:B------:R-:W-:Y:S01]  /*13e0*/  @!P0 FFMA.FTZ R36, -R83.reuse, R36, R31 ;  /* 0x0000002453248223 */ /* 0x040fe2000001011f */
[----:B------:R-:W-:Y:S01]  /*13f0*/  @!P4 F2FP.BF16.F32.PACK_AB R40, RZ, R40 ;  /* 0x00000028ff28c23e */ /* 0x000fe200000010ff */
[----:B------:R1:W-:Y:S01]  /*1400*/  @!P1 STG.E.U16 desc[UR4][R2.64+0xc0], R38 ;  /* 0x0000c02602009986 */ /* 0x0003e2000c101504 */
[----:B------:R-:W-:Y:S01]  /*1410*/  @!P3 F2FP.BF16.F32.PACK_AB R42, RZ, R42 ;  /* 0x0000002aff2ab23e */ /* 0x000fe200000010ff */
[----:B------:R-:W-:Y:S01]  /*1420*/  @!P2 FFMA.FTZ R44, -R83, R44, R39 ;  /* 0x0000002c532ca223 */ /* 0x000fe20000010127 */
[----:B------:R-:W-:Y:S01]  /*1430*/  @!P0 F2FP.BF16.F32.PACK_AB R36, RZ, R36 ;  /* 0x00000024ff24823e */ /* 0x000fe200000010ff */
[----:B------:R1:W-:Y:S01]  /*1440*/  @!P5 STG.E.U16 desc[UR4][R2.64+0x40], R32 ;  /* 0x000040200200d986 */ /* 0x0003e2000c101504 */
[----:B0-----:R-:W-:-:S02]  /*1450*/  LOP3.LUT R76, R76, 0x1f, RZ, 0xc0, !PT ;  /* 0x0000001f4c4c7812 */ /* 0x001fc400078ec0ff */
[-C--:B------:R-:W-:Y:S01]  /*1460*/  ISETP.GE.AND P5, PT, R34, R27.reuse, PT ;  /* 0x0000001b2200720c */ /* 0x080fe20003fa6270 */
[----:B------:R1:W-:Y:S01]  /*1470*/  @!P4 STG.E.U16 desc[UR4][R2.64+0x100], R40 ;  /* 0x000100280200c986 */ /* 0x0003e2000c101504 */
[----:B------:R-:W-:Y:S01]  /*1480*/  LOP3.LUT R26, R76, 0x120, RZ, 0xfc, !PT ;  /* 0x000001204c1a7812 */ /* 0x000fe200078efcff */
[----:B------:R-:W-:Y:S01]  /*1490*/  @!P6 FFMA.FTZ R46, -R83, R46, R41 ;  /* 0x0000002e532ee223 */ /* 0x000fe20000010129 */
[----:B------:R-:W-:Y:S01]  /*14a0*/  @!P2 F2FP.BF16.F32.PACK_AB R44, RZ, R44 ;  /* 0x0000002cff2ca23e */ /* 0x000fe200000010ff */
[----:B------:R1:W-:Y:S01]  /*14b0*/  @!P3 STG.E.U16 desc[UR4][R2.64+0x140], R42 ;  /* 0x0001402a0200b986 */ /* 0x0003e2000c101504 */
[----:B------:R-:W-:Y:S02]  /*14c0*/  ISETP.GE.AND P1, PT, R26, R27, PT ;  /* 0x0000001b1a00720c */ /* 0x000fe40003f26270 */
[----:B------:R-:W-:Y:S01]  /*14d0*/  LOP3.LUT R26, R76, 0x140, RZ, 0xfc, !PT ;  /* 0x000001404c1a7812 */ /* 0x000fe200078efcff */
[----:B------:R1:W-:Y:S01]  /*14e0*/  @!P2 STG.E.U16 desc[UR4][R2.64+0x180], R44 ;  /* 0x0001802c0200a986 */ /* 0x0003e2000c101504 */
[----:B------:R-:W-:-:S02]  /*14f0*/  @!P6 F2FP.BF16.F32.PACK_AB R46, RZ, R46 ;  /* 0x0000002eff2ee23e */ /* 0x000fc400000010ff */
[-C--:B------:R-:W-:Y:S01]  /*1500*/  ISETP.GE.AND P4, PT, R26, R27.reuse, PT ;  /* 0x0000001b1a00720c */ /* 0x080fe20003f86270 */
[C---:B------:R-:W-:Y:S01]  /*1510*/  @!P5 FFMA.FTZ R48, -R83.reuse, R48, R43 ;  /* 0x000000305330d223 */ /* 0x040fe2000001012b */
[----:B------:R-:W-:Y:S01]  /*1520*/  LOP3.LUT R26, R76, 0x160, RZ, 0xfc, !PT ;  /* 0x000001604c1a7812 */ /* 0x000fe200078efcff */
[----:B------:R1:W-:Y:S03]  /*1530*/  @!P6 STG.E.U16 desc[UR4][R2.64+0x1c0], R46 ;  /* 0x0001c02e0200e986 */ /* 0x0003e6000c101504 */
[----:B------:R-:W-:Y:S01]  /*1540*/  ISETP.GE.AND P3, PT, R26, R27, PT ;  /* 0x0000001b1a00720c */ /* 0x000fe20003f66270 */
[----:B------:R-:W-:Y:S01]  /*1550*/  @!P1 FFMA.FTZ R50, -R83, R50, R45 ;  /* 0x0000003253329223 */ /* 0x000fe2000001012d */
[----:B------:R-:W-:Y:S01]  /*1560*/  LOP3.LUT R26, R76, 0x180, RZ, 0xfc, !PT ;  /* 0x000001804c1a7812 */ /* 0x000fe200078efcff */
[----:B------:R1:W-:Y:S01]  /*1570*/  @!P0 STG.E.U16 desc[UR4][R2.64+0x80], R36 ;  /* 0x0000802402008986 */ /* 0x0003e2000c101504 */
[----:B------:R-:W-:-:S02]  /*1580*/  @!P5 F2FP.BF16.F32.PACK_AB R48, RZ, R48 ;  /* 0x00000030ff30d23e */ /* 0x000fc400000010ff */
[-C--:B------:R-:W-:Y:S01]  /*1590*/  ISETP.GE.AND P2, PT, R26, R27.reuse, PT ;  /* 0x0000001b1a00720c */ /* 0x080fe20003f46270 */
[C---:B------:R-:W-:Y:S01]  /*15a0*/  @!P4 FFMA.FTZ R52, -R83.reuse, R52, R47 ;  /* 0x000000345334c223 */ /* 0x040fe2000001012f */
[----:B------:R-:W-:Y:S01]  /*15b0*/  LOP3.LUT R26, R76, 0x1a0, RZ, 0xfc, !PT ;  /* 0x000001a04c1a7812 */ /* 0x000fe200078efcff */
        /* <DEDUP_REMOVED lines=11> */
[-C--:B------:R-:W-:Y:S02]  /*1670*/  ISETP.GE.AND P0, PT, R64, R27.reuse, PT ;  /* 0x0000001b4000720c */ /* 0x080fe40003f06270 */
[----:B------:R-:W-:Y:S01]  /*1680*/  ISETP.GE.AND P1, PT, R26, R27, PT ;  /* 0x0000001b1a00720c */ /* 0x000fe20003f26270 */
[----:B------:R-:W-:Y:S01]  /*1690*/  @!P6 FFMA.FTZ R58, -R83, R58, R53 ;  /* 0x0000003a533ae223 */ /* 0x000fe20000010135 */
[----:B------:R-:W-:Y:S02]  /*16a0*/  LOP3.LUT R26, R76, 0x200, RZ, 0xfc, !PT ;  /* 0x000002004c1a7812 */ /* 0x000fe400078efcff */
[----:B------:R-:W-:-:S02]  /*16b0*/  @!P2 F2FP.BF16.F32.PACK_AB R56, RZ, R56 ;  /* 0x00000038ff38a23e */ /* 0x000fc400000010ff */
[-C--:B------:R-:W-:Y:S01]  /*16c0*/  ISETP.GE.AND P4, PT, R26, R27.reuse, PT ;  /* 0x0000001b1a00720c */ /* 0x080fe20003f86270 */
[C---:B------:R-:W-:Y:S01]  /*16d0*/  @!P5 FFMA.FTZ R60, -R83.reuse, R60, R55 ;  /* 0x0000003c533cd223 */ /* 0x040fe20000010137 */
[----:B------:R-:W-:Y:S01]  /*16e0*/  @!P6 F2FP.BF16.F32.PACK_AB R58, RZ, R58 ;  /* 0x0000003aff3ae23e */ /* 0x000fe200000010ff */
[----:B------:R1:W-:Y:S01]  /*16f0*/  @!P2 STG.E.U16 desc[UR4][R2.64+0x300], R56 ;  /* 0x000300380200a986 */ /* 0x0003e2000c101504 */
[-C--:B------:R-:W-:Y:S01]  /*1700*/  ISETP.GE.AND P2, PT, R72, R27.reuse, PT ;  /* 0x0000001b4800720c */ /* 0x080fe20003f46270 */
[C---:B------:R-:W-:Y:S01]  /*1710*/  @!P0 FFMA.FTZ R12, -R83.reuse, R12, R13 ;  /* 0x0000000c530c8223 */ /* 0x040fe2000001010d */
[----:B------:R-:W-:Y:S01]  /*1720*/  @!P5 F2FP.BF16.F32.PACK_AB R60, RZ, R60 ;  /* 0x0000003cff3cd23e */ /* 0x000fe200000010ff */
[----:B------:R1:W-:Y:S01]  /*1730*/  @!P6 STG.E.U16 desc[UR4][R2.64+0x340], R58 ;  /* 0x0003403a0200e986 */ /* 0x0003e2000c101504 */
[C---:B------:R-:W-:Y:S01]  /*1740*/  @!P1 FFMA.FTZ R62, -R83.reuse, R62, R57 ;  /* 0x0000003e533e9223 */ /* 0x040fe20000010139 */
[----:B------:R-:W-:Y:S02]  /*1750*/  ISETP.GE.AND P6, PT, R20, R27, PT ;  /* 0x0000001b1400720c */ /* 0x000fe40003fc6270 */
[----:B------:R1:W-:Y:S01]  /*1760*/  @!P5 STG.E.U16 desc[UR4][R2.64+0x380], R60 ;  /* 0x0003803c0200d986 */ /* 0x0003e2000c101504 */
[----:B------:R-:W-:Y:S01]  /*1770*/  @!P3 F2FP.BF16.F32.PACK_AB R54, RZ, R54 ;  /* 0x00000036ff36b23e */ /* 0x000fe200000010ff */
[----:B------:R-:W-:Y:S01]  /*1780*/  @!P4 FFMA.FTZ R66, -R83, R66, R59 ;  /* 0x000000425342c223 */ /* 0x000fe2000001013b */
[----:B------:R-:W-:-:S02]  /*1790*/  @!P1 F2FP.BF16.F32.PACK_AB R62, RZ, R62 ;  /* 0x0000003eff3e923e */ /* 0x000fc400000010ff */
[-C--:B------:R-:W-:Y:S01]  /*17a0*/  ISETP.GE.AND P5, PT, R17, R27.reuse, PT ;  /* 0x0000001b1100720c */ /* 0x080fe20003fa6270 */
[C---:B------:R-:W-:Y:S01]  /*17b0*/  @!P2 FFMA.FTZ R6, -R83.reuse, R6, R7 ;  /* 0x000000065306a223 */ /* 0x040fe20000010107 */
[----:B------:R-:W-:Y:S01]  /*17c0*/  @!P4 F2FP.BF16.F32.PACK_AB R66, RZ, R66 ;  /* 0x00000042ff42c23e */ /* 0x000fe200000010ff */
[----:B------:R1:W-:Y:S01]  /*17d0*/  @!P3 STG.E.U16 desc[UR4][R2.64+0x2c0], R54 ;  /* 0x0002c0360200b986 */ /* 0x0003e2000c101504 */
[-C--:B------:R-:W-:Y:S02]  /*17e0*/  ISETP.GE.AND P3, PT, R68, R27.reuse, PT ;  /* 0x0000001b4400720c */ /* 0x080fe40003f66270 */
[----:B------:R-:W-:Y:S01]  /*17f0*/  @!P2 F2FP.BF16.F32.PACK_AB R6, RZ, R6 ;  /* 0x00000006ff06a23e */ /* 0x000fe200000010ff */
[----:B------:R1:W-:Y:S01]  /*1800*/  @!P1 STG.E.U16 desc[UR4][R2.64+0x3c0], R62 ;  /* 0x0003c03e02009986 */ /* 0x0003e2000c101504 */
[-C--:B------:R-:W-:Y:S01]  /*1810*/  ISETP.GE.AND P1, PT, R16, R27.reuse, PT ;  /* 0x0000001b1000720c */ /* 0x080fe20003f26270 */
[----:B------:R-:W-:Y:S01]  /*1820*/  @!P6 FFMA.FTZ R88, -R83, R88, R71 ;  /* 0x000000585358e223 */ /* 0x000fe20000010147 */
[----:B------:R-:W-:Y:S01]  /*1830*/  PRMT R7, R6, 0x7610, R7 ;  /* 0x0000761006077816 */ /* 0x000fe20000000007 */
[----:B------:R1:W-:Y:S01]  /*1840*/  @!P4 STG.E.U16 desc[UR4][R2.64+0x400], R66 ;  /* 0x000400420200c986 */ /* 0x0003e2000c101504 */
[----:B------:R-:W-:Y:S01]  /*1850*/  ISETP.GE.AND P4, PT, R15, R27, PT ;  /* 0x0000001b0f00720c */ /* 0x000fe20003f86270 */
[C---:B------:R-:W-:Y:S01]  /*1860*/  @!P5 FFMA.FTZ R90, -R83.reuse, R90, R73 ;  /* 0x0000005a535ad223 */ /* 0x040fe20000010149 */
[----:B------:R-:W-:Y:S01]  /*1870*/  LOP3.LUT R6, R76, 0x220, RZ, 0xfc, !PT ;  /* 0x000002204c067812 */ /* 0x000fe200078efcff */
[----:B------:R1:W-:Y:S01]  /*1880*/  @!P2 STG.E.U16 desc[UR4][R2.64+0x600], R7 ;  /* 0x000600070200a986 */ /* 0x0003e2000c101504 */
[----:B------:R-:W-:Y:S01]  /*1890*/  @!P0 F2FP.BF16.F32.PACK_AB R12, RZ, R12 ;  /* 0x0000000cff0c823e */ /* 0x000fe200000010ff */
[----:B------:R-:W-:Y:S01]  /*18a0*/  @!P3 FFMA.FTZ R8, -R83, R8, R9 ;  /* 0x000000085308b223 */ /* 0x000fe20000010109 */
[----:B------:R-:W-:-:S02]  /*18b0*/  @!P6 F2FP.BF16.F32.PACK_AB R88, RZ, R88 ;  /* 0x00000058ff58e23e */ /* 0x000fc400000010ff */
[-C--:B------:R-:W-:Y:S01]  /*18c0*/  ISETP.GE.AND P2, PT, R6, R27.reuse, PT ;  /* 0x0000001b0600720c */ /* 0x080fe20003f46270 */
[----:B------:R1:W-:Y:S01]  /*18d0*/  @!P0 STG.E.U16 desc[UR4][R2.64+0x580], R12 ;  /* 0x0005800c02008986 */ /* 0x0003e2000c101504 */
[----:B------:R-:W-:Y:S01]  /*18e0*/  LOP3.LUT R6, R76, 0x240, RZ, 0xfc, !PT ;  /* 0x000002404c067812 */ /* 0x000fe200078efcff */
[----:B------:R-:W-:Y:S01]  /*18f0*/  @!P1 FFMA.FTZ R92, -R83, R92, R75 ;  /* 0x0000005c535c9223 */ /* 0x000fe2000001014b */
[----:B------:R-:W-:Y:S01]  /*1900*/  ISETP.GE.AND P0, PT, R11, R27, PT ;  /* 0x0000001b0b00720c */ /* 0x000fe20003f06270 */
[----:B------:R1:W-:Y:S01]  /*1910*/  @!P6 STG.E.U16 desc[UR4][R2.64+0x640], R88 ;  /* 0x000640580200e986 */ /* 0x0003e2000c101504 */
[----:B------:R-:W-:Y:S01]  /*1920*/  @!P5 F2FP.BF16.F32.PACK_AB R90, RZ, R90 ;  /* 0x0000005aff5ad23e */ /* 0x000fe200000010ff */
[C---:B------:R-:W-:Y:S01]  /*1930*/  @!P4 FFMA.FTZ R5, -R83.reuse, R5, R69 ;  /* 0x000000055305c223 */ /* 0x040fe20000010145 */
[----:B------:R-:W-:Y:S02]  /*1940*/  ISETP.GE.AND P6, PT, R6, R27, PT ;  /* 0x0000001b0600720c */ /* 0x000fe40003fc6270 */
[----:B------:R-:W-:Y:S01]  /*1950*/  LOP3.LUT R6, R76, 0x260, RZ, 0xfc, !PT ;  /* 0x000002604c067812 */ /* 0x000fe200078efcff */
[----:B------:R1:W-:Y:S01]  /*1960*/  @!P5 STG.E.U16 desc[UR4][R2.64+0x680], R90 ;  /* 0x0006805a0200d986 */ /* 0x0003e2000c101504 */
[----:B------:R-:W-:Y:S01]  /*1970*/  @!P3 F2FP.BF16.F32.PACK_AB R8, RZ, R8 ;  /* 0x00000008ff08b23e */ /* 0x000fe200000010ff */
[----:B------:R-:W-:Y:S01]  /*1980*/  @!P2 FFMA.FTZ R70, -R83, R70, R61 ;  /* 0x000000465346a223 */ /* 0x000fe2000001013d */
[----:B------:R-:W-:-:S02]  /*1990*/  @!P1 F2FP.BF16.F32.PACK_AB R92, RZ, R92 ;  /* 0x0000005cff5c923e */ /* 0x000fc400000010ff */
[----:B------:R-:W-:Y:S01]  /*19a0*/  @!P4 F2FP.BF16.F32.PACK_AB R5, RZ, R5 ;  /* 0x00000005ff05c23e */ /* 0x000fe200000010ff */
[----:B------:R1:W-:Y:S01]  /*19b0*/  @!P3 STG.E.U16 desc[UR4][R2.64+0x5c0], R8 ;  /* 0x0005c0080200b986 */ /* 0x0003e2000c101504 */
[----:B------:R-:W-:Y:S01]  /*19c0*/  ISETP.GE.AND P5, PT, R6, R27, PT ;  /* 0x0000001b0600720c */ /* 0x000fe20003fa6270 */
[C---:B------:R-:W-:Y:S01]  /*19d0*/  @!P0 FFMA.FTZ R79, -R83.reuse, R79, R67 ;  /* 0x0000004f534f8223 */ /* 0x040fe20000010143 */
[C---:B------:R-:W-:Y:S01]  /*19e0*/  LOP3.LUT R6, R76.reuse, 0x280, RZ, 0xfc, !PT ;  /* 0x000002804c067812 */ /* 0x040fe200078efcff */
[----:B------:R1:W-:Y:S01]  /*19f0*/  @!P1 STG.E.U16 desc[UR4][R2.64+0x6c0], R92 ;  /* 0x0006c05c02009986 */ /* 0x0003e2000c101504 */
[----:B------:R-:W-:Y:S01]  /*1a00*/  LOP3.LUT R76, R76, 0x2a0, RZ, 0xfc, !PT ;  /* 0x000002a04c4c7812 */ /* 0x000fe200078efcff */
[----:B------:R-:W-:Y:S01]  /*1a10*/  @!P6 FFMA.FTZ R24, -R83, R24, R25 ;  /* 0x000000185318e223 */ /* 0x000fe20000010119 */
[-C--:B------:R-:W-:Y:S01]  /*1a20*/  ISETP.GE.AND P3, PT, R10, R27.reuse, PT ;  /* 0x0000001b0a00720c */ /* 0x080fe20003f66270 */
[----:B------:R1:W-:Y:S01]  /*1a30*/  @!P4 STG.E.U16 desc[UR4][R2.64+0x700], R5 ;  /* 0x000700050200c986 */ /* 0x0003e2000c101504 */
[----:B------:R-:W-:-:S02]  /*1a40*/  ISETP.GE.AND P1, PT, R6, R27, PT ;  /* 0x0000001b0600720c */ /* 0x000fc40003f26270 */
[----:B------:R-:W-:Y:S02]  /*1a50*/  ISETP.GE.AND P4, PT, R76, R27, PT ;  /* 0x0000001b4c00720c */ /* 0x000fe40003f86270 */
[----:B------:R-:W-:Y:S01]  /*1a60*/  @!P0 F2FP.BF16.F32.PACK_AB R79, RZ, R79 ;  /* 0x0000004fff4f823e */ /* 0x000fe200000010ff */
[C---:B------:R-:W-:Y:S01]  /*1a70*/  @!P5 FFMA.FTZ R22, -R83.reuse, R22, R23 ;  /* 0x000000165316d223 */ /* 0x040fe20000010117 */
[----:B------:R-:W-:Y:S02]  /*1a80*/  @!P2 F2FP.BF16.F32.PACK_AB R70, RZ, R70 ;  /* 0x00000046ff46a23e */ /* 0x000fe400000010ff */
        /* <DEDUP_REMOVED lines=21> */
.L_x_4273:
        /* <DEDUP_REMOVED lines=10> */
.L_x_11751:


//--------------------- .text._ZN43_GLOBAL__N__9ae7fba5_10_SoftMax_cu_9f978f6321softmax_warp_backwardIN3c108BFloat16ES2_fLi9ELb0ELb0EEEvPT0_PKT_S7_iiiPKb --------------------------
	.section	.text._ZN43_GLOBAL__N__9ae7fba5_10_SoftMax_cu_9f978f6321softmax_warp_backwardIN3c108BFloat16ES2_fLi9ELb0ELb0EEEvPT0_PKT_S7_iiiPKb,"ax",@progbits
	.align	128
.text._ZN43_GLOBAL__N__9ae7fba5_10_SoftMax_cu_9f978f6321softmax_warp_backwardIN3c108BFloat16ES2_fLi9ELb0ELb0EEEvPT0_PKT_S7_iiiPKb:
        .type           _ZN43_GLOBAL__N__9ae7fba5_10_SoftMax_cu_9f978f6321softmax_warp_backwardIN3c108BFloat16ES2_fLi9ELb0ELb0EEEvPT0_PKT_S7_iiiPKb,@function
        .size           _ZN43_GLOBAL__N__9ae7fba5_10_SoftMax_cu_9f978f6321softmax_warp_backwardIN3c108BFloat16ES2_fLi9ELb0ELb0EEEvPT0_PKT_S7_iiiPKb,(.L_x_11752 - _ZN43_GLOBAL__N__9ae7fba5_10_SoftMax_cu_9f978f6321softmax_warp_backwardIN3c108BFloat16ES2_fLi9ELb0ELb0EEEvPT0_PKT_S7_iiiPKb)
        .other          _ZN43_GLOBAL__N__9ae7fba5_10_SoftMax_cu_9f978f6321softmax_warp_backwardIN3c108BFloat16ES2_fLi9ELb0ELb0EEEvPT0_PKT_S7_iiiPKb,@"STO_CUDA_ENTRY STV_DEFAULT"
_ZN43_GLOBAL__N__9ae7fba5_10_SoftMax_cu_9f978f6321softmax_warp_backwardIN3c108BFloat16ES2_fLi9ELb0ELb0EEEvPT0_PKT_S7_iiiPKb:
        /* <DEDUP_REMOVED lines=16> */
[----:B--2---:R-:W-:Y:S01]  /*0100*/  SEL R7, R25, RZ, P0 ;  /* 0x000000ff19077207 */ /* 0x004fe20000000000 */
[----:B---3--:R-:W-:-:S03]  /*0110*/  IMAD.WIDE R2, R23, 0x2, R2 ;  /* 0x0000000217027825 */ /* 0x008fc600078e0202 */
[-C--:B------:R-:W-:Y:S02]  /*0120*/  ISETP.GE.AND P3, PT, R24, R7.reuse, PT ;  /* 0x000000071800720c */ /* 0x080fe40003f66270 */
[----:B------:R-:W-:Y:S01]  /*0130*/  ISETP.GE.AND P4, PT, R26, R7, PT ;  /* 0x000000071a00720c */ /* 0x000fe20003f86270 */
[----:B0-----:R-:W-:-:S10]  /*0140*/  IMAD.WIDE R4, R23, 0x2, R4 ;  /* 0x0000000217047825 */ /* 0x001fd400078e0204 */
[----:B------:R-:W2:Y:S04]  /*0150*/  @!P3 LDG.E.U16 R15, desc[UR4][R2.64] ;  /* 0x00000004020fb981 */ /* 0x000ea8000c1e1500 */
[----:B------:R-:W3:Y:S04]  /*0160*/  @!P3 LDG.E.U16 R0, desc[UR4][R4.64] ;  /* 0x000000040400b981 */ /* 0x000ee8000c1e1500 */
[----:B------:R-:W4:Y:S04]  /*0170*/  @!P4 LDG.E.U16 R6, desc[UR4][R2.64+0x40] ;  /* 0x000040040206c981 */ /* 0x000f28000c1e1500 */
[----:B------:R-:W4:Y:S01]  /*0180*/  @!P4 LDG.E.U16 R8, desc[UR4][R4.64+0x40] ;  /* 0x000040040408c981 */ /* 0x000f22000c1e1500 */
[----:B------:R-:W-:-:S02]  /*0190*/  LOP3.LUT R28, R24, 0x40, RZ, 0xfc, !PT ;  /* 0x00000040181c7812 */ /* 0x000fc400078efcff */
[----:B------:R-:W-:Y:S02]  /*01a0*/  LOP3.LUT R10, R24, 0x80, RZ, 0xfc, !PT ;  /* 0x00000080180a7812 */ /* 0x000fe400078efcff */
[-C--:B------:R-:W-:Y:S02]  /*01b0*/  ISETP.GE.AND P5, PT, R28, R7.reuse, PT ;  /* 0x000000071c00720c */ /* 0x080fe40003fa6270 */
[----:B------:R-:W-:Y:S02]  /*01c0*/  LOP3.LUT R12, R24, 0xa0, RZ, 0xfc, !PT ;  /* 0x000000a0180c7812 */ /* 0x000fe400078efcff */
[-C--:B------:R-:W-:Y:S02]  /*01d0*/  ISETP.GE.AND P6, PT, R10, R7.reuse, PT ;  /* 0x000000070a00720c */ /* 0x080fe40003fc6270 */
[----:B------:R-:W-:Y:S02]  /*01e0*/  LOP3.LUT R30, R24, 0x60, RZ, 0xfc, !PT ;  /* 0x00000060181e7812 */ /* 0x000fe400078efcff */
[----:B------:R-:W-:-:S02]  /*01f0*/  ISETP.GE.AND P0, PT, R12, R7, PT ;  /* 0x000000070c00720c */ /* 0x000fc40003f06270 */
[----:B------:R-:W-:Y:S02]  /*0200*/  ISETP.GE.AND P1, PT, R30, R7, PT ;  /* 0x000000071e00720c */ /* 0x000fe40003f26270 */
[C---:B------:R-:W-:Y:S01]  /*0210*/  LOP3.LUT R14, R24.reuse, 0xc0, RZ, 0xfc, !PT ;  /* 0x000000c0180e7812 */ /* 0x040fe200078efcff */
[----:B------:R-:W4:Y:S01]  /*0220*/  @!P5 LDG.E.U16 R9, desc[UR4][R2.64+0x80] ;  /* 0x000080040209d981 */ /* 0x000f22000c1e1500 */
[----:B------:R-:W-:-:S03]  /*0230*/  LOP3.LUT R16, R24, 0xe0, RZ, 0xfc, !PT ;  /* 0x000000e018107812 */ /* 0x000fc600078efcff */
[----:B------:R-:W4:Y:S01]  /*0240*/  @!P5 LDG.E.U16 R10, desc[UR4][R4.64+0x80] ;  /* 0x00008004040ad981 */ /* 0x000f22000c1e1500 */
[----:B------:R-:W-:Y:S01]  /*0250*/  ISETP.GE.AND P2, PT, R14, R7, PT ;  /* 0x000000070e00720c */ /* 0x000fe20003f46270 */
[----:B------:R-:W-:Y:S02]  /*0260*/  IMAD.MOV.U32 R27, RZ, RZ, RZ ;  /* 0x000000ffff1b7224 */ /* 0x000fe400078e00ff */
[----:B------:R-:W4:Y:S01]  /*0270*/  @!P6 LDG.E.U16 R14, desc[UR4][R4.64+0x100] ;  /* 0x00010004040ee981 */ /* 0x000f22000c1e1500 */
[----:B------:R-:W-:-:S03]  /*0280*/  IMAD.MOV.U32 R32, RZ, RZ, RZ ;  /* 0x000000ffff207224 */ /* 0x000fc600078e00ff */
[----:B------:R-:W4:Y:S04]  /*0290*/  @!P6 LDG.E.U16 R13, desc[UR4][R2.64+0x100] ;  /* 0x00010004020de981 */ /* 0x000f28000c1e1500 */
[----:B------:R-:W4:Y:S01]  /*02a0*/  @!P0 LDG.E.U16 R35, desc[UR4][R4.64+0x140] ;  /* 0x0001400404238981 */ /* 0x000f22000c1e1500 */
[----:B------:R-:W-:Y:S02]  /*02b0*/  IMAD.MOV.U32 R29, RZ, RZ, RZ ;  /* 0x000000ffff1d7224 */ /* 0x000fe400078e00ff */
[----:B------:R-:W-:Y:S01]  /*02c0*/  IMAD.MOV.U32 R34, RZ, RZ, RZ ;  /* 0x000000ffff227224 */ /* 0x000fe200078e00ff */
[----:B------:R-:W4:Y:S04]  /*02d0*/  @!P1 LDG.E.U16 R11, desc[UR4][R2.64+0xc0] ;  /* 0x0000c004020b9981 */ /* 0x000f28000c1e1500 */
[----:B------:R-:W4:Y:S04]  /*02e0*/  @!P1 LDG.E.U16 R12, desc[UR4][R4.64+0xc0] ;  /* 0x0000c004040c9981 */ /* 0x000f28000c1e1500 */
[----:B------:R-:W4:Y:S01]  /*02f0*/  @!P2 LDG.E.U16 R37, desc[UR4][R2.64+0x180] ;  /* 0x000180040225a981 */ /* 0x000f22000c1e1500 */
[----:B--2---:R-:W-:-:S02]  /*0300*/  @!P3 IMAD.U32 R27, R15, 0x10000, RZ ;  /* 0x000100000f1bb824 */ /* 0x004fc400078e00ff */
[----:B---3--:R-:W-:Y:S01]  /*0310*/  @!P3 IMAD.U32 R32, R0, 0x10000, RZ ;  /* 0x000100000020b824 */ /* 0x008fe200078e00ff */
[-C--:B------:R-:W-:Y:S01]  /*0320*/  ISETP.GE.AND P3, PT, R16, R7.reuse, PT ;  /* 0x000000071000720c */ /* 0x080fe20003f66270 */
[----:B------:R-:W2:Y:S01]  /*0330*/  @!P0 LDG.E.U16 R0, desc[UR4][R2.64+0x140] ;  /* 0x0001400402008981 */ /* 0x000ea2000c1e1500 */
[----:B------:R-:W-:Y:S01]  /*0340*/  LOP3.LUT R16, R24, 0x100, RZ, 0xfc, !PT ;  /* 0x0000010018107812 */ /* 0x000fe200078efcff */
[----:B----4-:R-:W-:Y:S02]  /*0350*/  @!P4 IMAD.U32 R29, R6, 0x10000, RZ ;  /* 0x00010000061dc824 */ /* 0x010fe400078e00ff */
[----:B------:R-:W3:Y:S01]  /*0360*/  @!P2 LDG.E.U16 R6, desc[UR4][R4.64+0x180] ;  /* 0x000180040406a981 */ /* 0x000ee2000c1e1500 */
[----:B------:R-:W-:Y:S01]  /*0370*/  @!P4 IMAD.U32 R34, R8, 0x10000, RZ ;  /* 0x000100000822c824 */ /* 0x000fe200078e00ff */
[----:B------:R-:W-:-:S06]  /*0380*/  ISETP.GE.AND P4, PT, R16, R7, PT ;  /* 0x000000071000720c */ /* 0x000fcc0003f86270 */
[----:B------:R-:W4:Y:S04]  /*0390*/  @!P3 LDG.E.U16 R8, desc[UR4][R2.64+0x1c0] ;  /* 0x0001c0040208b981 */ /* 0x000f28000c1e1500 */
[----:B------:R-:W4:Y:S04]  /*03a0*/  @!P3 LDG.E.U16 R39, desc[UR4][R4.64+0x1c0] ;  /* 0x0001c0040427b981 */ /* 0x000f28000c1e1500 */
[----:B------:R-:W4:Y:S04]  /*03b0*/  @!P4 LDG.E.U16 R31, desc[UR4][R2.64+0x200] ;  /* 0x00020004021fc981 */ /* 0x000f28000c1e1500 */
[----:B------:R-:W4:Y:S01]  /*03c0*/  @!P4 LDG.E.U16 R33, desc[UR4][R4.64+0x200] ;  /* 0x000200040421c981 */ /* 0x000f22000c1e1500 */
[----:B------:R-:W-:-:S02]  /*03d0*/  LOP3.LUT R16, R24, 0x120, RZ, 0xfc, !PT ;  /* 0x0000012018107812 */ /* 0x000fc400078efcff */
[----:B------:R-:W-:Y:S01]  /*03e0*/  CS2R R20, SRZ ;  /* 0x0000000000147805 */ /* 0x000fe2000001ff00 */
[----:B------:R-:W-:Y:S01]  /*03f0*/  IMAD.MOV.U32 R22, RZ, RZ, RZ ;  /* 0x000000ffff167224 */ /* 0x000fe200078e00ff */
[----:B------:R-:W-:Y:S01]  /*0400*/  @!P5 SHF.L.U32 R21, R10, 0x10, RZ ;  /* 0x000000100a15d819 */ /* 0x000fe200000006ff */
[----:B------:R-:W-:Y:S01]  /*0410*/  @!P5 IMAD.U32 R22, R9, 0x10000, RZ ;  /* 0x000100000916d824 */ /* 0x000fe200078e00ff */
[----:B------:R-:W-:Y:S02]  /*0420*/  ISETP.GE.AND P5, PT, R16, R7, PT ;  /* 0x000000071000720c */ /* 0x000fe40003fa6270 */
[----:B------:R-:W-:Y:S02]  /*0430*/  CS2R R16, SRZ ;  /* 0x0000000000107805 */ /* 0x000fe4000001ff00 */
[----:B------:R-:W-:Y:S01]  /*0440*/  LOP3.LUT R36, R24, 0x140, RZ, 0xfc, !PT ;  /* 0x0000014018247812 */ /* 0x000fe200078efcff */
[----:B------:R-:W-:Y:S01]  /*0450*/  @!P6 IMAD.U32 R17, R14, 0x10000, RZ ;  /* 0x000100000e11e824 */ /* 0x000fe200078e00ff */
[----:B------:R-:W-:-:S02]  /*0460*/  CS2R R18, SRZ ;  /* 0x0000000000127805 */ /* 0x000fc4000001ff00 */
[----:B------:R-:W-:Y:S01]  /*0470*/  CS2R R14, SRZ ;  /* 0x00000000000e7805 */ /* 0x000fe2000001ff00 */
[----:B------:R-:W-:Y:S01]  /*0480*/  @!P6 IMAD.U32 R18, R13, 0x10000, RZ ;  /* 0x000100000d12e824 */ /* 0x000fe200078e00ff */
[----:B------:R-:W-:Y:S02]  /*0490*/  LOP3.LUT R38, R24, 0x160, RZ, 0xfc, !PT ;  /* 0x0000016018267812 */ /* 0x000fe400078efcff */
[-C--:B------:R-:W-:Y:S01]  /*04a0*/  ISETP.GE.AND P6, PT, R36, R7.reuse, PT ;  /* 0x000000072400720c */ /* 0x080fe20003fc6270 */
[----:B------:R-:W-:Y:S01]  /*04b0*/  @!P0 IMAD.U32 R15, R35, 0x10000, RZ ;  /* 0x00010000230f8824 */ /* 0x000fe200078e00ff */
[C---:B------:R-:W-:Y:S01]  /*04c0*/  LOP3.LUT R13, R24.reuse, 0x180, RZ, 0xfc, !PT ;  /* 0x00000180180d7812 */ /* 0x040fe200078efcff */
[----:B------:R-:W-:Y:S01]  /*04d0*/  @!P1 IMAD.U32 R20, R11, 0x10000, RZ ;  /* 0x000100000b149824 */ /* 0x000fe200078e00ff */
[----:B------:R-:W-:Y:S01]  /*04e0*/  LOP3.LUT R10, R24, 0x1a0, RZ, 0xfc, !PT ;  /* 0x000001a0180a7812 */ /* 0x000fe200078efcff */
[----:B------:R-:W4:Y:S01]  /*04f0*/  @!P5 LDG.E.U16 R51, desc[UR4][R2.64+0x240] ;  /* 0x000240040233d981 */ /* 0x000f22000c1e1500 */
[----:B------:R-:W-:Y:S01]  /*0500*/  @!P1 IMAD.U32 R19, R12, 0x10000, RZ ;  /* 0x000100000c139824 */ /* 0x000fe200078e00ff */
[----:B------:R-:W-:Y:S01]  /*0510*/  ISETP.GE.AND P1, PT, R38, R7, PT ;  /* 0x000000072600720c */ /* 0x000fe20003f26270 */
[----:B------:R-:W-:Y:S01]  /*0520*/  HFMA2.MMA R12, -RZ, RZ, 0, 0 ;  /* 0x00000000ff0c7435 */ /* 0x000fe200000001ff */
[----:B------:R-:W-:-:S04]  /*0530*/  IMAD.MOV.U32 R11, RZ, RZ, RZ ;  /* 0x000000ffff0b7224 */ /* 0x000fc800078e00ff */
[----:B------:R-:W4:Y:S01]  /*0540*/  @!P6 LDG.E.U16 R46, desc[UR4][R2.64+0x280] ;  /* 0x00028004022ee981 */ /* 0x000f22000c1e1500 */
[----:B------:R-:W-:Y:S02]  /*0550*/  @!P2 IMAD.U32 R14, R37, 0x10000, RZ ;  /* 0x00010000250ea824 */ /* 0x000fe400078e00ff */
[----:B------:R-:W-:Y:S01]  /*0560*/  IMAD.MOV.U32 R9, RZ, RZ, RZ ;  /* 0x000000ffff097224 */ /* 0x000fe200078e00ff */
[----:B------:R-:W4:Y:S04]  /*0570*/  @!P5 LDG.E.U16 R44, desc[UR4][R4.64+0x240] ;  /* 0x00024004042cd981 */ /* 0x000f28000c1e1500 */
[----:B------:R-:W4:Y:S04]  /*0580*/  @!P6 LDG.E.U16 R41, desc[UR4][R4.64+0x280] ;  /* 0x000280040429e981 */ /* 0x000f28000c1e1500 */
[----:B------:R-:W4:Y:S01]  /*0590*/  @!P1 LDG.E.U16 R48, desc[UR4][R2.64+0x2c0] ;  /* 0x0002c00402309981 */ /* 0x000f22000c1e1500 */
[----:B------:R-:W-:-:S03]  /*05a0*/  FADD.FTZ R52, RZ, R27 ;  /* 0x0000001bff347221 */ /* 0x000fc60000010000 */
[----:B------:R-:W5:Y:S01]  /*05b0*/  @!P1 LDG.E.U16 R40, desc[UR4][R4.64+0x2c0] ;  /* 0x0002c00404289981 */ /* 0x000f62000c1e1500 */
[----:B--2---:R-:W-:Y:S01]  /*05c0*/  @!P0 IMAD.U32 R16, R0, 0x10000, RZ ;  /* 0x0001000000108824 */ /* 0x004fe200078e00ff */
[----:B------:R-:W-:-:S04]  /*05d0*/  ISETP.GT.AND P0, PT, R47, RZ, PT ;  /* 0x000000ff2f00720c */ /* 0x000fc80003f04270 */
[----:B------:R-:W-:Y:S01]  /*05e0*/  SEL R35, R25, RZ, P0 ;  /* 0x000000ff19237207 */ /* 0x000fe20000000000 */
[----:B---3--:R-:W-:-:S03]  /*05f0*/  @!P2 IMAD.U32 R11, R6, 0x10000, RZ ;  /* 0x00010000060ba824 */ /* 0x008fc600078e00ff */
[-C--:B------:R-:W-:Y:S02]  /*0600*/  ISETP.GE.AND P0, PT, R13, R35.reuse, PT ;  /* 0x000000230d00720c */ /* 0x080fe40003f06270 */
[-C--:B------:R-:W-:Y:S01]  /*0610*/  ISETP.GE.AND P2, PT, R10, R35.reuse, PT ;  /* 0x000000230a00720c */ /* 0x080fe20003f46270 */
[----:B----4-:R-:W-:Y:S01]  /*0620*/  @!P3 IMAD.U32 R12, R8, 0x10000, RZ ;  /* 0x00010000080cb824 */ /* 0x010fe200078e00ff */
[C---:B------:R-:W-:Y:S02]  /*0630*/  LOP3.LUT R8, R24.reuse, 0x1c0, RZ, 0xfc, !PT ;  /* 0x000001c018087812 */ /* 0x040fe400078efcff */
[----:B------:R-:W-:Y:S02]  /*0640*/  CS2R R6, SRZ ;  /* 0x0000000000067805 */ /* 0x000fe4000001ff00 */
[----:B------:R-:W-:Y:S01]  /*0650*/  LOP3.LUT R0, R24, 0x1e0, RZ, 0xfc, !PT ;  /* 0x000001e018007812 */ /* 0x000fe200078efcff */
[----:B------:R-:W-:Y:S01]  /*0660*/  @!P3 IMAD.U32 R9, R39, 0x10000, RZ ;  /* 0x000100002709b824 */ /* 0x000fe200078e00ff */
[----:B------:R-:W-:Y:S01]  /*0670*/  ISETP.GE.AND P3, PT, R8, R35, PT ;  /* 0x000000230800720c */ /* 0x000fe20003f66270 */
[----:B------:R-:W-:-:S02]  /*0680*/  @!P4 IMAD.U32 R7, R31, 0x10000, RZ ;  /* 0x000100001f07c824 */ /* 0x000fc400078e00ff */
[----:B------:R-:W2:Y:S01]  /*0690*/  @!P0 LDG.E.U16 R45, desc[UR4][R2.64+0x300] ;  /* 0x00030004022d8981 */ /* 0x000ea2000c1e1500 */
[----:B------:R-:W-:Y:S01]  /*06a0*/  @!P4 IMAD.U32 R6, R33, 0x10000, RZ ;  /* 0x000100002106c824 */ /* 0x000fe200078e00ff */
[----:B------:R-:W-:Y:S02]  /*06b0*/  ISETP.GE.AND P4, PT, R0, R35, PT ;  /* 0x000000230000720c */ /* 0x000fe40003f86270 */
[----:B------:R-:W3:Y:S06]  /*06c0*/  @!P2 LDG.E.U16 R49, desc[UR4][R2.64+0x340] ;  /* 0x000340040231a981 */ /* 0x000eec000c1e1500 */
[----:B------:R-:W4:Y:S01]  /*06d0*/  @!P3 LDG.E.U16 R43, desc[UR4][R2.64+0x380] ;  /* 0x00038004022bb981 */ /* 0x000f22000c1e1500 */
[----:B------:R-:W-:Y:S01]  /*06e0*/  FADD.FTZ R31, R52, R29 ;  /* 0x0000001d341f7221 */ /* 0x000fe20000010000 */
[----:B------:R-:W-:-:S02]  /*06f0*/  IMAD.MOV.U32 R33, RZ, RZ, RZ ;  /* 0x000000ffff217224 */ /* 0x000fc400078e00ff */
[----:B------:R-:W5:Y:S04]  /*0700*/  @!P0 LDG.E.U16 R39, desc[UR4][R4.64+0x300] ;  /* 0x0003000404278981 */ /* 0x000f68000c1e1500 */
[----:B------:R0:W4:Y:S01]  /*0710*/  @!P4 LDG.E.U16 R50, desc[UR4][R2.64+0x3c0] ;  /* 0x0003c0040232c981 */ /* 0x000122000c1e1500 */
[----:B------:R-:W-:-:S03]  /*0720*/  FADD.FTZ R31, R31, R22 ;  /* 0x000000161f1f7221 */ /* 0x000fc60000010000 */
[----:B------:R-:W5:Y:S01]  /*0730*/  @!P2 LDG.E.U16 R37, desc[UR4][R4.64+0x340] ;  /* 0x000340040425a981 */ /* 0x000f62000c1e1500 */
[----:B------:R-:W-:-:S03]  /*0740*/  FADD.FTZ R31, R31, R20 ;  /* 0x000000141f1f7221 */ /* 0x000fc60000010000 */
[----:B------:R-:W5:Y:S01]  /*0750*/  @!P3 LDG.E.U16 R35, desc[UR4][R4.64+0x380] ;  /* 0x000380040423b981 */ /* 0x000f62000c1e1500 */
[----:B------:R-:W-:-:S03]  /*0760*/  FADD.FTZ R31, R31, R18 ;  /* 0x000000121f1f7221 */ /* 0x000fc60000010000 */
[----:B------:R1:W5:Y:S01]  /*0770*/  @!P4 LDG.E.U16 R42, desc[UR4][R4.64+0x3c0] ;  /* 0x0003c004042ac981 */ /* 0x000362000c1e1500 */
[----:B0-----:R-:W-:-:S04]  /*0780*/  FADD.FTZ R3, R31, R16 ;  /* 0x000000101f037221 */ /* 0x001fc80000010000 */
[----:B------:R-:W-:-:S04]  /*0790*/  FADD.FTZ R3, R3, R14 ;  /* 0x0000000e03037221 */ /* 0x000fc80000010000 */
[----:B------:R-:W-:Y:S01]  /*07a0*/  FADD.FTZ R2, R3, R12 ;  /* 0x0000000c03027221 */ /* 0x000fe20000010000 */
[----:B------:R-:W-:-:S03]  /*07b0*/  @!P5 IMAD.U32 R33, R51, 0x10000, RZ ;  /* 0x000100003321d824 */ /* 0x000fc600078e00ff */
[----:B------:R-:W-:Y:S01]  /*07c0*/  FADD.FTZ R2, R2, R7 ;  /* 0x0000000702027221 */ /* 0x000fe20000010000 */
[----:B------:R-:W-:Y:S01]  /*07d0*/  MOV R31, RZ ;  /* 0x000000ff001f7202 */ /* 0x000fe20000000f00 */
[----:B------:R-:W-:Y:S02]  /*07e0*/  @!P6 IMAD.U32 R31, R46, 0x10000, RZ ;  /* 0x000100002e1fe824 */ /* 0x000fe400078e00ff */
[----:B------:R-:W-:Y:S01]  /*07f0*/  FADD.FTZ R2, R2, R33 ;  /* 0x0000002102027221 */ /* 0x000fe20000010000 */
[----:B-1----:R-:W-:Y:S02]  /*0800*/  CS2R R4, SRZ ;  /* 0x0000000000047805 */ /* 0x002fe4000001ff00 */
[----:B------:R-:W-:Y:S02]  /*0810*/  @!P1 IMAD.U32 R4, R48, 0x10000, RZ ;  /* 0x0001000030049824 */ /* 0x000fe400078e00ff */
[----:B------:R-:W-:-:S04]  /*0820*/  FADD.FTZ R3, R2, R31 ;  /* 0x0000001f02037221 */ /* 0x000fc80000010000 */
[----:B------:R-:W-:Y:S01]  /*0830*/  FADD.FTZ R2, R3, R4 ;  /* 0x0000000403027221 */ /* 0x000fe20000010000 */
[----:B------:R-:W-:Y:S02]  /*0840*/  IMAD.MOV.U32 R46, RZ, RZ, RZ ;  /* 0x000000ffff2e7224 */ /* 0x000fe400078e00ff */
[----:B--2---:R-:W-:Y:S02]  /*0850*/  @!P0 IMAD.U32 R5, R45, 0x10000, RZ ;  /* 0x000100002d058824 */ /* 0x004fe400078e00ff */
[----:B------:R-:W-:Y:S02]  /*0860*/  IMAD.MOV.U32 R45, RZ, RZ, RZ ;  /* 0x000000ffff2d7224 */ /* 0x000fe400078e00ff */
[----:B---3--:R-:W-:Y:S02]  /*0870*/  @!P2 IMAD.U32 R45, R49, 0x10000, RZ ;  /* 0x00010000312da824 */ /* 0x008fe400078e00ff */
[----:B------:R-:W-:Y:S01]  /*0880*/  FADD.FTZ R2, R2, R5 ;  /* 0x0000000502027221 */ /* 0x000fe20000010000 */
[----:B----4-:R-:W-:-:S03]  /*0890*/  @!P3 IMAD.U32 R46, R43, 0x10000, RZ ;  /* 0x000100002b2eb824 */ /* 0x010fc600078e00ff */
[----:B------:R-:W-:Y:S01]  /*08a0*/  FADD.FTZ R3, R2, R45 ;  /* 0x0000002d02037221 */ /* 0x000fe20000010000 */
[----:B------:R-:W-:-:S03]  /*08b0*/  IMAD.MOV.U32 R43, RZ, RZ, RZ ;  /* 0x000000ffff2b7224 */ /* 0x000fc600078e00ff */
[----:B------:R-:W-:Y:S01]  /*08c0*/  FADD.FTZ R2, R3, R46 ;  /* 0x0000002e03027221 */ /* 0x000fe20000010000 */
[----:B------:R-:W-:-:S05]  /*08d0*/  @!P4 SHF.L.U32 R43, R50, 0x10, RZ ;  /* 0x00000010322bc819 */ /* 0x000fca00000006ff */
        /* <DEDUP_REMOVED lines=8> */
[----:B------:R-:W-:Y:S02]  /*0960*/  IMAD.MOV.U32 R48, RZ, RZ, RZ ;  /* 0x000000ffff307224 */ /* 0x000fe400078e00ff */
[----:B------:R-:W-:Y:S01]  /*0970*/  @!P5 IMAD.U32 R48, R44, 0x10000, RZ ;  /* 0x000100002c30d824 */ /* 0x000fe200078e00ff */
[----:B------:R-:W-:Y:S01]  /*0980*/  ISETP.GE.AND P5, PT, R47, 0x1, PT ;  /* 0x000000012f00780c */ /* 0x000fe20003fa6270 */
[----:B------:R-:W-:Y:S02]  /*0990*/  IMAD.MOV.U32 R44, RZ, RZ, RZ ;  /* 0x000000ffff2c7224 */ /* 0x000fe400078e00ff */
[----:B------:R-:W-:Y:S02]  /*09a0*/  @!P6 IMAD.U32 R44, R41, 0x10000, RZ ;  /* 0x00010000292ce824 */ /* 0x000fe400078e00ff */
[----:B0-----:R-:W-:-:S05]  /*09b0*/  FADD.FTZ R51, R50, R51 ;  /* 0x0000003332337221 */ /* 0x001fca0000010000 */
[----:B------:R0:W1:Y:S03]  /*09c0*/  SHFL.BFLY PT, R52, R51, 0x1, 0x1f ;  /* 0x0c201f0033347f89 */ /* 0x00006600000e0000 */
[----:B------:R-:W-:Y:S05]  /*09d0*/  @!P5 EXIT ;  /* 0x000000000000d94d */ /* 0x000fea0003800000 */
[----:B------:R-:W2:Y:S01]  /*09e0*/  S2R R2, SR_TID.X ;  /* 0x0000000000027919 */ /* 0x000ea20000002100 */
[----:B------:R-:W-:Y:S01]  /*09f0*/  IMAD.MOV.U32 R41, RZ, RZ, RZ ;  /* 0x000000ffff297224 */ /* 0x000fe200078e00ff */
[----:B------:R-:W-:Y:S01]  /*0a00*/  ULDC.64 UR6, c[0x0][0x210] ;  /* 0x0000840000067ab9 */ /* 0x000fe20000000a00 */
[----:B-----5:R-:W-:Y:S01]  /*0a10*/  @!P1 IMAD.U32 R41, R40, 0x10000, RZ ;  /* 0x0001000028299824 */ /* 0x020fe200078e00ff */
[-C--:B------:R-:W-:Y:S01]  /*0a20*/  ISETP.GE.AND P1, PT, R24, R25.reuse, PT ;  /* 0x000000191800720c */ /* 0x080fe20003f26270 */
[----:B------:R-:W-:Y:S01]  /*0a30*/  IMAD.MOV.U32 R24, RZ, RZ, RZ ;  /* 0x000000ffff187224 */ /* 0x000fe200078e00ff */
[-C--:B------:R-:W-:Y:S01]  /*0a40*/  ISETP.GE.AND P5, PT, R36, R25.reuse, PT ;  /* 0x000000192400720c */ /* 0x080fe20003fa6270 */
[----:B------:R-:W-:Y:S01]  /*0a50*/  @!P2 IMAD.U32 R24, R37, 0x10000, RZ ;  /* 0x000100002518a824 */ /* 0x000fe200078e00ff */
[----:B------:R-:W-:Y:S01]  /*0a60*/  ISETP.GE.AND P2, PT, R28, R25, PT ;  /* 0x000000191c00720c */ /* 0x000fe20003f46270 */
[----:B------:R-:W-:Y:S01]  /*0a70*/  IMAD.MOV.U32 R37, RZ, RZ, RZ ;  /* 0x000000ffff257224 */ /* 0x000fe200078e00ff */
[----:B------:R-:W-:Y:S01]  /*0a80*/  SHF.R.S32.HI R28, RZ, 0x1f, R23 ;  /* 0x0000001fff1c7819 */ /* 0x000fe20000011417 */
[----:B------:R-:W-:-:S02]  /*0a90*/  @!P3 IMAD.U32 R37, R35, 0x10000, RZ ;  /* 0x000100002325b824 */ /* 0x000fc400078e00ff */
[----:B-1----:R-:W-:Y:S01]  /*0aa0*/  FADD.FTZ R35, R51, R52 ;  /* 0x0000003433237221 */ /* 0x002fe20000010000 */
[----:B------:R-:W-:Y:S01]  /*0ab0*/  IMAD.MOV.U32 R40, RZ, RZ, RZ ;  /* 0x000000ffff287224 */ /* 0x000fe200078e00ff */
[-C--:B------:R-:W-:Y:S02]  /*0ac0*/  ISETP.GE.AND P3, PT, R30, R25.reuse, PT ;  /* 0x000000191e00720c */ /* 0x080fe40003f66270 */
[----:B------:R-:W-:Y:S01]  /*0ad0*/  @!P0 SHF.L.U32 R40, R39, 0x10, RZ ;  /* 0x0000001027288819 */ /* 0x000fe200000006ff */
[C---:B------:R-:W-:Y:S01]  /*0ae0*/  @!P1 FFMA.FTZ R32, -R35.reuse, R32, R27 ;  /* 0x0000002023209223 */ /* 0x040fe2000001011b */
[----:B------:R-:W-:Y:S01]  /*0af0*/  ISETP.GE.AND P0, PT, R26, R25, PT ;  /* 0x000000191a00720c */ /* 0x000fe20003f06270 */
[----:B------:R-:W-:Y:S02]  /*0b00*/  IMAD.MOV.U32 R26, RZ, RZ, RZ ;  /* 0x000000ffff1a7224 */ /* 0x000fe400078e00ff */
[C---:B------:R-:W-:Y:S01]  /*0b10*/  @!P5 FFMA.FTZ R44, -R35.reuse, R44, R31 ;  /* 0x0000002c232cd223 */ /* 0x040fe2000001011f */
[----:B------:R-:W-:Y:S01]  /*0b20*/  @!P2 FFMA.FTZ R21, -R35, R21, R22 ;  /* 0x000000152315a223 */ /* 0x000fe20000010116 */
[----:B------:R-:W-:Y:S01]  /*0b30*/  @!P4 IMAD.U32 R26, R42, 0x10000, RZ ;  /* 0x000100002a1ac824 */ /* 0x000fe200078e00ff */
[----:B------:R-:W-:-:S02]  /*0b40*/  ISETP.GE.AND P4, PT, R38, R25, PT ;  /* 0x000000192600720c */ /* 0x000fc40003f86270 */
[----:B------:R-:W-:Y:S01]  /*0b50*/  @!P1 F2FP.BF16.F32.PACK_AB R32, RZ, R32 ;  /* 0x00000020ff20923e */ /* 0x000fe200000010ff */
[C---:B------:R-:W-:Y:S01]  /*0b60*/  @!P3 FFMA.FTZ R19, -R35.reuse, R19, R20 ;  /* 0x000000132313b223 */ /* 0x040fe20000010114 */
[----:B------:R-:W-:Y:S02]  /*0b70*/  @!P2 F2FP.BF16.F32.PACK_AB R21, RZ, R21 ;  /* 0x00000015ff15a23e */ /* 0x000fe400000010ff */
[----:B------:R-:W-:Y:S01]  /*0b80*/  @!P5 F2FP.BF16.F32.PACK_AB R44, RZ, R44 ;  /* 0x0000002cff2cd23e */ /* 0x000fe200000010ff */
[----:B------:R-:W-:Y:S01]  /*0b90*/  @!P0 FFMA.FTZ R34, -R35, R34, R29 ;  /* 0x0000002223228223 */ /* 0x000fe2000001011d */
[----:B--2---:R-:W-:Y:S02]  /*0ba0*/  LOP3.LUT R27, R2, 0x1f, RZ, 0xc0, !PT ;  /* 0x0000001f021b7812 */ /* 0x004fe400078ec0ff */
[----:B------:R-:W-:Y:S02]  /*0bb0*/  LEA R2, P6, R23, UR6, 0x1 ;  /* 0x0000000617027c11 */ /* 0x000fe4000f8c08ff */
[----:B------:R-:W-:Y:S01]  /*0bc0*/  LOP3.LUT R22, R27, 0x80, RZ, 0xfc, !PT ;  /* 0x000000801b167812 */ /* 0x000fe200078efcff */
[----:B------:R-:W-:Y:S01]  /*0bd0*/  @!P4 FFMA.FTZ R41, -R35, R41, R4 ;  /* 0x000000292329c223 */ /* 0x000fe20000010104 */
[----:B------:R-:W-:-:S02]  /*0be0*/  LEA.HI.X R3, R23, UR7, R28, 0x1, P6 ;  /* 0x0000000717037c11 */ /* 0x000fc4000b0f0c1c */
[----:B------:R-:W-:Y:S02]  /*0bf0*/  ISETP.GE.AND P6, PT, R22, R25, PT ;  /* 0x000000191600720c */ /* 0x000fe40003fc6270 */
[----:B------:R-:W-:Y:S01]  /*0c00*/  @!P3 F2FP.BF16.F32.PACK_AB R19, RZ, R19 ;  /* 0x00000013ff13b23e */ /* 0x000fe200000010ff */
[----:B------:R1:W-:Y:S01]  /*0c10*/  @!P1 STG.E.U16 desc[UR4][R2.64], R32 ;  /* 0x0000002002009986 */ /* 0x0003e2000c101504 */
[----:B------:R-:W-:Y:S02]  /*0c20*/  ISETP.GE.AND P1, PT, R13, R25, PT ;  /* 0x000000190d00720c */ /* 0x000fe40003f26270 */
[----:B------:R-:W-:Y:S01]  /*0c30*/  @!P0 F2FP.BF16.F32.PACK_AB R34, RZ, R34 ;  /* 0x00000022ff22823e */ /* 0x000fe200000010ff */
[----:B------:R1:W-:Y:S01]  /*0c40*/  @!P3 STG.E.U16 desc[UR4][R2.64+0xc0], R19 ;  /* 0x0000c0130200b986 */ /* 0x0003e2000c101504 */
[----:B------:R-:W-:Y:S02]  /*0c50*/  LOP3.LUT R4, R27, 0xa0, RZ, 0xfc, !PT ;  /* 0x000000a01b047812 */ /* 0x000fe400078efcff */
[----:B------:R-:W-:Y:S01]  /*0c60*/  @!P4 F2FP.BF16.F32.PACK_AB R41, RZ, R41 ;  /* 0x00000029ff29c23e */ /* 0x000fe200000010ff */
[----:B------:R1:W-:Y:S01]  /*0c70*/  @!P0 STG.E.U16 desc[UR4][R2.64+0x40], R34 ;  /* 0x0000402202008986 */ /* 0x0003e2000c101504 */
[----:B------:R-:W-:Y:S01]  /*0c80*/  ISETP.GE.AND P3, PT, R4, R25, PT ;  /* 0x000000190400720c */ /* 0x000fe20003f66270 */
[----:B------:R-:W-:Y:S01]  /*0c90*/  @!P6 FFMA.FTZ R17, -R35, R17, R18 ;  /* 0x000000112311e223 */ /* 0x000fe20000010112 */
[----:B------:R-:W-:Y:S01]  /*0ca0*/  LOP3.LUT R4, R27, 0xc0, RZ, 0xfc, !PT ;  /* 0x000000c01b047812 */ /* 0x000fe200078efcff */
        /* <DEDUP_REMOVED lines=8> */
[----:B------:R-:W-:Y:S01]  /*0d30*/  ISETP.GE.AND P6, PT, R4, R25, PT ;  /* 0x000000190400720c */ /* 0x000fe20003fc6270 */
[----:B------:R-:W-:Y:S01]  /*0d40*/  @!P3 FFMA.FTZ R15, -R35, R15, R16 ;  /* 0x0000000f230fb223 */ /* 0x000fe20000010110 */
[C---:B------:R-:W-:Y:S01]  /*0d50*/  LOP3.LUT R4, R27.reuse, 0xe0, RZ, 0xfc, !PT ;  /* 0x000000e01b047812 */ /* 0x040fe200078efcff */
[----:B------:R1:W-:Y:S01]  /*0d60*/  @!P4 STG.E.U16 desc[UR4][R2.64+0x2c0], R41 ;  /* 0x0002c0290200c986 */ /* 0x0003e2000c101504 */
[----:B------:R-:W-:Y:S01]  /*0d70*/  LOP3.LUT R8, R27, 0x120, RZ, 0xfc, !PT ;  /* 0x000001201b087812 */ /* 0x000fe200078efcff */
[----:B------:R-:W-:Y:S01]  /*0d80*/  @!P0 FFMA.FTZ R24, -R35, R24, R45 ;  /* 0x0000001823188223 */ /* 0x000fe2000001012d */
[----:B------:R-:W-:Y:S01]  /*0d90*/  ISETP.GE.AND P5, PT, R4, R25, PT ;  /* 0x000000190400720c */ /* 0x000fe20003fa6270 */
[----:B------:R1:W-:Y:S01]  /*0da0*/  @!P1 STG.E.U16 desc[UR4][R2.64+0x300], R40 ;  /* 0x0003002802009986 */ /* 0x0003e2000c101504 */
[----:B------:R-:W-:Y:S01]  /*0db0*/  LOP3.LUT R4, R27, 0x100, RZ, 0xfc, !PT ;  /* 0x000001001b047812 */ /* 0x000fe200078efcff */
[----:B------:R-:W-:Y:S01]  /*0dc0*/  @!P2 FFMA.FTZ R37, -R35, R37, R46 ;  /* 0x000000252325a223 */ /* 0x000fe2000001012e */
[----:B------:R-:W-:-:S02]  /*0dd0*/  ISETP.GE.AND P1, PT, R8, R25, PT ;  /* 0x000000190800720c */ /* 0x000fc40003f26270 */
[----:B------:R-:W-:Y:S01]  /*0de0*/  ISETP.GE.AND P4, PT, R4, R25, PT ;  /* 0x000000190400720c */ /* 0x000fe20003f86270 */
[C---:B------:R-:W-:Y:S01]  /*0df0*/  @!P6 FFMA.FTZ R11, -R35.reuse, R11, R14 ;  /* 0x0000000b230be223 */ /* 0x040fe2000001010e */
[----:B------:R-:W-:Y:S02]  /*0e00*/  @!P0 F2FP.BF16.F32.PACK_AB R24, RZ, R24 ;  /* 0x00000018ff18823e */ /* 0x000fe400000010ff */
        /* <DEDUP_REMOVED lines=22> */
.L_x_4274:
        /* <DEDUP_REMOVED lines=9> */
.L_x_11752:


//--------------------- .text._ZN43_GLOBAL__N__9ae7fba5_10_SoftMax_cu_9f978f6321softmax_warp_backwardIN3c108BFloat16ES2_fLi8ELb0ELb0EEEvPT0_PKT_S7_iiiPKb --------------------------
	.section	.text._ZN43_GLOBAL__N__9ae7fba5_10_SoftMax_cu_9f978f6321softmax_warp_backwardIN3c108BFloat16ES2_fLi8ELb0ELb0EEEvPT0_PKT_S7_iiiPKb,"ax",@progbits
	.align	128
.text._ZN43_GLOBAL__N__9ae7fba5_10_SoftMax_cu_9f978f6321softmax_warp_backwardIN3c108BFloat16ES2_fLi8ELb0ELb0EEEvPT0_PKT_S7_iiiPKb:
        .type           _ZN43_GLOBAL__N__9ae7fba5_10_SoftMax_cu_9f978f6321softmax_warp_backwardIN3c108BFloat16ES2_fLi8ELb0ELb0EEEvPT0_PKT_S7_iiiPKb,@function
        .size           _ZN43_GLOBAL__N__9ae7fba5_10_SoftMax_cu_9f978f6321softmax_warp_backwardIN3c108BFloat16ES2_fLi8ELb0ELb0EEEvPT0_PKT_S7_iiiPKb,(.L_x_11753 - _ZN43_GLOBAL__N__9ae7fba5_10_SoftMax_cu_9f978f6321softmax_warp_backwardIN3c108BFloat16ES2_fLi8ELb0ELb0EEEvPT0_PKT_S7_iiiPKb)
        .other          _ZN43_GLOBAL__N__9ae7fba5_10_SoftMax_cu_9f978f6321softmax_warp_backwardIN3c108BFloat16ES2_fLi8ELb0ELb0EEEvPT0_PKT_S7_iiiPKb,@"STO_CUDA_ENTRY STV_DEFAULT"
_ZN43_GLOBAL__N__9ae7fba5_10_SoftMax_cu_9f978f6321softmax_warp_backwardIN3c108BFloat16ES2_fLi8ELb0ELb0EEEvPT0_PKT_S7_iiiPKb:
[----:B------:R-:W-:Y:S01]  /*0000*/  LDC R1, c[0x0][0x28] ;  /* 0x00000a00ff017b82 */ /* 0x000fe20000000800 */
[----:B------:R-:W0:Y:S07]  /*0010*/  S2R R3, SR_TID.Y ;  /* 0x0000000000037919 */ /* 0x000e2e0000002200 */
[----:B------:R-:W0:Y:S01]  /*0020*/  S2UR UR4, SR_CTAID.X ;  /* 0x00000000000479c3 */ /* 0x000e220000002500 */
[----:B------:R-:W1:Y:S07]  /*0030*/  S2R R21, SR_TID.X ;  /* 0x0000000000157919 */ /* 0x000e6e0000002100 */
        /* <DEDUP_REMOVED lines=11> */
[----:B------:R-:W-:-:S03]  /*00f0*/  ULDC.64 UR4, c[0x0][0x208] ;  /* 0x0000820000047ab9 */ /* 0x000fc60000000a00 */
[----:B--2---:R-:W-:-:S04]  /*0100*/  SEL R18, R16, RZ, P0 ;  /* 0x000000ff10127207 */ /* 0x004fc80000000000 */
[-C--:B------:R-:W-:Y:S02]  /*0110*/  ISETP.GE.AND P6, PT, R21, R18.reuse, PT ;  /* 0x000000121500720c */ /* 0x080fe40003fc6270 */
[----:B------:R-:W-:Y:S02]  /*0120*/  ISETP.GE.AND P0, PT, R7, R18, PT ;  /* 0x000000120700720c */ /* 0x000fe40003f06270 */
[----:B------:R-:W-:-:S04]  /*0130*/  LOP3.LUT R7, R21, 0x40, RZ, 0xfc, !PT ;  /* 0x0000004015077812 */ /* 0x000fc800078efcff */
[----:B------:R-:W-:Y:S01]  /*0140*/  ISETP.GE.AND P1, PT, R7, R18, PT ;  /* 0x000000120700720c */ /* 0x000fe20003f26270 */
[----:B0-----:R-:W-:Y:S01]  /*0150*/  IMAD.WIDE R2, R14, 0x2, R2 ;  /* 0x000000020e027825 */ /* 0x001fe200078e0202 */
[----:B------:R-:W-:-:S03]  /*0160*/  LOP3.LUT R7, R21, 0x60, RZ, 0xfc, !PT ;  /* 0x0000006015077812 */ /* 0x000fc600078efcff */
[----:B---3--:R-:W-:Y:S01]  /*0170*/  IMAD.WIDE R4, R14, 0x2, R4 ;  /* 0x000000020e047825 */ /* 0x008fe200078e0204 */
[----:B------:R-:W2:Y:S01]  /*0180*/  @!P6 LDG.E.U16 R12, desc[UR4][R2.64] ;  /* 0x00000004020ce981 */ /* 0x000ea2000c1e1500 */
[----:B------:R-:W-:-:S03]  /*0190*/  ISETP.GE.AND P2, PT, R7, R18, PT ;  /* 0x000000120700720c */ /* 0x000fc60003f46270 */
[----:B------:R-:W3:Y:S04]  /*01a0*/  @!P6 LDG.E.U16 R10, desc[UR4][R4.64] ;  /* 0x00000004040ae981 */ /* 0x000ee8000c1e1500 */
[----:B------:R-:W4:Y:S04]  /*01b0*/  @!P0 LDG.E.U16 R11, desc[UR4][R4.64+0x40] ;  /* 0x00004004040b8981 */ /* 0x000f28000c1e1500 */
[----:B------:R-:W4:Y:S04]  /*01c0*/  @!P1 LDG.E.U16 R8, desc[UR4][R2.64+0x80] ;  /* 0x0000800402089981 */ /* 0x000f28000c1e1500 */
[----:B------:R-:W4:Y:S04]  /*01d0*/  @!P1 LDG.E.U16 R9, desc[UR4][R4.64+0x80] ;  /* 0x0000800404099981 */ /* 0x000f28000c1e1500 */
[----:B------:R-:W4:Y:S04]  /*01e0*/  @!P2 LDG.E.U16 R6, desc[UR4][R2.64+0xc0] ;  /* 0x0000c0040206a981 */ /* 0x000f28000c1e1500 */
[----:B------:R-:W4:Y:S01]  /*01f0*/  @!P2 LDG.E.U16 R7, desc[UR4][R4.64+0xc0] ;  /* 0x0000c0040407a981 */ /* 0x000f22000c1e1500 */
[C---:B------:R-:W-:Y:S01]  /*0200*/  LOP3.LUT R23, R21.reuse, 0x80, RZ, 0xfc, !PT ;  /* 0x0000008015177812 */ /* 0x040fe200078efcff */
[----:B------:R-:W-:Y:S01]  /*0210*/  IMAD.MOV.U32 R15, RZ, RZ, RZ ;  /* 0x000000ffff0f7224 */ /* 0x000fe200078e00ff */
[----:B------:R-:W-:Y:S01]  /*0220*/  LOP3.LUT R25, R21, 0xa0, RZ, 0xfc, !PT ;  /* 0x000000a015197812 */ /* 0x000fe200078efcff */
[----:B------:R-:W4:Y:S01]  /*0230*/  @!P0 LDG.E.U16 R27, desc[UR4][R2.64+0x40] ;  /* 0x00004004021b8981 */ /* 0x000f22000c1e1500 */
[----:B------:R-:W-:-:S02]  /*0240*/  ISETP.GE.AND P3, PT, R23, R18, PT ;  /* 0x000000121700720c */ /* 0x000fc40003f66270 */
[----:B------:R-:W-:Y:S02]  /*0250*/  ISETP.GE.AND P4, PT, R25, R18, PT ;  /* 0x000000121900720c */ /* 0x000fe40003f86270 */
[----:B------:R-:W-:-:S04]  /*0260*/  LOP3.LUT R19, R21, 0xc0, RZ, 0xfc, !PT ;  /* 0x000000c015137812 */ /* 0x000fc800078efcff */
[----:B------:R-:W-:-:S05]  /*0270*/  ISETP.GE.AND P5, PT, R19, R18, PT ;  /* 0x000000121300720c */ /* 0x000fca0003fa6270 */
[----:B------:R-:W4:Y:S04]  /*0280*/  @!P3 LDG.E.U16 R0, desc[UR4][R2.64+0x100] ;  /* 0x000100040200b981 */ /* 0x000f28000c1e1500 */
[----:B------:R-:W4:Y:S01]  /*0290*/  @!P3 LDG.E.U16 R17, desc[UR4][R4.64+0x100] ;  /* 0x000100040411b981 */ /* 0x000f22000c1e1500 */
[----:B------:R-:W-:-:S03]  /*02a0*/  LOP3.LUT R29, R21, 0xe0, RZ, 0xfc, !PT ;  /* 0x000000e0151d7812 */ /* 0x000fc600078efcff */
[----:B------:R-:W4:Y:S04]  /*02b0*/  @!P4 LDG.E.U16 R26, desc[UR4][R2.64+0x140] ;  /* 0x00014004021ac981 */ /* 0x000f28000c1e1500 */
[----:B------:R-:W4:Y:S04]  /*02c0*/  @!P4 LDG.E.U16 R24, desc[UR4][R4.64+0x140] ;  /* 0x000140040418c981 */ /* 0x000f28000c1e1500 */
[----:B------:R-:W4:Y:S04]  /*02d0*/  @!P5 LDG.E.U16 R20, desc[UR4][R2.64+0x180] ;  /* 0x000180040214d981 */ /* 0x000f28000c1e1500 */
[----:B------:R-:W4:Y:S01]  /*02e0*/  @!P5 LDG.E.U16 R22, desc[UR4][R4.64+0x180] ;  /* 0x000180040416d981 */ /* 0x000f22000c1e1500 */
[----:B--2---:R-:W-:-:S02]  /*02f0*/  @!P6 IMAD.U32 R15, R12, 0x10000, RZ ;  /* 0x000100000c0fe824 */ /* 0x004fc400078e00ff */
[----:B------:R-:W-:Y:S02]  /*0300*/  IMAD.MOV.U32 R12, RZ, RZ, RZ ;  /* 0x000000ffff0c7224 */ /* 0x000fe400078e00ff */
[----:B---3--:R-:W-:Y:S02]  /*0310*/  @!P6 IMAD.U32 R12, R10, 0x10000, RZ ;  /* 0x000100000a0ce824 */ /* 0x008fe400078e00ff */
[----:B------:R-:W-:Y:S02]  /*0320*/  IMAD.MOV.U32 R10, RZ, RZ, RZ ;  /* 0x000000ffff0a7224 */ /* 0x000fe400078e00ff */
[----:B----4-:R-:W-:Y:S01]  /*0330*/  @!P0 IMAD.U32 R10, R11, 0x10000, RZ ;  /* 0x000100000b0a8824 */ /* 0x010fe200078e00ff */
[----:B------:R-:W-:Y:S01]  /*0340*/  MOV R11, RZ ;  /* 0x000000ff000b7202 */ /* 0x000fe20000000f00 */
[----:B------:R-:W-:Y:S02]  /*0350*/  @!P1 IMAD.U32 R11, R8, 0x10000, RZ ;  /* 0x00010000080b9824 */ /* 0x000fe400078e00ff */
[----:B------:R-:W-:-:S02]  /*0360*/  IMAD.MOV.U32 R8, RZ, RZ, RZ ;  /* 0x000000ffff087224 */ /* 0x000fc400078e00ff */
[----:B------:R-:W-:Y:S01]  /*0370*/  @!P1 IMAD.U32 R8, R9, 0x10000, RZ ;  /* 0x0001000009089824 */ /* 0x000fe200078e00ff */
[----:B------:R-:W-:-:S06]  /*0380*/  HFMA2.MMA R9, -RZ, RZ, 0, 0 ;  /* 0x00000000ff097435 */ /* 0x000fcc00000001ff */
[----:B------:R-:W-:Y:S02]  /*0390*/  @!P2 IMAD.U32 R9, R6, 0x10000, RZ ;  /* 0x000100000609a824 */ /* 0x000fe400078e00ff */
[----:B------:R-:W-:Y:S02]  /*03a0*/  IMAD.MOV.U32 R6, RZ, RZ, RZ ;  /* 0x000000ffff067224 */ /* 0x000fe400078e00ff */
[----:B------:R-:W-:Y:S01]  /*03b0*/  @!P2 IMAD.U32 R6, R7, 0x10000, RZ ;  /* 0x000100000706a824 */ /* 0x000fe200078e00ff */
[----:B------:R-:W-:-:S13]  /*03c0*/  ISETP.GE.AND P2, PT, R29, R18, PT ;  /* 0x000000121d00720c */ /* 0x000fda0003f46270 */
[----:B------:R-:W2:Y:S01]  /*03d0*/  @!P2 LDG.E.U16 R2, desc[UR4][R2.64+0x1c0] ;  /* 0x0001c0040202a981 */ /* 0x000ea2000c1e1500 */
[----:B------:R-:W-:Y:S01]  /*03e0*/  ISETP.GE.AND P6, PT, R13, 0x1, PT ;  /* 0x000000010d00780c */ /* 0x000fe20003fc6270 */
[----:B------:R-:W-:Y:S01]  /*03f0*/  HFMA2.MMA R13, -RZ, RZ, 0, 0 ;  /* 0x00000000ff0d7435 */ /* 0x000fe200000001ff */
[----:B------:R-:W-:Y:S01]  /*0400*/  MOV R7, RZ ;  /* 0x000000ff00077202 */ /* 0x000fe20000000f00 */
[----:B------:R-:W-:Y:S01]  /*0410*/  FADD.FTZ R18, RZ, R15 ;  /* 0x0000000fff127221 */ /* 0x000fe20000010000 */
[----:B------:R-:W-:Y:S01]  /*0420*/  @!P3 IMAD.U32 R7, R0, 0x10000, RZ ;  /* 0x000100000007b824 */ /* 0x000fe200078e00ff */
[----:B------:R0:W5:Y:S02]  /*0430*/  @!P2 LDG.E.U16 R4, desc[UR4][R4.64+0x1c0] ;  /* 0x0001c0040404a981 */ /* 0x000164000c1e1500 */
[----:B------:R-:W-:Y:S02]  /*0440*/  @!P0 IMAD.U32 R13, R27, 0x10000, RZ ;  /* 0x000100001b0d8824 */ /* 0x000fe400078e00ff */
[----:B------:R-:W-:-:S02]  /*0450*/  IMAD.MOV.U32 R0, RZ, RZ, RZ ;  /* 0x000000ffff007224 */ /* 0x000fc400078e00ff */
[----:B------:R-:W-:Y:S01]  /*0460*/  @!P3 IMAD.U32 R0, R17, 0x10000, RZ ;  /* 0x000100001100b824 */ /* 0x000fe200078e00ff */
[----:B------:R-:W-:Y:S01]  /*0470*/  HFMA2.MMA R17, -RZ, RZ, 0, 0 ;  /* 0x00000000ff117435 */ /* 0x000fe200000001ff */
[----:B------:R-:W-:-:S04]  /*0480*/  FADD.FTZ R18, R18, R13 ;  /* 0x0000000d12127221 */ /* 0x000fc80000010000 */
[----:B------:R-:W-:Y:S01]  /*0490*/  FADD.FTZ R18, R18, R11 ;  /* 0x0000000b12127221 */ /* 0x000fe20000010000 */
[----:B------:R-:W-:Y:S01]  /*04a0*/  @!P4 IMAD.U32 R17, R26, 0x10000, RZ ;  /* 0x000100001a11c824 */ /* 0x000fe200078e00ff */
[----:B------:R-:W-:Y:S02]  /*04b0*/  CS2R R26, SRZ ;  /* 0x00000000001a7805 */ /* 0x000fe4000001ff00 */
[----:B------:R-:W-:Y:S01]  /*04c0*/  FADD.FTZ R18, R18, R9 ;  /* 0x0000000912127221 */ /* 0x000fe20000010000 */
[----:B------:R-:W-:Y:S02]  /*04d0*/  @!P4 IMAD.U32 R26, R24, 0x10000, RZ ;  /* 0x00010000181ac824 */ /* 0x000fe400078e00ff */
[----:B------:R-:W-:Y:S01]  /*04e0*/  IMAD.MOV.U32 R24, RZ, RZ, RZ ;  /* 0x000000ffff187224 */ /* 0x000fe200078e00ff */
[----:B------:R-:W-:Y:S01]  /*04f0*/  @!P5 SHF.L.U32 R24, R20, 0x10, RZ ;  /* 0x000000101418d819 */ /* 0x000fe200000006ff */
[----:B------:R-:W-:Y:S01]  /*0500*/  FADD.FTZ R20, R18, R7 ;  /* 0x0000000712147221 */ /* 0x000fe20000010000 */
[----:B------:R-:W-:-:S03]  /*0510*/  IMAD.MOV.U32 R18, RZ, RZ, RZ ;  /* 0x000000ffff127224 */ /* 0x000fc600078e00ff */
[----:B------:R-:W-:-:S04]  /*0520*/  FADD.FTZ R20, R20, R17 ;  /* 0x0000001114147221 */ /* 0x000fc80000010000 */
[----:B------:R-:W-:Y:S01]  /*0530*/  FADD.FTZ R20, R20, R24 ;  /* 0x0000001814147221 */ /* 0x000fe20000010000 */
[----:B------:R-:W-:Y:S02]  /*0540*/  @!P5 IMAD.U32 R27, R22, 0x10000, RZ ;  /* 0x00010000161bd824 */ /* 0x000fe400078e00ff */
[----:B--2---:R-:W-:-:S04]  /*0550*/  @!P2 IMAD.U32 R18, R2, 0x10000, RZ ;  /* 0x000100000212a824 */ /* 0x004fc800078e00ff */
[----:B------:R-:W-:-:S05]  /*0560*/  FADD.FTZ R20, R20, R18 ;  /* 0x0000001214147221 */ /* 0x000fca0000010000 */
[----:B------:R-:W1:Y:S02]  /*0570*/  SHFL.BFLY PT, R3, R20, 0x10, 0x1f ;  /* 0x0e001f0014037f89 */ /* 0x000e6400000e0000 */
[----:B-1----:R-:W-:-:S05]  /*0580*/  FADD.FTZ R3, R20, R3 ;  /* 0x0000000314037221 */ /* 0x002fca0000010000 */
[----:B------:R-:W1:Y:S02]  /*0590*/  SHFL.BFLY PT, R2, R3, 0x8, 0x1f ;  /* 0x0d001f0003027f89 */ /* 0x000e6400000e0000 */
[----:B-1----:R-:W-:-:S05]  /*05a0*/  FADD.FTZ R2, R3, R2 ;  /* 0x0000000203027221 */ /* 0x002fca0000010000 */
[----:B0-----:R-:W0:Y:S02]  /*05b0*/  SHFL.BFLY PT, R5, R2, 0x4, 0x1f ;  /* 0x0c801f0002057f89 */ /* 0x001e2400000e0000 */
        /* <DEDUP_REMOVED lines=10> */
[----:B------:R-:W-:Y:S01]  /*0660*/  MOV R5, RZ ;  /* 0x000000ff00057202 */ /* 0x000fe20000000f00 */
[----:B-----5:R-:W-:Y:S01]  /*0670*/  @!P2 IMAD.U32 R5, R4, 0x10000, RZ ;  /* 0x000100000405a824 */ /* 0x020fe200078e00ff */
[----:B------:R-:W-:Y:S02]  /*0680*/  ISETP.GE.AND P5, PT, R19, R16, PT ;  /* 0x000000101300720c */ /* 0x000fe40003fa6270 */
[----:B------:R-:W-:Y:S02]  /*0690*/  SHF.R.S32.HI R19, RZ, 0x1f, R14 ;  /* 0x0000001fff137819 */ /* 0x000fe4000001140e */
[----:B------:R-:W-:-:S02]  /*06a0*/  LEA R2, P2, R14, UR6, 0x1 ;  /* 0x000000060e027c11 */ /* 0x000fc4000f8408ff */
[----:B------:R-:W-:Y:S01]  /*06b0*/  ISETP.GE.AND P6, PT, R25, R16, PT ;  /* 0x000000101900720c */ /* 0x000fe20003fc6270 */
[C---:B------:R-:W-:Y:S02]  /*06c0*/  @!P0 FFMA.FTZ R12, -R20.reuse, R12, R15 ;  /* 0x0000000c140c8223 */ /* 0x040fe4000001010f */
[----:B------:R-:W-:-:S03]  /*06d0*/  @!P1 FFMA.FTZ R0, -R20, R0, R7 ;  /* 0x0000000014009223 */ /* 0x000fc60000010107 */
[----:B------:R-:W-:Y:S01]  /*06e0*/  @!P0 F2FP.BF16.F32.PACK_AB R12, RZ, R12 ;  /* 0x0000000cff0c823e */ /* 0x000fe200000010ff */
[----:B------:R-:W-:Y:S01]  /*06f0*/  @!P5 FFMA.FTZ R27, -R20, R27, R24 ;  /* 0x0000001b141bd223 */ /* 0x000fe20000010118 */
[----:B------:R-:W-:-:S04]  /*0700*/  @!P1 F2FP.BF16.F32.PACK_AB R0, RZ, R0 ;  /* 0x00000000ff00923e */ /* 0x000fc800000010ff */
[----:B------:R-:W-:Y:S01]  /*0710*/  @!P5 F2FP.BF16.F32.PACK_AB R27, RZ, R27 ;  /* 0x0000001bff1bd23e */ /* 0x000fe200000010ff */
[----:B------:R-:W-:-:S05]  /*0720*/  @!P6 FFMA.FTZ R26, -R20, R26, R17 ;  /* 0x0000001a141ae223 */ /* 0x000fca0000010111 */
        /* <DEDUP_REMOVED lines=28> */
.L_x_4275:
        /* <DEDUP_REMOVED lines=9> */
.L_x_11753:


//--------------------- .text._ZN43_GLOBAL__N__9ae7fba5_10_SoftMax_cu_9f978f6321softmax_warp_backwardIN3c108BFloat16ES2_fLi7ELb0ELb0EEEvPT0_PKT_S7_iiiPKb --------------------------
	.section	.text._ZN43_GLOBAL__N__9ae7fba5_10_SoftMax_cu_9f978f6321softmax_warp_backwardIN3c108BFloat16ES2_fLi7ELb0ELb0EEEvPT0_PKT_S7_iiiPKb,"ax",@progbits
	.align	128
.text._ZN43_GLOBAL__N__9ae7fba5_10_SoftMax_cu_9f978f6321softmax_warp_backwardIN3c108BFloat16ES2_fLi7ELb0ELb0EEEvPT0_PKT_S7_iiiPKb:
        .type           _ZN43_GLOBAL__N__9ae7fba5_10_SoftMax_cu_9f978f6321softmax_warp_backwardIN3c108BFloat16ES2_fLi7ELb0ELb0EEEvPT0_PKT_S7_iiiPKb,@function
        .size           _ZN43_GLOBAL__N__9ae7fba5_10_SoftMax_cu_9f978f6321softmax_warp_backwardIN3c108BFloat16ES2_fLi7ELb0ELb0EEEvPT0_PKT_S7_iiiPKb,(.L_x_11754 - _ZN43_GLOBAL__N__9ae7fba5_10_SoftMax_cu_9f978f6321softmax_warp_backwardIN3c108BFloat16ES2_fLi7ELb0ELb0EEEvPT0_PKT_S7_iiiPKb)
        .other          _ZN43_GLOBAL__N__9ae7fba5_10_SoftMax_cu_9f978f6321softmax_warp_backwardIN3c108BFloat16ES2_fLi7ELb0ELb0EEEvPT0_PKT_S7_iiiPKb,@"STO_CUDA_ENTRY STV_DEFAULT"
_ZN43_GLOBAL__N__9ae7fba5_10_SoftMax_cu_9f978f6321softmax_warp_backwardIN3c108BFloat16ES2_fLi7ELb0ELb0EEEvPT0_PKT_S7_iiiPKb:
[----:B------:R-:W-:Y:S01]  /*0000*/  LDC R1, c[0x0][0x28] ;  /* 0x00000a00ff017b82 */ /* 0x000fe20000000800 */
[----:B------:R-:W0:Y:S07]  /*0010*/  S2R R3, SR_TID.Y ;  /* 0x0000000000037919 */ /* 0x000e2e0000002200 */
[----:B------:R-:W0:Y:S01]  /*0020*/  S2UR UR4, SR_CTAID.X ;  /* 0x00000000000479c3 */ /* 0x000e220000002500 */
[----:B------:R-:W-:Y:S01]  /*0030*/  ULDC.64 UR6, c[0x0][0x218] ;  /* 0x0000860000067ab9 */ /* 0x000fe20000000a00 */
[----:B------:R-:W-:Y:S01]  /*0040*/  ULDC.64 UR8, c[0x0][0x220] ;  /* 0x0000880000087ab9 */ /* 0x000fe20000000a00 */
[----:B------:R-:W1:Y:S05]  /*0050*/  S2R R4, SR_TID.X ;  /* 0x0000000000047919 */ /* 0x000e6a0000002100 */
[----:B------:R-:W0:Y:S08]  /*0060*/  LDC R2, c[0x0][0x4] ;  /* 0x00000100ff027b82 */ /* 0x000e300000000800 */
[----:B------:R-:W2:Y:S08]  /*0070*/  LDC R0, c[0x0][0x230] ;  /* 0x00008c00ff007b82 */ /* 0x000eb00000000800 */
[----:B------:R-:W3:Y:S01]  /*0080*/  LDC.64 R20, c[0x0][0x218] ;  /* 0x00008600ff147b82 */ /* 0x000ee20000000a00 */
[----:B0-----:R-:W-:Y:S01]  /*0090*/  IMAD R2, R2, UR4, R3 ;  /* 0x0000000402027c24 */ /* 0x001fe2000f8e0203 */
[----:B------:R-:W-:-:S06]  /*00a0*/  ULDC.64 UR4, c[0x0][0x228] ;  /* 0x00008a0000047ab9 */ /* 0x000fcc0000000a00 */
[----:B------:R-:W0:Y:S01]  /*00b0*/  LDC.64 R6, c[0x0][0x220] ;  /* 0x00008800ff067b82 */ /* 0x000e220000000a00 */
[----:B-1----:R-:W-:Y:S01]  /*00c0*/  LOP3.LUT R3, R4, 0x1f, RZ, 0xc0, !PT ;  /* 0x0000001f04037812 */ /* 0x002fe200078ec0ff */
[----:B------:R-:W-:-:S03]  /*00d0*/  IMAD.SHL.U32 R2, R2, 0x2, RZ ;  /* 0x0000000202027824 */ /* 0x000fc600078e00ff */
[----:B------:R-:W-:Y:S01]  /*00e0*/  LOP3.LUT R11, R3, 0x20, RZ, 0xfc, !PT ;  /* 0x00000020030b7812 */ /* 0x000fe200078efcff */
[C---:B------:R-:W-:Y:S01]  /*00f0*/  IMAD R9, R2.reuse, UR5, R3 ;  /* 0x0000000502097c24 */ /* 0x040fe2000f8e0203 */
[----:B------:R-:W-:Y:S01]  /*0100*/  IADD3 R26, -R2, UR4, RZ ;  /* 0x00000004021a7c10 */ /* 0x000fe2000fffe1ff */
[----:B------:R-:W-:-:S03]  /*0110*/  ULDC.64 UR4, c[0x0][0x208] ;  /* 0x0000820000047ab9 */ /* 0x000fc60000000a00 */
[----:B------:R-:W-:Y:S01]  /*0120*/  ISETP.GT.AND P0, PT, R26, RZ, PT ;  /* 0x000000ff1a00720c */ /* 0x000fe20003f04270 */
[----:B---3--:R-:W-:-:S03]  /*0130*/  IMAD.WIDE R20, R9, 0x2, R20 ;  /* 0x0000000209147825 */ /* 0x008fc600078e0214 */
[----:B--2---:R-:W-:-:S04]  /*0140*/  SEL R4, R0, RZ, P0 ;  /* 0x000000ff00047207 */ /* 0x004fc80000000000 */
[-C--:B------:R-:W-:Y:S02]  /*0150*/  ISETP.GE.AND P5, PT, R3, R4.reuse, PT ;  /* 0x000000040300720c */ /* 0x080fe40003fa6270 */
[----:B------:R-:W-:Y:S01]  /*0160*/  ISETP.GE.AND P1, PT, R11, R4, PT ;  /* 0x000000040b00720c */ /* 0x000fe20003f26270 */
[----:B0-----:R-:W-:-:S10]  /*0170*/  IMAD.WIDE R6, R9, 0x2, R6 ;  /* 0x0000000209067825 */ /* 0x001fd400078e0206 */
[----:B------:R-:W2:Y:S04]  /*0180*/  @!P5 LDG.E.U16 R5, desc[UR4][R20.64] ;  /* 0x000000041405d981 */ /* 0x000ea8000c1e1500 */
[----:B------:R-:W3:Y:S04]  /*0190*/  @!P5 LDG.E.U16 R19, desc[UR4][R6.64] ;  /* 0x000000040613d981 */ /* 0x000ee8000c1e1500 */
[----:B------:R-:W4:Y:S04]  /*01a0*/  @!P1 LDG.E.U16 R23, desc[UR4][R6.64+0x40] ;  /* 0x0000400406179981 */ /* 0x000f28000c1e1500 */
[----:B------:R-:W5:Y:S01]  /*01b0*/  @!P1 LDG.E.U16 R24, desc[UR4][R20.64+0x40] ;  /* 0x0000400414189981 */ /* 0x000f62000c1e1500 */
[----:B------:R-:W-:-:S02]  /*01c0*/  SHF.R.S32.HI R25, RZ, 0x1f, R9 ;  /* 0x0000001fff197819 */ /* 0x000fc40000011409 */
[----:B------:R-:W-:Y:S02]  /*01d0*/  IADD3 R10, P3, R9, R0, RZ ;  /* 0x00000000090a7210 */ /* 0x000fe40007f7e0ff */
[----:B------:R-:W-:Y:S02]  /*01e0*/  VIMNMX R17, R26, 0x2, PT ;  /* 0x000000021a117848 */ /* 0x000fe40003fe0100 */
[----:B------:R-:W-:Y:S02]  /*01f0*/  LOP3.LUT R13, R3, 0x40, RZ, 0xfc, !PT ;  /* 0x00000040030d7812 */ /* 0x000fe400078efcff */
[----:B------:R-:W-:Y:S02]  /*0200*/  LEA.HI.X.SX32 R25, R0, R25, 0x1, P3 ;  /* 0x0000001900197211 */ /* 0x000fe400018f0eff */
[----:B------:R-:W-:Y:S02]  /*0210*/  ISETP.GT.AND P2, PT, R17, 0x1, PT ;  /* 0x000000011100780c */ /* 0x000fe40003f44270 */
[----:B------:R-:W-:-:S02]  /*0220*/  LOP3.LUT R15, R3, 0x60, RZ, 0xfc, !PT ;  /* 0x00000060030f7812 */ /* 0x000fc400078efcff */
[-C--:B------:R-:W-:Y:S02]  /*0230*/  ISETP.GE.AND P0, PT, R13, R4.reuse, PT ;  /* 0x000000040d00720c */ /* 0x080fe40003f06270 */
[C---:B------:R-:W-:Y:S01]  /*0240*/  SHF.L.U64.HI R8, R10.reuse, 0x1, R25 ;  /* 0x000000010a087819 */ /* 0x040fe20000010219 */
[----:B------:R-:W-:Y:S01]  /*0250*/  IMAD.SHL.U32 R10, R10, 0x2, RZ ;  /* 0x000000020a0a7824 */ /* 0x000fe200078e00ff */
[----:B------:R-:W-:Y:S02]  /*0260*/  SEL R2, R0, RZ, P2 ;  /* 0x000000ff00027207 */ /* 0x000fe40001000000 */
[----:B------:R-:W-:Y:S02]  /*0270*/  ISETP.GE.AND P4, PT, R15, R4, PT ;  /* 0x000000040f00720c */ /* 0x000fe40003f86270 */
[----:B------:R-:W-:Y:S02]  /*0280*/  ISETP.GT.AND P2, PT, R17, 0x1, PT ;  /* 0x000000011100780c */ /* 0x000fe40003f44270 */
[----:B------:R-:W-:-:S02]  /*0290*/  ISETP.GE.AND P3, PT, R3, R2, PT ;  /* 0x000000020300720c */ /* 0x000fc40003f66270 */
[----:B------:R-:W-:Y:S01]  /*02a0*/  IADD3 R2, P6, R10, UR6, RZ ;  /* 0x000000060a027c10 */ /* 0x000fe2000ffde0ff */
[----:B------:R-:W5:Y:S01]  /*02b0*/  @!P0 LDG.E.U16 R27, desc[UR4][R20.64+0x80] ;  /* 0x00008004141b8981 */ /* 0x000f62000c1e1500 */
[----:B------:R-:W-:Y:S02]  /*02c0*/  SEL R28, R0, RZ, P2 ;  /* 0x000000ff001c7207 */ /* 0x000fe40001000000 */
[----:B------:R-:W-:Y:S01]  /*02d0*/  IADD3.X R3, R8, UR7, RZ, P6, !PT ;  /* 0x0000000708037c10 */ /* 0x000fe2000b7fe4ff */
[----:B------:R-:W5:Y:S01]  /*02e0*/  @!P0 LDG.E.U16 R14, desc[UR4][R6.64+0x80] ;  /* 0x00008004060e8981 */ /* 0x000f62000c1e1500 */
[----:B------:R-:W-:Y:S01]  /*02f0*/  IADD3 R4, P6, R10, UR8, RZ ;  /* 0x000000080a047c10 */ /* 0x000fe2000ffde0ff */
[----:B------:R-:W-:Y:S01]  /*0300*/  IMAD.MOV.U32 R12, RZ, RZ, RZ ;  /* 0x000000ffff0c7224 */ /* 0x000fe200078e00ff */
[----:B------:R-:W-:Y:S01]  /*0310*/  ISETP.GE.AND P2, PT, R11, R28, PT ;  /* 0x0000001c0b00720c */ /* 0x000fe20003f46270 */
[----:B------:R0:W5:Y:S04]  /*0320*/  @!P4 LDG.E.U16 R16, desc[UR4][R20.64+0xc0] ;  /* 0x0000c0041410c981 */ /* 0x000168000c1e1500 */
[----:B------:R1:W5:Y:S01]  /*0330*/  @!P4 LDG.E.U16 R18, desc[UR4][R6.64+0xc0] ;  /* 0x0000c0040612c981 */ /* 0x000362000c1e1500 */
[----:B0-----:R-:W-:-:S03]  /*0340*/  IMAD.MOV.U32 R21, RZ, RZ, RZ ;  /* 0x000000ffff157224 */ /* 0x001fc600078e00ff */
[----:B------:R-:W5:Y:S01]  /*0350*/  @!P3 LDG.E.U16 R20, desc[UR4][R2.64] ;  /* 0x000000040214b981 */ /* 0x000f62000c1e1500 */
[----:B-1----:R-:W-:-:S03]  /*0360*/  IMAD.MOV.U32 R6, RZ, RZ, RZ ;  /* 0x000000ffff067224 */ /* 0x002fc600078e00ff */
[----:B------:R-:W5:Y:S01]  /*0370*/  @!P2 LDG.E.U16 R7, desc[UR4][R2.64+0x40] ;  /* 0x000040040207a981 */ /* 0x000f62000c1e1500 */
[----:B--2---:R-:W-:Y:S01]  /*0380*/  @!P5 IMAD.U32 R12, R5, 0x10000, RZ ;  /* 0x00010000050cd824 */ /* 0x004fe200078e00ff */
[----:B------:R-:W-:Y:S02]  /*0390*/  IADD3.X R5, R8, UR9, RZ, P6, !PT ;  /* 0x0000000908057c10 */ /* 0x000fe4000b7fe4ff */
[-C--:B------:R-:W-:Y:S02]  /*03a0*/  ISETP.GE.AND P6, PT, R13, R28.reuse, PT ;  /* 0x0000001c0d00720c */ /* 0x080fe40003fc6270 */
[----:B---3--:R-:W-:Y:S01]  /*03b0*/  @!P5 SHF.L.U32 R21, R19, 0x10, RZ ;  /* 0x000000101315d819 */ /* 0x008fe200000006ff */
[----:B------:R-:W2:Y:S01]  /*03c0*/  @!P3 LDG.E.U16 R22, desc[UR4][R4.64] ;  /* 0x000000040416b981 */ /* 0x000ea2000c1e1500 */
[----:B------:R-:W-:Y:S01]  /*03d0*/  ISETP.GE.AND P5, PT, R15, R28, PT ;  /* 0x0000001c0f00720c */ /* 0x000fe20003fa6270 */
[----:B----4-:R-:W-:Y:S02]  /*03e0*/  @!P1 IMAD.U32 R6, R23, 0x10000, RZ ;  /* 0x0001000017069824 */ /* 0x010fe400078e00ff */
[----:B------:R-:W3:Y:S01]  /*03f0*/  @!P2 LDG.E.U16 R23, desc[UR4][R4.64+0x40] ;  /* 0x000040040417a981 */ /* 0x000ee2000c1e1500 */
[----:B------:R-:W-:-:S02]  /*0400*/  IMAD.MOV.U32 R19, RZ, RZ, RZ ;  /* 0x000000ffff137224 */ /* 0x000fc400078e00ff */
[----:B-----5:R-:W-:-:S03]  /*0410*/  @!P1 IMAD.U32 R19, R24, 0x10000, RZ ;  /* 0x0001000018139824 */ /* 0x020fc600078e00ff */
[----:B------:R-:W4:Y:S04]  /*0420*/  @!P6 LDG.E.U16 R24, desc[UR4][R2.64+0x80] ;  /* 0x000080040218e981 */ /* 0x000f28000c1e1500 */
[----:B------:R0:W5:Y:S04]  /*0430*/  @!P5 LDG.E.U16 R25, desc[UR4][R2.64+0xc0] ;  /* 0x0000c0040219d981 */ /* 0x000168000c1e1500 */
[----:B------:R-:W2:Y:S04]  /*0440*/  @!P6 LDG.E.U16 R28, desc[UR4][R4.64+0x80] ;  /* 0x00008004041ce981 */ /* 0x000ea8000c1e1500 */
[----:B------:R1:W2:Y:S01]  /*0450*/  @!P5 LDG.E.U16 R29, desc[UR4][R4.64+0xc0] ;  /* 0x0000c004041dd981 */ /* 0x0002a2000c1e1500 */
[----:B------:R-:W-:Y:S01]  /*0460*/  ISETP.GE.AND P1, PT, R17, 0x1, PT ;  /* 0x000000011100780c */ /* 0x000fe20003f26270 */
[----:B------:R-:W-:Y:S01]  /*0470*/  HFMA2.MMA R17, -RZ, RZ, 0, 0 ;  /* 0x00000000ff117435 */ /* 0x000fe200000001ff */
[----:B0-----:R-:W-:-:S05]  /*0480*/  CS2R R2, SRZ ;  /* 0x0000000000027805 */ /* 0x001fca000001ff00 */
[----:B------:R-:W-:Y:S02]  /*0490*/  @!P0 IMAD.U32 R17, R27, 0x10000, RZ ;  /* 0x000100001b118824 */ /* 0x000fe400078e00ff */
[----:B------:R-:W-:Y:S02]  /*04a0*/  IMAD.MOV.U32 R27, RZ, RZ, RZ ;  /* 0x000000ffff1b7224 */ /* 0x000fe400078e00ff */
[----:B------:R-:W-:Y:S02]  /*04b0*/  @!P0 IMAD.U32 R27, R14, 0x10000, RZ ;  /* 0x000100000e1b8824 */ /* 0x000fe400078e00ff */
[----:B------:R-:W-:Y:S01]  /*04c0*/  IMAD.MOV.U32 R14, RZ, RZ, RZ ;  /* 0x000000ffff0e7224 */ /* 0x000fe200078e00ff */
[----:B------:R-:W-:Y:S01]  /*04d0*/  @!P4 SHF.L.U32 R14, R16, 0x10, RZ ;  /* 0x00000010100ec819 */ /* 0x000fe200000006ff */
[----:B------:R-:W-:Y:S02]  /*04e0*/  IMAD.MOV.U32 R16, RZ, RZ, RZ ;  /* 0x000000ffff107224 */ /* 0x000fe400078e00ff */
[----:B------:R-:W-:-:S02]  /*04f0*/  @!P4 IMAD.U32 R16, R18, 0x10000, RZ ;  /* 0x000100001210c824 */ /* 0x000fc400078e00ff */
[----:B------:R-:W-:Y:S01]  /*0500*/  FADD.FTZ R18, RZ, R12 ;  /* 0x0000000cff127221 */ /* 0x000fe20000010000 */
[----:B-1----:R-:W-:Y:S01]  /*0510*/  CS2R R4, SRZ ;  /* 0x0000000000047805 */ /* 0x002fe2000001ff00 */
[----:B------:R-:W-:Y:S02]  /*0520*/  @!P3 IMAD.U32 R2, R20, 0x10000, RZ ;  /* 0x000100001402b824 */ /* 0x000fe400078e00ff */
[----:B------:R-:W-:Y:S01]  /*0530*/  FADD.FTZ R20, R18, R19 ;  /* 0x0000001312147221 */ /* 0x000fe20000010000 */
[----:B------:R-:W-:Y:S02]  /*0540*/  @!P2 IMAD.U32 R4, R7, 0x10000, RZ ;  /* 0x000100000704a824 */ /* 0x000fe400078e00ff */
[----:B------:R-:W-:Y:S02]  /*0550*/  IMAD.MOV.U32 R7, RZ, RZ, RZ ;  /* 0x000000ffff077224 */ /* 0x000fe400078e00ff */
[----:B------:R-:W-:Y:S02]  /*0560*/  IMAD.MOV.U32 R18, RZ, RZ, RZ ;  /* 0x000000ffff127224 */ /* 0x000fe400078e00ff */
[----:B---3--:R-:W-:-:S02]  /*0570*/  @!P2 IMAD.U32 R5, R23, 0x10000, RZ ;  /* 0x000100001705a824 */ /* 0x008fc400078e00ff */
[----:B------:R-:W-:Y:S01]  /*0580*/  FADD.FTZ R23, R20, R17 ;  /* 0x0000001114177221 */ /* 0x000fe20000010000 */
[----:B----4-:R-:W-:-:S03]  /*0590*/  @!P6 SHF.L.U32 R7, R24, 0x10, RZ ;  /* 0x000000101807e819 */ /* 0x010fc600000006ff */
[----:B------:R-:W-:Y:S01]  /*05a0*/  FADD.FTZ R24, R23, R14 ;  /* 0x0000000e17187221 */ /* 0x000fe20000010000 */
[----:B-----5:R-:W-:-:S04]  /*05b0*/  @!P5 IMAD.U32 R18, R25, 0x10000, RZ ;  /* 0x000100001912d824 */ /* 0x020fc800078e00ff */
[----:B------:R-:W0:Y:S01]  /*05c0*/  SHFL.BFLY PT, R25, R24, 0x10, 0x1f ;  /* 0x0e001f0018197f89 */ /* 0x000e2200000e0000 */
[----:B--2---:R-:W-:Y:S01]  /*05d0*/  @!P3 SHF.L.U32 R3, R22, 0x10, RZ ;  /* 0x000000101603b819 */ /* 0x004fe200000006ff */
[----:B------:R-:W-:Y:S01]  /*05e0*/  IMAD.MOV.U32 R20, RZ, RZ, RZ ;  /* 0x000000ffff147224 */ /* 0x000fe200078e00ff */
[----:B------:R-:W-:Y:S01]  /*05f0*/  @!P6 SHF.L.U32 R20, R28, 0x10, RZ ;  /* 0x000000101c14e819 */ /* 0x000fe200000006ff */
[----:B0-----:R-:W-:Y:S01]  /*0600*/  FADD.FTZ R22, R24, R25 ;  /* 0x0000001918167221 */ /* 0x001fe20000010000 */
[----:B------:R-:W-:-:S04]  /*0610*/  FADD.FTZ R25, RZ, R2 ;  /* 0x00000002ff197221 */ /* 0x000fc80000010000 */
[----:B------:R-:W-:-:S04]  /*0620*/  FADD.FTZ R28, R25, R4 ;  /* 0x00000004191c7221 */ /* 0x000fc80000010000 */
[----:B------:R-:W-:-:S04]  /*0630*/  FADD.FTZ R25, R28, R7 ;  /* 0x000000071c197221 */ /* 0x000fc80000010000 */
[----:B------:R-:W-:-:S05]  /*0640*/  FADD.FTZ R25, R25, R18 ;  /* 0x0000001219197221 */ /* 0x000fca0000010000 */
[----:B------:R-:W0:Y:S01]  /*0650*/  SHFL.BFLY PT, R28, R25, 0x10, 0x1f ;  /* 0x0e001f00191c7f89 */ /* 0x000e2200000e0000 */
[----:B------:R-:W-:Y:S02]  /*0660*/  IMAD.MOV.U32 R23, RZ, RZ, RZ ;  /* 0x000000ffff177224 */ /* 0x000fe400078e00ff */
[----:B------:R-:W-:Y:S02]  /*0670*/  @!P5 IMAD.U32 R23, R29, 0x10000, RZ ;  /* 0x000100001d17d824 */ /* 0x000fe400078e00ff */
[----:B------:R-:W1:Y:S01]  /*0680*/  SHFL.BFLY PT, R29, R22, 0x8, 0x1f ;  /* 0x0d001f00161d7f89 */ /* 0x000e6200000e0000 */
[----:B0-----:R-:W-:-:S05]  /*0690*/  FADD.FTZ R28, R25, R28 ;  /* 0x0000001c191c7221 */ /* 0x001fca0000010000 */
[----:B------:R-:W0:Y:S01]  /*06a0*/  SHFL.BFLY PT, R25, R28, 0x8, 0x1f ;  /* 0x0d001f001c197f89 */ /* 0x000e2200000e0000 */
[----:B-1----:R-:W-:-:S05]  /*06b0*/  FADD.FTZ R29, R22, R29 ;  /* 0x0000001d161d7221 */ /* 0x002fca0000010000 */
[----:B------:R-:W1:Y:S01]  /*06c0*/  SHFL.BFLY PT, R22, R29, 0x4, 0x1f ;  /* 0x0c801f001d167f89 */ /* 0x000e6200000e0000 */
[----:B0-----:R-:W-:-:S05]  /*06d0*/  FADD.FTZ R24, R28, R25 ;  /* 0x000000191c187221 */ /* 0x001fca0000010000 */
[----:B------:R-:W0:Y:S01]  /*06e0*/  SHFL.BFLY PT, R25, R24, 0x4, 0x1f ;  /* 0x0c801f0018197f89 */ /* 0x000e2200000e0000 */
[----:B-1----:R-:W-:Y:S01]  /*06f0*/  FADD.FTZ R22, R29, R22 ;  /* 0x000000161d167221 */ /* 0x002fe20000010000 */
[----:B0-----:R-:W-:-:S04]  /*0700*/  FADD.FTZ R24, R24, R25 ;  /* 0x0000001918187221 */ /* 0x001fc80000010000 */
[----:B------:R-:W0:Y:S04]  /*0710*/  SHFL.BFLY PT, R25, R22, 0x2, 0x1f ;  /* 0x0c401f0016197f89 */ /* 0x000e2800000e0000 */
[----:B------:R-:W1:Y:S01]  /*0720*/  SHFL.BFLY PT, R29, R24, 0x2, 0x1f ;  /* 0x0c401f00181d7f89 */ /* 0x000e6200000e0000 */
[----:B0-----:R-:W-:-:S05]  /*0730*/  FADD.FTZ R25, R22, R25 ;  /* 0x0000001916197221 */ /* 0x001fca0000010000 */
[----:B------:R-:W0:Y:S01]  /*0740*/  SHFL.BFLY PT, R28, R25, 0x1, 0x1f ;  /* 0x0c201f00191c7f89 */ /* 0x000e2200000e0000 */
[----:B-1----:R-:W-:Y:S01]  /*0750*/  FADD.FTZ R22, R24, R29 ;  /* 0x0000001d18167221 */ /* 0x002fe20000010000 */
[----:B0-----:R-:W-:-:S04]  /*0760*/  FADD.FTZ R29, R25, R28 ;  /* 0x0000001c191d7221 */ /* 0x001fc80000010000 */
        /* <DEDUP_REMOVED lines=9> */
[C---:B------:R-:W-:Y:S02]  /*0800*/  @!P2 FFMA.FTZ R6, R29.reuse, -R6, R19 ;  /* 0x800000061d06a223 */ /* 0x040fe40000010013 */
[C---:B------:R-:W-:Y:S02]  /*0810*/  @!P3 FFMA.FTZ R27, R29.reuse, -R27, R17 ;  /* 0x8000001b1d1bb223 */ /* 0x040fe40000010011 */
[----:B------:R-:W-:Y:S01]  /*0820*/  @!P4 FFMA.FTZ R16, R29, -R16, R14 ;  /* 0x800000101d10c223 */ /* 0x000fe2000001000e */
[----:B------:R-:W-:Y:S02]  /*0830*/  @!P2 F2FP.BF16.F32.PACK_AB R6, RZ, R6 ;  /* 0x00000006ff06a23e */ /* 0x000fe400000010ff */
[----:B------:R-:W-:Y:S02]  /*0840*/  @!P3 F2FP.BF16.F32.PACK_AB R27, RZ, R27 ;  /* 0x0000001bff1bb23e */ /* 0x000fe400000010ff */
[----:B------:R-:W-:Y:S02]  /*0850*/  @!P4 F2FP.BF16.F32.PACK_AB R16, RZ, R16 ;  /* 0x00000010ff10c23e */ /* 0x000fe400000010ff */
[----:B0-----:R-:W-:-:S04]  /*0860*/  LOP3.LUT R22, R22, 0x1f, RZ, 0xc0, !PT ;  /* 0x0000001f16167812 */ /* 0x001fc800078ec0ff */
[----:B------:R-:W-:Y:S02]  /*0870*/  ISETP.GE.AND P1, PT, R22, R0, PT ;  /* 0x000000001600720c */ /* 0x000fe40003f26270 */
[----:B------:R-:W-:-:S11]  /*0880*/  SHF.R.S32.HI R0, RZ, 0x1f, R9 ;  /* 0x0000001fff007819 */ /* 0x000fd60000011409 */
        /* <DEDUP_REMOVED lines=12> */
[----:B------:R-:W-:Y:S02]  /*0950*/  IADD3 R10, P0, R10, UR6, RZ ;  /* 0x000000060a0a7c10 */ /* 0x000fe4000ff1e0ff */
[----:B------:R-:W-:Y:S02]  /*0960*/  @!P1 F2FP.BF16.F32.PACK_AB R3, RZ, R3 ;  /* 0x00000003ff03923e */ /* 0x000fe400000010ff */
[----:B------:R-:W-:Y:S02]  /*0970*/  @!P2 F2FP.BF16.F32.PACK_AB R5, RZ, R5 ;  /* 0x00000005ff05a23e */ /* 0x000fe400000010ff */
[----:B------:R-:W-:Y:S02]  /*0980*/  @!P3 F2FP.BF16.F32.PACK_AB R20, RZ, R20 ;  /* 0x00000014ff14b23e */ /* 0x000fe400000010ff */
[----:B------:R-:W-:-:S05]  /*0990*/  IADD3.X R11, R8, UR7, RZ, P0, !PT ;  /* 0x00000007080b7c10 */ /* 0x000fca00087fe4ff */
        /* <DEDUP_REMOVED lines=8> */
.L_x_4276:
        /* <DEDUP_REMOVED lines=14> */
.L_x_11754:


//--------------------- .text._ZN43_GLOBAL__N__9ae7fba5_10_SoftMax_cu_9f978f6321softmax_warp_backwardIN3c108BFloat16ES2_fLi6ELb0ELb0EEEvPT0_PKT_S7_iiiPKb --------------------------
	.section	.text._ZN43_GLOBAL__N__9ae7fba5_10_SoftMax_cu_9f978f6321softmax_warp_backwardIN3c108BFloat16ES2_fLi6ELb0ELb0EEEvPT0_PKT_S7_iiiPKb,"ax",@progbits
	.align	128
.text._ZN43_GLOBAL__N__9ae7fba5_10_SoftMax_cu_9f978f6321softmax_warp_backwardIN3c108BFloat16ES2_fLi6ELb0ELb0EEEvPT0_PKT_S7_iiiPKb:
        .type           _ZN43_GLOBAL__N__9ae7fba5_10_SoftMax_cu_9f978f6321softmax_warp_backwardIN3c108BFloat16ES2_fLi6ELb0ELb0EEEvPT0_PKT_S7_iiiPKb,@function
        .size           _ZN43_GLOBAL__N__9ae7fba5_10_SoftMax_cu_9f978f6321softmax_warp_backwardIN3c108BFloat16ES2_fLi6ELb0ELb0EEEvPT0_PKT_S7_iiiPKb,(.L_x_11755 - _ZN43_GLOBAL__N__9ae7fba5_10_SoftMax_cu_9f978f6321softmax_warp_backwardIN3c108BFloat16ES2_fLi6ELb0ELb0EEEvPT0_PKT_S7_iiiPKb)
        .other          _ZN43_GLOBAL__N__9ae7fba5_10_SoftMax_cu_9f978f6321softmax_warp_backwardIN3c108BFloat16ES2_fLi6ELb0ELb0EEEvPT0_PKT_S7_iiiPKb,@"STO_CUDA_ENTRY STV_DEFAULT"
_ZN43_GLOBAL__N__9ae7fba5_10_SoftMax_cu_9f978f6321softmax_warp_backwardIN3c108BFloat16ES2_fLi6ELb0ELb0EEEvPT0_PKT_S7_iiiPKb:
        /* <DEDUP_REMOVED lines=17> */
[C---:B------:R-:W-:Y:S02]  /*0110*/  ISETP.GT.AND P0, PT, R20.reuse, RZ, PT ;  /* 0x000000ff1400720c */ /* 0x040fe40003f04270 */
[----:B------:R-:W-:Y:S01]  /*0120*/  VIMNMX R21, R20, 0x2, PT ;  /* 0x0000000214157848 */ /* 0x000fe20003fe0100 */
[----:B---3--:R-:W-:Y:S01]  /*0130*/  IMAD.WIDE R16, R0, 0x2, R8 ;  /* 0x0000000200107825 */ /* 0x008fe200078e0208 */
[----:B--2---:R-:W-:-:S02]  /*0140*/  SEL R2, R4, RZ, P0 ;  /* 0x000000ff04027207 */ /* 0x004fc40000000000 */
[----:B------:R-:W-:Y:S02]  /*0150*/  SHF.R.S32.HI R3, RZ, 0x1f, R0 ;  /* 0x0000001fff037819 */ /* 0x000fe40000011400 */
[----:B------:R-:W-:Y:S02]  /*0160*/  IADD3 R6, P0, R0, R4, RZ ;  /* 0x0000000400067210 */ /* 0x000fe40007f1e0ff */
[----:B------:R-:W-:Y:S02]  /*0170*/  ISETP.GT.AND P2, PT, R21, 0x1, PT ;  /* 0x000000011500780c */ /* 0x000fe40003f44270 */
[C---:B------:R-:W-:Y:S02]  /*0180*/  LEA.HI.X.SX32 R11, R4.reuse, R3, 0x1, P0 ;  /* 0x00000003040b7211 */ /* 0x040fe400000f0eff */
[----:B------:R-:W-:Y:S02]  /*0190*/  SEL R10, R4, RZ, P2 ;  /* 0x000000ff040a7207 */ /* 0x000fe40001000000 */
[----:B------:R-:W-:-:S02]  /*01a0*/  ISETP.GE.AND P1, PT, R5, R2, PT ;  /* 0x000000020500720c */ /* 0x000fc40003f26270 */
[----:B------:R-:W-:Y:S02]  /*01b0*/  ISETP.GE.AND P0, PT, R7, R2, PT ;  /* 0x000000020700720c */ /* 0x000fe40003f06270 */
[C---:B------:R-:W-:Y:S01]  /*01c0*/  SHF.L.U64.HI R2, R6.reuse, 0x1, R11 ;  /* 0x0000000106027819 */ /* 0x040fe2000001020b */
[----:B------:R-:W-:Y:S01]  /*01d0*/  IMAD.SHL.U32 R6, R6, 0x2, RZ ;  /* 0x0000000206067824 */ /* 0x000fe200078e00ff */
[-C--:B------:R-:W-:Y:S02]  /*01e0*/  ISETP.GE.AND P2, PT, R5, R10.reuse, PT ;  /* 0x0000000a0500720c */ /* 0x080fe40003f46270 */
[----:B------:R-:W-:Y:S02]  /*01f0*/  ISETP.GE.AND P3, PT, R7, R10, PT ;  /* 0x0000000a0700720c */ /* 0x000fe40003f66270 */
[----:B------:R-:W-:-:S03]  /*0200*/  IADD3 R18, P4, R6, UR6, RZ ;  /* 0x0000000606127c10 */ /* 0x000fc6000ff9e0ff */
[----:B------:R-:W2:Y:S01]  /*0210*/  @!P1 LDG.E.U16 R14, desc[UR4][R16.64] ;  /* 0x00000004100e9981 */ /* 0x000ea2000c1e1500 */
[----:B------:R-:W-:Y:S01]  /*0220*/  IADD3.X R19, R2, UR7, RZ, P4, !PT ;  /* 0x0000000702137c10 */ /* 0x000fe2000a7fe4ff */
[----:B------:R-:W-:Y:S02]  /*0230*/  ULDC.64 UR6, c[0x0][0x220] ;  /* 0x0000880000067ab9 */ /* 0x000fe40000000a00 */
[----:B------:R1:W3:Y:S04]  /*0240*/  @!P0 LDG.E.U16 R12, desc[UR4][R16.64+0x40] ;  /* 0x00004004100c8981 */ /* 0x0002e8000c1e1500 */
[----:B------:R-:W4:Y:S04]  /*0250*/  @!P2 LDG.E.U16 R24, desc[UR4][R18.64] ;  /* 0x000000041218a981 */ /* 0x000f28000c1e1500 */
[----:B------:R4:W4:Y:S01]  /*0260*/  @!P3 LDG.E.U16 R25, desc[UR4][R18.64+0x40] ;  /* 0x000040041219b981 */ /* 0x000922000c1e1500 */
[----:B------:R-:W-:-:S02]  /*0270*/  IADD3 R8, P4, R6, UR6, RZ ;  /* 0x0000000606087c10 */ /* 0x000fc4000ff9e0ff */
[----:B-1----:R-:W-:Y:S01]  /*0280*/  CS2R R16, SRZ ;  /* 0x0000000000107805 */ /* 0x002fe2000001ff00 */
[----:B0-----:R-:W-:Y:S01]  /*0290*/  IMAD.WIDE R22, R0, 0x2, R22 ;  /* 0x0000000200167825 */ /* 0x001fe200078e0216 */
[----:B------:R-:W-:-:S04]  /*02a0*/  IADD3.X R9, R2, UR7, RZ, P4, !PT ;  /* 0x0000000702097c10 */ /* 0x000fc8000a7fe4ff */
[----:B------:R-:W5:Y:S04]  /*02b0*/  @!P1 LDG.E.U16 R13, desc[UR4][R22.64] ;  /* 0x00000004160d9981 */ /* 0x000f68000c1e1500 */
[----:B------:R-:W5:Y:S04]  /*02c0*/  @!P2 LDG.E.U16 R11, desc[UR4][R8.64] ;  /* 0x00000004080ba981 */ /* 0x000f68000c1e1500 */
[----:B------:R0:W5:Y:S04]  /*02d0*/  @!P3 LDG.E.U16 R10, desc[UR4][R8.64+0x40] ;  /* 0x00004004080ab981 */ /* 0x000168000c1e1500 */
[----:B------:R1:W5:Y:S01]  /*02e0*/  @!P0 LDG.E.U16 R15, desc[UR4][R22.64+0x40] ;  /* 0x00004004160f8981 */ /* 0x000362000c1e1500 */
[----:B------:R-:W-:Y:S01]  /*02f0*/  ISETP.GE.AND P4, PT, R21, 0x1, PT ;  /* 0x000000011500780c */ /* 0x000fe20003f86270 */
[----:B--2---:R-:W-:-:S02]  /*0300*/  @!P1 IMAD.U32 R16, R14, 0x10000, RZ ;  /* 0x000100000e109824 */ /* 0x004fc400078e00ff */
[----:B------:R-:W-:Y:S02]  /*0310*/  IMAD.MOV.U32 R14, RZ, RZ, RZ ;  /* 0x000000ffff0e7224 */ /* 0x000fe400078e00ff */
[----:B---3--:R-:W-:Y:S02]  /*0320*/  @!P0 IMAD.U32 R17, R12, 0x10000, RZ ;  /* 0x000100000c118824 */ /* 0x008fe400078e00ff */
[----:B------:R-:W-:Y:S02]  /*0330*/  IMAD.MOV.U32 R12, RZ, RZ, RZ ;  /* 0x000000ffff0c7224 */ /* 0x000fe400078e00ff */
[----:B----4-:R-:W-:Y:S02]  /*0340*/  @!P2 IMAD.U32 R14, R24, 0x10000, RZ ;  /* 0x00010000180ea824 */ /* 0x010fe400078e00ff */
[----:B------:R-:W-:Y:S01]  /*0350*/  FADD.FTZ R18, RZ, R16 ;  /* 0x00000010ff127221 */ /* 0x000fe20000010000 */
[----:B------:R-:W-:Y:S01]  /*0360*/  @!P3 SHF.L.U32 R12, R25, 0x10, RZ ;  /* 0x00000010190cb819 */ /* 0x000fe200000006ff */
[----:B0-----:R-:W-:-:S02]  /*0370*/  FADD.FTZ R9, RZ, R14 ;  /* 0x0000000eff097221 */ /* 0x001fc40000010000 */
[----:B------:R-:W-:Y:S02]  /*0380*/  FADD.FTZ R18, R18, R17 ;  /* 0x0000001112127221 */ /* 0x000fe40000010000 */
[----:B------:R-:W-:-:S03]  /*0390*/  FADD.FTZ R9, R9, R12 ;  /* 0x0000000c09097221 */ /* 0x000fc60000010000 */
        /* <DEDUP_REMOVED lines=21> */
[----:B------:R-:W-:Y:S02]  /*04f0*/  ISETP.GE.AND P5, PT, R7, R4, PT ;  /* 0x000000040700720c */ /* 0x000fe40003fa6270 */
[----:B------:R-:W-:Y:S01]  /*0500*/  CS2R R4, SRZ ;  /* 0x0000000000047805 */ /* 0x000fe2000001ff00 */
[----:B------:R-:W-:Y:S01]  /*0510*/  ULDC.64 UR6, c[0x0][0x210] ;  /* 0x0000840000067ab9 */ /* 0x000fe20000000a00 */
[----:B-----5:R-:W-:Y:S02]  /*0520*/  @!P1 IMAD.U32 R5, R13, 0x10000, RZ ;  /* 0x000100000d059824 */ /* 0x020fe400078e00ff */
[----:B0-2---:R-:W-:Y:S01]  /*0530*/  FADD.FTZ R9, R9, R8 ;  /* 0x0000000809097221 */ /* 0x005fe20000010000 */
[----:B------:R-:W-:Y:S01]  /*0540*/  @!P0 IMAD.U32 R4, R15, 0x10000, RZ ;  /* 0x000100000f048824 */ /* 0x000fe200078e00ff */
[----:B------:R-:W-:-:S03]  /*0550*/  ISETP.GE.AND P0, PT, R20, 0x2, PT ;  /* 0x000000021400780c */ /* 0x000fc60003f06270 */
[C---:B------:R-:W-:Y:S02]  /*0560*/  @!P4 FFMA.FTZ R5, R19.reuse, -R5, R16 ;  /* 0x800000051305c223 */ /* 0x040fe40000010010 */
[----:B------:R-:W-:Y:S01]  /*0570*/  @!P5 FFMA.FTZ R17, R19, -R4, R17 ;  /* 0x800000041311d223 */ /* 0x000fe20000010011 */
[C---:B------:R-:W-:Y:S02]  /*0580*/  LEA R4, P1, R0.reuse, UR6, 0x1 ;  /* 0x0000000600047c11 */ /* 0x040fe4000f8208ff */
[----:B------:R-:W-:Y:S02]  /*0590*/  @!P4 F2FP.BF16.F32.PACK_AB R7, RZ, R5 ;  /* 0x00000005ff07c23e */ /* 0x000fe400000010ff */
[----:B------:R-:W-:Y:S02]  /*05a0*/  @!P5 F2FP.BF16.F32.PACK_AB R17, RZ, R17 ;  /* 0x00000011ff11d23e */ /* 0x000fe400000010ff */
[----:B------:R-:W-:Y:S01]  /*05b0*/  LEA.HI.X R5, R0, UR7, R3, 0x1, P1 ;  /* 0x0000000700057c11 */ /* 0x000fe200088f0c03 */
[----:B------:R-:W-:Y:S01]  /*05c0*/  IMAD.MOV.U32 R3, RZ, RZ, RZ ;  /* 0x000000ffff037224 */ /* 0x000fe200078e00ff */
[----:B------:R-:W-:-:S03]  /*05d0*/  @!P2 SHF.L.U32 R3, R11, 0x10, RZ ;  /* 0x000000100b03a819 */ /* 0x000fc600000006ff */
[----:B------:R0:W-:Y:S04]  /*05e0*/  @!P4 STG.E.U16 desc[UR4][R4.64], R7 ;  /* 0x000000070400c986 */ /* 0x0001e8000c101504 */
[----:B------:R0:W-:Y:S01]  /*05f0*/  @!P5 STG.E.U16 desc[UR4][R4.64+0x40], R17 ;  /* 0x000040110400d986 */ /* 0x0001e2000c101504 */
[----:B------:R-:W-:Y:S05]  /*0600*/  @!P0 EXIT ;  /* 0x000000000000894d */ /* 0x000fea0003800000 */
[----:B------:R-:W-:Y:S01]  /*0610*/  @!P4 FFMA.FTZ R3, R9, -R3, R14 ;  /* 0x800000030903c223 */ /* 0x000fe2000001000e */
[----:B------:R-:W-:-:S04]  /*0620*/  IADD3 R6, P0, R6, UR6, RZ ;  /* 0x0000000606067c10 */ /* 0x000fc8000ff1e0ff */
[----:B------:R-:W-:Y:S01]  /*0630*/  @!P4 F2FP.BF16.F32.PACK_AB R0, RZ, R3 ;  /* 0x00000003ff00c23e */ /* 0x000fe200000010ff */
[----:B------:R-:W-:Y:S01]  /*0640*/  IMAD.MOV.U32 R3, RZ, RZ, RZ ;  /* 0x000000ffff037224 */ /* 0x000fe200078e00ff */
[----:B0-----:R-:W-:Y:S01]  /*0650*/  IADD3.X R7, R2, UR7, RZ, P0, !PT ;  /* 0x0000000702077c10 */ /* 0x001fe200087fe4ff */
[----:B------:R-:W-:-:S04]  /*0660*/  @!P3 IMAD.U32 R3, R10, 0x10000, RZ ;  /* 0x000100000a03b824 */ /* 0x000fc800078e00ff */
[----:B------:R0:W-:Y:S01]  /*0670*/  @!P4 STG.E.U16 desc[UR4][R6.64], R0 ;  /* 0x000000000600c986 */ /* 0x0001e2000c101504 */
[----:B------:R-:W-:Y:S05]  /*0680*/  @P5 EXIT ;  /* 0x000000000000594d */ /* 0x000fea0003800000 */
[----:B------:R-:W-:-:S05]  /*0690*/  FFMA.FTZ R3, R9, -R3, R12 ;  /* 0x8000000309037223 */ /* 0x000fca000001000c */
[----:B------:R-:W-:-:S05]  /*06a0*/  F2FP.BF16.F32.PACK_AB R3, RZ, R3 ;  /* 0x00000003ff03723e */ /* 0x000fca00000010ff */
[----:B------:R-:W-:Y:S01]  /*06b0*/  STG.E.U16 desc[UR4][R6.64+0x40], R3 ;  /* 0x0000400306007986 */ /* 0x000fe2000c101504 */
[----:B------:R-:W-:Y:S05]  /*06c0*/  EXIT ;  /* 0x000000000000794d */ /* 0x000fea0003800000 */
.L_x_4277:
        /* <DEDUP_REMOVED lines=11> */
.L_x_11755:


//--------------------- .text._ZN43_GLOBAL__N__9ae7fba5_10_SoftMax_cu_9f978f6321softmax_warp_backwardIN3c108BFloat16ES2_fLi5ELb0ELb0EEEvPT0_PKT_S7_iiiPKb --------------------------
	.section	.text._ZN43_GLOBAL__N__9ae7fba5_10_SoftMax_cu_9f978f6321softmax_warp_backwardIN3c108BFloat16ES2_fLi5ELb0ELb0EEEvPT0_PKT_S7_iiiPKb,"ax",@progbits
	.align	128
.text._ZN43_GLOBAL__N__9ae7fba5_10_SoftMax_cu_9f978f6321softmax_warp_backwardIN3c108BFloat16ES2_fLi5ELb0ELb0EEEvPT0_PKT_S7_iiiPKb:
        .type           _ZN43_GLOBAL__N__9ae7fba5_10_SoftMax_cu_9f978f6321softmax_warp_backwardIN3c108BFloat16ES2_fLi5ELb0ELb0EEEvPT0_PKT_S7_iiiPKb,@function
        .size           _ZN43_GLOBAL__N__9ae7fba5_10_SoftMax_cu_9f978f6321softmax_warp_backwardIN3c108BFloat16ES2_fLi5ELb0ELb0EEEvPT0_PKT_S7_iiiPKb,(.L_x_11756 - _ZN43_GLOBAL__N__9ae7fba5_10_SoftMax_cu_9f978f6321softmax_warp_backwardIN3c108BFloat16ES2_fLi5ELb0ELb0EEEvPT0_PKT_S7_iiiPKb)
        .other          _ZN43_GLOBAL__N__9ae7fba5_10_SoftMax_cu_9f978f6321softmax_warp_backwardIN3c108BFloat16ES2_fLi5ELb0ELb0EEEvPT0_PKT_S7_iiiPKb,@"STO_CUDA_ENTRY STV_DEFAULT"
_ZN43_GLOBAL__N__9ae7fba5_10_SoftMax_cu_9f978f6321softmax_warp_backwardIN3c108BFloat16ES2_fLi5ELb0ELb0EEEvPT0_PKT_S7_iiiPKb:
        /* <DEDUP_REMOVED lines=29> */
[----:B0-----:R-:W-:-:S05]  /*01d0*/  @!P1 IADD3 R10, P2, R15, R6, RZ ;  /* 0x000000060f0a9210 */ /* 0x001fca0007f5e0ff */
[----:B------:R-:W-:Y:S02]  /*01e0*/  @!P1 IMAD.X R11, R4, 0x1, R7, P2 ;  /* 0x00000001040b9824 */ /* 0x000fe400010e0607 */
[----:B------:R-:W0:Y:S01]  /*01f0*/  @!P0 LDC.64 R6, c[0x0][0x220] ;  /* 0x00008800ff068b82 */ /* 0x000e220000000a00 */
[----:B-1----:R-:W-:Y:S02]  /*0200*/  @!P0 IADD3 R12, P3, R17, R8, RZ ;  /* 0x00000008110c8210 */ /* 0x002fe40007f7e0ff */
[----:B------:R-:W2:Y:S03]  /*0210*/  @!P1 LDG.E.U16 R10, desc[UR4][R10.64] ;  /* 0x000000040a0a9981 */ /* 0x000ea6000c1e1500 */
[----:B------:R-:W-:Y:S02]  /*0220*/  @!P0 IMAD.X R13, R20, 0x1, R9, P3 ;  /* 0x00000001140d8824 */ /* 0x000fe400018e0609 */
[----:B------:R-:W1:Y:S03]  /*0230*/  @!P1 LDC.64 R8, c[0x0][0x220] ;  /* 0x00008800ff089b82 */ /* 0x000e660000000a00 */
[----:B------:R-:W3:Y:S01]  /*0240*/  @!P0 LDG.E.U16 R12, desc[UR4][R12.64] ;  /* 0x000000040c0c8981 */ /* 0x000ee2000c1e1500 */
[----:B-1----:R-:W-:Y:S01]  /*0250*/  @!P1 IADD3 R14, P2, R15, R8, RZ ;  /* 0x000000080f0e9210 */ /* 0x002fe20007f5e0ff */
[----:B------:R-:W-:-:S04]  /*0260*/  HFMA2.MMA R8, -RZ, RZ, 0, 0 ;  /* 0x00000000ff087435 */ /* 0x000fc800000001ff */
[----:B------:R-:W-:Y:S01]  /*0270*/  @!P1 IMAD.X R15, R4, 0x1, R9, P2 ;  /* 0x00000001040f9824 */ /* 0x000fe200010e0609 */
[----:B0-----:R-:W-:-:S04]  /*0280*/  @!P0 IADD3 R16, P2, R17, R6, RZ ;  /* 0x0000000611108210 */ /* 0x001fc80007f5e0ff */
[----:B------:R0:W5:Y:S01]  /*0290*/  @!P1 LDG.E.U16 R4, desc[UR4][R14.64] ;  /* 0x000000040e049981 */ /* 0x000162000c1e1500 */
[----:B------:R-:W-:Y:S02]  /*02a0*/  @!P0 IMAD.X R17, R20, 0x1, R7, P2 ;  /* 0x0000000114118824 */ /* 0x000fe400010e0607 */
[----:B------:R-:W-:-:S03]  /*02b0*/  IMAD.MOV.U32 R7, RZ, RZ, RZ ;  /* 0x000000ffff077224 */ /* 0x000fc600078e00ff */
[----:B------:R1:W5:Y:S01]  /*02c0*/  @!P0 LDG.E.U16 R6, desc[UR4][R16.64] ;  /* 0x0000000410068981 */ /* 0x000362000c1e1500 */
[----:B------:R-:W-:Y:S01]  /*02d0*/  ISETP.GE.AND P2, PT, R19, 0x1, PT ;  /* 0x000000011300780c */ /* 0x000fe20003f46270 */
[----:B--2---:R-:W-:-:S04]  /*02e0*/  @!P1 IMAD.U32 R8, R10, 0x10000, RZ ;  /* 0x000100000a089824 */ /* 0x004fc800078e00ff */
[----:B------:R-:W-:Y:S01]  /*02f0*/  FADD.FTZ R9, RZ, R8 ;  /* 0x00000008ff097221 */ /* 0x000fe20000010000 */
[----:B---3--:R-:W-:-:S04]  /*0300*/  @!P0 IMAD.U32 R7, R12, 0x10000, RZ ;  /* 0x000100000c078824 */ /* 0x008fc800078e00ff */
[----:B------:R-:W-:Y:S01]  /*0310*/  FADD.FTZ R11, RZ, R7 ;  /* 0x00000007ff0b7221 */ /* 0x000fe20000010000 */
[----:B------:R-:W2:Y:S04]  /*0320*/  SHFL.BFLY PT, R10, R9, 0x10, 0x1f ;  /* 0x0e001f00090a7f89 */ /* 0x000ea800000e0000 */
[----:B------:R-:W3:Y:S01]  /*0330*/  SHFL.BFLY PT, R12, R11, 0x10, 0x1f ;  /* 0x0e001f000b0c7f89 */ /* 0x000ee200000e0000 */
[----:B--2---:R-:W-:Y:S01]  /*0340*/  FADD.FTZ R10, R9, R10 ;  /* 0x0000000a090a7221 */ /* 0x004fe20000010000 */
[----:B---3--:R-:W-:-:S04]  /*0350*/  FADD.FTZ R12, R11, R12 ;  /* 0x0000000c0b0c7221 */ /* 0x008fc80000010000 */
[----:B------:R-:W2:Y:S04]  /*0360*/  SHFL.BFLY PT, R13, R10, 0x8, 0x1f ;  /* 0x0d001f000a0d7f89 */ /* 0x000ea800000e0000 */
[----:B0-----:R-:W0:Y:S01]  /*0370*/  SHFL.BFLY PT, R15, R12, 0x8, 0x1f ;  /* 0x0d001f000c0f7f89 */ /* 0x001e2200000e0000 */
[----:B--2---:R-:W-:Y:S01]  /*0380*/  FADD.FTZ R13, R10, R13 ;  /* 0x0000000d0a0d7221 */ /* 0x004fe20000010000 */
[----:B0-----:R-:W-:-:S04]  /*0390*/  FADD.FTZ R15, R12, R15 ;  /* 0x0000000f0c0f7221 */ /* 0x001fc80000010000 */
[----:B------:R-:W0:Y:S04]  /*03a0*/  SHFL.BFLY PT, R14, R13, 0x4, 0x1f ;  /* 0x0c801f000d0e7f89 */ /* 0x000e2800000e0000 */
[----:B-1----:R-:W1:Y:S01]  /*03b0*/  SHFL.BFLY PT, R16, R15, 0x4, 0x1f ;  /* 0x0c801f000f107f89 */ /* 0x002e6200000e0000 */
        /* <DEDUP_REMOVED lines=10> */
[----:B------:R-:W-:Y:S01]  /*0460*/  IMAD.MOV.U32 R5, RZ, RZ, RZ ;  /* 0x000000ffff057224 */ /* 0x000fe200078e00ff */
[----:B-----5:R-:W-:Y:S01]  /*0470*/  @!P1 SHF.L.U32 R5, R4, 0x10, RZ ;  /* 0x0000001004059819 */ /* 0x020fe200000006ff */
[----:B01----:R-:W-:Y:S01]  /*0480*/  FADD.FTZ R9, R9, R20 ;  /* 0x0000001409097221 */ /* 0x003fe20000010000 */
[----:B------:R-:W-:Y:S01]  /*0490*/  ISETP.GE.AND P1, PT, R18, 0x2, PT ;  /* 0x000000021200780c */ /* 0x000fe20003f26270 */
[----:B------:R-:W-:Y:S02]  /*04a0*/  IMAD.MOV.U32 R4, RZ, RZ, RZ ;  /* 0x000000ffff047224 */ /* 0x000fe400078e00ff */
[----:B--2---:R-:W-:Y:S01]  /*04b0*/  FADD.FTZ R12, R12, R17 ;  /* 0x000000110c0c7221 */ /* 0x004fe20000010000 */
[----:B------:R-:W-:-:S05]  /*04c0*/  @!P0 IMAD.U32 R4, R6, 0x10000, RZ ;  /* 0x0001000006048824 */ /* 0x000fca00078e00ff */
[----:B------:R-:W0:Y:S01]  /*04d0*/  @!P2 LDC.64 R10, c[0x0][0x210] ;  /* 0x00008400ff0aab82 */ /* 0x000e220000000a00 */
[----:B------:R-:W-:-:S05]  /*04e0*/  @!P2 FFMA.FTZ R5, R9, -R5, R8 ;  /* 0x800000050905a223 */ /* 0x000fca0000010008 */
        /* <DEDUP_REMOVED lines=15> */
.L_x_4278:
        /* <DEDUP_REMOVED lines=10> */
.L_x_11756:


//--------------------- .text._ZN43_GLOBAL__N__9ae7fba5_10_SoftMax_cu_9f978f6321softmax_warp_backwardIN3c108BFloat16ES2_fLi4ELb0ELb0EEEvPT0_PKT_S7_iiiPKb --------------------------
	.section	.text._ZN43_GLOBAL__N__9ae7fba5_10_SoftMax_cu_9f978f6321softmax_warp_backwardIN3c108BFloat16ES2_fLi4ELb0ELb0EEEvPT0_PKT_S7_iiiPKb,"ax",@progbits
	.align	128
.text._ZN43_GLOBAL__N__9ae7fba5_10_SoftMax_cu_9f978f6321softmax_warp_backwardIN3c108BFloat16ES2_fLi4ELb0ELb0EEEvPT0_PKT_S7_iiiPKb:
        .type           _ZN43_GLOBAL__N__9ae7fba5_10_SoftMax_cu_9f978f6321softmax_warp_backwardIN3c108BFloat16ES2_fLi4ELb0ELb0EEEvPT0_PKT_S7_iiiPKb,@function
        .size           _ZN43_GLOBAL__N__9ae7fba5_10_SoftMax_cu_9f978f6321softmax_warp_backwardIN3c108BFloat16ES2_fLi4ELb0ELb0EEEvPT0_PKT_S7_iiiPKb,(.L_x_11757 - _ZN43_GLOBAL__N__9ae7fba5_10_SoftMax_cu_9f978f6321softmax_warp_backwardIN3c108BFloat16ES2_fLi4ELb0ELb0EEEvPT0_PKT_S7_iiiPKb)
        .other          _ZN43_GLOBAL__N__9ae7fba5_10_SoftMax_cu_9f978f6321softmax_warp_backwardIN3c108BFloat16ES2_fLi4ELb0ELb0EEEvPT0_PKT_S7_iiiPKb,@"STO_CUDA_ENTRY STV_DEFAULT"
_ZN43_GLOBAL__N__9ae7fba5_10_SoftMax_cu_9f978f6321softmax_warp_backwardIN3c108BFloat16ES2_fLi4ELb0ELb0EEEvPT0_PKT_S7_iiiPKb:
        /* <DEDUP_REMOVED lines=38> */
[----:B------:R-:W-:-:S04]  /*0260*/  IMAD.MOV.U32 R8, RZ, RZ, RZ ;  /* 0x000000ffff087224 */ /* 0x000fc800078e00ff */
[----:B------:R-:W-:Y:S01]  /*0270*/  @!P1 IMAD.X R15, R4, 0x1, R9, P2 ;  /* 0x00000001040f9824 */ /* 0x000fe200010e0609 */
[----:B0-----:R-:W-:Y:S01]  /*0280*/  @!P0 IADD3 R16, P2, R17, R6, RZ ;  /* 0x0000000611108210 */ /* 0x001fe20007f5e0ff */
[----:B------:R-:W-:-:S03]  /*0290*/  IMAD.MOV.U32 R6, RZ, RZ, RZ ;  /* 0x000000ffff067224 */ /* 0x000fc600078e00ff */
[----:B------:R0:W5:Y:S01]  /*02a0*/  @!P1 LDG.E.U16 R4, desc[UR4][R14.64] ;  /* 0x000000040e049981 */ /* 0x000162000c1e1500 */
[----:B------:R-:W-:-:S05]  /*02b0*/  @!P0 IMAD.X R17, R20, 0x1, R7, P2 ;  /* 0x0000000114118824 */ /* 0x000fca00010e0607 */
        /* <DEDUP_REMOVED lines=18> */
[----:B------:R0:W1:Y:S04]  /*03e0*/  SHFL.BFLY PT, R9, R14, 0x1, 0x101f ;  /* 0x0c301f000e097f89 */ /* 0x00006800000e0000 */
[----:B------:R0:W2:Y:S01]  /*03f0*/  SHFL.BFLY PT, R17, R16, 0x1, 0x101f ;  /* 0x0c301f0010117f89 */ /* 0x0000a200000e0000 */
[----:B------:R-:W-:Y:S05]  /*0400*/  @!P2 EXIT ;  /* 0x000000000000a94d */ /* 0x000fea0003800000 */
[----:B------:R-:W-:Y:S01]  /*0410*/  ISETP.GE.AND P2, PT, R5, R0, PT ;  /* 0x000000000500720c */ /* 0x000fe20003f46270 */
[----:B------:R-:W-:Y:S02]  /*0420*/  IMAD.MOV.U32 R5, RZ, RZ, RZ ;  /* 0x000000ffff057224 */ /* 0x000fe400078e00ff */
[----:B-1----:R-:W-:Y:S01]  /*0430*/  FADD.FTZ R9, R14, R9 ;  /* 0x000000090e097221 */ /* 0x002fe20000010000 */
[----:B-----5:R-:W-:Y:S01]  /*0440*/  @!P1 IMAD.U32 R5, R4, 0x10000, RZ ;  /* 0x0001000004059824 */ /* 0x020fe200078e00ff */
[----:B------:R-:W-:Y:S01]  /*0450*/  ISETP.GE.AND P1, PT, R18, 0x2, PT ;  /* 0x000000021200780c */ /* 0x000fe20003f26270 */
[----:B--2---:R-:W-:-:S07]  /*0460*/  FADD.FTZ R17, R16, R17 ;  /* 0x0000001110117221 */ /* 0x004fce0000010000 */
[----:B------:R-:W1:Y:S01]  /*0470*/  @!P2 LDC.64 R10, c[0x0][0x210] ;  /* 0x00008400ff0aab82 */ /* 0x000e620000000a00 */
[----:B------:R-:W-:-:S05]  /*0480*/  @!P2 FFMA.FTZ R5, R9, -R5, R8 ;  /* 0x800000050905a223 */ /* 0x000fca0000010008 */
[----:B------:R-:W-:Y:S01]  /*0490*/  @!P2 F2FP.BF16.F32.PACK_AB R4, RZ, R5 ;  /* 0x00000005ff04a23e */ /* 0x000fe200000010ff */
[----:B------:R-:W-:Y:S02]  /*04a0*/  IMAD.MOV.U32 R5, RZ, RZ, RZ ;  /* 0x000000ffff057224 */ /* 0x000fe400078e00ff */
[----:B------:R-:W-:Y:S01]  /*04b0*/  @!P0 IMAD.U32 R5, R7, 0x10000, RZ ;  /* 0x0001000007058824 */ /* 0x000fe200078e00ff */
        /* <DEDUP_REMOVED lines=14> */
.L_x_4279:
        /* <DEDUP_REMOVED lines=14> */
.L_x_11757:


//--------------------- .text._ZN43_GLOBAL__N__9ae7fba5_10_SoftMax_cu_9f978f6321softmax_warp_backwardIN3c108BFloat16ES2_fLi3ELb0ELb0EEEvPT0_PKT_S7_iiiPKb --------------------------
	.section	.text._ZN43_GLOBAL__N__9ae7fba5_10_SoftMax_cu_9f978f6321softmax_warp_backwardIN3c108BFloat16ES2_fLi3ELb0ELb0EEEvPT0_PKT_S7_iiiPKb,"ax",@progbits
	.align	128
.text._ZN43_GLOBAL__N__9ae7fba5_10_SoftMax_cu_9f978f6321softmax_warp_backwardIN3c108BFloat16ES2_fLi3ELb0ELb0EEEvPT0_PKT_S7_iiiPKb:
        .type           _ZN43_GLOBAL__N__9ae7fba5_10_SoftMax_cu_9f978f6321softmax_warp_backwardIN3c108BFloat16ES2_fLi3ELb0ELb0EEEvPT0_PKT_S7_iiiPKb,@function
        .size           _ZN43_GLOBAL__N__9ae7fba5_10_SoftMax_cu_9f978f6321softmax_warp_backwardIN3c108BFloat16ES2_fLi3ELb0ELb0EEEvPT0_PKT_S7_iiiPKb,(.L_x_11758 - _ZN43_GLOBAL__N__9ae7fba5_10_SoftMax_cu_9f978f6321softmax_warp_backwardIN3c108BFloat16ES2_fLi3ELb0ELb0EEEvPT0_PKT_S7_iiiPKb)
        .other          _ZN43_GLOBAL__N__9ae7fba5_10_SoftMax_cu_9f978f6321softmax_warp_backwardIN3c108BFloat16ES2_fLi3ELb0ELb0EEEvPT0_PKT_S7_iiiPKb,@"STO_CUDA_ENTRY STV_DEFAULT"
_ZN43_GLOBAL__N__9ae7fba5_10_SoftMax_cu_9f978f6321softmax_warp_backwardIN3c108BFloat16ES2_fLi3ELb0ELb0EEEvPT0_PKT_S7_iiiPKb:
        /* <DEDUP_REMOVED lines=31> */
[----:B------:R-:W-:Y:S02]  /*01f0*/  @!P1 IMAD.X R11, R4, 0x1, R7, P2 ;  /* 0x00000001040b9824 */ /* 0x000fe400010e0607 */
[----:B------:R-:W0:Y:S01]  /*0200*/  @!P0 LDC.64 R6, c[0x0][0x220] ;  /* 0x00008800ff068b82 */ /* 0x000e220000000a00 */
[----:B-1----:R-:W-:Y:S02]  /*0210*/  @!P0 IADD3 R8, P3, R15, R8, RZ ;  /* 0x000000080f088210 */ /* 0x002fe40007f7e0ff */
[----:B------:R-:W3:Y:S03]  /*0220*/  @!P1 LDG.E.U16 R10, desc[UR4][R10.64] ;  /* 0x000000040a0a9981 */ /* 0x000ee6000c1e1500 */
[----:B------:R-:W-:-:S05]  /*0230*/  @!P0 IMAD.X R9, R20, 0x1, R9, P3 ;  /* 0x0000000114098824 */ /* 0x000fca00018e0609 */
[----:B------:R-:W4:Y:S01]  /*0240*/  @!P0 LDG.E.U16 R8, desc[UR4][R8.64] ;  /* 0x0000000408088981 */ /* 0x000f22000c1e1500 */
[----:B--2---:R-:W-:Y:S01]  /*0250*/  @!P1 IADD3 R12, P2, R17, R12, RZ ;  /* 0x0000000c110c9210 */ /* 0x004fe20007f5e0ff */
[----:B------:R-:W-:-:S04]  /*0260*/  IMAD.MOV.U32 R17, RZ, RZ, RZ ;  /* 0x000000ffff117224 */ /* 0x000fc800078e00ff */
[----:B------:R-:W-:-:S05]  /*0270*/  @!P1 IMAD.X R13, R4, 0x1, R13, P2 ;  /* 0x00000001040d9824 */ /* 0x000fca00010e060d */
[----:B------:R1:W5:Y:S01]  /*0280*/  @!P1 LDG.E.U16 R4, desc[UR4][R12.64] ;  /* 0x000000040c049981 */ /* 0x000362000c1e1500 */
[----:B0-----:R-:W-:Y:S01]  /*0290*/  @!P0 IADD3 R14, P2, R15, R6, RZ ;  /* 0x000000060f0e8210 */ /* 0x001fe20007f5e0ff */
[----:B------:R-:W-:-:S04]  /*02a0*/  IMAD.MOV.U32 R6, RZ, RZ, RZ ;  /* 0x000000ffff067224 */ /* 0x000fc800078e00ff */
[----:B------:R-:W-:-:S05]  /*02b0*/  @!P0 IMAD.X R15, R20, 0x1, R7, P2 ;  /* 0x00000001140f8824 */ /* 0x000fca00010e0607 */
[----:B------:R0:W5:Y:S01]  /*02c0*/  @!P0 LDG.E.U16 R7, desc[UR4][R14.64] ;  /* 0x000000040e078981 */ /* 0x000162000c1e1500 */
[----:B------:R-:W-:Y:S01]  /*02d0*/  ISETP.GE.AND P2, PT, R18, 0x1, PT ;  /* 0x000000011200780c */ /* 0x000fe20003f46270 */
[----:B---3--:R-:W-:Y:S02]  /*02e0*/  @!P1 IMAD.U32 R17, R10, 0x10000, RZ ;  /* 0x000100000a119824 */ /* 0x008fe400078e00ff */
[----:B----4-:R-:W-:Y:S02]  /*02f0*/  @!P0 IMAD.U32 R6, R8, 0x10000, RZ ;  /* 0x0001000008068824 */ /* 0x010fe400078e00ff */
[----:B------:R-:W-:Y:S02]  /*0300*/  FADD.FTZ R8, RZ, R17 ;  /* 0x00000011ff087221 */ /* 0x000fe40000010000 */
[----:B------:R-:W-:-:S03]  /*0310*/  FADD.FTZ R10, RZ, R6 ;  /* 0x00000006ff0a7221 */ /* 0x000fc60000010000 */
[----:B------:R-:W2:Y:S04]  /*0320*/  SHFL.BFLY PT, R9, R8, 0x4, 0x181f ;  /* 0x0c981f0008097f89 */ /* 0x000ea800000e0000 */
[----:B------:R-:W3:Y:S01]  /*0330*/  SHFL.BFLY PT, R11, R10, 0x4, 0x181f ;  /* 0x0c981f000a0b7f89 */ /* 0x000ee200000e0000 */
[----:B--2---:R-:W-:Y:S01]  /*0340*/  FADD.FTZ R9, R8, R9 ;  /* 0x0000000908097221 */ /* 0x004fe20000010000 */
[----:B---3--:R-:W-:-:S04]  /*0350*/  FADD.FTZ R11, R10, R11 ;  /* 0x0000000b0a0b7221 */ /* 0x008fc80000010000 */
[----:B-1----:R-:W1:Y:S04]  /*0360*/  SHFL.BFLY PT, R12, R9, 0x2, 0x181f ;  /* 0x0c581f00090c7f89 */ /* 0x002e6800000e0000 */
[----:B0-----:R-:W0:Y:S01]  /*0370*/  SHFL.BFLY PT, R14, R11, 0x2, 0x181f ;  /* 0x0c581f000b0e7f89 */ /* 0x001e2200000e0000 */
[----:B-1----:R-:W-:Y:S01]  /*0380*/  FADD.FTZ R12, R9, R12 ;  /* 0x0000000c090c7221 */ /* 0x002fe20000010000 */
[----:B0-----:R-:W-:-:S04]  /*0390*/  FADD.FTZ R14, R11, R14 ;  /* 0x0000000e0b0e7221 */ /* 0x001fc80000010000 */
[----:B------:R0:W1:Y:S04]  /*03a0*/  SHFL.BFLY PT, R13, R12, 0x1, 0x181f ;  /* 0x0c381f000c0d7f89 */ /* 0x00006800000e0000 */
[----:B------:R0:W2:Y:S01]  /*03b0*/  SHFL.BFLY PT, R15, R14, 0x1, 0x181f ;  /* 0x0c381f000e0f7f89 */ /* 0x0000a200000e0000 */
[----:B------:R-:W-:Y:S05]  /*03c0*/  @!P2 EXIT ;  /* 0x000000000000a94d */ /* 0x000fea0003800000 */
[----:B------:R-:W-:Y:S01]  /*03d0*/  ISETP.GE.AND P2, PT, R5, R0, PT ;  /* 0x000000000500720c */ /* 0x000fe20003f46270 */
[----:B------:R-:W-:Y:S02]  /*03e0*/  IMAD.MOV.U32 R10, RZ, RZ, RZ ;  /* 0x000000ffff0a7224 */ /* 0x000fe400078e00ff */
[----:B01----:R-:W-:Y:S01]  /*03f0*/  FADD.FTZ R12, R12, R13 ;  /* 0x0000000d0c0c7221 */ /* 0x003fe20000010000 */
[----:B-----5:R-:W-:Y:S01]  /*0400*/  @!P1 IMAD.U32 R10, R4, 0x10000, RZ ;  /* 0x00010000040a9824 */ /* 0x020fe200078e00ff */
[----:B------:R-:W-:Y:S01]  /*0410*/  ISETP.GE.AND P1, PT, R16, 0x2, PT ;  /* 0x000000021000780c */ /* 0x000fe20003f26270 */
[----:B------:R-:W-:Y:S02]  /*0420*/  IMAD.MOV.U32 R5, RZ, RZ, RZ ;  /* 0x000000ffff057224 */ /* 0x000fe400078e00ff */
[----:B--2---:R-:W-:Y:S01]  /*0430*/  FADD.FTZ R15, R14, R15 ;  /* 0x0000000f0e0f7221 */ /* 0x004fe20000010000 */
[----:B------:R-:W-:-:S04]  /*0440*/  @!P0 IMAD.U32 R5, R7, 0x10000, RZ ;  /* 0x0001000007058824 */ /* 0x000fc800078e00ff */
        /* <DEDUP_REMOVED lines=17> */
.L_x_4280:
        /* <DEDUP_REMOVED lines=10> */
.L_x_11758:


//--------------------- .text._ZN43_GLOBAL__N__9ae7fba5_10_SoftMax_cu_9f978f6321softmax_warp_backwardIN3c108BFloat16ES2_fLi2ELb0ELb0EEEvPT0_PKT_S7_iiiPKb --------------------------
	.section	.text._ZN43_GLOBAL__N__9ae7fba5_10_SoftMax_cu_9f978f6321softmax_warp_backwardIN3c108BFloat16ES2_fLi2ELb0ELb0EEEvPT0_PKT_S7_iiiPKb,"ax",@progbits
	.align	128
.text._ZN43_GLOBAL__N__9ae7fba5_10_SoftMax_cu_9f978f6321softmax_warp_backwardIN3c108BFloat16ES2_fLi2ELb0ELb0EEEvPT0_PKT_S7_iiiPKb:
        .type           _ZN43_GLOBAL__N__9ae7fba5_10_SoftMax_cu_9f978f6321softmax_warp_backwardIN3c108BFloat16ES2_fLi2ELb0ELb0EEEvPT0_PKT_S7_iiiPKb,@function
        .size           _ZN43_GLOBAL__N__9ae7fba5_10_SoftMax_cu_9f978f6321softmax_warp_backwardIN3c108BFloat16ES2_fLi2ELb0ELb0EEEvPT0_PKT_S7_iiiPKb,(.L_x_11759 - _ZN43_GLOBAL__N__9ae7fba5_10_SoftMax_cu_9f978f6321softmax_warp_backwardIN3c108BFloat16ES2_fLi2ELb0ELb0EEEvPT0_PKT_S7_iiiPKb)
        .other          _ZN43_GLOBAL__N__9ae7fba5_10_SoftMax_cu_9f978f6321softmax_warp_backwardIN3c108BFloat16ES2_fLi2ELb0ELb0EEEvPT0_PKT_S7_iiiPKb,@"STO_CUDA_ENTRY STV_DEFAULT"
_ZN43_GLOBAL__N__9ae7fba5_10_SoftMax_cu_9f978f6321softmax_warp_backwardIN3c108BFloat16ES2_fLi2ELb0ELb0EEEvPT0_PKT_S7_iiiPKb:
        /* <DEDUP_REMOVED lines=37> */
[----:B--2---:R-:W-:-:S05]  /*0250*/  @!P1 IADD3 R12, P2, R17, R12, RZ ;  /* 0x0000000c110c9210 */ /* 0x004fca0007f5e0ff */
[----:B------:R-:W-:-:S05]  /*0260*/  @!P1 IMAD.X R13, R14, 0x1, R13, P2 ;  /* 0x000000010e0d9824 */ /* 0x000fca00010e060d */
[----:B------:R-:W5:Y:S01]  /*0270*/  @!P1 LDG.E.U16 R12, desc[UR4][R12.64] ;  /* 0x000000040c0c9981 */ /* 0x000f62000c1e1500 */
[----:B------:R-:W-:Y:S01]  /*0280*/  IMAD.MOV.U32 R17, RZ, RZ, RZ ;  /* 0x000000ffff117224 */ /* 0x000fe200078e00ff */
[----:B0-----:R-:W-:Y:S01]  /*0290*/  @!P0 IADD3 R14, P2, R15, R6, RZ ;  /* 0x000000060f0e8210 */ /* 0x001fe20007f5e0ff */
[----:B------:R-:W-:-:S04]  /*02a0*/  IMAD.MOV.U32 R6, RZ, RZ, RZ ;  /* 0x000000ffff067224 */ /* 0x000fc800078e00ff */
[----:B------:R-:W-:Y:S01]  /*02b0*/  @!P0 IMAD.X R15, R4, 0x1, R7, P2 ;  /* 0x00000001040f8824 */ /* 0x000fe200010e0607 */
[----:B------:R-:W-:-:S04]  /*02c0*/  ISETP.GE.AND P2, PT, R18, 0x1, PT ;  /* 0x000000011200780c */ /* 0x000fc80003f46270 */
[----:B------:R0:W5:Y:S01]  /*02d0*/  @!P0 LDG.E.U16 R7, desc[UR4][R14.64] ;  /* 0x000000040e078981 */ /* 0x000162000c1e1500 */
[----:B---3--:R-:W-:-:S04]  /*02e0*/  @!P1 IMAD.U32 R17, R10, 0x10000, RZ ;  /* 0x000100000a119824 */ /* 0x008fc800078e00ff */
[----:B------:R-:W-:Y:S01]  /*02f0*/  FADD.FTZ R4, RZ, R17 ;  /* 0x00000011ff047221 */ /* 0x000fe20000010000 */
[----:B----4-:R-:W-:-:S04]  /*0300*/  @!P0 IMAD.U32 R6, R8, 0x10000, RZ ;  /* 0x0001000008068824 */ /* 0x010fc800078e00ff */
[----:B------:R-:W-:Y:S01]  /*0310*/  FADD.FTZ R8, RZ, R6 ;  /* 0x00000006ff087221 */ /* 0x000fe20000010000 */
[----:B------:R-:W1:Y:S04]  /*0320*/  SHFL.BFLY PT, R9, R4, 0x2, 0x1c1f ;  /* 0x0c5c1f0004097f89 */ /* 0x000e6800000e0000 */
[----:B------:R-:W2:Y:S01]  /*0330*/  SHFL.BFLY PT, R11, R8, 0x2, 0x1c1f ;  /* 0x0c5c1f00080b7f89 */ /* 0x000ea200000e0000 */
[----:B-1----:R-:W-:Y:S01]  /*0340*/  FADD.FTZ R9, R4, R9 ;  /* 0x0000000904097221 */ /* 0x002fe20000010000 */
[----:B--2---:R-:W-:-:S04]  /*0350*/  FADD.FTZ R11, R8, R11 ;  /* 0x0000000b080b7221 */ /* 0x004fc80000010000 */
[----:B------:R1:W2:Y:S04]  /*0360*/  SHFL.BFLY PT, R10, R9, 0x1, 0x1c1f ;  /* 0x0c3c1f00090a7f89 */ /* 0x0002a800000e0000 */
[----:B0-----:R1:W0:Y:S01]  /*0370*/  SHFL.BFLY PT, R14, R11, 0x1, 0x1c1f ;  /* 0x0c3c1f000b0e7f89 */ /* 0x00122200000e0000 */
[----:B------:R-:W-:Y:S05]  /*0380*/  @!P2 EXIT ;  /* 0x000000000000a94d */ /* 0x000fea0003800000 */
[----:B------:R-:W-:Y:S01]  /*0390*/  ISETP.GE.AND P2, PT, R5, R0, PT ;  /* 0x000000000500720c */ /* 0x000fe20003f46270 */
[----:B------:R-:W-:Y:S02]  /*03a0*/  IMAD.MOV.U32 R8, RZ, RZ, RZ ;  /* 0x000000ffff087224 */ /* 0x000fe400078e00ff */
[----:B--2---:R-:W-:Y:S01]  /*03b0*/  FADD.FTZ R10, R9, R10 ;  /* 0x0000000a090a7221 */ /* 0x004fe20000010000 */
[----:B-----5:R-:W-:Y:S01]  /*03c0*/  @!P1 IMAD.U32 R8, R12, 0x10000, RZ ;  /* 0x000100000c089824 */ /* 0x020fe200078e00ff */
[----:B------:R-:W-:Y:S01]  /*03d0*/  ISETP.GE.AND P1, PT, R16, 0x2, PT ;  /* 0x000000021000780c */ /* 0x000fe20003f26270 */
[----:B-1----:R-:W-:Y:S02]  /*03e0*/  IMAD.MOV.U32 R9, RZ, RZ, RZ ;  /* 0x000000ffff097224 */ /* 0x002fe400078e00ff */
[----:B0-----:R-:W-:Y:S01]  /*03f0*/  FADD.FTZ R11, R11, R14 ;  /* 0x0000000e0b0b7221 */ /* 0x001fe20000010000 */
        /* <DEDUP_REMOVED lines=18> */
.L_x_4281:
        /* <DEDUP_REMOVED lines=14> */
.L_x_11759:


//--------------------- .text._ZN43_GLOBAL__N__9ae7fba5_10_SoftMax_cu_9f978f6321softmax_warp_backwardIN3c108BFloat16ES2_fLi1ELb0ELb0EEEvPT0_PKT_S7_iiiPKb --------------------------
	.section	.text._ZN43_GLOBAL__N__9ae7fba5_10_SoftMax_cu_9f978f6321softmax_warp_backwardIN3c108BFloat16ES2_fLi1ELb0ELb0EEEvPT0_PKT_S7_iiiPKb,"ax",@progbits
	.align	128
.text._ZN43_GLOBAL__N__9ae7fba5_10_SoftMax_cu_9f978f6321softmax_warp_backwardIN3c108BFloat16ES2_fLi1ELb0ELb0EEEvPT0_PKT_S7_iiiPKb:
        .type           _ZN43_GLOBAL__N__9ae7fba5_10_SoftMax_cu_9f978f6321softmax_warp_backwardIN3c108BFloat16ES2_fLi1ELb0ELb0EEEvPT0_PKT_S7_iiiPKb,@function
        .size           _ZN43_GLOBAL__N__9ae7fba5_10_SoftMax_cu_9f978f6321softmax_warp_backwardIN3c108BFloat16ES2_fLi1ELb0ELb0EEEvPT0_PKT_S7_iiiPKb,(.L_x_11760 - _ZN43_GLOBAL__N__9ae7fba5_10_SoftMax_cu_9f978f6321softmax_warp_backwardIN3c108BFloat16ES2_fLi1ELb0ELb0EEEvPT0_PKT_S7_iiiPKb)
        .other          _ZN43_GLOBAL__N__9ae7fba5_10_SoftMax_cu_9f978f6321softmax_warp_backwardIN3c108BFloat16ES2_fLi1ELb0ELb0EEEvPT0_PKT_S7_iiiPKb,@"STO_CUDA_ENTRY STV_DEFAULT"
_ZN43_GLOBAL__N__9ae7fba5_10_SoftMax_cu_9f978f6321softmax_warp_backwardIN3c108BFloat16ES2_fLi1ELb0ELb0EEEvPT0_PKT_S7_iiiPKb:
        /* <DEDUP_REMOVED lines=18> */
[C---:B------:R-:W-:Y:S02]  /*0120*/  ISETP.GE.AND P1, PT, R5.reuse, R4, PT ;  /* 0x000000040500720c */ /* 0x040fe40003f26270 */
        /* <DEDUP_REMOVED lines=14> */
[----:B-1----:R-:W-:-:S03]  /*0210*/  @!P0 IADD3 R8, P3, R17, R8, RZ ;  /* 0x0000000811088210 */ /* 0x002fc60007f7e0ff */
[----:B------:R1:W3:Y:S02]  /*0220*/  @!P1 LDG.E.U16 R11, desc[UR4][R10.64] ;  /* 0x000000040a0b9981 */ /* 0x0002e4000c1e1500 */
[----:B------:R-:W-:Y:S01]  /*0230*/  @!P0 IMAD.X R9, R4, 0x1, R9, P3 ;  /* 0x0000000104098824 */ /* 0x000fe200018e0609 */
[----:B--2---:R-:W-:-:S04]  /*0240*/  @!P1 IADD3 R12, P2, R19, R12, RZ ;  /* 0x0000000c130c9210 */ /* 0x004fc80007f5e0ff */
[----:B------:R-:W2:Y:S01]  /*0250*/  @!P0 LDG.E.U16 R8, desc[UR4][R8.64] ;  /* 0x0000000408088981 */ /* 0x000ea2000c1e1500 */
[----:B------:R-:W-:-:S05]  /*0260*/  @!P1 IMAD.X R13, R14, 0x1, R13, P2 ;  /* 0x000000010e0d9824 */ /* 0x000fca00010e060d */
[----:B------:R4:W5:Y:S01]  /*0270*/  @!P1 LDG.E.U16 R12, desc[UR4][R12.64] ;  /* 0x000000040c0c9981 */ /* 0x000962000c1e1500 */
[----:B0-----:R-:W-:-:S05]  /*0280*/  @!P0 IADD3 R6, P2, R17, R6, RZ ;  /* 0x0000000611068210 */ /* 0x001fca0007f5e0ff */
[----:B------:R-:W-:-:S05]  /*0290*/  @!P0 IMAD.X R7, R4, 0x1, R7, P2 ;  /* 0x0000000104078824 */ /* 0x000fca00010e0607 */
[----:B------:R4:W5:Y:S01]  /*02a0*/  @!P0 LDG.E.U16 R6, desc[UR4][R6.64] ;  /* 0x0000000406068981 */ /* 0x000962000c1e1500 */
[----:B------:R-:W-:Y:S01]  /*02b0*/  ISETP.GE.AND P2, PT, R16, 0x1, PT ;  /* 0x000000011000780c */ /* 0x000fe20003f46270 */
[----:B------:R-:W-:Y:S02]  /*02c0*/  IMAD.MOV.U32 R14, RZ, RZ, RZ ;  /* 0x000000ffff0e7224 */ /* 0x000fe400078e00ff */
[----:B-1----:R-:W-:Y:S02]  /*02d0*/  IMAD.MOV.U32 R10, RZ, RZ, RZ ;  /* 0x000000ffff0a7224 */ /* 0x002fe400078e00ff */
[----:B---3--:R-:W-:Y:S02]  /*02e0*/  @!P1 IMAD.U32 R14, R11, 0x10000, RZ ;  /* 0x000100000b0e9824 */ /* 0x008fe400078e00ff */
[----:B--2---:R-:W-:Y:S02]  /*02f0*/  @!P0 IMAD.U32 R10, R8, 0x10000, RZ ;  /* 0x00010000080a8824 */ /* 0x004fe400078e00ff */
[----:B------:R-:W-:-:S02]  /*0300*/  FADD.FTZ R8, RZ, R14 ;  /* 0x0000000eff087221 */ /* 0x000fc40000010000 */
[----:B------:R-:W-:-:S03]  /*0310*/  FADD.FTZ R11, RZ, R10 ;  /* 0x0000000aff0b7221 */ /* 0x000fc60000010000 */
[----:B------:R4:W0:Y:S04]  /*0320*/  SHFL.BFLY PT, R9, R8, 0x1, 0x1e1f ;  /* 0x0c3e1f0008097f89 */ /* 0x00082800000e0000 */
[----:B------:R4:W1:Y:S01]  /*0330*/  SHFL.BFLY PT, R16, R11, 0x1, 0x1e1f ;  /* 0x0c3e1f000b107f89 */ /* 0x00086200000e0000 */
[----:B------:R-:W-:Y:S05]  /*0340*/  @!P2 EXIT ;  /* 0x000000000000a94d */ /* 0x000fea0003800000 */
[----:B------:R-:W-:Y:S01]  /*0350*/  ISETP.GE.AND P2, PT, R5, R0, PT ;  /* 0x000000000500720c */ /* 0x000fe20003f46270 */
[----:B----4-:R-:W-:Y:S02]  /*0360*/  IMAD.MOV.U32 R7, RZ, RZ, RZ ;  /* 0x000000ffff077224 */ /* 0x010fe400078e00ff */
[----:B0-----:R-:W-:Y:S01]  /*0370*/  FADD.FTZ R9, R8, R9 ;  /* 0x0000000908097221 */ /* 0x001fe20000010000 */
[----:B-----5:R-:W-:Y:S01]  /*0380*/  @!P1 IMAD.U32 R7, R12, 0x10000, RZ ;  /* 0x000100000c079824 */ /* 0x020fe200078e00ff */
[----:B------:R-:W-:Y:S01]  /*0390*/  ISETP.GE.AND P1, PT, R15, 0x2, PT ;  /* 0x000000020f00780c */ /* 0x000fe20003f26270 */
[----:B-1----:R-:W-:-:S07]  /*03a0*/  FADD.FTZ R11, R11, R16 ;  /* 0x000000100b0b7221 */ /* 0x002fce0000010000 */
[----:B------:R-:W0:Y:S01]  /*03b0*/  @!P2 LDC.64 R4, c[0x0][0x210] ;  /* 0x00008400ff04ab82 */ /* 0x000e220000000a00 */
[----:B------:R-:W-:-:S05]  /*03c0*/  @!P2 FFMA.FTZ R7, R9, -R7, R14 ;  /* 0x800000070907a223 */ /* 0x000fca000001000e */
[----:B------:R-:W-:Y:S01]  /*03d0*/  @!P2 F2FP.BF16.F32.PACK_AB R8, RZ, R7 ;  /* 0x00000007ff08a23e */ /* 0x000fe200000010ff */
[----:B------:R-:W-:Y:S02]  /*03e0*/  IMAD.MOV.U32 R7, RZ, RZ, RZ ;  /* 0x000000ffff077224 */ /* 0x000fe400078e00ff */
[----:B------:R-:W-:Y:S01]  /*03f0*/  @!P0 IMAD.U32 R7, R6, 0x10000, RZ ;  /* 0x0001000006078824 */ /* 0x000fe200078e00ff */
[----:B0-----:R-:W-:-:S04]  /*0400*/  @!P2 LEA R4, P3, R2, R4, 0x1 ;  /* 0x000000040204a211 */ /* 0x001fc800078608ff */
[----:B------:R-:W-:-:S05]  /*0410*/  @!P2 LEA.HI.X R5, R2, R5, R3, 0x1, P3 ;  /* 0x000000050205a211 */ /* 0x000fca00018f0c03 */
[----:B------:R0:W-:Y:S01]  /*0420*/  @!P2 STG.E.U16 desc[UR4][R4.64], R8 ;  /* 0x000000080400a986 */ /* 0x0001e2000c101504 */
[----:B------:R-:W-:Y:S05]  /*0430*/  @!P1 EXIT ;  /* 0x000000000000994d */ /* 0x000fea0003800000 */
[----:B------:R-:W-:Y:S05]  /*0440*/  @P2 EXIT ;  /* 0x000000000000294d */ /* 0x000fea0003800000 */
[----:B0-----:R-:W-:Y:S01]  /*0450*/  IADD3 R4, P0, R2, R0, RZ ;  /* 0x0000000002047210 */ /* 0x001fe20007f1e0ff */
        /* <DEDUP_REMOVED lines=8> */
.L_x_4282:
        /* <DEDUP_REMOVED lines=10> */
.L_x_11760:


//--------------------- .text._ZN43_GLOBAL__N__9ae7fba5_10_SoftMax_cu_9f978f6321softmax_warp_backwardIN3c108BFloat16ES2_fLi0ELb0ELb0EEEvPT0_PKT_S7_iiiPKb --------------------------
	.section	.text._ZN43_GLOBAL__N__9ae7fba5_10_SoftMax_cu_9f978f6321softmax_warp_backwardIN3c108BFloat16ES2_fLi0ELb0ELb0EEEvPT0_PKT_S7_iiiPKb,"ax",@progbits
	.align	128
.text._ZN43_GLOBAL__N__9ae7fba5_10_SoftMax_cu_9f978f6321softmax_warp_backwardIN3c108BFloat16ES2_fLi0ELb0ELb0EEEvPT0_PKT_S7_iiiPKb:
        .type           _ZN43_GLOBAL__N__9ae7fba5_10_SoftMax_cu_9f978f6321softmax_warp_backwardIN3c108BFloat16ES2_fLi0ELb0ELb0EEEvPT0_PKT_S7_iiiPKb,@function
        .size           _ZN43_GLOBAL__N__9ae7fba5_10_SoftMax_cu_9f978f6321softmax_warp_backwardIN3c108BFloat16ES2_fLi0ELb0ELb0EEEvPT0_PKT_S7_iiiPKb,(.L_x_11761 - _ZN43_GLOBAL__N__9ae7fba5_10_SoftMax_cu_9f978f6321softmax_warp_backwardIN3c108BFloat16ES2_fLi0ELb0ELb0EEEvPT0_PKT_S7_iiiPKb)
        .other          _ZN43_GLOBAL__N__9ae7fba5_10_SoftMax_cu_9f978f6321softmax_warp_backwardIN3c108BFloat16ES2_fLi0ELb0ELb0EEEvPT0_PKT_S7_iiiPKb,@"STO_CUDA_ENTRY STV_DEFAULT"
_ZN43_GLOBAL__N__9ae7fba5_10_SoftMax_cu_9f978f6321softmax_warp_backwardIN3c108BFloat16ES2_fLi0ELb0ELb0EEEvPT0_PKT_S7_iiiPKb:
[----:B------:R-:W-:Y:S01]  /*0000*/  LDC R1, c[0x0][0x28] ;  /* 0x00000a00ff017b82 */ /* 0x000fe20000000800 */
[----:B------:R-:W0:Y:S07]  /*0010*/  S2R R3, SR_TID.Y ;  /* 0x0000000000037919 */ /* 0x000e2e0000002200 */
[----:B------:R-:W0:Y:S01]  /*0020*/  S2UR UR4, SR_CTAID.X ;  /* 0x00000000000479c3 */ /* 0x000e220000002500 */
[----:B------:R-:W-:Y:S01]  /*0030*/  IMAD.MOV.U32 R10, RZ, RZ, RZ ;  /* 0x000000ffff0a7224 */ /* 0x000fe200078e00ff */
[----:B------:R-:W-:Y:S01]  /*0040*/  CS2R R14, SRZ ;  /* 0x00000000000e7805 */ /* 0x000fe2000001ff00 */
[----:B------:R-:W-:-:S05]  /*0050*/  IMAD.MOV.U32 R13, RZ, RZ, RZ ;  /* 0x000000ffff0d7224 */ /* 0x000fca00078e00ff */
        /* <DEDUP_REMOVED lines=41> */
.L_x_4283:
[----:B------:R-:W-:Y:S05]  /*02f0*/  @!P1 EXIT ;  /* 0x000000000000994d */ /* 0x000fea0003800000 */
[----:B------:R-:W-:Y:S05]  /*0300*/  @!P0 EXIT ;  /* 0x000000000000894d */ /* 0x000fea0003800000 */
[--C-:B------:R-:W-:Y:S01]  /*0310*/  FADD.FTZ R3, RZ, R14.reuse ;  /* 0x0000000eff037221 */ /* 0x100fe20000010000 */
        /* <DEDUP_REMOVED lines=8> */
[----:B------:R-:W-:Y:S01]  /*03a0*/  FADD.FTZ R5, RZ, R10 ;  /* 0x0000000aff057221 */ /* 0x000fe20000010000 */
[----:B0-----:R-:W-:-:S04]  /*03b0*/  IMAD.WIDE R2, R0, 0x2, R2 ;  /* 0x0000000200027825 */ /* 0x001fc800078e0202 */
[----:B------:R-:W-:-:S05]  /*03c0*/  FFMA.FTZ R5, R5, -R13, R10 ;  /* 0x8000000d05057223 */ /* 0x000fca000001000a */
[----:B------:R-:W-:-:S05]  /*03d0*/  F2FP.BF16.F32.PACK_AB R5, RZ, R5 ;  /* 0x00000005ff05723e */ /* 0x000fca00000010ff */
[----:B------:R-:W-:Y:S01]  /*03e0*/  STG.E.U16 desc[UR4][R2.64], R5 ;  /* 0x0000000502007986 */ /* 0x000fe2000c101504 */
[----:B------:R-:W-:Y:S05]  /*03f0*/  EXIT ;  /* 0x000000000000794d */ /* 0x000fea0003800000 */
.L_x_4284:
        /* <DEDUP_REMOVED lines=16> */
.L_x_11761:


//--------------------- .text._ZN43_GLOBAL__N__9ae7fba5_10_SoftMax_cu_9f978f6321softmax_warp_backwardIfN3c104HalfEfLi10ELb0ELb0EEEvPT0_PKT_S7_iiiPKb --------------------------
	.section	.text._ZN43_GLOBAL__N__9ae7fba5_10_SoftMax_cu_9f978f6321softmax_warp_backwardIfN3c104HalfEfLi10ELb0ELb0EEEvPT0_PKT_S7_iiiPKb,"ax",@progbits
	.align	128
.text._ZN43_GLOBAL__N__9ae7fba5_10_SoftMax_cu_9f978f6321softmax_warp_backwardIfN3c104HalfEfLi10ELb0ELb0EEEvPT0_PKT_S7_iiiPKb:
        .type           _ZN43_GLOBAL__N__9ae7fba5_10_SoftMax_cu_9f978f6321softmax_warp_backwardIfN3c104HalfEfLi10ELb0ELb0EEEvPT0_PKT_S7_iiiPKb,@function
        .size           _ZN43_GLOBAL__N__9ae7fba5_10_SoftMax_cu_9f978f6321softmax_warp_backwardIfN3c104HalfEfLi10ELb0ELb0EEEvPT0_PKT_S7_iiiPKb,(.L_x_11762 - _ZN43_GLOBAL__N__9ae7fba5_10_SoftMax_cu_9f978f6321softmax_warp_backwardIfN3c104HalfEfLi10ELb0ELb0EEEvPT0_PKT_S7_iiiPKb)
        .other          _ZN43_GLOBAL__N__9ae7fba5_10_SoftMax_cu_9f978f6321softmax_warp_backwardIfN3c104HalfEfLi10ELb0ELb0EEEvPT0_PKT_S7_iiiPKb,@"STO_CUDA_ENTRY STV_DEFAULT"
_ZN43_GLOBAL__N__9ae7fba5_10_SoftMax_cu_9f978f6321softmax_warp_backwardIfN3c104HalfEfLi10ELb0ELb0EEEvPT0_PKT_S7_iiiPKb:
        /* <DEDUP_REMOVED lines=243> */
[----:B------:R-:W-:Y:S01]  /*0f30*/  @!P5 F2FP.F16.F32.PACK_AB R69, RZ, R69 ;  /* 0x00000045ff45d23e */ /* 0x000fe200000000ff */
[C---:B------:R-:W-:Y:S01]  /*0f40*/  @!P2 FFMA.FTZ R53, -R4.reuse, R53, R18 ;  /* 0x000000350435a223 */ /* 0x040fe20000010112 */
[----:B------:R-:W-:Y:S01]  /*0f50*/  LEA.HI.X R3, R61, UR7, R82, 0x1, P6 ;  /* 0x000000073d037c11 */ /* 0x000fe2000b0f0c52 */
[----:B------:R-:W-:Y:S01]  /*0f60*/  @!P0 FFMA.FTZ R66, -R4, R66, R43 ;  /* 0x0000004204428223 */ /* 0x000fe2000001012b */
[----:B------:R-:W-:-:S02]  /*0f70*/  ISETP.GE.AND P6, PT, R76, R19, PT ;  /* 0x000000134c00720c */ /* 0x000fc40003fc6270 */
[----:B------:R-:W-:Y:S01]  /*0f80*/  @!P3 F2FP.F16.F32.PACK_AB R74, RZ, R74 ;  /* 0x0000004aff4ab23e */ /* 0x000fe200000000ff */
[----:B------:R1:W-:Y:S01]  /*0f90*/  @!P5 STG.E.U16 desc[UR4][R2.64], R69 ;  /* 0x000000450200d986 */ /* 0x0003e2000c101504 */
[----:B------:R-:W-:Y:S01]  /*0fa0*/  @!P4 F2FP.F16.F32.PACK_AB R57, RZ, R57 ;  /* 0x00000039ff39c23e */ /* 0x000fe200000000ff */
[----:B------:R-:W-:Y:S01]  /*0fb0*/  @!P1 FFMA.FTZ R80, -R4, R80, R59 ;  /* 0x0000005004509223 */ /* 0x000fe2000001013b */
[----:B------:R-:W-:Y:S01]  /*0fc0*/  ISETP.GE.AND P5, PT, R68, R19, PT ;  /* 0x000000134400720c */ /* 0x000fe20003fa6270 */
[----:B------:R1:W-:Y:S01]  /*0fd0*/  @!P3 STG.E.U16 desc[UR4][R2.64+0xc0], R74 ;  /* 0x0000c04a0200b986 */ /* 0x0003e2000c101504 */
[----:B------:R-:W-:Y:S02]  /*0fe0*/  @!P2 F2FP.F16.F32.PACK_AB R53, RZ, R53 ;  /* 0x00000035ff35a23e */ /* 0x000fe400000000ff */
[----:B--2---:R-:W-:Y:S01]  /*0ff0*/  LOP3.LUT R5, R5, 0x1f, RZ, 0xc0, !PT ;  /* 0x0000001f05057812 */ /* 0x004fe200078ec0ff */
[----:B------:R1:W-:Y:S01]  /*1000*/  @!P4 STG.E.U16 desc[UR4][R2.64+0x40], R57 ;  /* 0x000040390200c986 */ /* 0x0003e2000c101504 */
[----:B------:R-:W-:Y:S01]  /*1010*/  ISETP.GE.AND P4, PT, R72, R19, PT ;  /* 0x000000134800720c */ /* 0x000fe20003f86270 */
[----:B------:R-:W-:Y:S01]  /*1020*/  @!P6 FFMA.FTZ R64, -R4, R64, R39 ;  /* 0x000000400440e223 */ /* 0x000fe20000010127 */
[----:B------:R-:W-:Y:S01]  /*1030*/  LOP3.LUT R18, R5, 0x120, RZ, 0xfc, !PT ;  /* 0x0000012005127812 */ /* 0x000fe200078efcff */
[----:B------:R1:W-:Y:S01]  /*1040*/  @!P2 STG.E.U16 desc[UR4][R2.64+0x100], R53 ;  /* 0x000100350200a986 */ /* 0x0003e2000c101504 */
[----:B------:R-:W-:-:S02]  /*1050*/  @!P0 F2FP.F16.F32.PACK_AB R66, RZ, R66 ;  /* 0x00000042ff42823e */ /* 0x000fc400000000ff */
[-C--:B------:R-:W-:Y:S01]  /*1060*/  ISETP.GE.AND P3, PT, R18, R19.reuse, PT ;  /* 0x000000131200720c */ /* 0x080fe20003f66270 */
[----:B------:R-:W-:Y:S01]  /*1070*/  @!P5 FFMA.FTZ R62, -R4, R62, R49 ;  /* 0x0000003e043ed223 */ /* 0x000fe20000010131 */
[C---:B------:R-:W-:Y:S01]  /*1080*/  LOP3.LUT R18, R5.reuse, 0x140, RZ, 0xfc, !PT ;  /* 0x0000014005127812 */ /* 0x040fe200078efcff */
[----:B------:R1:W-:Y:S01]  /*1090*/  @!P0 STG.E.U16 desc[UR4][R2.64+0x140], R66 ;  /* 0x0001404202008986 */ /* 0x0003e2000c101504 */
[----:B------:R-:W-:Y:S02]  /*10a0*/  @!P6 F2FP.F16.F32.PACK_AB R64, RZ, R64 ;  /* 0x00000040ff40e23e */ /* 0x000fe400000000ff */
        /* <DEDUP_REMOVED lines=25> */
[----:B------:R-:W-:Y:S01]  /*1240*/  ISETP.GE.AND P3, PT, R18, R19, PT ;  /* 0x000000131200720c */ /* 0x000fe20003f66270 */
[----:B------:R-:W-:Y:S01]  /*1250*/  @!P5 FFMA.FTZ R50, -R4, R50, R33 ;  /* 0x000000320432d223 */ /* 0x000fe20000010121 */
[----:B------:R-:W-:Y:S01]  /*1260*/  LOP3.LUT R18, R5, 0x200, RZ, 0xfc, !PT ;  /* 0x0000020005127812 */ /* 0x000fe200078efcff */
[----:B------:R1:W-:Y:S01]  /*1270*/  @!P1 STG.E.U16 desc[UR4][R2.64+0x80], R80 ;  /* 0x0000805002009986 */ /* 0x0003e2000c101504 */
[----:B------:R-:W-:Y:S02]  /*1280*/  @!P6 F2FP.F16.F32.PACK_AB R41, RZ, R41 ;  /* 0x00000029ff29e23e */ /* 0x000fe400000000ff */
[-C--:B------:R-:W-:Y:S01]  /*1290*/  ISETP.GE.AND P2, PT, R18, R19.reuse, PT ;  /* 0x000000131200720c */ /* 0x080fe20003f46270 */
[----:B------:R-:W-:Y:S01]  /*12a0*/  @!P4 FFMA.FTZ R46, -R4, R46, R27 ;  /* 0x0000002e042ec223 */ /* 0x000fe2000001011b */
[----:B------:R-:W-:Y:S01]  /*12b0*/  @!P5 F2FP.F16.F32.PACK_AB R50, RZ, R50 ;  /* 0x00000032ff32d23e */ /* 0x000fe200000000ff */
[----:B------:R1:W-:Y:S01]  /*12c0*/  @!P6 STG.E.U16 desc[UR4][R2.64+0x300], R41 ;  /* 0x000300290200e986 */ /* 0x0003e2000c101504 */
[----:B------:R-:W-:-:S02]  /*12d0*/  ISETP.GE.AND P6, PT, R44, R19, PT ;  /* 0x000000132c00720c */ /* 0x000fc40003fc6270 */
[----:B------:R-:W-:Y:S01]  /*12e0*/  ISETP.GE.AND P1, PT, R70, R19, PT ;  /* 0x000000134600720c */ /* 0x000fe20003f26270 */
[----:B------:R-:W-:Y:S01]  /*12f0*/  @!P3 FFMA.FTZ R35, -R4, R35, R42 ;  /* 0x000000230423b223 */ /* 0x000fe2000001012a */
[----:B------:R1:W-:Y:S01]  /*1300*/  @!P5 STG.E.U16 desc[UR4][R2.64+0x340], R50 ;  /* 0x000340320200d986 */ /* 0x0003e2000c101504 */
[----:B------:R-:W-:Y:S02]  /*1310*/  @!P4 F2FP.F16.F32.PACK_AB R46, RZ, R46 ;  /* 0x0000002eff2ec23e */ /* 0x000fe400000000ff */
[----:B------:R-:W-:Y:S02]  /*1320*/  ISETP.GE.AND P5, PT, R32, R19, PT ;  /* 0x000000132000720c */ /* 0x000fe40003fa6270 */
[C---:B------:R-:W-:Y:S01]  /*1330*/  @!P2 FFMA.FTZ R31, -R4.reuse, R31, R40 ;  /* 0x0000001f041fa223 */ /* 0x040fe20000010128 */
[----:B------:R-:W-:Y:S01]  /*1340*/  @!P0 F2FP.F16.F32.PACK_AB R54, RZ, R54 ;  /* 0x00000036ff36823e */ /* 0x000fe200000000ff */
[----:B------:R1:W-:Y:S01]  /*1350*/  @!P4 STG.E.U16 desc[UR4][R2.64+0x380], R46 ;  /* 0x0003802e0200c986 */ /* 0x0003e2000c101504 */
[----:B------:R-:W-:Y:S01]  /*1360*/  @!P3 F2FP.F16.F32.PACK_AB R35, RZ, R35 ;  /* 0x00000023ff23b23e */ /* 0x000fe200000000ff */
[----:B------:R-:W-:Y:S01]  /*1370*/  @!P6 FFMA.FTZ R22, -R4, R22, R23 ;  /* 0x000000160416e223 */ /* 0x000fe20000010117 */
[----:B------:R-:W-:Y:S01]  /*1380*/  @!P2 F2FP.F16.F32.PACK_AB R31, RZ, R31 ;  /* 0x0000001fff1fa23e */ /* 0x000fe200000000ff */
[----:B------:R1:W-:Y:S01]  /*1390*/  @!P0 STG.E.U16 desc[UR4][R2.64+0x2c0], R54 ;  /* 0x0002c03602008986 */ /* 0x0003e2000c101504 */
[-C--:B------:R-:W-:Y:S01]  /*13a0*/  ISETP.GE.AND P4, PT, R34, R19.reuse, PT ;  /* 0x000000132200720c */ /* 0x080fe20003f86270 */
[----:B------:R-:W-:Y:S01]  /*13b0*/  @!P1 FFMA.FTZ R38, -R4, R38, R25 ;  /* 0x0000002604269223 */ /* 0x000fe20000010119 */
[-C--:B------:R-:W-:Y:S01]  /*13c0*/  ISETP.GE.AND P0, PT, R48, R19.reuse, PT ;  /* 0x000000133000720c */ /* 0x080fe20003f06270 */
[----:B------:R1:W-:Y:S01]  /*13d0*/  @!P2 STG.E.U16 desc[UR4][R2.64+0x400], R31 ;  /* 0x0004001f0200a986 */ /* 0x0003e2000c101504 */
[----:B------:R-:W-:Y:S01]  /*13e0*/  ISETP.GE.AND P2, PT, R26, R19, PT ;  /* 0x000000131a00720c */ /* 0x000fe20003f46270 */
[----:B------:R-:W-:Y:S01]  /*13f0*/  @!P5 FFMA.FTZ R73, -R4, R73, R21 ;  /* 0x000000490449d223 */ /* 0x000fe20000010115 */
[----:B------:R-:W-:Y:S01]  /*1400*/  @!P6 F2FP.F16.F32.PACK_AB R22, RZ, R22 ;  /* 0x00000016ff16e23e */ /* 0x000fe200000000ff */
[----:B------:R1:W-:Y:S01]  /*1410*/  @!P3 STG.E.U16 desc[UR4][R2.64+0x3c0], R35 ;  /* 0x0003c0230200b986 */ /* 0x0003e2000c101504 */
[----:B------:R-:W-:-:S02]  /*1420*/  ISETP.GE.AND P3, PT, R30, R19, PT ;  /* 0x000000131e00720c */ /* 0x000fc40003f66270 */
[----:B------:R-:W-:Y:S01]  /*1430*/  @!P1 F2FP.F16.F32.PACK_AB R38, RZ, R38 ;  /* 0x00000026ff26923e */ /* 0x000fe200000000ff */
[----:B------:R1:W-:Y:S01]  /*1440*/  @!P6 STG.E.U16 desc[UR4][R2.64+0x600], R22 ;  /* 0x000600160200e986 */ /* 0x0003e2000c101504 */
[----:B------:R-:W-:Y:S01]  /*1450*/  @!P5 F2FP.F16.F32.PACK_AB R73, RZ, R73 ;  /* 0x00000049ff49d23e */ /* 0x000fe200000000ff */
[----:B------:R-:W-:Y:S01]  /*1460*/  @!P4 FFMA.FTZ R75, -R4, R75, R20 ;  /* 0x0000004b044bc223 */ /* 0x000fe20000010114 */
[C---:B------:R-:W-:Y:S01]  /*1470*/  LOP3.LUT R18, R5.reuse, 0x2a0, RZ, 0xfc, !PT ;  /* 0x000002a005127812 */ /* 0x040fe200078efcff */
[----:B------:R1:W-:Y:S01]  /*1480*/  @!P1 STG.E.U16 desc[UR4][R2.64+0x580], R38 ;  /* 0x0005802602009986 */ /* 0x0003e2000c101504 */
[----:B------:R-:W-:Y:S01]  /*1490*/  ISETP.GE.AND P1, PT, R28, R19, PT ;  /* 0x000000131c00720c */ /* 0x000fe20003f26270 */
[C---:B------:R-:W-:Y:S01]  /*14a0*/  @!P2 FFMA.FTZ R79, -R4.reuse, R79, R16 ;  /* 0x0000004f044fa223 */ /* 0x040fe20000010110 */
[C---:B------:R-:W-:Y:S01]  /*14b0*/  LOP3.LUT R16, R5.reuse, 0x220, RZ, 0xfc, !PT ;  /* 0x0000022005107812 */ /* 0x040fe200078efcff */
[C---:B------:R-:W-:Y:S01]  /*14c0*/  @!P0 FFMA.FTZ R36, -R4.reuse, R36, R29 ;  /* 0x0000002404248223 */ /* 0x040fe2000001011d */
[----:B------:R-:W-:Y:S01]  /*14d0*/  @!P4 F2FP.F16.F32.PACK_AB R75, RZ, R75 ;  /* 0x0000004bff4bc23e */ /* 0x000fe200000000ff */
[----:B------:R-:W-:Y:S01]  /*14e0*/  @!P3 FFMA.FTZ R77, -R4, R77, R9 ;  /* 0x0000004d044db223 */ /* 0x000fe20000010109 */
[----:B------:R-:W-:Y:S01]  /*14f0*/  ISETP.GE.AND P6, PT, R16, R19, PT ;  /* 0x000000131000720c */ /* 0x000fe20003fc6270 */
[----:B------:R1:W-:Y:S01]  /*1500*/  @!P5 STG.E.U16 desc[UR4][R2.64+0x640], R73 ;  /* 0x000640490200d986 */ /* 0x0003e2000c101504 */
[----:B------:R-:W-:-:S02]  /*1510*/  LOP3.LUT R16, R5, 0x240, RZ, 0xfc, !PT ;  /* 0x0000024005107812 */ /* 0x000fc400078efcff */
[----:B------:R-:W-:Y:S01]  /*1520*/  @!P0 F2FP.F16.F32.PACK_AB R36, RZ, R36 ;  /* 0x00000024ff24823e */ /* 0x000fe200000000ff */
[----:B------:R1:W-:Y:S01]  /*1530*/  @!P4 STG.E.U16 desc[UR4][R2.64+0x680], R75 ;  /* 0x0006804b0200c986 */ /* 0x0003e2000c101504 */
[----:B------:R-:W-:Y:S01]  /*1540*/  ISETP.GE.AND P5, PT, R16, R19, PT ;  /* 0x000000131000720c */ /* 0x000fe20003fa6270 */
[C---:B------:R-:W-:Y:S01]  /*1550*/  @!P1 FFMA.FTZ R81, -R4.reuse, R81, R65 ;  /* 0x0000005104519223 */ /* 0x040fe20000010141 */
[C---:B------:R-:W-:Y:S01]  /*1560*/  LOP3.LUT R16, R5.reuse, 0x260, RZ, 0xfc, !PT ;  /* 0x0000026005107812 */ /* 0x040fe200078efcff */
[----:B------:R1:W-:Y:S01]  /*1570*/  @!P0 STG.E.U16 desc[UR4][R2.64+0x5c0], R36 ;  /* 0x0005c02402008986 */ /* 0x0003e2000c101504 */
[----:B------:R-:W-:Y:S02]  /*1580*/  @!P3 F2FP.F16.F32.PACK_AB R77, RZ, R77 ;  /* 0x0000004dff4db23e */ /* 0x000fe400000000ff */
[----:B------:R-:W-:Y:S01]  /*1590*/  @!P2 F2FP.F16.F32.PACK_AB R79, RZ, R79 ;  /* 0x0000004fff4fa23e */ /* 0x000fe200000000ff */
        /* <DEDUP_REMOVED lines=9> */
[----:B------:R-:W-:Y:S02]  /*1630*/  @!P1 F2FP.F16.F32.PACK_AB R81, RZ, R81 ;  /* 0x00000051ff51923e */ /* 0x000fe400000000ff */
[----:B------:R-:W-:Y:S01]  /*1640*/  @!P6 F2FP.F16.F32.PACK_AB R12, RZ, R12 ;  /* 0x0000000cff0ce23e */ /* 0x000fe200000000ff */
[----:B------:R-:W-:Y:S01]  /*1650*/  @!P4 FFMA.FTZ R15, -R4, R15, R6 ;  /* 0x0000000f040fc223 */ /* 0x000fe20000010106 */
[----:B------:R-:W-:Y:S01]  /*1660*/  @!P5 F2FP.F16.F32.PACK_AB R10, RZ, R10 ;  /* 0x0000000aff0ad23e */ /* 0x000fe200000000ff */
[----:B------:R1:W-:Y:S01]  /*1670*/  @!P1 STG.E.U16 desc[UR4][R2.64+0x740], R81 ;  /* 0x0007405102009986 */ /* 0x0003e2000c101504 */
[----:B------:R-:W-:Y:S01]  /*1680*/  ISETP.GE.AND P1, PT, R14, R19, PT ;  /* 0x000000130e00720c */ /* 0x000fe20003f26270 */
[C---:B------:R-:W-:Y:S01]  /*1690*/  @!P0 FFMA.FTZ R83, -R4.reuse, R83, R67 ;  /* 0x0000005304538223 */ /* 0x040fe20000010143 */
[----:B------:R-:W-:Y:S01]  /*16a0*/  @!P4 F2FP.F16.F32.PACK_AB R15, RZ, R15 ;  /* 0x0000000fff0fc23e */ /* 0x000fe200000000ff */
[C---:B------:R-:W-:Y:S01]  /*16b0*/  @!P3 FFMA.FTZ R13, -R4.reuse, R13, R0 ;  /* 0x0000000d040db223 */ /* 0x040fe20000010100 */
[----:B------:R1:W-:Y:S01]  /*16c0*/  @!P6 STG.E.U16 desc[UR4][R2.64+0x440], R12 ;  /* 0x0004400c0200e986 */ /* 0x0003e2000c101504 */
[----:B------:R-:W-:Y:S01]  /*16d0*/  @!P2 FFMA.FTZ R11, -R4, R11, R8 ;  /* 0x0000000b040ba223 */ /* 0x000fe20000010108 */
[----:B------:R-:W-:-:S02]  /*16e0*/  @!P0 F2FP.F16.F32.PACK_AB R83, RZ, R83 ;  /* 0x00000053ff53823e */ /* 0x000fc400000000ff */
[----:B------:R-:W-:Y:S01]  /*16f0*/  @!P3 F2FP.F16.F32.PACK_AB R13, RZ, R13 ;  /* 0x0000000dff0db23e */ /* 0x000fe200000000ff */
[----:B------:R1:W-:Y:S01]  /*1700*/  @!P5 STG.E.U16 desc[UR4][R2.64+0x480], R10 ;  /* 0x0004800a0200d986 */ /* 0x0003e2000c101504 */
[----:B------:R-:W-:-:S03]  /*1710*/  @!P2 F2FP.F16.F32.PACK_AB R11, RZ, R11 ;  /* 0x0000000bff0ba23e */ /* 0x000fc600000000ff */
[----:B------:R1:W-:Y:S04]  /*1720*/  @!P0 STG.E.U16 desc[UR4][R2.64+0x780], R83 ;  /* 0x0007805302008986 */ /* 0x0003e8000c101504 */
[----:B------:R1:W-:Y:S04]  /*1730*/  @!P4 STG.E.U16 desc[UR4][R2.64+0x4c0], R15 ;  /* 0x0004c00f0200c986 */ /* 0x0003e8000c101504 */
[----:B------:R1:W-:Y:S04]  /*1740*/  @!P3 STG.E.U16 desc[UR4][R2.64+0x500], R13 ;  /* 0x0005000d0200b986 */ /* 0x0003e8000c101504 */
[----:B------:R1:W-:Y:S01]  /*1750*/  @!P2 STG.E.U16 desc[UR4][R2.64+0x540], R11 ;  /* 0x0005400b0200a986 */ /* 0x0003e2000c101504 */
[----:B------:R-:W-:Y:S05]  /*1760*/  @P1 EXIT ;  /* 0x000000000000194d */ /* 0x000fea0003800000 */
[----:B------:R-:W-:-:S05]  /*1770*/  FFMA.FTZ R85, -R4, R85, R63 ;  /* 0x0000005504557223 */ /* 0x000fca000001013f */
[----:B------:R-:W-:-:S05]  /*1780*/  F2FP.F16.F32.PACK_AB R85, RZ, R85 ;  /* 0x00000055ff55723e */ /* 0x000fca00000000ff */
[----:B------:R-:W-:Y:S01]  /*1790*/  STG.E.U16 desc[UR4][R2.64+0x7c0], R85 ;  /* 0x0007c05502007986 */ /* 0x000fe2000c101504 */
[----:B------:R-:W-:Y:S05]  /*17a0*/  EXIT ;  /* 0x000000000000794d */ /* 0x000fea0003800000 */
.L_x_4285:
        /* <DEDUP_REMOVED lines=13> */
.L_x_11762:


//--------------------- .text._ZN43_GLOBAL__N__9ae7fba5_10_SoftMax_cu_9f978f6321softmax_warp_backwardIfN3c104HalfEfLi9ELb0ELb0EEEvPT0_PKT_S7_iiiPKb --------------------------
	.section	.text._ZN43_GLOBAL__N__9ae7fba5_10_SoftMax_cu_9f978f6321softmax_warp_backwardIfN3c104HalfEfLi9ELb0ELb0EEEvPT0_PKT_S7_iiiPKb,"ax",@progbits
	.align	128
.text._ZN43_GLOBAL__N__9ae7fba5_10_SoftMax_cu_9f978f6321softmax_warp_backwardIfN3c104HalfEfLi9ELb0ELb0EEEvPT0_PKT_S7_iiiPKb:
        .type           _ZN43_GLOBAL__N__9ae7fba5_10_SoftMax_cu_9f978f6321softmax_warp_backwardIfN3c104HalfEfLi9ELb0ELb0EEEvPT0_PKT_S7_iiiPKb,@function
        .size           _ZN43_GLOBAL__N__9ae7fba5_10_SoftMax_cu_9f978f6321softmax_warp_backwardIfN3c104HalfEfLi9ELb0ELb0EEEvPT0_PKT_S7_iiiPKb,(.L_x_11763 - _ZN43_GLOBAL__N__9ae7fba5_10_SoftMax_cu_9f978f6321softmax_warp_backwardIfN3c104HalfEfLi9ELb0ELb0EEEvPT0_PKT_S7_iiiPKb)
        .other          _ZN43_GLOBAL__N__9ae7fba5_10_SoftMax_cu_9f978f6321softmax_warp_backwardIfN3c104HalfEfLi9ELb0ELb0EEEvPT0_PKT_S7_iiiPKb,@"STO_CUDA_ENTRY STV_DEFAULT"
_ZN43_GLOBAL__N__9ae7fba5_10_SoftMax_cu_9f978f6321softmax_warp_backwardIfN3c104HalfEfLi9ELb0ELb0EEEvPT0_PKT_S7_iiiPKb:
        /* <DEDUP_REMOVED lines=150> */
[----:B------:R-:W-:Y:S02]  /*0960*/  @!P0 F2FP.F16.F32.PACK_AB R0, RZ, R0 ;  /* 0x00000000ff00823e */ /* 0x000fe400000000ff */
[----:B------:R-:W-:Y:S02]  /*0970*/  @!P2 F2FP.F16.F32.PACK_AB R11, RZ, R11 ;  /* 0x0000000bff0ba23e */ /* 0x000fe400000000ff */
[----:B------:R-:W-:Y:S01]  /*0980*/  @!P4 F2FP.F16.F32.PACK_AB R16, RZ, R16 ;  /* 0x00000010ff10c23e */ /* 0x000fe200000000ff */
        /* <DEDUP_REMOVED lines=9> */
[----:B------:R-:W-:Y:S02]  /*0a20*/  @!P1 F2FP.F16.F32.PACK_AB R9, RZ, R9 ;  /* 0x00000009ff09923e */ /* 0x000fe400000000ff */
[C---:B------:R-:W-:Y:S02]  /*0a30*/  LOP3.LUT R7, R4.reuse, 0x80, RZ, 0xfc, !PT ;  /* 0x0000008004077812 */ /* 0x040fe400078efcff */
[----:B------:R-:W-:Y:S01]  /*0a40*/  @!P5 F2FP.F16.F32.PACK_AB R29, RZ, R29 ;  /* 0x0000001dff1dd23e */ /* 0x000fe200000000ff */
        /* <DEDUP_REMOVED lines=9> */
[----:B------:R-:W-:Y:S02]  /*0ae0*/  @!P3 F2FP.F16.F32.PACK_AB R28, RZ, R28 ;  /* 0x0000001cff1cb23e */ /* 0x000fe400000000ff */
[----:B------:R-:W-:Y:S01]  /*0af0*/  @!P2 F2FP.F16.F32.PACK_AB R35, RZ, R35 ;  /* 0x00000023ff23a23e */ /* 0x000fe200000000ff */
[C---:B------:R-:W-:Y:S01]  /*0b00*/  @!P6 FFMA.FTZ R14, -R5.reuse, R14, R15 ;  /* 0x0000000e050ee223 */ /* 0x040fe2000001010f */
[----:B-1----:R-:W-:Y:S01]  /*0b10*/  LOP3.LUT R9, R4, 0x120, RZ, 0xfc, !PT ;  /* 0x0000012004097812 */ /* 0x002fe200078efcff */
[----:B------:R2:W-:Y:S01]  /*0b20*/  @!P3 STG.E.U16 desc[UR4][R2.64+0x2c0], R28 ;  /* 0x0002c01c0200b986 */ /* 0x0005e2000c101504 */
[----:B------:R-:W-:Y:S01]  /*0b30*/  @!P0 F2FP.F16.F32.PACK_AB R47, RZ, R47 ;  /* 0x0000002fff2f823e */ /* 0x000fe200000000ff */
[----:B------:R-:W-:Y:S01]  /*0b40*/  @!P1 FFMA.FTZ R37, -R5, R37, R32 ;  /* 0x0000002505259223 */ /* 0x000fe20000010120 */
[----:B------:R-:W-:Y:S01]  /*0b50*/  @!P6 F2FP.F16.F32.PACK_AB R14, RZ, R14 ;  /* 0x0000000eff0ee23e */ /* 0x000fe200000000ff */
[----:B------:R2:W-:Y:S01]  /*0b60*/  @!P2 STG.E.U16 desc[UR4][R2.64+0x300], R35 ;  /* 0x000300230200a986 */ /* 0x0005e2000c101504 */
[-C--:B------:R-:W-:Y:S01]  /*0b70*/  ISETP.GE.AND P2, PT, R9, R8.reuse, PT ;  /* 0x000000080900720c */ /* 0x080fe20003f46270 */
[----:B------:R-:W-:Y:S01]  /*0b80*/  @!P4 FFMA.FTZ R49, -R5, R49, R18 ;  /* 0x000000310531c223 */ /* 0x000fe20000010112 */
[----:B------:R-:W-:Y:S01]  /*0b90*/  @!P1 F2FP.F16.F32.PACK_AB R37, RZ, R37 ;  /* 0x00000025ff25923e */ /* 0x000fe200000000ff */
        /* <DEDUP_REMOVED lines=9> */
[----:B------:R-:W-:Y:S02]  /*0c30*/  @!P4 F2FP.F16.F32.PACK_AB R49, RZ, R49 ;  /* 0x00000031ff31c23e */ /* 0x000fe400000000ff */
[----:B------:R-:W-:Y:S01]  /*0c40*/  ISETP.GE.AND P3, PT, R7, R8, PT ;  /* 0x000000080700720c */ /* 0x000fe20003f66270 */
[C---:B------:R-:W-:Y:S01]  /*0c50*/  @!P6 FFMA.FTZ R51, -R5.reuse, R51, R20 ;  /* 0x000000330533e223 */ /* 0x040fe20000010114 */
[----:B------:R-:W-:Y:S01]  /*0c60*/  @!P2 F2FP.F16.F32.PACK_AB R40, RZ, R40 ;  /* 0x00000028ff28a23e */ /* 0x000fe200000000ff */
[----:B------:R2:W-:Y:S03]  /*0c70*/  @!P4 STG.E.U16 desc[UR4][R2.64+0x140], R49 ;  /* 0x000140310200c986 */ /* 0x0005e6000c101504 */
[----:B------:R-:W-:Y:S01]  /*0c80*/  @!P6 F2FP.F16.F32.PACK_AB R51, RZ, R51 ;  /* 0x00000033ff33e23e */ /* 0x000fe200000000ff */
[C---:B------:R-:W-:Y:S01]  /*0c90*/  @!P5 FFMA.FTZ R53, -R5.reuse, R53, R22 ;  /* 0x000000350535d223 */ /* 0x040fe20000010116 */
[----:B------:R2:W-:Y:S04]  /*0ca0*/  @!P2 STG.E.U16 desc[UR4][R2.64+0x240], R40 ;  /* 0x000240280200a986 */ /* 0x0005e8000c101504 */
[----:B------:R-:W-:Y:S01]  /*0cb0*/  @!P5 F2FP.F16.F32.PACK_AB R53, RZ, R53 ;  /* 0x00000035ff35d23e */ /* 0x000fe200000000ff */
[----:B------:R-:W-:Y:S01]  /*0cc0*/  @!P3 FFMA.FTZ R38, -R5, R38, R24 ;  /* 0x000000260526b223 */ /* 0x000fe20000010118 */
[----:B------:R2:W-:Y:S04]  /*0cd0*/  @!P6 STG.E.U16 desc[UR4][R2.64+0x180], R51 ;  /* 0x000180330200e986 */ /* 0x0005e8000c101504 */
[----:B------:R-:W-:Y:S01]  /*0ce0*/  @!P3 F2FP.F16.F32.PACK_AB R38, RZ, R38 ;  /* 0x00000026ff26b23e */ /* 0x000fe200000000ff */
[----:B------:R2:W-:Y:S04]  /*0cf0*/  @!P5 STG.E.U16 desc[UR4][R2.64+0x1c0], R53 ;  /* 0x0001c0350200d986 */ /* 0x0005e8000c101504 */
[----:B------:R2:W-:Y:S01]  /*0d00*/  @!P3 STG.E.U16 desc[UR4][R2.64+0x200], R38 ;  /* 0x000200260200b986 */ /* 0x0005e2000c101504 */
[----:B------:R-:W-:Y:S05]  /*0d10*/  @P1 EXIT ;  /* 0x000000000000194d */ /* 0x000fea0003800000 */
[----:B------:R-:W-:-:S05]  /*0d20*/  FFMA.FTZ R42, -R5, R42, R36 ;  /* 0x0000002a052a7223 */ /* 0x000fca0000010124 */
[----:B------:R-:W-:-:S05]  /*0d30*/  F2FP.F16.F32.PACK_AB R42, RZ, R42 ;  /* 0x0000002aff2a723e */ /* 0x000fca00000000ff */
[----:B------:R-:W-:Y:S01]  /*0d40*/  STG.E.U16 desc[UR4][R2.64+0x3c0], R42 ;  /* 0x0003c02a02007986 */ /* 0x000fe2000c101504 */
[----:B------:R-:W-:Y:S05]  /*0d50*/  EXIT ;  /* 0x000000000000794d */ /* 0x000fea0003800000 */
.L_x_4286:
        /* <DEDUP_REMOVED lines=10> */
.L_x_11763:


//--------------------- .text._ZN43_GLOBAL__N__9ae7fba5_10_SoftMax_cu_9f978f6321softmax_warp_backwardIfN3c104HalfEfLi8ELb0ELb0EEEvPT0_PKT_S7_iiiPKb --------------------------
	.section	.text._ZN43_GLOBAL__N__9ae7fba5_10_SoftMax_cu_9f978f6321softmax_warp_backwardIfN3c104HalfEfLi8ELb0ELb0EEEvPT0_PKT_S7_iiiPKb,"ax",@progbits
	.align	128
.text._ZN43_GLOBAL__N__9ae7fba5_10_SoftMax_cu_9f978f6321softmax_warp_backwardIfN3c104HalfEfLi8ELb0ELb0EEEvPT0_PKT_S7_iiiPKb:
        .type           _ZN43_GLOBAL__N__9ae7fba5_10_SoftMax_cu_9f978f6321softmax_warp_backwardIfN3c104HalfEfLi8ELb0ELb0EEEvPT0_PKT_S7_iiiPKb,@function
        .size           _ZN43_GLOBAL__N__9ae7fba5_10_SoftMax_cu_9f978f6321softmax_warp_backwardIfN3c104HalfEfLi8ELb0ELb0EEEvPT0_PKT_S7_iiiPKb,(.L_x_11764 - _ZN43_GLOBAL__N__9ae7fba5_10_SoftMax_cu_9f978f6321softmax_warp_backwardIfN3c104HalfEfLi8ELb0ELb0EEEvPT0_PKT_S7_iiiPKb)
        .other          _ZN43_GLOBAL__N__9ae7fba5_10_SoftMax_cu_9f978f6321softmax_warp_backwardIfN3c104HalfEfLi8ELb0ELb0EEEvPT0_PKT_S7_iiiPKb,@"STO_CUDA_ENTRY STV_DEFAULT"
_ZN43_GLOBAL__N__9ae7fba5_10_SoftMax_cu_9f978f6321softmax_warp_backwardIfN3c104HalfEfLi8ELb0ELb0EEEvPT0_PKT_S7_iiiPKb:
        /* <DEDUP_REMOVED lines=91> */
[----:B------:R-:W-:Y:S02]  /*05b0*/  @!P6 F2FP.F16.F32.PACK_AB R9, RZ, R9 ;  /* 0x00000009ff09e23e */ /* 0x000fe400000000ff */
[----:B------:R-:W-:Y:S01]  /*05c0*/  @!P3 F2FP.F16.F32.PACK_AB R20, RZ, R20 ;  /* 0x00000014ff14b23e */ /* 0x000fe200000000ff */
[C---:B------:R-:W-:Y:S02]  /*05d0*/  @!P4 FFMA.FTZ R22, -R5.reuse, R22, R7 ;  /* 0x000000160516c223 */ /* 0x040fe40000010107 */
[----:B------:R-:W-:-:S03]  /*05e0*/  @!P5 FFMA.FTZ R24, -R5, R24, R8 ;  /* 0x000000180518d223 */ /* 0x000fc60000010108 */
[----:B------:R-:W-:Y:S02]  /*05f0*/  @!P4 F2FP.F16.F32.PACK_AB R22, RZ, R22 ;  /* 0x00000016ff16c23e */ /* 0x000fe400000000ff */
[----:B------:R-:W-:Y:S02]  /*0600*/  @!P5 F2FP.F16.F32.PACK_AB R24, RZ, R24 ;  /* 0x00000018ff18d23e */ /* 0x000fe400000000ff */
        /* <DEDUP_REMOVED lines=16> */
[----:B------:R-:W-:Y:S02]  /*0710*/  @!P2 F2FP.F16.F32.PACK_AB R18, RZ, R18 ;  /* 0x00000012ff12a23e */ /* 0x000fe400000000ff */
[----:B------:R-:W-:-:S02]  /*0720*/  @!P1 F2FP.F16.F32.PACK_AB R29, RZ, R29 ;  /* 0x0000001dff1d923e */ /* 0x000fc400000000ff */
[----:B------:R-:W-:Y:S01]  /*0730*/  @!P0 F2FP.F16.F32.PACK_AB R27, RZ, R27 ;  /* 0x0000001bff1b823e */ /* 0x000fe200000000ff */
        /* <DEDUP_REMOVED lines=8> */
.L_x_4287:
        /* <DEDUP_REMOVED lines=12> */
.L_x_11764:


//--------------------- .text._ZN43_GLOBAL__N__9ae7fba5_10_SoftMax_cu_9f978f6321softmax_warp_backwardIfN3c104HalfEfLi7ELb0ELb0EEEvPT0_PKT_S7_iiiPKb --------------------------
	.section	.text._ZN43_GLOBAL__N__9ae7fba5_10_SoftMax_cu_9f978f6321softmax_warp_backwardIfN3c104HalfEfLi7ELb0ELb0EEEvPT0_PKT_S7_iiiPKb,"ax",@progbits
	.align	128
.text._ZN43_GLOBAL__N__9ae7fba5_10_SoftMax_cu_9f978f6321softmax_warp_backwardIfN3c104HalfEfLi7ELb0ELb0EEEvPT0_PKT_S7_iiiPKb:
        .type           _ZN43_GLOBAL__N__9ae7fba5_10_SoftMax_cu_9f978f6321softmax_warp_backwardIfN3c104HalfEfLi7ELb0ELb0EEEvPT0_PKT_S7_iiiPKb,@function
        .size           _ZN43_GLOBAL__N__9ae7fba5_10_SoftMax_cu_9f978f6321softmax_warp_backwardIfN3c104HalfEfLi7ELb0ELb0EEEvPT0_PKT_S7_iiiPKb,(.L_x_11765 - _ZN43_GLOBAL__N__9ae7fba5_10_SoftMax_cu_9f978f6321softmax_warp_backwardIfN3c104HalfEfLi7ELb0ELb0EEEvPT0_PKT_S7_iiiPKb)
        .other          _ZN43_GLOBAL__N__9ae7fba5_10_SoftMax_cu_9f978f6321softmax_warp_backwardIfN3c104HalfEfLi7ELb0ELb0EEEvPT0_PKT_S7_iiiPKb,@"STO_CUDA_ENTRY STV_DEFAULT"
_ZN43_GLOBAL__N__9ae7fba5_10_SoftMax_cu_9f978f6321softmax_warp_backwardIfN3c104HalfEfLi7ELb0ELb0EEEvPT0_PKT_S7_iiiPKb:
        /* <DEDUP_REMOVED lines=114> */
[----:B------:R-:W-:Y:S02]  /*0720*/  @!P2 F2FP.F16.F32.PACK_AB R25, RZ, R25 ;  /* 0x00000019ff19a23e */ /* 0x000fe400000000ff */
[----:B------:R-:W-:Y:S02]  /*0730*/  @!P3 F2FP.F16.F32.PACK_AB R24, RZ, R24 ;  /* 0x00000018ff18b23e */ /* 0x000fe400000000ff */
[----:B------:R-:W-:-:S02]  /*0740*/  @!P4 F2FP.F16.F32.PACK_AB R23, RZ, R23 ;  /* 0x00000017ff17c23e */ /* 0x000fc400000000ff */
[----:B0-----:R-:W-:-:S04]  /*0750*/  LOP3.LUT R5, R5, 0x1f, RZ, 0xc0, !PT ;  /* 0x0000001f05057812 */ /* 0x001fc800078ec0ff */
[----:B------:R-:W-:-:S13]  /*0760*/  ISETP.GE.AND P1, PT, R5, R18, PT ;  /* 0x000000120500720c */ /* 0x000fda0003f26270 */
[----:B------:R-:W-:Y:S01]  /*0770*/  @!P1 FFMA.FTZ R8, R6, -R8, R15 ;  /* 0x8000000806089223 */ /* 0x000fe2000001000f */
[----:B------:R-:W-:-:S04]  /*0780*/  LEA R6, P5, R17, UR6, 0x1 ;  /* 0x0000000611067c11 */ /* 0x000fc8000f8a08ff */
[----:B------:R-:W-:Y:S02]  /*0790*/  @!P1 F2FP.F16.F32.PACK_AB R8, RZ, R8 ;  /* 0x00000008ff08923e */ /* 0x000fe400000000ff */
        /* <DEDUP_REMOVED lines=10> */
[----:B------:R-:W-:Y:S02]  /*0840*/  @!P1 F2FP.F16.F32.PACK_AB R5, RZ, R3 ;  /* 0x00000003ff05923e */ /* 0x000fe400000000ff */
[----:B------:R-:W-:Y:S02]  /*0850*/  @!P2 F2FP.F16.F32.PACK_AB R21, RZ, R21 ;  /* 0x00000015ff15a23e */ /* 0x000fe400000000ff */
[----:B------:R-:W-:Y:S02]  /*0860*/  @!P3 F2FP.F16.F32.PACK_AB R27, RZ, R27 ;  /* 0x0000001bff1bb23e */ /* 0x000fe400000000ff */
[----:B------:R-:W-:-:S05]  /*0870*/  LEA.HI.X R3, R9, UR7, R0, 0x1, P0 ;  /* 0x0000000709037c11 */ /* 0x000fca00080f0c00 */
[----:B------:R1:W-:Y:S04]  /*0880*/  @!P1 STG.E.U16 desc[UR4][R2.64], R5 ;  /* 0x0000000502009986 */ /* 0x0003e8000c101504 */
[----:B------:R1:W-:Y:S04]  /*0890*/  @!P2 STG.E.U16 desc[UR4][R2.64+0x40], R21 ;  /* 0x000040150200a986 */ /* 0x0003e8000c101504 */
[----:B------:R1:W-:Y:S01]  /*08a0*/  @!P3 STG.E.U16 desc[UR4][R2.64+0x80], R27 ;  /* 0x0000801b0200b986 */ /* 0x0003e2000c101504 */
[----:B------:R-:W-:Y:S05]  /*08b0*/  @P4 EXIT ;  /* 0x000000000000494d */ /* 0x000fea0003800000 */
[----:B------:R-:W-:-:S05]  /*08c0*/  FFMA.FTZ R28, R4, -R28, R19 ;  /* 0x8000001c041c7223 */ /* 0x000fca0000010013 */
[----:B------:R-:W-:-:S05]  /*08d0*/  F2FP.F16.F32.PACK_AB R28, RZ, R28 ;  /* 0x0000001cff1c723e */ /* 0x000fca00000000ff */
[----:B------:R-:W-:Y:S01]  /*08e0*/  STG.E.U16 desc[UR4][R2.64+0xc0], R28 ;  /* 0x0000c01c02007986 */ /* 0x000fe2000c101504 */
[----:B------:R-:W-:Y:S05]  /*08f0*/  EXIT ;  /* 0x000000000000794d */ /* 0x000fea0003800000 */
.L_x_4288:
        /* <DEDUP_REMOVED lines=16> */
.L_x_11765:


//--------------------- .text._ZN43_GLOBAL__N__9ae7fba5_10_SoftMax_cu_9f978f6321softmax_warp_backwardIfN3c104HalfEfLi6ELb0ELb0EEEvPT0_PKT_S7_iiiPKb --------------------------
	.section	.text._ZN43_GLOBAL__N__9ae7fba5_10_SoftMax_cu_9f978f6321softmax_warp_backwardIfN3c104HalfEfLi6ELb0ELb0EEEvPT0_PKT_S7_iiiPKb,"ax",@progbits
	.align	128
.text._ZN43_GLOBAL__N__9ae7fba5_10_SoftMax_cu_9f978f6321softmax_warp_backwardIfN3c104HalfEfLi6ELb0ELb0EEEvPT0_PKT_S7_iiiPKb:
        .type           _ZN43_GLOBAL__N__9ae7fba5_10_SoftMax_cu_9f978f6321softmax_warp_backwardIfN3c104HalfEfLi6ELb0ELb0EEEvPT0_PKT_S7_iiiPKb,@function
        .size           _ZN43_GLOBAL__N__9ae7fba5_10_SoftMax_cu_9f978f6321softmax_warp_backwardIfN3c104HalfEfLi6ELb0ELb0EEEvPT0_PKT_S7_iiiPKb,(.L_x_11766 - _ZN43_GLOBAL__N__9ae7fba5_10_SoftMax_cu_9f978f6321softmax_warp_backwardIfN3c104HalfEfLi6ELb0ELb0EEEvPT0_PKT_S7_iiiPKb)
        .other          _ZN43_GLOBAL__N__9ae7fba5_10_SoftMax_cu_9f978f6321softmax_warp_backwardIfN3c104HalfEfLi6ELb0ELb0EEEvPT0_PKT_S7_iiiPKb,@"STO_CUDA_ENTRY STV_DEFAULT"
_ZN43_GLOBAL__N__9ae7fba5_10_SoftMax_cu_9f978f6321softmax_warp_backwardIfN3c104HalfEfLi6ELb0ELb0EEEvPT0_PKT_S7_iiiPKb:
        /* <DEDUP_REMOVED lines=86> */
[----:B------:R-:W-:Y:S02]  /*0560*/  @!P1 F2FP.F16.F32.PACK_AB R19, RZ, R19 ;  /* 0x00000013ff13923e */ /* 0x000fe400000000ff */
[----:B------:R-:W-:-:S03]  /*0570*/  @!P2 F2FP.F16.F32.PACK_AB R18, RZ, R18 ;  /* 0x00000012ff12a23e */ /* 0x000fc600000000ff */
[----:B------:R0:W-:Y:S04]  /*0580*/  @!P1 STG.E.U16 desc[UR4][R2.64], R19 ;  /* 0x0000001302009986 */ /* 0x0001e8000c101504 */
[----:B------:R0:W-:Y:S01]  /*0590*/  @!P2 STG.E.U16 desc[UR4][R2.64+0x40], R18 ;  /* 0x000040120200a986 */ /* 0x0001e2000c101504 */
[----:B------:R-:W-:Y:S05]  /*05a0*/  @!P0 EXIT ;  /* 0x000000000000894d */ /* 0x000fea0003800000 */
[----:B------:R-:W-:Y:S01]  /*05b0*/  @!P1 FFMA.FTZ R21, R23, -R21, R14 ;  /* 0x8000001517159223 */ /* 0x000fe2000001000e */
[----:B0-----:R-:W-:-:S04]  /*05c0*/  LEA R2, P0, R6, UR6, 0x1 ;  /* 0x0000000606027c11 */ /* 0x001fc8000f8008ff */
[----:B------:R-:W-:Y:S02]  /*05d0*/  @!P1 F2FP.F16.F32.PACK_AB R21, RZ, R21 ;  /* 0x00000015ff15923e */ /* 0x000fe400000000ff */
[----:B------:R-:W-:-:S05]  /*05e0*/  LEA.HI.X R3, R6, UR7, R9, 0x1, P0 ;  /* 0x0000000706037c11 */ /* 0x000fca00080f0c09 */
[----:B------:R0:W-:Y:S01]  /*05f0*/  @!P1 STG.E.U16 desc[UR4][R2.64], R21 ;  /* 0x0000001502009986 */ /* 0x0001e2000c101504 */
[----:B------:R-:W-:Y:S05]  /*0600*/  @P2 EXIT ;  /* 0x000000000000294d */ /* 0x000fea0003800000 */
[----:B------:R-:W-:-:S05]  /*0610*/  FFMA.FTZ R11, R23, -R11, R16 ;  /* 0x8000000b170b7223 */ /* 0x000fca0000010010 */
[----:B------:R-:W-:-:S05]  /*0620*/  F2FP.F16.F32.PACK_AB R11, RZ, R11 ;  /* 0x0000000bff0b723e */ /* 0x000fca00000000ff */
[----:B------:R-:W-:Y:S01]  /*0630*/  STG.E.U16 desc[UR4][R2.64+0x40], R11 ;  /* 0x0000400b02007986 */ /* 0x000fe2000c101504 */
[----:B------:R-:W-:Y:S05]  /*0640*/  EXIT ;  /* 0x000000000000794d */ /* 0x000fea0003800000 */
.L_x_4289:
        /* <DEDUP_REMOVED lines=11> */
.L_x_11766:


//--------------------- .text._ZN43_GLOBAL__N__9ae7fba5_10_SoftMax_cu_9f978f6321softmax_warp_backwardIfN3c104HalfEfLi5ELb0ELb0EEEvPT0_PKT_S7_iiiPKb --------------------------
	.section	.text._ZN43_GLOBAL__N__9ae7fba5_10_SoftMax_cu_9f978f6321softmax_warp_backwardIfN3c104HalfEfLi5ELb0ELb0EEEvPT0_PKT_S7_iiiPKb,"ax",@progbits
	.align	128
.text._ZN43_GLOBAL__N__9ae7fba5_10_SoftMax_cu_9f978f6321softmax_warp_backwardIfN3c104HalfEfLi5ELb0ELb0EEEvPT0_PKT_S7_iiiPKb:
        .type           _ZN43_GLOBAL__N__9ae7fba5_10_SoftMax_cu_9f978f6321softmax_warp_backwardIfN3c104HalfEfLi5ELb0ELb0EEEvPT0_PKT_S7_iiiPKb,@function
        .size           _ZN43_GLOBAL__N__9ae7fba5_10_SoftMax_cu_9f978f6321softmax_warp_backwardIfN3c104HalfEfLi5ELb0ELb0EEEvPT0_PKT_S7_iiiPKb,(.L_x_11767 - _ZN43_GLOBAL__N__9ae7fba5_10_SoftMax_cu_9f978f6321softmax_warp_backwardIfN3c104HalfEfLi5ELb0ELb0EEEvPT0_PKT_S7_iiiPKb)
        .other          _ZN43_GLOBAL__N__9ae7fba5_10_SoftMax_cu_9f978f6321softmax_warp_backwardIfN3c104HalfEfLi5ELb0ELb0EEEvPT0_PKT_S7_iiiPKb,@"STO_CUDA_ENTRY STV_DEFAULT"
_ZN43_GLOBAL__N__9ae7fba5_10_SoftMax_cu_9f978f6321softmax_warp_backwardIfN3c104HalfEfLi5ELb0ELb0EEEvPT0_PKT_S7_iiiPKb:
        /* <DEDUP_REMOVED lines=75> */
[----:B------:R-:W-:Y:S02]  /*04b0*/  @!P1 F2FP.F16.F32.PACK_AB R7, RZ, R7 ;  /* 0x00000007ff07923e */ /* 0x000fe400000000ff */
        /* <DEDUP_REMOVED lines=10> */
[----:B------:R-:W-:Y:S02]  /*0560*/  F2FP.F16.F32.PACK_AB R9, RZ, R9 ;  /* 0x00000009ff09723e */ /* 0x000fe400000000ff */
[----:B------:R-:W-:-:S05]  /*0570*/  LEA.HI.X R3, R5, UR7, R0, 0x1, P0 ;  /* 0x0000000705037c11 */ /* 0x000fca00080f0c00 */
[----:B------:R-:W-:Y:S01]  /*0580*/  STG.E.U16 desc[UR4][R2.64], R9 ;  /* 0x0000000902007986 */ /* 0x000fe2000c101504 */
[----:B------:R-:W-:Y:S05]  /*0590*/  EXIT ;  /* 0x000000000000794d */ /* 0x000fea0003800000 */
.L_x_4290:
        /* <DEDUP_REMOVED lines=14> */
.L_x_11767:


//--------------------- .text._ZN43_GLOBAL__N__9ae7fba5_10_SoftMax_cu_9f978f6321softmax_warp_backwardIfN3c104HalfEfLi4ELb0ELb0EEEvPT0_PKT_S7_iiiPKb --------------------------
	.section	.text._ZN43_GLOBAL__N__9ae7fba5_10_SoftMax_cu_9f978f6321softmax_warp_backwardIfN3c104HalfEfLi4ELb0ELb0EEEvPT0_PKT_S7_iiiPKb,"ax",@progbits
	.align	128
.text._ZN43_GLOBAL__N__9ae7fba5_10_SoftMax_cu_9f978f6321softmax_warp_backwardIfN3c104HalfEfLi4ELb0ELb0EEEvPT0_PKT_S7_iiiPKb:
        .type           _ZN43_GLOBAL__N__9ae7fba5_10_SoftMax_cu_9f978f6321softmax_warp_backwardIfN3c104HalfEfLi4ELb0ELb0EEEvPT0_PKT_S7_iiiPKb,@function
        .size           _ZN43_GLOBAL__N__9ae7fba5_10_SoftMax_cu_9f978f6321softmax_warp_backwardIfN3c104HalfEfLi4ELb0ELb0EEEvPT0_PKT_S7_iiiPKb,(.L_x_11768 - _ZN43_GLOBAL__N__9ae7fba5_10_SoftMax_cu_9f978f6321softmax_warp_backwardIfN3c104HalfEfLi4ELb0ELb0EEEvPT0_PKT_S7_iiiPKb)
        .other          _ZN43_GLOBAL__N__9ae7fba5_10_SoftMax_cu_9f978f6321softmax_warp_backwardIfN3c104HalfEfLi4ELb0ELb0EEEvPT0_PKT_S7_iiiPKb,@"STO_CUDA_ENTRY STV_DEFAULT"
_ZN43_GLOBAL__N__9ae7fba5_10_SoftMax_cu_9f978f6321softmax_warp_backwardIfN3c104HalfEfLi4ELb0ELb0EEEvPT0_PKT_S7_iiiPKb:
        /* <DEDUP_REMOVED lines=86> */
.L_x_4291:
        /* <DEDUP_REMOVED lines=10> */
.L_x_11768:


//--------------------- .text._ZN43_GLOBAL__N__9ae7fba5_10_SoftMax_cu_9f978f6321softmax_warp_backwardIfN3c104HalfEfLi3ELb0ELb0EEEvPT0_PKT_S7_iiiPKb --------------------------
	.section	.text._ZN43_GLOBAL__N__9ae7fba5_10_SoftMax_cu_9f978f6321softmax_warp_backwardIfN3c104HalfEfLi3ELb0ELb0EEEvPT0_PKT_S7_iiiPKb,"ax",@progbits
	.align	128
.text._ZN43_GLOBAL__N__9ae7fba5_10_SoftMax_cu_9f978f6321softmax_warp_backwardIfN3c104HalfEfLi3ELb0ELb0EEEvPT0_PKT_S7_iiiPKb:
        .type           _ZN43_GLOBAL__N__9ae7fba5_10_SoftMax_cu_9f978f6321softmax_warp_backwardIfN3c104HalfEfLi3ELb0ELb0EEEvPT0_PKT_S7_iiiPKb,@function
        .size           _ZN43_GLOBAL__N__9ae7fba5_10_SoftMax_cu_9f978f6321softmax_warp_backwardIfN3c104HalfEfLi3ELb0ELb0EEEvPT0_PKT_S7_iiiPKb,(.L_x_11769 - _ZN43_GLOBAL__N__9ae7fba5_10_SoftMax_cu_9f978f6321softmax_warp_backwardIfN3c104HalfEfLi3ELb0ELb0EEEvPT0_PKT_S7_iiiPKb)
        .other          _ZN43_GLOBAL__N__9ae7fba5_10_SoftMax_cu_9f978f6321softmax_warp_backwardIfN3c104HalfEfLi3ELb0ELb0EEEvPT0_PKT_S7_iiiPKb,@"STO_CUDA_ENTRY STV_DEFAULT"
_ZN43_GLOBAL__N__9ae7fba5_10_SoftMax_cu_9f978f6321softmax_warp_backwardIfN3c104HalfEfLi3ELb0ELb0EEEvPT0_PKT_S7_iiiPKb:
        /* <DEDUP_REMOVED lines=82> */
.L_x_4292:
        /* <DEDUP_REMOVED lines=14> */
.L_x_11769:


//--------------------- .text._ZN43_GLOBAL__N__9ae7fba5_10_SoftMax_cu_9f978f6321softmax_warp_backwardIfN3c104HalfEfLi2ELb0ELb0EEEvPT0_PKT_S7_iiiPKb --------------------------
	.section	.text._ZN43_GLOBAL__N__9ae7fba5_10_SoftMax_cu_9f978f6321softmax_warp_backwardIfN3c104HalfEfLi2ELb0ELb0EEEvPT0_PKT_S7_iiiPKb,"ax",@progbits
	.align	128
.text._ZN43_GLOBAL__N__9ae7fba5_10_SoftMax_cu_9f978f6321softmax_warp_backwardIfN3c104HalfEfLi2ELb0ELb0EEEvPT0_PKT_S7_iiiPKb:
        .type           _ZN43_GLOBAL__N__9ae7fba5_10_SoftMax_cu_9f978f6321softmax_warp_backwardIfN3c104HalfEfLi2ELb0ELb0EEEvPT0_PKT_S7_iiiPKb,@function
        .size           _ZN43_GLOBAL__N__9ae7fba5_10_SoftMax_cu_9f978f6321softmax_warp_backwardIfN3c104HalfEfLi2ELb0ELb0EEEvPT0_PKT_S7_iiiPKb,(.L_x_11770 - _ZN43_GLOBAL__N__9ae7fba5_10_SoftMax_cu_9f978f6321softmax_warp_backwardIfN3c104HalfEfLi2ELb0ELb0EEEvPT0_PKT_S7_iiiPKb)
        .other          _ZN43_GLOBAL__N__9ae7fba5_10_SoftMax_cu_9f978f6321softmax_warp_backwardIfN3c104HalfEfLi2ELb0ELb0EEEvPT0_PKT_S7_iiiPKb,@"STO_CUDA_ENTRY STV_DEFAULT"
_ZN43_GLOBAL__N__9ae7fba5_10_SoftMax_cu_9f978f6321softmax_warp_backwardIfN3c104HalfEfLi2ELb0ELb0EEEvPT0_PKT_S7_iiiPKb:
        /* <DEDUP_REMOVED lines=62> */
[----:B------:R-:W-:Y:S02]  /*03e0*/  @!P1 F2FP.F16.F32.PACK_AB R17, RZ, R17 ;  /* 0x00000011ff11923e */ /* 0x000fe400000000ff */
        /* <DEDUP_REMOVED lines=14> */
.L_x_4293:
        /* <DEDUP_REMOVED lines=11> */
.L_x_11770:


//--------------------- .text._ZN43_GLOBAL__N__9ae7fba5_10_SoftMax_cu_9f978f6321softmax_warp_backwardIfN3c104HalfEfLi1ELb0ELb0EEEvPT0_PKT_S7_iiiPKb --------------------------
	.section	.text._ZN43_GLOBAL__N__9ae7fba5_10_SoftMax_cu_9f978f6321softmax_warp_backwardIfN3c104HalfEfLi1ELb0ELb0EEEvPT0_PKT_S7_iiiPKb,"ax",@progbits
	.align	128
.text._ZN43_GLOBAL__N__9ae7fba5_10_SoftMax_cu_9f978f6321softmax_warp_backwardIfN3c104HalfEfLi1ELb0ELb0EEEvPT0_PKT_S7_iiiPKb:
        .type           _ZN43_GLOBAL__N__9ae7fba5_10_SoftMax_cu_9f978f6321softmax_warp_backwardIfN3c104HalfEfLi1ELb0ELb0EEEvPT0_PKT_S7_iiiPKb,@function
        .size           _ZN43_GLOBAL__N__9ae7fba5_10_SoftMax_cu_9f978f6321softmax_warp_backwardIfN3c104HalfEfLi1ELb0ELb0EEEvPT0_PKT_S7_iiiPKb,(.L_x_11771 - _ZN43_GLOBAL__N__9ae7fba5_10_SoftMax_cu_9f978f6321softmax_warp_backwardIfN3c104HalfEfLi1ELb0ELb0EEEvPT0_PKT_S7_iiiPKb)
        .other          _ZN43_GLOBAL__N__9ae7fba5_10_SoftMax_cu_9f978f6321softmax_warp_backwardIfN3c104HalfEfLi1ELb0ELb0EEEvPT0_PKT_S7_iiiPKb,@"STO_CUDA_ENTRY STV_DEFAULT"
_ZN43_GLOBAL__N__9ae7fba5_10_SoftMax_cu_9f978f6321softmax_warp_backwardIfN3c104HalfEfLi1ELb0ELb0EEEvPT0_PKT_S7_iiiPKb:
        /* <DEDUP_REMOVED lines=72> */
.L_x_4294:
        /* <DEDUP_REMOVED lines=16> */
.L_x_11771:


//--------------------- .text._ZN43_GLOBAL__N__9ae7fba5_10_SoftMax_cu_9f978f6321softmax_warp_backwardIfN3c104HalfEfLi0ELb0ELb0EEEvPT0_PKT_S7_iiiPKb --------------------------
	.section	.text._ZN43_GLOBAL__N__9ae7fba5_10_SoftMax_cu_9f978f6321softmax_warp_backwardIfN3c104HalfEfLi0ELb0ELb0EEEvPT0_PKT_S7_iiiPKb,"ax",@progbits
	.align	128
.text._ZN43_GLOBAL__N__9ae7fba5_10_SoftMax_cu_9f978f6321softmax_warp_backwardIfN3c104HalfEfLi0ELb0ELb0EEEvPT0_PKT_S7_iiiPKb:
        .type           _ZN43_GLOBAL__N__9ae7fba5_10_SoftMax_cu_9f978f6321softmax_warp_backwardIfN3c104HalfEfLi0ELb0ELb0EEEvPT0_PKT_S7_iiiPKb,@function
        .size           _ZN43_GLOBAL__N__9ae7fba5_10_SoftMax_cu_9f978f6321softmax_warp_backwardIfN3c104HalfEfLi0ELb0ELb0EEEvPT0_PKT_S7_iiiPKb,(.L_x_11772 - _ZN43_GLOBAL__N__9ae7fba5_10_SoftMax_cu_9f978f6321softmax_warp_backwardIfN3c104HalfEfLi0ELb0ELb0EEEvPT0_PKT_S7_iiiPKb)
        .other          _ZN43_GLOBAL__N__9ae7fba5_10_SoftMax_cu_9f978f6321softmax_warp_backwardIfN3c104HalfEfLi0ELb0ELb0EEEvPT0_PKT_S7_iiiPKb,@"STO_CUDA_ENTRY STV_DEFAULT"
_ZN43_GLOBAL__N__9ae7fba5_10_SoftMax_cu_9f978f6321softmax_warp_backwardIfN3c104HalfEfLi0ELb0ELb0EEEvPT0_PKT_S7_iiiPKb:
        /* <DEDUP_REMOVED lines=42> */
.L_x_4295:
[----:B------:R-:W-:Y:S05]  /*02a0*/  @!P1 EXIT ;  /* 0x000000000000994d */ /* 0x000fea0003800000 */
[----:B------:R-:W-:Y:S05]  /*02b0*/  @!P0 EXIT ;  /* 0x000000000000894d */ /* 0x000fea0003800000 */
[--C-:B0----5:R-:W-:Y:S01]  /*02c0*/  FADD.FTZ R3, RZ, R14.reuse ;  /* 0x0000000eff037221 */ /* 0x121fe20000010000 */
[----:B------:R-:W-:Y:S01]  /*02d0*/  ISETP.GE.AND P0, PT, R16, 0x2, PT ;  /* 0x000000021000780c */ /* 0x000fe20003f06270 */
[----:B------:R-:W-:Y:S02]  /*02e0*/  ULDC.64 UR6, c[0x0][0x210] ;  /* 0x0000840000067ab9 */ /* 0x000fe40000000a00 */
[----:B------:R-:W-:Y:S01]  /*02f0*/  FFMA.FTZ R3, R3, -R15, R14 ;  /* 0x8000000f03037223 */ /* 0x000fe2000001000e */
[----:B------:R-:W-:-:S04]  /*0300*/  LEA R2, P1, R13, UR6, 0x1 ;  /* 0x000000060d027c11 */ /* 0x000fc8000f8208ff */
[----:B------:R-:W-:Y:S02]  /*0310*/  F2FP.F16.F32.PACK_AB R4, RZ, R3 ;  /* 0x00000003ff04723e */ /* 0x000fe400000000ff */
[----:B------:R-:W-:-:S05]  /*0320*/  LEA.HI.X R3, R13, UR7, R12, 0x1, P1 ;  /* 0x000000070d037c11 */ /* 0x000fca00088f0c0c */
[----:B------:R0:W-:Y:S01]  /*0330*/  STG.E.U16 desc[UR4][R2.64], R4 ;  /* 0x0000000402007986 */ /* 0x0001e2000c101504 */
[----:B------:R-:W-:Y:S05]  /*0340*/  @!P0 EXIT ;  /* 0x000000000000894d */ /* 0x000fea0003800000 */
[----:B0-----:R-:W-:Y:S01]  /*0350*/  FADD.FTZ R4, RZ, R11 ;  /* 0x0000000bff047221 */ /* 0x001fe20000010000 */
[----:B------:R-:W-:-:S04]  /*0360*/  IMAD.WIDE R2, R0, 0x2, R2 ;  /* 0x0000000200027825 */ /* 0x000fc800078e0202 */
[----:B------:R-:W-:-:S05]  /*0370*/  FFMA.FTZ R4, R4, -R10, R11 ;  /* 0x8000000a04047223 */ /* 0x000fca000001000b */
[----:B------:R-:W-:-:S05]  /*0380*/  F2FP.F16.F32.PACK_AB R4, RZ, R4 ;  /* 0x00000004ff04723e */ /* 0x000fca00000000ff */
[----:B------:R-:W-:Y:S01]  /*0390*/  STG.E.U16 desc[UR4][R2.64], R4 ;  /* 0x0000000402007986 */ /* 0x000fe2000c101504 */
[----:B------:R-:W-:Y:S05]  /*03a0*/  EXIT ;  /* 0x000000000000794d */ /* 0x000fea0003800000 */
.L_x_4296:
        /* <DEDUP_REMOVED lines=13> */
.L_x_11772:


//--------------------- .text._ZN43_GLOBAL__N__9ae7fba5_10_SoftMax_cu_9f978f6321softmax_warp_backwardIN3c104HalfES2_fLi10ELb0ELb0EEEvPT0_PKT_S7_iiiPKb --------------------------
	.section	.text._ZN43_GLOBAL__N__9ae7fba5_10_SoftMax_cu_9f978f6321softmax_warp_backwardIN3c104HalfES2_fLi10ELb0ELb0EEEvPT0_PKT_S7_iiiPKb,"ax",@progbits
	.align	128
.text._ZN43_GLOBAL__N__9ae7fba5_10_SoftMax_cu_9f978f6321softmax_warp_backwardIN3c104HalfES2_fLi10ELb0ELb0EEEvPT0_PKT_S7_iiiPKb:
        .type           _ZN43_GLOBAL__N__9ae7fba5_10_SoftMax_cu_9f978f6321softmax_warp_backwardIN3c104HalfES2_fLi10ELb0ELb0EEEvPT0_PKT_S7_iiiPKb,@function
        .size           _ZN43_GLOBAL__N__9ae7fba5_10_SoftMax_cu_9f978f6321softmax_warp_backwardIN3c104HalfES2_fLi10ELb0ELb0EEEvPT0_PKT_S7_iiiPKb,(.L_x_11773 - _ZN43_GLOBAL__N__9ae7fba5_10_SoftMax_cu_9f978f6321softmax_warp_backwardIN3c104HalfES2_fLi10ELb0ELb0EEEvPT0_PKT_S7_iiiPKb)
        .other          _ZN43_GLOBAL__N__9ae7fba5_10_SoftMax_cu_9f978f6321softmax_warp_backwardIN3c104HalfES2_fLi10ELb0ELb0EEEvPT0_PKT_S7_iiiPKb,@"STO_CUDA_ENTRY STV_DEFAULT"
_ZN43_GLOBAL__N__9ae7fba5_10_SoftMax_cu_9f978f6321softmax_warp_backwardIN3c104HalfES2_fLi10ELb0ELb0EEEvPT0_PKT_S7_iiiPKb:
        /* <DEDUP_REMOVED lines=17> */
[----:B--2---:R-:W-:Y:S01]  /*0110*/  SEL R65, R25, RZ, P0 ;  /* 0x000000ff19417207 */ /* 0x004fe20000000000 */
[----:B---3--:R-:W-:-:S03]  /*0120*/  IMAD.WIDE R4, R27, 0x2, R4 ;  /* 0x000000021b047825 */ /* 0x008fc600078e0204 */
        /* <DEDUP_REMOVED lines=14> */
[C---:B------:R-:W-:Y:S02]  /*0210*/  LOP3.LUT R82, R74.reuse, 0x80, RZ, 0xfc, !PT ;  /* 0x000000804a527812 */ /* 0x040fe400078efcff */
[----:B------:R-:W-:Y:S02]  /*0220*/  LOP3.LUT R84, R74, 0xa0, RZ, 0xfc, !PT ;  /* 0x000000a04a547812 */ /* 0x000fe400078efcff */
[-C--:B------:R-:W-:Y:S02]  /*0230*/  ISETP.GE.AND P1, PT, R82, R65.reuse, PT ;  /* 0x000000415200720c */ /* 0x080fe40003f26270 */
[----:B------:R-:W-:-:S02]  /*0240*/  ISETP.GE.AND P3, PT, R84, R65, PT ;  /* 0x000000415400720c */ /* 0x000fc40003f66270 */
[C---:B------:R-:W-:Y:S01]  /*0250*/  LOP3.LUT R28, R74.reuse, 0xc0, RZ, 0xfc, !PT ;  /* 0x000000c04a1c7812 */ /* 0x040fe200078efcff */
[----:B------:R-:W-:Y:S01]  /*0260*/  IMAD.MOV.U32 R86, RZ, RZ, RZ ;  /* 0x000000ffff567224 */ /* 0x000fe200078e00ff */
[----:B------:R-:W-:Y:S02]  /*0270*/  LOP3.LUT R30, R74, 0xe0, RZ, 0xfc, !PT ;  /* 0x000000e04a1e7812 */ /* 0x000fe400078efcff */
[----:B------:R-:W-:Y:S02]  /*0280*/  ISETP.GE.AND P5, PT, R28, R65, PT ;  /* 0x000000411c00720c */ /* 0x000fe40003fa6270 */
[----:B------:R-:W-:Y:S02]  /*0290*/  CS2R R62, SRZ ;  /* 0x00000000003e7805 */ /* 0x000fe4000001ff00 */
[C---:B------:R-:W-:Y:S01]  /*02a0*/  LOP3.LUT R18, R74.reuse, 0x120, RZ, 0xfc, !PT ;  /* 0x000001204a127812 */ /* 0x040fe200078efcff */
[----:B------:R-:W4:Y:S01]  /*02b0*/  @!P1 LDG.E.U16 R19, desc[UR4][R2.64+0x100] ;  /* 0x0001000402139981 */ /* 0x000f22000c1e1500 */
[----:B------:R-:W-:Y:S01]  /*02c0*/  LOP3.LUT R34, R74, 0x100, RZ, 0xfc, !PT ;  /* 0x000001004a227812 */ /* 0x000fe200078efcff */
[----:B------:R-:W-:Y:S01]  /*02d0*/  IMAD.MOV.U32 R31, RZ, RZ, RZ ;  /* 0x000000ffff1f7224 */ /* 0x000fe200078e00ff */
[----:B------:R-:W-:Y:S01]  /*02e0*/  CS2R R36, SRZ ;  /* 0x0000000000247805 */ /* 0x000fe2000001ff00 */
[----:B------:R-:W4:Y:S01]  /*02f0*/  @!P3 LDG.E.U16 R13, desc[UR4][R4.64+0x140] ;  /* 0x00014004040db981 */ /* 0x000f22000c1e1500 */
[----:B------:R-:W-:Y:S01]  /*0300*/  IMAD.MOV.U32 R29, RZ, RZ, RZ ;  /* 0x000000ffff1d7224 */ /* 0x000fe200078e00ff */
[----:B------:R-:W-:-:S02]  /*0310*/  CS2R R32, SRZ ;  /* 0x0000000000207805 */ /* 0x000fc4000001ff00 */
[----:B------:R-:W-:Y:S01]  /*0320*/  CS2R R38, SRZ ;  /* 0x0000000000267805 */ /* 0x000fe2000001ff00 */
[----:B--2---:R-:W-:Y:S02]  /*0330*/  @!P2 HADD2.F32 R86, -RZ, R0.H0_H0 ;  /* 0x20000000ff56a230 */ /* 0x004fe40000004100 */
[----:B------:R-:W2:Y:S01]  /*0340*/  @!P1 LDG.E.U16 R0, desc[UR4][R4.64+0x100] ;  /* 0x0001000404009981 */ /* 0x000ea2000c1e1500 */
[----:B---3--:R-:W-:Y:S01]  /*0350*/  @!P2 HADD2.F32 R63, -RZ, R12.H0_H0 ;  /* 0x2000000cff3fa230 */ /* 0x008fe20000004100 */
[-C--:B------:R-:W-:Y:S02]  /*0360*/  ISETP.GE.AND P2, PT, R30, R65.reuse, PT ;  /* 0x000000411e00720c */ /* 0x080fe40003f46270 */
[----:B------:R-:W3:Y:S01]  /*0370*/  @!P3 LDG.E.U16 R12, desc[UR4][R2.64+0x140] ;  /* 0x00014004020cb981 */ /* 0x000ee2000c1e1500 */
[----:B----4-:R-:W-:Y:S02]  /*0380*/  @!P6 HADD2.F32 R31, -RZ, R8.H0_H0 ;  /* 0x20000008ff1fe230 */ /* 0x010fe40000004100 */
[----:B------:R-:W-:Y:S01]  /*0390*/  @!P6 HADD2.F32 R36, -RZ, R9.H0_H0 ;  /* 0x20000009ff24e230 */ /* 0x000fe20000004100 */
[----:B------:R-:W-:Y:S01]  /*03a0*/  ISETP.GE.AND P6, PT, R18, R65, PT ;  /* 0x000000411200720c */ /* 0x000fe20003fc6270 */
[----:B------:R-:W-:-:S02]  /*03b0*/  @!P4 HADD2.F32 R29, -RZ, R6.H0_H0 ;  /* 0x20000006ff1dc230 */ /* 0x000fc40000004100 */
[----:B------:R-:W4:Y:S01]  /*03c0*/  @!P5 LDG.E.U16 R6, desc[UR4][R2.64+0x180] ;  /* 0x000180040206d981 */ /* 0x000f22000c1e1500 */
[----:B------:R-:W-:Y:S01]  /*03d0*/  @!P4 HADD2.F32 R32, -RZ, R7.H0_H0 ;  /* 0x20000007ff20c230 */ /* 0x000fe20000004100 */
[----:B------:R-:W-:Y:S02]  /*03e0*/  ISETP.GE.AND P4, PT, R34, R65, PT ;  /* 0x000000412200720c */ /* 0x000fe40003f86270 */
        /* <DEDUP_REMOVED lines=8> */
[----:B------:R-:W-:-:S02]  /*0470*/  @!P0 HADD2.F32 R33, -RZ, R10.H0_H0 ;  /* 0x2000000aff218230 */ /* 0x000fc40000004100 */
[----:B------:R-:W-:Y:S01]  /*0480*/  @!P0 HADD2.F32 R38, -RZ, R11.H0_H0 ;  /* 0x2000000bff268230 */ /* 0x000fe20000004100 */
[----:B------:R-:W-:-:S13]  /*0490*/  ISETP.GE.AND P0, PT, R18, R65, PT ;  /* 0x000000411200720c */ /* 0x000fda0003f06270 */
[----:B------:R-:W4:Y:S04]  /*04a0*/  @!P0 LDG.E.U16 R10, desc[UR4][R2.64+0x280] ;  /* 0x00028004020a8981 */ /* 0x000f28000c1e1500 */
[----:B------:R-:W4:Y:S01]  /*04b0*/  @!P0 LDG.E.U16 R11, desc[UR4][R4.64+0x280] ;  /* 0x00028004040b8981 */ /* 0x000f22000c1e1500 */
[----:B------:R-:W-:Y:S01]  /*04c0*/  LOP3.LUT R18, R74, 0x160, RZ, 0xfc, !PT ;  /* 0x000001604a127812 */ /* 0x000fe200078efcff */
[----:B------:R-:W-:Y:S01]  /*04d0*/  IMAD.MOV.U32 R35, RZ, RZ, RZ ;  /* 0x000000ffff237224 */ /* 0x000fe200078e00ff */
[----:B------:R-:W-:Y:S01]  /*04e0*/  CS2R R40, SRZ ;  /* 0x0000000000287805 */ /* 0x000fe2000001ff00 */
[----:B------:R-:W-:Y:S01]  /*04f0*/  @!P1 HADD2.F32 R35, -RZ, R19.H0_H0 ;  /* 0x20000013ff239230 */ /* 0x000fe20000004100 */
[----:B------:R-:W-:Y:S01]  /*0500*/  CS2R R42, SRZ ;  /* 0x00000000002a7805 */ /* 0x000fe2000001ff00 */
[----:B------:R-:W-:Y:S01]  /*0510*/  @!P3 HADD2.F32 R42, -RZ, R13.H0_H0 ;  /* 0x2000000dff2ab230 */ /* 0x000fe20000004100 */
[----:B------:R-:W-:-:S02]  /*0520*/  CS2R R44, SRZ ;  /* 0x00000000002c7805 */ /* 0x000fc4000001ff00 */
[----:B------:R-:W-:Y:S02]  /*0530*/  CS2R R46, SRZ ;  /* 0x00000000002e7805 */ /* 0x000fe4000001ff00 */
[----:B------:R-:W-:Y:S02]  /*0540*/  CS2R R50, SRZ ;  /* 0x0000000000327805 */ /* 0x000fe4000001ff00 */
[----:B------:R-:W-:Y:S02]  /*0550*/  CS2R R48, SRZ ;  /* 0x0000000000307805 */ /* 0x000fe4000001ff00 */
[----:B------:R-:W-:Y:S01]  /*0560*/  CS2R R52, SRZ ;  /* 0x0000000000347805 */ /* 0x000fe2000001ff00 */
[----:B--2---:R-:W-:Y:S01]  /*0570*/  @!P1 HADD2.F32 R40, -RZ, R0.H0_H0 ;  /* 0x20000000ff289230 */ /* 0x004fe20000004100 */
[----:B------:R-:W-:Y:S02]  /*0580*/  ISETP.GE.AND P1, PT, R18, R65, PT ;  /* 0x000000411200720c */ /* 0x000fe40003f26270 */
[C---:B------:R-:W-:Y:S01]  /*0590*/  LOP3.LUT R0, R74.reuse, 0x180, RZ, 0xfc, !PT ;  /* 0x000001804a007812 */ /* 0x040fe200078efcff */
[----:B---3--:R-:W-:Y:S01]  /*05a0*/  @!P3 HADD2.F32 R37, -RZ, R12.H0_H0 ;  /* 0x2000000cff25b230 */ /* 0x008fe20000004100 */
[----:B------:R-:W-:-:S02]  /*05b0*/  LOP3.LUT R12, R74, 0x1a0, RZ, 0xfc, !PT ;  /* 0x000001a04a0c7812 */ /* 0x000fc400078efcff */
[----:B------:R-:W-:Y:S01]  /*05c0*/  ISETP.GE.AND P3, PT, R0, R65, PT ;  /* 0x000000410000720c */ /* 0x000fe20003f66270 */
[----:B----4-:R-:W-:Y:S01]  /*05d0*/  @!P5 HADD2.F32 R39, -RZ, R6.H0_H0 ;  /* 0x20000006ff27d230 */ /* 0x010fe20000004100 */
[----:B------:R-:W-:-:S05]  /*05e0*/  LOP3.LUT R6, R74, 0x1c0, RZ, 0xfc, !PT ;  /* 0x000001c04a067812 */ /* 0x000fca00078efcff */
[----:B------:R-:W2:Y:S01]  /*05f0*/  @!P1 LDG.E.U16 R0, desc[UR4][R4.64+0x2c0] ;  /* 0x0002c00404009981 */ /* 0x000ea2000c1e1500 */
[----:B------:R-:W-:Y:S01]  /*0600*/  @!P5 HADD2.F32 R44, -RZ, R7.H0_H0 ;  /* 0x20000007ff2cd230 */ /* 0x000fe20000004100 */
[----:B------:R-:W-:-:S04]  /*0610*/  ISETP.GE.AND P5, PT, R12, R65, PT ;  /* 0x000000410c00720c */ /* 0x000fc80003fa6270 */
[----:B------:R-:W3:Y:S01]  /*0620*/  @!P3 LDG.E.U16 R7, desc[UR4][R4.64+0x300] ;  /* 0x000300040407b981 */ /* 0x000ee2000c1e1500 */
[----:B------:R-:W-:Y:S01]  /*0630*/  @!P2 HADD2.F32 R41, -RZ, R14.H0_H0 ;  /* 0x2000000eff29a230 */ /* 0x000fe20000004100 */
[----:B------:R-:W-:Y:S02]  /*0640*/  LOP3.LUT R12, R74, 0x1e0, RZ, 0xfc, !PT ;  /* 0x000001e04a0c7812 */ /* 0x000fe400078efcff */
[----:B------:R-:W4:Y:S01]  /*0650*/  @!P1 LDG.E.U16 R19, desc[UR4][R2.64+0x2c0] ;  /* 0x0002c00402139981 */ /* 0x000f22000c1e1500 */
[----:B------:R-:W-:Y:S01]  /*0660*/  @!P2 HADD2.F32 R46, -RZ, R15.H0_H0 ;  /* 0x2000000fff2ea230 */ /* 0x000fe20000004100 */
[----:B------:R-:W-:Y:S02]  /*0670*/  ISETP.GE.AND P2, PT, R6, R65, PT ;  /* 0x000000410600720c */ /* 0x000fe40003f46270 */
[----:B------:R-:W-:Y:S01]  /*0680*/  LOP3.LUT R18, R74, 0x200, RZ, 0xfc, !PT ;  /* 0x000002004a127812 */ /* 0x000fe200078efcff */
[----:B------:R-:W4:Y:S01]  /*0690*/  @!P3 LDG.E.U16 R6, desc[UR4][R2.64+0x300] ;  /* 0x000300040206b981 */ /* 0x000f22000c1e1500 */
[----:B------:R-:W-:-:S02]  /*06a0*/  @!P6 HADD2.F32 R45, -RZ, R8.H0_H0 ;  /* 0x20000008ff2de230 */ /* 0x000fc40000004100 */
[----:B------:R-:W-:Y:S01]  /*06b0*/  @!P6 HADD2.F32 R50, -RZ, R9.H0_H0 ;  /* 0x20000009ff32e230 */ /* 0x000fe20000004100 */
[----:B------:R-:W-:Y:S01]  /*06c0*/  ISETP.GE.AND P6, PT, R18, R65, PT ;  /* 0x000000411200720c */ /* 0x000fe20003fc6270 */
[----:B------:R-:W4:Y:S01]  /*06d0*/  @!P5 LDG.E.U16 R13, desc[UR4][R4.64+0x340] ;  /* 0x00034004040dd981 */ /* 0x000f22000c1e1500 */
[----:B------:R-:W-:-:S04]  /*06e0*/  @!P4 HADD2.F32 R43, -RZ, R16.H0_H0 ;  /* 0x20000010ff2bc230 */ /* 0x000fc80000004100 */
        /* <DEDUP_REMOVED lines=15> */
[----:B------:R-:W-:Y:S02]  /*07e0*/  CS2R R54, SRZ ;  /* 0x0000000000367805 */ /* 0x000fe4000001ff00 */
[----:B------:R-:W-:Y:S02]  /*07f0*/  CS2R R56, SRZ ;  /* 0x0000000000387805 */ /* 0x000fe4000001ff00 */
[----:B------:R-:W-:Y:S02]  /*0800*/  CS2R R58, SRZ ;  /* 0x00000000003a7805 */ /* 0x000fe4000001ff00 */
[----:B------:R-:W-:-:S02]  /*0810*/  LOP3.LUT R18, R74, 0x240, RZ, 0xfc, !PT ;  /* 0x000002404a127812 */ /* 0x000fc400078efcff */
[----:B------:R-:W-:Y:S02]  /*0820*/  CS2R R60, SRZ ;  /* 0x00000000003c7805 */ /* 0x000fe4000001ff00 */
[C---:B------:R-:W-:Y:S01]  /*0830*/  LOP3.LUT R68, R74.reuse, 0x2e0, RZ, 0xfc, !PT ;  /* 0x000002e04a447812 */ /* 0x040fe200078efcff */
[----:B------:R-:W-:Y:S01]  /*0840*/  IMAD.MOV.U32 R66, RZ, RZ, RZ ;  /* 0x000000ffff427224 */ /* 0x000fe200078e00ff */
[C---:B------:R-:W-:Y:S02]  /*0850*/  LOP3.LUT R64, R74.reuse, 0x2c0, RZ, 0xfc, !PT ;  /* 0x000002c04a407812 */ /* 0x040fe400078efcff */
[C---:B------:R-:W-:Y:S01]  /*0860*/  LOP3.LUT R72, R74.reuse, 0x300, RZ, 0xfc, !PT ;  /* 0x000003004a487812 */ /* 0x040fe200078efcff */
[----:B------:R-:W-:Y:S02]  /*0870*/  IMAD.MOV.U32 R70, RZ, RZ, RZ ;  /* 0x000000ffff467224 */ /* 0x000fe400078e00ff */
[----:B--2---:R-:W-:Y:S01]  /*0880*/  @!P1 HADD2.F32 R54, -RZ, R0.H0_H0 ;  /* 0x20000000ff369230 */ /* 0x004fe20000004100 */
[----:B------:R-:W-:Y:S01]  /*0890*/  LOP3.LUT R0, R74, 0x260, RZ, 0xfc, !PT ;  /* 0x000002604a007812 */ /* 0x000fe200078efcff */
[----:B---3--:R-:W-:-:S02]  /*08a0*/  @!P3 HADD2.F32 R56, -RZ, R7.H0_H0 ;  /* 0x20000007ff38b230 */ /* 0x008fc40000004100 */
[----:B----4-:R-:W-:Y:S01]  /*08b0*/  @!P3 HADD2.F32 R51, -RZ, R6.H0_H0 ;  /* 0x20000006ff33b230 */ /* 0x010fe20000004100 */
[-C--:B------:R-:W-:Y:S02]  /*08c0*/  ISETP.GE.AND P3, PT, R0, R65.reuse, PT ;  /* 0x000000410000720c */ /* 0x080fe40003f66270 */
[----:B------:R-:W-:Y:S01]  /*08d0*/  LOP3.LUT R0, R74, 0x280, RZ, 0xfc, !PT ;  /* 0x000002804a007812 */ /* 0x000fe200078efcff */
[----:B------:R-:W-:Y:S02]  /*08e0*/  @!P5 HADD2.F32 R58, -RZ, R13.H0_H0 ;  /* 0x2000000dff3ad230 */ /* 0x000fe40000004100 */
[----:B------:R-:W-:Y:S01]  /*08f0*/  @!P1 HADD2.F32 R49, -RZ, R19.H0_H0 ;  /* 0x20000013ff319230 */ /* 0x000fe20000004100 */
[-C--:B------:R-:W-:Y:S01]  /*0900*/  ISETP.GE.AND P1, PT, R18, R65.reuse, PT ;  /* 0x000000411200720c */ /* 0x080fe20003f26270 */
[----:B------:R-:W-:Y:S02]  /*0910*/  @!P2 HADD2.F32 R55, -RZ, R14.H0_H0 ;  /* 0x2000000eff37a230 */ /* 0x000fe40000004100 */
[----:B------:R-:W-:Y:S01]  /*0920*/  @!P5 HADD2.F32 R53, -RZ, R12.H0_H0 ;  /* 0x2000000cff35d230 */ /* 0x000fe20000004100 */
[----:B------:R-:W-:Y:S01]  /*0930*/  ISETP.GE.AND P5, PT, R0, R65, PT ;  /* 0x000000410000720c */ /* 0x000fe20003fa6270 */
[----:B------:R-:W-:Y:S01]  /*0940*/  @!P2 HADD2.F32 R60, -RZ, R15.H0_H0 ;  /* 0x2000000fff3ca230 */ /* 0x000fe20000004100 */
[----:B------:R-:W-:Y:S01]  /*0950*/  LOP3.LUT R0, R74, 0x2a0, RZ, 0xfc, !PT ;  /* 0x000002a04a007812 */ /* 0x000fe200078efcff */
[----:B------:R-:W-:-:S06]  /*0960*/  @!P6 HADD2.F32 R59, -RZ, R9.H0_H0 ;  /* 0x20000009ff3be230 */ /* 0x000fcc0000004100 */
[----:B------:R-:W2:Y:S01]  /*0970*/  @!P1 LDG.E.U16 R15, desc[UR4][R2.64+0x480] ;  /* 0x00048004020f9981 */ /* 0x000ea2000c1e1500 */
[-C--:B------:R-:W-:Y:S01]  /*0980*/  ISETP.GE.AND P2, PT, R0, R65.reuse, PT ;  /* 0x000000410000720c */ /* 0x080fe20003f46270 */
[----:B------:R-:W-:Y:S01]  /*0990*/  @!P6 HADD2.F32 R66, -RZ, R17.H0_H0 ;  /* 0x20000011ff42e230 */ /* 0x000fe20000004100 */
[----:B------:R-:W-:Y:S01]  /*09a0*/  ISETP.GE.AND P6, PT, R68, R65, PT ;  /* 0x000000414400720c */ /* 0x000fe20003fc6270 */
[----:B------:R-:W3:Y:S01]  /*09b0*/  @!P3 LDG.E.U16 R7, desc[UR4][R2.64+0x4c0] ;  /* 0x0004c0040207b981 */ /* 0x000ee2000c1e1500 */
[----:B------:R-:W-:-:S03]  /*09c0*/  @!P4 HADD2.F32 R57, -RZ, R16.H0_H0 ;  /* 0x20000010ff39c230 */ /* 0x000fc60000004100 */
        /* <DEDUP_REMOVED lines=12> */
[----:B------:R-:W-:-:S02]  /*0a90*/  @!P0 HADD2.F32 R61, -RZ, R10.H0_H0 ;  /* 0x2000000aff3d8230 */ /* 0x000fc40000004100 */
[----:B------:R-:W-:Y:S01]  /*0aa0*/  @!P0 HADD2.F32 R70, -RZ, R11.H0_H0 ;  /* 0x2000000bff468230 */ /* 0x000fe20000004100 */
[----:B------:R-:W-:-:S13]  /*0ab0*/  ISETP.GE.AND P0, PT, R72, R65, PT ;  /* 0x000000414800720c */ /* 0x000fda0003f06270 */
[----:B------:R-:W4:Y:S04]  /*0ac0*/  @!P0 LDG.E.U16 R0, desc[UR4][R2.64+0x600] ;  /* 0x0006000402008981 */ /* 0x000f28000c1e1500 */
[----:B------:R-:W4:Y:S01]  /*0ad0*/  @!P0 LDG.E.U16 R67, desc[UR4][R4.64+0x600] ;  /* 0x0006000404438981 */ /* 0x000f22000c1e1500 */
[----:B------:R-:W-:Y:S01]  /*0ae0*/  IMAD.MOV.U32 R26, RZ, RZ, RZ ;  /* 0x000000ffff1a7224 */ /* 0x000fe200078e00ff */
[----:B------:R-:W-:Y:S02]  /*0af0*/  CS2R R18, SRZ ;  /* 0x0000000000127805 */ /* 0x000fe4000001ff00 */
[----:B------:R-:W-:Y:S01]  /*0b00*/  CS2R R22, SRZ ;  /* 0x0000000000167805 */ /* 0x000fe2000001ff00 */
[----:B------:R-:W-:Y:S01]  /*0b10*/  IMAD.MOV.U32 R21, RZ, RZ, RZ ;  /* 0x000000ffff157224 */ /* 0x000fe200078e00ff */
[C---:B------:R-:W-:Y:S01]  /*0b20*/  LOP3.LUT R17, R74.reuse, 0x340, RZ, 0xfc, !PT ;  /* 0x000003404a117812 */ /* 0x040fe200078efcff */
[----:B------:R-:W-:Y:S01]  /*0b30*/  IMAD.MOV.U32 R11, RZ, RZ, RZ ;  /* 0x000000ffff0b7224 */ /* 0x000fe200078e00ff */
[C---:B------:R-:W-:Y:S01]  /*0b40*/  LOP3.LUT R16, R74.reuse, 0x360, RZ, 0xfc, !PT ;  /* 0x000003604a107812 */ /* 0x040fe200078efcff */
[----:B------:R-:W-:Y:S01]  /*0b50*/  IMAD.MOV.U32 R24, RZ, RZ, RZ ;  /* 0x000000ffff187224 */ /* 0x000fe200078e00ff */
[----:B------:R-:W-:-:S02]  /*0b60*/  LOP3.LUT R10, R74, 0x3a0, RZ, 0xfc, !PT ;  /* 0x000003a04a0a7812 */ /* 0x000fc400078efcff */
[C---:B------:R-:W-:Y:S01]  /*0b70*/  LOP3.LUT R20, R74.reuse, 0x320, RZ, 0xfc, !PT ;  /* 0x000003204a147812 */ /* 0x040fe200078efcff */
[----:B--2---:R-:W-:Y:S02]  /*0b80*/  @!P1 HADD2.F32 R26, -RZ, R15.H0_H0 ;  /* 0x2000000fff1a9230 */ /* 0x004fe40000004100 */
[----:B---3--:R-:W-:Y:S02]  /*0b90*/  @!P3 HADD2.F32 R24, -RZ, R7.H0_H0 ;  /* 0x20000007ff18b230 */ /* 0x008fe40000004100 */
[----:B----4-:R-:W-:Y:S01]  /*0ba0*/  @!P5 HADD2.F32 R22, -RZ, R12.H0_H0 ;  /* 0x2000000cff16d230 */ /* 0x010fe20000004100 */
[C---:B------:R-:W-:Y:S01]  /*0bb0*/  LOP3.LUT R12, R74.reuse, 0x380, RZ, 0xfc, !PT ;  /* 0x000003804a0c7812 */ /* 0x040fe200078efcff */
[----:B------:R-:W-:Y:S02]  /*0bc0*/  @!P3 HADD2.F32 R21, -RZ, R8.H0_H0 ;  /* 0x20000008ff15b230 */ /* 0x000fe40000004100 */
[----:B------:R-:W-:Y:S01]  /*0bd0*/  @!P2 HADD2.F32 R18, -RZ, R14.H0_H0 ;  /* 0x2000000eff12a230 */ /* 0x000fe20000004100 */
[----:B------:R-:W-:Y:S01]  /*0be0*/  CS2R R14, SRZ ;  /* 0x00000000000e7805 */ /* 0x000fe2000001ff00 */
[----:B------:R-:W-:Y:S01]  /*0bf0*/  @!P2 HADD2.F32 R15, -RZ, R9.H0_H0 ;  /* 0x20000009ff0fa230 */ /* 0x000fe20000004100 */
[----:B------:R-:W-:Y:S01]  /*0c00*/  LOP3.LUT R9, R74, 0x3c0, RZ, 0xfc, !PT ;  /* 0x000003c04a097812 */ /* 0x000fe200078efcff */
[----:B------:R-:W-:Y:S01]  /*0c10*/  IMAD.MOV.U32 R8, RZ, RZ, RZ ;  /* 0x000000ffff087224 */ /* 0x000fe200078e00ff */
[----:B------:R-:W-:Y:S01]  /*0c20*/  ISETP.GE.AND P2, PT, R17, R65, PT ;  /* 0x000000411100720c */ /* 0x000fe20003f46270 */
[----:B------:R-:W-:-:S02]  /*0c30*/  @!P5 HADD2.F32 R19, -RZ, R13.H0_H0 ;  /* 0x2000000dff13d230 */ /* 0x000fc40000004100 */
[----:B------:R-:W-:Y:S02]  /*0c40*/  IMAD.MOV.U32 R13, RZ, RZ, RZ ;  /* 0x000000ffff0d7224 */ /* 0x000fe400078e00ff */
[----:B------:R-:W-:Y:S01]  /*0c50*/  @!P6 HADD2.F32 R11, -RZ, R73.H0_H0 ;  /* 0x20000049ff0be230 */ /* 0x000fe20000004100 */
[-C--:B------:R-:W-:Y:S01]  /*0c60*/  ISETP.GE.AND P3, PT, R16, R65.reuse, PT ;  /* 0x000000411000720c */ /* 0x080fe20003f66270 */
[----:B------:R-:W-:Y:S01]  /*0c70*/  @!P6 HADD2.F32 R8, -RZ, R75.H0_H0 ;  /* 0x2000004bff08e230 */ /* 0x000fe20000004100 */
[----:B------:R-:W-:Y:S01]  /*0c80*/  ISETP.GE.AND P6, PT, R9, R65, PT ;  /* 0x000000410900720c */ /* 0x000fe20003fc6270 */
[----:B------:R-:W-:-:S04]  /*0c90*/  @!P4 HADD2.F32 R14, -RZ, R69.H0_H0 ;  /* 0x20000045ff0ec230 */ /* 0x000fc80000004100 */
[----:B------:R-:W2:Y:S01]  /*0ca0*/  @!P2 LDG.E.U16 R69, desc[UR4][R2.64+0x680] ;  /* 0x000680040245a981 */ /* 0x000ea2000c1e1500 */
[----:B------:R-:W-:Y:S01]  /*0cb0*/  @!P4 HADD2.F32 R13, -RZ, R71.H0_H0 ;  /* 0x20000047ff0dc230 */ /* 0x000fe20000004100 */
[----:B------:R-:W-:-:S04]  /*0cc0*/  ISETP.GE.AND P4, PT, R12, R65, PT ;  /* 0x000000410c00720c */ /* 0x000fc80003f86270 */
[----:B------:R-:W3:Y:S04]  /*0cd0*/  @!P3 LDG.E.U16 R85, desc[UR4][R2.64+0x6c0] ;  /* 0x0006c0040255b981 */ /* 0x000ee8000c1e1500 */
[----:B------:R-:W4:Y:S05]  /*0ce0*/  @!P6 LDG.E.U16 R81, desc[UR4][R2.64+0x780] ;  /* 0x000780040251e981 */ /* 0x000f2a000c1e1500 */
[----:B------:R-:W4:Y:S01]  /*0cf0*/  @!P4 LDG.E.U16 R87, desc[UR4][R2.64+0x700] ;  /* 0x000700040257c981 */ /* 0x000f22000c1e1500 */
[-C--:B------:R-:W-:Y:S01]  /*0d00*/  ISETP.GE.AND P5, PT, R10, R65.reuse, PT ;  /* 0x000000410a00720c */ /* 0x080fe20003fa6270 */
[----:B------:R-:W-:Y:S01]  /*0d10*/  @!P1 HADD2.F32 R23, -RZ, R6.H0_H0 ;  /* 0x20000006ff179230 */ /* 0x000fe20000004100 */
[----:B------:R-:W-:-:S11]  /*0d20*/  ISETP.GE.AND P1, PT, R20, R65, PT ;  /* 0x000000411400720c */ /* 0x000fd60003f26270 */
[----:B------:R-:W4:Y:S04]  /*0d30*/  @!P5 LDG.E.U16 R88, desc[UR4][R2.64+0x740] ;  /* 0x000740040258d981 */ /* 0x000f28000c1e1500 */
[----:B------:R-:W4:Y:S04]  /*0d40*/  @!P1 LDG.E.U16 R77, desc[UR4][R4.64+0x640] ;  /* 0x00064004044d9981 */ /* 0x000f28000c1e1500 */
[----:B------:R-:W4:Y:S01]  /*0d50*/  @!P1 LDG.E.U16 R89, desc[UR4][R2.64+0x640] ;  /* 0x0006400402599981 */ /* 0x000f22000c1e1500 */
[----:B------:R-:W-:Y:S01]  /*0d60*/  CS2R R6, SRZ ;  /* 0x0000000000067805 */ /* 0x000fe2000001ff00 */
[----:B------:R-:W-:Y:S01]  /*0d70*/  @!P0 HADD2.F32 R7, -RZ, R0.H0_H0 ;  /* 0x20000000ff078230 */ /* 0x000fe20000004100 */
[----:B------:R-:W-:Y:S01]  /*0d80*/  LOP3.LUT R0, R74, 0x3e0, RZ, 0xfc, !PT ;  /* 0x000003e04a007812 */ /* 0x000fe200078efcff */
[----:B------:R-:W-:-:S03]  /*0d90*/  @!P0 HADD2.F32 R6, -RZ, R67.H0_H0 ;  /* 0x20000043ff068230 */ /* 0x000fc60000004100 */
[----:B------:R-:W-:-:S13]  /*0da0*/  ISETP.GE.AND P0, PT, R0, R65, PT ;  /* 0x000000410000720c */ /* 0x000fda0003f06270 */
[----:B------:R-:W4:Y:S01]  /*0db0*/  @!P0 LDG.E.U16 R79, desc[UR4][R2.64+0x7c0] ;  /* 0x0007c004024f8981 */ /* 0x000f22000c1e1500 */
[----:B------:R-:W-:Y:S02]  /*0dc0*/  IMAD.MOV.U32 R73, RZ, RZ, RZ ;  /* 0x000000ffff497224 */ /* 0x000fe400078e00ff */
        /* <DEDUP_REMOVED lines=19> */
[----:B------:R-:W-:-:S03]  /*0f00*/  IMAD.MOV.U32 R67, RZ, RZ, RZ ;  /* 0x000000ffff437224 */ /* 0x000fc600078e00ff */
[----:B------:R-:W-:-:S04]  /*0f10*/  FADD.FTZ R90, R90, R57 ;  /* 0x000000395a5a7221 */ /* 0x000fc80000010000 */
[----:B------:R-:W-:Y:S01]  /*0f20*/  FADD.FTZ R90, R90, R59 ;  /* 0x0000003b5a5a7221 */ /* 0x000fe20000010000 */
[----:B------:R-:W-:Y:S02]  /*0f30*/  IMAD.MOV.U32 R71, RZ, RZ, RZ ;  /* 0x000000ffff477224 */ /* 0x000fe400078e00ff */
[----:B--2---:R-:W-:Y:S02]  /*0f40*/  @!P2 HADD2.F32 R73, -RZ, R69.H0_H0 ;  /* 0x20000045ff49a230 */ /* 0x004fe40000004100 */
[----:B------:R-:W-:Y:S02]  /*0f50*/  IMAD.MOV.U32 R69, RZ, RZ, RZ ;  /* 0x000000ffff457224 */ /* 0x000fe400078e00ff */
[----:B---3--:R-:W-:Y:S02]  /*0f60*/  @!P3 HADD2.F32 R75, -RZ, R85.H0_H0 ;  /* 0x20000055ff4bb230 */ /* 0x008fe40000004100 */
[----:B------:R-:W2:Y:S01]  /*0f70*/  @!P2 LDG.E.U16 R85, desc[UR4][R4.64+0x680] ;  /* 0x000680040455a981 */ /* 0x000ea2000c1e1500 */
[----:B----4-:R-:W-:-:S03]  /*0f80*/  @!P6 HADD2.F32 R65, -RZ, R81.H0_H0 ;  /* 0x20000051ff41e230 */ /* 0x010fc60000004100 */
[----:B------:R-:W3:Y:S01]  /*0f90*/  @!P4 LDG.E.U16 R81, desc[UR4][R4.64+0x700] ;  /* 0x000700040451c981 */ /* 0x000ee2000c1e1500 */
[----:B------:R-:W-:-:S03]  /*0fa0*/  @!P4 HADD2.F32 R69, -RZ, R87.H0_H0 ;  /* 0x20000057ff45c230 */ /* 0x000fc60000004100 */
[----:B------:R-:W4:Y:S01]  /*0fb0*/  @!P3 LDG.E.U16 R87, desc[UR4][R4.64+0x6c0] ;  /* 0x0006c0040457b981 */ /* 0x000f22000c1e1500 */
[----:B------:R-:W-:Y:S02]  /*0fc0*/  @!P5 HADD2.F32 R67, -RZ, R88.H0_H0 ;  /* 0x20000058ff43d230 */ /* 0x000fe40000004100 */
[----:B------:R-:W-:Y:S02]  /*0fd0*/  IMAD.MOV.U32 R88, RZ, RZ, RZ ;  /* 0x000000ffff587224 */ /* 0x000fe400078e00ff */
[----:B------:R-:W-:Y:S02]  /*0fe0*/  @!P1 HADD2.F32 R88, -RZ, R77.H0_H0 ;  /* 0x2000004dff589230 */ /* 0x000fe40000004100 */
[----:B------:R0:W5:Y:S02]  /*0ff0*/  @!P0 LDG.E.U16 R77, desc[UR4][R4.64+0x7c0] ;  /* 0x0007c004044d8981 */ /* 0x000164000c1e1500 */
[----:B0-----:R-:W-:-:S04]  /*1000*/  FADD.FTZ R5, R90, R61 ;  /* 0x0000003d5a057221 */ /* 0x001fc80000010000 */
[----:B------:R-:W-:-:S04]  /*1010*/  FADD.FTZ R5, R5, R26 ;  /* 0x0000001a05057221 */ /* 0x000fc80000010000 */
[----:B------:R-:W-:-:S04]  /*1020*/  FADD.FTZ R5, R5, R24 ;  /* 0x0000001805057221 */ /* 0x000fc80000010000 */
[----:B------:R-:W-:-:S04]  /*1030*/  FADD.FTZ R5, R5, R22 ;  /* 0x0000001605057221 */ /* 0x000fc80000010000 */
[----:B------:R-:W-:-:S04]  /*1040*/  FADD.FTZ R5, R5, R18 ;  /* 0x0000001205057221 */ /* 0x000fc80000010000 */
[----:B------:R-:W-:Y:S01]  /*1050*/  FADD.FTZ R4, R5, R14 ;  /* 0x0000000e05047221 */ /* 0x000fe20000010000 */
[----:B------:R-:W-:-:S03]  /*1060*/  @!P1 HADD2.F32 R71, -RZ, R89.H0_H0 ;  /* 0x20000059ff479230 */ /* 0x000fc60000004100 */
[----:B------:R-:W-:-:S04]  /*1070*/  FADD.FTZ R4, R4, R11 ;  /* 0x0000000b04047221 */ /* 0x000fc80000010000 */
[----:B------:R-:W-:-:S04]  /*1080*/  FADD.FTZ R4, R4, R7 ;  /* 0x0000000704047221 */ /* 0x000fc80000010000 */
[----:B------:R-:W-:-:S04]  /*1090*/  FADD.FTZ R4, R4, R71 ;  /* 0x0000004704047221 */ /* 0x000fc80000010000 */
[----:B------:R-:W-:-:S04]  /*10a0*/  FADD.FTZ R4, R4, R73 ;  /* 0x0000004904047221 */ /* 0x000fc80000010000 */
[----:B------:R-:W-:-:S04]  /*10b0*/  FADD.FTZ R4, R4, R75 ;  /* 0x0000004b04047221 */ /* 0x000fc80000010000 */
[----:B------:R-:W-:Y:S01]  /*10c0*/  FADD.FTZ R90, R4, R69 ;  /* 0x00000045045a7221 */ /* 0x000fe20000010000 */
[----:B------:R-:W-:-:S03]  /*10d0*/  IMAD.MOV.U32 R4, RZ, RZ, RZ ;  /* 0x000000ffff047224 */ /* 0x000fc600078e00ff */
[----:B------:R-:W-:Y:S01]  /*10e0*/  FADD.FTZ R90, R90, R67 ;  /* 0x000000435a5a7221 */ /* 0x000fe20000010000 */
[----:B------:R-:W-:-:S03]  /*10f0*/  @!P0 HADD2.F32 R4, -RZ, R79.H0_H0 ;  /* 0x2000004fff048230 */ /* 0x000fc60000004100 */
[----:B------:R-:W-:-:S04]  /*1100*/  FADD.FTZ R5, R90, R65 ;  /* 0x000000415a057221 */ /* 0x000fc80000010000 */
        /* <DEDUP_REMOVED lines=15> */
[----:B------:R-:W-:Y:S02]  /*1200*/  @!P5 HADD2.F32 R79, -RZ, R2.H0_H0 ;  /* 0x20000002ff4fd230 */ /* 0x000fe40000004100 */
[----:B0-----:R-:W-:Y:S01]  /*1210*/  FADD.FTZ R83, R93, R83 ;  /* 0x000000535d537221 */ /* 0x001fe20000010000 */
[----:B--2---:R-:W-:-:S02]  /*1220*/  @!P2 HADD2.F32 R90, -RZ, R85.H0_H0 ;  /* 0x20000055ff5aa230 */ /* 0x004fc40000004100 */
[----:B---3--:R-:W-:Y:S02]  /*1230*/  @!P4 HADD2.F32 R5, -RZ, R81.H0_H0 ;  /* 0x20000051ff05c230 */ /* 0x008fe40000004100 */
[----:B------:R-:W-:Y:S02]  /*1240*/  IMAD.MOV.U32 R81, RZ, RZ, RZ ;  /* 0x000000ffff517224 */ /* 0x000fe400078e00ff */
[----:B------:R-:W-:Y:S02]  /*1250*/  @!P6 HADD2.F32 R81, -RZ, R3.H0_H0 ;  /* 0x20000003ff51e230 */ /* 0x000fe40000004100 */
[----:B----4-:R-:W-:Y:S01]  /*1260*/  @!P3 HADD2.F32 R92, -RZ, R87.H0_H0 ;  /* 0x20000057ff5cb230 */ /* 0x010fe20000004100 */
[----:B------:R-:W-:Y:S06]  /*1270*/  @!P1 EXIT ;  /* 0x000000000000994d */ /* 0x000fec0003800000 */
[-C--:B------:R-:W-:Y:S01]  /*1280*/  ISETP.GE.AND P5, PT, R76, R25.reuse, PT ;  /* 0x000000194c00720c */ /* 0x080fe20003fa6270 */
[----:B------:R-:W-:Y:S01]  /*1290*/  ULDC.64 UR6, c[0x0][0x210] ;  /* 0x0000840000067ab9 */ /* 0x000fe20000000a00 */
[----:B------:R-:W0:Y:S01]  /*12a0*/  S2R R76, SR_TID.X ;  /* 0x00000000004c7919 */ /* 0x000e220000002100 */
[-C--:B------:R-:W-:Y:S01]  /*12b0*/  ISETP.GE.AND P6, PT, R74, R25.reuse, PT ;  /* 0x000000194a00720c */ /* 0x080fe20003fc6270 */
[----:B------:R-:W-:Y:S01]  /*12c0*/  IMAD.MOV.U32 R74, RZ, RZ, RZ ;  /* 0x000000ffff4a7224 */ /* 0x000fe200078e00ff */
[-C--:B------:R-:W-:Y:S01]  /*12d0*/  ISETP.GE.AND P1, PT, R80, R25.reuse, PT ;  /* 0x000000195000720c */ /* 0x080fe20003f26270 */
[----:B-----5:R-:W-:Y:S01]  /*12e0*/  @!P0 HADD2.F32 R74, -RZ, R77.H0_H0 ;  /* 0x2000004dff4a8230 */ /* 0x020fe20000004100 */
[-C--:B------:R-:W-:Y:S02]  /*12f0*/  ISETP.GE.AND P4, PT, R82, R25.reuse, PT ;  /* 0x000000195200720c */ /* 0x080fe40003f86270 */
[-C--:B------:R-:W-:Y:S02]  /*1300*/  ISETP.GE.AND P0, PT, R78, R25.reuse, PT ;  /* 0x000000194e00720c */ /* 0x080fe40003f06270 */
[----:B------:R-:W-:-:S02]  /*1310*/  ISETP.GE.AND P3, PT, R84, R25, PT ;  /* 0x000000195400720c */ /* 0x000fc40003f66270 */
[----:B------:R-:W-:Y:S01]  /*1320*/  SHF.R.S32.HI R78, RZ, 0x1f, R27 ;  /* 0x0000001fff4e7819 */ /* 0x000fe2000001141b */
[----:B------:R-:W-:Y:S01]  /*1330*/  @!P5 FFMA.FTZ R32, -R83, R32, R29 ;  /* 0x000000205320d223 */ /* 0x000fe2000001011d */
[----:B------:R-:W-:Y:S01]  /*1340*/  LEA R2, P2, R27, UR6, 0x1 ;  /* 0x000000061b027c11 */ /* 0x000fe2000f8408ff */
[C---:B------:R-:W-:Y:S02]  /*1350*/  @!P6 FFMA.FTZ R86, -R83.reuse, R86, R63 ;  /* 0x000000565356e223 */ /* 0x040fe4000001013f */
[----:B------:R-:W-:Y:S01]  /*1360*/  @!P1 FFMA.FTZ R38, -R83, R38, R33 ;  /* 0x0000002653269223 */ /* 0x000fe20000010121 */
[----:B------:R-:W-:Y:S01]  /*1370*/  LEA.HI.X R3, R27, UR7, R78, 0x1, P2 ;  /* 0x000000071b037c11 */ /* 0x000fe200090f0c4e */
[C---:B------:R-:W-:Y:S01]  /*1380*/  @!P4 FFMA.FTZ R40, -R83.reuse, R40, R35 ;  /* 0x000000285328c223 */ /* 0x040fe20000010123 */
[----:B------:R-:W-:Y:S01]  /*1390*/  @!P6 F2FP.F16.F32.PACK_AB R86, RZ, R86 ;  /* 0x00000056ff56e23e */ /* 0x000fe200000000ff */
[C---:B------:R-:W-:Y:S01]  /*13a0*/  @!P0 FFMA.FTZ R36, -R83.reuse, R36, R31 ;  /* 0x0000002453248223 */ /* 0x040fe2000001011f */
[----:B------:R-:W-:Y:S01]  /*13b0*/  ISETP.GE.AND P2, PT, R28, R25, PT ;  /* 0x000000191c00720c */ /* 0x000fe20003f46270 */
[----:B------:R-:W-:Y:S01]  /*13c0*/  @!P3 FFMA.FTZ R42, -R83, R42, R37 ;  /* 0x0000002a532ab223 */ /* 0x000fe20000010125 */
[----:B------:R-:W-:Y:S01]  /*13d0*/  @!P1 F2FP.F16.F32.PACK_AB R38, RZ, R38 ;  /* 0x00000026ff26923e */ /* 0x000fe200000000ff */
[----:B------:R1:W-:Y:S01]  /*13e0*/  @!P6 STG.E.U16 desc[UR4][R2.64], R86 ;  /* 0x000000560200e986 */ /* 0x0003e2000c101504 */
[----:B------:R-:W-:-:S02]  /*13f0*/  @!P5 F2FP.F16.F32.PACK_AB R32, RZ, R32 ;  /* 0x00000020ff20d23e */ /* 0x000fc400000000ff */
[-C--:B------:R-:W-:Y:S01]  /*1400*/  ISETP.GE.AND P6, PT, R30, R25.reuse, PT ;  /* 0x000000191e00720c */ /* 0x080fe20003fc6270 */
[----:B------:R1:W-:Y:S01]  /*1410*/  @!P1 STG.E.U16 desc[UR4][R2.64+0xc0], R38 ;  /* 0x0000c02602009986 */ /* 0x0003e2000c101504 */
[----:B------:R-:W-:Y:S02]  /*1420*/  @!P4 F2FP.F16.F32.PACK_AB R40, RZ, R40 ;  /* 0x00000028ff28c23e */ /* 0x000fe400000000ff */
[----:B------:R-:W-:Y:S01]  /*1430*/  @!P3 F2FP.F16.F32.PACK_AB R42, RZ, R42 ;  /* 0x0000002aff2ab23e */ /* 0x000fe200000000ff */
[----:B------:R1:W-:Y:S01]  /*1440*/  @!P5 STG.E.U16 desc[UR4][R2.64+0x40], R32 ;  /* 0x000040200200d986 */ /* 0x0003e2000c101504 */
[----:B0-----:R-:W-:Y:S01]  /*1450*/  LOP3.LUT R76, R76, 0x1f, RZ, 0xc0, !PT ;  /* 0x0000001f4c4c7812 */ /* 0x001fe200078ec0ff */
[----:B------:R-:W-:Y:S01]  /*1460*/  @!P2 FFMA.FTZ R44, -R83, R44, R39 ;  /* 0x0000002c532ca223 */ /* 0x000fe20000010127 */
[----:B------:R-:W-:Y:S01]  /*1470*/  ISETP.GE.AND P5, PT, R34, R25, PT ;  /* 0x000000192200720c */ /* 0x000fe20003fa6270 */
[----:B------:R1:W-:Y:S01]  /*1480*/  @!P4 STG.E.U16 desc[UR4][R2.64+0x100], R40 ;  /* 0x000100280200c986 */ /* 0x0003e2000c101504 */
[----:B------:R-:W-:-:S02]  /*1490*/  LOP3.LUT R28, R76, 0x120, RZ, 0xfc, !PT ;  /* 0x000001204c1c7812 */ /* 0x000fc400078efcff */
[----:B------:R-:W-:Y:S01]  /*14a0*/  @!P2 F2FP.F16.F32.PACK_AB R44, RZ, R44 ;  /* 0x0000002cff2ca23e */ /* 0x000fe200000000ff */
[C---:B------:R-:W-:Y:S01]  /*14b0*/  @!P6 FFMA.FTZ R46, -R83.reuse, R46, R41 ;  /* 0x0000002e532ee223 */ /* 0x040fe20000010129 */
[-C--:B------:R-:W-:Y:S01]  /*14c0*/  ISETP.GE.AND P1, PT, R28, R25.reuse, PT ;  /* 0x000000191c00720c */ /* 0x080fe20003f26270 */
[----:B------:R1:W-:Y:S01]  /*14d0*/  @!P3 STG.E.U16 desc[UR4][R2.64+0x140], R42 ;  /* 0x0001402a0200b986 */ /* 0x0003e2000c101504 */
[----:B------:R-:W-:Y:S02]  /*14e0*/  LOP3.LUT R28, R76, 0x140, RZ, 0xfc, !PT ;  /* 0x000001404c1c7812 */ /* 0x000fe400078efcff */
[----:B------:R-:W-:Y:S01]  /*14f0*/  @!P6 F2FP.F16.F32.PACK_AB R46, RZ, R46 ;  /* 0x0000002eff2ee23e */ /* 0x000fe200000000ff */
[----:B------:R1:W-:Y:S01]  /*1500*/  @!P2 STG.E.U16 desc[UR4][R2.64+0x180], R44 ;  /* 0x0001802c0200a986 */ /* 0x0003e2000c101504 */
[----:B------:R-:W-:Y:S01]  /*1510*/  ISETP.GE.AND P4, PT, R28, R25, PT ;  /* 0x000000191c00720c */ /* 0x000fe20003f86270 */
[----:B------:R-:W-:Y:S01]  /*1520*/  @!P5 FFMA.FTZ R48, -R83, R48, R43 ;  /* 0x000000305330d223 */ /* 0x000fe2000001012b */
[----:B------:R-:W-:Y:S01]  /*1530*/  LOP3.LUT R28, R76, 0x160, RZ, 0xfc, !PT ;  /* 0x000001604c1c7812 */ /* 0x000fe200078efcff */
[----:B------:R1:W-:Y:S01]  /*1540*/  @!P6 STG.E.U16 desc[UR4][R2.64+0x1c0], R46 ;  /* 0x0001c02e0200e986 */ /* 0x0003e2000c101504 */
[----:B------:R-:W-:-:S02]  /*1550*/  @!P0 F2FP.F16.F32.PACK_AB R36, RZ, R36 ;  /* 0x00000024ff24823e */ /* 0x000fc400000000ff */
[-C--:B------:R-:W-:Y:S01]  /*1560*/  ISETP.GE.AND P3, PT, R28, R25.reuse, PT ;  /* 0x000000191c00720c */ /* 0x080fe20003f66270 */
[C---:B------:R-:W-:Y:S01]  /*1570*/  @!P1 FFMA.FTZ R50, -R83.reuse, R50, R45 ;  /* 0x0000003253329223 */ /* 0x040fe2000001012d */
[----:B------:R-:W-:Y:S01]  /*1580*/  LOP3.LUT R28, R76, 0x180, RZ, 0xfc, !PT ;  /* 0x000001804c1c7812 */ /* 0x000fe200078efcff */
        /* <DEDUP_REMOVED lines=12> */
[-C--:B------:R-:W-:Y:S01]  /*1650*/  ISETP.GE.AND P5, PT, R28, R25.reuse, PT ;  /* 0x000000191c00720c */ /* 0x080fe20003fa6270 */
[----:B------:R-:W-:Y:S01]  /*1660*/  @!P2 FFMA.FTZ R56, -R83, R56, R51 ;  /* 0x000000385338a223 */ /* 0x000fe20000010133 */
[----:B------:R-:W-:Y:S01]  /*1670*/  LOP3.LUT R28, R76, 0x1e0, RZ, 0xfc, !PT ;  /* 0x000001e04c1c7812 */ /* 0x000fe200078efcff */
[----:B------:R1:W-:Y:S01]  /*1680*/  @!P4 STG.E.U16 desc[UR4][R2.64+0x280], R52 ;  /* 0x000280340200c986 */ /* 0x0003e2000c101504 */
[----:B------:R-:W-:-:S02]  /*1690*/  ISETP.GE.AND P0, PT, R64, R25, PT ;  /* 0x000000194000720c */ /* 0x000fc40003f06270 */
[-C--:B------:R-:W-:Y:S01]  /*16a0*/  ISETP.GE.AND P1, PT, R28, R25.reuse, PT ;  /* 0x000000191c00720c */ /* 0x080fe20003f26270 */
[C---:B------:R-:W-:Y:S01]  /*16b0*/  @!P6 FFMA.FTZ R58, -R83.reuse, R58, R53 ;  /* 0x0000003a533ae223 */ /* 0x040fe20000010135 */
[----:B------:R-:W-:Y:S02]  /*16c0*/  LOP3.LUT R28, R76, 0x200, RZ, 0xfc, !PT ;  /* 0x000002004c1c7812 */ /* 0x000fe400078efcff */
[----:B------:R-:W-:Y:S02]  /*16d0*/  @!P2 F2FP.F16.F32.PACK_AB R56, RZ, R56 ;  /* 0x00000038ff38a23e */ /* 0x000fe400000000ff */
[-C--:B------:R-:W-:Y:S01]  /*16e0*/  ISETP.GE.AND P4, PT, R28, R25.reuse, PT ;  /* 0x000000191c00720c */ /* 0x080fe20003f86270 */
[C---:B------:R-:W-:Y:S01]  /*16f0*/  @!P5 FFMA.FTZ R60, -R83.reuse, R60, R55 ;  /* 0x0000003c533cd223 */ /* 0x040fe20000010137 */
[----:B------:R-:W-:Y:S01]  /*1700*/  @!P6 F2FP.F16.F32.PACK_AB R58, RZ, R58 ;  /* 0x0000003aff3ae23e */ /* 0x000fe200000000ff */
[----:B------:R1:W-:Y:S01]  /*1710*/  @!P2 STG.E.U16 desc[UR4][R2.64+0x300], R56 ;  /* 0x000300380200a986 */ /* 0x0003e2000c101504 */
[----:B------:R-:W-:Y:S01]  /*1720*/  ISETP.GE.AND P2, PT, R72, R25, PT ;  /* 0x000000194800720c */ /* 0x000fe20003f46270 */
[C---:B------:R-:W-:Y:S01]  /*1730*/  @!P0 FFMA.FTZ R13, -R83.reuse, R13, R14 ;  /* 0x0000000d530d8223 */ /* 0x040fe2000001010e */
[----:B------:R-:W-:Y:S01]  /*1740*/  @!P5 F2FP.F16.F32.PACK_AB R60, RZ, R60 ;  /* 0x0000003cff3cd23e */ /* 0x000fe200000000ff */
[----:B------:R1:W-:Y:S01]  /*1750*/  @!P6 STG.E.U16 desc[UR4][R2.64+0x340], R58 ;  /* 0x0003403a0200e986 */ /* 0x0003e2000c101504 */
[----:B------:R-:W-:Y:S01]  /*1760*/  @!P1 FFMA.FTZ R62, -R83, R62, R57 ;  /* 0x0000003e533e9223 */ /* 0x000fe20000010139 */
[----:B------:R-:W-:-:S02]  /*1770*/  ISETP.GE.AND P6, PT, R20, R25, PT ;  /* 0x000000191400720c */ /* 0x000fc40003fc6270 */
[----:B------:R1:W-:Y:S01]  /*1780*/  @!P5 STG.E.U16 desc[UR4][R2.64+0x380], R60 ;  /* 0x0003803c0200d986 */ /* 0x0003e2000c101504 */
[----:B------:R-:W-:Y:S01]  /*1790*/  @!P3 F2FP.F16.F32.PACK_AB R54, RZ, R54 ;  /* 0x00000036ff36b23e */ /* 0x000fe200000000ff */
[----:B------:R-:W-:Y:S01]  /*17a0*/  @!P4 FFMA.FTZ R66, -R83, R66, R59 ;  /* 0x000000425342c223 */ /* 0x000fe2000001013b */
[----:B------:R-:W-:Y:S02]  /*17b0*/  @!P1 F2FP.F16.F32.PACK_AB R62, RZ, R62 ;  /* 0x0000003eff3e923e */ /* 0x000fe400000000ff */
[-C--:B------:R-:W-:Y:S01]  /*17c0*/  ISETP.GE.AND P5, PT, R17, R25.reuse, PT ;  /* 0x000000191100720c */ /* 0x080fe20003fa6270 */
[C---:B------:R-:W-:Y:S01]  /*17d0*/  @!P2 FFMA.FTZ R6, -R83.reuse, R6, R7 ;  /* 0x000000065306a223 */ /* 0x040fe20000010107 */
[----:B------:R-:W-:Y:S01]  /*17e0*/  @!P4 F2FP.F16.F32.PACK_AB R66, RZ, R66 ;  /* 0x00000042ff42c23e */ /* 0x000fe200000000ff */
[----:B------:R1:W-:Y:S01]  /*17f0*/  @!P3 STG.E.U16 desc[UR4][R2.64+0x2c0], R54 ;  /* 0x0002c0360200b986 */ /* 0x0003e2000c101504 */
[-C--:B------:R-:W-:Y:S02]  /*1800*/  ISETP.GE.AND P3, PT, R68, R25.reuse, PT ;  /* 0x000000194400720c */ /* 0x080fe40003f66270 */
[----:B------:R-:W-:Y:S01]  /*1810*/  @!P2 F2FP.F16.F32.PACK_AB R6, RZ, R6 ;  /* 0x00000006ff06a23e */ /* 0x000fe200000000ff */
[----:B------:R1:W-:Y:S01]  /*1820*/  @!P1 STG.E.U16 desc[UR4][R2.64+0x3c0], R62 ;  /* 0x0003c03e02009986 */ /* 0x0003e2000c101504 */
[-C--:B------:R-:W-:Y:S01]  /*1830*/  ISETP.GE.AND P1, PT, R16, R25.reuse, PT ;  /* 0x000000191000720c */ /* 0x080fe20003f26270 */
[C---:B------:R-:W-:Y:S01]  /*1840*/  @!P6 FFMA.FTZ R88, -R83.reuse, R88, R71 ;  /* 0x000000585358e223 */ /* 0x040fe20000010147 */
[----:B------:R-:W-:Y:S01]  /*1850*/  PRMT R7, R6, 0x7610, R7 ;  /* 0x0000761006077816 */ /* 0x000fe20000000007 */
[----:B------:R1:W-:Y:S01]  /*1860*/  @!P4 STG.E.U16 desc[UR4][R2.64+0x400], R66 ;  /* 0x000400420200c986 */ /* 0x0003e2000c101504 */
[----:B------:R-:W-:Y:S01]  /*1870*/  ISETP.GE.AND P4, PT, R12, R25, PT ;  /* 0x000000190c00720c */ /* 0x000fe20003f86270 */
[C---:B------:R-:W-:Y:S01]  /*1880*/  @!P5 FFMA.FTZ R90, -R83.reuse, R90, R73 ;  /* 0x0000005a535ad223 */ /* 0x040fe20000010149 */
[----:B------:R-:W-:Y:S01]  /*1890*/  LOP3.LUT R6, R76, 0x220, RZ, 0xfc, !PT ;  /* 0x000002204c067812 */ /* 0x000fe200078efcff */
[----:B------:R1:W-:Y:S01]  /*18a0*/  @!P2 STG.E.U16 desc[UR4][R2.64+0x600], R7 ;  /* 0x000600070200a986 */ /* 0x0003e2000c101504 */
[----:B------:R-:W-:Y:S01]  /*18b0*/  @!P0 F2FP.F16.F32.PACK_AB R13, RZ, R13 ;  /* 0x0000000dff0d823e */ /* 0x000fe200000000ff */
[----:B------:R-:W-:Y:S01]  /*18c0*/  @!P3 FFMA.FTZ R8, -R83, R8, R11 ;  /* 0x000000085308b223 */ /* 0x000fe2000001010b */
[----:B------:R-:W-:-:S02]  /*18d0*/  @!P6 F2FP.F16.F32.PACK_AB R88, RZ, R88 ;  /* 0x00000058ff58e23e */ /* 0x000fc400000000ff */
[-C--:B------:R-:W-:Y:S01]  /*18e0*/  ISETP.GE.AND P2, PT, R6, R25.reuse, PT ;  /* 0x000000190600720c */ /* 0x080fe20003f46270 */
[----:B------:R1:W-:Y:S01]  /*18f0*/  @!P0 STG.E.U16 desc[UR4][R2.64+0x580], R13 ;  /* 0x0005800d02008986 */ /* 0x0003e2000c101504 */
[----:B------:R-:W-:Y:S01]  /*1900*/  LOP3.LUT R6, R76, 0x240, RZ, 0xfc, !PT ;  /* 0x000002404c067812 */ /* 0x000fe200078efcff */
[C---:B------:R-:W-:Y:S01]  /*1910*/  @!P1 FFMA.FTZ R92, -R83.reuse, R92, R75 ;  /* 0x0000005c535c9223 */ /* 0x040fe2000001014b */
[----:B------:R-:W-:Y:S01]  /*1920*/  ISETP.GE.AND P0, PT, R10, R25, PT ;  /* 0x000000190a00720c */ /* 0x000fe20003f06270 */
[----:B------:R1:W-:Y:S01]  /*1930*/  @!P6 STG.E.U16 desc[UR4][R2.64+0x640], R88 ;  /* 0x000640580200e986 */ /* 0x0003e2000c101504 */
[----:B------:R-:W-:Y:S01]  /*1940*/  @!P5 F2FP.F16.F32.PACK_AB R90, RZ, R90 ;  /* 0x0000005aff5ad23e */ /* 0x000fe200000000ff */
[C---:B------:R-:W-:Y:S01]  /*1950*/  @!P4 FFMA.FTZ R5, -R83.reuse, R5, R69 ;  /* 0x000000055305c223 */ /* 0x040fe20000010145 */
[----:B------:R-:W-:Y:S02]  /*1960*/  ISETP.GE.AND P6, PT, R6, R25, PT ;  /* 0x000000190600720c */ /* 0x000fe40003fc6270 */
[----:B------:R-:W-:Y:S01]  /*1970*/  LOP3.LUT R6, R76, 0x260, RZ, 0xfc, !PT ;  /* 0x000002604c067812 */ /* 0x000fe200078efcff */
[----:B------:R1:W-:Y:S01]  /*1980*/  @!P5 STG.E.U16 desc[UR4][R2.64+0x680], R90 ;  /* 0x0006805a0200d986 */ /* 0x0003e2000c101504 */
[----:B------:R-:W-:Y:S01]  /*1990*/  @!P3 F2FP.F16.F32.PACK_AB R8, RZ, R8 ;  /* 0x00000008ff08b23e */ /* 0x000fe200000000ff */
[----:B------:R-:W-:Y:S01]  /*19a0*/  @!P2 FFMA.FTZ R70, -R83, R70, R61 ;  /* 0x000000465346a223 */ /* 0x000fe2000001013d */
[----:B------:R-:W-:-:S02]  /*19b0*/  @!P1 F2FP.F16.F32.PACK_AB R92, RZ, R92 ;  /* 0x0000005cff5c923e */ /* 0x000fc400000000ff */
[----:B------:R-:W-:Y:S01]  /*19c0*/  @!P4 F2FP.F16.F32.PACK_AB R5, RZ, R5 ;  /* 0x00000005ff05c23e */ /* 0x000fe200000000ff */
        /* <DEDUP_REMOVED lines=11> */
[----:B------:R-:W-:Y:S01]  /*1a80*/  @!P0 F2FP.F16.F32.PACK_AB R79, RZ, R79 ;  /* 0x0000004fff4f823e */ /* 0x000fe200000000ff */
[C---:B------:R-:W-:Y:S01]  /*1a90*/  @!P5 FFMA.FTZ R21, -R83.reuse, R21, R24 ;  /* 0x000000155315d223 */ /* 0x040fe20000010118 */
[----:B------:R-:W-:Y:S02]  /*1aa0*/  @!P2 F2FP.F16.F32.PACK_AB R70, RZ, R70 ;  /* 0x00000046ff46a23e */ /* 0x000fe400000000ff */
        /* <DEDUP_REMOVED lines=21> */
.L_x_4297:
        /* <DEDUP_REMOVED lines=16> */
.L_x_11773:


//--------------------- .text._ZN43_GLOBAL__N__9ae7fba5_10_SoftMax_cu_9f978f6321softmax_warp_backwardIN3c104HalfES2_fLi9ELb0ELb0EEEvPT0_PKT_S7_iiiPKb --------------------------
	.section	.text._ZN43_GLOBAL__N__9ae7fba5_10_SoftMax_cu_9f978f6321softmax_warp_backwardIN3c104HalfES2_fLi9ELb0ELb0EEEvPT0_PKT_S7_iiiPKb,"ax",@progbits
	.align	128
.text._ZN43_GLOBAL__N__9ae7fba5_10_SoftMax_cu_9f978f6321softmax_warp_backwardIN3c104HalfES2_fLi9ELb0ELb0EEEvPT0_PKT_S7_iiiPKb:
        .type           _ZN43_GLOBAL__N__9ae7fba5_10_SoftMax_cu_9f978f6321softmax_warp_backwardIN3c104HalfES2_fLi9ELb0ELb0EEEvPT0_PKT_S7_iiiPKb,@function
        .size           _ZN43_GLOBAL__N__9ae7fba5_10_SoftMax_cu_9f978f6321softmax_warp_backwardIN3c104HalfES2_fLi9ELb0ELb0EEEvPT0_PKT_S7_iiiPKb,(.L_x_11774 - _ZN43_GLOBAL__N__9ae7fba5_10_SoftMax_cu_9f978f6321softmax_warp_backwardIN3c104HalfES2_fLi9ELb0ELb0EEEvPT0_PKT_S7_iiiPKb)
        .other          _ZN43_GLOBAL__N__9ae7fba5_10_SoftMax_cu_9f978f6321softmax_warp_backwardIN3c104HalfES2_fLi9ELb0ELb0EEEvPT0_PKT_S7_iiiPKb,@"STO_CUDA_ENTRY STV_DEFAULT"
_ZN43_GLOBAL__N__9ae7fba5_10_SoftMax_cu_9f978f6321softmax_warp_backwardIN3c104HalfES2_fLi9ELb0ELb0EEEvPT0_PKT_S7_iiiPKb:
        /* <DEDUP_REMOVED lines=28> */
[C---:B------:R-:W-:Y:S02]  /*01c0*/  LOP3.LUT R12, R38.reuse, 0xa0, RZ, 0xfc, !PT ;  /* 0x000000a0260c7812 */ /* 0x040fe400078efcff */
[----:B------:R-:W-:Y:S02]  /*01d0*/  LOP3.LUT R10, R38, 0x80, RZ, 0xfc, !PT ;  /* 0x00000080260a7812 */ /* 0x000fe400078efcff */
[-C--:B------:R-:W-:Y:S02]  /*01e0*/  ISETP.GE.AND P5, PT, R32, R7.reuse, PT ;  /* 0x000000072000720c */ /* 0x080fe40003fa6270 */
[----:B------:R-:W-:-:S02]  /*01f0*/  ISETP.GE.AND P3, PT, R12, R7, PT ;  /* 0x000000070c00720c */ /* 0x000fc40003f66270 */
[-C--:B------:R-:W-:Y:S02]  /*0200*/  ISETP.GE.AND P6, PT, R10, R7.reuse, PT ;  /* 0x000000070a00720c */ /* 0x080fe40003fc6270 */
[----:B------:R-:W-:Y:S01]  /*0210*/  LOP3.LUT R16, R38, 0xc0, RZ, 0xfc, !PT ;  /* 0x000000c026107812 */ /* 0x000fe200078efcff */
[----:B------:R-:W4:Y:S04]  /*0220*/  @!P4 LDG.E.U16 R9, desc[UR4][R2.64+0x80] ;  /* 0x000080040209c981 */ /* 0x000f28000c1e1500 */
[----:B------:R-:W4:Y:S01]  /*0230*/  @!P4 LDG.E.U16 R10, desc[UR4][R4.64+0x80] ;  /* 0x00008004040ac981 */ /* 0x000f22000c1e1500 */
[----:B------:R-:W-:Y:S02]  /*0240*/  ISETP.GE.AND P2, PT, R16, R7, PT ;  /* 0x000000071000720c */ /* 0x000fe40003f46270 */
[----:B------:R-:W-:Y:S01]  /*0250*/  LOP3.LUT R16, R38, 0xe0, RZ, 0xfc, !PT ;  /* 0x000000e026107812 */ /* 0x000fe200078efcff */
[----:B------:R-:W4:Y:S01]  /*0260*/  @!P5 LDG.E.U16 R11, desc[UR4][R2.64+0xc0] ;  /* 0x0000c004020bd981 */ /* 0x000f22000c1e1500 */
[----:B------:R-:W-:Y:S01]  /*0270*/  IMAD.MOV.U32 R30, RZ, RZ, RZ ;  /* 0x000000ffff1e7224 */ /* 0x000fe200078e00ff */
[----:B------:R-:W-:-:S02]  /*0280*/  CS2R R28, SRZ ;  /* 0x00000000001c7805 */ /* 0x000fc4000001ff00 */
[----:B------:R-:W4:Y:S04]  /*0290*/  @!P5 LDG.E.U16 R12, desc[UR4][R4.64+0xc0] ;  /* 0x0000c004040cd981 */ /* 0x000f28000c1e1500 */
[----:B------:R-:W4:Y:S04]  /*02a0*/  @!P3 LDG.E.U16 R31, desc[UR4][R2.64+0x140] ;  /* 0x00014004021fb981 */ /* 0x000f28000c1e1500 */
[----:B------:R-:W4:Y:S01]  /*02b0*/  @!P3 LDG.E.U16 R37, desc[UR4][R4.64+0x140] ;  /* 0x000140040425b981 */ /* 0x000f22000c1e1500 */
[----:B------:R-:W-:-:S03]  /*02c0*/  IMAD.MOV.U32 R27, RZ, RZ, RZ ;  /* 0x000000ffff1b7224 */ /* 0x000fc600078e00ff */
[----:B------:R-:W4:Y:S04]  /*02d0*/  @!P6 LDG.E.U16 R13, desc[UR4][R2.64+0x100] ;  /* 0x00010004020de981 */ /* 0x000f28000c1e1500 */
[----:B------:R-:W4:Y:S04]  /*02e0*/  @!P6 LDG.E.U16 R14, desc[UR4][R4.64+0x100] ;  /* 0x00010004040ee981 */ /* 0x000f28000c1e1500 */
[----:B------:R-:W4:Y:S01]  /*02f0*/  @!P2 LDG.E.U16 R40, desc[UR4][R2.64+0x180] ;  /* 0x000180040228a981 */ /* 0x000f22000c1e1500 */
[----:B--2---:R-:W-:Y:S02]  /*0300*/  @!P1 HADD2.F32 R30, -RZ, R15.H0_H0 ;  /* 0x2000000fff1e9230 */ /* 0x004fe40000004100 */
[----:B---3--:R-:W-:Y:S01]  /*0310*/  @!P1 HADD2.F32 R29, -RZ, R0.H0_H0 ;  /* 0x20000000ff1d9230 */ /* 0x008fe20000004100 */
[----:B------:R-:W-:Y:S01]  /*0320*/  ISETP.GE.AND P1, PT, R16, R7, PT ;  /* 0x000000071000720c */ /* 0x000fe20003f26270 */
[----:B------:R-:W2:Y:S01]  /*0330*/  @!P2 LDG.E.U16 R0, desc[UR4][R4.64+0x180] ;  /* 0x000180040400a981 */ /* 0x000ea2000c1e1500 */
[----:B----4-:R-:W-:Y:S01]  /*0340*/  @!P0 HADD2.F32 R28, -RZ, R6.H0_H0 ;  /* 0x20000006ff1c8230 */ /* 0x010fe20000004100 */
[----:B------:R-:W-:Y:S01]  /*0350*/  LOP3.LUT R6, R38, 0x100, RZ, 0xfc, !PT ;  /* 0x0000010026067812 */ /* 0x000fe200078efcff */
[----:B------:R-:W-:-:S03]  /*0360*/  @!P0 HADD2.F32 R27, -RZ, R8.H0_H0 ;  /* 0x20000008ff1b8230 */ /* 0x000fc60000004100 */
[----:B------:R-:W-:-:S06]  /*0370*/  ISETP.GE.AND P0, PT, R6, R7, PT ;  /* 0x000000070600720c */ /* 0x000fcc0003f06270 */
[----:B------:R-:W3:Y:S04]  /*0380*/  @!P1 LDG.E.U16 R6, desc[UR4][R2.64+0x1c0] ;  /* 0x0001c00402069981 */ /* 0x000ee8000c1e1500 */
[----:B------:R-:W4:Y:S04]  /*0390*/  @!P1 LDG.E.U16 R39, desc[UR4][R4.64+0x1c0] ;  /* 0x0001c00404279981 */ /* 0x000f28000c1e1500 */
[----:B------:R-:W4:Y:S04]  /*03a0*/  @!P0 LDG.E.U16 R33, desc[UR4][R2.64+0x200] ;  /* 0x0002000402218981 */ /* 0x000f28000c1e1500 */
[----:B------:R-:W4:Y:S01]  /*03b0*/  @!P0 LDG.E.U16 R35, desc[UR4][R4.64+0x200] ;  /* 0x0002000404238981 */ /* 0x000f22000c1e1500 */
[C---:B------:R-:W-:Y:S01]  /*03c0*/  LOP3.LUT R8, R38.reuse, 0x120, RZ, 0xfc, !PT ;  /* 0x0000012026087812 */ /* 0x040fe200078efcff */
[----:B------:R-:W-:Y:S01]  /*03d0*/  IMAD.MOV.U32 R22, RZ, RZ, RZ ;  /* 0x000000ffff167224 */ /* 0x000fe200078e00ff */
[----:B------:R-:W-:Y:S01]  /*03e0*/  CS2R R20, SRZ ;  /* 0x0000000000147805 */ /* 0x000fe2000001ff00 */
[----:B------:R-:W-:Y:S01]  /*03f0*/  @!P4 HADD2.F32 R22, -RZ, R9.H0_H0 ;  /* 0x20000009ff16c230 */ /* 0x000fe20000004100 */
[----:B------:R-:W-:Y:S01]  /*0400*/  LOP3.LUT R26, R38, 0x140, RZ, 0xfc, !PT ;  /* 0x00000140261a7812 */ /* 0x000fe200078efcff */
[----:B------:R-:W-:Y:S01]  /*0410*/  @!P4 HADD2.F32 R21, -RZ, R10.H0_H0 ;  /* 0x2000000aff15c230 */ /* 0x000fe20000004100 */
[----:B------:R-:W-:-:S02]  /*0420*/  ISETP.GE.AND P4, PT, R8, R7, PT ;  /* 0x000000070800720c */ /* 0x000fc40003f86270 */
[----:B------:R-:W-:Y:S02]  /*0430*/  CS2R R18, SRZ ;  /* 0x0000000000127805 */ /* 0x000fe4000001ff00 */
[----:B------:R-:W-:Y:S01]  /*0440*/  CS2R R16, SRZ ;  /* 0x0000000000107805 */ /* 0x000fe2000001ff00 */
[----:B------:R-:W-:Y:S01]  /*0450*/  IMAD.MOV.U32 R15, RZ, RZ, RZ ;  /* 0x000000ffff0f7224 */ /* 0x000fe200078e00ff */
[----:B------:R-:W-:Y:S01]  /*0460*/  LOP3.LUT R24, R38, 0x160, RZ, 0xfc, !PT ;  /* 0x0000016026187812 */ /* 0x000fe200078efcff */
[----:B------:R-:W-:Y:S02]  /*0470*/  @!P5 HADD2.F32 R20, -RZ, R11.H0_H0 ;  /* 0x2000000bff14d230 */ /* 0x000fe40000004100 */
[----:B------:R-:W-:Y:S01]  /*0480*/  @!P5 HADD2.F32 R19, -RZ, R12.H0_H0 ;  /* 0x2000000cff13d230 */ /* 0x000fe20000004100 */
[----:B------:R-:W-:Y:S01]  /*0490*/  ISETP.GE.AND P5, PT, R26, R7, PT ;  /* 0x000000071a00720c */ /* 0x000fe20003fa6270 */
[----:B------:R-:W-:Y:S02]  /*04a0*/  @!P3 HADD2.F32 R16, -RZ, R31.H0_H0 ;  /* 0x2000001fff10b230 */ /* 0x000fe40000004100 */
[----:B------:R-:W-:Y:S01]  /*04b0*/  @!P3 HADD2.F32 R15, -RZ, R37.H0_H0 ;  /* 0x20000025ff0fb230 */ /* 0x000fe20000004100 */
[----:B------:R-:W-:Y:S01]  /*04c0*/  ISETP.GT.AND P3, PT, R49, RZ, PT ;  /* 0x000000ff3100720c */ /* 0x000fe20003f64270 */
[----:B------:R-:W4:Y:S01]  /*04d0*/  @!P4 LDG.E.U16 R51, desc[UR4][R2.64+0x240] ;  /* 0x000240040233c981 */ /* 0x000f22000c1e1500 */
[----:B------:R-:W-:-:S02]  /*04e0*/  @!P6 HADD2.F32 R18, -RZ, R13.H0_H0 ;  /* 0x2000000dff12e230 */ /* 0x000fc40000004100 */
[----:B------:R-:W-:Y:S01]  /*04f0*/  SEL R37, R25, RZ, P3 ;  /* 0x000000ff19257207 */ /* 0x000fe20001800000 */
[----:B------:R-:W-:Y:S01]  /*0500*/  IMAD.MOV.U32 R10, RZ, RZ, RZ ;  /* 0x000000ffff0a7224 */ /* 0x000fe200078e00ff */
[----:B------:R-:W-:Y:S01]  /*0510*/  LOP3.LUT R8, R38, 0x1c0, RZ, 0xfc, !PT ;  /* 0x000001c026087812 */ /* 0x000fe200078efcff */
[----:B------:R-:W-:Y:S01]  /*0520*/  @!P6 HADD2.F32 R17, -RZ, R14.H0_H0 ;  /* 0x2000000eff11e230 */ /* 0x000fe20000004100 */
[----:B------:R-:W-:Y:S01]  /*0530*/  ISETP.GE.AND P6, PT, R24, R7, PT ;  /* 0x000000071800720c */ /* 0x000fe20003fc6270 */
[----:B------:R-:W4:Y:S01]  /*0540*/  @!P5 LDG.E.U16 R31, desc[UR4][R2.64+0x280] ;  /* 0x00028004021fd981 */ /* 0x000f22000c1e1500 */
[C---:B------:R-:W-:Y:S02]  /*0550*/  LOP3.LUT R14, R38.reuse, 0x180, RZ, 0xfc, !PT ;  /* 0x00000180260e7812 */ /* 0x040fe400078efcff */
[----:B------:R-:W-:Y:S01]  /*0560*/  LOP3.LUT R11, R38, 0x1a0, RZ, 0xfc, !PT ;  /* 0x000001a0260b7812 */ /* 0x000fe200078efcff */
[----:B------:R-:W-:Y:S01]  /*0570*/  IMAD.MOV.U32 R9, RZ, RZ, RZ ;  /* 0x000000ffff097224 */ /* 0x000fe200078e00ff */
[----:B------:R-:W-:-:S02]  /*0580*/  ISETP.GE.AND P3, PT, R14, R37, PT ;  /* 0x000000250e00720c */ /* 0x000fc40003f66270 */
[----:B------:R-:W-:Y:S01]  /*0590*/  CS2R R12, SRZ ;  /* 0x00000000000c7805 */ /* 0x000fe2000001ff00 */
[----:B------:R-:W-:Y:S01]  /*05a0*/  @!P2 HADD2.F32 R13, -RZ, R40.H0_H0 ;  /* 0x20000028ff0da230 */ /* 0x000fe20000004100 */
[----:B------:R-:W4:Y:S04]  /*05b0*/  @!P4 LDG.E.U16 R45, desc[UR4][R4.64+0x240] ;  /* 0x00024004042dc981 */ /* 0x000f28000c1e1500 */
[----:B------:R-:W4:Y:S04]  /*05c0*/  @!P6 LDG.E.U16 R48, desc[UR4][R2.64+0x2c0] ;  /* 0x0002c0040230e981 */ /* 0x000f28000c1e1500 */
[----:B------:R-:W4:Y:S04]  /*05d0*/  @!P6 LDG.E.U16 R42, desc[UR4][R4.64+0x2c0] ;  /* 0x0002c004042ae981 */ /* 0x000f28000c1e1500 */
[----:B------:R-:W4:Y:S04]  /*05e0*/  @!P3 LDG.E.U16 R47, desc[UR4][R2.64+0x300] ;  /* 0x00030004022fb981 */ /* 0x000f28000c1e1500 */
[----:B------:R-:W4:Y:S04]  /*05f0*/  @!P5 LDG.E.U16 R41, desc[UR4][R4.64+0x280] ;  /* 0x000280040429d981 */ /* 0x000f28000c1e1500 */
[----:B------:R-:W5:Y:S01]  /*0600*/  @!P3 LDG.E.U16 R40, desc[UR4][R4.64+0x300] ;  /* 0x000300040428b981 */ /* 0x000f62000c1e1500 */
[----:B--2---:R-:W-:Y:S01]  /*0610*/  @!P2 HADD2.F32 R12, -RZ, R0.H0_H0 ;  /* 0x20000000ff0ca230 */ /* 0x004fe20000004100 */
[----:B------:R-:W-:-:S02]  /*0620*/  ISETP.GE.AND P2, PT, R11, R37, PT ;  /* 0x000000250b00720c */ /* 0x000fc40003f46270 */
[----:B------:R-:W-:Y:S01]  /*0630*/  LOP3.LUT R0, R38, 0x1e0, RZ, 0xfc, !PT ;  /* 0x000001e026007812 */ /* 0x000fe200078efcff */
[----:B---3--:R-:W-:Y:S01]  /*0640*/  @!P1 HADD2.F32 R10, -RZ, R6.H0_H0 ;  /* 0x20000006ff0a9230 */ /* 0x008fe20000004100 */
[----:B------:R-:W-:-:S09]  /*0650*/  CS2R R6, SRZ ;  /* 0x0000000000067805 */ /* 0x000fd2000001ff00 */
[----:B------:R-:W2:Y:S01]  /*0660*/  @!P2 LDG.E.U16 R46, desc[UR4][R2.64+0x340] ;  /* 0x00034004022ea981 */ /* 0x000ea2000c1e1500 */
[----:B----4-:R-:W-:Y:S01]  /*0670*/  @!P1 HADD2.F32 R9, -RZ, R39.H0_H0 ;  /* 0x20000027ff099230 */ /* 0x010fe20000004100 */
[-C--:B------:R-:W-:Y:S02]  /*0680*/  ISETP.GE.AND P1, PT, R8, R37.reuse, PT ;  /* 0x000000250800720c */ /* 0x080fe40003f26270 */
[----:B------:R-:W5:Y:S01]  /*0690*/  @!P2 LDG.E.U16 R39, desc[UR4][R4.64+0x340] ;  /* 0x000340040427a981 */ /* 0x000f62000c1e1500 */
[----:B------:R-:W-:Y:S02]  /*06a0*/  @!P0 HADD2.F32 R7, -RZ, R33.H0_H0 ;  /* 0x20000021ff078230 */ /* 0x000fe40000004100 */
[----:B------:R-:W-:Y:S01]  /*06b0*/  @!P0 HADD2.F32 R6, -RZ, R35.H0_H0 ;  /* 0x20000023ff068230 */ /* 0x000fe20000004100 */
[----:B------:R-:W-:-:S07]  /*06c0*/  ISETP.GE.AND P0, PT, R0, R37, PT ;  /* 0x000000250000720c */ /* 0x000fce0003f06270 */
[----:B------:R-:W3:Y:S01]  /*06d0*/  @!P1 LDG.E.U16 R44, desc[UR4][R2.64+0x380] ;  /* 0x00038004022c9981 */ /* 0x000ee2000c1e1500 */
[----:B------:R-:W-:Y:S01]  /*06e0*/  FADD.FTZ R33, RZ, R30 ;  /* 0x0000001eff217221 */ /* 0x000fe20000010000 */
[----:B------:R-:W-:Y:S02]  /*06f0*/  HFMA2.MMA R35, -RZ, RZ, 0, 0 ;  /* 0x00000000ff237435 */ /* 0x000fe400000001ff */
[----:B------:R-:W5:Y:S04]  /*0700*/  @!P1 LDG.E.U16 R37, desc[UR4][R4.64+0x380] ;  /* 0x0003800404259981 */ /* 0x000f68000c1e1500 */
[----:B------:R0:W4:Y:S01]  /*0710*/  @!P0 LDG.E.U16 R50, desc[UR4][R2.64+0x3c0] ;  /* 0x0003c00402328981 */ /* 0x000122000c1e1500 */
[----:B------:R-:W-:-:S03]  /*0720*/  FADD.FTZ R33, R33, R28 ;  /* 0x0000001c21217221 */ /* 0x000fc60000010000 */
[----:B------:R1:W5:Y:S01]  /*0730*/  @!P0 LDG.E.U16 R43, desc[UR4][R4.64+0x3c0] ;  /* 0x0003c004042b8981 */ /* 0x000362000c1e1500 */
[----:B0-----:R-:W-:-:S04]  /*0740*/  FADD.FTZ R3, R33, R22 ;  /* 0x0000001621037221 */ /* 0x001fc80000010000 */
[----:B------:R-:W-:-:S04]  /*0750*/  FADD.FTZ R3, R3, R20 ;  /* 0x0000001403037221 */ /* 0x000fc80000010000 */
[----:B------:R-:W-:-:S04]  /*0760*/  FADD.FTZ R3, R3, R18 ;  /* 0x0000001203037221 */ /* 0x000fc80000010000 */
[----:B------:R-:W-:-:S04]  /*0770*/  FADD.FTZ R2, R3, R16 ;  /* 0x0000001003027221 */ /* 0x000fc80000010000 */
[----:B------:R-:W-:Y:S01]  /*0780*/  FADD.FTZ R3, R2, R13 ;  /* 0x0000000d02037221 */ /* 0x000fe20000010000 */
[----:B------:R-:W-:-:S03]  /*0790*/  @!P4 HADD2.F32 R35, -RZ, R51.H0_H0 ;  /* 0x20000033ff23c230 */ /* 0x000fc60000004100 */
[----:B------:R-:W-:Y:S01]  /*07a0*/  FADD.FTZ R2, R3, R10 ;  /* 0x0000000a03027221 */ /* 0x000fe20000010000 */
[----:B------:R-:W-:-:S03]  /*07b0*/  IMAD.MOV.U32 R33, RZ, RZ, RZ ;  /* 0x000000ffff217224 */ /* 0x000fc600078e00ff */
[----:B------:R-:W-:Y:S01]  /*07c0*/  FADD.FTZ R2, R2, R7 ;  /* 0x0000000702027221 */ /* 0x000fe20000010000 */
[----:B------:R-:W-:-:S03]  /*07d0*/  @!P5 HADD2.F32 R33, -RZ, R31.H0_H0 ;  /* 0x2000001fff21d230 */ /* 0x000fc60000004100 */
[----:B------:R-:W-:Y:S01]  /*07e0*/  FADD.FTZ R2, R2, R35 ;  /* 0x0000002302027221 */ /* 0x000fe20000010000 */
[----:B------:R-:W-:Y:S02]  /*07f0*/  IMAD.MOV.U32 R31, RZ, RZ, RZ ;  /* 0x000000ffff1f7224 */ /* 0x000fe400078e00ff */
[----:B------:R-:W-:Y:S02]  /*0800*/  @!P6 HADD2.F32 R31, -RZ, R48.H0_H0 ;  /* 0x20000030ff1fe230 */ /* 0x000fe40000004100 */
[----:B------:R-:W-:Y:S01]  /*0810*/  FADD.FTZ R2, R2, R33 ;  /* 0x0000002102027221 */ /* 0x000fe20000010000 */
[----:B-1----:R-:W-:Y:S01]  /*0820*/  CS2R R4, SRZ ;  /* 0x0000000000047805 */ /* 0x002fe2000001ff00 */
[----:B------:R-:W-:Y:S02]  /*0830*/  @!P3 HADD2.F32 R4, -RZ, R47.H0_H0 ;  /* 0x2000002fff04b230 */ /* 0x000fe40000004100 */
[----:B------:R-:W-:-:S04]  /*0840*/  FADD.FTZ R3, R2, R31 ;  /* 0x0000001f02037221 */ /* 0x000fc80000010000 */
[----:B------:R-:W-:Y:S01]  /*0850*/  FADD.FTZ R2, R3, R4 ;  /* 0x0000000403027221 */ /* 0x000fe20000010000 */
[----:B------:R-:W-:Y:S02]  /*0860*/  IMAD.MOV.U32 R52, RZ, RZ, RZ ;  /* 0x000000ffff347224 */ /* 0x000fe400078e00ff */
[----:B------:R-:W-:Y:S02]  /*0870*/  @!P5 HADD2.F32 R52, -RZ, R41.H0_H0 ;  /* 0x20000029ff34d230 */ /* 0x000fe40000004100 */
[----:B--2---:R-:W-:Y:S02]  /*0880*/  @!P2 HADD2.F32 R5, -RZ, R46.H0_H0 ;  /* 0x2000002eff05a230 */ /* 0x004fe40000004100 */
[----:B------:R-:W-:-:S03]  /*0890*/  IMAD.MOV.U32 R46, RZ, RZ, RZ ;  /* 0x000000ffff2e7224 */ /* 0x000fc600078e00ff */
[----:B------:R-:W-:Y:S01]  /*08a0*/  FADD.FTZ R3, R2, R5 ;  /* 0x0000000502037221 */ /* 0x000fe20000010000 */
[----:B---3--:R-:W-:Y:S02]  /*08b0*/  @!P1 HADD2.F32 R46, -RZ, R44.H0_H0 ;  /* 0x2000002cff2e9230 */ /* 0x008fe40000004100 */
[----:B------:R-:W-:-:S03]  /*08c0*/  IMAD.MOV.U32 R44, RZ, RZ, RZ ;  /* 0x000000ffff2c7224 */ /* 0x000fc600078e00ff */
[----:B------:R-:W-:Y:S01]  /*08d0*/  FADD.FTZ R3, R3, R46 ;  /* 0x0000002e03037221 */ /* 0x000fe20000010000 */
[----:B----4-:R-:W-:-:S05]  /*08e0*/  @!P0 HADD2.F32 R44, -RZ, R50.H0_H0 ;  /* 0x20000032ff2c8230 */ /* 0x010fca0000004100 */
        /* <DEDUP_REMOVED lines=8> */
[----:B------:R-:W-:Y:S01]  /*0970*/  MOV R48, RZ ;  /* 0x000000ff00307202 */ /* 0x000fe20000000f00 */
[----:B------:R-:W-:Y:S01]  /*0980*/  @!P4 HADD2.F32 R48, -RZ, R45.H0_H0 ;  /* 0x2000002dff30c230 */ /* 0x000fe20000004100 */
[----:B------:R-:W-:Y:S01]  /*0990*/  ISETP.GE.AND P4, PT, R49, 0x1, PT ;  /* 0x000000013100780c */ /* 0x000fe20003f86270 */
[----:B0-----:R-:W-:Y:S01]  /*09a0*/  FADD.FTZ R49, R51, R50 ;  /* 0x0000003233317221 */ /* 0x001fe20000010000 */
[----:B------:R-:W-:Y:S02]  /*09b0*/  IMAD.MOV.U32 R50, RZ, RZ, RZ ;  /* 0x000000ffff327224 */ /* 0x000fe400078e00ff */
[----:B------:R-:W-:Y:S02]  /*09c0*/  @!P6 HADD2.F32 R50, -RZ, R42.H0_H0 ;  /* 0x2000002aff32e230 */ /* 0x000fe40000004100 */
[----:B------:R0:W1:Y:S07]  /*09d0*/  SHFL.BFLY PT, R42, R49, 0x1, 0x1f ;  /* 0x0c201f00312a7f89 */ /* 0x00006e00000e0000 */
[----:B------:R-:W-:Y:S05]  /*09e0*/  @!P4 EXIT ;  /* 0x000000000000c94d */ /* 0x000fea0003800000 */
[----:B------:R-:W2:Y:S01]  /*09f0*/  S2R R2, SR_TID.X ;  /* 0x0000000000027919 */ /* 0x000ea20000002100 */
[-C--:B------:R-:W-:Y:S01]  /*0a00*/  ISETP.GE.AND P4, PT, R38, R25.reuse, PT ;  /* 0x000000192600720c */ /* 0x080fe20003f86270 */
[----:B------:R-:W-:Y:S01]  /*0a10*/  IMAD.MOV.U32 R41, RZ, RZ, RZ ;  /* 0x000000ffff297224 */ /* 0x000fe200078e00ff */
[----:B------:R-:W-:Y:S01]  /*0a20*/  ULDC.64 UR6, c[0x0][0x210] ;  /* 0x0000840000067ab9 */ /* 0x000fe20000000a00 */
[----:B-----5:R-:W-:Y:S01]  /*0a30*/  @!P3 HADD2.F32 R41, -RZ, R40.H0_H0 ;  /* 0x20000028ff29b230 */ /* 0x020fe20000004100 */
[----:B------:R-:W-:Y:S01]  /*0a40*/  MOV R40, RZ ;  /* 0x000000ff00287202 */ /* 0x000fe20000000f00 */
[----:B------:R-:W-:Y:S01]  /*0a50*/  @!P2 HADD2.F32 R40, -RZ, R39.H0_H0 ;  /* 0x20000027ff28a230 */ /* 0x000fe20000004100 */
[-C--:B------:R-:W-:Y:S01]  /*0a60*/  ISETP.GE.AND P2, PT, R34, R25.reuse, PT ;  /* 0x000000192200720c */ /* 0x080fe20003f46270 */
[----:B------:R-:W-:Y:S01]  /*0a70*/  IMAD.MOV.U32 R45, RZ, RZ, RZ ;  /* 0x000000ffff2d7224 */ /* 0x000fe200078e00ff */
[----:B------:R-:W-:Y:S01]  /*0a80*/  ISETP.GE.AND P5, PT, R26, R25, PT ;  /* 0x000000191a00720c */ /* 0x000fe20003fa6270 */
[----:B------:R-:W-:-:S02]  /*0a90*/  @!P1 HADD2.F32 R45, -RZ, R37.H0_H0 ;  /* 0x20000025ff2d9230 */ /* 0x000fc40000004100 */
[----:B-1----:R-:W-:Y:S01]  /*0aa0*/  FADD.FTZ R37, R49, R42 ;  /* 0x0000002a31257221 */ /* 0x002fe20000010000 */
[----:B------:R-:W-:Y:S01]  /*0ab0*/  ISETP.GE.AND P1, PT, R24, R25, PT ;  /* 0x000000191800720c */ /* 0x000fe20003f26270 */
[----:B------:R-:W-:Y:S01]  /*0ac0*/  IMAD.MOV.U32 R39, RZ, RZ, RZ ;  /* 0x000000ffff277224 */ /* 0x000fe200078e00ff */
[----:B------:R-:W-:Y:S01]  /*0ad0*/  SHF.R.S32.HI R26, RZ, 0x1f, R23 ;  /* 0x0000001fff1a7819 */ /* 0x000fe20000011417 */
[C---:B------:R-:W-:Y:S01]  /*0ae0*/  @!P4 FFMA.FTZ R29, -R37.reuse, R29, R30 ;  /* 0x0000001d251dc223 */ /* 0x040fe2000001011e */
[----:B------:R-:W-:Y:S01]  /*0af0*/  @!P0 HADD2.F32 R39, -RZ, R43.H0_H0 ;  /* 0x2000002bff278230 */ /* 0x000fe20000004100 */
[-C--:B------:R-:W-:Y:S02]  /*0b00*/  ISETP.GE.AND P0, PT, R32, R25.reuse, PT ;  /* 0x000000192000720c */ /* 0x080fe40003f06270 */
[----:B------:R-:W-:Y:S01]  /*0b10*/  ISETP.GE.AND P3, PT, R36, R25, PT ;  /* 0x000000192400720c */ /* 0x000fe20003f66270 */
[C---:B------:R-:W-:Y:S01]  /*0b20*/  @!P2 FFMA.FTZ R21, -R37.reuse, R21, R22 ;  /* 0x000000152515a223 */ /* 0x040fe20000010116 */
[----:B------:R-:W-:Y:S01]  /*0b30*/  @!P4 F2FP.F16.F32.PACK_AB R29, RZ, R29 ;  /* 0x0000001dff1dc23e */ /* 0x000fe200000000ff */
[----:B------:R-:W-:-:S03]  /*0b40*/  @!P5 FFMA.FTZ R52, -R37, R52, R33 ;  /* 0x000000342534d223 */ /* 0x000fc60000010121 */
[C---:B------:R-:W-:Y:S01]  /*0b50*/  @!P1 FFMA.FTZ R50, -R37.reuse, R50, R31 ;  /* 0x0000003225329223 */ /* 0x040fe2000001011f */
[----:B------:R-:W-:Y:S02]  /*0b60*/  @!P2 F2FP.F16.F32.PACK_AB R21, RZ, R21 ;  /* 0x00000015ff15a23e */ /* 0x000fe400000000ff */
[----:B------:R-:W-:Y:S02]  /*0b70*/  @!P5 F2FP.F16.F32.PACK_AB R52, RZ, R52 ;  /* 0x00000034ff34d23e */ /* 0x000fe400000000ff */
[C---:B------:R-:W-:Y:S01]  /*0b80*/  @!P0 FFMA.FTZ R19, -R37.reuse, R19, R20 ;  /* 0x0000001325138223 */ /* 0x040fe20000010114 */
[----:B------:R-:W-:Y:S01]  /*0b90*/  @!P1 F2FP.F16.F32.PACK_AB R50, RZ, R50 ;  /* 0x00000032ff32923e */ /* 0x000fe200000000ff */
[----:B------:R-:W-:Y:S01]  /*0ba0*/  @!P3 FFMA.FTZ R27, -R37, R27, R28 ;  /* 0x0000001b251bb223 */ /* 0x000fe2000001011c */
[----:B--2---:R-:W-:Y:S02]  /*0bb0*/  LOP3.LUT R24, R2, 0x1f, RZ, 0xc0, !PT ;  /* 0x0000001f02187812 */ /* 0x004fe400078ec0ff */
[----:B------:R-:W-:-:S02]  /*0bc0*/  LEA R2, P6, R23, UR6, 0x1 ;  /* 0x0000000617027c11 */ /* 0x000fc4000f8c08ff */
[----:B------:R-:W-:Y:S02]  /*0bd0*/  LOP3.LUT R22, R24, 0x80, RZ, 0xfc, !PT ;  /* 0x0000008018167812 */ /* 0x000fe400078efcff */
[----:B------:R-:W-:Y:S02]  /*0be0*/  LEA.HI.X R3, R23, UR7, R26, 0x1, P6 ;  /* 0x0000000717037c11 */ /* 0x000fe4000b0f0c1a */
[----:B------:R-:W-:Y:S02]  /*0bf0*/  ISETP.GE.AND P6, PT, R22, R25, PT ;  /* 0x000000191600720c */ /* 0x000fe40003fc6270 */
[----:B------:R-:W-:Y:S01]  /*0c00*/  @!P0 F2FP.F16.F32.PACK_AB R19, RZ, R19 ;  /* 0x00000013ff13823e */ /* 0x000fe200000000ff */
[----:B------:R1:W-:Y:S01]  /*0c10*/  @!P4 STG.E.U16 desc[UR4][R2.64], R29 ;  /* 0x0000001d0200c986 */ /* 0x0003e2000c101504 */
[----:B------:R-:W-:Y:S02]  /*0c20*/  ISETP.GE.AND P4, PT, R14, R25, PT ;  /* 0x000000190e00720c */ /* 0x000fe40003f86270 */
[----:B------:R-:W-:Y:S01]  /*0c30*/  @!P3 F2FP.F16.F32.PACK_AB R27, RZ, R27 ;  /* 0x0000001bff1bb23e */ /* 0x000fe200000000ff */
[----:B------:R1:W-:Y:S04]  /*0c40*/  @!P0 STG.E.U16 desc[UR4][R2.64+0xc0], R19 ;  /* 0x0000c01302008986 */ /* 0x0003e8000c101504 */
[----:B------:R1:W-:Y:S01]  /*0c50*/  @!P3 STG.E.U16 desc[UR4][R2.64+0x40], R27 ;  /* 0x0000401b0200b986 */ /* 0x0003e2000c101504 */
[----:B------:R-:W-:Y:S01]  /*0c60*/  ISETP.GE.AND P3, PT, R11, R25, PT ;  /* 0x000000190b00720c */ /* 0x000fe20003f66270 */
[----:B------:R-:W-:-:S02]  /*0c70*/  @!P6 FFMA.FTZ R17, -R37, R17, R18 ;  /* 0x000000112511e223 */ /* 0x000fc40000010112 */
[----:B------:R1:W-:Y:S02]  /*0c80*/  @!P5 STG.E.U16 desc[UR4][R2.64+0x280], R52 ;  /* 0x000280340200d986 */ /* 0x0003e4000c101504 */
[C---:B------:R-:W-:Y:S01]  /*0c90*/  @!P4 FFMA.FTZ R41, -R37.reuse, R41, R4 ;  /* 0x000000292529c223 */ /* 0x040fe20000010104 */
[----:B------:R-:W-:Y:S01]  /*0ca0*/  LOP3.LUT R4, R24, 0xa0, RZ, 0xfc, !PT ;  /* 0x000000a018047812 */ /* 0x000fe200078efcff */
[----:B------:R1:W-:Y:S01]  /*0cb0*/  @!P2 STG.E.U16 desc[UR4][R2.64+0x80], R21 ;  /* 0x000080150200a986 */ /* 0x0003e2000c101504 */
[----:B------:R-:W-:Y:S02]  /*0cc0*/  @!P6 F2FP.F16.F32.PACK_AB R17, RZ, R17 ;  /* 0x00000011ff11e23e */ /* 0x000fe400000000ff */
[----:B------:R-:W-:Y:S01]  /*0cd0*/  ISETP.GE.AND P0, PT, R4, R25, PT ;  /* 0x000000190400720c */ /* 0x000fe20003f06270 */
[----:B------:R1:W-:Y:S01]  /*0ce0*/  @!P1 STG.E.U16 desc[UR4][R2.64+0x2c0], R50 ;  /* 0x0002c03202009986 */ /* 0x0003e2000c101504 */
[----:B------:R-:W-:Y:S01]  /*0cf0*/  LOP3.LUT R4, R24, 0xc0, RZ, 0xfc, !PT ;  /* 0x000000c018047812 */ /* 0x000fe200078efcff */
[----:B------:R-:W-:Y:S01]  /*0d00*/  @!P3 FFMA.FTZ R40, -R37, R40, R5 ;  /* 0x000000282528b223 */ /* 0x000fe20000010105 */
[----:B------:R-:W-:Y:S01]  /*0d10*/  @!P4 F2FP.F16.F32.PACK_AB R41, RZ, R41 ;  /* 0x00000029ff29c23e */ /* 0x000fe200000000ff */
[----:B------:R1:W-:Y:S01]  /*0d20*/  @!P6 STG.E.U16 desc[UR4][R2.64+0x100], R17 ;  /* 0x000100110200e986 */ /* 0x0003e2000c101504 */
[----:B------:R-:W-:-:S02]  /*0d30*/  ISETP.GE.AND P6, PT, R4, R25, PT ;  /* 0x000000190400720c */ /* 0x000fc40003fc6270 */
[----:B------:R-:W-:Y:S01]  /*0d40*/  LOP3.LUT R4, R24, 0xe0, RZ, 0xfc, !PT ;  /* 0x000000e018047812 */ /* 0x000fe200078efcff */
[----:B------:R1:W-:Y:S01]  /*0d50*/  @!P4 STG.E.U16 desc[UR4][R2.64+0x300], R41 ;  /* 0x000300290200c986 */ /* 0x0003e2000c101504 */
[-C--:B------:R-:W-:Y:S02]  /*0d60*/  ISETP.GE.AND P2, PT, R8, R25.reuse, PT ;  /* 0x000000190800720c */ /* 0x080fe40003f46270 */
[----:B------:R-:W-:Y:S01]  /*0d70*/  ISETP.GE.AND P5, PT, R4, R25, PT ;  /* 0x000000190400720c */ /* 0x000fe20003fa6270 */
[C---:B------:R-:W-:Y:S01]  /*0d80*/  @!P0 FFMA.FTZ R15, -R37.reuse, R15, R16 ;  /* 0x0000000f250f8223 */ /* 0x040fe20000010110 */
[C---:B------:R-:W-:Y:S02]  /*0d90*/  LOP3.LUT R4, R24.reuse, 0x100, RZ, 0xfc, !PT ;  /* 0x0000010018047812 */ /* 0x040fe400078efcff */
[----:B------:R-:W-:Y:S02]  /*0da0*/  LOP3.LUT R24, R24, 0x120, RZ, 0xfc, !PT ;  /* 0x0000012018187812 */ /* 0x000fe400078efcff */
[-C--:B------:R-:W-:Y:S01]  /*0db0*/  ISETP.GE.AND P1, PT, R4, R25.reuse, PT ;  /* 0x000000190400720c */ /* 0x080fe20003f26270 */
[----:B------:R-:W-:Y:S01]  /*0dc0*/  @!P6 FFMA.FTZ R12, -R37, R12, R13 ;  /* 0x0000000c250ce223 */ /* 0x000fe2000001010d */
[----:B------:R-:W-:-:S02]  /*0dd0*/  ISETP.GE.AND P4, PT, R24, R25, PT ;  /* 0x000000191800720c */ /* 0x000fc40003f86270 */
[----:B------:R-:W-:Y:S01]  /*0de0*/  @!P3 F2FP.F16.F32.PACK_AB R40, RZ, R40 ;  /* 0x00000028ff28b23e */ /* 0x000fe200000000ff */
[C---:B------:R-:W-:Y:S01]  /*0df0*/  @!P2 FFMA.FTZ R45, -R37.reuse, R45, R46 ;  /* 0x0000002d252da223 */ /* 0x040fe2000001012e */
[----:B------:R-:W-:Y:S01]  /*0e00*/  @!P0 F2FP.F16.F32.PACK_AB R15, RZ, R15 ;  /* 0x0000000fff0f823e */ /* 0x000fe200000000ff */
[C---:B------:R-:W-:Y:S01]  /*0e10*/  @!P5 FFMA.FTZ R9, -R37.reuse, R9, R10 ;  /* 0x000000092509d223 */ /* 0x040fe2000001010a */
[----:B------:R-:W-:Y:S01]  /*0e20*/  @!P6 F2FP.F16.F32.PACK_AB R12, RZ, R12 ;  /* 0x0000000cff0ce23e */ /* 0x000fe200000000ff */
[----:B------:R1:W-:Y:S01]  /*0e30*/  @!P3 STG.E.U16 desc[UR4][R2.64+0x340], R40 ;  /* 0x000340280200b986 */ /* 0x0003e2000c101504 */
[----:B------:R-:W-:Y:S02]  /*0e40*/  ISETP.GE.AND P3, PT, R0, R25, PT ;  /* 0x000000190000720c */ /* 0x000fe40003f66270 */
[----:B------:R-:W-:Y:S01]  /*0e50*/  @!P2 F2FP.F16.F32.PACK_AB R45, RZ, R45 ;  /* 0x0000002dff2da23e */ /* 0x000fe200000000ff */
[C---:B------:R-:W-:Y:S01]  /*0e60*/  @!P1 FFMA.FTZ R6, -R37.reuse, R6, R7 ;  /* 0x0000000625069223 */ /* 0x040fe20000010107 */
[----:B------:R-:W-:Y:S01]  /*0e70*/  @!P5 F2FP.F16.F32.PACK_AB R9, RZ, R9 ;  /* 0x00000009ff09d23e */ /* 0x000fe200000000ff */
[----:B------:R-:W-:Y:S01]  /*0e80*/  @!P4 FFMA.FTZ R48, -R37, R48, R35 ;  /* 0x000000302530c223 */ /* 0x000fe20000010123 */
[----:B------:R1:W-:Y:S02]  /*0e90*/  @!P0 STG.E.U16 desc[UR4][R2.64+0x140], R15 ;  /* 0x0001400f02008986 */ /* 0x0003e4000c101504 */
[----:B------:R-:W-:-:S02]  /*0ea0*/  @!P1 F2FP.F16.F32.PACK_AB R6, RZ, R6 ;  /* 0x00000006ff06923e */ /* 0x000fc400000000ff */
[----:B------:R-:W-:Y:S01]  /*0eb0*/  @!P4 F2FP.F16.F32.PACK_AB R48, RZ, R48 ;  /* 0x00000030ff30c23e */ /* 0x000fe200000000ff */
[----:B------:R1:W-:Y:S04]  /*0ec0*/  @!P2 STG.E.U16 desc[UR4][R2.64+0x380], R45 ;  /* 0x0003802d0200a986 */ /* 0x0003e8000c101504 */
        /* <DEDUP_REMOVED lines=9> */
.L_x_4298:
        /* <DEDUP_REMOVED lines=10> */
.L_x_11774:


//--------------------- .text._ZN43_GLOBAL__N__9ae7fba5_10_SoftMax_cu_9f978f6321softmax_warp_backwardIN3c104HalfES2_fLi8ELb0ELb0EEEvPT0_PKT_S7_iiiPKb --------------------------
	.section	.text._ZN43_GLOBAL__N__9ae7fba5_10_SoftMax_cu_9f978f6321softmax_warp_backwardIN3c104HalfES2_fLi8ELb0ELb0EEEvPT0_PKT_S7_iiiPKb,"ax",@progbits
	.align	128
.text._ZN43_GLOBAL__N__9ae7fba5_10_SoftMax_cu_9f978f6321softmax_warp_backwardIN3c104HalfES2_fLi8ELb0ELb0EEEvPT0_PKT_S7_iiiPKb:
        .type           _ZN43_GLOBAL__N__9ae7fba5_10_SoftMax_cu_9f978f6321softmax_warp_backwardIN3c104HalfES2_fLi8ELb0ELb0EEEvPT0_PKT_S7_iiiPKb,@function
        .size           _ZN43_GLOBAL__N__9ae7fba5_10_SoftMax_cu_9f978f6321softmax_warp_backwardIN3c104HalfES2_fLi8ELb0ELb0EEEvPT0_PKT_S7_iiiPKb,(.L_x_11775 - _ZN43_GLOBAL__N__9ae7fba5_10_SoftMax_cu_9f978f6321softmax_warp_backwardIN3c104HalfES2_fLi8ELb0ELb0EEEvPT0_PKT_S7_iiiPKb)
        .other          _ZN43_GLOBAL__N__9ae7fba5_10_SoftMax_cu_9f978f6321softmax_warp_backwardIN3c104HalfES2_fLi8ELb0ELb0EEEvPT0_PKT_S7_iiiPKb,@"STO_CUDA_ENTRY STV_DEFAULT"
_ZN43_GLOBAL__N__9ae7fba5_10_SoftMax_cu_9f978f6321softmax_warp_backwardIN3c104HalfES2_fLi8ELb0ELb0EEEvPT0_PKT_S7_iiiPKb:
        /* <DEDUP_REMOVED lines=39> */
[----:B------:R-:W-:Y:S02]  /*0270*/  ISETP.GE.AND P5, PT, R19, R18, PT ;  /* 0x000000121300720c */ /* 0x000fe40003fa6270 */
[----:B------:R-:W-:-:S03]  /*0280*/  LOP3.LUT R29, R21, 0xe0, RZ, 0xfc, !PT ;  /* 0x000000e0151d7812 */ /* 0x000fc600078efcff */
[----:B------:R-:W4:Y:S04]  /*0290*/  @!P3 LDG.E.U16 R0, desc[UR4][R2.64+0x100] ;  /* 0x000100040200b981 */ /* 0x000f28000c1e1500 */
[----:B------:R-:W4:Y:S04]  /*02a0*/  @!P3 LDG.E.U16 R17, desc[UR4][R4.64+0x100] ;  /* 0x000100040411b981 */ /* 0x000f28000c1e1500 */
[----:B------:R-:W4:Y:S04]  /*02b0*/  @!P4 LDG.E.U16 R26, desc[UR4][R2.64+0x140] ;  /* 0x00014004021ac981 */ /* 0x000f28000c1e1500 */
[----:B------:R-:W4:Y:S04]  /*02c0*/  @!P4 LDG.E.U16 R24, desc[UR4][R4.64+0x140] ;  /* 0x000140040418c981 */ /* 0x000f28000c1e1500 */
[----:B------:R-:W4:Y:S04]  /*02d0*/  @!P5 LDG.E.U16 R20, desc[UR4][R2.64+0x180] ;  /* 0x000180040214d981 */ /* 0x000f28000c1e1500 */
[----:B------:R-:W4:Y:S01]  /*02e0*/  @!P5 LDG.E.U16 R22, desc[UR4][R4.64+0x180] ;  /* 0x000180040416d981 */ /* 0x000f22000c1e1500 */
[----:B--2---:R-:W-:-:S02]  /*02f0*/  @!P6 HADD2.F32 R15, -RZ, R12.H0_H0 ;  /* 0x2000000cff0fe230 */ /* 0x004fc40000004100 */
[----:B------:R-:W-:Y:S02]  /*0300*/  IMAD.MOV.U32 R12, RZ, RZ, RZ ;  /* 0x000000ffff0c7224 */ /* 0x000fe400078e00ff */
[----:B---3--:R-:W-:Y:S02]  /*0310*/  @!P6 HADD2.F32 R12, -RZ, R10.H0_H0 ;  /* 0x2000000aff0ce230 */ /* 0x008fe40000004100 */
[----:B------:R-:W-:Y:S02]  /*0320*/  IMAD.MOV.U32 R10, RZ, RZ, RZ ;  /* 0x000000ffff0a7224 */ /* 0x000fe400078e00ff */
[----:B----4-:R-:W-:Y:S01]  /*0330*/  @!P0 HADD2.F32 R10, -RZ, R11.H0_H0 ;  /* 0x2000000bff0a8230 */ /* 0x010fe20000004100 */
[----:B------:R-:W-:Y:S01]  /*0340*/  MOV R11, RZ ;  /* 0x000000ff000b7202 */ /* 0x000fe20000000f00 */
[----:B------:R-:W-:Y:S02]  /*0350*/  @!P1 HADD2.F32 R11, -RZ, R8.H0_H0 ;  /* 0x20000008ff0b9230 */ /* 0x000fe40000004100 */
[----:B------:R-:W-:-:S02]  /*0360*/  IMAD.MOV.U32 R8, RZ, RZ, RZ ;  /* 0x000000ffff087224 */ /* 0x000fc400078e00ff */
[----:B------:R-:W-:Y:S01]  /*0370*/  @!P1 HADD2.F32 R8, -RZ, R9.H0_H0 ;  /* 0x20000009ff089230 */ /* 0x000fe20000004100 */
[----:B------:R-:W-:-:S05]  /*0380*/  HFMA2.MMA R9, -RZ, RZ, 0, 0 ;  /* 0x00000000ff097435 */ /* 0x000fca00000001ff */
[----:B------:R-:W-:Y:S02]  /*0390*/  @!P2 HADD2.F32 R9, -RZ, R6.H0_H0 ;  /* 0x20000006ff09a230 */ /* 0x000fe40000004100 */
[----:B------:R-:W-:Y:S02]  /*03a0*/  IMAD.MOV.U32 R6, RZ, RZ, RZ ;  /* 0x000000ffff067224 */ /* 0x000fe400078e00ff */
[----:B------:R-:W-:Y:S01]  /*03b0*/  @!P2 HADD2.F32 R6, -RZ, R7.H0_H0 ;  /* 0x20000007ff06a230 */ /* 0x000fe20000004100 */
[----:B------:R-:W-:-:S13]  /*03c0*/  ISETP.GE.AND P2, PT, R29, R18, PT ;  /* 0x000000121d00720c */ /* 0x000fda0003f46270 */
[----:B------:R-:W2:Y:S01]  /*03d0*/  @!P2 LDG.E.U16 R2, desc[UR4][R2.64+0x1c0] ;  /* 0x0001c0040202a981 */ /* 0x000ea2000c1e1500 */
[----:B------:R-:W-:Y:S01]  /*03e0*/  ISETP.GE.AND P6, PT, R13, 0x1, PT ;  /* 0x000000010d00780c */ /* 0x000fe20003fc6270 */
[----:B------:R-:W-:Y:S01]  /*03f0*/  HFMA2.MMA R13, -RZ, RZ, 0, 0 ;  /* 0x00000000ff0d7435 */ /* 0x000fe200000001ff */
[----:B------:R-:W-:Y:S01]  /*0400*/  FADD.FTZ R18, RZ, R15 ;  /* 0x0000000fff127221 */ /* 0x000fe20000010000 */
[----:B------:R-:W-:Y:S01]  /*0410*/  MOV R7, RZ ;  /* 0x000000ff00077202 */ /* 0x000fe20000000f00 */
[----:B------:R0:W5:Y:S02]  /*0420*/  @!P2 LDG.E.U16 R4, desc[UR4][R4.64+0x1c0] ;  /* 0x0001c0040404a981 */ /* 0x000164000c1e1500 */
[----:B------:R-:W-:Y:S02]  /*0430*/  @!P0 HADD2.F32 R13, -RZ, R27.H0_H0 ;  /* 0x2000001bff0d8230 */ /* 0x000fe40000004100 */
[----:B------:R-:W-:Y:S02]  /*0440*/  @!P3 HADD2.F32 R7, -RZ, R0.H0_H0 ;  /* 0x20000000ff07b230 */ /* 0x000fe40000004100 */
[----:B------:R-:W-:-:S02]  /*0450*/  IMAD.MOV.U32 R0, RZ, RZ, RZ ;  /* 0x000000ffff007224 */ /* 0x000fc400078e00ff */
[----:B------:R-:W-:Y:S01]  /*0460*/  FADD.FTZ R18, R18, R13 ;  /* 0x0000000d12127221 */ /* 0x000fe20000010000 */
[----:B------:R-:W-:Y:S01]  /*0470*/  @!P3 HADD2.F32 R0, -RZ, R17.H0_H0 ;  /* 0x20000011ff00b230 */ /* 0x000fe20000004100 */
[----:B------:R-:W-:Y:S02]  /*0480*/  HFMA2.MMA R17, -RZ, RZ, 0, 0 ;  /* 0x00000000ff117435 */ /* 0x000fe400000001ff */
[----:B------:R-:W-:-:S03]  /*0490*/  FADD.FTZ R18, R18, R11 ;  /* 0x0000000b12127221 */ /* 0x000fc60000010000 */
[----:B------:R-:W-:Y:S01]  /*04a0*/  @!P4 HADD2.F32 R17, -RZ, R26.H0_H0 ;  /* 0x2000001aff11c230 */ /* 0x000fe20000004100 */
[----:B------:R-:W-:Y:S01]  /*04b0*/  CS2R R26, SRZ ;  /* 0x00000000001a7805 */ /* 0x000fe2000001ff00 */
[----:B------:R-:W-:Y:S01]  /*04c0*/  FADD.FTZ R18, R18, R9 ;  /* 0x0000000912127221 */ /* 0x000fe20000010000 */
[----:B------:R-:W-:Y:S02]  /*04d0*/  @!P4 HADD2.F32 R26, -RZ, R24.H0_H0 ;  /* 0x20000018ff1ac230 */ /* 0x000fe40000004100 */
[----:B------:R-:W-:Y:S02]  /*04e0*/  IMAD.MOV.U32 R24, RZ, RZ, RZ ;  /* 0x000000ffff187224 */ /* 0x000fe400078e00ff */
[----:B------:R-:W-:Y:S02]  /*04f0*/  @!P5 HADD2.F32 R24, -RZ, R20.H0_H0 ;  /* 0x20000014ff18d230 */ /* 0x000fe40000004100 */
[----:B------:R-:W-:Y:S01]  /*0500*/  FADD.FTZ R20, R18, R7 ;  /* 0x0000000712147221 */ /* 0x000fe20000010000 */
[----:B------:R-:W-:-:S03]  /*0510*/  MOV R18, RZ ;  /* 0x000000ff00127202 */ /* 0x000fc60000000f00 */
[----:B------:R-:W-:-:S04]  /*0520*/  FADD.FTZ R20, R20, R17 ;  /* 0x0000001114147221 */ /* 0x000fc80000010000 */
[----:B------:R-:W-:Y:S01]  /*0530*/  FADD.FTZ R20, R20, R24 ;  /* 0x0000001814147221 */ /* 0x000fe20000010000 */
[----:B------:R-:W-:Y:S02]  /*0540*/  @!P5 HADD2.F32 R27, -RZ, R22.H0_H0 ;  /* 0x20000016ff1bd230 */ /* 0x000fe40000004100 */
[----:B--2---:R-:W-:-:S05]  /*0550*/  @!P2 HADD2.F32 R18, -RZ, R2.H0_H0 ;  /* 0x20000002ff12a230 */ /* 0x004fca0000004100 */
        /* <DEDUP_REMOVED lines=13> */
[----:B------:R-:W-:Y:S01]  /*0630*/  IMAD.MOV.U32 R5, RZ, RZ, RZ ;  /* 0x000000ffff057224 */ /* 0x000fe200078e00ff */
[-C--:B------:R-:W-:Y:S01]  /*0640*/  ISETP.GE.AND P1, PT, R23, R16.reuse, PT ;  /* 0x000000101700720c */ /* 0x080fe20003f26270 */
[----:B------:R-:W-:Y:S01]  /*0650*/  ULDC.64 UR6, c[0x0][0x210] ;  /* 0x0000840000067ab9 */ /* 0x000fe20000000a00 */
[----:B-----5:R-:W-:Y:S01]  /*0660*/  @!P2 HADD2.F32 R5, -RZ, R4.H0_H0 ;  /* 0x20000004ff05a230 */ /* 0x020fe20000004100 */
[----:B------:R-:W-:Y:S01]  /*0670*/  ISETP.GE.AND P5, PT, R19, R16, PT ;  /* 0x000000101300720c */ /* 0x000fe20003fa6270 */
[----:B-1----:R-:W-:Y:S01]  /*0680*/  FADD.FTZ R20, R22, R28 ;  /* 0x0000001c16147221 */ /* 0x002fe20000010000 */
[----:B------:R-:W-:Y:S02]  /*0690*/  SHF.R.S32.HI R19, RZ, 0x1f, R14 ;  /* 0x0000001fff137819 */ /* 0x000fe4000001140e */
[----:B------:R-:W-:-:S02]  /*06a0*/  LEA R2, P2, R14, UR6, 0x1 ;  /* 0x000000060e027c11 */ /* 0x000fc4000f8408ff */
[----:B------:R-:W-:Y:S02]  /*06b0*/  ISETP.GE.AND P6, PT, R25, R16, PT ;  /* 0x000000101900720c */ /* 0x000fe40003fc6270 */
[C---:B------:R-:W-:Y:S02]  /*06c0*/  @!P0 FFMA.FTZ R12, -R20.reuse, R12, R15 ;  /* 0x0000000c140c8223 */ /* 0x040fe4000001010f */
[----:B------:R-:W-:-:S03]  /*06d0*/  @!P1 FFMA.FTZ R0, -R20, R0, R7 ;  /* 0x0000000014009223 */ /* 0x000fc60000010107 */
[----:B------:R-:W-:Y:S01]  /*06e0*/  @!P0 F2FP.F16.F32.PACK_AB R12, RZ, R12 ;  /* 0x0000000cff0c823e */ /* 0x000fe200000000ff */
[----:B------:R-:W-:Y:S01]  /*06f0*/  @!P5 FFMA.FTZ R27, -R20, R27, R24 ;  /* 0x0000001b141bd223 */ /* 0x000fe20000010118 */
[----:B------:R-:W-:-:S04]  /*0700*/  @!P1 F2FP.F16.F32.PACK_AB R0, RZ, R0 ;  /* 0x00000000ff00923e */ /* 0x000fc800000000ff */
[----:B------:R-:W-:Y:S01]  /*0710*/  @!P6 FFMA.FTZ R26, -R20, R26, R17 ;  /* 0x0000001a141ae223 */ /* 0x000fe20000010111 */
[----:B------:R-:W-:-:S04]  /*0720*/  @!P5 F2FP.F16.F32.PACK_AB R27, RZ, R27 ;  /* 0x0000001bff1bd23e */ /* 0x000fc800000000ff */
        /* <DEDUP_REMOVED lines=28> */
.L_x_4299:
        /* <DEDUP_REMOVED lines=9> */
.L_x_11775:


//--------------------- .text._ZN43_GLOBAL__N__9ae7fba5_10_SoftMax_cu_9f978f6321softmax_warp_backwardIN3c104HalfES2_fLi7ELb0ELb0EEEvPT0_PKT_S7_iiiPKb --------------------------
	.section	.text._ZN43_GLOBAL__N__9ae7fba5_10_SoftMax_cu_9f978f6321softmax_warp_backwardIN3c104HalfES2_fLi7ELb0ELb0EEEvPT0_PKT_S7_iiiPKb,"ax",@progbits
	.align	128
.text._ZN43_GLOBAL__N__9ae7fba5_10_SoftMax_cu_9f978f6321softmax_warp_backwardIN3c104HalfES2_fLi7ELb0ELb0EEEvPT0_PKT_S7_iiiPKb:
        .type           _ZN43_GLOBAL__N__9ae7fba5_10_SoftMax_cu_9f978f6321softmax_warp_backwardIN3c104HalfES2_fLi7ELb0ELb0EEEvPT0_PKT_S7_iiiPKb,@function
        .size           _ZN43_GLOBAL__N__9ae7fba5_10_SoftMax_cu_9f978f6321softmax_warp_backwardIN3c104HalfES2_fLi7ELb0ELb0EEEvPT0_PKT_S7_iiiPKb,(.L_x_11776 - _ZN43_GLOBAL__N__9ae7fba5_10_SoftMax_cu_9f978f6321softmax_warp_backwardIN3c104HalfES2_fLi7ELb0ELb0EEEvPT0_PKT_S7_iiiPKb)
        .other          _ZN43_GLOBAL__N__9ae7fba5_10_SoftMax_cu_9f978f6321softmax_warp_backwardIN3c104HalfES2_fLi7ELb0ELb0EEEvPT0_PKT_S7_iiiPKb,@"STO_CUDA_ENTRY STV_DEFAULT"
_ZN43_GLOBAL__N__9ae7fba5_10_SoftMax_cu_9f978f6321softmax_warp_backwardIN3c104HalfES2_fLi7ELb0ELb0EEEvPT0_PKT_S7_iiiPKb:
        /* <DEDUP_REMOVED lines=8> */
[----:B0-----:R-:W-:-:S07]  /*0080*/  IMAD R2, R2, UR4, R3 ;  /* 0x0000000402027c24 */ /* 0x001fce000f8e0203 */
[----:B------:R-:W0:Y:S01]  /*0090*/  LDC.64 R6, c[0x0][0x220] ;  /* 0x00008800ff067b82 */ /* 0x000e220000000a00 */
[----:B------:R-:W-:Y:S01]  /*00a0*/  ULDC.64 UR4, c[0x0][0x228] ;  /* 0x00008a0000047ab9 */ /* 0x000fe20000000a00 */
        /* <DEDUP_REMOVED lines=16> */
[----:B------:R-:W-:-:S02]  /*01b0*/  IADD3 R10, P4, R9, R0, RZ ;  /* 0x00000000090a7210 */ /* 0x000fc40007f9e0ff */
[----:B------:R-:W-:Y:S02]  /*01c0*/  VIMNMX R17, R27, 0x2, PT ;  /* 0x000000021b117848 */ /* 0x000fe40003fe0100 */
[----:B------:R-:W-:Y:S01]  /*01d0*/  SHF.R.S32.HI R5, RZ, 0x1f, R9 ;  /* 0x0000001fff057819 */ /* 0x000fe20000011409 */
[----:B------:R-:W-:Y:S01]  /*01e0*/  IMAD.SHL.U32 R8, R10, 0x2, RZ ;  /* 0x000000020a087824 */ /* 0x000fe200078e00ff */
[C---:B------:R-:W-:Y:S02]  /*01f0*/  LOP3.LUT R13, R3.reuse, 0x40, RZ, 0xfc, !PT ;  /* 0x00000040030d7812 */ /* 0x040fe400078efcff */
[----:B------:R-:W-:Y:S02]  /*0200*/  LOP3.LUT R15, R3, 0x60, RZ, 0xfc, !PT ;  /* 0x00000060030f7812 */ /* 0x000fe400078efcff */
[----:B------:R-:W-:Y:S02]  /*0210*/  ISETP.GT.AND P3, PT, R17, 0x1, PT ;  /* 0x000000011100780c */ /* 0x000fe40003f64270 */
[----:B------:R-:W-:-:S02]  /*0220*/  LEA.HI.X.SX32 R5, R0, R5, 0x1, P4 ;  /* 0x0000000500057211 */ /* 0x000fc400020f0eff */
[-C--:B------:R-:W-:Y:S02]  /*0230*/  ISETP.GE.AND P1, PT, R13, R4.reuse, PT ;  /* 0x000000040d00720c */ /* 0x080fe40003f26270 */
[----:B------:R-:W-:Y:S02]  /*0240*/  ISETP.GE.AND P2, PT, R15, R4, PT ;  /* 0x000000040f00720c */ /* 0x000fe40003f46270 */
[----:B------:R-:W-:Y:S02]  /*0250*/  SEL R4, R0, RZ, P3 ;  /* 0x000000ff00047207 */ /* 0x000fe40001800000 */
[----:B------:R-:W-:Y:S02]  /*0260*/  SHF.L.U64.HI R10, R10, 0x1, R5 ;  /* 0x000000010a0a7819 */ /* 0x000fe40000010205 */
[----:B------:R-:W-:Y:S02]  /*0270*/  IADD3 R2, P4, R8, UR6, RZ ;  /* 0x0000000608027c10 */ /* 0x000fe4000ff9e0ff */
[----:B------:R-:W-:-:S02]  /*0280*/  ISETP.GE.AND P3, PT, R3, R4, PT ;  /* 0x000000040300720c */ /* 0x000fc40003f66270 */
[----:B------:R-:W-:Y:S01]  /*0290*/  IADD3.X R3, R10, UR7, RZ, P4, !PT ;  /* 0x000000070a037c10 */ /* 0x000fe2000a7fe4ff */
[----:B------:R-:W-:Y:S01]  /*02a0*/  ULDC.64 UR6, c[0x0][0x220] ;  /* 0x0000880000067ab9 */ /* 0x000fe20000000a00 */
[----:B------:R-:W-:Y:S01]  /*02b0*/  ISETP.GT.AND P6, PT, R17, 0x1, PT ;  /* 0x000000011100780c */ /* 0x000fe20003fc4270 */
[----:B------:R-:W-:Y:S01]  /*02c0*/  HFMA2.MMA R21, -RZ, RZ, 0, 0 ;  /* 0x00000000ff157435 */ /* 0x000fe200000001ff */
[----:B------:R-:W-:Y:S01]  /*02d0*/  IADD3 R4, P4, R8, UR6, RZ ;  /* 0x0000000608047c10 */ /* 0x000fe2000ff9e0ff */
[----:B------:R-:W5:Y:S01]  /*02e0*/  @!P1 LDG.E.U16 R12, desc[UR4][R22.64+0x80] ;  /* 0x00008004160c9981 */ /* 0x000f62000c1e1500 */
[----:B------:R-:W-:Y:S02]  /*02f0*/  SEL R28, R0, RZ, P6 ;  /* 0x000000ff001c7207 */ /* 0x000fe40003000000 */
[----:B------:R-:W-:Y:S01]  /*0300*/  IADD3.X R5, R10, UR7, RZ, P4, !PT ;  /* 0x000000070a057c10 */ /* 0x000fe2000a7fe4ff */
[----:B------:R-:W5:Y:S01]  /*0310*/  @!P2 LDG.E.U16 R16, desc[UR4][R22.64+0xc0] ;  /* 0x0000c0041610a981 */ /* 0x000f62000c1e1500 */
[-C--:B------:R-:W-:Y:S01]  /*0320*/  ISETP.GE.AND P4, PT, R11, R28.reuse, PT ;  /* 0x0000001c0b00720c */ /* 0x080fe20003f86270 */
[----:B------:R-:W-:Y:S01]  /*0330*/  IMAD.MOV.U32 R18, RZ, RZ, RZ ;  /* 0x000000ffff127224 */ /* 0x000fe200078e00ff */
[----:B------:R-:W-:Y:S01]  /*0340*/  ISETP.GE.AND P6, PT, R13, R28, PT ;  /* 0x0000001c0d00720c */ /* 0x000fe20003fc6270 */
[----:B------:R-:W5:Y:S04]  /*0350*/  @!P1 LDG.E.U16 R14, desc[UR4][R6.64+0x80] ;  /* 0x00008004060e9981 */ /* 0x000f68000c1e1500 */
[----:B------:R0:W5:Y:S04]  /*0360*/  @!P2 LDG.E.U16 R20, desc[UR4][R6.64+0xc0] ;  /* 0x0000c0040614a981 */ /* 0x000168000c1e1500 */
[----:B------:R-:W5:Y:S04]  /*0370*/  @!P3 LDG.E.U16 R22, desc[UR4][R2.64] ;  /* 0x000000040216b981 */ /* 0x000f68000c1e1500 */
[----:B------:R-:W5:Y:S01]  /*0380*/  @!P3 LDG.E.U16 R23, desc[UR4][R4.64] ;  /* 0x000000040417b981 */ /* 0x000f62000c1e1500 */
[----:B0-----:R-:W-:-:S03]  /*0390*/  MOV R6, RZ ;  /* 0x000000ff00067202 */ /* 0x001fc60000000f00 */
[----:B------:R-:W5:Y:S01]  /*03a0*/  @!P4 LDG.E.U16 R7, desc[UR4][R2.64+0x40] ;  /* 0x000040040207c981 */ /* 0x000f62000c1e1500 */
[----:B--2---:R-:W-:Y:S02]  /*03b0*/  @!P5 HADD2.F32 R21, -RZ, R26.H0_H0 ;  /* 0x2000001aff15d230 */ /* 0x004fe40000004100 */
[----:B---3--:R-:W-:Y:S01]  /*03c0*/  @!P5 HADD2.F32 R18, -RZ, R19.H0_H0 ;  /* 0x20000013ff12d230 */ /* 0x008fe20000004100 */
[----:B------:R-:W-:Y:S01]  /*03d0*/  ISETP.GE.AND P5, PT, R15, R28, PT ;  /* 0x0000001c0f00720c */ /* 0x000fe20003fa6270 */
[----:B----4-:R-:W-:Y:S01]  /*03e0*/  @!P0 HADD2.F32 R6, -RZ, R24.H0_H0 ;  /* 0x20000018ff068230 */ /* 0x010fe20000004100 */
[----:B------:R-:W2:Y:S04]  /*03f0*/  @!P6 LDG.E.U16 R28, desc[UR4][R4.64+0x80] ;  /* 0x00008004041ce981 */ /* 0x000ea8000c1e1500 */
[----:B------:R-:W3:Y:S01]  /*0400*/  @!P4 LDG.E.U16 R24, desc[UR4][R4.64+0x40] ;  /* 0x000040040418c981 */ /* 0x000ee2000c1e1500 */
[----:B------:R-:W-:-:S02]  /*0410*/  IMAD.MOV.U32 R19, RZ, RZ, RZ ;  /* 0x000000ffff137224 */ /* 0x000fc400078e00ff */
[----:B-----5:R-:W-:Y:S02]  /*0420*/  @!P0 HADD2.F32 R19, -RZ, R25.H0_H0 ;  /* 0x20000019ff138230 */ /* 0x020fe40000004100 */
[----:B------:R-:W4:Y:S04]  /*0430*/  @!P6 LDG.E.U16 R25, desc[UR4][R2.64+0x80] ;  /* 0x000080040219e981 */ /* 0x000f28000c1e1500 */
[----:B------:R0:W5:Y:S04]  /*0440*/  @!P5 LDG.E.U16 R29, desc[UR4][R4.64+0xc0] ;  /* 0x0000c004041dd981 */ /* 0x000168000c1e1500 */
[----:B------:R1:W2:Y:S01]  /*0450*/  @!P5 LDG.E.U16 R26, desc[UR4][R2.64+0xc0] ;  /* 0x0000c004021ad981 */ /* 0x0002a2000c1e1500 */
[----:B------:R-:W-:Y:S01]  /*0460*/  ISETP.GE.AND P0, PT, R17, 0x1, PT ;  /* 0x000000011100780c */ /* 0x000fe20003f06270 */
[----:B------:R-:W-:Y:S01]  /*0470*/  IMAD.MOV.U32 R17, RZ, RZ, RZ ;  /* 0x000000ffff117224 */ /* 0x000fe200078e00ff */
[----:B0-----:R-:W-:-:S02]  /*0480*/  CS2R R4, SRZ ;  /* 0x0000000000047805 */ /* 0x001fc4000001ff00 */
[----:B-1----:R-:W-:Y:S01]  /*0490*/  CS2R R2, SRZ ;  /* 0x0000000000027805 */ /* 0x002fe2000001ff00 */
[----:B------:R-:W-:Y:S01]  /*04a0*/  @!P1 HADD2.F32 R17, -RZ, R12.H0_H0 ;  /* 0x2000000cff119230 */ /* 0x000fe20000004100 */
[----:B------:R-:W-:-:S05]  /*04b0*/  HFMA2.MMA R12, -RZ, RZ, 0, 0 ;  /* 0x00000000ff0c7435 */ /* 0x000fca00000001ff */
[----:B------:R-:W-:Y:S02]  /*04c0*/  @!P1 HADD2.F32 R12, -RZ, R14.H0_H0 ;  /* 0x2000000eff0c9230 */ /* 0x000fe40000004100 */
[----:B------:R-:W-:Y:S02]  /*04d0*/  @!P3 HADD2.F32 R2, -RZ, R22.H0_H0 ;  /* 0x20000016ff02b230 */ /* 0x000fe40000004100 */
[----:B------:R-:W-:Y:S01]  /*04e0*/  FADD.FTZ R22, RZ, R21 ;  /* 0x00000015ff167221 */ /* 0x000fe20000010000 */
[----:B------:R-:W-:Y:S02]  /*04f0*/  IMAD.MOV.U32 R14, RZ, RZ, RZ ;  /* 0x000000ffff0e7224 */ /* 0x000fe400078e00ff */
[----:B------:R-:W-:Y:S02]  /*0500*/  @!P2 HADD2.F32 R14, -RZ, R16.H0_H0 ;  /* 0x20000010ff0ea230 */ /* 0x000fe40000004100 */
[----:B------:R-:W-:Y:S02]  /*0510*/  @!P3 HADD2.F32 R3, -RZ, R23.H0_H0 ;  /* 0x20000017ff03b230 */ /* 0x000fe40000004100 */
[----:B------:R-:W-:Y:S01]  /*0520*/  @!P4 HADD2.F32 R4, -RZ, R7.H0_H0 ;  /* 0x20000007ff04c230 */ /* 0x000fe20000004100 */
[----:B------:R-:W-:Y:S01]  /*0530*/  MOV R16, RZ ;  /* 0x000000ff00107202 */ /* 0x000fe20000000f00 */
[----:B------:R-:W-:-:S02]  /*0540*/  IMAD.MOV.U32 R7, RZ, RZ, RZ ;  /* 0x000000ffff077224 */ /* 0x000fc400078e00ff */
[----:B------:R-:W-:Y:S01]  /*0550*/  @!P2 HADD2.F32 R16, -RZ, R20.H0_H0 ;  /* 0x20000014ff10a230 */ /* 0x000fe20000004100 */
[----:B------:R-:W-:Y:S01]  /*0560*/  HFMA2.MMA R20, -RZ, RZ, 0, 0 ;  /* 0x00000000ff147435 */ /* 0x000fe200000001ff */
[----:B---3--:R-:W-:Y:S02]  /*0570*/  @!P4 HADD2.F32 R5, -RZ, R24.H0_H0 ;  /* 0x20000018ff05c230 */ /* 0x008fe40000004100 */
[----:B------:R-:W-:-:S04]  /*0580*/  FADD.FTZ R24, R22, R19 ;  /* 0x0000001316187221 */ /* 0x000fc80000010000 */
[----:B------:R-:W-:Y:S01]  /*0590*/  FADD.FTZ R23, R24, R17 ;  /* 0x0000001118177221 */ /* 0x000fe20000010000 */
[----:B----4-:R-:W-:-:S03]  /*05a0*/  @!P6 HADD2.F32 R7, -RZ, R25.H0_H0 ;  /* 0x20000019ff07e230 */ /* 0x010fc60000004100 */
[----:B------:R-:W-:Y:S01]  /*05b0*/  FADD.FTZ R25, R23, R14 ;  /* 0x0000000e17197221 */ /* 0x000fe20000010000 */
[----:B------:R-:W-:Y:S01]  /*05c0*/  MOV R23, RZ ;  /* 0x000000ff00177202 */ /* 0x000fe20000000f00 */
[----:B-----5:R-:W-:Y:S02]  /*05d0*/  @!P5 HADD2.F32 R23, -RZ, R29.H0_H0 ;  /* 0x2000001dff17d230 */ /* 0x020fe40000004100 */
[----:B------:R-:W-:Y:S01]  /*05e0*/  FADD.FTZ R29, RZ, R2 ;  /* 0x00000002ff1d7221 */ /* 0x000fe20000010000 */
[----:B--2---:R-:W-:-:S03]  /*05f0*/  @!P5 HADD2.F32 R20, -RZ, R26.H0_H0 ;  /* 0x2000001aff14d230 */ /* 0x004fc60000004100 */
[----:B------:R-:W-:-:S04]  /*0600*/  FADD.FTZ R26, R29, R4 ;  /* 0x000000041d1a7221 */ /* 0x000fc80000010000 */
[----:B------:R-:W-:-:S04]  /*0610*/  FADD.FTZ R29, R26, R7 ;  /* 0x000000071a1d7221 */ /* 0x000fc80000010000 */
[----:B------:R-:W-:Y:S01]  /*0620*/  FADD.FTZ R29, R29, R20 ;  /* 0x000000141d1d7221 */ /* 0x000fe20000010000 */
[----:B------:R-:W0:Y:S04]  /*0630*/  SHFL.BFLY PT, R24, R25, 0x10, 0x1f ;  /* 0x0e001f0019187f89 */ /* 0x000e2800000e0000 */
[----:B------:R-:W1:Y:S01]  /*0640*/  SHFL.BFLY PT, R26, R29, 0x10, 0x1f ;  /* 0x0e001f001d1a7f89 */ /* 0x000e6200000e0000 */
[----:B------:R-:W-:Y:S02]  /*0650*/  IMAD.MOV.U32 R22, RZ, RZ, RZ ;  /* 0x000000ffff167224 */ /* 0x000fe400078e00ff */
[----:B------:R-:W-:Y:S02]  /*0660*/  @!P6 HADD2.F32 R22, -RZ, R28.H0_H0 ;  /* 0x2000001cff16e230 */ /* 0x000fe40000004100 */
        /* <DEDUP_REMOVED lines=17> */
[----:B-1----:R-:W-:Y:S01]  /*0780*/  FADD.FTZ R25, R28, R25 ;  /* 0x000000191c197221 */ /* 0x002fe20000010000 */
        /* <DEDUP_REMOVED lines=8> */
[C---:B------:R-:W-:Y:S01]  /*0810*/  @!P3 FFMA.FTZ R17, R24.reuse, -R12, R17 ;  /* 0x8000000c1811b223 */ /* 0x040fe20000010011 */
[----:B------:R-:W-:Y:S01]  /*0820*/  LEA R12, P5, R9, UR6, 0x1 ;  /* 0x00000006090c7c11 */ /* 0x000fe2000f8a08ff */
[----:B------:R-:W-:Y:S01]  /*0830*/  @!P4 FFMA.FTZ R16, R24, -R16, R14 ;  /* 0x800000101810c223 */ /* 0x000fe2000001000e */
[----:B------:R-:W-:Y:S02]  /*0840*/  @!P2 F2FP.F16.F32.PACK_AB R6, RZ, R6 ;  /* 0x00000006ff06a23e */ /* 0x000fe400000000ff */
[----:B------:R-:W-:Y:S02]  /*0850*/  @!P3 F2FP.F16.F32.PACK_AB R17, RZ, R17 ;  /* 0x00000011ff11b23e */ /* 0x000fe400000000ff */
[----:B------:R-:W-:Y:S02]  /*0860*/  @!P4 F2FP.F16.F32.PACK_AB R16, RZ, R16 ;  /* 0x00000010ff10c23e */ /* 0x000fe400000000ff */
[----:B0-----:R-:W-:-:S04]  /*0870*/  LOP3.LUT R29, R26, 0x1f, RZ, 0xc0, !PT ;  /* 0x0000001f1a1d7812 */ /* 0x001fc800078ec0ff */
[----:B------:R-:W-:Y:S02]  /*0880*/  ISETP.GE.AND P1, PT, R29, R0, PT ;  /* 0x000000001d00720c */ /* 0x000fe40003f26270 */
[----:B------:R-:W-:-:S04]  /*0890*/  SHF.R.S32.HI R0, RZ, 0x1f, R9 ;  /* 0x0000001fff007819 */ /* 0x000fc80000011409 */
[----:B------:R-:W-:-:S05]  /*08a0*/  LEA.HI.X R13, R9, UR7, R0, 0x1, P5 ;  /* 0x00000007090d7c11 */ /* 0x000fca000a8f0c00 */
[----:B------:R0:W-:Y:S02]  /*08b0*/  @!P2 STG.E.U16 desc[UR4][R12.64+0x40], R6 ;  /* 0x000040060c00a986 */ /* 0x0001e4000c101504 */
[----:B------:R-:W-:Y:S02]  /*08c0*/  @!P1 FFMA.FTZ R18, R24, -R18, R21 ;  /* 0x8000001218129223 */ /* 0x000fe40000010015 */
[----:B------:R0:W-:Y:S03]  /*08d0*/  @!P3 STG.E.U16 desc[UR4][R12.64+0x80], R17 ;  /* 0x000080110c00b986 */ /* 0x0001e6000c101504 */
[----:B------:R-:W-:Y:S01]  /*08e0*/  @!P1 F2FP.F16.F32.PACK_AB R18, RZ, R18 ;  /* 0x00000012ff12923e */ /* 0x000fe200000000ff */
[----:B------:R0:W-:Y:S04]  /*08f0*/  @!P4 STG.E.U16 desc[UR4][R12.64+0xc0], R16 ;  /* 0x0000c0100c00c986 */ /* 0x0001e8000c101504 */
[----:B------:R0:W-:Y:S01]  /*0900*/  @!P1 STG.E.U16 desc[UR4][R12.64], R18 ;  /* 0x000000120c009986 */ /* 0x0001e2000c101504 */
[----:B------:R-:W-:Y:S05]  /*0910*/  @!P0 EXIT ;  /* 0x000000000000894d */ /* 0x000fea0003800000 */
[C---:B------:R-:W-:Y:S01]  /*0920*/  @!P1 FFMA.FTZ R3, R25.reuse, -R3, R2 ;  /* 0x8000000319039223 */ /* 0x040fe20000010002 */
[C---:B------:R-:W-:Y:S01]  /*0930*/  @!P2 FFMA.FTZ R5, R25.reuse, -R5, R4 ;  /* 0x800000051905a223 */ /* 0x040fe20000010004 */
[----:B------:R-:W-:Y:S01]  /*0940*/  @!P3 FFMA.FTZ R22, R25, -R22, R7 ;  /* 0x800000161916b223 */ /* 0x000fe20000010007 */
[----:B------:R-:W-:Y:S02]  /*0950*/  IADD3 R8, P0, R8, UR6, RZ ;  /* 0x0000000608087c10 */ /* 0x000fe4000ff1e0ff */
[----:B------:R-:W-:Y:S02]  /*0960*/  @!P1 F2FP.F16.F32.PACK_AB R3, RZ, R3 ;  /* 0x00000003ff03923e */ /* 0x000fe400000000ff */
[----:B------:R-:W-:Y:S02]  /*0970*/  @!P2 F2FP.F16.F32.PACK_AB R5, RZ, R5 ;  /* 0x00000005ff05a23e */ /* 0x000fe400000000ff */
[----:B------:R-:W-:Y:S02]  /*0980*/  @!P3 F2FP.F16.F32.PACK_AB R22, RZ, R22 ;  /* 0x00000016ff16b23e */ /* 0x000fe400000000ff */
[----:B------:R-:W-:-:S05]  /*0990*/  IADD3.X R9, R10, UR7, RZ, P0, !PT ;  /* 0x000000070a097c10 */ /* 0x000fca00087fe4ff */
        /* <DEDUP_REMOVED lines=8> */
.L_x_4300:
        /* <DEDUP_REMOVED lines=14> */
.L_x_11776:


//--------------------- .text._ZN43_GLOBAL__N__9ae7fba5_10_SoftMax_cu_9f978f6321softmax_warp_backwardIN3c104HalfES2_fLi6ELb0ELb0EEEvPT0_PKT_S7_iiiPKb --------------------------
	.section	.text._ZN43_GLOBAL__N__9ae7fba5_10_SoftMax_cu_9f978f6321softmax_warp_backwardIN3c104HalfES2_fLi6ELb0ELb0EEEvPT0_PKT_S7_iiiPKb,"ax",@progbits
	.align	128
.text._ZN43_GLOBAL__N__9ae7fba5_10_SoftMax_cu_9f978f6321softmax_warp_backwardIN3c104HalfES2_fLi6ELb0ELb0EEEvPT0_PKT_S7_iiiPKb:
        .type           _ZN43_GLOBAL__N__9ae7fba5_10_SoftMax_cu_9f978f6321softmax_warp_backwardIN3c104HalfES2_fLi6ELb0ELb0EEEvPT0_PKT_S7_iiiPKb,@function
        .size           _ZN43_GLOBAL__N__9ae7fba5_10_SoftMax_cu_9f978f6321softmax_warp_backwardIN3c104HalfES2_fLi6ELb0ELb0EEEvPT0_PKT_S7_iiiPKb,(.L_x_11777 - _ZN43_GLOBAL__N__9ae7fba5_10_SoftMax_cu_9f978f6321softmax_warp_backwardIN3c104HalfES2_fLi6ELb0ELb0EEEvPT0_PKT_S7_iiiPKb)
        .other          _ZN43_GLOBAL__N__9ae7fba5_10_SoftMax_cu_9f978f6321softmax_warp_backwardIN3c104HalfES2_fLi6ELb0ELb0EEEvPT0_PKT_S7_iiiPKb,@"STO_CUDA_ENTRY STV_DEFAULT"
_ZN43_GLOBAL__N__9ae7fba5_10_SoftMax_cu_9f978f6321softmax_warp_backwardIN3c104HalfES2_fLi6ELb0ELb0EEEvPT0_PKT_S7_iiiPKb:
        /* <DEDUP_REMOVED lines=17> */
[C---:B------:R-:W-:Y:S02]  /*0110*/  ISETP.GT.AND P0, PT, R22.reuse, RZ, PT ;  /* 0x000000ff1600720c */ /* 0x040fe40003f04270 */
[----:B------:R-:W-:Y:S01]  /*0120*/  VIMNMX R23, R22, 0x2, PT ;  /* 0x0000000216177848 */ /* 0x000fe20003fe0100 */
[C---:B---3--:R-:W-:Y:S01]  /*0130*/  IMAD.WIDE R16, R0.reuse, 0x2, R10 ;  /* 0x0000000200107825 */ /* 0x048fe200078e020a */
[----:B--2---:R-:W-:Y:S02]  /*0140*/  SEL R7, R5, RZ, P0 ;  /* 0x000000ff05077207 */ /* 0x004fe40000000000 */
[----:B------:R-:W-:Y:S02]  /*0150*/  SHF.R.S32.HI R3, RZ, 0x1f, R0 ;  /* 0x0000001fff037819 */ /* 0x000fe40000011400 */
[----:B------:R-:W-:Y:S02]  /*0160*/  IADD3 R4, P0, R0, R5, RZ ;  /* 0x0000000500047210 */ /* 0x000fe40007f1e0ff */
[----:B------:R-:W-:-:S02]  /*0170*/  ISETP.GT.AND P2, PT, R23, 0x1, PT ;  /* 0x000000011700780c */ /* 0x000fc40003f44270 */
[C---:B------:R-:W-:Y:S02]  /*0180*/  LEA.HI.X.SX32 R9, R5.reuse, R3, 0x1, P0 ;  /* 0x0000000305097211 */ /* 0x040fe400000f0eff */
[-C--:B------:R-:W-:Y:S02]  /*0190*/  ISETP.GE.AND P1, PT, R6, R7.reuse, PT ;  /* 0x000000070600720c */ /* 0x080fe40003f26270 */
[----:B------:R-:W-:Y:S02]  /*01a0*/  ISETP.GE.AND P0, PT, R8, R7, PT ;  /* 0x000000070800720c */ /* 0x000fe40003f06270 */
[----:B------:R-:W-:Y:S02]  /*01b0*/  SEL R7, R5, RZ, P2 ;  /* 0x000000ff05077207 */ /* 0x000fe40001000000 */
[C---:B------:R-:W-:Y:S01]  /*01c0*/  SHF.L.U64.HI R2, R4.reuse, 0x1, R9 ;  /* 0x0000000104027819 */ /* 0x040fe20000010209 */
[----:B------:R-:W-:Y:S01]  /*01d0*/  IMAD.SHL.U32 R4, R4, 0x2, RZ ;  /* 0x0000000204047824 */ /* 0x000fe200078e00ff */
[----:B------:R-:W-:-:S02]  /*01e0*/  ISETP.GE.AND P2, PT, R6, R7, PT ;  /* 0x000000070600720c */ /* 0x000fc40003f46270 */
[----:B------:R-:W-:Y:S02]  /*01f0*/  ISETP.GE.AND P3, PT, R8, R7, PT ;  /* 0x000000070800720c */ /* 0x000fe40003f66270 */
[----:B------:R-:W-:Y:S01]  /*0200*/  IADD3 R18, P4, R4, UR6, RZ ;  /* 0x0000000604127c10 */ /* 0x000fe2000ff9e0ff */
[----:B------:R-:W2:Y:S03]  /*0210*/  @!P1 LDG.E.U16 R25, desc[UR4][R16.64] ;  /* 0x0000000410199981 */ /* 0x000ea6000c1e1500 */
[----:B------:R-:W-:Y:S01]  /*0220*/  IADD3.X R19, R2, UR7, RZ, P4, !PT ;  /* 0x0000000702137c10 */ /* 0x000fe2000a7fe4ff */
[----:B------:R1:W3:Y:S01]  /*0230*/  @!P0 LDG.E.U16 R9, desc[UR4][R16.64+0x40] ;  /* 0x0000400410098981 */ /* 0x0002e2000c1e1500 */
[----:B------:R-:W-:-:S03]  /*0240*/  ULDC.64 UR6, c[0x0][0x220] ;  /* 0x0000880000067ab9 */ /* 0x000fc60000000a00 */
[----:B------:R-:W4:Y:S04]  /*0250*/  @!P2 LDG.E.U16 R14, desc[UR4][R18.64] ;  /* 0x00000004120ea981 */ /* 0x000f28000c1e1500 */
[----:B------:R0:W4:Y:S01]  /*0260*/  @!P3 LDG.E.U16 R24, desc[UR4][R18.64+0x40] ;  /* 0x000040041218b981 */ /* 0x000122000c1e1500 */
[----:B------:R-:W-:Y:S02]  /*0270*/  IADD3 R10, P4, R4, UR6, RZ ;  /* 0x00000006040a7c10 */ /* 0x000fe4000ff9e0ff */
[----:B-1----:R-:W-:Y:S01]  /*0280*/  CS2R R16, SRZ ;  /* 0x0000000000107805 */ /* 0x002fe2000001ff00 */
[----:B0-----:R-:W-:Y:S01]  /*0290*/  IMAD.WIDE R20, R0, 0x2, R20 ;  /* 0x0000000200147825 */ /* 0x001fe200078e0214 */
[----:B------:R-:W-:-:S04]  /*02a0*/  IADD3.X R11, R2, UR7, RZ, P4, !PT ;  /* 0x00000007020b7c10 */ /* 0x000fc8000a7fe4ff */
[----:B------:R-:W5:Y:S01]  /*02b0*/  @!P1 LDG.E.U16 R13, desc[UR4][R20.64] ;  /* 0x00000004140d9981 */ /* 0x000f62000c1e1500 */
[----:B------:R-:W-:-:S03]  /*02c0*/  HFMA2.MMA R18, -RZ, RZ, 0, 0 ;  /* 0x00000000ff127435 */ /* 0x000fc600000001ff */
[----:B------:R-:W5:Y:S04]  /*02d0*/  @!P2 LDG.E.U16 R12, desc[UR4][R10.64] ;  /* 0x000000040a0ca981 */ /* 0x000f68000c1e1500 */
[----:B------:R0:W5:Y:S04]  /*02e0*/  @!P3 LDG.E.U16 R7, desc[UR4][R10.64+0x40] ;  /* 0x000040040a07b981 */ /* 0x000168000c1e1500 */
[----:B------:R1:W5:Y:S01]  /*02f0*/  @!P0 LDG.E.U16 R15, desc[UR4][R20.64+0x40] ;  /* 0x00004004140f8981 */ /* 0x000362000c1e1500 */
[----:B------:R-:W-:Y:S01]  /*0300*/  ISETP.GE.AND P4, PT, R23, 0x1, PT ;  /* 0x000000011700780c */ /* 0x000fe20003f86270 */
[----:B--2---:R-:W-:-:S02]  /*0310*/  @!P1 HADD2.F32 R17, -RZ, R25.H0_H0 ;  /* 0x20000019ff119230 */ /* 0x004fc40000004100 */
[----:B---3--:R-:W-:Y:S02]  /*0320*/  @!P0 HADD2.F32 R18, -RZ, R9.H0_H0 ;  /* 0x20000009ff128230 */ /* 0x008fe40000004100 */
[----:B----4-:R-:W-:Y:S02]  /*0330*/  @!P2 HADD2.F32 R16, -RZ, R14.H0_H0 ;  /* 0x2000000eff10a230 */ /* 0x010fe40000004100 */
[----:B------:R-:W-:Y:S02]  /*0340*/  IMAD.MOV.U32 R9, RZ, RZ, RZ ;  /* 0x000000ffff097224 */ /* 0x000fe400078e00ff */
[----:B------:R-:W-:Y:S01]  /*0350*/  FADD.FTZ R19, RZ, R17 ;  /* 0x00000011ff137221 */ /* 0x000fe20000010000 */
[----:B------:R-:W-:Y:S02]  /*0360*/  @!P3 HADD2.F32 R9, -RZ, R24.H0_H0 ;  /* 0x20000018ff09b230 */ /* 0x000fe40000004100 */
[----:B0-----:R-:W-:Y:S01]  /*0370*/  FADD.FTZ R10, RZ, R16 ;  /* 0x00000010ff0a7221 */ /* 0x001fe20000010000 */
[----:B------:R-:W-:-:S03]  /*0380*/  FADD.FTZ R19, R19, R18 ;  /* 0x0000001213137221 */ /* 0x000fc60000010000 */
[----:B------:R-:W-:Y:S02]  /*0390*/  FADD.FTZ R10, R10, R9 ;  /* 0x000000090a0a7221 */ /* 0x000fe40000010000 */
        /* <DEDUP_REMOVED lines=22> */
[----:B------:R-:W-:Y:S01]  /*0500*/  IMAD.MOV.U32 R5, RZ, RZ, RZ ;  /* 0x000000ffff057224 */ /* 0x000fe200078e00ff */
[----:B------:R-:W-:Y:S01]  /*0510*/  MOV R6, RZ ;  /* 0x000000ff00067202 */ /* 0x000fe20000000f00 */
[----:B-----5:R-:W-:Y:S01]  /*0520*/  @!P1 HADD2.F32 R6, -RZ, R13.H0_H0 ;  /* 0x2000000dff069230 */ /* 0x020fe20000004100 */
[----:B------:R-:W-:Y:S01]  /*0530*/  ULDC.64 UR6, c[0x0][0x210] ;  /* 0x0000840000067ab9 */ /* 0x000fe20000000a00 */
[----:B------:R-:W-:Y:S01]  /*0540*/  @!P0 HADD2.F32 R5, -RZ, R15.H0_H0 ;  /* 0x2000000fff058230 */ /* 0x000fe20000004100 */
[----:B------:R-:W-:Y:S01]  /*0550*/  ISETP.GE.AND P0, PT, R22, 0x2, PT ;  /* 0x000000021600780c */ /* 0x000fe20003f06270 */
[----:B--2---:R-:W-:Y:S01]  /*0560*/  FADD.FTZ R14, R19, R14 ;  /* 0x0000000e130e7221 */ /* 0x004fe20000010000 */
[----:B------:R-:W-:-:S03]  /*0570*/  LEA R10, P1, R0, UR6, 0x1 ;  /* 0x00000006000a7c11 */ /* 0x000fc6000f8208ff */
[----:B------:R-:W-:Y:S01]  /*0580*/  @!P4 FFMA.FTZ R6, R26, -R6, R17 ;  /* 0x800000061a06c223 */ /* 0x000fe20000010011 */
[----:B------:R-:W-:Y:S01]  /*0590*/  LEA.HI.X R11, R0, UR7, R3, 0x1, P1 ;  /* 0x00000007000b7c11 */ /* 0x000fe200088f0c03 */
[----:B------:R-:W-:-:S03]  /*05a0*/  @!P5 FFMA.FTZ R5, R26, -R5, R18 ;  /* 0x800000051a05d223 */ /* 0x000fc60000010012 */
[----:B------:R-:W-:Y:S02]  /*05b0*/  @!P4 F2FP.F16.F32.PACK_AB R6, RZ, R6 ;  /* 0x00000006ff06c23e */ /* 0x000fe400000000ff */
[----:B------:R-:W-:Y:S02]  /*05c0*/  @!P5 F2FP.F16.F32.PACK_AB R8, RZ, R5 ;  /* 0x00000005ff08d23e */ /* 0x000fe400000000ff */
[----:B------:R-:W-:Y:S01]  /*05d0*/  MOV R5, RZ ;  /* 0x000000ff00057202 */ /* 0x000fe20000000f00 */
[----:B------:R1:W-:Y:S01]  /*05e0*/  @!P4 STG.E.U16 desc[UR4][R10.64], R6 ;  /* 0x000000060a00c986 */ /* 0x0003e2000c101504 */
[----:B------:R-:W-:-:S03]  /*05f0*/  @!P2 HADD2.F32 R5, -RZ, R12.H0_H0 ;  /* 0x2000000cff05a230 */ /* 0x000fc60000004100 */
[----:B------:R1:W-:Y:S01]  /*0600*/  @!P5 STG.E.U16 desc[UR4][R10.64+0x40], R8 ;  /* 0x000040080a00d986 */ /* 0x0003e2000c101504 */
[----:B------:R-:W-:Y:S05]  /*0610*/  @!P0 EXIT ;  /* 0x000000000000894d */ /* 0x000fea0003800000 */
[----:B------:R-:W-:Y:S01]  /*0620*/  @!P4 FFMA.FTZ R5, R14, -R5, R16 ;  /* 0x800000050e05c223 */ /* 0x000fe20000010010 */
[----:B------:R-:W-:Y:S01]  /*0630*/  IADD3 R4, P0, R4, UR6, RZ ;  /* 0x0000000604047c10 */ /* 0x000fe2000ff1e0ff */
[----:B------:R-:W-:Y:S02]  /*0640*/  IMAD.MOV.U32 R0, RZ, RZ, RZ ;  /* 0x000000ffff007224 */ /* 0x000fe400078e00ff */
[----:B------:R-:W-:Y:S01]  /*0650*/  @!P3 HADD2.F32 R0, -RZ, R7.H0_H0 ;  /* 0x20000007ff00b230 */ /* 0x000fe20000004100 */
[----:B------:R-:W-:Y:S02]  /*0660*/  @!P4 F2FP.F16.F32.PACK_AB R3, RZ, R5 ;  /* 0x00000005ff03c23e */ /* 0x000fe400000000ff */
[----:B------:R-:W-:-:S05]  /*0670*/  IADD3.X R5, R2, UR7, RZ, P0, !PT ;  /* 0x0000000702057c10 */ /* 0x000fca00087fe4ff */
[----:B------:R2:W-:Y:S01]  /*0680*/  @!P4 STG.E.U16 desc[UR4][R4.64], R3 ;  /* 0x000000030400c986 */ /* 0x0005e2000c101504 */
[----:B------:R-:W-:Y:S05]  /*0690*/  @P5 EXIT ;  /* 0x000000000000594d */ /* 0x000fea0003800000 */
[----:B------:R-:W-:-:S05]  /*06a0*/  FFMA.FTZ R0, R14, -R0, R9 ;  /* 0x800000000e007223 */ /* 0x000fca0000010009 */
[----:B------:R-:W-:-:S05]  /*06b0*/  F2FP.F16.F32.PACK_AB R0, RZ, R0 ;  /* 0x00000000ff00723e */ /* 0x000fca00000000ff */
[----:B------:R-:W-:Y:S01]  /*06c0*/  STG.E.U16 desc[UR4][R4.64+0x40], R0 ;  /* 0x0000400004007986 */ /* 0x000fe2000c101504 */
[----:B------:R-:W-:Y:S05]  /*06d0*/  EXIT ;  /* 0x000000000000794d */ /* 0x000fea0003800000 */
.L_x_4301:
        /* <DEDUP_REMOVED lines=10> */
.L_x_11777:


//--------------------- .text._ZN43_GLOBAL__N__9ae7fba5_10_SoftMax_cu_9f978f6321softmax_warp_backwardIN3c104HalfES2_fLi5ELb0ELb0EEEvPT0_PKT_S7_iiiPKb --------------------------
	.section	.text._ZN43_GLOBAL__N__9ae7fba5_10_SoftMax_cu_9f978f6321softmax_warp_backwardIN3c104HalfES2_fLi5ELb0ELb0EEEvPT0_PKT_S7_iiiPKb,"ax",@progbits
	.align	128
.text._ZN43_GLOBAL__N__9ae7fba5_10_SoftMax_cu_9f978f6321softmax_warp_backwardIN3c104HalfES2_fLi5ELb0ELb0EEEvPT0_PKT_S7_iiiPKb:
        .type           _ZN43_GLOBAL__N__9ae7fba5_10_SoftMax_cu_9f978f6321softmax_warp_backwardIN3c104HalfES2_fLi5ELb0ELb0EEEvPT0_PKT_S7_iiiPKb,@function
        .size           _ZN43_GLOBAL__N__9ae7fba5_10_SoftMax_cu_9f978f6321softmax_warp_backwardIN3c104HalfES2_fLi5ELb0ELb0EEEvPT0_PKT_S7_iiiPKb,(.L_x_11778 - _ZN43_GLOBAL__N__9ae7fba5_10_SoftMax_cu_9f978f6321softmax_warp_backwardIN3c104HalfES2_fLi5ELb0ELb0EEEvPT0_PKT_S7_iiiPKb)
        .other          _ZN43_GLOBAL__N__9ae7fba5_10_SoftMax_cu_9f978f6321softmax_warp_backwardIN3c104HalfES2_fLi5ELb0ELb0EEEvPT0_PKT_S7_iiiPKb,@"STO_CUDA_ENTRY STV_DEFAULT"
_ZN43_GLOBAL__N__9ae7fba5_10_SoftMax_cu_9f978f6321softmax_warp_backwardIN3c104HalfES2_fLi5ELb0ELb0EEEvPT0_PKT_S7_iiiPKb:
        /* <DEDUP_REMOVED lines=37> */
[----:B-1----:R-:W-:-:S04]  /*0250*/  @!P1 IADD3 R14, P2, R15, R8, RZ ;  /* 0x000000080f0e9210 */ /* 0x002fc80007f5e0ff */
[----:B------:R-:W-:Y:S02]  /*0260*/  @!P1 IADD3.X R15, R4, R9, RZ, P2, !PT ;  /* 0x00000009040f9210 */ /* 0x000fe400017fe4ff */
[----:B0-----:R-:W-:Y:S01]  /*0270*/  @!P0 IADD3 R16, P2, R17, R6, RZ ;  /* 0x0000000611108210 */ /* 0x001fe20007f5e0ff */
[----:B------:R-:W-:Y:S02]  /*0280*/  IMAD.MOV.U32 R8, RZ, RZ, RZ ;  /* 0x000000ffff087224 */ /* 0x000fe400078e00ff */
[----:B------:R0:W5:Y:S02]  /*0290*/  @!P1 LDG.E.U16 R4, desc[UR4][R14.64] ;  /* 0x000000040e049981 */ /* 0x000164000c1e1500 */
[----:B------:R-:W-:Y:S02]  /*02a0*/  @!P0 IMAD.X R17, R20, 0x1, R7, P2 ;  /* 0x0000000114118824 */ /* 0x000fe400010e0607 */
[----:B------:R-:W-:-:S03]  /*02b0*/  IMAD.MOV.U32 R7, RZ, RZ, RZ ;  /* 0x000000ffff077224 */ /* 0x000fc600078e00ff */
[----:B------:R1:W5:Y:S01]  /*02c0*/  @!P0 LDG.E.U16 R6, desc[UR4][R16.64] ;  /* 0x0000000410068981 */ /* 0x000362000c1e1500 */
[----:B------:R-:W-:Y:S01]  /*02d0*/  ISETP.GE.AND P2, PT, R19, 0x1, PT ;  /* 0x000000011300780c */ /* 0x000fe20003f46270 */
[----:B--2---:R-:W-:Y:S02]  /*02e0*/  @!P1 HADD2.F32 R8, -RZ, R10.H0_H0 ;  /* 0x2000000aff089230 */ /* 0x004fe40000004100 */
[----:B---3--:R-:W-:-:S03]  /*02f0*/  @!P0 HADD2.F32 R7, -RZ, R12.H0_H0 ;  /* 0x2000000cff078230 */ /* 0x008fc60000004100 */
[----:B------:R-:W-:Y:S02]  /*0300*/  FADD.FTZ R9, RZ, R8 ;  /* 0x00000008ff097221 */ /* 0x000fe40000010000 */
[----:B------:R-:W-:-:S03]  /*0310*/  FADD.FTZ R11, RZ, R7 ;  /* 0x00000007ff0b7221 */ /* 0x000fc60000010000 */
        /* <DEDUP_REMOVED lines=20> */
[----:B------:R-:W-:Y:S01]  /*0460*/  HFMA2.MMA R5, -RZ, RZ, 0, 0 ;  /* 0x00000000ff057435 */ /* 0x000fe200000001ff */
[----:B01----:R-:W-:Y:S01]  /*0470*/  FADD.FTZ R9, R9, R20 ;  /* 0x0000001409097221 */ /* 0x003fe20000010000 */
[----:B--2---:R-:W-:-:S03]  /*0480*/  FADD.FTZ R12, R12, R17 ;  /* 0x000000110c0c7221 */ /* 0x004fc60000010000 */
[----:B-----5:R-:W-:Y:S01]  /*0490*/  @!P1 HADD2.F32 R5, -RZ, R4.H0_H0 ;  /* 0x20000004ff059230 */ /* 0x020fe20000004100 */
[----:B------:R-:W-:Y:S01]  /*04a0*/  ISETP.GE.AND P1, PT, R18, 0x2, PT ;  /* 0x000000021200780c */ /* 0x000fe20003f26270 */
[----:B------:R-:W-:Y:S02]  /*04b0*/  IMAD.MOV.U32 R4, RZ, RZ, RZ ;  /* 0x000000ffff047224 */ /* 0x000fe400078e00ff */
[----:B------:R-:W-:-:S03]  /*04c0*/  @!P0 HADD2.F32 R4, -RZ, R6.H0_H0 ;  /* 0x20000006ff048230 */ /* 0x000fc60000004100 */
[----:B------:R-:W0:Y:S01]  /*04d0*/  @!P2 LDC.64 R10, c[0x0][0x210] ;  /* 0x00008400ff0aab82 */ /* 0x000e220000000a00 */
[----:B------:R-:W-:-:S05]  /*04e0*/  @!P2 FFMA.FTZ R5, R9, -R5, R8 ;  /* 0x800000050905a223 */ /* 0x000fca0000010008 */
        /* <DEDUP_REMOVED lines=15> */
.L_x_4302:
        /* <DEDUP_REMOVED lines=10> */
.L_x_11778:


//--------------------- .text._ZN43_GLOBAL__N__9ae7fba5_10_SoftMax_cu_9f978f6321softmax_warp_backwardIN3c104HalfES2_fLi4ELb0ELb0EEEvPT0_PKT_S7_iiiPKb --------------------------
	.section	.text._ZN43_GLOBAL__N__9ae7fba5_10_SoftMax_cu_9f978f6321softmax_warp_backwardIN3c104HalfES2_fLi4ELb0ELb0EEEvPT0_PKT_S7_iiiPKb,"ax",@progbits
	.align	128
.text._ZN43_GLOBAL__N__9ae7fba5_10_SoftMax_cu_9f978f6321softmax_warp_backwardIN3c104HalfES2_fLi4ELb0ELb0EEEvPT0_PKT_S7_iiiPKb:
        .type           _ZN43_GLOBAL__N__9ae7fba5_10_SoftMax_cu_9f978f6321softmax_warp_backwardIN3c104HalfES2_fLi4ELb0ELb0EEEvPT0_PKT_S7_iiiPKb,@function
        .size           _ZN43_GLOBAL__N__9ae7fba5_10_SoftMax_cu_9f978f6321softmax_warp_backwardIN3c104HalfES2_fLi4ELb0ELb0EEEvPT0_PKT_S7_iiiPKb,(.L_x_11779 - _ZN43_GLOBAL__N__9ae7fba5_10_SoftMax_cu_9f978f6321softmax_warp_backwardIN3c104HalfES2_fLi4ELb0ELb0EEEvPT0_PKT_S7_iiiPKb)
        .other          _ZN43_GLOBAL__N__9ae7fba5_10_SoftMax_cu_9f978f6321softmax_warp_backwardIN3c104HalfES2_fLi4ELb0ELb0EEEvPT0_PKT_S7_iiiPKb,@"STO_CUDA_ENTRY STV_DEFAULT"
_ZN43_GLOBAL__N__9ae7fba5_10_SoftMax_cu_9f978f6321softmax_warp_backwardIN3c104HalfES2_fLi4ELb0ELb0EEEvPT0_PKT_S7_iiiPKb:
        /* <DEDUP_REMOVED lines=68> */
[----:B-----5:R-:W-:Y:S01]  /*0440*/  @!P1 HADD2.F32 R5, -RZ, R4.H0_H0 ;  /* 0x20000004ff059230 */ /* 0x020fe20000004100 */
[----:B------:R-:W-:Y:S01]  /*0450*/  ISETP.GE.AND P1, PT, R18, 0x2, PT ;  /* 0x000000021200780c */ /* 0x000fe20003f26270 */
[----:B--2---:R-:W-:-:S07]  /*0460*/  FADD.FTZ R17, R16, R17 ;  /* 0x0000001110117221 */ /* 0x004fce0000010000 */
[----:B------:R-:W1:Y:S01]  /*0470*/  @!P2 LDC.64 R10, c[0x0][0x210] ;  /* 0x00008400ff0aab82 */ /* 0x000e620000000a00 */
[----:B------:R-:W-:-:S05]  /*0480*/  @!P2 FFMA.FTZ R5, R9, -R5, R8 ;  /* 0x800000050905a223 */ /* 0x000fca0000010008 */
[----:B------:R-:W-:Y:S01]  /*0490*/  @!P2 F2FP.F16.F32.PACK_AB R4, RZ, R5 ;  /* 0x00000005ff04a23e */ /* 0x000fe200000000ff */
[----:B------:R-:W-:Y:S02]  /*04a0*/  IMAD.MOV.U32 R5, RZ, RZ, RZ ;  /* 0x000000ffff057224 */ /* 0x000fe400078e00ff */
[----:B------:R-:W-:Y:S01]  /*04b0*/  @!P0 HADD2.F32 R5, -RZ, R7.H0_H0 ;  /* 0x20000007ff058230 */ /* 0x000fe20000004100 */
        /* <DEDUP_REMOVED lines=14> */
.L_x_4303:
        /* <DEDUP_REMOVED lines=14> */
.L_x_11779:


//--------------------- .text._ZN43_GLOBAL__N__9ae7fba5_10_SoftMax_cu_9f978f6321softmax_warp_backwardIN3c104HalfES2_fLi3ELb0ELb0EEEvPT0_PKT_S7_iiiPKb --------------------------
	.section	.text._ZN43_GLOBAL__N__9ae7fba5_10_SoftMax_cu_9f978f6321softmax_warp_backwardIN3c104HalfES2_fLi3ELb0ELb0EEEvPT0_PKT_S7_iiiPKb,"ax",@progbits
	.align	128
.text._ZN43_GLOBAL__N__9ae7fba5_10_SoftMax_cu_9f978f6321softmax_warp_backwardIN3c104HalfES2_fLi3ELb0ELb0EEEvPT0_PKT_S7_iiiPKb:
        .type           _ZN43_GLOBAL__N__9ae7fba5_10_SoftMax_cu_9f978f6321softmax_warp_backwardIN3c104HalfES2_fLi3ELb0ELb0EEEvPT0_PKT_S7_iiiPKb,@function
        .size           _ZN43_GLOBAL__N__9ae7fba5_10_SoftMax_cu_9f978f6321softmax_warp_backwardIN3c104HalfES2_fLi3ELb0ELb0EEEvPT0_PKT_S7_iiiPKb,(.L_x_11780 - _ZN43_GLOBAL__N__9ae7fba5_10_SoftMax_cu_9f978f6321softmax_warp_backwardIN3c104HalfES2_fLi3ELb0ELb0EEEvPT0_PKT_S7_iiiPKb)
        .other          _ZN43_GLOBAL__N__9ae7fba5_10_SoftMax_cu_9f978f6321softmax_warp_backwardIN3c104HalfES2_fLi3ELb0ELb0EEEvPT0_PKT_S7_iiiPKb,@"STO_CUDA_ENTRY STV_DEFAULT"
_ZN43_GLOBAL__N__9ae7fba5_10_SoftMax_cu_9f978f6321softmax_warp_backwardIN3c104HalfES2_fLi3ELb0ELb0EEEvPT0_PKT_S7_iiiPKb:
        /* <DEDUP_REMOVED lines=42> */
[----:B------:R-:W5:Y:S01]  /*02a0*/  @!P1 LDG.E.U16 R4, desc[UR4][R14.64] ;  /* 0x000000040e049981 */ /* 0x000f62000c1e1500 */
[----:B------:R-:W-:-:S05]  /*02b0*/  @!P0 IMAD.X R7, R20, 0x1, R7, P2 ;  /* 0x0000000114078824 */ /* 0x000fca00010e0607 */
[----:B------:R0:W5:Y:S01]  /*02c0*/  @!P0 LDG.E.U16 R9, desc[UR4][R6.64] ;  /* 0x0000000406098981 */ /* 0x000162000c1e1500 */
[----:B------:R-:W-:Y:S01]  /*02d0*/  ISETP.GE.AND P2, PT, R18, 0x1, PT ;  /* 0x000000011200780c */ /* 0x000fe20003f46270 */
[----:B--2---:R-:W-:Y:S02]  /*02e0*/  @!P1 HADD2.F32 R17, -RZ, R10.H0_H0 ;  /* 0x2000000aff119230 */ /* 0x004fe40000004100 */
[----:B---3--:R-:W-:-:S03]  /*02f0*/  @!P0 HADD2.F32 R8, -RZ, R12.H0_H0 ;  /* 0x2000000cff088230 */ /* 0x008fc60000004100 */
[----:B------:R-:W-:Y:S02]  /*0300*/  FADD.FTZ R10, RZ, R17 ;  /* 0x00000011ff0a7221 */ /* 0x000fe40000010000 */
[----:B------:R-:W-:-:S03]  /*0310*/  FADD.FTZ R12, RZ, R8 ;  /* 0x00000008ff0c7221 */ /* 0x000fc60000010000 */
[----:B------:R-:W1:Y:S04]  /*0320*/  SHFL.BFLY PT, R11, R10, 0x4, 0x181f ;  /* 0x0c981f000a0b7f89 */ /* 0x000e6800000e0000 */
[----:B------:R-:W2:Y:S01]  /*0330*/  SHFL.BFLY PT, R13, R12, 0x4, 0x181f ;  /* 0x0c981f000c0d7f89 */ /* 0x000ea200000e0000 */
[----:B-1----:R-:W-:Y:S01]  /*0340*/  FADD.FTZ R11, R10, R11 ;  /* 0x0000000b0a0b7221 */ /* 0x002fe20000010000 */
[----:B--2---:R-:W-:-:S04]  /*0350*/  FADD.FTZ R13, R12, R13 ;  /* 0x0000000d0c0d7221 */ /* 0x004fc80000010000 */
[----:B0-----:R-:W0:Y:S04]  /*0360*/  SHFL.BFLY PT, R6, R11, 0x2, 0x181f ;  /* 0x0c581f000b067f89 */ /* 0x001e2800000e0000 */
[----:B------:R-:W1:Y:S01]  /*0370*/  SHFL.BFLY PT, R20, R13, 0x2, 0x181f ;  /* 0x0c581f000d147f89 */ /* 0x000e6200000e0000 */
[----:B0-----:R-:W-:Y:S01]  /*0380*/  FADD.FTZ R14, R11, R6 ;  /* 0x000000060b0e7221 */ /* 0x001fe20000010000 */
[----:B-1----:R-:W-:-:S04]  /*0390*/  FADD.FTZ R20, R13, R20 ;  /* 0x000000140d147221 */ /* 0x002fc80000010000 */
[----:B------:R0:W1:Y:S04]  /*03a0*/  SHFL.BFLY PT, R15, R14, 0x1, 0x181f ;  /* 0x0c381f000e0f7f89 */ /* 0x00006800000e0000 */
[----:B------:R0:W2:Y:S01]  /*03b0*/  SHFL.BFLY PT, R19, R20, 0x1, 0x181f ;  /* 0x0c381f0014137f89 */ /* 0x0000a200000e0000 */
[----:B------:R-:W-:Y:S05]  /*03c0*/  @!P2 EXIT ;  /* 0x000000000000a94d */ /* 0x000fea0003800000 */
[----:B------:R-:W-:Y:S01]  /*03d0*/  ISETP.GE.AND P2, PT, R5, R0, PT ;  /* 0x000000000500720c */ /* 0x000fe20003f46270 */
[----:B------:R-:W-:Y:S02]  /*03e0*/  IMAD.MOV.U32 R10, RZ, RZ, RZ ;  /* 0x000000ffff0a7224 */ /* 0x000fe400078e00ff */
[----:B01----:R-:W-:Y:S01]  /*03f0*/  FADD.FTZ R14, R14, R15 ;  /* 0x0000000f0e0e7221 */ /* 0x003fe20000010000 */
[----:B-----5:R-:W-:Y:S01]  /*0400*/  @!P1 HADD2.F32 R10, -RZ, R4.H0_H0 ;  /* 0x20000004ff0a9230 */ /* 0x020fe20000004100 */
[----:B------:R-:W-:Y:S01]  /*0410*/  ISETP.GE.AND P1, PT, R16, 0x2, PT ;  /* 0x000000021000780c */ /* 0x000fe20003f26270 */
[----:B------:R-:W-:Y:S02]  /*0420*/  IMAD.MOV.U32 R5, RZ, RZ, RZ ;  /* 0x000000ffff057224 */ /* 0x000fe400078e00ff */
[----:B--2---:R-:W-:Y:S01]  /*0430*/  FADD.FTZ R19, R20, R19 ;  /* 0x0000001314137221 */ /* 0x004fe20000010000 */
[----:B------:R-:W-:-:S04]  /*0440*/  @!P0 HADD2.F32 R5, -RZ, R9.H0_H0 ;  /* 0x20000009ff058230 */ /* 0x000fc80000004100 */
        /* <DEDUP_REMOVED lines=17> */
.L_x_4304:
        /* <DEDUP_REMOVED lines=10> */
.L_x_11780:


//--------------------- .text._ZN43_GLOBAL__N__9ae7fba5_10_SoftMax_cu_9f978f6321softmax_warp_backwardIN3c104HalfES2_fLi2ELb0ELb0EEEvPT0_PKT_S7_iiiPKb --------------------------
	.section	.text._ZN43_GLOBAL__N__9ae7fba5_10_SoftMax_cu_9f978f6321softmax_warp_backwardIN3c104HalfES2_fLi2ELb0ELb0EEEvPT0_PKT_S7_iiiPKb,"ax",@progbits
	.align	128
.text._ZN43_GLOBAL__N__9ae7fba5_10_SoftMax_cu_9f978f6321softmax_warp_backwardIN3c104HalfES2_fLi2ELb0ELb0EEEvPT0_PKT_S7_iiiPKb:
        .type           _ZN43_GLOBAL__N__9ae7fba5_10_SoftMax_cu_9f978f6321softmax_warp_backwardIN3c104HalfES2_fLi2ELb0ELb0EEEvPT0_PKT_S7_iiiPKb,@function
        .size           _ZN43_GLOBAL__N__9ae7fba5_10_SoftMax_cu_9f978f6321softmax_warp_backwardIN3c104HalfES2_fLi2ELb0ELb0EEEvPT0_PKT_S7_iiiPKb,(.L_x_11781 - _ZN43_GLOBAL__N__9ae7fba5_10_SoftMax_cu_9f978f6321softmax_warp_backwardIN3c104HalfES2_fLi2ELb0ELb0EEEvPT0_PKT_S7_iiiPKb)
        .other          _ZN43_GLOBAL__N__9ae7fba5_10_SoftMax_cu_9f978f6321softmax_warp_backwardIN3c104HalfES2_fLi2ELb0ELb0EEEvPT0_PKT_S7_iiiPKb,@"STO_CUDA_ENTRY STV_DEFAULT"
_ZN43_GLOBAL__N__9ae7fba5_10_SoftMax_cu_9f978f6321softmax_warp_backwardIN3c104HalfES2_fLi2ELb0ELb0EEEvPT0_PKT_S7_iiiPKb:
        /* <DEDUP_REMOVED lines=40> */
[----:B0-----:R-:W-:Y:S01]  /*0280*/  @!P0 IADD3 R14, P2, R15, R6, RZ ;  /* 0x000000060f0e8210 */ /* 0x001fe20007f5e0ff */
[----:B------:R-:W-:-:S04]  /*0290*/  IMAD.MOV.U32 R17, RZ, RZ, RZ ;  /* 0x000000ffff117224 */ /* 0x000fc800078e00ff */
[----:B------:R-:W-:Y:S02]  /*02a0*/  @!P0 IMAD.X R15, R4, 0x1, R7, P2 ;  /* 0x00000001040f8824 */ /* 0x000fe400010e0607 */
[----:B------:R-:W-:Y:S01]  /*02b0*/  IMAD.MOV.U32 R7, RZ, RZ, RZ ;  /* 0x000000ffff077224 */ /* 0x000fe200078e00ff */
[----:B------:R-:W-:Y:S02]  /*02c0*/  ISETP.GE.AND P2, PT, R18, 0x1, PT ;  /* 0x000000011200780c */ /* 0x000fe40003f46270 */
[----:B------:R0:W5:Y:S01]  /*02d0*/  @!P0 LDG.E.U16 R6, desc[UR4][R14.64] ;  /* 0x000000040e068981 */ /* 0x000162000c1e1500 */
[----:B---3--:R-:W-:Y:S02]  /*02e0*/  @!P1 HADD2.F32 R17, -RZ, R10.H0_H0 ;  /* 0x2000000aff119230 */ /* 0x008fe40000004100 */
[----:B----4-:R-:W-:-:S03]  /*02f0*/  @!P0 HADD2.F32 R7, -RZ, R8.H0_H0 ;  /* 0x20000008ff078230 */ /* 0x010fc60000004100 */
[----:B------:R-:W-:Y:S02]  /*0300*/  FADD.FTZ R4, RZ, R17 ;  /* 0x00000011ff047221 */ /* 0x000fe40000010000 */
[----:B------:R-:W-:-:S03]  /*0310*/  FADD.FTZ R8, RZ, R7 ;  /* 0x00000007ff087221 */ /* 0x000fc60000010000 */
        /* <DEDUP_REMOVED lines=10> */
[----:B-----5:R-:W-:Y:S01]  /*03c0*/  @!P1 HADD2.F32 R8, -RZ, R12.H0_H0 ;  /* 0x2000000cff089230 */ /* 0x020fe20000004100 */
[----:B------:R-:W-:Y:S01]  /*03d0*/  ISETP.GE.AND P1, PT, R16, 0x2, PT ;  /* 0x000000021000780c */ /* 0x000fe20003f26270 */
[----:B0-----:R-:W-:-:S07]  /*03e0*/  FADD.FTZ R14, R11, R14 ;  /* 0x0000000e0b0e7221 */ /* 0x001fce0000010000 */
[----:B------:R-:W0:Y:S01]  /*03f0*/  @!P2 LDC.64 R4, c[0x0][0x210] ;  /* 0x00008400ff04ab82 */ /* 0x000e220000000a00 */
[----:B------:R-:W-:-:S05]  /*0400*/  @!P2 FFMA.FTZ R8, R10, -R8, R17 ;  /* 0x800000080a08a223 */ /* 0x000fca0000010011 */
[----:B-1----:R-:W-:Y:S01]  /*0410*/  @!P2 F2FP.F16.F32.PACK_AB R9, RZ, R8 ;  /* 0x00000008ff09a23e */ /* 0x002fe200000000ff */
[----:B------:R-:W-:Y:S02]  /*0420*/  IMAD.MOV.U32 R8, RZ, RZ, RZ ;  /* 0x000000ffff087224 */ /* 0x000fe400078e00ff */
[----:B------:R-:W-:Y:S01]  /*0430*/  @!P0 HADD2.F32 R8, -RZ, R6.H0_H0 ;  /* 0x20000006ff088230 */ /* 0x000fe20000004100 */
        /* <DEDUP_REMOVED lines=14> */
.L_x_4305:
        /* <DEDUP_REMOVED lines=14> */
.L_x_11781:


//--------------------- .text._ZN43_GLOBAL__N__9ae7fba5_10_SoftMax_cu_9f978f6321softmax_warp_backwardIN3c104HalfES2_fLi1ELb0ELb0EEEvPT0_PKT_S7_iiiPKb --------------------------
	.section	.text._ZN43_GLOBAL__N__9ae7fba5_10_SoftMax_cu_9f978f6321softmax_warp_backwardIN3c104HalfES2_fLi1ELb0ELb0EEEvPT0_PKT_S7_iiiPKb,"ax",@progbits
	.align	128
.text._ZN43_GLOBAL__N__9ae7fba5_10_SoftMax_cu_9f978f6321softmax_warp_backwardIN3c104HalfES2_fLi1ELb0ELb0EEEvPT0_PKT_S7_iiiPKb:
        .type           _ZN43_GLOBAL__N__9ae7fba5_10_SoftMax_cu_9f978f6321softmax_warp_backwardIN3c104HalfES2_fLi1ELb0ELb0EEEvPT0_PKT_S7_iiiPKb,@function
        .size           _ZN43_GLOBAL__N__9ae7fba5_10_SoftMax_cu_9f978f6321softmax_warp_backwardIN3c104HalfES2_fLi1ELb0ELb0EEEvPT0_PKT_S7_iiiPKb,(.L_x_11782 - _ZN43_GLOBAL__N__9ae7fba5_10_SoftMax_cu_9f978f6321softmax_warp_backwardIN3c104HalfES2_fLi1ELb0ELb0EEEvPT0_PKT_S7_iiiPKb)
        .other          _ZN43_GLOBAL__N__9ae7fba5_10_SoftMax_cu_9f978f6321softmax_warp_backwardIN3c104HalfES2_fLi1ELb0ELb0EEEvPT0_PKT_S7_iiiPKb,@"STO_CUDA_ENTRY STV_DEFAULT"
_ZN43_GLOBAL__N__9ae7fba5_10_SoftMax_cu_9f978f6321softmax_warp_backwardIN3c104HalfES2_fLi1ELb0ELb0EEEvPT0_PKT_S7_iiiPKb:
        /* <DEDUP_REMOVED lines=46> */
[----:B---3--:R-:W-:Y:S02]  /*02e0*/  @!P1 HADD2.F32 R14, -RZ, R11.H0_H0 ;  /* 0x2000000bff0e9230 */ /* 0x008fe40000004100 */
[----:B--2---:R-:W-:-:S03]  /*02f0*/  @!P0 HADD2.F32 R10, -RZ, R8.H0_H0 ;  /* 0x20000008ff0a8230 */ /* 0x004fc60000004100 */
[----:B------:R-:W-:Y:S02]  /*0300*/  FADD.FTZ R8, RZ, R14 ;  /* 0x0000000eff087221 */ /* 0x000fe40000010000 */
[----:B------:R-:W-:-:S03]  /*0310*/  FADD.FTZ R11, RZ, R10 ;  /* 0x0000000aff0b7221 */ /* 0x000fc60000010000 */
[----:B------:R4:W0:Y:S04]  /*0320*/  SHFL.BFLY PT, R9, R8, 0x1, 0x1e1f ;  /* 0x0c3e1f0008097f89 */ /* 0x00082800000e0000 */
[----:B------:R4:W1:Y:S01]  /*0330*/  SHFL.BFLY PT, R16, R11, 0x1, 0x1e1f ;  /* 0x0c3e1f000b107f89 */ /* 0x00086200000e0000 */
[----:B------:R-:W-:Y:S05]  /*0340*/  @!P2 EXIT ;  /* 0x000000000000a94d */ /* 0x000fea0003800000 */
[----:B------:R-:W-:Y:S01]  /*0350*/  ISETP.GE.AND P2, PT, R5, R0, PT ;  /* 0x000000000500720c */ /* 0x000fe20003f46270 */
[----:B----4-:R-:W-:Y:S02]  /*0360*/  IMAD.MOV.U32 R7, RZ, RZ, RZ ;  /* 0x000000ffff077224 */ /* 0x010fe400078e00ff */
[----:B0-----:R-:W-:Y:S01]  /*0370*/  FADD.FTZ R9, R8, R9 ;  /* 0x0000000908097221 */ /* 0x001fe20000010000 */
[----:B-----5:R-:W-:Y:S01]  /*0380*/  @!P1 HADD2.F32 R7, -RZ, R12.H0_H0 ;  /* 0x2000000cff079230 */ /* 0x020fe20000004100 */
[----:B------:R-:W-:Y:S01]  /*0390*/  ISETP.GE.AND P1, PT, R15, 0x2, PT ;  /* 0x000000020f00780c */ /* 0x000fe20003f26270 */
[----:B-1----:R-:W-:-:S07]  /*03a0*/  FADD.FTZ R11, R11, R16 ;  /* 0x000000100b0b7221 */ /* 0x002fce0000010000 */
[----:B------:R-:W0:Y:S01]  /*03b0*/  @!P2 LDC.64 R4, c[0x0][0x210] ;  /* 0x00008400ff04ab82 */ /* 0x000e220000000a00 */
[----:B------:R-:W-:-:S05]  /*03c0*/  @!P2 FFMA.FTZ R7, R9, -R7, R14 ;  /* 0x800000070907a223 */ /* 0x000fca000001000e */
[----:B------:R-:W-:Y:S01]  /*03d0*/  @!P2 F2FP.F16.F32.PACK_AB R8, RZ, R7 ;  /* 0x00000007ff08a23e */ /* 0x000fe200000000ff */
[----:B------:R-:W-:Y:S02]  /*03e0*/  IMAD.MOV.U32 R7, RZ, RZ, RZ ;  /* 0x000000ffff077224 */ /* 0x000fe400078e00ff */
[----:B------:R-:W-:Y:S01]  /*03f0*/  @!P0 HADD2.F32 R7, -RZ, R6.H0_H0 ;  /* 0x20000006ff078230 */ /* 0x000fe20000004100 */
        /* <DEDUP_REMOVED lines=14> */
.L_x_4306:
        /* <DEDUP_REMOVED lines=10> */
.L_x_11782:


//--------------------- .text._ZN43_GLOBAL__N__9ae7fba5_10_SoftMax_cu_9f978f6321softmax_warp_backwardIN3c104HalfES2_fLi0ELb0ELb0EEEvPT0_PKT_S7_iiiPKb --------------------------
	.section	.text._ZN43_GLOBAL__N__9ae7fba5_10_SoftMax_cu_9f978f6321softmax_warp_backwardIN3c104HalfES2_fLi0ELb0ELb0EEEvPT0_PKT_S7_iiiPKb,"ax",@progbits
	.align	128
.text._ZN43_GLOBAL__N__9ae7fba5_10_SoftMax_cu_9f978f6321softmax_warp_backwardIN3c104HalfES2_fLi0ELb0ELb0EEEvPT0_PKT_S7_iiiPKb:
        .type           _ZN43_GLOBAL__N__9ae7fba5_10_SoftMax_cu_9f978f6321softmax_warp_backwardIN3c104HalfES2_fLi0ELb0ELb0EEEvPT0_PKT_S7_iiiPKb,@function
        .size           _ZN43_GLOBAL__N__9ae7fba5_10_SoftMax_cu_9f978f6321softmax_warp_backwardIN3c104HalfES2_fLi0ELb0ELb0EEEvPT0_PKT_S7_iiiPKb,(.L_x_11783 - _ZN43_GLOBAL__N__9ae7fba5_10_SoftMax_cu_9f978f6321softmax_warp_backwardIN3c104HalfES2_fLi0ELb0ELb0EEEvPT0_PKT_S7_iiiPKb)
        .other          _ZN43_GLOBAL__N__9ae7fba5_10_SoftMax_cu_9f978f6321softmax_warp_backwardIN3c104HalfES2_fLi0ELb0ELb0EEEvPT0_PKT_S7_iiiPKb,@"STO_CUDA_ENTRY STV_DEFAULT"
_ZN43_GLOBAL__N__9ae7fba5_10_SoftMax_cu_9f978f6321softmax_warp_backwardIN3c104HalfES2_fLi0ELb0ELb0EEEvPT0_PKT_S7_iiiPKb:
        /* <DEDUP_REMOVED lines=47> */
.L_x_4307:
[----:B------:R-:W-:Y:S05]  /*02f0*/  @!P1 EXIT ;  /* 0x000000000000994d */ /* 0x000fea0003800000 */
[----:B------:R-:W-:Y:S05]  /*0300*/  @!P0 EXIT ;  /* 0x000000000000894d */ /* 0x000fea0003800000 */
[--C-:B------:R-:W-:Y:S01]  /*0310*/  FADD.FTZ R3, RZ, R14.reuse ;  /* 0x0000000eff037221 */ /* 0x100fe20000010000 */
        /* <DEDUP_REMOVED lines=8> */
[----:B------:R-:W-:Y:S01]  /*03a0*/  FADD.FTZ R5, RZ, R10 ;  /* 0x0000000aff057221 */ /* 0x000fe20000010000 */
[----:B0-----:R-:W-:-:S04]  /*03b0*/  IMAD.WIDE R2, R0, 0x2, R2 ;  /* 0x0000000200027825 */ /* 0x001fc800078e0202 */
[----:B------:R-:W-:-:S05]  /*03c0*/  FFMA.FTZ R5, R5, -R13, R10 ;  /* 0x8000000d05057223 */ /* 0x000fca000001000a */
[----:B------:R-:W-:-:S05]  /*03d0*/  F2FP.F16.F32.PACK_AB R5, RZ, R5 ;  /* 0x00000005ff05723e */ /* 0x000fca00000000ff */
[----:B------:R-:W-:Y:S01]  /*03e0*/  STG.E.U16 desc[UR4][R2.64], R5 ;  /* 0x0000000502007986 */ /* 0x000fe2000c101504 */
[----:B------:R-:W-:Y:S05]  /*03f0*/  EXIT ;  /* 0x000000000000794d */ /* 0x000fea0003800000 */
.L_x_4308:
        /* <DEDUP_REMOVED lines=16> */
.L_x_11783:


//--------------------- .text._ZN43_GLOBAL__N__9ae7fba5_10_SoftMax_cu_9f978f6321softmax_warp_backwardIfffLi10ELb0ELb0EEEvPT0_PKT_S5_iiiPKb --------------------------
	.section	.text._ZN43_GLOBAL__N__9ae7fba5_10_SoftMax_cu_9f978f6321softmax_warp_backwardIfffLi10ELb0ELb0EEEvPT0_PKT_S5_iiiPKb,"ax",@progbits
	.align	128
.text._ZN43_GLOBAL__N__9ae7fba5_10_SoftMax_cu_9f978f6321softmax_warp_backwardIfffLi10ELb0ELb0EEEvPT0_PKT_S5_iiiPKb:
        .type           _ZN43_GLOBAL__N__9ae7fba5_10_SoftMax_cu_9f978f6321softmax_warp_backwardIfffLi10ELb0ELb0EEEvPT0_PKT_S5_iiiPKb,@function
        .size           _ZN43_GLOBAL__N__9ae7fba5_10_SoftMax_cu_9f978f6321softmax_warp_backwardIfffLi10ELb0ELb0EEEvPT0_PKT_S5_iiiPKb,(.L_x_11784 - _ZN43_GLOBAL__N__9ae7fba5_10_SoftMax_cu_9f978f6321softmax_warp_backwardIfffLi10ELb0ELb0EEEvPT0_PKT_S5_iiiPKb)
        .other          _ZN43_GLOBAL__N__9ae7fba5_10_SoftMax_cu_9f978f6321softmax_warp_backwardIfffLi10ELb0ELb0EEEvPT0_PKT_S5_iiiPKb,@"STO_CUDA_ENTRY STV_DEFAULT"
_ZN43_GLOBAL__N__9ae7fba5_10_SoftMax_cu_9f978f6321softmax_warp_backwardIfffLi10ELb0ELb0EEEvPT0_PKT_S5_iiiPKb:
[----:B------:R-:W-:Y:S01]  /*0000*/  LDC R1, c[0x0][0x28] ;  /* 0x00000a00ff017b82 */ /* 0x000fe20000000800 */
[----:B------:R-:W0:Y:S07]  /*0010*/  S2R R0, SR_TID.Y ;  /* 0x0000000000007919 */ /* 0x000e2e0000002200 */
[----:B------:R-:W0:Y:S01]  /*0020*/  S2UR UR4, SR_CTAID.X ;  /* 0x00000000000479c3 */ /* 0x000e220000002500 */
[----:B------:R-:W-:Y:S01]  /*0030*/  IMAD.MOV.U32 R86, RZ, RZ, RZ ;  /* 0x000000ffff567224 */ /* 0x000fe200078e00ff */
[----:B------:R-:W-:Y:S01]  /*0040*/  CS2R R60, SRZ ;  /* 0x00000000003c7805 */ /* 0x000fe2000001ff00 */
        /* <DEDUP_REMOVED lines=14> */
[----:B------:R-:W-:Y:S02]  /*0130*/  IADD3 R87, -R7, UR4, RZ ;  /* 0x0000000407577c10 */ /* 0x000fe4000fffe1ff */
[C---:B------:R-:W-:Y:S02]  /*0140*/  LOP3.LUT R0, R92.reuse, 0x120, RZ, 0xfc, !PT ;  /* 0x000001205c007812 */ /* 0x040fe400078efcff */
[----:B------:R-:W-:Y:S02]  /*0150*/  ISETP.GT.AND P0, PT, R87, RZ, PT ;  /* 0x000000ff5700720c */ /* 0x000fe40003f04270 */
[----:B------:R-:W-:-:S02]  /*0160*/  LOP3.LUT R90, R92, 0x20, RZ, 0xfc, !PT ;  /* 0x000000205c5a7812 */ /* 0x000fc400078efcff */
[----:B--2---:R-:W-:Y:S02]  /*0170*/  SEL R63, R17, RZ, P0 ;  /* 0x000000ff113f7207 */ /* 0x004fe40000000000 */
[C---:B------:R-:W-:Y:S02]  /*0180*/  LOP3.LUT R88, R92.reuse, 0x40, RZ, 0xfc, !PT ;  /* 0x000000405c587812 */ /* 0x040fe400078efcff */
[-C--:B------:R-:W-:Y:S02]  /*0190*/  ISETP.GE.AND P5, PT, R92, R63.reuse, PT ;  /* 0x0000003f5c00720c */ /* 0x080fe40003fa6270 */
[-C--:B------:R-:W-:Y:S01]  /*01a0*/  ISETP.GE.AND P2, PT, R0, R63.reuse, PT ;  /* 0x0000003f0000720c */ /* 0x080fe20003f46270 */
[----:B------:R-:W-:Y:S01]  /*01b0*/  IMAD R0, R7, UR5, R92 ;  /* 0x0000000507007c24 */ /* 0x000fe2000f8e025c */
[-C--:B------:R-:W-:Y:S01]  /*01c0*/  ISETP.GE.AND P4, PT, R90, R63.reuse, PT ;  /* 0x0000003f5a00720c */ /* 0x080fe20003f86270 */
[----:B------:R-:W-:Y:S01]  /*01d0*/  ULDC.64 UR4, c[0x0][0x208] ;  /* 0x0000820000047ab9 */ /* 0x000fe20000000a00 */
[----:B------:R-:W-:Y:S01]  /*01e0*/  ISETP.GE.AND P3, PT, R88, R63, PT ;  /* 0x0000003f5800720c */ /* 0x000fe20003f66270 */
[----:B---3--:R-:W-:Y:S01]  /*01f0*/  IMAD.WIDE R2, R0, 0x4, R2 ;  /* 0x0000000400027825 */ /* 0x008fe200078e0202 */
[----:B------:R-:W-:-:S02]  /*0200*/  LOP3.LUT R69, R92, 0x60, RZ, 0xfc, !PT ;  /* 0x000000605c457812 */ /* 0x000fc400078efcff */
[----:B------:R-:W-:Y:S02]  /*0210*/  CS2R R58, SRZ ;  /* 0x00000000003a7805 */ /* 0x000fe4000001ff00 */
[----:B------:R-:W-:Y:S01]  /*0220*/  LOP3.LUT R71, R92, 0x80, RZ, 0xfc, !PT ;  /* 0x000000805c477812 */ /* 0x000fe200078efcff */
[----:B0-----:R-:W-:Y:S01]  /*0230*/  IMAD.WIDE R4, R0, 0x4, R4 ;  /* 0x0000000400047825 */ /* 0x001fe200078e0204 */
[----:B------:R-:W-:Y:S01]  /*0240*/  CS2R R56, SRZ ;  /* 0x0000000000387805 */ /* 0x000fe2000001ff00 */
[----:B------:R-:W2:Y:S01]  /*0250*/  @!P5 LDG.E R86, desc[UR4][R2.64] ;  /* 0x000000040256d981 */ /* 0x000ea2000c1e1900 */
[C---:B------:R-:W-:Y:S02]  /*0260*/  LOP3.LUT R82, R92.reuse, 0xa0, RZ, 0xfc, !PT ;  /* 0x000000a05c527812 */ /* 0x040fe400078efcff */
[----:B------:R-:W-:Y:S02]  /*0270*/  CS2R R72, SRZ ;  /* 0x0000000000487805 */ /* 0x000fe4000001ff00 */
[C---:B------:R-:W-:Y:S01]  /*0280*/  LOP3.LUT R78, R92.reuse, 0xc0, RZ, 0xfc, !PT ;  /* 0x000000c05c4e7812 */ /* 0x040fe200078efcff */
[----:B------:R-:W5:Y:S01]  /*0290*/  @!P5 LDG.E R61, desc[UR4][R4.64] ;  /* 0x00000004043dd981 */ /* 0x000f62000c1e1900 */
[----:B------:R-:W-:Y:S01]  /*02a0*/  ISETP.GE.AND P5, PT, R69, R63, PT ;  /* 0x0000003f4500720c */ /* 0x000fe20003fa6270 */
[----:B------:R-:W-:Y:S01]  /*02b0*/  IMAD.MOV.U32 R70, RZ, RZ, RZ ;  /* 0x000000ffff467224 */ /* 0x000fe200078e00ff */
[C---:B------:R-:W-:Y:S01]  /*02c0*/  LOP3.LUT R80, R92.reuse, 0xe0, RZ, 0xfc, !PT ;  /* 0x000000e05c507812 */ /* 0x040fe200078efcff */
[----:B------:R-:W3:Y:S01]  /*02d0*/  @!P4 LDG.E R84, desc[UR4][R2.64+0x80] ;  /* 0x000080040254c981 */ /* 0x000ee2000c1e1900 */
[----:B------:R-:W-:Y:S01]  /*02e0*/  IMAD.MOV.U32 R55, RZ, RZ, RZ ;  /* 0x000000ffff377224 */ /* 0x000fe200078e00ff */
[----:B------:R-:W-:-:S02]  /*02f0*/  LOP3.LUT R76, R92, 0x100, RZ, 0xfc, !PT ;  /* 0x000001005c4c7812 */ /* 0x000fc400078efcff */
[----:B------:R-:W5:Y:S01]  /*0300*/  @!P4 LDG.E R59, desc[UR4][R4.64+0x80] ;  /* 0x00008004043bc981 */ /* 0x000f62000c1e1900 */
[-C--:B------:R-:W-:Y:S01]  /*0310*/  ISETP.GE.AND P4, PT, R71, R63.reuse, PT ;  /* 0x0000003f4700720c */ /* 0x080fe20003f86270 */
[----:B------:R-:W-:Y:S01]  /*0320*/  IMAD.MOV.U32 R49, RZ, RZ, RZ ;  /* 0x000000ffff317224 */ /* 0x000fe200078e00ff */
[C---:B------:R-:W-:Y:S01]  /*0330*/  LOP3.LUT R6, R92.reuse, 0x140, RZ, 0xfc, !PT ;  /* 0x000001405c067812 */ /* 0x040fe200078efcff */
[----:B------:R-:W4:Y:S01]  /*0340*/  @!P3 LDG.E R74, desc[UR4][R2.64+0x100] ;  /* 0x00010004024ab981 */ /* 0x000f22000c1e1900 */
[----:B------:R-:W-:Y:S01]  /*0350*/  IMAD.MOV.U32 R39, RZ, RZ, RZ ;  /* 0x000000ffff277224 */ /* 0x000fe200078e00ff */
[----:B------:R-:W-:Y:S02]  /*0360*/  LOP3.LUT R8, R92, 0x160, RZ, 0xfc, !PT ;  /* 0x000001605c087812 */ /* 0x000fe400078efcff */
[----:B------:R-:W5:Y:S01]  /*0370*/  @!P3 LDG.E R57, desc[UR4][R4.64+0x100] ;  /* 0x000100040439b981 */ /* 0x000f62000c1e1900 */
[-C--:B------:R-:W-:Y:S02]  /*0380*/  ISETP.GE.AND P3, PT, R82, R63.reuse, PT ;  /* 0x0000003f5200720c */ /* 0x080fe40003f66270 */
[----:B------:R-:W-:Y:S01]  /*0390*/  ISETP.GE.AND P1, PT, R6, R63, PT ;  /* 0x0000003f0600720c */ /* 0x000fe20003f26270 */
[----:B------:R-:W4:Y:S01]  /*03a0*/  @!P5 LDG.E R47, desc[UR4][R2.64+0x180] ;  /* 0x00018004022fd981 */ /* 0x000f22000c1e1900 */
[----:B------:R-:W-:Y:S01]  /*03b0*/  IMAD.MOV.U32 R62, RZ, RZ, RZ ;  /* 0x000000ffff3e7224 */ /* 0x000fe200078e00ff */
[----:B------:R-:W-:-:S02]  /*03c0*/  LOP3.LUT R10, R92, 0x180, RZ, 0xfc, !PT ;  /* 0x000001805c0a7812 */ /* 0x000fc400078efcff */
[----:B------:R-:W5:Y:S01]  /*03d0*/  @!P5 LDG.E R72, desc[UR4][R4.64+0x180] ;  /* 0x000180040448d981 */ /* 0x000f62000c1e1900 */
[-C--:B------:R-:W-:Y:S01]  /*03e0*/  ISETP.GE.AND P5, PT, R78, R63.reuse, PT ;  /* 0x0000003f4e00720c */ /* 0x080fe20003fa6270 */
[----:B------:R-:W-:Y:S01]  /*03f0*/  IMAD.MOV.U32 R68, RZ, RZ, RZ ;  /* 0x000000ffff447224 */ /* 0x000fe200078e00ff */
[-C--:B------:R-:W-:Y:S01]  /*0400*/  ISETP.GE.AND P0, PT, R8, R63.reuse, PT ;  /* 0x0000003f0800720c */ /* 0x080fe20003f06270 */
[----:B------:R-:W4:Y:S04]  /*0410*/  @!P4 LDG.E R53, desc[UR4][R2.64+0x200] ;  /* 0x000200040235c981 */ /* 0x000f28000c1e1900 */
[----:B------:R-:W5:Y:S01]  /*0420*/  @!P4 LDG.E R70, desc[UR4][R4.64+0x200] ;  /* 0x000200040446c981 */ /* 0x000f62000c1e1900 */
[----:B------:R-:W-:-:S03]  /*0430*/  ISETP.GE.AND P4, PT, R80, R63, PT ;  /* 0x0000003f5000720c */ /* 0x000fc60003f86270 */
[----:B------:R-:W4:Y:S04]  /*0440*/  @!P3 LDG.E R20, desc[UR4][R2.64+0x280] ;  /* 0x000280040214b981 */ /* 0x000f28000c1e1900 */
[----:B------:R-:W5:Y:S01]  /*0450*/  @!P3 LDG.E R55, desc[UR4][R4.64+0x280] ;  /* 0x000280040437b981 */ /* 0x000f62000c1e1900 */
[-C--:B------:R-:W-:Y:S01]  /*0460*/  ISETP.GE.AND P3, PT, R76, R63.reuse, PT ;  /* 0x0000003f4c00720c */ /* 0x080fe20003f66270 */
[----:B------:R-:W-:Y:S01]  /*0470*/  IMAD.MOV.U32 R43, RZ, RZ, RZ ;  /* 0x000000ffff2b7224 */ /* 0x000fe200078e00ff */
[----:B------:R-:W-:Y:S01]  /*0480*/  LOP3.LUT R6, R92, 0x1a0, RZ, 0xfc, !PT ;  /* 0x000001a05c067812 */ /* 0x000fe200078efcff */
[----:B------:R-:W4:Y:S01]  /*0490*/  @!P5 LDG.E R51, desc[UR4][R2.64+0x300] ;  /* 0x000300040233d981 */ /* 0x000f22000c1e1900 */
[----:B------:R-:W-:-:S03]  /*04a0*/  ISETP.GE.AND P6, PT, R10, R63, PT ;  /* 0x0000003f0a00720c */ /* 0x000fc60003fc6270 */
[----:B------:R-:W4:Y:S01]  /*04b0*/  @!P4 LDG.E R49, desc[UR4][R2.64+0x380] ;  /* 0x000380040231c981 */ /* 0x000f22000c1e1900 */
[----:B------:R-:W-:Y:S02]  /*04c0*/  CS2R R66, SRZ ;  /* 0x0000000000427805 */ /* 0x000fe4000001ff00 */
[----:B------:R-:W-:Y:S01]  /*04d0*/  CS2R R30, SRZ ;  /* 0x00000000001e7805 */ /* 0x000fe2000001ff00 */
[----:B------:R-:W4:Y:S04]  /*04e0*/  @!P2 LDG.E R62, desc[UR4][R2.64+0x480] ;  /* 0x00048004023ea981 */ /* 0x000f28000c1e1900 */
[----:B------:R-:W4:Y:S01]  /*04f0*/  @!P3 LDG.E R39, desc[UR4][R2.64+0x400] ;  /* 0x000400040227b981 */ /* 0x000f22000c1e1900 */
[----:B------:R-:W-:-:S03]  /*0500*/  CS2R R64, SRZ ;  /* 0x0000000000407805 */ /* 0x000fc6000001ff00 */
[----:B------:R-:W5:Y:S01]  /*0510*/  @!P5 LDG.E R68, desc[UR4][R4.64+0x300] ;  /* 0x000300040444d981 */ /* 0x000f62000c1e1900 */
[-C--:B------:R-:W-:Y:S02]  /*0520*/  ISETP.GE.AND P5, PT, R6, R63.reuse, PT ;  /* 0x0000003f0600720c */ /* 0x080fe40003fa6270 */
[C---:B------:R-:W-:Y:S01]  /*0530*/  LOP3.LUT R6, R92.reuse, 0x1c0, RZ, 0xfc, !PT ;  /* 0x000001c05c067812 */ /* 0x040fe200078efcff */
[----:B------:R-:W4:Y:S01]  /*0540*/  @!P1 LDG.E R43, desc[UR4][R2.64+0x500] ;  /* 0x00050004022b9981 */ /* 0x000f22000c1e1900 */
[----:B------:R-:W-:Y:S02]  /*0550*/  LOP3.LUT R8, R92, 0x1e0, RZ, 0xfc, !PT ;  /* 0x000001e05c087812 */ /* 0x000fe400078efcff */
[----:B------:R-:W-:Y:S01]  /*0560*/  CS2R R44, SRZ ;  /* 0x00000000002c7805 */ /* 0x000fe2000001ff00 */
        /* <DEDUP_REMOVED lines=9> */
[-C--:B------:R-:W-:Y:S02]  /*0600*/  ISETP.GE.AND P2, PT, R6, R63.reuse, PT ;  /* 0x0000003f0600720c */ /* 0x080fe40003f46270 */
[----:B------:R-:W-:Y:S01]  /*0610*/  LOP3.LUT R6, R92, 0x240, RZ, 0xfc, !PT ;  /* 0x000002405c067812 */ /* 0x000fe200078efcff */
[----:B------:R-:W4:Y:S01]  /*0620*/  @!P5 LDG.E R50, desc[UR4][R2.64+0x680] ;  /* 0x000680040232d981 */ /* 0x000f22000c1e1900 */
[----:B------:R-:W-:Y:S01]  /*0630*/  IMAD.MOV.U32 R37, RZ, RZ, RZ ;  /* 0x000000ffff257224 */ /* 0x000fe200078e00ff */
[----:B------:R-:W-:Y:S02]  /*0640*/  CS2R R24, SRZ ;  /* 0x0000000000187805 */ /* 0x000fe4000001ff00 */
[----:B------:R-:W5:Y:S01]  /*0650*/  @!P1 LDG.E R60, desc[UR4][R4.64+0x500] ;  /* 0x00050004043c9981 */ /* 0x000f62000c1e1900 */
[-C--:B------:R-:W-:Y:S02]  /*0660*/  ISETP.GE.AND P1, PT, R8, R63.reuse, PT ;  /* 0x0000003f0800720c */ /* 0x080fe40003f26270 */
[----:B------:R-:W-:Y:S01]  /*0670*/  CS2R R40, SRZ ;  /* 0x0000000000287805 */ /* 0x000fe2000001ff00 */
[----:B------:R-:W5:Y:S01]  /*0680*/  @!P0 LDG.E R58, desc[UR4][R4.64+0x580] ;  /* 0x00058004043a8981 */ /* 0x000f62000c1e1900 */
[----:B------:R-:W-:-:S02]  /*0690*/  ISETP.GE.AND P0, PT, R6, R63, PT ;  /* 0x0000003f0600720c */ /* 0x000fc40003f06270 */
[C---:B------:R-:W-:Y:S01]  /*06a0*/  LOP3.LUT R6, R92.reuse, 0x280, RZ, 0xfc, !PT ;  /* 0x000002805c067812 */ /* 0x040fe200078efcff */
[----:B------:R-:W4:Y:S01]  /*06b0*/  @!P4 LDG.E R46, desc[UR4][R2.64+0x700] ;  /* 0x00070004022ec981 */ /* 0x000f22000c1e1900 */
[----:B------:R-:W-:Y:S02]  /*06c0*/  LOP3.LUT R8, R92, 0x260, RZ, 0xfc, !PT ;  /* 0x000002605c087812 */ /* 0x000fe400078efcff */
[----:B------:R-:W-:Y:S01]  /*06d0*/  CS2R R34, SRZ ;  /* 0x0000000000227805 */ /* 0x000fe2000001ff00 */
[----:B------:R-:W5:Y:S01]  /*06e0*/  @!P5 LDG.E R37, desc[UR4][R4.64+0x680] ;  /* 0x000680040425d981 */ /* 0x000f62000c1e1900 */
[-C--:B------:R-:W-:Y:S02]  /*06f0*/  ISETP.GE.AND P5, PT, R6, R63.reuse, PT ;  /* 0x0000003f0600720c */ /* 0x080fe40003fa6270 */
[----:B------:R-:W-:Y:S01]  /*0700*/  CS2R R6, SRZ ;  /* 0x0000000000067805 */ /* 0x000fe2000001ff00 */
[----:B------:R-:W4:Y:S04]  /*0710*/  @!P3 LDG.E R25, desc[UR4][R2.64+0x780] ;  /* 0x000780040219b981 */ /* 0x000f28000c1e1900 */
[----:B------:R-:W5:Y:S01]  /*0720*/  @!P6 LDG.E R41, desc[UR4][R4.64+0x600] ;  /* 0x000600040429e981 */ /* 0x000f62000c1e1900 */
[----:B------:R-:W-:-:S02]  /*0730*/  ISETP.GE.AND P6, PT, R8, R63, PT ;  /* 0x0000003f0800720c */ /* 0x000fc40003fc6270 */
        /* <DEDUP_REMOVED lines=9> */
[----:B------:R-:W4:Y:S01]  /*07d0*/  @!P0 LDG.E R10, desc[UR4][R2.64+0x900] ;  /* 0x00090004020a8981 */ /* 0x000f22000c1e1900 */
[----:B------:R-:W-:Y:S02]  /*07e0*/  LOP3.LUT R52, R92, 0x2e0, RZ, 0xfc, !PT ;  /* 0x000002e05c347812 */ /* 0x000fe400078efcff */
[----:B------:R-:W-:Y:S01]  /*07f0*/  CS2R R14, SRZ ;  /* 0x00000000000e7805 */ /* 0x000fe2000001ff00 */
[----:B------:R-:W5:Y:S01]  /*0800*/  @!P3 LDG.E R44, desc[UR4][R4.64+0x780] ;  /* 0x00078004042cb981 */ /* 0x000f62000c1e1900 */
[----:B------:R-:W-:-:S03]  /*0810*/  ISETP.GE.AND P3, PT, R54, R63, PT ;  /* 0x0000003f3600720c */ /* 0x000fc60003f66270 */
        /* <DEDUP_REMOVED lines=17> */
[----:B------:R-:W-:Y:S01]  /*0930*/  CS2R R18, SRZ ;  /* 0x0000000000127805 */ /* 0x000fe2000001ff00 */
[----:B------:R-:W4:Y:S01]  /*0940*/  @!P2 LDG.E R30, desc[UR4][R2.64+0xb80] ;  /* 0x000b8004021ea981 */ /* 0x000f22000c1e1900 */
[----:B------:R-:W-:Y:S01]  /*0950*/  LOP3.LUT R32, R92, 0x380, RZ, 0xfc, !PT ;  /* 0x000003805c207812 */ /* 0x000fe200078efcff */
[----:B------:R-:W-:Y:S02]  /*0960*/  IMAD.MOV.U32 R29, RZ, RZ, RZ ;  /* 0x000000ffff1d7224 */ /* 0x000fe400078e00ff */
[----:B------:R-:W5:Y:S01]  /*0970*/  @!P5 LDG.E R11, desc[UR4][R4.64+0xa00] ;  /* 0x000a0004040bd981 */ /* 0x000f62000c1e1900 */
[----:B------:R-:W-:Y:S02]  /*0980*/  ISETP.GE.AND P5, PT, R36, R63, PT ;  /* 0x0000003f2400720c */ /* 0x000fe40003fa6270 */
[----:B------:R-:W-:Y:S01]  /*0990*/  CS2R R22, SRZ ;  /* 0x0000000000167805 */ /* 0x000fe2000001ff00 */
[----:B------:R-:W4:Y:S01]  /*09a0*/  @!P1 LDG.E R24, desc[UR4][R2.64+0xc00] ;  /* 0x000c000402189981 */ /* 0x000f22000c1e1900 */
[----:B------:R-:W-:Y:S01]  /*09b0*/  LOP3.LUT R28, R92, 0x3a0, RZ, 0xfc, !PT ;  /* 0x000003a05c1c7812 */ /* 0x000fe200078efcff */
[----:B------:R-:W-:-:S02]  /*09c0*/  IMAD.MOV.U32 R27, RZ, RZ, RZ ;  /* 0x000000ffff1b7224 */ /* 0x000fc400078e00ff */
        /* <DEDUP_REMOVED lines=21> */
[----:B------:R-:W-:-:S02]  /*0b20*/  IMAD.MOV.U32 R81, RZ, RZ, RZ ;  /* 0x000000ffff517224 */ /* 0x000fc400078e00ff */
[----:B------:R-:W-:Y:S01]  /*0b30*/  IMAD.MOV.U32 R83, RZ, RZ, RZ ;  /* 0x000000ffff537224 */ /* 0x000fe200078e00ff */
        /* <DEDUP_REMOVED lines=44> */
[----:B------:R-:W0:Y:S01]  /*0e00*/  SHFL.BFLY PT, R4, R89, 0x2, 0x1f ;  /* 0x0c401f0059047f89 */ /* 0x000e2200000e0000 */
[----:B------:R-:W-:Y:S01]  /*0e10*/  ISETP.GE.AND P0, PT, R87, 0x1, PT ;  /* 0x000000015700780c */ /* 0x000fe20003f06270 */
[----:B0-----:R-:W-:-:S05]  /*0e20*/  FADD.FTZ R91, R89, R4 ;  /* 0x00000004595b7221 */ /* 0x001fca0000010000 */
[----:B------:R-:W0:Y:S02]  /*0e30*/  SHFL.BFLY PT, R4, R91, 0x1, 0x1f ;  /* 0x0c201f005b047f89 */ /* 0x000e2400000e0000 */
[----:B0-----:R-:W-:-:S05]  /*0e40*/  FADD.FTZ R4, R91, R4 ;  /* 0x000000045b047221 */ /* 0x001fca0000010000 */
[----:B------:R-:W-:Y:S05]  /*0e50*/  @!P0 EXIT ;  /* 0x000000000000894d */ /* 0x000fea0003800000 */
[----:B------:R-:W0:Y:S01]  /*0e60*/  S2R R5, SR_TID.X ;  /* 0x0000000000057919 */ /* 0x000e220000002100 */
[-C--:B------:R-:W-:Y:S01]  /*0e70*/  ISETP.GE.AND P4, PT, R92, R17.reuse, PT ;  /* 0x000000115c00720c */ /* 0x080fe20003f86270 */
[----:B------:R-:W-:Y:S01]  /*0e80*/  ULDC.64 UR6, c[0x0][0x210] ;  /* 0x0000840000067ab9 */ /* 0x000fe20000000a00 */
[-C--:B------:R-:W-:Y:S02]  /*0e90*/  ISETP.GE.AND P3, PT, R90, R17.reuse, PT ;  /* 0x000000115a00720c */ /* 0x080fe40003f66270 */
[-C--:B------:R-:W-:Y:S02]  /*0ea0*/  ISETP.GE.AND P2, PT, R88, R17.reuse, PT ;  /* 0x000000115800720c */ /* 0x080fe40003f46270 */
[-C--:B------:R-:W-:Y:S02]  /*0eb0*/  ISETP.GE.AND P1, PT, R69, R17.reuse, PT ;  /* 0x000000114500720c */ /* 0x080fe40003f26270 */
[----:B------:R-:W-:Y:S02]  /*0ec0*/  ISETP.GE.AND P0, PT, R71, R17, PT ;  /* 0x000000114700720c */ /* 0x000fe40003f06270 */
[----:B------:R-:W-:-:S02]  /*0ed0*/  SHF.R.S32.HI R3, RZ, 0x1f, R0 ;  /* 0x0000001fff037819 */ /* 0x000fc40000011400 */
[----:B------:R-:W-:Y:S01]  /*0ee0*/  LEA R2, P5, R0, UR6, 0x2 ;  /* 0x0000000600027c11 */ /* 0x000fe2000f8a10ff */
[----:B-----5:R-:W-:Y:S01]  /*0ef0*/  @!P4 FFMA.FTZ R61, -R4, R61, R86 ;  /* 0x0000003d043dc223 */ /* 0x020fe20000010156 */
[----:B------:R-:W-:Y:S01]  /*0f00*/  ISETP.GE.AND P6, PT, R82, R17, PT ;  /* 0x000000115200720c */ /* 0x000fe20003fc6270 */
[----:B------:R-:W-:Y:S01]  /*0f10*/  @!P3 FFMA.FTZ R59, -R4, R59, R84 ;  /* 0x0000003b043bb223 */ /* 0x000fe20000010154 */
[----:B------:R-:W-:Y:S01]  /*0f20*/  LEA.HI.X R3, R0, UR7, R3, 0x2, P5 ;  /* 0x0000000700037c11 */ /* 0x000fe2000a8f1403 */
[----:B------:R-:W-:Y:S01]  /*0f30*/  @!P2 FFMA.FTZ R57, -R4, R57, R74 ;  /* 0x000000390439a223 */ /* 0x000fe2000001014a */
[-C--:B------:R-:W-:Y:S01]  /*0f40*/  ISETP.GE.AND P5, PT, R78, R17.reuse, PT ;  /* 0x000000114e00720c */ /* 0x080fe20003fa6270 */
[----:B------:R-:W-:Y:S02]  /*0f50*/  @!P1 FFMA.FTZ R47, -R4, R72, R47 ;  /* 0x00000048042f9223 */ /* 0x000fe4000001012f */
[----:B------:R1:W-:Y:S01]  /*0f60*/  @!P4 STG.E desc[UR4][R2.64], R61 ;  /* 0x0000003d0200c986 */ /* 0x0003e2000c101904 */
[----:B------:R-:W-:Y:S01]  /*0f70*/  ISETP.GE.AND P4, PT, R80, R17, PT ;  /* 0x000000115000720c */ /* 0x000fe20003f86270 */
[----:B------:R-:W-:-:S02]  /*0f80*/  @!P0 FFMA.FTZ R53, -R4, R70, R53 ;  /* 0x0000004604358223 */ /* 0x000fc40000010135 */
[----:B------:R1:W-:Y:S01]  /*0f90*/  @!P3 STG.E desc[UR4][R2.64+0x80], R59 ;  /* 0x0000803b0200b986 */ /* 0x0003e2000c101904 */
[----:B------:R-:W-:Y:S01]  /*0fa0*/  ISETP.GE.AND P3, PT, R76, R17, PT ;  /* 0x000000114c00720c */ /* 0x000fe20003f66270 */
[C---:B------:R-:W-:Y:S02]  /*0fb0*/  @!P6 FFMA.FTZ R55, -R4.reuse, R55, R20 ;  /* 0x000000370437e223 */ /* 0x040fe40000010114 */
[----:B------:R1:W-:Y:S01]  /*0fc0*/  @!P2 STG.E desc[UR4][R2.64+0x100], R57 ;  /* 0x000100390200a986 */ /* 0x0003e2000c101904 */
[----:B0-----:R-:W-:Y:S01]  /*0fd0*/  LOP3.LUT R5, R5, 0x1f, RZ, 0xc0, !PT ;  /* 0x0000001f05057812 */ /* 0x001fe200078ec0ff */
[C---:B------:R-:W-:Y:S02]  /*0fe0*/  @!P5 FFMA.FTZ R51, -R4.reuse, R68, R51 ;  /* 0x000000440433d223 */ /* 0x040fe40000010133 */
[----:B------:R1:W-:Y:S01]  /*0ff0*/  @!P1 STG.E desc[UR4][R2.64+0x180], R47 ;  /* 0x0001802f02009986 */ /* 0x0003e2000c101904 */
[C---:B------:R-:W-:Y:S01]  /*1000*/  LOP3.LUT R0, R5.reuse, 0x120, RZ, 0xfc, !PT ;  /* 0x0000012005007812 */ /* 0x040fe200078efcff */
[----:B------:R-:W-:Y:S01]  /*1010*/  @!P4 FFMA.FTZ R49, -R4, R66, R49 ;  /* 0x000000420431c223 */ /* 0x000fe20000010131 */
[C---:B------:R-:W-:Y:S01]  /*1020*/  LOP3.LUT R20, R5.reuse, 0x140, RZ, 0xfc, !PT ;  /* 0x0000014005147812 */ /* 0x040fe200078efcff */
[----:B------:R1:W-:Y:S01]  /*1030*/  @!P0 STG.E desc[UR4][R2.64+0x200], R53 ;  /* 0x0002003502008986 */ /* 0x0003e2000c101904 */
[-C--:B------:R-:W-:Y:S01]  /*1040*/  ISETP.GE.AND P2, PT, R0, R17.reuse, PT ;  /* 0x000000110000720c */ /* 0x080fe20003f46270 */
[----:B------:R-:W-:Y:S01]  /*1050*/  @!P3 FFMA.FTZ R39, -R4, R64, R39 ;  /* 0x000000400427b223 */ /* 0x000fe20000010127 */
[----:B------:R-:W-:Y:S01]  /*1060*/  LOP3.LUT R0, R5, 0x160, RZ, 0xfc, !PT ;  /* 0x0000016005007812 */ /* 0x000fe200078efcff */
[----:B------:R1:W-:Y:S01]  /*1070*/  @!P6 STG.E desc[UR4][R2.64+0x280], R55 ;  /* 0x000280370200e986 */ /* 0x0003e2000c101904 */
[----:B------:R-:W-:-:S02]  /*1080*/  ISETP.GE.AND P1, PT, R20, R17, PT ;  /* 0x000000111400720c */ /* 0x000fc40003f26270 */
[-C--:B------:R-:W-:Y:S01]  /*1090*/  ISETP.GE.AND P0, PT, R0, R17.reuse, PT ;  /* 0x000000110000720c */ /* 0x080fe20003f06270 */
[----:B------:R1:W-:Y:S01]  /*10a0*/  @!P5 STG.E desc[UR4][R2.64+0x300], R51 ;  /* 0x000300330200d986 */ /* 0x0003e2000c101904 */
[C---:B------:R-:W-:Y:S02]  /*10b0*/  LOP3.LUT R20, R5.reuse, 0x180, RZ, 0xfc, !PT ;  /* 0x0000018005147812 */ /* 0x040fe400078efcff */
[C---:B------:R-:W-:Y:S01]  /*10c0*/  LOP3.LUT R0, R5.reuse, 0x1a0, RZ, 0xfc, !PT ;  /* 0x000001a005007812 */ /* 0x040fe200078efcff */
[----:B------:R1:W-:Y:S01]  /*10d0*/  @!P4 STG.E desc[UR4][R2.64+0x380], R49 ;  /* 0x000380310200c986 */ /* 0x0003e2000c101904 */
[----:B------:R-:W-:Y:S01]  /*10e0*/  ISETP.GE.AND P6, PT, R20, R17, PT ;  /* 0x000000111400720c */ /* 0x000fe20003fc6270 */
[----:B------:R-:W-:Y:S01]  /*10f0*/  @!P2 FFMA.FTZ R45, -R4, R45, R62 ;  /* 0x0000002d042da223 */ /* 0x000fe2000001013e */
[-C--:B------:R-:W-:Y:S01]  /*1100*/  ISETP.GE.AND P5, PT, R0, R17.reuse, PT ;  /* 0x000000110000720c */ /* 0x080fe20003fa6270 */
[----:B------:R1:W-:Y:S01]  /*1110*/  @!P3 STG.E desc[UR4][R2.64+0x400], R39 ;  /* 0x000400270200b986 */ /* 0x0003e2000c101904 */
[C---:B------:R-:W-:Y:S01]  /*1120*/  LOP3.LUT R20, R5.reuse, 0x1c0, RZ, 0xfc, !PT ;  /* 0x000001c005147812 */ /* 0x040fe200078efcff */
[----:B------:R-:W-:Y:S01]  /*1130*/  @!P1 FFMA.FTZ R43, -R4, R60, R43 ;  /* 0x0000003c042b9223 */ /* 0x000fe2000001012b */
[C---:B------:R-:W-:Y:S01]  /*1140*/  LOP3.LUT R0, R5.reuse, 0x1e0, RZ, 0xfc, !PT ;  /* 0x000001e005007812 */ /* 0x040fe200078efcff */
[----:B------:R1:W-:Y:S01]  /*1150*/  @!P2 STG.E desc[UR4][R2.64+0x480], R45 ;  /* 0x0004802d0200a986 */ /* 0x0003e2000c101904 */
[-C--:B------:R-:W-:Y:S01]  /*1160*/  ISETP.GE.AND P4, PT, R20, R17.reuse, PT ;  /* 0x000000111400720c */ /* 0x080fe20003f86270 */
[----:B------:R-:W-:Y:S01]  /*1170*/  @!P0 FFMA.FTZ R31, -R4, R58, R31 ;  /* 0x0000003a041f8223 */ /* 0x000fe2000001011f */
[----:B------:R-:W-:Y:S01]  /*1180*/  ISETP.GE.AND P3, PT, R0, R17, PT ;  /* 0x000000110000720c */ /* 0x000fe20003f66270 */
[----:B------:R1:W-:Y:S01]  /*1190*/  @!P1 STG.E desc[UR4][R2.64+0x500], R43 ;  /* 0x0005002b02009986 */ /* 0x0003e2000c101904 */
[----:B------:R-:W-:Y:S01]  /*11a0*/  LOP3.LUT R0, R5, 0x200, RZ, 0xfc, !PT ;  /* 0x0000020005007812 */ /* 0x000fe200078efcff */
[----:B------:R-:W-:Y:S01]  /*11b0*/  @!P6 FFMA.FTZ R41, -R4, R41, R56 ;  /* 0x000000290429e223 */ /* 0x000fe20000010138 */
[----:B------:R-:W-:Y:S01]  /*11c0*/  ISETP.GE.AND P1, PT, R54, R17, PT ;  /* 0x000000113600720c */ /* 0x000fe20003f26270 */
[----:B------:R-:W-:Y:S01]  /*11d0*/  @!P5 FFMA.FTZ R37, -R4, R37, R50 ;  /* 0x000000250425d223 */ /* 0x000fe20000010132 */
[-C--:B------:R-:W-:Y:S01]  /*11e0*/  ISETP.GE.AND P2, PT, R0, R17.reuse, PT ;  /* 0x000000110000720c */ /* 0x080fe20003f46270 */
[----:B------:R1:W-:Y:S01]  /*11f0*/  @!P0 STG.E desc[UR4][R2.64+0x580], R31 ;  /* 0x0005801f02008986 */ /* 0x0003e2000c101904 */
[----:B------:R-:W-:-:S02]  /*1200*/  ISETP.GE.AND P0, PT, R52, R17, PT ;  /* 0x000000113400720c */ /* 0x000fc40003f06270 */
[----:B------:R-:W-:Y:S01]  /*1210*/  LOP3.LUT R0, R5, 0x220, RZ, 0xfc, !PT ;  /* 0x0000022005007812 */ /* 0x000fe200078efcff */
[----:B------:R1:W-:Y:S01]  /*1220*/  @!P6 STG.E desc[UR4][R2.64+0x600], R41 ;  /* 0x000600290200e986 */ /* 0x0003e2000c101904 */
[----:B------:R-:W-:Y:S01]  /*1230*/  @!P4 FFMA.FTZ R35, -R4, R35, R46 ;  /* 0x000000230423c223 */ /* 0x000fe2000001012e */
[-C--:B------:R-:W-:Y:S01]  /*1240*/  ISETP.GE.AND P6, PT, R48, R17.reuse, PT ;  /* 0x000000113000720c */ /* 0x080fe20003fc6270 */
[----:B------:R-:W-:Y:S01]  /*1250*/  @!P3 FFMA.FTZ R25, -R4, R44, R25 ;  /* 0x0000002c0419b223 */ /* 0x000fe20000010119 */
[----:B------:R1:W-:Y:S01]  /*1260*/  @!P5 STG.E desc[UR4][R2.64+0x680], R37 ;  /* 0x000680250200d986 */ /* 0x0003e2000c101904 */
[----:B------:R-:W-:Y:S01]  /*1270*/  ISETP.GE.AND P5, PT, R42, R17, PT ;  /* 0x000000112a00720c */ /* 0x000fe20003fa6270 */
[C---:B------:R-:W-:Y:S02]  /*1280*/  @!P1 FFMA.FTZ R29, -R4.reuse, R29, R34 ;  /* 0x0000001d041d9223 */ /* 0x040fe40000010122 */
[----:B------:R-:W-:Y:S01]  /*1290*/  @!P2 FFMA.FTZ R33, -R4, R33, R40 ;  /* 0x000000210421a223 */ /* 0x000fe20000010128 */
[----:B------:R1:W-:Y:S01]  /*12a0*/  @!P4 STG.E desc[UR4][R2.64+0x700], R35 ;  /* 0x000700230200c986 */ /* 0x0003e2000c101904 */
[----:B------:R-:W-:Y:S01]  /*12b0*/  ISETP.GE.AND P4, PT, R38, R17, PT ;  /* 0x000000112600720c */ /* 0x000fe20003f86270 */
[----:B------:R-:W-:-:S02]  /*12c0*/  @!P0 FFMA.FTZ R27, -R4, R27, R30 ;  /* 0x0000001b041b8223 */ /* 0x000fc4000001011e */
[----:B------:R1:W-:Y:S01]  /*12d0*/  @!P3 STG.E desc[UR4][R2.64+0x780], R25 ;  /* 0x000780190200b986 */ /* 0x0003e2000c101904 */
[----:B------:R-:W-:Y:S01]  /*12e0*/  ISETP.GE.AND P3, PT, R36, R17, PT ;  /* 0x000000112400720c */ /* 0x000fe20003f66270 */
[----:B------:R-:W-:Y:S02]  /*12f0*/  @!P6 FFMA.FTZ R23, -R4, R23, R24 ;  /* 0x000000170417e223 */ /* 0x000fe40000010118 */
[----:B------:R1:W-:Y:S01]  /*1300*/  @!P2 STG.E desc[UR4][R2.64+0x800], R33 ;  /* 0x000800210200a986 */ /* 0x0003e2000c101904 */
[----:B------:R-:W-:Y:S01]  /*1310*/  ISETP.GE.AND P2, PT, R32, R17, PT ;  /* 0x000000112000720c */ /* 0x000fe20003f46270 */
[----:B------:R-:W-:Y:S01]  /*1320*/  @!P5 FFMA.FTZ R73, -R4, R73, R18 ;  /* 0x000000490449d223 */ /* 0x000fe20000010112 */
[----:B------:R-:W-:Y:S01]  /*1330*/  LOP3.LUT R18, R5, 0x240, RZ, 0xfc, !PT ;  /* 0x0000024005127812 */ /* 0x000fe200078efcff */
[----:B------:R1:W-:Y:S01]  /*1340*/  @!P1 STG.E desc[UR4][R2.64+0xb00], R29 ;  /* 0x000b001d02009986 */ /* 0x0003e2000c101904 */
[----:B------:R-:W-:Y:S01]  /*1350*/  ISETP.GE.AND P1, PT, R28, R17, PT ;  /* 0x000000111c00720c */ /* 0x000fe20003f26270 */
[----:B------:R-:W-:-:S02]  /*1360*/  @!P4 FFMA.FTZ R75, -R4, R75, R22 ;  /* 0x0000004b044bc223 */ /* 0x000fc40000010116 */
[----:B------:R1:W-:Y:S01]  /*1370*/  @!P6 STG.E desc[UR4][R2.64+0xc00], R23 ;  /* 0x000c00170200e986 */ /* 0x0003e2000c101904 */
[----:B------:R-:W-:Y:S01]  /*1380*/  ISETP.GE.AND P6, PT, R0, R17, PT ;  /* 0x000000110000720c */ /* 0x000fe20003fc6270 */
[----:B------:R-:W-:Y:S01]  /*1390*/  @!P3 FFMA.FTZ R77, -R4, R77, R21 ;  /* 0x0000004d044db223 */ /* 0x000fe20000010115 */
[C---:B------:R-:W-:Y:S01]  /*13a0*/  LOP3.LUT R0, R5.reuse, 0x260, RZ, 0xfc, !PT ;  /* 0x0000026005007812 */ /* 0x040fe200078efcff */
[----:B------:R1:W-:Y:S01]  /*13b0*/  @!P5 STG.E desc[UR4][R2.64+0xc80], R73 ;  /* 0x000c80490200d986 */ /* 0x0003e2000c101904 */
[----:B------:R-:W-:Y:S01]  /*13c0*/  ISETP.GE.AND P5, PT, R18, R17, PT ;  /* 0x000000111200720c */ /* 0x000fe20003fa6270 */
[----:B------:R-:W-:Y:S01]  /*13d0*/  @!P2 FFMA.FTZ R79, -R4, R79, R19 ;  /* 0x0000004f044fa223 */ /* 0x000fe20000010113 */
[C---:B------:R-:W-:Y:S01]  /*13e0*/  LOP3.LUT R18, R5.reuse, 0x280, RZ, 0xfc, !PT ;  /* 0x0000028005127812 */ /* 0x040fe200078efcff */
        /* <DEDUP_REMOVED lines=9> */
[----:B------:R-:W-:Y:S02]  /*1480*/  @!P5 FFMA.FTZ R13, -R4, R13, R10 ;  /* 0x0000000d040dd223 */ /* 0x000fe4000001010a */
[----:B------:R1:W-:Y:S01]  /*1490*/  @!P2 STG.E desc[UR4][R2.64+0xe00], R79 ;  /* 0x000e004f0200a986 */ /* 0x0003e2000c101904 */
[-C--:B------:R-:W-:Y:S01]  /*14a0*/  ISETP.GE.AND P2, PT, R0, R17.reuse, PT ;  /* 0x000000110000720c */ /* 0x080fe20003f46270 */
[----:B------:R-:W-:Y:S02]  /*14b0*/  @!P4 FFMA.FTZ R9, -R4, R14, R9 ;  /* 0x0000000e0409c223 */ /* 0x000fe40000010109 */
[----:B------:R1:W-:Y:S01]  /*14c0*/  @!P1 STG.E desc[UR4][R2.64+0xe80], R81 ;  /* 0x000e805102009986 */ /* 0x0003e2000c101904 */
[----:B------:R-:W-:Y:S01]  /*14d0*/  ISETP.GE.AND P1, PT, R16, R17, PT ;  /* 0x000000111000720c */ /* 0x000fe20003f26270 */
[----:B------:R-:W-:-:S02]  /*14e0*/  @!P0 FFMA.FTZ R83, -R4, R83, R65 ;  /* 0x0000005304538223 */ /* 0x000fc40000010141 */
[----:B------:R1:W-:Y:S02]  /*14f0*/  @!P6 STG.E desc[UR4][R2.64+0x880], R15 ;  /* 0x0008800f0200e986 */ /* 0x0003e4000c101904 */
[C---:B------:R-:W-:Y:S02]  /*1500*/  @!P3 FFMA.FTZ R11, -R4.reuse, R11, R8 ;  /* 0x0000000b040bb223 */ /* 0x040fe40000010108 */
[----:B------:R1:W-:Y:S02]  /*1510*/  @!P0 STG.E desc[UR4][R2.64+0xf00], R83 ;  /* 0x000f005302008986 */ /* 0x0003e4000c101904 */
[----:B------:R-:W-:Y:S02]  /*1520*/  @!P2 FFMA.FTZ R7, -R4, R12, R7 ;  /* 0x0000000c0407a223 */ /* 0x000fe40000010107 */
[----:B------:R1:W-:Y:S04]  /*1530*/  @!P5 STG.E desc[UR4][R2.64+0x900], R13 ;  /* 0x0009000d0200d986 */ /* 0x0003e8000c101904 */
[----:B------:R1:W-:Y:S04]  /*1540*/  @!P4 STG.E desc[UR4][R2.64+0x980], R9 ;  /* 0x000980090200c986 */ /* 0x0003e8000c101904 */
[----:B------:R1:W-:Y:S04]  /*1550*/  @!P3 STG.E desc[UR4][R2.64+0xa00], R11 ;  /* 0x000a000b0200b986 */ /* 0x0003e8000c101904 */
[----:B------:R1:W-:Y:S01]  /*1560*/  @!P2 STG.E desc[UR4][R2.64+0xa80], R7 ;  /* 0x000a80070200a986 */ /* 0x0003e2000c101904 */
[----:B------:R-:W-:Y:S05]  /*1570*/  @P1 EXIT ;  /* 0x000000000000194d */ /* 0x000fea0003800000 */
[----:B------:R-:W-:-:S05]  /*1580*/  FFMA.FTZ R85, -R4, R85, R63 ;  /* 0x0000005504557223 */ /* 0x000fca000001013f */
[----:B------:R-:W-:Y:S01]  /*1590*/  STG.E desc[UR4][R2.64+0xf80], R85 ;  /* 0x000f805502007986 */ /* 0x000fe2000c101904 */
[----:B------:R-:W-:Y:S05]  /*15a0*/  EXIT ;  /* 0x000000000000794d */ /* 0x000fea0003800000 */
.L_x_4309:
        /* <DEDUP_REMOVED lines=13> */
.L_x_11784:


//--------------------- .text._ZN43_GLOBAL__N__9ae7fba5_10_SoftMax_cu_9f978f6321softmax_warp_backwardIfffLi9ELb0ELb0EEEvPT0_PKT_S5_iiiPKb --------------------------
	.section	.text._ZN43_GLOBAL__N__9ae7fba5_10_SoftMax_cu_9f978f6321softmax_warp_backwardIfffLi9ELb0ELb0EEEvPT0_PKT_S5_iiiPKb,"ax",@progbits
	.align	128
.text._ZN43_GLOBAL__N__9ae7fba5_10_SoftMax_cu_9f978f6321softmax_warp_backwardIfffLi9ELb0ELb0EEEvPT0_PKT_S5_iiiPKb:
        .type           _ZN43_GLOBAL__N__9ae7fba5_10_SoftMax_cu_9f978f6321softmax_warp_backwardIfffLi9ELb0ELb0EEEvPT0_PKT_S5_iiiPKb,@function
        .size           _ZN43_GLOBAL__N__9ae7fba5_10_SoftMax_cu_9f978f6321softmax_warp_backwardIfffLi9ELb0ELb0EEEvPT0_PKT_S5_iiiPKb,(.L_x_11785 - _ZN43_GLOBAL__N__9ae7fba5_10_SoftMax_cu_9f978f6321softmax_warp_backwardIfffLi9ELb0ELb0EEEvPT0_PKT_S5_iiiPKb)
        .other          _ZN43_GLOBAL__N__9ae7fba5_10_SoftMax_cu_9f978f6321softmax_warp_backwardIfffLi9ELb0ELb0EEEvPT0_PKT_S5_iiiPKb,@"STO_CUDA_ENTRY STV_DEFAULT"
_ZN43_GLOBAL__N__9ae7fba5_10_SoftMax_cu_9f978f6321softmax_warp_backwardIfffLi9ELb0ELb0EEEvPT0_PKT_S5_iiiPKb:
[----:B------:R-:W-:Y:S01]  /*0000*/  LDC R1, c[0x0][0x28] ;  /* 0x00000a00ff017b82 */ /* 0x000fe20000000800 */
[----:B------:R-:W0:Y:S07]  /*0010*/  S2R R3, SR_TID.Y ;  /* 0x0000000000037919 */ /* 0x000e2e0000002200 */
[----:B------:R-:W0:Y:S01]  /*0020*/  S2UR UR4, SR_CTAID.X ;  /* 0x00000000000479c3 */ /* 0x000e220000002500 */
[----:B------:R-:W-:Y:S01]  /*0030*/  IMAD.MOV.U32 R0, RZ, RZ, RZ ;  /* 0x000000ffff007224 */ /* 0x000fe200078e00ff */
        /* <DEDUP_REMOVED lines=16> */
[C---:B---3--:R-:W-:Y:S01]  /*0140*/  IMAD.WIDE R4, R10.reuse, 0x4, R4 ;  /* 0x000000040a047825 */ /* 0x048fe200078e0204 */
[-C--:B------:R-:W-:Y:S02]  /*0150*/  ISETP.GE.AND P5, PT, R15, R18.reuse, PT ;  /* 0x000000120f00720c */ /* 0x080fe40003fa6270 */
[----:B------:R-:W-:Y:S02]  /*0160*/  ISETP.GE.AND P2, PT, R13, R18, PT ;  /* 0x000000120d00720c */ /* 0x000fe40003f46270 */
[C---:B------:R-:W-:Y:S02]  /*0170*/  LOP3.LUT R9, R15.reuse, 0xa0, RZ, 0xfc, !PT ;  /* 0x000000a00f097812 */ /* 0x040fe400078efcff */
[C---:B------:R-:W-:Y:S02]  /*0180*/  LOP3.LUT R27, R15.reuse, 0x20, RZ, 0xfc, !PT ;  /* 0x000000200f1b7812 */ /* 0x040fe400078efcff */
[----:B------:R-:W-:Y:S01]  /*0190*/  LOP3.LUT R13, R15, 0x40, RZ, 0xfc, !PT ;  /* 0x000000400f0d7812 */ /* 0x000fe200078efcff */
[----:B0-----:R-:W-:Y:S01]  /*01a0*/  IMAD.WIDE R2, R10, 0x4, R2 ;  /* 0x000000040a027825 */ /* 0x001fe200078e0202 */
[----:B------:R-:W-:-:S02]  /*01b0*/  SEL R36, R12, RZ, P0 ;  /* 0x000000ff0c247207 */ /* 0x000fc40000000000 */
[-C--:B------:R-:W-:Y:S02]  /*01c0*/  ISETP.GE.AND P6, PT, R7, R18.reuse, PT ;  /* 0x000000120700720c */ /* 0x080fe40003fc6270 */
[----:B------:R-:W-:Y:S02]  /*01d0*/  CS2R R6, SRZ ;  /* 0x0000000000067805 */ /* 0x000fe4000001ff00 */
[-C--:B------:R-:W-:Y:S02]  /*01e0*/  ISETP.GE.AND P4, PT, R9, R18.reuse, PT ;  /* 0x000000120900720c */ /* 0x080fe40003f86270 */
[----:B------:R-:W-:Y:S02]  /*01f0*/  CS2R R8, SRZ ;  /* 0x0000000000087805 */ /* 0x000fe4000001ff00 */
[-C--:B------:R-:W-:Y:S02]  /*0200*/  ISETP.GE.AND P1, PT, R27, R18.reuse, PT ;  /* 0x000000121b00720c */ /* 0x080fe40003f26270 */
[----:B------:R-:W-:Y:S01]  /*0210*/  ISETP.GE.AND P0, PT, R13, R18, PT ;  /* 0x000000120d00720c */ /* 0x000fe20003f06270 */
[----:B------:R-:W5:Y:S01]  /*0220*/  @!P5 LDG.E R7, desc[UR4][R4.64] ;  /* 0x000000040407d981 */ /* 0x000f62000c1e1900 */
[----:B------:R-:W-:-:S02]  /*0230*/  LOP3.LUT R11, R15, 0xc0, RZ, 0xfc, !PT ;  /* 0x000000c00f0b7812 */ /* 0x000fc400078efcff */
[----:B------:R-:W-:Y:S01]  /*0240*/  LOP3.LUT R25, R15, 0x60, RZ, 0xfc, !PT ;  /* 0x000000600f197812 */ /* 0x000fe200078efcff */
[----:B------:R-:W2:Y:S01]  /*0250*/  @!P5 LDG.E R8, desc[UR4][R2.64] ;  /* 0x000000040208d981 */ /* 0x000ea2000c1e1900 */
[-C--:B------:R-:W-:Y:S01]  /*0260*/  ISETP.GE.AND P3, PT, R11, R18.reuse, PT ;  /* 0x000000120b00720c */ /* 0x080fe20003f66270 */
[----:B------:R-:W-:Y:S01]  /*0270*/  IMAD.MOV.U32 R11, RZ, RZ, RZ ;  /* 0x000000ffff0b7224 */ /* 0x000fe200078e00ff */
[-C--:B------:R-:W-:Y:S02]  /*0280*/  ISETP.GE.AND P5, PT, R25, R18.reuse, PT ;  /* 0x000000121900720c */ /* 0x080fe40003fa6270 */
[C---:B------:R-:W-:Y:S01]  /*0290*/  LOP3.LUT R17, R15.reuse, 0x100, RZ, 0xfc, !PT ;  /* 0x000001000f117812 */ /* 0x040fe200078efcff */
[----:B------:R-:W5:Y:S01]  /*02a0*/  @!P1 LDG.E R6, desc[UR4][R4.64+0x80] ;  /* 0x0000800404069981 */ /* 0x000f62000c1e1900 */
[----:B------:R-:W-:Y:S01]  /*02b0*/  LOP3.LUT R19, R15, 0x120, RZ, 0xfc, !PT ;  /* 0x000001200f137812 */ /* 0x000fe200078efcff */
[----:B------:R-:W-:Y:S02]  /*02c0*/  IMAD.MOV.U32 R14, RZ, RZ, RZ ;  /* 0x000000ffff0e7224 */ /* 0x000fe400078e00ff */
[----:B------:R-:W3:Y:S01]  /*02d0*/  @!P1 LDG.E R11, desc[UR4][R2.64+0x80] ;  /* 0x00008004020b9981 */ /* 0x000ee2000c1e1900 */
[----:B------:R-:W-:-:S02]  /*02e0*/  ISETP.GE.AND P1, PT, R17, R18, PT ;  /* 0x000000121100720c */ /* 0x000fc40003f26270 */
[----:B------:R-:W-:Y:S01]  /*02f0*/  CS2R R16, SRZ ;  /* 0x0000000000107805 */ /* 0x000fe2000001ff00 */
[----:B------:R-:W4:Y:S04]  /*0300*/  @!P0 LDG.E R9, desc[UR4][R2.64+0x100] ;  /* 0x0001000402098981 */ /* 0x000f28000c1e1900 */
[----:B------:R-:W5:Y:S01]  /*0310*/  @!P0 LDG.E R0, desc[UR4][R4.64+0x100] ;  /* 0x0001000404008981 */ /* 0x000f62000c1e1900 */
[----:B------:R-:W-:Y:S01]  /*0320*/  ISETP.GE.AND P0, PT, R19, R18, PT ;  /* 0x000000121300720c */ /* 0x000fe20003f06270 */
[----:B------:R-:W-:Y:S01]  /*0330*/  IMAD.MOV.U32 R19, RZ, RZ, RZ ;  /* 0x000000ffff137224 */ /* 0x000fe200078e00ff */
[C---:B------:R-:W-:Y:S01]  /*0340*/  LOP3.LUT R23, R15.reuse, 0x140, RZ, 0xfc, !PT ;  /* 0x000001400f177812 */ /* 0x040fe200078efcff */
[----:B------:R-:W5:Y:S01]  /*0350*/  @!P5 LDG.E R16, desc[UR4][R4.64+0x180] ;  /* 0x000180040410d981 */ /* 0x000f62000c1e1900 */
[----:B------:R-:W-:-:S03]  /*0360*/  LOP3.LUT R21, R15, 0x160, RZ, 0xfc, !PT ;  /* 0x000001600f157812 */ /* 0x000fc600078efcff */
[----:B------:R-:W4:Y:S01]  /*0370*/  @!P5 LDG.E R19, desc[UR4][R2.64+0x180] ;  /* 0x000180040213d981 */ /* 0x000f22000c1e1900 */
[----:B------:R-:W-:-:S03]  /*0380*/  ISETP.GE.AND P5, PT, R23, R18, PT ;  /* 0x000000121700720c */ /* 0x000fc60003fa6270 */
[----:B------:R-:W4:Y:S04]  /*0390*/  @!P6 LDG.E R17, desc[UR4][R2.64+0x200] ;  /* 0x000200040211e981 */ /* 0x000f28000c1e1900 */
[----:B------:R-:W5:Y:S01]  /*03a0*/  @!P6 LDG.E R14, desc[UR4][R4.64+0x200] ;  /* 0x00020004040ee981 */ /* 0x000f62000c1e1900 */
[----:B------:R-:W-:Y:S01]  /*03b0*/  ISETP.GE.AND P6, PT, R21, R18, PT ;  /* 0x000000121500720c */ /* 0x000fe20003fc6270 */
[----:B------:R-:W-:Y:S02]  /*03c0*/  IMAD.MOV.U32 R18, RZ, RZ, RZ ;  /* 0x000000ffff127224 */ /* 0x000fe400078e00ff */
[----:B------:R-:W-:Y:S01]  /*03d0*/  IMAD.MOV.U32 R20, RZ, RZ, RZ ;  /* 0x000000ffff147224 */ /* 0x000fe200078e00ff */
[----:B------:R-:W-:Y:S01]  /*03e0*/  CS2R R28, SRZ ;  /* 0x00000000001c7805 */ /* 0x000fe2000001ff00 */
[----:B------:R-:W-:-:S02]  /*03f0*/  IMAD.MOV.U32 R22, RZ, RZ, RZ ;  /* 0x000000ffff167224 */ /* 0x000fc400078e00ff */
[----:B------:R-:W4:Y:S01]  /*0400*/  @!P4 LDG.E R18, desc[UR4][R2.64+0x280] ;  /* 0x000280040212c981 */ /* 0x000f22000c1e1900 */
[----:B------:R-:W-:Y:S02]  /*0410*/  CS2R R30, SRZ ;  /* 0x00000000001e7805 */ /* 0x000fe4000001ff00 */
[C---:B------:R-:W-:Y:S01]  /*0420*/  LOP3.LUT R33, R15.reuse, 0x180, RZ, 0xfc, !PT ;  /* 0x000001800f217812 */ /* 0x040fe200078efcff */
[----:B------:R-:W4:Y:S01]  /*0430*/  @!P3 LDG.E R20, desc[UR4][R2.64+0x300] ;  /* 0x000300040214b981 */ /* 0x000f22000c1e1900 */
[----:B------:R-:W-:Y:S01]  /*0440*/  IMAD.MOV.U32 R24, RZ, RZ, RZ ;  /* 0x000000ffff187224 */ /* 0x000fe200078e00ff */
[----:B------:R-:W-:Y:S02]  /*0450*/  LOP3.LUT R35, R15, 0x1a0, RZ, 0xfc, !PT ;  /* 0x000001a00f237812 */ /* 0x000fe400078efcff */
[----:B------:R-:W4:Y:S01]  /*0460*/  @!P5 LDG.E R28, desc[UR4][R2.64+0x500] ;  /* 0x00050004021cd981 */ /* 0x000f22000c1e1900 */
[----:B------:R-:W-:-:S03]  /*0470*/  IMAD.MOV.U32 R26, RZ, RZ, RZ ;  /* 0x000000ffff1a7224 */ /* 0x000fc600078e00ff */
        /* <DEDUP_REMOVED lines=70> */
[C---:B------:R-:W-:Y:S02]  /*08e0*/  LEA R2, P3, R10.reuse, UR6, 0x2 ;  /* 0x000000060a027c11 */ /* 0x040fe4000f8610ff */
[----:B------:R-:W-:Y:S02]  /*08f0*/  ISETP.GE.AND P4, PT, R25, R12, PT ;  /* 0x0000000c1900720c */ /* 0x000fe40003f86270 */
[----:B------:R-:W-:-:S02]  /*0900*/  LEA.HI.X R3, R10, UR7, R3, 0x2, P3 ;  /* 0x000000070a037c11 */ /* 0x000fc400098f1403 */
[-C--:B------:R-:W-:Y:S01]  /*0910*/  ISETP.GE.AND P0, PT, R13, R12.reuse, PT ;  /* 0x0000000c0d00720c */ /* 0x080fe20003f06270 */
[----:B-----5:R-:W-:Y:S01]  /*0920*/  @!P2 FFMA.FTZ R7, -R5, R7, R8 ;  /* 0x000000070507a223 */ /* 0x020fe20000010108 */
[----:B------:R-:W-:Y:S01]  /*0930*/  ISETP.GE.AND P5, PT, R23, R12, PT ;  /* 0x0000000c1700720c */ /* 0x000fe20003fa6270 */
[----:B------:R-:W-:Y:S01]  /*0940*/  @!P1 FFMA.FTZ R11, -R5, R6, R11 ;  /* 0x00000006050b9223 */ /* 0x000fe2000001010b */
[-C--:B------:R-:W-:Y:S02]  /*0950*/  ISETP.GE.AND P3, PT, R21, R12.reuse, PT ;  /* 0x0000000c1500720c */ /* 0x080fe40003f66270 */
[----:B------:R1:W-:Y:S01]  /*0960*/  @!P2 STG.E desc[UR4][R2.64], R7 ;  /* 0x000000070200a986 */ /* 0x0003e2000c101904 */
[----:B------:R-:W-:Y:S02]  /*0970*/  ISETP.GE.AND P2, PT, R33, R12, PT ;  /* 0x0000000c2100720c */ /* 0x000fe40003f46270 */
[----:B------:R-:W-:Y:S01]  /*0980*/  @!P4 FFMA.FTZ R19, -R5, R16, R19 ;  /* 0x000000100513c223 */ /* 0x000fe20000010113 */
[----:B------:R3:W-:Y:S01]  /*0990*/  @!P1 STG.E desc[UR4][R2.64+0x80], R11 ;  /* 0x0000800b02009986 */ /* 0x0007e2000c101904 */
[----:B------:R-:W-:-:S02]  /*09a0*/  ISETP.GE.AND P1, PT, R35, R12, PT ;  /* 0x0000000c2300720c */ /* 0x000fc40003f26270 */
[C---:B------:R-:W-:Y:S01]  /*09b0*/  @!P0 FFMA.FTZ R9, -R5.reuse, R0, R9 ;  /* 0x0000000005098223 */ /* 0x040fe20000010109 */
[----:B------:R-:W-:Y:S01]  /*09c0*/  @!P4 STG.E desc[UR4][R2.64+0x180], R19 ;  /* 0x000180130200c986 */ /* 0x000fe2000c101904 */
[C---:B------:R-:W-:Y:S02]  /*09d0*/  @!P5 FFMA.FTZ R31, -R5.reuse, R31, R28 ;  /* 0x0000001f051fd223 */ /* 0x040fe4000001011c */
[C---:B------:R-:W-:Y:S01]  /*09e0*/  @!P3 FFMA.FTZ R29, -R5.reuse, R30, R29 ;  /* 0x0000001e051db223 */ /* 0x040fe2000001011d */
[----:B------:R4:W-:Y:S01]  /*09f0*/  @!P0 STG.E desc[UR4][R2.64+0x100], R9 ;  /* 0x0001000902008986 */ /* 0x0009e2000c101904 */
[----:B--2---:R-:W-:Y:S01]  /*0a00*/  LOP3.LUT R4, R4, 0x1f, RZ, 0xc0, !PT ;  /* 0x0000001f04047812 */ /* 0x004fe200078ec0ff */
[----:B------:R-:W-:Y:S01]  /*0a10*/  @!P2 FFMA.FTZ R37, -R5, R37, R32 ;  /* 0x000000250525a223 */ /* 0x000fe20000010120 */
[-C--:B------:R-:W-:Y:S01]  /*0a20*/  ISETP.GE.AND P0, PT, R41, R12.reuse, PT ;  /* 0x0000000c2900720c */ /* 0x080fe20003f06270 */
[----:B------:R2:W-:Y:S01]  /*0a30*/  @!P5 STG.E desc[UR4][R2.64+0x500], R31 ;  /* 0x0005001f0200d986 */ /* 0x0005e2000c101904 */
[C---:B------:R-:W-:Y:S01]  /*0a40*/  LOP3.LUT R13, R4.reuse, 0x80, RZ, 0xfc, !PT ;  /* 0x00000080040d7812 */ /* 0x040fe200078efcff */
[----:B------:R-:W-:Y:S01]  /*0a50*/  @!P1 FFMA.FTZ R39, -R5, R39, R34 ;  /* 0x0000002705279223 */ /* 0x000fe20000010122 */
[----:B-1----:R-:W-:Y:S01]  /*0a60*/  LOP3.LUT R7, R4, 0xa0, RZ, 0xfc, !PT ;  /* 0x000000a004077812 */ /* 0x002fe200078efcff */
[----:B------:R2:W-:Y:S01]  /*0a70*/  @!P3 STG.E desc[UR4][R2.64+0x580], R29 ;  /* 0x0005801d0200b986 */ /* 0x0005e2000c101904 */
[----:B------:R-:W-:-:S02]  /*0a80*/  ISETP.GE.AND P6, PT, R13, R12, PT ;  /* 0x0000000c0d00720c */ /* 0x000fc40003fc6270 */
[-C--:B------:R-:W-:Y:S01]  /*0a90*/  ISETP.GE.AND P4, PT, R7, R12.reuse, PT ;  /* 0x0000000c0700720c */ /* 0x080fe20003f86270 */
[----:B------:R2:W-:Y:S01]  /*0aa0*/  @!P2 STG.E desc[UR4][R2.64+0x600], R37 ;  /* 0x000600250200a986 */ /* 0x0005e2000c101904 */
[C---:B------:R-:W-:Y:S02]  /*0ab0*/  LOP3.LUT R7, R4.reuse, 0xe0, RZ, 0xfc, !PT ;  /* 0x000000e004077812 */ /* 0x040fe400078efcff */
[C---:B---3--:R-:W-:Y:S01]  /*0ac0*/  LOP3.LUT R11, R4.reuse, 0xc0, RZ, 0xfc, !PT ;  /* 0x000000c0040b7812 */ /* 0x048fe200078efcff */
[----:B------:R2:W-:Y:S01]  /*0ad0*/  @!P1 STG.E desc[UR4][R2.64+0x680], R39 ;  /* 0x0006802702009986 */ /* 0x0005e2000c101904 */
[----:B------:R-:W-:Y:S01]  /*0ae0*/  ISETP.GE.AND P5, PT, R7, R12, PT ;  /* 0x0000000c0700720c */ /* 0x000fe20003fa6270 */
[C---:B------:R-:W-:Y:S01]  /*0af0*/  @!P0 FFMA.FTZ R47, -R5.reuse, R47, R36 ;  /* 0x0000002f052f8223 */ /* 0x040fe20000010124 */
[C---:B----4-:R-:W-:Y:S02]  /*0b00*/  LOP3.LUT R9, R4.reuse, 0x100, RZ, 0xfc, !PT ;  /* 0x0000010004097812 */ /* 0x050fe400078efcff */
[----:B------:R-:W-:Y:S01]  /*0b10*/  LOP3.LUT R7, R4, 0x120, RZ, 0xfc, !PT ;  /* 0x0000012004077812 */ /* 0x000fe200078efcff */
[----:B------:R-:W-:Y:S01]  /*0b20*/  @!P6 FFMA.FTZ R17, -R5, R14, R17 ;  /* 0x0000000e0511e223 */ /* 0x000fe20000010111 */
[-C--:B------:R-:W-:Y:S01]  /*0b30*/  ISETP.GE.AND P3, PT, R9, R12.reuse, PT ;  /* 0x0000000c0900720c */ /* 0x080fe20003f66270 */
[----:B------:R-:W-:Y:S01]  /*0b40*/  @!P4 FFMA.FTZ R45, -R5, R45, R18 ;  /* 0x0000002d052dc223 */ /* 0x000fe20000010112 */
[-C--:B------:R-:W-:Y:S01]  /*0b50*/  ISETP.GE.AND P2, PT, R7, R12.reuse, PT ;  /* 0x0000000c0700720c */ /* 0x080fe20003f46270 */
[----:B------:R2:W-:Y:S01]  /*0b60*/  @!P0 STG.E desc[UR4][R2.64+0x700], R47 ;  /* 0x0007002f02008986 */ /* 0x0005e2000c101904 */
[----:B------:R-:W-:-:S03]  /*0b70*/  ISETP.GE.AND P1, PT, R43, R12, PT ;  /* 0x0000000c2b00720c */ /* 0x000fc60003f26270 */
[----:B------:R2:W-:Y:S01]  /*0b80*/  @!P6 STG.E desc[UR4][R2.64+0x200], R17 ;  /* 0x000200110200e986 */ /* 0x0005e2000c101904 */
[----:B------:R-:W-:Y:S01]  /*0b90*/  ISETP.GE.AND P6, PT, R11, R12, PT ;  /* 0x0000000c0b00720c */ /* 0x000fe20003fc6270 */
[C---:B------:R-:W-:Y:S02]  /*0ba0*/  @!P5 FFMA.FTZ R51, -R5.reuse, R51, R22 ;  /* 0x000000330533d223 */ /* 0x040fe40000010116 */
[----:B------:R2:W-:Y:S02]  /*0bb0*/  @!P4 STG.E desc[UR4][R2.64+0x280], R45 ;  /* 0x0002802d0200c986 */ /* 0x0005e4000c101904 */
[C---:B------:R-:W-:Y:S02]  /*0bc0*/  @!P3 FFMA.FTZ R53, -R5.reuse, R53, R24 ;  /* 0x000000350535b223 */ /* 0x040fe40000010118 */
[C---:B------:R-:W-:Y:S01]  /*0bd0*/  @!P2 FFMA.FTZ R7, -R5.reuse, R40, R26 ;  /* 0x000000280507a223 */ /* 0x040fe2000001011a */
[----:B------:R2:W-:Y:S04]  /*0be0*/  @!P5 STG.E desc[UR4][R2.64+0x380], R51 ;  /* 0x000380330200d986 */ /* 0x0005e8000c101904 */
[----:B------:R2:W-:Y:S01]  /*0bf0*/  @!P3 STG.E desc[UR4][R2.64+0x400], R53 ;  /* 0x000400350200b986 */ /* 0x0005e2000c101904 */
[----:B------:R-:W-:-:S03]  /*0c00*/  @!P6 FFMA.FTZ R49, -R5, R49, R20 ;  /* 0x000000310531e223 */ /* 0x000fc60000010114 */
[----:B------:R2:W-:Y:S04]  /*0c10*/  @!P2 STG.E desc[UR4][R2.64+0x480], R7 ;  /* 0x000480070200a986 */ /* 0x0005e8000c101904 */
[----:B------:R2:W-:Y:S01]  /*0c20*/  @!P6 STG.E desc[UR4][R2.64+0x300], R49 ;  /* 0x000300310200e986 */ /* 0x0005e2000c101904 */
[----:B------:R-:W-:Y:S05]  /*0c30*/  @P1 EXIT ;  /* 0x000000000000194d */ /* 0x000fea0003800000 */
[----:B------:R-:W-:-:S05]  /*0c40*/  FFMA.FTZ R5, -R5, R42, R38 ;  /* 0x0000002a05057223 */ /* 0x000fca0000010126 */
[----:B------:R-:W-:Y:S01]  /*0c50*/  STG.E desc[UR4][R2.64+0x780], R5 ;  /* 0x0007800502007986 */ /* 0x000fe2000c101904 */
[----:B------:R-:W-:Y:S05]  /*0c60*/  EXIT ;  /* 0x000000000000794d */ /* 0x000fea0003800000 */
.L_x_4310:
        /* <DEDUP_REMOVED lines=9> */
.L_x_11785:


//--------------------- .text._ZN43_GLOBAL__N__9ae7fba5_10_SoftMax_cu_9f978f6321softmax_warp_backwardIfffLi8ELb0ELb0EEEvPT0_PKT_S5_iiiPKb --------------------------
	.section	.text._ZN43_GLOBAL__N__9ae7fba5_10_SoftMax_cu_9f978f6321softmax_warp_backwardIfffLi8ELb0ELb0EEEvPT0_PKT_S5_iiiPKb,"ax",@progbits
	.align	128
.text._ZN43_GLOBAL__N__9ae7fba5_10_SoftMax_cu_9f978f6321softmax_warp_backwardIfffLi8ELb0ELb0EEEvPT0_PKT_S5_iiiPKb:
        .type           _ZN43_GLOBAL__N__9ae7fba5_10_SoftMax_cu_9f978f6321softmax_warp_backwardIfffLi8ELb0ELb0EEEvPT0_PKT_S5_iiiPKb,@function
        .size           _ZN43_GLOBAL__N__9ae7fba5_10_SoftMax_cu_9f978f6321softmax_warp_backwardIfffLi8ELb0ELb0EEEvPT0_PKT_S5_iiiPKb,(.L_x_11786 - _ZN43_GLOBAL__N__9ae7fba5_10_SoftMax_cu_9f978f6321softmax_warp_backwardIfffLi8ELb0ELb0EEEvPT0_PKT_S5_iiiPKb)
        .other          _ZN43_GLOBAL__N__9ae7fba5_10_SoftMax_cu_9f978f6321softmax_warp_backwardIfffLi8ELb0ELb0EEEvPT0_PKT_S5_iiiPKb,@"STO_CUDA_ENTRY STV_DEFAULT"
_ZN43_GLOBAL__N__9ae7fba5_10_SoftMax_cu_9f978f6321softmax_warp_backwardIfffLi8ELb0ELb0EEEvPT0_PKT_S5_iiiPKb:
[----:B------:R-:W-:Y:S01]  /*0000*/  LDC R1, c[0x0][0x28] ;  /* 0x00000a00ff017b82 */ /* 0x000fe20000000800 */
[----:B------:R-:W0:Y:S07]  /*0010*/  S2R R3, SR_TID.Y ;  /* 0x0000000000037919 */ /* 0x000e2e0000002200 */
[----:B------:R-:W0:Y:S01]  /*0020*/  S2UR UR4, SR_CTAID.X ;  /* 0x00000000000479c3 */ /* 0x000e220000002500 */
[----:B------:R-:W-:Y:S01]  /*0030*/  IMAD.MOV.U32 R16, RZ, RZ, RZ ;  /* 0x000000ffff107224 */ /* 0x000fe200078e00ff */
[----:B------:R-:W1:Y:S01]  /*0040*/  S2R R21, SR_TID.X ;  /* 0x0000000000157919 */ /* 0x000e620000002100 */
[----:B------:R-:W-:-:S02]  /*0050*/  IMAD.MOV.U32 R14, RZ, RZ, RZ ;  /* 0x000000ffff0e7224 */ /* 0x000fc400078e00ff */
[----:B------:R-:W-:-:S03]  /*0060*/  IMAD.MOV.U32 R12, RZ, RZ, RZ ;  /* 0x000000ffff0c7224 */ /* 0x000fc600078e00ff */
[----:B------:R-:W0:Y:S01]  /*0070*/  LDC R0, c[0x0][0x4] ;  /* 0x00000100ff007b82 */ /* 0x000e220000000800 */
[----:B------:R-:W-:-:S07]  /*0080*/  IMAD.MOV.U32 R10, RZ, RZ, RZ ;  /* 0x000000ffff0a7224 */ /* 0x000fce00078e00ff */
        /* <DEDUP_REMOVED lines=41> */
[----:B------:R-:W-:Y:S01]  /*0320*/  IMAD.MOV.U32 R29, RZ, RZ, RZ ;  /* 0x000000ffff1d7224 */ /* 0x000fe200078e00ff */
[----:B------:R-:W-:Y:S01]  /*0330*/  CS2R R22, SRZ ;  /* 0x0000000000167805 */ /* 0x000fe2000001ff00 */
[----:B------:R-:W-:-:S02]  /*0340*/  IMAD.MOV.U32 R20, RZ, RZ, RZ ;  /* 0x000000ffff147224 */ /* 0x000fc400078e00ff */
[----:B------:R-:W-:Y:S01]  /*0350*/  IMAD.MOV.U32 R27, RZ, RZ, RZ ;  /* 0x000000ffff1b7224 */ /* 0x000fe200078e00ff */
[----:B------:R-:W5:Y:S04]  /*0360*/  @!P5 LDG.E R24, desc[UR4][R4.64+0x200] ;  /* 0x000200040418d981 */ /* 0x000f68000c1e1900 */
        /* <DEDUP_REMOVED lines=34> */
[----:B-----5:R-:W-:-:S08]  /*0590*/  @!P6 FFMA.FTZ R9, -R5, R9, R16 ;  /* 0x000000090509e223 */ /* 0x020fd00000010110 */
[C---:B------:R-:W-:Y:S02]  /*05a0*/  @!P4 FFMA.FTZ R7, -R5.reuse, R22, R7 ;  /* 0x000000160507c223 */ /* 0x040fe40000010107 */
[----:B------:R-:W-:Y:S01]  /*05b0*/  @!P3 FFMA.FTZ R13, -R5, R20, R6 ;  /* 0x00000014050db223 */ /* 0x000fe20000010106 */
[----:B--2---:R-:W-:Y:S02]  /*05c0*/  LOP3.LUT R19, R3, 0x1f, RZ, 0xc0, !PT ;  /* 0x0000001f03137812 */ /* 0x004fe400078ec0ff */
[----:B------:R-:W-:Y:S02]  /*05d0*/  LEA.HI.X R3, R17, UR7, R4, 0x2, P0 ;  /* 0x0000000711037c11 */ /* 0x000fe400080f1404 */
[C---:B------:R-:W-:Y:S02]  /*05e0*/  LOP3.LUT R17, R19.reuse, 0x20, RZ, 0xfc, !PT ;  /* 0x0000002013117812 */ /* 0x040fe400078efcff */
[C---:B------:R-:W-:Y:S01]  /*05f0*/  LOP3.LUT R15, R19.reuse, 0x40, RZ, 0xfc, !PT ;  /* 0x00000040130f7812 */ /* 0x040fe200078efcff */
[----:B------:R1:W-:Y:S01]  /*0600*/  @!P6 STG.E desc[UR4][R2.64], R9 ;  /* 0x000000090200e986 */ /* 0x0003e2000c101904 */
[----:B------:R-:W-:-:S02]  /*0610*/  LOP3.LUT R19, R19, 0x60, RZ, 0xfc, !PT ;  /* 0x0000006013137812 */ /* 0x000fc400078efcff */
[-C--:B------:R-:W-:Y:S01]  /*0620*/  ISETP.GE.AND P2, PT, R17, R18.reuse, PT ;  /* 0x000000121100720c */ /* 0x080fe20003f46270 */
[----:B------:R1:W-:Y:S01]  /*0630*/  @!P4 STG.E desc[UR4][R2.64+0x280], R7 ;  /* 0x000280070200c986 */ /* 0x0003e2000c101904 */
[-C--:B------:R-:W-:Y:S02]  /*0640*/  ISETP.GE.AND P1, PT, R15, R18.reuse, PT ;  /* 0x000000120f00720c */ /* 0x080fe40003f26270 */
[-C--:B------:R-:W-:Y:S01]  /*0650*/  ISETP.GE.AND P0, PT, R19, R18.reuse, PT ;  /* 0x000000121300720c */ /* 0x080fe20003f06270 */
[----:B------:R1:W-:Y:S01]  /*0660*/  @!P3 STG.E desc[UR4][R2.64+0x300], R13 ;  /* 0x0003000d0200b986 */ /* 0x0003e2000c101904 */
[----:B------:R-:W-:Y:S01]  /*0670*/  ISETP.GE.AND P6, PT, R11, R18, PT ;  /* 0x000000120b00720c */ /* 0x000fe20003fc6270 */
[----:B------:R-:W-:-:S05]  /*0680*/  @!P5 FFMA.FTZ R11, -R5, R24, R8 ;  /* 0x00000018050bd223 */ /* 0x000fca0000010108 */
[----:B------:R1:W-:Y:S01]  /*0690*/  @!P5 STG.E desc[UR4][R2.64+0x200], R11 ;  /* 0x0002000b0200d986 */ /* 0x0003e2000c101904 */
[C---:B------:R-:W-:Y:S02]  /*06a0*/  @!P2 FFMA.FTZ R29, -R5.reuse, R29, R14 ;  /* 0x0000001d051da223 */ /* 0x040fe4000001010e */
[C---:B------:R-:W-:Y:S02]  /*06b0*/  @!P1 FFMA.FTZ R27, -R5.reuse, R27, R12 ;  /* 0x0000001b051b9223 */ /* 0x040fe4000001010c */
[----:B------:R-:W-:Y:S01]  /*06c0*/  @!P0 FFMA.FTZ R25, -R5, R25, R10 ;  /* 0x0000001905198223 */ /* 0x000fe2000001010a */
[----:B------:R1:W-:Y:S04]  /*06d0*/  @!P2 STG.E desc[UR4][R2.64+0x80], R29 ;  /* 0x0000801d0200a986 */ /* 0x0003e8000c101904 */
[----:B------:R1:W-:Y:S04]  /*06e0*/  @!P1 STG.E desc[UR4][R2.64+0x100], R27 ;  /* 0x0001001b02009986 */ /* 0x0003e8000c101904 */
[----:B------:R1:W-:Y:S01]  /*06f0*/  @!P0 STG.E desc[UR4][R2.64+0x180], R25 ;  /* 0x0001801902008986 */ /* 0x0003e2000c101904 */
[----:B------:R-:W-:Y:S05]  /*0700*/  @P6 EXIT ;  /* 0x000000000000694d */ /* 0x000fea0003800000 */
[----:B------:R-:W-:-:S05]  /*0710*/  FFMA.FTZ R23, -R5, R23, R0 ;  /* 0x0000001705177223 */ /* 0x000fca0000010100 */
[----:B------:R-:W-:Y:S01]  /*0720*/  STG.E desc[UR4][R2.64+0x380], R23 ;  /* 0x0003801702007986 */ /* 0x000fe2000c101904 */
[----:B------:R-:W-:Y:S05]  /*0730*/  EXIT ;  /* 0x000000000000794d */ /* 0x000fea0003800000 */
.L_x_4311:
        /* <DEDUP_REMOVED lines=12> */
.L_x_11786:


//--------------------- .text._ZN43_GLOBAL__N__9ae7fba5_10_SoftMax_cu_9f978f6321softmax_warp_backwardIfffLi7ELb0ELb0EEEvPT0_PKT_S5_iiiPKb --------------------------
	.section	.text._ZN43_GLOBAL__N__9ae7fba5_10_SoftMax_cu_9f978f6321softmax_warp_backwardIfffLi7ELb0ELb0EEEvPT0_PKT_S5_iiiPKb,"ax",@progbits
	.align	128
.text._ZN43_GLOBAL__N__9ae7fba5_10_SoftMax_cu_9f978f6321softmax_warp_backwardIfffLi7ELb0ELb0EEEvPT0_PKT_S5_iiiPKb:
        .type           _ZN43_GLOBAL__N__9ae7fba5_10_SoftMax_cu_9f978f6321softmax_warp_backwardIfffLi7ELb0ELb0EEEvPT0_PKT_S5_iiiPKb,@function
        .size           _ZN43_GLOBAL__N__9ae7fba5_10_SoftMax_cu_9f978f6321softmax_warp_backwardIfffLi7ELb0ELb0EEEvPT0_PKT_S5_iiiPKb,(.L_x_11787 - _ZN43_GLOBAL__N__9ae7fba5_10_SoftMax_cu_9f978f6321softmax_warp_backwardIfffLi7ELb0ELb0EEEvPT0_PKT_S5_iiiPKb)
        .other          _ZN43_GLOBAL__N__9ae7fba5_10_SoftMax_cu_9f978f6321softmax_warp_backwardIfffLi7ELb0ELb0EEEvPT0_PKT_S5_iiiPKb,@"STO_CUDA_ENTRY STV_DEFAULT"
_ZN43_GLOBAL__N__9ae7fba5_10_SoftMax_cu_9f978f6321softmax_warp_backwardIfffLi7ELb0ELb0EEEvPT0_PKT_S5_iiiPKb:
[----:B------:R-:W-:Y:S01]  /*0000*/  LDC R1, c[0x0][0x28] ;  /* 0x00000a00ff017b82 */ /* 0x000fe20000000800 */
[----:B------:R-:W0:Y:S07]  /*0010*/  S2R R3, SR_TID.Y ;  /* 0x0000000000037919 */ /* 0x000e2e0000002200 */
[----:B------:R-:W0:Y:S01]  /*0020*/  S2UR UR4, SR_CTAID.X ;  /* 0x00000000000479c3 */ /* 0x000e220000002500 */
[----:B------:R-:W-:Y:S01]  /*0030*/  IMAD.MOV.U32 R20, RZ, RZ, RZ ;  /* 0x000000ffff147224 */ /* 0x000fe200078e00ff */
[----:B------:R-:W-:Y:S01]  /*0040*/  CS2R R10, SRZ ;  /* 0x00000000000a7805 */ /* 0x000fe2000001ff00 */
[----:B------:R-:W1:Y:S05]  /*0050*/  S2R R15, SR_TID.X ;  /* 0x00000000000f7919 */ /* 0x000e6a0000002100 */
[----:B------:R-:W0:Y:S08]  /*0060*/  LDC R0, c[0x0][0x4] ;  /* 0x00000100ff007b82 */ /* 0x000e300000000800 */
[----:B------:R-:W2:Y:S01]  /*0070*/  LDC R22, c[0x0][0x230] ;  /* 0x00008c00ff167b82 */ /* 0x000ea20000000800 */
[----:B------:R-:W-:Y:S01]  /*0080*/  IMAD.MOV.U32 R9, RZ, RZ, RZ ;  /* 0x000000ffff097224 */ /* 0x000fe200078e00ff */
        /* <DEDUP_REMOVED lines=10> */
[----:B------:R-:W-:Y:S02]  /*0130*/  LOP3.LUT R19, R15, 0x40, RZ, 0xfc, !PT ;  /* 0x000000400f137812 */ /* 0x000fe400078efcff */
        /* <DEDUP_REMOVED lines=10> */
[----:B------:R-:W2:Y:S01]  /*01e0*/  @!P0 LDG.E R20, desc[UR4][R2.64] ;  /* 0x0000000402148981 */ /* 0x000ea2000c1e1900 */
[----:B------:R-:W-:Y:S02]  /*01f0*/  ISETP.GT.AND P1, PT, R7, 0x1, PT ;  /* 0x000000010700780c */ /* 0x000fe40003f24270 */
[----:B------:R-:W-:Y:S01]  /*0200*/  SHF.R.S32.HI R17, RZ, 0x1f, R13 ;  /* 0x0000001fff117819 */ /* 0x000fe2000001140d */
[----:B------:R-:W3:Y:S01]  /*0210*/  @!P6 LDG.E R11, desc[UR4][R2.64+0x80] ;  /* 0x00008004020be981 */ /* 0x000ee2000c1e1900 */
[----:B------:R-:W-:Y:S02]  /*0220*/  IADD3 R6, P2, R13, R22, RZ ;  /* 0x000000160d067210 */ /* 0x000fe40007f5e0ff */
[C---:B------:R-:W-:Y:S01]  /*0230*/  SEL R0, R22.reuse, RZ, P1 ;  /* 0x000000ff16007207 */ /* 0x040fe20000800000 */
[----:B------:R-:W4:Y:S01]  /*0240*/  @!P5 LDG.E R10, desc[UR4][R2.64+0x100] ;  /* 0x00010004020ad981 */ /* 0x000f22000c1e1900 */
[----:B------:R-:W-:Y:S02]  /*0250*/  LEA.HI.X.SX32 R17, R22, R17, 0x1, P2 ;  /* 0x0000001116117211 */ /* 0x000fe400010f0eff */
[----:B------:R-:W-:Y:S01]  /*0260*/  ISETP.GT.AND P1, PT, R7, 0x1, PT ;  /* 0x000000010700780c */ /* 0x000fe20003f24270 */
[----:B------:R1:W4:Y:S01]  /*0270*/  @!P4 LDG.E R9, desc[UR4][R2.64+0x180] ;  /* 0x000180040209c981 */ /* 0x000322000c1e1900 */
[----:B------:R-:W-:Y:S01]  /*0280*/  ISETP.GE.AND P3, PT, R15, R0, PT ;  /* 0x000000000f00720c */ /* 0x000fe20003f66270 */
[C---:B------:R-:W-:Y:S01]  /*0290*/  IMAD.SHL.U32 R0, R6.reuse, 0x4, RZ ;  /* 0x0000000406007824 */ /* 0x040fe200078e00ff */
[----:B------:R-:W-:-:S02]  /*02a0*/  SHF.L.U64.HI R8, R6, 0x2, R17 ;  /* 0x0000000206087819 */ /* 0x000fc40000010211 */
[----:B------:R-:W-:Y:S02]  /*02b0*/  CS2R R16, SRZ ;  /* 0x0000000000107805 */ /* 0x000fe4000001ff00 */
[----:B------:R-:W-:Y:S01]  /*02c0*/  SEL R6, R22, RZ, P1 ;  /* 0x000000ff16067207 */ /* 0x000fe20000800000 */
[----:B0-----:R-:W-:-:S03]  /*02d0*/  IMAD.WIDE R4, R13, 0x4, R4 ;  /* 0x000000040d047825 */ /* 0x001fc600078e0204 */
[-C--:B------:R-:W-:Y:S02]  /*02e0*/  ISETP.GE.AND P2, PT, R21, R6.reuse, PT ;  /* 0x000000061500720c */ /* 0x080fe40003f46270 */
[----:B-1----:R-:W-:Y:S01]  /*02f0*/  IADD3 R2, P1, R0, UR6, RZ ;  /* 0x0000000600027c10 */ /* 0x002fe2000ff3e0ff */
[----:B------:R-:W5:Y:S03]  /*0300*/  @!P0 LDG.E R17, desc[UR4][R4.64] ;  /* 0x0000000404118981 */ /* 0x000f66000c1e1900 */
[----:B------:R-:W-:Y:S02]  /*0310*/  IADD3.X R3, R8, UR7, RZ, P1, !PT ;  /* 0x0000000708037c10 */ /* 0x000fe40008ffe4ff */
[----:B------:R-:W-:Y:S02]  /*0320*/  CS2R R14, SRZ ;  /* 0x00000000000e7805 */ /* 0x000fe4000001ff00 */
[-C--:B------:R-:W-:Y:S01]  /*0330*/  ISETP.GE.AND P1, PT, R19, R6.reuse, PT ;  /* 0x000000061300720c */ /* 0x080fe20003f26270 */
[----:B------:R-:W-:Y:S01]  /*0340*/  IMAD.MOV.U32 R12, RZ, RZ, RZ ;  /* 0x000000ffff0c7224 */ /* 0x000fe200078e00ff */
[----:B------:R-:W-:Y:S01]  /*0350*/  ISETP.GE.AND P0, PT, R18, R6, PT ;  /* 0x000000061200720c */ /* 0x000fe20003f06270 */
[----:B------:R-:W4:Y:S01]  /*0360*/  @!P3 LDG.E R16, desc[UR4][R2.64] ;  /* 0x000000040210b981 */ /* 0x000f22000c1e1900 */
[----:B------:R-:W-:Y:S01]  /*0370*/  CS2R R26, SRZ ;  /* 0x00000000001a7805 */ /* 0x000fe2000001ff00 */
[----:B------:R-:W-:Y:S01]  /*0380*/  IMAD.MOV.U32 R23, RZ, RZ, RZ ;  /* 0x000000ffff177224 */ /* 0x000fe200078e00ff */
[----:B------:R-:W-:Y:S01]  /*0390*/  ULDC.64 UR6, c[0x0][0x220] ;  /* 0x0000880000067ab9 */ /* 0x000fe20000000a00 */
[----:B------:R-:W4:Y:S01]  /*03a0*/  @!P2 LDG.E R15, desc[UR4][R2.64+0x80] ;  /* 0x00008004020fa981 */ /* 0x000f22000c1e1900 */
[----:B------:R-:W-:-:S03]  /*03b0*/  IMAD.MOV.U32 R24, RZ, RZ, RZ ;  /* 0x000000ffff187224 */ /* 0x000fc600078e00ff */
[----:B------:R-:W5:Y:S04]  /*03c0*/  @!P6 LDG.E R26, desc[UR4][R4.64+0x80] ;  /* 0x00008004041ae981 */ /* 0x000f68000c1e1900 */
[----:B------:R-:W4:Y:S04]  /*03d0*/  @!P1 LDG.E R14, desc[UR4][R2.64+0x100] ;  /* 0x00010004020e9981 */ /* 0x000f28000c1e1900 */
[----:B------:R-:W4:Y:S04]  /*03e0*/  @!P0 LDG.E R12, desc[UR4][R2.64+0x180] ;  /* 0x00018004020c8981 */ /* 0x000f28000c1e1900 */
[----:B------:R-:W5:Y:S04]  /*03f0*/  @!P5 LDG.E R23, desc[UR4][R4.64+0x100] ;  /* 0x000100040417d981 */ /* 0x000f68000c1e1900 */
[----:B------:R0:W5:Y:S01]  /*0400*/  @!P4 LDG.E R24, desc[UR4][R4.64+0x180] ;  /* 0x000180040418c981 */ /* 0x000162000c1e1900 */
[----:B------:R-:W-:-:S02]  /*0410*/  IADD3 R6, P6, R0, UR6, RZ ;  /* 0x0000000600067c10 */ /* 0x000fc4000ffde0ff */
[----:B------:R-:W-:Y:S02]  /*0420*/  CS2R R28, SRZ ;  /* 0x00000000001c7805 */ /* 0x000fe4000001ff00 */
[----:B------:R-:W-:Y:S02]  /*0430*/  ISETP.GE.AND P5, PT, R7, 0x1, PT ;  /* 0x000000010700780c */ /* 0x000fe40003fa6270 */
[----:B------:R-:W-:Y:S01]  /*0440*/  IADD3.X R7, R8, UR7, RZ, P6, !PT ;  /* 0x0000000708077c10 */ /* 0x000fe2000b7fe4ff */
[----:B0-----:R-:W-:-:S04]  /*0450*/  IMAD.MOV.U32 R5, RZ, RZ, RZ ;  /* 0x000000ffff057224 */ /* 0x001fc800078e00ff */
        /* <DEDUP_REMOVED lines=8> */
[----:B------:R-:W1:Y:S01]  /*04e0*/  SHFL.BFLY PT, R2, R3, 0x10, 0x1f ;  /* 0x0e001f0003027f89 */ /* 0x000e6200000e0000 */
        /* <DEDUP_REMOVED lines=9> */
[----:B------:R-:W0:Y:S02]  /*0580*/  SHFL.BFLY PT, R2, R7, 0x8, 0x1f ;  /* 0x0d001f0007027f89 */ /* 0x000e2400000e0000 */
[----:B0-----:R-:W-:Y:S02]  /*0590*/  FADD.FTZ R3, R7, R2 ;  /* 0x0000000207037221 */ /* 0x001fe40000010000 */
        /* <DEDUP_REMOVED lines=14> */
[----:B------:R-:W-:Y:S01]  /*0680*/  ULDC.64 UR6, c[0x0][0x210] ;  /* 0x0000840000067ab9 */ /* 0x000fe20000000a00 */
[-C--:B------:R-:W-:Y:S02]  /*0690*/  ISETP.GE.AND P2, PT, R21, R22.reuse, PT ;  /* 0x000000161500720c */ /* 0x080fe40003f46270 */
[-C--:B------:R-:W-:Y:S02]  /*06a0*/  ISETP.GE.AND P3, PT, R19, R22.reuse, PT ;  /* 0x000000161300720c */ /* 0x080fe40003f66270 */
[----:B------:R-:W-:Y:S02]  /*06b0*/  ISETP.GE.AND P4, PT, R18, R22, PT ;  /* 0x000000161200720c */ /* 0x000fe40003f86270 */
[----:B------:R-:W-:-:S07]  /*06c0*/  SHF.R.S32.HI R6, RZ, 0x1f, R13 ;  /* 0x0000001fff067819 */ /* 0x000fce000001140d */
[C---:B-----5:R-:W-:Y:S02]  /*06d0*/  @!P2 FFMA.FTZ R11, R4.reuse, -R26, R11 ;  /* 0x8000001a040ba223 */ /* 0x060fe4000001000b */
[C---:B------:R-:W-:Y:S02]  /*06e0*/  @!P3 FFMA.FTZ R23, R4.reuse, -R23, R10 ;  /* 0x800000170417b223 */ /* 0x040fe4000001000a */
[----:B------:R-:W-:Y:S01]  /*06f0*/  @!P4 FFMA.FTZ R9, R4, -R24, R9 ;  /* 0x800000180409c223 */ /* 0x000fe20000010009 */
[----:B0-----:R-:W-:Y:S02]  /*0700*/  LOP3.LUT R3, R2, 0x1f, RZ, 0xc0, !PT ;  /* 0x0000001f02037812 */ /* 0x001fe400078ec0ff */
[----:B------:R-:W-:Y:S02]  /*0710*/  LEA R2, P0, R13, UR6, 0x2 ;  /* 0x000000060d027c11 */ /* 0x000fe4000f8010ff */
[----:B------:R-:W-:Y:S02]  /*0720*/  ISETP.GE.AND P1, PT, R3, R22, PT ;  /* 0x000000160300720c */ /* 0x000fe40003f26270 */
[----:B------:R-:W-:-:S02]  /*0730*/  LEA.HI.X R3, R13, UR7, R6, 0x2, P0 ;  /* 0x000000070d037c11 */ /* 0x000fc400080f1406 */
[----:B------:R-:W-:-:S03]  /*0740*/  ISETP.GE.AND P0, PT, R25, 0x2, PT ;  /* 0x000000021900780c */ /* 0x000fc60003f06270 */
[----:B------:R0:W-:Y:S04]  /*0750*/  @!P2 STG.E desc[UR4][R2.64+0x80], R11 ;  /* 0x0000800b0200a986 */ /* 0x0001e8000c101904 */
[----:B------:R0:W-:Y:S02]  /*0760*/  @!P3 STG.E desc[UR4][R2.64+0x100], R23 ;  /* 0x000100170200b986 */ /* 0x0001e4000c101904 */
[----:B------:R-:W-:Y:S02]  /*0770*/  @!P1 FFMA.FTZ R17, R4, -R17, R20 ;  /* 0x8000001104119223 */ /* 0x000fe40000010014 */
[----:B------:R0:W-:Y:S04]  /*0780*/  @!P4 STG.E desc[UR4][R2.64+0x180], R9 ;  /* 0x000180090200c986 */ /* 0x0001e8000c101904 */
[----:B------:R0:W-:Y:S01]  /*0790*/  @!P1 STG.E desc[UR4][R2.64], R17 ;  /* 0x0000001102009986 */ /* 0x0001e2000c101904 */
[----:B------:R-:W-:Y:S05]  /*07a0*/  @!P0 EXIT ;  /* 0x000000000000894d */ /* 0x000fea0003800000 */
[----:B0-----:R-:W-:Y:S01]  /*07b0*/  IADD3 R2, P0, R0, UR6, RZ ;  /* 0x0000000600027c10 */ /* 0x001fe2000ff1e0ff */
[C---:B------:R-:W-:Y:S01]  /*07c0*/  @!P1 FFMA.FTZ R27, R7.reuse, -R27, R16 ;  /* 0x8000001b071b9223 */ /* 0x040fe20000010010 */
[C---:B------:R-:W-:Y:S01]  /*07d0*/  @!P2 FFMA.FTZ R15, R7.reuse, -R28, R15 ;  /* 0x8000001c070fa223 */ /* 0x040fe2000001000f */
[----:B------:R-:W-:Y:S01]  /*07e0*/  @!P3 FFMA.FTZ R29, R7, -R29, R14 ;  /* 0x8000001d071db223 */ /* 0x000fe2000001000e */
[----:B------:R-:W-:-:S05]  /*07f0*/  IADD3.X R3, R8, UR7, RZ, P0, !PT ;  /* 0x0000000708037c10 */ /* 0x000fca00087fe4ff */
[----:B------:R0:W-:Y:S04]  /*0800*/  @!P1 STG.E desc[UR4][R2.64], R27 ;  /* 0x0000001b02009986 */ /* 0x0001e8000c101904 */
[----:B------:R0:W-:Y:S04]  /*0810*/  @!P2 STG.E desc[UR4][R2.64+0x80], R15 ;  /* 0x0000800f0200a986 */ /* 0x0001e8000c101904 */
[----:B------:R0:W-:Y:S01]  /*0820*/  @!P3 STG.E desc[UR4][R2.64+0x100], R29 ;  /* 0x0001001d0200b986 */ /* 0x0001e2000c101904 */
[----:B------:R-:W-:Y:S05]  /*0830*/  @P4 EXIT ;  /* 0x000000000000494d */ /* 0x000fea0003800000 */
[----:B------:R-:W-:-:S05]  /*0840*/  FFMA.FTZ R5, R7, -R5, R12 ;  /* 0x8000000507057223 */ /* 0x000fca000001000c */
[----:B------:R-:W-:Y:S01]  /*0850*/  STG.E desc[UR4][R2.64+0x180], R5 ;  /* 0x0001800502007986 */ /* 0x000fe2000c101904 */
[----:B------:R-:W-:Y:S05]  /*0860*/  EXIT ;  /* 0x000000000000794d */ /* 0x000fea0003800000 */
.L_x_4312:
        /* <DEDUP_REMOVED lines=9> */
.L_x_11787:


//--------------------- .text._ZN43_GLOBAL__N__9ae7fba5_10_SoftMax_cu_9f978f6321softmax_warp_backwardIfffLi6ELb0ELb0EEEvPT0_PKT_S5_iiiPKb --------------------------
	.section	.text._ZN43_GLOBAL__N__9ae7fba5_10_SoftMax_cu_9f978f6321softmax_warp_backwardIfffLi6ELb0ELb0EEEvPT0_PKT_S5_iiiPKb,"ax",@progbits
	.align	128
.text._ZN43_GLOBAL__N__9ae7fba5_10_SoftMax_cu_9f978f6321softmax_warp_backwardIfffLi6ELb0ELb0EEEvPT0_PKT_S5_iiiPKb:
        .type           _ZN43_GLOBAL__N__9ae7fba5_10_SoftMax_cu_9f978f6321softmax_warp_backwardIfffLi6ELb0ELb0EEEvPT0_PKT_S5_iiiPKb,@function
        .size           _ZN43_GLOBAL__N__9ae7fba5_10_SoftMax_cu_9f978f6321softmax_warp_backwardIfffLi6ELb0ELb0EEEvPT0_PKT_S5_iiiPKb,(.L_x_11788 - _ZN43_GLOBAL__N__9ae7fba5_10_SoftMax_cu_9f978f6321softmax_warp_backwardIfffLi6ELb0ELb0EEEvPT0_PKT_S5_iiiPKb)
        .other          _ZN43_GLOBAL__N__9ae7fba5_10_SoftMax_cu_9f978f6321softmax_warp_backwardIfffLi6ELb0ELb0EEEvPT0_PKT_S5_iiiPKb,@"STO_CUDA_ENTRY STV_DEFAULT"
_ZN43_GLOBAL__N__9ae7fba5_10_SoftMax_cu_9f978f6321softmax_warp_backwardIfffLi6ELb0ELb0EEEvPT0_PKT_S5_iiiPKb:
[----:B------:R-:W-:Y:S01]  /*0000*/  LDC R1, c[0x0][0x28] ;  /* 0x00000a00ff017b82 */ /* 0x000fe20000000800 */
[----:B------:R-:W0:Y:S07]  /*0010*/  S2R R3, SR_TID.Y ;  /* 0x0000000000037919 */ /* 0x000e2e0000002200 */
[----:B------:R-:W0:Y:S01]  /*0020*/  S2UR UR4, SR_CTAID.X ;  /* 0x00000000000479c3 */ /* 0x000e220000002500 */
[----:B------:R-:W-:Y:S01]  /*0030*/  ULDC.64 UR6, c[0x0][0x218] ;  /* 0x0000860000067ab9 */ /* 0x000fe20000000a00 */
[----:B------:R-:W1:Y:S06]  /*0040*/  S2R R12, SR_TID.X ;  /* 0x00000000000c7919 */ /* 0x000e6c0000002100 */
[----:B------:R-:W0:Y:S01]  /*0050*/  LDC R0, c[0x0][0x4] ;  /* 0x00000100ff007b82 */ /* 0x000e220000000800 */
[----:B------:R-:W-:-:S07]  /*0060*/  IMAD.MOV.U32 R13, RZ, RZ, RZ ;  /* 0x000000ffff0d7224 */ /* 0x000fce00078e00ff */
[----:B------:R-:W2:Y:S01]  /*0070*/  LDC R11, c[0x0][0x230] ;  /* 0x00008c00ff0b7b82 */ /* 0x000ea20000000800 */
[----:B0-----:R-:W-:Y:S01]  /*0080*/  IMAD R0, R0, UR4, R3 ;  /* 0x0000000400007c24 */ /* 0x001fe2000f8e0203 */
[----:B------:R-:W-:-:S06]  /*0090*/  ULDC.64 UR4, c[0x0][0x228] ;  /* 0x00008a0000047ab9 */ /* 0x000fcc0000000a00 */
[----:B------:R-:W0:Y:S01]  /*00a0*/  LDC.64 R2, c[0x0][0x218] ;  /* 0x00008600ff027b82 */ /* 0x000e220000000a00 */
[----:B-1----:R-:W-:Y:S01]  /*00b0*/  LOP3.LUT R12, R12, 0x1f, RZ, 0xc0, !PT ;  /* 0x0000001f0c0c7812 */ /* 0x002fe200078ec0ff */
[----:B------:R-:W-:Y:S01]  /*00c0*/  IMAD.SHL.U32 R5, R0, 0x2, RZ ;  /* 0x0000000200057824 */ /* 0x000fe200078e00ff */
[----:B------:R-:W-:Y:S01]  /*00d0*/  HFMA2.MMA R10, -RZ, RZ, 0, 0 ;  /* 0x00000000ff0a7435 */ /* 0x000fe200000001ff */
[----:B------:R-:W-:Y:S01]  /*00e0*/  IMAD.MOV.U32 R0, RZ, RZ, RZ ;  /* 0x000000ffff007224 */ /* 0x000fe200078e00ff */
[----:B------:R-:W-:Y:S01]  /*00f0*/  LOP3.LUT R16, R12, 0x20, RZ, 0xfc, !PT ;  /* 0x000000200c107812 */ /* 0x000fe200078efcff */
[C---:B------:R-:W-:Y:S01]  /*0100*/  IMAD R6, R5.reuse, UR5, R12 ;  /* 0x0000000505067c24 */ /* 0x040fe2000f8e020c */
[----:B------:R-:W-:Y:S01]  /*0110*/  IADD3 R20, -R5, UR4, RZ ;  /* 0x0000000405147c10 */ /* 0x000fe2000fffe1ff */
[----:B------:R-:W-:-:S03]  /*0120*/  ULDC.64 UR4, c[0x0][0x208] ;  /* 0x0000820000047ab9 */ /* 0x000fc60000000a00 */
[C---:B------:R-:W-:Y:S02]  /*0130*/  VIMNMX R22, R20.reuse, 0x2, PT ;  /* 0x0000000214167848 */ /* 0x040fe40003fe0100 */
[----:B------:R-:W-:Y:S02]  /*0140*/  ISETP.GT.AND P0, PT, R20, RZ, PT ;  /* 0x000000ff1400720c */ /* 0x000fe40003f04270 */
[----:B------:R-:W-:Y:S02]  /*0150*/  ISETP.GT.AND P1, PT, R22, 0x1, PT ;  /* 0x000000011600780c */ /* 0x000fe40003f24270 */
[----:B--2---:R-:W-:Y:S02]  /*0160*/  SEL R5, R11, RZ, P0 ;  /* 0x000000ff0b057207 */ /* 0x004fe40000000000 */
[----:B------:R-:W-:Y:S02]  /*0170*/  SHF.R.S32.HI R7, RZ, 0x1f, R6 ;  /* 0x0000001fff077819 */ /* 0x000fe40000011406 */
[----:B------:R-:W-:-:S02]  /*0180*/  IADD3 R4, P2, R6, R11, RZ ;  /* 0x0000000b06047210 */ /* 0x000fc40007f5e0ff */
[C---:B------:R-:W-:Y:S01]  /*0190*/  SEL R9, R11.reuse, RZ, P1 ;  /* 0x000000ff0b097207 */ /* 0x040fe20000800000 */
[----:B0-----:R-:W-:Y:S01]  /*01a0*/  IMAD.WIDE R2, R6, 0x4, R2 ;  /* 0x0000000406027825 */ /* 0x001fe200078e0202 */
[-C--:B------:R-:W-:Y:S02]  /*01b0*/  ISETP.GE.AND P1, PT, R12, R5.reuse, PT ;  /* 0x000000050c00720c */ /* 0x080fe40003f26270 */
[----:B------:R-:W-:Y:S02]  /*01c0*/  ISETP.GE.AND P0, PT, R16, R5, PT ;  /* 0x000000051000720c */ /* 0x000fe40003f06270 */
[----:B------:R-:W-:Y:S02]  /*01d0*/  LEA.HI.X.SX32 R5, R11, R7, 0x1, P2 ;  /* 0x000000070b057211 */ /* 0x000fe400010f0eff */
[-C--:B------:R-:W-:Y:S02]  /*01e0*/  ISETP.GE.AND P3, PT, R12, R9.reuse, PT ;  /* 0x000000090c00720c */ /* 0x080fe40003f66270 */
[----:B------:R-:W-:Y:S01]  /*01f0*/  ISETP.GE.AND P2, PT, R16, R9, PT ;  /* 0x000000091000720c */ /* 0x000fe20003f46270 */
[C---:B------:R-:W-:Y:S01]  /*0200*/  IMAD.SHL.U32 R9, R4.reuse, 0x4, RZ ;  /* 0x0000000404097824 */ /* 0x040fe200078e00ff */
[----:B------:R-:W-:Y:S01]  /*0210*/  SHF.L.U64.HI R8, R4, 0x2, R5 ;  /* 0x0000000204087819 */ /* 0x000fe20000010205 */
[----:B------:R-:W-:Y:S01]  /*0220*/  IMAD.MOV.U32 R17, RZ, RZ, RZ ;  /* 0x000000ffff117224 */ /* 0x000fe200078e00ff */
[----:B------:R-:W0:Y:S01]  /*0230*/  LDC.64 R4, c[0x0][0x220] ;  /* 0x00008800ff047b82 */ /* 0x000e220000000a00 */
[----:B------:R-:W2:Y:S01]  /*0240*/  @!P1 LDG.E R0, desc[UR4][R2.64] ;  /* 0x0000000402009981 */ /* 0x000ea2000c1e1900 */
[----:B------:R-:W-:-:S03]  /*0250*/  IADD3 R14, P4, R9, UR6, RZ ;  /* 0x00000006090e7c10 */ /* 0x000fc6000ff9e0ff */
[----:B------:R1:W3:Y:S01]  /*0260*/  @!P0 LDG.E R13, desc[UR4][R2.64+0x80] ;  /* 0x00008004020d8981 */ /* 0x0002e2000c1e1900 */
[----:B------:R-:W-:Y:S02]  /*0270*/  IADD3.X R15, R8, UR7, RZ, P4, !PT ;  /* 0x00000007080f7c10 */ /* 0x000fe4000a7fe4ff */
[----:B------:R-:W-:Y:S01]  /*0280*/  CS2R R18, SRZ ;  /* 0x0000000000127805 */ /* 0x000fe2000001ff00 */
[----:B------:R-:W-:Y:S02]  /*0290*/  ULDC.64 UR6, c[0x0][0x220] ;  /* 0x0000880000067ab9 */ /* 0x000fe40000000a00 */
[----:B------:R-:W4:Y:S04]  /*02a0*/  @!P3 LDG.E R10, desc[UR4][R14.64] ;  /* 0x000000040e0ab981 */ /* 0x000f28000c1e1900 */
[----:B------:R1:W4:Y:S01]  /*02b0*/  @!P2 LDG.E R17, desc[UR4][R14.64+0x80] ;  /* 0x000080040e11a981 */ /* 0x000322000c1e1900 */
[----:B0-----:R-:W-:-:S05]  /*02c0*/  IMAD.WIDE R4, R6, 0x4, R4 ;  /* 0x0000000406047825 */ /* 0x001fca00078e0204 */
[----:B------:R-:W5:Y:S04]  /*02d0*/  @!P1 LDG.E R19, desc[UR4][R4.64] ;  /* 0x0000000404139981 */ /* 0x000f68000c1e1900 */
[----:B------:R0:W5:Y:S01]  /*02e0*/  @!P0 LDG.E R18, desc[UR4][R4.64+0x80] ;  /* 0x0000800404128981 */ /* 0x000162000c1e1900 */
[----:B-1----:R-:W-:Y:S01]  /*02f0*/  IADD3 R2, P0, R9, UR6, RZ ;  /* 0x0000000609027c10 */ /* 0x002fe2000ff1e0ff */
[----:B------:R-:W-:Y:S01]  /*0300*/  IMAD.MOV.U32 R21, RZ, RZ, RZ ;  /* 0x000000ffff157224 */ /* 0x000fe200078e00ff */
[----:B------:R-:W-:Y:S02]  /*0310*/  MOV R14, RZ ;  /* 0x000000ff000e7202 */ /* 0x000fe40000000f00 */
[----:B------:R-:W-:-:S05]  /*0320*/  IADD3.X R3, R8, UR7, RZ, P0, !PT ;  /* 0x0000000708037c10 */ /* 0x000fca00087fe4ff */
[----:B------:R-:W5:Y:S04]  /*0330*/  @!P3 LDG.E R21, desc[UR4][R2.64] ;  /* 0x000000040215b981 */ /* 0x000f68000c1e1900 */
[----:B------:R1:W5:Y:S01]  /*0340*/  @!P2 LDG.E R14, desc[UR4][R2.64+0x80] ;  /* 0x00008004020ea981 */ /* 0x000362000c1e1900 */
[----:B------:R-:W-:Y:S01]  /*0350*/  ISETP.GE.AND P0, PT, R22, 0x1, PT ;  /* 0x000000011600780c */ /* 0x000fe20003f06270 */
[----:B--2---:R-:W-:-:S04]  /*0360*/  FADD.FTZ R24, RZ, R0 ;  /* 0x00000000ff187221 */ /* 0x004fc80000010000 */
[----:B---3--:R-:W-:Y:S01]  /*0370*/  FADD.FTZ R24, R24, R13 ;  /* 0x0000000d18187221 */ /* 0x008fe20000010000 */
[----:B----4-:R-:W-:-:S04]  /*0380*/  FADD.FTZ R26, RZ, R10 ;  /* 0x0000000aff1a7221 */ /* 0x010fc80000010000 */
[----:B------:R-:W-:Y:S01]  /*0390*/  FADD.FTZ R26, R26, R17 ;  /* 0x000000111a1a7221 */ /* 0x000fe20000010000 */
        /* <DEDUP_REMOVED lines=20> */
[----:B------:R-:W-:Y:S01]  /*04e0*/  ULDC.64 UR6, c[0x0][0x210] ;  /* 0x0000840000067ab9 */ /* 0x000fe20000000a00 */
[----:B------:R-:W-:Y:S01]  /*04f0*/  ISETP.GE.AND P2, PT, R16, R11, PT ;  /* 0x0000000b1000720c */ /* 0x000fe20003f46270 */
[----:B01----:R-:W-:Y:S01]  /*0500*/  FADD.FTZ R5, R5, R22 ;  /* 0x0000001605057221 */ /* 0x003fe20000010000 */
[----:B------:R-:W-:Y:S02]  /*0510*/  ISETP.GE.AND P0, PT, R20, 0x2, PT ;  /* 0x000000021400780c */ /* 0x000fe40003f06270 */
[----:B------:R-:W-:-:S04]  /*0520*/  LEA R2, P3, R6, UR6, 0x2 ;  /* 0x0000000606027c11 */ /* 0x000fc8000f8610ff */
[----:B------:R-:W-:-:S03]  /*0530*/  LEA.HI.X R3, R6, UR7, R7, 0x2, P3 ;  /* 0x0000000706037c11 */ /* 0x000fc600098f1407 */
[C---:B-----5:R-:W-:Y:S02]  /*0540*/  @!P1 FFMA.FTZ R19, R5.reuse, -R19, R0 ;  /* 0x8000001305139223 */ /* 0x060fe40000010000 */
[----:B------:R-:W-:-:S03]  /*0550*/  @!P2 FFMA.FTZ R13, R5, -R18, R13 ;  /* 0x80000012050da223 */ /* 0x000fc6000001000d */
[----:B------:R0:W-:Y:S04]  /*0560*/  @!P1 STG.E desc[UR4][R2.64], R19 ;  /* 0x0000001302009986 */ /* 0x0001e8000c101904 */
[----:B------:R0:W-:Y:S01]  /*0570*/  @!P2 STG.E desc[UR4][R2.64+0x80], R13 ;  /* 0x0000800d0200a986 */ /* 0x0001e2000c101904 */
[----:B------:R-:W-:Y:S05]  /*0580*/  @!P0 EXIT ;  /* 0x000000000000894d */ /* 0x000fea0003800000 */
[----:B0-----:R-:W-:Y:S01]  /*0590*/  IADD3 R2, P0, R9, UR6, RZ ;  /* 0x0000000609027c10 */ /* 0x001fe2000ff1e0ff */
[----:B--2---:R-:W-:-:S03]  /*05a0*/  FADD.FTZ R15, R24, R15 ;  /* 0x0000000f180f7221 */ /* 0x004fc60000010000 */
[----:B------:R-:W-:Y:S01]  /*05b0*/  IADD3.X R3, R8, UR7, RZ, P0, !PT ;  /* 0x0000000708037c10 */ /* 0x000fe200087fe4ff */
[----:B------:R-:W-:-:S05]  /*05c0*/  @!P1 FFMA.FTZ R21, R15, -R21, R10 ;  /* 0x800000150f159223 */ /* 0x000fca000001000a */
[----:B------:R0:W-:Y:S01]  /*05d0*/  @!P1 STG.E desc[UR4][R2.64], R21 ;  /* 0x0000001502009986 */ /* 0x0001e2000c101904 */
[----:B------:R-:W-:Y:S05]  /*05e0*/  @P2 EXIT ;  /* 0x000000000000294d */ /* 0x000fea0003800000 */
[----:B------:R-:W-:-:S05]  /*05f0*/  FFMA.FTZ R17, R15, -R14, R17 ;  /* 0x8000000e0f117223 */ /* 0x000fca0000010011 */
[----:B------:R-:W-:Y:S01]  /*0600*/  STG.E desc[UR4][R2.64+0x80], R17 ;  /* 0x0000801102007986 */ /* 0x000fe2000c101904 */
[----:B------:R-:W-:Y:S05]  /*0610*/  EXIT ;  /* 0x000000000000794d */ /* 0x000fea0003800000 */
.L_x_4313:
        /* <DEDUP_REMOVED lines=14> */
.L_x_11788:


//--------------------- .text._ZN43_GLOBAL__N__9ae7fba5_10_SoftMax_cu_9f978f6321softmax_warp_backwardIfffLi5ELb0ELb0EEEvPT0_PKT_S5_iiiPKb --------------------------
	.section	.text._ZN43_GLOBAL__N__9ae7fba5_10_SoftMax_cu_9f978f6321softmax_warp_backwardIfffLi5ELb0ELb0EEEvPT0_PKT_S5_iiiPKb,"ax",@progbits
	.align	128
.text._ZN43_GLOBAL__N__9ae7fba5_10_SoftMax_cu_9f978f6321softmax_warp_backwardIfffLi5ELb0ELb0EEEvPT0_PKT_S5_iiiPKb:
        .type           _ZN43_GLOBAL__N__9ae7fba5_10_SoftMax_cu_9f978f6321softmax_warp_backwardIfffLi5ELb0ELb0EEEvPT0_PKT_S5_iiiPKb,@function
        .size           _ZN43_GLOBAL__N__9ae7fba5_10_SoftMax_cu_9f978f6321softmax_warp_backwardIfffLi5ELb0ELb0EEEvPT0_PKT_S5_iiiPKb,(.L_x_11789 - _ZN43_GLOBAL__N__9ae7fba5_10_SoftMax_cu_9f978f6321softmax_warp_backwardIfffLi5ELb0ELb0EEEvPT0_PKT_S5_iiiPKb)
        .other          _ZN43_GLOBAL__N__9ae7fba5_10_SoftMax_cu_9f978f6321softmax_warp_backwardIfffLi5ELb0ELb0EEEvPT0_PKT_S5_iiiPKb,@"STO_CUDA_ENTRY STV_DEFAULT"
_ZN43_GLOBAL__N__9ae7fba5_10_SoftMax_cu_9f978f6321softmax_warp_backwardIfffLi5ELb0ELb0EEEvPT0_PKT_S5_iiiPKb:
        /* <DEDUP_REMOVED lines=71> */
[----:B------:R-:W-:-:S11]  /*0470*/  ISETP.GE.AND P0, PT, R18, 0x2, PT ;  /* 0x000000021200780c */ /* 0x000fd60003f06270 */
[----:B------:R-:W1:Y:S01]  /*0480*/  @!P1 LDC.64 R10, c[0x0][0x210] ;  /* 0x00008400ff0a9b82 */ /* 0x000e620000000a00 */
[----:B-----5:R-:W-:Y:S01]  /*0490*/  @!P1 FFMA.FTZ R7, R19, -R7, R6 ;  /* 0x8000000713079223 */ /* 0x020fe20000010006 */
[----:B-1----:R-:W-:-:S04]  /*04a0*/  @!P1 LEA R10, P2, R2, R10, 0x2 ;  /* 0x0000000a020a9211 */ /* 0x002fc800078410ff */
[----:B------:R-:W-:-:S05]  /*04b0*/  @!P1 LEA.HI.X R11, R2, R11, R3, 0x2, P2 ;  /* 0x0000000b020b9211 */ /* 0x000fca00010f1403 */
[----:B------:R1:W-:Y:S01]  /*04c0*/  @!P1 STG.E desc[UR4][R10.64], R7 ;  /* 0x000000070a009986 */ /* 0x0003e2000c101904 */
[----:B------:R-:W-:Y:S05]  /*04d0*/  @!P0 EXIT ;  /* 0x000000000000894d */ /* 0x000fea0003800000 */
[----:B------:R-:W-:Y:S05]  /*04e0*/  @P1 EXIT ;  /* 0x000000000000194d */ /* 0x000fea0003800000 */
[----:B------:R-:W-:Y:S01]  /*04f0*/  IADD3 R5, P0, R2, R0, RZ ;  /* 0x0000000002057210 */ /* 0x000fe20007f1e0ff */
[----:B------:R-:W-:Y:S01]  /*0500*/  ULDC.64 UR6, c[0x0][0x210] ;  /* 0x0000840000067ab9 */ /* 0x000fe20000000a00 */
[----:B0-2---:R-:W-:Y:S02]  /*0510*/  FADD.FTZ R13, R13, R16 ;  /* 0x000000100d0d7221 */ /* 0x005fe40000010000 */
[----:B------:R-:W-:Y:S02]  /*0520*/  LEA.HI.X.SX32 R0, R0, R3, 0x1, P0 ;  /* 0x0000000300007211 */ /* 0x000fe400000f0eff */
[----:B------:R-:W-:Y:S01]  /*0530*/  LEA R2, P0, R5, UR6, 0x2 ;  /* 0x0000000605027c11 */ /* 0x000fe2000f8010ff */
[----:B------:R-:W-:-:S03]  /*0540*/  FFMA.FTZ R9, R13, -R9, R4 ;  /* 0x800000090d097223 */ /* 0x000fc60000010004 */
[----:B------:R-:W-:-:S05]  /*0550*/  LEA.HI.X R3, R5, UR7, R0, 0x2, P0 ;  /* 0x0000000705037c11 */ /* 0x000fca00080f1400 */
[----:B------:R-:W-:Y:S01]  /*0560*/  STG.E desc[UR4][R2.64], R9 ;  /* 0x0000000902007986 */ /* 0x000fe2000c101904 */
[----:B------:R-:W-:Y:S05]  /*0570*/  EXIT ;  /* 0x000000000000794d */ /* 0x000fea0003800000 */
.L_x_4314:
        /* <DEDUP_REMOVED lines=16> */
.L_x_11789:


//--------------------- .text._ZN43_GLOBAL__N__9ae7fba5_10_SoftMax_cu_9f978f6321softmax_warp_backwardIfffLi4ELb0ELb0EEEvPT0_PKT_S5_iiiPKb --------------------------
	.section	.text._ZN43_GLOBAL__N__9ae7fba5_10_SoftMax_cu_9f978f6321softmax_warp_backwardIfffLi4ELb0ELb0EEEvPT0_PKT_S5_iiiPKb,"ax",@progbits
	.align	128
.text._ZN43_GLOBAL__N__9ae7fba5_10_SoftMax_cu_9f978f6321softmax_warp_backwardIfffLi4ELb0ELb0EEEvPT0_PKT_S5_iiiPKb:
        .type           _ZN43_GLOBAL__N__9ae7fba5_10_SoftMax_cu_9f978f6321softmax_warp_backwardIfffLi4ELb0ELb0EEEvPT0_PKT_S5_iiiPKb,@function
        .size           _ZN43_GLOBAL__N__9ae7fba5_10_SoftMax_cu_9f978f6321softmax_warp_backwardIfffLi4ELb0ELb0EEEvPT0_PKT_S5_iiiPKb,(.L_x_11790 - _ZN43_GLOBAL__N__9ae7fba5_10_SoftMax_cu_9f978f6321softmax_warp_backwardIfffLi4ELb0ELb0EEEvPT0_PKT_S5_iiiPKb)
        .other          _ZN43_GLOBAL__N__9ae7fba5_10_SoftMax_cu_9f978f6321softmax_warp_backwardIfffLi4ELb0ELb0EEEvPT0_PKT_S5_iiiPKb,@"STO_CUDA_ENTRY STV_DEFAULT"
_ZN43_GLOBAL__N__9ae7fba5_10_SoftMax_cu_9f978f6321softmax_warp_backwardIfffLi4ELb0ELb0EEEvPT0_PKT_S5_iiiPKb:
        /* <DEDUP_REMOVED lines=67> */
[----:B------:R-:W-:-:S11]  /*0430*/  ISETP.GE.AND P0, PT, R18, 0x2, PT ;  /* 0x000000021200780c */ /* 0x000fd60003f06270 */
[----:B------:R-:W0:Y:S01]  /*0440*/  @!P1 LDC.64 R10, c[0x0][0x210] ;  /* 0x00008400ff0a9b82 */ /* 0x000e220000000a00 */
[----:B-----5:R-:W-:Y:S01]  /*0450*/  @!P1 FFMA.FTZ R9, R15, -R9, R6 ;  /* 0x800000090f099223 */ /* 0x020fe20000010006 */
[----:B0-----:R-:W-:-:S04]  /*0460*/  @!P1 LEA R10, P2, R2, R10, 0x2 ;  /* 0x0000000a020a9211 */ /* 0x001fc800078410ff */
[----:B------:R-:W-:-:S05]  /*0470*/  @!P1 LEA.HI.X R11, R2, R11, R3, 0x2, P2 ;  /* 0x0000000b020b9211 */ /* 0x000fca00010f1403 */
[----:B------:R0:W-:Y:S01]  /*0480*/  @!P1 STG.E desc[UR4][R10.64], R9 ;  /* 0x000000090a009986 */ /* 0x0001e2000c101904 */
[----:B------:R-:W-:Y:S05]  /*0490*/  @!P0 EXIT ;  /* 0x000000000000894d */ /* 0x000fea0003800000 */
[----:B------:R-:W-:Y:S05]  /*04a0*/  @P1 EXIT ;  /* 0x000000000000194d */ /* 0x000fea0003800000 */
[----:B------:R-:W-:Y:S01]  /*04b0*/  IADD3 R5, P0, R2, R0, RZ ;  /* 0x0000000002057210 */ /* 0x000fe20007f1e0ff */
[----:B------:R-:W-:Y:S01]  /*04c0*/  ULDC.64 UR6, c[0x0][0x210] ;  /* 0x0000840000067ab9 */ /* 0x000fe20000000a00 */
[----:B--2---:R-:W-:Y:S02]  /*04d0*/  FADD.FTZ R17, R17, R16 ;  /* 0x0000001011117221 */ /* 0x004fe40000010000 */
[----:B------:R-:W-:Y:S02]  /*04e0*/  LEA.HI.X.SX32 R0, R0, R3, 0x1, P0 ;  /* 0x0000000300007211 */ /* 0x000fe400000f0eff */
[----:B------:R-:W-:Y:S01]  /*04f0*/  LEA R2, P0, R5, UR6, 0x2 ;  /* 0x0000000605027c11 */ /* 0x000fe2000f8010ff */
[----:B------:R-:W-:-:S03]  /*0500*/  FFMA.FTZ R7, R17, -R7, R4 ;  /* 0x8000000711077223 */ /* 0x000fc60000010004 */
[----:B------:R-:W-:-:S05]  /*0510*/  LEA.HI.X R3, R5, UR7, R0, 0x2, P0 ;  /* 0x0000000705037c11 */ /* 0x000fca00080f1400 */
[----:B------:R-:W-:Y:S01]  /*0520*/  STG.E desc[UR4][R2.64], R7 ;  /* 0x0000000702007986 */ /* 0x000fe2000c101904 */
[----:B------:R-:W-:Y:S05]  /*0530*/  EXIT ;  /* 0x000000000000794d */ /* 0x000fea0003800000 */
.L_x_4315:
        /* <DEDUP_REMOVED lines=12> */
.L_x_11790:


//--------------------- .text._ZN43_GLOBAL__N__9ae7fba5_10_SoftMax_cu_9f978f6321softmax_warp_backwardIfffLi3ELb0ELb0EEEvPT0_PKT_S5_iiiPKb --------------------------
	.section	.text._ZN43_GLOBAL__N__9ae7fba5_10_SoftMax_cu_9f978f6321softmax_warp_backwardIfffLi3ELb0ELb0EEEvPT0_PKT_S5_iiiPKb,"ax",@progbits
	.align	128
.text._ZN43_GLOBAL__N__9ae7fba5_10_SoftMax_cu_9f978f6321softmax_warp_backwardIfffLi3ELb0ELb0EEEvPT0_PKT_S5_iiiPKb:
        .type           _ZN43_GLOBAL__N__9ae7fba5_10_SoftMax_cu_9f978f6321softmax_warp_backwardIfffLi3ELb0ELb0EEEvPT0_PKT_S5_iiiPKb,@function
        .size           _ZN43_GLOBAL__N__9ae7fba5_10_SoftMax_cu_9f978f6321softmax_warp_backwardIfffLi3ELb0ELb0EEEvPT0_PKT_S5_iiiPKb,(.L_x_11791 - _ZN43_GLOBAL__N__9ae7fba5_10_SoftMax_cu_9f978f6321softmax_warp_backwardIfffLi3ELb0ELb0EEEvPT0_PKT_S5_iiiPKb)
        .other          _ZN43_GLOBAL__N__9ae7fba5_10_SoftMax_cu_9f978f6321softmax_warp_backwardIfffLi3ELb0ELb0EEEvPT0_PKT_S5_iiiPKb,@"STO_CUDA_ENTRY STV_DEFAULT"
_ZN43_GLOBAL__N__9ae7fba5_10_SoftMax_cu_9f978f6321softmax_warp_backwardIfffLi3ELb0ELb0EEEvPT0_PKT_S5_iiiPKb:
        /* <DEDUP_REMOVED lines=58> */
[----:B------:R1:W2:Y:S04]  /*03a0*/  SHFL.BFLY PT, R15, R12, 0x1, 0x181f ;  /* 0x0c381f000c0f7f89 */ /* 0x0002a800000e0000 */
[----:B0-----:R1:W0:Y:S01]  /*03b0*/  SHFL.BFLY PT, R17, R14, 0x1, 0x181f ;  /* 0x0c381f000e117f89 */ /* 0x00122200000e0000 */
[----:B------:R-:W-:Y:S05]  /*03c0*/  @!P0 EXIT ;  /* 0x000000000000894d */ /* 0x000fea0003800000 */
[----:B------:R-:W-:Y:S01]  /*03d0*/  ISETP.GE.AND P1, PT, R5, R0, PT ;  /* 0x000000000500720c */ /* 0x000fe20003f26270 */
[----:B--2---:R-:W-:Y:S01]  /*03e0*/  FADD.FTZ R15, R12, R15 ;  /* 0x0000000f0c0f7221 */ /* 0x004fe20000010000 */
[----:B------:R-:W-:-:S11]  /*03f0*/  ISETP.GE.AND P0, PT, R18, 0x2, PT ;  /* 0x000000021200780c */ /* 0x000fd60003f06270 */
[----:B------:R-:W2:Y:S01]  /*0400*/  @!P1 LDC.64 R10, c[0x0][0x210] ;  /* 0x00008400ff0a9b82 */ /* 0x000ea20000000a00 */
[----:B-----5:R-:W-:Y:S01]  /*0410*/  @!P1 FFMA.FTZ R9, R15, -R9, R6 ;  /* 0x800000090f099223 */ /* 0x020fe20000010006 */
[----:B--2---:R-:W-:-:S04]  /*0420*/  @!P1 LEA R10, P2, R2, R10, 0x2 ;  /* 0x0000000a020a9211 */ /* 0x004fc800078410ff */
[----:B------:R-:W-:-:S05]  /*0430*/  @!P1 LEA.HI.X R11, R2, R11, R3, 0x2, P2 ;  /* 0x0000000b020b9211 */ /* 0x000fca00010f1403 */
[----:B------:R2:W-:Y:S01]  /*0440*/  @!P1 STG.E desc[UR4][R10.64], R9 ;  /* 0x000000090a009986 */ /* 0x0005e2000c101904 */
[----:B------:R-:W-:Y:S05]  /*0450*/  @!P0 EXIT ;  /* 0x000000000000894d */ /* 0x000fea0003800000 */
[----:B------:R-:W-:Y:S05]  /*0460*/  @P1 EXIT ;  /* 0x000000000000194d */ /* 0x000fea0003800000 */
[----:B------:R-:W-:Y:S01]  /*0470*/  IADD3 R5, P0, R2, R0, RZ ;  /* 0x0000000002057210 */ /* 0x000fe20007f1e0ff */
[----:B------:R-:W-:Y:S01]  /*0480*/  ULDC.64 UR6, c[0x0][0x210] ;  /* 0x0000840000067ab9 */ /* 0x000fe20000000a00 */
[----:B0-----:R-:W-:Y:S02]  /*0490*/  FADD.FTZ R17, R14, R17 ;  /* 0x000000110e117221 */ /* 0x001fe40000010000 */
[----:B------:R-:W-:Y:S02]  /*04a0*/  LEA.HI.X.SX32 R0, R0, R3, 0x1, P0 ;  /* 0x0000000300007211 */ /* 0x000fe400000f0eff */
[----:B------:R-:W-:Y:S01]  /*04b0*/  LEA R2, P0, R5, UR6, 0x2 ;  /* 0x0000000605027c11 */ /* 0x000fe2000f8010ff */
[----:B------:R-:W-:-:S03]  /*04c0*/  FFMA.FTZ R7, R17, -R7, R4 ;  /* 0x8000000711077223 */ /* 0x000fc60000010004 */
[----:B------:R-:W-:-:S05]  /*04d0*/  LEA.HI.X R3, R5, UR7, R0, 0x2, P0 ;  /* 0x0000000705037c11 */ /* 0x000fca00080f1400 */
[----:B------:R-:W-:Y:S01]  /*04e0*/  STG.E desc[UR4][R2.64], R7 ;  /* 0x0000000702007986 */ /* 0x000fe2000c101904 */
[----:B------:R-:W-:Y:S05]  /*04f0*/  EXIT ;  /* 0x000000000000794d */ /* 0x000fea0003800000 */
.L_x_4316:
        /* <DEDUP_REMOVED lines=16> */
.L_x_11791:


//--------------------- .text._ZN43_GLOBAL__N__9ae7fba5_10_SoftMax_cu_9f978f6321softmax_warp_backwardIfffLi2ELb0ELb0EEEvPT0_PKT_S5_iiiPKb --------------------------
	.section	.text._ZN43_GLOBAL__N__9ae7fba5_10_SoftMax_cu_9f978f6321softmax_warp_backwardIfffLi2ELb0ELb0EEEvPT0_PKT_S5_iiiPKb,"ax",@progbits
	.align	128
.text._ZN43_GLOBAL__N__9ae7fba5_10_SoftMax_cu_9f978f6321softmax_warp_backwardIfffLi2ELb0ELb0EEEvPT0_PKT_S5_iiiPKb:
        .type           _ZN43_GLOBAL__N__9ae7fba5_10_SoftMax_cu_9f978f6321softmax_warp_backwardIfffLi2ELb0ELb0EEEvPT0_PKT_S5_iiiPKb,@function
        .size           _ZN43_GLOBAL__N__9ae7fba5_10_SoftMax_cu_9f978f6321softmax_warp_backwardIfffLi2ELb0ELb0EEEvPT0_PKT_S5_iiiPKb,(.L_x_11792 - _ZN43_GLOBAL__N__9ae7fba5_10_SoftMax_cu_9f978f6321softmax_warp_backwardIfffLi2ELb0ELb0EEEvPT0_PKT_S5_iiiPKb)
        .other          _ZN43_GLOBAL__N__9ae7fba5_10_SoftMax_cu_9f978f6321softmax_warp_backwardIfffLi2ELb0ELb0EEEvPT0_PKT_S5_iiiPKb,@"STO_CUDA_ENTRY STV_DEFAULT"
_ZN43_GLOBAL__N__9ae7fba5_10_SoftMax_cu_9f978f6321softmax_warp_backwardIfffLi2ELb0ELb0EEEvPT0_PKT_S5_iiiPKb:
        /* <DEDUP_REMOVED lines=76> */
.L_x_4317:
        /* <DEDUP_REMOVED lines=12> */
.L_x_11792:


//--------------------- .text._ZN43_GLOBAL__N__9ae7fba5_10_SoftMax_cu_9f978f6321softmax_warp_backwardIfffLi1ELb0ELb0EEEvPT0_PKT_S5_iiiPKb --------------------------
	.section	.text._ZN43_GLOBAL__N__9ae7fba5_10_SoftMax_cu_9f978f6321softmax_warp_backwardIfffLi1ELb0ELb0EEEvPT0_PKT_S5_iiiPKb,"ax",@progbits
	.align	128
.text._ZN43_GLOBAL__N__9ae7fba5_10_SoftMax_cu_9f978f6321softmax_warp_backwardIfffLi1ELb0ELb0EEEvPT0_PKT_S5_iiiPKb:
        .type           _ZN43_GLOBAL__N__9ae7fba5_10_SoftMax_cu_9f978f6321softmax_warp_backwardIfffLi1ELb0ELb0EEEvPT0_PKT_S5_iiiPKb,@function
        .size           _ZN43_GLOBAL__N__9ae7fba5_10_SoftMax_cu_9f978f6321softmax_warp_backwardIfffLi1ELb0ELb0EEEvPT0_PKT_S5_iiiPKb,(.L_x_11793 - _ZN43_GLOBAL__N__9ae7fba5_10_SoftMax_cu_9f978f6321softmax_warp_backwardIfffLi1ELb0ELb0EEEvPT0_PKT_S5_iiiPKb)
        .other          _ZN43_GLOBAL__N__9ae7fba5_10_SoftMax_cu_9f978f6321softmax_warp_backwardIfffLi1ELb0ELb0EEEvPT0_PKT_S5_iiiPKb,@"STO_CUDA_ENTRY STV_DEFAULT"
_ZN43_GLOBAL__N__9ae7fba5_10_SoftMax_cu_9f978f6321softmax_warp_backwardIfffLi1ELb0ELb0EEEvPT0_PKT_S5_iiiPKb:
        /* <DEDUP_REMOVED lines=70> */
.L_x_4318:
        /* <DEDUP_REMOVED lines=10> */
.L_x_11793:


//--------------------- .text._ZN43_GLOBAL__N__9ae7fba5_10_SoftMax_cu_9f978f6321softmax_warp_backwardIfffLi0ELb0ELb0EEEvPT0_PKT_S5_iiiPKb --------------------------
	.section	.text._ZN43_GLOBAL__N__9ae7fba5_10_SoftMax_cu_9f978f6321softmax_warp_backwardIfffLi0ELb0ELb0EEEvPT0_PKT_S5_iiiPKb,"ax",@progbits
	.align	128
.text._ZN43_GLOBAL__N__9ae7fba5_10_SoftMax_cu_9f978f6321softmax_warp_backwardIfffLi0ELb0ELb0EEEvPT0_PKT_S5_iiiPKb:
        .type           _ZN43_GLOBAL__N__9ae7fba5_10_SoftMax_cu_9f978f6321softmax_warp_backwardIfffLi0ELb0ELb0EEEvPT0_PKT_S5_iiiPKb,@function
        .size           _ZN43_GLOBAL__N__9ae7fba5_10_SoftMax_cu_9f978f6321softmax_warp_backwardIfffLi0ELb0ELb0EEEvPT0_PKT_S5_iiiPKb,(.L_x_11794 - _ZN43_GLOBAL__N__9ae7fba5_10_SoftMax_cu_9f978f6321softmax_warp_backwardIfffLi0ELb0ELb0EEEvPT0_PKT_S5_iiiPKb)
        .other          _ZN43_GLOBAL__N__9ae7fba5_10_SoftMax_cu_9f978f6321softmax_warp_backwardIfffLi0ELb0ELb0EEEvPT0_PKT_S5_iiiPKb,@"STO_CUDA_ENTRY STV_DEFAULT"
_ZN43_GLOBAL__N__9ae7fba5_10_SoftMax_cu_9f978f6321softmax_warp_backwardIfffLi0ELb0ELb0EEEvPT0_PKT_S5_iiiPKb:
[----:B------:R-:W-:Y:S01]  /*0000*/  LDC R1, c[0x0][0x28] ;  /* 0x00000a00ff017b82 */ /* 0x000fe20000000800 */
[----:B------:R-:W0:Y:S07]  /*0010*/  S2R R3, SR_TID.Y ;  /* 0x0000000000037919 */ /* 0x000e2e0000002200 */
[----:B------:R-:W0:Y:S01]  /*0020*/  S2UR UR4, SR_CTAID.X ;  /* 0x00000000000479c3 */ /* 0x000e220000002500 */
[----:B------:R-:W-:Y:S02]  /*0030*/  IMAD.MOV.U32 R12, RZ, RZ, RZ ;  /* 0x000000ffff0c7224 */ /* 0x000fe400078e00ff */
[----:B------:R-:W-:-:S02]  /*0040*/  IMAD.MOV.U32 R11, RZ, RZ, RZ ;  /* 0x000000ffff0b7224 */ /* 0x000fc400078e00ff */
[----:B------:R-:W-:-:S03]  /*0050*/  IMAD.MOV.U32 R15, RZ, RZ, RZ ;  /* 0x000000ffff0f7224 */ /* 0x000fc600078e00ff */
        /* <DEDUP_REMOVED lines=8> */
[----:B------:R-:W-:Y:S01]  /*00e0*/  ULDC.64 UR4, c[0x0][0x208] ;  /* 0x0000820000047ab9 */ /* 0x000fe20000000a00 */
[----:B------:R-:W-:Y:S02]  /*00f0*/  IMAD.MOV.U32 R0, RZ, RZ, RZ ;  /* 0x000000ffff007224 */ /* 0x000fe400078e00ff */
        /* <DEDUP_REMOVED lines=28> */
.L_x_4319:
[----:B------:R-:W-:Y:S05]  /*02c0*/  @!P1 EXIT ;  /* 0x000000000000994d */ /* 0x000fea0003800000 */
[----:B------:R-:W-:Y:S05]  /*02d0*/  @!P0 EXIT ;  /* 0x000000000000894d */ /* 0x000fea0003800000 */
[----:B------:R-:W-:Y:S01]  /*02e0*/  ISETP.GE.AND P0, PT, R16, 0x2, PT ;  /* 0x000000021000780c */ /* 0x000fe20003f06270 */
[----:B------:R-:W-:Y:S01]  /*02f0*/  ULDC.64 UR6, c[0x0][0x210] ;  /* 0x0000840000067ab9 */ /* 0x000fe20000000a00 */
[----:B0----5:R-:W-:Y:S01]  /*0300*/  FADD.FTZ R5, RZ, R12 ;  /* 0x0000000cff057221 */ /* 0x021fe20000010000 */
[----:B------:R-:W-:-:S03]  /*0310*/  LEA R2, P1, R13, UR6, 0x2 ;  /* 0x000000060d027c11 */ /* 0x000fc6000f8210ff */
[----:B------:R-:W-:Y:S01]  /*0320*/  FFMA.FTZ R5, R5, -R15, R12 ;  /* 0x8000000f05057223 */ /* 0x000fe2000001000c */
[----:B------:R-:W-:-:S05]  /*0330*/  LEA.HI.X R3, R13, UR7, R14, 0x2, P1 ;  /* 0x000000070d037c11 */ /* 0x000fca00088f140e */
[----:B------:R0:W-:Y:S01]  /*0340*/  STG.E desc[UR4][R2.64], R5 ;  /* 0x0000000502007986 */ /* 0x0001e2000c101904 */
[----:B------:R-:W-:Y:S05]  /*0350*/  @!P0 EXIT ;  /* 0x000000000000894d */ /* 0x000fea0003800000 */
[----:B0-----:R-:W-:Y:S01]  /*0360*/  FADD.FTZ R5, RZ, R0 ;  /* 0x00000000ff057221 */ /* 0x001fe20000010000 */
[----:B------:R-:W-:-:S04]  /*0370*/  IMAD.WIDE R2, R10, 0x4, R2 ;  /* 0x000000040a027825 */ /* 0x000fc800078e0202 */
[----:B------:R-:W-:-:S05]  /*0380*/  FFMA.FTZ R5, R5, -R11, R0 ;  /* 0x8000000b05057223 */ /* 0x000fca0000010000 */
[----:B------:R-:W-:Y:S01]  /*0390*/  STG.E desc[UR4][R2.64], R5 ;  /* 0x0000000502007986 */ /* 0x000fe2000c101904 */
[----:B------:R-:W-:Y:S05]  /*03a0*/  EXIT ;  /* 0x000000000000794d */ /* 0x000fea0003800000 */
.L_x_4320:
        /* <DEDUP_REMOVED lines=13> */
.L_x_11794:


//--------------------- .text._ZN43_GLOBAL__N__9ae7fba5_10_SoftMax_cu_9f978f6321softmax_warp_backwardIdddLi10ELb0ELb0EEEvPT0_PKT_S5_iiiPKb --------------------------
	.section	.text._ZN43_GLOBAL__N__9ae7fba5_10_SoftMax_cu_9f978f6321softmax_warp_backwardIdddLi10ELb0ELb0EEEvPT0_PKT_S5_iiiPKb,"ax",@progbits
	.align	128
.text._ZN43_GLOBAL__N__9ae7fba5_10_SoftMax_cu_9f978f6321softmax_warp_backwardIdddLi10ELb0ELb0EEEvPT0_PKT_S5_iiiPKb:
        .type           _ZN43_GLOBAL__N__9ae7fba5_10_SoftMax_cu_9f978f6321softmax_warp_backwardIdddLi10ELb0ELb0EEEvPT0_PKT_S5_iiiPKb,@function
        .size           _ZN43_GLOBAL__N__9ae7fba5_10_SoftMax_cu_9f978f6321softmax_warp_backwardIdddLi10ELb0ELb0EEEvPT0_PKT_S5_iiiPKb,(.L_x_11795 - _ZN43_GLOBAL__N__9ae7fba5_10_SoftMax_cu_9f978f6321softmax_warp_backwardIdddLi10ELb0ELb0EEEvPT0_PKT_S5_iiiPKb)
        .other          _ZN43_GLOBAL__N__9ae7fba5_10_SoftMax_cu_9f978f6321softmax_warp_backwardIdddLi10ELb0ELb0EEEvPT0_PKT_S5_iiiPKb,@"STO_CUDA_ENTRY STV_DEFAULT"
_ZN43_GLOBAL__N__9ae7fba5_10_SoftMax_cu_9f978f6321softmax_warp_backwardIdddLi10ELb0ELb0EEEvPT0_PKT_S5_iiiPKb:
        /* <DEDUP_REMOVED lines=13> */
[C---:B------:R-:W-:Y:S01]  /*00d0*/  IADD3 R14, -R2.reuse, UR4, RZ ;  /* 0x00000004020e7c10 */ /* 0x040fe2000fffe1ff */
[----:B------:R-:W0:Y:S01]  /*00e0*/  LDC.64 R156, c[0x0][0x220] ;  /* 0x00008800ff9c7b82 */ /* 0x000e220000000a00 */
[----:B------:R-:W-:Y:S01]  /*00f0*/  LOP3.LUT R5, R3, 0x20, RZ, 0xfc, !PT ;  /* 0x0000002003057812 */ /* 0x000fe200078efcff */
[----:B------:R-:W-:Y:S01]  /*0100*/  IMAD R2, R2, UR5, R3 ;  /* 0x0000000502027c24 */ /* 0x000fe2000f8e0203 */
[----:B------:R-:W-:Y:S01]  /*0110*/  ISETP.GT.AND P0, PT, R14, RZ, PT ;  /* 0x000000ff0e00720c */ /* 0x000fe20003f04270 */
[----:B------:R-:W-:-:S03]  /*0120*/  ULDC.64 UR4, c[0x0][0x208] ;  /* 0x0000820000047ab9 */ /* 0x000fc60000000a00 */
[----:B--2---:R-:W-:Y:S01]  /*0130*/  SEL R6, R0, RZ, P0 ;  /* 0x000000ff00067207 */ /* 0x004fe20000000000 */
[----:B---3--:R-:W-:-:S03]  /*0140*/  IMAD.WIDE R142, R2, 0x8, R142 ;  /* 0x00000008028e7825 */ /* 0x008fc600078e028e */
[-C--:B------:R-:W-:Y:S02]  /*0150*/  ISETP.GE.AND P1, PT, R3, R6.reuse, PT ;  /* 0x000000060300720c */ /* 0x080fe40003f26270 */
[----:B------:R-:W-:Y:S02]  /*0160*/  ISETP.GE.AND P6, PT, R5, R6, PT ;  /* 0x000000060500720c */ /* 0x000fe40003fc6270 */
[----:B------:R-:W-:-:S04]  /*0170*/  LOP3.LUT R5, R3, 0x40, RZ, 0xfc, !PT ;  /* 0x0000004003057812 */ /* 0x000fc800078efcff */
[----:B------:R-:W-:-:S05]  /*0180*/  ISETP.GE.AND P5, PT, R5, R6, PT ;  /* 0x000000060500720c */ /* 0x000fca0003fa6270 */
[----:B------:R-:W2:Y:S01]  /*0190*/  @!P1 LDG.E.64 R116, desc[UR4][R142.64] ;  /* 0x000000048e749981 */ /* 0x000ea2000c1e1b00 */
[----:B------:R-:W-:-:S03]  /*01a0*/  LOP3.LUT R5, R3, 0x60, RZ, 0xfc, !PT ;  /* 0x0000006003057812 */ /* 0x000fc600078efcff */
[----:B------:R-:W3:Y:S01]  /*01b0*/  @!P6 LDG.E.64 R114, desc[UR4][R142.64+0x100] ;  /* 0x000100048e72e981 */ /* 0x000ee2000c1e1b00 */
[-C--:B------:R-:W-:Y:S02]  /*01c0*/  ISETP.GE.AND P2, PT, R5, R6.reuse, PT ;  /* 0x000000060500720c */ /* 0x080fe40003f46270 */
[----:B------:R-:W-:Y:S01]  /*01d0*/  LOP3.LUT R5, R3, 0x80, RZ, 0xfc, !PT ;  /* 0x0000008003057812 */ /* 0x000fe200078efcff */
[----:B------:R-:W4:Y:S01]  /*01e0*/  @!P5 LDG.E.64 R112, desc[UR4][R142.64+0x200] ;  /* 0x000200048e70d981 */ /* 0x000f22000c1e1b00 */
[----:B------:R-:W-:Y:S02]  /*01f0*/  CS2R R110, SRZ ;  /* 0x00000000006e7805 */ /* 0x000fe4000001ff00 */
[----:B------:R-:W-:Y:S02]  /*0200*/  ISETP.GE.AND P4, PT, R5, R6, PT ;  /* 0x000000060500720c */ /* 0x000fe40003f86270 */
[----:B------:R-:W-:Y:S02]  /*0210*/  LOP3.LUT R5, R3, 0xa0, RZ, 0xfc, !PT ;  /* 0x000000a003057812 */ /* 0x000fe400078efcff */
[----:B------:R-:W-:-:S03]  /*0220*/  CS2R R108, SRZ ;  /* 0x00000000006c7805 */ /* 0x000fc6000001ff00 */
[----:B------:R-:W4:Y:S01]  /*0230*/  @!P2 LDG.E.64 R110, desc[UR4][R142.64+0x300] ;  /* 0x000300048e6ea981 */ /* 0x000f22000c1e1b00 */
[-C--:B------:R-:W-:Y:S02]  /*0240*/  ISETP.GE.AND P3, PT, R5, R6.reuse, PT ;  /* 0x000000060500720c */ /* 0x080fe40003f66270 */
[----:B------:R-:W-:Y:S02]  /*0250*/  ISETP.GT.AND P0, PT, R14, RZ, PT ;  /* 0x000000ff0e00720c */ /* 0x000fe40003f04270 */
[----:B------:R-:W-:Y:S01]  /*0260*/  LOP3.LUT R5, R3, 0xc0, RZ, 0xfc, !PT ;  /* 0x000000c003057812 */ /* 0x000fe200078efcff */
[----:B------:R-:W4:Y:S01]  /*0270*/  @!P4 LDG.E.64 R108, desc[UR4][R142.64+0x400] ;  /* 0x000400048e6cc981 */ /* 0x000f22000c1e1b00 */
[----:B------:R-:W-:Y:S02]  /*0280*/  SEL R139, R0, RZ, P0 ;  /* 0x000000ff008b7207 */ /* 0x000fe40000000000 */
[----:B------:R-:W-:Y:S02]  /*0290*/  CS2R R106, SRZ ;  /* 0x00000000006a7805 */ /* 0x000fe4000001ff00 */
[----:B------:R-:W-:-:S02]  /*02a0*/  ISETP.GE.AND P0, PT, R5, R6, PT ;  /* 0x000000060500720c */ /* 0x000fc40003f06270 */
[----:B------:R-:W-:Y:S01]  /*02b0*/  CS2R R104, SRZ ;  /* 0x0000000000687805 */ /* 0x000fe2000001ff00 */
[----:B0-----:R-:W-:Y:S01]  /*02c0*/  IMAD.WIDE R156, R2, 0x8, R156 ;  /* 0x00000008029c7825 */ /* 0x001fe200078e029c */
[----:B------:R-:W-:Y:S01]  /*02d0*/  LOP3.LUT R5, R3, 0xe0, RZ, 0xfc, !PT ;  /* 0x000000e003057812 */ /* 0x000fe200078efcff */
[----:B------:R-:W4:Y:S01]  /*02e0*/  @!P3 LDG.E.64 R106, desc[UR4][R142.64+0x500] ;  /* 0x000500048e6ab981 */ /* 0x000f22000c1e1b00 */
[----:B------:R-:W-:Y:S02]  /*02f0*/  CS2R R102, SRZ ;  /* 0x0000000000667805 */ /* 0x000fe4000001ff00 */
[----:B------:R-:W-:Y:S01]  /*0300*/  CS2R R100, SRZ ;  /* 0x0000000000647805 */ /* 0x000fe2000001ff00 */
[----:B------:R-:W5:Y:S01]  /*0310*/  @!P1 LDG.E.64 R104, desc[UR4][R156.64] ;  /* 0x000000049c689981 */ /* 0x000f62000c1e1b00 */
[----:B------:R-:W-:Y:S02]  /*0320*/  ISETP.GE.AND P1, PT, R5, R6, PT ;  /* 0x000000060500720c */ /* 0x000fe40003f26270 */
[----:B------:R-:W-:Y:S01]  /*0330*/  LOP3.LUT R5, R3, 0x100, RZ, 0xfc, !PT ;  /* 0x0000010003057812 */ /* 0x000fe200078efcff */
[----:B------:R-:W4:Y:S01]  /*0340*/  @!P0 LDG.E.64 R102, desc[UR4][R142.64+0x600] ;  /* 0x000600048e668981 */ /* 0x000f22000c1e1b00 */
[----:B------:R-:W-:-:S02]  /*0350*/  CS2R R98, SRZ ;  /* 0x0000000000627805 */ /* 0x000fc4000001ff00 */
[----:B------:R-:W-:Y:S01]  /*0360*/  CS2R R96, SRZ ;  /* 0x0000000000607805 */ /* 0x000fe2000001ff00 */
[----:B------:R-:W5:Y:S01]  /*0370*/  @!P6 LDG.E.64 R100, desc[UR4][R156.64+0x100] ;  /* 0x000100049c64e981 */ /* 0x000f62000c1e1b00 */
[----:B------:R-:W-:Y:S02]  /*0380*/  ISETP.GE.AND P6, PT, R5, R6, PT ;  /* 0x000000060500720c */ /* 0x000fe40003fc6270 */
[----:B------:R-:W-:Y:S02]  /*0390*/  LOP3.LUT R5, R3, 0x120, RZ, 0xfc, !PT ;  /* 0x0000012003057812 */ /* 0x000fe400078efcff */
[----:B------:R-:W5:Y:S01]  /*03a0*/  @!P5 LDG.E.64 R96, desc[UR4][R156.64+0x200] ;  /* 0x000200049c60d981 */ /* 0x000f62000c1e1b00 */
[----:B------:R-:W-:-:S03]  /*03b0*/  CS2R R94, SRZ ;  /* 0x00000000005e7805 */ /* 0x000fc6000001ff00 */
[----:B------:R-:W4:Y:S01]  /*03c0*/  @!P1 LDG.E.64 R98, desc[UR4][R142.64+0x700] ;  /* 0x000700048e629981 */ /* 0x000f22000c1e1b00 */
[----:B------:R-:W-:Y:S02]  /*03d0*/  ISETP.GE.AND P5, PT, R5, R6, PT ;  /* 0x000000060500720c */ /* 0x000fe40003fa6270 */
[----:B------:R-:W-:Y:S02]  /*03e0*/  CS2R R92, SRZ ;  /* 0x00000000005c7805 */ /* 0x000fe4000001ff00 */
[----:B------:R-:W-:Y:S02]  /*03f0*/  LOP3.LUT R5, R3, 0x140, RZ, 0xfc, !PT ;  /* 0x0000014003057812 */ /* 0x000fe400078efcff */
[----:B------:R-:W-:Y:S01]  /*0400*/  CS2R R90, SRZ ;  /* 0x00000000005a7805 */ /* 0x000fe2000001ff00 */
[----:B------:R-:W4:Y:S01]  /*0410*/  @!P6 LDG.E.64 R94, desc[UR4][R142.64+0x800] ;  /* 0x000800048e5ee981 */ /* 0x000f22000c1e1b00 */
[----:B------:R-:W-:-:S03]  /*0420*/  CS2R R88, SRZ ;  /* 0x0000000000587805 */ /* 0x000fc6000001ff00 */
[----:B------:R-:W5:Y:S01]  /*0430*/  @!P2 LDG.E.64 R92, desc[UR4][R156.64+0x300] ;  /* 0x000300049c5ca981 */ /* 0x000f62000c1e1b00 */
[-C--:B------:R-:W-:Y:S02]  /*0440*/  ISETP.GE.AND P2, PT, R5, R6.reuse, PT ;  /* 0x000000060500720c */ /* 0x080fe40003f46270 */
[----:B------:R-:W-:Y:S01]  /*0450*/  LOP3.LUT R5, R3, 0x160, RZ, 0xfc, !PT ;  /* 0x0000016003057812 */ /* 0x000fe200078efcff */
[----:B------:R-:W4:Y:S01]  /*0460*/  @!P5 LDG.E.64 R90, desc[UR4][R142.64+0x900] ;  /* 0x000900048e5ad981 */ /* 0x000f22000c1e1b00 */
[----:B------:R-:W-:Y:S02]  /*0470*/  CS2R R86, SRZ ;  /* 0x0000000000567805 */ /* 0x000fe4000001ff00 */
[----:B------:R-:W-:Y:S01]  /*0480*/  CS2R R84, SRZ ;  /* 0x0000000000547805 */ /* 0x000fe2000001ff00 */
[----:B------:R-:W5:Y:S01]  /*0490*/  @!P4 LDG.E.64 R88, desc[UR4][R156.64+0x400] ;  /* 0x000400049c58c981 */ /* 0x000f62000c1e1b00 */
[----:B------:R-:W-:Y:S02]  /*04a0*/  ISETP.GE.AND P4, PT, R5, R6, PT ;  /* 0x000000060500720c */ /* 0x000fe40003f86270 */
[----:B------:R-:W-:-:S02]  /*04b0*/  LOP3.LUT R5, R3, 0x180, RZ, 0xfc, !PT ;  /* 0x0000018003057812 */ /* 0x000fc400078efcff */
        /* <DEDUP_REMOVED lines=18> */
[----:B------:R-:W-:Y:S01]  /*05e0*/  CS2R R70, SRZ ;  /* 0x0000000000467805 */ /* 0x000fe2000001ff00 */
[----:B------:R-:W5:Y:S04]  /*05f0*/  @!P6 LDG.E.64 R72, desc[UR4][R156.64+0x800] ;  /* 0x000800049c48e981 */ /* 0x000f68000c1e1b00 */
[----:B------:R-:W4:Y:S01]  /*0600*/  @!P0 LDG.E.64 R74, desc[UR4][R142.64+0xd00] ;  /* 0x000d00048e4a8981 */ /* 0x000f22000c1e1b00 */
[----:B------:R-:W-:Y:S02]  /*0610*/  ISETP.GE.AND P6, PT, R7, R6, PT ;  /* 0x000000060700720c */ /* 0x000fe40003fc6270 */
[----:B------:R-:W-:Y:S02]  /*0620*/  CS2R R68, SRZ ;  /* 0x0000000000447805 */ /* 0x000fe4000001ff00 */
[----:B------:R-:W-:Y:S01]  /*0630*/  LOP3.LUT R9, R3, 0x200, RZ, 0xfc, !PT ;  /* 0x0000020003097812 */ /* 0x000fe200078efcff */
[----:B------:R-:W4:Y:S01]  /*0640*/  @!P1 LDG.E.64 R70, desc[UR4][R142.64+0xe00] ;  /* 0x000e00048e469981 */ /* 0x000f22000c1e1b00 */
[----:B------:R-:W-:-:S02]  /*0650*/  CS2R R66, SRZ ;  /* 0x0000000000427805 */ /* 0x000fc4000001ff00 */
[----:B------:R-:W-:Y:S01]  /*0660*/  CS2R R64, SRZ ;  /* 0x0000000000407805 */ /* 0x000fe2000001ff00 */
[----:B------:R-:W5:Y:S01]  /*0670*/  @!P5 LDG.E.64 R68, desc[UR4][R156.64+0x900] ;  /* 0x000900049c44d981 */ /* 0x000f62000c1e1b00 */
[----:B------:R-:W-:Y:S02]  /*0680*/  ISETP.GE.AND P5, PT, R9, R6, PT ;  /* 0x000000060900720c */ /* 0x000fe40003fa6270 */
[----:B------:R-:W-:Y:S02]  /*0690*/  LOP3.LUT R11, R3, 0x220, RZ, 0xfc, !PT ;  /* 0x00000220030b7812 */ /* 0x000fe400078efcff */
[----:B------:R-:W-:Y:S01]  /*06a0*/  CS2R R62, SRZ ;  /* 0x00000000003e7805 */ /* 0x000fe2000001ff00 */
[----:B------:R-:W4:Y:S01]  /*06b0*/  @!P6 LDG.E.64 R66, desc[UR4][R142.64+0xf00] ;  /* 0x000f00048e42e981 */ /* 0x000f22000c1e1b00 */
[----:B------:R-:W-:-:S03]  /*06c0*/  CS2R R60, SRZ ;  /* 0x00000000003c7805 */ /* 0x000fc6000001ff00 */
        /* <DEDUP_REMOVED lines=56> */
[----:B------:R-:W-:Y:S01]  /*0a50*/  LOP3.LUT R4, R3, 0x360, RZ, 0xfc, !PT ;  /* 0x0000036003047812 */ /* 0x000fe200078efcff */
        /* <DEDUP_REMOVED lines=11> */
[C---:B------:R-:W-:Y:S01]  /*0b10*/  LOP3.LUT R8, R3.reuse, 0x3a0, RZ, 0xfc, !PT ;  /* 0x000003a003087812 */ /* 0x040fe200078efcff */
[----:B------:R-:W4:Y:S01]  /*0b20*/  @!P6 LDG.E.64 R126, desc[UR4][R142.64+0x1b00] ;  /* 0x001b00048e7ee981 */ /* 0x000f22000c1e1b00 */
[----:B------:R-:W-:Y:S02]  /*0b30*/  CS2R R130, SRZ ;  /* 0x0000000000827805 */ /* 0x000fe4000001ff00 */
[----:B------:R-:W-:Y:S01]  /*0b40*/  CS2R R132, SRZ ;  /* 0x0000000000847805 */ /* 0x000fe2000001ff00 */
[----:B------:R-:W5:Y:S01]  /*0b50*/  @!P2 LDG.E.64 R128, desc[UR4][R156.64+0x1900] ;  /* 0x001900049c80a981 */ /* 0x000f62000c1e1b00 */
[----:B------:R-:W-:Y:S02]  /*0b60*/  ISETP.GE.AND P2, PT, R8, R139, PT ;  /* 0x0000008b0800720c */ /* 0x000fe40003f46270 */
[----:B------:R-:W-:-:S02]  /*0b70*/  LOP3.LUT R10, R3, 0x3c0, RZ, 0xfc, !PT ;  /* 0x000003c0030a7812 */ /* 0x000fc400078efcff */
[----:B------:R-:W-:Y:S01]  /*0b80*/  CS2R R134, SRZ ;  /* 0x0000000000867805 */ /* 0x000fe2000001ff00 */
[----:B------:R-:W5:Y:S01]  /*0b90*/  @!P1 LDG.E.64 R132, desc[UR4][R156.64+0x1a00] ;  /* 0x001a00049c849981 */ /* 0x000f62000c1e1b00 */
[----:B------:R-:W-:-:S03]  /*0ba0*/  CS2R R136, SRZ ;  /* 0x0000000000887805 */ /* 0x000fc6000001ff00 */
[----:B------:R-:W4:Y:S01]  /*0bb0*/  @!P5 LDG.E.64 R130, desc[UR4][R142.64+0x1c00] ;  /* 0x001c00048e82d981 */ /* 0x000f22000c1e1b00 */
[-C--:B------:R-:W-:Y:S02]  /*0bc0*/  ISETP.GE.AND P1, PT, R10, R139.reuse, PT ;  /* 0x0000008b0a00720c */ /* 0x080fe40003f26270 */
[----:B------:R-:W-:Y:S01]  /*0bd0*/  LOP3.LUT R12, R3, 0x3e0, RZ, 0xfc, !PT ;  /* 0x000003e0030c7812 */ /* 0x000fe200078efcff */
[----:B------:R-:W5:Y:S03]  /*0be0*/  @!P6 LDG.E.64 R136, desc[UR4][R156.64+0x1b00] ;  /* 0x001b00049c88e981 */ /* 0x000f66000c1e1b00 */
[----:B------:R-:W-:Y:S01]  /*0bf0*/  ISETP.GE.AND P6, PT, R12, R139, PT ;  /* 0x0000008b0c00720c */ /* 0x000fe20003fc6270 */
[----:B------:R-:W4:Y:S01]  /*0c00*/  @!P2 LDG.E.64 R134, desc[UR4][R142.64+0x1d00] ;  /* 0x001d00048e86a981 */ /* 0x000f22000c1e1b00 */
[----:B------:R-:W-:Y:S02]  /*0c10*/  CS2R R138, SRZ ;  /* 0x00000000008a7805 */ /* 0x000fe4000001ff00 */
[----:B------:R-:W-:-:S04]  /*0c20*/  CS2R R140, SRZ ;  /* 0x00000000008c7805 */ /* 0x000fc8000001ff00 */
[----:B------:R-:W4:Y:S05]  /*0c30*/  @!P1 LDG.E.64 R138, desc[UR4][R142.64+0x1e00] ;  /* 0x001e00048e8a9981 */ /* 0x000f2a000c1e1b00 */
[----:B------:R-:W4:Y:S01]  /*0c40*/  @!P6 LDG.E.64 R140, desc[UR4][R142.64+0x1f00] ;  /* 0x001f00048e8ce981 */ /* 0x000f22000c1e1b00 */
[----:B--2---:R-:W-:-:S08]  /*0c50*/  DADD R144, RZ, R116 ;  /* 0x00000000ff907229 */ /* 0x004fd00000000074 */
[----:B---3--:R-:W-:-:S08]  /*0c60*/  DADD R144, R144, R114 ;  /* 0x0000000090907229 */ /* 0x008fd00000000072 */
[----:B----4-:R-:W-:-:S08]  /*0c70*/  DADD R144, R144, R112 ;  /* 0x0000000090907229 */ /* 0x010fd00000000070 */
[----:B------:R-:W-:-:S08]  /*0c80*/  DADD R144, R144, R110 ;  /* 0x0000000090907229 */ /* 0x000fd0000000006e */
        /* <DEDUP_REMOVED lines=27> */
[----:B------:R-:W-:-:S07]  /*0e40*/  DADD R158, R158, R140 ;  /* 0x000000009e9e7229 */ /* 0x000fce000000008c */
[----:B------:R-:W-:Y:S04]  /*0e50*/  SHFL.BFLY PT, R161, R159, 0x10, 0x1f ;  /* 0x0e001f009fa17f89 */ /* 0x000fe800000e0000 */
[----:B------:R-:W0:Y:S02]  /*0e60*/  SHFL.BFLY PT, R160, R158, 0x10, 0x1f ;  /* 0x0e001f009ea07f89 */ /* 0x000e2400000e0000 */
[----:B0-----:R-:W-:-:S07]  /*0e70*/  DADD R158, R158, R160 ;  /* 0x000000009e9e7229 */ /* 0x001fce00000000a0 */
[----:B------:R-:W-:Y:S04]  /*0e80*/  SHFL.BFLY PT, R161, R159, 0x8, 0x1f ;  /* 0x0d001f009fa17f89 */ /* 0x000fe800000e0000 */
[----:B------:R-:W0:Y:S02]  /*0e90*/  SHFL.BFLY PT, R160, R158, 0x8, 0x1f ;  /* 0x0d001f009ea07f89 */ /* 0x000e2400000e0000 */
[----:B0-----:R-:W-:-:S07]  /*0ea0*/  DADD R160, R158, R160 ;  /* 0x000000009ea07229 */ /* 0x001fce00000000a0 */
[----:B------:R-:W-:Y:S04]  /*0eb0*/  SHFL.BFLY PT, R165, R161, 0x4, 0x1f ;  /* 0x0c801f00a1a57f89 */ /* 0x000fe800000e0000 */
[----:B------:R-:W0:Y:S01]  /*0ec0*/  SHFL.BFLY PT, R164, R160, 0x4, 0x1f ;  /* 0x0c801f00a0a47f89 */ /* 0x000e2200000e0000 */
[----:B------:R-:W-:Y:S02]  /*0ed0*/  CS2R R152, SRZ ;  /* 0x0000000000987805 */ /* 0x000fe4000001ff00 */
[----:B------:R-:W-:Y:S02]  /*0ee0*/  CS2R R142, SRZ ;  /* 0x00000000008e7805 */ /* 0x000fe4000001ff00 */
[----:B------:R-:W-:Y:S02]  /*0ef0*/  CS2R R144, SRZ ;  /* 0x0000000000907805 */ /* 0x000fe4000001ff00 */
[----:B------:R-:W-:-:S02]  /*0f00*/  CS2R R146, SRZ ;  /* 0x0000000000927805 */ /* 0x000fc4000001ff00 */
[----:B------:R-:W-:Y:S02]  /*0f10*/  CS2R R148, SRZ ;  /* 0x0000000000947805 */ /* 0x000fe4000001ff00 */
[----:B------:R-:W-:Y:S02]  /*0f20*/  CS2R R150, SRZ ;  /* 0x0000000000967805 */ /* 0x000fe4000001ff00 */
[----:B------:R-:W-:Y:S01]  /*0f30*/  CS2R R154, SRZ ;  /* 0x00000000009a7805 */ /* 0x000fe2000001ff00 */
[----:B------:R-:W5:Y:S01]  /*0f40*/  @!P0 LDG.E.64 R152, desc[UR4][R156.64+0xd00] ;  /* 0x000d00049c988981 */ /* 0x000f62000c1e1b00 */
[----:B0-----:R-:W-:-:S03]  /*0f50*/  DADD R164, R160, R164 ;  /* 0x00000000a0a47229 */ /* 0x001fc600000000a4 */
[----:B------:R-:W5:Y:S04]  /*0f60*/  @!P5 LDG.E.64 R142, desc[UR4][R156.64+0x1c00] ;  /* 0x001c00049c8ed981 */ /* 0x000f68000c1e1b00 */
[----:B------:R-:W5:Y:S04]  /*0f70*/  @!P4 LDG.E.64 R144, desc[UR4][R156.64+0xb00] ;  /* 0x000b00049c90c981 */ /* 0x000f68000c1e1b00 */
[----:B------:R-:W-:Y:S04]  /*0f80*/  SHFL.BFLY PT, R159, R165, 0x2, 0x1f ;  /* 0x0c401f00a59f7f89 */ /* 0x000fe800000e0000 */
[----:B------:R-:W0:Y:S01]  /*0f90*/  SHFL.BFLY PT, R158, R164, 0x2, 0x1f ;  /* 0x0c401f00a49e7f89 */ /* 0x000e2200000e0000 */
[----:B------:R-:W-:-:S03]  /*0fa0*/  ISETP.GE.AND P0, PT, R14, 0x1, PT ;  /* 0x000000010e00780c */ /* 0x000fc60003f06270 */
[----:B------:R-:W5:Y:S04]  /*0fb0*/  @!P3 LDG.E.64 R146, desc[UR4][R156.64+0xc00] ;  /* 0x000c00049c92b981 */ /* 0x000f68000c1e1b00 */
[----:B------:R-:W5:Y:S04]  /*0fc0*/  @!P2 LDG.E.64 R148, desc[UR4][R156.64+0x1d00] ;  /* 0x001d00049c94a981 */ /* 0x000f68000c1e1b00 */
[----:B------:R-:W5:Y:S04]  /*0fd0*/  @!P1 LDG.E.64 R150, desc[UR4][R156.64+0x1e00] ;  /* 0x001e00049c969981 */ /* 0x000f68000c1e1b00 */
[----:B------:R0:W5:Y:S02]  /*0fe0*/  @!P6 LDG.E.64 R154, desc[UR4][R156.64+0x1f00] ;  /* 0x001f00049c9ae981 */ /* 0x000164000c1e1b00 */
[----:B0-----:R-:W-:-:S07]  /*0ff0*/  DADD R156, R164, R158 ;  /* 0x00000000a49c7229 */ /* 0x001fce000000009e */
[----:B------:R0:W1:Y:S04]  /*1000*/  SHFL.BFLY PT, R159, R157, 0x1, 0x1f ;  /* 0x0c201f009d9f7f89 */ /* 0x00006800000e0000 */
[----:B------:R0:W2:Y:S01]  /*1010*/  SHFL.BFLY PT, R158, R156, 0x1, 0x1f ;  /* 0x0c201f009c9e7f89 */ /* 0x0000a200000e0000 */
[----:B------:R-:W-:Y:S05]  /*1020*/  @!P0 EXIT ;  /* 0x000000000000894d */ /* 0x000fea0003800000 */
[----:B------:R-:W3:Y:S01]  /*1030*/  S2R R14, SR_TID.X ;  /* 0x00000000000e7919 */ /* 0x000ee20000002100 */
[----:B------:R-:W-:Y:S01]  /*1040*/  ISETP.GE.AND P4, PT, R3, R0, PT ;  /* 0x000000000300720c */ /* 0x000fe20003f86270 */
[----:B-12---:R-:W-:Y:S01]  /*1050*/  DADD R158, R156, R158 ;  /* 0x000000009c9e7229 */ /* 0x006fe2000000009e */
[----:B------:R-:W-:-:S11]  /*1060*/  ULDC.64 UR6, c[0x0][0x210] ;  /* 0x0000840000067ab9 */ /* 0x000fd60000000a00 */
[----:B-----5:R-:W-:Y:S01]  /*1070*/  @!P4 DFMA R104, -R158, R104, R116 ;  /* 0x000000689e68c22b */ /* 0x020fe20000000174 */
[----:B---3--:R-:W-:-:S04]  /*1080*/  LOP3.LUT R14, R14, 0x1f, RZ, 0xc0, !PT ;  /* 0x0000001f0e0e7812 */ /* 0x008fc800078ec0ff */
[C---:B------:R-:W-:Y:S02]  /*1090*/  LOP3.LUT R3, R14.reuse, 0x20, RZ, 0xfc, !PT ;  /* 0x000000200e037812 */ /* 0x040fe400078efcff */
[C---:B------:R-:W-:Y:S02]  /*10a0*/  LOP3.LUT R117, R14.reuse, 0x40, RZ, 0xfc, !PT ;  /* 0x000000400e757812 */ /* 0x040fe400078efcff */
[-C--:B------:R-:W-:Y:S02]  /*10b0*/  ISETP.GE.AND P3, PT, R3, R0.reuse, PT ;  /* 0x000000000300720c */ /* 0x080fe40003f66270 */
[----:B------:R-:W-:Y:S02]  /*10c0*/  SHF.R.S32.HI R3, RZ, 0x1f, R2 ;  /* 0x0000001fff037819 */ /* 0x000fe40000011402 */
[----:B------:R-:W-:Y:S02]  /*10d0*/  ISETP.GE.AND P2, PT, R117, R0, PT ;  /* 0x000000007500720c */ /* 0x000fe40003f46270 */
[----:B------:R-:W-:-:S07]  /*10e0*/  LOP3.LUT R117, R14, 0x80, RZ, 0xfc, !PT ;  /* 0x000000800e757812 */ /* 0x000fce00078efcff */
[----:B------:R-:W-:Y:S01]  /*10f0*/  @!P3 DFMA R100, -R158, R100, R114 ;  /* 0x000000649e64b22b */ /* 0x000fe20000000172 */
[----:B------:R-:W-:-:S03]  /*1100*/  LEA R114, P0, R2, UR6, 0x3 ;  /* 0x0000000602727c11 */ /* 0x000fc6000f8018ff */
[----:B------:R-:W-:Y:S01]  /*1110*/  @!P2 DFMA R96, -R158, R96, R112 ;  /* 0x000000609e60a22b */ /* 0x000fe20000000170 */
[----:B------:R-:W-:Y:S02]  /*1120*/  LEA.HI.X R115, R2, UR7, R3, 0x3, P0 ;  /* 0x0000000702737c11 */ /* 0x000fe400080f1c03 */
[C---:B------:R-:W-:Y:S02]  /*1130*/  LOP3.LUT R3, R14.reuse, 0x60, RZ, 0xfc, !PT ;  /* 0x000000600e037812 */ /* 0x040fe400078efcff */
[-C--:B------:R-:W-:Y:S01]  /*1140*/  ISETP.GE.AND P0, PT, R117, R0.reuse, PT ;  /* 0x000000007500720c */ /* 0x080fe20003f06270 */
[----:B------:R1:W-:Y:S01]  /*1150*/  @!P4 STG.E.64 desc[UR4][R114.64], R104 ;  /* 0x000000687200c986 */ /* 0x0003e2000c101b04 */
[----:B------:R-:W-:Y:S02]  /*1160*/  ISETP.GE.AND P1, PT, R3, R0, PT ;  /* 0x000000000300720c */ /* 0x000fe40003f26270 */
[C---:B------:R-:W-:Y:S01]  /*1170*/  LOP3.LUT R3, R14.reuse, 0xa0, RZ, 0xfc, !PT ;  /* 0x000000a00e037812 */ /* 0x040fe200078efcff */
[----:B------:R1:W-:Y:S01]  /*1180*/  @!P3 STG.E.64 desc[UR4][R114.64+0x100], R100 ;  /* 0x000100647200b986 */ /* 0x0003e2000c101b04 */
[----:B------:R-:W-:-:S02]  /*1190*/  LOP3.LUT R117, R14, 0xc0, RZ, 0xfc, !PT ;  /* 0x000000c00e757812 */ /* 0x000fc400078efcff */
[-C--:B------:R-:W-:Y:S01]  /*11a0*/  ISETP.GE.AND P6, PT, R3, R0.reuse, PT ;  /* 0x000000000300720c */ /* 0x080fe20003fc6270 */
[----:B------:R1:W-:Y:S01]  /*11b0*/  @!P2 STG.E.64 desc[UR4][R114.64+0x200], R96 ;  /* 0x000200607200a986 */ /* 0x0003e2000c101b04 */
[C---:B------:R-:W-:Y:S02]  /*11c0*/  LOP3.LUT R3, R14.reuse, 0xe0, RZ, 0xfc, !PT ;  /* 0x000000e00e037812 */ /* 0x040fe400078efcff */
[-C--:B------:R-:W-:Y:S01]  /*11d0*/  ISETP.GE.AND P5, PT, R117, R0.reuse, PT ;  /* 0x000000007500720c */ /* 0x080fe20003fa6270 */
[C---:B------:R-:W-:Y:S01]  /*11e0*/  @!P0 DFMA R88, -R158.reuse, R88, R108 ;  /* 0x000000589e58822b */ /* 0x040fe2000000016c */
[-C--:B------:R-:W-:Y:S01]  /*11f0*/  ISETP.GE.AND P4, PT, R3, R0.reuse, PT ;  /* 0x000000000300720c */ /* 0x080fe20003f86270 */
[----:B------:R-:W-:Y:S01]  /*1200*/  @!P1 DFMA R92, -R158, R92, R110 ;  /* 0x0000005c9e5c922b */ /* 0x000fe2000000016e */
[----:B------:R-:W-:Y:S02]  /*1210*/  LOP3.LUT R113, R14, 0x100, RZ, 0xfc, !PT ;  /* 0x000001000e717812 */ /* 0x000fe400078efcff */
[----:B------:R-:W-:-:S02]  /*1220*/  ISETP.GE.AND P2, PT, R5, R0, PT ;  /* 0x000000000500720c */ /* 0x000fc40003f46270 */
[-C--:B------:R-:W-:Y:S01]  /*1230*/  ISETP.GE.AND P3, PT, R113, R0.reuse, PT ;  /* 0x000000007100720c */ /* 0x080fe20003f66270 */
[C---:B------:R-:W-:Y:S01]  /*1240*/  @!P6 DFMA R84, -R158.reuse, R84, R106 ;  /* 0x000000549e54e22b */ /* 0x040fe2000000016a */
[----:B------:R1:W-:Y:S01]  /*1250*/  @!P1 STG.E.64 desc[UR4][R114.64+0x300], R92 ;  /* 0x0003005c72009986 */ /* 0x0003e2000c101b04 */
[-C--:B------:R-:W-:Y:S02]  /*1260*/  ISETP.GE.AND P1, PT, R7, R0.reuse, PT ;  /* 0x000000000700720c */ /* 0x080fe40003f26270 */
[C---:B------:R-:W-:Y:S01]  /*1270*/  @!P5 DFMA R80, -R158.reuse, R80, R102 ;  /* 0x000000509e50d22b */ /* 0x040fe20000000166 */
[----:B------:R1:W-:Y:S01]  /*1280*/  @!P0 STG.E.64 desc[UR4][R114.64+0x400], R88 ;  /* 0x0004005872008986 */ /* 0x0003e2000c101b04 */
[C---:B------:R-:W-:Y:S01]  /*1290*/  @!P4 DFMA R76, -R158.reuse, R76, R98 ;  /* 0x0000004c9e4cc22b */ /* 0x040fe20000000162 */
[-C--:B------:R-:W-:Y:S02]  /*12a0*/  ISETP.GE.AND P0, PT, R9, R0.reuse, PT ;  /* 0x000000000900720c */ /* 0x080fe40003f06270 */
[----:B------:R1:W-:Y:S01]  /*12b0*/  @!P6 STG.E.64 desc[UR4][R114.64+0x500], R84 ;  /* 0x000500547200e986 */ /* 0x0003e2000c101b04 */
[-C--:B------:R-:W-:Y:S01]  /*12c0*/  ISETP.GE.AND P6, PT, R11, R0.reuse, PT ;  /* 0x000000000b00720c */ /* 0x080fe20003fc6270 */
[C---:B------:R-:W-:Y:S01]  /*12d0*/  @!P2 DFMA R60, -R158.reuse, R60, R70 ;  /* 0x0000003c9e3ca22b */ /* 0x040fe20000000146 */
[C---:B------:R-:W-:Y:S01]  /*12e0*/  LOP3.LUT R3, R14.reuse, 0x120, RZ, 0xfc, !PT ;  /* 0x000001200e037812 */ /* 0x040fe200078efcff */
[C---:B------:R-:W-:Y:S01]  /*12f0*/  @!P3 DFMA R72, -R158.reuse, R72, R94 ;  /* 0x000000489e48b22b */ /* 0x040fe2000000015e */
[----:B------:R1:W-:Y:S01]  /*1300*/  @!P5 STG.E.64 desc[UR4][R114.64+0x600], R80 ;  /* 0x000600507200d986 */ /* 0x0003e2000c101b04 */
[-C--:B------:R-:W-:Y:S01]  /*1310*/  ISETP.GE.AND P5, PT, R13, R0.reuse, PT ;  /* 0x000000000d00720c */ /* 0x080fe20003fa6270 */
[C---:B------:R-:W-:Y:S01]  /*1320*/  @!P1 DFMA R56, -R158.reuse, R56, R66 ;  /* 0x000000389e38922b */ /* 0x040fe20000000142 */
[----:B------:R-:W-:Y:S01]  /*1330*/  LOP3.LUT R5, R14, 0x140, RZ, 0xfc, !PT ;  /* 0x000001400e057812 */ /* 0x000fe200078efcff */
[----:B------:R1:W-:Y:S01]  /*1340*/  @!P4 STG.E.64 desc[UR4][R114.64+0x700], R76 ;  /* 0x0007004c7200c986 */ /* 0x0003e2000c101b04 */
[----:B------:R-:W-:Y:S01]  /*1350*/  ISETP.GE.AND P4, PT, R15, R0, PT ;  /* 0x000000000f00720c */ /* 0x000fe20003f86270 */
[----:B------:R-:W-:-:S02]  /*1360*/  @!P0 DFMA R52, -R158, R52, R62 ;  /* 0x000000349e34822b */ /* 0x000fc4000000013e */
[----:B------:R1:W-:Y:S01]  /*1370*/  @!P3 STG.E.64 desc[UR4][R114.64+0x800], R72 ;  /* 0x000800487200b986 */ /* 0x0003e2000c101b04 */
[-C--:B------:R-:W-:Y:S01]  /*1380*/  ISETP.GE.AND P3, PT, R17, R0.reuse, PT ;  /* 0x000000001100720c */ /* 0x080fe20003f66270 */
[C---:B------:R-:W-:Y:S02]  /*1390*/  @!P6 DFMA R48, -R158.reuse, R48, R58 ;  /* 0x000000309e30e22b */ /* 0x040fe4000000013a */
[----:B------:R1:W-:Y:S01]  /*13a0*/  @!P2 STG.E.64 desc[UR4][R114.64+0xe00], R60 ;  /* 0x000e003c7200a986 */ /* 0x0003e2000c101b04 */
[-C--:B------:R-:W-:Y:S01]  /*13b0*/  ISETP.GE.AND P2, PT, R19, R0.reuse, PT ;  /* 0x000000001300720c */ /* 0x080fe20003f46270 */
[C---:B------:R-:W-:Y:S02]  /*13c0*/  @!P5 DFMA R44, -R158.reuse, R44, R54 ;  /* 0x0000002c9e2cd22b */ /* 0x040fe40000000136 */
        /* <DEDUP_REMOVED lines=26> */
[C---:B------:R-:W-:Y:S01]  /*1570*/  @!P3 DFMA R136, -R158.reuse, R136, R126 ;  /* 0x000000889e88b22b */ /* 0x040fe2000000017e */
[C---:B------:R-:W-:Y:S01]  /*1580*/  LOP3.LUT R3, R14.reuse, 0x160, RZ, 0xfc, !PT ;  /* 0x000001600e037812 */ /* 0x040fe200078efcff */
[----:B------:R1:W-:Y:S01]  /*1590*/  @!P5 STG.E.64 desc[UR4][R114.64+0x1900], R128 ;  /* 0x001900807200d986 */ /* 0x0003e2000c101b04 */
[-C--:B------:R-:W-:Y:S01]  /*15a0*/  ISETP.GE.AND P5, PT, R5, R0.reuse, PT ;  /* 0x000000000500720c */ /* 0x080fe20003fa6270 */
[C---:B------:R-:W-:Y:S01]  /*15b0*/  @!P2 DFMA R142, -R158.reuse, R142, R130 ;  /* 0x0000008e9e8ea22b */ /* 0x040fe20000000182 */
[C---:B------:R-:W-:Y:S01]  /*15c0*/  LOP3.LUT R5, R14.reuse, 0x180, RZ, 0xfc, !PT ;  /* 0x000001800e057812 */ /* 0x040fe200078efcff */
        /* <DEDUP_REMOVED lines=16> */
[----:B------:R1:W-:Y:S02]  /*16d0*/  @!P6 STG.E.64 desc[UR4][R114.64+0x900], R68 ;  /* 0x000900447200e986 */ /* 0x0003e4000c101b04 */
[C---:B------:R-:W-:Y:S02]  /*16e0*/  @!P3 DFMA R146, -R158.reuse, R146, R78 ;  /* 0x000000929e92b22b */ /* 0x040fe4000000014e */
[----:B------:R1:W-:Y:S02]  /*16f0*/  @!P5 STG.E.64 desc[UR4][R114.64+0xa00], R64 ;  /* 0x000a00407200d986 */ /* 0x0003e4000c101b04 */
[----:B------:R-:W-:Y:S02]  /*1700*/  @!P2 DFMA R152, -R158, R152, R74 ;  /* 0x000000989e98a22b */ /* 0x000fe4000000014a */
[----:B------:R1:W-:Y:S04]  /*1710*/  @!P0 STG.E.64 desc[UR4][R114.64+0x1e00], R150 ;  /* 0x001e009672008986 */ /* 0x0003e8000c101b04 */
[----:B------:R1:W-:Y:S04]  /*1720*/  @!P4 STG.E.64 desc[UR4][R114.64+0xb00], R144 ;  /* 0x000b00907200c986 */ /* 0x0003e8000c101b04 */
[----:B------:R1:W-:Y:S04]  /*1730*/  @!P3 STG.E.64 desc[UR4][R114.64+0xc00], R146 ;  /* 0x000c00927200b986 */ /* 0x0003e8000c101b04 */
[----:B------:R1:W-:Y:S01]  /*1740*/  @!P2 STG.E.64 desc[UR4][R114.64+0xd00], R152 ;  /* 0x000d00987200a986 */ /* 0x0003e2000c101b04 */
[----:B------:R-:W-:Y:S05]  /*1750*/  @P1 EXIT ;  /* 0x000000000000194d */ /* 0x000fea0003800000 */
[----:B------:R-:W-:-:S07]  /*1760*/  DFMA R154, -R158, R154, R140 ;  /* 0x0000009a9e9a722b */ /* 0x000fce000000018c */
[----:B------:R-:W-:Y:S01]  /*1770*/  STG.E.64 desc[UR4][R114.64+0x1f00], R154 ;  /* 0x001f009a72007986 */ /* 0x000fe2000c101b04 */
[----:B------:R-:W-:Y:S05]  /*1780*/  EXIT ;  /* 0x000000000000794d */ /* 0x000fea0003800000 */
.L_x_4321:
        /* <DEDUP_REMOVED lines=15> */
.L_x_11795:


//--------------------- .text._ZN43_GLOBAL__N__9ae7fba5_10_SoftMax_cu_9f978f6321softmax_warp_backwardIdddLi9ELb0ELb0EEEvPT0_PKT_S5_iiiPKb --------------------------
	.section	.text._ZN43_GLOBAL__N__9ae7fba5_10_SoftMax_cu_9f978f6321softmax_warp_backwardIdddLi9ELb0ELb0EEEvPT0_PKT_S5_iiiPKb,"ax",@progbits
	.align	128
.text._ZN43_GLOBAL__N__9ae7fba5_10_SoftMax_cu_9f978f6321softmax_warp_backwardIdddLi9ELb0ELb0EEEvPT0_PKT_S5_iiiPKb:
        .type           _ZN43_GLOBAL__N__9ae7fba5_10_SoftMax_cu_9f978f6321softmax_warp_backwardIdddLi9ELb0ELb0EEEvPT0_PKT_S5_iiiPKb,@function
        .size           _ZN43_GLOBAL__N__9ae7fba5_10_SoftMax_cu_9f978f6321softmax_warp_backwardIdddLi9ELb0ELb0EEEvPT0_PKT_S5_iiiPKb,(.L_x_11796 - _ZN43_GLOBAL__N__9ae7fba5_10_SoftMax_cu_9f978f6321softmax_warp_backwardIdddLi9ELb0ELb0EEEvPT0_PKT_S5_iiiPKb)
        .other          _ZN43_GLOBAL__N__9ae7fba5_10_SoftMax_cu_9f978f6321softmax_warp_backwardIdddLi9ELb0ELb0EEEvPT0_PKT_S5_iiiPKb,@"STO_CUDA_ENTRY STV_DEFAULT"
_ZN43_GLOBAL__N__9ae7fba5_10_SoftMax_cu_9f978f6321softmax_warp_backwardIdddLi9ELb0ELb0EEEvPT0_PKT_S5_iiiPKb:
        /* <DEDUP_REMOVED lines=24> */
[----:B------:R-:W-:Y:S02]  /*0180*/  ISETP.GE.AND P5, PT, R7, R6, PT ;  /* 0x000000060700720c */ /* 0x000fe40003fa6270 */
[----:B------:R-:W-:-:S07]  /*0190*/  LOP3.LUT R7, R3, 0x60, RZ, 0xfc, !PT ;  /* 0x0000006003077812 */ /* 0x000fce00078efcff */
[----:B------:R-:W2:Y:S01]  /*01a0*/  @!P0 LDG.E.64 R22, desc[UR4][R78.64] ;  /* 0x000000044e168981 */ /* 0x000ea2000c1e1b00 */
[----:B------:R-:W-:-:S03]  /*01b0*/  ISETP.GE.AND P4, PT, R7, R6, PT ;  /* 0x000000060700720c */ /* 0x000fc60003f86270 */
[----:B------:R-:W3:Y:S01]  /*01c0*/  @!P6 LDG.E.64 R24, desc[UR4][R78.64+0x100] ;  /* 0x000100044e18e981 */ /* 0x000ee2000c1e1b00 */
[----:B------:R-:W-:Y:S02]  /*01d0*/  LOP3.LUT R7, R3, 0x80, RZ, 0xfc, !PT ;  /* 0x0000008003077812 */ /* 0x000fe400078efcff */
[----:B------:R-:W-:Y:S01]  /*01e0*/  CS2R R28, SRZ ;  /* 0x00000000001c7805 */ /* 0x000fe2000001ff00 */
[----:B------:R-:W4:Y:S01]  /*01f0*/  @!P5 LDG.E.64 R26, desc[UR4][R78.64+0x200] ;  /* 0x000200044e1ad981 */ /* 0x000f22000c1e1b00 */
[-C--:B------:R-:W-:Y:S02]  /*0200*/  ISETP.GE.AND P3, PT, R7, R6.reuse, PT ;  /* 0x000000060700720c */ /* 0x080fe40003f66270 */
[----:B------:R-:W-:Y:S02]  /*0210*/  LOP3.LUT R7, R3, 0xa0, RZ, 0xfc, !PT ;  /* 0x000000a003077812 */ /* 0x000fe400078efcff */
[----:B------:R-:W-:Y:S01]  /*0220*/  CS2R R30, SRZ ;  /* 0x00000000001e7805 */ /* 0x000fe2000001ff00 */
[----:B------:R-:W4:Y:S01]  /*0230*/  @!P4 LDG.E.64 R28, desc[UR4][R78.64+0x300] ;  /* 0x000300044e1cc981 */ /* 0x000f22000c1e1b00 */
[----:B------:R-:W-:-:S02]  /*0240*/  ISETP.GE.AND P2, PT, R7, R6, PT ;  /* 0x000000060700720c */ /* 0x000fc40003f46270 */
[----:B------:R-:W-:Y:S02]  /*0250*/  ISETP.GT.AND P1, PT, R4, RZ, PT ;  /* 0x000000ff0400720c */ /* 0x000fe40003f24270 */
[----:B------:R-:W-:Y:S02]  /*0260*/  LOP3.LUT R7, R3, 0xc0, RZ, 0xfc, !PT ;  /* 0x000000c003077812 */ /* 0x000fe400078efcff */
[----:B------:R-:W-:Y:S02]  /*0270*/  CS2R R32, SRZ ;  /* 0x0000000000207805 */ /* 0x000fe4000001ff00 */
[----:B------:R-:W-:Y:S01]  /*0280*/  SEL R8, R0, RZ, P1 ;  /* 0x000000ff00087207 */ /* 0x000fe20000800000 */
[----:B------:R-:W4:Y:S01]  /*0290*/  @!P3 LDG.E.64 R30, desc[UR4][R78.64+0x400] ;  /* 0x000400044e1eb981 */ /* 0x000f22000c1e1b00 */
[----:B------:R-:W-:Y:S02]  /*02a0*/  ISETP.GE.AND P1, PT, R7, R6, PT ;  /* 0x000000060700720c */ /* 0x000fe40003f26270 */
[----:B------:R-:W-:Y:S01]  /*02b0*/  CS2R R34, SRZ ;  /* 0x0000000000227805 */ /* 0x000fe2000001ff00 */
[----:B0-----:R-:W-:Y:S01]  /*02c0*/  IMAD.WIDE R92, R2, 0x8, R92 ;  /* 0x00000008025c7825 */ /* 0x001fe200078e025c */
[----:B------:R-:W-:Y:S01]  /*02d0*/  LOP3.LUT R7, R3, 0xe0, RZ, 0xfc, !PT ;  /* 0x000000e003077812 */ /* 0x000fe200078efcff */
[----:B------:R-:W4:Y:S01]  /*02e0*/  @!P2 LDG.E.64 R32, desc[UR4][R78.64+0x500] ;  /* 0x000500044e20a981 */ /* 0x000f22000c1e1b00 */
[----:B------:R-:W-:-:S02]  /*02f0*/  CS2R R36, SRZ ;  /* 0x0000000000247805 */ /* 0x000fc4000001ff00 */
[----:B------:R-:W-:Y:S01]  /*0300*/  CS2R R38, SRZ ;  /* 0x0000000000267805 */ /* 0x000fe2000001ff00 */
[----:B------:R-:W5:Y:S01]  /*0310*/  @!P0 LDG.E.64 R34, desc[UR4][R92.64] ;  /* 0x000000045c228981 */ /* 0x000f62000c1e1b00 */
[-C--:B------:R-:W-:Y:S02]  /*0320*/  ISETP.GE.AND P0, PT, R7, R6.reuse, PT ;  /* 0x000000060700720c */ /* 0x080fe40003f06270 */
[----:B------:R-:W-:Y:S01]  /*0330*/  LOP3.LUT R7, R3, 0x100, RZ, 0xfc, !PT ;  /* 0x0000010003077812 */ /* 0x000fe200078efcff */
[----:B------:R-:W4:Y:S01]  /*0340*/  @!P1 LDG.E.64 R36, desc[UR4][R78.64+0x600] ;  /* 0x000600044e249981 */ /* 0x000f22000c1e1b00 */
[----:B------:R-:W-:Y:S02]  /*0350*/  CS2R R40, SRZ ;  /* 0x0000000000287805 */ /* 0x000fe4000001ff00 */
[----:B------:R-:W-:Y:S01]  /*0360*/  CS2R R42, SRZ ;  /* 0x00000000002a7805 */ /* 0x000fe2000001ff00 */
[----:B------:R-:W5:Y:S01]  /*0370*/  @!P6 LDG.E.64 R38, desc[UR4][R92.64+0x100] ;  /* 0x000100045c26e981 */ /* 0x000f62000c1e1b00 */
[----:B------:R-:W-:-:S02]  /*0380*/  ISETP.GE.AND P6, PT, R7, R6, PT ;  /* 0x000000060700720c */ /* 0x000fc40003fc6270 */
        /* <DEDUP_REMOVED lines=41> */
[----:B------:R-:W-:-:S03]  /*0620*/  CS2R R70, SRZ ;  /* 0x0000000000467805 */ /* 0x000fc6000001ff00 */
[----:B------:R-:W4:Y:S08]  /*0630*/  @!P6 LDG.E.64 R68, desc[UR4][R78.64+0xe00] ;  /* 0x000e00044e44e981 */ /* 0x000f30000c1e1b00 */
[----:B------:R0:W4:Y:S01]  /*0640*/  @!P5 LDG.E.64 R70, desc[UR4][R78.64+0xf00] ;  /* 0x000f00044e46d981 */ /* 0x000122000c1e1b00 */
[----:B------:R-:W-:Y:S02]  /*0650*/  CS2R R76, SRZ ;  /* 0x00000000004c7805 */ /* 0x000fe4000001ff00 */
[----:B------:R-:W-:-:S02]  /*0660*/  CS2R R80, SRZ ;  /* 0x0000000000507805 */ /* 0x000fc4000001ff00 */
[----:B------:R-:W-:Y:S02]  /*0670*/  CS2R R82, SRZ ;  /* 0x0000000000527805 */ /* 0x000fe4000001ff00 */
[----:B------:R-:W5:Y:S01]  /*0680*/  @!P6 LDG.E.64 R76, desc[UR4][R92.64+0xe00] ;  /* 0x000e00045c4ce981 */ /* 0x000f62000c1e1b00 */
[----:B--2---:R-:W-:Y:S01]  /*0690*/  DADD R72, RZ, R22 ;  /* 0x00000000ff487229 */ /* 0x004fe20000000016 */
[----:B0-----:R-:W-:Y:S02]  /*06a0*/  CS2R R78, SRZ ;  /* 0x00000000004e7805 */ /* 0x001fe4000001ff00 */
[----:B------:R-:W5:Y:S04]  /*06b0*/  @!P1 LDG.E.64 R80, desc[UR4][R92.64+0x600] ;  /* 0x000600045c509981 */ /* 0x000f68000c1e1b00 */
[----:B------:R-:W5:Y:S01]  /*06c0*/  @!P0 LDG.E.64 R82, desc[UR4][R92.64+0x700] ;  /* 0x000700045c528981 */ /* 0x000f62000c1e1b00 */
[----:B---3--:R-:W-:-:S03]  /*06d0*/  DADD R72, R72, R24 ;  /* 0x0000000048487229 */ /* 0x008fc60000000018 */
[----:B------:R-:W5:Y:S05]  /*06e0*/  @!P2 LDG.E.64 R78, desc[UR4][R92.64+0x500] ;  /* 0x000500045c4ea981 */ /* 0x000f6a000c1e1b00 */
        /* <DEDUP_REMOVED lines=22> */
[----:B------:R-:W5:Y:S04]  /*0850*/  @!P4 LDG.E.64 R72, desc[UR4][R92.64+0xd00] ;  /* 0x000d00045c48c981 */ /* 0x000f68000c1e1b00 */
[----:B------:R-:W5:Y:S04]  /*0860*/  @!P3 LDG.E.64 R74, desc[UR4][R92.64+0x400] ;  /* 0x000400045c4ab981 */ /* 0x000f68000c1e1b00 */
[----:B------:R1:W5:Y:S01]  /*0870*/  @!P5 LDG.E.64 R84, desc[UR4][R92.64+0xf00] ;  /* 0x000f00045c54d981 */ /* 0x000362000c1e1b00 */
[----:B0-----:R-:W-:-:S07]  /*0880*/  DADD R90, R88, R90 ;  /* 0x00000000585a7229 */ /* 0x001fce000000005a */
[----:B-1----:R-:W-:Y:S04]  /*0890*/  SHFL.BFLY PT, R93, R91, 0x4, 0x1f ;  /* 0x0c801f005b5d7f89 */ /* 0x002fe800000e0000 */
[----:B------:R-:W0:Y:S02]  /*08a0*/  SHFL.BFLY PT, R92, R90, 0x4, 0x1f ;  /* 0x0c801f005a5c7f89 */ /* 0x000e2400000e0000 */
[----:B0-----:R-:W-:-:S07]  /*08b0*/  DADD R92, R90, R92 ;  /* 0x000000005a5c7229 */ /* 0x001fce000000005c */
[----:B------:R-:W-:Y:S04]  /*08c0*/  SHFL.BFLY PT, R87, R93, 0x2, 0x1f ;  /* 0x0c401f005d577f89 */ /* 0x000fe800000e0000 */
[----:B------:R-:W0:Y:S01]  /*08d0*/  SHFL.BFLY PT, R86, R92, 0x2, 0x1f ;  /* 0x0c401f005c567f89 */ /* 0x000e2200000e0000 */
[----:B------:R-:W-:Y:S01]  /*08e0*/  ISETP.GE.AND P0, PT, R4, 0x1, PT ;  /* 0x000000010400780c */ /* 0x000fe20003f06270 */
[----:B0-----:R-:W-:-:S07]  /*08f0*/  DADD R92, R92, R86 ;  /* 0x000000005c5c7229 */ /* 0x001fce0000000056 */
[----:B------:R0:W1:Y:S04]  /*0900*/  SHFL.BFLY PT, R87, R93, 0x1, 0x1f ;  /* 0x0c201f005d577f89 */ /* 0x00006800000e0000 */
[----:B------:R0:W2:Y:S01]  /*0910*/  SHFL.BFLY PT, R86, R92, 0x1, 0x1f ;  /* 0x0c201f005c567f89 */ /* 0x0000a200000e0000 */
[----:B------:R-:W-:Y:S05]  /*0920*/  @!P0 EXIT ;  /* 0x000000000000894d */ /* 0x000fea0003800000 */
[----:B------:R-:W3:Y:S01]  /*0930*/  S2R R6, SR_TID.X ;  /* 0x0000000000067919 */ /* 0x000ee20000002100 */
[-C--:B------:R-:W-:Y:S01]  /*0940*/  ISETP.GE.AND P2, PT, R3, R0.reuse, PT ;  /* 0x000000000300720c */ /* 0x080fe20003f46270 */
[----:B-12---:R-:W-:Y:S01]  /*0950*/  DADD R86, R92, R86 ;  /* 0x000000005c567229 */ /* 0x006fe20000000056 */
[-C--:B------:R-:W-:Y:S01]  /*0960*/  ISETP.GE.AND P1, PT, R5, R0.reuse, PT ;  /* 0x000000000500720c */ /* 0x080fe20003f26270 */
[----:B------:R-:W-:Y:S01]  /*0970*/  ULDC.64 UR6, c[0x0][0x210] ;  /* 0x0000840000067ab9 */ /* 0x000fe20000000a00 */
[-C--:B------:R-:W-:Y:S02]  /*0980*/  ISETP.GE.AND P4, PT, R7, R0.reuse, PT ;  /* 0x000000000700720c */ /* 0x080fe40003f86270 */
[----:B------:R-:W-:Y:S02]  /*0990*/  LEA R4, P3, R2, UR6, 0x3 ;  /* 0x0000000602047c11 */ /* 0x000fe4000f8618ff */
[-C--:B------:R-:W-:Y:S02]  /*09a0*/  ISETP.GE.AND P6, PT, R9, R0.reuse, PT ;  /* 0x000000000900720c */ /* 0x080fe40003fc6270 */
[----:B------:R-:W-:-:S03]  /*09b0*/  ISETP.GE.AND P5, PT, R11, R0, PT ;  /* 0x000000000b00720c */ /* 0x000fc60003fa6270 */
[C---:B-----5:R-:W-:Y:S02]  /*09c0*/  @!P2 DFMA R34, -R86.reuse, R34, R22 ;  /* 0x000000225622a22b */ /* 0x060fe40000000116 */
[C---:B------:R-:W-:Y:S02]  /*09d0*/  @!P1 DFMA R38, -R86.reuse, R38, R24 ;  /* 0x000000265626922b */ /* 0x040fe40000000118 */
[----:B------:R-:W-:-:S04]  /*09e0*/  @!P4 DFMA R50, -R86, R50, R44 ;  /* 0x000000325632c22b */ /* 0x000fc8000000012c */
[C---:B------:R-:W-:Y:S02]  /*09f0*/  @!P6 DFMA R54, -R86.reuse, R54, R48 ;  /* 0x000000365636e22b */ /* 0x040fe40000000130 */
[----:B------:R-:W-:Y:S01]  /*0a00*/  @!P5 DFMA R58, -R86, R58, R52 ;  /* 0x0000003a563ad22b */ /* 0x000fe20000000134 */
[----:B---3--:R-:W-:-:S04]  /*0a10*/  LOP3.LUT R6, R6, 0x1f, RZ, 0xc0, !PT ;  /* 0x0000001f06067812 */ /* 0x008fc800078ec0ff */
[C---:B------:R-:W-:Y:S02]  /*0a20*/  LOP3.LUT R3, R6.reuse, 0x40, RZ, 0xfc, !PT ;  /* 0x0000004006037812 */ /* 0x040fe400078efcff */
[----:B------:R-:W-:Y:S02]  /*0a30*/  LOP3.LUT R7, R6, 0x80, RZ, 0xfc, !PT ;  /* 0x0000008006077812 */ /* 0x000fe400078efcff */
[----:B------:R-:W-:Y:S02]  /*0a40*/  ISETP.GE.AND P0, PT, R3, R0, PT ;  /* 0x000000000300720c */ /* 0x000fe40003f06270 */
[----:B------:R-:W-:-:S04]  /*0a50*/  SHF.R.S32.HI R3, RZ, 0x1f, R2 ;  /* 0x0000001fff037819 */ /* 0x000fc80000011402 */
[----:B------:R-:W-:Y:S02]  /*0a60*/  LEA.HI.X R5, R2, UR7, R3, 0x3, P3 ;  /* 0x0000000702057c11 */ /* 0x000fe400098f1c03 */
[-C--:B------:R-:W-:Y:S02]  /*0a70*/  ISETP.GE.AND P3, PT, R13, R0.reuse, PT ;  /* 0x000000000d00720c */ /* 0x080fe40003f66270 */
[----:B------:R-:W-:Y:S01]  /*0a80*/  LOP3.LUT R3, R6, 0x60, RZ, 0xfc, !PT ;  /* 0x0000006006037812 */ /* 0x000fe200078efcff */
[----:B------:R1:W-:Y:S01]  /*0a90*/  @!P2 STG.E.64 desc[UR4][R4.64], R34 ;  /* 0x000000220400a986 */ /* 0x0003e2000c101b04 */
[-C--:B------:R-:W-:Y:S01]  /*0aa0*/  ISETP.GE.AND P2, PT, R15, R0.reuse, PT ;  /* 0x000000000f00720c */ /* 0x080fe20003f46270 */
[----:B------:R-:W-:Y:S02]  /*0ab0*/  @!P0 DFMA R42, -R86, R42, R26 ;  /* 0x0000002a562a822b */ /* 0x000fe4000000011a */
[----:B------:R1:W-:Y:S01]  /*0ac0*/  @!P1 STG.E.64 desc[UR4][R4.64+0x100], R38 ;  /* 0x0001002604009986 */ /* 0x0003e2000c101b04 */
[----:B------:R-:W-:-:S03]  /*0ad0*/  ISETP.GE.AND P1, PT, R17, R0, PT ;  /* 0x000000001100720c */ /* 0x000fc60003f26270 */
        /* <DEDUP_REMOVED lines=36> */
.L_x_4322:
        /* <DEDUP_REMOVED lines=14> */
.L_x_11796:


//--------------------- .text._ZN43_GLOBAL__N__9ae7fba5_10_SoftMax_cu_9f978f6321softmax_warp_backwardIdddLi8ELb0ELb0EEEvPT0_PKT_S5_iiiPKb --------------------------
	.section	.text._ZN43_GLOBAL__N__9ae7fba5_10_SoftMax_cu_9f978f6321softmax_warp_backwardIdddLi8ELb0ELb0EEEvPT0_PKT_S5_iiiPKb,"ax",@progbits
	.align	128
.text._ZN43_GLOBAL__N__9ae7fba5_10_SoftMax_cu_9f978f6321softmax_warp_backwardIdddLi8ELb0ELb0EEEvPT0_PKT_S5_iiiPKb:
        .type           _ZN43_GLOBAL__N__9ae7fba5_10_SoftMax_cu_9f978f6321softmax_warp_backwardIdddLi8ELb0ELb0EEEvPT0_PKT_S5_iiiPKb,@function
        .size           _ZN43_GLOBAL__N__9ae7fba5_10_SoftMax_cu_9f978f6321softmax_warp_backwardIdddLi8ELb0ELb0EEEvPT0_PKT_S5_iiiPKb,(.L_x_11797 - _ZN43_GLOBAL__N__9ae7fba5_10_SoftMax_cu_9f978f6321softmax_warp_backwardIdddLi8ELb0ELb0EEEvPT0_PKT_S5_iiiPKb)
        .other          _ZN43_GLOBAL__N__9ae7fba5_10_SoftMax_cu_9f978f6321softmax_warp_backwardIdddLi8ELb0ELb0EEEvPT0_PKT_S5_iiiPKb,@"STO_CUDA_ENTRY STV_DEFAULT"
_ZN43_GLOBAL__N__9ae7fba5_10_SoftMax_cu_9f978f6321softmax_warp_backwardIdddLi8ELb0ELb0EEEvPT0_PKT_S5_iiiPKb:
        /* <DEDUP_REMOVED lines=29> */
[C---:B------:R-:W-:Y:S01]  /*01d0*/  LOP3.LUT R5, R3.reuse, 0x80, RZ, 0xfc, !PT ;  /* 0x0000008003057812 */ /* 0x040fe200078efcff */
[----:B------:R-:W4:Y:S01]  /*01e0*/  @!P1 LDG.E.64 R8, desc[UR4][R36.64+0x200] ;  /* 0x0002000424089981 */ /* 0x000f22000c1e1b00 */
[----:B------:R-:W-:Y:S02]  /*01f0*/  CS2R R6, SRZ ;  /* 0x0000000000067805 */ /* 0x000fe4000001ff00 */
[----:B------:R-:W-:Y:S02]  /*0200*/  LOP3.LUT R43, R3, 0xa0, RZ, 0xfc, !PT ;  /* 0x000000a0032b7812 */ /* 0x000fe400078efcff */
[----:B------:R-:W-:Y:S02]  /*0210*/  ISETP.GE.AND P4, PT, R5, R4, PT ;  /* 0x000000040500720c */ /* 0x000fe40003f86270 */
[----:B------:R-:W-:-:S02]  /*0220*/  CS2R R14, SRZ ;  /* 0x00000000000e7805 */ /* 0x000fc4000001ff00 */
[----:B------:R-:W-:Y:S01]  /*0230*/  ISETP.GE.AND P3, PT, R43, R4, PT ;  /* 0x000000042b00720c */ /* 0x000fe20003f66270 */
[----:B------:R-:W4:Y:S01]  /*0240*/  @!P0 LDG.E.64 R6, desc[UR4][R36.64+0x300] ;  /* 0x0003000424068981 */ /* 0x000f22000c1e1b00 */
[----:B------:R-:W-:Y:S02]  /*0250*/  ISETP.GT.AND P2, PT, R40, RZ, PT ;  /* 0x000000ff2800720c */ /* 0x000fe40003f44270 */
[----:B------:R-:W-:Y:S02]  /*0260*/  LOP3.LUT R45, R3, 0xc0, RZ, 0xfc, !PT ;  /* 0x000000c0032d7812 */ /* 0x000fe400078efcff */
[----:B------:R-:W-:-:S03]  /*0270*/  SEL R20, R0, RZ, P2 ;  /* 0x000000ff00147207 */ /* 0x000fc60001000000 */
[----:B------:R-:W4:Y:S01]  /*0280*/  @!P4 LDG.E.64 R14, desc[UR4][R36.64+0x400] ;  /* 0x00040004240ec981 */ /* 0x000f22000c1e1b00 */
[----:B------:R-:W-:Y:S02]  /*0290*/  CS2R R16, SRZ ;  /* 0x0000000000107805 */ /* 0x000fe4000001ff00 */
[----:B------:R-:W-:Y:S02]  /*02a0*/  CS2R R18, SRZ ;  /* 0x0000000000127805 */ /* 0x000fe4000001ff00 */
[-C--:B------:R-:W-:Y:S01]  /*02b0*/  ISETP.GE.AND P2, PT, R45, R20.reuse, PT ;  /* 0x000000142d00720c */ /* 0x080fe20003f46270 */
[----:B0-----:R-:W-:Y:S01]  /*02c0*/  IMAD.WIDE R38, R2, 0x8, R38 ;  /* 0x0000000802267825 */ /* 0x001fe200078e0226 */
[----:B------:R-:W-:Y:S01]  /*02d0*/  LOP3.LUT R4, R3, 0xe0, RZ, 0xfc, !PT ;  /* 0x000000e003047812 */ /* 0x000fe200078efcff */
[----:B------:R-:W4:Y:S04]  /*02e0*/  @!P3 LDG.E.64 R16, desc[UR4][R36.64+0x500] ;  /* 0x000500042410b981 */ /* 0x000f28000c1e1b00 */
[----:B------:R-:W5:Y:S01]  /*02f0*/  @!P6 LDG.E.64 R18, desc[UR4][R38.64] ;  /* 0x000000042612e981 */ /* 0x000f62000c1e1b00 */
[----:B------:R-:W-:-:S02]  /*0300*/  ISETP.GE.AND P6, PT, R4, R20, PT ;  /* 0x000000140400720c */ /* 0x000fc40003fc6270 */
[----:B------:R-:W-:Y:S02]  /*0310*/  CS2R R20, SRZ ;  /* 0x0000000000147805 */ /* 0x000fe4000001ff00 */
[----:B------:R-:W-:-:S04]  /*0320*/  CS2R R22, SRZ ;  /* 0x0000000000167805 */ /* 0x000fc8000001ff00 */
[----:B------:R-:W4:Y:S05]  /*0330*/  @!P2 LDG.E.64 R20, desc[UR4][R36.64+0x600] ;  /* 0x000600042414a981 */ /* 0x000f2a000c1e1b00 */
[----:B------:R0:W4:Y:S01]  /*0340*/  @!P6 LDG.E.64 R22, desc[UR4][R36.64+0x700] ;  /* 0x000700042416e981 */ /* 0x000122000c1e1b00 */
[----:B------:R-:W-:Y:S02]  /*0350*/  CS2R R24, SRZ ;  /* 0x0000000000187805 */ /* 0x000fe4000001ff00 */
[----:B------:R-:W-:Y:S02]  /*0360*/  CS2R R26, SRZ ;  /* 0x00000000001a7805 */ /* 0x000fe4000001ff00 */
[----:B------:R-:W-:-:S02]  /*0370*/  CS2R R28, SRZ ;  /* 0x00000000001c7805 */ /* 0x000fc4000001ff00 */
[----:B------:R-:W-:Y:S02]  /*0380*/  CS2R R30, SRZ ;  /* 0x00000000001e7805 */ /* 0x000fe4000001ff00 */
[----:B------:R-:W-:Y:S02]  /*0390*/  CS2R R32, SRZ ;  /* 0x0000000000207805 */ /* 0x000fe4000001ff00 */
[----:B------:R-:W-:Y:S01]  /*03a0*/  CS2R R34, SRZ ;  /* 0x0000000000227805 */ /* 0x000fe2000001ff00 */
[----:B------:R-:W5:Y:S01]  /*03b0*/  @!P5 LDG.E.64 R24, desc[UR4][R38.64+0x100] ;  /* 0x000100042618d981 */ /* 0x000f62000c1e1b00 */
[----:B0-----:R-:W-:-:S03]  /*03c0*/  CS2R R36, SRZ ;  /* 0x0000000000247805 */ /* 0x001fc6000001ff00 */
[----:B------:R-:W5:Y:S04]  /*03d0*/  @!P4 LDG.E.64 R26, desc[UR4][R38.64+0x400] ;  /* 0x00040004261ac981 */ /* 0x000f68000c1e1b00 */
[----:B------:R-:W5:Y:S04]  /*03e0*/  @!P3 LDG.E.64 R28, desc[UR4][R38.64+0x500] ;  /* 0x00050004261cb981 */ /* 0x000f68000c1e1b00 */
[----:B------:R-:W5:Y:S04]  /*03f0*/  @!P2 LDG.E.64 R30, desc[UR4][R38.64+0x600] ;  /* 0x00060004261ea981 */ /* 0x000f68000c1e1b00 */
[----:B------:R-:W5:Y:S04]  /*0400*/  @!P1 LDG.E.64 R32, desc[UR4][R38.64+0x200] ;  /* 0x0002000426209981 */ /* 0x000f68000c1e1b00 */
[----:B------:R-:W5:Y:S04]  /*0410*/  @!P0 LDG.E.64 R34, desc[UR4][R38.64+0x300] ;  /* 0x0003000426228981 */ /* 0x000f68000c1e1b00 */
[----:B------:R2:W5:Y:S01]  /*0420*/  @!P6 LDG.E.64 R36, desc[UR4][R38.64+0x700] ;  /* 0x000700042624e981 */ /* 0x000562000c1e1b00 */
[----:B------:R-:W-:Y:S01]  /*0430*/  ISETP.GE.AND P0, PT, R40, 0x1, PT ;  /* 0x000000012800780c */ /* 0x000fe20003f06270 */
[----:B--2---:R-:W-:-:S08]  /*0440*/  DADD R38, RZ, R12 ;  /* 0x00000000ff267229 */ /* 0x004fd0000000000c */
[----:B---3--:R-:W-:-:S08]  /*0450*/  DADD R38, R38, R10 ;  /* 0x0000000026267229 */ /* 0x008fd0000000000a */
[----:B----4-:R-:W-:-:S08]  /*0460*/  DADD R38, R38, R8 ;  /* 0x0000000026267229 */ /* 0x010fd00000000008 */
        /* <DEDUP_REMOVED lines=22> */
[-C--:B------:R-:W-:Y:S01]  /*05d0*/  ISETP.GE.AND P6, PT, R3, R0.reuse, PT ;  /* 0x000000000300720c */ /* 0x080fe20003fc6270 */
[----:B------:R-:W-:Y:S01]  /*05e0*/  ULDC.64 UR6, c[0x0][0x210] ;  /* 0x0000840000067ab9 */ /* 0x000fe20000000a00 */
[-C--:B------:R-:W-:Y:S02]  /*05f0*/  ISETP.GE.AND P5, PT, R5, R0.reuse, PT ;  /* 0x000000000500720c */ /* 0x080fe40003fa6270 */
[-C--:B------:R-:W-:Y:S02]  /*0600*/  ISETP.GE.AND P4, PT, R43, R0.reuse, PT ;  /* 0x000000002b00720c */ /* 0x080fe40003f86270 */
[----:B------:R-:W-:-:S07]  /*0610*/  ISETP.GE.AND P3, PT, R45, R0, PT ;  /* 0x000000002d00720c */ /* 0x000fce0003f66270 */
[C---:B-----5:R-:W-:Y:S01]  /*0620*/  @!P6 DFMA R18, -R40.reuse, R18, R12 ;  /* 0x000000122812e22b */ /* 0x060fe2000000010c */
[----:B------:R-:W-:Y:S01]  /*0630*/  LEA R12, P0, R2, UR6, 0x3 ;  /* 0x00000006020c7c11 */ /* 0x000fe2000f8018ff */
[C---:B------:R-:W-:Y:S02]  /*0640*/  @!P5 DFMA R26, -R40.reuse, R26, R14 ;  /* 0x0000001a281ad22b */ /* 0x040fe4000000010e */
[C---:B------:R-:W-:Y:S02]  /*0650*/  @!P4 DFMA R28, -R40.reuse, R28, R16 ;  /* 0x0000001c281cc22b */ /* 0x040fe40000000110 */
[----:B------:R-:W-:Y:S01]  /*0660*/  @!P3 DFMA R30, -R40, R30, R20 ;  /* 0x0000001e281eb22b */ /* 0x000fe20000000114 */
[----:B0-----:R-:W-:-:S04]  /*0670*/  LOP3.LUT R3, R38, 0x1f, RZ, 0xc0, !PT ;  /* 0x0000001f26037812 */ /* 0x001fc800078ec0ff */
[C---:B------:R-:W-:Y:S02]  /*0680*/  LOP3.LUT R5, R3.reuse, 0x20, RZ, 0xfc, !PT ;  /* 0x0000002003057812 */ /* 0x040fe400078efcff */
[----:B------:R-:W-:Y:S02]  /*0690*/  LOP3.LUT R13, R3, 0x40, RZ, 0xfc, !PT ;  /* 0x00000040030d7812 */ /* 0x000fe400078efcff */
[-C--:B------:R-:W-:Y:S02]  /*06a0*/  ISETP.GE.AND P2, PT, R5, R0.reuse, PT ;  /* 0x000000000500720c */ /* 0x080fe40003f46270 */
[----:B------:R-:W-:Y:S02]  /*06b0*/  SHF.R.S32.HI R5, RZ, 0x1f, R2 ;  /* 0x0000001fff057819 */ /* 0x000fe40000011402 */
[----:B------:R-:W-:Y:S02]  /*06c0*/  LOP3.LUT R3, R3, 0x60, RZ, 0xfc, !PT ;  /* 0x0000006003037812 */ /* 0x000fe400078efcff */
[----:B------:R-:W-:-:S02]  /*06d0*/  ISETP.GE.AND P1, PT, R13, R0, PT ;  /* 0x000000000d00720c */ /* 0x000fc40003f26270 */
[----:B------:R-:W-:Y:S02]  /*06e0*/  LEA.HI.X R13, R2, UR7, R5, 0x3, P0 ;  /* 0x00000007020d7c11 */ /* 0x000fe400080f1c05 */
[----:B------:R-:W-:-:S03]  /*06f0*/  ISETP.GE.AND P0, PT, R3, R0, PT ;  /* 0x000000000300720c */ /* 0x000fc60003f06270 */
[----:B------:R0:W-:Y:S01]  /*0700*/  @!P6 STG.E.64 desc[UR4][R12.64], R18 ;  /* 0x000000120c00e986 */ /* 0x0001e2000c101b04 */
[----:B------:R-:W-:Y:S01]  /*0710*/  ISETP.GE.AND P6, PT, R4, R0, PT ;  /* 0x000000000400720c */ /* 0x000fe20003fc6270 */
[C---:B------:R-:W-:Y:S02]  /*0720*/  @!P2 DFMA R24, -R40.reuse, R24, R10 ;  /* 0x000000182818a22b */ /* 0x040fe4000000010a */
[----:B------:R0:W-:Y:S02]  /*0730*/  @!P5 STG.E.64 desc[UR4][R12.64+0x400], R26 ;  /* 0x0004001a0c00d986 */ /* 0x0001e4000c101b04 */
[C---:B------:R-:W-:Y:S02]  /*0740*/  @!P1 DFMA R32, -R40.reuse, R32, R8 ;  /* 0x000000202820922b */ /* 0x040fe40000000108 */
[----:B------:R0:W-:Y:S02]  /*0750*/  @!P4 STG.E.64 desc[UR4][R12.64+0x500], R28 ;  /* 0x0005001c0c00c986 */ /* 0x0001e4000c101b04 */
[----:B------:R-:W-:-:S02]  /*0760*/  @!P0 DFMA R34, -R40, R34, R6 ;  /* 0x000000222822822b */ /* 0x000fc40000000106 */
        /* <DEDUP_REMOVED lines=8> */
.L_x_4323:
        /* <DEDUP_REMOVED lines=9> */
.L_x_11797:


//--------------------- .text._ZN43_GLOBAL__N__9ae7fba5_10_SoftMax_cu_9f978f6321softmax_warp_backwardIdddLi7ELb0ELb0EEEvPT0_PKT_S5_iiiPKb --------------------------
	.section	.text._ZN43_GLOBAL__N__9ae7fba5_10_SoftMax_cu_9f978f6321softmax_warp_backwardIdddLi7ELb0ELb0EEEvPT0_PKT_S5_iiiPKb,"ax",@progbits
	.align	128
.text._ZN43_GLOBAL__N__9ae7fba5_10_SoftMax_cu_9f978f6321softmax_warp_backwardIdddLi7ELb0ELb0EEEvPT0_PKT_S5_iiiPKb:
        .type           _ZN43_GLOBAL__N__9ae7fba5_10_SoftMax_cu_9f978f6321softmax_warp_backwardIdddLi7ELb0ELb0EEEvPT0_PKT_S5_iiiPKb,@function
        .size           _ZN43_GLOBAL__N__9ae7fba5_10_SoftMax_cu_9f978f6321softmax_warp_backwardIdddLi7ELb0ELb0EEEvPT0_PKT_S5_iiiPKb,(.L_x_11798 - _ZN43_GLOBAL__N__9ae7fba5_10_SoftMax_cu_9f978f6321softmax_warp_backwardIdddLi7ELb0ELb0EEEvPT0_PKT_S5_iiiPKb)
        .other          _ZN43_GLOBAL__N__9ae7fba5_10_SoftMax_cu_9f978f6321softmax_warp_backwardIdddLi7ELb0ELb0EEEvPT0_PKT_S5_iiiPKb,@"STO_CUDA_ENTRY STV_DEFAULT"
_ZN43_GLOBAL__N__9ae7fba5_10_SoftMax_cu_9f978f6321softmax_warp_backwardIdddLi7ELb0ELb0EEEvPT0_PKT_S5_iiiPKb:
[----:B------:R-:W-:Y:S01]  /*0000*/  LDC R1, c[0x0][0x28] ;  /* 0x00000a00ff017b82 */ /* 0x000fe20000000800 */
[----:B------:R-:W0:Y:S07]  /*0010*/  S2R R5, SR_TID.Y ;  /* 0x0000000000057919 */ /* 0x000e2e0000002200 */
[----:B------:R-:W0:Y:S01]  /*0020*/  S2UR UR6, SR_CTAID.X ;  /* 0x00000000000679c3 */ /* 0x000e220000002500 */
[----:B------:R-:W-:Y:S01]  /*0030*/  ULDC.64 UR4, c[0x0][0x218] ;  /* 0x0000860000047ab9 */ /* 0x000fe20000000a00 */
[----:B------:R-:W-:Y:S01]  /*0040*/  CS2R R14, SRZ ;  /* 0x00000000000e7805 */ /* 0x000fe2000001ff00 */
[----:B------:R-:W1:Y:S01]  /*0050*/  S2R R53, SR_TID.X ;  /* 0x0000000000357919 */ /* 0x000e620000002100 */
[----:B------:R-:W-:-:S02]  /*0060*/  CS2R R10, SRZ ;  /* 0x00000000000a7805 */ /* 0x000fc4000001ff00 */
[----:B------:R-:W-:Y:S02]  /*0070*/  CS2R R12, SRZ ;  /* 0x00000000000c7805 */ /* 0x000fe4000001ff00 */
[----:B------:R-:W-:Y:S01]  /*0080*/  CS2R R16, SRZ ;  /* 0x0000000000107805 */ /* 0x000fe2000001ff00 */
[----:B------:R-:W0:Y:S08]  /*0090*/  LDC R4, c[0x0][0x4] ;  /* 0x00000100ff047b82 */ /* 0x000e300000000800 */
[----:B------:R-:W2:Y:S08]  /*00a0*/  LDC.64 R2, c[0x0][0x228] ;  /* 0x00008a00ff027b82 */ /* 0x000eb00000000a00 */
[----:B------:R-:W3:Y:S08]  /*00b0*/  LDC R0, c[0x0][0x230] ;  /* 0x00008c00ff007b82 */ /* 0x000ef00000000800 */
[----:B------:R-:W4:Y:S01]  /*00c0*/  LDC.64 R32, c[0x0][0x218] ;  /* 0x00008600ff207b82 */ /* 0x000f220000000a00 */
[----:B0-----:R-:W-:-:S07]  /*00d0*/  IMAD R4, R4, UR6, R5 ;  /* 0x0000000604047c24 */ /* 0x001fce000f8e0205 */
[----:B------:R-:W0:Y:S01]  /*00e0*/  LDC.64 R40, c[0x0][0x220] ;  /* 0x00008800ff287b82 */ /* 0x000e220000000a00 */
[----:B-1----:R-:W-:Y:S01]  /*00f0*/  LOP3.LUT R53, R53, 0x1f, RZ, 0xc0, !PT ;  /* 0x0000001f35357812 */ /* 0x002fe200078ec0ff */
[----:B------:R-:W-:Y:S01]  /*0100*/  IMAD.SHL.U32 R4, R4, 0x2, RZ ;  /* 0x0000000204047824 */ /* 0x000fe200078e00ff */
[----:B------:R-:W-:Y:S02]  /*0110*/  CS2R R22, SRZ ;  /* 0x0000000000167805 */ /* 0x000fe4000001ff00 */
[----:B------:R-:W-:Y:S02]  /*0120*/  CS2R R24, SRZ ;  /* 0x0000000000187805 */ /* 0x000fe4000001ff00 */
[C---:B------:R-:W-:Y:S01]  /*0130*/  LOP3.LUT R5, R53.reuse, 0x20, RZ, 0xfc, !PT ;  /* 0x0000002035057812 */ /* 0x040fe200078efcff */
[----:B--2---:R-:W-:Y:S01]  /*0140*/  IMAD R3, R4, R3, R53 ;  /* 0x0000000304037224 */ /* 0x004fe200078e0235 */
[----:B------:R-:W-:Y:S01]  /*0150*/  LOP3.LUT R7, R53, 0x40, RZ, 0xfc, !PT ;  /* 0x0000004035077812 */ /* 0x000fe200078efcff */
[----:B------:R-:W-:Y:S01]  /*0160*/  IMAD.IADD R4, R2, 0x1, -R4 ;  /* 0x0000000102047824 */ /* 0x000fe200078e0a04 */
[----:B------:R-:W-:-:S02]  /*0170*/  CS2R R26, SRZ ;  /* 0x00000000001a7805 */ /* 0x000fc4000001ff00 */
[----:B------:R-:W-:Y:S02]  /*0180*/  CS2R R28, SRZ ;  /* 0x00000000001c7805 */ /* 0x000fe4000001ff00 */
[----:B------:R-:W-:Y:S02]  /*0190*/  SHF.R.S32.HI R49, RZ, 0x1f, R3 ;  /* 0x0000001fff317819 */ /* 0x000fe40000011403 */
[----:B------:R-:W-:Y:S02]  /*01a0*/  CS2R R30, SRZ ;  /* 0x00000000001e7805 */ /* 0x000fe4000001ff00 */
[C---:B------:R-:W-:Y:S01]  /*01b0*/  VIMNMX R6, R4.reuse, 0x2, PT ;  /* 0x0000000204067848 */ /* 0x040fe20003fe0100 */
[----:B------:R-:W-:Y:S01]  /*01c0*/  ULDC.64 UR8, c[0x0][0x220] ;  /* 0x0000880000087ab9 */ /* 0x000fe20000000a00 */
[----:B------:R-:W-:Y:S01]  /*01d0*/  ISETP.GT.AND P0, PT, R4, RZ, PT ;  /* 0x000000ff0400720c */ /* 0x000fe20003f04270 */
[----:B----4-:R-:W-:Y:S01]  /*01e0*/  IMAD.WIDE R32, R3, 0x8, R32 ;  /* 0x0000000803207825 */ /* 0x010fe200078e0220 */
[----:B------:R-:W-:-:S02]  /*01f0*/  ISETP.GT.AND P1, PT, R6, 0x1, PT ;  /* 0x000000010600780c */ /* 0x000fc40003f24270 */
[C---:B---3--:R-:W-:Y:S02]  /*0200*/  IADD3 R4, P2, R3.reuse, R0, RZ ;  /* 0x0000000003047210 */ /* 0x048fe40007f5e0ff */
[C---:B------:R-:W-:Y:S02]  /*0210*/  SEL R18, R0.reuse, RZ, P0 ;  /* 0x000000ff00127207 */ /* 0x040fe40000000000 */
[----:B------:R-:W-:Y:S01]  /*0220*/  SEL R8, R0, RZ, P1 ;  /* 0x000000ff00087207 */ /* 0x000fe20000800000 */
[----:B------:R-:W-:Y:S01]  /*0230*/  IMAD.SHL.U32 R44, R4, 0x8, RZ ;  /* 0x00000008042c7824 */ /* 0x000fe200078e00ff */
[----:B------:R-:W-:Y:S01]  /*0240*/  LEA.HI.X.SX32 R49, R0, R49, 0x1, P2 ;  /* 0x0000003100317211 */ /* 0x000fe200010f0eff */
[----:B0-----:R-:W-:Y:S01]  /*0250*/  IMAD.WIDE R40, R3, 0x8, R40 ;  /* 0x0000000803287825 */ /* 0x001fe200078e0228 */
[C---:B------:R-:W-:Y:S02]  /*0260*/  ISETP.GE.AND P4, PT, R53.reuse, R18, PT ;  /* 0x000000123500720c */ /* 0x040fe40003f86270 */
[----:B------:R-:W-:-:S02]  /*0270*/  ISETP.GE.AND P2, PT, R53, R8, PT ;  /* 0x000000083500720c */ /* 0x000fc40003f46270 */
[----:B------:R-:W-:Y:S02]  /*0280*/  SHF.L.U64.HI R36, R4, 0x3, R49 ;  /* 0x0000000304247819 */ /* 0x000fe40000010231 */
[----:B------:R-:W-:Y:S02]  /*0290*/  IADD3 R34, P3, R44, UR4, RZ ;  /* 0x000000042c227c10 */ /* 0x000fe4000ff7e0ff */
[-C--:B------:R-:W-:Y:S02]  /*02a0*/  ISETP.GE.AND P1, PT, R5, R8.reuse, PT ;  /* 0x000000080500720c */ /* 0x080fe40003f26270 */
[----:B------:R-:W-:Y:S02]  /*02b0*/  ISETP.GE.AND P0, PT, R7, R8, PT ;  /* 0x000000080700720c */ /* 0x000fe40003f06270 */
[----:B------:R-:W-:Y:S02]  /*02c0*/  CS2R R8, SRZ ;  /* 0x0000000000087805 */ /* 0x000fe4000001ff00 */
[----:B------:R-:W-:Y:S01]  /*02d0*/  IADD3.X R35, R36, UR5, RZ, P3, !PT ;  /* 0x0000000524237c10 */ /* 0x000fe20009ffe4ff */
[----:B------:R-:W-:Y:S01]  /*02e0*/  ULDC.64 UR4, c[0x0][0x208] ;  /* 0x0000820000047ab9 */ /* 0x000fe20000000a00 */
[----:B------:R-:W-:Y:S01]  /*02f0*/  ISETP.GE.AND P3, PT, R5, R18, PT ;  /* 0x000000120500720c */ /* 0x000fe20003f66270 */
[----:B------:R-:W5:Y:S01]  /*0300*/  @!P4 LDG.E.64 R28, desc[UR4][R40.64] ;  /* 0x00000004281cc981 */ /* 0x000f62000c1e1b00 */
[----:B------:R-:W-:-:S03]  /*0310*/  ISETP.GT.AND P6, PT, R6, 0x1, PT ;  /* 0x000000010600780c */ /* 0x000fc60003fc4270 */
[----:B------:R-:W2:Y:S01]  /*0320*/  @!P4 LDG.E.64 R8, desc[UR4][R32.64] ;  /* 0x000000042008c981 */ /* 0x000ea2000c1e1b00 */
[----:B------:R-:W-:-:S03]  /*0330*/  ISETP.GE.AND P5, PT, R7, R18, PT ;  /* 0x000000120700720c */ /* 0x000fc60003fa6270 */
[----:B------:R-:W3:Y:S01]  /*0340*/  @!P2 LDG.E.64 R14, desc[UR4][R34.64] ;  /* 0x00000004220ea981 */ /* 0x000ee2000c1e1b00 */
[----:B------:R-:W-:Y:S02]  /*0350*/  LOP3.LUT R53, R53, 0x60, RZ, 0xfc, !PT ;  /* 0x0000006035357812 */ /* 0x000fe400078efcff */
[----:B------:R-:W-:Y:S01]  /*0360*/  SEL R20, R0, RZ, P6 ;  /* 0x000000ff00147207 */ /* 0x000fe20003000000 */
[----:B------:R-:W4:Y:S03]  /*0370*/  @!P3 LDG.E.64 R10, desc[UR4][R32.64+0x100] ;  /* 0x00010004200ab981 */ /* 0x000f26000c1e1b00 */
[C---:B------:R-:W-:Y:S01]  /*0380*/  ISETP.GE.AND P6, PT, R53.reuse, R20, PT ;  /* 0x000000143500720c */ /* 0x040fe20003fc6270 */
[----:B------:R-:W5:Y:S01]  /*0390*/  @!P3 LDG.E.64 R12, desc[UR4][R40.64+0x100] ;  /* 0x00010004280cb981 */ /* 0x000f62000c1e1b00 */
[----:B------:R-:W-:Y:S02]  /*03a0*/  ISETP.GE.AND P3, PT, R53, R18, PT ;  /* 0x000000123500720c */ /* 0x000fe40003f66270 */
[----:B------:R-:W-:Y:S01]  /*03b0*/  CS2R R18, SRZ ;  /* 0x0000000000127805 */ /* 0x000fe2000001ff00 */
[----:B------:R-:W4:Y:S01]  /*03c0*/  @!P1 LDG.E.64 R16, desc[UR4][R34.64+0x100] ;  /* 0x0001000422109981 */ /* 0x000f22000c1e1b00 */
[----:B------:R-:W-:-:S04]  /*03d0*/  CS2R R20, SRZ ;  /* 0x0000000000147805 */ /* 0x000fc8000001ff00 */
[----:B------:R-:W4:Y:S04]  /*03e0*/  @!P5 LDG.E.64 R18, desc[UR4][R32.64+0x200] ;  /* 0x000200042012d981 */ /* 0x000f28000c1e1b00 */
[----:B------:R-:W4:Y:S04]  /*03f0*/  @!P0 LDG.E.64 R20, desc[UR4][R34.64+0x200] ;  /* 0x0002000422148981 */ /* 0x000f28000c1e1b00 */
[----:B------:R0:W4:Y:S04]  /*0400*/  @!P3 LDG.E.64 R22, desc[UR4][R32.64+0x300] ;  /* 0x000300042016b981 */ /* 0x000128000c1e1b00 */
[----:B------:R1:W4:Y:S04]  /*0410*/  @!P6 LDG.E.64 R24, desc[UR4][R34.64+0x300] ;  /* 0x000300042218e981 */ /* 0x000328000c1e1b00 */
[----:B------:R-:W5:Y:S04]  /*0420*/  @!P5 LDG.E.64 R26, desc[UR4][R40.64+0x200] ;  /* 0x00020004281ad981 */ /* 0x000f68000c1e1b00 */
[----:B------:R3:W5:Y:S01]  /*0430*/  @!P3 LDG.E.64 R30, desc[UR4][R40.64+0x300] ;  /* 0x00030004281eb981 */ /* 0x000762000c1e1b00 */
[----:B------:R-:W-:-:S02]  /*0440*/  IADD3 R44, P3, R44, UR8, RZ ;  /* 0x000000082c2c7c10 */ /* 0x000fc4000ff7e0ff */
[----:B0-----:R-:W-:Y:S02]  /*0450*/  CS2R R32, SRZ ;  /* 0x0000000000207805 */ /* 0x001fe4000001ff00 */
[----:B-1----:R-:W-:Y:S02]  /*0460*/  CS2R R34, SRZ ;  /* 0x0000000000227805 */ /* 0x002fe4000001ff00 */
[----:B------:R-:W-:Y:S02]  /*0470*/  CS2R R38, SRZ ;  /* 0x0000000000267805 */ /* 0x000fe4000001ff00 */
[----:B------:R-:W-:Y:S02]  /*0480*/  IADD3.X R45, R36, UR9, RZ, P3, !PT ;  /* 0x00000009242d7c10 */ /* 0x000fe40009ffe4ff */
[----:B------:R-:W-:-:S03]  /*0490*/  CS2R R36, SRZ ;  /* 0x0000000000247805 */ /* 0x000fc6000001ff00 */
[----:B------:R-:W5:Y:S04]  /*04a0*/  @!P2 LDG.E.64 R32, desc[UR4][R44.64] ;  /* 0x000000042c20a981 */ /* 0x000f68000c1e1b00 */
[----:B------:R-:W5:Y:S04]  /*04b0*/  @!P1 LDG.E.64 R34, desc[UR4][R44.64+0x100] ;  /* 0x000100042c229981 */ /* 0x000f68000c1e1b00 */
[----:B------:R-:W5:Y:S04]  /*04c0*/  @!P0 LDG.E.64 R36, desc[UR4][R44.64+0x200] ;  /* 0x000200042c248981 */ /* 0x000f68000c1e1b00 */
[----:B------:R0:W5:Y:S01]  /*04d0*/  @!P6 LDG.E.64 R38, desc[UR4][R44.64+0x300] ;  /* 0x000300042c26e981 */ /* 0x000162000c1e1b00 */
[----:B------:R-:W-:Y:S01]  /*04e0*/  ISETP.GE.AND P0, PT, R6, 0x1, PT ;  /* 0x000000010600780c */ /* 0x000fe20003f06270 */
[----:B--2---:R-:W-:-:S02]  /*04f0*/  DADD R50, RZ, R8 ;  /* 0x00000000ff327229 */ /* 0x004fc40000000008 */
[----:B---3--:R-:W-:-:S06]  /*0500*/  DADD R40, RZ, R14 ;  /* 0x00000000ff287229 */ /* 0x008fcc000000000e */
[----:B----4-:R-:W-:Y:S02]  /*0510*/  DADD R50, R50, R10 ;  /* 0x0000000032327229 */ /* 0x010fe4000000000a */
[----:B------:R-:W-:-:S06]  /*0520*/  DADD R40, R40, R16 ;  /* 0x0000000028287229 */ /* 0x000fcc0000000010 */
[----:B------:R-:W-:Y:S02]  /*0530*/  DADD R50, R50, R18 ;  /* 0x0000000032327229 */ /* 0x000fe40000000012 */
[----:B------:R-:W-:-:S06]  /*0540*/  DADD R40, R40, R20 ;  /* 0x0000000028287229 */ /* 0x000fcc0000000014 */
[----:B------:R-:W-:Y:S02]  /*0550*/  DADD R50, R50, R22 ;  /* 0x0000000032327229 */ /* 0x000fe40000000016 */
[----:B------:R-:W-:-:S05]  /*0560*/  DADD R40, R40, R24 ;  /* 0x0000000028287229 */ /* 0x000fca0000000018 */
[----:B------:R-:W-:Y:S04]  /*0570*/  SHFL.BFLY PT, R43, R51, 0x10, 0x1f ;  /* 0x0e001f00332b7f89 */ /* 0x000fe800000e0000 */
[----:B------:R-:W1:Y:S04]  /*0580*/  SHFL.BFLY PT, R42, R50, 0x10, 0x1f ;  /* 0x0e001f00322a7f89 */ /* 0x000e6800000e0000 */
[----:B------:R-:W-:Y:S04]  /*0590*/  SHFL.BFLY PT, R47, R41, 0x10, 0x1f ;  /* 0x0e001f00292f7f89 */ /* 0x000fe800000e0000 */
[----:B------:R-:W2:Y:S01]  /*05a0*/  SHFL.BFLY PT, R46, R40, 0x10, 0x1f ;  /* 0x0e001f00282e7f89 */ /* 0x000ea200000e0000 */
[----:B-1----:R-:W-:-:S02]  /*05b0*/  DADD R42, R50, R42 ;  /* 0x00000000322a7229 */ /* 0x002fc4000000002a */
[----:B--2---:R-:W-:-:S05]  /*05c0*/  DADD R46, R40, R46 ;  /* 0x00000000282e7229 */ /* 0x004fca000000002e */
[----:B0-----:R-:W-:Y:S04]  /*05d0*/  SHFL.BFLY PT, R45, R43, 0x8, 0x1f ;  /* 0x0d001f002b2d7f89 */ /* 0x001fe800000e0000 */
        /* <DEDUP_REMOVED lines=17> */
[----:B------:R0:W1:Y:S04]  /*06f0*/  SHFL.BFLY PT, R51, R45, 0x1, 0x1f ;  /* 0x0c201f002d337f89 */ /* 0x00006800000e0000 */
[----:B------:R0:W2:Y:S04]  /*0700*/  SHFL.BFLY PT, R50, R44, 0x1, 0x1f ;  /* 0x0c201f002c327f89 */ /* 0x0000a800000e0000 */
[----:B------:R0:W3:Y:S04]  /*0710*/  SHFL.BFLY PT, R47, R43, 0x1, 0x1f ;  /* 0x0c201f002b2f7f89 */ /* 0x0000e800000e0000 */
[----:B------:R0:W4:Y:S01]  /*0720*/  SHFL.BFLY PT, R46, R42, 0x1, 0x1f ;  /* 0x0c201f002a2e7f89 */ /* 0x00012200000e0000 */
[----:B------:R-:W-:Y:S05]  /*0730*/  @!P0 EXIT ;  /* 0x000000000000894d */ /* 0x000fea0003800000 */
[----:B------:R-:W0:Y:S01]  /*0740*/  S2R R40, SR_TID.X ;  /* 0x0000000000287919 */ /* 0x000e220000002100 */
[-C--:B------:R-:W-:Y:S01]  /*0750*/  ISETP.GE.AND P2, PT, R5, R0.reuse, PT ;  /* 0x000000000500720c */ /* 0x080fe20003f46270 */
[----:B------:R-:W-:Y:S01]  /*0760*/  ULDC.64 UR8, c[0x0][0x210] ;  /* 0x0000840000087ab9 */ /* 0x000fe20000000a00 */
[----:B------:R-:W0:Y:S01]  /*0770*/  LDC R5, c[0x0][0x4] ;  /* 0x00000100ff057b82 */ /* 0x000e220000000800 */
[----:B------:R-:W0:Y:S01]  /*0780*/  S2R R6, SR_TID.Y ;  /* 0x0000000000067919 */ /* 0x000e220000002200 */
[-C--:B------:R-:W-:Y:S01]  /*0790*/  ISETP.GE.AND P3, PT, R7, R0.reuse, PT ;  /* 0x000000000700720c */ /* 0x080fe20003f66270 */
[----:B-12---:R-:W-:Y:S01]  /*07a0*/  DADD R50, R44, R50 ;  /* 0x000000002c327229 */ /* 0x006fe20000000032 */
[----:B------:R-:W-:Y:S01]  /*07b0*/  ISETP.GE.AND P4, PT, R53, R0, PT ;  /* 0x000000003500720c */ /* 0x000fe20003f86270 */
[----:B---34-:R-:W-:-:S06]  /*07c0*/  DADD R46, R42, R46 ;  /* 0x000000002a2e7229 */ /* 0x018fcc000000002e */
[----:B-----5:R-:W-:-:S04]  /*07d0*/  @!P2 DFMA R12, R50, -R12, R10 ;  /* 0x8000000c320ca22b */ /* 0x020fc8000000000a */
[C---:B------:R-:W-:Y:S02]  /*07e0*/  @!P3 DFMA R26, R50.reuse, -R26, R18 ;  /* 0x8000001a321ab22b */ /* 0x040fe40000000012 */
[----:B------:R-:W-:Y:S01]  /*07f0*/  @!P4 DFMA R30, R50, -R30, R22 ;  /* 0x8000001e321ec22b */ /* 0x000fe20000000016 */
[----:B0-----:R-:W-:Y:S01]  /*0800*/  LOP3.LUT R7, R40, 0x1f, RZ, 0xc0, !PT ;  /* 0x0000001f28077812 */ /* 0x001fe200078ec0ff */
[----:B------:R-:W-:-:S03]  /*0810*/  IMAD R5, R5, UR6, R6 ;  /* 0x0000000605057c24 */ /* 0x000fc6000f8e0206 */
[----:B------:R-:W-:Y:S02]  /*0820*/  ISETP.GE.AND P1, PT, R7, R0, PT ;  /* 0x000000000700720c */ /* 0x000fe40003f26270 */
[----:B------:R-:W-:Y:S01]  /*0830*/  SHF.R.S32.HI R0, RZ, 0x1f, R3 ;  /* 0x0000001fff007819 */ /* 0x000fe20000011403 */
[----:B------:R-:W-:Y:S01]  /*0840*/  IMAD R5, R5, -0x2, R2 ;  /* 0xfffffffe05057824 */ /* 0x000fe200078e0202 */
[----:B------:R-:W-:-:S04]  /*0850*/  LEA R6, P0, R3, UR8, 0x3 ;  /* 0x0000000803067c11 */ /* 0x000fc8000f8018ff */
[----:B------:R-:W-:Y:S02]  /*0860*/  LEA.HI.X R7, R3, UR9, R0, 0x3, P0 ;  /* 0x0000000903077c11 */ /* 0x000fe400080f1c00 */
[----:B------:R-:W-:-:S03]  /*0870*/  ISETP.GE.AND P0, PT, R5, 0x2, PT ;  /* 0x000000020500780c */ /* 0x000fc60003f06270 */
[----:B------:R-:W-:Y:S01]  /*0880*/  @!P1 DFMA R28, R50, -R28, R8 ;  /* 0x8000001c321c922b */ /* 0x000fe20000000008 */
[----:B------:R0:W-:Y:S04]  /*0890*/  @!P2 STG.E.64 desc[UR4][R6.64+0x100], R12 ;  /* 0x0001000c0600a986 */ /* 0x0001e8000c101b04 */
[----:B------:R0:W-:Y:S04]  /*08a0*/  @!P3 STG.E.64 desc[UR4][R6.64+0x200], R26 ;  /* 0x0002001a0600b986 */ /* 0x0001e8000c101b04 */
[----:B------:R0:W-:Y:S04]  /*08b0*/  @!P1 STG.E.64 desc[UR4][R6.64], R28 ;  /* 0x0000001c06009986 */ /* 0x0001e8000c101b04 */
[----:B------:R0:W-:Y:S01]  /*08c0*/  @!P4 STG.E.64 desc[UR4][R6.64+0x300], R30 ;  /* 0x0003001e0600c986 */ /* 0x0001e2000c101b04 */
[----:B------:R-:W-:Y:S05]  /*08d0*/  @!P0 EXIT ;  /* 0x000000000000894d */ /* 0x000fea0003800000 */
[C---:B------:R-:W-:Y:S01]  /*08e0*/  LEA R2, P0, R4.reuse, UR8, 0x3 ;  /* 0x0000000804027c11 */ /* 0x040fe2000f8018ff */
[C---:B------:R-:W-:Y:S02]  /*08f0*/  @!P1 DFMA R32, R46.reuse, -R32, R14 ;  /* 0x800000202e20922b */ /* 0x040fe4000000000e */
[C---:B------:R-:W-:Y:S01]  /*0900*/  @!P2 DFMA R34, R46.reuse, -R34, R16 ;  /* 0x800000222e22a22b */ /* 0x040fe20000000010 */
[----:B------:R-:W-:Y:S01]  /*0910*/  LEA.HI.X R3, R4, UR9, R49, 0x3, P0 ;  /* 0x0000000904037c11 */ /* 0x000fe200080f1c31 */
[----:B------:R-:W-:-:S04]  /*0920*/  @!P3 DFMA R36, R46, -R36, R20 ;  /* 0x800000242e24b22b */ /* 0x000fc80000000014 */
[----:B------:R1:W-:Y:S04]  /*0930*/  @!P1 STG.E.64 desc[UR4][R2.64], R32 ;  /* 0x0000002002009986 */ /* 0x0003e8000c101b04 */
[----:B------:R1:W-:Y:S04]  /*0940*/  @!P2 STG.E.64 desc[UR4][R2.64+0x100], R34 ;  /* 0x000100220200a986 */ /* 0x0003e8000c101b04 */
[----:B------:R1:W-:Y:S01]  /*0950*/  @!P3 STG.E.64 desc[UR4][R2.64+0x200], R36 ;  /* 0x000200240200b986 */ /* 0x0003e2000c101b04 */
[----:B------:R-:W-:Y:S05]  /*0960*/  @P4 EXIT ;  /* 0x000000000000494d */ /* 0x000fea0003800000 */
[----:B------:R-:W-:-:S07]  /*0970*/  DFMA R38, R46, -R38, R24 ;  /* 0x800000262e26722b */ /* 0x000fce0000000018 */
[----:B------:R-:W-:Y:S01]  /*0980*/  STG.E.64 desc[UR4][R2.64+0x300], R38 ;  /* 0x0003002602007986 */ /* 0x000fe2000c101b04 */
[----:B------:R-:W-:Y:S05]  /*0990*/  EXIT ;  /* 0x000000000000794d */ /* 0x000fea0003800000 */
.L_x_4324:
        /* <DEDUP_REMOVED lines=14> */
.L_x_11798:


//--------------------- .text._ZN43_GLOBAL__N__9ae7fba5_10_SoftMax_cu_9f978f6321softmax_warp_backwardIdddLi6ELb0ELb0EEEvPT0_PKT_S5_iiiPKb --------------------------
	.section	.text._ZN43_GLOBAL__N__9ae7fba5_10_SoftMax_cu_9f978f6321softmax_warp_backwardIdddLi6ELb0ELb0EEEvPT0_PKT_S5_iiiPKb,"ax",@progbits
	.align	128
.text._ZN43_GLOBAL__N__9ae7fba5_10_SoftMax_cu_9f978f6321softmax_warp_backwardIdddLi6ELb0ELb0EEEvPT0_PKT_S5_iiiPKb:
        .type           _ZN43_GLOBAL__N__9ae7fba5_10_SoftMax_cu_9f978f6321softmax_warp_backwardIdddLi6ELb0ELb0EEEvPT0_PKT_S5_iiiPKb,@function
        .size           _ZN43_GLOBAL__N__9ae7fba5_10_SoftMax_cu_9f978f6321softmax_warp_backwardIdddLi6ELb0ELb0EEEvPT0_PKT_S5_iiiPKb,(.L_x_11799 - _ZN43_GLOBAL__N__9ae7fba5_10_SoftMax_cu_9f978f6321softmax_warp_backwardIdddLi6ELb0ELb0EEEvPT0_PKT_S5_iiiPKb)
        .other          _ZN43_GLOBAL__N__9ae7fba5_10_SoftMax_cu_9f978f6321softmax_warp_backwardIdddLi6ELb0ELb0EEEvPT0_PKT_S5_iiiPKb,@"STO_CUDA_ENTRY STV_DEFAULT"
_ZN43_GLOBAL__N__9ae7fba5_10_SoftMax_cu_9f978f6321softmax_warp_backwardIdddLi6ELb0ELb0EEEvPT0_PKT_S5_iiiPKb:
        /* <DEDUP_REMOVED lines=15> */
[----:B------:R-:W-:Y:S02]  /*00f0*/  IADD3 R2, -R4, UR4, RZ ;  /* 0x0000000404027c10 */ /* 0x000fe4000fffe1ff */
[----:B------:R-:W-:Y:S01]  /*0100*/  CS2R R4, SRZ ;  /* 0x0000000000047805 */ /* 0x000fe2000001ff00 */
[----:B------:R-:W-:Y:S01]  /*0110*/  ULDC.64 UR4, c[0x0][0x208] ;  /* 0x0000820000047ab9 */ /* 0x000fe20000000a00 */
[----:B------:R-:W-:Y:S01]  /*0120*/  ISETP.GT.AND P0, PT, R2, RZ, PT ;  /* 0x000000ff0200720c */ /* 0x000fe20003f04270 */
[----:B---3--:R-:W-:-:S03]  /*0130*/  IMAD.WIDE R8, R29, 0x8, R8 ;  /* 0x000000081d087825 */ /* 0x008fc600078e0208 */
[----:B--2---:R-:W-:-:S04]  /*0140*/  SEL R6, R0, RZ, P0 ;  /* 0x000000ff00067207 */ /* 0x004fc80000000000 */
[-C--:B------:R-:W-:Y:S02]  /*0150*/  ISETP.GE.AND P1, PT, R3, R6.reuse, PT ;  /* 0x000000060300720c */ /* 0x080fe40003f26270 */
[----:B------:R-:W-:Y:S02]  /*0160*/  ISETP.GE.AND P0, PT, R27, R6, PT ;  /* 0x000000061b00720c */ /* 0x000fe40003f06270 */
[----:B------:R-:W-:-:S09]  /*0170*/  CS2R R6, SRZ ;  /* 0x0000000000067805 */ /* 0x000fd2000001ff00 */
[----:B------:R-:W2:Y:S04]  /*0180*/  @!P1 LDG.E.64 R4, desc[UR4][R8.64] ;  /* 0x0000000408049981 */ /* 0x000ea8000c1e1b00 */
[----:B------:R1:W3:Y:S01]  /*0190*/  @!P0 LDG.E.64 R6, desc[UR4][R8.64+0x100] ;  /* 0x0001000408068981 */ /* 0x0002e2000c1e1b00 */
[----:B------:R-:W-:Y:S02]  /*01a0*/  VIMNMX R20, R2, 0x2, PT ;  /* 0x0000000202147848 */ /* 0x000fe40003fe0100 */
[----:B------:R-:W-:Y:S02]  /*01b0*/  SHF.R.S32.HI R11, RZ, 0x1f, R29 ;  /* 0x0000001fff0b7819 */ /* 0x000fe4000001141d */
[----:B------:R-:W-:Y:S02]  /*01c0*/  ISETP.GT.AND P2, PT, R20, 0x1, PT ;  /* 0x000000011400780c */ /* 0x000fe40003f44270 */
[----:B------:R-:W-:-:S02]  /*01d0*/  IADD3 R26, P3, R29, R0, RZ ;  /* 0x000000001d1a7210 */ /* 0x000fc40007f7e0ff */
[C---:B------:R-:W-:Y:S02]  /*01e0*/  SEL R10, R0.reuse, RZ, P2 ;  /* 0x000000ff000a7207 */ /* 0x040fe40001000000 */
[----:B------:R-:W-:Y:S01]  /*01f0*/  LEA.HI.X.SX32 R28, R0, R11, 0x1, P3 ;  /* 0x0000000b001c7211 */ /* 0x000fe200018f0eff */
[----:B------:R-:W-:Y:S01]  /*0200*/  IMAD.SHL.U32 R24, R26, 0x8, RZ ;  /* 0x000000081a187824 */ /* 0x000fe200078e00ff */
[----:B------:R-:W-:Y:S02]  /*0210*/  ISETP.GT.AND P3, PT, R20, 0x1, PT ;  /* 0x000000011400780c */ /* 0x000fe40003f64270 */
[----:B------:R-:W-:Y:S02]  /*0220*/  ISETP.GE.AND P2, PT, R3, R10, PT ;  /* 0x0000000a0300720c */ /* 0x000fe40003f46270 */
[----:B-1----:R-:W-:Y:S02]  /*0230*/  SEL R8, R0, RZ, P3 ;  /* 0x000000ff00087207 */ /* 0x002fe40001800000 */
[----:B------:R-:W-:-:S02]  /*0240*/  SHF.L.U64.HI R16, R26, 0x3, R28 ;  /* 0x000000031a107819 */ /* 0x000fc4000001021c */
[----:B------:R-:W-:Y:S02]  /*0250*/  IADD3 R18, P4, R24, UR6, RZ ;  /* 0x0000000618127c10 */ /* 0x000fe4000ff9e0ff */
[----:B------:R-:W-:Y:S02]  /*0260*/  ISETP.GE.AND P3, PT, R27, R8, PT ;  /* 0x000000081b00720c */ /* 0x000fe40003f66270 */
[----:B------:R-:W-:Y:S02]  /*0270*/  CS2R R8, SRZ ;  /* 0x0000000000087805 */ /* 0x000fe4000001ff00 */
[----:B------:R-:W-:Y:S02]  /*0280*/  IADD3.X R19, R16, UR7, RZ, P4, !PT ;  /* 0x0000000710137c10 */ /* 0x000fe4000a7fe4ff */
[----:B------:R-:W-:Y:S01]  /*0290*/  CS2R R10, SRZ ;  /* 0x00000000000a7805 */ /* 0x000fe2000001ff00 */
[----:B------:R-:W-:Y:S02]  /*02a0*/  ULDC.64 UR6, c[0x0][0x220] ;  /* 0x0000880000067ab9 */ /* 0x000fe40000000a00 */
[----:B------:R-:W4:Y:S04]  /*02b0*/  @!P2 LDG.E.64 R8, desc[UR4][R18.64] ;  /* 0x000000041208a981 */ /* 0x000f28000c1e1b00 */
[----:B------:R1:W4:Y:S01]  /*02c0*/  @!P3 LDG.E.64 R10, desc[UR4][R18.64+0x100] ;  /* 0x00010004120ab981 */ /* 0x000322000c1e1b00 */
[----:B------:R-:W-:-:S02]  /*02d0*/  IADD3 R24, P4, R24, UR6, RZ ;  /* 0x0000000618187c10 */ /* 0x000fc4000ff9e0ff */
[----:B------:R-:W-:Y:S02]  /*02e0*/  CS2R R12, SRZ ;  /* 0x00000000000c7805 */ /* 0x000fe4000001ff00 */
[----:B------:R-:W-:Y:S01]  /*02f0*/  CS2R R14, SRZ ;  /* 0x00000000000e7805 */ /* 0x000fe2000001ff00 */
[----:B0-----:R-:W-:Y:S01]  /*0300*/  IMAD.WIDE R22, R29, 0x8, R22 ;  /* 0x000000081d167825 */ /* 0x001fe200078e0216 */
[----:B------:R-:W-:Y:S02]  /*0310*/  IADD3.X R25, R16, UR7, RZ, P4, !PT ;  /* 0x0000000710197c10 */ /* 0x000fe4000a7fe4ff */
[----:B------:R-:W-:Y:S02]  /*0320*/  CS2R R16, SRZ ;  /* 0x0000000000107805 */ /* 0x000fe4000001ff00 */
[----:B------:R-:W5:Y:S01]  /*0330*/  @!P1 LDG.E.64 R12, desc[UR4][R22.64] ;  /* 0x00000004160c9981 */ /* 0x000f62000c1e1b00 */
[----:B-1----:R-:W-:-:S03]  /*0340*/  CS2R R18, SRZ ;  /* 0x0000000000127805 */ /* 0x002fc6000001ff00 */
[----:B------:R-:W5:Y:S04]  /*0350*/  @!P2 LDG.E.64 R16, desc[UR4][R24.64] ;  /* 0x000000041810a981 */ /* 0x000f68000c1e1b00 */
[----:B------:R2:W5:Y:S04]  /*0360*/  @!P3 LDG.E.64 R18, desc[UR4][R24.64+0x100] ;  /* 0x000100041812b981 */ /* 0x000568000c1e1b00 */
[----:B------:R0:W5:Y:S01]  /*0370*/  @!P0 LDG.E.64 R14, desc[UR4][R22.64+0x100] ;  /* 0x00010004160e8981 */ /* 0x000162000c1e1b00 */
[----:B------:R-:W-:Y:S01]  /*0380*/  ISETP.GE.AND P0, PT, R20, 0x1, PT ;  /* 0x000000011400780c */ /* 0x000fe20003f06270 */
[----:B--2---:R-:W-:-:S08]  /*0390*/  DADD R24, RZ, R4 ;  /* 0x00000000ff187229 */ /* 0x004fd00000000004 */
[----:B---3--:R-:W-:-:S07]  /*03a0*/  DADD R24, R24, R6 ;  /* 0x0000000018187229 */ /* 0x008fce0000000006 */
        /* <DEDUP_REMOVED lines=14> */
[----:B----4-:R-:W-:-:S08]  /*0490*/  DADD R22, RZ, R8 ;  /* 0x00000000ff167229 */ /* 0x010fd00000000008 */
[----:B------:R-:W-:Y:S02]  /*04a0*/  DADD R22, R22, R10 ;  /* 0x0000000016167229 */ /* 0x000fe4000000000a */
[----:B0-----:R-:W-:-:S05]  /*04b0*/  DADD R20, R24, R20 ;  /* 0x0000000018147229 */ /* 0x001fca0000000014 */
        /* <DEDUP_REMOVED lines=16> */
[-C--:B------:R-:W-:Y:S01]  /*05c0*/  ISETP.GE.AND P1, PT, R3, R0.reuse, PT ;  /* 0x000000000300720c */ /* 0x080fe20003f26270 */
[----:B------:R-:W-:Y:S01]  /*05d0*/  ULDC.64 UR6, c[0x0][0x210] ;  /* 0x0000840000067ab9 */ /* 0x000fe20000000a00 */
[----:B------:R-:W-:Y:S02]  /*05e0*/  ISETP.GE.AND P2, PT, R27, R0, PT ;  /* 0x000000001b00720c */ /* 0x000fe40003f46270 */
[----:B------:R-:W-:Y:S02]  /*05f0*/  ISETP.GE.AND P0, PT, R2, 0x2, PT ;  /* 0x000000020200780c */ /* 0x000fe40003f06270 */
[----:B------:R-:W-:-:S07]  /*0600*/  SHF.R.S32.HI R0, RZ, 0x1f, R29 ;  /* 0x0000001fff007819 */ /* 0x000fce000001141d */
[C---:B-----5:R-:W-:Y:S01]  /*0610*/  @!P1 DFMA R12, R20.reuse, -R12, R4 ;  /* 0x8000000c140c922b */ /* 0x060fe20000000004 */
[----:B------:R-:W-:Y:S01]  /*0620*/  LEA R4, P3, R29, UR6, 0x3 ;  /* 0x000000061d047c11 */ /* 0x000fe2000f8618ff */
[----:B------:R-:W-:-:S03]  /*0630*/  @!P2 DFMA R14, R20, -R14, R6 ;  /* 0x8000000e140ea22b */ /* 0x000fc60000000006 */
[----:B------:R-:W-:-:S05]  /*0640*/  LEA.HI.X R5, R29, UR7, R0, 0x3, P3 ;  /* 0x000000071d057c11 */ /* 0x000fca00098f1c00 */
[----:B------:R0:W-:Y:S04]  /*0650*/  @!P1 STG.E.64 desc[UR4][R4.64], R12 ;  /* 0x0000000c04009986 */ /* 0x0001e8000c101b04 */
[----:B------:R0:W-:Y:S01]  /*0660*/  @!P2 STG.E.64 desc[UR4][R4.64+0x100], R14 ;  /* 0x0001000e0400a986 */ /* 0x0001e2000c101b04 */
[----:B------:R-:W-:Y:S05]  /*0670*/  @!P0 EXIT ;  /* 0x000000000000894d */ /* 0x000fea0003800000 */
[----:B------:R-:W-:Y:S01]  /*0680*/  LEA R2, P0, R26, UR6, 0x3 ;  /* 0x000000061a027c11 */ /* 0x000fe2000f8018ff */
[----:B------:R-:W-:-:S03]  /*0690*/  @!P1 DFMA R16, R24, -R16, R8 ;  /* 0x800000101810922b */ /* 0x000fc60000000008 */
[----:B------:R-:W-:-:S05]  /*06a0*/  LEA.HI.X R3, R26, UR7, R28, 0x3, P0 ;  /* 0x000000071a037c11 */ /* 0x000fca00080f1c1c */
[----:B------:R1:W-:Y:S01]  /*06b0*/  @!P1 STG.E.64 desc[UR4][R2.64], R16 ;  /* 0x0000001002009986 */ /* 0x0003e2000c101b04 */
[----:B------:R-:W-:Y:S05]  /*06c0*/  @P2 EXIT ;  /* 0x000000000000294d */ /* 0x000fea0003800000 */
[----:B------:R-:W-:-:S07]  /*06d0*/  DFMA R18, R24, -R18, R10 ;  /* 0x800000121812722b */ /* 0x000fce000000000a */
[----:B------:R-:W-:Y:S01]  /*06e0*/  STG.E.64 desc[UR4][R2.64+0x100], R18 ;  /* 0x0001001202007986 */ /* 0x000fe2000c101b04 */
[----:B------:R-:W-:Y:S05]  /*06f0*/  EXIT ;  /* 0x000000000000794d */ /* 0x000fea0003800000 */
.L_x_4325:
        /* <DEDUP_REMOVED lines=16> */
.L_x_11799:


//--------------------- .text._ZN43_GLOBAL__N__9ae7fba5_10_SoftMax_cu_9f978f6321softmax_warp_backwardIdddLi5ELb0ELb0EEEvPT0_PKT_S5_iiiPKb --------------------------
	.section	.text._ZN43_GLOBAL__N__9ae7fba5_10_SoftMax_cu_9f978f6321softmax_warp_backwardIdddLi5ELb0ELb0EEEvPT0_PKT_S5_iiiPKb,"ax",@progbits
	.align	128
.text._ZN43_GLOBAL__N__9ae7fba5_10_SoftMax_cu_9f978f6321softmax_warp_backwardIdddLi5ELb0ELb0EEEvPT0_PKT_S5_iiiPKb:
        .type           _ZN43_GLOBAL__N__9ae7fba5_10_SoftMax_cu_9f978f6321softmax_warp_backwardIdddLi5ELb0ELb0EEEvPT0_PKT_S5_iiiPKb,@function
        .size           _ZN43_GLOBAL__N__9ae7fba5_10_SoftMax_cu_9f978f6321softmax_warp_backwardIdddLi5ELb0ELb0EEEvPT0_PKT_S5_iiiPKb,(.L_x_11800 - _ZN43_GLOBAL__N__9ae7fba5_10_SoftMax_cu_9f978f6321softmax_warp_backwardIdddLi5ELb0ELb0EEEvPT0_PKT_S5_iiiPKb)
        .other          _ZN43_GLOBAL__N__9ae7fba5_10_SoftMax_cu_9f978f6321softmax_warp_backwardIdddLi5ELb0ELb0EEEvPT0_PKT_S5_iiiPKb,@"STO_CUDA_ENTRY STV_DEFAULT"
_ZN43_GLOBAL__N__9ae7fba5_10_SoftMax_cu_9f978f6321softmax_warp_backwardIdddLi5ELb0ELb0EEEvPT0_PKT_S5_iiiPKb:
        /* <DEDUP_REMOVED lines=31> */
[----:B0-----:R-:W-:-:S07]  /*01f0*/  @!P1 IADD3 R14, P2, R21, R14, RZ ;  /* 0x0000000e150e9210 */ /* 0x001fce0007f5e0ff */
[----:B------:R-:W0:Y:S01]  /*0200*/  @!P0 LDC.64 R22, c[0x0][0x220] ;  /* 0x00008800ff168b82 */ /* 0x000e220000000a00 */
[----:B------:R-:W-:Y:S01]  /*0210*/  @!P1 IMAD.X R15, R6, 0x1, R15, P2 ;  /* 0x00000001060f9824 */ /* 0x000fe200010e060f */
[----:B-1----:R-:W-:-:S04]  /*0220*/  @!P0 IADD3 R16, P3, R9, R4, RZ ;  /* 0x0000000409108210 */ /* 0x002fc80007f7e0ff */
[----:B------:R-:W3:Y:S01]  /*0230*/  @!P1 LDG.E.64 R2, desc[UR4][R14.64] ;  /* 0x000000040e029981 */ /* 0x000ee2000c1e1b00 */
[----:B------:R-:W-:Y:S01]  /*0240*/  @!P0 IMAD.X R17, R8, 0x1, R5, P3 ;  /* 0x0000000108118824 */ /* 0x000fe200018e0605 */
[----:B------:R-:W-:-:S06]  /*0250*/  CS2R R4, SRZ ;  /* 0x0000000000047805 */ /* 0x000fcc000001ff00 */
[----:B------:R-:W4:Y:S01]  /*0260*/  @!P0 LDG.E.64 R4, desc[UR4][R16.64] ;  /* 0x0000000410048981 */ /* 0x000f22000c1e1b00 */
[----:B--2---:R-:W-:-:S05]  /*0270*/  @!P1 IADD3 R20, P2, R21, R18, RZ ;  /* 0x0000001215149210 */ /* 0x004fca0007f5e0ff */
[----:B------:R-:W-:Y:S01]  /*0280*/  @!P1 IMAD.X R21, R6, 0x1, R19, P2 ;  /* 0x0000000106159824 */ /* 0x000fe200010e0613 */
[----:B------:R-:W-:-:S06]  /*0290*/  CS2R R6, SRZ ;  /* 0x0000000000067805 */ /* 0x000fcc000001ff00 */
[----:B------:R1:W5:Y:S01]  /*02a0*/  @!P1 LDG.E.64 R6, desc[UR4][R20.64] ;  /* 0x0000000414069981 */ /* 0x000362000c1e1b00 */
[----:B0-----:R-:W-:-:S05]  /*02b0*/  @!P0 IADD3 R22, P1, R9, R22, RZ ;  /* 0x0000001609168210 */ /* 0x001fca0007f3e0ff */
[----:B------:R-:W-:Y:S01]  /*02c0*/  @!P0 IMAD.X R23, R8, 0x1, R23, P1 ;  /* 0x0000000108178824 */ /* 0x000fe200008e0617 */
[----:B------:R-:W-:-:S06]  /*02d0*/  CS2R R8, SRZ ;  /* 0x0000000000087805 */ /* 0x000fcc000001ff00 */
[----:B------:R0:W5:Y:S01]  /*02e0*/  @!P0 LDG.E.64 R8, desc[UR4][R22.64] ;  /* 0x0000000416088981 */ /* 0x000162000c1e1b00 */
[----:B------:R-:W-:Y:S01]  /*02f0*/  ISETP.GE.AND P0, PT, R24, 0x1, PT ;  /* 0x000000011800780c */ /* 0x000fe20003f06270 */
[----:B---3--:R-:W-:Y:S02]  /*0300*/  DADD R26, RZ, R2 ;  /* 0x00000000ff1a7229 */ /* 0x008fe40000000002 */
[----:B----4-:R-:W-:-:S05]  /*0310*/  DADD R18, RZ, R4 ;  /* 0x00000000ff127229 */ /* 0x010fca0000000004 */
[----:B------:R-:W-:Y:S04]  /*0320*/  SHFL.BFLY PT, R15, R27, 0x10, 0x1f ;  /* 0x0e001f001b0f7f89 */ /* 0x000fe800000e0000 */
[----:B------:R-:W2:Y:S04]  /*0330*/  SHFL.BFLY PT, R14, R26, 0x10, 0x1f ;  /* 0x0e001f001a0e7f89 */ /* 0x000ea800000e0000 */
[----:B------:R-:W-:Y:S04]  /*0340*/  SHFL.BFLY PT, R17, R19, 0x10, 0x1f ;  /* 0x0e001f0013117f89 */ /* 0x000fe800000e0000 */
[----:B------:R-:W1:Y:S01]  /*0350*/  SHFL.BFLY PT, R16, R18, 0x10, 0x1f ;  /* 0x0e001f0012107f89 */ /* 0x000e6200000e0000 */
[----:B--2---:R-:W-:-:S02]  /*0360*/  DADD R14, R26, R14 ;  /* 0x000000001a0e7229 */ /* 0x004fc4000000000e */
[----:B-1----:R-:W-:-:S05]  /*0370*/  DADD R20, R18, R16 ;  /* 0x0000000012147229 */ /* 0x002fca0000000010 */
[----:B------:R-:W-:Y:S04]  /*0380*/  SHFL.BFLY PT, R17, R15, 0x8, 0x1f ;  /* 0x0d001f000f117f89 */ /* 0x000fe800000e0000 */
[----:B------:R-:W1:Y:S04]  /*0390*/  SHFL.BFLY PT, R16, R14, 0x8, 0x1f ;  /* 0x0d001f000e107f89 */ /* 0x000e6800000e0000 */
[----:B0-----:R-:W-:Y:S04]  /*03a0*/  SHFL.BFLY PT, R23, R21, 0x8, 0x1f ;  /* 0x0d001f0015177f89 */ /* 0x001fe800000e0000 */
[----:B------:R-:W0:Y:S01]  /*03b0*/  SHFL.BFLY PT, R22, R20, 0x8, 0x1f ;  /* 0x0d001f0014167f89 */ /* 0x000e2200000e0000 */
[----:B-1----:R-:W-:-:S02]  /*03c0*/  DADD R16, R14, R16 ;  /* 0x000000000e107229 */ /* 0x002fc40000000010 */
[----:B0-----:R-:W-:-:S05]  /*03d0*/  DADD R22, R20, R22 ;  /* 0x0000000014167229 */ /* 0x001fca0000000016 */
        /* <DEDUP_REMOVED lines=17> */
[----:B------:R-:W-:Y:S01]  /*04f0*/  ISETP.GE.AND P1, PT, R10, R13, PT ;  /* 0x0000000d0a00720c */ /* 0x000fe20003f26270 */
[----:B-12---:R-:W-:Y:S01]  /*0500*/  DADD R24, R14, R24 ;  /* 0x000000000e187229 */ /* 0x006fe20000000018 */
[----:B------:R-:W-:Y:S01]  /*0510*/  ISETP.GE.AND P0, PT, R12, 0x2, PT ;  /* 0x000000020c00780c */ /* 0x000fe20003f06270 */
[----:B---34-:R-:W-:-:S10]  /*0520*/  DADD R16, R20, R16 ;  /* 0x0000000014107229 */ /* 0x018fd40000000010 */
[----:B------:R-:W1:Y:S01]  /*0530*/  @!P1 LDC.64 R18, c[0x0][0x210] ;  /* 0x00008400ff129b82 */ /* 0x000e620000000a00 */
[----:B-----5:R-:W-:Y:S01]  /*0540*/  @!P1 DFMA R6, R24, -R6, R2 ;  /* 0x800000061806922b */ /* 0x020fe20000000002 */
[----:B-1----:R-:W-:-:S04]  /*0550*/  @!P1 LEA R18, P2, R11, R18, 0x3 ;  /* 0x000000120b129211 */ /* 0x002fc800078418ff */
[----:B------:R-:W-:-:S05]  /*0560*/  @!P1 LEA.HI.X R19, R11, R19, R0, 0x3, P2 ;  /* 0x000000130b139211 */ /* 0x000fca00010f1c00 */
[----:B------:R1:W-:Y:S01]  /*0570*/  @!P1 STG.E.64 desc[UR4][R18.64], R6 ;  /* 0x0000000612009986 */ /* 0x0003e2000c101b04 */
[----:B------:R-:W-:Y:S05]  /*0580*/  @!P0 EXIT ;  /* 0x000000000000894d */ /* 0x000fea0003800000 */
[----:B------:R-:W-:Y:S05]  /*0590*/  @P1 EXIT ;  /* 0x000000000000194d */ /* 0x000fea0003800000 */
[----:B------:R-:W-:Y:S01]  /*05a0*/  IADD3 R11, P0, R11, R13, RZ ;  /* 0x0000000d0b0b7210 */ /* 0x000fe20007f1e0ff */
[----:B------:R-:W-:Y:S01]  /*05b0*/  ULDC.64 UR6, c[0x0][0x210] ;  /* 0x0000840000067ab9 */ /* 0x000fe20000000a00 */
[----:B------:R-:W-:Y:S02]  /*05c0*/  DFMA R8, R16, -R8, R4 ;  /* 0x800000081008722b */ /* 0x000fe40000000004 */
[----:B------:R-:W-:Y:S02]  /*05d0*/  LEA.HI.X.SX32 R0, R13, R0, 0x1, P0 ;  /* 0x000000000d007211 */ /* 0x000fe400000f0eff */
[----:B------:R-:W-:-:S04]  /*05e0*/  LEA R2, P0, R11, UR6, 0x3 ;  /* 0x000000060b027c11 */ /* 0x000fc8000f8018ff */
[----:B------:R-:W-:-:S05]  /*05f0*/  LEA.HI.X R3, R11, UR7, R0, 0x3, P0 ;  /* 0x000000070b037c11 */ /* 0x000fca00080f1c00 */
[----:B------:R-:W-:Y:S01]  /*0600*/  STG.E.64 desc[UR4][R2.64], R8 ;  /* 0x0000000802007986 */ /* 0x000fe2000c101b04 */
[----:B------:R-:W-:Y:S05]  /*0610*/  EXIT ;  /* 0x000000000000794d */ /* 0x000fea0003800000 */
.L_x_4326:
        /* <DEDUP_REMOVED lines=14> */
.L_x_11800:


//--------------------- .text._ZN43_GLOBAL__N__9ae7fba5_10_SoftMax_cu_9f978f6321softmax_warp_backwardIdddLi4ELb0ELb0EEEvPT0_PKT_S5_iiiPKb --------------------------
	.section	.text._ZN43_GLOBAL__N__9ae7fba5_10_SoftMax_cu_9f978f6321softmax_warp_backwardIdddLi4ELb0ELb0EEEvPT0_PKT_S5_iiiPKb,"ax",@progbits
	.align	128
.text._ZN43_GLOBAL__N__9ae7fba5_10_SoftMax_cu_9f978f6321softmax_warp_backwardIdddLi4ELb0ELb0EEEvPT0_PKT_S5_iiiPKb:
        .type           _ZN43_GLOBAL__N__9ae7fba5_10_SoftMax_cu_9f978f6321softmax_warp_backwardIdddLi4ELb0ELb0EEEvPT0_PKT_S5_iiiPKb,@function
        .size           _ZN43_GLOBAL__N__9ae7fba5_10_SoftMax_cu_9f978f6321softmax_warp_backwardIdddLi4ELb0ELb0EEEvPT0_PKT_S5_iiiPKb,(.L_x_11801 - _ZN43_GLOBAL__N__9ae7fba5_10_SoftMax_cu_9f978f6321softmax_warp_backwardIdddLi4ELb0ELb0EEEvPT0_PKT_S5_iiiPKb)
        .other          _ZN43_GLOBAL__N__9ae7fba5_10_SoftMax_cu_9f978f6321softmax_warp_backwardIdddLi4ELb0ELb0EEEvPT0_PKT_S5_iiiPKb,@"STO_CUDA_ENTRY STV_DEFAULT"
_ZN43_GLOBAL__N__9ae7fba5_10_SoftMax_cu_9f978f6321softmax_warp_backwardIdddLi4ELb0ELb0EEEvPT0_PKT_S5_iiiPKb:
        /* <DEDUP_REMOVED lines=92> */
.L_x_4327:
        /* <DEDUP_REMOVED lines=12> */
.L_x_11801:


//--------------------- .text._ZN43_GLOBAL__N__9ae7fba5_10_SoftMax_cu_9f978f6321softmax_warp_backwardIdddLi3ELb0ELb0EEEvPT0_PKT_S5_iiiPKb --------------------------
	.section	.text._ZN43_GLOBAL__N__9ae7fba5_10_SoftMax_cu_9f978f6321softmax_warp_backwardIdddLi3ELb0ELb0EEEvPT0_PKT_S5_iiiPKb,"ax",@progbits
	.align	128
.text._ZN43_GLOBAL__N__9ae7fba5_10_SoftMax_cu_9f978f6321softmax_warp_backwardIdddLi3ELb0ELb0EEEvPT0_PKT_S5_iiiPKb:
        .type           _ZN43_GLOBAL__N__9ae7fba5_10_SoftMax_cu_9f978f6321softmax_warp_backwardIdddLi3ELb0ELb0EEEvPT0_PKT_S5_iiiPKb,@function
        .size           _ZN43_GLOBAL__N__9ae7fba5_10_SoftMax_cu_9f978f6321softmax_warp_backwardIdddLi3ELb0ELb0EEEvPT0_PKT_S5_iiiPKb,(.L_x_11802 - _ZN43_GLOBAL__N__9ae7fba5_10_SoftMax_cu_9f978f6321softmax_warp_backwardIdddLi3ELb0ELb0EEEvPT0_PKT_S5_iiiPKb)
        .other          _ZN43_GLOBAL__N__9ae7fba5_10_SoftMax_cu_9f978f6321softmax_warp_backwardIdddLi3ELb0ELb0EEEvPT0_PKT_S5_iiiPKb,@"STO_CUDA_ENTRY STV_DEFAULT"
_ZN43_GLOBAL__N__9ae7fba5_10_SoftMax_cu_9f978f6321softmax_warp_backwardIdddLi3ELb0ELb0EEEvPT0_PKT_S5_iiiPKb:
        /* <DEDUP_REMOVED lines=21> */
[----:B------:R-:W-:Y:S02]  /*0150*/  CS2R R6, SRZ ;  /* 0x0000000000067805 */ /* 0x000fe4000001ff00 */
[----:B------:R-:W-:-:S07]  /*0160*/  SHF.R.S32.HI R10, RZ, 0x1f, R11 ;  /* 0x0000001fff0a7819 */ /* 0x000fce000001140b */
        /* <DEDUP_REMOVED lines=12> */
[----:B------:R-:W3:Y:S01]  /*0230*/  @!P1 LDG.E.64 R8, desc[UR4][R12.64] ;  /* 0x000000040c089981 */ /* 0x000ee2000c1e1b00 */
[----:B------:R-:W-:Y:S02]  /*0240*/  @!P0 IMAD.X R17, R18, 0x1, R3, P3 ;  /* 0x0000000112118824 */ /* 0x000fe400018e0603 */
[----:B------:R-:W0:Y:S03]  /*0250*/  @!P1 LDC.64 R2, c[0x0][0x220] ;  /* 0x00008800ff029b82 */ /* 0x000e260000000a00 */
[----:B------:R-:W4:Y:S01]  /*0260*/  @!P0 LDG.E.64 R6, desc[UR4][R16.64] ;  /* 0x0000000410068981 */ /* 0x000f22000c1e1b00 */
[----:B0-----:R-:W-:-:S05]  /*0270*/  @!P1 IADD3 R20, P2, R21, R2, RZ ;  /* 0x0000000215149210 */ /* 0x001fca0007f5e0ff */
[----:B------:R-:W-:Y:S01]  /*0280*/  @!P1 IMAD.X R21, R4, 0x1, R3, P2 ;  /* 0x0000000104159824 */ /* 0x000fe200010e0603 */
[----:B------:R-:W-:-:S06]  /*0290*/  CS2R R4, SRZ ;  /* 0x0000000000047805 */ /* 0x000fcc000001ff00 */
[----:B------:R0:W5:Y:S01]  /*02a0*/  @!P1 LDG.E.64 R4, desc[UR4][R20.64] ;  /* 0x0000000414049981 */ /* 0x000162000c1e1b00 */
[----:B--2---:R-:W-:-:S05]  /*02b0*/  @!P0 IADD3 R22, P1, R19, R22, RZ ;  /* 0x0000001613168210 */ /* 0x004fca0007f3e0ff */
        /* <DEDUP_REMOVED lines=9> */
[----:B------:R-:W0:Y:S01]  /*0350*/  SHFL.BFLY PT, R12, R18, 0x4, 0x181f ;  /* 0x0c981f00120c7f89 */ /* 0x000e2200000e0000 */
[----:B--2---:R-:W-:-:S02]  /*0360*/  DADD R16, R26, R16 ;  /* 0x000000001a107229 */ /* 0x004fc40000000010 */
[----:B0-----:R-:W-:-:S05]  /*0370*/  DADD R20, R18, R12 ;  /* 0x0000000012147229 */ /* 0x001fca000000000c */
[----:B------:R-:W-:Y:S04]  /*0380*/  SHFL.BFLY PT, R13, R17, 0x2, 0x181f ;  /* 0x0c581f00110d7f89 */ /* 0x000fe800000e0000 */
[----:B------:R-:W0:Y:S04]  /*0390*/  SHFL.BFLY PT, R12, R16, 0x2, 0x181f ;  /* 0x0c581f00100c7f89 */ /* 0x000e2800000e0000 */
[----:B-1----:R-:W-:Y:S04]  /*03a0*/  SHFL.BFLY PT, R23, R21, 0x2, 0x181f ;  /* 0x0c581f0015177f89 */ /* 0x002fe800000e0000 */
        /* <DEDUP_REMOVED lines=23> */
[----:B-1----:R-:W-:-:S04]  /*0520*/  LEA R4, P0, R11, UR6, 0x3 ;  /* 0x000000060b047c11 */ /* 0x002fc8000f8018ff */
[----:B------:R-:W-:-:S05]  /*0530*/  LEA.HI.X R5, R11, UR7, R0, 0x3, P0 ;  /* 0x000000070b057c11 */ /* 0x000fca00080f1c00 */
[----:B------:R-:W-:Y:S01]  /*0540*/  STG.E.64 desc[UR4][R4.64], R2 ;  /* 0x0000000204007986 */ /* 0x000fe2000c101b04 */
[----:B------:R-:W-:Y:S05]  /*0550*/  EXIT ;  /* 0x000000000000794d */ /* 0x000fea0003800000 */
.L_x_4328:
        /* <DEDUP_REMOVED lines=10> */
.L_x_11802:


//--------------------- .text._ZN43_GLOBAL__N__9ae7fba5_10_SoftMax_cu_9f978f6321softmax_warp_backwardIdddLi2ELb0ELb0EEEvPT0_PKT_S5_iiiPKb --------------------------
	.section	.text._ZN43_GLOBAL__N__9ae7fba5_10_SoftMax_cu_9f978f6321softmax_warp_backwardIdddLi2ELb0ELb0EEEvPT0_PKT_S5_iiiPKb,"ax",@progbits
	.align	128
.text._ZN43_GLOBAL__N__9ae7fba5_10_SoftMax_cu_9f978f6321softmax_warp_backwardIdddLi2ELb0ELb0EEEvPT0_PKT_S5_iiiPKb:
        .type           _ZN43_GLOBAL__N__9ae7fba5_10_SoftMax_cu_9f978f6321softmax_warp_backwardIdddLi2ELb0ELb0EEEvPT0_PKT_S5_iiiPKb,@function
        .size           _ZN43_GLOBAL__N__9ae7fba5_10_SoftMax_cu_9f978f6321softmax_warp_backwardIdddLi2ELb0ELb0EEEvPT0_PKT_S5_iiiPKb,(.L_x_11803 - _ZN43_GLOBAL__N__9ae7fba5_10_SoftMax_cu_9f978f6321softmax_warp_backwardIdddLi2ELb0ELb0EEEvPT0_PKT_S5_iiiPKb)
        .other          _ZN43_GLOBAL__N__9ae7fba5_10_SoftMax_cu_9f978f6321softmax_warp_backwardIdddLi2ELb0ELb0EEEvPT0_PKT_S5_iiiPKb,@"STO_CUDA_ENTRY STV_DEFAULT"
_ZN43_GLOBAL__N__9ae7fba5_10_SoftMax_cu_9f978f6321softmax_warp_backwardIdddLi2ELb0ELb0EEEvPT0_PKT_S5_iiiPKb:
        /* <DEDUP_REMOVED lines=53> */
[----:B------:R-:W3:Y:S01]  /*0350*/  SHFL.BFLY PT, R18, R16, 0x2, 0x1c1f ;  /* 0x0c5c1f0010127f89 */ /* 0x000ee200000e0000 */
[----:B--2---:R-:W-:-:S02]  /*0360*/  DADD R10, R24, R10 ;  /* 0x00000000180a7229 */ /* 0x004fc4000000000a */
[----:B---3--:R-:W-:-:S05]  /*0370*/  DADD R18, R16, R18 ;  /* 0x0000000010127229 */ /* 0x008fca0000000012 */
[----:B------:R0:W2:Y:S04]  /*0380*/  SHFL.BFLY PT, R27, R11, 0x1, 0x1c1f ;  /* 0x0c3c1f000b1b7f89 */ /* 0x0000a800000e0000 */
[----:B------:R0:W3:Y:S04]  /*0390*/  SHFL.BFLY PT, R26, R10, 0x1, 0x1c1f ;  /* 0x0c3c1f000a1a7f89 */ /* 0x0000e800000e0000 */
[----:B-1----:R0:W1:Y:S04]  /*03a0*/  SHFL.BFLY PT, R21, R19, 0x1, 0x1c1f ;  /* 0x0c3c1f0013157f89 */ /* 0x00206800000e0000 */
[----:B------:R0:W4:Y:S01]  /*03b0*/  SHFL.BFLY PT, R20, R18, 0x1, 0x1c1f ;  /* 0x0c3c1f0012147f89 */ /* 0x00012200000e0000 */
[----:B------:R-:W-:Y:S05]  /*03c0*/  @!P0 EXIT ;  /* 0x000000000000894d */ /* 0x000fea0003800000 */
[----:B------:R-:W-:Y:S01]  /*03d0*/  ISETP.GE.AND P1, PT, R15, R0, PT ;  /* 0x000000000f00720c */ /* 0x000fe20003f26270 */
[----:B--23--:R-:W-:Y:S01]  /*03e0*/  DADD R26, R10, R26 ;  /* 0x000000000a1a7229 */ /* 0x00cfe2000000001a */
[----:B------:R-:W-:Y:S01]  /*03f0*/  ISETP.GE.AND P0, PT, R22, 0x2, PT ;  /* 0x000000021600780c */ /* 0x000fe20003f06270 */
[----:B-1--4-:R-:W-:-:S10]  /*0400*/  DADD R20, R18, R20 ;  /* 0x0000000012147229 */ /* 0x012fd40000000014 */
        /* <DEDUP_REMOVED lines=15> */
.L_x_4329:
        /* <DEDUP_REMOVED lines=16> */
.L_x_11803:


//--------------------- .text._ZN43_GLOBAL__N__9ae7fba5_10_SoftMax_cu_9f978f6321softmax_warp_backwardIdddLi1ELb0ELb0EEEvPT0_PKT_S5_iiiPKb --------------------------
	.section	.text._ZN43_GLOBAL__N__9ae7fba5_10_SoftMax_cu_9f978f6321softmax_warp_backwardIdddLi1ELb0ELb0EEEvPT0_PKT_S5_iiiPKb,"ax",@progbits
	.align	128
.text._ZN43_GLOBAL__N__9ae7fba5_10_SoftMax_cu_9f978f6321softmax_warp_backwardIdddLi1ELb0ELb0EEEvPT0_PKT_S5_iiiPKb:
        .type           _ZN43_GLOBAL__N__9ae7fba5_10_SoftMax_cu_9f978f6321softmax_warp_backwardIdddLi1ELb0ELb0EEEvPT0_PKT_S5_iiiPKb,@function
        .size           _ZN43_GLOBAL__N__9ae7fba5_10_SoftMax_cu_9f978f6321softmax_warp_backwardIdddLi1ELb0ELb0EEEvPT0_PKT_S5_iiiPKb,(.L_x_11804 - _ZN43_GLOBAL__N__9ae7fba5_10_SoftMax_cu_9f978f6321softmax_warp_backwardIdddLi1ELb0ELb0EEEvPT0_PKT_S5_iiiPKb)
        .other          _ZN43_GLOBAL__N__9ae7fba5_10_SoftMax_cu_9f978f6321softmax_warp_backwardIdddLi1ELb0ELb0EEEvPT0_PKT_S5_iiiPKb,@"STO_CUDA_ENTRY STV_DEFAULT"
_ZN43_GLOBAL__N__9ae7fba5_10_SoftMax_cu_9f978f6321softmax_warp_backwardIdddLi1ELb0ELb0EEEvPT0_PKT_S5_iiiPKb:
        /* <DEDUP_REMOVED lines=43> */
[----:B0-----:R-:W-:Y:S02]  /*02b0*/  @!P0 IADD3 R26, P1, R15, R26, RZ ;  /* 0x0000001a0f1a8210 */ /* 0x001fe40007f3e0ff */
[----:B------:R-:W-:-:S03]  /*02c0*/  CS2R R14, SRZ ;  /* 0x00000000000e7805 */ /* 0x000fc6000001ff00 */
[----:B------:R-:W-:-:S05]  /*02d0*/  @!P0 IMAD.X R27, R10, 0x1, R27, P1 ;  /* 0x000000010a1b8824 */ /* 0x000fca00008e061b */
[----:B------:R1:W5:Y:S01]  /*02e0*/  @!P0 LDG.E.64 R14, desc[UR4][R26.64] ;  /* 0x000000041a0e8981 */ /* 0x000362000c1e1b00 */
[----:B------:R-:W-:Y:S01]  /*02f0*/  ISETP.GE.AND P0, PT, R21, 0x1, PT ;  /* 0x000000011500780c */ /* 0x000fe20003f06270 */
[----:B---3--:R-:W-:Y:S02]  /*0300*/  DADD R18, RZ, R2 ;  /* 0x00000000ff127229 */ /* 0x008fe40000000002 */
[----:B----4-:R-:W-:-:S05]  /*0310*/  DADD R12, RZ, R4 ;  /* 0x00000000ff0c7229 */ /* 0x010fca0000000004 */
[----:B------:R1:W0:Y:S04]  /*0320*/  SHFL.BFLY PT, R25, R19, 0x1, 0x1e1f ;  /* 0x0c3e1f0013197f89 */ /* 0x00022800000e0000 */
[----:B------:R1:W2:Y:S04]  /*0330*/  SHFL.BFLY PT, R24, R18, 0x1, 0x1e1f ;  /* 0x0c3e1f0012187f89 */ /* 0x0002a800000e0000 */
[----:B------:R1:W3:Y:S04]  /*0340*/  SHFL.BFLY PT, R17, R13, 0x1, 0x1e1f ;  /* 0x0c3e1f000d117f89 */ /* 0x0002e800000e0000 */
[----:B------:R1:W4:Y:S01]  /*0350*/  SHFL.BFLY PT, R16, R12, 0x1, 0x1e1f ;  /* 0x0c3e1f000c107f89 */ /* 0x00032200000e0000 */
[----:B------:R-:W-:Y:S05]  /*0360*/  @!P0 EXIT ;  /* 0x000000000000894d */ /* 0x000fea0003800000 */
[----:B------:R-:W-:Y:S01]  /*0370*/  ISETP.GE.AND P1, PT, R11, R0, PT ;  /* 0x000000000b00720c */ /* 0x000fe20003f26270 */
[----:B0-2---:R-:W-:Y:S01]  /*0380*/  DADD R24, R18, R24 ;  /* 0x0000000012187229 */ /* 0x005fe20000000018 */
[----:B------:R-:W-:Y:S01]  /*0390*/  ISETP.GE.AND P0, PT, R20, 0x2, PT ;  /* 0x000000021400780c */ /* 0x000fe20003f06270 */
[----:B---34-:R-:W-:-:S10]  /*03a0*/  DADD R16, R12, R16 ;  /* 0x000000000c107229 */ /* 0x018fd40000000010 */
[----:B------:R-:W0:Y:S01]  /*03b0*/  @!P1 LDC.64 R10, c[0x0][0x210] ;  /* 0x00008400ff0a9b82 */ /* 0x000e220000000a00 */
[----:B-----5:R-:W-:Y:S01]  /*03c0*/  @!P1 DFMA R8, R24, -R8, R2 ;  /* 0x800000081808922b */ /* 0x020fe20000000002 */
[----:B0-----:R-:W-:-:S04]  /*03d0*/  @!P1 LEA R10, P2, R7, R10, 0x3 ;  /* 0x0000000a070a9211 */ /* 0x001fc800078418ff */
        /* <DEDUP_REMOVED lines=12> */
.L_x_4330:
        /* <DEDUP_REMOVED lines=14> */
.L_x_11804:


//--------------------- .text._ZN43_GLOBAL__N__9ae7fba5_10_SoftMax_cu_9f978f6321softmax_warp_backwardIdddLi0ELb0ELb0EEEvPT0_PKT_S5_iiiPKb --------------------------
	.section	.text._ZN43_GLOBAL__N__9ae7fba5_10_SoftMax_cu_9f978f6321softmax_warp_backwardIdddLi0ELb0ELb0EEEvPT0_PKT_S5_iiiPKb,"ax",@progbits
	.align	128
.text._ZN43_GLOBAL__N__9ae7fba5_10_SoftMax_cu_9f978f6321softmax_warp_backwardIdddLi0ELb0ELb0EEEvPT0_PKT_S5_iiiPKb:
        .type           _ZN43_GLOBAL__N__9ae7fba5_10_SoftMax_cu_9f978f6321softmax_warp_backwardIdddLi0ELb0ELb0EEEvPT0_PKT_S5_iiiPKb,@function
        .size           _ZN43_GLOBAL__N__9ae7fba5_10_SoftMax_cu_9f978f6321softmax_warp_backwardIdddLi0ELb0ELb0EEEvPT0_PKT_S5_iiiPKb,(.L_x_11805 - _ZN43_GLOBAL__N__9ae7fba5_10_SoftMax_cu_9f978f6321softmax_warp_backwardIdddLi0ELb0ELb0EEEvPT0_PKT_S5_iiiPKb)
        .other          _ZN43_GLOBAL__N__9ae7fba5_10_SoftMax_cu_9f978f6321softmax_warp_backwardIdddLi0ELb0ELb0EEEvPT0_PKT_S5_iiiPKb,@"STO_CUDA_ENTRY STV_DEFAULT"
_ZN43_GLOBAL__N__9ae7fba5_10_SoftMax_cu_9f978f6321softmax_warp_backwardIdddLi0ELb0ELb0EEEvPT0_PKT_S5_iiiPKb:
[----:B------:R-:W-:Y:S01]  /*0000*/  LDC R1, c[0x0][0x28] ;  /* 0x00000a00ff017b82 */ /* 0x000fe20000000800 */
[----:B------:R-:W0:Y:S07]  /*0010*/  S2R R3, SR_TID.Y ;  /* 0x0000000000037919 */ /* 0x000e2e0000002200 */
[----:B------:R-:W0:Y:S01]  /*0020*/  S2UR UR4, SR_CTAID.X ;  /* 0x00000000000479c3 */ /* 0x000e220000002500 */
[----:B------:R-:W-:Y:S02]  /*0030*/  CS2R R8, SRZ ;  /* 0x0000000000087805 */ /* 0x000fe4000001ff00 */
[----:B------:R-:W-:-:S02]  /*0040*/  CS2R R6, SRZ ;  /* 0x0000000000067805 */ /* 0x000fc4000001ff00 */
[----:B------:R-:W-:-:S03]  /*0050*/  CS2R R4, SRZ ;  /* 0x0000000000047805 */ /* 0x000fc6000001ff00 */
        /* <DEDUP_REMOVED lines=9> */
[----:B------:R-:W-:Y:S02]  /*00f0*/  CS2R R2, SRZ ;  /* 0x0000000000027805 */ /* 0x000fe4000001ff00 */
        /* <DEDUP_REMOVED lines=28> */
.L_x_4331:
[----:B------:R-:W-:Y:S05]  /*02c0*/  @!P1 EXIT ;  /* 0x000000000000994d */ /* 0x000fea0003800000 */
[----:B------:R-:W-:Y:S05]  /*02d0*/  @!P0 EXIT ;  /* 0x000000000000894d */ /* 0x000fea0003800000 */
[----:B0----5:R-:W-:Y:S01]  /*02e0*/  DADD R10, RZ, R6 ;  /* 0x00000000ff0a7229 */ /* 0x021fe20000000006 */
[----:B------:R-:W-:Y:S01]  /*02f0*/  ISETP.GE.AND P0, PT, R21, 0x2, PT ;  /* 0x000000021500780c */ /* 0x000fe20003f06270 */
[----:B------:R-:W-:Y:S02]  /*0300*/  ULDC.64 UR6, c[0x0][0x210] ;  /* 0x0000840000067ab9 */ /* 0x000fe40000000a00 */
[----:B------:R-:W-:-:S04]  /*0310*/  LEA R12, P1, R19, UR6, 0x3 ;  /* 0x00000006130c7c11 */ /* 0x000fc8000f8218ff */
[----:B------:R-:W-:Y:S01]  /*0320*/  DFMA R2, R10, -R2, R6 ;  /* 0x800000020a02722b */ /* 0x000fe20000000006 */
[----:B------:R-:W-:-:S06]  /*0330*/  LEA.HI.X R13, R19, UR7, R18, 0x3, P1 ;  /* 0x00000007130d7c11 */ /* 0x000fcc00088f1c12 */
[----:B------:R0:W-:Y:S01]  /*0340*/  STG.E.64 desc[UR4][R12.64], R2 ;  /* 0x000000020c007986 */ /* 0x0001e2000c101b04 */
[----:B------:R-:W-:Y:S05]  /*0350*/  @!P0 EXIT ;  /* 0x000000000000894d */ /* 0x000fea0003800000 */
[----:B0-----:R-:W-:Y:S01]  /*0360*/  DADD R2, RZ, R8 ;  /* 0x00000000ff027229 */ /* 0x001fe20000000008 */
[----:B------:R-:W-:-:S07]  /*0370*/  IMAD.WIDE R12, R0, 0x8, R12 ;  /* 0x00000008000c7825 */ /* 0x000fce00078e020c */
[----:B------:R-:W-:-:S07]  /*0380*/  DFMA R2, R2, -R4, R8 ;  /* 0x800000040202722b */ /* 0x000fce0000000008 */
[----:B------:R-:W-:Y:S01]  /*0390*/  STG.E.64 desc[UR4][R12.64], R2 ;  /* 0x000000020c007986 */ /* 0x000fe2000c101b04 */
[----:B------:R-:W-:Y:S05]  /*03a0*/  EXIT ;  /* 0x000000000000794d */ /* 0x000fea0003800000 */
.L_x_4332:
        /* <DEDUP_REMOVED lines=13> */
.L_x_11805:


//--------------------- .text._ZN43_GLOBAL__N__9ae7fba5_10_SoftMax_cu_9f978f6320softmax_warp_forwardIN3c108BFloat16EffLi11ELb0ELb0EEEvPT0_PKT_iiiPKbib --------------------------
	.section	.text._ZN43_GLOBAL__N__9ae7fba5_10_SoftMax_cu_9f978f6320softmax_warp_forwardIN3c108BFloat16EffLi11ELb0ELb0EEEvPT0_PKT_iiiPKbib,"ax",@progbits
	.align	128
.text._ZN43_GLOBAL__N__9ae7fba5_10_SoftMax_cu_9f978f6320softmax_warp_forwardIN3c108BFloat16EffLi11ELb0ELb0EEEvPT0_PKT_iiiPKbib:
        .type           _ZN43_GLOBAL__N__9ae7fba5_10_SoftMax_cu_9f978f6320softmax_warp_forwardIN3c108BFloat16EffLi11ELb0ELb0EEEvPT0_PKT_iiiPKbib,@function
        .size           _ZN43_GLOBAL__N__9ae7fba5_10_SoftMax_cu_9f978f6320softmax_warp_forwardIN3c108BFloat16EffLi11ELb0ELb0EEEvPT0_PKT_iiiPKbib,(.L_x_11806 - _ZN43_GLOBAL__N__9ae7fba5_10_SoftMax_cu_9f978f6320softmax_warp_forwardIN3c108BFloat16EffLi11ELb0ELb0EEEvPT0_PKT_iiiPKbib)
        .other          _ZN43_GLOBAL__N__9ae7fba5_10_SoftMax_cu_9f978f6320softmax_warp_forwardIN3c108BFloat16EffLi11ELb0ELb0EEEvPT0_PKT_iiiPKbib,@"STO_CUDA_ENTRY STV_DEFAULT"
_ZN43_GLOBAL__N__9ae7fba5_10_SoftMax_cu_9f978f6320softmax_warp_forwardIN3c108BFloat16EffLi11ELb0ELb0EEEvPT0_PKT_iiiPKbib:
        /* <DEDUP_REMOVED lines=8> */
[----:B------:R-:W-:-:S04]  /*0080*/  ULDC.64 UR4, c[0x0][0x220] ;  /* 0x0000880000047ab9 */ /* 0x000fc80000000a00 */
[C---:B------:R-:W-:Y:S01]  /*0090*/  IADD3 R73, -R15.reuse, UR4, RZ ;  /* 0x000000040f497c10 */ /* 0x040fe2000fffe1ff */
[----:B-1----:R-:W-:Y:S01]  /*00a0*/  IMAD R15, R15, UR5, R106 ;  /* 0x000000050f0f7c24 */ /* 0x002fe2000f8e026a */
[----:B------:R-:W-:Y:S02]  /*00b0*/  ULDC.64 UR4, c[0x0][0x208] ;  /* 0x0000820000047ab9 */ /* 0x000fe40000000a00 */
[----:B------:R-:W-:-:S04]  /*00c0*/  ISETP.GT.AND P0, PT, R73, RZ, PT ;  /* 0x000000ff4900720c */ /* 0x000fc80003f04270 */
[----:B--2---:R-:W-:Y:S01]  /*00d0*/  SEL R110, R5, RZ, P0 ;  /* 0x000000ff056e7207 */ /* 0x004fe20000000000 */
[----:B---3--:R-:W-:-:S03]  /*00e0*/  IMAD.WIDE R2, R15, 0x2, R2 ;  /* 0x000000020f027825 */ /* 0x008fc600078e0202 */
[C---:B------:R-:W-:Y:S01]  /*00f0*/  ISETP.GE.AND P4, PT, R106.reuse, R110, PT ;  /* 0x0000006e6a00720c */ /* 0x040fe20003f86270 */
[C---:B------:R-:W-:Y:S02]  /*0100*/  VIADD R108, R106.reuse, 0x20 ;  /* 0x000000206a6c7836 */ /* 0x040fe40000000000 */
[----:B------:R-:W-:-:S10]  /*0110*/  VIADD R4, R106, 0x40 ;  /* 0x000000406a047836 */ /* 0x000fd40000000000 */
[----:B------:R-:W2:Y:S01]  /*0120*/  @!P4 LDG.E.U16 R12, desc[UR4][R2.64] ;  /* 0x00000004020cc981 */ /* 0x000ea2000c1e1500 */
[-C--:B------:R-:W-:Y:S02]  /*0130*/  ISETP.GE.AND P5, PT, R108, R110.reuse, PT ;  /* 0x0000006e6c00720c */ /* 0x080fe40003fa6270 */
[----:B------:R-:W-:-:S11]  /*0140*/  ISETP.GE.AND P6, PT, R4, R110, PT ;  /* 0x0000006e0400720c */ /* 0x000fd60003fc6270 */
[----:B------:R-:W3:Y:S04]  /*0150*/  @!P5 LDG.E.U16 R0, desc[UR4][R2.64+0x40] ;  /* 0x000040040200d981 */ /* 0x000ee8000c1e1500 */
[----:B------:R-:W4:Y:S01]  /*0160*/  @!P6 LDG.E.U16 R7, desc[UR4][R2.64+0x80] ;  /* 0x000080040207e981 */ /* 0x000f22000c1e1500 */
[C---:B------:R-:W-:Y:S01]  /*0170*/  IADD3 R6, R106.reuse, 0x60, RZ ;  /* 0x000000606a067810 */ /* 0x040fe20007ffe0ff */
[C---:B------:R-:W-:Y:S01]  /*0180*/  VIADD R8, R106.reuse, 0x80 ;  /* 0x000000806a087836 */ /* 0x040fe20000000000 */
[----:B------:R-:W-:Y:S02]  /*0190*/  IADD3 R9, R106, 0xa0, RZ ;  /* 0x000000a06a097810 */ /* 0x000fe40007ffe0ff */
[-C--:B------:R-:W-:Y:S02]  /*01a0*/  ISETP.GE.AND P0, PT, R6, R110.reuse, PT ;  /* 0x0000006e0600720c */ /* 0x080fe40003f06270 */
[-C--:B------:R-:W-:Y:S01]  /*01b0*/  ISETP.GE.AND P1, PT, R8, R110.reuse, PT ;  /* 0x0000006e0800720c */ /* 0x080fe20003f26270 */
[C---:B------:R-:W-:Y:S01]  /*01c0*/  VIADD R11, R106.reuse, 0xc0 ;  /* 0x000000c06a0b7836 */ /* 0x040fe20000000000 */
[----:B------:R-:W-:Y:S01]  /*01d0*/  ISETP.GE.AND P2, PT, R9, R110, PT ;  /* 0x0000006e0900720c */ /* 0x000fe20003f46270 */
[----:B------:R-:W-:Y:S01]  /*01e0*/  VIADD R13, R106, 0xe0 ;  /* 0x000000e06a0d7836 */ /* 0x000fe20000000000 */
[----:B------:R-:W-:-:S02]  /*01f0*/  MOV R114, 0xff800000 ;  /* 0xff80000000727802 */ /* 0x000fc40000000f00 */
[----:B------:R-:W-:-:S05]  /*0200*/  ISETP.GE.AND P3, PT, R11, R110, PT ;  /* 0x0000006e0b00720c */ /* 0x000fca0003f66270 */
[----:B------:R-:W5:Y:S04]  /*0210*/  @!P0 LDG.E.U16 R9, desc[UR4][R2.64+0xc0] ;  /* 0x0000c00402098981 */ /* 0x000f68000c1e1500 */
[----:B------:R-:W5:Y:S04]  /*0220*/  @!P1 LDG.E.U16 R10, desc[UR4][R2.64+0x100] ;  /* 0x00010004020a9981 */ /* 0x000f68000c1e1500 */
[----:B------:R-:W5:Y:S01]  /*0230*/  @!P2 LDG.E.U16 R11, desc[UR4][R2.64+0x140] ;  /* 0x00014004020ba981 */ /* 0x000f62000c1e1500 */
[----:B------:R-:W-:Y:S01]  /*0240*/  IADD3 R17, R106, 0x100, RZ ;  /* 0x000001006a117810 */ /* 0x000fe20007ffe0ff */
[----:B------:R-:W-:-:S02]  /*0250*/  IMAD.MOV.U32 R122, RZ, RZ, -0x800000 ;  /* 0xff800000ff7a7424 */ /* 0x000fc400078e00ff */
[----:B------:R-:W-:Y:S01]  /*0260*/  VIADD R19, R106, 0x120 ;  /* 0x000001206a137836 */ /* 0x000fe20000000000 */
[----:B--2---:R-:W-:Y:S02]  /*0270*/  @!P4 SHF.L.U32 R114, R12, 0x10, RZ ;  /* 0x000000100c72c819 */ /* 0x004fe400000006ff */
[----:B------:R-:W-:Y:S01]  /*0280*/  ISETP.GE.AND P4, PT, R13, R110, PT ;  /* 0x0000006e0d00720c */ /* 0x000fe20003f86270 */
[----:B------:R-:W2:-:S12]  /*0290*/  @!P3 LDG.E.U16 R12, desc[UR4][R2.64+0x180] ;  /* 0x00018004020cb981 */ /* 0x000e98000c1e1500 */
[----:B------:R-:W2:Y:S01]  /*02a0*/  @!P4 LDG.E.U16 R13, desc[UR4][R2.64+0x1c0] ;  /* 0x0001c004020dc981 */ /* 0x000ea2000c1e1500 */
[----:B---3--:R-:W-:Y:S01]  /*02b0*/  @!P5 IMAD.U32 R122, R0, 0x10000, RZ ;  /* 0x00010000007ad824 */ /* 0x008fe200078e00ff */
[-C--:B------:R-:W-:Y:S02]  /*02c0*/  ISETP.GE.AND P5, PT, R17, R110.reuse, PT ;  /* 0x0000006e1100720c */ /* 0x080fe40003fa6270 */
[----:B------:R-:W-:Y:S02]  /*02d0*/  MOV R17, 0xff800000 ;  /* 0xff80000000117802 */ /* 0x000fe40000000f00 */
[----:B----4-:R-:W-:Y:S02]  /*02e0*/  @!P6 SHF.L.U32 R17, R7, 0x10, RZ ;  /* 0x000000100711e819 */ /* 0x010fe400000006ff */
[----:B------:R-:W-:-:S07]  /*02f0*/  ISETP.GE.AND P6, PT, R19, R110, PT ;  /* 0x0000006e1300720c */ /* 0x000fce0003fc6270 */
[----:B------:R-:W3:Y:S06]  /*0300*/  @!P5 LDG.E.U16 R0, desc[UR4][R2.64+0x200] ;  /* 0x000200040200d981 */ /* 0x000eec000c1e1500 */
[----:B------:R-:W4:Y:S01]  /*0310*/  @!P6 LDG.E.U16 R7, desc[UR4][R2.64+0x240] ;  /* 0x000240040207e981 */ /* 0x000f22000c1e1500 */
[----:B------:R-:W-:Y:S01]  /*0320*/  IMAD.MOV.U32 R19, RZ, RZ, -0x800000 ;  /* 0xff800000ff137424 */ /* 0x000fe200078e00ff */
[C---:B------:R-:W-:Y:S01]  /*0330*/  IADD3 R21, R106.reuse, 0x140, RZ ;  /* 0x000001406a157810 */ /* 0x040fe20007ffe0ff */
[----:B-----5:R-:W-:Y:S01]  /*0340*/  @!P0 IMAD.U32 R19, R9, 0x10000, RZ ;  /* 0x0001000009138824 */ /* 0x020fe200078e00ff */
[----:B------:R-:W-:Y:S01]  /*0350*/  MOV R25, 0xff800000 ;  /* 0xff80000000197802 */ /* 0x000fe20000000f00 */
[----:B------:R-:W-:Y:S01]  /*0360*/  VIADD R9, R106, 0x160 ;  /* 0x000001606a097836 */ /* 0x000fe20000000000 */
[----:B------:R-:W-:Y:S01]  /*0370*/  ISETP.GE.AND P0, PT, R21, R110, PT ;  /* 0x0000006e1500720c */ /* 0x000fe20003f06270 */
[----:B------:R-:W-:Y:S01]  /*0380*/  IMAD.MOV.U32 R23, RZ, RZ, -0x800000 ;  /* 0xff800000ff177424 */ /* 0x000fe200078e00ff */
[----:B------:R-:W-:Y:S01]  /*0390*/  MOV R21, 0xff800000 ;  /* 0xff80000000157802 */ /* 0x000fe20000000f00 */
[----:B------:R-:W-:Y:S01]  /*03a0*/  @!P2 IMAD.U32 R23, R11, 0x10000, RZ ;  /* 0x000100000b17a824 */ /* 0x000fe200078e00ff */
[----:B------:R-:W-:-:S02]  /*03b0*/  @!P1 SHF.L.U32 R21, R10, 0x10, RZ ;  /* 0x000000100a159819 */ /* 0x000fc400000006ff */
[----:B------:R-:W-:Y:S02]  /*03c0*/  ISETP.GE.AND P1, PT, R9, R110, PT ;  /* 0x0000006e0900720c */ /* 0x000fe40003f26270 */
[----:B------:R-:W-:-:S04]  /*03d0*/  IADD3 R9, R106, 0x180, RZ ;  /* 0x000001806a097810 */ /* 0x000fc80007ffe0ff */
[----:B------:R-:W-:Y:S01]  /*03e0*/  ISETP.GE.AND P2, PT, R9, R110, PT ;  /* 0x0000006e0900720c */ /* 0x000fe20003f46270 */
[C---:B------:R-:W-:Y:S01]  /*03f0*/  VIADD R9, R106.reuse, 0x1a0 ;  /* 0x000001a06a097836 */ /* 0x040fe20000000000 */
[----:B------:R-:W-:Y:S01]  /*0400*/  IADD3 R29, R106, 0x1c0, RZ ;  /* 0x000001c06a1d7810 */ /* 0x000fe20007ffe0ff */
[----:B------:R-:W-:Y:S01]  /*0410*/  IMAD.MOV.U32 R27, RZ, RZ, -0x800000 ;  /* 0xff800000ff1b7424 */ /* 0x000fe200078e00ff */
[----:B------:R-:W5:Y:S01]  /*0420*/  @!P0 LDG.E.U16 R16, desc[UR4][R2.64+0x280] ;  /* 0x0002800402108981 */ /* 0x000f62000c1e1500 */
[----:B------:R-:W-:-:S08]  /*0430*/  IMAD.MOV.U32 R31, RZ, RZ, -0x800000 ;  /* 0xff800000ff1f7424 */ /* 0x000fd000078e00ff */
[----:B------:R-:W5:Y:S01]  /*0440*/  @!P2 LDG.E.U16 R11, desc[UR4][R2.64+0x300] ;  /* 0x00030004020ba981 */ /* 0x000f62000c1e1500 */
[----:B------:R-:W-:Y:S01]  /*0450*/  VIADD R10, R106, 0x1e0 ;  /* 0x000001e06a0a7836 */ /* 0x000fe20000000000 */
[----:B--2---:R-:W-:Y:S02]  /*0460*/  @!P3 SHF.L.U32 R25, R12, 0x10, RZ ;  /* 0x000000100c19b819 */ /* 0x004fe400000006ff */
[-C--:B------:R-:W-:Y:S02]  /*0470*/  ISETP.GE.AND P3, PT, R9, R110.reuse, PT ;  /* 0x0000006e0900720c */ /* 0x080fe40003f66270 */
[----:B------:R-:W2:Y:S01]  /*0480*/  @!P1 LDG.E.U16 R9, desc[UR4][R2.64+0x2c0] ;  /* 0x0002c00402099981 */ /* 0x000ea2000c1e1500 */
[----:B------:R-:W-:Y:S01]  /*0490*/  @!P4 IMAD.U32 R27, R13, 0x10000, RZ ;  /* 0x000100000d1bc824 */ /* 0x000fe200078e00ff */
[----:B------:R-:W-:-:S09]  /*04a0*/  ISETP.GE.AND P4, PT, R29, R110, PT ;  /* 0x0000006e1d00720c */ /* 0x000fd20003f86270 */
[----:B------:R-:W2:Y:S01]  /*04b0*/  @!P3 LDG.E.U16 R13, desc[UR4][R2.64+0x340] ;  /* 0x00034004020db981 */ /* 0x000ea2000c1e1500 */
[----:B------:R-:W-:-:S03]  /*04c0*/  IADD3 R12, R106, 0x200, RZ ;  /* 0x000002006a0c7810 */ /* 0x000fc60007ffe0ff */
[----:B------:R-:W2:Y:S01]  /*04d0*/  @!P4 LDG.E.U16 R24, desc[UR4][R2.64+0x380] ;  /* 0x000380040218c981 */ /* 0x000ea2000c1e1500 */
[----:B----4-:R-:W-:Y:S01]  /*04e0*/  @!P6 IMAD.U32 R31, R7, 0x10000, RZ ;  /* 0x00010000071fe824 */ /* 0x010fe200078e00ff */
[-C--:B------:R-:W-:Y:S02]  /*04f0*/  ISETP.GE.AND P6, PT, R12, R110.reuse, PT ;  /* 0x0000006e0c00720c */ /* 0x080fe40003fc6270 */
[----:B------:R-:W-:Y:S02]  /*0500*/  MOV R29, 0xff800000 ;  /* 0xff800000001d7802 */ /* 0x000fe40000000f00 */
[----:B---3--:R-:W-:Y:S02]  /*0510*/  @!P5 SHF.L.U32 R29, R0, 0x10, RZ ;  /* 0x00000010001dd819 */ /* 0x008fe400000006ff */
[----:B------:R-:W-:-:S07]  /*0520*/  ISETP.GE.AND P5, PT, R10, R110, PT ;  /* 0x0000006e0a00720c */ /* 0x000fce0003fa6270 */
[----:B------:R-:W3:Y:S06]  /*0530*/  @!P6 LDG.E.U16 R7, desc[UR4][R2.64+0x400] ;  /* 0x000400040207e981 */ /* 0x000eec000c1e1500 */
[----:B------:R-:W4:Y:S01]  /*0540*/  @!P5 LDG.E.U16 R0, desc[UR4][R2.64+0x3c0] ;  /* 0x0003c0040200d981 */ /* 0x000f22000c1e1500 */
[----:B------:R-:W-:Y:S01]  /*0550*/  VIADD R14, R106, 0x220 ;  /* 0x000002206a0e7836 */ /* 0x000fe20000000000 */
[----:B------:R-:W-:Y:S02]  /*0560*/  MOV R33, 0xff800000 ;  /* 0xff80000000217802 */ /* 0x000fe40000000f00 */
[----:B-----5:R-:W-:-:S02]  /*0570*/  @!P0 SHF.L.U32 R33, R16, 0x10, RZ ;  /* 0x0000001010218819 */ /* 0x020fc400000006ff */
[----:B------:R-:W-:Y:S02]  /*0580*/  ISETP.GE.AND P0, PT, R14, R110, PT ;  /* 0x0000006e0e00720c */ /* 0x000fe40003f06270 */
[C---:B------:R-:W-:Y:S01]  /*0590*/  IADD3 R16, R106.reuse, 0x240, RZ ;  /* 0x000002406a107810 */ /* 0x040fe20007ffe0ff */
[----:B------:R-:W-:Y:S01]  /*05a0*/  IMAD.MOV.U32 R35, RZ, RZ, -0x800000 ;  /* 0xff800000ff237424 */ /* 0x000fe200078e00ff */
[C---:B------:R-:W-:Y:S01]  /*05b0*/  IADD3 R20, R106.reuse, 0x280, RZ ;  /* 0x000002806a147810 */ /* 0x040fe20007ffe0ff */
[C---:B------:R-:W-:Y:S02]  /*05c0*/  VIADD R18, R106.reuse, 0x260 ;  /* 0x000002606a127836 */ /* 0x040fe40000000000 */
[----:B------:R-:W-:Y:S02]  /*05d0*/  IMAD.MOV.U32 R39, RZ, RZ, -0x800000 ;  /* 0xff800000ff277424 */ /* 0x000fe400078e00ff */
[----:B------:R-:W-:Y:S01]  /*05e0*/  VIADD R22, R106, 0x2a0 ;  /* 0x000002a06a167836 */ /* 0x000fe20000000000 */
[----:B------:R-:W-:-:S02]  /*05f0*/  MOV R37, 0xff800000 ;  /* 0xff80000000257802 */ /* 0x000fc40000000f00 */
[----:B------:R-:W-:Y:S01]  /*0600*/  @!P2 SHF.L.U32 R37, R11, 0x10, RZ ;  /* 0x000000100b25a819 */ /* 0x000fe200000006ff */
[----:B------:R-:W5:Y:S01]  /*0610*/  @!P0 LDG.E.U16 R30, desc[UR4][R2.64+0x440] ;  /* 0x00044004021e8981 */ /* 0x000f62000c1e1500 */
[----:B------:R-:W-:Y:S02]  /*0620*/  MOV R41, 0xff800000 ;  /* 0xff80000000297802 */ /* 0x000fe40000000f00 */
[----:B------:R-:W-:Y:S01]  /*0630*/  ISETP.GE.AND P2, PT, R18, R110, PT ;  /* 0x0000006e1200720c */ /* 0x000fe20003f46270 */
[----:B------:R-:W-:Y:S01]  /*0640*/  VIADD R26, R106, 0x2e0 ;  /* 0x000002e06a1a7836 */ /* 0x000fe20000000000 */
[----:B------:R-:W-:-:S11]  /*0650*/  MOV R45, 0xff800000 ;  /* 0xff800000002d7802 */ /* 0x000fd60000000f00 */
[----:B------:R-:W5:Y:S01]  /*0660*/  @!P2 LDG.E.U16 R11, desc[UR4][R2.64+0x4c0] ;  /* 0x0004c004020ba981 */ /* 0x000f62000c1e1500 */
[----:B------:R-:W-:Y:S02]  /*0670*/  IMAD.MOV.U32 R43, RZ, RZ, -0x800000 ;  /* 0xff800000ff2b7424 */ /* 0x000fe400078e00ff */
[----:B--2---:R-:W-:Y:S01]  /*0680*/  @!P1 IMAD.U32 R35, R9, 0x10000, RZ ;  /* 0x0001000009239824 */ /* 0x004fe200078e00ff */
[-C--:B------:R-:W-:Y:S01]  /*0690*/  ISETP.GE.AND P1, PT, R16, R110.reuse, PT ;  /* 0x0000006e1000720c */ /* 0x080fe20003f26270 */
[----:B------:R-:W-:Y:S01]  /*06a0*/  @!P3 IMAD.U32 R39, R13, 0x10000, RZ ;  /* 0x000100000d27b824 */ /* 0x000fe200078e00ff */
[----:B------:R-:W-:-:S11]  /*06b0*/  ISETP.GE.AND P3, PT, R20, R110, PT ;  /* 0x0000006e1400720c */ /* 0x000fd60003f66270 */
[----:B------:R-:W2:Y:S01]  /*06c0*/  @!P1 LDG.E.U16 R9, desc[UR4][R2.64+0x480] ;  /* 0x0004800402099981 */ /* 0x000ea2000c1e1500 */
[----:B------:R-:W-:Y:S02]  /*06d0*/  @!P4 SHF.L.U32 R41, R24, 0x10, RZ ;  /* 0x000000101829c819 */ /* 0x000fe400000006ff */
[----:B------:R-:W-:Y:S01]  /*06e0*/  ISETP.GE.AND P4, PT, R22, R110, PT ;  /* 0x0000006e1600720c */ /* 0x000fe20003f86270 */
[----:B------:R-:W2:-:S12]  /*06f0*/  @!P3 LDG.E.U16 R13, desc[UR4][R2.64+0x500] ;  /* 0x00050004020db981 */ /* 0x000e98000c1e1500 */
[----:B------:R-:W2:Y:S01]  /*0700*/  @!P4 LDG.E.U16 R38, desc[UR4][R2.64+0x540] ;  /* 0x000540040226c981 */ /* 0x000ea2000c1e1500 */
[----:B---3--:R-:W-:Y:S02]  /*0710*/  @!P6 SHF.L.U32 R45, R7, 0x10, RZ ;  /* 0x00000010072de819 */ /* 0x008fe400000006ff */
[----:B------:R-:W-:Y:S02]  /*0720*/  ISETP.GE.AND P6, PT, R26, R110, PT ;  /* 0x0000006e1a00720c */ /* 0x000fe40003fc6270 */
[----:B------:R-:W-:Y:S01]  /*0730*/  IADD3 R24, R106, 0x2c0, RZ ;  /* 0x000002c06a187810 */ /* 0x000fe20007ffe0ff */
[----:B----4-:R-:W-:-:S03]  /*0740*/  @!P5 IMAD.U32 R43, R0, 0x10000, RZ ;  /* 0x00010000002bd824 */ /* 0x010fc600078e00ff */
[----:B------:R-:W-:-:S07]  /*0750*/  ISETP.GE.AND P5, PT, R24, R110, PT ;  /* 0x0000006e1800720c */ /* 0x000fce0003fa6270 */
[----:B------:R-:W3:Y:S06]  /*0760*/  @!P6 LDG.E.U16 R7, desc[UR4][R2.64+0x5c0] ;  /* 0x0005c0040207e981 */ /* 0x000eec000c1e1500 */
[----:B------:R-:W4:Y:S01]  /*0770*/  @!P5 LDG.E.U16 R0, desc[UR4][R2.64+0x580] ;  /* 0x000580040200d981 */ /* 0x000f22000c1e1500 */
[----:B------:R-:W-:Y:S01]  /*0780*/  IADD3 R28, R106, 0x300, RZ ;  /* 0x000003006a1c7810 */ /* 0x000fe20007ffe0ff */
[----:B------:R-:W-:Y:S02]  /*0790*/  IMAD.MOV.U32 R47, RZ, RZ, -0x800000 ;  /* 0xff800000ff2f7424 */ /* 0x000fe400078e00ff */
[----:B-----5:R-:W-:Y:S01]  /*07a0*/  @!P0 IMAD.U32 R47, R30, 0x10000, RZ ;  /* 0x000100001e2f8824 */ /* 0x020fe200078e00ff */
[----:B------:R-:W-:Y:S01]  /*07b0*/  ISETP.GE.AND P0, PT, R28, R110, PT ;  /* 0x0000006e1c00720c */ /* 0x000fe20003f06270 */
[C---:B------:R-:W-:Y:S01]  /*07c0*/  VIADD R30, R106.reuse, 0x320 ;  /* 0x000003206a1e7836 */ /* 0x040fe20000000000 */
[----:B------:R-:W-:Y:S01]  /*07d0*/  MOV R49, 0xff800000 ;  /* 0xff80000000317802 */ /* 0x000fe20000000f00 */
[----:B------:R-:W-:Y:S01]  /*07e0*/  VIADD R34, R106, 0x360 ;  /* 0x000003606a227836 */ /* 0x000fe20000000000 */
[----:B------:R-:W-:-:S02]  /*07f0*/  MOV R53, 0xff800000 ;  /* 0xff80000000357802 */ /* 0x000fc40000000f00 */
[C---:B------:R-:W-:Y:S01]  /*0800*/  IADD3 R32, R106.reuse, 0x340, RZ ;  /* 0x000003406a207810 */ /* 0x040fe20007ffe0ff */
[----:B------:R-:W-:Y:S01]  /*0810*/  IMAD.MOV.U32 R51, RZ, RZ, -0x800000 ;  /* 0xff800000ff337424 */ /* 0x000fe200078e00ff */
[----:B------:R-:W-:Y:S01]  /*0820*/  IADD3 R36, R106, 0x380, RZ ;  /* 0x000003806a247810 */ /* 0x000fe20007ffe0ff */
[----:B------:R-:W-:-:S04]  /*0830*/  IMAD.MOV.U32 R55, RZ, RZ, -0x800000 ;  /* 0xff800000ff377424 */ /* 0x000fc800078e00ff */
[----:B------:R-:W5:Y:S01]  /*0840*/  @!P0 LDG.E.U16 R42, desc[UR4][R2.64+0x600] ;  /* 0x00060004022a8981 */ /* 0x000f62000c1e1500 */
[----:B------:R-:W-:Y:S01]  /*0850*/  @!P2 IMAD.U32 R51, R11, 0x10000, RZ ;  /* 0x000100000b33a824 */ /* 0x000fe200078e00ff */
[----:B------:R-:W-:Y:S02]  /*0860*/  ISETP.GE.AND P2, PT, R32, R110, PT ;  /* 0x0000006e2000720c */ /* 0x000fe40003f46270 */
[----:B------:R-:W-:Y:S01]  /*0870*/  IADD3 R40, R106, 0x3c0, RZ ;  /* 0x000003c06a287810 */ /* 0x000fe20007ffe0ff */
[----:B------:R-:W-:-:S10]  /*0880*/  IMAD.MOV.U32 R59, RZ, RZ, -0x800000 ;  /* 0xff800000ff3b7424 */ /* 0x000fd400078e00ff */
[----:B------:R-:W5:Y:S01]  /*0890*/  @!P2 LDG.E.U16 R11, desc[UR4][R2.64+0x680] ;  /* 0x00068004020ba981 */ /* 0x000f62000c1e1500 */
[----:B------:R-:W-:Y:S02]  /*08a0*/  MOV R57, 0xff800000 ;  /* 0xff80000000397802 */ /* 0x000fe40000000f00 */
[----:B--2---:R-:W-:Y:S02]  /*08b0*/  @!P1 SHF.L.U32 R49, R9, 0x10, RZ ;  /* 0x0000001009319819 */ /* 0x004fe400000006ff */
[-C--:B------:R-:W-:Y:S02]  /*08c0*/  ISETP.GE.AND P1, PT, R30, R110.reuse, PT ;  /* 0x0000006e1e00720c */ /* 0x080fe40003f26270 */
[----:B------:R-:W-:Y:S02]  /*08d0*/  @!P3 SHF.L.U32 R53, R13, 0x10, RZ ;  /* 0x000000100d35b819 */ /* 0x000fe400000006ff */
[----:B------:R-:W-:-:S09]  /*08e0*/  ISETP.GE.AND P3, PT, R34, R110, PT ;  /* 0x0000006e2200720c */ /* 0x000fd20003f66270 */
[----:B------:R-:W2:Y:S01]  /*08f0*/  @!P1 LDG.E.U16 R9, desc[UR4][R2.64+0x640] ;  /* 0x0006400402099981 */ /* 0x000ea2000c1e1500 */
[----:B------:R-:W-:Y:S01]  /*0900*/  @!P4 IMAD.U32 R55, R38, 0x10000, RZ ;  /* 0x000100002637c824 */ /* 0x000fe200078e00ff */
[-C--:B------:R-:W-:Y:S02]  /*0910*/  ISETP.GE.AND P4, PT, R36, R110.reuse, PT ;  /* 0x0000006e2400720c */ /* 0x080fe40003f86270 */
[----:B------:R-:W2:Y:S11]  /*0920*/  @!P3 LDG.E.U16 R13, desc[UR4][R2.64+0x6c0] ;  /* 0x0006c004020db981 */ /* 0x000eb6000c1e1500 */
[----:B------:R-:W2:Y:S01]  /*0930*/  @!P4 LDG.E.U16 R52, desc[UR4][R2.64+0x700] ;  /* 0x000700040234c981 */ /* 0x000ea2000c1e1500 */
[----:B---3--:R-:W-:Y:S01]  /*0940*/  @!P6 IMAD.U32 R59, R7, 0x10000, RZ ;  /* 0x00010000073be824 */ /* 0x008fe200078e00ff */
[----:B------:R-:W-:Y:S01]  /*0950*/  ISETP.GE.AND P6, PT, R40, R110, PT ;  /* 0x0000006e2800720c */ /* 0x000fe20003fc6270 */
[----:B------:R-:W-:Y:S01]  /*0960*/  VIADD R38, R106, 0x3a0 ;  /* 0x000003a06a267836 */ /* 0x000fe20000000000 */
[----:B----4-:R-:W-:-:S04]  /*0970*/  @!P5 SHF.L.U32 R57, R0, 0x10, RZ ;  /* 0x000000100039d819 */ /* 0x010fc800000006ff */
[----:B------:R-:W-:-:S07]  /*0980*/  ISETP.GE.AND P5, PT, R38, R110, PT ;  /* 0x0000006e2600720c */ /* 0x000fce0003fa6270 */
[----:B------:R-:W3:Y:S06]  /*0990*/  @!P6 LDG.E.U16 R7, desc[UR4][R2.64+0x780] ;  /* 0x000780040207e981 */ /* 0x000eec000c1e1500 */
[----:B------:R-:W4:Y:S01]  /*09a0*/  @!P5 LDG.E.U16 R0, desc[UR4][R2.64+0x740] ;  /* 0x000740040200d981 */ /* 0x000f22000c1e1500 */
[----:B------:R-:W-:Y:S02]  /*09b0*/  MOV R61, 0xff800000 ;  /* 0xff800000003d7802 */ /* 0x000fe40000000f00 */
[----:B-----5:R-:W-:Y:S01]  /*09c0*/  @!P0 SHF.L.U32 R61, R42, 0x10, RZ ;  /* 0x000000102a3d8819 */ /* 0x020fe200000006ff */
[C---:B------:R-:W-:Y:S01]  /*09d0*/  VIADD R42, R106.reuse, 0x3e0 ;  /* 0x000003e06a2a7836 */ /* 0x040fe20000000000 */
[C---:B------:R-:W-:Y:S01]  /*09e0*/  IADD3 R44, R106.reuse, 0x400, RZ ;  /* 0x000004006a2c7810 */ /* 0x040fe20007ffe0ff */
[----:B------:R-:W-:Y:S01]  /*09f0*/  IMAD.MOV.U32 R63, RZ, RZ, -0x800000 ;  /* 0xff800000ff3f7424 */ /* 0x000fe200078e00ff */
[C---:B------:R-:W-:Y:S01]  /*0a00*/  IADD3 R48, R106.reuse, 0x440, RZ ;  /* 0x000004406a307810 */ /* 0x040fe20007ffe0ff */
[----:B------:R-:W-:Y:S01]  /*0a10*/  VIADD R46, R106, 0x420 ;  /* 0x000004206a2e7836 */ /* 0x000fe20000000000 */
[----:B------:R-:W-:Y:S01]  /*0a20*/  ISETP.GE.AND P0, PT, R42, R110, PT ;  /* 0x0000006e2a00720c */ /* 0x000fe20003f06270 */
[----:B------:R-:W-:-:S02]  /*0a30*/  IMAD.MOV.U32 R67, RZ, RZ, -0x800000 ;  /* 0xff800000ff437424 */ /* 0x000fc400078e00ff */
[----:B------:R-:W-:Y:S01]  /*0a40*/  VIADD R50, R106, 0x460 ;  /* 0x000004606a327836 */ /* 0x000fe20000000000 */
[----:B------:R-:W-:Y:S02]  /*0a50*/  MOV R65, 0xff800000 ;  /* 0xff80000000417802 */ /* 0x000fe40000000f00 */
[----:B------:R-:W-:Y:S02]  /*0a60*/  MOV R69, 0xff800000 ;  /* 0xff80000000457802 */ /* 0x000fe40000000f00 */
[----:B------:R-:W-:Y:S02]  /*0a70*/  @!P2 SHF.L.U32 R65, R11, 0x10, RZ ;  /* 0x000000100b41a819 */ /* 0x000fe400000006ff */
[----:B------:R-:W-:-:S03]  /*0a80*/  ISETP.GE.AND P2, PT, R46, R110, PT ;  /* 0x0000006e2e00720c */ /* 0x000fc60003f46270 */
[----:B------:R-:W5:Y:S01]  /*0a90*/  @!P0 LDG.E.U16 R56, desc[UR4][R2.64+0x7c0] ;  /* 0x0007c00402388981 */ /* 0x000f62000c1e1500 */
[----:B------:R-:W-:Y:S01]  /*0aa0*/  VIADD R54, R106, 0x4a0 ;  /* 0x000004a06a367836 */ /* 0x000fe20000000000 */
[----:B------:R-:W-:-:S08]  /*0ab0*/  MOV R71, 0xff800000 ;  /* 0xff80000000477802 */ /* 0x000fd00000000f00 */
        /* <DEDUP_REMOVED lines=18> */
[----:B------:R-:W-:Y:S01]  /*0be0*/  IMAD.MOV.U32 R9, RZ, RZ, -0x800000 ;  /* 0xff800000ff097424 */ /* 0x000fe200078e00ff */
[----:B------:R-:W-:Y:S01]  /*0bf0*/  MOV R112, 0xff800000 ;  /* 0xff80000000707802 */ /* 0x000fe20000000f00 */
[----:B------:R-:W-:Y:S02]  /*0c00*/  VIADD R58, R106, 0x4e0 ;  /* 0x000004e06a3a7836 */ /* 0x000fe40000000000 */
[----:B-----5:R-:W-:Y:S01]  /*0c10*/  @!P0 IMAD.U32 R9, R56, 0x10000, RZ ;  /* 0x0001000038098824 */ /* 0x020fe200078e00ff */
[C---:B------:R-:W-:Y:S01]  /*0c20*/  IADD3 R56, R106.reuse, 0x4c0, RZ ;  /* 0x000004c06a387810 */ /* 0x040fe20007ffe0ff */
[----:B------:R-:W-:Y:S01]  /*0c30*/  IMAD.MOV.U32 R120, RZ, RZ, -0x800000 ;  /* 0xff800000ff787424 */ /* 0x000fe200078e00ff */
[----:B------:R-:W-:Y:S01]  /*0c40*/  IADD3 R60, R106, 0x500, RZ ;  /* 0x000005006a3c7810 */ /* 0x000fe20007ffe0ff */
[----:B------:R-:W-:Y:S01]  /*0c50*/  IMAD.MOV.U32 R81, RZ, RZ, -0x800000 ;  /* 0xff800000ff517424 */ /* 0x000fe200078e00ff */
[-C--:B------:R-:W-:Y:S01]  /*0c60*/  ISETP.GE.AND P0, PT, R56, R110.reuse, PT ;  /* 0x0000006e3800720c */ /* 0x080fe20003f06270 */
[----:B------:R-:W-:Y:S01]  /*0c70*/  @!P2 IMAD.U32 R120, R62, 0x10000, RZ ;  /* 0x000100003e78a824 */ /* 0x000fe200078e00ff */
[----:B------:R-:W-:Y:S01]  /*0c80*/  ISETP.GE.AND P2, PT, R58, R110, PT ;  /* 0x0000006e3a00720c */ /* 0x000fe20003f46270 */
[----:B------:R-:W-:-:S10]  /*0c90*/  VIADD R62, R106, 0x520 ;  /* 0x000005206a3e7836 */ /* 0x000fd40000000000 */
[----:B------:R-:W5:Y:S01]  /*0ca0*/  @!P0 LDG.E.U16 R76, desc[UR4][R2.64+0x980] ;  /* 0x00098004024c8981 */ /* 0x000f62000c1e1500 */
[----:B------:R-:W-:-:S03]  /*0cb0*/  IADD3 R68, R106, 0x580, RZ ;  /* 0x000005806a447810 */ /* 0x000fc60007ffe0ff */
[----:B------:R-:W5:Y:S01]  /*0cc0*/  @!P2 LDG.E.U16 R72, desc[UR4][R2.64+0x9c0] ;  /* 0x0009c0040248a981 */ /* 0x000f62000c1e1500 */
[----:B------:R-:W-:Y:S01]  /*0cd0*/  IMAD.MOV.U32 R85, RZ, RZ, -0x800000 ;  /* 0xff800000ff557424 */ /* 0x000fe200078e00ff */
[----:B------:R-:W-:Y:S02]  /*0ce0*/  MOV R83, 0xff800000 ;  /* 0xff80000000537802 */ /* 0x000fe40000000f00 */
[----:B--2---:R-:W-:Y:S02]  /*0cf0*/  @!P1 SHF.L.U32 R112, R13, 0x10, RZ ;  /* 0x000000100d709819 */ /* 0x004fe400000006ff */
[----:B------:R-:W-:Y:S02]  /*0d00*/  MOV R13, 0xff800000 ;  /* 0xff800000000d7802 */ /* 0x000fe40000000f00 */
[----:B------:R-:W-:Y:S02]  /*0d10*/  ISETP.GE.AND P1, PT, R60, R110, PT ;  /* 0x0000006e3c00720c */ /* 0x000fe40003f26270 */
[----:B------:R-:W-:-:S02]  /*0d20*/  @!P3 SHF.L.U32 R13, R64, 0x10, RZ ;  /* 0x00000010400db819 */ /* 0x000fc400000006ff */
[----:B------:R-:W-:Y:S02]  /*0d30*/  IADD3 R64, R106, 0x540, RZ ;  /* 0x000005406a407810 */ /* 0x000fe40007ffe0ff */
[----:B------:R-:W-:-:S07]  /*0d40*/  ISETP.GE.AND P3, PT, R62, R110, PT ;  /* 0x0000006e3e00720c */ /* 0x000fce0003f66270 */
[----:B------:R-:W2:Y:S01]  /*0d50*/  @!P1 LDG.E.U16 R74, desc[UR4][R2.64+0xa00] ;  /* 0x000a0004024a9981 */ /* 0x000ea2000c1e1500 */
[----:B------:R-:W-:Y:S01]  /*0d60*/  @!P4 IMAD.U32 R81, R66, 0x10000, RZ ;  /* 0x000100004251c824 */ /* 0x000fe200078e00ff */
[----:B------:R-:W-:-:S04]  /*0d70*/  ISETP.GE.AND P4, PT, R64, R110, PT ;  /* 0x0000006e4000720c */ /* 0x000fc80003f86270 */
[----:B------:R-:W2:Y:S09]  /*0d80*/  @!P3 LDG.E.U16 R75, desc[UR4][R2.64+0xa40] ;  /* 0x000a4004024bb981 */ /* 0x000eb2000c1e1500 */
        /* <DEDUP_REMOVED lines=8> */
[C---:B------:R-:W-:Y:S01]  /*0e10*/  VIADD R70, R106.reuse, 0x5a0 ;  /* 0x000005a06a467836 */ /* 0x040fe20000000000 */
[----:B------:R-:W-:Y:S01]  /*0e20*/  MOV R87, 0xff800000 ;  /* 0xff80000000577802 */ /* 0x000fe20000000f00 */
[----:B------:R-:W-:Y:S01]  /*0e30*/  VIADD R78, R106, 0x620 ;  /* 0x000006206a4e7836 */ /* 0x000fe20000000000 */
[----:B------:R-:W-:Y:S01]  /*0e40*/  MOV R95, 0xff800000 ;  /* 0xff800000005f7802 */ /* 0x000fe20000000f00 */
[----:B------:R-:W-:Y:S01]  /*0e50*/  IMAD.MOV.U32 R89, RZ, RZ, -0x800000 ;  /* 0xff800000ff597424 */ /* 0x000fe200078e00ff */
[----:B------:R-:W-:-:S02]  /*0e60*/  MOV R91, 0xff800000 ;  /* 0xff800000005b7802 */ /* 0x000fc40000000f00 */
[----:B-----5:R-:W-:Y:S02]  /*0e70*/  @!P0 SHF.L.U32 R87, R76, 0x10, RZ ;  /* 0x000000104c578819 */ /* 0x020fe400000006ff */
[-C--:B------:R-:W-:Y:S02]  /*0e80*/  ISETP.GE.AND P0, PT, R70, R110.reuse, PT ;  /* 0x0000006e4600720c */ /* 0x080fe40003f06270 */
[----:B------:R-:W-:Y:S01]  /*0e90*/  IADD3 R76, R106, 0x600, RZ ;  /* 0x000006006a4c7810 */ /* 0x000fe20007ffe0ff */
[----:B------:R-:W-:Y:S01]  /*0ea0*/  @!P2 IMAD.U32 R89, R72, 0x10000, RZ ;  /* 0x000100004859a824 */ /* 0x000fe200078e00ff */
[----:B------:R-:W-:Y:S01]  /*0eb0*/  IADD3 R72, R106, 0x5c0, RZ ;  /* 0x000005c06a487810 */ /* 0x000fe20007ffe0ff */
[----:B------:R-:W-:Y:S01]  /*0ec0*/  IMAD.MOV.U32 R93, RZ, RZ, -0x800000 ;  /* 0xff800000ff5d7424 */ /* 0x000fe200078e00ff */
[----:B------:R-:W-:-:S07]  /*0ed0*/  ISETP.GE.AND P2, PT, R76, R110, PT ;  /* 0x0000006e4c00720c */ /* 0x000fce0003f46270 */
[----:B------:R-:W5:Y:S01]  /*0ee0*/  @!P0 LDG.E.U16 R86, desc[UR4][R2.64+0xb40] ;  /* 0x000b400402568981 */ /* 0x000f62000c1e1500 */
[----:B------:R-:W-:Y:S01]  /*0ef0*/  VIADD R82, R106, 0x660 ;  /* 0x000006606a527836 */ /* 0x000fe20000000000 */
[----:B------:R-:W-:-:S04]  /*0f00*/  MOV R99, 0xff800000 ;  /* 0xff80000000637802 */ /* 0x000fc80000000f00 */
[----:B------:R-:W5:Y:S01]  /*0f10*/  @!P2 LDG.E.U16 R79, desc[UR4][R2.64+0xc00] ;  /* 0x000c0004024fa981 */ /* 0x000f62000c1e1500 */
[----:B------:R-:W-:Y:S01]  /*0f20*/  IADD3 R80, R106, 0x640, RZ ;  /* 0x000006406a507810 */ /* 0x000fe20007ffe0ff */
[----:B------:R-:W-:Y:S01]  /*0f30*/  IMAD.MOV.U32 R97, RZ, RZ, -0x800000 ;  /* 0xff800000ff617424 */ /* 0x000fe200078e00ff */
[----:B--2---:R-:W-:Y:S01]  /*0f40*/  @!P1 SHF.L.U32 R91, R74, 0x10, RZ ;  /* 0x000000104a5b9819 */ /* 0x004fe200000006ff */
[----:B------:R-:W-:Y:S01]  /*0f50*/  VIADD R74, R106, 0x5e0 ;  /* 0x000005e06a4a7836 */ /* 0x000fe20000000000 */
[----:B------:R-:W-:Y:S01]  /*0f60*/  ISETP.GE.AND P1, PT, R72, R110, PT ;  /* 0x0000006e4800720c */ /* 0x000fe20003f26270 */
[----:B------:R-:W-:-:S03]  /*0f70*/  @!P3 IMAD.U32 R93, R75, 0x10000, RZ ;  /* 0x000100004b5db824 */ /* 0x000fc600078e00ff */
[----:B------:R-:W-:-:S09]  /*0f80*/  ISETP.GE.AND P3, PT, R74, R110, PT ;  /* 0x0000006e4a00720c */ /* 0x000fd20003f66270 */
[----:B------:R-:W2:Y:S01]  /*0f90*/  @!P1 LDG.E.U16 R75, desc[UR4][R2.64+0xb80] ;  /* 0x000b8004024b9981 */ /* 0x000ea2000c1e1500 */
[----:B------:R-:W-:Y:S02]  /*0fa0*/  @!P4 SHF.L.U32 R95, R77, 0x10, RZ ;  /* 0x000000104d5fc819 */ /* 0x000fe400000006ff */
[----:B------:R-:W-:Y:S01]  /*0fb0*/  ISETP.GE.AND P4, PT, R78, R110, PT ;  /* 0x0000006e4e00720c */ /* 0x000fe20003f86270 */
[----:B------:R-:W2:-:S12]  /*0fc0*/  @!P3 LDG.E.U16 R77, desc[UR4][R2.64+0xbc0] ;  /* 0x000bc004024db981 */ /* 0x000e98000c1e1500 */
[----:B------:R-:W2:Y:S01]  /*0fd0*/  @!P4 LDG.E.U16 R94, desc[UR4][R2.64+0xc40] ;  /* 0x000c4004025ec981 */ /* 0x000ea2000c1e1500 */
[----:B---3--:R-:W-:Y:S02]  /*0fe0*/  @!P6 SHF.L.U32 R99, R7, 0x10, RZ ;  /* 0x000000100763e819 */ /* 0x008fe400000006ff */
[-C--:B------:R-:W-:Y:S01]  /*0ff0*/  ISETP.GE.AND P6, PT, R82, R110.reuse, PT ;  /* 0x0000006e5200720c */ /* 0x080fe20003fc6270 */
[----:B----4-:R-:W-:Y:S01]  /*1000*/  @!P5 IMAD.U32 R97, R0, 0x10000, RZ ;  /* 0x000100000061d824 */ /* 0x010fe200078e00ff */
[----:B------:R-:W-:-:S11]  /*1010*/  ISETP.GE.AND P5, PT, R80, R110, PT ;  /* 0x0000006e5000720c */ /* 0x000fd60003fa6270 */
[----:B------:R-:W3:Y:S04]  /*1020*/  @!P6 LDG.E.U16 R7, desc[UR4][R2.64+0xcc0] ;  /* 0x000cc0040207e981 */ /* 0x000ee8000c1e1500 */
[----:B------:R-:W4:Y:S01]  /*1030*/  @!P5 LDG.E.U16 R0, desc[UR4][R2.64+0xc80] ;  /* 0x000c80040200d981 */ /* 0x000f22000c1e1500 */
[C---:B------:R-:W-:Y:S01]  /*1040*/  IADD3 R84, R106.reuse, 0x680, RZ ;  /* 0x000006806a547810 */ /* 0x040fe20007ffe0ff */
[----:B------:R-:W-:Y:S01]  /*1050*/  IMAD.MOV.U32 R101, RZ, RZ, -0x800000 ;  /* 0xff800000ff657424 */ /* 0x000fe200078e00ff */
[C---:B------:R-:W-:Y:S01]  /*1060*/  IADD3 R92, R106.reuse, 0x700, RZ ;  /* 0x000007006a5c7810 */ /* 0x040fe20007ffe0ff */
[----:B------:R-:W-:Y:S01]  /*1070*/  IMAD.MOV.U32 R109, RZ, RZ, -0x800000 ;  /* 0xff800000ff6d7424 */ /* 0x000fe200078e00ff */
[----:B------:R-:W-:Y:S01]  /*1080*/  MOV R103, 0xff800000 ;  /* 0xff80000000677802 */ /* 0x000fe20000000f00 */
[C---:B------:R-:W-:Y:S01]  /*1090*/  VIADD R88, R106.reuse, 0x6c0 ;  /* 0x000006c06a587836 */ /* 0x040fe20000000000 */
[----:B------:R-:W-:Y:S01]  /*10a0*/  IADD3 R90, R106, 0x6e0, RZ ;  /* 0x000006e06a5a7810 */ /* 0x000fe20007ffe0ff */
[----:B-----5:R-:W-:Y:S01]  /*10b0*/  @!P0 IMAD.U32 R101, R86, 0x10000, RZ ;  /* 0x0001000056658824 */ /* 0x020fe200078e00ff */
[----:B------:R-:W-:Y:S01]  /*10c0*/  ISETP.GE.AND P0, PT, R84, R110, PT ;  /* 0x0000006e5400720c */ /* 0x000fe20003f06270 */
[----:B------:R-:W-:Y:S01]  /*10d0*/  VIADD R86, R106, 0x6a0 ;  /* 0x000006a06a567836 */ /* 0x000fe20000000000 */
[----:B------:R-:W-:Y:S01]  /*10e0*/  MOV R107, 0xff800000 ;  /* 0xff800000006b7802 */ /* 0x000fe20000000f00 */
[----:B------:R-:W-:Y:S01]  /*10f0*/  IMAD.MOV.U32 R105, RZ, RZ, -0x800000 ;  /* 0xff800000ff697424 */ /* 0x000fe200078e00ff */
[----:B------:R-:W-:-:S02]  /*1100*/  @!P2 SHF.L.U32 R107, R79, 0x10, RZ ;  /* 0x000000104f6ba819 */ /* 0x000fc400000006ff */
[----:B------:R-:W-:-:S07]  /*1110*/  ISETP.GE.AND P2, PT, R90, R110, PT ;  /* 0x0000006e5a00720c */ /* 0x000fce0003f46270 */
[----:B------:R-:W5:Y:S01]  /*1120*/  @!P0 LDG.E.U16 R98, desc[UR4][R2.64+0xd00] ;  /* 0x000d000402628981 */ /* 0x000f62000c1e1500 */
[----:B------:R-:W-:Y:S01]  /*1130*/  IADD3 R96, R106, 0x740, RZ ;  /* 0x000007406a607810 */ /* 0x000fe20007ffe0ff */
[----:B------:R-:W-:-:S04]  /*1140*/  IMAD.MOV.U32 R111, RZ, RZ, -0x800000 ;  /* 0xff800000ff6f7424 */ /* 0x000fc800078e00ff */
[----:B------:R-:W5:Y:S01]  /*1150*/  @!P2 LDG.E.U16 R79, desc[UR4][R2.64+0xdc0] ;  /* 0x000dc004024fa981 */ /* 0x000f62000c1e1500 */
[----:B------:R-:W-:Y:S02]  /*1160*/  MOV R125, 0xff800000 ;  /* 0xff800000007d7802 */ /* 0x000fe40000000f00 */
[----:B--2---:R-:W-:Y:S02]  /*1170*/  @!P1 SHF.L.U32 R103, R75, 0x10, RZ ;  /* 0x000000104b679819 */ /* 0x004fe400000006ff */
[-C--:B------:R-:W-:Y:S01]  /*1180*/  ISETP.GE.AND P1, PT, R86, R110.reuse, PT ;  /* 0x0000006e5600720c */ /* 0x080fe20003f26270 */
[----:B------:R-:W-:Y:S01]  /*1190*/  @!P3 IMAD.U32 R105, R77, 0x10000, RZ ;  /* 0x000100004d69b824 */ /* 0x000fe200078e00ff */
[----:B------:R-:W-:-:S11]  /*11a0*/  ISETP.GE.AND P3, PT, R88, R110, PT ;  /* 0x0000006e5800720c */ /* 0x000fd60003f66270 */
[----:B------:R-:W2:Y:S01]  /*11b0*/  @!P1 LDG.E.U16 R75, desc[UR4][R2.64+0xd40] ;  /* 0x000d4004024b9981 */ /* 0x000ea2000c1e1500 */
[----:B------:R-:W-:Y:S01]  /*11c0*/  @!P4 IMAD.U32 R109, R94, 0x10000, RZ ;  /* 0x000100005e6dc824 */ /* 0x000fe200078e00ff */
[-C--:B------:R-:W-:Y:S02]  /*11d0*/  ISETP.GE.AND P4, PT, R92, R110.reuse, PT ;  /* 0x0000006e5c00720c */ /* 0x080fe40003f86270 */
[----:B------:R-:W2:Y:S11]  /*11e0*/  @!P3 LDG.E.U16 R77, desc[UR4][R2.64+0xd80] ;  /* 0x000d8004024db981 */ /* 0x000eb6000c1e1500 */
[----:B------:R-:W2:Y:S01]  /*11f0*/  @!P4 LDG.E.U16 R100, desc[UR4][R2.64+0xe00] ;  /* 0x000e00040264c981 */ /* 0x000ea2000c1e1500 */
[----:B---3--:R-:W-:Y:S01]  /*1200*/  @!P6 IMAD.U32 R111, R7, 0x10000, RZ ;  /* 0x00010000076fe824 */ /* 0x008fe200078e00ff */
[----:B------:R-:W-:-:S02]  /*1210*/  ISETP.GE.AND P6, PT, R96, R110, PT ;  /* 0x0000006e6000720c */ /* 0x000fc40003fc6270 */
[----:B----4-:R-:W-:-:S11]  /*1220*/  @!P5 SHF.L.U32 R125, R0, 0x10, RZ ;  /* 0x00000010007dd819 */ /* 0x010fd600000006ff */
[----:B------:R-:W3:Y:S01]  /*1230*/  @!P6 LDG.E.U16 R0, desc[UR4][R2.64+0xe80] ;  /* 0x000e80040200e981 */ /* 0x000ee2000c1e1500 */
[----:B------:R-:W-:Y:S02]  /*1240*/  MOV R123, 0xff800000 ;  /* 0xff800000007b7802 */ /* 0x000fe40000000f00 */
[----:B------:R-:W-:Y:S02]  /*1250*/  MOV R117, 0xff800000 ;  /* 0xff80000000757802 */ /* 0x000fe40000000f00 */
[----:B------:R-:W-:Y:S01]  /*1260*/  MOV R113, 0xff800000 ;  /* 0xff80000000717802 */ /* 0x000fe20000000f00 */
[----:B------:R-:W-:Y:S01]  /*1270*/  IMAD.MOV.U32 R115, RZ, RZ, -0x800000 ;  /* 0xff800000ff737424 */ /* 0x000fe200078e00ff */
[C---:B------:R-:W-:Y:S01]  /*1280*/  IADD3 R102, R106.reuse, 0x7a0, RZ ;  /* 0x000007a06a667810 */ /* 0x040fe20007ffe0ff */
[----:B------:R-:W-:Y:S01]  /*1290*/  VIADD R104, R106, 0x7c0 ;  /* 0x000007c06a687836 */ /* 0x000fe20000000000 */
[----:B------:R-:W-:Y:S01]  /*12a0*/  MOV R7, 0xff800000 ;  /* 0xff80000000077802 */ /* 0x000fe20000000f00 */
[----:B-----5:R-:W-:-:S02]  /*12b0*/  @!P0 IMAD.U32 R123, R98, 0x10000, RZ ;  /* 0x00010000627b8824 */ /* 0x020fc400078e00ff */
[----:B------:R-:W-:Y:S02]  /*12c0*/  VIADD R98, R106, 0x760 ;  /* 0x000007606a627836 */ /* 0x000fe40000000000 */
[----:B------:R-:W-:Y:S01]  /*12d0*/  @!P2 IMAD.U32 R115, R79, 0x10000, RZ ;  /* 0x000100004f73a824 */ /* 0x000fe200078e00ff */
[----:B------:R-:W-:Y:S02]  /*12e0*/  ISETP.GE.AND P0, PT, R73, 0x1, PT ;  /* 0x000000014900780c */ /* 0x000fe40003f06270 */
[----:B------:R-:W-:Y:S01]  /*12f0*/  MOV R119, 0xff800000 ;  /* 0xff80000000777802 */ /* 0x000fe20000000f00 */
[----:B--2---:R-:W-:Y:S01]  /*1300*/  @!P1 IMAD.U32 R113, R75, 0x10000, RZ ;  /* 0x000100004b719824 */ /* 0x004fe200078e00ff */
[-C--:B------:R-:W-:Y:S02]  /*1310*/  ISETP.GE.AND P1, PT, R98, R110.reuse, PT ;  /* 0x0000006e6200720c */ /* 0x080fe40003f26270 */
[----:B------:R-:W-:Y:S02]  /*1320*/  @!P3 SHF.L.U32 R7, R77, 0x10, RZ ;  /* 0x000000104d07b819 */ /* 0x000fe400000006ff */
[----:B------:R-:W-:-:S09]  /*1330*/  ISETP.GE.AND P3, PT, R102, R110, PT ;  /* 0x0000006e6600720c */ /* 0x000fd20003f66270 */
[----:B------:R-:W2:Y:S01]  /*1340*/  @!P1 LDG.E.U16 R77, desc[UR4][R2.64+0xec0] ;  /* 0x000ec004024d9981 */ /* 0x000ea2000c1e1500 */
[----:B------:R-:W-:Y:S01]  /*1350*/  @!P4 SHF.L.U32 R117, R100, 0x10, RZ ;  /* 0x000000106475c819 */ /* 0x000fe200000006ff */
[----:B------:R-:W-:Y:S01]  /*1360*/  VIADD R100, R106, 0x780 ;  /* 0x000007806a647836 */ /* 0x000fe20000000000 */
[-C--:B------:R-:W-:Y:S01]  /*1370*/  ISETP.GE.AND P4, PT, R104, R110.reuse, PT ;  /* 0x0000006e6800720c */ /* 0x080fe20003f86270 */
[----:B------:R-:W4:Y:S03]  /*1380*/  @!P3 LDG.E.U16 R75, desc[UR4][R2.64+0xf40] ;  /* 0x000f4004024bb981 */ /* 0x000f26000c1e1500 */
[----:B------:R-:W-:-:S13]  /*1390*/  ISETP.GE.AND P2, PT, R100, R110, PT ;  /* 0x0000006e6400720c */ /* 0x000fda0003f46270 */
[----:B------:R-:W5:Y:S01]  /*13a0*/  @!P2 LDG.E.U16 R73, desc[UR4][R2.64+0xf00] ;  /* 0x000f00040249a981 */ /* 0x000f62000c1e1500 */
[----:B---3--:R-:W-:-:S03]  /*13b0*/  @!P6 IMAD.U32 R119, R0, 0x10000, RZ ;  /* 0x000100000077e824 */ /* 0x008fc600078e00ff */
[----:B------:R-:W3:Y:S01]  /*13c0*/  @!P4 LDG.E.U16 R0, desc[UR4][R2.64+0xf80] ;  /* 0x000f80040200c981 */ /* 0x000ee2000c1e1500 */
[----:B------:R-:W-:Y:S01]  /*13d0*/  MOV R79, 0xff800000 ;  /* 0xff800000004f7802 */ /* 0x000fe20000000f00 */
[----:B------:R-:W-:-:S05]  /*13e0*/  VIADD R94, R106, 0x720 ;  /* 0x000007206a5e7836 */ /* 0x000fca0000000000 */
[----:B------:R-:W-:-:S13]  /*13f0*/  ISETP.GE.AND P5, PT, R94, R110, PT ;  /* 0x0000006e5e00720c */ /* 0x000fda0003fa6270 */
[----:B------:R-:W3:Y:S01]  /*1400*/  @!P5 LDG.E.U16 R116, desc[UR4][R2.64+0xe40] ;  /* 0x000e40040274d981 */ /* 0x000ee2000c1e1500 */
[----:B--2---:R-:W-:Y:S01]  /*1410*/  @!P1 IMAD.U32 R79, R77, 0x10000, RZ ;  /* 0x000100004d4f9824 */ /* 0x004fe200078e00ff */
[----:B------:R-:W-:Y:S01]  /*1420*/  MOV R77, 0xff800000 ;  /* 0xff800000004d7802 */ /* 0x000fe20000000f00 */
[----:B-----5:R-:W-:Y:S01]  /*1430*/  @!P2 IMAD.U32 R77, R73, 0x10000, RZ ;  /* 0x00010000494da824 */ /* 0x020fe200078e00ff */
[----:B------:R-:W-:Y:S01]  /*1440*/  MOV R73, 0xff800000 ;  /* 0xff80000000497802 */ /* 0x000fe20000000f00 */
[----:B----4-:R-:W-:Y:S01]  /*1450*/  @!P3 IMAD.U32 R73, R75, 0x10000, RZ ;  /* 0x000100004b49b824 */ /* 0x010fe200078e00ff */
[----:B------:R-:W-:Y:S01]  /*1460*/  MOV R75, 0xff800000 ;  /* 0xff800000004b7802 */ /* 0x000fe20000000f00 */
[----:B---3--:R-:W-:Y:S01]  /*1470*/  @!P4 IMAD.U32 R75, R0, 0x10000, RZ ;  /* 0x00010000004bc824 */ /* 0x008fe200078e00ff */
[----:B------:R-:W-:-:S04]  /*1480*/  IADD3 R0, R106, 0x7e0, RZ ;  /* 0x000007e06a007810 */ /* 0x000fc80007ffe0ff */
[----:B------:R-:W-:-:S13]  /*1490*/  ISETP.GE.AND P2, PT, R0, R110, PT ;  /* 0x0000006e0000720c */ /* 0x000fda0003f46270 */
[----:B------:R0:W2:Y:S01]  /*14a0*/  @!P2 LDG.E.U16 R2, desc[UR4][R2.64+0xfc0] ;  /* 0x000fc0040202a981 */ /* 0x0000a2000c1e1500 */
[----:B------:R-:W-:-:S04]  /*14b0*/  FSETP.GT.FTZ.AND P1, PT, R114, R122, PT ;  /* 0x0000007a7200720b */ /* 0x000fc80003f34000 */
[----:B------:R-:W-:-:S04]  /*14c0*/  FSEL R110, R114, R122, P1 ;  /* 0x0000007a726e7208 */ /* 0x000fc80000800000 */
        /* <DEDUP_REMOVED lines=59> */
[----:B0-----:R-:W-:-:S04]  /*1880*/  FSEL R3, R110, R9, P1 ;  /* 0x000000096e037208 */ /* 0x001fc80000800000 */
[----:B------:R-:W-:-:S04]  /*1890*/  FSETP.GT.FTZ.AND P1, PT, R3, R112, PT ;  /* 0x000000700300720b */ /* 0x000fc80003f34000 */
[----:B------:R-:W-:Y:S02]  /*18a0*/  FSEL R3, R3, R112, P1 ;  /* 0x0000007003037208 */ /* 0x000fe40000800000 */
[----:B------:R-:W-:Y:S01]  /*18b0*/  MOV R121, 0xff800000 ;  /* 0xff80000000797802 */ /* 0x000fe20000000f00 */
[----:B------:R-:W-:Y:S01]  /*18c0*/  @!P5 IMAD.U32 R121, R116, 0x10000, RZ ;  /* 0x000100007479d824 */ /* 0x000fe200078e00ff */
[CC--:B------:R-:W-:Y:S01]  /*18d0*/  FSETP.GT.FTZ.AND P1, PT, R3.reuse, R120.reuse, PT ;  /* 0x000000780300720b */ /* 0x0c0fe20003f34000 */
[----:B------:R-:W-:Y:S01]  /*18e0*/  IMAD.MOV.U32 R116, RZ, RZ, -0x800000 ;  /* 0xff800000ff747424 */ /* 0x000fe200078e00ff */
[----:B--2---:R-:W-:Y:S02]  /*18f0*/  @!P2 SHF.L.U32 R116, R2, 0x10, RZ ;  /* 0x000000100274a819 */ /* 0x004fe400000006ff */
        /* <DEDUP_REMOVED lines=60> */
[----:B------:R-:W-:-:S05]  /*1cc0*/  FSEL R3, R3, R116, P1 ;  /* 0x0000007403037208 */ /* 0x000fca0000800000 */
        /* <DEDUP_REMOVED lines=15> */
[C---:B------:R-:W-:Y:S01]  /*1dc0*/  FADD.FTZ R110, -R118.reuse, R17 ;  /* 0x00000011766e7221 */ /* 0x040fe20000010100 */
[----:B------:R-:W-:-:S03]  /*1dd0*/  FADD.FTZ R3, -R118, R19 ;  /* 0x0000001376037221 */ /* 0x000fc60000010100 */
[----:B------:R-:W-:Y:S01]  /*1de0*/  FMUL.FTZ R110, R110, 1.4426950216293334961 ;  /* 0x3fb8aa3b6e6e7820 */ /* 0x000fe20000410000 */
[C---:B------:R-:W-:Y:S01]  /*1df0*/  FADD.FTZ R114, -R118.reuse, R114 ;  /* 0x0000007276727221 */ /* 0x040fe20000010100 */
[----:B------:R-:W-:Y:S02]  /*1e00*/  FMUL.FTZ R3, R3, 1.4426950216293334961 ;  /* 0x3fb8aa3b03037820 */ /* 0x000fe40000410000 */
[----:B------:R0:W-:Y:S01]  /*1e10*/  MUFU.EX2 R19, R110 ;  /* 0x0000006e00137308 */ /* 0x0001e20000000800 */
[----:B------:R-:W-:Y:S01]  /*1e20*/  FADD.FTZ R122, -R118, R122 ;  /* 0x0000007a767a7221 */ /* 0x000fe20000010100 */
[----:B------:R-:W-:Y:S01]  /*1e30*/  FMUL.FTZ R2, R114, 1.4426950216293334961 ;  /* 0x3fb8aa3b72027820 */ /* 0x000fe20000410000 */
[C---:B------:R-:W-:Y:S01]  /*1e40*/  FADD.FTZ R114, -R118.reuse, R21 ;  /* 0x0000001576727221 */ /* 0x040fe20000010100 */
[----:B0-----:R-:W-:-:S04]  /*1e50*/  FADD.FTZ R110, -R118, R27 ;  /* 0x0000001b766e7221 */ /* 0x001fc80000010100 */
[----:B------:R0:W-:Y:S01]  /*1e60*/  MUFU.EX2 R21, R3 ;  /* 0x0000000300157308 */ /* 0x0001e20000000800 */
[----:B------:R-:W-:Y:S01]  /*1e70*/  FMUL.FTZ R122, R122, 1.4426950216293334961 ;  /* 0x3fb8aa3b7a7a7820 */ /* 0x000fe20000410000 */
[----:B------:R-:W-:Y:S01]  /*1e80*/  FMUL.FTZ R110, R110, 1.4426950216293334961 ;  /* 0x3fb8aa3b6e6e7820 */ /* 0x000fe20000410000 */
[----:B------:R-:W-:Y:S01]  /*1e90*/  FMUL.FTZ R114, R114, 1.4426950216293334961 ;  /* 0x3fb8aa3b72727820 */ /* 0x000fe20000410000 */
[C---:B------:R-:W-:Y:S01]  /*1ea0*/  FADD.FTZ R124, -R118.reuse, R23 ;  /* 0x00000017767c7221 */ /* 0x040fe20000010100 */
[----:B0-----:R-:W-:-:S03]  /*1eb0*/  FADD.FTZ R3, -R118, R29 ;  /* 0x0000001d76037221 */ /* 0x001fc60000010100 */
[----:B------:R0:W-:Y:S01]  /*1ec0*/  MUFU.EX2 R17, R122 ;  /* 0x0000007a00117308 */ /* 0x0001e20000000800 */
[----:B------:R-:W-:Y:S01]  /*1ed0*/  FMUL.FTZ R3, R3, 1.4426950216293334961 ;  /* 0x3fb8aa3b03037820 */ /* 0x000fe20000410000 */
[----:B------:R-:W-:-:S06]  /*1ee0*/  FMUL.FTZ R124, R124, 1.4426950216293334961 ;  /* 0x3fb8aa3b7c7c7820 */ /* 0x000fcc0000410000 */
[----:B------:R1:W-:Y:S01]  /*1ef0*/  MUFU.EX2 R29, R110 ;  /* 0x0000006e001d7308 */ /* 0x0003e20000000800 */
[C---:B0-----:R-:W-:Y:S01]  /*1f00*/  FADD.FTZ R122, -R118.reuse, R25 ;  /* 0x00000019767a7221 */ /* 0x041fe20000010100 */
[----:B-1----:R-:W-:-:S06]  /*1f10*/  FADD.FTZ R110, -R118, R37 ;  /* 0x00000025766e7221 */ /* 0x002fcc0000010100 */
[----:B------:R0:W-:Y:S01]  /*1f20*/  MUFU.EX2 R23, R114 ;  /* 0x0000007200177308 */ /* 0x0001e20000000800 */
[----:B------:R-:W-:Y:S01]  /*1f30*/  FMUL.FTZ R122, R122, 1.4426950216293334961 ;  /* 0x3fb8aa3b7a7a7820 */ /* 0x000fe20000410000 */
[----:B------:R-:W-:Y:S01]  /*1f40*/  FMUL.FTZ R110, R110, 1.4426950216293334961 ;  /* 0x3fb8aa3b6e6e7820 */ /* 0x000fe20000410000 */
[----:B0-----:R-:W-:-:S05]  /*1f50*/  FADD.FTZ R114, -R118, R31 ;  /* 0x0000001f76727221 */ /* 0x001fca0000010100 */
[----:B------:R0:W-:Y:S01]  /*1f60*/  MUFU.EX2 R31, R3 ;  /* 0x00000003001f7308 */ /* 0x0001e20000000800 */
[----:B------:R-:W-:Y:S01]  /*1f70*/  FMUL.FTZ R114, R114, 1.4426950216293334961 ;  /* 0x3fb8aa3b72727820 */ /* 0x000fe20000410000 */
[----:B0-----:R-:W-:-:S06]  /*1f80*/  FADD.FTZ R3, -R118, R39 ;  /* 0x0000002776037221 */ /* 0x001fcc0000010100 */
[----:B------:R0:W-:Y:S01]  /*1f90*/  MUFU.EX2 R25, R124 ;  /* 0x0000007c00197308 */ /* 0x0001e20000000800 */
[----:B------:R-:W-:-:S07]  /*1fa0*/  FMUL.FTZ R3, R3, 1.4426950216293334961 ;  /* 0x3fb8aa3b03037820 */ /* 0x000fce0000410000 */
[----:B------:R1:W-:Y:S01]  /*1fb0*/  MUFU.EX2 R39, R110 ;  /* 0x0000006e00277308 */ /* 0x0003e20000000800 */
[----:B0-----:R-:W-:-:S04]  /*1fc0*/  FADD.FTZ R124, -R118, R33 ;  /* 0x00000021767c7221 */ /* 0x001fc80000010100 */
[----:B------:R-:W-:-:S03]  /*1fd0*/  FMUL.FTZ R124, R124, 1.4426950216293334961 ;  /* 0x3fb8aa3b7c7c7820 */ /* 0x000fc60000410000 */
[----:B------:R0:W-:Y:S01]  /*1fe0*/  MUFU.EX2 R27, R122 ;  /* 0x0000007a001b7308 */ /* 0x0001e20000000800 */
[----:B-1----:R-:W-:-:S04]  /*1ff0*/  FADD.FTZ R110, -R118, R47 ;  /* 0x0000002f766e7221 */ /* 0x002fc80000010100 */
[----:B------:R-:W-:-:S03]  /*2000*/  FMUL.FTZ R110, R110, 1.4426950216293334961 ;  /* 0x3fb8aa3b6e6e7820 */ /* 0x000fc60000410000 */
[----:B------:R1:W-:Y:S01]  /*2010*/  MUFU.EX2 R33, R114 ;  /* 0x0000007200217308 */ /* 0x0003e20000000800 */
[----:B0-----:R-:W-:-:S04]  /*2020*/  FADD.FTZ R122, -R118, R35 ;  /* 0x00000023767a7221 */ /* 0x001fc80000010100 */
[----:B------:R-:W-:Y:S01]  /*2030*/  FMUL.FTZ R122, R122, 1.4426950216293334961 ;  /* 0x3fb8aa3b7a7a7820 */ /* 0x000fe20000410000 */
[----:B-1----:R-:W-:Y:S02]  /*2040*/  FADD.FTZ R114, -R118, R41 ;  /* 0x0000002976727221 */ /* 0x002fe40000010100 */
[----:B------:R0:W-:Y:S02]  /*2050*/  MUFU.EX2 R41, R3 ;  /* 0x0000000300297308 */ /* 0x0001e40000000800 */
[----:B------:R-:W-:Y:S01]  /*2060*/  FMUL.FTZ R114, R114, 1.4426950216293334961 ;  /* 0x3fb8aa3b72727820 */ /* 0x000fe20000410000 */
[----:B0-----:R-:W-:-:S05]  /*2070*/  FADD.FTZ R3, -R118, R49 ;  /* 0x0000003176037221 */ /* 0x001fca0000010100 */
        /* <DEDUP_REMOVED lines=25> */
[----:B------:R-:W-:-:S03]  /*2210*/  FMUL.FTZ R122, R122, 1.4426950216293334961 ;  /* 0x3fb8aa3b7a7a7820 */ /* 0x000fc60000410000 */
[----:B------:R-:W0:Y:S01]  /*2220*/  MUFU.EX2 R2, R2 ;  /* 0x0000000200027308 */ /* 0x000e220000000800 */
[----:B-1----:R-:W-:-:S07]  /*2230*/  FADD.FTZ R114, -R118, R61 ;  /* 0x0000003d76727221 */ /* 0x002fce0000010100 */
[----:B------:R1:W-:Y:S01]  /*2240*/  MUFU.EX2 R61, R3 ;  /* 0x00000003003d7308 */ /* 0x0003e20000000800 */
[----:B------:R-:W-:Y:S01]  /*2250*/  FMUL.FTZ R114, R114, 1.4426950216293334961 ;  /* 0x3fb8aa3b72727820 */ /* 0x000fe20000410000 */
[----:B-1----:R-:W-:-:S06]  /*2260*/  FADD.FTZ R3, -R118, R69 ;  /* 0x0000004576037221 */ /* 0x002fcc0000010100 */
[----:B------:R1:W2:Y:S01]  /*2270*/  MUFU.EX2 R55, R124 ;  /* 0x0000007c00377308 */ /* 0x0002a20000000800 */
[C---:B------:R-:W-:Y:S01]  /*2280*/  FADD.FTZ R112, -R118.reuse, R112 ;  /* 0x0000007076707221 */ /* 0x040fe20000010100 */
[----:B------:R-:W-:-:S06]  /*2290*/  FADD.FTZ R120, -R118, R120 ;  /* 0x0000007876787221 */ /* 0x000fcc0000010100 */
[----:B------:R3:W-:Y:S01]  /*22a0*/  MUFU.EX2 R69, R110 ;  /* 0x0000006e00457308 */ /* 0x0007e20000000800 */
[----:B-1----:R-:W-:-:S04]  /*22b0*/  FADD.FTZ R124, -R118, R63 ;  /* 0x0000003f767c7221 */ /* 0x002fc80000010100 */
[----:B------:R-:W-:-:S03]  /*22c0*/  FMUL.FTZ R124, R124, 1.4426950216293334961 ;  /* 0x3fb8aa3b7c7c7820 */ /* 0x000fc60000410000 */
[----:B------:R1:W4:Y:S01]  /*22d0*/  MUFU.EX2 R57, R122 ;  /* 0x0000007a00397308 */ /* 0x0003220000000800 */
[----:B---3--:R-:W-:Y:S01]  /*22e0*/  FMUL.FTZ R110, R3, 1.4426950216293334961 ;  /* 0x3fb8aa3b036e7820 */ /* 0x008fe20000410000 */
[C---:B------:R-:W-:Y:S01]  /*22f0*/  FADD.FTZ R3, -R118.reuse, R11 ;  /* 0x0000000b76037221 */ /* 0x040fe20000010100 */
[C---:B------:R-:W-:Y:S01]  /*2300*/  FADD.FTZ R11, -R118.reuse, R71 ;  /* 0x00000047760b7221 */ /* 0x040fe20000010100 */
[----:B-1----:R-:W-:-:S04]  /*2310*/  FADD.FTZ R122, -R118, R65 ;  /* 0x00000041767a7221 */ /* 0x002fc80000010100 */
[----:B------:R1:W3:Y:S01]  /*2320*/  MUFU.EX2 R63, R114 ;  /* 0x00000072003f7308 */ /* 0x0002e20000000800 */
[----:B------:R-:W-:Y:S01]  /*2330*/  FMUL.FTZ R122, R122, 1.4426950216293334961 ;  /* 0x3fb8aa3b7a7a7820 */ /* 0x000fe20000410000 */
[----:B------:R-:W-:Y:S01]  /*2340*/  FADD.FTZ R9, -R118, R9 ;  /* 0x0000000976097221 */ /* 0x000fe20000010100 */
[----:B-1----:R-:W-:-:S05]  /*2350*/  FMUL.FTZ R114, R3, 1.4426950216293334961 ;  /* 0x3fb8aa3b03727820 */ /* 0x002fca0000410000 */
[----:B------:R1:W5:Y:S01]  /*2360*/  MUFU.EX2 R65, R124 ;  /* 0x0000007c00417308 */ /* 0x0003620000000800 */
[C---:B------:R-:W-:Y:S01]  /*2370*/  FADD.FTZ R3, -R118.reuse, R13 ;  /* 0x0000000d76037221 */ /* 0x040fe20000010100 */
[C---:B------:R-:W-:Y:S01]  /*2380*/  FADD.FTZ R81, -R118.reuse, R81 ;  /* 0x0000005176517221 */ /* 0x040fe20000010100 */
[C---:B------:R-:W-:Y:S01]  /*2390*/  FADD.FTZ R83, -R118.reuse, R83 ;  /* 0x0000005376537221 */ /* 0x040fe20000010100 */
[C---:B------:R-:W-:Y:S01]  /*23a0*/  FADD.FTZ R85, -R118.reuse, R85 ;  /* 0x0000005576557221 */ /* 0x040fe20000010100 */
[----:B------:R-:W-:-:S03]  /*23b0*/  FADD.FTZ R87, -R118, R87 ;  /* 0x0000005776577221 */ /* 0x000fc60000010100 */
[----:B------:R0:W-:Y:S01]  /*23c0*/  MUFU.EX2 R71, R110 ;  /* 0x0000006e00477308 */ /* 0x0001e20000000800 */
[----:B-1----:R-:W-:Y:S01]  /*23d0*/  FMUL.FTZ R124, R112, 1.4426950216293334961 ;  /* 0x3fb8aa3b707c7820 */ /* 0x002fe20000410000 */
[C---:B------:R-:W-:Y:S01]  /*23e0*/  FADD.FTZ R112, -R118.reuse, R123 ;  /* 0x0000007b76707221 */ /* 0x040fe20000010100 */
[C---:B------:R-:W-:Y:S01]  /*23f0*/  FADD.FTZ R89, -R118.reuse, R89 ;  /* 0x0000005976597221 */ /* 0x040fe20000010100 */
[C---:B------:R-:W-:Y:S01]  /*2400*/  FADD.FTZ R91, -R118.reuse, R91 ;  /* 0x0000005b765b7221 */ /* 0x040fe20000010100 */
[C---:B------:R-:W-:Y:S01]  /*2410*/  FADD.FTZ R93, -R118.reuse, R93 ;  /* 0x0000005d765d7221 */ /* 0x040fe20000010100 */
[C---:B------:R-:W-:Y:S01]  /*2420*/  FADD.FTZ R95, -R118.reuse, R95 ;  /* 0x0000005f765f7221 */ /* 0x040fe20000010100 */
[C---:B------:R-:W-:Y:S01]  /*2430*/  FADD.FTZ R97, -R118.reuse, R97 ;  /* 0x0000006176617221 */ /* 0x040fe20000010100 */
[----:B------:R-:W1:Y:S01]  /*2440*/  MUFU.EX2 R67, R122 ;  /* 0x0000007a00437308 */ /* 0x000e620000000800 */
[----:B0-----:R-:W-:Y:S01]  /*2450*/  FADD.FTZ R110, -R118, R125 ;  /* 0x0000007d766e7221 */ /* 0x001fe20000010100 */
[----:B------:R-:W-:Y:S01]  /*2460*/  FMUL.FTZ R125, R120, 1.4426950216293334961 ;  /* 0x3fb8aa3b787d7820 */ /* 0x000fe20000410000 */
[C---:B------:R-:W-:Y:S01]  /*2470*/  FADD.FTZ R99, -R118.reuse, R99 ;  /* 0x0000006376637221 */ /* 0x040fe20000010100 */
[C---:B------:R-:W-:Y:S01]  /*2480*/  FADD.FTZ R101, -R118.reuse, R101 ;  /* 0x0000006576657221 */ /* 0x040fe20000010100 */
[C---:B------:R-:W-:Y:S01]  /*2490*/  FADD.FTZ R103, -R118.reuse, R103 ;  /* 0x0000006776677221 */ /* 0x040fe20000010100 */
[C---:B------:R-:W-:Y:S01]  /*24a0*/  FADD.FTZ R105, -R118.reuse, R105 ;  /* 0x0000006976697221 */ /* 0x040fe20000010100 */
[C---:B------:R-:W-:Y:S01]  /*24b0*/  FADD.FTZ R107, -R118.reuse, R107 ;  /* 0x0000006b766b7221 */ /* 0x040fe20000010100 */
[----:B------:R0:W1:Y:S01]  /*24c0*/  MUFU.EX2 R13, R114 ;  /* 0x00000072000d7308 */ /* 0x0000620000000800 */
[C---:B------:R-:W-:Y:S01]  /*24d0*/  FADD.FTZ R109, -R118.reuse, R109 ;  /* 0x0000006d766d7221 */ /* 0x040fe20000010100 */
[C---:B------:R-:W-:Y:S01]  /*24e0*/  FADD.FTZ R111, -R118.reuse, R111 ;  /* 0x0000006f766f7221 */ /* 0x040fe20000010100 */
[C---:B------:R-:W-:Y:S01]  /*24f0*/  FADD.FTZ R113, -R118.reuse, R113 ;  /* 0x0000007176717221 */ /* 0x040fe20000010100 */
[C---:B------:R-:W-:Y:S01]  /*2500*/  FADD.FTZ R115, -R118.reuse, R115 ;  /* 0x0000007376737221 */ /* 0x040fe20000010100 */
[C---:B------:R-:W-:Y:S01]  /*2510*/  FADD.FTZ R117, -R118.reuse, R117 ;  /* 0x0000007576757221 */ /* 0x040fe20000010100 */
[C---:B------:R-:W-:Y:S01]  /*2520*/  FADD.FTZ R121, -R118.reuse, R121 ;  /* 0x0000007976797221 */ /* 0x040fe20000010100 */
[C---:B------:R-:W-:Y:S01]  /*2530*/  FADD.FTZ R119, -R118.reuse, R119 ;  /* 0x0000007776777221 */ /* 0x040fe20000010100 */
[C---:B------:R-:W-:Y:S01]  /*2540*/  FADD.FTZ R79, -R118.reuse, R79 ;  /* 0x0000004f764f7221 */ /* 0x040fe20000010100 */
[C---:B0-----:R-:W-:Y:S01]  /*2550*/  FADD.FTZ R114, -R118.reuse, R7 ;  /* 0x0000000776727221 */ /* 0x041fe20000010100 */
[C---:B------:R-:W-:Y:S01]  /*2560*/  FADD.FTZ R120, -R118.reuse, R77 ;  /* 0x0000004d76787221 */ /* 0x040fe20000010100 */
[C---:B------:R-:W-:Y:S01]  /*2570*/  FADD.FTZ R122, -R118.reuse, R73 ;  /* 0x00000049767a7221 */ /* 0x040fe20000010100 */
[C---:B------:R-:W-:Y:S01]  /*2580*/  FADD.FTZ R123, -R118.reuse, R75 ;  /* 0x0000004b767b7221 */ /* 0x040fe20000010100 */
[----:B------:R-:W-:Y:S01]  /*2590*/  FADD.FTZ R116, -R118, R116 ;  /* 0x0000007476747221 */ /* 0x000fe20000010100 */
        /* <DEDUP_REMOVED lines=20> */
[----:B--2---:R-:W-:-:S04]  /*26e0*/  FADD.FTZ R118, R118, R55 ;  /* 0x0000003776767221 */ /* 0x004fc80000010000 */
[----:B----4-:R-:W-:-:S04]  /*26f0*/  FADD.FTZ R118, R118, R57 ;  /* 0x0000003976767221 */ /* 0x010fc80000010000 */
[----:B------:R-:W-:-:S04]  /*2700*/  FADD.FTZ R118, R118, R59 ;  /* 0x0000003b76767221 */ /* 0x000fc80000010000 */
[----:B------:R-:W-:Y:S01]  /*2710*/  FADD.FTZ R118, R118, R61 ;  /* 0x0000003d76767221 */ /* 0x000fe20000010000 */
[----:B------:R-:W-:-:S03]  /*2720*/  FMUL.FTZ R11, R11, 1.4426950216293334961 ;  /* 0x3fb8aa3b0b0b7820 */ /* 0x000fc60000410000 */
[----:B---3--:R-:W-:Y:S01]  /*2730*/  FADD.FTZ R118, R118, R63 ;  /* 0x0000003f76767221 */ /* 0x008fe20000010000 */
[----:B------:R-:W-:-:S03]  /*2740*/  FMUL.FTZ R9, R9, 1.4426950216293334961 ;  /* 0x3fb8aa3b09097820 */ /* 0x000fc60000410000 */
[----:B-----5:R-:W-:Y:S01]  /*2750*/  FADD.FTZ R118, R118, R65 ;  /* 0x0000004176767221 */ /* 0x020fe20000010000 */
[----:B------:R-:W0:Y:S03]  /*2760*/  MUFU.EX2 R11, R11 ;  /* 0x0000000b000b7308 */ /* 0x000e260000000800 */
[----:B-1----:R-:W-:-:S04]  /*2770*/  FADD.FTZ R118, R118, R67 ;  /* 0x0000004376767221 */ /* 0x002fc80000010000 */
[----:B------:R-:W-:Y:S01]  /*2780*/  FADD.FTZ R118, R118, R69 ;  /* 0x0000004576767221 */ /* 0x000fe20000010000 */
[----:B------:R-:W1:Y:S03]  /*2790*/  MUFU.EX2 R9, R9 ;  /* 0x0000000900097308 */ /* 0x000e660000000800 */
[----:B------:R-:W-:Y:S01]  /*27a0*/  FADD.FTZ R118, R118, R71 ;  /* 0x0000004776767221 */ /* 0x000fe20000010000 */
[----:B------:R-:W-:-:S04]  /*27b0*/  FMUL.FTZ R3, R3, 1.4426950216293334961 ;  /* 0x3fb8aa3b03037820 */ /* 0x000fc80000410000 */
[----:B------:R-:W2:Y:S01]  /*27c0*/  MUFU.EX2 R7, R124 ;  /* 0x0000007c00077308 */ /* 0x000ea20000000800 */
[----:B------:R-:W-:Y:S01]  /*27d0*/  FADD.FTZ R118, R118, R13 ;  /* 0x0000000d76767221 */ /* 0x000fe20000010000 */
[----:B------:R-:W-:-:S06]  /*27e0*/  FMUL.FTZ R75, R81, 1.4426950216293334961 ;  /* 0x3fb8aa3b514b7820 */ /* 0x000fcc0000410000 */
[----:B------:R-:W3:Y:S01]  /*27f0*/  MUFU.EX2 R77, R125 ;  /* 0x0000007d004d7308 */ /* 0x000ee20000000800 */
[----:B0-----:R-:W-:Y:S01]  /*2800*/  FADD.FTZ R118, R118, R11 ;  /* 0x0000000b76767221 */ /* 0x001fe20000010000 */
[----:B------:R-:W-:-:S06]  /*2810*/  FMUL.FTZ R81, R83, 1.4426950216293334961 ;  /* 0x3fb8aa3b53517820 */ /* 0x000fcc0000410000 */
[----:B------:R-:W0:Y:S01]  /*2820*/  MUFU.EX2 R73, R3 ;  /* 0x0000000300497308 */ /* 0x000e220000000800 */
[----:B-1----:R-:W-:Y:S01]  /*2830*/  FADD.FTZ R118, R118, R9 ;  /* 0x0000000976767221 */ /* 0x002fe20000010000 */
[----:B------:R-:W-:-:S06]  /*2840*/  FMUL.FTZ R83, R85, 1.4426950216293334961 ;  /* 0x3fb8aa3b55537820 */ /* 0x000fcc0000410000 */
[----:B------:R-:W1:Y:S01]  /*2850*/  MUFU.EX2 R75, R75 ;  /* 0x0000004b004b7308 */ /* 0x000e620000000800 */
[----:B--2---:R-:W-:Y:S01]  /*2860*/  FADD.FTZ R118, R118, R7 ;  /* 0x0000000776767221 */ /* 0x004fe20000010000 */
[----:B------:R-:W-:-:S06]  /*2870*/  FMUL.FTZ R85, R87, 1.4426950216293334961 ;  /* 0x3fb8aa3b57557820 */ /* 0x000fcc0000410000 */
[----:B------:R-:W2:Y:S01]  /*2880*/  MUFU.EX2 R81, R81 ;  /* 0x0000005100517308 */ /* 0x000ea20000000800 */
[----:B---3--:R-:W-:Y:S01]  /*2890*/  FADD.FTZ R118, R118, R77 ;  /* 0x0000004d76767221 */ /* 0x008fe20000010000 */
        /* <DEDUP_REMOVED lines=57> */
[----:B------:R-:W-:Y:S01]  /*2c30*/  FMUL.FTZ R121, R119, 1.4426950216293334961 ;  /* 0x3fb8aa3b77797820 */ /* 0x000fe20000410000 */
[----:B------:R-:W-:-:S05]  /*2c40*/  FMUL.FTZ R119, R120, 1.4426950216293334961 ;  /* 0x3fb8aa3b78777820 */ /* 0x000fca0000410000 */
[----:B------:R-:W2:Y:S01]  /*2c50*/  MUFU.EX2 R115, R115 ;  /* 0x0000007300737308 */ /* 0x000ea20000000800 */
[----:B---3--:R-:W-:Y:S01]  /*2c60*/  FADD.FTZ R120, R3, R112 ;  /* 0x0000007003787221 */ /* 0x008fe20000010000 */
[----:B------:R-:W-:-:S06]  /*2c70*/  FMUL.FTZ R79, R79, 1.4426950216293334961 ;  /* 0x3fb8aa3b4f4f7820 */ /* 0x000fcc0000410000 */
[----:B------:R-:W3:Y:S01]  /*2c80*/  MUFU.EX2 R117, R117 ;  /* 0x0000007500757308 */ /* 0x000ee20000000800 */
[----:B0-----:R-:W-:Y:S01]  /*2c90*/  FADD.FTZ R3, R120, R113 ;  /* 0x0000007178037221 */ /* 0x001fe20000010000 */
[----:B------:R-:W-:-:S06]  /*2ca0*/  FMUL.FTZ R124, R122, 1.4426950216293334961 ;  /* 0x3fb8aa3b7a7c7820 */ /* 0x000fcc0000410000 */
[----:B------:R0:W4:Y:S01]  /*2cb0*/  MUFU.EX2 R118, R121 ;  /* 0x0000007900767308 */ /* 0x0001220000000800 */
[----:B-1----:R-:W-:-:S07]  /*2cc0*/  FADD.FTZ R122, R3, R114 ;  /* 0x00000072037a7221 */ /* 0x002fce0000010000 */
[----:B------:R-:W1:Y:S01]  /*2cd0*/  MUFU.EX2 R79, R79 ;  /* 0x0000004f004f7308 */ /* 0x000e620000000800 */
[----:B--2---:R-:W-:Y:S01]  /*2ce0*/  FADD.FTZ R122, R122, R115 ;  /* 0x000000737a7a7221 */ /* 0x004fe20000010000 */
[----:B0-----:R-:W-:-:S06]  /*2cf0*/  FMUL.FTZ R121, R123, 1.4426950216293334961 ;  /* 0x3fb8aa3b7b797820 */ /* 0x001fcc0000410000 */
[----:B------:R-:W0:Y:S01]  /*2d00*/  MUFU.EX2 R119, R119 ;  /* 0x0000007700777308 */ /* 0x000e220000000800 */
[----:B---3--:R-:W-:Y:S01]  /*2d10*/  FADD.FTZ R3, R122, R117 ;  /* 0x000000757a037221 */ /* 0x008fe20000010000 */
[----:B------:R-:W-:-:S06]  /*2d20*/  FMUL.FTZ R116, R116, 1.4426950216293334961 ;  /* 0x3fb8aa3b74747820 */ /* 0x000fcc0000410000 */
[----:B------:R-:W2:Y:S01]  /*2d30*/  MUFU.EX2 R120, R124 ;  /* 0x0000007c00787308 */ /* 0x000ea20000000800 */
[----:B----4-:R-:W-:-:S07]  /*2d40*/  FADD.FTZ R122, R3, R118 ;  /* 0x00000076037a7221 */ /* 0x010fce0000010000 */
[----:B------:R-:W3:Y:S01]  /*2d50*/  MUFU.EX2 R121, R121 ;  /* 0x0000007900797308 */ /* 0x000ee20000000800 */
[----:B-1----:R-:W-:-:S07]  /*2d60*/  FADD.FTZ R122, R122, R79 ;  /* 0x0000004f7a7a7221 */ /* 0x002fce0000010000 */
[----:B------:R-:W1:Y:S01]  /*2d70*/  MUFU.EX2 R116, R116 ;  /* 0x0000007400747308 */ /* 0x000e620000000800 */
[----:B0-----:R-:W-:-:S04]  /*2d80*/  FADD.FTZ R3, R122, R119 ;  /* 0x000000777a037221 */ /* 0x001fc80000010000 */
[----:B--2---:R-:W-:-:S04]  /*2d90*/  FADD.FTZ R122, R3, R120 ;  /* 0x00000078037a7221 */ /* 0x004fc80000010000 */
[----:B---3--:R-:W-:-:S04]  /*2da0*/  FADD.FTZ R3, R122, R121 ;  /* 0x000000797a037221 */ /* 0x008fc80000010000 */
[----:B-1----:R-:W-:-:S05]  /*2db0*/  FADD.FTZ R3, R3, R116 ;  /* 0x0000007403037221 */ /* 0x002fca0000010000 */
        /* <DEDUP_REMOVED lines=11> */
[----:B------:R-:W-:-:S13]  /*2e70*/  ISETP.GE.AND P0, PT, R106, R5, PT ;  /* 0x000000056a00720c */ /* 0x000fda0003f06270 */
[----:B------:R-:W-:Y:S05]  /*2e80*/  @P0 EXIT ;  /* 0x000000000000094d */ /* 0x000fea0003800000 */
[----:B------:R-:W-:Y:S01]  /*2e90*/  FSETP.NEU.FTZ.AND P0, PT, R122, RZ, PT ;  /* 0x000000ff7a00720b */ /* 0x000fe20003f1d000 */
[----:B------:R-:W-:Y:S01]  /*2ea0*/  IMAD.MOV.U32 R123, RZ, RZ, 0x7fc00000 ;  /* 0x7fc00000ff7b7424 */ /* 0x000fe200078e00ff */
[----:B------:R-:W-:-:S11]  /*2eb0*/  ISETP.GE.AND P1, PT, R108, R5, PT ;  /* 0x000000056c00720c */ /* 0x000fd60003f26270 */
[----:B------:R-:W0:Y:S02]  /*2ec0*/  @P0 MUFU.RCP R3, R122 ;  /* 0x0000007a00030308 */ /* 0x000e240000001000 */
[----:B0-----:R-:W-:Y:S02]  /*2ed0*/  @P0 FMUL.FTZ R123, R2, R3 ;  /* 0x00000003027b0220 */ /* 0x001fe40000410000 */
[----:B------:R-:W0:Y:S02]  /*2ee0*/  LDC.64 R2, c[0x0][0x210] ;  /* 0x00008400ff027b82 */ /* 0x000e240000000a00 */
[----:B0-----:R-:W-:-:S05]  /*2ef0*/  IMAD.WIDE R2, R15, 0x4, R2 ;  /* 0x000000040f027825 */ /* 0x001fca00078e0202 */
[----:B------:R0:W-:Y:S01]  /*2f00*/  STG.E desc[UR4][R2.64], R123 ;  /* 0x0000007b02007986 */ /* 0x0001e2000c101904 */
[----:B------:R-:W-:Y:S05]  /*2f10*/  @P1 EXIT ;  /* 0x000000000000194d */ /* 0x000fea0003800000 */
[----:B------:R-:W1:Y:S01]  /*2f20*/  @P0 MUFU.RCP R106, R122 ;  /* 0x0000007a006a0308 */ /* 0x000e620000001000 */
[----:B------:R-:W-:Y:S02]  /*2f30*/  ISETP.GE.AND P1, PT, R4, R5, PT ;  /* 0x000000050400720c */ /* 0x000fe40003f26270 */
[----:B------:R-:W-:Y:S01]  /*2f40*/  MOV R15, 0x7fc00000 ;  /* 0x7fc00000000f7802 */ /* 0x000fe20000000f00 */
[----:B-1----:R-:W-:-:S05]  /*2f50*/  @P0 FMUL.FTZ R15, R17, R106 ;  /* 0x0000006a110f0220 */ /* 0x002fca0000410000 */
[----:B------:R1:W-:Y:S05]  /*2f60*/  STG.E desc[UR4][R2.64+0x80], R15 ;  /* 0x0000800f02007986 */ /* 0x0003ea000c101904 */
[----:B------:R-:W-:Y:S05]  /*2f70*/  @P1 EXIT ;  /* 0x000000000000194d */ /* 0x000fea0003800000 */
[----:B------:R-:W2:Y:S01]  /*2f80*/  @P0 MUFU.RCP R4, R122 ;  /* 0x0000007a00040308 */ /* 0x000ea20000001000 */
[----:B------:R-:W-:Y:S01]  /*2f90*/  ISETP.GE.AND P1, PT, R6, R5, PT ;  /* 0x000000050600720c */ /* 0x000fe20003f26270 */
[----:B-1----:R-:W-:Y:S02]  /*2fa0*/  IMAD.MOV.U32 R15, RZ, RZ, 0x7fc00000 ;  /* 0x7fc00000ff0f7424 */ /* 0x002fe400078e00ff */
[----:B--2---:R-:W-:-:S05]  /*2fb0*/  @P0 FMUL.FTZ R15, R19, R4 ;  /* 0x00000004130f0220 */ /* 0x004fca0000410000 */
[----:B------:R1:W-:Y:S05]  /*2fc0*/  STG.E desc[UR4][R2.64+0x100], R15 ;  /* 0x0001000f02007986 */ /* 0x0003ea000c101904 */
[----:B------:R-:W-:Y:S05]  /*2fd0*/  @P1 EXIT ;  /* 0x000000000000194d */ /* 0x000fea0003800000 */
[----:B------:R-:W2:Y:S01]  /*2fe0*/  @P0 MUFU.RCP R4, R122 ;  /* 0x0000007a00040308 */ /* 0x000ea20000001000 */
[----:B------:R-:W-:Y:S02]  /*2ff0*/  ISETP.GE.AND P1, PT, R8, R5, PT ;  /* 0x000000050800720c */ /* 0x000fe40003f26270 */
[----:B-1----:R-:W-:Y:S01]  /*3000*/  MOV R15, 0x7fc00000 ;  /* 0x7fc00000000f7802 */ /* 0x002fe20000000f00 */
[----:B--2---:R-:W-:-:S05]  /*3010*/  @P0 FMUL.FTZ R15, R21, R4 ;  /* 0x00000004150f0220 */ /* 0x004fca0000410000 */
[----:B------:R1:W-:Y:S05]  /*3020*/  STG.E desc[UR4][R2.64+0x180], R15 ;  /* 0x0001800f02007986 */ /* 0x0003ea000c101904 */
[----:B------:R-:W-:Y:S05]  /*3030*/  @P1 EXIT ;  /* 0x000000000000194d */ /* 0x000fea0003800000 */
[----:B------:R-:W2:Y:S01]  /*3040*/  S2R R4, SR_TID.X ;  /* 0x0000000000047919 */ /* 0x000ea20000002100 */
[----:B------:R-:W3:Y:S01]  /*3050*/  @P0 MUFU.RCP R6, R122 ;  /* 0x0000007a00060308 */ /* 0x000ee20000001000 */
[----:B-1----:R-:W-:Y:S02]  /*3060*/  IMAD.MOV.U32 R15, RZ, RZ, 0x7fc00000 ;  /* 0x7fc00000ff0f7424 */ /* 0x002fe400078e00ff */
[----:B---3--:R-:W-:-:S05]  /*3070*/  @P0 FMUL.FTZ R15, R23, R6 ;  /* 0x00000006170f0220 */ /* 0x008fca0000410000 */
[----:B------:R1:W-:Y:S01]  /*3080*/  STG.E desc[UR4][R2.64+0x200], R15 ;  /* 0x0002000f02007986 */ /* 0x0003e2000c101904 */
[----:B--2---:R-:W-:-:S04]  /*3090*/  IADD3 R6, R4, 0xa0, RZ ;  /* 0x000000a004067810 */ /* 0x004fc80007ffe0ff */
[----:B------:R-:W-:-:S13]  /*30a0*/  ISETP.GE.AND P1, PT, R6, R5, PT ;  /* 0x000000050600720c */ /* 0x000fda0003f26270 */
[----:B-1----:R-:W-:Y:S05]  /*30b0*/  @P1 EXIT ;  /* 0x000000000000194d */ /* 0x002fea0003800000 */
[----:B------:R-:W1:Y:S01]  /*30c0*/  @P0 MUFU.RCP R6, R122 ;  /* 0x0000007a00060308 */ /* 0x000e620000001000 */
[----:B------:R-:W-:Y:S02]  /*30d0*/  IMAD.MOV.U32 R15, RZ, RZ, 0x7fc00000 ;  /* 0x7fc00000ff0f7424 */ /* 0x000fe400078e00ff */
[----:B-1----:R-:W-:Y:S01]  /*30e0*/  @P0 FMUL.FTZ R15, R25, R6 ;  /* 0x00000006190f0220 */ /* 0x002fe20000410000 */
[----:B------:R-:W-:-:S04]  /*30f0*/  IADD3 R6, R4, 0xc0, RZ ;  /* 0x000000c004067810 */ /* 0x000fc80007ffe0ff */
[----:B------:R-:W-:Y:S01]  /*3100*/  ISETP.GE.AND P1, PT, R6, R5, PT ;  /* 0x000000050600720c */ /* 0x000fe20003f26270 */
[----:B------:R1:W-:-:S12]  /*3110*/  STG.E desc[UR4][R2.64+0x280], R15 ;  /* 0x0002800f02007986 */ /* 0x0003d8000c101904 */
[----:B-1----:R-:W-:Y:S05]  /*3120*/  @P1 EXIT ;  /* 0x000000000000194d */ /* 0x002fea0003800000 */
[----:B------:R-:W1:Y:S01]  /*3130*/  @P0 MUFU.RCP R6, R122 ;  /* 0x0000007a00060308 */ /* 0x000e620000001000 */
[----:B------:R-:W-:Y:S01]  /*3140*/  VIADD R8, R4, 0xe0 ;  /* 0x000000e004087836 */ /* 0x000fe20000000000 */
[----:B------:R-:W-:-:S04]  /*3150*/  MOV R15, 0x7fc00000 ;  /* 0x7fc00000000f7802 */ /* 0x000fc80000000f00 */
[----:B------:R-:W-:Y:S01]  /*3160*/  ISETP.GE.AND P1, PT, R8, R5, PT ;  /* 0x000000050800720c */ /* 0x000fe20003f26270 */
[----:B-1----:R-:W-:-:S05]  /*3170*/  @P0 FMUL.FTZ R15, R27, R6 ;  /* 0x000000061b0f0220 */ /* 0x002fca0000410000 */
[----:B------:R1:W-:Y:S07]  /*3180*/  STG.E desc[UR4][R2.64+0x300], R15 ;  /* 0x0003000f02007986 */ /* 0x0003ee000c101904 */
[----:B------:R-:W-:Y:S05]  /*3190*/  @P1 EXIT ;  /* 0x000000000000194d */ /* 0x000fea0003800000 */
[----:B------:R-:W2:Y:S01]  /*31a0*/  @P0 MUFU.RCP R6, R122 ;  /* 0x0000007a00060308 */ /* 0x000ea20000001000 */
[----:B------:R-:W-:Y:S01]  /*31b0*/  VIADD R8, R4, 0x100 ;  /* 0x0000010004087836 */ /* 0x000fe20000000000 */
[----:B-1----:R-:W-:-:S04]  /*31c0*/  MOV R15, 0x7fc00000 ;  /* 0x7fc00000000f7802 */ /* 0x002fc80000000f00 */
[----:B------:R-:W-:Y:S01]  /*31d0*/  ISETP.GE.AND P1, PT, R8, R5, PT ;  /* 0x000000050800720c */ /* 0x000fe20003f26270 */
[----:B--2---:R-:W-:-:S05]  /*31e0*/  @P0 FMUL.FTZ R15, R29, R6 ;  /* 0x000000061d0f0220 */ /* 0x004fca0000410000 */
        /* <DEDUP_REMOVED lines=142> */
[----:B------:R-:W-:Y:S02]  /*3ad0*/  IMAD.MOV.U32 R13, RZ, RZ, 0x7fc00000 ;  /* 0x7fc00000ff0d7424 */ /* 0x000fe400078e00ff */
[----:B--2---:R-:W-:-:S05]  /*3ae0*/  @P0 FMUL.FTZ R13, R11, R4 ;  /* 0x000000040b0d0220 */ /* 0x004fca0000410000 */
[----:B------:R2:W-:Y:S05]  /*3af0*/  STG.E desc[UR4][R2.64+0xf00], R13 ;  /* 0x000f000d02007986 */ /* 0x0005ea000c101904 */
[----:B------:R-:W-:Y:S05]  /*3b00*/  @P1 EXIT ;  /* 0x000000000000194d */ /* 0x000fea0003800000 */
[----:B------:R-:W3:Y:S01]  /*3b10*/  @P0 MUFU.RCP R4, R122 ;  /* 0x0000007a00040308 */ /* 0x000ee20000001000 */
[----:B------:R-:W-:Y:S02]  /*3b20*/  ISETP.GE.AND P1, PT, R44, R5, PT ;  /* 0x000000052c00720c */ /* 0x000fe40003f26270 */
[----:B------:R-:W-:Y:S01]  /*3b30*/  MOV R11, 0x7fc00000 ;  /* 0x7fc00000000b7802 */ /* 0x000fe20000000f00 */
[----:B---3--:R-:W-:-:S05]  /*3b40*/  @P0 FMUL.FTZ R11, R9, R4 ;  /* 0x00000004090b0220 */ /* 0x008fca0000410000 */
[----:B------:R3:W-:Y:S05]  /*3b50*/  STG.E desc[UR4][R2.64+0xf80], R11 ;  /* 0x000f800b02007986 */ /* 0x0007ea000c101904 */
[----:B------:R-:W-:Y:S05]  /*3b60*/  @P1 EXIT ;  /* 0x000000000000194d */ /* 0x000fea0003800000 */
[----:B------:R-:W4:Y:S01]  /*3b70*/  @P0 MUFU.RCP R4, R122 ;  /* 0x0000007a00040308 */ /* 0x000f220000001000 */
[----:B------:R-:W-:Y:S01]  /*3b80*/  ISETP.GE.AND P1, PT, R46, R5, PT ;  /* 0x000000052e00720c */ /* 0x000fe20003f26270 */
[----:B------:R-:W-:Y:S02]  /*3b90*/  IMAD.MOV.U32 R9, RZ, RZ, 0x7fc00000 ;  /* 0x7fc00000ff097424 */ /* 0x000fe400078e00ff */
[----:B----4-:R-:W-:-:S05]  /*3ba0*/  @P0 FMUL.FTZ R9, R7, R4 ;  /* 0x0000000407090220 */ /* 0x010fca0000410000 */
[----:B------:R4:W-:Y:S05]  /*3bb0*/  STG.E desc[UR4][R2.64+0x1000], R9 ;  /* 0x0010000902007986 */ /* 0x0009ea000c101904 */
[----:B------:R-:W-:Y:S05]  /*3bc0*/  @P1 EXIT ;  /* 0x000000000000194d */ /* 0x000fea0003800000 */
[----:B------:R-:W5:Y:S01]  /*3bd0*/  @P0 MUFU.RCP R4, R122 ;  /* 0x0000007a00040308 */ /* 0x000f620000001000 */
[----:B------:R-:W-:Y:S02]  /*3be0*/  ISETP.GE.AND P1, PT, R48, R5, PT ;  /* 0x000000053000720c */ /* 0x000fe40003f26270 */
[----:B------:R-:W-:Y:S01]  /*3bf0*/  MOV R7, 0x7fc00000 ;  /* 0x7fc0000000077802 */ /* 0x000fe20000000f00 */
[----:B-----5:R-:W-:-:S05]  /*3c00*/  @P0 FMUL.FTZ R7, R77, R4 ;  /* 0x000000044d070220 */ /* 0x020fca0000410000 */
[----:B------:R0:W-:Y:S05]  /*3c10*/  STG.E desc[UR4][R2.64+0x1080], R7 ;  /* 0x0010800702007986 */ /* 0x0001ea000c101904 */
[----:B------:R-:W-:Y:S05]  /*3c20*/  @P1 EXIT ;  /* 0x000000000000194d */ /* 0x000fea0003800000 */
[----:B------:R-:W5:Y:S01]  /*3c30*/  @P0 MUFU.RCP R4, R122 ;  /* 0x0000007a00040308 */ /* 0x000f620000001000 */
[----:B------:R-:W-:Y:S01]  /*3c40*/  ISETP.GE.AND P1, PT, R50, R5, PT ;  /* 0x000000053200720c */ /* 0x000fe20003f26270 */
[----:B0-----:R-:W-:Y:S02]  /*3c50*/  IMAD.MOV.U32 R7, RZ, RZ, 0x7fc00000 ;  /* 0x7fc00000ff077424 */ /* 0x001fe400078e00ff */
[----:B-----5:R-:W-:-:S05]  /*3c60*/  @P0 FMUL.FTZ R7, R73, R4 ;  /* 0x0000000449070220 */ /* 0x020fca0000410000 */
[----:B------:R0:W-:Y:S05]  /*3c70*/  STG.E desc[UR4][R2.64+0x1100], R7 ;  /* 0x0011000702007986 */ /* 0x0001ea000c101904 */
[----:B------:R-:W-:Y:S05]  /*3c80*/  @P1 EXIT ;  /* 0x000000000000194d */ /* 0x000fea0003800000 */
[----:B------:R-:W5:Y:S01]  /*3c90*/  @P0 MUFU.RCP R4, R122 ;  /* 0x0000007a00040308 */ /* 0x000f620000001000 */
[----:B------:R-:W-:Y:S02]  /*3ca0*/  ISETP.GE.AND P1, PT, R52, R5, PT ;  /* 0x000000053400720c */ /* 0x000fe40003f26270 */
[----:B0-----:R-:W-:Y:S01]  /*3cb0*/  MOV R7, 0x7fc00000 ;  /* 0x7fc0000000077802 */ /* 0x001fe20000000f00 */
        /* <DEDUP_REMOVED lines=93> */
[----:B----4-:R-:W4:Y:S01]  /*4290*/  @P0 MUFU.RCP R9, R122 ;  /* 0x0000007a00090308 */ /* 0x010f220000001000 */
[----:B------:R-:W-:Y:S02]  /*42a0*/  ISETP.GE.AND P1, PT, R84, R5, PT ;  /* 0x000000055400720c */ /* 0x000fe40003f26270 */
[----:B0-----:R-:W-:Y:S01]  /*42b0*/  MOV R7, 0x7fc00000 ;  /* 0x7fc0000000077802 */ /* 0x001fe20000000f00 */
[----:B----4-:R-:W-:-:S05]  /*42c0*/  @P0 FMUL.FTZ R7, R110, R9 ;  /* 0x000000096e070220 */ /* 0x010fca0000410000 */
[----:B------:R0:W-:Y:S05]  /*42d0*/  STG.E desc[UR4][R2.64+0x1980], R7 ;  /* 0x0019800702007986 */ /* 0x0001ea000c101904 */
[----:B------:R-:W-:Y:S05]  /*42e0*/  @P1 EXIT ;  /* 0x000000000000194d */ /* 0x000fea0003800000 */
[----:B------:R-:W4:Y:S01]  /*42f0*/  @P0 MUFU.RCP R4, R122 ;  /* 0x0000007a00040308 */ /* 0x000f220000001000 */
[----:B------:R-:W-:Y:S01]  /*4300*/  ISETP.GE.AND P1, PT, R86, R5, PT ;  /* 0x000000055600720c */ /* 0x000fe20003f26270 */
[----:B0-----:R-:W-:Y:S02]  /*4310*/  IMAD.MOV.U32 R7, RZ, RZ, 0x7fc00000 ;  /* 0x7fc00000ff077424 */ /* 0x001fe400078e00ff */
[----:B----4-:R-:W-:-:S05]  /*4320*/  @P0 FMUL.FTZ R7, R111, R4 ;  /* 0x000000046f070220 */ /* 0x010fca0000410000 */
[----:B------:R0:W-:Y:S05]  /*4330*/  STG.E desc[UR4][R2.64+0x1a00], R7 ;  /* 0x001a000702007986 */ /* 0x0001ea000c101904 */
[----:B------:R-:W-:Y:S05]  /*4340*/  @P1 EXIT ;  /* 0x000000000000194d */ /* 0x000fea0003800000 */
[----:B------:R-:W4:Y:S01]  /*4350*/  @P0 MUFU.RCP R9, R122 ;  /* 0x0000007a00090308 */ /* 0x000f220000001000 */
        /* <DEDUP_REMOVED lines=59> */
[----:B0-----:R-:W0:Y:S01]  /*4710*/  @P0 MUFU.RCP R7, R122 ;  /* 0x0000007a00070308 */ /* 0x001e220000001000 */
[----:B------:R-:W-:Y:S01]  /*4720*/  MOV R5, 0x7fc00000 ;  /* 0x7fc0000000057802 */ /* 0x000fe20000000f00 */
[----:B0-----:R-:W-:-:S05]  /*4730*/  @P0 FMUL.FTZ R5, R116, R7 ;  /* 0x0000000774050220 */ /* 0x001fca0000410000 */
[----:B------:R-:W-:Y:S01]  /*4740*/  STG.E desc[UR4][R2.64+0x1f80], R5 ;  /* 0x001f800502007986 */ /* 0x000fe2000c101904 */
[----:B------:R-:W-:Y:S05]  /*4750*/  EXIT ;  /* 0x000000000000794d */ /* 0x000fea0003800000 */
.L_x_4333:
        /* <DEDUP_REMOVED lines=10> */
.L_x_11806:


//--------------------- .text._ZN43_GLOBAL__N__9ae7fba5_10_SoftMax_cu_9f978f6320softmax_warp_forwardIN3c108BFloat16EffLi10ELb0ELb0EEEvPT0_PKT_iiiPKbib --------------------------
	.section	.text._ZN43_GLOBAL__N__9ae7fba5_10_SoftMax_cu_9f978f6320softmax_warp_forwardIN3c108BFloat16EffLi10ELb0ELb0EEEvPT0_PKT_iiiPKbib,"ax",@progbits
	.align	128
.text._ZN43_GLOBAL__N__9ae7fba5_10_SoftMax_cu_9f978f6320softmax_warp_forwardIN3c108BFloat16EffLi10ELb0ELb0EEEvPT0_PKT_iiiPKbib:
        .type           _ZN43_GLOBAL__N__9ae7fba5_10_SoftMax_cu_9f978f6320softmax_warp_forwardIN3c108BFloat16EffLi10ELb0ELb0EEEvPT0_PKT_iiiPKbib,@function
        .size           _ZN43_GLOBAL__N__9ae7fba5_10_SoftMax_cu_9f978f6320softmax_warp_forwardIN3c108BFloat16EffLi10ELb0ELb0EEEvPT0_PKT_iiiPKbib,(.L_x_11807 - _ZN43_GLOBAL__N__9ae7fba5_10_SoftMax_cu_9f978f6320softmax_warp_forwardIN3c108BFloat16EffLi10ELb0ELb0EEEvPT0_PKT_iiiPKbib)
        .other          _ZN43_GLOBAL__N__9ae7fba5_10_SoftMax_cu_9f978f6320softmax_warp_forwardIN3c108BFloat16EffLi10ELb0ELb0EEEvPT0_PKT_iiiPKbib,@"STO_CUDA_ENTRY STV_DEFAULT"
_ZN43_GLOBAL__N__9ae7fba5_10_SoftMax_cu_9f978f6320softmax_warp_forwardIN3c108BFloat16EffLi10ELb0ELb0EEEvPT0_PKT_iiiPKbib:
[----:B------:R-:W-:Y:S01]  /*0000*/  LDC R1, c[0x0][0x28] ;  /* 0x00000a00ff017b82 */ /* 0x000fe20000000800 */
[----:B------:R-:W0:Y:S07]  /*0010*/  S2R R3, SR_TID.Y ;  /* 0x0000000000037919 */ /* 0x000e2e0000002200 */
[----:B------:R-:W0:Y:S01]  /*0020*/  S2UR UR4, SR_CTAID.X ;  /* 0x00000000000479c3 */ /* 0x000e220000002500 */
[----:B------:R-:W1:Y:S07]  /*0030*/  S2R R55, SR_TID.X ;  /* 0x0000000000377919 */ /* 0x000e6e0000002100 */
[----:B------:R-:W0:Y:S08]  /*0040*/  LDC R4, c[0x0][0x4] ;  /* 0x00000100ff047b82 */ /* 0x000e300000000800 */
[----:B------:R-:W2:Y:S01]  /*0050*/  LDC R0, c[0x0][0x228] ;  /* 0x00008a00ff007b82 */ /* 0x000ea20000000800 */
[----:B0-----:R-:W-:Y:S01]  /*0060*/  IMAD R4, R4, UR4, R3 ;  /* 0x0000000404047c24 */ /* 0x001fe2000f8e0203 */
[----:B------:R-:W-:-:S06]  /*0070*/  ULDC.64 UR4, c[0x0][0x220] ;  /* 0x0000880000047ab9 */ /* 0x000fcc0000000a00 */
[----:B------:R-:W0:Y:S01]  /*0080*/  LDC.64 R2, c[0x0][0x218] ;  /* 0x00008600ff027b82 */ /* 0x000e220000000a00 */
[C---:B-1----:R-:W-:Y:S01]  /*0090*/  VIADD R53, R55.reuse, 0x20 ;  /* 0x0000002037357836 */ /* 0x042fe20000000000 */
[C---:B------:R-:W-:Y:S01]  /*00a0*/  IADD3 R59, -R4.reuse, UR4, RZ ;  /* 0x00000004043b7c10 */ /* 0x040fe2000fffe1ff */
[----:B------:R-:W-:Y:S01]  /*00b0*/  IMAD R4, R4, UR5, R55 ;  /* 0x0000000504047c24 */ /* 0x000fe2000f8e0237 */
[----:B------:R-:W-:Y:S01]  /*00c0*/  ULDC.64 UR4, c[0x0][0x208] ;  /* 0x0000820000047ab9 */ /* 0x000fe20000000a00 */
[----:B------:R-:W-:Y:S01]  /*00d0*/  VIADD R5, R55, 0x40 ;  /* 0x0000004037057836 */ /* 0x000fe20000000000 */
[----:B------:R-:W-:-:S04]  /*00e0*/  ISETP.GT.AND P0, PT, R59, RZ, PT ;  /* 0x000000ff3b00720c */ /* 0x000fc80003f04270 */
[----:B--2---:R-:W-:-:S04]  /*00f0*/  SEL R42, R0, RZ, P0 ;  /* 0x000000ff002a7207 */ /* 0x004fc80000000000 */
[-C--:B------:R-:W-:Y:S02]  /*0100*/  ISETP.GE.AND P5, PT, R55, R42.reuse, PT ;  /* 0x0000002a3700720c */ /* 0x080fe40003fa6270 */
[-C--:B------:R-:W-:Y:S01]  /*0110*/  ISETP.GE.AND P4, PT, R53, R42.reuse, PT ;  /* 0x0000002a3500720c */ /* 0x080fe20003f86270 */
[----:B0-----:R-:W-:Y:S01]  /*0120*/  IMAD.WIDE R2, R4, 0x2, R2 ;  /* 0x0000000204027825 */ /* 0x001fe200078e0202 */
[----:B------:R-:W-:-:S09]  /*0130*/  ISETP.GE.AND P3, PT, R5, R42, PT ;  /* 0x0000002a0500720c */ /* 0x000fd20003f66270 */
[----:B------:R-:W2:Y:S01]  /*0140*/  @!P5 LDG.E.U16 R16, desc[UR4][R2.64] ;  /* 0x000000040210d981 */ /* 0x000ea2000c1e1500 */
[----:B------:R-:W-:-:S03]  /*0150*/  IADD3 R7, R55, 0x60, RZ ;  /* 0x0000006037077810 */ /* 0x000fc60007ffe0ff */
[----:B------:R-:W3:Y:S01]  /*0160*/  @!P4 LDG.E.U16 R6, desc[UR4][R2.64+0x40] ;  /* 0x000040040206c981 */ /* 0x000ee2000c1e1500 */
[----:B------:R-:W-:-:S03]  /*0170*/  ISETP.GE.AND P2, PT, R7, R42, PT ;  /* 0x0000002a0700720c */ /* 0x000fc60003f46270 */
[----:B------:R-:W4:Y:S10]  /*0180*/  @!P3 LDG.E.U16 R8, desc[UR4][R2.64+0x80] ;  /* 0x000080040208b981 */ /* 0x000f34000c1e1500 */
[----:B------:R-:W5:Y:S01]  /*0190*/  @!P2 LDG.E.U16 R10, desc[UR4][R2.64+0xc0] ;  /* 0x0000c004020aa981 */ /* 0x000f62000c1e1500 */
[----:B------:R-:W-:-:S05]  /*01a0*/  VIADD R9, R55, 0x80 ;  /* 0x0000008037097836 */ /* 0x000fca0000000000 */
[----:B------:R-:W-:-:S13]  /*01b0*/  ISETP.GE.AND P1, PT, R9, R42, PT ;  /* 0x0000002a0900720c */ /* 0x000fda0003f26270 */
[----:B------:R-:W5:Y:S01]  /*01c0*/  @!P1 LDG.E.U16 R12, desc[UR4][R2.64+0x100] ;  /* 0x00010004020c9981 */ /* 0x000f62000c1e1500 */
[C---:B------:R-:W-:Y:S01]  /*01d0*/  VIADD R11, R55.reuse, 0xa0 ;  /* 0x000000a0370b7836 */ /* 0x040fe20000000000 */
[----:B------:R-:W-:-:S04]  /*01e0*/  IADD3 R13, R55, 0xc0, RZ ;  /* 0x000000c0370d7810 */ /* 0x000fc80007ffe0ff */
[-C--:B------:R-:W-:Y:S02]  /*01f0*/  ISETP.GE.AND P0, PT, R11, R42.reuse, PT ;  /* 0x0000002a0b00720c */ /* 0x080fe40003f06270 */
[----:B------:R-:W-:Y:S01]  /*0200*/  ISETP.GE.AND P6, PT, R13, R42, PT ;  /* 0x0000002a0d00720c */ /* 0x000fe20003fc6270 */
[C---:B------:R-:W-:Y:S02]  /*0210*/  VIADD R15, R55.reuse, 0xe0 ;  /* 0x000000e0370f7836 */ /* 0x040fe40000000000 */
[----:B------:R-:W-:Y:S02]  /*0220*/  IMAD.MOV.U32 R61, RZ, RZ, -0x800000 ;  /* 0xff800000ff3d7424 */ /* 0x000fe400078e00ff */
[----:B------:R-:W-:-:S06]  /*0230*/  VIADD R17, R55, 0x100 ;  /* 0x0000010037117836 */ /* 0x000fcc0000000000 */
[----:B------:R-:W5:Y:S01]  /*0240*/  @!P0 LDG.E.U16 R14, desc[UR4][R2.64+0x140] ;  /* 0x00014004020e8981 */ /* 0x000f62000c1e1500 */
[----:B------:R-:W-:Y:S02]  /*0250*/  IMAD.MOV.U32 R64, RZ, RZ, -0x800000 ;  /* 0xff800000ff407424 */ /* 0x000fe400078e00ff */
[----:B------:R-:W-:Y:S02]  /*0260*/  VIADD R19, R55, 0x120 ;  /* 0x0000012037137836 */ /* 0x000fe40000000000 */
[----:B------:R-:W-:Y:S02]  /*0270*/  IMAD.MOV.U32 R28, RZ, RZ, -0x800000 ;  /* 0xff800000ff1c7424 */ /* 0x000fe400078e00ff */
[----:B------:R-:W-:Y:S01]  /*0280*/  IMAD.MOV.U32 R26, RZ, RZ, -0x800000 ;  /* 0xff800000ff1a7424 */ /* 0x000fe200078e00ff */
[----:B------:R-:W-:Y:S02]  /*0290*/  MOV R24, 0xff800000 ;  /* 0xff80000000187802 */ /* 0x000fe40000000f00 */
[----:B--2---:R-:W-:-:S02]  /*02a0*/  @!P5 SHF.L.U32 R61, R16, 0x10, RZ ;  /* 0x00000010103dd819 */ /* 0x004fc400000006ff */
[-C--:B------:R-:W-:Y:S01]  /*02b0*/  ISETP.GE.AND P5, PT, R15, R42.reuse, PT ;  /* 0x0000002a0f00720c */ /* 0x080fe20003fa6270 */
[----:B------:R-:W2:Y:S01]  /*02c0*/  @!P6 LDG.E.U16 R16, desc[UR4][R2.64+0x180] ;  /* 0x000180040210e981 */ /* 0x000ea2000c1e1500 */
[----:B---3--:R-:W-:Y:S02]  /*02d0*/  @!P4 SHF.L.U32 R64, R6, 0x10, RZ ;  /* 0x000000100640c819 */ /* 0x008fe400000006ff */
[-C--:B------:R-:W-:Y:S02]  /*02e0*/  ISETP.GE.AND P4, PT, R17, R42.reuse, PT ;  /* 0x0000002a1100720c */ /* 0x080fe40003f86270 */
[----:B----4-:R-:W-:Y:S02]  /*02f0*/  @!P3 SHF.L.U32 R28, R8, 0x10, RZ ;  /* 0x00000010081cb819 */ /* 0x010fe400000006ff */
[----:B------:R-:W-:-:S05]  /*0300*/  ISETP.GE.AND P3, PT, R19, R42, PT ;  /* 0x0000002a1300720c */ /* 0x000fca0003f66270 */
[----:B------:R-:W3:Y:S01]  /*0310*/  @!P5 LDG.E.U16 R6, desc[UR4][R2.64+0x1c0] ;  /* 0x0001c0040206d981 */ /* 0x000ee2000c1e1500 */
[----:B------:R-:W-:Y:S01]  /*0320*/  IADD3 R19, R55, 0x140, RZ ;  /* 0x0000014037137810 */ /* 0x000fe20007ffe0ff */
[----:B-----5:R-:W-:Y:S02]  /*0330*/  @!P2 IMAD.U32 R26, R10, 0x10000, RZ ;  /* 0x000100000a1aa824 */ /* 0x020fe400078e00ff */
[----:B------:R-:W4:Y:S01]  /*0340*/  @!P4 LDG.E.U16 R8, desc[UR4][R2.64+0x200] ;  /* 0x000200040208c981 */ /* 0x000f22000c1e1500 */
[----:B------:R-:W-:-:S03]  /*0350*/  ISETP.GE.AND P2, PT, R19, R42, PT ;  /* 0x0000002a1300720c */ /* 0x000fc60003f46270 */
[----:B------:R-:W5:Y:S10]  /*0360*/  @!P3 LDG.E.U16 R10, desc[UR4][R2.64+0x240] ;  /* 0x00024004020ab981 */ /* 0x000f74000c1e1500 */
[----:B------:R-:W5:Y:S01]  /*0370*/  @!P2 LDG.E.U16 R25, desc[UR4][R2.64+0x280] ;  /* 0x000280040219a981 */ /* 0x000f62000c1e1500 */
[----:B------:R-:W-:Y:S01]  /*0380*/  VIADD R19, R55, 0x160 ;  /* 0x0000016037137836 */ /* 0x000fe20000000000 */
[----:B------:R-:W-:-:S04]  /*0390*/  @!P1 SHF.L.U32 R24, R12, 0x10, RZ ;  /* 0x000000100c189819 */ /* 0x000fc800000006ff */
[----:B------:R-:W-:-:S13]  /*03a0*/  ISETP.GE.AND P1, PT, R19, R42, PT ;  /* 0x0000002a1300720c */ /* 0x000fda0003f26270 */
[----:B------:R-:W5:Y:S01]  /*03b0*/  @!P1 LDG.E.U16 R27, desc[UR4][R2.64+0x2c0] ;  /* 0x0002c004021b9981 */ /* 0x000f62000c1e1500 */
[----:B------:R-:W-:Y:S01]  /*03c0*/  IADD3 R19, R55, 0x180, RZ ;  /* 0x0000018037137810 */ /* 0x000fe20007ffe0ff */
[----:B------:R-:W-:Y:S02]  /*03d0*/  IMAD.MOV.U32 R22, RZ, RZ, -0x800000 ;  /* 0xff800000ff167424 */ /* 0x000fe400078e00ff */
[----:B------:R-:W-:Y:S01]  /*03e0*/  @!P0 IMAD.U32 R22, R14, 0x10000, RZ ;  /* 0x000100000e168824 */ /* 0x000fe200078e00ff */
[----:B------:R-:W-:Y:S01]  /*03f0*/  ISETP.GE.AND P0, PT, R19, R42, PT ;  /* 0x0000002a1300720c */ /* 0x000fe20003f06270 */
[----:B------:R-:W-:Y:S01]  /*0400*/  VIADD R19, R55, 0x1a0 ;  /* 0x000001a037137836 */ /* 0x000fe20000000000 */
[----:B------:R-:W-:Y:S01]  /*0410*/  MOV R20, 0xff800000 ;  /* 0xff80000000147802 */ /* 0x000fe20000000f00 */
[----:B------:R-:W-:-:S10]  /*0420*/  IMAD.MOV.U32 R18, RZ, RZ, -0x800000 ;  /* 0xff800000ff127424 */ /* 0x000fd400078e00ff */
[----:B------:R-:W5:Y:S01]  /*0430*/  @!P0 LDG.E.U16 R29, desc[UR4][R2.64+0x300] ;  /* 0x00030004021d8981 */ /* 0x000f62000c1e1500 */
[C---:B------:R-:W-:Y:S01]  /*0440*/  IADD3 R21, R55.reuse, 0x200, RZ ;  /* 0x0000020037157810 */ /* 0x040fe20007ffe0ff */
[----:B------:R-:W-:Y:S02]  /*0450*/  IMAD.MOV.U32 R14, RZ, RZ, -0x800000 ;  /* 0xff800000ff0e7424 */ /* 0x000fe400078e00ff */
[----:B------:R-:W-:Y:S01]  /*0460*/  VIADD R23, R55, 0x220 ;  /* 0x0000022037177836 */ /* 0x000fe20000000000 */
[----:B------:R-:W-:Y:S02]  /*0470*/  MOV R12, 0xff800000 ;  /* 0xff800000000c7802 */ /* 0x000fe40000000f00 */
[----:B--2---:R-:W-:Y:S02]  /*0480*/  @!P6 SHF.L.U32 R20, R16, 0x10, RZ ;  /* 0x000000101014e819 */ /* 0x004fe400000006ff */
[----:B------:R-:W-:Y:S02]  /*0490*/  ISETP.GE.AND P6, PT, R19, R42, PT ;  /* 0x0000002a1300720c */ /* 0x000fe40003fc6270 */
[----:B------:R-:W-:Y:S01]  /*04a0*/  IADD3 R19, R55, 0x1c0, RZ ;  /* 0x000001c037137810 */ /* 0x000fe20007ffe0ff */
[----:B---3--:R-:W-:-:S03]  /*04b0*/  @!P5 IMAD.U32 R18, R6, 0x10000, RZ ;  /* 0x000100000612d824 */ /* 0x008fc600078e00ff */
[----:B------:R-:W-:Y:S01]  /*04c0*/  ISETP.GE.AND P5, PT, R19, R42, PT ;  /* 0x0000002a1300720c */ /* 0x000fe20003fa6270 */
[----:B------:R-:W-:-:S06]  /*04d0*/  VIADD R19, R55, 0x1e0 ;  /* 0x000001e037137836 */ /* 0x000fcc0000000000 */
[----:B------:R-:W2:Y:S01]  /*04e0*/  @!P6 LDG.E.U16 R30, desc[UR4][R2.64+0x340] ;  /* 0x00034004021ee981 */ /* 0x000ea2000c1e1500 */
[----:B------:R-:W-:Y:S02]  /*04f0*/  MOV R16, 0xff800000 ;  /* 0xff80000000107802 */ /* 0x000fe40000000f00 */
[----:B----4-:R-:W-:Y:S02]  /*0500*/  @!P4 SHF.L.U32 R16, R8, 0x10, RZ ;  /* 0x000000100810c819 */ /* 0x010fe400000006ff */
[-C--:B------:R-:W-:Y:S01]  /*0510*/  ISETP.GE.AND P4, PT, R19, R42.reuse, PT ;  /* 0x0000002a1300720c */ /* 0x080fe20003f86270 */
[----:B-----5:R-:W-:Y:S01]  /*0520*/  @!P3 IMAD.U32 R14, R10, 0x10000, RZ ;  /* 0x000100000a0eb824 */ /* 0x020fe200078e00ff */
[-C--:B------:R-:W-:Y:S01]  /*0530*/  ISETP.GE.AND P3, PT, R21, R42.reuse, PT ;  /* 0x0000002a1500720c */ /* 0x080fe20003f66270 */
[----:B------:R-:W3:Y:S01]  /*0540*/  @!P5 LDG.E.U16 R32, desc[UR4][R2.64+0x380] ;  /* 0x000380040220d981 */ /* 0x000ee2000c1e1500 */
[----:B------:R-:W-:Y:S02]  /*0550*/  @!P2 SHF.L.U32 R12, R25, 0x10, RZ ;  /* 0x00000010190ca819 */ /* 0x000fe400000006ff */
[----:B------:R-:W-:-:S07]  /*0560*/  ISETP.GE.AND P2, PT, R23, R42, PT ;  /* 0x0000002a1700720c */ /* 0x000fce0003f46270 */
[----:B------:R-:W4:Y:S04]  /*0570*/  @!P4 LDG.E.U16 R35, desc[UR4][R2.64+0x3c0] ;  /* 0x0003c0040223c981 */ /* 0x000f28000c1e1500 */
[----:B------:R-:W5:Y:S04]  /*0580*/  @!P3 LDG.E.U16 R36, desc[UR4][R2.64+0x400] ;  /* 0x000400040224b981 */ /* 0x000f68000c1e1500 */
[----:B------:R-:W5:Y:S01]  /*0590*/  @!P2 LDG.E.U16 R38, desc[UR4][R2.64+0x440] ;  /* 0x000440040226a981 */ /* 0x000f62000c1e1500 */
[----:B------:R-:W-:Y:S01]  /*05a0*/  IADD3 R25, R55, 0x240, RZ ;  /* 0x0000024037197810 */ /* 0x000fe20007ffe0ff */
[----:B------:R-:W-:-:S02]  /*05b0*/  IMAD.MOV.U32 R10, RZ, RZ, -0x800000 ;  /* 0xff800000ff0a7424 */ /* 0x000fc400078e00ff */
[----:B------:R-:W-:Y:S01]  /*05c0*/  @!P1 IMAD.U32 R10, R27, 0x10000, RZ ;  /* 0x000100001b0a9824 */ /* 0x000fe200078e00ff */
[----:B------:R-:W-:-:S13]  /*05d0*/  ISETP.GE.AND P1, PT, R25, R42, PT ;  /* 0x0000002a1900720c */ /* 0x000fda0003f26270 */
[----:B------:R-:W5:Y:S01]  /*05e0*/  @!P1 LDG.E.U16 R41, desc[UR4][R2.64+0x480] ;  /* 0x0004800402299981 */ /* 0x000f62000c1e1500 */
[----:B------:R-:W-:Y:S01]  /*05f0*/  VIADD R27, R55, 0x260 ;  /* 0x00000260371b7836 */ /* 0x000fe20000000000 */
[----:B------:R-:W-:Y:S02]  /*0600*/  MOV R8, 0xff800000 ;  /* 0xff80000000087802 */ /* 0x000fe40000000f00 */
[----:B------:R-:W-:Y:S02]  /*0610*/  @!P0 SHF.L.U32 R8, R29, 0x10, RZ ;  /* 0x000000101d088819 */ /* 0x000fe400000006ff */
[----:B------:R-:W-:Y:S02]  /*0620*/  ISETP.GE.AND P0, PT, R27, R42, PT ;  /* 0x0000002a1b00720c */ /* 0x000fe40003f06270 */
[C---:B------:R-:W-:Y:S01]  /*0630*/  IADD3 R29, R55.reuse, 0x280, RZ ;  /* 0x00000280371d7810 */ /* 0x040fe20007ffe0ff */
[----:B------:R-:W-:Y:S02]  /*0640*/  IMAD.MOV.U32 R6, RZ, RZ, -0x800000 ;  /* 0xff800000ff067424 */ /* 0x000fe400078e00ff */
[----:B------:R-:W-:Y:S01]  /*0650*/  VIADD R31, R55, 0x2a0 ;  /* 0x000002a0371f7836 */ /* 0x000fe20000000000 */
[----:B------:R-:W-:-:S02]  /*0660*/  MOV R34, 0xff800000 ;  /* 0xff80000000227802 */ /* 0x000fc40000000f00 */
[C---:B------:R-:W-:Y:S01]  /*0670*/  IADD3 R33, R55.reuse, 0x2c0, RZ ;  /* 0x000002c037217810 */ /* 0x040fe20007ffe0ff */
[----:B------:R-:W-:Y:S01]  /*0680*/  IMAD.MOV.U32 R40, RZ, RZ, -0x800000 ;  /* 0xff800000ff287424 */ /* 0x000fe200078e00ff */
[----:B------:R-:W-:Y:S02]  /*0690*/  MOV R54, 0xff800000 ;  /* 0xff80000000367802 */ /* 0x000fe40000000f00 */
[C---:B------:R-:W-:Y:S01]  /*06a0*/  IADD3 R37, R55.reuse, 0x300, RZ ;  /* 0x0000030037257810 */ /* 0x040fe20007ffe0ff */
[----:B------:R-:W-:Y:S02]  /*06b0*/  IMAD.MOV.U32 R62, RZ, RZ, -0x800000 ;  /* 0xff800000ff3e7424 */ /* 0x000fe400078e00ff */
[----:B------:R-:W-:Y:S01]  /*06c0*/  VIADD R39, R55, 0x320 ;  /* 0x0000032037277836 */ /* 0x000fe20000000000 */
[----:B------:R-:W-:Y:S01]  /*06d0*/  MOV R60, 0xff800000 ;  /* 0xff800000003c7802 */ /* 0x000fe20000000f00 */
[----:B--2---:R-:W-:Y:S01]  /*06e0*/  @!P6 IMAD.U32 R6, R30, 0x10000, RZ ;  /* 0x000100001e06e824 */ /* 0x004fe200078e00ff */
[----:B------:R-:W-:Y:S01]  /*06f0*/  ISETP.GE.AND P6, PT, R29, R42, PT ;  /* 0x0000002a1d00720c */ /* 0x000fe20003fc6270 */
[----:B------:R-:W2:Y:S01]  /*0700*/  @!P0 LDG.E.U16 R30, desc[UR4][R2.64+0x4c0] ;  /* 0x0004c004021e8981 */ /* 0x000ea2000c1e1500 */
[----:B---3--:R-:W-:-:S02]  /*0710*/  @!P5 SHF.L.U32 R34, R32, 0x10, RZ ;  /* 0x000000102022d819 */ /* 0x008fc400000006ff */
[----:B------:R-:W-:-:S09]  /*0720*/  ISETP.GE.AND P5, PT, R31, R42, PT ;  /* 0x0000002a1f00720c */ /* 0x000fd20003fa6270 */
[----:B------:R-:W3:Y:S01]  /*0730*/  @!P6 LDG.E.U16 R32, desc[UR4][R2.64+0x500] ;  /* 0x000500040220e981 */ /* 0x000ee2000c1e1500 */
[----:B----4-:R-:W-:Y:S01]  /*0740*/  @!P4 IMAD.U32 R40, R35, 0x10000, RZ ;  /* 0x000100002328c824 */ /* 0x010fe200078e00ff */
[-C--:B------:R-:W-:Y:S01]  /*0750*/  ISETP.GE.AND P4, PT, R33, R42.reuse, PT ;  /* 0x0000002a2100720c */ /* 0x080fe20003f86270 */
[----:B------:R-:W-:Y:S01]  /*0760*/  VIADD R35, R55, 0x2e0 ;  /* 0x000002e037237836 */ /* 0x000fe20000000000 */
[----:B-----5:R-:W-:Y:S01]  /*0770*/  @!P3 SHF.L.U32 R54, R36, 0x10, RZ ;  /* 0x000000102436b819 */ /* 0x020fe200000006ff */
[----:B------:R-:W4:Y:S03]  /*0780*/  @!P5 LDG.E.U16 R47, desc[UR4][R2.64+0x540] ;  /* 0x00054004022fd981 */ /* 0x000f26000c1e1500 */
[-C--:B------:R-:W-:Y:S01]  /*0790*/  ISETP.GE.AND P3, PT, R35, R42.reuse, PT ;  /* 0x0000002a2300720c */ /* 0x080fe20003f66270 */
[----:B------:R-:W-:Y:S01]  /*07a0*/  @!P2 IMAD.U32 R62, R38, 0x10000, RZ ;  /* 0x00010000263ea824 */ /* 0x000fe200078e00ff */
[----:B------:R-:W-:-:S05]  /*07b0*/  ISETP.GE.AND P2, PT, R37, R42, PT ;  /* 0x0000002a2500720c */ /* 0x000fca0003f46270 */
[----:B------:R-:W5:Y:S06]  /*07c0*/  @!P4 LDG.E.U16 R48, desc[UR4][R2.64+0x580] ;  /* 0x000580040230c981 */ /* 0x000f6c000c1e1500 */
[----:B------:R-:W5:Y:S04]  /*07d0*/  @!P3 LDG.E.U16 R51, desc[UR4][R2.64+0x5c0] ;  /* 0x0005c0040233b981 */ /* 0x000f68000c1e1500 */
[----:B------:R-:W5:Y:S01]  /*07e0*/  @!P2 LDG.E.U16 R57, desc[UR4][R2.64+0x600] ;  /* 0x000600040239a981 */ /* 0x000f62000c1e1500 */
[----:B------:R-:W-:-:S02]  /*07f0*/  @!P1 SHF.L.U32 R60, R41, 0x10, RZ ;  /* 0x00000010293c9819 */ /* 0x000fc400000006ff */
[----:B------:R-:W-:-:S13]  /*0800*/  ISETP.GE.AND P1, PT, R39, R42, PT ;  /* 0x0000002a2700720c */ /* 0x000fda0003f26270 */
[----:B------:R-:W5:Y:S01]  /*0810*/  @!P1 LDG.E.U16 R44, desc[UR4][R2.64+0x640] ;  /* 0x00064004022c9981 */ /* 0x000f62000c1e1500 */
[C---:B------:R-:W-:Y:S01]  /*0820*/  IADD3 R41, R55.reuse, 0x340, RZ ;  /* 0x0000034037297810 */ /* 0x040fe20007ffe0ff */
[----:B------:R-:W-:Y:S02]  /*0830*/  IMAD.MOV.U32 R58, RZ, RZ, -0x800000 ;  /* 0xff800000ff3a7424 */ /* 0x000fe400078e00ff */
[C---:B------:R-:W-:Y:S01]  /*0840*/  VIADD R43, R55.reuse, 0x360 ;  /* 0x00000360372b7836 */ /* 0x040fe20000000000 */
[----:B------:R-:W-:Y:S02]  /*0850*/  MOV R56, 0xff800000 ;  /* 0xff80000000387802 */ /* 0x000fe40000000f00 */
[C---:B------:R-:W-:Y:S01]  /*0860*/  IADD3 R45, R55.reuse, 0x380, RZ ;  /* 0x00000380372d7810 */ /* 0x040fe20007ffe0ff */
[----:B------:R-:W-:Y:S01]  /*0870*/  IMAD.MOV.U32 R38, RZ, RZ, -0x800000 ;  /* 0xff800000ff267424 */ /* 0x000fe200078e00ff */
[----:B------:R-:W-:Y:S02]  /*0880*/  MOV R36, 0xff800000 ;  /* 0xff80000000247802 */ /* 0x000fe40000000f00 */
[----:B------:R-:W-:Y:S01]  /*0890*/  IADD3 R49, R55, 0x3c0, RZ ;  /* 0x000003c037317810 */ /* 0x000fe20007ffe0ff */
[----:B--2---:R-:W-:Y:S01]  /*08a0*/  @!P0 IMAD.U32 R58, R30, 0x10000, RZ ;  /* 0x000100001e3a8824 */ /* 0x004fe200078e00ff */
[----:B------:R-:W-:-:S02]  /*08b0*/  ISETP.GE.AND P0, PT, R41, R42, PT ;  /* 0x0000002a2900720c */ /* 0x000fc40003f06270 */
[----:B---3--:R-:W-:Y:S02]  /*08c0*/  @!P6 SHF.L.U32 R56, R32, 0x10, RZ ;  /* 0x000000102038e819 */ /* 0x008fe400000006ff */
[----:B------:R-:W-:-:S09]  /*08d0*/  ISETP.GE.AND P6, PT, R43, R42, PT ;  /* 0x0000002a2b00720c */ /* 0x000fd20003fc6270 */
[----:B------:R-:W2:Y:S01]  /*08e0*/  @!P0 LDG.E.U16 R46, desc[UR4][R2.64+0x680] ;  /* 0x00068004022e8981 */ /* 0x000ea2000c1e1500 */
[----:B----4-:R-:W-:Y:S01]  /*08f0*/  @!P5 IMAD.U32 R38, R47, 0x10000, RZ ;  /* 0x000100002f26d824 */ /* 0x010fe200078e00ff */
[----:B------:R-:W-:Y:S01]  /*0900*/  ISETP.GE.AND P5, PT, R45, R42, PT ;  /* 0x0000002a2d00720c */ /* 0x000fe20003fa6270 */
[----:B------:R-:W-:Y:S01]  /*0910*/  VIADD R47, R55, 0x3a0 ;  /* 0x000003a0372f7836 */ /* 0x000fe20000000000 */
[----:B------:R-:W3:Y:S01]  /*0920*/  @!P6 LDG.E.U16 R50, desc[UR4][R2.64+0x6c0] ;  /* 0x0006c0040232e981 */ /* 0x000ee2000c1e1500 */
[----:B-----5:R-:W-:-:S03]  /*0930*/  @!P4 SHF.L.U32 R36, R48, 0x10, RZ ;  /* 0x000000103024c819 */ /* 0x020fc600000006ff */
[----:B------:R-:W-:Y:S01]  /*0940*/  ISETP.GE.AND P4, PT, R47, R42, PT ;  /* 0x0000002a2f00720c */ /* 0x000fe20003f86270 */
[----:B------:R-:W-:-:S06]  /*0950*/  IMAD.MOV.U32 R30, RZ, RZ, -0x800000 ;  /* 0xff800000ff1e7424 */ /* 0x000fcc00078e00ff */
[----:B------:R-:W4:Y:S01]  /*0960*/  @!P5 LDG.E.U16 R52, desc[UR4][R2.64+0x700] ;  /* 0x000700040234d981 */ /* 0x000f22000c1e1500 */
[----:B------:R-:W-:Y:S01]  /*0970*/  @!P3 IMAD.U32 R30, R51, 0x10000, RZ ;  /* 0x00010000331eb824 */ /* 0x000fe200078e00ff */
[-C--:B------:R-:W-:Y:S02]  /*0980*/  ISETP.GE.AND P3, PT, R49, R42.reuse, PT ;  /* 0x0000002a3100720c */ /* 0x080fe40003f66270 */
[----:B------:R-:W-:Y:S01]  /*0990*/  MOV R32, 0xff800000 ;  /* 0xff80000000207802 */ /* 0x000fe20000000f00 */
[----:B------:R-:W-:Y:S01]  /*09a0*/  @!P2 IMAD.U32 R32, R57, 0x10000, RZ ;  /* 0x000100003920a824 */ /* 0x000fe200078e00ff */
[----:B------:R-:W-:Y:S01]  /*09b0*/  IADD3 R51, R55, 0x3e0, RZ ;  /* 0x000003e037337810 */ /* 0x000fe20007ffe0ff */
[----:B------:R-:W5:Y:S03]  /*09c0*/  @!P4 LDG.E.U16 R57, desc[UR4][R2.64+0x740] ;  /* 0x000740040239c981 */ /* 0x000f66000c1e1500 */
[----:B------:R-:W-:-:S05]  /*09d0*/  ISETP.GE.AND P2, PT, R51, R42, PT ;  /* 0x0000002a3300720c */ /* 0x000fca0003f46270 */
[----:B------:R-:W5:Y:S08]  /*09e0*/  @!P3 LDG.E.U16 R63, desc[UR4][R2.64+0x780] ;  /* 0x00078004023fb981 */ /* 0x000f70000c1e1500 */
[----:B------:R0:W5:Y:S01]  /*09f0*/  @!P2 LDG.E.U16 R65, desc[UR4][R2.64+0x7c0] ;  /* 0x0007c0040241a981 */ /* 0x000162000c1e1500 */
[----:B------:R-:W-:Y:S01]  /*0a00*/  IMAD.MOV.U32 R42, RZ, RZ, -0x800000 ;  /* 0xff800000ff2a7424 */ /* 0x000fe200078e00ff */
[----:B------:R-:W-:-:S02]  /*0a10*/  @!P1 SHF.L.U32 R42, R44, 0x10, RZ ;  /* 0x000000102c2a9819 */ /* 0x000fc400000006ff */
        /* <DEDUP_REMOVED lines=47> */
[----:B------:R-:W-:Y:S01]  /*0d10*/  FSEL R67, R67, R32, P1 ;  /* 0x0000002043437208 */ /* 0x000fe20000800000 */
[----:B------:R-:W-:-:S03]  /*0d20*/  IMAD.MOV.U32 R48, RZ, RZ, -0x800000 ;  /* 0xff800000ff307424 */ /* 0x000fc600078e00ff */
[----:B------:R-:W-:-:S04]  /*0d30*/  FSETP.GT.FTZ.AND P1, PT, R67, R42, PT ;  /* 0x0000002a4300720b */ /* 0x000fc80003f34000 */
[----:B------:R-:W-:Y:S01]  /*0d40*/  FSEL R67, R67, R42, P1 ;  /* 0x0000002a43437208 */ /* 0x000fe20000800000 */
[----:B------:R-:W-:Y:S02]  /*0d50*/  IMAD.MOV.U32 R44, RZ, RZ, -0x800000 ;  /* 0xff800000ff2c7424 */ /* 0x000fe400078e00ff */
[----:B0-----:R-:W-:Y:S01]  /*0d60*/  IMAD.MOV.U32 R3, RZ, RZ, -0x800000 ;  /* 0xff800000ff037424 */ /* 0x001fe200078e00ff */
[----:B--2---:R-:W-:-:S04]  /*0d70*/  @!P0 SHF.L.U32 R48, R46, 0x10, RZ ;  /* 0x000000102e308819 */ /* 0x004fc800000006ff */
[----:B------:R-:W-:-:S04]  /*0d80*/  FSETP.GT.FTZ.AND P0, PT, R67, R48, PT ;  /* 0x000000304300720b */ /* 0x000fc80003f14000 */
[----:B------:R-:W-:Y:S02]  /*0d90*/  FSEL R67, R67, R48, P0 ;  /* 0x0000003043437208 */ /* 0x000fe40000000000 */
[----:B---3--:R-:W-:Y:S01]  /*0da0*/  @!P6 SHF.L.U32 R44, R50, 0x10, RZ ;  /* 0x00000010322ce819 */ /* 0x008fe200000006ff */
[----:B------:R-:W-:-:S03]  /*0db0*/  IMAD.MOV.U32 R46, RZ, RZ, -0x800000 ;  /* 0xff800000ff2e7424 */ /* 0x000fc600078e00ff */
[----:B------:R-:W-:-:S04]  /*0dc0*/  FSETP.GT.FTZ.AND P0, PT, R67, R44, PT ;  /* 0x0000002c4300720b */ /* 0x000fc80003f14000 */
[----:B------:R-:W-:Y:S02]  /*0dd0*/  FSEL R67, R67, R44, P0 ;  /* 0x0000002c43437208 */ /* 0x000fe40000000000 */
[----:B----4-:R-:W-:-:S04]  /*0de0*/  @!P5 SHF.L.U32 R46, R52, 0x10, RZ ;  /* 0x00000010342ed819 */ /* 0x010fc800000006ff */
[-C--:B------:R-:W-:Y:S02]  /*0df0*/  FSETP.GT.FTZ.AND P0, PT, R67, R46.reuse, PT ;  /* 0x0000002e4300720b */ /* 0x080fe40003f14000 */
[----:B-----5:R-:W-:Y:S02]  /*0e00*/  @!P4 SHF.L.U32 R3, R57, 0x10, RZ ;  /* 0x000000103903c819 */ /* 0x020fe400000006ff */
[----:B------:R-:W-:Y:S01]  /*0e10*/  FSEL R2, R67, R46, P0 ;  /* 0x0000002e43027208 */ /* 0x000fe20000000000 */
[----:B------:R-:W-:-:S03]  /*0e20*/  IMAD.MOV.U32 R50, RZ, RZ, -0x800000 ;  /* 0xff800000ff327424 */ /* 0x000fc600078e00ff */
[CC--:B------:R-:W-:Y:S02]  /*0e30*/  FSETP.GT.FTZ.AND P0, PT, R2.reuse, R3.reuse, PT ;  /* 0x000000030200720b */ /* 0x0c0fe40003f14000 */
[----:B------:R-:W-:Y:S02]  /*0e40*/  @!P3 SHF.L.U32 R50, R63, 0x10, RZ ;  /* 0x000000103f32b819 */ /* 0x000fe400000006ff */
[----:B------:R-:W-:Y:S01]  /*0e50*/  FSEL R57, R2, R3, P0 ;  /* 0x0000000302397208 */ /* 0x000fe20000000000 */
[----:B------:R-:W-:-:S03]  /*0e60*/  IMAD.MOV.U32 R52, RZ, RZ, -0x800000 ;  /* 0xff800000ff347424 */ /* 0x000fc600078e00ff */
[-C--:B------:R-:W-:Y:S02]  /*0e70*/  FSETP.GT.FTZ.AND P0, PT, R57, R50.reuse, PT ;  /* 0x000000323900720b */ /* 0x080fe40003f14000 */
[----:B------:R-:W-:Y:S02]  /*0e80*/  @!P2 SHF.L.U32 R52, R65, 0x10, RZ ;  /* 0x000000104134a819 */ /* 0x000fe400000006ff */
        /* <DEDUP_REMOVED lines=19> */
[C---:B------:R-:W-:Y:S01]  /*0fc0*/  FADD.FTZ R64, -R57.reuse, R64 ;  /* 0x0000004039407221 */ /* 0x040fe20000010100 */
[C---:B------:R-:W-:Y:S01]  /*0fd0*/  FADD.FTZ R66, -R57.reuse, R22 ;  /* 0x0000001639427221 */ /* 0x040fe20000010100 */
[----:B------:R-:W-:Y:S01]  /*0fe0*/  FADD.FTZ R63, -R57, R26 ;  /* 0x0000001a393f7221 */ /* 0x000fe20000010100 */
[----:B------:R-:W-:Y:S01]  /*0ff0*/  FMUL.FTZ R2, R61, 1.4426950216293334961 ;  /* 0x3fb8aa3b3d027820 */ /* 0x000fe20000410000 */
[----:B------:R-:W-:Y:S01]  /*1000*/  FADD.FTZ R61, -R57, R28 ;  /* 0x0000001c393d7221 */ /* 0x000fe20000010100 */
[----:B------:R-:W-:Y:S01]  /*1010*/  FMUL.FTZ R64, R64, 1.4426950216293334961 ;  /* 0x3fb8aa3b40407820 */ /* 0x000fe20000410000 */
[----:B------:R-:W-:Y:S01]  /*1020*/  FMUL.FTZ R66, R66, 1.4426950216293334961 ;  /* 0x3fb8aa3b42427820 */ /* 0x000fe20000410000 */
[----:B------:R-:W-:Y:S01]  /*1030*/  FMUL.FTZ R63, R63, 1.4426950216293334961 ;  /* 0x3fb8aa3b3f3f7820 */ /* 0x000fe20000410000 */
[----:B------:R-:W-:Y:S01]  /*1040*/  FMUL.FTZ R61, R61, 1.4426950216293334961 ;  /* 0x3fb8aa3b3d3d7820 */ /* 0x000fe20000410000 */
[----:B------:R0:W-:Y:S01]  /*1050*/  MUFU.EX2 R28, R64 ;  /* 0x00000040001c7308 */ /* 0x0001e20000000800 */
[C---:B------:R-:W-:Y:S01]  /*1060*/  FADD.FTZ R65, -R57.reuse, R24 ;  /* 0x0000001839417221 */ /* 0x040fe20000010100 */
[----:B0-----:R-:W-:-:S06]  /*1070*/  FADD.FTZ R64, -R57, R20 ;  /* 0x0000001439407221 */ /* 0x001fcc0000010100 */
[----:B------:R0:W-:Y:S01]  /*1080*/  MUFU.EX2 R26, R61 ;  /* 0x0000003d001a7308 */ /* 0x0001e20000000800 */
[----:B------:R-:W-:Y:S01]  /*1090*/  FMUL.FTZ R65, R65, 1.4426950216293334961 ;  /* 0x3fb8aa3b41417820 */ /* 0x000fe20000410000 */
[----:B------:R-:W-:-:S06]  /*10a0*/  FMUL.FTZ R64, R64, 1.4426950216293334961 ;  /* 0x3fb8aa3b40407820 */ /* 0x000fcc0000410000 */
[----:B------:R1:W-:Y:S01]  /*10b0*/  MUFU.EX2 R20, R66 ;  /* 0x0000004200147308 */ /* 0x0003e20000000800 */
[----:B0-----:R-:W-:-:S07]  /*10c0*/  FADD.FTZ R61, -R57, R18 ;  /* 0x00000012393d7221 */ /* 0x001fce0000010100 */
[----:B------:R0:W-:Y:S01]  /*10d0*/  MUFU.EX2 R24, R63 ;  /* 0x0000003f00187308 */ /* 0x0001e20000000800 */
[----:B-1----:R-:W-:Y:S01]  /*10e0*/  FADD.FTZ R66, -R57, R12 ;  /* 0x0000000c39427221 */ /* 0x002fe20000010100 */
[----:B------:R-:W-:-:S03]  /*10f0*/  FMUL.FTZ R61, R61, 1.4426950216293334961 ;  /* 0x3fb8aa3b3d3d7820 */ /* 0x000fc60000410000 */
[----:B------:R-:W-:Y:S01]  /*1100*/  FMUL.FTZ R66, R66, 1.4426950216293334961 ;  /* 0x3fb8aa3b42427820 */ /* 0x000fe20000410000 */
[----:B0-----:R-:W-:Y:S02]  /*1110*/  FADD.FTZ R63, -R57, R16 ;  /* 0x00000010393f7221 */ /* 0x001fe40000010100 */
[----:B------:R-:W0:Y:S02]  /*1120*/  MUFU.EX2 R2, R2 ;  /* 0x0000000200027308 */ /* 0x000e240000000800 */
[----:B------:R-:W-:-:S06]  /*1130*/  FMUL.FTZ R63, R63, 1.4426950216293334961 ;  /* 0x3fb8aa3b3f3f7820 */ /* 0x000fcc0000410000 */
[----:B------:R1:W-:Y:S01]  /*1140*/  MUFU.EX2 R18, R64 ;  /* 0x0000004000127308 */ /* 0x0003e20000000800 */
[----:B------:R-:W-:-:S07]  /*1150*/  FADD.FTZ R62, -R57, R62 ;  /* 0x0000003e393e7221 */ /* 0x000fce0000010100 */
[----:B------:R2:W3:Y:S01]  /*1160*/  MUFU.EX2 R22, R65 ;  /* 0x0000004100167308 */ /* 0x0004e20000000800 */
[----:B-1----:R-:W-:-:S04]  /*1170*/  FADD.FTZ R64, -R57, R10 ;  /* 0x0000000a39407221 */ /* 0x002fc80000010100 */
[----:B------:R-:W-:-:S03]  /*1180*/  FMUL.FTZ R64, R64, 1.4426950216293334961 ;  /* 0x3fb8aa3b40407820 */ /* 0x000fc60000410000 */
[----:B------:R1:W-:Y:S01]  /*1190*/  MUFU.EX2 R10, R66 ;  /* 0x00000042000a7308 */ /* 0x0003e20000000800 */
[----:B--2---:R-:W-:-:S04]  /*11a0*/  FADD.FTZ R65, -R57, R14 ;  /* 0x0000000e39417221 */ /* 0x004fc80000010100 */
[----:B------:R-:W-:-:S03]  /*11b0*/  FMUL.FTZ R65, R65, 1.4426950216293334961 ;  /* 0x3fb8aa3b41417820 */ /* 0x000fc60000410000 */
[----:B------:R2:W4:Y:S01]  /*11c0*/  MUFU.EX2 R16, R61 ;  /* 0x0000003d00107308 */ /* 0x0005220000000800 */
[----:B-1----:R-:W-:-:S07]  /*11d0*/  FADD.FTZ R66, -R57, R40 ;  /* 0x0000002839427221 */ /* 0x002fce0000010100 */
[----:B------:R1:W5:Y:S01]  /*11e0*/  MUFU.EX2 R14, R63 ;  /* 0x0000003f000e7308 */ /* 0x0003620000000800 */
[----:B--2---:R-:W-:Y:S01]  /*11f0*/  FADD.FTZ R61, -R57, R8 ;  /* 0x00000008393d7221 */ /* 0x004fe20000010100 */
[----:B------:R-:W-:-:S03]  /*1200*/  FMUL.FTZ R66, R66, 1.4426950216293334961 ;  /* 0x3fb8aa3b42427820 */ /* 0x000fc60000410000 */
[----:B------:R-:W-:Y:S01]  /*1210*/  FMUL.FTZ R61, R61, 1.4426950216293334961 ;  /* 0x3fb8aa3b3d3d7820 */ /* 0x000fe20000410000 */
[----:B-1----:R-:W-:Y:S02]  /*1220*/  FADD.FTZ R63, -R57, R6 ;  /* 0x00000006393f7221 */ /* 0x002fe40000010100 */
[----:B------:R1:W-:Y:S02]  /*1230*/  MUFU.EX2 R8, R64 ;  /* 0x0000004000087308 */ /* 0x0003e40000000800 */
[----:B------:R-:W-:Y:S01]  /*1240*/  FMUL.FTZ R63, R63, 1.4426950216293334961 ;  /* 0x3fb8aa3b3f3f7820 */ /* 0x000fe20000410000 */
[C---:B------:R-:W-:Y:S01]  /*1250*/  FADD.FTZ R60, -R57.reuse, R60 ;  /* 0x0000003c393c7221 */ /* 0x040fe20000010100 */
[----:B------:R-:W-:-:S04]  /*1260*/  FADD.FTZ R58, -R57, R58 ;  /* 0x0000003a393a7221 */ /* 0x000fc80000010100 */
[----:B------:R2:W5:Y:S01]  /*1270*/  MUFU.EX2 R12, R65 ;  /* 0x00000041000c7308 */ /* 0x0005620000000800 */
[C---:B-1----:R-:W-:Y:S01]  /*1280*/  FADD.FTZ R64, -R57.reuse, R54 ;  /* 0x0000003639407221 */ /* 0x042fe20000010100 */
[C---:B------:R-:W-:Y:S01]  /*1290*/  FADD.FTZ R56, -R57.reuse, R56 ;  /* 0x0000003839387221 */ /* 0x040fe20000010100 */
[C---:B------:R-:W-:Y:S01]  /*12a0*/  FADD.FTZ R38, -R57.reuse, R38 ;  /* 0x0000002639267221 */ /* 0x040fe20000010100 */
[C---:B------:R-:W-:Y:S01]  /*12b0*/  FADD.FTZ R30, -R57.reuse, R30 ;  /* 0x0000001e391e7221 */ /* 0x040fe20000010100 */
[C---:B------:R-:W-:Y:S01]  /*12c0*/  FADD.FTZ R32, -R57.reuse, R32 ;  /* 0x0000002039207221 */ /* 0x040fe20000010100 */
[C---:B------:R-:W-:Y:S02]  /*12d0*/  FADD.FTZ R42, -R57.reuse, R42 ;  /* 0x0000002a392a7221 */ /* 0x040fe40000010100 */
[----:B------:R1:W-:Y:S01]  /*12e0*/  MUFU.EX2 R54, R66 ;  /* 0x0000004200367308 */ /* 0x0003e20000000800 */
[C---:B--2---:R-:W-:Y:S01]  /*12f0*/  FADD.FTZ R65, -R57.reuse, R34 ;  /* 0x0000002239417221 */ /* 0x044fe20000010100 */
[C---:B------:R-:W-:Y:S01]  /*1300*/  FADD.FTZ R48, -R57.reuse, R48 ;  /* 0x0000003039307221 */ /* 0x040fe20000010100 */
[C---:B------:R-:W-:Y:S01]  /*1310*/  FADD.FTZ R46, -R57.reuse, R46 ;  /* 0x0000002e392e7221 */ /* 0x040fe20000010100 */
[C---:B------:R-:W-:Y:S01]  /*1320*/  FADD.FTZ R3, -R57.reuse, R3 ;  /* 0x0000000339037221 */ /* 0x040fe20000010100 */
[----:B------:R-:W-:-:S03]  /*1330*/  FADD.FTZ R50, -R57, R50 ;  /* 0x0000003239327221 */ /* 0x000fc60000010100 */
[----:B------:R2:W5:Y:S01]  /*1340*/  MUFU.EX2 R6, R61 ;  /* 0x0000003d00067308 */ /* 0x0005620000000800 */
[----:B-1----:R-:W-:Y:S01]  /*1350*/  FMUL.FTZ R66, R62, 1.4426950216293334961 ;  /* 0x3fb8aa3b3e427820 */ /* 0x002fe20000410000 */
[----:B------:R-:W-:Y:S01]  /*1360*/  FADD.FTZ R62, -R57, R44 ;  /* 0x0000002c393e7221 */ /* 0x000fe20000010100 */
[----:B------:R-:W-:-:S05]  /*1370*/  FMUL.FTZ R65, R65, 1.4426950216293334961 ;  /* 0x3fb8aa3b41417820 */ /* 0x000fca0000410000 */
[----:B------:R1:W5:Y:S01]  /*1380*/  MUFU.EX2 R34, R63 ;  /* 0x0000003f00227308 */ /* 0x0003620000000800 */
[C---:B--2---:R-:W-:Y:S01]  /*1390*/  FADD.FTZ R61, -R57.reuse, R36 ;  /* 0x00000024393d7221 */ /* 0x044fe20000010100 */
[----:B-1----:R-:W-:Y:S01]  /*13a0*/  FADD.FTZ R63, -R57, R52 ;  /* 0x00000034393f7221 */ /* 0x002fe20000010100 */
[----:B0-----:R-:W-:-:S05]  /*13b0*/  FADD.FTZ R57, RZ, R2 ;  /* 0x00000002ff397221 */ /* 0x001fca0000010000 */
[----:B------:R0:W1:Y:S01]  /*13c0*/  MUFU.EX2 R40, R65 ;  /* 0x0000004100287308 */ /* 0x0000620000000800 */
[----:B------:R-:W-:-:S04]  /*13d0*/  FADD.FTZ R57, R57, R28 ;  /* 0x0000001c39397221 */ /* 0x000fc80000010000 */
[----:B0-----:R-:W-:-:S04]  /*13e0*/  FADD.FTZ R65, R57, R26 ;  /* 0x0000001a39417221 */ /* 0x001fc80000010000 */
[----:B------:R-:W-:-:S04]  /*13f0*/  FADD.FTZ R65, R65, R24 ;  /* 0x0000001841417221 */ /* 0x000fc80000010000 */
[----:B---3--:R-:W-:-:S04]  /*1400*/  FADD.FTZ R65, R65, R22 ;  /* 0x0000001641417221 */ /* 0x008fc80000010000 */
[----:B------:R-:W-:-:S04]  /*1410*/  FADD.FTZ R65, R65, R20 ;  /* 0x0000001441417221 */ /* 0x000fc80000010000 */
[----:B------:R-:W-:-:S04]  /*1420*/  FADD.FTZ R65, R65, R18 ;  /* 0x0000001241417221 */ /* 0x000fc80000010000 */
[----:B----4-:R-:W-:-:S04]  /*1430*/  FADD.FTZ R65, R65, R16 ;  /* 0x0000001041417221 */ /* 0x010fc80000010000 */
[----:B-----5:R-:W-:-:S04]  /*1440*/  FADD.FTZ R65, R65, R14 ;  /* 0x0000000e41417221 */ /* 0x020fc80000010000 */
[----:B------:R-:W-:Y:S01]  /*1450*/  FADD.FTZ R65, R65, R12 ;  /* 0x0000000c41417221 */ /* 0x000fe20000010000 */
[----:B------:R-:W-:-:S03]  /*1460*/  FMUL.FTZ R64, R64, 1.4426950216293334961 ;  /* 0x3fb8aa3b40407820 */ /* 0x000fc60000410000 */
[----:B------:R-:W-:Y:S01]  /*1470*/  FADD.FTZ R65, R65, R10 ;  /* 0x0000000a41417221 */ /* 0x000fe20000010000 */
[----:B------:R-:W0:Y:S03]  /*1480*/  MUFU.EX2 R36, R64 ;  /* 0x0000004000247308 */ /* 0x000e260000000800 */
[----:B------:R-:W-:Y:S01]  /*1490*/  FADD.FTZ R65, R65, R8 ;  /* 0x0000000841417221 */ /* 0x000fe20000010000 */
[----:B------:R-:W-:-:S03]  /*14a0*/  FMUL.FTZ R52, R60, 1.4426950216293334961 ;  /* 0x3fb8aa3b3c347820 */ /* 0x000fc60000410000 */
[----:B------:R-:W-:Y:S01]  /*14b0*/  FADD.FTZ R65, R65, R6 ;  /* 0x0000000641417221 */ /* 0x000fe20000010000 */
[----:B------:R-:W2:Y:S03]  /*14c0*/  MUFU.EX2 R44, R66 ;  /* 0x00000042002c7308 */ /* 0x000ea60000000800 */
[----:B------:R-:W-:Y:S01]  /*14d0*/  FADD.FTZ R65, R65, R34 ;  /* 0x0000002241417221 */ /* 0x000fe20000010000 */
[----:B------:R-:W-:Y:S01]  /*14e0*/  FMUL.FTZ R58, R58, 1.4426950216293334961 ;  /* 0x3fb8aa3b3a3a7820 */ /* 0x000fe20000410000 */
[----:B------:R-:W-:Y:S02]  /*14f0*/  FMUL.FTZ R56, R56, 1.4426950216293334961 ;  /* 0x3fb8aa3b38387820 */ /* 0x000fe40000410000 */
[----:B-1----:R-:W-:Y:S01]  /*1500*/  FADD.FTZ R65, R65, R40 ;  /* 0x0000002841417221 */ /* 0x002fe20000010000 */
[----:B------:R-:W1:Y:S01]  /*1510*/  MUFU.EX2 R52, R52 ;  /* 0x0000003400347308 */ /* 0x000e620000000800 */
[----:B------:R-:W-:-:S02]  /*1520*/  FMUL.FTZ R38, R38, 1.4426950216293334961 ;  /* 0x3fb8aa3b26267820 */ /* 0x000fc40000410000 */
[----:B------:R-:W-:-:S05]  /*1530*/  FADD.FTZ R65, R65, R54 ;  /* 0x0000003641417221 */ /* 0x000fca0000010000 */
[----:B------:R-:W3:Y:S01]  /*1540*/  MUFU.EX2 R57, R58 ;  /* 0x0000003a00397308 */ /* 0x000ee20000000800 */
[----:B0-----:R-:W-:Y:S01]  /*1550*/  FADD.FTZ R65, R65, R36 ;  /* 0x0000002441417221 */ /* 0x001fe20000010000 */
[----:B------:R-:W-:-:S06]  /*1560*/  FMUL.FTZ R61, R61, 1.4426950216293334961 ;  /* 0x3fb8aa3b3d3d7820 */ /* 0x000fcc0000410000 */
[----:B------:R-:W0:Y:S01]  /*1570*/  MUFU.EX2 R56, R56 ;  /* 0x0000003800387308 */ /* 0x000e220000000800 */
[----:B--2---:R-:W-:Y:S01]  /*1580*/  FADD.FTZ R65, R65, R44 ;  /* 0x0000002c41417221 */ /* 0x004fe20000010000 */
[----:B------:R-:W-:Y:S01]  /*1590*/  FMUL.FTZ R30, R30, 1.4426950216293334961 ;  /* 0x3fb8aa3b1e1e7820 */ /* 0x000fe20000410000 */
[----:B------:R-:W-:-:S05]  /*15a0*/  FMUL.FTZ R60, R62, 1.4426950216293334961 ;  /* 0x3fb8aa3b3e3c7820 */ /* 0x000fca0000410000 */
[----:B------:R-:W2:Y:S01]  /*15b0*/  MUFU.EX2 R38, R38 ;  /* 0x0000002600267308 */ /* 0x000ea20000000800 */
[----:B-1----:R-:W-:Y:S01]  /*15c0*/  FADD.FTZ R62, R65, R52 ;  /* 0x00000034413e7221 */ /* 0x002fe20000010000 */
[----:B------:R-:W-:-:S06]  /*15d0*/  FMUL.FTZ R32, R32, 1.4426950216293334961 ;  /* 0x3fb8aa3b20207820 */ /* 0x000fcc0000410000 */
[----:B------:R3:W1:Y:S01]  /*15e0*/  MUFU.EX2 R58, R61 ;  /* 0x0000003d003a7308 */ /* 0x0006620000000800 */
[----:B------:R-:W-:Y:S01]  /*15f0*/  FMUL.FTZ R42, R42, 1.4426950216293334961 ;  /* 0x3fb8aa3b2a2a7820 */ /* 0x000fe20000410000 */
[----:B------:R-:W-:-:S06]  /*1600*/  FMUL.FTZ R48, R48, 1.4426950216293334961 ;  /* 0x3fb8aa3b30307820 */ /* 0x000fcc0000410000 */
[----:B------:R-:W4:Y:S01]  /*1610*/  MUFU.EX2 R30, R30 ;  /* 0x0000001e001e7308 */ /* 0x000f220000000800 */
[----:B---3--:R-:W-:-:S04]  /*1620*/  FADD.FTZ R61, R62, R57 ;  /* 0x000000393e3d7221 */ /* 0x008fc80000010000 */
[----:B0-----:R-:W-:-:S03]  /*1630*/  FADD.FTZ R61, R61, R56 ;  /* 0x000000383d3d7221 */ /* 0x001fc60000010000 */
[----:B------:R-:W0:Y:S01]  /*1640*/  MUFU.EX2 R32, R32 ;  /* 0x0000002000207308 */ /* 0x000e220000000800 */
[----:B--2---:R-:W-:Y:S01]  /*1650*/  FADD.FTZ R61, R61, R38 ;  /* 0x000000263d3d7221 */ /* 0x004fe20000010000 */
[----:B------:R-:W-:-:S06]  /*1660*/  FMUL.FTZ R65, R3, 1.4426950216293334961 ;  /* 0x3fb8aa3b03417820 */ /* 0x000fcc0000410000 */
[----:B------:R-:W2:Y:S01]  /*1670*/  MUFU.EX2 R42, R42 ;  /* 0x0000002a002a7308 */ /* 0x000ea20000000800 */
[----:B-1----:R-:W-:Y:S01]  /*1680*/  FADD.FTZ R3, R61, R58 ;  /* 0x0000003a3d037221 */ /* 0x002fe20000010000 */
[----:B------:R-:W-:-:S06]  /*1690*/  FMUL.FTZ R46, R46, 1.4426950216293334961 ;  /* 0x3fb8aa3b2e2e7820 */ /* 0x000fcc0000410000 */
[----:B------:R-:W1:Y:S01]  /*16a0*/  MUFU.EX2 R48, R48 ;  /* 0x0000003000307308 */ /* 0x000e620000000800 */
[----:B----4-:R-:W-:Y:S01]  /*16b0*/  FADD.FTZ R3, R3, R30 ;  /* 0x0000001e03037221 */ /* 0x010fe20000010000 */
[----:B------:R-:W-:-:S06]  /*16c0*/  FMUL.FTZ R50, R50, 1.4426950216293334961 ;  /* 0x3fb8aa3b32327820 */ /* 0x000fcc0000410000 */
[----:B------:R-:W3:Y:S01]  /*16d0*/  MUFU.EX2 R60, R60 ;  /* 0x0000003c003c7308 */ /* 0x000ee20000000800 */
[----:B0-----:R-:W-:Y:S01]  /*16e0*/  FADD.FTZ R3, R3, R32 ;  /* 0x0000002003037221 */ /* 0x001fe20000010000 */
[----:B------:R-:W-:-:S06]  /*16f0*/  FMUL.FTZ R62, R63, 1.4426950216293334961 ;  /* 0x3fb8aa3b3f3e7820 */ /* 0x000fcc0000410000 */
[----:B------:R-:W0:Y:S01]  /*1700*/  MUFU.EX2 R46, R46 ;  /* 0x0000002e002e7308 */ /* 0x000e220000000800 */
[----:B--2---:R-:W-:-:S07]  /*1710*/  FADD.FTZ R3, R3, R42 ;  /* 0x0000002a03037221 */ /* 0x004fce0000010000 */
[----:B------:R-:W2:Y:S01]  /*1720*/  MUFU.EX2 R61, R65 ;  /* 0x00000041003d7308 */ /* 0x000ea20000000800 */
[----:B-1----:R-:W-:-:S07]  /*1730*/  FADD.FTZ R3, R3, R48 ;  /* 0x0000003003037221 */ /* 0x002fce0000010000 */
[----:B------:R-:W1:Y:S01]  /*1740*/  MUFU.EX2 R50, R50 ;  /* 0x0000003200327308 */ /* 0x000e620000000800 */
[----:B---3--:R-:W-:-:S07]  /*1750*/  FADD.FTZ R3, R3, R60 ;  /* 0x0000003c03037221 */ /* 0x008fce0000010000 */
[----:B------:R-:W3:Y:S01]  /*1760*/  MUFU.EX2 R62, R62 ;  /* 0x0000003e003e7308 */ /* 0x000ee20000000800 */
[----:B0-----:R-:W-:-:S04]  /*1770*/  FADD.FTZ R64, R3, R46 ;  /* 0x0000002e03407221 */ /* 0x001fc80000010000 */
[----:B--2---:R-:W-:-:S04]  /*1780*/  FADD.FTZ R3, R64, R61 ;  /* 0x0000003d40037221 */ /* 0x004fc80000010000 */
[----:B-1----:R-:W-:-:S04]  /*1790*/  FADD.FTZ R3, R3, R50 ;  /* 0x0000003203037221 */ /* 0x002fc80000010000 */
[----:B---3--:R-:W-:-:S05]  /*17a0*/  FADD.FTZ R3, R3, R62 ;  /* 0x0000003e03037221 */ /* 0x008fca0000010000 */
[----:B------:R-:W0:Y:S02]  /*17b0*/  SHFL.BFLY PT, R64, R3, 0x10, 0x1f ;  /* 0x0e001f0003407f89 */ /* 0x000e2400000e0000 */
        /* <DEDUP_REMOVED lines=13> */
[----:B------:R-:W-:Y:S01]  /*1890*/  FSETP.NEU.FTZ.AND P0, PT, R55, RZ, PT ;  /* 0x000000ff3700720b */ /* 0x000fe20003f1d000 */
[----:B------:R-:W-:Y:S01]  /*18a0*/  IMAD.MOV.U32 R59, RZ, RZ, 0x7fc00000 ;  /* 0x7fc00000ff3b7424 */ /* 0x000fe200078e00ff */
[----:B------:R-:W-:Y:S01]  /*18b0*/  ISETP.GE.AND P1, PT, R53, R0, PT ;  /* 0x000000003500720c */ /* 0x000fe20003f26270 */
[----:B------:R-:W-:-:S10]  /*18c0*/  ULDC.64 UR6, c[0x0][0x210] ;  /* 0x0000840000067ab9 */ /* 0x000fd40000000a00 */
[----:B------:R-:W1:Y:S02]  /*18d0*/  @P0 MUFU.RCP R3, R55 ;  /* 0x0000003700030308 */ /* 0x000e640000001000 */
[----:B-1----:R-:W-:Y:S01]  /*18e0*/  @P0 FMUL.FTZ R59, R2, R3 ;  /* 0x00000003023b0220 */ /* 0x002fe20000410000 */
[----:B------:R-:W-:Y:S02]  /*18f0*/  SHF.R.S32.HI R3, RZ, 0x1f, R4 ;  /* 0x0000001fff037819 */ /* 0x000fe40000011404 */
[----:B------:R-:W-:-:S04]  /*1900*/  LEA R2, P2, R4, UR6, 0x2 ;  /* 0x0000000604027c11 */ /* 0x000fc8000f8410ff */
[----:B------:R-:W-:-:S05]  /*1910*/  LEA.HI.X R3, R4, UR7, R3, 0x2, P2 ;  /* 0x0000000704037c11 */ /* 0x000fca00090f1403 */
[----:B------:R1:W-:Y:S01]  /*1920*/  STG.E desc[UR4][R2.64], R59 ;  /* 0x0000003b02007986 */ /* 0x0003e2000c101904 */
[----:B------:R-:W-:Y:S05]  /*1930*/  @P1 EXIT ;  /* 0x000000000000194d */ /* 0x000fea0003800000 */
[----:B-1----:R-:W1:Y:S01]  /*1940*/  @P0 MUFU.RCP R59, R55 ;  /* 0x00000037003b0308 */ /* 0x002e620000001000 */
[----:B------:R-:W-:Y:S02]  /*1950*/  ISETP.GE.AND P1, PT, R5, R0, PT ;  /* 0x000000000500720c */ /* 0x000fe40003f26270 */
[----:B------:R-:W-:Y:S01]  /*1960*/  MOV R53, 0x7fc00000 ;  /* 0x7fc0000000357802 */ /* 0x000fe20000000f00 */
[----:B-1----:R-:W-:-:S05]  /*1970*/  @P0 FMUL.FTZ R53, R28, R59 ;  /* 0x0000003b1c350220 */ /* 0x002fca0000410000 */
[----:B------:R1:W-:Y:S05]  /*1980*/  STG.E desc[UR4][R2.64+0x80], R53 ;  /* 0x0000803502007986 */ /* 0x0003ea000c101904 */
[----:B------:R-:W-:Y:S05]  /*1990*/  @P1 EXIT ;  /* 0x000000000000194d */ /* 0x000fea0003800000 */
[----:B-1----:R-:W1:Y:S01]  /*19a0*/  @P0 MUFU.RCP R53, R55 ;  /* 0x0000003700350308 */ /* 0x002e620000001000 */
[----:B------:R-:W-:Y:S01]  /*19b0*/  ISETP.GE.AND P1, PT, R7, R0, PT ;  /* 0x000000000700720c */ /* 0x000fe20003f26270 */
[----:B------:R-:W-:Y:S02]  /*19c0*/  IMAD.MOV.U32 R5, RZ, RZ, 0x7fc00000 ;  /* 0x7fc00000ff057424 */ /* 0x000fe400078e00ff */
[----:B-1----:R-:W-:-:S05]  /*19d0*/  @P0 FMUL.FTZ R5, R26, R53 ;  /* 0x000000351a050220 */ /* 0x002fca0000410000 */
        /* <DEDUP_REMOVED lines=34> */
[----:B-1----:R-:W-:Y:S01]  /*1c00*/  MOV R5, 0x7fc00000 ;  /* 0x7fc0000000057802 */ /* 0x002fe20000000f00 */
[----:B---3--:R-:W-:-:S05]  /*1c10*/  @P0 FMUL.FTZ R5, R14, R7 ;  /* 0x000000070e050220 */ /* 0x008fca0000410000 */
[----:B------:R1:W-:Y:S01]  /*1c20*/  STG.E desc[UR4][R2.64+0x400], R5 ;  /* 0x0004000502007986 */ /* 0x0003e2000c101904 */
[----:B--2---:R-:W-:-:S05]  /*1c30*/  VIADD R9, R4, 0x120 ;  /* 0x0000012004097836 */ /* 0x004fca0000000000 */
[----:B------:R-:W-:-:S13]  /*1c40*/  ISETP.GE.AND P1, PT, R9, R0, PT ;  /* 0x000000000900720c */ /* 0x000fda0003f26270 */
        /* <DEDUP_REMOVED lines=139> */
[----:B-1----:R-:W-:Y:S01]  /*2500*/  MOV R5, 0x7fc00000 ;  /* 0x7fc0000000057802 */ /* 0x002fe20000000f00 */
[----:B--2---:R-:W-:-:S05]  /*2510*/  @P0 FMUL.FTZ R5, R62, R55 ;  /* 0x000000373e050220 */ /* 0x004fca0000410000 */
[----:B------:R-:W-:Y:S01]  /*2520*/  STG.E desc[UR4][R2.64+0xf80], R5 ;  /* 0x000f800502007986 */ /* 0x000fe2000c101904 */
[----:B------:R-:W-:Y:S05]  /*2530*/  EXIT ;  /* 0x000000000000794d */ /* 0x000fea0003800000 */
.L_x_4334:
        /* <DEDUP_REMOVED lines=12> */
.L_x_11807:


//--------------------- .text._ZN43_GLOBAL__N__9ae7fba5_10_SoftMax_cu_9f978f6320softmax_warp_forwardIN3c108BFloat16EffLi9ELb0ELb0EEEvPT0_PKT_iiiPKbib --------------------------
	.section	.text._ZN43_GLOBAL__N__9ae7fba5_10_SoftMax_cu_9f978f6320softmax_warp_forwardIN3c108BFloat16EffLi9ELb0ELb0EEEvPT0_PKT_iiiPKbib,"ax",@progbits
	.align	128
.text._ZN43_GLOBAL__N__9ae7fba5_10_SoftMax_cu_9f978f6320softmax_warp_forwardIN3c108BFloat16EffLi9ELb0ELb0EEEvPT0_PKT_iiiPKbib:
        .type           _ZN43_GLOBAL__N__9ae7fba5_10_SoftMax_cu_9f978f6320softmax_warp_forwardIN3c108BFloat16EffLi9ELb0ELb0EEEvPT0_PKT_iiiPKbib,@function
        .size           _ZN43_GLOBAL__N__9ae7fba5_10_SoftMax_cu_9f978f6320softmax_warp_forwardIN3c108BFloat16EffLi9ELb0ELb0EEEvPT0_PKT_iiiPKbib,(.L_x_11808 - _ZN43_GLOBAL__N__9ae7fba5_10_SoftMax_cu_9f978f6320softmax_warp_forwardIN3c108BFloat16EffLi9ELb0ELb0EEEvPT0_PKT_iiiPKbib)
        .other          _ZN43_GLOBAL__N__9ae7fba5_10_SoftMax_cu_9f978f6320softmax_warp_forwardIN3c108BFloat16EffLi9ELb0ELb0EEEvPT0_PKT_iiiPKbib,@"STO_CUDA_ENTRY STV_DEFAULT"
_ZN43_GLOBAL__N__9ae7fba5_10_SoftMax_cu_9f978f6320softmax_warp_forwardIN3c108BFloat16EffLi9ELb0ELb0EEEvPT0_PKT_iiiPKbib:
[----:B------:R-:W-:Y:S01]  /*0000*/  LDC R1, c[0x0][0x28] ;  /* 0x00000a00ff017b82 */ /* 0x000fe20000000800 */
[----:B------:R-:W0:Y:S07]  /*0010*/  S2R R0, SR_TID.Y ;  /* 0x0000000000007919 */ /* 0x000e2e0000002200 */
[----:B------:R-:W0:Y:S01]  /*0020*/  S2UR UR4, SR_CTAID.X ;  /* 0x00000000000479c3 */ /* 0x000e220000002500 */
[----:B------:R-:W-:Y:S01]  /*0030*/  ULDC UR6, c[0x0][0x228] ;  /* 0x00008a0000067ab9 */ /* 0x000fe20000000800 */
[----:B------:R-:W1:Y:S06]  /*0040*/  S2R R16, SR_TID.X ;  /* 0x0000000000107919 */ /* 0x000e6c0000002100 */
[----:B------:R-:W0:Y:S08]  /*0050*/  LDC R15, c[0x0][0x4] ;  /* 0x00000100ff0f7b82 */ /* 0x000e300000000800 */
[----:B------:R-:W2:Y:S01]  /*0060*/  LDC.64 R2, c[0x0][0x218] ;  /* 0x00008600ff027b82 */ /* 0x000ea20000000a00 */
[----:B0-----:R-:W-:Y:S01]  /*0070*/  IMAD R15, R15, UR4, R0 ;  /* 0x000000040f0f7c24 */ /* 0x001fe2000f8e0200 */
[----:B------:R-:W-:Y:S01]  /*0080*/  ULDC.64 UR4, c[0x0][0x220] ;  /* 0x0000880000047ab9 */ /* 0x000fe20000000a00 */
[----:B-1----:R-:W-:-:S03]  /*0090*/  VIADD R14, R16, 0x20 ;  /* 0x00000020100e7836 */ /* 0x002fc60000000000 */
[C---:B------:R-:W-:Y:S01]  /*00a0*/  IADD3 R32, -R15.reuse, UR4, RZ ;  /* 0x000000040f207c10 */ /* 0x040fe2000fffe1ff */
[----:B------:R-:W-:Y:S01]  /*00b0*/  IMAD R15, R15, UR5, R16 ;  /* 0x000000050f0f7c24 */ /* 0x000fe2000f8e0210 */
[----:B------:R-:W-:Y:S02]  /*00c0*/  ULDC.64 UR4, c[0x0][0x208] ;  /* 0x0000820000047ab9 */ /* 0x000fe40000000a00 */
[----:B------:R-:W-:Y:S01]  /*00d0*/  ISETP.GT.AND P0, PT, R32, RZ, PT ;  /* 0x000000ff2000720c */ /* 0x000fe20003f04270 */
[----:B--2---:R-:W-:-:S03]  /*00e0*/  IMAD.WIDE R2, R15, 0x2, R2 ;  /* 0x000000020f027825 */ /* 0x004fc600078e0202 */
[----:B------:R-:W-:-:S04]  /*00f0*/  SEL R21, RZ, UR6, !P0 ;  /* 0x00000006ff157c07 */ /* 0x000fc8000c000000 */
[-C--:B------:R-:W-:Y:S02]  /*0100*/  ISETP.GE.AND P2, PT, R16, R21.reuse, PT ;  /* 0x000000151000720c */ /* 0x080fe40003f46270 */
[----:B------:R-:W-:-:S11]  /*0110*/  ISETP.GE.AND P1, PT, R14, R21, PT ;  /* 0x000000150e00720c */ /* 0x000fd60003f26270 */
[----:B------:R-:W2:Y:S04]  /*0120*/  @!P2 LDG.E.U16 R7, desc[UR4][R2.64] ;  /* 0x000000040207a981 */ /* 0x000ea8000c1e1500 */
[----:B------:R-:W3:Y:S01]  /*0130*/  @!P1 LDG.E.U16 R0, desc[UR4][R2.64+0x40] ;  /* 0x0000400402009981 */ /* 0x000ee2000c1e1500 */
[----:B------:R-:W-:-:S05]  /*0140*/  VIADD R13, R16, 0x40 ;  /* 0x00000040100d7836 */ /* 0x000fca0000000000 */
[----:B------:R-:W-:-:S13]  /*0150*/  ISETP.GE.AND P0, PT, R13, R21, PT ;  /* 0x000000150d00720c */ /* 0x000fda0003f06270 */
[----:B------:R-:W4:Y:S01]  /*0160*/  @!P0 LDG.E.U16 R4, desc[UR4][R2.64+0x80] ;  /* 0x0000800402048981 */ /* 0x000f22000c1e1500 */
[C---:B------:R-:W-:Y:S01]  /*0170*/  IADD3 R12, R16.reuse, 0x60, RZ ;  /* 0x00000060100c7810 */ /* 0x040fe20007ffe0ff */
[----:B------:R-:W-:-:S03]  /*0180*/  VIADD R11, R16, 0x80 ;  /* 0x00000080100b7836 */ /* 0x000fc60000000000 */
[-C--:B------:R-:W-:Y:S02]  /*0190*/  ISETP.GE.AND P4, PT, R12, R21.reuse, PT ;  /* 0x000000150c00720c */ /* 0x080fe40003f86270 */
[----:B------:R-:W-:Y:S01]  /*01a0*/  ISETP.GE.AND P3, PT, R11, R21, PT ;  /* 0x000000150b00720c */ /* 0x000fe20003f66270 */
[C---:B------:R-:W-:Y:S01]  /*01b0*/  VIADD R6, R16.reuse, 0xa0 ;  /* 0x000000a010067836 */ /* 0x040fe20000000000 */
[----:B------:R-:W-:-:S04]  /*01c0*/  IADD3 R8, R16, 0xc0, RZ ;  /* 0x000000c010087810 */ /* 0x000fc80007ffe0ff */
[----:B------:R-:W-:-:S05]  /*01d0*/  ISETP.GE.AND P6, PT, R6, R21, PT ;  /* 0x000000150600720c */ /* 0x000fca0003fc6270 */
[----:B------:R-:W5:Y:S01]  /*01e0*/  @!P4 LDG.E.U16 R5, desc[UR4][R2.64+0xc0] ;  /* 0x0000c0040205c981 */ /* 0x000f62000c1e1500 */
[----:B------:R-:W-:-:S03]  /*01f0*/  ISETP.GE.AND P5, PT, R8, R21, PT ;  /* 0x000000150800720c */ /* 0x000fc60003fa6270 */
[----:B------:R-:W5:Y:S01]  /*0200*/  @!P3 LDG.E.U16 R6, desc[UR4][R2.64+0x100] ;  /* 0x000100040206b981 */ /* 0x000f62000c1e1500 */
[C---:B------:R-:W-:Y:S02]  /*0210*/  VIADD R8, R16.reuse, 0xe0 ;  /* 0x000000e010087836 */ /* 0x040fe40000000000 */
[----:B------:R-:W-:Y:S01]  /*0220*/  IMAD.MOV.U32 R28, RZ, RZ, -0x800000 ;  /* 0xff800000ff1c7424 */ /* 0x000fe200078e00ff */
[----:B------:R-:W5:Y:S01]  /*0230*/  @!P6 LDG.E.U16 R18, desc[UR4][R2.64+0x140] ;  /* 0x000140040212e981 */ /* 0x000f62000c1e1500 */
[----:B------:R-:W-:Y:S02]  /*0240*/  VIADD R10, R16, 0x100 ;  /* 0x00000100100a7836 */ /* 0x000fe40000000000 */
[----:B------:R-:W-:-:S03]  /*0250*/  IMAD.MOV.U32 R33, RZ, RZ, -0x800000 ;  /* 0xff800000ff217424 */ /* 0x000fc600078e00ff */
[----:B------:R-:W5:Y:S01]  /*0260*/  @!P5 LDG.E.U16 R19, desc[UR4][R2.64+0x180] ;  /* 0x000180040213d981 */ /* 0x000f62000c1e1500 */
[----:B------:R-:W-:Y:S02]  /*0270*/  VIADD R9, R16, 0x120 ;  /* 0x0000012010097836 */ /* 0x000fe40000000000 */
[----:B------:R-:W-:Y:S01]  /*0280*/  IMAD.MOV.U32 R27, RZ, RZ, -0x800000 ;  /* 0xff800000ff1b7424 */ /* 0x000fe200078e00ff */
[----:B--2---:R-:W-:Y:S02]  /*0290*/  @!P2 SHF.L.U32 R28, R7, 0x10, RZ ;  /* 0x00000010071ca819 */ /* 0x004fe400000006ff */
[-C--:B------:R-:W-:Y:S02]  /*02a0*/  ISETP.GE.AND P2, PT, R8, R21.reuse, PT ;  /* 0x000000150800720c */ /* 0x080fe40003f46270 */
[----:B---3--:R-:W-:Y:S02]  /*02b0*/  @!P1 SHF.L.U32 R33, R0, 0x10, RZ ;  /* 0x0000001000219819 */ /* 0x008fe400000006ff */
[----:B------:R-:W-:-:S09]  /*02c0*/  ISETP.GE.AND P1, PT, R10, R21, PT ;  /* 0x000000150a00720c */ /* 0x000fd20003f26270 */
[----:B------:R-:W2:Y:S04]  /*02d0*/  @!P2 LDG.E.U16 R0, desc[UR4][R2.64+0x1c0] ;  /* 0x0001c0040200a981 */ /* 0x000ea8000c1e1500 */
[----:B------:R-:W3:Y:S01]  /*02e0*/  @!P1 LDG.E.U16 R25, desc[UR4][R2.64+0x200] ;  /* 0x0002000402199981 */ /* 0x000ee2000c1e1500 */
[----:B----4-:R-:W-:Y:S02]  /*02f0*/  @!P0 SHF.L.U32 R27, R4, 0x10, RZ ;  /* 0x00000010041b8819 */ /* 0x010fe400000006ff */
[----:B------:R-:W-:-:S13]  /*0300*/  ISETP.GE.AND P0, PT, R9, R21, PT ;  /* 0x000000150900720c */ /* 0x000fda0003f06270 */
[----:B------:R-:W4:Y:S01]  /*0310*/  @!P0 LDG.E.U16 R30, desc[UR4][R2.64+0x240] ;  /* 0x00024004021e8981 */ /* 0x000f22000c1e1500 */
[----:B------:R-:W-:Y:S02]  /*0320*/  VIADD R8, R16, 0x140 ;  /* 0x0000014010087836 */ /* 0x000fe40000000000 */
[----:B------:R-:W-:Y:S01]  /*0330*/  IMAD.MOV.U32 R31, RZ, RZ, -0x800000 ;  /* 0xff800000ff1f7424 */ /* 0x000fe200078e00ff */
[----:B-----5:R-:W-:Y:S02]  /*0340*/  @!P4 SHF.L.U32 R31, R5, 0x10, RZ ;  /* 0x00000010051fc819 */ /* 0x020fe400000006ff */
[-C--:B------:R-:W-:Y:S02]  /*0350*/  ISETP.GE.AND P4, PT, R8, R21.reuse, PT ;  /* 0x000000150800720c */ /* 0x080fe40003f86270 */
[----:B------:R-:W-:Y:S01]  /*0360*/  IADD3 R7, R16, 0x160, RZ ;  /* 0x0000016010077810 */ /* 0x000fe20007ffe0ff */
[----:B------:R-:W-:Y:S02]  /*0370*/  IMAD.MOV.U32 R29, RZ, RZ, -0x800000 ;  /* 0xff800000ff1d7424 */ /* 0x000fe400078e00ff */
[----:B------:R-:W-:Y:S01]  /*0380*/  @!P3 IMAD.U32 R29, R6, 0x10000, RZ ;  /* 0x00010000061db824 */ /* 0x000fe200078e00ff */
[----:B------:R-:W-:Y:S01]  /*0390*/  ISETP.GE.AND P3, PT, R7, R21, PT ;  /* 0x000000150700720c */ /* 0x000fe20003f66270 */
[----:B------:R-:W-:Y:S01]  /*03a0*/  VIADD R6, R16, 0x180 ;  /* 0x0000018010067836 */ /* 0x000fe20000000000 */
[----:B------:R-:W-:-:S02]  /*03b0*/  MOV R17, 0xff800000 ;  /* 0xff80000000117802 */ /* 0x000fc40000000f00 */
[----:B------:R-:W-:-:S03]  /*03c0*/  @!P6 SHF.L.U32 R17, R18, 0x10, RZ ;  /* 0x000000101211e819 */ /* 0x000fc600000006ff */
[----:B------:R-:W5:Y:S01]  /*03d0*/  @!P4 LDG.E.U16 R34, desc[UR4][R2.64+0x280] ;  /* 0x000280040222c981 */ /* 0x000f62000c1e1500 */
[-C--:B------:R-:W-:Y:S02]  /*03e0*/  ISETP.GE.AND P6, PT, R6, R21.reuse, PT ;  /* 0x000000150600720c */ /* 0x080fe40003fc6270 */
[C---:B------:R-:W-:Y:S01]  /*03f0*/  IADD3 R5, R16.reuse, 0x1a0, RZ ;  /* 0x000001a010057810 */ /* 0x040fe20007ffe0ff */
[----:B------:R-:W-:Y:S02]  /*0400*/  IMAD.MOV.U32 R18, RZ, RZ, -0x800000 ;  /* 0xff800000ff127424 */ /* 0x000fe400078e00ff */
[----:B------:R-:W5:Y:S01]  /*0410*/  @!P3 LDG.E.U16 R22, desc[UR4][R2.64+0x2c0] ;  /* 0x0002c0040216b981 */ /* 0x000f62000c1e1500 */
[----:B------:R-:W-:Y:S01]  /*0420*/  @!P5 IMAD.U32 R18, R19, 0x10000, RZ ;  /* 0x000100001312d824 */ /* 0x000fe200078e00ff */
[----:B------:R-:W-:Y:S01]  /*0430*/  ISETP.GE.AND P5, PT, R5, R21, PT ;  /* 0x000000150500720c */ /* 0x000fe20003fa6270 */
[----:B------:R-:W-:Y:S01]  /*0440*/  VIADD R4, R16, 0x1c0 ;  /* 0x000001c010047836 */ /* 0x000fe20000000000 */
[----:B------:R-:W-:-:S04]  /*0450*/  MOV R19, 0xff800000 ;  /* 0xff80000000137802 */ /* 0x000fc80000000f00 */
[----:B------:R-:W5:Y:S01]  /*0460*/  @!P6 LDG.E.U16 R23, desc[UR4][R2.64+0x300] ;  /* 0x000300040217e981 */ /* 0x000f62000c1e1500 */
[----:B------:R-:W-:-:S06]  /*0470*/  IMAD.MOV.U32 R20, RZ, RZ, -0x800000 ;  /* 0xff800000ff147424 */ /* 0x000fcc00078e00ff */
[----:B------:R-:W5:Y:S01]  /*0480*/  @!P5 LDG.E.U16 R24, desc[UR4][R2.64+0x340] ;  /* 0x000340040218d981 */ /* 0x000f62000c1e1500 */
[----:B--2---:R-:W-:Y:S02]  /*0490*/  @!P2 SHF.L.U32 R19, R0, 0x10, RZ ;  /* 0x000000100013a819 */ /* 0x004fe400000006ff */
[----:B------:R-:W-:Y:S02]  /*04a0*/  ISETP.GE.AND P2, PT, R4, R21, PT ;  /* 0x000000150400720c */ /* 0x000fe40003f46270 */
[----:B------:R-:W-:Y:S01]  /*04b0*/  IADD3 R0, R16, 0x1e0, RZ ;  /* 0x000001e010007810 */ /* 0x000fe20007ffe0ff */
[----:B---3--:R-:W-:-:S03]  /*04c0*/  @!P1 IMAD.U32 R20, R25, 0x10000, RZ ;  /* 0x0001000019149824 */ /* 0x008fc600078e00ff */
[----:B------:R-:W-:-:S07]  /*04d0*/  ISETP.GE.AND P1, PT, R0, R21, PT ;  /* 0x000000150000720c */ /* 0x000fce0003f26270 */
[----:B------:R-:W2:Y:S06]  /*04e0*/  @!P2 LDG.E.U16 R25, desc[UR4][R2.64+0x380] ;  /* 0x000380040219a981 */ /* 0x000eac000c1e1500 */
[----:B------:R0:W3:Y:S01]  /*04f0*/  @!P1 LDG.E.U16 R26, desc[UR4][R2.64+0x3c0] ;  /* 0x0003c004021a9981 */ /* 0x0000e2000c1e1500 */
[----:B------:R-:W-:Y:S01]  /*0500*/  MOV R21, 0xff800000 ;  /* 0xff80000000157802 */ /* 0x000fe20000000f00 */
[----:B----4-:R-:W-:Y:S01]  /*0510*/  @!P0 IMAD.U32 R21, R30, 0x10000, RZ ;  /* 0x000100001e158824 */ /* 0x010fe200078e00ff */
        /* <DEDUP_REMOVED lines=11> */
[----:B------:R-:W-:-:S04]  /*05d0*/  FSEL R2, R3, R18, P0 ;  /* 0x0000001203027208 */ /* 0x000fc80000000000 */
[----:B------:R-:W-:-:S04]  /*05e0*/  FSETP.GT.FTZ.AND P0, PT, R2, R19, PT ;  /* 0x000000130200720b */ /* 0x000fc80003f14000 */
[----:B------:R-:W-:-:S04]  /*05f0*/  FSEL R3, R2, R19, P0 ;  /* 0x0000001302037208 */ /* 0x000fc80000000000 */
[----:B------:R-:W-:-:S04]  /*0600*/  FSETP.GT.FTZ.AND P0, PT, R3, R20, PT ;  /* 0x000000140300720b */ /* 0x000fc80003f14000 */
[----:B------:R-:W-:Y:S02]  /*0610*/  FSEL R30, R3, R20, P0 ;  /* 0x00000014031e7208 */ /* 0x000fe40000000000 */
[----:B------:R-:W-:Y:S02]  /*0620*/  MOV R2, 0xff800000 ;  /* 0xff80000000027802 */ /* 0x000fe40000000f00 */
[----:B------:R-:W-:Y:S01]  /*0630*/  FSETP.GT.FTZ.AND P0, PT, R30, R21, PT ;  /* 0x000000151e00720b */ /* 0x000fe20003f14000 */
[----:B-----5:R-:W-:-:S03]  /*0640*/  @!P4 IMAD.U32 R2, R34, 0x10000, RZ ;  /* 0x000100002202c824 */ /* 0x020fc600078e00ff */
[----:B------:R-:W-:Y:S02]  /*0650*/  FSEL R35, R30, R21, P0 ;  /* 0x000000151e237208 */ /* 0x000fe40000000000 */
[----:B------:R-:W-:Y:S02]  /*0660*/  MOV R3, 0xff800000 ;  /* 0xff80000000037802 */ /* 0x000fe40000000f00 */
[----:B------:R-:W-:Y:S01]  /*0670*/  FSETP.GT.FTZ.AND P0, PT, R35, R2, PT ;  /* 0x000000022300720b */ /* 0x000fe20003f14000 */
[----:B------:R-:W-:-:S03]  /*0680*/  @!P3 IMAD.U32 R3, R22, 0x10000, RZ ;  /* 0x000100001603b824 */ /* 0x000fc600078e00ff */
        /* <DEDUP_REMOVED lines=10> */
[----:B------:R-:W-:-:S04]  /*0730*/  FSETP.GT.FTZ.AND P0, PT, R30, R23, PT ;  /* 0x000000171e00720b */ /* 0x000fc80003f14000 */
[----:B------:R-:W-:Y:S01]  /*0740*/  FSEL R35, R30, R23, P0 ;  /* 0x000000171e237208 */ /* 0x000fe20000000000 */
[----:B--2---:R-:W-:Y:S01]  /*0750*/  @!P2 IMAD.U32 R24, R25, 0x10000, RZ ;  /* 0x000100001918a824 */ /* 0x004fe200078e00ff */
[----:B------:R-:W-:-:S04]  /*0760*/  MOV R25, 0xff800000 ;  /* 0xff80000000197802 */ /* 0x000fc80000000f00 */
[----:B------:R-:W-:Y:S01]  /*0770*/  FSETP.GT.FTZ.AND P0, PT, R35, R24, PT ;  /* 0x000000182300720b */ /* 0x000fe20003f14000 */
[----:B---3--:R-:W-:-:S03]  /*0780*/  @!P1 IMAD.U32 R25, R26, 0x10000, RZ ;  /* 0x000100001a199824 */ /* 0x008fc600078e00ff */
        /* <DEDUP_REMOVED lines=22> */
[----:B------:R-:W-:Y:S01]  /*08f0*/  FMUL.FTZ R33, R33, 1.4426950216293334961 ;  /* 0x3fb8aa3b21217820 */ /* 0x000fe20000410000 */
[----:B------:R-:W-:Y:S01]  /*0900*/  FADD.FTZ R31, -R26, R31 ;  /* 0x0000001f1a1f7221 */ /* 0x000fe20000010100 */
[----:B------:R0:W1:Y:S01]  /*0910*/  MUFU.EX2 R30, R35 ;  /* 0x00000023001e7308 */ /* 0x0000620000000800 */
[----:B------:R-:W-:Y:S02]  /*0920*/  FMUL.FTZ R28, R28, 1.4426950216293334961 ;  /* 0x3fb8aa3b1c1c7820 */ /* 0x000fe40000410000 */
[----:B------:R-:W-:Y:S01]  /*0930*/  FMUL.FTZ R31, R31, 1.4426950216293334961 ;  /* 0x3fb8aa3b1f1f7820 */ /* 0x000fe20000410000 */
[----:B------:R-:W-:-:S04]  /*0940*/  FADD.FTZ R34, -R26, R29 ;  /* 0x0000001d1a227221 */ /* 0x000fc80000010100 */
[----:B------:R2:W3:Y:S01]  /*0950*/  MUFU.EX2 R27, R33 ;  /* 0x00000021001b7308 */ /* 0x0004e20000000800 */
[----:B------:R-:W-:Y:S01]  /*0960*/  FMUL.FTZ R34, R34, 1.4426950216293334961 ;  /* 0x3fb8aa3b22227820 */ /* 0x000fe20000410000 */
[----:B0-----:R-:W-:-:S06]  /*0970*/  FADD.FTZ R35, -R26, R17 ;  /* 0x000000111a237221 */ /* 0x001fcc0000010100 */
[----:B------:R-:W0:Y:S01]  /*0980*/  MUFU.EX2 R28, R28 ;  /* 0x0000001c001c7308 */ /* 0x000e220000000800 */
[C---:B--2---:R-:W-:Y:S01]  /*0990*/  FADD.FTZ R33, -R26.reuse, R18 ;  /* 0x000000121a217221 */ /* 0x044fe20000010100 */
[----:B------:R-:W-:-:S03]  /*09a0*/  FADD.FTZ R36, -R26, R19 ;  /* 0x000000131a247221 */ /* 0x000fc60000010100 */
[----:B------:R-:W-:-:S03]  /*09b0*/  FMUL.FTZ R33, R33, 1.4426950216293334961 ;  /* 0x3fb8aa3b21217820 */ /* 0x000fc60000410000 */
[----:B------:R2:W4:Y:S01]  /*09c0*/  MUFU.EX2 R29, R31 ;  /* 0x0000001f001d7308 */ /* 0x0005220000000800 */
[----:B------:R-:W-:Y:S01]  /*09d0*/  FMUL.FTZ R35, R35, 1.4426950216293334961 ;  /* 0x3fb8aa3b23237820 */ /* 0x000fe20000410000 */
[----:B--2---:R-:W-:-:S06]  /*09e0*/  FADD.FTZ R31, -R26, R20 ;  /* 0x000000141a1f7221 */ /* 0x004fcc0000010100 */
[----:B------:R2:W-:Y:S01]  /*09f0*/  MUFU.EX2 R19, R33 ;  /* 0x0000002100137308 */ /* 0x0005e20000000800 */
[----:B------:R-:W-:Y:S01]  /*0a00*/  FMUL.FTZ R37, R31, 1.4426950216293334961 ;  /* 0x3fb8aa3b1f257820 */ /* 0x000fe20000410000 */
[----:B------:R-:W-:-:S06]  /*0a10*/  FADD.FTZ R31, -R26, R21 ;  /* 0x000000151a1f7221 */ /* 0x000fcc0000010100 */
[----:B------:R5:W4:Y:S01]  /*0a20*/  MUFU.EX2 R17, R34 ;  /* 0x0000002200117308 */ /* 0x000b220000000800 */
[----:B--2---:R-:W-:Y:S01]  /*0a30*/  FADD.FTZ R33, -R26, R24 ;  /* 0x000000181a217221 */ /* 0x004fe20000010100 */
[----:B-1----:R-:W-:Y:S01]  /*0a40*/  FADD.FTZ R24, RZ, R30 ;  /* 0x0000001eff187221 */ /* 0x002fe20000010000 */
[----:B------:R-:W-:Y:S01]  /*0a50*/  FMUL.FTZ R31, R31, 1.4426950216293334961 ;  /* 0x3fb8aa3b1f1f7820 */ /* 0x000fe20000410000 */
[----:B------:R-:W-:-:S04]  /*0a60*/  FMUL.FTZ R36, R36, 1.4426950216293334961 ;  /* 0x3fb8aa3b24247820 */ /* 0x000fc80000410000 */
[----:B------:R3:W1:Y:S01]  /*0a70*/  MUFU.EX2 R18, R35 ;  /* 0x0000002300127308 */ /* 0x0006620000000800 */
[C---:B-----5:R-:W-:Y:S01]  /*0a80*/  FADD.FTZ R34, -R26.reuse, R2 ;  /* 0x000000021a227221 */ /* 0x060fe20000010100 */
[C---:B------:R-:W-:Y:S01]  /*0a90*/  FADD.FTZ R2, -R26.reuse, R22 ;  /* 0x000000161a027221 */ /* 0x040fe20000010100 */
[C---:B------:R-:W-:Y:S01]  /*0aa0*/  FADD.FTZ R3, -R26.reuse, R3 ;  /* 0x000000031a037221 */ /* 0x040fe20000010100 */
[----:B------:R-:W-:Y:S01]  /*0ab0*/  FADD.FTZ R25, -R26, R25 ;  /* 0x000000191a197221 */ /* 0x000fe20000010100 */
[----:B---3--:R-:W-:-:S03]  /*0ac0*/  FADD.FTZ R35, R24, R27 ;  /* 0x0000001b18237221 */ /* 0x008fc60000010000 */
[----:B------:R2:W-:Y:S01]  /*0ad0*/  MUFU.EX2 R22, R31 ;  /* 0x0000001f00167308 */ /* 0x0005e20000000800 */
[----:B------:R-:W-:Y:S01]  /*0ae0*/  FMUL.FTZ R24, R3, 1.4426950216293334961 ;  /* 0x3fb8aa3b03187820 */ /* 0x000fe20000410000 */
[----:B--2---:R-:W-:Y:S01]  /*0af0*/  FADD.FTZ R31, -R26, R23 ;  /* 0x000000171a1f7221 */ /* 0x004fe20000010100 */
[----:B0-----:R-:W-:-:S05]  /*0b00*/  FADD.FTZ R26, R35, R28 ;  /* 0x0000001c231a7221 */ /* 0x001fca0000010000 */
[----:B------:R-:W0:Y:S01]  /*0b10*/  MUFU.EX2 R20, R36 ;  /* 0x0000002400147308 */ /* 0x000e220000000800 */
[----:B----4-:R-:W-:Y:S01]  /*0b20*/  FADD.FTZ R26, R26, R29 ;  /* 0x0000001d1a1a7221 */ /* 0x010fe20000010000 */
[----:B------:R-:W-:-:S03]  /*0b30*/  FMUL.FTZ R23, R34, 1.4426950216293334961 ;  /* 0x3fb8aa3b22177820 */ /* 0x000fc60000410000 */
[----:B------:R-:W-:-:S03]  /*0b40*/  FADD.FTZ R3, R26, R17 ;  /* 0x000000111a037221 */ /* 0x000fc60000010000 */
[----:B------:R-:W2:Y:S01]  /*0b50*/  MUFU.EX2 R21, R37 ;  /* 0x0000002500157308 */ /* 0x000ea20000000800 */
[----:B------:R-:W-:Y:S01]  /*0b60*/  FMUL.FTZ R34, R2, 1.4426950216293334961 ;  /* 0x3fb8aa3b02227820 */ /* 0x000fe20000410000 */
[----:B-1----:R-:W-:-:S04]  /*0b70*/  FADD.FTZ R2, R3, R18 ;  /* 0x0000001203027221 */ /* 0x002fc80000010000 */
[----:B------:R-:W-:Y:S02]  /*0b80*/  FADD.FTZ R3, R2, R19 ;  /* 0x0000001302037221 */ /* 0x000fe40000010000 */
[----:B------:R-:W1:Y:S01]  /*0b90*/  MUFU.EX2 R23, R23 ;  /* 0x0000001700177308 */ /* 0x000e620000000800 */
[----:B------:R-:W-:Y:S01]  /*0ba0*/  FMUL.FTZ R31, R31, 1.4426950216293334961 ;  /* 0x3fb8aa3b1f1f7820 */ /* 0x000fe20000410000 */
[----:B0-----:R-:W-:-:S06]  /*0bb0*/  FADD.FTZ R2, R3, R20 ;  /* 0x0000001403027221 */ /* 0x001fcc0000010000 */
[----:B------:R-:W0:Y:S01]  /*0bc0*/  MUFU.EX2 R24, R24 ;  /* 0x0000001800187308 */ /* 0x000e220000000800 */
[----:B--2---:R-:W-:Y:S01]  /*0bd0*/  FADD.FTZ R3, R2, R21 ;  /* 0x0000001502037221 */ /* 0x004fe20000010000 */
[----:B------:R-:W-:-:S06]  /*0be0*/  FMUL.FTZ R33, R33, 1.4426950216293334961 ;  /* 0x3fb8aa3b21217820 */ /* 0x000fcc0000410000 */
[----:B------:R-:W2:Y:S01]  /*0bf0*/  MUFU.EX2 R26, R34 ;  /* 0x00000022001a7308 */ /* 0x000ea20000000800 */
[----:B------:R-:W-:Y:S01]  /*0c00*/  FADD.FTZ R2, R3, R22 ;  /* 0x0000001603027221 */ /* 0x000fe20000010000 */
[----:B------:R-:W-:-:S06]  /*0c10*/  FMUL.FTZ R25, R25, 1.4426950216293334961 ;  /* 0x3fb8aa3b19197820 */ /* 0x000fcc0000410000 */
[----:B------:R-:W3:Y:S01]  /*0c20*/  MUFU.EX2 R31, R31 ;  /* 0x0000001f001f7308 */ /* 0x000ee20000000800 */
[----:B-1----:R-:W-:-:S07]  /*0c30*/  FADD.FTZ R3, R2, R23 ;  /* 0x0000001702037221 */ /* 0x002fce0000010000 */
[----:B------:R-:W1:Y:S01]  /*0c40*/  MUFU.EX2 R33, R33 ;  /* 0x0000002100217308 */ /* 0x000e620000000800 */
[----:B0-----:R-:W-:-:S07]  /*0c50*/  FADD.FTZ R3, R3, R24 ;  /* 0x0000001803037221 */ /* 0x001fce0000010000 */
[----:B------:R-:W0:Y:S01]  /*0c60*/  MUFU.EX2 R25, R25 ;  /* 0x0000001900197308 */ /* 0x000e220000000800 */
[----:B--2---:R-:W-:-:S04]  /*0c70*/  FADD.FTZ R2, R3, R26 ;  /* 0x0000001a03027221 */ /* 0x004fc80000010000 */
[----:B---3--:R-:W-:-:S04]  /*0c80*/  FADD.FTZ R2, R2, R31 ;  /* 0x0000001f02027221 */ /* 0x008fc80000010000 */
[----:B-1----:R-:W-:-:S04]  /*0c90*/  FADD.FTZ R2, R2, R33 ;  /* 0x0000002102027221 */ /* 0x002fc80000010000 */
        /* <DEDUP_REMOVED lines=12> */
[----:B------:R-:W-:Y:S01]  /*0d60*/  ISETP.GE.AND P0, PT, R16, UR6, PT ;  /* 0x0000000610007c0c */ /* 0x000fe2000bf06270 */
[----:B-1----:R-:W-:-:S12]  /*0d70*/  FADD.FTZ R16, R36, R37 ;  /* 0x0000002524107221 */ /* 0x002fd80000010000 */
[----:B------:R-:W-:Y:S05]  /*0d80*/  @P0 EXIT ;  /* 0x000000000000094d */ /* 0x000fea0003800000 */
[----:B------:R-:W-:Y:S01]  /*0d90*/  FSETP.NEU.FTZ.AND P0, PT, R16, RZ, PT ;  /* 0x000000ff1000720b */ /* 0x000fe20003f1d000 */
[----:B------:R-:W-:Y:S01]  /*0da0*/  ULDC.64 UR8, c[0x0][0x210] ;  /* 0x0000840000087ab9 */ /* 0x000fe20000000a00 */
[----:B------:R-:W-:Y:S02]  /*0db0*/  ISETP.GE.AND P1, PT, R14, UR6, PT ;  /* 0x000000060e007c0c */ /* 0x000fe4000bf26270 */
[----:B------:R-:W-:Y:S02]  /*0dc0*/  MOV R35, 0x7fc00000 ;  /* 0x7fc0000000237802 */ /* 0x000fe40000000f00 */
[----:B------:R-:W-:-:S07]  /*0dd0*/  LEA R2, P2, R15, UR8, 0x2 ;  /* 0x000000080f027c11 */ /* 0x000fce000f8410ff */
[----:B------:R-:W1:Y:S02]  /*0de0*/  @P0 MUFU.RCP R3, R16 ;  /* 0x0000001000030308 */ /* 0x000e640000001000 */
[----:B-1----:R-:W-:Y:S01]  /*0df0*/  @P0 FMUL.FTZ R35, R30, R3 ;  /* 0x000000031e230220 */ /* 0x002fe20000410000 */
[----:B------:R-:W-:-:S04]  /*0e00*/  SHF.R.S32.HI R30, RZ, 0x1f, R15 ;  /* 0x0000001fff1e7819 */ /* 0x000fc8000001140f */
[----:B------:R-:W-:-:S05]  /*0e10*/  LEA.HI.X R3, R15, UR9, R30, 0x2, P2 ;  /* 0x000000090f037c11 */ /* 0x000fca00090f141e */
[----:B------:R1:W-:Y:S01]  /*0e20*/  STG.E desc[UR4][R2.64], R35 ;  /* 0x0000002302007986 */ /* 0x0003e2000c101904 */
[----:B------:R-:W-:Y:S05]  /*0e30*/  @P1 EXIT ;  /* 0x000000000000194d */ /* 0x000fea0003800000 */
[----:B------:R-:W2:Y:S01]  /*0e40*/  @P0 MUFU.RCP R14, R16 ;  /* 0x00000010000e0308 */ /* 0x000ea20000001000 */
[----:B------:R-:W-:Y:S01]  /*0e50*/  ISETP.GE.AND P1, PT, R13, UR6, PT ;  /* 0x000000060d007c0c */ /* 0x000fe2000bf26270 */
[----:B------:R-:W-:Y:S02]  /*0e60*/  IMAD.MOV.U32 R15, RZ, RZ, 0x7fc00000 ;  /* 0x7fc00000ff0f7424 */ /* 0x000fe400078e00ff */
[----:B--2---:R-:W-:-:S05]  /*0e70*/  @P0 FMUL.FTZ R15, R27, R14 ;  /* 0x0000000e1b0f0220 */ /* 0x004fca0000410000 */
[----:B------:R2:W-:Y:S05]  /*0e80*/  STG.E desc[UR4][R2.64+0x80], R15 ;  /* 0x0000800f02007986 */ /* 0x0005ea000c101904 */
[----:B------:R-:W-:Y:S05]  /*0e90*/  @P1 EXIT ;  /* 0x000000000000194d */ /* 0x000fea0003800000 */
[----:B--2---:R-:W2:Y:S01]  /*0ea0*/  @P0 MUFU.RCP R15, R16 ;  /* 0x00000010000f0308 */ /* 0x004ea20000001000 */
[----:B------:R-:W-:Y:S02]  /*0eb0*/  ISETP.GE.AND P1, PT, R12, UR6, PT ;  /* 0x000000060c007c0c */ /* 0x000fe4000bf26270 */
[----:B------:R-:W-:Y:S01]  /*0ec0*/  MOV R13, 0x7fc00000 ;  /* 0x7fc00000000d7802 */ /* 0x000fe20000000f00 */
[----:B--2---:R-:W-:-:S05]  /*0ed0*/  @P0 FMUL.FTZ R13, R28, R15 ;  /* 0x0000000f1c0d0220 */ /* 0x004fca0000410000 */
[----:B------:R2:W-:Y:S05]  /*0ee0*/  STG.E desc[UR4][R2.64+0x100], R13 ;  /* 0x0001000d02007986 */ /* 0x0005ea000c101904 */
[----:B------:R-:W-:Y:S05]  /*0ef0*/  @P1 EXIT ;  /* 0x000000000000194d */ /* 0x000fea0003800000 */
[----:B------:R-:W3:Y:S01]  /*0f00*/  @P0 MUFU.RCP R12, R16 ;  /* 0x00000010000c0308 */ /* 0x000ee20000001000 */
[----:B------:R-:W-:Y:S01]  /*0f10*/  ISETP.GE.AND P1, PT, R11, UR6, PT ;  /* 0x000000060b007c0c */ /* 0x000fe2000bf26270 */
[----:B--2---:R-:W-:Y:S02]  /*0f20*/  IMAD.MOV.U32 R13, RZ, RZ, 0x7fc00000 ;  /* 0x7fc00000ff0d7424 */ /* 0x004fe400078e00ff */
[----:B---3--:R-:W-:-:S05]  /*0f30*/  @P0 FMUL.FTZ R13, R29, R12 ;  /* 0x0000000c1d0d0220 */ /* 0x008fca0000410000 */
[----:B------:R2:W-:Y:S05]  /*0f40*/  STG.E desc[UR4][R2.64+0x180], R13 ;  /* 0x0001800d02007986 */ /* 0x0005ea000c101904 */
[----:B------:R-:W-:Y:S05]  /*0f50*/  @P1 EXIT ;  /* 0x000000000000194d */ /* 0x000fea0003800000 */
[----:B------:R-:W2:Y:S01]  /*0f60*/  S2R R14, SR_TID.X ;  /* 0x00000000000e7919 */ /* 0x000ea20000002100 */
[----:B------:R-:W3:Y:S01]  /*0f70*/  @P0 MUFU.RCP R12, R16 ;  /* 0x00000010000c0308 */ /* 0x000ee20000001000 */
[----:B------:R-:W-:Y:S01]  /*0f80*/  MOV R11, 0x7fc00000 ;  /* 0x7fc00000000b7802 */ /* 0x000fe20000000f00 */
[----:B---3--:R-:W-:-:S05]  /*0f90*/  @P0 FMUL.FTZ R11, R17, R12 ;  /* 0x0000000c110b0220 */ /* 0x008fca0000410000 */
[----:B------:R3:W-:Y:S01]  /*0fa0*/  STG.E desc[UR4][R2.64+0x200], R11 ;  /* 0x0002000b02007986 */ /* 0x0007e2000c101904 */
[----:B--2---:R-:W-:-:S05]  /*0fb0*/  VIADD R13, R14, 0xa0 ;  /* 0x000000a00e0d7836 */ /* 0x004fca0000000000 */
[----:B------:R-:W-:-:S13]  /*0fc0*/  ISETP.GE.AND P1, PT, R13, UR6, PT ;  /* 0x000000060d007c0c */ /* 0x000fda000bf26270 */
[----:B---3--:R-:W-:Y:S05]  /*0fd0*/  @P1 EXIT ;  /* 0x000000000000194d */ /* 0x008fea0003800000 */
[----:B------:R-:W2:Y:S01]  /*0fe0*/  @P0 MUFU.RCP R13, R16 ;  /* 0x00000010000d0308 */ /* 0x000ea20000001000 */
[----:B------:R-:W-:Y:S01]  /*0ff0*/  VIADD R12, R14, 0xc0 ;  /* 0x000000c00e0c7836 */ /* 0x000fe20000000000 */
[----:B------:R-:W-:-:S04]  /*1000*/  MOV R11, 0x7fc00000 ;  /* 0x7fc00000000b7802 */ /* 0x000fc80000000f00 */
[----:B------:R-:W-:Y:S01]  /*1010*/  ISETP.GE.AND P1, PT, R12, UR6, PT ;  /* 0x000000060c007c0c */ /* 0x000fe2000bf26270 */
[----:B--2---:R-:W-:-:S05]  /*1020*/  @P0 FMUL.FTZ R11, R18, R13 ;  /* 0x0000000d120b0220 */ /* 0x004fca0000410000 */
[----:B------:R2:W-:Y:S07]  /*1030*/  STG.E desc[UR4][R2.64+0x280], R11 ;  /* 0x0002800b02007986 */ /* 0x0005ee000c101904 */
[----:B------:R-:W-:Y:S05]  /*1040*/  @P1 EXIT ;  /* 0x000000000000194d */ /* 0x000fea0003800000 */
[----:B------:R-:W3:Y:S01]  /*1050*/  @P0 MUFU.RCP R12, R16 ;  /* 0x00000010000c0308 */ /* 0x000ee20000001000 */
[----:B------:R-:W-:Y:S01]  /*1060*/  IADD3 R14, R14, 0xe0, RZ ;  /* 0x000000e00e0e7810 */ /* 0x000fe20007ffe0ff */
[----:B--2---:R-:W-:-:S03]  /*1070*/  IMAD.MOV.U32 R11, RZ, RZ, 0x7fc00000 ;  /* 0x7fc00000ff0b7424 */ /* 0x004fc600078e00ff */
[----:B------:R-:W-:Y:S01]  /*1080*/  ISETP.GE.AND P1, PT, R14, UR6, PT ;  /* 0x000000060e007c0c */ /* 0x000fe2000bf26270 */
[----:B---3--:R-:W-:-:S05]  /*1090*/  @P0 FMUL.FTZ R11, R19, R12 ;  /* 0x0000000c130b0220 */ /* 0x008fca0000410000 */
[----:B------:R2:W-:Y:S07]  /*10a0*/  STG.E desc[UR4][R2.64+0x300], R11 ;  /* 0x0003000b02007986 */ /* 0x0005ee000c101904 */
[----:B------:R-:W-:Y:S05]  /*10b0*/  @P1 EXIT ;  /* 0x000000000000194d */ /* 0x000fea0003800000 */
[----:B------:R-:W3:Y:S01]  /*10c0*/  @P0 MUFU.RCP R13, R16 ;  /* 0x00000010000d0308 */ /* 0x000ee20000001000 */
[----:B------:R-:W-:Y:S02]  /*10d0*/  ISETP.GE.AND P1, PT, R10, UR6, PT ;  /* 0x000000060a007c0c */ /* 0x000fe4000bf26270 */
[----:B--2---:R-:W-:Y:S01]  /*10e0*/  MOV R11, 0x7fc00000 ;  /* 0x7fc00000000b7802 */ /* 0x004fe20000000f00 */
[----:B---3--:R-:W-:-:S05]  /*10f0*/  @P0 FMUL.FTZ R11, R20, R13 ;  /* 0x0000000d140b0220 */ /* 0x008fca0000410000 */
        /* <DEDUP_REMOVED lines=32> */
[----:B------:R-:W3:Y:S01]  /*1300*/  @P0 MUFU.RCP R6, R16 ;  /* 0x0000001000060308 */ /* 0x000ee20000001000 */
[----:B------:R-:W-:Y:S02]  /*1310*/  ISETP.GE.AND P1, PT, R4, UR6, PT ;  /* 0x0000000604007c0c */ /* 0x000fe4000bf26270 */
[----:B------:R-:W-:Y:S01]  /*1320*/  MOV R5, 0x7fc00000 ;  /* 0x7fc0000000057802 */ /* 0x000fe20000000f00 */
[----:B---3--:R-:W-:-:S05]  /*1330*/  @P0 FMUL.FTZ R5, R31, R6 ;  /* 0x000000061f050220 */ /* 0x008fca0000410000 */
[----:B------:R3:W-:Y:S05]  /*1340*/  STG.E desc[UR4][R2.64+0x680], R5 ;  /* 0x0006800502007986 */ /* 0x0007ea000c101904 */
[----:B------:R-:W-:Y:S05]  /*1350*/  @P1 EXIT ;  /* 0x000000000000194d */ /* 0x000fea0003800000 */
[----:B------:R-:W4:Y:S01]  /*1360*/  @P0 MUFU.RCP R4, R16 ;  /* 0x0000001000040308 */ /* 0x000f220000001000 */
[----:B------:R-:W-:Y:S01]  /*1370*/  ISETP.GE.AND P1, PT, R0, UR6, PT ;  /* 0x0000000600007c0c */ /* 0x000fe2000bf26270 */
[----:B---3--:R-:W-:Y:S02]  /*1380*/  IMAD.MOV.U32 R5, RZ, RZ, 0x7fc00000 ;  /* 0x7fc00000ff057424 */ /* 0x008fe400078e00ff */
[----:B----4-:R-:W-:-:S05]  /*1390*/  @P0 FMUL.FTZ R5, R33, R4 ;  /* 0x0000000421050220 */ /* 0x010fca0000410000 */
[----:B------:R3:W-:Y:S05]  /*13a0*/  STG.E desc[UR4][R2.64+0x700], R5 ;  /* 0x0007000502007986 */ /* 0x0007ea000c101904 */
[----:B------:R-:W-:Y:S05]  /*13b0*/  @P1 EXIT ;  /* 0x000000000000194d */ /* 0x000fea0003800000 */
[----:B------:R-:W4:Y:S01]  /*13c0*/  @P0 MUFU.RCP R16, R16 ;  /* 0x0000001000100308 */ /* 0x000f220000001000 */
[----:B---3--:R-:W-:Y:S01]  /*13d0*/  MOV R5, 0x7fc00000 ;  /* 0x7fc0000000057802 */ /* 0x008fe20000000f00 */
[----:B----4-:R-:W-:-:S05]  /*13e0*/  @P0 FMUL.FTZ R5, R25, R16 ;  /* 0x0000001019050220 */ /* 0x010fca0000410000 */
[----:B------:R-:W-:Y:S01]  /*13f0*/  STG.E desc[UR4][R2.64+0x780], R5 ;  /* 0x0007800502007986 */ /* 0x000fe2000c101904 */
[----:B------:R-:W-:Y:S05]  /*1400*/  EXIT ;  /* 0x000000000000794d */ /* 0x000fea0003800000 */
.L_x_4335:
        /* <DEDUP_REMOVED lines=15> */
.L_x_11808:


//--------------------- .text._ZN43_GLOBAL__N__9ae7fba5_10_SoftMax_cu_9f978f6320softmax_warp_forwardIN3c108BFloat16EffLi8ELb0ELb0EEEvPT0_PKT_iiiPKbib --------------------------
	.section	.text._ZN43_GLOBAL__N__9ae7fba5_10_SoftMax_cu_9f978f6320softmax_warp_forwardIN3c108BFloat16EffLi8ELb0ELb0EEEvPT0_PKT_iiiPKbib,"ax",@progbits
	.align	128
.text._ZN43_GLOBAL__N__9ae7fba5_10_SoftMax_cu_9f978f6320softmax_warp_forwardIN3c108BFloat16EffLi8ELb0ELb0EEEvPT0_PKT_iiiPKbib:
        .type           _ZN43_GLOBAL__N__9ae7fba5_10_SoftMax_cu_9f978f6320softmax_warp_forwardIN3c108BFloat16EffLi8ELb0ELb0EEEvPT0_PKT_iiiPKbib,@function
        .size           _ZN43_GLOBAL__N__9ae7fba5_10_SoftMax_cu_9f978f6320softmax_warp_forwardIN3c108BFloat16EffLi8ELb0ELb0EEEvPT0_PKT_iiiPKbib,(.L_x_11809 - _ZN43_GLOBAL__N__9ae7fba5_10_SoftMax_cu_9f978f6320softmax_warp_forwardIN3c108BFloat16EffLi8ELb0ELb0EEEvPT0_PKT_iiiPKbib)
        .other          _ZN43_GLOBAL__N__9ae7fba5_10_SoftMax_cu_9f978f6320softmax_warp_forwardIN3c108BFloat16EffLi8ELb0ELb0EEEvPT0_PKT_iiiPKbib,@"STO_CUDA_ENTRY STV_DEFAULT"
_ZN43_GLOBAL__N__9ae7fba5_10_SoftMax_cu_9f978f6320softmax_warp_forwardIN3c108BFloat16EffLi8ELb0ELb0EEEvPT0_PKT_iiiPKbib:
        /* <DEDUP_REMOVED lines=8> */
[----:B------:R-:W-:-:S03]  /*0080*/  ULDC.64 UR4, c[0x0][0x220] ;  /* 0x0000880000047ab9 */ /* 0x000fc60000000a00 */
[C---:B-1----:R-:W-:Y:S01]  /*0090*/  IMAD R8, R3.reuse, UR5, R12 ;  /* 0x0000000503087c24 */ /* 0x042fe2000f8e020c */
[----:B------:R-:W-:Y:S01]  /*00a0*/  IADD3 R20, -R3, UR4, RZ ;  /* 0x0000000403147c10 */ /* 0x000fe2000fffe1ff */
[----:B------:R-:W-:-:S03]  /*00b0*/  ULDC.64 UR4, c[0x0][0x208] ;  /* 0x0000820000047ab9 */ /* 0x000fc60000000a00 */
[----:B------:R-:W-:-:S04]  /*00c0*/  ISETP.GT.AND P0, PT, R20, RZ, PT ;  /* 0x000000ff1400720c */ /* 0x000fc80003f04270 */
[----:B--2---:R-:W-:Y:S01]  /*00d0*/  SEL R15, R9, RZ, P0 ;  /* 0x000000ff090f7207 */ /* 0x004fe20000000000 */
[----:B---3--:R-:W-:-:S03]  /*00e0*/  IMAD.WIDE R10, R8, 0x2, R10 ;  /* 0x00000002080a7825 */ /* 0x008fc600078e020a */
[----:B------:R-:W-:-:S13]  /*00f0*/  ISETP.GE.AND P0, PT, R12, R15, PT ;  /* 0x0000000f0c00720c */ /* 0x000fda0003f06270 */
[----:B------:R-:W2:Y:S01]  /*0100*/  @!P0 LDG.E.U16 R14, desc[UR4][R10.64] ;  /* 0x000000040a0e8981 */ /* 0x000ea2000c1e1500 */
[C---:B------:R-:W-:Y:S01]  /*0110*/  VIADD R7, R12.reuse, 0x20 ;  /* 0x000000200c077836 */ /* 0x040fe20000000000 */
[C---:B------:R-:W-:Y:S01]  /*0120*/  IADD3 R5, R12.reuse, 0x60, RZ ;  /* 0x000000600c057810 */ /* 0x040fe20007ffe0ff */
[----:B------:R-:W-:-:S03]  /*0130*/  VIADD R6, R12, 0x40 ;  /* 0x000000400c067836 */ /* 0x000fc60000000000 */
[-C--:B------:R-:W-:Y:S02]  /*0140*/  ISETP.GE.AND P6, PT, R7, R15.reuse, PT ;  /* 0x0000000f0700720c */ /* 0x080fe40003fc6270 */
[-C--:B------:R-:W-:Y:S02]  /*0150*/  ISETP.GE.AND P5, PT, R6, R15.reuse, PT ;  /* 0x0000000f0600720c */ /* 0x080fe40003fa6270 */
[----:B------:R-:W-:Y:S01]  /*0160*/  ISETP.GE.AND P4, PT, R5, R15, PT ;  /* 0x0000000f0500720c */ /* 0x000fe20003f86270 */
[----:B------:R-:W-:-:S08]  /*0170*/  VIADD R4, R12, 0x80 ;  /* 0x000000800c047836 */ /* 0x000fd00000000000 */
[----:B------:R-:W3:Y:S04]  /*0180*/  @!P6 LDG.E.U16 R16, desc[UR4][R10.64+0x40] ;  /* 0x000040040a10e981 */ /* 0x000ee8000c1e1500 */
[----:B------:R-:W4:Y:S01]  /*0190*/  @!P5 LDG.E.U16 R21, desc[UR4][R10.64+0x80] ;  /* 0x000080040a15d981 */ /* 0x000f22000c1e1500 */
[-C--:B------:R-:W-:Y:S01]  /*01a0*/  ISETP.GE.AND P3, PT, R4, R15.reuse, PT ;  /* 0x0000000f0400720c */ /* 0x080fe20003f66270 */
[C---:B------:R-:W-:Y:S02]  /*01b0*/  VIADD R3, R12.reuse, 0xa0 ;  /* 0x000000a00c037836 */ /* 0x040fe40000000000 */
[----:B------:R-:W5:Y:S01]  /*01c0*/  @!P4 LDG.E.U16 R22, desc[UR4][R10.64+0xc0] ;  /* 0x0000c0040a16c981 */ /* 0x000f62000c1e1500 */
[----:B------:R-:W-:Y:S02]  /*01d0*/  IADD3 R2, R12, 0xc0, RZ ;  /* 0x000000c00c027810 */ /* 0x000fe40007ffe0ff */
[----:B------:R-:W-:-:S02]  /*01e0*/  ISETP.GE.AND P2, PT, R3, R15, PT ;  /* 0x0000000f0300720c */ /* 0x000fc40003f46270 */
[----:B------:R-:W-:-:S05]  /*01f0*/  ISETP.GE.AND P1, PT, R2, R15, PT ;  /* 0x0000000f0200720c */ /* 0x000fca0003f26270 */
[----:B------:R-:W5:Y:S01]  /*0200*/  @!P3 LDG.E.U16 R23, desc[UR4][R10.64+0x100] ;  /* 0x000100040a17b981 */ /* 0x000f62000c1e1500 */
[----:B------:R-:W-:Y:S02]  /*0210*/  VIADD R0, R12, 0xe0 ;  /* 0x000000e00c007836 */ /* 0x000fe40000000000 */
[----:B------:R-:W-:-:S03]  /*0220*/  IMAD.MOV.U32 R13, RZ, RZ, -0x800000 ;  /* 0xff800000ff0d7424 */ /* 0x000fc600078e00ff */
[----:B------:R-:W5:Y:S04]  /*0230*/  @!P2 LDG.E.U16 R17, desc[UR4][R10.64+0x140] ;  /* 0x000140040a11a981 */ /* 0x000f68000c1e1500 */
[----:B------:R-:W5:Y:S01]  /*0240*/  @!P1 LDG.E.U16 R18, desc[UR4][R10.64+0x180] ;  /* 0x000180040a129981 */ /* 0x000f62000c1e1500 */
[----:B--2---:R-:W-:Y:S02]  /*0250*/  @!P0 SHF.L.U32 R13, R14, 0x10, RZ ;  /* 0x000000100e0d8819 */ /* 0x004fe400000006ff */
[----:B------:R-:W-:-:S13]  /*0260*/  ISETP.GE.AND P0, PT, R0, R15, PT ;  /* 0x0000000f0000720c */ /* 0x000fda0003f06270 */
[----:B------:R0:W2:Y:S01]  /*0270*/  @!P0 LDG.E.U16 R19, desc[UR4][R10.64+0x1c0] ;  /* 0x0001c0040a138981 */ /* 0x0000a2000c1e1500 */
[----:B------:R-:W-:Y:S02]  /*0280*/  IMAD.MOV.U32 R14, RZ, RZ, -0x800000 ;  /* 0xff800000ff0e7424 */ /* 0x000fe400078e00ff */
[----:B---3--:R-:W-:Y:S01]  /*0290*/  @!P6 IMAD.U32 R14, R16, 0x10000, RZ ;  /* 0x00010000100ee824 */ /* 0x008fe200078e00ff */
[----:B------:R-:W-:-:S04]  /*02a0*/  MOV R15, 0xff800000 ;  /* 0xff800000000f7802 */ /* 0x000fc80000000f00 */
[----:B------:R-:W-:Y:S01]  /*02b0*/  FSETP.GT.FTZ.AND P6, PT, R13, R14, PT ;  /* 0x0000000e0d00720b */ /* 0x000fe20003fd4000 */
[----:B----4-:R-:W-:-:S03]  /*02c0*/  @!P5 IMAD.U32 R15, R21, 0x10000, RZ ;  /* 0x00010000150fd824 */ /* 0x010fc600078e00ff */
[----:B------:R-:W-:Y:S01]  /*02d0*/  FSEL R24, R13, R14, P6 ;  /* 0x0000000e0d187208 */ /* 0x000fe20003000000 */
[----:B------:R-:W-:-:S03]  /*02e0*/  IMAD.MOV.U32 R16, RZ, RZ, -0x800000 ;  /* 0xff800000ff107424 */ /* 0x000fc600078e00ff */
[-C--:B------:R-:W-:Y:S02]  /*02f0*/  FSETP.GT.FTZ.AND P5, PT, R24, R15.reuse, PT ;  /* 0x0000000f1800720b */ /* 0x080fe40003fb4000 */
[----:B-----5:R-:W-:Y:S02]  /*0300*/  @!P4 SHF.L.U32 R16, R22, 0x10, RZ ;  /* 0x000000101610c819 */ /* 0x020fe400000006ff */
[----:B------:R-:W-:Y:S01]  /*0310*/  FSEL R21, R24, R15, P5 ;  /* 0x0000000f18157208 */ /* 0x000fe20002800000 */
[----:B0-----:R-:W-:-:S03]  /*0320*/  IMAD.MOV.U32 R10, RZ, RZ, -0x800000 ;  /* 0xff800000ff0a7424 */ /* 0x001fc600078e00ff */
[-C--:B------:R-:W-:Y:S02]  /*0330*/  FSETP.GT.FTZ.AND P4, PT, R21, R16.reuse, PT ;  /* 0x000000101500720b */ /* 0x080fe40003f94000 */
[----:B------:R-:W-:Y:S02]  /*0340*/  @!P3 SHF.L.U32 R10, R23, 0x10, RZ ;  /* 0x00000010170ab819 */ /* 0x000fe400000006ff */
[----:B------:R-:W-:Y:S01]  /*0350*/  FSEL R21, R21, R16, P4 ;  /* 0x0000001015157208 */ /* 0x000fe20002000000 */
[----:B------:R-:W-:-:S03]  /*0360*/  IMAD.MOV.U32 R11, RZ, RZ, -0x800000 ;  /* 0xff800000ff0b7424 */ /* 0x000fc600078e00ff */
        /* <DEDUP_REMOVED lines=8> */
[CC--:B------:R-:W-:Y:S02]  /*03f0*/  FSETP.GT.FTZ.AND P1, PT, R22.reuse, R17.reuse, PT ;  /* 0x000000111600720b */ /* 0x0c0fe40003f34000 */
[----:B--2---:R-:W-:Y:S02]  /*0400*/  @!P0 SHF.L.U32 R18, R19, 0x10, RZ ;  /* 0x0000001013128819 */ /* 0x004fe400000006ff */
        /* <DEDUP_REMOVED lines=21> */
[----:B------:R-:W-:Y:S01]  /*0560*/  FMUL.FTZ R14, R14, 1.4426950216293334961 ;  /* 0x3fb8aa3b0e0e7820 */ /* 0x000fe20000410000 */
[C---:B------:R-:W-:Y:S01]  /*0570*/  FADD.FTZ R15, -R19.reuse, R15 ;  /* 0x0000000f130f7221 */ /* 0x040fe20000010100 */
[----:B------:R-:W-:-:S03]  /*0580*/  FADD.FTZ R16, -R19, R16 ;  /* 0x0000001013107221 */ /* 0x000fc60000010100 */
[----:B------:R-:W0:Y:S01]  /*0590*/  MUFU.EX2 R13, R13 ;  /* 0x0000000d000d7308 */ /* 0x000e220000000800 */
[----:B------:R-:W-:Y:S01]  /*05a0*/  FMUL.FTZ R15, R15, 1.4426950216293334961 ;  /* 0x3fb8aa3b0f0f7820 */ /* 0x000fe20000410000 */
[----:B------:R-:W-:Y:S01]  /*05b0*/  FMUL.FTZ R16, R16, 1.4426950216293334961 ;  /* 0x3fb8aa3b10107820 */ /* 0x000fe20000410000 */
[----:B------:R-:W-:-:S05]  /*05c0*/  FADD.FTZ R10, -R19, R10 ;  /* 0x0000000a130a7221 */ /* 0x000fca0000010100 */
[----:B------:R-:W1:Y:S01]  /*05d0*/  MUFU.EX2 R14, R14 ;  /* 0x0000000e000e7308 */ /* 0x000e620000000800 */
[----:B------:R-:W-:Y:S01]  /*05e0*/  FMUL.FTZ R21, R10, 1.4426950216293334961 ;  /* 0x3fb8aa3b0a157820 */ /* 0x000fe20000410000 */
[----:B------:R-:W-:-:S06]  /*05f0*/  FADD.FTZ R11, -R19, R11 ;  /* 0x0000000b130b7221 */ /* 0x000fcc0000010100 */
[----:B------:R-:W2:Y:S01]  /*0600*/  MUFU.EX2 R15, R15 ;  /* 0x0000000f000f7308 */ /* 0x000ea20000000800 */
[----:B------:R-:W-:Y:S01]  /*0610*/  FMUL.FTZ R22, R11, 1.4426950216293334961 ;  /* 0x3fb8aa3b0b167820 */ /* 0x000fe20000410000 */
[----:B------:R-:W-:Y:S01]  /*0620*/  FADD.FTZ R10, -R19, R17 ;  /* 0x00000011130a7221 */ /* 0x000fe20000010100 */
[----:B0-----:R-:W-:-:S05]  /*0630*/  FADD.FTZ R11, RZ, R13 ;  /* 0x0000000dff0b7221 */ /* 0x001fca0000010000 */
[----:B------:R-:W0:Y:S01]  /*0640*/  MUFU.EX2 R16, R16 ;  /* 0x0000001000107308 */ /* 0x000e220000000800 */
[----:B------:R-:W-:Y:S01]  /*0650*/  FADD.FTZ R19, -R19, R18 ;  /* 0x0000001213137221 */ /* 0x000fe20000010100 */
[----:B------:R-:W-:Y:S01]  /*0660*/  FMUL.FTZ R23, R10, 1.4426950216293334961 ;  /* 0x3fb8aa3b0a177820 */ /* 0x000fe20000410000 */
[----:B-1----:R-:W-:-:S05]  /*0670*/  FADD.FTZ R10, R11, R14 ;  /* 0x0000000e0b0a7221 */ /* 0x002fca0000010000 */
[----:B------:R-:W1:Y:S01]  /*0680*/  MUFU.EX2 R21, R21 ;  /* 0x0000001500157308 */ /* 0x000e620000000800 */
[----:B------:R-:W-:Y:S01]  /*0690*/  FMUL.FTZ R19, R19, 1.4426950216293334961 ;  /* 0x3fb8aa3b13137820 */ /* 0x000fe20000410000 */
[----:B--2---:R-:W-:-:S06]  /*06a0*/  FADD.FTZ R11, R10, R15 ;  /* 0x0000000f0a0b7221 */ /* 0x004fcc0000010000 */
[----:B------:R-:W2:Y:S01]  /*06b0*/  MUFU.EX2 R17, R22 ;  /* 0x0000001600117308 */ /* 0x000ea20000000800 */
[----:B0-----:R-:W-:-:S07]  /*06c0*/  FADD.FTZ R10, R11, R16 ;  /* 0x000000100b0a7221 */ /* 0x001fce0000010000 */
[----:B------:R-:W0:Y:S01]  /*06d0*/  MUFU.EX2 R18, R23 ;  /* 0x0000001700127308 */ /* 0x000e220000000800 */
[----:B-1----:R-:W-:-:S07]  /*06e0*/  FADD.FTZ R10, R10, R21 ;  /* 0x000000150a0a7221 */ /* 0x002fce0000010000 */
[----:B------:R-:W1:Y:S01]  /*06f0*/  MUFU.EX2 R19, R19 ;  /* 0x0000001300137308 */ /* 0x000e620000000800 */
[----:B--2---:R-:W-:-:S04]  /*0700*/  FADD.FTZ R11, R10, R17 ;  /* 0x000000110a0b7221 */ /* 0x004fc80000010000 */
[----:B0-----:R-:W-:-:S04]  /*0710*/  FADD.FTZ R10, R11, R18 ;  /* 0x000000120b0a7221 */ /* 0x001fc80000010000 */
[----:B-1----:R-:W-:-:S05]  /*0720*/  FADD.FTZ R10, R10, R19 ;  /* 0x000000130a0a7221 */ /* 0x002fca0000010000 */
        /* <DEDUP_REMOVED lines=15> */
[----:B------:R-:W-:Y:S01]  /*0820*/  ULDC.64 UR6, c[0x0][0x210] ;  /* 0x0000840000067ab9 */ /* 0x000fe20000000a00 */
[----:B------:R-:W-:Y:S01]  /*0830*/  ISETP.GE.AND P1, PT, R7, R9, PT ;  /* 0x000000090700720c */ /* 0x000fe20003f26270 */
[----:B------:R-:W-:Y:S01]  /*0840*/  IMAD.MOV.U32 R23, RZ, RZ, 0x7fc00000 ;  /* 0x7fc00000ff177424 */ /* 0x000fe200078e00ff */
[----:B------:R-:W-:Y:S02]  /*0850*/  SHF.R.S32.HI R11, RZ, 0x1f, R8 ;  /* 0x0000001fff0b7819 */ /* 0x000fe40000011408 */
[----:B------:R-:W-:-:S04]  /*0860*/  LEA R10, P2, R8, UR6, 0x2 ;  /* 0x00000006080a7c11 */ /* 0x000fc8000f8410ff */
[----:B------:R-:W-:-:S03]  /*0870*/  LEA.HI.X R11, R8, UR7, R11, 0x2, P2 ;  /* 0x00000007080b7c11 */ /* 0x000fc600090f140b */
[----:B------:R-:W1:Y:S02]  /*0880*/  @P0 MUFU.RCP R20, R12 ;  /* 0x0000000c00140308 */ /* 0x000e640000001000 */
[----:B-1----:R-:W-:-:S05]  /*0890*/  @P0 FMUL.FTZ R23, R13, R20 ;  /* 0x000000140d170220 */ /* 0x002fca0000410000 */
[----:B------:R1:W-:Y:S01]  /*08a0*/  STG.E desc[UR4][R10.64], R23 ;  /* 0x000000170a007986 */ /* 0x0003e2000c101904 */
[----:B------:R-:W-:Y:S05]  /*08b0*/  @P1 EXIT ;  /* 0x000000000000194d */ /* 0x000fea0003800000 */
[----:B------:R-:W2:Y:S01]  /*08c0*/  @P0 MUFU.RCP R13, R12 ;  /* 0x0000000c000d0308 */ /* 0x000ea20000001000 */
[----:B------:R-:W-:Y:S02]  /*08d0*/  ISETP.GE.AND P1, PT, R6, R9, PT ;  /* 0x000000090600720c */ /* 0x000fe40003f26270 */
[----:B------:R-:W-:Y:S01]  /*08e0*/  MOV R7, 0x7fc00000 ;  /* 0x7fc0000000077802 */ /* 0x000fe20000000f00 */
[----:B--2---:R-:W-:-:S05]  /*08f0*/  @P0 FMUL.FTZ R7, R14, R13 ;  /* 0x0000000d0e070220 */ /* 0x004fca0000410000 */
[----:B------:R2:W-:Y:S05]  /*0900*/  STG.E desc[UR4][R10.64+0x80], R7 ;  /* 0x000080070a007986 */ /* 0x0005ea000c101904 */
[----:B------:R-:W-:Y:S05]  /*0910*/  @P1 EXIT ;  /* 0x000000000000194d */ /* 0x000fea0003800000 */
[----:B------:R-:W3:Y:S01]  /*0920*/  @P0 MUFU.RCP R6, R12 ;  /* 0x0000000c00060308 */ /* 0x000ee20000001000 */
[----:B------:R-:W-:Y:S01]  /*0930*/  ISETP.GE.AND P1, PT, R5, R9, PT ;  /* 0x000000090500720c */ /* 0x000fe20003f26270 */
[----:B--2---:R-:W-:Y:S02]  /*0940*/  IMAD.MOV.U32 R7, RZ, RZ, 0x7fc00000 ;  /* 0x7fc00000ff077424 */ /* 0x004fe400078e00ff */
[----:B---3--:R-:W-:-:S05]  /*0950*/  @P0 FMUL.FTZ R7, R15, R6 ;  /* 0x000000060f070220 */ /* 0x008fca0000410000 */
[----:B------:R2:W-:Y:S05]  /*0960*/  STG.E desc[UR4][R10.64+0x100], R7 ;  /* 0x000100070a007986 */ /* 0x0005ea000c101904 */
[----:B------:R-:W-:Y:S05]  /*0970*/  @P1 EXIT ;  /* 0x000000000000194d */ /* 0x000fea0003800000 */
[----:B--2---:R-:W2:Y:S01]  /*0980*/  @P0 MUFU.RCP R7, R12 ;  /* 0x0000000c00070308 */ /* 0x004ea20000001000 */
        /* <DEDUP_REMOVED lines=17> */
[----:B--2---:R-:W2:Y:S01]  /*0aa0*/  @P0 MUFU.RCP R5, R12 ;  /* 0x0000000c00050308 */ /* 0x004ea20000001000 */
[----:B------:R-:W-:Y:S01]  /*0ab0*/  ISETP.GE.AND P1, PT, R0, R9, PT ;  /* 0x000000090000720c */ /* 0x000fe20003f26270 */
[----:B---3--:R-:W-:Y:S02]  /*0ac0*/  IMAD.MOV.U32 R3, RZ, RZ, 0x7fc00000 ;  /* 0x7fc00000ff037424 */ /* 0x008fe400078e00ff */
[----:B--2---:R-:W-:-:S05]  /*0ad0*/  @P0 FMUL.FTZ R3, R18, R5 ;  /* 0x0000000512030220 */ /* 0x004fca0000410000 */
[----:B------:R2:W-:Y:S05]  /*0ae0*/  STG.E desc[UR4][R10.64+0x300], R3 ;  /* 0x000300030a007986 */ /* 0x0005ea000c101904 */
[----:B------:R-:W-:Y:S05]  /*0af0*/  @P1 EXIT ;  /* 0x000000000000194d */ /* 0x000fea0003800000 */
[----:B------:R-:W3:Y:S01]  /*0b00*/  @P0 MUFU.RCP R12, R12 ;  /* 0x0000000c000c0308 */ /* 0x000ee20000001000 */
[----:B--2---:R-:W-:Y:S01]  /*0b10*/  MOV R3, 0x7fc00000 ;  /* 0x7fc0000000037802 */ /* 0x004fe20000000f00 */
[----:B---3--:R-:W-:-:S05]  /*0b20*/  @P0 FMUL.FTZ R3, R19, R12 ;  /* 0x0000000c13030220 */ /* 0x008fca0000410000 */
[----:B------:R-:W-:Y:S01]  /*0b30*/  STG.E desc[UR4][R10.64+0x380], R3 ;  /* 0x000380030a007986 */ /* 0x000fe2000c101904 */
[----:B------:R-:W-:Y:S05]  /*0b40*/  EXIT ;  /* 0x000000000000794d */ /* 0x000fea0003800000 */
.L_x_4336:
        /* <DEDUP_REMOVED lines=11> */
.L_x_11809:


//--------------------- .text._ZN43_GLOBAL__N__9ae7fba5_10_SoftMax_cu_9f978f6320softmax_warp_forwardIN3c108BFloat16EffLi7ELb0ELb0EEEvPT0_PKT_iiiPKbib --------------------------
	.section	.text._ZN43_GLOBAL__N__9ae7fba5_10_SoftMax_cu_9f978f6320softmax_warp_forwardIN3c108BFloat16EffLi7ELb0ELb0EEEvPT0_PKT_iiiPKbib,"ax",@progbits
	.align	128
.text._ZN43_GLOBAL__N__9ae7fba5_10_SoftMax_cu_9f978f6320softmax_warp_forwardIN3c108BFloat16EffLi7ELb0ELb0EEEvPT0_PKT_iiiPKbib:
        .type           _ZN43_GLOBAL__N__9ae7fba5_10_SoftMax_cu_9f978f6320softmax_warp_forwardIN3c108BFloat16EffLi7ELb0ELb0EEEvPT0_PKT_iiiPKbib,@function
        .size           _ZN43_GLOBAL__N__9ae7fba5_10_SoftMax_cu_9f978f6320softmax_warp_forwardIN3c108BFloat16EffLi7ELb0ELb0EEEvPT0_PKT_iiiPKbib,(.L_x_11810 - _ZN43_GLOBAL__N__9ae7fba5_10_SoftMax_cu_9f978f6320softmax_warp_forwardIN3c108BFloat16EffLi7ELb0ELb0EEEvPT0_PKT_iiiPKbib)
        .other          _ZN43_GLOBAL__N__9ae7fba5_10_SoftMax_cu_9f978f6320softmax_warp_forwardIN3c108BFloat16EffLi7ELb0ELb0EEEvPT0_PKT_iiiPKbib,@"STO_CUDA_ENTRY STV_DEFAULT"
_ZN43_GLOBAL__N__9ae7fba5_10_SoftMax_cu_9f978f6320softmax_warp_forwardIN3c108BFloat16EffLi7ELb0ELb0EEEvPT0_PKT_iiiPKbib:
        /* <DEDUP_REMOVED lines=11> */
[----:B------:R-:W-:-:S04]  /*00b0*/  IMAD.SHL.U32 R5, R4, 0x2, RZ ;  /* 0x0000000204057824 */ /* 0x000fc800078e00ff */
[----:B--2---:R-:W-:Y:S02]  /*00c0*/  IMAD.IADD R14, R2, 0x1, -R5 ;  /* 0x00000001020e7824 */ /* 0x004fe400078e0a05 */
[----:B-1----:R-:W-:-:S03]  /*00d0*/  IMAD R3, R5, R3, R12 ;  /* 0x0000000305037224 */ /* 0x002fc600078e020c */
[----:B------:R-:W-:-:S04]  /*00e0*/  ISETP.GT.AND P0, PT, R14, RZ, PT ;  /* 0x000000ff0e00720c */ /* 0x000fc80003f04270 */
[----:B---3--:R-:W-:-:S04]  /*00f0*/  SEL R4, R6, RZ, P0 ;  /* 0x000000ff06047207 */ /* 0x008fc80000000000 */
[----:B------:R-:W-:Y:S01]  /*0100*/  ISETP.GE.AND P6, PT, R12, R4, PT ;  /* 0x000000040c00720c */ /* 0x000fe20003fc6270 */
[----:B0-----:R-:W-:-:S12]  /*0110*/  IMAD.WIDE R16, R3, 0x2, R16 ;  /* 0x0000000203107825 */ /* 0x001fd800078e0210 */
[----:B------:R-:W2:Y:S01]  /*0120*/  @!P6 LDG.E.U16 R19, desc[UR4][R16.64] ;  /* 0x000000041013e981 */ /* 0x000ea2000c1e1500 */
[----:B------:R-:W-:Y:S01]  /*0130*/  VIADD R7, R12, 0x20 ;  /* 0x000000200c077836 */ /* 0x000fe20000000000 */
[----:B------:R-:W-:Y:S01]  /*0140*/  VIMNMX R14, R14, 0x2, PT ;  /* 0x000000020e0e7848 */ /* 0x000fe20003fe0100 */
[C---:B------:R-:W-:Y:S01]  /*0150*/  VIADD R9, R12.reuse, 0x40 ;  /* 0x000000400c097836 */ /* 0x040fe20000000000 */
[----:B------:R-:W-:Y:S02]  /*0160*/  IADD3 R11, R12, 0x60, RZ ;  /* 0x000000600c0b7810 */ /* 0x000fe40007ffe0ff */
[-C--:B------:R-:W-:Y:S02]  /*0170*/  ISETP.GE.AND P5, PT, R7, R4.reuse, PT ;  /* 0x000000040700720c */ /* 0x080fe40003fa6270 */
[----:B------:R-:W-:Y:S02]  /*0180*/  ISETP.GT.AND P0, PT, R14, 0x1, PT ;  /* 0x000000010e00780c */ /* 0x000fe40003f04270 */
[----:B------:R-:W-:-:S02]  /*0190*/  ISETP.GE.AND P4, PT, R9, R4, PT ;  /* 0x000000040900720c */ /* 0x000fc40003f86270 */
[----:B------:R-:W-:Y:S02]  /*01a0*/  SEL R24, R6, RZ, P0 ;  /* 0x000000ff06187207 */ /* 0x000fe40000000000 */
[----:B------:R-:W-:Y:S02]  /*01b0*/  SHF.R.S32.HI R8, RZ, 0x1f, R3 ;  /* 0x0000001fff087819 */ /* 0x000fe40000011403 */
[----:B------:R-:W-:Y:S02]  /*01c0*/  IADD3 R10, P0, R3, R6, RZ ;  /* 0x00000006030a7210 */ /* 0x000fe40007f1e0ff */
[-C--:B------:R-:W-:Y:S01]  /*01d0*/  ISETP.GE.AND P1, PT, R12, R24.reuse, PT ;  /* 0x000000180c00720c */ /* 0x080fe20003f26270 */
[----:B------:R-:W3:Y:S01]  /*01e0*/  @!P5 LDG.E.U16 R20, desc[UR4][R16.64+0x40] ;  /* 0x000040041014d981 */ /* 0x000ee2000c1e1500 */
[----:B------:R-:W-:Y:S02]  /*01f0*/  ISETP.GE.AND P2, PT, R7, R24, PT ;  /* 0x000000180700720c */ /* 0x000fe40003f46270 */
[----:B------:R-:W-:Y:S01]  /*0200*/  ISETP.GE.AND P3, PT, R11, R4, PT ;  /* 0x000000040b00720c */ /* 0x000fe20003f66270 */
[----:B------:R-:W4:Y:S01]  /*0210*/  @!P4 LDG.E.U16 R21, desc[UR4][R16.64+0x80] ;  /* 0x000080041015c981 */ /* 0x000f22000c1e1500 */
[----:B------:R-:W-:-:S02]  /*0220*/  LEA.HI.X.SX32 R13, R6, R8, 0x1, P0 ;  /* 0x00000008060d7211 */ /* 0x000fc400000f0eff */
[----:B------:R-:W-:-:S04]  /*0230*/  LEA R4, P0, R10, UR8, 0x1 ;  /* 0x000000080a047c11 */ /* 0x000fc8000f8008ff */
[----:B------:R-:W-:Y:S02]  /*0240*/  LEA.HI.X R5, R10, UR9, R13, 0x1, P0 ;  /* 0x000000090a057c11 */ /* 0x000fe400080f0c0d */
[-C--:B------:R-:W-:Y:S01]  /*0250*/  ISETP.GE.AND P0, PT, R9, R24.reuse, PT ;  /* 0x000000180900720c */ /* 0x080fe20003f06270 */
[----:B------:R-:W-:Y:S02]  /*0260*/  IMAD.MOV.U32 R18, RZ, RZ, -0x800000 ;  /* 0xff800000ff127424 */ /* 0x000fe400078e00ff */
[----:B------:R-:W5:Y:S04]  /*0270*/  @!P1 LDG.E.U16 R22, desc[UR4][R4.64] ;  /* 0x0000000404169981 */ /* 0x000f68000c1e1500 */
[----:B------:R-:W5:Y:S04]  /*0280*/  @!P2 LDG.E.U16 R15, desc[UR4][R4.64+0x40] ;  /* 0x00004004040fa981 */ /* 0x000f68000c1e1500 */
[----:B------:R-:W5:Y:S04]  /*0290*/  @!P3 LDG.E.U16 R25, desc[UR4][R16.64+0xc0] ;  /* 0x0000c0041019b981 */ /* 0x000f68000c1e1500 */
[----:B------:R-:W5:Y:S01]  /*02a0*/  @!P0 LDG.E.U16 R23, desc[UR4][R4.64+0x80] ;  /* 0x0000800404178981 */ /* 0x000f62000c1e1500 */
[----:B--2---:R-:W-:Y:S01]  /*02b0*/  @!P6 IMAD.U32 R18, R19, 0x10000, RZ ;  /* 0x000100001312e824 */ /* 0x004fe200078e00ff */
[----:B------:R-:W-:-:S13]  /*02c0*/  ISETP.GE.AND P6, PT, R11, R24, PT ;  /* 0x000000180b00720c */ /* 0x000fda0003fc6270 */
[----:B------:R0:W2:Y:S01]  /*02d0*/  @!P6 LDG.E.U16 R24, desc[UR4][R4.64+0xc0] ;  /* 0x0000c0040418e981 */ /* 0x0000a2000c1e1500 */
[----:B------:R-:W-:Y:S01]  /*02e0*/  IMAD.MOV.U32 R19, RZ, RZ, -0x800000 ;  /* 0xff800000ff137424 */ /* 0x000fe200078e00ff */
[----:B---3--:R-:W-:Y:S01]  /*02f0*/  @!P5 SHF.L.U32 R19, R20, 0x10, RZ ;  /* 0x000000101413d819 */ /* 0x008fe200000006ff */
[----:B------:R-:W-:-:S03]  /*0300*/  IMAD.MOV.U32 R20, RZ, RZ, -0x800000 ;  /* 0xff800000ff147424 */ /* 0x000fc600078e00ff */
[CC--:B------:R-:W-:Y:S01]  /*0310*/  FSETP.GT.FTZ.AND P5, PT, R18.reuse, R19.reuse, PT ;  /* 0x000000131200720b */ /* 0x0c0fe20003fb4000 */
[----:B----4-:R-:W-:Y:S02]  /*0320*/  @!P4 IMAD.U32 R20, R21, 0x10000, RZ ;  /* 0x000100001514c824 */ /* 0x010fe400078e00ff */
[----:B0-----:R-:W-:Y:S01]  /*0330*/  IMAD.MOV.U32 R5, RZ, RZ, -0x800000 ;  /* 0xff800000ff057424 */ /* 0x001fe200078e00ff */
[----:B------:R-:W-:Y:S01]  /*0340*/  FSEL R17, R18, R19, P5 ;  /* 0x0000001312117208 */ /* 0x000fe20002800000 */
[----:B------:R-:W-:-:S03]  /*0350*/  IMAD.MOV.U32 R4, RZ, RZ, -0x800000 ;  /* 0xff800000ff047424 */ /* 0x000fc600078e00ff */
[-C--:B------:R-:W-:Y:S01]  /*0360*/  FSETP.GT.FTZ.AND P4, PT, R17, R20.reuse, PT ;  /* 0x000000141100720b */ /* 0x080fe20003f94000 */
[----:B-----5:R-:W-:Y:S01]  /*0370*/  @!P1 IMAD.U32 R5, R22, 0x10000, RZ ;  /* 0x0001000016059824 */ /* 0x020fe200078e00ff */
[----:B------:R-:W-:Y:S01]  /*0380*/  @!P2 SHF.L.U32 R4, R15, 0x10, RZ ;  /* 0x000000100f04a819 */ /* 0x000fe200000006ff */
[----:B------:R-:W-:Y:S01]  /*0390*/  IMAD.MOV.U32 R21, RZ, RZ, -0x800000 ;  /* 0xff800000ff157424 */ /* 0x000fe200078e00ff */
[----:B------:R-:W-:Y:S02]  /*03a0*/  FSEL R16, R17, R20, P4 ;  /* 0x0000001411107208 */ /* 0x000fe40002000000 */
[-C--:B------:R-:W-:Y:S01]  /*03b0*/  FSETP.GT.FTZ.AND P1, PT, R5, R4.reuse, PT ;  /* 0x000000040500720b */ /* 0x080fe20003f34000 */
[----:B------:R-:W-:Y:S01]  /*03c0*/  IMAD.MOV.U32 R15, RZ, RZ, -0x800000 ;  /* 0xff800000ff0f7424 */ /* 0x000fe200078e00ff */
[----:B------:R-:W-:Y:S01]  /*03d0*/  @!P3 SHF.L.U32 R21, R25, 0x10, RZ ;  /* 0x000000101915b819 */ /* 0x000fe200000006ff */
[----:B------:R-:W-:Y:S01]  /*03e0*/  @!P0 IMAD.U32 R15, R23, 0x10000, RZ ;  /* 0x00010000170f8824 */ /* 0x000fe200078e00ff */
[----:B------:R-:W-:-:S02]  /*03f0*/  FSEL R22, R5, R4, P1 ;  /* 0x0000000405167208 */ /* 0x000fc40000800000 */
[----:B------:R-:W-:Y:S02]  /*0400*/  FSETP.GT.FTZ.AND P3, PT, R16, R21, PT ;  /* 0x000000151000720b */ /* 0x000fe40003f74000 */
[----:B------:R-:W-:Y:S02]  /*0410*/  FSETP.GT.FTZ.AND P0, PT, R22, R15, PT ;  /* 0x0000000f1600720b */ /* 0x000fe40003f14000 */
[----:B------:R-:W-:Y:S01]  /*0420*/  FSEL R17, R16, R21, P3 ;  /* 0x0000001510117208 */ /* 0x000fe20001800000 */
[----:B------:R-:W-:Y:S01]  /*0430*/  IMAD.MOV.U32 R16, RZ, RZ, -0x800000 ;  /* 0xff800000ff107424 */ /* 0x000fe200078e00ff */
[----:B------:R-:W-:-:S03]  /*0440*/  FSEL R23, R22, R15, P0 ;  /* 0x0000000f16177208 */ /* 0x000fc60000000000 */
[----:B------:R-:W0:Y:S01]  /*0450*/  SHFL.BFLY PT, R26, R17, 0x10, 0x1f ;  /* 0x0e001f00111a7f89 */ /* 0x000e2200000e0000 */
[----:B--2---:R-:W-:-:S04]  /*0460*/  @!P6 SHF.L.U32 R16, R24, 0x10, RZ ;  /* 0x000000101810e819 */ /* 0x004fc800000006ff */
[----:B------:R-:W-:-:S04]  /*0470*/  FSETP.GT.FTZ.AND P0, PT, R23, R16, PT ;  /* 0x000000101700720b */ /* 0x000fc80003f14000 */
[----:B------:R-:W-:-:S05]  /*0480*/  FSEL R23, R23, R16, P0 ;  /* 0x0000001017177208 */ /* 0x000fca0000000000 */
[----:B------:R-:W1:Y:S01]  /*0490*/  SHFL.BFLY PT, R22, R23, 0x10, 0x1f ;  /* 0x0e001f0017167f89 */ /* 0x000e6200000e0000 */
[----:B0-----:R-:W-:-:S04]  /*04a0*/  FSETP.GEU.FTZ.AND P0, PT, R17, R26, PT ;  /* 0x0000001a1100720b */ /* 0x001fc80003f1e000 */
[----:B------:R-:W-:-:S05]  /*04b0*/  FSEL R17, R26, R17, !P0 ;  /* 0x000000111a117208 */ /* 0x000fca0004000000 */
[----:B------:R-:W0:Y:S01]  /*04c0*/  SHFL.BFLY PT, R24, R17, 0x8, 0x1f ;  /* 0x0d001f0011187f89 */ /* 0x000e2200000e0000 */
[----:B-1----:R-:W-:-:S04]  /*04d0*/  FSETP.GEU.FTZ.AND P0, PT, R23, R22, PT ;  /* 0x000000161700720b */ /* 0x002fc80003f1e000 */
[----:B------:R-:W-:-:S05]  /*04e0*/  FSEL R22, R22, R23, !P0 ;  /* 0x0000001716167208 */ /* 0x000fca0004000000 */
        /* <DEDUP_REMOVED lines=21> */
[C---:B------:R-:W-:Y:S01]  /*0640*/  FADD.FTZ R18, -R24.reuse, R18 ;  /* 0x0000001218127221 */ /* 0x040fe20000010100 */
[C---:B------:R-:W-:Y:S01]  /*0650*/  FADD.FTZ R19, -R24.reuse, R19 ;  /* 0x0000001318137221 */ /* 0x040fe20000010100 */
[----:B------:R-:W-:Y:S02]  /*0660*/  FADD.FTZ R20, -R24, R20 ;  /* 0x0000001418147221 */ /* 0x000fe40000010100 */
[----:B------:R-:W-:Y:S01]  /*0670*/  FMUL.FTZ R17, R18, 1.4426950216293334961 ;  /* 0x3fb8aa3b12117820 */ /* 0x000fe20000410000 */
[----:B-1----:R-:W-:-:S04]  /*0680*/  FSETP.GEU.FTZ.AND P0, PT, R22, R23, PT ;  /* 0x000000171600720b */ /* 0x002fc80003f1e000 */
[----:B------:R-:W-:Y:S01]  /*0690*/  FSEL R22, R23, R22, !P0 ;  /* 0x0000001617167208 */ /* 0x000fe20004000000 */
[----:B------:R-:W-:Y:S01]  /*06a0*/  FMUL.FTZ R18, R19, 1.4426950216293334961 ;  /* 0x3fb8aa3b13127820 */ /* 0x000fe20000410000 */
[----:B------:R-:W-:-:S03]  /*06b0*/  FMUL.FTZ R19, R20, 1.4426950216293334961 ;  /* 0x3fb8aa3b14137820 */ /* 0x000fc60000410000 */
[C---:B------:R-:W-:Y:S01]  /*06c0*/  FADD.FTZ R5, -R22.reuse, R5 ;  /* 0x0000000516057221 */ /* 0x040fe20000010100 */
[----:B------:R-:W-:-:S03]  /*06d0*/  FADD.FTZ R4, -R22, R4 ;  /* 0x0000000416047221 */ /* 0x000fc60000010100 */
[----:B------:R-:W-:Y:S01]  /*06e0*/  FMUL.FTZ R20, R5, 1.4426950216293334961 ;  /* 0x3fb8aa3b05147820 */ /* 0x000fe20000410000 */
[----:B------:R-:W0:Y:S01]  /*06f0*/  MUFU.EX2 R17, R17 ;  /* 0x0000001100117308 */ /* 0x000e220000000800 */
[----:B------:R-:W-:Y:S01]  /*0700*/  FMUL.FTZ R23, R4, 1.4426950216293334961 ;  /* 0x3fb8aa3b04177820 */ /* 0x000fe20000410000 */
[----:B------:R-:W-:Y:S01]  /*0710*/  FADD.FTZ R4, -R22, R15 ;  /* 0x0000000f16047221 */ /* 0x000fe20000010100 */
[----:B------:R-:W-:Y:S01]  /*0720*/  FADD.FTZ R21, -R24, R21 ;  /* 0x0000001518157221 */ /* 0x000fe20000010100 */
[----:B------:R-:W-:-:S04]  /*0730*/  FADD.FTZ R22, -R22, R16 ;  /* 0x0000001016167221 */ /* 0x000fc80000010100 */
[----:B------:R-:W1:Y:S01]  /*0740*/  MUFU.EX2 R20, R20 ;  /* 0x0000001400147308 */ /* 0x000e620000000800 */
[----:B------:R-:W-:Y:S01]  /*0750*/  FMUL.FTZ R25, R4, 1.4426950216293334961 ;  /* 0x3fb8aa3b04197820 */ /* 0x000fe20000410000 */
[----:B------:R-:W-:Y:S01]  /*0760*/  FMUL.FTZ R21, R21, 1.4426950216293334961 ;  /* 0x3fb8aa3b15157820 */ /* 0x000fe20000410000 */
[----:B------:R-:W-:-:S05]  /*0770*/  FMUL.FTZ R22, R22, 1.4426950216293334961 ;  /* 0x3fb8aa3b16167820 */ /* 0x000fca0000410000 */
[----:B------:R-:W2:Y:S08]  /*0780*/  MUFU.EX2 R18, R18 ;  /* 0x0000001200127308 */ /* 0x000eb00000000800 */
[----:B------:R-:W3:Y:S08]  /*0790*/  MUFU.EX2 R15, R23 ;  /* 0x00000017000f7308 */ /* 0x000ef00000000800 */
[----:B------:R-:W4:Y:S08]  /*07a0*/  MUFU.EX2 R19, R19 ;  /* 0x0000001300137308 */ /* 0x000f300000000800 */
[----:B------:R-:W5:Y:S01]  /*07b0*/  MUFU.EX2 R16, R25 ;  /* 0x0000001900107308 */ /* 0x000f620000000800 */
[----:B0-----:R-:W-:Y:S01]  /*07c0*/  FADD.FTZ R5, RZ, R17 ;  /* 0x00000011ff057221 */ /* 0x001fe20000010000 */
[----:B-1----:R-:W-:-:S06]  /*07d0*/  FADD.FTZ R24, RZ, R20 ;  /* 0x00000014ff187221 */ /* 0x002fcc0000010000 */
[----:B------:R-:W0:Y:S08]  /*07e0*/  MUFU.EX2 R21, R21 ;  /* 0x0000001500157308 */ /* 0x000e300000000800 */
[----:B------:R-:W1:Y:S01]  /*07f0*/  MUFU.EX2 R22, R22 ;  /* 0x0000001600167308 */ /* 0x000e620000000800 */
[----:B--2---:R-:W-:Y:S01]  /*0800*/  FADD.FTZ R4, R5, R18 ;  /* 0x0000001205047221 */ /* 0x004fe20000010000 */
[----:B---3--:R-:W-:-:S03]  /*0810*/  FADD.FTZ R5, R24, R15 ;  /* 0x0000000f18057221 */ /* 0x008fc60000010000 */
[----:B----4-:R-:W-:Y:S01]  /*0820*/  FADD.FTZ R4, R4, R19 ;  /* 0x0000001304047221 */ /* 0x010fe20000010000 */
[----:B-----5:R-:W-:-:S03]  /*0830*/  FADD.FTZ R5, R5, R16 ;  /* 0x0000001005057221 */ /* 0x020fc60000010000 */
        /* <DEDUP_REMOVED lines=16> */
[----:B------:R-:W-:Y:S01]  /*0940*/  ISETP.GE.AND P0, PT, R14, 0x1, PT ;  /* 0x000000010e00780c */ /* 0x000fe20003f06270 */
[----:B0-----:R-:W-:Y:S01]  /*0950*/  FADD.FTZ R4, R27, R4 ;  /* 0x000000041b047221 */ /* 0x001fe20000010000 */
[----:B-1----:R-:W-:-:S04]  /*0960*/  FADD.FTZ R5, R28, R5 ;  /* 0x000000051c057221 */ /* 0x002fc80000010000 */
[----:B------:R0:W1:Y:S04]  /*0970*/  SHFL.BFLY PT, R23, R4, 0x1, 0x1f ;  /* 0x0c201f0004177f89 */ /* 0x00006800000e0000 */
[----:B------:R0:W2:Y:S03]  /*0980*/  SHFL.BFLY PT, R24, R5, 0x1, 0x1f ;  /* 0x0c201f0005187f89 */ /* 0x0000a600000e0000 */
[----:B------:R-:W-:Y:S05]  /*0990*/  @!P0 EXIT ;  /* 0x000000000000894d */ /* 0x000fea0003800000 */
[----:B------:R-:W-:Y:S01]  /*09a0*/  ISETP.GE.AND P1, PT, R12, R6, PT ;  /* 0x000000060c00720c */ /* 0x000fe20003f26270 */
[----:B------:R-:W-:Y:S01]  /*09b0*/  BSSY B0, `(.L_x_4337) ;  /* 0x000001e000007945 */ /* 0x000fe20003800000 */
[----:B-1----:R-:W-:Y:S01]  /*09c0*/  FADD.FTZ R14, R4, R23 ;  /* 0x00000017040e7221 */ /* 0x002fe20000010000 */
[----:B--2---:R-:W-:-:S10]  /*09d0*/  FADD.FTZ R12, R5, R24 ;  /* 0x00000018050c7221 */ /* 0x004fd40000010000 */
[----:B------:R-:W-:Y:S05]  /*09e0*/  @P1 BRA `(.L_x_4338) ;  /* 0x0000000000681947 */ /* 0x000fea0003800000 */
[----:B------:R-:W-:Y:S01]  /*09f0*/  FSETP.NEU.FTZ.AND P2, PT, R14, RZ, PT ;  /* 0x000000ff0e00720b */ /* 0x000fe20003f5d000 */
[----:B------:R-:W-:Y:S01]  /*0a00*/  ULDC.64 UR8, c[0x0][0x210] ;  /* 0x0000840000087ab9 */ /* 0x000fe20000000a00 */
[----:B------:R-:W-:Y:S01]  /*0a10*/  IMAD.MOV.U32 R23, RZ, RZ, 0x7fc00000 ;  /* 0x7fc00000ff177424 */ /* 0x000fe200078e00ff */
[----:B0-----:R-:W-:-:S04]  /*0a20*/  LEA R4, P0, R3, UR8, 0x2 ;  /* 0x0000000803047c11 */ /* 0x001fc8000f8010ff */
[----:B------:R-:W-:Y:S02]  /*0a30*/  LEA.HI.X R5, R3, UR9, R8, 0x2, P0 ;  /* 0x0000000903057c11 */ /* 0x000fe400080f1408 */
[----:B------:R-:W-:-:S04]  /*0a40*/  ISETP.GE.AND P0, PT, R7, R6, PT ;  /* 0x000000060700720c */ /* 0x000fc80003f06270 */
[----:B------:R-:W0:Y:S02]  /*0a50*/  @P2 MUFU.RCP R24, R14 ;  /* 0x0000000e00182308 */ /* 0x000e240000001000 */
[----:B0-----:R-:W-:-:S05]  /*0a60*/  @P2 FMUL.FTZ R23, R17, R24 ;  /* 0x0000001811172220 */ /* 0x001fca0000410000 */
[----:B------:R1:W-:Y:S02]  /*0a70*/  STG.E desc[UR4][R4.64], R23 ;  /* 0x0000001704007986 */ /* 0x0003e4000c101904 */
[----:B------:R-:W-:Y:S05]  /*0a80*/  @P0 BRA `(.L_x_4338) ;  /* 0x0000000000400947 */ /* 0x000fea0003800000 */
[----:B------:R-:W0:Y:S01]  /*0a90*/  @P2 MUFU.RCP R17, R14 ;  /* 0x0000000e00112308 */ /* 0x000e220000001000 */
[----:B------:R-:W-:Y:S01]  /*0aa0*/  IMAD.MOV.U32 R3, RZ, RZ, 0x7fc00000 ;  /* 0x7fc00000ff037424 */ /* 0x000fe200078e00ff */
[----:B------:R-:W-:Y:S01]  /*0ab0*/  ISETP.GE.AND P0, PT, R9, R6, PT ;  /* 0x000000060900720c */ /* 0x000fe20003f06270 */
[----:B0-----:R-:W-:-:S05]  /*0ac0*/  @P2 FMUL.FTZ R3, R18, R17 ;  /* 0x0000001112032220 */ /* 0x001fca0000410000 */
[----:B------:R2:W-:Y:S07]  /*0ad0*/  STG.E desc[UR4][R4.64+0x80], R3 ;  /* 0x0000800304007986 */ /* 0x0005ee000c101904 */
[----:B------:R-:W-:Y:S05]  /*0ae0*/  @P0 BRA `(.L_x_4338) ;  /* 0x0000000000280947 */ /* 0x000fea0003800000 */
[----:B------:R-:W0:Y:S01]  /*0af0*/  @P2 MUFU.RCP R8, R14 ;  /* 0x0000000e00082308 */ /* 0x000e220000001000 */
[----:B--2---:R-:W-:Y:S01]  /*0b00*/  IMAD.MOV.U32 R3, RZ, RZ, 0x7fc00000 ;  /* 0x7fc00000ff037424 */ /* 0x004fe200078e00ff */
[----:B------:R-:W-:Y:S01]  /*0b10*/  ISETP.GE.AND P0, PT, R11, R6, PT ;  /* 0x000000060b00720c */ /* 0x000fe20003f06270 */
[----:B0-----:R-:W-:-:S05]  /*0b20*/  @P2 FMUL.FTZ R3, R19, R8 ;  /* 0x0000000813032220 */ /* 0x001fca0000410000 */
[----:B------:R3:W-:Y:S07]  /*0b30*/  STG.E desc[UR4][R4.64+0x100], R3 ;  /* 0x0001000304007986 */ /* 0x0007ee000c101904 */
[----:B------:R-:W-:Y:S05]  /*0b40*/  @P0 BRA `(.L_x_4338) ;  /* 0x0000000000100947 */ /* 0x000fea0003800000 */
[----:B------:R-:W0:Y:S01]  /*0b50*/  @P2 MUFU.RCP R14, R14 ;  /* 0x0000000e000e2308 */ /* 0x000e220000001000 */
[----:B---3--:R-:W-:Y:S01]  /*0b60*/  MOV R3, 0x7fc00000 ;  /* 0x7fc0000000037802 */ /* 0x008fe20000000f00 */
[----:B0-----:R-:W-:-:S05]  /*0b70*/  @P2 FMUL.FTZ R3, R21, R14 ;  /* 0x0000000e15032220 */ /* 0x001fca0000410000 */
[----:B------:R4:W-:Y:S02]  /*0b80*/  STG.E desc[UR4][R4.64+0x180], R3 ;  /* 0x0001800304007986 */ /* 0x0009e4000c101904 */
.L_x_4338:
[----:B------:R-:W-:Y:S05]  /*0b90*/  BSYNC B0 ;  /* 0x0000000000007941 */ /* 0x000fea0003800000 */
.L_x_4337:
[----:B--234-:R-:W2:Y:S02]  /*0ba0*/  LDC R3, c[0x0][0x4] ;  /* 0x00000100ff037b82 */ /* 0x01cea40000000800 */
[----:B--2---:R-:W-:-:S04]  /*0bb0*/  IMAD R3, R3, UR6, R0 ;  /* 0x0000000603037c24 */ /* 0x004fc8000f8e0200 */
[----:B------:R-:W-:-:S05]  /*0bc0*/  IMAD R3, R3, -0x2, R2 ;  /* 0xfffffffe03037824 */ /* 0x000fca00078e0202 */
[----:B------:R-:W-:-:S13]  /*0bd0*/  ISETP.GE.AND P0, PT, R3, 0x2, PT ;  /* 0x000000020300780c */ /* 0x000fda0003f06270 */
[----:B------:R-:W-:Y:S05]  /*0be0*/  @!P0 EXIT ;  /* 0x000000000000894d */ /* 0x000fea0003800000 */
[----:B------:R-:W-:Y:S05]  /*0bf0*/  @P1 EXIT ;  /* 0x000000000000194d */ /* 0x000fea0003800000 */
[----:B------:R-:W-:Y:S01]  /*0c00*/  FSETP.NEU.FTZ.AND P1, PT, R12, RZ, PT ;  /* 0x000000ff0c00720b */ /* 0x000fe20003f3d000 */
[----:B------:R-:W-:Y:S01]  /*0c10*/  ULDC.64 UR6, c[0x0][0x210] ;  /* 0x0000840000067ab9 */ /* 0x000fe20000000a00 */
[----:B------:R-:W-:Y:S01]  /*0c20*/  ISETP.GE.AND P2, PT, R7, R6, PT ;  /* 0x000000060700720c */ /* 0x000fe20003f46270 */
[----:B01----:R-:W-:Y:S01]  /*0c30*/  IMAD.MOV.U32 R5, RZ, RZ, 0x7fc00000 ;  /* 0x7fc00000ff057424 */ /* 0x003fe200078e00ff */
[----:B------:R-:W-:-:S04]  /*0c40*/  LEA R2, P0, R10, UR6, 0x2 ;  /* 0x000000060a027c11 */ /* 0x000fc8000f8010ff */
[----:B------:R-:W-:-:S05]  /*0c50*/  LEA.HI.X R3, R10, UR7, R13, 0x2, P0 ;  /* 0x000000070a037c11 */ /* 0x000fca00080f140d */
[----:B------:R-:W0:Y:S02]  /*0c60*/  @P1 MUFU.RCP R17, R12 ;  /* 0x0000000c00111308 */ /* 0x000e240000001000 */
[----:B0-----:R-:W-:-:S05]  /*0c70*/  @P1 FMUL.FTZ R5, R20, R17 ;  /* 0x0000001114051220 */ /* 0x001fca0000410000 */
        /* <DEDUP_REMOVED lines=9> */
[----:B------:R-:W-:Y:S02]  /*0d10*/  ISETP.GE.AND P0, PT, R11, R6, PT ;  /* 0x000000060b00720c */ /* 0x000fe40003f06270 */
[----:B0-----:R-:W-:Y:S01]  /*0d20*/  MOV R5, 0x7fc00000 ;  /* 0x7fc0000000057802 */ /* 0x001fe20000000f00 */
        /* <DEDUP_REMOVED lines=8> */
.L_x_4339:
        /* <DEDUP_REMOVED lines=13> */
.L_x_11810:


//--------------------- .text._ZN43_GLOBAL__N__9ae7fba5_10_SoftMax_cu_9f978f6320softmax_warp_forwardIN3c108BFloat16EffLi6ELb0ELb0EEEvPT0_PKT_iiiPKbib --------------------------
	.section	.text._ZN43_GLOBAL__N__9ae7fba5_10_SoftMax_cu_9f978f6320softmax_warp_forwardIN3c108BFloat16EffLi6ELb0ELb0EEEvPT0_PKT_iiiPKbib,"ax",@progbits
	.align	128
.text._ZN43_GLOBAL__N__9ae7fba5_10_SoftMax_cu_9f978f6320softmax_warp_forwardIN3c108BFloat16EffLi6ELb0ELb0EEEvPT0_PKT_iiiPKbib:
        .type           _ZN43_GLOBAL__N__9ae7fba5_10_SoftMax_cu_9f978f6320softmax_warp_forwardIN3c108BFloat16EffLi6ELb0ELb0EEEvPT0_PKT_iiiPKbib,@function
        .size           _ZN43_GLOBAL__N__9ae7fba5_10_SoftMax_cu_9f978f6320softmax_warp_forwardIN3c108BFloat16EffLi6ELb0ELb0EEEvPT0_PKT_iiiPKbib,(.L_x_11811 - _ZN43_GLOBAL__N__9ae7fba5_10_SoftMax_cu_9f978f6320softmax_warp_forwardIN3c108BFloat16EffLi6ELb0ELb0EEEvPT0_PKT_iiiPKbib)
        .other          _ZN43_GLOBAL__N__9ae7fba5_10_SoftMax_cu_9f978f6320softmax_warp_forwardIN3c108BFloat16EffLi6ELb0ELb0EEEvPT0_PKT_iiiPKbib,@"STO_CUDA_ENTRY STV_DEFAULT"
_ZN43_GLOBAL__N__9ae7fba5_10_SoftMax_cu_9f978f6320softmax_warp_forwardIN3c108BFloat16EffLi6ELb0ELb0EEEvPT0_PKT_iiiPKbib:
        /* <DEDUP_REMOVED lines=11> */
[----:B------:R-:W-:Y:S02]  /*00b0*/  IMAD.SHL.U32 R7, R5, 0x2, RZ ;  /* 0x0000000205077824 */ /* 0x000fe400078e00ff */
[----:B-1----:R-:W-:Y:S02]  /*00c0*/  VIADD R5, R6, 0x20 ;  /* 0x0000002006057836 */ /* 0x002fe40000000000 */
[----:B--2---:R-:W-:Y:S02]  /*00d0*/  IMAD.IADD R8, R2, 0x1, -R7 ;  /* 0x0000000102087824 */ /* 0x004fe400078e0a07 */
[----:B------:R-:W-:-:S03]  /*00e0*/  IMAD R3, R7, R3, R6 ;  /* 0x0000000307037224 */ /* 0x000fc600078e0206 */
[C---:B------:R-:W-:Y:S02]  /*00f0*/  ISETP.GT.AND P0, PT, R8.reuse, RZ, PT ;  /* 0x000000ff0800720c */ /* 0x040fe40003f04270 */
[----:B------:R-:W-:Y:S02]  /*0100*/  VIMNMX R8, R8, 0x2, PT ;  /* 0x0000000208087848 */ /* 0x000fe40003fe0100 */
[----:B---3--:R-:W-:Y:S02]  /*0110*/  SEL R9, R0, RZ, P0 ;  /* 0x000000ff00097207 */ /* 0x008fe40000000000 */
[----:B------:R-:W-:Y:S02]  /*0120*/  ISETP.GT.AND P0, PT, R8, 0x1, PT ;  /* 0x000000010800780c */ /* 0x000fe40003f04270 */
[----:B------:R-:W-:Y:S02]  /*0130*/  ISETP.GE.AND P2, PT, R6, R9, PT ;  /* 0x000000090600720c */ /* 0x000fe40003f46270 */
[----:B------:R-:W-:-:S02]  /*0140*/  SEL R7, R0, RZ, P0 ;  /* 0x000000ff00077207 */ /* 0x000fc40000000000 */
[----:B------:R-:W-:Y:S01]  /*0150*/  ISETP.GE.AND P3, PT, R5, R9, PT ;  /* 0x000000090500720c */ /* 0x000fe20003f66270 */
[----:B0-----:R-:W-:Y:S01]  /*0160*/  IMAD.WIDE R18, R3, 0x2, R18 ;  /* 0x0000000203127825 */ /* 0x001fe200078e0212 */
[-C--:B------:R-:W-:Y:S02]  /*0170*/  ISETP.GE.AND P1, PT, R6, R7.reuse, PT ;  /* 0x000000070600720c */ /* 0x080fe40003f26270 */
[----:B------:R-:W-:Y:S02]  /*0180*/  ISETP.GE.AND P0, PT, R5, R7, PT ;  /* 0x000000070500720c */ /* 0x000fe40003f06270 */
[----:B------:R-:W-:Y:S02]  /*0190*/  SHF.R.S32.HI R9, RZ, 0x1f, R3 ;  /* 0x0000001fff097819 */ /* 0x000fe40000011403 */
[----:B------:R-:W-:Y:S01]  /*01a0*/  IADD3 R7, P4, R3, R0, RZ ;  /* 0x0000000003077210 */ /* 0x000fe20007f9e0ff */
[----:B------:R-:W2:Y:S03]  /*01b0*/  @!P2 LDG.E.U16 R14, desc[UR4][R18.64] ;  /* 0x00000004120ea981 */ /* 0x000ea6000c1e1500 */
[----:B------:R-:W-:Y:S01]  /*01c0*/  LEA.HI.X.SX32 R10, R0, R9, 0x1, P4 ;  /* 0x00000009000a7211 */ /* 0x000fe200020f0eff */
[----:B------:R-:W3:Y:S01]  /*01d0*/  @!P3 LDG.E.U16 R11, desc[UR4][R18.64+0x40] ;  /* 0x00004004120bb981 */ /* 0x000ee2000c1e1500 */
[----:B------:R-:W-:-:S04]  /*01e0*/  LEA R16, P4, R7, UR8, 0x1 ;  /* 0x0000000807107c11 */ /* 0x000fc8000f8808ff */
[----:B------:R-:W-:-:S05]  /*01f0*/  LEA.HI.X R17, R7, UR9, R10, 0x1, P4 ;  /* 0x0000000907117c11 */ /* 0x000fca000a0f0c0a */
[----:B------:R-:W4:Y:S04]  /*0200*/  @!P1 LDG.E.U16 R15, desc[UR4][R16.64] ;  /* 0x00000004100f9981 */ /* 0x000f28000c1e1500 */
[----:B------:R-:W5:Y:S01]  /*0210*/  @!P0 LDG.E.U16 R20, desc[UR4][R16.64+0x40] ;  /* 0x0000400410148981 */ /* 0x000f62000c1e1500 */
[----:B------:R-:W-:Y:S02]  /*0220*/  IMAD.MOV.U32 R13, RZ, RZ, -0x800000 ;  /* 0xff800000ff0d7424 */ /* 0x000fe400078e00ff */
[----:B------:R-:W-:Y:S02]  /*0230*/  IMAD.MOV.U32 R12, RZ, RZ, -0x800000 ;  /* 0xff800000ff0c7424 */ /* 0x000fe400078e00ff */
[----:B--2---:R-:W-:Y:S02]  /*0240*/  @!P2 IMAD.U32 R13, R14, 0x10000, RZ ;  /* 0x000100000e0da824 */ /* 0x004fe400078e00ff */
[----:B---3--:R-:W-:-:S02]  /*0250*/  @!P3 IMAD.U32 R12, R11, 0x10000, RZ ;  /* 0x000100000b0cb824 */ /* 0x008fc400078e00ff */
[----:B------:R-:W-:Y:S02]  /*0260*/  IMAD.MOV.U32 R14, RZ, RZ, -0x800000 ;  /* 0xff800000ff0e7424 */ /* 0x000fe400078e00ff */
[----:B------:R-:W-:Y:S01]  /*0270*/  IMAD.MOV.U32 R11, RZ, RZ, -0x800000 ;  /* 0xff800000ff0b7424 */ /* 0x000fe200078e00ff */
[-C--:B------:R-:W-:Y:S01]  /*0280*/  FSETP.GT.FTZ.AND P2, PT, R13, R12.reuse, PT ;  /* 0x0000000c0d00720b */ /* 0x080fe20003f54000 */
[----:B----4-:R-:W-:Y:S02]  /*0290*/  @!P1 IMAD.U32 R14, R15, 0x10000, RZ ;  /* 0x000100000f0e9824 */ /* 0x010fe400078e00ff */
[----:B-----5:R-:W-:Y:S01]  /*02a0*/  @!P0 IMAD.U32 R11, R20, 0x10000, RZ ;  /* 0x00010000140b8824 */ /* 0x020fe200078e00ff */
[----:B------:R-:W-:-:S04]  /*02b0*/  FSEL R18, R13, R12, P2 ;  /* 0x0000000c0d127208 */ /* 0x000fc80001000000 */
[CC--:B------:R-:W-:Y:S01]  /*02c0*/  FSETP.GT.FTZ.AND P0, PT, R14.reuse, R11.reuse, PT ;  /* 0x0000000b0e00720b */ /* 0x0c0fe20003f14000 */
[----:B------:R-:W0:Y:S03]  /*02d0*/  SHFL.BFLY PT, R17, R18, 0x10, 0x1f ;  /* 0x0e001f0012117f89 */ /* 0x000e2600000e0000 */
[----:B------:R-:W-:-:S05]  /*02e0*/  FSEL R15, R14, R11, P0 ;  /* 0x0000000b0e0f7208 */ /* 0x000fca0000000000 */
        /* <DEDUP_REMOVED lines=28> */
[C---:B------:R-:W-:Y:S01]  /*04b0*/  FADD.FTZ R13, -R17.reuse, R13 ;  /* 0x0000000d110d7221 */ /* 0x040fe20000010100 */
[----:B------:R-:W-:Y:S01]  /*04c0*/  FSEL R16, R16, R15, !P0 ;  /* 0x0000000f10107208 */ /* 0x000fe20004000000 */
[----:B------:R-:W-:Y:S02]  /*04d0*/  FADD.FTZ R17, -R17, R12 ;  /* 0x0000000c11117221 */ /* 0x000fe40000010100 */
[----:B------:R-:W-:Y:S02]  /*04e0*/  FMUL.FTZ R12, R13, 1.4426950216293334961 ;  /* 0x3fb8aa3b0d0c7820 */ /* 0x000fe40000410000 */
[C---:B------:R-:W-:Y:S01]  /*04f0*/  FADD.FTZ R14, -R16.reuse, R14 ;  /* 0x0000000e100e7221 */ /* 0x040fe20000010100 */
[----:B------:R-:W-:Y:S01]  /*0500*/  FADD.FTZ R16, -R16, R11 ;  /* 0x0000000b10107221 */ /* 0x000fe20000010100 */
[----:B------:R-:W-:Y:S02]  /*0510*/  FMUL.FTZ R13, R17, 1.4426950216293334961 ;  /* 0x3fb8aa3b110d7820 */ /* 0x000fe40000410000 */
[----:B------:R-:W-:Y:S01]  /*0520*/  FMUL.FTZ R15, R14, 1.4426950216293334961 ;  /* 0x3fb8aa3b0e0f7820 */ /* 0x000fe20000410000 */
[----:B------:R-:W-:Y:S01]  /*0530*/  FMUL.FTZ R14, R16, 1.4426950216293334961 ;  /* 0x3fb8aa3b100e7820 */ /* 0x000fe20000410000 */
[----:B------:R-:W0:Y:S08]  /*0540*/  MUFU.EX2 R12, R12 ;  /* 0x0000000c000c7308 */ /* 0x000e300000000800 */
[----:B------:R-:W1:Y:S08]  /*0550*/  MUFU.EX2 R11, R15 ;  /* 0x0000000f000b7308 */ /* 0x000e700000000800 */
[----:B------:R-:W2:Y:S08]  /*0560*/  MUFU.EX2 R13, R13 ;  /* 0x0000000d000d7308 */ /* 0x000eb00000000800 */
[----:B------:R-:W3:Y:S01]  /*0570*/  MUFU.EX2 R14, R14 ;  /* 0x0000000e000e7308 */ /* 0x000ee20000000800 */
[----:B0-----:R-:W-:Y:S01]  /*0580*/  FADD.FTZ R16, RZ, R12 ;  /* 0x0000000cff107221 */ /* 0x001fe20000010000 */
[----:B-1----:R-:W-:-:S03]  /*0590*/  FADD.FTZ R17, RZ, R11 ;  /* 0x0000000bff117221 */ /* 0x002fc60000010000 */
[----:B--2---:R-:W-:Y:S01]  /*05a0*/  FADD.FTZ R16, R16, R13 ;  /* 0x0000000d10107221 */ /* 0x004fe20000010000 */
[----:B---3--:R-:W-:-:S04]  /*05b0*/  FADD.FTZ R17, R17, R14 ;  /* 0x0000000e11117221 */ /* 0x008fc80000010000 */
        /* <DEDUP_REMOVED lines=30> */
[----:B------:R-:W-:Y:S01]  /*07a0*/  ULDC.64 UR8, c[0x0][0x210] ;  /* 0x0000840000087ab9 */ /* 0x000fe20000000a00 */
[----:B------:R-:W-:Y:S01]  /*07b0*/  IMAD.MOV.U32 R15, RZ, RZ, 0x7fc00000 ;  /* 0x7fc00000ff0f7424 */ /* 0x000fe200078e00ff */
[----:B------:R-:W-:-:S04]  /*07c0*/  LEA R2, P0, R3, UR8, 0x2 ;  /* 0x0000000803027c11 */ /* 0x000fc8000f8010ff */
[----:B------:R-:W-:Y:S02]  /*07d0*/  LEA.HI.X R3, R3, UR9, R9, 0x2, P0 ;  /* 0x0000000903037c11 */ /* 0x000fe400080f1409 */
[----:B------:R-:W-:-:S04]  /*07e0*/  ISETP.GE.AND P0, PT, R5, R0, PT ;  /* 0x000000000500720c */ /* 0x000fc80003f06270 */
[----:B0-----:R-:W0:Y:S02]  /*07f0*/  @P3 MUFU.RCP R17, R19 ;  /* 0x0000001300113308 */ /* 0x001e240000001000 */
[----:B0-----:R-:W-:-:S05]  /*0800*/  @P3 FMUL.FTZ R15, R12, R17 ;  /* 0x000000110c0f3220 */ /* 0x001fca0000410000 */
[----:B------:R1:W-:Y:S02]  /*0810*/  STG.E desc[UR4][R2.64], R15 ;  /* 0x0000000f02007986 */ /* 0x0003e4000c101904 */
[----:B------:R-:W-:Y:S05]  /*0820*/  @P0 BRA `(.L_x_4341) ;  /* 0x0000000000100947 */ /* 0x000fea0003800000 */
[----:B------:R-:W0:Y:S01]  /*0830*/  @P3 MUFU.RCP R4, R19 ;  /* 0x0000001300043308 */ /* 0x000e220000001000 */
[----:B------:R-:W-:Y:S02]  /*0840*/  IMAD.MOV.U32 R9, RZ, RZ, 0x7fc00000 ;  /* 0x7fc00000ff097424 */ /* 0x000fe400078e00ff */
[----:B0-----:R-:W-:-:S05]  /*0850*/  @P3 FMUL.FTZ R9, R13, R4 ;  /* 0x000000040d093220 */ /* 0x001fca0000410000 */
[----:B------:R2:W-:Y:S02]  /*0860*/  STG.E desc[UR4][R2.64+0x80], R9 ;  /* 0x0000800902007986 */ /* 0x0005e4000c101904 */
.L_x_4341:
[----:B------:R-:W-:Y:S05]  /*0870*/  BSYNC B0 ;  /* 0x0000000000007941 */ /* 0x000fea0003800000 */
.L_x_4340:
[----:B------:R-:W-:Y:S05]  /*0880*/  @!P1 EXIT ;  /* 0x000000000000994d */ /* 0x000fea0003800000 */
[----:B------:R-:W-:Y:S05]  /*0890*/  @P2 EXIT ;  /* 0x000000000000294d */ /* 0x000fea0003800000 */
[----:B------:R-:W-:Y:S01]  /*08a0*/  FSETP.NEU.FTZ.AND P1, PT, R8, RZ, PT ;  /* 0x000000ff0800720b */ /* 0x000fe20003f3d000 */
[----:B------:R-:W-:Y:S01]  /*08b0*/  ULDC.64 UR6, c[0x0][0x210] ;  /* 0x0000840000067ab9 */ /* 0x000fe20000000a00 */
[----:B------:R-:W-:Y:S01]  /*08c0*/  ISETP.GE.AND P2, PT, R5, R0, PT ;  /* 0x000000000500720c */ /* 0x000fe20003f46270 */
[----:B--2---:R-:W-:Y:S01]  /*08d0*/  IMAD.MOV.U32 R9, RZ, RZ, 0x7fc00000 ;  /* 0x7fc00000ff097424 */ /* 0x004fe200078e00ff */
[----:B-1----:R-:W-:-:S04]  /*08e0*/  LEA R2, P0, R7, UR6, 0x2 ;  /* 0x0000000607027c11 */ /* 0x002fc8000f8010ff */
[----:B------:R-:W-:-:S05]  /*08f0*/  LEA.HI.X R3, R7, UR7, R10, 0x2, P0 ;  /* 0x0000000707037c11 */ /* 0x000fca00080f140a */
[----:B------:R-:W1:Y:S02]  /*0900*/  @P1 MUFU.RCP R4, R8 ;  /* 0x0000000800041308 */ /* 0x000e640000001000 */
[----:B-1----:R-:W-:-:S05]  /*0910*/  @P1 FMUL.FTZ R9, R11, R4 ;  /* 0x000000040b091220 */ /* 0x002fca0000410000 */
[----:B------:R1:W-:Y:S01]  /*0920*/  STG.E desc[UR4][R2.64], R9 ;  /* 0x0000000902007986 */ /* 0x0003e2000c101904 */
[----:B------:R-:W-:Y:S05]  /*0930*/  @P2 EXIT ;  /* 0x000000000000294d */ /* 0x000fea0003800000 */
[----:B------:R-:W2:Y:S01]  /*0940*/  @P1 MUFU.RCP R7, R8 ;  /* 0x0000000800071308 */ /* 0x000ea20000001000 */
[----:B------:R-:W-:Y:S02]  /*0950*/  IMAD.MOV.U32 R5, RZ, RZ, 0x7fc00000 ;  /* 0x7fc00000ff057424 */ /* 0x000fe400078e00ff */
[----:B--2---:R-:W-:-:S05]  /*0960*/  @P1 FMUL.FTZ R5, R14, R7 ;  /* 0x000000070e051220 */ /* 0x004fca0000410000 */
[----:B------:R-:W-:Y:S01]  /*0970*/  STG.E desc[UR4][R2.64+0x80], R5 ;  /* 0x0000800502007986 */ /* 0x000fe2000c101904 */
[----:B------:R-:W-:Y:S05]  /*0980*/  EXIT ;  /* 0x000000000000794d */ /* 0x000fea0003800000 */
.L_x_4342:
        /* <DEDUP_REMOVED lines=15> */
.L_x_11811:


//--------------------- .text._ZN43_GLOBAL__N__9ae7fba5_10_SoftMax_cu_9f978f6320softmax_warp_forwardIN3c108BFloat16EffLi5ELb0ELb0EEEvPT0_PKT_iiiPKbib --------------------------
	.section	.text._ZN43_GLOBAL__N__9ae7fba5_10_SoftMax_cu_9f978f6320softmax_warp_forwardIN3c108BFloat16EffLi5ELb0ELb0EEEvPT0_PKT_iiiPKbib,"ax",@progbits
	.align	128
.text._ZN43_GLOBAL__N__9ae7fba5_10_SoftMax_cu_9f978f6320softmax_warp_forwardIN3c108BFloat16EffLi5ELb0ELb0EEEvPT0_PKT_iiiPKbib:
        .type           _ZN43_GLOBAL__N__9ae7fba5_10_SoftMax_cu_9f978f6320softmax_warp_forwardIN3c108BFloat16EffLi5ELb0ELb0EEEvPT0_PKT_iiiPKbib,@function
        .size           _ZN43_GLOBAL__N__9ae7fba5_10_SoftMax_cu_9f978f6320softmax_warp_forwardIN3c108BFloat16EffLi5ELb0ELb0EEEvPT0_PKT_iiiPKbib,(.L_x_11812 - _ZN43_GLOBAL__N__9ae7fba5_10_SoftMax_cu_9f978f6320softmax_warp_forwardIN3c108BFloat16EffLi5ELb0ELb0EEEvPT0_PKT_iiiPKbib)
        .other          _ZN43_GLOBAL__N__9ae7fba5_10_SoftMax_cu_9f978f6320softmax_warp_forwardIN3c108BFloat16EffLi5ELb0ELb0EEEvPT0_PKT_iiiPKbib,@"STO_CUDA_ENTRY STV_DEFAULT"
_ZN43_GLOBAL__N__9ae7fba5_10_SoftMax_cu_9f978f6320softmax_warp_forwardIN3c108BFloat16EffLi5ELb0ELb0EEEvPT0_PKT_iiiPKbib:
[----:B------:R-:W-:Y:S01]  /*0000*/  LDC R1, c[0x0][0x28] ;  /* 0x00000a00ff017b82 */ /* 0x000fe20000000800 */
[----:B------:R-:W0:Y:S07]  /*0010*/  S2R R4, SR_TID.Y ;  /* 0x0000000000047919 */ /* 0x000e2e0000002200 */
[----:B------:R-:W0:Y:S01]  /*0020*/  S2UR UR6, SR_CTAID.X ;  /* 0x00000000000679c3 */ /* 0x000e220000002500 */
[----:B------:R-:W-:Y:S01]  /*0030*/  ULDC.64 UR4, c[0x0][0x208] ;  /* 0x0000820000047ab9 */ /* 0x000fe20000000a00 */
[----:B------:R-:W1:Y:S06]  /*0040*/  S2R R5, SR_TID.X ;  /* 0x0000000000057919 */ /* 0x000e6c0000002100 */
[----:B------:R-:W0:Y:S08]  /*0050*/  LDC R7, c[0x0][0x4] ;  /* 0x00000100ff077b82 */ /* 0x000e300000000800 */
[----:B------:R-:W2:Y:S08]  /*0060*/  LDC.64 R2, c[0x0][0x220] ;  /* 0x00008800ff027b82 */ /* 0x000eb00000000a00 */
[----:B------:R-:W3:Y:S01]  /*0070*/  LDC R0, c[0x0][0x228] ;  /* 0x00008a00ff007b82 */ /* 0x000ee20000000800 */
[----:B0-----:R-:W-:-:S04]  /*0080*/  IMAD R6, R7, UR6, R4 ;  /* 0x0000000607067c24 */ /* 0x001fc8000f8e0204 */
[----:B------:R-:W-:-:S04]  /*0090*/  IMAD.SHL.U32 R8, R6, 0x2, RZ ;  /* 0x0000000206087824 */ /* 0x000fc800078e00ff */
[----:B--2---:R-:W-:Y:S02]  /*00a0*/  IMAD.IADD R6, R2, 0x1, -R8 ;  /* 0x0000000102067824 */ /* 0x004fe400078e0a08 */
[----:B-1----:R-:W-:-:S03]  /*00b0*/  IMAD R3, R8, R3, R5 ;  /* 0x0000000308037224 */ /* 0x002fc600078e0205 */
[C---:B------:R-:W-:Y:S02]  /*00c0*/  ISETP.GT.AND P0, PT, R6.reuse, RZ, PT ;  /* 0x000000ff0600720c */ /* 0x040fe40003f04270 */
[----:B------:R-:W-:Y:S02]  /*00d0*/  VIMNMX R6, R6, 0x2, PT ;  /* 0x0000000206067848 */ /* 0x000fe40003fe0100 */
[----:B---3--:R-:W-:Y:S02]  /*00e0*/  SEL R10, R0, RZ, P0 ;  /* 0x000000ff000a7207 */ /* 0x008fe40000000000 */
[----:B------:R-:W-:Y:S02]  /*00f0*/  ISETP.GT.AND P1, PT, R6, 0x1, PT ;  /* 0x000000010600780c */ /* 0x000fe40003f24270 */
[----:B------:R-:W-:Y:S02]  /*0100*/  ISETP.GE.AND P0, PT, R5, R10, PT ;  /* 0x0000000a0500720c */ /* 0x000fe40003f06270 */
[----:B------:R-:W-:-:S02]  /*0110*/  SEL R10, R0, RZ, P1 ;  /* 0x000000ff000a7207 */ /* 0x000fc40000800000 */
[----:B------:R-:W-:Y:S02]  /*0120*/  SHF.R.S32.HI R8, RZ, 0x1f, R3 ;  /* 0x0000001fff087819 */ /* 0x000fe40000011403 */
[----:B------:R-:W-:-:S07]  /*0130*/  ISETP.GE.AND P1, PT, R5, R10, PT ;  /* 0x0000000a0500720c */ /* 0x000fce0003f26270 */
[----:B------:R-:W0:Y:S06]  /*0140*/  @!P0 LDC.64 R10, c[0x0][0x218] ;  /* 0x00008600ff0a8b82 */ /* 0x000e2c0000000a00 */
[----:B------:R-:W-:Y:S02]  /*0150*/  @!P1 IADD3 R7, P3, R3, R0, RZ ;  /* 0x0000000003079210 */ /* 0x000fe40007f7e0ff */
[----:B------:R-:W1:Y:S02]  /*0160*/  @!P1 LDC.64 R12, c[0x0][0x218] ;  /* 0x00008600ff0c9b82 */ /* 0x000e640000000a00 */
[----:B------:R-:W-:-:S02]  /*0170*/  @!P1 LEA.HI.X.SX32 R14, R0, R8, 0x1, P3 ;  /* 0x00000008000e9211 */ /* 0x000fc400018f0eff */
[----:B0-----:R-:W-:-:S04]  /*0180*/  @!P0 LEA R10, P2, R3, R10, 0x1 ;  /* 0x0000000a030a8211 */ /* 0x001fc800078408ff */
[----:B------:R-:W-:Y:S02]  /*0190*/  @!P0 LEA.HI.X R11, R3, R11, R8, 0x1, P2 ;  /* 0x0000000b030b8211 */ /* 0x000fe400010f0c08 */
[----:B-1----:R-:W-:-:S03]  /*01a0*/  @!P1 LEA R12, P2, R7, R12, 0x1 ;  /* 0x0000000c070c9211 */ /* 0x002fc600078408ff */
[----:B------:R-:W2:Y:S01]  /*01b0*/  @!P0 LDG.E.U16 R10, desc[UR4][R10.64] ;  /* 0x000000040a0a8981 */ /* 0x000ea2000c1e1500 */
[----:B------:R-:W-:-:S05]  /*01c0*/  @!P1 LEA.HI.X R13, R7, R13, R14, 0x1, P2 ;  /* 0x0000000d070d9211 */ /* 0x000fca00010f0c0e */
[----:B------:R-:W3:Y:S01]  /*01d0*/  @!P1 LDG.E.U16 R12, desc[UR4][R12.64] ;  /* 0x000000040c0c9981 */ /* 0x000ee2000c1e1500 */
[----:B------:R-:W-:Y:S02]  /*01e0*/  IMAD.MOV.U32 R7, RZ, RZ, -0x800000 ;  /* 0xff800000ff077424 */ /* 0x000fe400078e00ff */
[----:B------:R-:W-:Y:S02]  /*01f0*/  IMAD.MOV.U32 R9, RZ, RZ, -0x800000 ;  /* 0xff800000ff097424 */ /* 0x000fe400078e00ff */
[----:B--2---:R-:W-:-:S05]  /*0200*/  @!P0 IMAD.U32 R7, R10, 0x10000, RZ ;  /* 0x000100000a078824 */ /* 0x004fca00078e00ff */
[----:B------:R-:W0:Y:S01]  /*0210*/  SHFL.BFLY PT, R14, R7, 0x10, 0x1f ;  /* 0x0e001f00070e7f89 */ /* 0x000e2200000e0000 */
[----:B---3--:R-:W-:-:S05]  /*0220*/  @!P1 IMAD.U32 R9, R12, 0x10000, RZ ;  /* 0x000100000c099824 */ /* 0x008fca00078e00ff */
        /* <DEDUP_REMOVED lines=28> */
[----:B------:R-:W-:Y:S01]  /*03f0*/  FSEL R16, R16, R17, !P0 ;  /* 0x0000001110107208 */ /* 0x000fe20004000000 */
[----:B------:R-:W-:-:S04]  /*0400*/  FADD.FTZ R14, -R14, R7 ;  /* 0x000000070e0e7221 */ /* 0x000fc80000010100 */
[----:B------:R-:W-:Y:S01]  /*0410*/  FADD.FTZ R16, -R16, R9 ;  /* 0x0000000910107221 */ /* 0x000fe20000010100 */
[----:B------:R-:W-:-:S03]  /*0420*/  FMUL.FTZ R7, R14, 1.4426950216293334961 ;  /* 0x3fb8aa3b0e077820 */ /* 0x000fc60000410000 */
[----:B------:R-:W-:-:S03]  /*0430*/  FMUL.FTZ R9, R16, 1.4426950216293334961 ;  /* 0x3fb8aa3b10097820 */ /* 0x000fc60000410000 */
[----:B------:R-:W0:Y:S08]  /*0440*/  MUFU.EX2 R7, R7 ;  /* 0x0000000700077308 */ /* 0x000e300000000800 */
[----:B------:R-:W1:Y:S01]  /*0450*/  MUFU.EX2 R9, R9 ;  /* 0x0000000900097308 */ /* 0x000e620000000800 */
[----:B0-----:R-:W-:Y:S01]  /*0460*/  FADD.FTZ R10, RZ, R7 ;  /* 0x00000007ff0a7221 */ /* 0x001fe20000010000 */
[----:B-1----:R-:W-:-:S04]  /*0470*/  FADD.FTZ R11, RZ, R9 ;  /* 0x00000009ff0b7221 */ /* 0x002fc80000010000 */
        /* <DEDUP_REMOVED lines=31> */
[----:B0-----:R-:W-:Y:S01]  /*0670*/  IMAD.MOV.U32 R11, RZ, RZ, 0x7fc00000 ;  /* 0x7fc00000ff0b7424 */ /* 0x001fe200078e00ff */
[----:B------:R-:W-:-:S04]  /*0680*/  LEA R4, P3, R3, UR8, 0x2 ;  /* 0x0000000803047c11 */ /* 0x000fc8000f8610ff */
[----:B------:R-:W-:-:S06]  /*0690*/  LEA.HI.X R5, R3, UR9, R8, 0x2, P3 ;  /* 0x0000000903057c11 */ /* 0x000fcc00098f1408 */
[----:B------:R-:W0:Y:S02]  /*06a0*/  @P0 MUFU.RCP R2, R13 ;  /* 0x0000000d00020308 */ /* 0x000e240000001000 */
[----:B0-----:R-:W-:-:S05]  /*06b0*/  @P0 FMUL.FTZ R11, R7, R2 ;  /* 0x00000002070b0220 */ /* 0x001fca0000410000 */
[----:B------:R1:W-:Y:S02]  /*06c0*/  STG.E desc[UR4][R4.64], R11 ;  /* 0x0000000b04007986 */ /* 0x0003e4000c101904 */
.L_x_4344:
[----:B------:R-:W-:Y:S05]  /*06d0*/  BSYNC B0 ;  /* 0x0000000000007941 */ /* 0x000fea0003800000 */
.L_x_4343:
[----:B------:R-:W-:Y:S05]  /*06e0*/  @!P1 EXIT ;  /* 0x000000000000994d */ /* 0x000fea0003800000 */
[----:B------:R-:W-:Y:S05]  /*06f0*/  @P2 EXIT ;  /* 0x000000000000294d */ /* 0x000fea0003800000 */
[----:B------:R-:W-:Y:S01]  /*0700*/  FSETP.NEU.FTZ.AND P0, PT, R6, RZ, PT ;  /* 0x000000ff0600720b */ /* 0x000fe20003f1d000 */
[----:B------:R-:W-:Y:S01]  /*0710*/  ULDC.64 UR6, c[0x0][0x210] ;  /* 0x0000840000067ab9 */ /* 0x000fe20000000a00 */
[----:B------:R-:W-:Y:S01]  /*0720*/  IADD3 R3, P1, R3, R0, RZ ;  /* 0x0000000003037210 */ /* 0x000fe20007f3e0ff */
[----:B-1----:R-:W-:-:S03]  /*0730*/  IMAD.MOV.U32 R5, RZ, RZ, 0x7fc00000 ;  /* 0x7fc00000ff057424 */ /* 0x002fc600078e00ff */
[----:B------:R-:W-:Y:S02]  /*0740*/  LEA.HI.X.SX32 R0, R0, R8, 0x1, P1 ;  /* 0x0000000800007211 */ /* 0x000fe400008f0eff */
[----:B------:R-:W-:-:S04]  /*0750*/  LEA R2, P1, R3, UR6, 0x2 ;  /* 0x0000000603027c11 */ /* 0x000fc8000f8210ff */
[----:B------:R-:W-:Y:S01]  /*0760*/  LEA.HI.X R3, R3, UR7, R0, 0x2, P1 ;  /* 0x0000000703037c11 */ /* 0x000fe200088f1400 */
[----:B------:R-:W1:Y:S02]  /*0770*/  @P0 MUFU.RCP R4, R6 ;  /* 0x0000000600040308 */ /* 0x000e640000001000 */
[----:B-1----:R-:W-:-:S05]  /*0780*/  @P0 FMUL.FTZ R5, R9, R4 ;  /* 0x0000000409050220 */ /* 0x002fca0000410000 */
[----:B------:R-:W-:Y:S01]  /*0790*/  STG.E desc[UR4][R2.64], R5 ;  /* 0x0000000502007986 */ /* 0x000fe2000c101904 */
[----:B------:R-:W-:Y:S05]  /*07a0*/  EXIT ;  /* 0x000000000000794d */ /* 0x000fea0003800000 */
.L_x_4345:
        /* <DEDUP_REMOVED lines=13> */
.L_x_11812:


//--------------------- .text._ZN43_GLOBAL__N__9ae7fba5_10_SoftMax_cu_9f978f6320softmax_warp_forwardIN3c108BFloat16EffLi4ELb0ELb0EEEvPT0_PKT_iiiPKbib --------------------------
	.section	.text._ZN43_GLOBAL__N__9ae7fba5_10_SoftMax_cu_9f978f6320softmax_warp_forwardIN3c108BFloat16EffLi4ELb0ELb0EEEvPT0_PKT_iiiPKbib,"ax",@progbits
	.align	128
.text._ZN43_GLOBAL__N__9ae7fba5_10_SoftMax_cu_9f978f6320softmax_warp_forwardIN3c108BFloat16EffLi4ELb0ELb0EEEvPT0_PKT_iiiPKbib:
        .type           _ZN43_GLOBAL__N__9ae7fba5_10_SoftMax_cu_9f978f6320softmax_warp_forwardIN3c108BFloat16EffLi4ELb0ELb0EEEvPT0_PKT_iiiPKbib,@function
        .size           _ZN43_GLOBAL__N__9ae7fba5_10_SoftMax_cu_9f978f6320softmax_warp_forwardIN3c108BFloat16EffLi4ELb0ELb0EEEvPT0_PKT_iiiPKbib,(.L_x_11813 - _ZN43_GLOBAL__N__9ae7fba5_10_SoftMax_cu_9f978f6320softmax_warp_forwardIN3c108BFloat16EffLi4ELb0ELb0EEEvPT0_PKT_iiiPKbib)
        .other          _ZN43_GLOBAL__N__9ae7fba5_10_SoftMax_cu_9f978f6320softmax_warp_forwardIN3c108BFloat16EffLi4ELb0ELb0EEEvPT0_PKT_iiiPKbib,@"STO_CUDA_ENTRY STV_DEFAULT"
_ZN43_GLOBAL__N__9ae7fba5_10_SoftMax_cu_9f978f6320softmax_warp_forwardIN3c108BFloat16EffLi4ELb0ELb0EEEvPT0_PKT_iiiPKbib:
        /* <DEDUP_REMOVED lines=8> */
[----:B------:R-:W-:-:S04]  /*0080*/  IMAD.SHL.U32 R2, R2, 0x2, RZ ;  /* 0x0000000202027824 */ /* 0x000fc800078e00ff */
[C---:B-1----:R-:W-:Y:S01]  /*0090*/  IMAD R5, R2.reuse, UR5, R3 ;  /* 0x0000000502057c24 */ /* 0x042fe2000f8e0203 */
        /* <DEDUP_REMOVED lines=10> */
[----:B------:R-:W0:Y:S02]  /*0140*/  @!P0 LDC.64 R10, c[0x0][0x218] ;  /* 0x00008600ff0a8b82 */ /* 0x000e240000000a00 */
[----:B------:R-:W-:-:S04]  /*0150*/  @!P1 IADD3 R4, P2, R5, R0, RZ ;  /* 0x0000000005049210 */ /* 0x000fc80007f5e0ff */
[----:B------:R-:W-:Y:S02]  /*0160*/  @!P1 LEA.HI.X.SX32 R7, R0, R2, 0x1, P2 ;  /* 0x0000000200079211 */ /* 0x000fe400010f0eff */
[----:B------:R-:W1:Y:S01]  /*0170*/  @!P1 LDC.64 R8, c[0x0][0x218] ;  /* 0x00008600ff089b82 */ /* 0x000e620000000a00 */
[----:B0-----:R-:W-:Y:S02]  /*0180*/  @!P0 LEA R6, P2, R5, R10, 0x1 ;  /* 0x0000000a05068211 */ /* 0x001fe400078408ff */
[----:B-1----:R-:W-:-:S04]  /*0190*/  @!P1 LEA R8, P3, R4, R8, 0x1 ;  /* 0x0000000804089211 */ /* 0x002fc800078608ff */
[----:B------:R-:W-:Y:S02]  /*01a0*/  @!P1 LEA.HI.X R9, R4, R9, R7, 0x1, P3 ;  /* 0x0000000904099211 */ /* 0x000fe400018f0c07 */
[----:B------:R-:W-:-:S03]  /*01b0*/  @!P0 LEA.HI.X R7, R5, R11, R2, 0x1, P2 ;  /* 0x0000000b05078211 */ /* 0x000fc600010f0c02 */
[----:B------:R-:W2:Y:S04]  /*01c0*/  @!P1 LDG.E.U16 R8, desc[UR4][R8.64] ;  /* 0x0000000408089981 */ /* 0x000ea8000c1e1500 */
[----:B------:R-:W3:Y:S01]  /*01d0*/  @!P0 LDG.E.U16 R6, desc[UR4][R6.64] ;  /* 0x0000000406068981 */ /* 0x000ee2000c1e1500 */
[----:B------:R-:W-:Y:S02]  /*01e0*/  IMAD.MOV.U32 R4, RZ, RZ, -0x800000 ;  /* 0xff800000ff047424 */ /* 0x000fe400078e00ff */
[----:B------:R-:W-:Y:S02]  /*01f0*/  IMAD.MOV.U32 R10, RZ, RZ, -0x800000 ;  /* 0xff800000ff0a7424 */ /* 0x000fe400078e00ff */
[----:B--2---:R-:W-:Y:S02]  /*0200*/  @!P1 IMAD.U32 R4, R8, 0x10000, RZ ;  /* 0x0001000008049824 */ /* 0x004fe400078e00ff */
[----:B---3--:R-:W-:-:S03]  /*0210*/  @!P0 IMAD.U32 R10, R6, 0x10000, RZ ;  /* 0x00010000060a8824 */ /* 0x008fc600078e00ff */
        /* <DEDUP_REMOVED lines=23> */
[----:B------:R-:W-:-:S02]  /*0390*/  FSEL R11, R16, R7, !P0 ;  /* 0x00000007100b7208 */ /* 0x000fc40004000000 */
[----:B------:R-:W-:Y:S01]  /*03a0*/  ISETP.GE.AND P0, PT, R14, 0x1, PT ;  /* 0x000000010e00780c */ /* 0x000fe20003f06270 */
[----:B------:R-:W-:Y:S02]  /*03b0*/  FADD.FTZ R13, -R13, R4 ;  /* 0x000000040d0d7221 */ /* 0x000fe40000010100 */
[----:B------:R-:W-:Y:S02]  /*03c0*/  FADD.FTZ R11, -R11, R10 ;  /* 0x0000000a0b0b7221 */ /* 0x000fe40000010100 */
[----:B------:R-:W-:Y:S02]  /*03d0*/  FMUL.FTZ R4, R13, 1.4426950216293334961 ;  /* 0x3fb8aa3b0d047820 */ /* 0x000fe40000410000 */
[----:B------:R-:W-:-:S04]  /*03e0*/  FMUL.FTZ R6, R11, 1.4426950216293334961 ;  /* 0x3fb8aa3b0b067820 */ /* 0x000fc80000410000 */
[----:B------:R-:W0:Y:S08]  /*03f0*/  MUFU.EX2 R4, R4 ;  /* 0x0000000400047308 */ /* 0x000e300000000800 */
[----:B------:R-:W1:Y:S01]  /*0400*/  MUFU.EX2 R6, R6 ;  /* 0x0000000600067308 */ /* 0x000e620000000800 */
[----:B0-----:R-:W-:-:S05]  /*0410*/  FADD.FTZ R8, RZ, R4 ;  /* 0x00000004ff087221 */ /* 0x001fca0000010000 */
[----:B------:R-:W0:Y:S01]  /*0420*/  SHFL.BFLY PT, R9, R8, 0x8, 0x101f ;  /* 0x0d101f0008097f89 */ /* 0x000e2200000e0000 */
[----:B-1----:R-:W-:-:S05]  /*0430*/  FADD.FTZ R7, RZ, R6 ;  /* 0x00000006ff077221 */ /* 0x002fca0000010000 */
[----:B------:R-:W1:Y:S01]  /*0440*/  SHFL.BFLY PT, R10, R7, 0x8, 0x101f ;  /* 0x0d101f00070a7f89 */ /* 0x000e6200000e0000 */
[----:B0-----:R-:W-:-:S05]  /*0450*/  FADD.FTZ R9, R8, R9 ;  /* 0x0000000908097221 */ /* 0x001fca0000010000 */
[----:B------:R-:W0:Y:S01]  /*0460*/  SHFL.BFLY PT, R16, R9, 0x4, 0x101f ;  /* 0x0c901f0009107f89 */ /* 0x000e2200000e0000 */
[----:B-1----:R-:W-:-:S05]  /*0470*/  FADD.FTZ R10, R7, R10 ;  /* 0x0000000a070a7221 */ /* 0x002fca0000010000 */
[----:B------:R-:W1:Y:S01]  /*0480*/  SHFL.BFLY PT, R11, R10, 0x4, 0x101f ;  /* 0x0c901f000a0b7f89 */ /* 0x000e6200000e0000 */
[----:B0-----:R-:W-:-:S05]  /*0490*/  FADD.FTZ R16, R9, R16 ;  /* 0x0000001009107221 */ /* 0x001fca0000010000 */
[----:B------:R-:W0:Y:S01]  /*04a0*/  SHFL.BFLY PT, R13, R16, 0x2, 0x101f ;  /* 0x0c501f00100d7f89 */ /* 0x000e2200000e0000 */
[----:B-1----:R-:W-:-:S05]  /*04b0*/  FADD.FTZ R11, R10, R11 ;  /* 0x0000000b0a0b7221 */ /* 0x002fca0000010000 */
[----:B------:R-:W1:Y:S01]  /*04c0*/  SHFL.BFLY PT, R18, R11, 0x2, 0x101f ;  /* 0x0c501f000b127f89 */ /* 0x000e6200000e0000 */
[----:B0-----:R-:W-:-:S05]  /*04d0*/  FADD.FTZ R13, R16, R13 ;  /* 0x0000000d100d7221 */ /* 0x001fca0000010000 */
[----:B------:R0:W2:Y:S01]  /*04e0*/  SHFL.BFLY PT, R8, R13, 0x1, 0x101f ;  /* 0x0c301f000d087f89 */ /* 0x0000a200000e0000 */
[----:B-1----:R-:W-:-:S05]  /*04f0*/  FADD.FTZ R18, R11, R18 ;  /* 0x000000120b127221 */ /* 0x002fca0000010000 */
[----:B------:R0:W1:Y:S01]  /*0500*/  SHFL.BFLY PT, R7, R18, 0x1, 0x101f ;  /* 0x0c301f0012077f89 */ /* 0x00006200000e0000 */
[----:B------:R-:W-:Y:S05]  /*0510*/  @!P0 EXIT ;  /* 0x000000000000894d */ /* 0x000fea0003800000 */
[----:B------:R-:W-:Y:S01]  /*0520*/  ISETP.GE.AND P2, PT, R3, R0, PT ;  /* 0x000000000300720c */ /* 0x000fe20003f46270 */
[----:B------:R-:W-:Y:S01]  /*0530*/  BSSY B0, `(.L_x_4346) ;  /* 0x000000d000007945 */ /* 0x000fe20003800000 */
[----:B------:R-:W-:Y:S01]  /*0540*/  ISETP.GE.AND P1, PT, R12, 0x2, PT ;  /* 0x000000020c00780c */ /* 0x000fe20003f26270 */
[----:B0-2---:R-:W-:Y:S01]  /*0550*/  FADD.FTZ R13, R13, R8 ;  /* 0x000000080d0d7221 */ /* 0x005fe20000010000 */
[----:B-1----:R-:W-:-:S09]  /*0560*/  FADD.FTZ R7, R18, R7 ;  /* 0x0000000712077221 */ /* 0x002fd20000010000 */
        /* <DEDUP_REMOVED lines=9> */
.L_x_4347:
[----:B------:R-:W-:Y:S05]  /*0600*/  BSYNC B0 ;  /* 0x0000000000007941 */ /* 0x000fea0003800000 */
.L_x_4346:
[----:B------:R-:W-:Y:S05]  /*0610*/  @!P1 EXIT ;  /* 0x000000000000994d */ /* 0x000fea0003800000 */
[----:B------:R-:W-:Y:S05]  /*0620*/  @P2 EXIT ;  /* 0x000000000000294d */ /* 0x000fea0003800000 */
[----:B------:R-:W-:Y:S01]  /*0630*/  FSETP.NEU.FTZ.AND P0, PT, R13, RZ, PT ;  /* 0x000000ff0d00720b */ /* 0x000fe20003f1d000 */
[----:B------:R-:W-:Y:S01]  /*0640*/  ULDC.64 UR6, c[0x0][0x210] ;  /* 0x0000840000067ab9 */ /* 0x000fe20000000a00 */
[----:B0-----:R-:W-:Y:S01]  /*0650*/  IADD3 R3, P1, R5, R0, RZ ;  /* 0x0000000005037210 */ /* 0x001fe20007f3e0ff */
[----:B------:R-:W-:-:S03]  /*0660*/  IMAD.MOV.U32 R5, RZ, RZ, 0x7fc00000 ;  /* 0x7fc00000ff057424 */ /* 0x000fc600078e00ff */
[----:B------:R-:W-:Y:S02]  /*0670*/  LEA.HI.X.SX32 R0, R0, R2, 0x1, P1 ;  /* 0x0000000200007211 */ /* 0x000fe400008f0eff */
[----:B------:R-:W-:-:S04]  /*0680*/  LEA R2, P1, R3, UR6, 0x2 ;  /* 0x0000000603027c11 */ /* 0x000fc8000f8210ff */
[----:B------:R-:W-:Y:S01]  /*0690*/  LEA.HI.X R3, R3, UR7, R0, 0x2, P1 ;  /* 0x0000000703037c11 */ /* 0x000fe200088f1400 */
[----:B------:R-:W0:Y:S02]  /*06a0*/  @P0 MUFU.RCP R7, R13 ;  /* 0x0000000d00070308 */ /* 0x000e240000001000 */
[----:B0-----:R-:W-:-:S05]  /*06b0*/  @P0 FMUL.FTZ R5, R4, R7 ;  /* 0x0000000704050220 */ /* 0x001fca0000410000 */
[----:B------:R-:W-:Y:S01]  /*06c0*/  STG.E desc[UR4][R2.64], R5 ;  /* 0x0000000502007986 */ /* 0x000fe2000c101904 */
[----:B------:R-:W-:Y:S05]  /*06d0*/  EXIT ;  /* 0x000000000000794d */ /* 0x000fea0003800000 */
.L_x_4348:
        /* <DEDUP_REMOVED lines=10> */
.L_x_11813:


//--------------------- .text._ZN43_GLOBAL__N__9ae7fba5_10_SoftMax_cu_9f978f6320softmax_warp_forwardIN3c108BFloat16EffLi3ELb0ELb0EEEvPT0_PKT_iiiPKbib --------------------------
	.section	.text._ZN43_GLOBAL__N__9ae7fba5_10_SoftMax_cu_9f978f6320softmax_warp_forwardIN3c108BFloat16EffLi3ELb0ELb0EEEvPT0_PKT_iiiPKbib,"ax",@progbits
	.align	128
.text._ZN43_GLOBAL__N__9ae7fba5_10_SoftMax_cu_9f978f6320softmax_warp_forwardIN3c108BFloat16EffLi3ELb0ELb0EEEvPT0_PKT_iiiPKbib:
        .type           _ZN43_GLOBAL__N__9ae7fba5_10_SoftMax_cu_9f978f6320softmax_warp_forwardIN3c108BFloat16EffLi3ELb0ELb0EEEvPT0_PKT_iiiPKbib,@function
        .size           _ZN43_GLOBAL__N__9ae7fba5_10_SoftMax_cu_9f978f6320softmax_warp_forwardIN3c108BFloat16EffLi3ELb0ELb0EEEvPT0_PKT_iiiPKbib,(.L_x_11814 - _ZN43_GLOBAL__N__9ae7fba5_10_SoftMax_cu_9f978f6320softmax_warp_forwardIN3c108BFloat16EffLi3ELb0ELb0EEEvPT0_PKT_iiiPKbib)
        .other          _ZN43_GLOBAL__N__9ae7fba5_10_SoftMax_cu_9f978f6320softmax_warp_forwardIN3c108BFloat16EffLi3ELb0ELb0EEEvPT0_PKT_iiiPKbib,@"STO_CUDA_ENTRY STV_DEFAULT"
_ZN43_GLOBAL__N__9ae7fba5_10_SoftMax_cu_9f978f6320softmax_warp_forwardIN3c108BFloat16EffLi3ELb0ELb0EEEvPT0_PKT_iiiPKbib:
        /* <DEDUP_REMOVED lines=75> */
[----:B--2---:R-:W-:Y:S01]  /*04b0*/  FADD.FTZ R13, R16, R13 ;  /* 0x0000000d100d7221 */ /* 0x004fe20000010000 */
[----:B-1----:R-:W-:-:S09]  /*04c0*/  FADD.FTZ R8, R10, R7 ;  /* 0x000000070a087221 */ /* 0x002fd20000010000 */
        /* <DEDUP_REMOVED lines=9> */
.L_x_4350:
[----:B------:R-:W-:Y:S05]  /*0560*/  BSYNC B0 ;  /* 0x0000000000007941 */ /* 0x000fea0003800000 */
.L_x_4349:
[----:B------:R-:W-:Y:S05]  /*0570*/  @!P1 EXIT ;  /* 0x000000000000994d */ /* 0x000fea0003800000 */
[----:B------:R-:W-:Y:S05]  /*0580*/  @P2 EXIT ;  /* 0x000000000000294d */ /* 0x000fea0003800000 */
[----:B------:R-:W-:Y:S01]  /*0590*/  FSETP.NEU.FTZ.AND P0, PT, R13, RZ, PT ;  /* 0x000000ff0d00720b */ /* 0x000fe20003f1d000 */
[----:B------:R-:W-:Y:S01]  /*05a0*/  ULDC.64 UR6, c[0x0][0x210] ;  /* 0x0000840000067ab9 */ /* 0x000fe20000000a00 */
[----:B-1----:R-:W-:Y:S01]  /*05b0*/  IADD3 R3, P1, R5, R0, RZ ;  /* 0x0000000005037210 */ /* 0x002fe20007f3e0ff */
[----:B------:R-:W-:-:S03]  /*05c0*/  IMAD.MOV.U32 R5, RZ, RZ, 0x7fc00000 ;  /* 0x7fc00000ff057424 */ /* 0x000fc600078e00ff */
[----:B------:R-:W-:Y:S02]  /*05d0*/  LEA.HI.X.SX32 R0, R0, R2, 0x1, P1 ;  /* 0x0000000200007211 */ /* 0x000fe400008f0eff */
[----:B------:R-:W-:-:S04]  /*05e0*/  LEA R2, P1, R3, UR6, 0x2 ;  /* 0x0000000603027c11 */ /* 0x000fc8000f8210ff */
[----:B------:R-:W-:Y:S01]  /*05f0*/  LEA.HI.X R3, R3, UR7, R0, 0x2, P1 ;  /* 0x0000000703037c11 */ /* 0x000fe200088f1400 */
[----:B------:R-:W1:Y:S02]  /*0600*/  @P0 MUFU.RCP R7, R13 ;  /* 0x0000000d00070308 */ /* 0x000e640000001000 */
[----:B-1----:R-:W-:-:S05]  /*0610*/  @P0 FMUL.FTZ R5, R4, R7 ;  /* 0x0000000704050220 */ /* 0x002fca0000410000 */
[----:B------:R-:W-:Y:S01]  /*0620*/  STG.E desc[UR4][R2.64], R5 ;  /* 0x0000000502007986 */ /* 0x000fe2000c101904 */
[----:B------:R-:W-:Y:S05]  /*0630*/  EXIT ;  /* 0x000000000000794d */ /* 0x000fea0003800000 */
.L_x_4351:
        /* <DEDUP_REMOVED lines=12> */
.L_x_11814:


//--------------------- .text._ZN43_GLOBAL__N__9ae7fba5_10_SoftMax_cu_9f978f6320softmax_warp_forwardIN3c108BFloat16EffLi2ELb0ELb0EEEvPT0_PKT_iiiPKbib --------------------------
	.section	.text._ZN43_GLOBAL__N__9ae7fba5_10_SoftMax_cu_9f978f6320softmax_warp_forwardIN3c108BFloat16EffLi2ELb0ELb0EEEvPT0_PKT_iiiPKbib,"ax",@progbits
	.align	128
.text._ZN43_GLOBAL__N__9ae7fba5_10_SoftMax_cu_9f978f6320softmax_warp_forwardIN3c108BFloat16EffLi2ELb0ELb0EEEvPT0_PKT_iiiPKbib:
        .type           _ZN43_GLOBAL__N__9ae7fba5_10_SoftMax_cu_9f978f6320softmax_warp_forwardIN3c108BFloat16EffLi2ELb0ELb0EEEvPT0_PKT_iiiPKbib,@function
        .size           _ZN43_GLOBAL__N__9ae7fba5_10_SoftMax_cu_9f978f6320softmax_warp_forwardIN3c108BFloat16EffLi2ELb0ELb0EEEvPT0_PKT_iiiPKbib,(.L_x_11815 - _ZN43_GLOBAL__N__9ae7fba5_10_SoftMax_cu_9f978f6320softmax_warp_forwardIN3c108BFloat16EffLi2ELb0ELb0EEEvPT0_PKT_iiiPKbib)
        .other          _ZN43_GLOBAL__N__9ae7fba5_10_SoftMax_cu_9f978f6320softmax_warp_forwardIN3c108BFloat16EffLi2ELb0ELb0EEEvPT0_PKT_iiiPKbib,@"STO_CUDA_ENTRY STV_DEFAULT"
_ZN43_GLOBAL__N__9ae7fba5_10_SoftMax_cu_9f978f6320softmax_warp_forwardIN3c108BFloat16EffLi2ELb0ELb0EEEvPT0_PKT_iiiPKbib:
        /* <DEDUP_REMOVED lines=76> */
.L_x_4353:
[----:B------:R-:W-:Y:S05]  /*04c0*/  BSYNC B0 ;  /* 0x0000000000007941 */ /* 0x000fea0003800000 */
.L_x_4352:
        /* <DEDUP_REMOVED lines=13> */
.L_x_4354:
        /* <DEDUP_REMOVED lines=14> */
.L_x_11815:


//--------------------- .text._ZN43_GLOBAL__N__9ae7fba5_10_SoftMax_cu_9f978f6320softmax_warp_forwardIN3c108BFloat16EffLi1ELb0ELb0EEEvPT0_PKT_iiiPKbib --------------------------
	.section	.text._ZN43_GLOBAL__N__9ae7fba5_10_SoftMax_cu_9f978f6320softmax_warp_forwardIN3c108BFloat16EffLi1ELb0ELb0EEEvPT0_PKT_iiiPKbib,"ax",@progbits
	.align	128
.text._ZN43_GLOBAL__N__9ae7fba5_10_SoftMax_cu_9f978f6320softmax_warp_forwardIN3c108BFloat16EffLi1ELb0ELb0EEEvPT0_PKT_iiiPKbib:
        .type           _ZN43_GLOBAL__N__9ae7fba5_10_SoftMax_cu_9f978f6320softmax_warp_forwardIN3c108BFloat16EffLi1ELb0ELb0EEEvPT0_PKT_iiiPKbib,@function
        .size           _ZN43_GLOBAL__N__9ae7fba5_10_SoftMax_cu_9f978f6320softmax_warp_forwardIN3c108BFloat16EffLi1ELb0ELb0EEEvPT0_PKT_iiiPKbib,(.L_x_11816 - _ZN43_GLOBAL__N__9ae7fba5_10_SoftMax_cu_9f978f6320softmax_warp_forwardIN3c108BFloat16EffLi1ELb0ELb0EEEvPT0_PKT_iiiPKbib)
        .other          _ZN43_GLOBAL__N__9ae7fba5_10_SoftMax_cu_9f978f6320softmax_warp_forwardIN3c108BFloat16EffLi1ELb0ELb0EEEvPT0_PKT_iiiPKbib,@"STO_CUDA_ENTRY STV_DEFAULT"
_ZN43_GLOBAL__N__9ae7fba5_10_SoftMax_cu_9f978f6320softmax_warp_forwardIN3c108BFloat16EffLi1ELb0ELb0EEEvPT0_PKT_iiiPKbib:
        /* <DEDUP_REMOVED lines=48> */
[----:B------:R0:W2:Y:S01]  /*0300*/  SHFL.BFLY PT, R9, R6, 0x1, 0x1e1f ;  /* 0x0c3e1f0006097f89 */ /* 0x0000a200000e0000 */
[----:B-1----:R-:W-:-:S05]  /*0310*/  FADD.FTZ R4, RZ, R11 ;  /* 0x0000000bff047221 */ /* 0x002fca0000010000 */
[----:B------:R0:W1:Y:S01]  /*0320*/  SHFL.BFLY PT, R7, R4, 0x1, 0x1e1f ;  /* 0x0c3e1f0004077f89 */ /* 0x00006200000e0000 */
[----:B------:R-:W-:Y:S05]  /*0330*/  @!P0 EXIT ;  /* 0x000000000000894d */ /* 0x000fea0003800000 */
[----:B------:R-:W-:Y:S01]  /*0340*/  ISETP.GE.AND P2, PT, R3, R0, PT ;  /* 0x000000000300720c */ /* 0x000fe20003f46270 */
[----:B------:R-:W-:Y:S01]  /*0350*/  BSSY B0, `(.L_x_4355) ;  /* 0x000000d000007945 */ /* 0x000fe20003800000 */
[----:B------:R-:W-:Y:S01]  /*0360*/  ISETP.GE.AND P1, PT, R12, 0x2, PT ;  /* 0x000000020c00780c */ /* 0x000fe20003f26270 */
[----:B--2---:R-:W-:Y:S01]  /*0370*/  FADD.FTZ R9, R6, R9 ;  /* 0x0000000906097221 */ /* 0x004fe20000010000 */
[----:B01----:R-:W-:-:S09]  /*0380*/  FADD.FTZ R4, R4, R7 ;  /* 0x0000000704047221 */ /* 0x003fd20000010000 */
        /* <DEDUP_REMOVED lines=9> */
.L_x_4356:
[----:B------:R-:W-:Y:S05]  /*0420*/  BSYNC B0 ;  /* 0x0000000000007941 */ /* 0x000fea0003800000 */
.L_x_4355:
        /* <DEDUP_REMOVED lines=13> */
.L_x_4357:
        /* <DEDUP_REMOVED lines=16> */
.L_x_11816:


//--------------------- .text._ZN43_GLOBAL__N__9ae7fba5_10_SoftMax_cu_9f978f6320softmax_warp_forwardIN3c108BFloat16EffLi0ELb0ELb0EEEvPT0_PKT_iiiPKbib --------------------------
	.section	.text._ZN43_GLOBAL__N__9ae7fba5_10_SoftMax_cu_9f978f6320softmax_warp_forwardIN3c108BFloat16EffLi0ELb0ELb0EEEvPT0_PKT_iiiPKbib,"ax",@progbits
	.align	128
.text._ZN43_GLOBAL__N__9ae7fba5_10_SoftMax_cu_9f978f6320softmax_warp_forwardIN3c108BFloat16EffLi0ELb0ELb0EEEvPT0_PKT_iiiPKbib:
        .type           _ZN43_GLOBAL__N__9ae7fba5_10_SoftMax_cu_9f978f6320softmax_warp_forwardIN3c108BFloat16EffLi0ELb0ELb0EEEvPT0_PKT_iiiPKbib,@function
        .size           _ZN43_GLOBAL__N__9ae7fba5_10_SoftMax_cu_9f978f6320softmax_warp_forwardIN3c108BFloat16EffLi0ELb0ELb0EEEvPT0_PKT_iiiPKbib,(.L_x_11817 - _ZN43_GLOBAL__N__9ae7fba5_10_SoftMax_cu_9f978f6320softmax_warp_forwardIN3c108BFloat16EffLi0ELb0ELb0EEEvPT0_PKT_iiiPKbib)
        .other          _ZN43_GLOBAL__N__9ae7fba5_10_SoftMax_cu_9f978f6320softmax_warp_forwardIN3c108BFloat16EffLi0ELb0ELb0EEEvPT0_PKT_iiiPKbib,@"STO_CUDA_ENTRY STV_DEFAULT"
_ZN43_GLOBAL__N__9ae7fba5_10_SoftMax_cu_9f978f6320softmax_warp_forwardIN3c108BFloat16EffLi0ELb0ELb0EEEvPT0_PKT_iiiPKbib:
        /* <DEDUP_REMOVED lines=8> */
[----:B------:R-:W-:-:S05]  /*0080*/  IMAD.SHL.U32 R2, R2, 0x2, RZ ;  /* 0x0000000202027824 */ /* 0x000fca00078e00ff */
[----:B------:R-:W-:-:S04]  /*0090*/  IADD3 R10, -R2, UR4, RZ ;  /* 0x00000004020a7c10 */ /* 0x000fc8000fffe1ff */
[----:B------:R-:W-:-:S04]  /*00a0*/  VIMNMX R11, R10, 0x2, PT ;  /* 0x000000020a0b7848 */ /* 0x000fc80003fe0100 */
[----:B------:R-:W-:-:S04]  /*00b0*/  ISETP.GT.AND P0, PT, R11, 0x1, PT ;  /* 0x000000010b00780c */ /* 0x000fc80003f04270 */
[----:B--2---:R-:W-:Y:S02]  /*00c0*/  SEL R3, R0, RZ, P0 ;  /* 0x000000ff00037207 */ /* 0x004fe40000000000 */
[----:B------:R-:W-:Y:S02]  /*00d0*/  ISETP.GT.AND P0, PT, R10, RZ, PT ;  /* 0x000000ff0a00720c */ /* 0x000fe40003f04270 */
[----:B-1----:R-:W-:Y:S01]  /*00e0*/  ISETP.GE.AND P1, PT, R9, R3, PT ;  /* 0x000000030900720c */ /* 0x002fe20003f26270 */
[----:B------:R-:W-:Y:S01]  /*00f0*/  IMAD R3, R2, UR5, R9 ;  /* 0x0000000502037c24 */ /* 0x000fe2000f8e0209 */
[----:B------:R-:W-:Y:S01]  /*0100*/  SEL R4, R0, RZ, P0 ;  /* 0x000000ff00047207 */ /* 0x000fe20000000000 */
[----:B------:R-:W-:-:S03]  /*0110*/  ULDC.64 UR4, c[0x0][0x208] ;  /* 0x0000820000047ab9 */ /* 0x000fc60000000a00 */
[----:B------:R-:W-:Y:S02]  /*0120*/  ISETP.GE.AND P0, PT, R9, R4, PT ;  /* 0x000000040900720c */ /* 0x000fe40003f06270 */
[----:B------:R-:W-:-:S05]  /*0130*/  SHF.R.S32.HI R2, RZ, 0x1f, R3 ;  /* 0x0000001fff027819 */ /* 0x000fca0000011403 */
[----:B------:R-:W0:Y:S01]  /*0140*/  @!P1 LDC.64 R6, c[0x0][0x218] ;  /* 0x00008600ff069b82 */ /* 0x000e220000000a00 */
[----:B------:R-:W-:-:S04]  /*0150*/  @!P1 IADD3 R4, P2, R3, R0, RZ ;  /* 0x0000000003049210 */ /* 0x000fc80007f5e0ff */
[----:B------:R-:W-:Y:S02]  /*0160*/  @!P1 LEA.HI.X.SX32 R5, R0, R2, 0x1, P2 ;  /* 0x0000000200059211 */ /* 0x000fe400010f0eff */
[----:B0-----:R-:W-:-:S04]  /*0170*/  @!P1 LEA R6, P2, R4, R6, 0x1 ;  /* 0x0000000604069211 */ /* 0x001fc800078408ff */
[----:B------:R-:W-:Y:S02]  /*0180*/  @!P1 LEA.HI.X R7, R4, R7, R5, 0x1, P2 ;  /* 0x0000000704079211 */ /* 0x000fe400010f0c05 */
[----:B------:R-:W0:Y:S03]  /*0190*/  @!P0 LDC.64 R4, c[0x0][0x218] ;  /* 0x00008600ff048b82 */ /* 0x000e260000000a00 */
[----:B------:R-:W2:Y:S01]  /*01a0*/  @!P1 LDG.E.U16 R6, desc[UR4][R6.64] ;  /* 0x0000000406069981 */ /* 0x000ea2000c1e1500 */
[----:B0-----:R-:W-:-:S04]  /*01b0*/  @!P0 LEA R4, P2, R3, R4, 0x1 ;  /* 0x0000000403048211 */ /* 0x001fc800078408ff */
[----:B------:R-:W-:-:S06]  /*01c0*/  @!P0 LEA.HI.X R5, R3, R5, R2, 0x1, P2 ;  /* 0x0000000503058211 */ /* 0x000fcc00010f0c02 */
[----:B------:R0:W5:Y:S01]  /*01d0*/  @!P0 LDG.E.U16 R5, desc[UR4][R4.64] ;  /* 0x0000000404058981 */ /* 0x000162000c1e1500 */
[----:B------:R-:W-:Y:S01]  /*01e0*/  ISETP.GE.AND P2, PT, R11, 0x1, PT ;  /* 0x000000010b00780c */ /* 0x000fe20003f46270 */
[----:B------:R-:W-:Y:S02]  /*01f0*/  IMAD.MOV.U32 R8, RZ, RZ, -0x800000 ;  /* 0xff800000ff087424 */ /* 0x000fe400078e00ff */
[----:B--2---:R-:W-:-:S04]  /*0200*/  @!P1 IMAD.U32 R8, R6, 0x10000, RZ ;  /* 0x0001000006089824 */ /* 0x004fc800078e00ff */
[----:B------:R-:W-:-:S06]  /*0210*/  FADD.FTZ R8, R8, -R8 ;  /* 0x8000000808087221 */ /* 0x000fcc0000010000 */
[----:B0-----:R-:W-:Y:S05]  /*0220*/  @!P2 EXIT ;  /* 0x000000000000a94d */ /* 0x001fea0003800000 */
[----:B------:R-:W-:Y:S01]  /*0230*/  FMUL.FTZ R8, R8, 1.4426950216293334961 ;  /* 0x3fb8aa3b08087820 */ /* 0x000fe20000410000 */
[----:B------:R-:W-:Y:S01]  /*0240*/  ISETP.GE.AND P1, PT, R9, R0, PT ;  /* 0x000000000900720c */ /* 0x000fe20003f26270 */
[----:B------:R-:W-:Y:S01]  /*0250*/  IMAD.MOV.U32 R4, RZ, RZ, -0x800000 ;  /* 0xff800000ff047424 */ /* 0x000fe200078e00ff */
[----:B------:R-:W-:Y:S01]  /*0260*/  BSSY B0, `(.L_x_4358) ;  /* 0x0000012000007945 */ /* 0x000fe20003800000 */
[----:B------:R-:W0:Y:S01]  /*0270*/  MUFU.EX2 R11, R8 ;  /* 0x00000008000b7308 */ /* 0x000e220000000800 */
[----:B-----5:R-:W-:Y:S01]  /*0280*/  @!P0 IMAD.U32 R4, R5, 0x10000, RZ ;  /* 0x0001000005048824 */ /* 0x020fe200078e00ff */
[----:B------:R-:W-:-:S03]  /*0290*/  ISETP.GE.AND P2, PT, R10, 0x2, PT ;  /* 0x000000020a00780c */ /* 0x000fc60003f46270 */
[----:B------:R-:W-:Y:S01]  /*02a0*/  FADD.FTZ R4, R4, -R4 ;  /* 0x8000000404047221 */ /* 0x000fe20000010000 */
[----:B0-----:R-:W-:-:S04]  /*02b0*/  FADD.FTZ R10, RZ, R11 ;  /* 0x0000000bff0a7221 */ /* 0x001fc80000010000 */
[----:B------:R-:W-:Y:S05]  /*02c0*/  @P1 BRA `(.L_x_4359) ;  /* 0x00000000002c1947 */ /* 0x000fea0003800000 */
[----:B------:R-:W-:Y:S01]  /*02d0*/  FMUL.FTZ R6, R4, 1.4426950216293334961 ;  /* 0x3fb8aa3b04067820 */ /* 0x000fe20000410000 */
[----:B------:R-:W-:Y:S01]  /*02e0*/  ULDC.64 UR6, c[0x0][0x210] ;  /* 0x0000840000067ab9 */ /* 0x000fe20000000a00 */
[----:B------:R-:W-:Y:S01]  /*02f0*/  IMAD.MOV.U32 R7, RZ, RZ, 0x7fc00000 ;  /* 0x7fc00000ff077424 */ /* 0x000fe200078e00ff */
[C---:B------:R-:W-:Y:S01]  /*0300*/  LEA R4, P3, R3.reuse, UR6, 0x2 ;  /* 0x0000000603047c11 */ /* 0x040fe2000f8610ff */
[----:B------:R-:W0:Y:S03]  /*0310*/  MUFU.EX2 R9, R6 ;  /* 0x0000000600097308 */ /* 0x000e260000000800 */
[----:B------:R-:W-:Y:S01]  /*0320*/  LEA.HI.X R5, R3, UR7, R2, 0x2, P3 ;  /* 0x0000000703057c11 */ /* 0x000fe200098f1402 */
[----:B0-----:R-:W-:-:S05]  /*0330*/  FADD.FTZ R8, RZ, R9 ;  /* 0x00000009ff087221 */ /* 0x001fca0000010000 */
[----:B------:R-:W-:-:S13]  /*0340*/  FSETP.NEU.FTZ.AND P0, PT, R8, RZ, PT ;  /* 0x000000ff0800720b */ /* 0x000fda0003f1d000 */
[----:B------:R-:W0:Y:S02]  /*0350*/  @P0 MUFU.RCP R8, R8 ;  /* 0x0000000800080308 */ /* 0x000e240000001000 */
[----:B0-----:R-:W-:-:S05]  /*0360*/  @P0 FMUL.FTZ R7, R9, R8 ;  /* 0x0000000809070220 */ /* 0x001fca0000410000 */
[----:B------:R0:W-:Y:S02]  /*0370*/  STG.E desc[UR4][R4.64], R7 ;  /* 0x0000000704007986 */ /* 0x0001e4000c101904 */
.L_x_4359:
[----:B------:R-:W-:Y:S05]  /*0380*/  BSYNC B0 ;  /* 0x0000000000007941 */ /* 0x000fea0003800000 */
.L_x_4358:
[----:B------:R-:W-:Y:S05]  /*0390*/  @!P2 EXIT ;  /* 0x000000000000a94d */ /* 0x000fea0003800000 */
[----:B------:R-:W-:Y:S05]  /*03a0*/  @P1 EXIT ;  /* 0x000000000000194d */ /* 0x000fea0003800000 */
[----:B------:R-:W-:Y:S01]  /*03b0*/  FSETP.NEU.FTZ.AND P0, PT, R10, RZ, PT ;  /* 0x000000ff0a00720b */ /* 0x000fe20003f1d000 */
[----:B------:R-:W-:Y:S01]  /*03c0*/  ULDC.64 UR6, c[0x0][0x210] ;  /* 0x0000840000067ab9 */ /* 0x000fe20000000a00 */
[----:B------:R-:W-:Y:S01]  /*03d0*/  IADD3 R3, P1, R3, R0, RZ ;  /* 0x0000000003037210 */ /* 0x000fe20007f3e0ff */
[----:B0-----:R-:W-:-:S03]  /*03e0*/  IMAD.MOV.U32 R5, RZ, RZ, 0x7fc00000 ;  /* 0x7fc00000ff057424 */ /* 0x001fc600078e00ff */
[----:B------:R-:W-:Y:S02]  /*03f0*/  LEA.HI.X.SX32 R0, R0, R2, 0x1, P1 ;  /* 0x0000000200007211 */ /* 0x000fe400008f0eff */
[----:B------:R-:W-:-:S04]  /*0400*/  LEA R2, P1, R3, UR6, 0x2 ;  /* 0x0000000603027c11 */ /* 0x000fc8000f8210ff */
[----:B------:R-:W-:Y:S01]  /*0410*/  LEA.HI.X R3, R3, UR7, R0, 0x2, P1 ;  /* 0x0000000703037c11 */ /* 0x000fe200088f1400 */
[----:B------:R-:W0:Y:S02]  /*0420*/  @P0 MUFU.RCP R4, R10 ;  /* 0x0000000a00040308 */ /* 0x000e240000001000 */
[----:B0-----:R-:W-:-:S05]  /*0430*/  @P0 FMUL.FTZ R5, R11, R4 ;  /* 0x000000040b050220 */ /* 0x001fca0000410000 */
[----:B------:R-:W-:Y:S01]  /*0440*/  STG.E desc[UR4][R2.64], R5 ;  /* 0x0000000502007986 */ /* 0x000fe2000c101904 */
[----:B------:R-:W-:Y:S05]  /*0450*/  EXIT ;  /* 0x000000000000794d */ /* 0x000fea0003800000 */
.L_x_4360:
        /* <DEDUP_REMOVED lines=10> */
.L_x_11817:


//--------------------- .text._ZN43_GLOBAL__N__9ae7fba5_10_SoftMax_cu_9f978f6320softmax_warp_forwardIN3c108BFloat16ES2_fLi11ELb0ELb0EEEvPT0_PKT_iiiPKbib --------------------------
	.section	.text._ZN43_GLOBAL__N__9ae7fba5_10_SoftMax_cu_9f978f6320softmax_warp_forwardIN3c108BFloat16ES2_fLi11ELb0ELb0EEEvPT0_PKT_iiiPKbib,"ax",@progbits
	.align	128
.text._ZN43_GLOBAL__N__9ae7fba5_10_SoftMax_cu_9f978f6320softmax_warp_forwardIN3c108BFloat16ES2_fLi11ELb0ELb0EEEvPT0_PKT_iiiPKbib:
        .type           _ZN43_GLOBAL__N__9ae7fba5_10_SoftMax_cu_9f978f6320softmax_warp_forwardIN3c108BFloat16ES2_fLi11ELb0ELb0EEEvPT0_PKT_iiiPKbib,@function
        .size           _ZN43_GLOBAL__N__9ae7fba5_10_SoftMax_cu_9f978f6320softmax_warp_forwardIN3c108BFloat16ES2_fLi11ELb0ELb0EEEvPT0_PKT_iiiPKbib,(.L_x_11818 - _ZN43_GLOBAL__N__9ae7fba5_10_SoftMax_cu_9f978f6320softmax_warp_forwardIN3c108BFloat16ES2_fLi11ELb0ELb0EEEvPT0_PKT_iiiPKbib)
        .other          _ZN43_GLOBAL__N__9ae7fba5_10_SoftMax_cu_9f978f6320softmax_warp_forwardIN3c108BFloat16ES2_fLi11ELb0ELb0EEEvPT0_PKT_iiiPKbib,@"STO_CUDA_ENTRY STV_DEFAULT"
_ZN43_GLOBAL__N__9ae7fba5_10_SoftMax_cu_9f978f6320softmax_warp_forwardIN3c108BFloat16ES2_fLi11ELb0ELb0EEEvPT0_PKT_iiiPKbib:
        /* <DEDUP_REMOVED lines=23> */
[C---:B------:R-:W-:Y:S01]  /*0170*/  VIADD R6, R106.reuse, 0x60 ;  /* 0x000000606a067836 */ /* 0x040fe20000000000 */
[C---:B------:R-:W-:Y:S01]  /*0180*/  IADD3 R8, R106.reuse, 0x80, RZ ;  /* 0x000000806a087810 */ /* 0x040fe20007ffe0ff */
[----:B------:R-:W-:-:S03]  /*0190*/  VIADD R9, R106, 0xa0 ;  /* 0x000000a06a097836 */ /* 0x000fc60000000000 */
[-C--:B------:R-:W-:Y:S02]  /*01a0*/  ISETP.GE.AND P0, PT, R6, R110.reuse, PT ;  /* 0x0000006e0600720c */ /* 0x080fe40003f06270 */
[-C--:B------:R-:W-:Y:S01]  /*01b0*/  ISETP.GE.AND P1, PT, R8, R110.reuse, PT ;  /* 0x0000006e0800720c */ /* 0x080fe20003f26270 */
[C---:B------:R-:W-:Y:S01]  /*01c0*/  VIADD R11, R106.reuse, 0xc0 ;  /* 0x000000c06a0b7836 */ /* 0x040fe20000000000 */
[-C--:B------:R-:W-:Y:S02]  /*01d0*/  ISETP.GE.AND P2, PT, R9, R110.reuse, PT ;  /* 0x0000006e0900720c */ /* 0x080fe40003f46270 */
[----:B------:R-:W-:Y:S02]  /*01e0*/  IADD3 R13, R106, 0xe0, RZ ;  /* 0x000000e06a0d7810 */ /* 0x000fe40007ffe0ff */
[----:B------:R-:W-:-:S05]  /*01f0*/  ISETP.GE.AND P3, PT, R11, R110, PT ;  /* 0x0000006e0b00720c */ /* 0x000fca0003f66270 */
[----:B------:R-:W5:Y:S01]  /*0200*/  @!P0 LDG.E.U16 R9, desc[UR4][R2.64+0xc0] ;  /* 0x0000c00402098981 */ /* 0x000f62000c1e1500 */
[----:B------:R-:W-:-:S03]  /*0210*/  IMAD.MOV.U32 R114, RZ, RZ, -0x800000 ;  /* 0xff800000ff727424 */ /* 0x000fc600078e00ff */
[----:B------:R-:W5:Y:S04]  /*0220*/  @!P1 LDG.E.U16 R10, desc[UR4][R2.64+0x100] ;  /* 0x00010004020a9981 */ /* 0x000f68000c1e1500 */
[----:B------:R-:W5:Y:S01]  /*0230*/  @!P2 LDG.E.U16 R11, desc[UR4][R2.64+0x140] ;  /* 0x00014004020ba981 */ /* 0x000f62000c1e1500 */
[C---:B------:R-:W-:Y:S02]  /*0240*/  VIADD R17, R106.reuse, 0x100 ;  /* 0x000001006a117836 */ /* 0x040fe40000000000 */
[----:B------:R-:W-:Y:S02]  /*0250*/  IMAD.MOV.U32 R122, RZ, RZ, -0x800000 ;  /* 0xff800000ff7a7424 */ /* 0x000fe400078e00ff */
[----:B------:R-:W-:Y:S02]  /*0260*/  VIADD R19, R106, 0x120 ;  /* 0x000001206a137836 */ /* 0x000fe40000000000 */
[----:B--2---:R-:W-:Y:S01]  /*0270*/  @!P4 IMAD.U32 R114, R12, 0x10000, RZ ;  /* 0x000100000c72c824 */ /* 0x004fe200078e00ff */
[----:B------:R-:W-:Y:S01]  /*0280*/  ISETP.GE.AND P4, PT, R13, R110, PT ;  /* 0x0000006e0d00720c */ /* 0x000fe20003f86270 */
[----:B------:R-:W2:-:S12]  /*0290*/  @!P3 LDG.E.U16 R12, desc[UR4][R2.64+0x180] ;  /* 0x00018004020cb981 */ /* 0x000e98000c1e1500 */
[----:B------:R-:W2:Y:S01]  /*02a0*/  @!P4 LDG.E.U16 R13, desc[UR4][R2.64+0x1c0] ;  /* 0x0001c004020dc981 */ /* 0x000ea2000c1e1500 */
[----:B---3--:R-:W-:Y:S02]  /*02b0*/  @!P5 SHF.L.U32 R122, R0, 0x10, RZ ;  /* 0x00000010007ad819 */ /* 0x008fe400000006ff */
[-C--:B------:R-:W-:Y:S01]  /*02c0*/  ISETP.GE.AND P5, PT, R17, R110.reuse, PT ;  /* 0x0000006e1100720c */ /* 0x080fe20003fa6270 */
[----:B------:R-:W-:Y:S02]  /*02d0*/  IMAD.MOV.U32 R17, RZ, RZ, -0x800000 ;  /* 0xff800000ff117424 */ /* 0x000fe400078e00ff */
[----:B----4-:R-:W-:Y:S01]  /*02e0*/  @!P6 IMAD.U32 R17, R7, 0x10000, RZ ;  /* 0x000100000711e824 */ /* 0x010fe200078e00ff */
[----:B------:R-:W-:-:S09]  /*02f0*/  ISETP.GE.AND P6, PT, R19, R110, PT ;  /* 0x0000006e1300720c */ /* 0x000fd20003fc6270 */
[----:B------:R-:W3:Y:S04]  /*0300*/  @!P5 LDG.E.U16 R0, desc[UR4][R2.64+0x200] ;  /* 0x000200040200d981 */ /* 0x000ee8000c1e1500 */
[----:B------:R-:W4:Y:S01]  /*0310*/  @!P6 LDG.E.U16 R7, desc[UR4][R2.64+0x240] ;  /* 0x000240040207e981 */ /* 0x000f22000c1e1500 */
[C---:B------:R-:W-:Y:S01]  /*0320*/  VIADD R21, R106.reuse, 0x140 ;  /* 0x000001406a157836 */ /* 0x040fe20000000000 */
[----:B------:R-:W-:Y:S01]  /*0330*/  MOV R19, 0xff800000 ;  /* 0xff80000000137802 */ /* 0x000fe20000000f00 */
[----:B-----5:R-:W-:Y:S01]  /*0340*/  @!P0 IMAD.U32 R19, R9, 0x10000, RZ ;  /* 0x0001000009138824 */ /* 0x020fe200078e00ff */
[----:B------:R-:W-:Y:S01]  /*0350*/  IADD3 R9, R106, 0x160, RZ ;  /* 0x000001606a097810 */ /* 0x000fe20007ffe0ff */
[----:B------:R-:W-:Y:S01]  /*0360*/  IMAD.MOV.U32 R23, RZ, RZ, -0x800000 ;  /* 0xff800000ff177424 */ /* 0x000fe200078e00ff */
[----:B------:R-:W-:Y:S01]  /*0370*/  ISETP.GE.AND P0, PT, R21, R110, PT ;  /* 0x0000006e1500720c */ /* 0x000fe20003f06270 */
[----:B------:R-:W-:-:S02]  /*0380*/  IMAD.MOV.U32 R21, RZ, RZ, -0x800000 ;  /* 0xff800000ff157424 */ /* 0x000fc400078e00ff */
[----:B------:R-:W-:Y:S01]  /*0390*/  @!P1 IMAD.U32 R21, R10, 0x10000, RZ ;  /* 0x000100000a159824 */ /* 0x000fe200078e00ff */
[----:B------:R-:W-:Y:S01]  /*03a0*/  ISETP.GE.AND P1, PT, R9, R110, PT ;  /* 0x0000006e0900720c */ /* 0x000fe20003f26270 */
[----:B------:R-:W-:Y:S01]  /*03b0*/  VIADD R9, R106, 0x180 ;  /* 0x000001806a097836 */ /* 0x000fe20000000000 */
[----:B------:R-:W-:Y:S01]  /*03c0*/  @!P2 SHF.L.U32 R23, R11, 0x10, RZ ;  /* 0x000000100b17a819 */ /* 0x000fe200000006ff */
[----:B------:R-:W-:-:S03]  /*03d0*/  IMAD.MOV.U32 R25, RZ, RZ, -0x800000 ;  /* 0xff800000ff197424 */ /* 0x000fc600078e00ff */
[-C--:B------:R-:W-:Y:S01]  /*03e0*/  ISETP.GE.AND P2, PT, R9, R110.reuse, PT ;  /* 0x0000006e0900720c */ /* 0x080fe20003f46270 */
[C---:B------:R-:W-:Y:S02]  /*03f0*/  VIADD R9, R106.reuse, 0x1a0 ;  /* 0x000001a06a097836 */ /* 0x040fe40000000000 */
[C---:B------:R-:W-:Y:S01]  /*0400*/  VIADD R29, R106.reuse, 0x1c0 ;  /* 0x000001c06a1d7836 */ /* 0x040fe20000000000 */
[----:B------:R-:W-:Y:S01]  /*0410*/  MOV R27, 0xff800000 ;  /* 0xff800000001b7802 */ /* 0x000fe20000000f00 */
[----:B------:R-:W5:Y:S08]  /*0420*/  @!P0 LDG.E.U16 R16, desc[UR4][R2.64+0x280] ;  /* 0x0002800402108981 */ /* 0x000f70000c1e1500 */
[----:B------:R-:W5:Y:S01]  /*0430*/  @!P2 LDG.E.U16 R11, desc[UR4][R2.64+0x300] ;  /* 0x00030004020ba981 */ /* 0x000f62000c1e1500 */
[----:B------:R-:W-:Y:S01]  /*0440*/  IMAD.MOV.U32 R31, RZ, RZ, -0x800000 ;  /* 0xff800000ff1f7424 */ /* 0x000fe200078e00ff */
[----:B------:R-:W-:Y:S01]  /*0450*/  IADD3 R10, R106, 0x1e0, RZ ;  /* 0x000001e06a0a7810 */ /* 0x000fe20007ffe0ff */
[----:B--2---:R-:W-:Y:S01]  /*0460*/  @!P3 IMAD.U32 R25, R12, 0x10000, RZ ;  /* 0x000100000c19b824 */ /* 0x004fe200078e00ff */
[----:B------:R-:W-:-:S02]  /*0470*/  ISETP.GE.AND P3, PT, R9, R110, PT ;  /* 0x0000006e0900720c */ /* 0x000fc40003f66270 */
[----:B------:R-:W2:Y:S01]  /*0480*/  @!P1 LDG.E.U16 R9, desc[UR4][R2.64+0x2c0] ;  /* 0x0002c00402099981 */ /* 0x000ea2000c1e1500 */
[----:B------:R-:W-:Y:S01]  /*0490*/  @!P4 IMAD.U32 R27, R13, 0x10000, RZ ;  /* 0x000100000d1bc824 */ /* 0x000fe200078e00ff */
[----:B------:R-:W-:-:S09]  /*04a0*/  ISETP.GE.AND P4, PT, R29, R110, PT ;  /* 0x0000006e1d00720c */ /* 0x000fd20003f86270 */
[----:B------:R-:W2:Y:S01]  /*04b0*/  @!P3 LDG.E.U16 R13, desc[UR4][R2.64+0x340] ;  /* 0x00034004020db981 */ /* 0x000ea2000c1e1500 */
[----:B------:R-:W-:-:S03]  /*04c0*/  VIADD R12, R106, 0x200 ;  /* 0x000002006a0c7836 */ /* 0x000fc60000000000 */
[----:B------:R-:W2:Y:S01]  /*04d0*/  @!P4 LDG.E.U16 R24, desc[UR4][R2.64+0x380] ;  /* 0x000380040218c981 */ /* 0x000ea2000c1e1500 */
[----:B----4-:R-:W-:Y:S02]  /*04e0*/  @!P6 SHF.L.U32 R31, R7, 0x10, RZ ;  /* 0x00000010071fe819 */ /* 0x010fe400000006ff */
[-C--:B------:R-:W-:Y:S01]  /*04f0*/  ISETP.GE.AND P6, PT, R12, R110.reuse, PT ;  /* 0x0000006e0c00720c */ /* 0x080fe20003fc6270 */
[----:B------:R-:W-:Y:S02]  /*0500*/  IMAD.MOV.U32 R29, RZ, RZ, -0x800000 ;  /* 0xff800000ff1d7424 */ /* 0x000fe400078e00ff */
[----:B---3--:R-:W-:Y:S01]  /*0510*/  @!P5 IMAD.U32 R29, R0, 0x10000, RZ ;  /* 0x00010000001dd824 */ /* 0x008fe200078e00ff */
[----:B------:R-:W-:-:S09]  /*0520*/  ISETP.GE.AND P5, PT, R10, R110, PT ;  /* 0x0000006e0a00720c */ /* 0x000fd20003fa6270 */
[----:B------:R-:W3:Y:S04]  /*0530*/  @!P6 LDG.E.U16 R7, desc[UR4][R2.64+0x400] ;  /* 0x000400040207e981 */ /* 0x000ee8000c1e1500 */
[----:B------:R-:W4:Y:S01]  /*0540*/  @!P5 LDG.E.U16 R0, desc[UR4][R2.64+0x3c0] ;  /* 0x0003c0040200d981 */ /* 0x000f22000c1e1500 */
[----:B------:R-:W-:Y:S02]  /*0550*/  VIADD R14, R106, 0x220 ;  /* 0x000002206a0e7836 */ /* 0x000fe40000000000 */
[----:B------:R-:W-:Y:S02]  /*0560*/  IMAD.MOV.U32 R33, RZ, RZ, -0x800000 ;  /* 0xff800000ff217424 */ /* 0x000fe400078e00ff */
[----:B-----5:R-:W-:Y:S01]  /*0570*/  @!P0 IMAD.U32 R33, R16, 0x10000, RZ ;  /* 0x0001000010218824 */ /* 0x020fe200078e00ff */
[----:B------:R-:W-:Y:S01]  /*0580*/  ISETP.GE.AND P0, PT, R14, R110, PT ;  /* 0x0000006e0e00720c */ /* 0x000fe20003f06270 */
[C---:B------:R-:W-:Y:S01]  /*0590*/  VIADD R16, R106.reuse, 0x240 ;  /* 0x000002406a107836 */ /* 0x040fe20000000000 */
[----:B------:R-:W-:Y:S01]  /*05a0*/  MOV R35, 0xff800000 ;  /* 0xff80000000237802 */ /* 0x000fe20000000f00 */
[C---:B------:R-:W-:Y:S01]  /*05b0*/  VIADD R20, R106.reuse, 0x280 ;  /* 0x000002806a147836 */ /* 0x040fe20000000000 */
[----:B------:R-:W-:Y:S01]  /*05c0*/  IADD3 R18, R106, 0x260, RZ ;  /* 0x000002606a127810 */ /* 0x000fe20007ffe0ff */
[----:B------:R-:W-:-:S02]  /*05d0*/  IMAD.MOV.U32 R39, RZ, RZ, -0x800000 ;  /* 0xff800000ff277424 */ /* 0x000fc400078e00ff */
[----:B------:R-:W-:Y:S02]  /*05e0*/  VIADD R22, R106, 0x2a0 ;  /* 0x000002a06a167836 */ /* 0x000fe40000000000 */
[----:B------:R-:W-:Y:S02]  /*05f0*/  IMAD.MOV.U32 R37, RZ, RZ, -0x800000 ;  /* 0xff800000ff257424 */ /* 0x000fe400078e00ff */
[----:B------:R-:W-:Y:S01]  /*0600*/  @!P2 IMAD.U32 R37, R11, 0x10000, RZ ;  /* 0x000100000b25a824 */ /* 0x000fe200078e00ff */
[----:B------:R-:W-:Y:S01]  /*0610*/  ISETP.GE.AND P2, PT, R18, R110, PT ;  /* 0x0000006e1200720c */ /* 0x000fe20003f46270 */
[----:B------:R-:W-:Y:S01]  /*0620*/  IMAD.MOV.U32 R41, RZ, RZ, -0x800000 ;  /* 0xff800000ff297424 */ /* 0x000fe200078e00ff */
[----:B------:R-:W5:Y:S01]  /*0630*/  @!P0 LDG.E.U16 R30, desc[UR4][R2.64+0x440] ;  /* 0x00044004021e8981 */ /* 0x000f62000c1e1500 */
[----:B------:R-:W-:Y:S01]  /*0640*/  IADD3 R26, R106, 0x2e0, RZ ;  /* 0x000002e06a1a7810 */ /* 0x000fe20007ffe0ff */
[----:B------:R-:W-:-:S09]  /*0650*/  IMAD.MOV.U32 R45, RZ, RZ, -0x800000 ;  /* 0xff800000ff2d7424 */ /* 0x000fd200078e00ff */
[----:B------:R-:W5:Y:S01]  /*0660*/  @!P2 LDG.E.U16 R11, desc[UR4][R2.64+0x4c0] ;  /* 0x0004c004020ba981 */ /* 0x000f62000c1e1500 */
[----:B------:R-:W-:Y:S01]  /*0670*/  MOV R43, 0xff800000 ;  /* 0xff800000002b7802 */ /* 0x000fe20000000f00 */
[----:B--2---:R-:W-:Y:S01]  /*0680*/  @!P1 IMAD.U32 R35, R9, 0x10000, RZ ;  /* 0x0001000009239824 */ /* 0x004fe200078e00ff */
        /* <DEDUP_REMOVED lines=10> */
[----:B------:R-:W-:-:S02]  /*0730*/  VIADD R24, R106, 0x2c0 ;  /* 0x000002c06a187836 */ /* 0x000fc40000000000 */
[----:B----4-:R-:W-:-:S03]  /*0740*/  @!P5 IMAD.U32 R43, R0, 0x10000, RZ ;  /* 0x00010000002bd824 */ /* 0x010fc600078e00ff */
[----:B------:R-:W-:-:S07]  /*0750*/  ISETP.GE.AND P5, PT, R24, R110, PT ;  /* 0x0000006e1800720c */ /* 0x000fce0003fa6270 */
[----:B------:R-:W3:Y:S06]  /*0760*/  @!P6 LDG.E.U16 R7, desc[UR4][R2.64+0x5c0] ;  /* 0x0005c0040207e981 */ /* 0x000eec000c1e1500 */
[----:B------:R-:W4:Y:S01]  /*0770*/  @!P5 LDG.E.U16 R0, desc[UR4][R2.64+0x580] ;  /* 0x000580040200d981 */ /* 0x000f22000c1e1500 */
[----:B------:R-:W-:Y:S02]  /*0780*/  VIADD R28, R106, 0x300 ;  /* 0x000003006a1c7836 */ /* 0x000fe40000000000 */
[----:B------:R-:W-:Y:S01]  /*0790*/  IMAD.MOV.U32 R47, RZ, RZ, -0x800000 ;  /* 0xff800000ff2f7424 */ /* 0x000fe200078e00ff */
[----:B-----5:R-:W-:Y:S01]  /*07a0*/  @!P0 SHF.L.U32 R47, R30, 0x10, RZ ;  /* 0x000000101e2f8819 */ /* 0x020fe200000006ff */
[----:B------:R-:W-:Y:S01]  /*07b0*/  VIADD R30, R106, 0x320 ;  /* 0x000003206a1e7836 */ /* 0x000fe20000000000 */
[----:B------:R-:W-:Y:S01]  /*07c0*/  ISETP.GE.AND P0, PT, R28, R110, PT ;  /* 0x0000006e1c00720c */ /* 0x000fe20003f06270 */
[----:B------:R-:W-:Y:S01]  /*07d0*/  IMAD.MOV.U32 R49, RZ, RZ, -0x800000 ;  /* 0xff800000ff317424 */ /* 0x000fe200078e00ff */
[C---:B------:R-:W-:Y:S01]  /*07e0*/  IADD3 R34, R106.reuse, 0x360, RZ ;  /* 0x000003606a227810 */ /* 0x040fe20007ffe0ff */
[----:B------:R-:W-:-:S02]  /*07f0*/  VIADD R32, R106, 0x340 ;  /* 0x000003406a207836 */ /* 0x000fc40000000000 */
[----:B------:R-:W-:Y:S01]  /*0800*/  IMAD.MOV.U32 R53, RZ, RZ, -0x800000 ;  /* 0xff800000ff357424 */ /* 0x000fe200078e00ff */
[----:B------:R-:W-:Y:S01]  /*0810*/  MOV R51, 0xff800000 ;  /* 0xff80000000337802 */ /* 0x000fe20000000f00 */
[----:B------:R-:W-:Y:S02]  /*0820*/  VIADD R36, R106, 0x380 ;  /* 0x000003806a247836 */ /* 0x000fe40000000000 */
[----:B------:R-:W-:Y:S01]  /*0830*/  @!P2 IMAD.U32 R51, R11, 0x10000, RZ ;  /* 0x000100000b33a824 */ /* 0x000fe200078e00ff */
[----:B------:R-:W-:Y:S01]  /*0840*/  ISETP.GE.AND P2, PT, R32, R110, PT ;  /* 0x0000006e2000720c */ /* 0x000fe20003f46270 */
[----:B------:R-:W-:Y:S02]  /*0850*/  IMAD.MOV.U32 R55, RZ, RZ, -0x800000 ;  /* 0xff800000ff377424 */ /* 0x000fe400078e00ff */
[----:B------:R-:W5:Y:S01]  /*0860*/  @!P0 LDG.E.U16 R42, desc[UR4][R2.64+0x600] ;  /* 0x00060004022a8981 */ /* 0x000f62000c1e1500 */
[----:B------:R-:W-:-:S09]  /*0870*/  VIADD R40, R106, 0x3c0 ;  /* 0x000003c06a287836 */ /* 0x000fd20000000000 */
[----:B------:R-:W5:Y:S01]  /*0880*/  @!P2 LDG.E.U16 R11, desc[UR4][R2.64+0x680] ;  /* 0x00068004020ba981 */ /* 0x000f62000c1e1500 */
[----:B------:R-:W-:Y:S01]  /*0890*/  MOV R59, 0xff800000 ;  /* 0xff800000003b7802 */ /* 0x000fe20000000f00 */
        /* <DEDUP_REMOVED lines=10> */
[----:B---3--:R-:W-:Y:S01]  /*0940*/  @!P6 IMAD.U32 R59, R7, 0x10000, RZ ;  /* 0x00010000073be824 */ /* 0x008fe200078e00ff */
[----:B------:R-:W-:Y:S01]  /*0950*/  ISETP.GE.AND P6, PT, R40, R110, PT ;  /* 0x0000006e2800720c */ /* 0x000fe20003fc6270 */
[----:B------:R-:W-:Y:S02]  /*0960*/  VIADD R38, R106, 0x3a0 ;  /* 0x000003a06a267836 */ /* 0x000fe40000000000 */
[----:B----4-:R-:W-:-:S03]  /*0970*/  @!P5 IMAD.U32 R57, R0, 0x10000, RZ ;  /* 0x000100000039d824 */ /* 0x010fc600078e00ff */
[----:B------:R-:W-:-:S07]  /*0980*/  ISETP.GE.AND P5, PT, R38, R110, PT ;  /* 0x0000006e2600720c */ /* 0x000fce0003fa6270 */
[----:B------:R-:W3:Y:S06]  /*0990*/  @!P6 LDG.E.U16 R7, desc[UR4][R2.64+0x780] ;  /* 0x000780040207e981 */ /* 0x000eec000c1e1500 */
[----:B------:R-:W4:Y:S01]  /*09a0*/  @!P5 LDG.E.U16 R0, desc[UR4][R2.64+0x740] ;  /* 0x000740040200d981 */ /* 0x000f22000c1e1500 */
[----:B------:R-:W-:Y:S02]  /*09b0*/  IMAD.MOV.U32 R61, RZ, RZ, -0x800000 ;  /* 0xff800000ff3d7424 */ /* 0x000fe400078e00ff */
[----:B------:R-:W-:Y:S02]  /*09c0*/  VIADD R44, R106, 0x400 ;  /* 0x000004006a2c7836 */ /* 0x000fe40000000000 */
[----:B-----5:R-:W-:-:S02]  /*09d0*/  @!P0 IMAD.U32 R61, R42, 0x10000, RZ ;  /* 0x000100002a3d8824 */ /* 0x020fc400078e00ff */
[C---:B------:R-:W-:Y:S01]  /*09e0*/  VIADD R42, R106.reuse, 0x3e0 ;  /* 0x000003e06a2a7836 */ /* 0x040fe20000000000 */
[----:B------:R-:W-:Y:S01]  /*09f0*/  MOV R63, 0xff800000 ;  /* 0xff800000003f7802 */ /* 0x000fe20000000f00 */
[C---:B------:R-:W-:Y:S01]  /*0a00*/  VIADD R48, R106.reuse, 0x440 ;  /* 0x000004406a307836 */ /* 0x040fe20000000000 */
[----:B------:R-:W-:Y:S01]  /*0a10*/  MOV R67, 0xff800000 ;  /* 0xff80000000437802 */ /* 0x000fe20000000f00 */
[----:B------:R-:W-:Y:S01]  /*0a20*/  VIADD R46, R106, 0x420 ;  /* 0x000004206a2e7836 */ /* 0x000fe20000000000 */
[-C--:B------:R-:W-:Y:S01]  /*0a30*/  ISETP.GE.AND P0, PT, R42, R110.reuse, PT ;  /* 0x0000006e2a00720c */ /* 0x080fe20003f06270 */
[----:B------:R-:W-:Y:S01]  /*0a40*/  IMAD.MOV.U32 R65, RZ, RZ, -0x800000 ;  /* 0xff800000ff417424 */ /* 0x000fe200078e00ff */
[----:B------:R-:W-:Y:S01]  /*0a50*/  IADD3 R50, R106, 0x460, RZ ;  /* 0x000004606a327810 */ /* 0x000fe20007ffe0ff */
[----:B------:R-:W-:Y:S01]  /*0a60*/  @!P2 IMAD.U32 R65, R11, 0x10000, RZ ;  /* 0x000100000b41a824 */ /* 0x000fe200078e00ff */
[----:B------:R-:W-:Y:S01]  /*0a70*/  ISETP.GE.AND P2, PT, R46, R110, PT ;  /* 0x0000006e2e00720c */ /* 0x000fe20003f46270 */
[----:B------:R-:W-:-:S08]  /*0a80*/  IMAD.MOV.U32 R69, RZ, RZ, -0x800000 ;  /* 0xff800000ff457424 */ /* 0x000fd000078e00ff */
[----:B------:R-:W5:Y:S04]  /*0a90*/  @!P0 LDG.E.U16 R56, desc[UR4][R2.64+0x7c0] ;  /* 0x0007c00402388981 */ /* 0x000f68000c1e1500 */
[----:B------:R-:W5:Y:S01]  /*0aa0*/  @!P2 LDG.E.U16 R62, desc[UR4][R2.64+0x840] ;  /* 0x00084004023ea981 */ /* 0x000f62000c1e1500 */
[----:B------:R-:W-:Y:S02]  /*0ab0*/  VIADD R54, R106, 0x4a0 ;  /* 0x000004a06a367836 */ /* 0x000fe40000000000 */
[----:B------:R-:W-:Y:S02]  /*0ac0*/  IMAD.MOV.U32 R71, RZ, RZ, -0x800000 ;  /* 0xff800000ff477424 */ /* 0x000fe400078e00ff */
[----:B------:R-:W-:Y:S01]  /*0ad0*/  IMAD.MOV.U32 R11, RZ, RZ, -0x800000 ;  /* 0xff800000ff0b7424 */ /* 0x000fe200078e00ff */
[----:B--2---:R-:W-:-:S02]  /*0ae0*/  @!P1 SHF.L.U32 R63, R9, 0x10, RZ ;  /* 0x00000010093f9819 */ /* 0x004fc400000006ff */
        /* <DEDUP_REMOVED lines=15> */
[----:B------:R-:W-:Y:S01]  /*0be0*/  IMAD.MOV.U32 R112, RZ, RZ, -0x800000 ;  /* 0xff800000ff707424 */ /* 0x000fe200078e00ff */
[----:B------:R-:W-:Y:S01]  /*0bf0*/  MOV R9, 0xff800000 ;  /* 0xff80000000097802 */ /* 0x000fe20000000f00 */
[C---:B------:R-:W-:Y:S01]  /*0c00*/  VIADD R58, R106.reuse, 0x4e0 ;  /* 0x000004e06a3a7836 */ /* 0x040fe20000000000 */
[----:B------:R-:W-:Y:S01]  /*0c10*/  MOV R120, 0xff800000 ;  /* 0xff80000000787802 */ /* 0x000fe20000000f00 */
[----:B------:R-:W-:-:S02]  /*0c20*/  VIADD R60, R106, 0x500 ;  /* 0x000005006a3c7836 */ /* 0x000fc40000000000 */
[----:B-----5:R-:W-:Y:S02]  /*0c30*/  @!P0 IMAD.U32 R9, R56, 0x10000, RZ ;  /* 0x0001000038098824 */ /* 0x020fe400078e00ff */
[----:B------:R-:W-:Y:S01]  /*0c40*/  VIADD R56, R106, 0x4c0 ;  /* 0x000004c06a387836 */ /* 0x000fe20000000000 */
[----:B------:R-:W-:Y:S02]  /*0c50*/  MOV R81, 0xff800000 ;  /* 0xff80000000517802 */ /* 0x000fe40000000f00 */
[----:B------:R-:W-:Y:S02]  /*0c60*/  @!P2 SHF.L.U32 R120, R62, 0x10, RZ ;  /* 0x000000103e78a819 */ /* 0x000fe400000006ff */
[-C--:B------:R-:W-:Y:S02]  /*0c70*/  ISETP.GE.AND P2, PT, R58, R110.reuse, PT ;  /* 0x0000006e3a00720c */ /* 0x080fe40003f46270 */
[----:B------:R-:W-:Y:S01]  /*0c80*/  ISETP.GE.AND P0, PT, R56, R110, PT ;  /* 0x0000006e3800720c */ /* 0x000fe20003f06270 */
[----:B------:R-:W-:-:S02]  /*0c90*/  VIADD R62, R106, 0x520 ;  /* 0x000005206a3e7836 */ /* 0x000fc40000000000 */
[----:B------:R-:W-:-:S08]  /*0ca0*/  VIADD R68, R106, 0x580 ;  /* 0x000005806a447836 */ /* 0x000fd00000000000 */
[----:B------:R-:W5:Y:S04]  /*0cb0*/  @!P2 LDG.E.U16 R72, desc[UR4][R2.64+0x9c0] ;  /* 0x0009c0040248a981 */ /* 0x000f68000c1e1500 */
[----:B------:R-:W5:Y:S01]  /*0cc0*/  @!P0 LDG.E.U16 R76, desc[UR4][R2.64+0x980] ;  /* 0x00098004024c8981 */ /* 0x000f62000c1e1500 */
[----:B------:R-:W-:Y:S02]  /*0cd0*/  IMAD.MOV.U32 R85, RZ, RZ, -0x800000 ;  /* 0xff800000ff557424 */ /* 0x000fe400078e00ff */
[----:B------:R-:W-:Y:S02]  /*0ce0*/  IMAD.MOV.U32 R83, RZ, RZ, -0x800000 ;  /* 0xff800000ff537424 */ /* 0x000fe400078e00ff */
[----:B--2---:R-:W-:Y:S02]  /*0cf0*/  @!P1 IMAD.U32 R112, R13, 0x10000, RZ ;  /* 0x000100000d709824 */ /* 0x004fe400078e00ff */
[----:B------:R-:W-:Y:S01]  /*0d00*/  IMAD.MOV.U32 R13, RZ, RZ, -0x800000 ;  /* 0xff800000ff0d7424 */ /* 0x000fe200078e00ff */
[----:B------:R-:W-:Y:S01]  /*0d10*/  ISETP.GE.AND P1, PT, R60, R110, PT ;  /* 0x0000006e3c00720c */ /* 0x000fe20003f26270 */
[----:B------:R-:W-:-:S02]  /*0d20*/  @!P3 IMAD.U32 R13, R64, 0x10000, RZ ;  /* 0x00010000400db824 */ /* 0x000fc400078e00ff */
[----:B------:R-:W-:Y:S01]  /*0d30*/  VIADD R64, R106, 0x540 ;  /* 0x000005406a407836 */ /* 0x000fe20000000000 */
[----:B------:R-:W-:-:S09]  /*0d40*/  ISETP.GE.AND P3, PT, R62, R110, PT ;  /* 0x0000006e3e00720c */ /* 0x000fd20003f66270 */
[----:B------:R-:W2:Y:S01]  /*0d50*/  @!P1 LDG.E.U16 R74, desc[UR4][R2.64+0xa00] ;  /* 0x000a0004024a9981 */ /* 0x000ea2000c1e1500 */
[----:B------:R-:W-:Y:S01]  /*0d60*/  @!P4 IMAD.U32 R81, R66, 0x10000, RZ ;  /* 0x000100004251c824 */ /* 0x000fe200078e00ff */
[----:B------:R-:W-:Y:S02]  /*0d70*/  ISETP.GE.AND P4, PT, R64, R110, PT ;  /* 0x0000006e4000720c */ /* 0x000fe40003f86270 */
[----:B------:R-:W2:Y:S11]  /*0d80*/  @!P3 LDG.E.U16 R75, desc[UR4][R2.64+0xa40] ;  /* 0x000a4004024bb981 */ /* 0x000eb6000c1e1500 */
[----:B------:R-:W2:Y:S01]  /*0d90*/  @!P4 LDG.E.U16 R77, desc[UR4][R2.64+0xa80] ;  /* 0x000a8004024dc981 */ /* 0x000ea2000c1e1500 */
[----:B---3--:R-:W-:-:S02]  /*0da0*/  @!P6 SHF.L.U32 R85, R7, 0x10, RZ ;  /* 0x000000100755e819 */ /* 0x008fc400000006ff */
[----:B------:R-:W-:Y:S02]  /*0db0*/  ISETP.GE.AND P6, PT, R68, R110, PT ;  /* 0x0000006e4400720c */ /* 0x000fe40003fc6270 */
[----:B------:R-:W-:Y:S01]  /*0dc0*/  IADD3 R66, R106, 0x560, RZ ;  /* 0x000005606a427810 */ /* 0x000fe20007ffe0ff */
[----:B----4-:R-:W-:-:S03]  /*0dd0*/  @!P5 IMAD.U32 R83, R0, 0x10000, RZ ;  /* 0x000100000053d824 */ /* 0x010fc600078e00ff */
[----:B------:R-:W-:-:S07]  /*0de0*/  ISETP.GE.AND P5, PT, R66, R110, PT ;  /* 0x0000006e4200720c */ /* 0x000fce0003fa6270 */
[----:B------:R-:W3:Y:S06]  /*0df0*/  @!P6 LDG.E.U16 R7, desc[UR4][R2.64+0xb00] ;  /* 0x000b00040207e981 */ /* 0x000eec000c1e1500 */
[----:B------:R-:W4:Y:S01]  /*0e00*/  @!P5 LDG.E.U16 R0, desc[UR4][R2.64+0xac0] ;  /* 0x000ac0040200d981 */ /* 0x000f22000c1e1500 */
[C---:B------:R-:W-:Y:S01]  /*0e10*/  IADD3 R70, R106.reuse, 0x5a0, RZ ;  /* 0x000005a06a467810 */ /* 0x040fe20007ffe0ff */
[----:B------:R-:W-:Y:S02]  /*0e20*/  VIADD R78, R106, 0x620 ;  /* 0x000006206a4e7836 */ /* 0x000fe40000000000 */
[----:B------:R-:W-:-:S02]  /*0e30*/  IMAD.MOV.U32 R89, RZ, RZ, -0x800000 ;  /* 0xff800000ff597424 */ /* 0x000fc400078e00ff */
[----:B------:R-:W-:Y:S02]  /*0e40*/  IMAD.MOV.U32 R87, RZ, RZ, -0x800000 ;  /* 0xff800000ff577424 */ /* 0x000fe400078e00ff */
[----:B------:R-:W-:Y:S02]  /*0e50*/  IMAD.MOV.U32 R95, RZ, RZ, -0x800000 ;  /* 0xff800000ff5f7424 */ /* 0x000fe400078e00ff */
[----:B------:R-:W-:Y:S02]  /*0e60*/  IMAD.MOV.U32 R91, RZ, RZ, -0x800000 ;  /* 0xff800000ff5b7424 */ /* 0x000fe400078e00ff */
[----:B-----5:R-:W-:Y:S02]  /*0e70*/  @!P2 IMAD.U32 R89, R72, 0x10000, RZ ;  /* 0x000100004859a824 */ /* 0x020fe400078e00ff */
[----:B------:R-:W-:Y:S02]  /*0e80*/  VIADD R72, R106, 0x5c0 ;  /* 0x000005c06a487836 */ /* 0x000fe40000000000 */
[----:B------:R-:W-:Y:S01]  /*0e90*/  @!P0 IMAD.U32 R87, R76, 0x10000, RZ ;  /* 0x000100004c578824 */ /* 0x000fe200078e00ff */
[----:B------:R-:W-:Y:S01]  /*0ea0*/  ISETP.GE.AND P0, PT, R70, R110, PT ;  /* 0x0000006e4600720c */ /* 0x000fe20003f06270 */
[----:B------:R-:W-:Y:S01]  /*0eb0*/  VIADD R76, R106, 0x600 ;  /* 0x000006006a4c7836 */ /* 0x000fe20000000000 */
[----:B------:R-:W-:-:S04]  /*0ec0*/  MOV R93, 0xff800000 ;  /* 0xff800000005d7802 */ /* 0x000fc80000000f00 */
[----:B------:R-:W-:-:S07]  /*0ed0*/  ISETP.GE.AND P2, PT, R76, R110, PT ;  /* 0x0000006e4c00720c */ /* 0x000fce0003f46270 */
[----:B------:R-:W5:Y:S01]  /*0ee0*/  @!P0 LDG.E.U16 R86, desc[UR4][R2.64+0xb40] ;  /* 0x000b400402568981 */ /* 0x000f62000c1e1500 */
[----:B------:R-:W-:Y:S01]  /*0ef0*/  IADD3 R82, R106, 0x660, RZ ;  /* 0x000006606a527810 */ /* 0x000fe20007ffe0ff */
[----:B------:R-:W-:-:S04]  /*0f00*/  IMAD.MOV.U32 R99, RZ, RZ, -0x800000 ;  /* 0xff800000ff637424 */ /* 0x000fc800078e00ff */
[----:B------:R-:W5:Y:S01]  /*0f10*/  @!P2 LDG.E.U16 R79, desc[UR4][R2.64+0xc00] ;  /* 0x000c0004024fa981 */ /* 0x000f62000c1e1500 */
[----:B------:R-:W-:Y:S01]  /*0f20*/  VIADD R80, R106, 0x640 ;  /* 0x000006406a507836 */ /* 0x000fe20000000000 */
[----:B------:R-:W-:Y:S01]  /*0f30*/  MOV R97, 0xff800000 ;  /* 0xff80000000617802 */ /* 0x000fe20000000f00 */
[----:B--2---:R-:W-:Y:S01]  /*0f40*/  @!P1 IMAD.U32 R91, R74, 0x10000, RZ ;  /* 0x000100004a5b9824 */ /* 0x004fe200078e00ff */
[----:B------:R-:W-:Y:S01]  /*0f50*/  ISETP.GE.AND P1, PT, R72, R110, PT ;  /* 0x0000006e4800720c */ /* 0x000fe20003f26270 */
[----:B------:R-:W-:Y:S01]  /*0f60*/  VIADD R74, R106, 0x5e0 ;  /* 0x000005e06a4a7836 */ /* 0x000fe20000000000 */
[----:B------:R-:W-:-:S04]  /*0f70*/  @!P3 SHF.L.U32 R93, R75, 0x10, RZ ;  /* 0x000000104b5db819 */ /* 0x000fc800000006ff */
[----:B------:R-:W-:-:S07]  /*0f80*/  ISETP.GE.AND P3, PT, R74, R110, PT ;  /* 0x0000006e4a00720c */ /* 0x000fce0003f66270 */
[----:B------:R-:W2:Y:S01]  /*0f90*/  @!P1 LDG.E.U16 R75, desc[UR4][R2.64+0xb80] ;  /* 0x000b8004024b9981 */ /* 0x000ea2000c1e1500 */
[----:B------:R-:W-:Y:S01]  /*0fa0*/  @!P4 IMAD.U32 R95, R77, 0x10000, RZ ;  /* 0x000100004d5fc824 */ /* 0x000fe200078e00ff */
[----:B------:R-:W-:-:S04]  /*0fb0*/  ISETP.GE.AND P4, PT, R78, R110, PT ;  /* 0x0000006e4e00720c */ /* 0x000fc80003f86270 */
[----:B------:R-:W2:Y:S09]  /*0fc0*/  @!P3 LDG.E.U16 R77, desc[UR4][R2.64+0xbc0] ;  /* 0x000bc004024db981 */ /* 0x000eb2000c1e1500 */
[----:B------:R-:W2:Y:S01]  /*0fd0*/  @!P4 LDG.E.U16 R94, desc[UR4][R2.64+0xc40] ;  /* 0x000c4004025ec981 */ /* 0x000ea2000c1e1500 */
[----:B---3--:R-:W-:Y:S01]  /*0fe0*/  @!P6 IMAD.U32 R99, R7, 0x10000, RZ ;  /* 0x000100000763e824 */ /* 0x008fe200078e00ff */
[-C--:B------:R-:W-:Y:S01]  /*0ff0*/  ISETP.GE.AND P6, PT, R82, R110.reuse, PT ;  /* 0x0000006e5200720c */ /* 0x080fe20003fc6270 */
[----:B----4-:R-:W-:Y:S01]  /*1000*/  @!P5 IMAD.U32 R97, R0, 0x10000, RZ ;  /* 0x000100000061d824 */ /* 0x010fe200078e00ff */
[----:B------:R-:W-:-:S11]  /*1010*/  ISETP.GE.AND P5, PT, R80, R110, PT ;  /* 0x0000006e5000720c */ /* 0x000fd60003fa6270 */
[----:B------:R-:W3:Y:S04]  /*1020*/  @!P6 LDG.E.U16 R7, desc[UR4][R2.64+0xcc0] ;  /* 0x000cc0040207e981 */ /* 0x000ee8000c1e1500 */
[----:B------:R-:W4:Y:S01]  /*1030*/  @!P5 LDG.E.U16 R0, desc[UR4][R2.64+0xc80] ;  /* 0x000c80040200d981 */ /* 0x000f22000c1e1500 */
[C---:B------:R-:W-:Y:S02]  /*1040*/  VIADD R84, R106.reuse, 0x680 ;  /* 0x000006806a547836 */ /* 0x040fe40000000000 */
[----:B------:R-:W-:Y:S02]  /*1050*/  VIADD R92, R106, 0x700 ;  /* 0x000007006a5c7836 */ /* 0x000fe40000000000 */
[----:B------:R-:W-:Y:S02]  /*1060*/  IMAD.MOV.U32 R101, RZ, RZ, -0x800000 ;  /* 0xff800000ff657424 */ /* 0x000fe400078e00ff */
[----:B------:R-:W-:-:S02]  /*1070*/  IMAD.MOV.U32 R109, RZ, RZ, -0x800000 ;  /* 0xff800000ff6d7424 */ /* 0x000fc400078e00ff */
[C---:B------:R-:W-:Y:S02]  /*1080*/  VIADD R90, R106.reuse, 0x6e0 ;  /* 0x000006e06a5a7836 */ /* 0x040fe40000000000 */
[----:B------:R-:W-:Y:S01]  /*1090*/  IMAD.MOV.U32 R103, RZ, RZ, -0x800000 ;  /* 0xff800000ff677424 */ /* 0x000fe200078e00ff */
[----:B------:R-:W-:Y:S01]  /*10a0*/  IADD3 R88, R106, 0x6c0, RZ ;  /* 0x000006c06a587810 */ /* 0x000fe20007ffe0ff */
[----:B------:R-:W-:Y:S01]  /*10b0*/  IMAD.MOV.U32 R107, RZ, RZ, -0x800000 ;  /* 0xff800000ff6b7424 */ /* 0x000fe200078e00ff */
[----:B-----5:R-:W-:Y:S02]  /*10c0*/  @!P0 SHF.L.U32 R101, R86, 0x10, RZ ;  /* 0x0000001056658819 */ /* 0x020fe400000006ff */
[----:B------:R-:W-:Y:S02]  /*10d0*/  ISETP.GE.AND P0, PT, R84, R110, PT ;  /* 0x0000006e5400720c */ /* 0x000fe40003f06270 */
[----:B------:R-:W-:Y:S01]  /*10e0*/  IADD3 R86, R106, 0x6a0, RZ ;  /* 0x000006a06a567810 */ /* 0x000fe20007ffe0ff */
[----:B------:R-:W-:-:S02]  /*10f0*/  IMAD.MOV.U32 R105, RZ, RZ, -0x800000 ;  /* 0xff800000ff697424 */ /* 0x000fc400078e00ff */
[----:B------:R-:W-:Y:S01]  /*1100*/  @!P2 IMAD.U32 R107, R79, 0x10000, RZ ;  /* 0x000100004f6ba824 */ /* 0x000fe200078e00ff */
[----:B------:R-:W-:Y:S01]  /*1110*/  ISETP.GE.AND P2, PT, R90, R110, PT ;  /* 0x0000006e5a00720c */ /* 0x000fe20003f46270 */
[----:B------:R-:W-:-:S06]  /*1120*/  VIADD R96, R106, 0x740 ;  /* 0x000007406a607836 */ /* 0x000fcc0000000000 */
[----:B------:R-:W5:Y:S01]  /*1130*/  @!P0 LDG.E.U16 R98, desc[UR4][R2.64+0xd00] ;  /* 0x000d000402628981 */ /* 0x000f62000c1e1500 */
[----:B------:R-:W-:-:S05]  /*1140*/  MOV R111, 0xff800000 ;  /* 0xff800000006f7802 */ /* 0x000fca0000000f00 */
        /* <DEDUP_REMOVED lines=13> */
[----:B----4-:R-:W-:-:S12]  /*1220*/  @!P5 IMAD.U32 R125, R0, 0x10000, RZ ;  /* 0x00010000007dd824 */ /* 0x010fd800078e00ff */
[----:B------:R-:W3:Y:S01]  /*1230*/  @!P6 LDG.E.U16 R0, desc[UR4][R2.64+0xe80] ;  /* 0x000e80040200e981 */ /* 0x000ee2000c1e1500 */
[----:B------:R-:W-:Y:S02]  /*1240*/  IMAD.MOV.U32 R123, RZ, RZ, -0x800000 ;  /* 0xff800000ff7b7424 */ /* 0x000fe400078e00ff */
[----:B------:R-:W-:Y:S02]  /*1250*/  IMAD.MOV.U32 R117, RZ, RZ, -0x800000 ;  /* 0xff800000ff757424 */ /* 0x000fe400078e00ff */
[----:B------:R-:W-:Y:S01]  /*1260*/  IMAD.MOV.U32 R113, RZ, RZ, -0x800000 ;  /* 0xff800000ff717424 */ /* 0x000fe200078e00ff */
[----:B------:R-:W-:Y:S01]  /*1270*/  MOV R115, 0xff800000 ;  /* 0xff80000000737802 */ /* 0x000fe20000000f00 */
[C---:B------:R-:W-:Y:S01]  /*1280*/  VIADD R102, R106.reuse, 0x7a0 ;  /* 0x000007a06a667836 */ /* 0x040fe20000000000 */
[----:B------:R-:W-:Y:S01]  /*1290*/  IADD3 R104, R106, 0x7c0, RZ ;  /* 0x000007c06a687810 */ /* 0x000fe20007ffe0ff */
[----:B------:R-:W-:Y:S01]  /*12a0*/  IMAD.MOV.U32 R7, RZ, RZ, -0x800000 ;  /* 0xff800000ff077424 */ /* 0x000fe200078e00ff */
[----:B-----5:R-:W-:-:S02]  /*12b0*/  @!P0 SHF.L.U32 R123, R98, 0x10, RZ ;  /* 0x00000010627b8819 */ /* 0x020fc400000006ff */
[----:B------:R-:W-:Y:S01]  /*12c0*/  IADD3 R98, R106, 0x760, RZ ;  /* 0x000007606a627810 */ /* 0x000fe20007ffe0ff */
[----:B------:R-:W-:Y:S01]  /*12d0*/  @!P2 IMAD.U32 R115, R79, 0x10000, RZ ;  /* 0x000100004f73a824 */ /* 0x000fe200078e00ff */
[----:B------:R-:W-:Y:S01]  /*12e0*/  ISETP.GE.AND P0, PT, R73, 0x1, PT ;  /* 0x000000014900780c */ /* 0x000fe20003f06270 */
[----:B------:R-:W-:Y:S02]  /*12f0*/  IMAD.MOV.U32 R119, RZ, RZ, -0x800000 ;  /* 0xff800000ff777424 */ /* 0x000fe400078e00ff */
[----:B--2---:R-:W-:Y:S01]  /*1300*/  @!P1 IMAD.U32 R113, R75, 0x10000, RZ ;  /* 0x000100004b719824 */ /* 0x004fe200078e00ff */
[-C--:B------:R-:W-:Y:S01]  /*1310*/  ISETP.GE.AND P1, PT, R98, R110.reuse, PT ;  /* 0x0000006e6200720c */ /* 0x080fe20003f26270 */
[----:B------:R-:W-:Y:S01]  /*1320*/  @!P3 IMAD.U32 R7, R77, 0x10000, RZ ;  /* 0x000100004d07b824 */ /* 0x000fe200078e00ff */
[----:B------:R-:W-:-:S11]  /*1330*/  ISETP.GE.AND P3, PT, R102, R110, PT ;  /* 0x0000006e6600720c */ /* 0x000fd60003f66270 */
[----:B------:R-:W2:Y:S01]  /*1340*/  @!P1 LDG.E.U16 R77, desc[UR4][R2.64+0xec0] ;  /* 0x000ec004024d9981 */ /* 0x000ea2000c1e1500 */
[----:B------:R-:W-:Y:S02]  /*1350*/  @!P4 IMAD.U32 R117, R100, 0x10000, RZ ;  /* 0x000100006475c824 */ /* 0x000fe400078e00ff */
[----:B------:R-:W-:Y:S01]  /*1360*/  VIADD R100, R106, 0x780 ;  /* 0x000007806a647836 */ /* 0x000fe20000000000 */
[-C--:B------:R-:W-:Y:S01]  /*1370*/  ISETP.GE.AND P4, PT, R104, R110.reuse, PT ;  /* 0x0000006e6800720c */ /* 0x080fe20003f86270 */
[----:B------:R-:W4:Y:S03]  /*1380*/  @!P3 LDG.E.U16 R75, desc[UR4][R2.64+0xf40] ;  /* 0x000f4004024bb981 */ /* 0x000f26000c1e1500 */
[----:B------:R-:W-:-:S13]  /*1390*/  ISETP.GE.AND P2, PT, R100, R110, PT ;  /* 0x0000006e6400720c */ /* 0x000fda0003f46270 */
[----:B------:R-:W5:Y:S01]  /*13a0*/  @!P2 LDG.E.U16 R73, desc[UR4][R2.64+0xf00] ;  /* 0x000f00040249a981 */ /* 0x000f62000c1e1500 */
[----:B---3--:R-:W-:-:S03]  /*13b0*/  @!P6 SHF.L.U32 R119, R0, 0x10, RZ ;  /* 0x000000100077e819 */ /* 0x008fc600000006ff */
[----:B------:R-:W3:Y:S01]  /*13c0*/  @!P4 LDG.E.U16 R0, desc[UR4][R2.64+0xf80] ;  /* 0x000f80040200c981 */ /* 0x000ee2000c1e1500 */
[----:B------:R-:W-:Y:S02]  /*13d0*/  IMAD.MOV.U32 R79, RZ, RZ, -0x800000 ;  /* 0xff800000ff4f7424 */ /* 0x000fe400078e00ff */
[----:B------:R-:W-:-:S05]  /*13e0*/  VIADD R94, R106, 0x720 ;  /* 0x000007206a5e7836 */ /* 0x000fca0000000000 */
[----:B------:R-:W-:-:S13]  /*13f0*/  ISETP.GE.AND P5, PT, R94, R110, PT ;  /* 0x0000006e5e00720c */ /* 0x000fda0003fa6270 */
[----:B------:R-:W3:Y:S01]  /*1400*/  @!P5 LDG.E.U16 R116, desc[UR4][R2.64+0xe40] ;  /* 0x000e40040274d981 */ /* 0x000ee2000c1e1500 */
[----:B--2---:R-:W-:Y:S02]  /*1410*/  @!P1 IMAD.U32 R79, R77, 0x10000, RZ ;  /* 0x000100004d4f9824 */ /* 0x004fe400078e00ff */
[----:B------:R-:W-:Y:S01]  /*1420*/  IMAD.MOV.U32 R77, RZ, RZ, -0x800000 ;  /* 0xff800000ff4d7424 */ /* 0x000fe200078e00ff */
[----:B-----5:R-:W-:Y:S01]  /*1430*/  @!P2 SHF.L.U32 R77, R73, 0x10, RZ ;  /* 0x00000010494da819 */ /* 0x020fe200000006ff */
[----:B------:R-:W-:Y:S02]  /*1440*/  IMAD.MOV.U32 R73, RZ, RZ, -0x800000 ;  /* 0xff800000ff497424 */ /* 0x000fe400078e00ff */
[----:B----4-:R-:W-:Y:S02]  /*1450*/  @!P3 IMAD.U32 R73, R75, 0x10000, RZ ;  /* 0x000100004b49b824 */ /* 0x010fe400078e00ff */
[----:B------:R-:W-:Y:S01]  /*1460*/  IMAD.MOV.U32 R75, RZ, RZ, -0x800000 ;  /* 0xff800000ff4b7424 */ /* 0x000fe200078e00ff */
[----:B---3--:R-:W-:Y:S01]  /*1470*/  @!P4 SHF.L.U32 R75, R0, 0x10, RZ ;  /* 0x00000010004bc819 */ /* 0x008fe200000006ff */
[----:B------:R-:W-:-:S05]  /*1480*/  VIADD R0, R106, 0x7e0 ;  /* 0x000007e06a007836 */ /* 0x000fca0000000000 */
        /* <DEDUP_REMOVED lines=65> */
[----:B------:R-:W-:Y:S01]  /*18a0*/  FSEL R3, R3, R112, P1 ;  /* 0x0000007003037208 */ /* 0x000fe20000800000 */
[----:B------:R-:W-:Y:S02]  /*18b0*/  IMAD.MOV.U32 R121, RZ, RZ, -0x800000 ;  /* 0xff800000ff797424 */ /* 0x000fe400078e00ff */
[----:B------:R-:W-:Y:S01]  /*18c0*/  @!P5 IMAD.U32 R121, R116, 0x10000, RZ ;  /* 0x000100007479d824 */ /* 0x000fe200078e00ff */
[CC--:B------:R-:W-:Y:S01]  /*18d0*/  FSETP.GT.FTZ.AND P1, PT, R3.reuse, R120.reuse, PT ;  /* 0x000000780300720b */ /* 0x0c0fe20003f34000 */
[----:B------:R-:W-:Y:S02]  /*18e0*/  IMAD.MOV.U32 R116, RZ, RZ, -0x800000 ;  /* 0xff800000ff747424 */ /* 0x000fe400078e00ff */
[----:B--2---:R-:W-:Y:S01]  /*18f0*/  @!P2 IMAD.U32 R116, R2, 0x10000, RZ ;  /* 0x000100000274a824 */ /* 0x004fe200078e00ff */
        /* <DEDUP_REMOVED lines=345> */
[----:B------:R-:W-:Y:S02]  /*2e90*/  FSETP.NEU.FTZ.AND P0, PT, R116, RZ, PT ;  /* 0x000000ff7400720b */ /* 0x000fe40003f1d000 */
[----:B------:R-:W-:-:S11]  /*2ea0*/  ISETP.GE.AND P1, PT, R108, R5, PT ;  /* 0x000000056c00720c */ /* 0x000fd60003f26270 */
[----:B------:R-:W0:Y:S02]  /*2eb0*/  @P0 MUFU.RCP R3, R116 ;  /* 0x0000007400030308 */ /* 0x000e240000001000 */
[----:B0-----:R-:W-:Y:S01]  /*2ec0*/  @P0 FMUL.FTZ R106, R2, R3 ;  /* 0x00000003026a0220 */ /* 0x001fe20000410000 */
[----:B------:R-:W-:-:S04]  /*2ed0*/  HFMA2.MMA R2, -RZ, RZ, 0, +QNAN ;  /* 0x00007fffff027435 */ /* 0x000fc800000001ff */
[----:B------:R-:W-:-:S06]  /*2ee0*/  @P0 F2FP.BF16.F32.PACK_AB R106, RZ, R106 ;  /* 0x0000006aff6a023e */ /* 0x000fcc00000010ff */
[----:B------:R-:W-:Y:S02]  /*2ef0*/  @!P0 PRMT R106, R2, 0x7610, R106 ;  /* 0x00007610026a8816 */ /* 0x000fe4000000006a */
[----:B------:R-:W0:Y:S02]  /*2f00*/  LDC.64 R2, c[0x0][0x210] ;  /* 0x00008400ff027b82 */ /* 0x000e240000000a00 */
[----:B0-----:R-:W-:-:S05]  /*2f10*/  IMAD.WIDE R2, R15, 0x2, R2 ;  /* 0x000000020f027825 */ /* 0x001fca00078e0202 */
        /* <DEDUP_REMOVED lines=26> */
[----:B0-----:R-:W0:Y:S01]  /*30c0*/  S2R R4, SR_TID.X ;  /* 0x0000000000047919 */ /* 0x001e220000002100 */
[----:B------:R-:W1:Y:S01]  /*30d0*/  @P0 MUFU.RCP R6, R116 ;  /* 0x0000007400060308 */ /* 0x000e620000001000 */
[----:B------:R-:W-:Y:S01]  /*30e0*/  MOV R8, 0x7fff ;  /* 0x00007fff00087802 */ /* 0x000fe20000000f00 */
[----:B-1----:R-:W-:-:S05]  /*30f0*/  @P0 FMUL.FTZ R6, R23, R6 ;  /* 0x0000000617060220 */ /* 0x002fca0000410000 */
[----:B------:R-:W-:-:S04]  /*3100*/  @P0 F2FP.BF16.F32.PACK_AB R6, RZ, R6 ;  /* 0x00000006ff06023e */ /* 0x000fc800000010ff */
[----:B------:R-:W-:Y:S01]  /*3110*/  @!P0 PRMT R6, R8, 0x7610, R6 ;  /* 0x0000761008068816 */ /* 0x000fe20000000006 */
[----:B0-----:R-:W-:-:S04]  /*3120*/  VIADD R8, R4, 0xa0 ;  /* 0x000000a004087836 */ /* 0x001fc80000000000 */
[----:B------:R0:W-:Y:S01]  /*3130*/  STG.E.U16 desc[UR4][R2.64+0x100], R6 ;  /* 0x0001000602007986 */ /* 0x0001e2000c101504 */
[----:B------:R-:W-:-:S13]  /*3140*/  ISETP.GE.AND P1, PT, R8, R5, PT ;  /* 0x000000050800720c */ /* 0x000fda0003f26270 */
[----:B0-----:R-:W-:Y:S05]  /*3150*/  @P1 EXIT ;  /* 0x000000000000194d */ /* 0x001fea0003800000 */
[----:B------:R-:W0:Y:S01]  /*3160*/  @P0 MUFU.RCP R6, R116 ;  /* 0x0000007400060308 */ /* 0x000e220000001000 */
[----:B------:R-:W-:Y:S02]  /*3170*/  IMAD.MOV.U32 R8, RZ, RZ, 0x7fff ;  /* 0x00007fffff087424 */ /* 0x000fe400078e00ff */
[----:B0-----:R-:W-:-:S05]  /*3180*/  @P0 FMUL.FTZ R6, R25, R6 ;  /* 0x0000000619060220 */ /* 0x001fca0000410000 */
[----:B------:R-:W-:-:S04]  /*3190*/  @P0 F2FP.BF16.F32.PACK_AB R6, RZ, R6 ;  /* 0x00000006ff06023e */ /* 0x000fc800000010ff */
[----:B------:R-:W-:Y:S01]  /*31a0*/  @!P0 PRMT R6, R8, 0x7610, R6 ;  /* 0x0000761008068816 */ /* 0x000fe20000000006 */
[----:B------:R-:W-:-:S04]  /*31b0*/  VIADD R8, R4, 0xc0 ;  /* 0x000000c004087836 */ /* 0x000fc80000000000 */
[----:B------:R0:W-:Y:S01]  /*31c0*/  STG.E.U16 desc[UR4][R2.64+0x140], R6 ;  /* 0x0001400602007986 */ /* 0x0001e2000c101504 */
[----:B------:R-:W-:-:S13]  /*31d0*/  ISETP.GE.AND P1, PT, R8, R5, PT ;  /* 0x000000050800720c */ /* 0x000fda0003f26270 */
[----:B0-----:R-:W-:Y:S05]  /*31e0*/  @P1 EXIT ;  /* 0x000000000000194d */ /* 0x001fea0003800000 */
[----:B------:R-:W0:Y:S01]  /*31f0*/  @P0 MUFU.RCP R6, R116 ;  /* 0x0000007400060308 */ /* 0x000e220000001000 */
[----:B------:R-:W-:Y:S01]  /*3200*/  VIADD R8, R4, 0xe0 ;  /* 0x000000e004087836 */ /* 0x000fe20000000000 */
[----:B------:R-:W-:-:S04]  /*3210*/  HFMA2.MMA R15, -RZ, RZ, 0, +QNAN ;  /* 0x00007fffff0f7435 */ /* 0x000fc800000001ff */
        /* <DEDUP_REMOVED lines=16> */
[----:B------:R-:W-:Y:S01]  /*3320*/  VIADD R8, R4, 0x120 ;  /* 0x0000012004087836 */ /* 0x000fe20000000000 */
[----:B------:R-:W-:-:S04]  /*3330*/  MOV R15, 0x7fff ;  /* 0x00007fff000f7802 */ /* 0x000fc80000000f00 */
        /* <DEDUP_REMOVED lines=52> */
[----:B0-----:R-:W-:Y:S01]  /*3680*/  HFMA2.MMA R6, -RZ, RZ, 0, +QNAN ;  /* 0x00007fffff067435 */ /* 0x001fe200000001ff */
[----:B------:R-:W-:Y:S01]  /*3690*/  ISETP.GE.AND P1, PT, R10, R5, PT ;  /* 0x000000050a00720c */ /* 0x000fe20003f26270 */
        /* <DEDUP_REMOVED lines=30> */
[----:B------:R-:W-:Y:S02]  /*3880*/  ISETP.GE.AND P1, PT, R18, R5, PT ;  /* 0x000000051200720c */ /* 0x000fe40003f26270 */
[----:B------:R-:W-:Y:S01]  /*3890*/  MOV R6, 0x7fff ;  /* 0x00007fff00067802 */ /* 0x000fe20000000f00 */
        /* <DEDUP_REMOVED lines=30> */
[----:B------:R-:W-:Y:S01]  /*3a80*/  HFMA2.MMA R6, -RZ, RZ, 0, +QNAN ;  /* 0x00007fffff067435 */ /* 0x000fe200000001ff */
        /* <DEDUP_REMOVED lines=333> */
.L_x_4361:
        /* <DEDUP_REMOVED lines=10> */
.L_x_11818:


//--------------------- .text._ZN43_GLOBAL__N__9ae7fba5_10_SoftMax_cu_9f978f6320softmax_warp_forwardIN3c108BFloat16ES2_fLi10ELb0ELb0EEEvPT0_PKT_iiiPKbib --------------------------
	.section	.text._ZN43_GLOBAL__N__9ae7fba5_10_SoftMax_cu_9f978f6320softmax_warp_forwardIN3c108BFloat16ES2_fLi10ELb0ELb0EEEvPT0_PKT_iiiPKbib,"ax",@progbits
	.align	128
.text._ZN43_GLOBAL__N__9ae7fba5_10_SoftMax_cu_9f978f6320softmax_warp_forwardIN3c108BFloat16ES2_fLi10ELb0ELb0EEEvPT0_PKT_iiiPKbib:
        .type           _ZN43_GLOBAL__N__9ae7fba5_10_SoftMax_cu_9f978f6320softmax_warp_forwardIN3c108BFloat16ES2_fLi10ELb0ELb0EEEvPT0_PKT_iiiPKbib,@function
        .size           _ZN43_GLOBAL__N__9ae7fba5_10_SoftMax_cu_9f978f6320softmax_warp_forwardIN3c108BFloat16ES2_fLi10ELb0ELb0EEEvPT0_PKT_iiiPKbib,(.L_x_11819 - _ZN43_GLOBAL__N__9ae7fba5_10_SoftMax_cu_9f978f6320softmax_warp_forwardIN3c108BFloat16ES2_fLi10ELb0ELb0EEEvPT0_PKT_iiiPKbib)
        .other          _ZN43_GLOBAL__N__9ae7fba5_10_SoftMax_cu_9f978f6320softmax_warp_forwardIN3c108BFloat16ES2_fLi10ELb0ELb0EEEvPT0_PKT_iiiPKbib,@"STO_CUDA_ENTRY STV_DEFAULT"
_ZN43_GLOBAL__N__9ae7fba5_10_SoftMax_cu_9f978f6320softmax_warp_forwardIN3c108BFloat16ES2_fLi10ELb0ELb0EEEvPT0_PKT_iiiPKbib:
        /* <DEDUP_REMOVED lines=21> */
[----:B------:R-:W-:-:S03]  /*0150*/  VIADD R7, R55, 0x60 ;  /* 0x0000006037077836 */ /* 0x000fc60000000000 */
[----:B------:R-:W3:Y:S02]  /*0160*/  @!P4 LDG.E.U16 R6, desc[UR4][R2.64+0x40] ;  /* 0x000040040206c981 */ /* 0x000ee4000c1e1500 */
[----:B------:R-:W-:Y:S02]  /*0170*/  ISETP.GE.AND P2, PT, R7, R42, PT ;  /* 0x0000002a0700720c */ /* 0x000fe40003f46270 */
[----:B------:R-:W4:Y:S11]  /*0180*/  @!P3 LDG.E.U16 R8, desc[UR4][R2.64+0x80] ;  /* 0x000080040208b981 */ /* 0x000f36000c1e1500 */
[----:B------:R-:W5:Y:S01]  /*0190*/  @!P2 LDG.E.U16 R10, desc[UR4][R2.64+0xc0] ;  /* 0x0000c004020aa981 */ /* 0x000f62000c1e1500 */
[----:B------:R-:W-:-:S05]  /*01a0*/  VIADD R9, R55, 0x80 ;  /* 0x0000008037097836 */ /* 0x000fca0000000000 */
[----:B------:R-:W-:-:S13]  /*01b0*/  ISETP.GE.AND P1, PT, R9, R42, PT ;  /* 0x0000002a0900720c */ /* 0x000fda0003f26270 */
[----:B------:R-:W5:Y:S01]  /*01c0*/  @!P1 LDG.E.U16 R12, desc[UR4][R2.64+0x100] ;  /* 0x00010004020c9981 */ /* 0x000f62000c1e1500 */
[----:B------:R-:W-:-:S04]  /*01d0*/  IADD3 R11, R55, 0xa0, RZ ;  /* 0x000000a0370b7810 */ /* 0x000fc80007ffe0ff */
[----:B------:R-:W-:Y:S01]  /*01e0*/  ISETP.GE.AND P0, PT, R11, R42, PT ;  /* 0x0000002a0b00720c */ /* 0x000fe20003f06270 */
[C---:B------:R-:W-:Y:S02]  /*01f0*/  VIADD R13, R55.reuse, 0xc0 ;  /* 0x000000c0370d7836 */ /* 0x040fe40000000000 */
[----:B------:R-:W-:-:S03]  /*0200*/  VIADD R15, R55, 0xe0 ;  /* 0x000000e0370f7836 */ /* 0x000fc60000000000 */
[----:B------:R-:W-:Y:S01]  /*0210*/  ISETP.GE.AND P6, PT, R13, R42, PT ;  /* 0x0000002a0d00720c */ /* 0x000fe20003fc6270 */
[----:B------:R-:W-:-:S06]  /*0220*/  IMAD.MOV.U32 R61, RZ, RZ, -0x800000 ;  /* 0xff800000ff3d7424 */ /* 0x000fcc00078e00ff */
[----:B------:R-:W5:Y:S01]  /*0230*/  @!P0 LDG.E.U16 R14, desc[UR4][R2.64+0x140] ;  /* 0x00014004020e8981 */ /* 0x000f62000c1e1500 */
[C---:B------:R-:W-:Y:S01]  /*0240*/  VIADD R17, R55.reuse, 0x100 ;  /* 0x0000010037117836 */ /* 0x040fe20000000000 */
[----:B------:R-:W-:Y:S01]  /*0250*/  MOV R64, 0xff800000 ;  /* 0xff80000000407802 */ /* 0x000fe20000000f00 */
[----:B------:R-:W-:Y:S02]  /*0260*/  VIADD R19, R55, 0x120 ;  /* 0x0000012037137836 */ /* 0x000fe40000000000 */
[----:B------:R-:W-:Y:S02]  /*0270*/  IMAD.MOV.U32 R28, RZ, RZ, -0x800000 ;  /* 0xff800000ff1c7424 */ /* 0x000fe400078e00ff */
[----:B------:R-:W-:Y:S01]  /*0280*/  IMAD.MOV.U32 R26, RZ, RZ, -0x800000 ;  /* 0xff800000ff1a7424 */ /* 0x000fe200078e00ff */
[----:B------:R-:W-:Y:S01]  /*0290*/  MOV R24, 0xff800000 ;  /* 0xff80000000187802 */ /* 0x000fe20000000f00 */
[----:B--2---:R-:W-:Y:S01]  /*02a0*/  @!P5 IMAD.U32 R61, R16, 0x10000, RZ ;  /* 0x00010000103dd824 */ /* 0x004fe200078e00ff */
[-C--:B------:R-:W-:Y:S01]  /*02b0*/  ISETP.GE.AND P5, PT, R15, R42.reuse, PT ;  /* 0x0000002a0f00720c */ /* 0x080fe20003fa6270 */
[----:B------:R-:W2:Y:S01]  /*02c0*/  @!P6 LDG.E.U16 R16, desc[UR4][R2.64+0x180] ;  /* 0x000180040210e981 */ /* 0x000ea2000c1e1500 */
[----:B---3--:R-:W-:Y:S01]  /*02d0*/  @!P4 IMAD.U32 R64, R6, 0x10000, RZ ;  /* 0x000100000640c824 */ /* 0x008fe200078e00ff */
[----:B------:R-:W-:-:S02]  /*02e0*/  ISETP.GE.AND P4, PT, R17, R42, PT ;  /* 0x0000002a1100720c */ /* 0x000fc40003f86270 */
[----:B----4-:R-:W-:Y:S02]  /*02f0*/  @!P3 SHF.L.U32 R28, R8, 0x10, RZ ;  /* 0x00000010081cb819 */ /* 0x010fe400000006ff */
[----:B------:R-:W-:-:S06]  /*0300*/  ISETP.GE.AND P3, PT, R19, R42, PT ;  /* 0x0000002a1300720c */ /* 0x000fcc0003f66270 */
[----:B------:R-:W3:Y:S01]  /*0310*/  @!P5 LDG.E.U16 R6, desc[UR4][R2.64+0x1c0] ;  /* 0x0001c0040206d981 */ /* 0x000ee2000c1e1500 */
[----:B------:R-:W-:-:S03]  /*0320*/  VIADD R19, R55, 0x140 ;  /* 0x0000014037137836 */ /* 0x000fc60000000000 */
[----:B------:R-:W4:Y:S01]  /*0330*/  @!P4 LDG.E.U16 R8, desc[UR4][R2.64+0x200] ;  /* 0x000200040208c981 */ /* 0x000f22000c1e1500 */
[----:B-----5:R-:W-:Y:S01]  /*0340*/  @!P2 IMAD.U32 R26, R10, 0x10000, RZ ;  /* 0x000100000a1aa824 */ /* 0x020fe200078e00ff */
[----:B------:R-:W-:Y:S02]  /*0350*/  ISETP.GE.AND P2, PT, R19, R42, PT ;  /* 0x0000002a1300720c */ /* 0x000fe40003f46270 */
[----:B------:R-:W5:Y:S11]  /*0360*/  @!P3 LDG.E.U16 R10, desc[UR4][R2.64+0x240] ;  /* 0x00024004020ab981 */ /* 0x000f76000c1e1500 */
[----:B------:R-:W5:Y:S01]  /*0370*/  @!P2 LDG.E.U16 R25, desc[UR4][R2.64+0x280] ;  /* 0x000280040219a981 */ /* 0x000f62000c1e1500 */
[----:B------:R-:W-:-:S02]  /*0380*/  VIADD R19, R55, 0x160 ;  /* 0x0000016037137836 */ /* 0x000fc40000000000 */
[----:B------:R-:W-:-:S03]  /*0390*/  @!P1 IMAD.U32 R24, R12, 0x10000, RZ ;  /* 0x000100000c189824 */ /* 0x000fc600078e00ff */
[----:B------:R-:W-:-:S13]  /*03a0*/  ISETP.GE.AND P1, PT, R19, R42, PT ;  /* 0x0000002a1300720c */ /* 0x000fda0003f26270 */
[----:B------:R-:W5:Y:S01]  /*03b0*/  @!P1 LDG.E.U16 R27, desc[UR4][R2.64+0x2c0] ;  /* 0x0002c004021b9981 */ /* 0x000f62000c1e1500 */
[----:B------:R-:W-:Y:S01]  /*03c0*/  IADD3 R19, R55, 0x180, RZ ;  /* 0x0000018037137810 */ /* 0x000fe20007ffe0ff */
[----:B------:R-:W-:Y:S02]  /*03d0*/  IMAD.MOV.U32 R22, RZ, RZ, -0x800000 ;  /* 0xff800000ff167424 */ /* 0x000fe400078e00ff */
[----:B------:R-:W-:Y:S01]  /*03e0*/  @!P0 IMAD.U32 R22, R14, 0x10000, RZ ;  /* 0x000100000e168824 */ /* 0x000fe200078e00ff */
[----:B------:R-:W-:Y:S01]  /*03f0*/  ISETP.GE.AND P0, PT, R19, R42, PT ;  /* 0x0000002a1300720c */ /* 0x000fe20003f06270 */
[----:B------:R-:W-:Y:S02]  /*0400*/  VIADD R19, R55, 0x1a0 ;  /* 0x000001a037137836 */ /* 0x000fe40000000000 */
[----:B------:R-:W-:Y:S02]  /*0410*/  IMAD.MOV.U32 R20, RZ, RZ, -0x800000 ;  /* 0xff800000ff147424 */ /* 0x000fe400078e00ff */
[----:B------:R-:W-:-:S08]  /*0420*/  IMAD.MOV.U32 R18, RZ, RZ, -0x800000 ;  /* 0xff800000ff127424 */ /* 0x000fd000078e00ff */
[----:B------:R-:W5:Y:S01]  /*0430*/  @!P0 LDG.E.U16 R29, desc[UR4][R2.64+0x300] ;  /* 0x00030004021d8981 */ /* 0x000f62000c1e1500 */
[C---:B------:R-:W-:Y:S01]  /*0440*/  IADD3 R21, R55.reuse, 0x200, RZ ;  /* 0x0000020037157810 */ /* 0x040fe20007ffe0ff */
[----:B------:R-:W-:Y:S02]  /*0450*/  IMAD.MOV.U32 R14, RZ, RZ, -0x800000 ;  /* 0xff800000ff0e7424 */ /* 0x000fe400078e00ff */
[----:B------:R-:W-:Y:S02]  /*0460*/  VIADD R23, R55, 0x220 ;  /* 0x0000022037177836 */ /* 0x000fe40000000000 */
[----:B------:R-:W-:Y:S01]  /*0470*/  IMAD.MOV.U32 R12, RZ, RZ, -0x800000 ;  /* 0xff800000ff0c7424 */ /* 0x000fe200078e00ff */
[----:B--2---:R-:W-:Y:S02]  /*0480*/  @!P6 SHF.L.U32 R20, R16, 0x10, RZ ;  /* 0x000000101014e819 */ /* 0x004fe400000006ff */
[----:B------:R-:W-:Y:S01]  /*0490*/  ISETP.GE.AND P6, PT, R19, R42, PT ;  /* 0x0000002a1300720c */ /* 0x000fe20003fc6270 */
[----:B------:R-:W-:Y:S01]  /*04a0*/  VIADD R19, R55, 0x1c0 ;  /* 0x000001c037137836 */ /* 0x000fe20000000000 */
[----:B------:R-:W-:Y:S01]  /*04b0*/  MOV R16, 0xff800000 ;  /* 0xff80000000107802 */ /* 0x000fe20000000f00 */
[----:B---3--:R-:W-:-:S03]  /*04c0*/  @!P5 IMAD.U32 R18, R6, 0x10000, RZ ;  /* 0x000100000612d824 */ /* 0x008fc600078e00ff */
[----:B------:R-:W-:Y:S01]  /*04d0*/  ISETP.GE.AND P5, PT, R19, R42, PT ;  /* 0x0000002a1300720c */ /* 0x000fe20003fa6270 */
[----:B------:R-:W-:-:S06]  /*04e0*/  VIADD R19, R55, 0x1e0 ;  /* 0x000001e037137836 */ /* 0x000fcc0000000000 */
[----:B------:R-:W2:Y:S01]  /*04f0*/  @!P6 LDG.E.U16 R30, desc[UR4][R2.64+0x340] ;  /* 0x00034004021ee981 */ /* 0x000ea2000c1e1500 */
[----:B----4-:R-:W-:Y:S01]  /*0500*/  @!P4 IMAD.U32 R16, R8, 0x10000, RZ ;  /* 0x000100000810c824 */ /* 0x010fe200078e00ff */
[-C--:B------:R-:W-:Y:S01]  /*0510*/  ISETP.GE.AND P4, PT, R19, R42.reuse, PT ;  /* 0x0000002a1300720c */ /* 0x080fe20003f86270 */
[----:B-----5:R-:W-:Y:S01]  /*0520*/  @!P3 IMAD.U32 R14, R10, 0x10000, RZ ;  /* 0x000100000a0eb824 */ /* 0x020fe200078e00ff */
[----:B------:R-:W-:Y:S02]  /*0530*/  ISETP.GE.AND P3, PT, R21, R42, PT ;  /* 0x0000002a1500720c */ /* 0x000fe40003f66270 */
[----:B------:R-:W3:Y:S01]  /*0540*/  @!P5 LDG.E.U16 R32, desc[UR4][R2.64+0x380] ;  /* 0x000380040220d981 */ /* 0x000ee2000c1e1500 */
[----:B------:R-:W-:-:S08]  /*0550*/  @!P2 SHF.L.U32 R12, R25, 0x10, RZ ;  /* 0x00000010190ca819 */ /* 0x000fd000000006ff */
[----:B------:R-:W4:Y:S01]  /*0560*/  @!P4 LDG.E.U16 R35, desc[UR4][R2.64+0x3c0] ;  /* 0x0003c0040223c981 */ /* 0x000f22000c1e1500 */
[----:B------:R-:W-:-:S03]  /*0570*/  ISETP.GE.AND P2, PT, R23, R42, PT ;  /* 0x0000002a1700720c */ /* 0x000fc60003f46270 */
[----:B------:R-:W5:Y:S10]  /*0580*/  @!P3 LDG.E.U16 R36, desc[UR4][R2.64+0x400] ;  /* 0x000400040224b981 */ /* 0x000f74000c1e1500 */
[----:B------:R-:W5:Y:S01]  /*0590*/  @!P2 LDG.E.U16 R38, desc[UR4][R2.64+0x440] ;  /* 0x000440040226a981 */ /* 0x000f62000c1e1500 */
[----:B------:R-:W-:-:S02]  /*05a0*/  VIADD R25, R55, 0x240 ;  /* 0x0000024037197836 */ /* 0x000fc40000000000 */
[----:B------:R-:W-:Y:S02]  /*05b0*/  IMAD.MOV.U32 R10, RZ, RZ, -0x800000 ;  /* 0xff800000ff0a7424 */ /* 0x000fe400078e00ff */
[----:B------:R-:W-:Y:S01]  /*05c0*/  @!P1 IMAD.U32 R10, R27, 0x10000, RZ ;  /* 0x000100001b0a9824 */ /* 0x000fe200078e00ff */
[----:B------:R-:W-:-:S13]  /*05d0*/  ISETP.GE.AND P1, PT, R25, R42, PT ;  /* 0x0000002a1900720c */ /* 0x000fda0003f26270 */
[----:B------:R-:W5:Y:S01]  /*05e0*/  @!P1 LDG.E.U16 R41, desc[UR4][R2.64+0x480] ;  /* 0x0004800402299981 */ /* 0x000f62000c1e1500 */
[----:B------:R-:W-:Y:S01]  /*05f0*/  VIADD R27, R55, 0x260 ;  /* 0x00000260371b7836 */ /* 0x000fe20000000000 */
[----:B------:R-:W-:Y:S01]  /*0600*/  MOV R8, 0xff800000 ;  /* 0xff80000000087802 */ /* 0x000fe20000000f00 */
[----:B------:R-:W-:-:S03]  /*0610*/  @!P0 IMAD.U32 R8, R29, 0x10000, RZ ;  /* 0x000100001d088824 */ /* 0x000fc600078e00ff */
[----:B------:R-:W-:Y:S02]  /*0620*/  ISETP.GE.AND P0, PT, R27, R42, PT ;  /* 0x0000002a1b00720c */ /* 0x000fe40003f06270 */
[C---:B------:R-:W-:Y:S01]  /*0630*/  IADD3 R29, R55.reuse, 0x280, RZ ;  /* 0x00000280371d7810 */ /* 0x040fe20007ffe0ff */
[----:B------:R-:W-:Y:S02]  /*0640*/  IMAD.MOV.U32 R6, RZ, RZ, -0x800000 ;  /* 0xff800000ff067424 */ /* 0x000fe400078e00ff */
[C---:B------:R-:W-:Y:S02]  /*0650*/  VIADD R31, R55.reuse, 0x2a0 ;  /* 0x000002a0371f7836 */ /* 0x040fe40000000000 */
[----:B------:R-:W-:Y:S02]  /*0660*/  IMAD.MOV.U32 R34, RZ, RZ, -0x800000 ;  /* 0xff800000ff227424 */ /* 0x000fe400078e00ff */
[----:B------:R-:W-:Y:S02]  /*0670*/  VIADD R33, R55, 0x2c0 ;  /* 0x000002c037217836 */ /* 0x000fe40000000000 */
[----:B------:R-:W-:Y:S01]  /*0680*/  IMAD.MOV.U32 R40, RZ, RZ, -0x800000 ;  /* 0xff800000ff287424 */ /* 0x000fe200078e00ff */
[----:B------:R-:W-:-:S02]  /*0690*/  MOV R54, 0xff800000 ;  /* 0xff80000000367802 */ /* 0x000fc40000000f00 */
[C---:B------:R-:W-:Y:S01]  /*06a0*/  IADD3 R37, R55.reuse, 0x300, RZ ;  /* 0x0000030037257810 */ /* 0x040fe20007ffe0ff */
[----:B------:R-:W-:Y:S02]  /*06b0*/  IMAD.MOV.U32 R56, RZ, RZ, -0x800000 ;  /* 0xff800000ff387424 */ /* 0x000fe400078e00ff */
[----:B------:R-:W-:Y:S02]  /*06c0*/  VIADD R39, R55, 0x320 ;  /* 0x0000032037277836 */ /* 0x000fe40000000000 */
[----:B------:R-:W-:Y:S02]  /*06d0*/  IMAD.MOV.U32 R62, RZ, RZ, -0x800000 ;  /* 0xff800000ff3e7424 */ /* 0x000fe400078e00ff */
        /* <DEDUP_REMOVED lines=8> */
[----:B------:R-:W-:Y:S02]  /*0760*/  VIADD R35, R55, 0x2e0 ;  /* 0x000002e037237836 */ /* 0x000fe40000000000 */
[----:B-----5:R-:W-:Y:S01]  /*0770*/  @!P3 IMAD.U32 R54, R36, 0x10000, RZ ;  /* 0x000100002436b824 */ /* 0x020fe200078e00ff */
[----:B------:R-:W4:Y:S02]  /*0780*/  @!P5 LDG.E.U16 R47, desc[UR4][R2.64+0x540] ;  /* 0x00054004022fd981 */ /* 0x000f24000c1e1500 */
        /* <DEDUP_REMOVED lines=9> */
[C---:B------:R-:W-:Y:S02]  /*0820*/  VIADD R41, R55.reuse, 0x340 ;  /* 0x0000034037297836 */ /* 0x040fe40000000000 */
[----:B------:R-:W-:Y:S02]  /*0830*/  IMAD.MOV.U32 R60, RZ, RZ, -0x800000 ;  /* 0xff800000ff3c7424 */ /* 0x000fe400078e00ff */
[C---:B------:R-:W-:Y:S01]  /*0840*/  VIADD R43, R55.reuse, 0x360 ;  /* 0x00000360372b7836 */ /* 0x040fe20000000000 */
[----:B------:R-:W-:Y:S02]  /*0850*/  MOV R58, 0xff800000 ;  /* 0xff800000003a7802 */ /* 0x000fe40000000f00 */
[----:B------:R-:W-:Y:S01]  /*0860*/  IADD3 R45, R55, 0x380, RZ ;  /* 0x00000380372d7810 */ /* 0x000fe20007ffe0ff */
[----:B------:R-:W-:Y:S02]  /*0870*/  IMAD.MOV.U32 R38, RZ, RZ, -0x800000 ;  /* 0xff800000ff267424 */ /* 0x000fe400078e00ff */
[----:B------:R-:W-:-:S02]  /*0880*/  IMAD.MOV.U32 R36, RZ, RZ, -0x800000 ;  /* 0xff800000ff247424 */ /* 0x000fc400078e00ff */
[----:B------:R-:W-:Y:S02]  /*0890*/  VIADD R49, R55, 0x3c0 ;  /* 0x000003c037317836 */ /* 0x000fe40000000000 */
[----:B--2---:R-:W-:Y:S01]  /*08a0*/  @!P0 IMAD.U32 R60, R30, 0x10000, RZ ;  /* 0x000100001e3c8824 */ /* 0x004fe200078e00ff */
[-C--:B------:R-:W-:Y:S01]  /*08b0*/  ISETP.GE.AND P0, PT, R41, R42.reuse, PT ;  /* 0x0000002a2900720c */ /* 0x080fe20003f06270 */
[----:B---3--:R-:W-:Y:S01]  /*08c0*/  @!P6 IMAD.U32 R58, R32, 0x10000, RZ ;  /* 0x00010000203ae824 */ /* 0x008fe200078e00ff */
[----:B------:R-:W-:-:S11]  /*08d0*/  ISETP.GE.AND P6, PT, R43, R42, PT ;  /* 0x0000002a2b00720c */ /* 0x000fd60003fc6270 */
        /* <DEDUP_REMOVED lines=10> */
[-C--:B------:R-:W-:Y:S01]  /*0980*/  ISETP.GE.AND P3, PT, R49, R42.reuse, PT ;  /* 0x0000002a3100720c */ /* 0x080fe20003f66270 */
[----:B------:R-:W-:Y:S01]  /*0990*/  VIADD R51, R55, 0x3e0 ;  /* 0x000003e037337836 */ /* 0x000fe20000000000 */
[----:B------:R-:W-:Y:S01]  /*09a0*/  MOV R32, 0xff800000 ;  /* 0xff80000000207802 */ /* 0x000fe20000000f00 */
[----:B------:R-:W-:Y:S02]  /*09b0*/  @!P2 IMAD.U32 R32, R57, 0x10000, RZ ;  /* 0x000100003920a824 */ /* 0x000fe400078e00ff */
[----:B------:R-:W5:Y:S01]  /*09c0*/  @!P4 LDG.E.U16 R57, desc[UR4][R2.64+0x740] ;  /* 0x000740040239c981 */ /* 0x000f62000c1e1500 */
[----:B------:R-:W-:-:S07]  /*09d0*/  ISETP.GE.AND P2, PT, R51, R42, PT ;  /* 0x0000002a3300720c */ /* 0x000fce0003f46270 */
[----:B------:R-:W5:Y:S06]  /*09e0*/  @!P3 LDG.E.U16 R63, desc[UR4][R2.64+0x780] ;  /* 0x00078004023fb981 */ /* 0x000f6c000c1e1500 */
[----:B------:R0:W5:Y:S01]  /*09f0*/  @!P2 LDG.E.U16 R65, desc[UR4][R2.64+0x7c0] ;  /* 0x0007c0040241a981 */ /* 0x000162000c1e1500 */
[----:B------:R-:W-:Y:S01]  /*0a00*/  IMAD.MOV.U32 R42, RZ, RZ, -0x800000 ;  /* 0xff800000ff2a7424 */ /* 0x000fe200078e00ff */
[----:B------:R-:W-:Y:S02]  /*0a10*/  @!P1 SHF.L.U32 R42, R44, 0x10, RZ ;  /* 0x000000102c2a9819 */ /* 0x000fe400000006ff */
        /* <DEDUP_REMOVED lines=52> */
[----:B0-----:R-:W-:Y:S02]  /*0d60*/  IMAD.MOV.U32 R3, RZ, RZ, -0x800000 ;  /* 0xff800000ff037424 */ /* 0x001fe400078e00ff */
[----:B--2---:R-:W-:-:S05]  /*0d70*/  @!P0 IMAD.U32 R48, R46, 0x10000, RZ ;  /* 0x000100002e308824 */ /* 0x004fca00078e00ff */
[----:B------:R-:W-:-:S04]  /*0d80*/  FSETP.GT.FTZ.AND P0, PT, R67, R48, PT ;  /* 0x000000304300720b */ /* 0x000fc80003f14000 */
[----:B------:R-:W-:Y:S02]  /*0d90*/  FSEL R67, R67, R48, P0 ;  /* 0x0000003043437208 */ /* 0x000fe40000000000 */
[----:B---3--:R-:W-:Y:S01]  /*0da0*/  @!P6 SHF.L.U32 R44, R50, 0x10, RZ ;  /* 0x00000010322ce819 */ /* 0x008fe200000006ff */
[----:B------:R-:W-:-:S03]  /*0db0*/  IMAD.MOV.U32 R46, RZ, RZ, -0x800000 ;  /* 0xff800000ff2e7424 */ /* 0x000fc600078e00ff */
[----:B------:R-:W-:-:S04]  /*0dc0*/  FSETP.GT.FTZ.AND P0, PT, R67, R44, PT ;  /* 0x0000002c4300720b */ /* 0x000fc80003f14000 */
[----:B------:R-:W-:Y:S01]  /*0dd0*/  FSEL R67, R67, R44, P0 ;  /* 0x0000002c43437208 */ /* 0x000fe20000000000 */
[----:B----4-:R-:W-:-:S05]  /*0de0*/  @!P5 IMAD.U32 R46, R52, 0x10000, RZ ;  /* 0x00010000342ed824 */ /* 0x010fca00078e00ff */
[-C--:B------:R-:W-:Y:S02]  /*0df0*/  FSETP.GT.FTZ.AND P0, PT, R67, R46.reuse, PT ;  /* 0x0000002e4300720b */ /* 0x080fe40003f14000 */
[----:B-----5:R-:W-:Y:S02]  /*0e00*/  @!P4 SHF.L.U32 R3, R57, 0x10, RZ ;  /* 0x000000103903c819 */ /* 0x020fe400000006ff */
[----:B------:R-:W-:Y:S01]  /*0e10*/  FSEL R2, R67, R46, P0 ;  /* 0x0000002e43027208 */ /* 0x000fe20000000000 */
[----:B------:R-:W-:-:S03]  /*0e20*/  IMAD.MOV.U32 R50, RZ, RZ, -0x800000 ;  /* 0xff800000ff327424 */ /* 0x000fc600078e00ff */
[----:B------:R-:W-:Y:S01]  /*0e30*/  FSETP.GT.FTZ.AND P0, PT, R2, R3, PT ;  /* 0x000000030200720b */ /* 0x000fe20003f14000 */
[----:B------:R-:W-:-:S03]  /*0e40*/  @!P3 IMAD.U32 R50, R63, 0x10000, RZ ;  /* 0x000100003f32b824 */ /* 0x000fc600078e00ff */
        /* <DEDUP_REMOVED lines=116> */
[----:B------:R-:W-:-:S06]  /*1590*/  FMUL.FTZ R30, R30, 1.4426950216293334961 ;  /* 0x3fb8aa3b1e1e7820 */ /* 0x000fcc0000410000 */
        /* <DEDUP_REMOVED lines=11> */
[----:B------:R-:W-:Y:S01]  /*1650*/  FMUL.FTZ R56, R56, 1.4426950216293334961 ;  /* 0x3fb8aa3b38387820 */ /* 0x000fe20000410000 */
[----:B------:R-:W-:-:S05]  /*1660*/  FMUL.FTZ R65, R3, 1.4426950216293334961 ;  /* 0x3fb8aa3b03417820 */ /* 0x000fca0000410000 */
        /* <DEDUP_REMOVED lines=36> */
[----:B------:R-:W-:Y:S02]  /*18b0*/  ISETP.GE.AND P1, PT, R53, R0, PT ;  /* 0x000000003500720c */ /* 0x000fe40003f26270 */
[----:B------:R-:W-:-:S09]  /*18c0*/  SHF.R.S32.HI R3, RZ, 0x1f, R4 ;  /* 0x0000001fff037819 */ /* 0x000fd20000011404 */
[----:B------:R-:W1:Y:S02]  /*18d0*/  @P0 MUFU.RCP R59, R55 ;  /* 0x00000037003b0308 */ /* 0x000e640000001000 */
[----:B-1----:R-:W-:Y:S01]  /*18e0*/  @P0 FMUL.FTZ R59, R2, R59 ;  /* 0x0000003b023b0220 */ /* 0x002fe20000410000 */
[----:B------:R-:W-:-:S04]  /*18f0*/  IMAD.MOV.U32 R2, RZ, RZ, 0x7fff ;  /* 0x00007fffff027424 */ /* 0x000fc800078e00ff */
[----:B------:R-:W-:-:S04]  /*1900*/  @P0 F2FP.BF16.F32.PACK_AB R59, RZ, R59 ;  /* 0x0000003bff3b023e */ /* 0x000fc800000010ff */
[----:B------:R-:W-:Y:S02]  /*1910*/  @!P0 PRMT R59, R2, 0x7610, R59 ;  /* 0x00007610023b8816 */ /* 0x000fe4000000003b */
[----:B------:R-:W-:-:S04]  /*1920*/  LEA R2, P2, R4, UR6, 0x1 ;  /* 0x0000000604027c11 */ /* 0x000fc8000f8408ff */
[----:B------:R-:W-:-:S05]  /*1930*/  LEA.HI.X R3, R4, UR7, R3, 0x1, P2 ;  /* 0x0000000704037c11 */ /* 0x000fca00090f0c03 */
[----:B------:R1:W-:Y:S01]  /*1940*/  STG.E.U16 desc[UR4][R2.64], R59 ;  /* 0x0000003b02007986 */ /* 0x0003e2000c101504 */
[----:B------:R-:W-:Y:S05]  /*1950*/  @P1 EXIT ;  /* 0x000000000000194d */ /* 0x000fea0003800000 */
[----:B------:R-:W2:Y:S01]  /*1960*/  @P0 MUFU.RCP R53, R55 ;  /* 0x0000003700350308 */ /* 0x000ea20000001000 */
[----:B------:R-:W-:Y:S01]  /*1970*/  ISETP.GE.AND P1, PT, R5, R0, PT ;  /* 0x000000000500720c */ /* 0x000fe20003f26270 */
[----:B--2---:R-:W-:Y:S01]  /*1980*/  @P0 FMUL.FTZ R4, R28, R53 ;  /* 0x000000351c040220 */ /* 0x004fe20000410000 */
[----:B------:R-:W-:-:S04]  /*1990*/  IMAD.MOV.U32 R28, RZ, RZ, 0x7fff ;  /* 0x00007fffff1c7424 */ /* 0x000fc800078e00ff */
[----:B------:R-:W-:-:S04]  /*19a0*/  @P0 F2FP.BF16.F32.PACK_AB R4, RZ, R4 ;  /* 0x00000004ff04023e */ /* 0x000fc800000010ff */
[----:B------:R-:W-:-:S05]  /*19b0*/  @!P0 PRMT R4, R28, 0x7610, R4 ;  /* 0x000076101c048816 */ /* 0x000fca0000000004 */
        /* <DEDUP_REMOVED lines=13> */
[----:B------:R-:W-:-:S04]  /*1a90*/  HFMA2.MMA R5, -RZ, RZ, 0, +QNAN ;  /* 0x00007fffff057435 */ /* 0x000fc800000001ff */
[----:B------:R-:W-:-:S06]  /*1aa0*/  @P0 F2FP.BF16.F32.PACK_AB R4, RZ, R4 ;  /* 0x00000004ff04023e */ /* 0x000fcc00000010ff */
        /* <DEDUP_REMOVED lines=30> */
[----:B------:R-:W-:-:S04]  /*1c90*/  MOV R5, 0x7fff ;  /* 0x00007fff00057802 */ /* 0x000fc80000000f00 */
[----:B------:R-:W-:-:S04]  /*1ca0*/  @P0 F2FP.BF16.F32.PACK_AB R4, RZ, R4 ;  /* 0x00000004ff04023e */ /* 0x000fc800000010ff */
[----:B------:R-:W-:-:S05]  /*1cb0*/  @!P0 PRMT R4, R5, 0x7610, R4 ;  /* 0x0000761005048816 */ /* 0x000fca0000000004 */
[----:B------:R2:W-:Y:S01]  /*1cc0*/  STG.E.U16 desc[UR4][R2.64+0x1c0], R4 ;  /* 0x0001c00402007986 */ /* 0x0005e2000c101504 */
[----:B------:R-:W-:Y:S05]  /*1cd0*/  @P1 EXIT ;  /* 0x000000000000194d */ /* 0x000fea0003800000 */
[----:B--2---:R-:W2:Y:S01]  /*1ce0*/  S2R R4, SR_TID.X ;  /* 0x0000000000047919 */ /* 0x004ea20000002100 */
[----:B------:R-:W3:Y:S01]  /*1cf0*/  @P0 MUFU.RCP R5, R55 ;  /* 0x0000003700050308 */ /* 0x000ee20000001000 */
[----:B------:R-:W-:Y:S02]  /*1d00*/  IMAD.MOV.U32 R9, RZ, RZ, 0x7fff ;  /* 0x00007fffff097424 */ /* 0x000fe400078e00ff */
[----:B---3--:R-:W-:-:S05]  /*1d10*/  @P0 FMUL.FTZ R5, R14, R5 ;  /* 0x000000050e050220 */ /* 0x008fca0000410000 */
[----:B------:R-:W-:-:S04]  /*1d20*/  @P0 F2FP.BF16.F32.PACK_AB R5, RZ, R5 ;  /* 0x00000005ff05023e */ /* 0x000fc800000010ff */
[----:B------:R-:W-:Y:S01]  /*1d30*/  @!P0 PRMT R5, R9, 0x7610, R5 ;  /* 0x0000761009058816 */ /* 0x000fe20000000005 */
[----:B--2---:R-:W-:-:S04]  /*1d40*/  VIADD R7, R4, 0x120 ;  /* 0x0000012004077836 */ /* 0x004fc80000000000 */
[----:B------:R2:W-:Y:S01]  /*1d50*/  STG.E.U16 desc[UR4][R2.64+0x200], R5 ;  /* 0x0002000502007986 */ /* 0x0005e2000c101504 */
[----:B------:R-:W-:-:S13]  /*1d60*/  ISETP.GE.AND P1, PT, R7, R0, PT ;  /* 0x000000000700720c */ /* 0x000fda0003f26270 */
[----:B--2---:R-:W-:Y:S05]  /*1d70*/  @P1 EXIT ;  /* 0x000000000000194d */ /* 0x004fea0003800000 */
[----:B------:R-:W2:Y:S01]  /*1d80*/  @P0 MUFU.RCP R5, R55 ;  /* 0x0000003700050308 */ /* 0x000ea20000001000 */
[----:B------:R-:W-:Y:S01]  /*1d90*/  IADD3 R7, R4, 0x140, RZ ;  /* 0x0000014004077810 */ /* 0x000fe20007ffe0ff */
[----:B------:R-:W-:-:S03]  /*1da0*/  IMAD.MOV.U32 R9, RZ, RZ, 0x7fff ;  /* 0x00007fffff097424 */ /* 0x000fc600078e00ff */
[----:B------:R-:W-:Y:S01]  /*1db0*/  ISETP.GE.AND P1, PT, R7, R0, PT ;  /* 0x000000000700720c */ /* 0x000fe20003f26270 */
[----:B--2---:R-:W-:-:S05]  /*1dc0*/  @P0 FMUL.FTZ R5, R12, R5 ;  /* 0x000000050c050220 */ /* 0x004fca0000410000 */
[----:B------:R-:W-:-:S04]  /*1dd0*/  @P0 F2FP.BF16.F32.PACK_AB R5, RZ, R5 ;  /* 0x00000005ff05023e */ /* 0x000fc800000010ff */
[----:B------:R-:W-:-:S05]  /*1de0*/  @!P0 PRMT R5, R9, 0x7610, R5 ;  /* 0x0000761009058816 */ /* 0x000fca0000000005 */
[----:B------:R2:W-:Y:S01]  /*1df0*/  STG.E.U16 desc[UR4][R2.64+0x240], R5 ;  /* 0x0002400502007986 */ /* 0x0005e2000c101504 */
[----:B------:R-:W-:Y:S05]  /*1e00*/  @P1 EXIT ;  /* 0x000000000000194d */ /* 0x000fea0003800000 */
[----:B--2---:R-:W2:Y:S01]  /*1e10*/  @P0 MUFU.RCP R5, R55 ;  /* 0x0000003700050308 */ /* 0x004ea20000001000 */
[----:B------:R-:W-:Y:S02]  /*1e20*/  VIADD R7, R4, 0x160 ;  /* 0x0000016004077836 */ /* 0x000fe40000000000 */
        /* <DEDUP_REMOVED lines=8> */
[----:B------:R-:W-:-:S04]  /*1eb0*/  IADD3 R7, R4, 0x180, RZ ;  /* 0x0000018004077810 */ /* 0x000fc80007ffe0ff */
[----:B------:R-:W-:Y:S01]  /*1ec0*/  ISETP.GE.AND P1, PT, R7, R0, PT ;  /* 0x000000000700720c */ /* 0x000fe20003f26270 */
[----:B--2---:R-:W-:Y:S01]  /*1ed0*/  @P0 FMUL.FTZ R5, R8, R5 ;  /* 0x0000000508050220 */ /* 0x004fe20000410000 */
[----:B------:R-:W-:-:S04]  /*1ee0*/  IMAD.MOV.U32 R8, RZ, RZ, 0x7fff ;  /* 0x00007fffff087424 */ /* 0x000fc800078e00ff */
[----:B------:R-:W-:-:S04]  /*1ef0*/  @P0 F2FP.BF16.F32.PACK_AB R5, RZ, R5 ;  /* 0x00000005ff05023e */ /* 0x000fc800000010ff */
[----:B------:R-:W-:-:S05]  /*1f00*/  @!P0 PRMT R5, R8, 0x7610, R5 ;  /* 0x0000761008058816 */ /* 0x000fca0000000005 */
[----:B------:R2:W-:Y:S01]  /*1f10*/  STG.E.U16 desc[UR4][R2.64+0x2c0], R5 ;  /* 0x0002c00502007986 */ /* 0x0005e2000c101504 */
[----:B------:R-:W-:Y:S05]  /*1f20*/  @P1 EXIT ;  /* 0x000000000000194d */ /* 0x000fea0003800000 */
[----:B--2---:R-:W2:Y:S01]  /*1f30*/  @P0 MUFU.RCP R5, R55 ;  /* 0x0000003700050308 */ /* 0x004ea20000001000 */
[----:B------:R-:W-:-:S05]  /*1f40*/  VIADD R7, R4, 0x1a0 ;  /* 0x000001a004077836 */ /* 0x000fca0000000000 */
        /* <DEDUP_REMOVED lines=57> */
[----:B------:R-:W-:Y:S01]  /*22e0*/  ISETP.GE.AND P1, PT, R29, R0, PT ;  /* 0x000000001d00720c */ /* 0x000fe20003f26270 */
[----:B------:R-:W-:Y:S02]  /*22f0*/  IMAD.MOV.U32 R5, RZ, RZ, 0x7fff ;  /* 0x00007fffff057424 */ /* 0x000fe400078e00ff */
[----:B--2---:R-:W-:-:S05]  /*2300*/  @P0 FMUL.FTZ R4, R57, R4 ;  /* 0x0000000439040220 */ /* 0x004fca0000410000 */
        /* <DEDUP_REMOVED lines=77> */
[----:B------:R-:W-:Y:S02]  /*27e0*/  ISETP.GE.AND P1, PT, R49, R0, PT ;  /* 0x000000003100720c */ /* 0x000fe40003f26270 */
[----:B------:R-:W-:Y:S01]  /*27f0*/  MOV R5, 0x7fff ;  /* 0x00007fff00057802 */ /* 0x000fe20000000f00 */
        /* <DEDUP_REMOVED lines=13> */
[----:B------:R-:W3:Y:S01]  /*28d0*/  @P0 MUFU.RCP R55, R55 ;  /* 0x0000003700370308 */ /* 0x000ee20000001000 */
[----:B--2---:R-:W-:Y:S02]  /*28e0*/  IMAD.MOV.U32 R4, RZ, RZ, 0x7fff ;  /* 0x00007fffff047424 */ /* 0x004fe400078e00ff */
[----:B---3--:R-:W-:-:S05]  /*28f0*/  @P0 FMUL.FTZ R0, R62, R55 ;  /* 0x000000373e000220 */ /* 0x008fca0000410000 */
[----:B------:R-:W-:-:S04]  /*2900*/  @P0 F2FP.BF16.F32.PACK_AB R0, RZ, R0 ;  /* 0x00000000ff00023e */ /* 0x000fc800000010ff */
[----:B------:R-:W-:-:S05]  /*2910*/  @!P0 PRMT R0, R4, 0x7610, R0 ;  /* 0x0000761004008816 */ /* 0x000fca0000000000 */
[----:B------:R-:W-:Y:S01]  /*2920*/  STG.E.U16 desc[UR4][R2.64+0x7c0], R0 ;  /* 0x0007c00002007986 */ /* 0x000fe2000c101504 */
[----:B------:R-:W-:Y:S05]  /*2930*/  EXIT ;  /* 0x000000000000794d */ /* 0x000fea0003800000 */
.L_x_4362:
        /* <DEDUP_REMOVED lines=12> */
.L_x_11819:


//--------------------- .text._ZN43_GLOBAL__N__9ae7fba5_10_SoftMax_cu_9f978f6320softmax_warp_forwardIN3c108BFloat16ES2_fLi9ELb0ELb0EEEvPT0_PKT_iiiPKbib --------------------------
	.section	.text._ZN43_GLOBAL__N__9ae7fba5_10_SoftMax_cu_9f978f6320softmax_warp_forwardIN3c108BFloat16ES2_fLi9ELb0ELb0EEEvPT0_PKT_iiiPKbib,"ax",@progbits
	.align	128
.text._ZN43_GLOBAL__N__9ae7fba5_10_SoftMax_cu_9f978f6320softmax_warp_forwardIN3c108BFloat16ES2_fLi9ELb0ELb0EEEvPT0_PKT_iiiPKbib:
        .type           _ZN43_GLOBAL__N__9ae7fba5_10_SoftMax_cu_9f978f6320softmax_warp_forwardIN3c108BFloat16ES2_fLi9ELb0ELb0EEEvPT0_PKT_iiiPKbib,@function
        .size           _ZN43_GLOBAL__N__9ae7fba5_10_SoftMax_cu_9f978f6320softmax_warp_forwardIN3c108BFloat16ES2_fLi9ELb0ELb0EEEvPT0_PKT_iiiPKbib,(.L_x_11820 - _ZN43_GLOBAL__N__9ae7fba5_10_SoftMax_cu_9f978f6320softmax_warp_forwardIN3c108BFloat16ES2_fLi9ELb0ELb0EEEvPT0_PKT_iiiPKbib)
        .other          _ZN43_GLOBAL__N__9ae7fba5_10_SoftMax_cu_9f978f6320softmax_warp_forwardIN3c108BFloat16ES2_fLi9ELb0ELb0EEEvPT0_PKT_iiiPKbib,@"STO_CUDA_ENTRY STV_DEFAULT"
_ZN43_GLOBAL__N__9ae7fba5_10_SoftMax_cu_9f978f6320softmax_warp_forwardIN3c108BFloat16ES2_fLi9ELb0ELb0EEEvPT0_PKT_iiiPKbib:
        /* <DEDUP_REMOVED lines=23> */
[C---:B------:R-:W-:Y:S02]  /*0170*/  VIADD R14, R16.reuse, 0x60 ;  /* 0x00000060100e7836 */ /* 0x040fe40000000000 */
[----:B------:R-:W-:-:S03]  /*0180*/  VIADD R15, R16, 0x80 ;  /* 0x00000080100f7836 */ /* 0x000fc60000000000 */
[-C--:B------:R-:W-:Y:S02]  /*0190*/  ISETP.GE.AND P4, PT, R14, R21.reuse, PT ;  /* 0x000000150e00720c */ /* 0x080fe40003f86270 */
[----:B------:R-:W-:Y:S02]  /*01a0*/  ISETP.GE.AND P3, PT, R15, R21, PT ;  /* 0x000000150f00720c */ /* 0x000fe40003f66270 */
[C---:B------:R-:W-:Y:S01]  /*01b0*/  IADD3 R6, R16.reuse, 0xa0, RZ ;  /* 0x000000a010067810 */ /* 0x040fe20007ffe0ff */
[----:B------:R-:W-:-:S03]  /*01c0*/  VIADD R8, R16, 0xc0 ;  /* 0x000000c010087836 */ /* 0x000fc60000000000 */
[----:B------:R-:W-:-:S05]  /*01d0*/  ISETP.GE.AND P6, PT, R6, R21, PT ;  /* 0x000000150600720c */ /* 0x000fca0003fc6270 */
[----:B------:R-:W5:Y:S01]  /*01e0*/  @!P4 LDG.E.U16 R5, desc[UR4][R2.64+0xc0] ;  /* 0x0000c0040205c981 */ /* 0x000f62000c1e1500 */
[----:B------:R-:W-:-:S03]  /*01f0*/  ISETP.GE.AND P5, PT, R8, R21, PT ;  /* 0x000000150800720c */ /* 0x000fc60003fa6270 */
[----:B------:R-:W5:Y:S01]  /*0200*/  @!P3 LDG.E.U16 R6, desc[UR4][R2.64+0x100] ;  /* 0x000100040206b981 */ /* 0x000f62000c1e1500 */
[C---:B------:R-:W-:Y:S02]  /*0210*/  VIADD R8, R16.reuse, 0xe0 ;  /* 0x000000e010087836 */ /* 0x040fe40000000000 */
[----:B------:R-:W-:Y:S01]  /*0220*/  IMAD.MOV.U32 R28, RZ, RZ, -0x800000 ;  /* 0xff800000ff1c7424 */ /* 0x000fe200078e00ff */
[----:B------:R-:W5:Y:S01]  /*0230*/  @!P6 LDG.E.U16 R18, desc[UR4][R2.64+0x140] ;  /* 0x000140040212e981 */ /* 0x000f62000c1e1500 */
[----:B------:R-:W-:Y:S01]  /*0240*/  VIADD R10, R16, 0x100 ;  /* 0x00000100100a7836 */ /* 0x000fe20000000000 */
[----:B------:R-:W-:-:S04]  /*0250*/  MOV R29, 0xff800000 ;  /* 0xff800000001d7802 */ /* 0x000fc80000000f00 */
[----:B------:R-:W5:Y:S01]  /*0260*/  @!P5 LDG.E.U16 R19, desc[UR4][R2.64+0x180] ;  /* 0x000180040213d981 */ /* 0x000f62000c1e1500 */
[----:B------:R-:W-:Y:S02]  /*0270*/  VIADD R9, R16, 0x120 ;  /* 0x0000012010097836 */ /* 0x000fe40000000000 */
[----:B------:R-:W-:Y:S02]  /*0280*/  IMAD.MOV.U32 R27, RZ, RZ, -0x800000 ;  /* 0xff800000ff1b7424 */ /* 0x000fe400078e00ff */
[----:B--2---:R-:W-:Y:S01]  /*0290*/  @!P2 IMAD.U32 R28, R7, 0x10000, RZ ;  /* 0x00010000071ca824 */ /* 0x004fe200078e00ff */
[-C--:B------:R-:W-:Y:S01]  /*02a0*/  ISETP.GE.AND P2, PT, R8, R21.reuse, PT ;  /* 0x000000150800720c */ /* 0x080fe20003f46270 */
[----:B---3--:R-:W-:Y:S01]  /*02b0*/  @!P1 IMAD.U32 R29, R0, 0x10000, RZ ;  /* 0x00010000001d9824 */ /* 0x008fe200078e00ff */
[----:B------:R-:W-:-:S11]  /*02c0*/  ISETP.GE.AND P1, PT, R10, R21, PT ;  /* 0x000000150a00720c */ /* 0x000fd60003f26270 */
[----:B------:R-:W2:Y:S04]  /*02d0*/  @!P2 LDG.E.U16 R0, desc[UR4][R2.64+0x1c0] ;  /* 0x0001c0040200a981 */ /* 0x000ea8000c1e1500 */
[----:B------:R-:W3:Y:S01]  /*02e0*/  @!P1 LDG.E.U16 R25, desc[UR4][R2.64+0x200] ;  /* 0x0002000402199981 */ /* 0x000ee2000c1e1500 */
[----:B----4-:R-:W-:Y:S02]  /*02f0*/  @!P0 SHF.L.U32 R27, R4, 0x10, RZ ;  /* 0x00000010041b8819 */ /* 0x010fe400000006ff */
[----:B------:R-:W-:-:S13]  /*0300*/  ISETP.GE.AND P0, PT, R9, R21, PT ;  /* 0x000000150900720c */ /* 0x000fda0003f06270 */
[----:B------:R-:W4:Y:S01]  /*0310*/  @!P0 LDG.E.U16 R32, desc[UR4][R2.64+0x240] ;  /* 0x0002400402208981 */ /* 0x000f22000c1e1500 */
[----:B------:R-:W-:Y:S02]  /*0320*/  VIADD R8, R16, 0x140 ;  /* 0x0000014010087836 */ /* 0x000fe40000000000 */
[----:B------:R-:W-:Y:S02]  /*0330*/  IMAD.MOV.U32 R33, RZ, RZ, -0x800000 ;  /* 0xff800000ff217424 */ /* 0x000fe400078e00ff */
[----:B-----5:R-:W-:Y:S01]  /*0340*/  @!P4 IMAD.U32 R33, R5, 0x10000, RZ ;  /* 0x000100000521c824 */ /* 0x020fe200078e00ff */
[-C--:B------:R-:W-:Y:S02]  /*0350*/  ISETP.GE.AND P4, PT, R8, R21.reuse, PT ;  /* 0x000000150800720c */ /* 0x080fe40003f86270 */
[----:B------:R-:W-:Y:S01]  /*0360*/  IADD3 R7, R16, 0x160, RZ ;  /* 0x0000016010077810 */ /* 0x000fe20007ffe0ff */
[----:B------:R-:W-:Y:S02]  /*0370*/  IMAD.MOV.U32 R31, RZ, RZ, -0x800000 ;  /* 0xff800000ff1f7424 */ /* 0x000fe400078e00ff */
[----:B------:R-:W-:Y:S01]  /*0380*/  @!P3 IMAD.U32 R31, R6, 0x10000, RZ ;  /* 0x00010000061fb824 */ /* 0x000fe200078e00ff */
[----:B------:R-:W-:Y:S01]  /*0390*/  ISETP.GE.AND P3, PT, R7, R21, PT ;  /* 0x000000150700720c */ /* 0x000fe20003f66270 */
[----:B------:R-:W-:-:S02]  /*03a0*/  VIADD R6, R16, 0x180 ;  /* 0x0000018010067836 */ /* 0x000fc40000000000 */
[----:B------:R-:W-:Y:S02]  /*03b0*/  IMAD.MOV.U32 R17, RZ, RZ, -0x800000 ;  /* 0xff800000ff117424 */ /* 0x000fe400078e00ff */
[----:B------:R-:W-:Y:S02]  /*03c0*/  @!P6 IMAD.U32 R17, R18, 0x10000, RZ ;  /* 0x000100001211e824 */ /* 0x000fe400078e00ff */
[----:B------:R-:W5:Y:S01]  /*03d0*/  @!P4 LDG.E.U16 R34, desc[UR4][R2.64+0x280] ;  /* 0x000280040222c981 */ /* 0x000f62000c1e1500 */
[-C--:B------:R-:W-:Y:S01]  /*03e0*/  ISETP.GE.AND P6, PT, R6, R21.reuse, PT ;  /* 0x000000150600720c */ /* 0x080fe20003fc6270 */
[C---:B------:R-:W-:Y:S01]  /*03f0*/  VIADD R5, R16.reuse, 0x1a0 ;  /* 0x000001a010057836 */ /* 0x040fe20000000000 */
[----:B------:R-:W-:Y:S01]  /*0400*/  MOV R18, 0xff800000 ;  /* 0xff80000000127802 */ /* 0x000fe20000000f00 */
[----:B------:R-:W-:Y:S02]  /*0410*/  @!P5 IMAD.U32 R18, R19, 0x10000, RZ ;  /* 0x000100001312d824 */ /* 0x000fe400078e00ff */
[----:B------:R-:W5:Y:S01]  /*0420*/  @!P3 LDG.E.U16 R22, desc[UR4][R2.64+0x2c0] ;  /* 0x0002c0040216b981 */ /* 0x000f62000c1e1500 */
[----:B------:R-:W-:Y:S01]  /*0430*/  ISETP.GE.AND P5, PT, R5, R21, PT ;  /* 0x000000150500720c */ /* 0x000fe20003fa6270 */
[----:B------:R-:W-:-:S02]  /*0440*/  VIADD R4, R16, 0x1c0 ;  /* 0x000001c010047836 */ /* 0x000fc40000000000 */
[----:B------:R-:W-:-:S04]  /*0450*/  IMAD.MOV.U32 R19, RZ, RZ, -0x800000 ;  /* 0xff800000ff137424 */ /* 0x000fc800078e00ff */
[----:B------:R-:W5:Y:S01]  /*0460*/  @!P6 LDG.E.U16 R23, desc[UR4][R2.64+0x300] ;  /* 0x000300040217e981 */ /* 0x000f62000c1e1500 */
[----:B------:R-:W-:-:S05]  /*0470*/  IMAD.MOV.U32 R20, RZ, RZ, -0x800000 ;  /* 0xff800000ff147424 */ /* 0x000fca00078e00ff */
[----:B------:R-:W5:Y:S01]  /*0480*/  @!P5 LDG.E.U16 R24, desc[UR4][R2.64+0x340] ;  /* 0x000340040218d981 */ /* 0x000f62000c1e1500 */
[----:B--2---:R-:W-:Y:S02]  /*0490*/  @!P2 SHF.L.U32 R19, R0, 0x10, RZ ;  /* 0x000000100013a819 */ /* 0x004fe400000006ff */
[----:B------:R-:W-:Y:S01]  /*04a0*/  ISETP.GE.AND P2, PT, R4, R21, PT ;  /* 0x000000150400720c */ /* 0x000fe20003f46270 */
[----:B------:R-:W-:Y:S02]  /*04b0*/  VIADD R0, R16, 0x1e0 ;  /* 0x000001e010007836 */ /* 0x000fe40000000000 */
[----:B---3--:R-:W-:-:S03]  /*04c0*/  @!P1 IMAD.U32 R20, R25, 0x10000, RZ ;  /* 0x0001000019149824 */ /* 0x008fc600078e00ff */
[----:B------:R-:W-:-:S07]  /*04d0*/  ISETP.GE.AND P1, PT, R0, R21, PT ;  /* 0x000000150000720c */ /* 0x000fce0003f26270 */
[----:B------:R-:W2:Y:S06]  /*04e0*/  @!P2 LDG.E.U16 R25, desc[UR4][R2.64+0x380] ;  /* 0x000380040219a981 */ /* 0x000eac000c1e1500 */
[----:B------:R0:W3:Y:S01]  /*04f0*/  @!P1 LDG.E.U16 R26, desc[UR4][R2.64+0x3c0] ;  /* 0x0003c004021a9981 */ /* 0x0000e2000c1e1500 */
[----:B------:R-:W-:Y:S01]  /*0500*/  IMAD.MOV.U32 R21, RZ, RZ, -0x800000 ;  /* 0xff800000ff157424 */ /* 0x000fe200078e00ff */
[----:B----4-:R-:W-:Y:S02]  /*0510*/  @!P0 SHF.L.U32 R21, R32, 0x10, RZ ;  /* 0x0000001020158819 */ /* 0x010fe400000006ff */
        /* <DEDUP_REMOVED lines=15> */
[----:B------:R-:W-:Y:S01]  /*0610*/  FSEL R32, R3, R20, P0 ;  /* 0x0000001403207208 */ /* 0x000fe20000000000 */
[----:B------:R-:W-:-:S03]  /*0620*/  IMAD.MOV.U32 R2, RZ, RZ, -0x800000 ;  /* 0xff800000ff027424 */ /* 0x000fc600078e00ff */
[----:B------:R-:W-:Y:S01]  /*0630*/  FSETP.GT.FTZ.AND P0, PT, R32, R21, PT ;  /* 0x000000152000720b */ /* 0x000fe20003f14000 */
[----:B-----5:R-:W-:-:S03]  /*0640*/  @!P4 IMAD.U32 R2, R34, 0x10000, RZ ;  /* 0x000100002202c824 */ /* 0x020fc600078e00ff */
[----:B------:R-:W-:Y:S01]  /*0650*/  FSEL R35, R32, R21, P0 ;  /* 0x0000001520237208 */ /* 0x000fe20000000000 */
[----:B------:R-:W-:-:S03]  /*0660*/  IMAD.MOV.U32 R3, RZ, RZ, -0x800000 ;  /* 0xff800000ff037424 */ /* 0x000fc600078e00ff */
[----:B------:R-:W-:Y:S01]  /*0670*/  FSETP.GT.FTZ.AND P0, PT, R35, R2, PT ;  /* 0x000000022300720b */ /* 0x000fe20003f14000 */
[----:B------:R-:W-:-:S03]  /*0680*/  @!P3 IMAD.U32 R3, R22, 0x10000, RZ ;  /* 0x000100001603b824 */ /* 0x000fc600078e00ff */
[----:B------:R-:W-:Y:S02]  /*0690*/  FSEL R32, R35, R2, P0 ;  /* 0x0000000223207208 */ /* 0x000fe40000000000 */
[----:B------:R-:W-:Y:S02]  /*06a0*/  MOV R22, 0xff800000 ;  /* 0xff80000000167802 */ /* 0x000fe40000000f00 */
[----:B------:R-:W-:Y:S01]  /*06b0*/  FSETP.GT.FTZ.AND P0, PT, R32, R3, PT ;  /* 0x000000032000720b */ /* 0x000fe20003f14000 */
[----:B------:R-:W-:-:S03]  /*06c0*/  @!P6 IMAD.U32 R22, R23, 0x10000, RZ ;  /* 0x000100001716e824 */ /* 0x000fc600078e00ff */
[----:B------:R-:W-:Y:S01]  /*06d0*/  FSEL R35, R32, R3, P0 ;  /* 0x0000000320237208 */ /* 0x000fe20000000000 */
[----:B------:R-:W-:-:S03]  /*06e0*/  IMAD.MOV.U32 R23, RZ, RZ, -0x800000 ;  /* 0xff800000ff177424 */ /* 0x000fc600078e00ff */
[----:B------:R-:W-:Y:S01]  /*06f0*/  FSETP.GT.FTZ.AND P0, PT, R35, R22, PT ;  /* 0x000000162300720b */ /* 0x000fe20003f14000 */
[----:B------:R-:W-:-:S03]  /*0700*/  @!P5 IMAD.U32 R23, R24, 0x10000, RZ ;  /* 0x000100001817d824 */ /* 0x000fc600078e00ff */
[----:B------:R-:W-:Y:S02]  /*0710*/  FSEL R32, R35, R22, P0 ;  /* 0x0000001623207208 */ /* 0x000fe40000000000 */
[----:B------:R-:W-:Y:S02]  /*0720*/  MOV R24, 0xff800000 ;  /* 0xff80000000187802 */ /* 0x000fe40000000f00 */
[----:B------:R-:W-:-:S04]  /*0730*/  FSETP.GT.FTZ.AND P0, PT, R32, R23, PT ;  /* 0x000000172000720b */ /* 0x000fc80003f14000 */
[----:B------:R-:W-:Y:S01]  /*0740*/  FSEL R35, R32, R23, P0 ;  /* 0x0000001720237208 */ /* 0x000fe20000000000 */
[----:B--2---:R-:W-:Y:S02]  /*0750*/  @!P2 IMAD.U32 R24, R25, 0x10000, RZ ;  /* 0x000100001918a824 */ /* 0x004fe400078e00ff */
[----:B------:R-:W-:-:S03]  /*0760*/  IMAD.MOV.U32 R25, RZ, RZ, -0x800000 ;  /* 0xff800000ff197424 */ /* 0x000fc600078e00ff */
        /* <DEDUP_REMOVED lines=23> */
[----:B------:R-:W-:Y:S01]  /*08e0*/  FADD.FTZ R28, -R26, R29 ;  /* 0x0000001d1a1c7221 */ /* 0x000fe20000010100 */
[----:B------:R-:W-:-:S03]  /*08f0*/  FMUL.FTZ R33, R33, 1.4426950216293334961 ;  /* 0x3fb8aa3b21217820 */ /* 0x000fc60000410000 */
[----:B------:R-:W-:Y:S01]  /*0900*/  FMUL.FTZ R32, R28, 1.4426950216293334961 ;  /* 0x3fb8aa3b1c207820 */ /* 0x000fe20000410000 */
[C---:B------:R-:W-:Y:S01]  /*0910*/  FADD.FTZ R28, -R26.reuse, R27 ;  /* 0x0000001b1a1c7221 */ /* 0x040fe20000010100 */
[----:B------:R-:W0:Y:S01]  /*0920*/  MUFU.EX2 R29, R35 ;  /* 0x00000023001d7308 */ /* 0x000e220000000800 */
[----:B------:R-:W-:Y:S02]  /*0930*/  FADD.FTZ R34, -R26, R31 ;  /* 0x0000001f1a227221 */ /* 0x000fe40000010100 */
[----:B------:R-:W-:-:S05]  /*0940*/  FMUL.FTZ R28, R28, 1.4426950216293334961 ;  /* 0x3fb8aa3b1c1c7820 */ /* 0x000fca0000410000 */
[----:B------:R1:W-:Y:S01]  /*0950*/  MUFU.EX2 R31, R33 ;  /* 0x00000021001f7308 */ /* 0x0003e20000000800 */
[----:B------:R-:W-:Y:S01]  /*0960*/  FMUL.FTZ R34, R34, 1.4426950216293334961 ;  /* 0x3fb8aa3b22227820 */ /* 0x000fe20000410000 */
[----:B-1----:R-:W-:-:S06]  /*0970*/  FADD.FTZ R33, -R26, R20 ;  /* 0x000000141a217221 */ /* 0x002fcc0000010100 */
[----:B------:R1:W2:Y:S01]  /*0980*/  MUFU.EX2 R27, R32 ;  /* 0x00000020001b7308 */ /* 0x0002a20000000800 */
[----:B------:R-:W-:Y:S01]  /*0990*/  FMUL.FTZ R37, R33, 1.4426950216293334961 ;  /* 0x3fb8aa3b21257820 */ /* 0x000fe20000410000 */
[C---:B------:R-:W-:Y:S01]  /*09a0*/  FADD.FTZ R33, -R26.reuse, R21 ;  /* 0x000000151a217221 */ /* 0x040fe20000010100 */
[----:B------:R-:W-:-:S05]  /*09b0*/  FADD.FTZ R35, -R26, R17 ;  /* 0x000000111a237221 */ /* 0x000fca0000010100 */
[----:B------:R-:W3:Y:S01]  /*09c0*/  MUFU.EX2 R28, R28 ;  /* 0x0000001c001c7308 */ /* 0x000ee20000000800 */
[----:B-1----:R-:W-:Y:S01]  /*09d0*/  FADD.FTZ R32, -R26, R18 ;  /* 0x000000121a207221 */ /* 0x002fe20000010100 */
[----:B------:R-:W-:Y:S01]  /*09e0*/  FMUL.FTZ R33, R33, 1.4426950216293334961 ;  /* 0x3fb8aa3b21217820 */ /* 0x000fe20000410000 */
[----:B------:R-:W-:Y:S02]  /*09f0*/  FMUL.FTZ R35, R35, 1.4426950216293334961 ;  /* 0x3fb8aa3b23237820 */ /* 0x000fe40000410000 */
[----:B------:R-:W-:-:S03]  /*0a00*/  FMUL.FTZ R32, R32, 1.4426950216293334961 ;  /* 0x3fb8aa3b20207820 */ /* 0x000fc60000410000 */
[----:B------:R1:W4:Y:S01]  /*0a10*/  MUFU.EX2 R17, R34 ;  /* 0x0000002200117308 */ /* 0x0003220000000800 */
[C---:B------:R-:W-:Y:S01]  /*0a20*/  FADD.FTZ R36, -R26.reuse, R19 ;  /* 0x000000131a247221 */ /* 0x040fe20000010100 */
[C---:B------:R-:W-:Y:S01]  /*0a30*/  FADD.FTZ R3, -R26.reuse, R3 ;  /* 0x000000031a037221 */ /* 0x040fe20000010100 */
[C---:B-1----:R-:W-:Y:S01]  /*0a40*/  FADD.FTZ R34, -R26.reuse, R2 ;  /* 0x000000021a227221 */ /* 0x042fe20000010100 */
[----:B------:R-:W-:-:S04]  /*0a50*/  FADD.FTZ R2, -R26, R22 ;  /* 0x000000161a027221 */ /* 0x000fc80000010100 */
[----:B------:R1:W-:Y:S01]  /*0a60*/  MUFU.EX2 R22, R33 ;  /* 0x0000002100167308 */ /* 0x0003e20000000800 */
[----:B------:R-:W-:Y:S01]  /*0a70*/  FMUL.FTZ R36, R36, 1.4426950216293334961 ;  /* 0x3fb8aa3b24247820 */ /* 0x000fe20000410000 */
[----:B-1----:R-:W-:Y:S01]  /*0a80*/  FADD.FTZ R33, -R26, R24 ;  /* 0x000000181a217221 */ /* 0x002fe20000010100 */
[----:B0-----:R-:W-:-:S05]  /*0a90*/  FADD.FTZ R24, RZ, R29 ;  /* 0x0000001dff187221 */ /* 0x001fca0000010000 */
[----:B------:R0:W-:Y:S08]  /*0aa0*/  MUFU.EX2 R19, R32 ;  /* 0x0000002000137308 */ /* 0x0001f00000000800 */
[----:B------:R-:W1:Y:S01]  /*0ab0*/  MUFU.EX2 R18, R35 ;  /* 0x0000002300127308 */ /* 0x000e620000000800 */
[C---:B0-----:R-:W-:Y:S01]  /*0ac0*/  FADD.FTZ R32, -R26.reuse, R23 ;  /* 0x000000171a207221 */ /* 0x041fe20000010100 */
[----:B------:R-:W-:Y:S01]  /*0ad0*/  FADD.FTZ R26, -R26, R25 ;  /* 0x000000191a1a7221 */ /* 0x000fe20000010100 */
[----:B--2---:R-:W-:Y:S01]  /*0ae0*/  FADD.FTZ R25, R24, R27 ;  /* 0x0000001b18197221 */ /* 0x004fe20000010000 */
[----:B------:R-:W-:-:S03]  /*0af0*/  FMUL.FTZ R23, R34, 1.4426950216293334961 ;  /* 0x3fb8aa3b22177820 */ /* 0x000fc60000410000 */
[----:B---3--:R-:W-:Y:S01]  /*0b00*/  FADD.FTZ R34, R25, R28 ;  /* 0x0000001c19227221 */ /* 0x008fe20000010000 */
[----:B------:R-:W0:Y:S03]  /*0b10*/  MUFU.EX2 R20, R36 ;  /* 0x0000002400147308 */ /* 0x000e260000000800 */
[----:B------:R-:W-:Y:S01]  /*0b20*/  FADD.FTZ R34, R34, R31 ;  /* 0x0000001f22227221 */ /* 0x000fe20000010000 */
[----:B------:R-:W-:-:S03]  /*0b30*/  FMUL.FTZ R24, R3, 1.4426950216293334961 ;  /* 0x3fb8aa3b03187820 */ /* 0x000fc60000410000 */
[----:B----4-:R-:W-:Y:S01]  /*0b40*/  FADD.FTZ R3, R34, R17 ;  /* 0x0000001122037221 */ /* 0x010fe20000010000 */
[----:B------:R-:W2:Y:S01]  /*0b50*/  MUFU.EX2 R21, R37 ;  /* 0x0000002500157308 */ /* 0x000ea20000000800 */
[----:B------:R-:W-:Y:S02]  /*0b60*/  FMUL.FTZ R25, R2, 1.4426950216293334961 ;  /* 0x3fb8aa3b02197820 */ /* 0x000fe40000410000 */
[----:B-1----:R-:W-:-:S04]  /*0b70*/  FADD.FTZ R2, R3, R18 ;  /* 0x0000001203027221 */ /* 0x002fc80000010000 */
[----:B------:R-:W-:Y:S01]  /*0b80*/  FADD.FTZ R3, R2, R19 ;  /* 0x0000001302037221 */ /* 0x000fe20000010000 */
[----:B------:R-:W1:Y:S01]  /*0b90*/  MUFU.EX2 R23, R23 ;  /* 0x0000001700177308 */ /* 0x000e620000000800 */
[----:B------:R-:W-:Y:S02]  /*0ba0*/  FMUL.FTZ R32, R32, 1.4426950216293334961 ;  /* 0x3fb8aa3b20207820 */ /* 0x000fe40000410000 */
[----:B0-----:R-:W-:-:S05]  /*0bb0*/  FADD.FTZ R2, R3, R20 ;  /* 0x0000001403027221 */ /* 0x001fca0000010000 */
        /* <DEDUP_REMOVED lines=32> */
[----:B------:R-:W-:-:S09]  /*0dc0*/  SHF.R.S32.HI R30, RZ, 0x1f, R11 ;  /* 0x0000001fff1e7819 */ /* 0x000fd2000001140b */
[----:B------:R-:W1:Y:S02]  /*0dd0*/  @P0 MUFU.RCP R2, R16 ;  /* 0x0000001000020308 */ /* 0x000e640000001000 */
[----:B-1----:R-:W-:Y:S01]  /*0de0*/  @P0 FMUL.FTZ R29, R29, R2 ;  /* 0x000000021d1d0220 */ /* 0x002fe20000410000 */
[----:B------:R-:W-:-:S04]  /*0df0*/  HFMA2.MMA R2, -RZ, RZ, 0, +QNAN ;  /* 0x00007fffff027435 */ /* 0x000fc800000001ff */
[----:B------:R-:W-:-:S06]  /*0e00*/  @P0 F2FP.BF16.F32.PACK_AB R29, RZ, R29 ;  /* 0x0000001dff1d023e */ /* 0x000fcc00000010ff */
[----:B------:R-:W-:Y:S02]  /*0e10*/  @!P0 PRMT R29, R2, 0x7610, R29 ;  /* 0x00007610021d8816 */ /* 0x000fe4000000001d */
[----:B------:R-:W-:-:S04]  /*0e20*/  LEA R2, P2, R11, UR8, 0x1 ;  /* 0x000000080b027c11 */ /* 0x000fc8000f8408ff */
[----:B------:R-:W-:-:S05]  /*0e30*/  LEA.HI.X R3, R11, UR9, R30, 0x1, P2 ;  /* 0x000000090b037c11 */ /* 0x000fca00090f0c1e */
[----:B------:R1:W-:Y:S01]  /*0e40*/  STG.E.U16 desc[UR4][R2.64], R29 ;  /* 0x0000001d02007986 */ /* 0x0003e2000c101504 */
[----:B------:R-:W-:Y:S05]  /*0e50*/  @P1 EXIT ;  /* 0x000000000000194d */ /* 0x000fea0003800000 */
[----:B------:R-:W2:Y:S01]  /*0e60*/  @P0 MUFU.RCP R12, R16 ;  /* 0x00000010000c0308 */ /* 0x000ea20000001000 */
[----:B------:R-:W-:Y:S01]  /*0e70*/  ISETP.GE.AND P1, PT, R13, UR6, PT ;  /* 0x000000060d007c0c */ /* 0x000fe2000bf26270 */
[----:B--2---:R-:W-:Y:S01]  /*0e80*/  @P0 FMUL.FTZ R11, R27, R12 ;  /* 0x0000000c1b0b0220 */ /* 0x004fe20000410000 */
[----:B------:R-:W-:-:S04]  /*0e90*/  IMAD.MOV.U32 R12, RZ, RZ, 0x7fff ;  /* 0x00007fffff0c7424 */ /* 0x000fc800078e00ff */
[----:B------:R-:W-:-:S04]  /*0ea0*/  @P0 F2FP.BF16.F32.PACK_AB R11, RZ, R11 ;  /* 0x0000000bff0b023e */ /* 0x000fc800000010ff */
[----:B------:R-:W-:-:S05]  /*0eb0*/  @!P0 PRMT R11, R12, 0x7610, R11 ;  /* 0x000076100c0b8816 */ /* 0x000fca000000000b */
[----:B------:R2:W-:Y:S01]  /*0ec0*/  STG.E.U16 desc[UR4][R2.64+0x40], R11 ;  /* 0x0000400b02007986 */ /* 0x0005e2000c101504 */
[----:B------:R-:W-:Y:S05]  /*0ed0*/  @P1 EXIT ;  /* 0x000000000000194d */ /* 0x000fea0003800000 */
[----:B--2---:R-:W2:Y:S01]  /*0ee0*/  @P0 MUFU.RCP R11, R16 ;  /* 0x00000010000b0308 */ /* 0x004ea20000001000 */
[----:B------:R-:W-:Y:S01]  /*0ef0*/  ISETP.GE.AND P1, PT, R14, UR6, PT ;  /* 0x000000060e007c0c */ /* 0x000fe2000bf26270 */
[----:B------:R-:W-:Y:S02]  /*0f00*/  IMAD.MOV.U32 R12, RZ, RZ, 0x7fff ;  /* 0x00007fffff0c7424 */ /* 0x000fe400078e00ff */
[----:B--2---:R-:W-:-:S05]  /*0f10*/  @P0 FMUL.FTZ R11, R28, R11 ;  /* 0x0000000b1c0b0220 */ /* 0x004fca0000410000 */
[----:B------:R-:W-:-:S04]  /*0f20*/  @P0 F2FP.BF16.F32.PACK_AB R11, RZ, R11 ;  /* 0x0000000bff0b023e */ /* 0x000fc800000010ff */
[----:B------:R-:W-:-:S05]  /*0f30*/  @!P0 PRMT R11, R12, 0x7610, R11 ;  /* 0x000076100c0b8816 */ /* 0x000fca000000000b */
        /* <DEDUP_REMOVED lines=10> */
[----:B--2---:R-:W2:Y:S01]  /*0fe0*/  S2R R11, SR_TID.X ;  /* 0x00000000000b7919 */ /* 0x004ea20000002100 */
[----:B------:R-:W3:Y:S01]  /*0ff0*/  @P0 MUFU.RCP R12, R16 ;  /* 0x00000010000c0308 */ /* 0x000ee20000001000 */
[----:B------:R-:W-:Y:S01]  /*1000*/  MOV R14, 0x7fff ;  /* 0x00007fff000e7802 */ /* 0x000fe20000000f00 */
[----:B---3--:R-:W-:-:S05]  /*1010*/  @P0 FMUL.FTZ R12, R17, R12 ;  /* 0x0000000c110c0220 */ /* 0x008fca0000410000 */
[----:B------:R-:W-:-:S04]  /*1020*/  @P0 F2FP.BF16.F32.PACK_AB R12, RZ, R12 ;  /* 0x0000000cff0c023e */ /* 0x000fc800000010ff */
[----:B------:R-:W-:Y:S01]  /*1030*/  @!P0 PRMT R12, R14, 0x7610, R12 ;  /* 0x000076100e0c8816 */ /* 0x000fe2000000000c */
[----:B--2---:R-:W-:-:S04]  /*1040*/  VIADD R13, R11, 0xa0 ;  /* 0x000000a00b0d7836 */ /* 0x004fc80000000000 */
[----:B------:R2:W-:Y:S01]  /*1050*/  STG.E.U16 desc[UR4][R2.64+0x100], R12 ;  /* 0x0001000c02007986 */ /* 0x0005e2000c101504 */
[----:B------:R-:W-:-:S13]  /*1060*/  ISETP.GE.AND P1, PT, R13, UR6, PT ;  /* 0x000000060d007c0c */ /* 0x000fda000bf26270 */
[----:B--2---:R-:W-:Y:S05]  /*1070*/  @P1 EXIT ;  /* 0x000000000000194d */ /* 0x004fea0003800000 */
[----:B------:R-:W2:Y:S01]  /*1080*/  @P0 MUFU.RCP R13, R16 ;  /* 0x00000010000d0308 */ /* 0x000ea20000001000 */
[----:B------:R-:W-:Y:S02]  /*1090*/  IMAD.MOV.U32 R14, RZ, RZ, 0x7fff ;  /* 0x00007fffff0e7424 */ /* 0x000fe400078e00ff */
[----:B--2---:R-:W-:Y:S01]  /*10a0*/  @P0 FMUL.FTZ R12, R18, R13 ;  /* 0x0000000d120c0220 */ /* 0x004fe20000410000 */
[----:B------:R-:W-:-:S04]  /*10b0*/  VIADD R13, R11, 0xc0 ;  /* 0x000000c00b0d7836 */ /* 0x000fc80000000000 */
[----:B------:R-:W-:Y:S02]  /*10c0*/  @P0 F2FP.BF16.F32.PACK_AB R12, RZ, R12 ;  /* 0x0000000cff0c023e */ /* 0x000fe400000010ff */
[----:B------:R-:W-:Y:S02]  /*10d0*/  ISETP.GE.AND P1, PT, R13, UR6, PT ;  /* 0x000000060d007c0c */ /* 0x000fe4000bf26270 */
[----:B------:R-:W-:-:S05]  /*10e0*/  @!P0 PRMT R12, R14, 0x7610, R12 ;  /* 0x000076100e0c8816 */ /* 0x000fca000000000c */
[----:B------:R2:W-:Y:S06]  /*10f0*/  STG.E.U16 desc[UR4][R2.64+0x140], R12 ;  /* 0x0001400c02007986 */ /* 0x0005ec000c101504 */
[----:B------:R-:W-:Y:S05]  /*1100*/  @P1 EXIT ;  /* 0x000000000000194d */ /* 0x000fea0003800000 */
[----:B--2---:R-:W2:Y:S01]  /*1110*/  @P0 MUFU.RCP R12, R16 ;  /* 0x00000010000c0308 */ /* 0x004ea20000001000 */
[----:B------:R-:W-:Y:S01]  /*1120*/  VIADD R11, R11, 0xe0 ;  /* 0x000000e00b0b7836 */ /* 0x000fe20000000000 */
[----:B------:R-:W-:-:S04]  /*1130*/  HFMA2.MMA R13, -RZ, RZ, 0, +QNAN ;  /* 0x00007fffff0d7435 */ /* 0x000fc800000001ff */
[----:B------:R-:W-:Y:S01]  /*1140*/  ISETP.GE.AND P1, PT, R11, UR6, PT ;  /* 0x000000060b007c0c */ /* 0x000fe2000bf26270 */
[----:B--2---:R-:W-:-:S05]  /*1150*/  @P0 FMUL.FTZ R12, R19, R12 ;  /* 0x0000000c130c0220 */ /* 0x004fca0000410000 */
[----:B------:R-:W-:-:S04]  /*1160*/  @P0 F2FP.BF16.F32.PACK_AB R12, RZ, R12 ;  /* 0x0000000cff0c023e */ /* 0x000fc800000010ff */
[----:B------:R-:W-:-:S05]  /*1170*/  @!P0 PRMT R12, R13, 0x7610, R12 ;  /* 0x000076100d0c8816 */ /* 0x000fca000000000c */
[----:B------:R2:W-:Y:S01]  /*1180*/  STG.E.U16 desc[UR4][R2.64+0x180], R12 ;  /* 0x0001800c02007986 */ /* 0x0005e2000c101504 */
[----:B------:R-:W-:Y:S05]  /*1190*/  @P1 EXIT ;  /* 0x000000000000194d */ /* 0x000fea0003800000 */
[----:B------:R-:W3:Y:S01]  /*11a0*/  @P0 MUFU.RCP R11, R16 ;  /* 0x00000010000b0308 */ /* 0x000ee20000001000 */
[----:B------:R-:W-:Y:S01]  /*11b0*/  ISETP.GE.AND P1, PT, R10, UR6, PT ;  /* 0x000000060a007c0c */ /* 0x000fe2000bf26270 */
[----:B--2---:R-:W-:Y:S02]  /*11c0*/  IMAD.MOV.U32 R12, RZ, RZ, 0x7fff ;  /* 0x00007fffff0c7424 */ /* 0x004fe400078e00ff */
[----:B---3--:R-:W-:-:S05]  /*11d0*/  @P0 FMUL.FTZ R11, R20, R11 ;  /* 0x0000000b140b0220 */ /* 0x008fca0000410000 */
        /* <DEDUP_REMOVED lines=13> */
[----:B------:R-:W-:Y:S02]  /*12b0*/  ISETP.GE.AND P1, PT, R8, UR6, PT ;  /* 0x0000000608007c0c */ /* 0x000fe4000bf26270 */
[----:B--2---:R-:W-:Y:S01]  /*12c0*/  MOV R10, 0x7fff ;  /* 0x00007fff000a7802 */ /* 0x004fe20000000f00 */
        /* <DEDUP_REMOVED lines=30> */
[----:B--2---:R-:W-:Y:S01]  /*14b0*/  HFMA2.MMA R6, -RZ, RZ, 0, +QNAN ;  /* 0x00007fffff067435 */ /* 0x004fe200000001ff */
[----:B------:R-:W-:Y:S01]  /*14c0*/  ISETP.GE.AND P1, PT, R4, UR6, PT ;  /* 0x0000000604007c0c */ /* 0x000fe2000bf26270 */
        /* <DEDUP_REMOVED lines=20> */
.L_x_4363:
        /* <DEDUP_REMOVED lines=15> */
.L_x_11820:


//--------------------- .text._ZN43_GLOBAL__N__9ae7fba5_10_SoftMax_cu_9f978f6320softmax_warp_forwardIN3c108BFloat16ES2_fLi8ELb0ELb0EEEvPT0_PKT_iiiPKbib --------------------------
	.section	.text._ZN43_GLOBAL__N__9ae7fba5_10_SoftMax_cu_9f978f6320softmax_warp_forwardIN3c108BFloat16ES2_fLi8ELb0ELb0EEEvPT0_PKT_iiiPKbib,"ax",@progbits
	.align	128
.text._ZN43_GLOBAL__N__9ae7fba5_10_SoftMax_cu_9f978f6320softmax_warp_forwardIN3c108BFloat16ES2_fLi8ELb0ELb0EEEvPT0_PKT_iiiPKbib:
        .type           _ZN43_GLOBAL__N__9ae7fba5_10_SoftMax_cu_9f978f6320softmax_warp_forwardIN3c108BFloat16ES2_fLi8ELb0ELb0EEEvPT0_PKT_iiiPKbib,@function
        .size           _ZN43_GLOBAL__N__9ae7fba5_10_SoftMax_cu_9f978f6320softmax_warp_forwardIN3c108BFloat16ES2_fLi8ELb0ELb0EEEvPT0_PKT_iiiPKbib,(.L_x_11821 - _ZN43_GLOBAL__N__9ae7fba5_10_SoftMax_cu_9f978f6320softmax_warp_forwardIN3c108BFloat16ES2_fLi8ELb0ELb0EEEvPT0_PKT_iiiPKbib)
        .other          _ZN43_GLOBAL__N__9ae7fba5_10_SoftMax_cu_9f978f6320softmax_warp_forwardIN3c108BFloat16ES2_fLi8ELb0ELb0EEEvPT0_PKT_iiiPKbib,@"STO_CUDA_ENTRY STV_DEFAULT"
_ZN43_GLOBAL__N__9ae7fba5_10_SoftMax_cu_9f978f6320softmax_warp_forwardIN3c108BFloat16ES2_fLi8ELb0ELb0EEEvPT0_PKT_iiiPKbib:
        /* <DEDUP_REMOVED lines=17> */
[C---:B------:R-:W-:Y:S02]  /*0110*/  VIADD R7, R12.reuse, 0x20 ;  /* 0x000000200c077836 */ /* 0x040fe40000000000 */
[C---:B------:R-:W-:Y:S02]  /*0120*/  VIADD R6, R12.reuse, 0x40 ;  /* 0x000000400c067836 */ /* 0x040fe40000000000 */
[----:B------:R-:W-:Y:S01]  /*0130*/  VIADD R5, R12, 0x60 ;  /* 0x000000600c057836 */ /* 0x000fe20000000000 */
[-C--:B------:R-:W-:Y:S02]  /*0140*/  ISETP.GE.AND P6, PT, R7, R15.reuse, PT ;  /* 0x0000000f0700720c */ /* 0x080fe40003fc6270 */
[-C--:B------:R-:W-:Y:S02]  /*0150*/  ISETP.GE.AND P5, PT, R6, R15.reuse, PT ;  /* 0x0000000f0600720c */ /* 0x080fe40003fa6270 */
[----:B------:R-:W-:Y:S01]  /*0160*/  ISETP.GE.AND P4, PT, R5, R15, PT ;  /* 0x0000000f0500720c */ /* 0x000fe20003f86270 */
[----:B------:R-:W-:-:S08]  /*0170*/  VIADD R4, R12, 0x80 ;  /* 0x000000800c047836 */ /* 0x000fd00000000000 */
[----:B------:R-:W3:Y:S01]  /*0180*/  @!P6 LDG.E.U16 R16, desc[UR4][R10.64+0x40] ;  /* 0x000040040a10e981 */ /* 0x000ee2000c1e1500 */
[----:B------:R-:W-:-:S03]  /*0190*/  ISETP.GE.AND P3, PT, R4, R15, PT ;  /* 0x0000000f0400720c */ /* 0x000fc60003f66270 */
[----:B------:R-:W4:Y:S01]  /*01a0*/  @!P5 LDG.E.U16 R21, desc[UR4][R10.64+0x80] ;  /* 0x000080040a15d981 */ /* 0x000f22000c1e1500 */
[----:B------:R-:W-:-:S03]  /*01b0*/  VIADD R3, R12, 0xa0 ;  /* 0x000000a00c037836 */ /* 0x000fc60000000000 */
[----:B------:R-:W5:Y:S01]  /*01c0*/  @!P4 LDG.E.U16 R22, desc[UR4][R10.64+0xc0] ;  /* 0x0000c0040a16c981 */ /* 0x000f62000c1e1500 */
[----:B------:R-:W-:Y:S01]  /*01d0*/  VIADD R2, R12, 0xc0 ;  /* 0x000000c00c027836 */ /* 0x000fe20000000000 */
[----:B------:R-:W-:-:S04]  /*01e0*/  ISETP.GE.AND P2, PT, R3, R15, PT ;  /* 0x0000000f0300720c */ /* 0x000fc80003f46270 */
[----:B------:R-:W5:Y:S01]  /*01f0*/  @!P3 LDG.E.U16 R23, desc[UR4][R10.64+0x100] ;  /* 0x000100040a17b981 */ /* 0x000f62000c1e1500 */
[----:B------:R-:W-:Y:S01]  /*0200*/  ISETP.GE.AND P1, PT, R2, R15, PT ;  /* 0x0000000f0200720c */ /* 0x000fe20003f26270 */
[----:B------:R-:W-:Y:S01]  /*0210*/  VIADD R0, R12, 0xe0 ;  /* 0x000000e00c007836 */ /* 0x000fe20000000000 */
[----:B------:R-:W-:-:S06]  /*0220*/  MOV R13, 0xff800000 ;  /* 0xff800000000d7802 */ /* 0x000fcc0000000f00 */
[----:B------:R-:W5:Y:S05]  /*0230*/  @!P2 LDG.E.U16 R17, desc[UR4][R10.64+0x140] ;  /* 0x000140040a11a981 */ /* 0x000f6a000c1e1500 */
[----:B------:R-:W5:Y:S01]  /*0240*/  @!P1 LDG.E.U16 R18, desc[UR4][R10.64+0x180] ;  /* 0x000180040a129981 */ /* 0x000f62000c1e1500 */
[----:B--2---:R-:W-:Y:S01]  /*0250*/  @!P0 IMAD.U32 R13, R14, 0x10000, RZ ;  /* 0x000100000e0d8824 */ /* 0x004fe200078e00ff */
[----:B------:R-:W-:-:S13]  /*0260*/  ISETP.GE.AND P0, PT, R0, R15, PT ;  /* 0x0000000f0000720c */ /* 0x000fda0003f06270 */
[----:B------:R0:W2:Y:S01]  /*0270*/  @!P0 LDG.E.U16 R19, desc[UR4][R10.64+0x1c0] ;  /* 0x0001c0040a138981 */ /* 0x0000a2000c1e1500 */
[----:B------:R-:W-:Y:S02]  /*0280*/  IMAD.MOV.U32 R14, RZ, RZ, -0x800000 ;  /* 0xff800000ff0e7424 */ /* 0x000fe400078e00ff */
[----:B---3--:R-:W-:Y:S02]  /*0290*/  @!P6 IMAD.U32 R14, R16, 0x10000, RZ ;  /* 0x00010000100ee824 */ /* 0x008fe400078e00ff */
[----:B------:R-:W-:-:S03]  /*02a0*/  IMAD.MOV.U32 R15, RZ, RZ, -0x800000 ;  /* 0xff800000ff0f7424 */ /* 0x000fc600078e00ff */
[-C--:B------:R-:W-:Y:S02]  /*02b0*/  FSETP.GT.FTZ.AND P6, PT, R13, R14.reuse, PT ;  /* 0x0000000e0d00720b */ /* 0x080fe40003fd4000 */
[----:B----4-:R-:W-:Y:S02]  /*02c0*/  @!P5 SHF.L.U32 R15, R21, 0x10, RZ ;  /* 0x00000010150fd819 */ /* 0x010fe400000006ff */
[----:B------:R-:W-:Y:S01]  /*02d0*/  FSEL R24, R13, R14, P6 ;  /* 0x0000000e0d187208 */ /* 0x000fe20003000000 */
[----:B------:R-:W-:-:S03]  /*02e0*/  IMAD.MOV.U32 R16, RZ, RZ, -0x800000 ;  /* 0xff800000ff107424 */ /* 0x000fc600078e00ff */
[----:B------:R-:W-:Y:S01]  /*02f0*/  FSETP.GT.FTZ.AND P5, PT, R24, R15, PT ;  /* 0x0000000f1800720b */ /* 0x000fe20003fb4000 */
[----:B-----5:R-:W-:-:S03]  /*0300*/  @!P4 IMAD.U32 R16, R22, 0x10000, RZ ;  /* 0x000100001610c824 */ /* 0x020fc600078e00ff */
[----:B------:R-:W-:Y:S01]  /*0310*/  FSEL R21, R24, R15, P5 ;  /* 0x0000000f18157208 */ /* 0x000fe20002800000 */
[----:B0-----:R-:W-:-:S03]  /*0320*/  IMAD.MOV.U32 R10, RZ, RZ, -0x800000 ;  /* 0xff800000ff0a7424 */ /* 0x001fc600078e00ff */
        /* <DEDUP_REMOVED lines=82> */
[----:B------:R-:W-:-:S09]  /*0850*/  SHF.R.S32.HI R11, RZ, 0x1f, R8 ;  /* 0x0000001fff0b7819 */ /* 0x000fd20000011408 */
[----:B------:R-:W1:Y:S02]  /*0860*/  @P0 MUFU.RCP R10, R12 ;  /* 0x0000000c000a0308 */ /* 0x000e640000001000 */
[----:B-1----:R-:W-:Y:S01]  /*0870*/  @P0 FMUL.FTZ R13, R13, R10 ;  /* 0x0000000a0d0d0220 */ /* 0x002fe20000410000 */
[----:B------:R-:W-:-:S04]  /*0880*/  LEA R10, P2, R8, UR6, 0x1 ;  /* 0x00000006080a7c11 */ /* 0x000fc8000f8408ff */
[----:B------:R-:W-:Y:S02]  /*0890*/  @P0 F2FP.BF16.F32.PACK_AB R13, RZ, R13 ;  /* 0x0000000dff0d023e */ /* 0x000fe400000010ff */
[----:B------:R-:W-:Y:S02]  /*08a0*/  LEA.HI.X R11, R8, UR7, R11, 0x1, P2 ;  /* 0x00000007080b7c11 */ /* 0x000fe400090f0c0b */
[----:B------:R-:W-:-:S05]  /*08b0*/  @!P0 PRMT R13, R20, 0x7610, R13 ;  /* 0x00007610140d8816 */ /* 0x000fca000000000d */
[----:B------:R1:W-:Y:S01]  /*08c0*/  STG.E.U16 desc[UR4][R10.64], R13 ;  /* 0x0000000d0a007986 */ /* 0x0003e2000c101504 */
[----:B------:R-:W-:Y:S05]  /*08d0*/  @P1 EXIT ;  /* 0x000000000000194d */ /* 0x000fea0003800000 */
[----:B------:R-:W2:Y:S01]  /*08e0*/  @P0 MUFU.RCP R7, R12 ;  /* 0x0000000c00070308 */ /* 0x000ea20000001000 */
[----:B------:R-:W-:Y:S01]  /*08f0*/  ISETP.GE.AND P1, PT, R6, R9, PT ;  /* 0x000000090600720c */ /* 0x000fe20003f26270 */
[----:B------:R-:W-:Y:S02]  /*0900*/  IMAD.MOV.U32 R8, RZ, RZ, 0x7fff ;  /* 0x00007fffff087424 */ /* 0x000fe400078e00ff */
[----:B--2---:R-:W-:-:S05]  /*0910*/  @P0 FMUL.FTZ R7, R14, R7 ;  /* 0x000000070e070220 */ /* 0x004fca0000410000 */
[----:B------:R-:W-:-:S04]  /*0920*/  @P0 F2FP.BF16.F32.PACK_AB R7, RZ, R7 ;  /* 0x00000007ff07023e */ /* 0x000fc800000010ff */
[----:B------:R-:W-:-:S05]  /*0930*/  @!P0 PRMT R7, R8, 0x7610, R7 ;  /* 0x0000761008078816 */ /* 0x000fca0000000007 */
[----:B------:R2:W-:Y:S01]  /*0940*/  STG.E.U16 desc[UR4][R10.64+0x40], R7 ;  /* 0x000040070a007986 */ /* 0x0005e2000c101504 */
[----:B------:R-:W-:Y:S05]  /*0950*/  @P1 EXIT ;  /* 0x000000000000194d */ /* 0x000fea0003800000 */
[----:B------:R-:W3:Y:S01]  /*0960*/  @P0 MUFU.RCP R6, R12 ;  /* 0x0000000c00060308 */ /* 0x000ee20000001000 */
[----:B------:R-:W-:Y:S01]  /*0970*/  ISETP.GE.AND P1, PT, R5, R9, PT ;  /* 0x000000090500720c */ /* 0x000fe20003f26270 */
[----:B--2---:R-:W-:Y:S02]  /*0980*/  IMAD.MOV.U32 R7, RZ, RZ, 0x7fff ;  /* 0x00007fffff077424 */ /* 0x004fe400078e00ff */
[----:B---3--:R-:W-:-:S05]  /*0990*/  @P0 FMUL.FTZ R6, R15, R6 ;  /* 0x000000060f060220 */ /* 0x008fca0000410000 */
        /* <DEDUP_REMOVED lines=14> */
[----:B------:R-:W-:Y:S01]  /*0a80*/  ISETP.GE.AND P1, PT, R3, R9, PT ;  /* 0x000000090300720c */ /* 0x000fe20003f26270 */
[----:B---3--:R-:W-:-:S05]  /*0a90*/  @P0 FMUL.FTZ R4, R21, R4 ;  /* 0x0000000415040220 */ /* 0x008fca0000410000 */
        /* <DEDUP_REMOVED lines=27> */
.L_x_4364:
        /* <DEDUP_REMOVED lines=11> */
.L_x_11821:


//--------------------- .text._ZN43_GLOBAL__N__9ae7fba5_10_SoftMax_cu_9f978f6320softmax_warp_forwardIN3c108BFloat16ES2_fLi7ELb0ELb0EEEvPT0_PKT_iiiPKbib --------------------------
	.section	.text._ZN43_GLOBAL__N__9ae7fba5_10_SoftMax_cu_9f978f6320softmax_warp_forwardIN3c108BFloat16ES2_fLi7ELb0ELb0EEEvPT0_PKT_iiiPKbib,"ax",@progbits
	.align	128
.text._ZN43_GLOBAL__N__9ae7fba5_10_SoftMax_cu_9f978f6320softmax_warp_forwardIN3c108BFloat16ES2_fLi7ELb0ELb0EEEvPT0_PKT_iiiPKbib:
        .type           _ZN43_GLOBAL__N__9ae7fba5_10_SoftMax_cu_9f978f6320softmax_warp_forwardIN3c108BFloat16ES2_fLi7ELb0ELb0EEEvPT0_PKT_iiiPKbib,@function
        .size           _ZN43_GLOBAL__N__9ae7fba5_10_SoftMax_cu_9f978f6320softmax_warp_forwardIN3c108BFloat16ES2_fLi7ELb0ELb0EEEvPT0_PKT_iiiPKbib,(.L_x_11822 - _ZN43_GLOBAL__N__9ae7fba5_10_SoftMax_cu_9f978f6320softmax_warp_forwardIN3c108BFloat16ES2_fLi7ELb0ELb0EEEvPT0_PKT_iiiPKbib)
        .other          _ZN43_GLOBAL__N__9ae7fba5_10_SoftMax_cu_9f978f6320softmax_warp_forwardIN3c108BFloat16ES2_fLi7ELb0ELb0EEEvPT0_PKT_iiiPKbib,@"STO_CUDA_ENTRY STV_DEFAULT"
_ZN43_GLOBAL__N__9ae7fba5_10_SoftMax_cu_9f978f6320softmax_warp_forwardIN3c108BFloat16ES2_fLi7ELb0ELb0EEEvPT0_PKT_iiiPKbib:
        /* <DEDUP_REMOVED lines=19> */
[----:B------:R-:W-:Y:S01]  /*0130*/  VIMNMX R14, R14, 0x2, PT ;  /* 0x000000020e0e7848 */ /* 0x000fe20003fe0100 */
[C---:B------:R-:W-:Y:S02]  /*0140*/  VIADD R7, R12.reuse, 0x20 ;  /* 0x000000200c077836 */ /* 0x040fe40000000000 */
[----:B------:R-:W-:Y:S01]  /*0150*/  VIADD R9, R12, 0x40 ;  /* 0x000000400c097836 */ /* 0x000fe20000000000 */
[----:B------:R-:W-:Y:S01]  /*0160*/  ISETP.GT.AND P0, PT, R14, 0x1, PT ;  /* 0x000000010e00780c */ /* 0x000fe20003f04270 */
[----:B------:R-:W-:Y:S01]  /*0170*/  VIADD R11, R12, 0x60 ;  /* 0x000000600c0b7836 */ /* 0x000fe20000000000 */
[----:B------:R-:W-:Y:S02]  /*0180*/  ISETP.GE.AND P5, PT, R7, R4, PT ;  /* 0x000000040700720c */ /* 0x000fe40003fa6270 */
[----:B------:R-:W-:Y:S02]  /*0190*/  SEL R22, R6, RZ, P0 ;  /* 0x000000ff06167207 */ /* 0x000fe40000000000 */
[----:B------:R-:W-:-:S02]  /*01a0*/  SHF.R.S32.HI R8, RZ, 0x1f, R3 ;  /* 0x0000001fff087819 */ /* 0x000fc40000011403 */
[----:B------:R-:W-:Y:S02]  /*01b0*/  IADD3 R10, P0, R3, R6, RZ ;  /* 0x00000006030a7210 */ /* 0x000fe40007f1e0ff */
[-C--:B------:R-:W-:Y:S02]  /*01c0*/  ISETP.GE.AND P1, PT, R12, R22.reuse, PT ;  /* 0x000000160c00720c */ /* 0x080fe40003f26270 */
[----:B------:R-:W-:Y:S02]  /*01d0*/  ISETP.GE.AND P2, PT, R7, R22, PT ;  /* 0x000000160700720c */ /* 0x000fe40003f46270 */
[-C--:B------:R-:W-:Y:S01]  /*01e0*/  ISETP.GE.AND P4, PT, R9, R4.reuse, PT ;  /* 0x000000040900720c */ /* 0x080fe20003f86270 */
[----:B------:R-:W3:Y:S01]  /*01f0*/  @!P5 LDG.E.U16 R20, desc[UR4][R16.64+0x40] ;  /* 0x000040041014d981 */ /* 0x000ee2000c1e1500 */
[----:B------:R-:W-:Y:S02]  /*0200*/  ISETP.GE.AND P3, PT, R11, R4, PT ;  /* 0x000000040b00720c */ /* 0x000fe40003f66270 */
[----:B------:R-:W-:-:S02]  /*0210*/  LEA.HI.X.SX32 R13, R6, R8, 0x1, P0 ;  /* 0x00000008060d7211 */ /* 0x000fc400000f0eff */
[----:B------:R-:W-:-:S04]  /*0220*/  LEA R4, P0, R10, UR8, 0x1 ;  /* 0x000000080a047c11 */ /* 0x000fc8000f8008ff */
[----:B------:R-:W-:Y:S02]  /*0230*/  LEA.HI.X R5, R10, UR9, R13, 0x1, P0 ;  /* 0x000000090a057c11 */ /* 0x000fe400080f0c0d */
[-C--:B------:R-:W-:Y:S01]  /*0240*/  ISETP.GE.AND P0, PT, R9, R22.reuse, PT ;  /* 0x000000160900720c */ /* 0x080fe20003f06270 */
[----:B------:R-:W-:Y:S01]  /*0250*/  IMAD.MOV.U32 R18, RZ, RZ, -0x800000 ;  /* 0xff800000ff127424 */ /* 0x000fe200078e00ff */
[----:B------:R-:W4:Y:S04]  /*0260*/  @!P4 LDG.E.U16 R24, desc[UR4][R16.64+0x80] ;  /* 0x000080041018c981 */ /* 0x000f28000c1e1500 */
[----:B------:R-:W5:Y:S04]  /*0270*/  @!P1 LDG.E.U16 R21, desc[UR4][R4.64] ;  /* 0x0000000404159981 */ /* 0x000f68000c1e1500 */
[----:B------:R-:W5:Y:S04]  /*0280*/  @!P2 LDG.E.U16 R15, desc[UR4][R4.64+0x40] ;  /* 0x00004004040fa981 */ /* 0x000f68000c1e1500 */
[----:B------:R-:W5:Y:S01]  /*0290*/  @!P3 LDG.E.U16 R25, desc[UR4][R16.64+0xc0] ;  /* 0x0000c0041019b981 */ /* 0x000f62000c1e1500 */
[----:B--2---:R-:W-:Y:S01]  /*02a0*/  @!P6 IMAD.U32 R18, R19, 0x10000, RZ ;  /* 0x000100001312e824 */ /* 0x004fe200078e00ff */
[----:B------:R-:W-:-:S02]  /*02b0*/  ISETP.GE.AND P6, PT, R11, R22, PT ;  /* 0x000000160b00720c */ /* 0x000fc40003fc6270 */
[----:B------:R-:W2:Y:S11]  /*02c0*/  @!P0 LDG.E.U16 R22, desc[UR4][R4.64+0x80] ;  /* 0x0000800404168981 */ /* 0x000eb6000c1e1500 */
[----:B------:R0:W2:Y:S01]  /*02d0*/  @!P6 LDG.E.U16 R23, desc[UR4][R4.64+0xc0] ;  /* 0x0000c0040417e981 */ /* 0x0000a2000c1e1500 */
[----:B------:R-:W-:-:S02]  /*02e0*/  IMAD.MOV.U32 R19, RZ, RZ, -0x800000 ;  /* 0xff800000ff137424 */ /* 0x000fc400078e00ff */
[----:B---3--:R-:W-:Y:S02]  /*02f0*/  @!P5 IMAD.U32 R19, R20, 0x10000, RZ ;  /* 0x000100001413d824 */ /* 0x008fe400078e00ff */
[----:B0-----:R-:W-:-:S03]  /*0300*/  IMAD.MOV.U32 R5, RZ, RZ, -0x800000 ;  /* 0xff800000ff057424 */ /* 0x001fc600078e00ff */
[CC--:B------:R-:W-:Y:S01]  /*0310*/  FSETP.GT.FTZ.AND P5, PT, R18.reuse, R19.reuse, PT ;  /* 0x000000131200720b */ /* 0x0c0fe20003fb4000 */
[----:B------:R-:W-:Y:S02]  /*0320*/  IMAD.MOV.U32 R4, RZ, RZ, -0x800000 ;  /* 0xff800000ff047424 */ /* 0x000fe400078e00ff */
[----:B------:R-:W-:Y:S01]  /*0330*/  IMAD.MOV.U32 R17, RZ, RZ, -0x800000 ;  /* 0xff800000ff117424 */ /* 0x000fe200078e00ff */
[----:B------:R-:W-:Y:S01]  /*0340*/  FSEL R16, R18, R19, P5 ;  /* 0x0000001312107208 */ /* 0x000fe20002800000 */
[----:B----4-:R-:W-:Y:S02]  /*0350*/  @!P4 IMAD.U32 R17, R24, 0x10000, RZ ;  /* 0x000100001811c824 */ /* 0x010fe400078e00ff */
[----:B-----5:R-:W-:Y:S02]  /*0360*/  @!P1 IMAD.U32 R5, R21, 0x10000, RZ ;  /* 0x0001000015059824 */ /* 0x020fe400078e00ff */
[----:B------:R-:W-:Y:S01]  /*0370*/  @!P2 IMAD.U32 R4, R15, 0x10000, RZ ;  /* 0x000100000f04a824 */ /* 0x000fe200078e00ff */
[----:B------:R-:W-:Y:S01]  /*0380*/  FSETP.GT.FTZ.AND P4, PT, R16, R17, PT ;  /* 0x000000111000720b */ /* 0x000fe20003f94000 */
[----:B------:R-:W-:-:S03]  /*0390*/  IMAD.MOV.U32 R15, RZ, RZ, -0x800000 ;  /* 0xff800000ff0f7424 */ /* 0x000fc600078e00ff */
[----:B------:R-:W-:Y:S01]  /*03a0*/  FSETP.GT.FTZ.AND P1, PT, R5, R4, PT ;  /* 0x000000040500720b */ /* 0x000fe20003f34000 */
[----:B------:R-:W-:Y:S02]  /*03b0*/  IMAD.MOV.U32 R20, RZ, RZ, -0x800000 ;  /* 0xff800000ff147424 */ /* 0x000fe400078e00ff */
[----:B------:R-:W-:Y:S01]  /*03c0*/  @!P3 IMAD.U32 R20, R25, 0x10000, RZ ;  /* 0x000100001914b824 */ /* 0x000fe200078e00ff */
[----:B------:R-:W-:Y:S01]  /*03d0*/  FSEL R25, R16, R17, P4 ;  /* 0x0000001110197208 */ /* 0x000fe20002000000 */
[----:B------:R-:W-:-:S03]  /*03e0*/  IMAD.MOV.U32 R16, RZ, RZ, -0x800000 ;  /* 0xff800000ff107424 */ /* 0x000fc600078e00ff */
[----:B------:R-:W-:-:S04]  /*03f0*/  FSETP.GT.FTZ.AND P3, PT, R25, R20, PT ;  /* 0x000000141900720b */ /* 0x000fc80003f74000 */
[----:B------:R-:W-:-:S05]  /*0400*/  FSEL R25, R25, R20, P3 ;  /* 0x0000001419197208 */ /* 0x000fca0001800000 */
[----:B------:R-:W0:Y:S01]  /*0410*/  SHFL.BFLY PT, R24, R25, 0x10, 0x1f ;  /* 0x0e001f0019187f89 */ /* 0x000e2200000e0000 */
[----:B--2---:R-:W-:Y:S01]  /*0420*/  @!P0 IMAD.U32 R15, R22, 0x10000, RZ ;  /* 0x00010000160f8824 */ /* 0x004fe200078e00ff */
[----:B------:R-:W-:-:S04]  /*0430*/  FSEL R22, R5, R4, P1 ;  /* 0x0000000405167208 */ /* 0x000fc80000800000 */
[----:B------:R-:W-:-:S04]  /*0440*/  FSETP.GT.FTZ.AND P0, PT, R22, R15, PT ;  /* 0x0000000f1600720b */ /* 0x000fc80003f14000 */
[----:B------:R-:W-:Y:S01]  /*0450*/  FSEL R21, R22, R15, P0 ;  /* 0x0000000f16157208 */ /* 0x000fe20000000000 */
[----:B------:R-:W-:-:S05]  /*0460*/  @!P6 IMAD.U32 R16, R23, 0x10000, RZ ;  /* 0x000100001710e824 */ /* 0x000fca00078e00ff */
        /* <DEDUP_REMOVED lines=30> */
[----:B------:R-:W-:Y:S01]  /*0650*/  FADD.FTZ R19, -R23, R19 ;  /* 0x0000001317137221 */ /* 0x000fe20000010100 */
[----:B-1----:R-:W-:-:S04]  /*0660*/  FSETP.GEU.FTZ.AND P0, PT, R21, R22, PT ;  /* 0x000000161500720b */ /* 0x002fc80003f1e000 */
[----:B------:R-:W-:Y:S01]  /*0670*/  FSEL R22, R22, R21, !P0 ;  /* 0x0000001516167208 */ /* 0x000fe20004000000 */
[----:B------:R-:W-:-:S04]  /*0680*/  FMUL.FTZ R18, R18, 1.4426950216293334961 ;  /* 0x3fb8aa3b12127820 */ /* 0x000fc80000410000 */
[C---:B------:R-:W-:Y:S01]  /*0690*/  FADD.FTZ R5, -R22.reuse, R5 ;  /* 0x0000000516057221 */ /* 0x040fe20000010100 */
[----:B------:R-:W-:Y:S01]  /*06a0*/  FADD.FTZ R4, -R22, R4 ;  /* 0x0000000416047221 */ /* 0x000fe20000010100 */
[----:B------:R-:W-:Y:S02]  /*06b0*/  FMUL.FTZ R25, R19, 1.4426950216293334961 ;  /* 0x3fb8aa3b13197820 */ /* 0x000fe40000410000 */
[----:B------:R-:W-:Y:S01]  /*06c0*/  FMUL.FTZ R5, R5, 1.4426950216293334961 ;  /* 0x3fb8aa3b05057820 */ /* 0x000fe20000410000 */
[C---:B------:R-:W-:Y:S01]  /*06d0*/  FADD.FTZ R19, -R23.reuse, R17 ;  /* 0x0000001117137221 */ /* 0x040fe20000010100 */
[----:B------:R-:W-:Y:S01]  /*06e0*/  FADD.FTZ R20, -R23, R20 ;  /* 0x0000001417147221 */ /* 0x000fe20000010100 */
[----:B------:R-:W-:Y:S01]  /*06f0*/  FMUL.FTZ R23, R4, 1.4426950216293334961 ;  /* 0x3fb8aa3b04177820 */ /* 0x000fe20000410000 */
[----:B------:R-:W0:Y:S01]  /*0700*/  MUFU.EX2 R18, R18 ;  /* 0x0000001200127308 */ /* 0x000e220000000800 */
[C---:B------:R-:W-:Y:S01]  /*0710*/  FADD.FTZ R4, -R22.reuse, R15 ;  /* 0x0000000f16047221 */ /* 0x040fe20000010100 */
[----:B------:R-:W-:Y:S01]  /*0720*/  FMUL.FTZ R19, R19, 1.4426950216293334961 ;  /* 0x3fb8aa3b13137820 */ /* 0x000fe20000410000 */
[----:B------:R-:W-:-:S05]  /*0730*/  FADD.FTZ R22, -R22, R16 ;  /* 0x0000001016167221 */ /* 0x000fca0000010100 */
        /* <DEDUP_REMOVED lines=44> */
[----:B------:R-:W-:Y:S02]  /*0a00*/  ULDC.64 UR8, c[0x0][0x210] ;  /* 0x0000840000087ab9 */ /* 0x000fe40000000a00 */
[----:B------:R-:W-:-:S10]  /*0a10*/  LEA R4, P0, R3, UR8, 0x1 ;  /* 0x0000000803047c11 */ /* 0x000fd4000f8008ff */
[----:B0-----:R-:W0:Y:S02]  /*0a20*/  @P2 MUFU.RCP R5, R12 ;  /* 0x0000000c00052308 */ /* 0x001e240000001000 */
[----:B0-----:R-:W-:Y:S01]  /*0a30*/  @P2 FMUL.FTZ R18, R18, R5 ;  /* 0x0000000512122220 */ /* 0x001fe20000410000 */
[----:B------:R-:W-:-:S04]  /*0a40*/  IMAD.MOV.U32 R5, RZ, RZ, 0x7fff ;  /* 0x00007fffff057424 */ /* 0x000fc800078e00ff */
[----:B------:R-:W-:-:S04]  /*0a50*/  @P2 F2FP.BF16.F32.PACK_AB R18, RZ, R18 ;  /* 0x00000012ff12223e */ /* 0x000fc800000010ff */
[----:B------:R-:W-:Y:S02]  /*0a60*/  @!P2 PRMT R18, R5, 0x7610, R18 ;  /* 0x000076100512a816 */ /* 0x000fe40000000012 */
[----:B------:R-:W-:Y:S02]  /*0a70*/  LEA.HI.X R5, R3, UR9, R8, 0x1, P0 ;  /* 0x0000000903057c11 */ /* 0x000fe400080f0c08 */
[----:B------:R-:W-:-:S03]  /*0a80*/  ISETP.GE.AND P0, PT, R7, R6, PT ;  /* 0x000000060700720c */ /* 0x000fc60003f06270 */
[----:B------:R1:W-:Y:S10]  /*0a90*/  STG.E.U16 desc[UR4][R4.64], R18 ;  /* 0x0000001204007986 */ /* 0x0003f4000c101504 */
[----:B------:R-:W-:Y:S05]  /*0aa0*/  @P0 BRA `(.L_x_4366) ;  /* 0x0000000000580947 */ /* 0x000fea0003800000 */
[----:B------:R-:W0:Y:S01]  /*0ab0*/  @P2 MUFU.RCP R8, R12 ;  /* 0x0000000c00082308 */ /* 0x000e220000001000 */
[----:B------:R-:W-:Y:S01]  /*0ac0*/  ISETP.GE.AND P0, PT, R9, R6, PT ;  /* 0x000000060900720c */ /* 0x000fe20003f06270 */
[----:B0-----:R-:W-:Y:S01]  /*0ad0*/  @P2 FMUL.FTZ R3, R17, R8 ;  /* 0x0000000811032220 */ /* 0x001fe20000410000 */
[----:B------:R-:W-:-:S04]  /*0ae0*/  IMAD.MOV.U32 R8, RZ, RZ, 0x7fff ;  /* 0x00007fffff087424 */ /* 0x000fc800078e00ff */
[----:B------:R-:W-:-:S04]  /*0af0*/  @P2 F2FP.BF16.F32.PACK_AB R3, RZ, R3 ;  /* 0x00000003ff03223e */ /* 0x000fc800000010ff */
[----:B------:R-:W-:-:S05]  /*0b00*/  @!P2 PRMT R3, R8, 0x7610, R3 ;  /* 0x000076100803a816 */ /* 0x000fca0000000003 */
[----:B------:R2:W-:Y:S01]  /*0b10*/  STG.E.U16 desc[UR4][R4.64+0x40], R3 ;  /* 0x0000400304007986 */ /* 0x0005e2000c101504 */
[----:B------:R-:W-:Y:S05]  /*0b20*/  @P0 BRA `(.L_x_4366) ;  /* 0x0000000000380947 */ /* 0x000fea0003800000 */
[----:B------:R-:W2:Y:S01]  /*0b30*/  @P2 MUFU.RCP R8, R12 ;  /* 0x0000000c00082308 */ /* 0x000ea20000001000 */
[----:B------:R-:W-:Y:S01]  /*0b40*/  ISETP.GE.AND P0, PT, R11, R6, PT ;  /* 0x000000060b00720c */ /* 0x000fe20003f06270 */
[----:B--2---:R-:W-:Y:S01]  /*0b50*/  @P2 FMUL.FTZ R3, R19, R8 ;  /* 0x0000000813032220 */ /* 0x004fe20000410000 */
[----:B------:R-:W-:-:S04]  /*0b60*/  IMAD.MOV.U32 R8, RZ, RZ, 0x7fff ;  /* 0x00007fffff087424 */ /* 0x000fc800078e00ff */
[----:B------:R-:W-:-:S04]  /*0b70*/  @P2 F2FP.BF16.F32.PACK_AB R3, RZ, R3 ;  /* 0x00000003ff03223e */ /* 0x000fc800000010ff */
[----:B------:R-:W-:-:S05]  /*0b80*/  @!P2 PRMT R3, R8, 0x7610, R3 ;  /* 0x000076100803a816 */ /* 0x000fca0000000003 */
[----:B------:R3:W-:Y:S01]  /*0b90*/  STG.E.U16 desc[UR4][R4.64+0x80], R3 ;  /* 0x0000800304007986 */ /* 0x0007e2000c101504 */
[----:B------:R-:W-:Y:S05]  /*0ba0*/  @P0 BRA `(.L_x_4366) ;  /* 0x0000000000180947 */ /* 0x000fea0003800000 */
[----:B---3--:R-:W0:Y:S01]  /*0bb0*/  @P2 MUFU.RCP R3, R12 ;  /* 0x0000000c00032308 */ /* 0x008e220000001000 */
[----:B------:R-:W-:Y:S02]  /*0bc0*/  IMAD.MOV.U32 R8, RZ, RZ, 0x7fff ;  /* 0x00007fffff087424 */ /* 0x000fe400078e00ff */
[----:B0-----:R-:W-:-:S05]  /*0bd0*/  @P2 FMUL.FTZ R3, R20, R3 ;  /* 0x0000000314032220 */ /* 0x001fca0000410000 */
[----:B------:R-:W-:-:S04]  /*0be0*/  @P2 F2FP.BF16.F32.PACK_AB R3, RZ, R3 ;  /* 0x00000003ff03223e */ /* 0x000fc800000010ff */
[----:B------:R-:W-:-:S05]  /*0bf0*/  @!P2 PRMT R3, R8, 0x7610, R3 ;  /* 0x000076100803a816 */ /* 0x000fca0000000003 */
[----:B------:R4:W-:Y:S02]  /*0c00*/  STG.E.U16 desc[UR4][R4.64+0xc0], R3 ;  /* 0x0000c00304007986 */ /* 0x0009e4000c101504 */
.L_x_4366:
[----:B------:R-:W-:Y:S05]  /*0c10*/  BSYNC B0 ;  /* 0x0000000000007941 */ /* 0x000fea0003800000 */
.L_x_4365:
[----:B--234-:R-:W2:Y:S02]  /*0c20*/  LDC R3, c[0x0][0x4] ;  /* 0x00000100ff037b82 */ /* 0x01cea40000000800 */
[----:B--2---:R-:W-:-:S04]  /*0c30*/  IMAD R3, R3, UR6, R0 ;  /* 0x0000000603037c24 */ /* 0x004fc8000f8e0200 */
[----:B------:R-:W-:-:S05]  /*0c40*/  IMAD R3, R3, -0x2, R2 ;  /* 0xfffffffe03037824 */ /* 0x000fca00078e0202 */
[----:B------:R-:W-:-:S13]  /*0c50*/  ISETP.GE.AND P0, PT, R3, 0x2, PT ;  /* 0x000000020300780c */ /* 0x000fda0003f06270 */
[----:B------:R-:W-:Y:S05]  /*0c60*/  @!P0 EXIT ;  /* 0x000000000000894d */ /* 0x000fea0003800000 */
[----:B------:R-:W-:Y:S05]  /*0c70*/  @P1 EXIT ;  /* 0x000000000000194d */ /* 0x000fea0003800000 */
[----:B------:R-:W-:Y:S01]  /*0c80*/  FSETP.NEU.FTZ.AND P1, PT, R14, RZ, PT ;  /* 0x000000ff0e00720b */ /* 0x000fe20003f3d000 */
[----:B------:R-:W-:Y:S01]  /*0c90*/  IMAD.MOV.U32 R3, RZ, RZ, 0x7fff ;  /* 0x00007fffff037424 */ /* 0x000fe200078e00ff */
[----:B------:R-:W-:Y:S01]  /*0ca0*/  ISETP.GE.AND P2, PT, R7, R6, PT ;  /* 0x000000060700720c */ /* 0x000fe20003f46270 */
[----:B------:R-:W-:Y:S02]  /*0cb0*/  ULDC.64 UR6, c[0x0][0x210] ;  /* 0x0000840000067ab9 */ /* 0x000fe40000000a00 */
[----:B------:R-:W-:-:S08]  /*0cc0*/  LEA R2, P0, R10, UR6, 0x1 ;  /* 0x000000060a027c11 */ /* 0x000fd0000f8008ff */
[----:B------:R-:W2:Y:S02]  /*0cd0*/  @P1 MUFU.RCP R0, R14 ;  /* 0x0000000e00001308 */ /* 0x000ea40000001000 */
[----:B--2---:R-:W-:-:S05]  /*0ce0*/  @P1 FMUL.FTZ R0, R21, R0 ;  /* 0x0000000015001220 */ /* 0x004fca0000410000 */
[----:B------:R-:W-:-:S04]  /*0cf0*/  @P1 F2FP.BF16.F32.PACK_AB R0, RZ, R0 ;  /* 0x00000000ff00123e */ /* 0x000fc800000010ff */
[----:B------:R-:W-:Y:S02]  /*0d00*/  @!P1 PRMT R0, R3, 0x7610, R0 ;  /* 0x0000761003009816 */ /* 0x000fe40000000000 */
[----:B------:R-:W-:-:S05]  /*0d10*/  LEA.HI.X R3, R10, UR7, R13, 0x1, P0 ;  /* 0x000000070a037c11 */ /* 0x000fca00080f0c0d */
[----:B------:R2:W-:Y:S01]  /*0d20*/  STG.E.U16 desc[UR4][R2.64], R0 ;  /* 0x0000000002007986 */ /* 0x0005e2000c101504 */
[----:B------:R-:W-:Y:S05]  /*0d30*/  @P2 EXIT ;  /* 0x000000000000294d */ /* 0x000fea0003800000 */
[----:B--2---:R-:W2:Y:S01]  /*0d40*/  @P1 MUFU.RCP R0, R14 ;  /* 0x0000000e00001308 */ /* 0x004ea20000001000 */
[----:B------:R-:W-:Y:S01]  /*0d50*/  ISETP.GE.AND P0, PT, R9, R6, PT ;  /* 0x000000060900720c */ /* 0x000fe20003f06270 */
[----:B-1----:R-:W-:Y:S02]  /*0d60*/  IMAD.MOV.U32 R4, RZ, RZ, 0x7fff ;  /* 0x00007fffff047424 */ /* 0x002fe400078e00ff */
[----:B--2---:R-:W-:-:S05]  /*0d70*/  @P1 FMUL.FTZ R0, R15, R0 ;  /* 0x000000000f001220 */ /* 0x004fca0000410000 */
[----:B------:R-:W-:-:S04]  /*0d80*/  @P1 F2FP.BF16.F32.PACK_AB R0, RZ, R0 ;  /* 0x00000000ff00123e */ /* 0x000fc800000010ff */
[----:B------:R-:W-:-:S05]  /*0d90*/  @!P1 PRMT R0, R4, 0x7610, R0 ;  /* 0x0000761004009816 */ /* 0x000fca0000000000 */
[----:B------:R1:W-:Y:S01]  /*0da0*/  STG.E.U16 desc[UR4][R2.64+0x40], R0 ;  /* 0x0000400002007986 */ /* 0x0003e2000c101504 */
[----:B------:R-:W-:Y:S05]  /*0db0*/  @P0 EXIT ;  /* 0x000000000000094d */ /* 0x000fea0003800000 */
[----:B0-----:R-:W1:Y:S01]  /*0dc0*/  @P1 MUFU.RCP R5, R14 ;  /* 0x0000000e00051308 */ /* 0x001e620000001000 */
[----:B------:R-:W-:Y:S01]  /*0dd0*/  ISETP.GE.AND P0, PT, R11, R6, PT ;  /* 0x000000060b00720c */ /* 0x000fe20003f06270 */
[----:B------:R-:W-:Y:S02]  /*0de0*/  IMAD.MOV.U32 R4, RZ, RZ, 0x7fff ;  /* 0x00007fffff047424 */ /* 0x000fe400078e00ff */
[----:B-1----:R-:W-:-:S05]  /*0df0*/  @P1 FMUL.FTZ R0, R16, R5 ;  /* 0x0000000510001220 */ /* 0x002fca0000410000 */
        /* <DEDUP_REMOVED lines=11> */
.L_x_4367:
        /* <DEDUP_REMOVED lines=13> */
.L_x_11822:


//--------------------- .text._ZN43_GLOBAL__N__9ae7fba5_10_SoftMax_cu_9f978f6320softmax_warp_forwardIN3c108BFloat16ES2_fLi6ELb0ELb0EEEvPT0_PKT_iiiPKbib --------------------------
	.section	.text._ZN43_GLOBAL__N__9ae7fba5_10_SoftMax_cu_9f978f6320softmax_warp_forwardIN3c108BFloat16ES2_fLi6ELb0ELb0EEEvPT0_PKT_iiiPKbib,"ax",@progbits
	.align	128
.text._ZN43_GLOBAL__N__9ae7fba5_10_SoftMax_cu_9f978f6320softmax_warp_forwardIN3c108BFloat16ES2_fLi6ELb0ELb0EEEvPT0_PKT_iiiPKbib:
        .type           _ZN43_GLOBAL__N__9ae7fba5_10_SoftMax_cu_9f978f6320softmax_warp_forwardIN3c108BFloat16ES2_fLi6ELb0ELb0EEEvPT0_PKT_iiiPKbib,@function
        .size           _ZN43_GLOBAL__N__9ae7fba5_10_SoftMax_cu_9f978f6320softmax_warp_forwardIN3c108BFloat16ES2_fLi6ELb0ELb0EEEvPT0_PKT_iiiPKbib,(.L_x_11823 - _ZN43_GLOBAL__N__9ae7fba5_10_SoftMax_cu_9f978f6320softmax_warp_forwardIN3c108BFloat16ES2_fLi6ELb0ELb0EEEvPT0_PKT_iiiPKbib)
        .other          _ZN43_GLOBAL__N__9ae7fba5_10_SoftMax_cu_9f978f6320softmax_warp_forwardIN3c108BFloat16ES2_fLi6ELb0ELb0EEEvPT0_PKT_iiiPKbib,@"STO_CUDA_ENTRY STV_DEFAULT"
_ZN43_GLOBAL__N__9ae7fba5_10_SoftMax_cu_9f978f6320softmax_warp_forwardIN3c108BFloat16ES2_fLi6ELb0ELb0EEEvPT0_PKT_iiiPKbib:
        /* <DEDUP_REMOVED lines=116> */
[----:B---3--:R-:W-:-:S04]  /*0740*/  IMAD R15, R15, UR6, R4 ;  /* 0x000000060f0f7c24 */ /* 0x008fc8000f8e0204 */
[----:B------:R-:W-:Y:S02]  /*0750*/  IMAD R15, R15, -0x2, R2 ;  /* 0xfffffffe0f0f7824 */ /* 0x000fe400078e0202 */
[----:B--2---:R-:W-:-:S03]  /*0760*/  FADD.FTZ R2, R17, R18 ;  /* 0x0000001211027221 */ /* 0x004fc60000010000 */
[----:B------:R-:W-:Y:S01]  /*0770*/  ISETP.GE.AND P1, PT, R15, 0x2, PT ;  /* 0x000000020f00780c */ /* 0x000fe20003f26270 */
[----:B------:R-:W-:-:S12]  /*0780*/  @P2 BRA `(.L_x_4369) ;  /* 0x0000000000482947 */ /* 0x000fd80003800000 */
        /* <DEDUP_REMOVED lines=12> */
[----:B0-----:R-:W0:Y:S01]  /*0850*/  @P3 MUFU.RCP R4, R16 ;  /* 0x0000001000043308 */ /* 0x001e220000001000 */
[----:B------:R-:W-:Y:S02]  /*0860*/  IMAD.MOV.U32 R8, RZ, RZ, 0x7fff ;  /* 0x00007fffff087424 */ /* 0x000fe400078e00ff */
[----:B0-----:R-:W-:-:S05]  /*0870*/  @P3 FMUL.FTZ R4, R13, R4 ;  /* 0x000000040d043220 */ /* 0x001fca0000410000 */
[----:B------:R-:W-:-:S04]  /*0880*/  @P3 F2FP.BF16.F32.PACK_AB R4, RZ, R4 ;  /* 0x00000004ff04323e */ /* 0x000fc800000010ff */
[----:B------:R-:W-:-:S05]  /*0890*/  @!P3 PRMT R4, R8, 0x7610, R4 ;  /* 0x000076100804b816 */ /* 0x000fca0000000004 */
[----:B------:R1:W-:Y:S02]  /*08a0*/  STG.E.U16 desc[UR4][R6.64+0x40], R4 ;  /* 0x0000400406007986 */ /* 0x0003e4000c101504 */
.L_x_4369:
[----:B------:R-:W-:Y:S05]  /*08b0*/  BSYNC B0 ;  /* 0x0000000000007941 */ /* 0x000fea0003800000 */
.L_x_4368:
        /* <DEDUP_REMOVED lines=10> */
[----:B------:R-:W-:-:S04]  /*0960*/  @P1 F2FP.BF16.F32.PACK_AB R6, RZ, R6 ;  /* 0x00000006ff06123e */ /* 0x000fc800000010ff */
[----:B------:R-:W-:-:S05]  /*0970*/  @!P1 PRMT R6, R7, 0x7610, R6 ;  /* 0x0000761007069816 */ /* 0x000fca0000000006 */
[----:B------:R0:W-:Y:S01]  /*0980*/  STG.E.U16 desc[UR4][R4.64], R6 ;  /* 0x0000000604007986 */ /* 0x0001e2000c101504 */
[----:B------:R-:W-:Y:S05]  /*0990*/  @P2 EXIT ;  /* 0x000000000000294d */ /* 0x000fea0003800000 */
[----:B------:R-:W1:Y:S02]  /*09a0*/  @P1 MUFU.RCP R3, R2 ;  /* 0x0000000200031308 */ /* 0x000e640000001000 */
[----:B-1----:R-:W-:Y:S01]  /*09b0*/  @P1 FMUL.FTZ R0, R14, R3 ;  /* 0x000000030e001220 */ /* 0x002fe20000410000 */
[----:B------:R-:W-:-:S04]  /*09c0*/  IMAD.MOV.U32 R3, RZ, RZ, 0x7fff ;  /* 0x00007fffff037424 */ /* 0x000fc800078e00ff */
[----:B------:R-:W-:-:S04]  /*09d0*/  @P1 F2FP.BF16.F32.PACK_AB R0, RZ, R0 ;  /* 0x00000000ff00123e */ /* 0x000fc800000010ff */
[----:B------:R-:W-:-:S05]  /*09e0*/  @!P1 PRMT R0, R3, 0x7610, R0 ;  /* 0x0000761003009816 */ /* 0x000fca0000000000 */
[----:B------:R-:W-:Y:S01]  /*09f0*/  STG.E.U16 desc[UR4][R4.64+0x40], R0 ;  /* 0x0000400004007986 */ /* 0x000fe2000c101504 */
[----:B------:R-:W-:Y:S05]  /*0a00*/  EXIT ;  /* 0x000000000000794d */ /* 0x000fea0003800000 */
.L_x_4370:
        /* <DEDUP_REMOVED lines=15> */
.L_x_11823:


//--------------------- .text._ZN43_GLOBAL__N__9ae7fba5_10_SoftMax_cu_9f978f6320softmax_warp_forwardIN3c108BFloat16ES2_fLi5ELb0ELb0EEEvPT0_PKT_iiiPKbib --------------------------
	.section	.text._ZN43_GLOBAL__N__9ae7fba5_10_SoftMax_cu_9f978f6320softmax_warp_forwardIN3c108BFloat16ES2_fLi5ELb0ELb0EEEvPT0_PKT_iiiPKbib,"ax",@progbits
	.align	128
.text._ZN43_GLOBAL__N__9ae7fba5_10_SoftMax_cu_9f978f6320softmax_warp_forwardIN3c108BFloat16ES2_fLi5ELb0ELb0EEEvPT0_PKT_iiiPKbib:
        .type           _ZN43_GLOBAL__N__9ae7fba5_10_SoftMax_cu_9f978f6320softmax_warp_forwardIN3c108BFloat16ES2_fLi5ELb0ELb0EEEvPT0_PKT_iiiPKbib,@function
        .size           _ZN43_GLOBAL__N__9ae7fba5_10_SoftMax_cu_9f978f6320softmax_warp_forwardIN3c108BFloat16ES2_fLi5ELb0ELb0EEEvPT0_PKT_iiiPKbib,(.L_x_11824 - _ZN43_GLOBAL__N__9ae7fba5_10_SoftMax_cu_9f978f6320softmax_warp_forwardIN3c108BFloat16ES2_fLi5ELb0ELb0EEEvPT0_PKT_iiiPKbib)
        .other          _ZN43_GLOBAL__N__9ae7fba5_10_SoftMax_cu_9f978f6320softmax_warp_forwardIN3c108BFloat16ES2_fLi5ELb0ELb0EEEvPT0_PKT_iiiPKbib,@"STO_CUDA_ENTRY STV_DEFAULT"
_ZN43_GLOBAL__N__9ae7fba5_10_SoftMax_cu_9f978f6320softmax_warp_forwardIN3c108BFloat16ES2_fLi5ELb0ELb0EEEvPT0_PKT_iiiPKbib:
        /* <DEDUP_REMOVED lines=67> */
[----:B------:R-:W-:Y:S01]  /*0430*/  FMUL.FTZ R7, R16, 1.4426950216293334961 ;  /* 0x3fb8aa3b10077820 */ /* 0x000fe20000410000 */
        /* <DEDUP_REMOVED lines=34> */
[----:B------:R-:W-:Y:S01]  /*0660*/  IMAD.MOV.U32 R5, RZ, RZ, 0x7fff ;  /* 0x00007fffff057424 */ /* 0x000fe200078e00ff */
[----:B------:R-:W-:Y:S02]  /*0670*/  ULDC.64 UR8, c[0x0][0x210] ;  /* 0x0000840000087ab9 */ /* 0x000fe40000000a00 */
[----:B------:R-:W-:-:S09]  /*0680*/  LEA R4, P3, R3, UR8, 0x1 ;  /* 0x0000000803047c11 */ /* 0x000fd2000f8608ff */
[----:B------:R-:W1:Y:S02]  /*0690*/  @P0 MUFU.RCP R2, R13 ;  /* 0x0000000d00020308 */ /* 0x000e640000001000 */
[----:B-1----:R-:W-:-:S05]  /*06a0*/  @P0 FMUL.FTZ R2, R9, R2 ;  /* 0x0000000209020220 */ /* 0x002fca0000410000 */
[----:B------:R-:W-:-:S04]  /*06b0*/  @P0 F2FP.BF16.F32.PACK_AB R2, RZ, R2 ;  /* 0x00000002ff02023e */ /* 0x000fc800000010ff */
[----:B------:R-:W-:Y:S02]  /*06c0*/  @!P0 PRMT R2, R5, 0x7610, R2 ;  /* 0x0000761005028816 */ /* 0x000fe40000000002 */
[----:B------:R-:W-:-:S05]  /*06d0*/  LEA.HI.X R5, R3, UR9, R8, 0x1, P3 ;  /* 0x0000000903057c11 */ /* 0x000fca00098f0c08 */
[----:B------:R1:W-:Y:S02]  /*06e0*/  STG.E.U16 desc[UR4][R4.64], R2 ;  /* 0x0000000204007986 */ /* 0x0003e4000c101504 */
.L_x_4372:
[----:B------:R-:W-:Y:S05]  /*06f0*/  BSYNC B0 ;  /* 0x0000000000007941 */ /* 0x000fea0003800000 */
.L_x_4371:
        /* <DEDUP_REMOVED lines=11> */
[----:B------:R-:W-:-:S04]  /*07b0*/  @P0 F2FP.BF16.F32.PACK_AB R4, RZ, R4 ;  /* 0x00000004ff04023e */ /* 0x000fc800000010ff */
[----:B------:R-:W-:-:S05]  /*07c0*/  @!P0 PRMT R4, R5, 0x7610, R4 ;  /* 0x0000761005048816 */ /* 0x000fca0000000004 */
[----:B------:R-:W-:Y:S01]  /*07d0*/  STG.E.U16 desc[UR4][R2.64], R4 ;  /* 0x0000000402007986 */ /* 0x000fe2000c101504 */
[----:B------:R-:W-:Y:S05]  /*07e0*/  EXIT ;  /* 0x000000000000794d */ /* 0x000fea0003800000 */
.L_x_4373:
        /* <DEDUP_REMOVED lines=9> */
.L_x_11824:


//--------------------- .text._ZN43_GLOBAL__N__9ae7fba5_10_SoftMax_cu_9f978f6320softmax_warp_forwardIN3c108BFloat16ES2_fLi4ELb0ELb0EEEvPT0_PKT_iiiPKbib --------------------------
	.section	.text._ZN43_GLOBAL__N__9ae7fba5_10_SoftMax_cu_9f978f6320softmax_warp_forwardIN3c108BFloat16ES2_fLi4ELb0ELb0EEEvPT0_PKT_iiiPKbib,"ax",@progbits
	.align	128
.text._ZN43_GLOBAL__N__9ae7fba5_10_SoftMax_cu_9f978f6320softmax_warp_forwardIN3c108BFloat16ES2_fLi4ELb0ELb0EEEvPT0_PKT_iiiPKbib:
        .type           _ZN43_GLOBAL__N__9ae7fba5_10_SoftMax_cu_9f978f6320softmax_warp_forwardIN3c108BFloat16ES2_fLi4ELb0ELb0EEEvPT0_PKT_iiiPKbib,@function
        .size           _ZN43_GLOBAL__N__9ae7fba5_10_SoftMax_cu_9f978f6320softmax_warp_forwardIN3c108BFloat16ES2_fLi4ELb0ELb0EEEvPT0_PKT_iiiPKbib,(.L_x_11825 - _ZN43_GLOBAL__N__9ae7fba5_10_SoftMax_cu_9f978f6320softmax_warp_forwardIN3c108BFloat16ES2_fLi4ELb0ELb0EEEvPT0_PKT_iiiPKbib)
        .other          _ZN43_GLOBAL__N__9ae7fba5_10_SoftMax_cu_9f978f6320softmax_warp_forwardIN3c108BFloat16ES2_fLi4ELb0ELb0EEEvPT0_PKT_iiiPKbib,@"STO_CUDA_ENTRY STV_DEFAULT"
_ZN43_GLOBAL__N__9ae7fba5_10_SoftMax_cu_9f978f6320softmax_warp_forwardIN3c108BFloat16ES2_fLi4ELb0ELb0EEEvPT0_PKT_iiiPKbib:
        /* <DEDUP_REMOVED lines=89> */
[----:B------:R-:W-:Y:S01]  /*0590*/  IMAD.MOV.U32 R7, RZ, RZ, 0x7fff ;  /* 0x00007fffff077424 */ /* 0x000fe200078e00ff */
[----:B------:R-:W-:Y:S02]  /*05a0*/  ULDC.64 UR6, c[0x0][0x210] ;  /* 0x0000840000067ab9 */ /* 0x000fe40000000a00 */
[----:B------:R-:W-:-:S09]  /*05b0*/  LEA R6, P3, R5, UR6, 0x1 ;  /* 0x0000000605067c11 */ /* 0x000fd2000f8608ff */
[----:B------:R-:W0:Y:S02]  /*05c0*/  @P0 MUFU.RCP R3, R11 ;  /* 0x0000000b00030308 */ /* 0x000e240000001000 */
[----:B0-----:R-:W-:-:S05]  /*05d0*/  @P0 FMUL.FTZ R3, R18, R3 ;  /* 0x0000000312030220 */ /* 0x001fca0000410000 */
[----:B------:R-:W-:-:S04]  /*05e0*/  @P0 F2FP.BF16.F32.PACK_AB R3, RZ, R3 ;  /* 0x00000003ff03023e */ /* 0x000fc800000010ff */
[----:B------:R-:W-:Y:S02]  /*05f0*/  @!P0 PRMT R3, R7, 0x7610, R3 ;  /* 0x0000761007038816 */ /* 0x000fe40000000003 */
[----:B------:R-:W-:-:S05]  /*0600*/  LEA.HI.X R7, R5, UR7, R2, 0x1, P3 ;  /* 0x0000000705077c11 */ /* 0x000fca00098f0c02 */
[----:B------:R0:W-:Y:S02]  /*0610*/  STG.E.U16 desc[UR4][R6.64], R3 ;  /* 0x0000000306007986 */ /* 0x0001e4000c101504 */
.L_x_4375:
[----:B------:R-:W-:Y:S05]  /*0620*/  BSYNC B0 ;  /* 0x0000000000007941 */ /* 0x000fea0003800000 */
.L_x_4374:
[----:B------:R-:W-:Y:S05]  /*0630*/  @!P1 EXIT ;  /* 0x000000000000994d */ /* 0x000fea0003800000 */
[----:B------:R-:W-:Y:S05]  /*0640*/  @P2 EXIT ;  /* 0x000000000000294d */ /* 0x000fea0003800000 */
[----:B------:R-:W-:Y:S01]  /*0650*/  FSETP.NEU.FTZ.AND P0, PT, R16, RZ, PT ;  /* 0x000000ff1000720b */ /* 0x000fe20003f1d000 */
[----:B------:R-:W-:Y:S01]  /*0660*/  ULDC.64 UR6, c[0x0][0x210] ;  /* 0x0000840000067ab9 */ /* 0x000fe20000000a00 */
[----:B------:R-:W-:-:S04]  /*0670*/  IADD3 R5, P1, R5, R0, RZ ;  /* 0x0000000005057210 */ /* 0x000fc80007f3e0ff */
[----:B------:R-:W-:Y:S02]  /*0680*/  LEA.HI.X.SX32 R0, R0, R2, 0x1, P1 ;  /* 0x0000000200007211 */ /* 0x000fe400008f0eff */
[----:B------:R-:W-:-:S05]  /*0690*/  LEA R2, P1, R5, UR6, 0x1 ;  /* 0x0000000605027c11 */ /* 0x000fca000f8208ff */
[----:B0-----:R-:W0:Y:S02]  /*06a0*/  @P0 MUFU.RCP R3, R16 ;  /* 0x0000001000030308 */ /* 0x001e240000001000 */
[----:B0-----:R-:W-:Y:S01]  /*06b0*/  @P0 FMUL.FTZ R4, R4, R3 ;  /* 0x0000000304040220 */ /* 0x001fe20000410000 */
[----:B------:R-:W-:-:S04]  /*06c0*/  IMAD.MOV.U32 R3, RZ, RZ, 0x7fff ;  /* 0x00007fffff037424 */ /* 0x000fc800078e00ff */
[----:B------:R-:W-:-:S04]  /*06d0*/  @P0 F2FP.BF16.F32.PACK_AB R4, RZ, R4 ;  /* 0x00000004ff04023e */ /* 0x000fc800000010ff */
[----:B------:R-:W-:Y:S02]  /*06e0*/  @!P0 PRMT R4, R3, 0x7610, R4 ;  /* 0x0000761003048816 */ /* 0x000fe40000000004 */
[----:B------:R-:W-:-:S05]  /*06f0*/  LEA.HI.X R3, R5, UR7, R0, 0x1, P1 ;  /* 0x0000000705037c11 */ /* 0x000fca00088f0c00 */
[----:B------:R-:W-:Y:S01]  /*0700*/  STG.E.U16 desc[UR4][R2.64], R4 ;  /* 0x0000000402007986 */ /* 0x000fe2000c101504 */
[----:B------:R-:W-:Y:S05]  /*0710*/  EXIT ;  /* 0x000000000000794d */ /* 0x000fea0003800000 */
.L_x_4376:
        /* <DEDUP_REMOVED lines=14> */
.L_x_11825:


//--------------------- .text._ZN43_GLOBAL__N__9ae7fba5_10_SoftMax_cu_9f978f6320softmax_warp_forwardIN3c108BFloat16ES2_fLi3ELb0ELb0EEEvPT0_PKT_iiiPKbib --------------------------
	.section	.text._ZN43_GLOBAL__N__9ae7fba5_10_SoftMax_cu_9f978f6320softmax_warp_forwardIN3c108BFloat16ES2_fLi3ELb0ELb0EEEvPT0_PKT_iiiPKbib,"ax",@progbits
	.align	128
.text._ZN43_GLOBAL__N__9ae7fba5_10_SoftMax_cu_9f978f6320softmax_warp_forwardIN3c108BFloat16ES2_fLi3ELb0ELb0EEEvPT0_PKT_iiiPKbib:
        .type           _ZN43_GLOBAL__N__9ae7fba5_10_SoftMax_cu_9f978f6320softmax_warp_forwardIN3c108BFloat16ES2_fLi3ELb0ELb0EEEvPT0_PKT_iiiPKbib,@function
        .size           _ZN43_GLOBAL__N__9ae7fba5_10_SoftMax_cu_9f978f6320softmax_warp_forwardIN3c108BFloat16ES2_fLi3ELb0ELb0EEEvPT0_PKT_iiiPKbib,(.L_x_11826 - _ZN43_GLOBAL__N__9ae7fba5_10_SoftMax_cu_9f978f6320softmax_warp_forwardIN3c108BFloat16ES2_fLi3ELb0ELb0EEEvPT0_PKT_iiiPKbib)
        .other          _ZN43_GLOBAL__N__9ae7fba5_10_SoftMax_cu_9f978f6320softmax_warp_forwardIN3c108BFloat16ES2_fLi3ELb0ELb0EEEvPT0_PKT_iiiPKbib,@"STO_CUDA_ENTRY STV_DEFAULT"
_ZN43_GLOBAL__N__9ae7fba5_10_SoftMax_cu_9f978f6320softmax_warp_forwardIN3c108BFloat16ES2_fLi3ELb0ELb0EEEvPT0_PKT_iiiPKbib:
        /* <DEDUP_REMOVED lines=88> */
.L_x_4378:
[----:B------:R-:W-:Y:S05]  /*0580*/  BSYNC B0 ;  /* 0x0000000000007941 */ /* 0x000fea0003800000 */
.L_x_4377:
        /* <DEDUP_REMOVED lines=15> */
.L_x_4379:
        /* <DEDUP_REMOVED lines=16> */
.L_x_11826:


//--------------------- .text._ZN43_GLOBAL__N__9ae7fba5_10_SoftMax_cu_9f978f6320softmax_warp_forwardIN3c108BFloat16ES2_fLi2ELb0ELb0EEEvPT0_PKT_iiiPKbib --------------------------
	.section	.text._ZN43_GLOBAL__N__9ae7fba5_10_SoftMax_cu_9f978f6320softmax_warp_forwardIN3c108BFloat16ES2_fLi2ELb0ELb0EEEvPT0_PKT_iiiPKbib,"ax",@progbits
	.align	128
.text._ZN43_GLOBAL__N__9ae7fba5_10_SoftMax_cu_9f978f6320softmax_warp_forwardIN3c108BFloat16ES2_fLi2ELb0ELb0EEEvPT0_PKT_iiiPKbib:
        .type           _ZN43_GLOBAL__N__9ae7fba5_10_SoftMax_cu_9f978f6320softmax_warp_forwardIN3c108BFloat16ES2_fLi2ELb0ELb0EEEvPT0_PKT_iiiPKbib,@function
        .size           _ZN43_GLOBAL__N__9ae7fba5_10_SoftMax_cu_9f978f6320softmax_warp_forwardIN3c108BFloat16ES2_fLi2ELb0ELb0EEEvPT0_PKT_iiiPKbib,(.L_x_11827 - _ZN43_GLOBAL__N__9ae7fba5_10_SoftMax_cu_9f978f6320softmax_warp_forwardIN3c108BFloat16ES2_fLi2ELb0ELb0EEEvPT0_PKT_iiiPKbib)
        .other          _ZN43_GLOBAL__N__9ae7fba5_10_SoftMax_cu_9f978f6320softmax_warp_forwardIN3c108BFloat16ES2_fLi2ELb0ELb0EEEvPT0_PKT_iiiPKbib,@"STO_CUDA_ENTRY STV_DEFAULT"
_ZN43_GLOBAL__N__9ae7fba5_10_SoftMax_cu_9f978f6320softmax_warp_forwardIN3c108BFloat16ES2_fLi2ELb0ELb0EEEvPT0_PKT_iiiPKbib:
        /* <DEDUP_REMOVED lines=75> */
[----:B------:R-:W-:-:S04]  /*04b0*/  @P0 F2FP.BF16.F32.PACK_AB R3, RZ, R3 ;  /* 0x00000003ff03023e */ /* 0x000fc800000010ff */
[----:B------:R-:W-:-:S05]  /*04c0*/  @!P0 PRMT R3, R4, 0x7610, R3 ;  /* 0x0000761004038816 */ /* 0x000fca0000000003 */
[----:B------:R1:W-:Y:S02]  /*04d0*/  STG.E.U16 desc[UR4][R6.64], R3 ;  /* 0x0000000306007986 */ /* 0x0003e4000c101504 */
.L_x_4381:
[----:B------:R-:W-:Y:S05]  /*04e0*/  BSYNC B0 ;  /* 0x0000000000007941 */ /* 0x000fea0003800000 */
.L_x_4380:
[----:B------:R-:W-:Y:S05]  /*04f0*/  @!P1 EXIT ;  /* 0x000000000000994d */ /* 0x000fea0003800000 */
[----:B------:R-:W-:Y:S05]  /*0500*/  @P2 EXIT ;  /* 0x000000000000294d */ /* 0x000fea0003800000 */
[----:B------:R-:W-:Y:S01]  /*0510*/  FSETP.NEU.FTZ.AND P0, PT, R10, RZ, PT ;  /* 0x000000ff0a00720b */ /* 0x000fe20003f1d000 */
[----:B-1----:R-:W-:Y:S01]  /*0520*/  IMAD.MOV.U32 R3, RZ, RZ, 0x7fff ;  /* 0x00007fffff037424 */ /* 0x002fe200078e00ff */
[----:B------:R-:W-:Y:S01]  /*0530*/  IADD3 R5, P1, R5, R0, RZ ;  /* 0x0000000005057210 */ /* 0x000fe20007f3e0ff */
[----:B------:R-:W-:-:S03]  /*0540*/  ULDC.64 UR6, c[0x0][0x210] ;  /* 0x0000840000067ab9 */ /* 0x000fc60000000a00 */
[----:B------:R-:W-:Y:S02]  /*0550*/  LEA.HI.X.SX32 R0, R0, R2, 0x1, P1 ;  /* 0x0000000200007211 */ /* 0x000fe400008f0eff */
[----:B------:R-:W-:-:S05]  /*0560*/  LEA R2, P1, R5, UR6, 0x1 ;  /* 0x0000000605027c11 */ /* 0x000fca000f8208ff */
[----:B------:R-:W1:Y:S02]  /*0570*/  @P0 MUFU.RCP R4, R10 ;  /* 0x0000000a00040308 */ /* 0x000e640000001000 */
[----:B-1----:R-:W-:-:S05]  /*0580*/  @P0 FMUL.FTZ R4, R9, R4 ;  /* 0x0000000409040220 */ /* 0x002fca0000410000 */
[----:B------:R-:W-:-:S04]  /*0590*/  @P0 F2FP.BF16.F32.PACK_AB R4, RZ, R4 ;  /* 0x00000004ff04023e */ /* 0x000fc800000010ff */
[----:B------:R-:W-:Y:S02]  /*05a0*/  @!P0 PRMT R4, R3, 0x7610, R4 ;  /* 0x0000761003048816 */ /* 0x000fe40000000004 */
[----:B------:R-:W-:-:S05]  /*05b0*/  LEA.HI.X R3, R5, UR7, R0, 0x1, P1 ;  /* 0x0000000705037c11 */ /* 0x000fca00088f0c00 */
[----:B------:R-:W-:Y:S01]  /*05c0*/  STG.E.U16 desc[UR4][R2.64], R4 ;  /* 0x0000000402007986 */ /* 0x000fe2000c101504 */
[----:B------:R-:W-:Y:S05]  /*05d0*/  EXIT ;  /* 0x000000000000794d */ /* 0x000fea0003800000 */
.L_x_4382:
        /* <DEDUP_REMOVED lines=10> */
.L_x_11827:


//--------------------- .text._ZN43_GLOBAL__N__9ae7fba5_10_SoftMax_cu_9f978f6320softmax_warp_forwardIN3c108BFloat16ES2_fLi1ELb0ELb0EEEvPT0_PKT_iiiPKbib --------------------------
	.section	.text._ZN43_GLOBAL__N__9ae7fba5_10_SoftMax_cu_9f978f6320softmax_warp_forwardIN3c108BFloat16ES2_fLi1ELb0ELb0EEEvPT0_PKT_iiiPKbib,"ax",@progbits
	.align	128
.text._ZN43_GLOBAL__N__9ae7fba5_10_SoftMax_cu_9f978f6320softmax_warp_forwardIN3c108BFloat16ES2_fLi1ELb0ELb0EEEvPT0_PKT_iiiPKbib:
        .type           _ZN43_GLOBAL__N__9ae7fba5_10_SoftMax_cu_9f978f6320softmax_warp_forwardIN3c108BFloat16ES2_fLi1ELb0ELb0EEEvPT0_PKT_iiiPKbib,@function
        .size           _ZN43_GLOBAL__N__9ae7fba5_10_SoftMax_cu_9f978f6320softmax_warp_forwardIN3c108BFloat16ES2_fLi1ELb0ELb0EEEvPT0_PKT_iiiPKbib,(.L_x_11828 - _ZN43_GLOBAL__N__9ae7fba5_10_SoftMax_cu_9f978f6320softmax_warp_forwardIN3c108BFloat16ES2_fLi1ELb0ELb0EEEvPT0_PKT_iiiPKbib)
        .other          _ZN43_GLOBAL__N__9ae7fba5_10_SoftMax_cu_9f978f6320softmax_warp_forwardIN3c108BFloat16ES2_fLi1ELb0ELb0EEEvPT0_PKT_iiiPKbib,@"STO_CUDA_ENTRY STV_DEFAULT"
_ZN43_GLOBAL__N__9ae7fba5_10_SoftMax_cu_9f978f6320softmax_warp_forwardIN3c108BFloat16ES2_fLi1ELb0ELb0EEEvPT0_PKT_iiiPKbib:
        /* <DEDUP_REMOVED lines=9> */
[C---:B------:R-:W-:Y:S01]  /*0090*/  IADD3 R12, -R2.reuse, UR4, RZ ;  /* 0x00000004020c7c10 */ /* 0x040fe2000fffe1ff */
[----:B-1----:R-:W-:Y:S01]  /*00a0*/  IMAD R2, R2, UR5, R5 ;  /* 0x0000000502027c24 */ /* 0x002fe2000f8e0205 */
        /* <DEDUP_REMOVED lines=48> */
[----:B------:R-:W-:Y:S01]  /*03b0*/  IMAD.MOV.U32 R5, RZ, RZ, 0x7fff ;  /* 0x00007fffff057424 */ /* 0x000fe200078e00ff */
[----:B------:R-:W-:Y:S02]  /*03c0*/  ULDC.64 UR6, c[0x0][0x210] ;  /* 0x0000840000067ab9 */ /* 0x000fe40000000a00 */
[----:B0-----:R-:W-:-:S09]  /*03d0*/  LEA R4, P3, R2, UR6, 0x1 ;  /* 0x0000000602047c11 */ /* 0x001fd2000f8608ff */
[----:B------:R-:W0:Y:S02]  /*03e0*/  @P0 MUFU.RCP R6, R7 ;  /* 0x0000000700060308 */ /* 0x000e240000001000 */
[----:B0-----:R-:W-:-:S05]  /*03f0*/  @P0 FMUL.FTZ R6, R11, R6 ;  /* 0x000000060b060220 */ /* 0x001fca0000410000 */
[----:B------:R-:W-:-:S04]  /*0400*/  @P0 F2FP.BF16.F32.PACK_AB R6, RZ, R6 ;  /* 0x00000006ff06023e */ /* 0x000fc800000010ff */
[----:B------:R-:W-:Y:S02]  /*0410*/  @!P0 PRMT R6, R5, 0x7610, R6 ;  /* 0x0000761005068816 */ /* 0x000fe40000000006 */
[----:B------:R-:W-:-:S05]  /*0420*/  LEA.HI.X R5, R2, UR7, R3, 0x1, P3 ;  /* 0x0000000702057c11 */ /* 0x000fca00098f0c03 */
[----:B------:R1:W-:Y:S02]  /*0430*/  STG.E.U16 desc[UR4][R4.64], R6 ;  /* 0x0000000604007986 */ /* 0x0003e4000c101504 */
.L_x_4384:
[----:B------:R-:W-:Y:S05]  /*0440*/  BSYNC B0 ;  /* 0x0000000000007941 */ /* 0x000fea0003800000 */
.L_x_4383:
[----:B------:R-:W-:Y:S05]  /*0450*/  @!P1 EXIT ;  /* 0x000000000000994d */ /* 0x000fea0003800000 */
[----:B------:R-:W-:Y:S05]  /*0460*/  @P2 EXIT ;  /* 0x000000000000294d */ /* 0x000fea0003800000 */
[----:B------:R-:W-:Y:S01]  /*0470*/  FSETP.NEU.FTZ.AND P0, PT, R9, RZ, PT ;  /* 0x000000ff0900720b */ /* 0x000fe20003f1d000 */
[----:B------:R-:W-:Y:S01]  /*0480*/  ULDC.64 UR6, c[0x0][0x210] ;  /* 0x0000840000067ab9 */ /* 0x000fe20000000a00 */
[----:B-1----:R-:W-:Y:S01]  /*0490*/  IADD3 R5, P1, R2, R0, RZ ;  /* 0x0000000002057210 */ /* 0x002fe20007f3e0ff */
[----:B0-----:R-:W-:-:S03]  /*04a0*/  IMAD.MOV.U32 R6, RZ, RZ, 0x7fff ;  /* 0x00007fffff067424 */ /* 0x001fc600078e00ff */
[----:B------:R-:W-:Y:S02]  /*04b0*/  LEA.HI.X.SX32 R0, R0, R3, 0x1, P1 ;  /* 0x0000000300007211 */ /* 0x000fe400008f0eff */
[----:B------:R-:W-:-:S04]  /*04c0*/  LEA R2, P1, R5, UR6, 0x1 ;  /* 0x0000000605027c11 */ /* 0x000fc8000f8208ff */
[----:B------:R-:W-:Y:S01]  /*04d0*/  LEA.HI.X R3, R5, UR7, R0, 0x1, P1 ;  /* 0x0000000705037c11 */ /* 0x000fe200088f0c00 */
[----:B------:R-:W0:Y:S02]  /*04e0*/  @P0 MUFU.RCP R4, R9 ;  /* 0x0000000900040308 */ /* 0x000e240000001000 */
[----:B0-----:R-:W-:-:S05]  /*04f0*/  @P0 FMUL.FTZ R4, R13, R4 ;  /* 0x000000040d040220 */ /* 0x001fca0000410000 */
[----:B------:R-:W-:-:S04]  /*0500*/  @P0 F2FP.BF16.F32.PACK_AB R4, RZ, R4 ;  /* 0x00000004ff04023e */ /* 0x000fc800000010ff */
[----:B------:R-:W-:-:S05]  /*0510*/  @!P0 PRMT R4, R6, 0x7610, R4 ;  /* 0x0000761006048816 */ /* 0x000fca0000000004 */
[----:B------:R-:W-:Y:S01]  /*0520*/  STG.E.U16 desc[UR4][R2.64], R4 ;  /* 0x0000000402007986 */ /* 0x000fe2000c101504 */
[----:B------:R-:W-:Y:S05]  /*0530*/  EXIT ;  /* 0x000000000000794d */ /* 0x000fea0003800000 */
.L_x_4385:
        /* <DEDUP_REMOVED lines=12> */
.L_x_11828:


//--------------------- .text._ZN43_GLOBAL__N__9ae7fba5_10_SoftMax_cu_9f978f6320softmax_warp_forwardIN3c108BFloat16ES2_fLi0ELb0ELb0EEEvPT0_PKT_iiiPKbib --------------------------
	.section	.text._ZN43_GLOBAL__N__9ae7fba5_10_SoftMax_cu_9f978f6320softmax_warp_forwardIN3c108BFloat16ES2_fLi0ELb0ELb0EEEvPT0_PKT_iiiPKbib,"ax",@progbits
	.align	128
.text._ZN43_GLOBAL__N__9ae7fba5_10_SoftMax_cu_9f978f6320softmax_warp_forwardIN3c108BFloat16ES2_fLi0ELb0ELb0EEEvPT0_PKT_iiiPKbib:
        .type           _ZN43_GLOBAL__N__9ae7fba5_10_SoftMax_cu_9f978f6320softmax_warp_forwardIN3c108BFloat16ES2_fLi0ELb0ELb0EEEvPT0_PKT_iiiPKbib,@function
        .size           _ZN43_GLOBAL__N__9ae7fba5_10_SoftMax_cu_9f978f6320softmax_warp_forwardIN3c108BFloat16ES2_fLi0ELb0ELb0EEEvPT0_PKT_iiiPKbib,(.L_x_11829 - _ZN43_GLOBAL__N__9ae7fba5_10_SoftMax_cu_9f978f6320softmax_warp_forwardIN3c108BFloat16ES2_fLi0ELb0ELb0EEEvPT0_PKT_iiiPKbib)
        .other          _ZN43_GLOBAL__N__9ae7fba5_10_SoftMax_cu_9f978f6320softmax_warp_forwardIN3c108BFloat16ES2_fLi0ELb0ELb0EEEvPT0_PKT_iiiPKbib,@"STO_CUDA_ENTRY STV_DEFAULT"
_ZN43_GLOBAL__N__9ae7fba5_10_SoftMax_cu_9f978f6320softmax_warp_forwardIN3c108BFloat16ES2_fLi0ELb0ELb0EEEvPT0_PKT_iiiPKbib:
        /* <DEDUP_REMOVED lines=46> */
[----:B------:R-:W-:Y:S01]  /*02e0*/  IMAD.MOV.U32 R5, RZ, RZ, 0x7fff ;  /* 0x00007fffff057424 */ /* 0x000fe200078e00ff */
[----:B------:R-:W-:Y:S02]  /*02f0*/  ULDC.64 UR6, c[0x0][0x210] ;  /* 0x0000840000067ab9 */ /* 0x000fe40000000a00 */
[----:B------:R-:W-:Y:S02]  /*0300*/  LEA R4, P3, R3, UR6, 0x1 ;  /* 0x0000000603047c11 */ /* 0x000fe4000f8608ff */
[----:B------:R-:W0:Y:S02]  /*0310*/  MUFU.EX2 R6, R6 ;  /* 0x0000000600067308 */ /* 0x000e240000000800 */
[----:B0-----:R-:W-:-:S05]  /*0320*/  FADD.FTZ R8, RZ, R6 ;  /* 0x00000006ff087221 */ /* 0x001fca0000010000 */
[----:B------:R-:W-:-:S13]  /*0330*/  FSETP.NEU.FTZ.AND P0, PT, R8, RZ, PT ;  /* 0x000000ff0800720b */ /* 0x000fda0003f1d000 */
[----:B------:R-:W0:Y:S02]  /*0340*/  @P0 MUFU.RCP R7, R8 ;  /* 0x0000000800070308 */ /* 0x000e240000001000 */
[----:B0-----:R-:W-:-:S05]  /*0350*/  @P0 FMUL.FTZ R7, R6, R7 ;  /* 0x0000000706070220 */ /* 0x001fca0000410000 */
[----:B------:R-:W-:-:S04]  /*0360*/  @P0 F2FP.BF16.F32.PACK_AB R7, RZ, R7 ;  /* 0x00000007ff07023e */ /* 0x000fc800000010ff */
[----:B------:R-:W-:Y:S02]  /*0370*/  @!P0 PRMT R7, R5, 0x7610, R7 ;  /* 0x0000761005078816 */ /* 0x000fe40000000007 */
[----:B------:R-:W-:-:S05]  /*0380*/  LEA.HI.X R5, R3, UR7, R2, 0x1, P3 ;  /* 0x0000000703057c11 */ /* 0x000fca00098f0c02 */
[----:B------:R0:W-:Y:S02]  /*0390*/  STG.E.U16 desc[UR4][R4.64], R7 ;  /* 0x0000000704007986 */ /* 0x0001e4000c101504 */
.L_x_4387:
[----:B------:R-:W-:Y:S05]  /*03a0*/  BSYNC B0 ;  /* 0x0000000000007941 */ /* 0x000fea0003800000 */
.L_x_4386:
        /* <DEDUP_REMOVED lines=15> */
.L_x_4388:
        /* <DEDUP_REMOVED lines=14> */
.L_x_11829:


//--------------------- .text._ZN43_GLOBAL__N__9ae7fba5_10_SoftMax_cu_9f978f6320softmax_warp_forwardIN3c104HalfEffLi11ELb0ELb0EEEvPT0_PKT_iiiPKbib --------------------------
	.section	.text._ZN43_GLOBAL__N__9ae7fba5_10_SoftMax_cu_9f978f6320softmax_warp_forwardIN3c104HalfEffLi11ELb0ELb0EEEvPT0_PKT_iiiPKbib,"ax",@progbits
	.align	128
.text._ZN43_GLOBAL__N__9ae7fba5_10_SoftMax_cu_9f978f6320softmax_warp_forwardIN3c104HalfEffLi11ELb0ELb0EEEvPT0_PKT_iiiPKbib:
        .type           _ZN43_GLOBAL__N__9ae7fba5_10_SoftMax_cu_9f978f6320softmax_warp_forwardIN3c104HalfEffLi11ELb0ELb0EEEvPT0_PKT_iiiPKbib,@function
        .size           _ZN43_GLOBAL__N__9ae7fba5_10_SoftMax_cu_9f978f6320softmax_warp_forwardIN3c104HalfEffLi11ELb0ELb0EEEvPT0_PKT_iiiPKbib,(.L_x_11830 - _ZN43_GLOBAL__N__9ae7fba5_10_SoftMax_cu_9f978f6320softmax_warp_forwardIN3c104HalfEffLi11ELb0ELb0EEEvPT0_PKT_iiiPKbib)
        .other          _ZN43_GLOBAL__N__9ae7fba5_10_SoftMax_cu_9f978f6320softmax_warp_forwardIN3c104HalfEffLi11ELb0ELb0EEEvPT0_PKT_iiiPKbib,@"STO_CUDA_ENTRY STV_DEFAULT"
_ZN43_GLOBAL__N__9ae7fba5_10_SoftMax_cu_9f978f6320softmax_warp_forwardIN3c104HalfEffLi11ELb0ELb0EEEvPT0_PKT_iiiPKbib:
        /* <DEDUP_REMOVED lines=15> */
[C---:B------:R-:W-:Y:S02]  /*00f0*/  ISETP.GE.AND P4, PT, R106.reuse, R116, PT ;  /* 0x000000746a00720c */ /* 0x040fe40003f86270 */
[C---:B------:R-:W-:Y:S01]  /*0100*/  IADD3 R108, R106.reuse, 0x20, RZ ;  /* 0x000000206a6c7810 */ /* 0x040fe20007ffe0ff */
[----:B------:R-:W-:-:S03]  /*0110*/  VIADD R4, R106, 0x40 ;  /* 0x000000406a047836 */ /* 0x000fc60000000000 */
[----:B------:R-:W-:-:S07]  /*0120*/  ISETP.GE.AND P1, PT, R108, R116, PT ;  /* 0x000000746c00720c */ /* 0x000fce0003f26270 */
[----:B------:R-:W2:Y:S01]  /*0130*/  @!P4 LDG.E.U16 R12, desc[UR4][R2.64] ;  /* 0x00000004020cc981 */ /* 0x000ea2000c1e1500 */
[----:B------:R-:W-:-:S05]  /*0140*/  ISETP.GE.AND P0, PT, R4, R116, PT ;  /* 0x000000740400720c */ /* 0x000fca0003f06270 */
[----:B------:R-:W3:Y:S08]  /*0150*/  @!P1 LDG.E.U16 R0, desc[UR4][R2.64+0x40] ;  /* 0x0000400402009981 */ /* 0x000ef0000c1e1500 */
[----:B------:R-:W4:Y:S01]  /*0160*/  @!P0 LDG.E.U16 R7, desc[UR4][R2.64+0x80] ;  /* 0x0000800402078981 */ /* 0x000f22000c1e1500 */
[C---:B------:R-:W-:Y:S01]  /*0170*/  IADD3 R6, R106.reuse, 0x60, RZ ;  /* 0x000000606a067810 */ /* 0x040fe20007ffe0ff */
[C---:B------:R-:W-:Y:S01]  /*0180*/  VIADD R8, R106.reuse, 0x80 ;  /* 0x000000806a087836 */ /* 0x040fe20000000000 */
[C---:B------:R-:W-:Y:S01]  /*0190*/  IADD3 R9, R106.reuse, 0xa0, RZ ;  /* 0x000000a06a097810 */ /* 0x040fe20007ffe0ff */
[----:B------:R-:W-:Y:S01]  /*01a0*/  VIADD R11, R106, 0xc0 ;  /* 0x000000c06a0b7836 */ /* 0x000fe20000000000 */
[----:B------:R-:W-:-:S02]  /*01b0*/  ISETP.GE.AND P3, PT, R6, R116, PT ;  /* 0x000000740600720c */ /* 0x000fc40003f66270 */
[-C--:B------:R-:W-:Y:S02]  /*01c0*/  ISETP.GE.AND P2, PT, R8, R116.reuse, PT ;  /* 0x000000740800720c */ /* 0x080fe40003f46270 */
[-C--:B------:R-:W-:Y:S01]  /*01d0*/  ISETP.GE.AND P6, PT, R9, R116.reuse, PT ;  /* 0x000000740900720c */ /* 0x080fe20003fc6270 */
[----:B------:R-:W-:Y:S01]  /*01e0*/  VIADD R13, R106, 0xe0 ;  /* 0x000000e06a0d7836 */ /* 0x000fe20000000000 */
[----:B------:R-:W-:Y:S02]  /*01f0*/  ISETP.GE.AND P5, PT, R11, R116, PT ;  /* 0x000000740b00720c */ /* 0x000fe40003fa6270 */
[----:B------:R-:W-:-:S05]  /*0200*/  MOV R110, 0xff800000 ;  /* 0xff800000006e7802 */ /* 0x000fca0000000f00 */
[----:B------:R-:W5:Y:S04]  /*0210*/  @!P3 LDG.E.U16 R9, desc[UR4][R2.64+0xc0] ;  /* 0x0000c0040209b981 */ /* 0x000f68000c1e1500 */
[----:B------:R-:W5:Y:S04]  /*0220*/  @!P2 LDG.E.U16 R10, desc[UR4][R2.64+0x100] ;  /* 0x00010004020aa981 */ /* 0x000f68000c1e1500 */
[----:B------:R-:W5:Y:S01]  /*0230*/  @!P6 LDG.E.U16 R11, desc[UR4][R2.64+0x140] ;  /* 0x00014004020be981 */ /* 0x000f62000c1e1500 */
[C---:B------:R-:W-:Y:S01]  /*0240*/  VIADD R17, R106.reuse, 0x100 ;  /* 0x000001006a117836 */ /* 0x040fe20000000000 */
[----:B------:R-:W-:Y:S01]  /*0250*/  MOV R114, 0xff800000 ;  /* 0xff80000000727802 */ /* 0x000fe20000000f00 */
[----:B------:R-:W-:-:S02]  /*0260*/  VIADD R19, R106, 0x120 ;  /* 0x000001206a137836 */ /* 0x000fc40000000000 */
[----:B--2---:R-:W-:Y:S01]  /*0270*/  @!P4 HADD2.F32 R110, -RZ, R12.H0_H0 ;  /* 0x2000000cff6ec230 */ /* 0x004fe20000004100 */
[-C--:B------:R-:W-:Y:S01]  /*0280*/  ISETP.GE.AND P4, PT, R13, R116.reuse, PT ;  /* 0x000000740d00720c */ /* 0x080fe20003f86270 */
[----:B------:R-:W2:Y:S01]  /*0290*/  @!P5 LDG.E.U16 R12, desc[UR4][R2.64+0x180] ;  /* 0x00018004020cd981 */ /* 0x000ea2000c1e1500 */
[----:B---3--:R-:W-:Y:S01]  /*02a0*/  @!P1 HADD2.F32 R114, -RZ, R0.H0_H0 ;  /* 0x20000000ff729230 */ /* 0x008fe20000004100 */
[----:B------:R-:W-:Y:S02]  /*02b0*/  ISETP.GE.AND P1, PT, R17, R116, PT ;  /* 0x000000741100720c */ /* 0x000fe40003f26270 */
[----:B------:R-:W-:-:S08]  /*02c0*/  MOV R17, 0xff800000 ;  /* 0xff80000000117802 */ /* 0x000fd00000000f00 */
[----:B------:R-:W3:Y:S01]  /*02d0*/  @!P4 LDG.E.U16 R13, desc[UR4][R2.64+0x1c0] ;  /* 0x0001c004020dc981 */ /* 0x000ee2000c1e1500 */
[----:B----4-:R-:W-:Y:S01]  /*02e0*/  @!P0 HADD2.F32 R17, -RZ, R7.H0_H0 ;  /* 0x20000007ff118230 */ /* 0x010fe20000004100 */
[-C--:B------:R-:W-:Y:S02]  /*02f0*/  ISETP.GE.AND P0, PT, R19, R116.reuse, PT ;  /* 0x000000741300720c */ /* 0x080fe40003f06270 */
[----:B------:R-:W4:Y:S11]  /*0300*/  @!P1 LDG.E.U16 R0, desc[UR4][R2.64+0x200] ;  /* 0x0002000402009981 */ /* 0x000f36000c1e1500 */
[----:B------:R-:W4:Y:S01]  /*0310*/  @!P0 LDG.E.U16 R7, desc[UR4][R2.64+0x240] ;  /* 0x0002400402078981 */ /* 0x000f22000c1e1500 */
[C---:B------:R-:W-:Y:S01]  /*0320*/  VIADD R21, R106.reuse, 0x140 ;  /* 0x000001406a157836 */ /* 0x040fe20000000000 */
[----:B------:R-:W-:Y:S01]  /*0330*/  MOV R19, 0xff800000 ;  /* 0xff80000000137802 */ /* 0x000fe20000000f00 */
[----:B-----5:R-:W-:Y:S01]  /*0340*/  @!P3 HADD2.F32 R19, -RZ, R9.H0_H0 ;  /* 0x20000009ff13b230 */ /* 0x020fe20000004100 */
[C---:B------:R-:W-:Y:S01]  /*0350*/  IADD3 R9, R106.reuse, 0x160, RZ ;  /* 0x000001606a097810 */ /* 0x040fe20007ffe0ff */
[C---:B------:R-:W-:Y:S01]  /*0360*/  VIADD R25, R106.reuse, 0x180 ;  /* 0x000001806a197836 */ /* 0x040fe20000000000 */
[-C--:B------:R-:W-:Y:S01]  /*0370*/  ISETP.GE.AND P3, PT, R21, R116.reuse, PT ;  /* 0x000000741500720c */ /* 0x080fe20003f66270 */
[----:B------:R-:W-:Y:S01]  /*0380*/  IMAD.MOV.U32 R23, RZ, RZ, -0x800000 ;  /* 0xff800000ff177424 */ /* 0x000fe200078e00ff */
[----:B------:R-:W-:Y:S01]  /*0390*/  MOV R21, 0xff800000 ;  /* 0xff80000000157802 */ /* 0x000fe20000000f00 */
[----:B------:R-:W-:Y:S01]  /*03a0*/  @!P2 HADD2.F32 R21, -RZ, R10.H0_H0 ;  /* 0x2000000aff15a230 */ /* 0x000fe20000004100 */
[----:B------:R-:W-:Y:S01]  /*03b0*/  ISETP.GE.AND P2, PT, R9, R116, PT ;  /* 0x000000740900720c */ /* 0x000fe20003f46270 */
[----:B------:R-:W-:-:S02]  /*03c0*/  VIADD R9, R106, 0x1a0 ;  /* 0x000001a06a097836 */ /* 0x000fc40000000000 */
[----:B------:R-:W-:Y:S01]  /*03d0*/  @!P6 HADD2.F32 R23, -RZ, R11.H0_H0 ;  /* 0x2000000bff17e230 */ /* 0x000fe20000004100 */
[-C--:B------:R-:W-:Y:S01]  /*03e0*/  ISETP.GE.AND P6, PT, R25, R116.reuse, PT ;  /* 0x000000741900720c */ /* 0x080fe20003fc6270 */
[C---:B------:R-:W-:Y:S01]  /*03f0*/  VIADD R29, R106.reuse, 0x1c0 ;  /* 0x000001c06a1d7836 */ /* 0x040fe20000000000 */
[----:B------:R-:W-:Y:S02]  /*0400*/  MOV R25, 0xff800000 ;  /* 0xff80000000197802 */ /* 0x000fe40000000f00 */
[----:B------:R-:W-:Y:S01]  /*0410*/  MOV R27, 0xff800000 ;  /* 0xff800000001b7802 */ /* 0x000fe20000000f00 */
[----:B------:R-:W5:Y:S08]  /*0420*/  @!P3 LDG.E.U16 R16, desc[UR4][R2.64+0x280] ;  /* 0x000280040210b981 */ /* 0x000f70000c1e1500 */
[----:B------:R-:W5:Y:S01]  /*0430*/  @!P6 LDG.E.U16 R11, desc[UR4][R2.64+0x300] ;  /* 0x00030004020be981 */ /* 0x000f62000c1e1500 */
[----:B------:R-:W-:Y:S01]  /*0440*/  IMAD.MOV.U32 R31, RZ, RZ, -0x800000 ;  /* 0xff800000ff1f7424 */ /* 0x000fe200078e00ff */
[----:B------:R-:W-:Y:S01]  /*0450*/  IADD3 R10, R106, 0x1e0, RZ ;  /* 0x000001e06a0a7810 */ /* 0x000fe20007ffe0ff */
[----:B--2---:R-:W-:Y:S01]  /*0460*/  @!P5 HADD2.F32 R25, -RZ, R12.H0_H0 ;  /* 0x2000000cff19d230 */ /* 0x004fe20000004100 */
[----:B------:R-:W-:-:S02]  /*0470*/  ISETP.GE.AND P5, PT, R9, R116, PT ;  /* 0x000000740900720c */ /* 0x000fc40003fa6270 */
[----:B------:R-:W2:Y:S01]  /*0480*/  @!P2 LDG.E.U16 R9, desc[UR4][R2.64+0x2c0] ;  /* 0x0002c0040209a981 */ /* 0x000ea2000c1e1500 */
[----:B---3--:R-:W-:Y:S01]  /*0490*/  @!P4 HADD2.F32 R27, -RZ, R13.H0_H0 ;  /* 0x2000000dff1bc230 */ /* 0x008fe20000004100 */
[----:B------:R-:W-:-:S09]  /*04a0*/  ISETP.GE.AND P4, PT, R29, R116, PT ;  /* 0x000000741d00720c */ /* 0x000fd20003f86270 */
[----:B------:R-:W3:Y:S01]  /*04b0*/  @!P5 LDG.E.U16 R13, desc[UR4][R2.64+0x340] ;  /* 0x00034004020dd981 */ /* 0x000ee2000c1e1500 */
[----:B------:R-:W-:-:S03]  /*04c0*/  IADD3 R12, R106, 0x200, RZ ;  /* 0x000002006a0c7810 */ /* 0x000fc60007ffe0ff */
[----:B------:R-:W3:Y:S01]  /*04d0*/  @!P4 LDG.E.U16 R24, desc[UR4][R2.64+0x380] ;  /* 0x000380040218c981 */ /* 0x000ee2000c1e1500 */
[----:B----4-:R-:W-:Y:S01]  /*04e0*/  @!P0 HADD2.F32 R31, -RZ, R7.H0_H0 ;  /* 0x20000007ff1f8230 */ /* 0x010fe20000004100 */
[-C--:B------:R-:W-:Y:S02]  /*04f0*/  ISETP.GE.AND P0, PT, R12, R116.reuse, PT ;  /* 0x000000740c00720c */ /* 0x080fe40003f06270 */
[----:B------:R-:W-:Y:S01]  /*0500*/  MOV R29, 0xff800000 ;  /* 0xff800000001d7802 */ /* 0x000fe20000000f00 */
[----:B------:R-:W-:Y:S01]  /*0510*/  @!P1 HADD2.F32 R29, -RZ, R0.H0_H0 ;  /* 0x20000000ff1d9230 */ /* 0x000fe20000004100 */
[----:B------:R-:W-:-:S09]  /*0520*/  ISETP.GE.AND P1, PT, R10, R116, PT ;  /* 0x000000740a00720c */ /* 0x000fd20003f26270 */
[----:B------:R-:W4:Y:S04]  /*0530*/  @!P0 LDG.E.U16 R7, desc[UR4][R2.64+0x400] ;  /* 0x0004000402078981 */ /* 0x000f28000c1e1500 */
[----:B------:R-:W4:Y:S01]  /*0540*/  @!P1 LDG.E.U16 R0, desc[UR4][R2.64+0x3c0] ;  /* 0x0003c00402009981 */ /* 0x000f22000c1e1500 */
[C---:B------:R-:W-:Y:S01]  /*0550*/  VIADD R14, R106.reuse, 0x220 ;  /* 0x000002206a0e7836 */ /* 0x040fe20000000000 */
[----:B------:R-:W-:Y:S01]  /*0560*/  MOV R33, 0xff800000 ;  /* 0xff80000000217802 */ /* 0x000fe20000000f00 */
[----:B-----5:R-:W-:Y:S01]  /*0570*/  @!P3 HADD2.F32 R33, -RZ, R16.H0_H0 ;  /* 0x20000010ff21b230 */ /* 0x020fe20000004100 */
[C---:B------:R-:W-:Y:S01]  /*0580*/  IADD3 R18, R106.reuse, 0x260, RZ ;  /* 0x000002606a127810 */ /* 0x040fe20007ffe0ff */
[----:B------:R-:W-:Y:S01]  /*0590*/  VIADD R16, R106, 0x240 ;  /* 0x000002406a107836 */ /* 0x000fe20000000000 */
[----:B------:R-:W-:Y:S01]  /*05a0*/  ISETP.GE.AND P3, PT, R14, R116, PT ;  /* 0x000000740e00720c */ /* 0x000fe20003f66270 */
[----:B------:R-:W-:Y:S01]  /*05b0*/  VIADD R20, R106, 0x280 ;  /* 0x000002806a147836 */ /* 0x000fe20000000000 */
[----:B------:R-:W-:Y:S01]  /*05c0*/  MOV R37, 0xff800000 ;  /* 0xff80000000257802 */ /* 0x000fe20000000f00 */
[----:B------:R-:W-:Y:S01]  /*05d0*/  @!P6 HADD2.F32 R37, -RZ, R11.H0_H0 ;  /* 0x2000000bff25e230 */ /* 0x000fe20000004100 */
[----:B------:R-:W-:-:S02]  /*05e0*/  MOV R35, 0xff800000 ;  /* 0xff80000000237802 */ /* 0x000fc40000000f00 */
[----:B------:R-:W-:Y:S02]  /*05f0*/  ISETP.GE.AND P6, PT, R18, R116, PT ;  /* 0x000000741200720c */ /* 0x000fe40003fc6270 */
[----:B------:R-:W-:Y:S02]  /*0600*/  MOV R39, 0xff800000 ;  /* 0xff80000000277802 */ /* 0x000fe40000000f00 */
[C---:B------:R-:W-:Y:S02]  /*0610*/  IADD3 R22, R106.reuse, 0x2a0, RZ ;  /* 0x000002a06a167810 */ /* 0x040fe40007ffe0ff */
[----:B------:R-:W-:Y:S01]  /*0620*/  MOV R41, 0xff800000 ;  /* 0xff80000000297802 */ /* 0x000fe20000000f00 */
[----:B------:R-:W5:Y:S06]  /*0630*/  @!P3 LDG.E.U16 R30, desc[UR4][R2.64+0x440] ;  /* 0x00044004021eb981 */ /* 0x000f6c000c1e1500 */
[----:B------:R-:W5:Y:S01]  /*0640*/  @!P6 LDG.E.U16 R11, desc[UR4][R2.64+0x4c0] ;  /* 0x0004c004020be981 */ /* 0x000f62000c1e1500 */
[----:B------:R-:W-:Y:S01]  /*0650*/  VIADD R26, R106, 0x2e0 ;  /* 0x000002e06a1a7836 */ /* 0x000fe20000000000 */
[----:B------:R-:W-:Y:S01]  /*0660*/  MOV R45, 0xff800000 ;  /* 0xff800000002d7802 */ /* 0x000fe20000000f00 */
[----:B------:R-:W-:-:S02]  /*0670*/  IMAD.MOV.U32 R43, RZ, RZ, -0x800000 ;  /* 0xff800000ff2b7424 */ /* 0x000fc400078e00ff */
[----:B--2---:R-:W-:Y:S01]  /*0680*/  @!P2 HADD2.F32 R35, -RZ, R9.H0_H0 ;  /* 0x20000009ff23a230 */ /* 0x004fe20000004100 */
[-C--:B------:R-:W-:Y:S01]  /*0690*/  ISETP.GE.AND P2, PT, R16, R116.reuse, PT ;  /* 0x000000741000720c */ /* 0x080fe20003f46270 */
[----:B---3--:R-:W-:Y:S01]  /*06a0*/  @!P5 HADD2.F32 R39, -RZ, R13.H0_H0 ;  /* 0x2000000dff27d230 */ /* 0x008fe20000004100 */
[----:B------:R-:W-:-:S11]  /*06b0*/  ISETP.GE.AND P5, PT, R20, R116, PT ;  /* 0x000000741400720c */ /* 0x000fd60003fa6270 */
[----:B------:R-:W2:Y:S01]  /*06c0*/  @!P2 LDG.E.U16 R9, desc[UR4][R2.64+0x480] ;  /* 0x000480040209a981 */ /* 0x000ea2000c1e1500 */
[----:B------:R-:W-:Y:S01]  /*06d0*/  @!P4 HADD2.F32 R41, -RZ, R24.H0_H0 ;  /* 0x20000018ff29c230 */ /* 0x000fe20000004100 */
[-C--:B------:R-:W-:Y:S02]  /*06e0*/  ISETP.GE.AND P4, PT, R22, R116.reuse, PT ;  /* 0x000000741600720c */ /* 0x080fe40003f86270 */
[----:B------:R-:W3:Y:S11]  /*06f0*/  @!P5 LDG.E.U16 R13, desc[UR4][R2.64+0x500] ;  /* 0x00050004020dd981 */ /* 0x000ef6000c1e1500 */
[----:B------:R-:W3:Y:S01]  /*0700*/  @!P4 LDG.E.U16 R38, desc[UR4][R2.64+0x540] ;  /* 0x000540040226c981 */ /* 0x000ee2000c1e1500 */
[----:B----4-:R-:W-:Y:S01]  /*0710*/  @!P0 HADD2.F32 R45, -RZ, R7.H0_H0 ;  /* 0x20000007ff2d8230 */ /* 0x010fe20000004100 */
[----:B------:R-:W-:-:S02]  /*0720*/  ISETP.GE.AND P0, PT, R26, R116, PT ;  /* 0x000000741a00720c */ /* 0x000fc40003f06270 */
[----:B------:R-:W-:Y:S01]  /*0730*/  IADD3 R24, R106, 0x2c0, RZ ;  /* 0x000002c06a187810 */ /* 0x000fe20007ffe0ff */
[----:B------:R-:W-:-:S03]  /*0740*/  @!P1 HADD2.F32 R43, -RZ, R0.H0_H0 ;  /* 0x20000000ff2b9230 */ /* 0x000fc60000004100 */
[----:B------:R-:W-:-:S07]  /*0750*/  ISETP.GE.AND P1, PT, R24, R116, PT ;  /* 0x000000741800720c */ /* 0x000fce0003f26270 */
[----:B------:R-:W4:Y:S06]  /*0760*/  @!P0 LDG.E.U16 R7, desc[UR4][R2.64+0x5c0] ;  /* 0x0005c00402078981 */ /* 0x000f2c000c1e1500 */
[----:B------:R-:W4:Y:S01]  /*0770*/  @!P1 LDG.E.U16 R0, desc[UR4][R2.64+0x580] ;  /* 0x0005800402009981 */ /* 0x000f22000c1e1500 */
[C---:B------:R-:W-:Y:S01]  /*0780*/  IADD3 R28, R106.reuse, 0x300, RZ ;  /* 0x000003006a1c7810 */ /* 0x040fe20007ffe0ff */
[----:B------:R-:W-:Y:S01]  /*0790*/  VIADD R32, R106, 0x340 ;  /* 0x000003406a207836 */ /* 0x000fe20000000000 */
[----:B------:R-:W-:Y:S01]  /*07a0*/  MOV R47, 0xff800000 ;  /* 0xff800000002f7802 */ /* 0x000fe20000000f00 */
[----:B-----5:R-:W-:Y:S01]  /*07b0*/  @!P3 HADD2.F32 R47, -RZ, R30.H0_H0 ;  /* 0x2000001eff2fb230 */ /* 0x020fe20000004100 */
[----:B------:R-:W-:-:S02]  /*07c0*/  ISETP.GE.AND P3, PT, R28, R116, PT ;  /* 0x000000741c00720c */ /* 0x000fc40003f66270 */
[C---:B------:R-:W-:Y:S01]  /*07d0*/  IADD3 R30, R106.reuse, 0x320, RZ ;  /* 0x000003206a1e7810 */ /* 0x040fe20007ffe0ff */
[----:B------:R-:W-:Y:S01]  /*07e0*/  IMAD.MOV.U32 R49, RZ, RZ, -0x800000 ;  /* 0xff800000ff317424 */ /* 0x000fe200078e00ff */
[----:B------:R-:W-:Y:S01]  /*07f0*/  MOV R51, 0xff800000 ;  /* 0xff80000000337802 */ /* 0x000fe20000000f00 */
[----:B------:R-:W-:Y:S01]  /*0800*/  @!P6 HADD2.F32 R51, -RZ, R11.H0_H0 ;  /* 0x2000000bff33e230 */ /* 0x000fe20000004100 */
[----:B------:R-:W-:Y:S02]  /*0810*/  IADD3 R34, R106, 0x360, RZ ;  /* 0x000003606a227810 */ /* 0x000fe40007ffe0ff */
[----:B------:R-:W-:Y:S02]  /*0820*/  ISETP.GE.AND P6, PT, R32, R116, PT ;  /* 0x000000742000720c */ /* 0x000fe40003fc6270 */
[----:B------:R-:W-:Y:S02]  /*0830*/  MOV R53, 0xff800000 ;  /* 0xff80000000357802 */ /* 0x000fe40000000f00 */
[C---:B------:R-:W-:Y:S01]  /*0840*/  IADD3 R36, R106.reuse, 0x380, RZ ;  /* 0x000003806a247810 */ /* 0x040fe20007ffe0ff */
[----:B------:R-:W-:Y:S01]  /*0850*/  IMAD.MOV.U32 R55, RZ, RZ, -0x800000 ;  /* 0xff800000ff377424 */ /* 0x000fe200078e00ff */
[----:B------:R-:W5:Y:S07]  /*0860*/  @!P3 LDG.E.U16 R44, desc[UR4][R2.64+0x600] ;  /* 0x00060004022cb981 */ /* 0x000f6e000c1e1500 */
[----:B------:R-:W5:Y:S01]  /*0870*/  @!P6 LDG.E.U16 R11, desc[UR4][R2.64+0x680] ;  /* 0x00068004020be981 */ /* 0x000f62000c1e1500 */
[----:B------:R-:W-:-:S02]  /*0880*/  IADD3 R40, R106, 0x3c0, RZ ;  /* 0x000003c06a287810 */ /* 0x000fc40007ffe0ff */
[----:B------:R-:W-:Y:S02]  /*0890*/  MOV R59, 0xff800000 ;  /* 0xff800000003b7802 */ /* 0x000fe40000000f00 */
[----:B------:R-:W-:Y:S01]  /*08a0*/  MOV R57, 0xff800000 ;  /* 0xff80000000397802 */ /* 0x000fe20000000f00 */
        /* <DEDUP_REMOVED lines=10> */
[----:B------:R-:W-:Y:S01]  /*0950*/  ISETP.GE.AND P0, PT, R40, R116, PT ;  /* 0x000000742800720c */ /* 0x000fe20003f06270 */
[----:B------:R-:W-:-:S02]  /*0960*/  VIADD R38, R106, 0x3a0 ;  /* 0x000003a06a267836 */ /* 0x000fc40000000000 */
[----:B------:R-:W-:-:S03]  /*0970*/  @!P1 HADD2.F32 R57, -RZ, R0.H0_H0 ;  /* 0x20000000ff399230 */ /* 0x000fc60000004100 */
[----:B------:R-:W-:-:S07]  /*0980*/  ISETP.GE.AND P1, PT, R38, R116, PT ;  /* 0x000000742600720c */ /* 0x000fce0003f26270 */
[----:B------:R-:W4:Y:S06]  /*0990*/  @!P0 LDG.E.U16 R7, desc[UR4][R2.64+0x780] ;  /* 0x0007800402078981 */ /* 0x000f2c000c1e1500 */
[----:B------:R-:W4:Y:S01]  /*09a0*/  @!P1 LDG.E.U16 R0, desc[UR4][R2.64+0x740] ;  /* 0x0007400402009981 */ /* 0x000f22000c1e1500 */
[----:B------:R-:W-:Y:S01]  /*09b0*/  IMAD.MOV.U32 R61, RZ, RZ, -0x800000 ;  /* 0xff800000ff3d7424 */ /* 0x000fe200078e00ff */
[C---:B------:R-:W-:Y:S01]  /*09c0*/  IADD3 R46, R106.reuse, 0x420, RZ ;  /* 0x000004206a2e7810 */ /* 0x040fe20007ffe0ff */
[----:B------:R-:W-:Y:S01]  /*09d0*/  IMAD.MOV.U32 R65, RZ, RZ, -0x800000 ;  /* 0xff800000ff417424 */ /* 0x000fe200078e00ff */
[C---:B------:R-:W-:Y:S01]  /*09e0*/  IADD3 R42, R106.reuse, 0x3e0, RZ ;  /* 0x000003e06a2a7810 */ /* 0x040fe20007ffe0ff */
[----:B-----5:R-:W-:Y:S01]  /*09f0*/  @!P3 HADD2.F32 R61, -RZ, R44.H0_H0 ;  /* 0x2000002cff3db230 */ /* 0x020fe20000004100 */
[----:B------:R-:W-:-:S02]  /*0a00*/  IADD3 R44, R106, 0x400, RZ ;  /* 0x000004006a2c7810 */ /* 0x000fc40007ffe0ff */
[----:B------:R-:W-:Y:S02]  /*0a10*/  MOV R63, 0xff800000 ;  /* 0xff800000003f7802 */ /* 0x000fe40000000f00 */
[----:B------:R-:W-:Y:S01]  /*0a20*/  IADD3 R48, R106, 0x440, RZ ;  /* 0x000004406a307810 */ /* 0x000fe20007ffe0ff */
[----:B------:R-:W-:Y:S01]  /*0a30*/  @!P6 HADD2.F32 R65, -RZ, R11.H0_H0 ;  /* 0x2000000bff41e230 */ /* 0x000fe20000004100 */
[-C--:B------:R-:W-:Y:S01]  /*0a40*/  ISETP.GE.AND P6, PT, R46, R116.reuse, PT ;  /* 0x000000742e00720c */ /* 0x080fe20003fc6270 */
[----:B------:R-:W-:Y:S01]  /*0a50*/  IMAD.MOV.U32 R67, RZ, RZ, -0x800000 ;  /* 0xff800000ff437424 */ /* 0x000fe200078e00ff */
[----:B------:R-:W-:Y:S01]  /*0a60*/  ISETP.GE.AND P3, PT, R42, R116, PT ;  /* 0x000000742a00720c */ /* 0x000fe20003f66270 */
[----:B------:R-:W-:Y:S01]  /*0a70*/  VIADD R50, R106, 0x460 ;  /* 0x000004606a327836 */ /* 0x000fe20000000000 */
[----:B------:R-:W-:-:S09]  /*0a80*/  MOV R69, 0xff800000 ;  /* 0xff80000000457802 */ /* 0x000fd20000000f00 */
[----:B------:R-:W5:Y:S04]  /*0a90*/  @!P6 LDG.E.U16 R62, desc[UR4][R2.64+0x840] ;  /* 0x00084004023ee981 */ /* 0x000f68000c1e1500 */
[----:B------:R-:W5:Y:S01]  /*0aa0*/  @!P3 LDG.E.U16 R56, desc[UR4][R2.64+0x7c0] ;  /* 0x0007c0040238b981 */ /* 0x000f62000c1e1500 */
[----:B------:R-:W-:Y:S01]  /*0ab0*/  IADD3 R54, R106, 0x4a0, RZ ;  /* 0x000004a06a367810 */ /* 0x000fe20007ffe0ff */
[----:B------:R-:W-:Y:S01]  /*0ac0*/  IMAD.MOV.U32 R71, RZ, RZ, -0x800000 ;  /* 0xff800000ff477424 */ /* 0x000fe200078e00ff */
        /* <DEDUP_REMOVED lines=17> */
[----:B------:R-:W-:Y:S01]  /*0be0*/  MOV R120, 0xff800000 ;  /* 0xff80000000787802 */ /* 0x000fe20000000f00 */
[----:B------:R-:W-:Y:S01]  /*0bf0*/  IMAD.MOV.U32 R112, RZ, RZ, -0x800000 ;  /* 0xff800000ff707424 */ /* 0x000fe200078e00ff */
[----:B------:R-:W-:Y:S01]  /*0c00*/  MOV R9, 0xff800000 ;  /* 0xff80000000097802 */ /* 0x000fe20000000f00 */
[----:B------:R-:W-:Y:S01]  /*0c10*/  VIADD R58, R106, 0x4e0 ;  /* 0x000004e06a3a7836 */ /* 0x000fe20000000000 */
[----:B------:R-:W-:Y:S01]  /*0c20*/  MOV R81, 0xff800000 ;  /* 0xff80000000517802 */ /* 0x000fe20000000f00 */
[----:B-----5:R-:W-:-:S02]  /*0c30*/  @!P6 HADD2.F32 R120, -RZ, R62.H0_H0 ;  /* 0x2000003eff78e230 */ /* 0x020fc40000004100 */
[C---:B------:R-:W-:Y:S02]  /*0c40*/  VIADD R62, R106.reuse, 0x520 ;  /* 0x000005206a3e7836 */ /* 0x040fe40000000000 */
[----:B------:R-:W-:Y:S01]  /*0c50*/  @!P3 HADD2.F32 R9, -RZ, R56.H0_H0 ;  /* 0x20000038ff09b230 */ /* 0x000fe20000004100 */
[----:B------:R-:W-:-:S04]  /*0c60*/  IADD3 R56, R106, 0x4c0, RZ ;  /* 0x000004c06a387810 */ /* 0x000fc80007ffe0ff */
[----:B------:R-:W-:Y:S02]  /*0c70*/  ISETP.GE.AND P3, PT, R56, R116, PT ;  /* 0x000000743800720c */ /* 0x000fe40003f66270 */
[----:B------:R-:W-:-:S04]  /*0c80*/  IADD3 R60, R106, 0x500, RZ ;  /* 0x000005006a3c7810 */ /* 0x000fc80007ffe0ff */
[----:B------:R-:W-:Y:S01]  /*0c90*/  ISETP.GE.AND P6, PT, R60, R116, PT ;  /* 0x000000743c00720c */ /* 0x000fe20003fc6270 */
[----:B------:R-:W-:-:S06]  /*0ca0*/  VIADD R68, R106, 0x580 ;  /* 0x000005806a447836 */ /* 0x000fcc0000000000 */
[----:B------:R-:W5:Y:S01]  /*0cb0*/  @!P3 LDG.E.U16 R74, desc[UR4][R2.64+0x980] ;  /* 0x00098004024ab981 */ /* 0x000f62000c1e1500 */
[----:B------:R-:W-:-:S05]  /*0cc0*/  MOV R85, 0xff800000 ;  /* 0xff80000000557802 */ /* 0x000fca0000000f00 */
[----:B------:R-:W5:Y:S01]  /*0cd0*/  @!P6 LDG.E.U16 R73, desc[UR4][R2.64+0xa00] ;  /* 0x000a00040249e981 */ /* 0x000f62000c1e1500 */
[----:B------:R-:W-:Y:S02]  /*0ce0*/  IMAD.MOV.U32 R83, RZ, RZ, -0x800000 ;  /* 0xff800000ff537424 */ /* 0x000fe400078e00ff */
[----:B--2---:R-:W-:Y:S01]  /*0cf0*/  @!P2 HADD2.F32 R112, -RZ, R13.H0_H0 ;  /* 0x2000000dff70a230 */ /* 0x004fe20000004100 */
[----:B------:R-:W-:Y:S02]  /*0d00*/  MOV R13, 0xff800000 ;  /* 0xff800000000d7802 */ /* 0x000fe40000000f00 */
[-C--:B------:R-:W-:Y:S01]  /*0d10*/  ISETP.GE.AND P2, PT, R58, R116.reuse, PT ;  /* 0x000000743a00720c */ /* 0x080fe20003f46270 */
[----:B---3--:R-:W-:Y:S01]  /*0d20*/  @!P5 HADD2.F32 R13, -RZ, R64.H0_H0 ;  /* 0x20000040ff0dd230 */ /* 0x008fe20000004100 */
[----:B------:R-:W-:Y:S02]  /*0d30*/  IADD3 R64, R106, 0x540, RZ ;  /* 0x000005406a407810 */ /* 0x000fe40007ffe0ff */
[----:B------:R-:W-:-:S09]  /*0d40*/  ISETP.GE.AND P5, PT, R62, R116, PT ;  /* 0x000000743e00720c */ /* 0x000fd20003fa6270 */
        /* <DEDUP_REMOVED lines=12> */
[C---:B------:R-:W-:Y:S01]  /*0e10*/  VIADD R70, R106.reuse, 0x5a0 ;  /* 0x000005a06a467836 */ /* 0x040fe20000000000 */
[----:B------:R-:W-:Y:S02]  /*0e20*/  IADD3 R76, R106, 0x600, RZ ;  /* 0x000006006a4c7810 */ /* 0x000fe40007ffe0ff */
[----:B------:R-:W-:-:S02]  /*0e30*/  MOV R87, 0xff800000 ;  /* 0xff80000000577802 */ /* 0x000fc40000000f00 */
[----:B------:R-:W-:Y:S02]  /*0e40*/  MOV R89, 0xff800000 ;  /* 0xff80000000597802 */ /* 0x000fe40000000f00 */
[----:B------:R-:W-:Y:S02]  /*0e50*/  MOV R93, 0xff800000 ;  /* 0xff800000005d7802 */ /* 0x000fe40000000f00 */
[----:B------:R-:W-:Y:S01]  /*0e60*/  IADD3 R78, R106, 0x620, RZ ;  /* 0x000006206a4e7810 */ /* 0x000fe20007ffe0ff */
[----:B------:R-:W-:Y:S01]  /*0e70*/  IMAD.MOV.U32 R95, RZ, RZ, -0x800000 ;  /* 0xff800000ff5f7424 */ /* 0x000fe200078e00ff */
[----:B------:R-:W-:Y:S01]  /*0e80*/  MOV R91, 0xff800000 ;  /* 0xff800000005b7802 */ /* 0x000fe20000000f00 */
[----:B-----5:R-:W-:Y:S01]  /*0e90*/  @!P3 HADD2.F32 R87, -RZ, R74.H0_H0 ;  /* 0x2000004aff57b230 */ /* 0x020fe20000004100 */
[----:B------:R-:W-:Y:S01]  /*0ea0*/  ISETP.GE.AND P3, PT, R70, R116, PT ;  /* 0x000000744600720c */ /* 0x000fe20003f66270 */
[----:B------:R-:W-:Y:S02]  /*0eb0*/  VIADD R74, R106, 0x5e0 ;  /* 0x000005e06a4a7836 */ /* 0x000fe40000000000 */
[----:B------:R-:W-:-:S03]  /*0ec0*/  @!P6 HADD2.F32 R91, -RZ, R73.H0_H0 ;  /* 0x20000049ff5be230 */ /* 0x000fc60000004100 */
[----:B------:R-:W-:Y:S02]  /*0ed0*/  ISETP.GE.AND P6, PT, R74, R116, PT ;  /* 0x000000744a00720c */ /* 0x000fe40003fc6270 */
[----:B------:R-:W-:-:S05]  /*0ee0*/  IADD3 R82, R106, 0x660, RZ ;  /* 0x000006606a527810 */ /* 0x000fca0007ffe0ff */
[----:B------:R-:W5:Y:S01]  /*0ef0*/  @!P3 LDG.E.U16 R86, desc[UR4][R2.64+0xb40] ;  /* 0x000b40040256b981 */ /* 0x000f62000c1e1500 */
[----:B------:R-:W-:Y:S01]  /*0f00*/  MOV R99, 0xff800000 ;  /* 0xff80000000637802 */ /* 0x000fe20000000f00 */
[C---:B------:R-:W-:Y:S01]  /*0f10*/  VIADD R80, R106.reuse, 0x640 ;  /* 0x000006406a507836 */ /* 0x040fe20000000000 */
[----:B------:R-:W-:Y:S01]  /*0f20*/  MOV R97, 0xff800000 ;  /* 0xff80000000617802 */ /* 0x000fe20000000f00 */
[----:B--2---:R-:W-:Y:S01]  /*0f30*/  @!P2 HADD2.F32 R89, -RZ, R72.H0_H0 ;  /* 0x20000048ff59a230 */ /* 0x004fe20000004100 */
[----:B------:R-:W-:-:S04]  /*0f40*/  IADD3 R72, R106, 0x5c0, RZ ;  /* 0x000005c06a487810 */ /* 0x000fc80007ffe0ff */
[-C--:B------:R-:W-:Y:S01]  /*0f50*/  ISETP.GE.AND P2, PT, R72, R116.reuse, PT ;  /* 0x000000744800720c */ /* 0x080fe20003f46270 */
[----:B---3--:R-:W-:Y:S01]  /*0f60*/  @!P5 HADD2.F32 R93, -RZ, R77.H0_H0 ;  /* 0x2000004dff5dd230 */ /* 0x008fe20000004100 */
[-C--:B------:R-:W-:Y:S01]  /*0f70*/  ISETP.GE.AND P5, PT, R76, R116.reuse, PT ;  /* 0x000000744c00720c */ /* 0x080fe20003fa6270 */
[----:B------:R-:W2:Y:S10]  /*0f80*/  @!P6 LDG.E.U16 R77, desc[UR4][R2.64+0xbc0] ;  /* 0x000bc004024de981 */ /* 0x000eb4000c1e1500 */
[----:B------:R-:W3:Y:S01]  /*0f90*/  @!P2 LDG.E.U16 R73, desc[UR4][R2.64+0xb80] ;  /* 0x000b80040249a981 */ /* 0x000ee2000c1e1500 */
[----:B------:R-:W-:Y:S01]  /*0fa0*/  @!P4 HADD2.F32 R95, -RZ, R79.H0_H0 ;  /* 0x2000004fff5fc230 */ /* 0x000fe20000004100 */
[----:B------:R-:W-:-:S02]  /*0fb0*/  ISETP.GE.AND P4, PT, R78, R116, PT ;  /* 0x000000744e00720c */ /* 0x000fc40003f86270 */
[----:B------:R-:W3:Y:S11]  /*0fc0*/  @!P5 LDG.E.U16 R79, desc[UR4][R2.64+0xc00] ;  /* 0x000c0004024fd981 */ /* 0x000ef6000c1e1500 */
[----:B------:R-:W3:Y:S01]  /*0fd0*/  @!P4 LDG.E.U16 R94, desc[UR4][R2.64+0xc40] ;  /* 0x000c4004025ec981 */ /* 0x000ee2000c1e1500 */
[----:B----4-:R-:W-:Y:S01]  /*0fe0*/  @!P0 HADD2.F32 R99, -RZ, R7.H0_H0 ;  /* 0x20000007ff638230 */ /* 0x010fe20000004100 */
[-C--:B------:R-:W-:Y:S01]  /*0ff0*/  ISETP.GE.AND P0, PT, R82, R116.reuse, PT ;  /* 0x000000745200720c */ /* 0x080fe20003f06270 */
[----:B------:R-:W-:Y:S01]  /*1000*/  @!P1 HADD2.F32 R97, -RZ, R0.H0_H0 ;  /* 0x20000000ff619230 */ /* 0x000fe20000004100 */
[----:B------:R-:W-:-:S11]  /*1010*/  ISETP.GE.AND P1, PT, R80, R116, PT ;  /* 0x000000745000720c */ /* 0x000fd60003f26270 */
[----:B------:R-:W4:Y:S04]  /*1020*/  @!P0 LDG.E.U16 R7, desc[UR4][R2.64+0xcc0] ;  /* 0x000cc00402078981 */ /* 0x000f28000c1e1500 */
[----:B------:R-:W4:Y:S01]  /*1030*/  @!P1 LDG.E.U16 R0, desc[UR4][R2.64+0xc80] ;  /* 0x000c800402009981 */ /* 0x000f22000c1e1500 */
[C---:B------:R-:W-:Y:S01]  /*1040*/  IADD3 R90, R106.reuse, 0x6e0, RZ ;  /* 0x000006e06a5a7810 */ /* 0x040fe20007ffe0ff */
[C---:B------:R-:W-:Y:S01]  /*1050*/  VIADD R92, R106.reuse, 0x700 ;  /* 0x000007006a5c7836 */ /* 0x040fe20000000000 */
[----:B------:R-:W-:Y:S01]  /*1060*/  MOV R107, 0xff800000 ;  /* 0xff800000006b7802 */ /* 0x000fe20000000f00 */
[----:B------:R-:W-:Y:S01]  /*1070*/  IMAD.MOV.U32 R101, RZ, RZ, -0x800000 ;  /* 0xff800000ff657424 */ /* 0x000fe200078e00ff */
[----:B------:R-:W-:Y:S01]  /*1080*/  MOV R109, 0xff800000 ;  /* 0xff800000006d7802 */ /* 0x000fe20000000f00 */
[----:B------:R-:W-:Y:S01]  /*1090*/  VIADD R88, R106, 0x6c0 ;  /* 0x000006c06a587836 */ /* 0x000fe20000000000 */
[----:B------:R-:W-:Y:S01]  /*10a0*/  MOV R103, 0xff800000 ;  /* 0xff80000000677802 */ /* 0x000fe20000000f00 */
[----:B------:R-:W-:-:S02]  /*10b0*/  IMAD.MOV.U32 R105, RZ, RZ, -0x800000 ;  /* 0xff800000ff697424 */ /* 0x000fc400078e00ff */
[----:B-----5:R-:W-:Y:S01]  /*10c0*/  @!P3 HADD2.F32 R101, -RZ, R86.H0_H0 ;  /* 0x20000056ff65b230 */ /* 0x020fe20000004100 */
[C---:B------:R-:W-:Y:S02]  /*10d0*/  IADD3 R86, R106.reuse, 0x6a0, RZ ;  /* 0x000006a06a567810 */ /* 0x040fe40007ffe0ff */
[C---:B------:R-:W-:Y:S02]  /*10e0*/  IADD3 R84, R106.reuse, 0x680, RZ ;  /* 0x000006806a547810 */ /* 0x040fe40007ffe0ff */
[----:B------:R-:W-:Y:S01]  /*10f0*/  IADD3 R96, R106, 0x740, RZ ;  /* 0x000007406a607810 */ /* 0x000fe20007ffe0ff */
[----:B------:R-:W-:Y:S01]  /*1100*/  IMAD.MOV.U32 R111, RZ, RZ, -0x800000 ;  /* 0xff800000ff6f7424 */ /* 0x000fe200078e00ff */
[----:B------:R-:W-:Y:S02]  /*1110*/  ISETP.GE.AND P3, PT, R84, R116, PT ;  /* 0x000000745400720c */ /* 0x000fe40003f66270 */
[----:B------:R-:W-:-:S11]  /*1120*/  MOV R125, 0xff800000 ;  /* 0xff800000007d7802 */ /* 0x000fd60000000f00 */
[----:B------:R-:W5:Y:S01]  /*1130*/  @!P3 LDG.E.U16 R102, desc[UR4][R2.64+0xd00] ;  /* 0x000d00040266b981 */ /* 0x000f62000c1e1500 */
[----:B--2---:R-:W-:Y:S02]  /*1140*/  @!P6 HADD2.F32 R105, -RZ, R77.H0_H0 ;  /* 0x2000004dff69e230 */ /* 0x004fe40000004100 */
[----:B---3--:R-:W-:Y:S01]  /*1150*/  @!P2 HADD2.F32 R103, -RZ, R73.H0_H0 ;  /* 0x20000049ff67a230 */ /* 0x008fe20000004100 */
[-C--:B------:R-:W-:Y:S01]  /*1160*/  ISETP.GE.AND P2, PT, R86, R116.reuse, PT ;  /* 0x000000745600720c */ /* 0x080fe20003f46270 */
[----:B------:R-:W-:Y:S01]  /*1170*/  @!P5 HADD2.F32 R107, -RZ, R79.H0_H0 ;  /* 0x2000004fff6bd230 */ /* 0x000fe20000004100 */
[-C--:B------:R-:W-:Y:S02]  /*1180*/  ISETP.GE.AND P5, PT, R90, R116.reuse, PT ;  /* 0x000000745a00720c */ /* 0x080fe40003fa6270 */
[----:B------:R-:W-:-:S09]  /*1190*/  ISETP.GE.AND P6, PT, R88, R116, PT ;  /* 0x000000745800720c */ /* 0x000fd20003fc6270 */
[----:B------:R-:W2:Y:S01]  /*11a0*/  @!P2 LDG.E.U16 R77, desc[UR4][R2.64+0xd40] ;  /* 0x000d4004024da981 */ /* 0x000ea2000c1e1500 */
[----:B------:R-:W-:Y:S01]  /*11b0*/  @!P4 HADD2.F32 R109, -RZ, R94.H0_H0 ;  /* 0x2000005eff6dc230 */ /* 0x000fe20000004100 */
[-C--:B------:R-:W-:Y:S02]  /*11c0*/  ISETP.GE.AND P4, PT, R92, R116.reuse, PT ;  /* 0x000000745c00720c */ /* 0x080fe40003f86270 */
[----:B------:R-:W3:Y:S04]  /*11d0*/  @!P5 LDG.E.U16 R98, desc[UR4][R2.64+0xdc0] ;  /* 0x000dc0040262d981 */ /* 0x000ee8000c1e1500 */
[----:B------:R-:W3:Y:S07]  /*11e0*/  @!P6 LDG.E.U16 R79, desc[UR4][R2.64+0xd80] ;  /* 0x000d8004024fe981 */ /* 0x000eee000c1e1500 */
[----:B------:R-:W3:Y:S01]  /*11f0*/  @!P4 LDG.E.U16 R100, desc[UR4][R2.64+0xe00] ;  /* 0x000e00040264c981 */ /* 0x000ee2000c1e1500 */
[----:B----4-:R-:W-:Y:S01]  /*1200*/  @!P0 HADD2.F32 R111, -RZ, R7.H0_H0 ;  /* 0x20000007ff6f8230 */ /* 0x010fe20000004100 */
[----:B------:R-:W-:Y:S01]  /*1210*/  ISETP.GE.AND P0, PT, R96, R116, PT ;  /* 0x000000746000720c */ /* 0x000fe20003f06270 */
[----:B------:R-:W-:-:S12]  /*1220*/  @!P1 HADD2.F32 R125, -RZ, R0.H0_H0 ;  /* 0x20000000ff7d9230 */ /* 0x000fd80000004100 */
[----:B------:R-:W4:Y:S01]  /*1230*/  @!P0 LDG.E.U16 R0, desc[UR4][R2.64+0xe80] ;  /* 0x000e800402008981 */ /* 0x000f22000c1e1500 */
[----:B------:R-:W-:Y:S01]  /*1240*/  MOV R115, 0xff800000 ;  /* 0xff80000000737802 */ /* 0x000fe20000000f00 */
[----:B------:R-:W-:Y:S02]  /*1250*/  IMAD.MOV.U32 R117, RZ, RZ, -0x800000 ;  /* 0xff800000ff757424 */ /* 0x000fe400078e00ff */
[----:B------:R-:W-:Y:S01]  /*1260*/  IMAD.MOV.U32 R113, RZ, RZ, -0x800000 ;  /* 0xff800000ff717424 */ /* 0x000fe200078e00ff */
[C---:B------:R-:W-:Y:S02]  /*1270*/  IADD3 R104, R106.reuse, 0x7c0, RZ ;  /* 0x000007c06a687810 */ /* 0x040fe40007ffe0ff */
[----:B------:R-:W-:Y:S02]  /*1280*/  MOV R7, 0xff800000 ;  /* 0xff80000000077802 */ /* 0x000fe40000000f00 */
[----:B------:R-:W-:-:S04]  /*1290*/  IADD3 R94, R106, 0x720, RZ ;  /* 0x000007206a5e7810 */ /* 0x000fc80007ffe0ff */
[----:B------:R-:W-:Y:S02]  /*12a0*/  ISETP.GE.AND P1, PT, R94, R116, PT ;  /* 0x000000745e00720c */ /* 0x000fe40003f26270 */
[----:B------:R-:W-:Y:S01]  /*12b0*/  MOV R123, 0xff800000 ;  /* 0xff800000007b7802 */ /* 0x000fe20000000f00 */
[----:B------:R-:W-:-:S10]  /*12c0*/  IMAD.MOV.U32 R119, RZ, RZ, -0x800000 ;  /* 0xff800000ff777424 */ /* 0x000fd400078e00ff */
[----:B------:R-:W4:Y:S01]  /*12d0*/  @!P1 LDG.E.U16 R73, desc[UR4][R2.64+0xe40] ;  /* 0x000e400402499981 */ /* 0x000f22000c1e1500 */
[----:B-----5:R-:W-:Y:S01]  /*12e0*/  @!P3 HADD2.F32 R123, -RZ, R102.H0_H0 ;  /* 0x20000066ff7bb230 */ /* 0x020fe20000004100 */
[----:B------:R-:W-:Y:S01]  /*12f0*/  ISETP.GE.AND P3, PT, R75, 0x1, PT ;  /* 0x000000014b00780c */ /* 0x000fe20003f66270 */
[C---:B------:R-:W-:Y:S02]  /*1300*/  VIADD R102, R106.reuse, 0x7a0 ;  /* 0x000007a06a667836 */ /* 0x040fe40000000000 */
[----:B--2---:R-:W-:Y:S02]  /*1310*/  @!P2 HADD2.F32 R113, -RZ, R77.H0_H0 ;  /* 0x2000004dff71a230 */ /* 0x004fe40000004100 */
[----:B---3--:R-:W-:Y:S01]  /*1320*/  @!P5 HADD2.F32 R115, -RZ, R98.H0_H0 ;  /* 0x20000062ff73d230 */ /* 0x008fe20000004100 */
[----:B------:R-:W-:-:S04]  /*1330*/  IADD3 R98, R106, 0x760, RZ ;  /* 0x000007606a627810 */ /* 0x000fc80007ffe0ff */
[-C--:B------:R-:W-:Y:S01]  /*1340*/  ISETP.GE.AND P2, PT, R98, R116.reuse, PT ;  /* 0x000000746200720c */ /* 0x080fe20003f46270 */
[----:B------:R-:W-:Y:S01]  /*1350*/  @!P4 HADD2.F32 R117, -RZ, R100.H0_H0 ;  /* 0x20000064ff75c230 */ /* 0x000fe20000004100 */
[----:B------:R-:W-:Y:S01]  /*1360*/  IADD3 R100, R106, 0x780, RZ ;  /* 0x000007806a647810 */ /* 0x000fe20007ffe0ff */
[----:B------:R-:W-:Y:S01]  /*1370*/  @!P6 HADD2.F32 R7, -RZ, R79.H0_H0 ;  /* 0x2000004fff07e230 */ /* 0x000fe20000004100 */
[-C--:B------:R-:W-:Y:S02]  /*1380*/  ISETP.GE.AND P6, PT, R104, R116.reuse, PT ;  /* 0x000000746800720c */ /* 0x080fe40003fc6270 */
[----:B------:R-:W-:-:S07]  /*1390*/  ISETP.GE.AND P4, PT, R100, R116, PT ;  /* 0x000000746400720c */ /* 0x000fce0003f86270 */
[----:B------:R-:W2:Y:S01]  /*13a0*/  @!P2 LDG.E.U16 R77, desc[UR4][R2.64+0xec0] ;  /* 0x000ec004024da981 */ /* 0x000ea2000c1e1500 */
[----:B----4-:R-:W-:-:S03]  /*13b0*/  @!P0 HADD2.F32 R119, -RZ, R0.H0_H0 ;  /* 0x20000000ff778230 */ /* 0x010fc60000004100 */
[----:B------:R-:W3:Y:S04]  /*13c0*/  @!P6 LDG.E.U16 R0, desc[UR4][R2.64+0xf80] ;  /* 0x000f80040200e981 */ /* 0x000ee8000c1e1500 */
[----:B------:R-:W4:Y:S01]  /*13d0*/  @!P4 LDG.E.U16 R75, desc[UR4][R2.64+0xf00] ;  /* 0x000f0004024bc981 */ /* 0x000f22000c1e1500 */
[----:B------:R-:W-:-:S13]  /*13e0*/  ISETP.GE.AND P5, PT, R102, R116, PT ;  /* 0x000000746600720c */ /* 0x000fda0003fa6270 */
[----:B------:R-:W5:Y:S01]  /*13f0*/  @!P5 LDG.E.U16 R118, desc[UR4][R2.64+0xf40] ;  /* 0x000f40040276d981 */ /* 0x000f62000c1e1500 */
[----:B------:R-:W-:Y:S02]  /*1400*/  MOV R79, 0xff800000 ;  /* 0xff800000004f7802 */ /* 0x000fe40000000f00 */
[----:B------:R-:W-:Y:S01]  /*1410*/  MOV R121, 0xff800000 ;  /* 0xff80000000797802 */ /* 0x000fe20000000f00 */
[----:B------:R-:W-:Y:S01]  /*1420*/  @!P1 HADD2.F32 R121, -RZ, R73.H0_H0 ;  /* 0x20000049ff799230 */ /* 0x000fe20000004100 */
[----:B------:R-:W-:Y:S01]  /*1430*/  FSETP.GT.FTZ.AND P0, PT, R110, R114, PT ;  /* 0x000000726e00720b */ /* 0x000fe20003f14000 */
[----:B------:R-:W-:Y:S02]  /*1440*/  IMAD.MOV.U32 R73, RZ, RZ, -0x800000 ;  /* 0xff800000ff497424 */ /* 0x000fe400078e00ff */
[----:B--2---:R-:W-:Y:S01]  /*1450*/  @!P2 HADD2.F32 R79, -RZ, R77.H0_H0 ;  /* 0x2000004dff4fa230 */ /* 0x004fe20000004100 */
[----:B------:R-:W-:Y:S01]  /*1460*/  MOV R77, 0xff800000 ;  /* 0xff800000004d7802 */ /* 0x000fe20000000f00 */
[----:B----4-:R-:W-:Y:S01]  /*1470*/  @!P4 HADD2.F32 R77, -RZ, R75.H0_H0 ;  /* 0x2000004bff4dc230 */ /* 0x010fe20000004100 */
[----:B------:R-:W-:Y:S01]  /*1480*/  MOV R75, 0xff800000 ;  /* 0xff800000004b7802 */ /* 0x000fe20000000f00 */
[----:B---3--:R-:W-:Y:S01]  /*1490*/  @!P6 HADD2.F32 R75, -RZ, R0.H0_H0 ;  /* 0x20000000ff4be230 */ /* 0x008fe20000004100 */
[----:B------:R-:W-:-:S04]  /*14a0*/  IADD3 R0, R106, 0x7e0, RZ ;  /* 0x000007e06a007810 */ /* 0x000fc80007ffe0ff */
[----:B------:R-:W-:-:S13]  /*14b0*/  ISETP.GE.AND P1, PT, R0, R116, PT ;  /* 0x000000740000720c */ /* 0x000fda0003f26270 */
[----:B------:R0:W2:Y:S01]  /*14c0*/  @!P1 LDG.E.U16 R2, desc[UR4][R2.64+0xfc0] ;  /* 0x000fc00402029981 */ /* 0x0000a2000c1e1500 */
[----:B-----5:R-:W-:Y:S01]  /*14d0*/  @!P5 HADD2.F32 R73, -RZ, R118.H0_H0 ;  /* 0x20000076ff49d230 */ /* 0x020fe20000004100 */
        /* <DEDUP_REMOVED lines=63> */
[----:B------:R-:W-:-:S03]  /*18d0*/  IMAD.MOV.U32 R116, RZ, RZ, -0x800000 ;  /* 0xff800000ff747424 */ /* 0x000fc600078e00ff */
[----:B------:R-:W-:Y:S01]  /*18e0*/  FSETP.GT.FTZ.AND P0, PT, R3, R120, PT ;  /* 0x000000780300720b */ /* 0x000fe20003f14000 */
[----:B--2---:R-:W-:-:S03]  /*18f0*/  @!P1 HADD2.F32 R116, -RZ, R2.H0_H0 ;  /* 0x20000002ff749230 */ /* 0x004fc60000004100 */
        /* <DEDUP_REMOVED lines=76> */
[----:B------:R-:W-:-:S04]  /*1dc0*/  FADD.FTZ R110, -R118, R110 ;  /* 0x0000006e766e7221 */ /* 0x000fc80000010100 */
[----:B------:R-:W-:Y:S01]  /*1dd0*/  FMUL.FTZ R2, R110, 1.4426950216293334961 ;  /* 0x3fb8aa3b6e027820 */ /* 0x000fe20000410000 */
[C---:B------:R-:W-:Y:S01]  /*1de0*/  FADD.FTZ R110, -R118.reuse, R17 ;  /* 0x00000011766e7221 */ /* 0x040fe20000010100 */
[C---:B------:R-:W-:Y:S01]  /*1df0*/  FADD.FTZ R114, -R118.reuse, R114 ;  /* 0x0000007276727221 */ /* 0x040fe20000010100 */
[----:B------:R-:W-:Y:S02]  /*1e00*/  FADD.FTZ R3, -R118, R19 ;  /* 0x0000001376037221 */ /* 0x000fe40000010100 */
[----:B------:R-:W-:Y:S01]  /*1e10*/  FMUL.FTZ R110, R110, 1.4426950216293334961 ;  /* 0x3fb8aa3b6e6e7820 */ /* 0x000fe20000410000 */
[----:B------:R-:W-:Y:S01]  /*1e20*/  FMUL.FTZ R114, R114, 1.4426950216293334961 ;  /* 0x3fb8aa3b72727820 */ /* 0x000fe20000410000 */
[----:B------:R-:W-:Y:S02]  /*1e30*/  FMUL.FTZ R3, R3, 1.4426950216293334961 ;  /* 0x3fb8aa3b03037820 */ /* 0x000fe40000410000 */
[----:B------:R0:W-:Y:S01]  /*1e40*/  MUFU.EX2 R19, R110 ;  /* 0x0000006e00137308 */ /* 0x0001e20000000800 */
[C---:B------:R-:W-:Y:S01]  /*1e50*/  FADD.FTZ R122, -R118.reuse, R21 ;  /* 0x00000015767a7221 */ /* 0x040fe20000010100 */
[----:B0-----:R-:W-:-:S06]  /*1e60*/  FADD.FTZ R110, -R118, R27 ;  /* 0x0000001b766e7221 */ /* 0x001fcc0000010100 */
[----:B------:R0:W-:Y:S01]  /*1e70*/  MUFU.EX2 R17, R114 ;  /* 0x0000007200117308 */ /* 0x0001e20000000800 */
[----:B------:R-:W-:Y:S01]  /*1e80*/  FMUL.FTZ R110, R110, 1.4426950216293334961 ;  /* 0x3fb8aa3b6e6e7820 */ /* 0x000fe20000410000 */
[----:B------:R-:W-:-:S06]  /*1e90*/  FMUL.FTZ R122, R122, 1.4426950216293334961 ;  /* 0x3fb8aa3b7a7a7820 */ /* 0x000fcc0000410000 */
[----:B------:R1:W-:Y:S01]  /*1ea0*/  MUFU.EX2 R21, R3 ;  /* 0x0000000300157308 */ /* 0x0003e20000000800 */
[C---:B0-----:R-:W-:Y:S01]  /*1eb0*/  FADD.FTZ R114, -R118.reuse, R25 ;  /* 0x0000001976727221 */ /* 0x041fe20000010100 */
[----:B------:R-:W-:-:S03]  /*1ec0*/  FADD.FTZ R124, -R118, R23 ;  /* 0x00000017767c7221 */ /* 0x000fc60000010100 */
[----:B------:R-:W-:Y:S01]  /*1ed0*/  FMUL.FTZ R114, R114, 1.4426950216293334961 ;  /* 0x3fb8aa3b72727820 */ /* 0x000fe20000410000 */
[----:B-1----:R-:W-:Y:S02]  /*1ee0*/  FADD.FTZ R3, -R118, R29 ;  /* 0x0000001d76037221 */ /* 0x002fe40000010100 */
[----:B------:R0:W-:Y:S02]  /*1ef0*/  MUFU.EX2 R29, R110 ;  /* 0x0000006e001d7308 */ /* 0x0001e40000000800 */
[----:B------:R-:W-:Y:S01]  /*1f00*/  FMUL.FTZ R3, R3, 1.4426950216293334961 ;  /* 0x3fb8aa3b03037820 */ /* 0x000fe20000410000 */
[----:B------:R-:W-:Y:S01]  /*1f10*/  FMUL.FTZ R124, R124, 1.4426950216293334961 ;  /* 0x3fb8aa3b7c7c7820 */ /* 0x000fe20000410000 */
[----:B0-----:R-:W-:-:S04]  /*1f20*/  FADD.FTZ R110, -R118, R37 ;  /* 0x00000025766e7221 */ /* 0x001fc80000010100 */
[----:B------:R0:W-:Y:S01]  /*1f30*/  MUFU.EX2 R23, R122 ;  /* 0x0000007a00177308 */ /* 0x0001e20000000800 */
[----:B------:R-:W-:-:S07]  /*1f40*/  FMUL.FTZ R110, R110, 1.4426950216293334961 ;  /* 0x3fb8aa3b6e6e7820 */ /* 0x000fce0000410000 */
[----:B------:R1:W-:Y:S01]  /*1f50*/  MUFU.EX2 R27, R114 ;  /* 0x00000072001b7308 */ /* 0x0003e20000000800 */
[----:B0-----:R-:W-:-:S04]  /*1f60*/  FADD.FTZ R122, -R118, R31 ;  /* 0x0000001f767a7221 */ /* 0x001fc80000010100 */
[----:B------:R-:W-:-:S03]  /*1f70*/  FMUL.FTZ R122, R122, 1.4426950216293334961 ;  /* 0x3fb8aa3b7a7a7820 */ /* 0x000fc60000410000 */
[----:B------:R0:W-:Y:S01]  /*1f80*/  MUFU.EX2 R31, R3 ;  /* 0x00000003001f7308 */ /* 0x0001e20000000800 */
[----:B-1----:R-:W-:-:S04]  /*1f90*/  FADD.FTZ R114, -R118, R35 ;  /* 0x0000002376727221 */ /* 0x002fc80000010100 */
[----:B------:R-:W-:Y:S01]  /*1fa0*/  FMUL.FTZ R114, R114, 1.4426950216293334961 ;  /* 0x3fb8aa3b72727820 */ /* 0x000fe20000410000 */
[----:B0-----:R-:W-:Y:S02]  /*1fb0*/  FADD.FTZ R3, -R118, R39 ;  /* 0x0000002776037221 */ /* 0x001fe40000010100 */
[----:B------:R0:W-:Y:S02]  /*1fc0*/  MUFU.EX2 R25, R124 ;  /* 0x0000007c00197308 */ /* 0x0001e40000000800 */
[----:B------:R-:W-:-:S06]  /*1fd0*/  FMUL.FTZ R3, R3, 1.4426950216293334961 ;  /* 0x3fb8aa3b03037820 */ /* 0x000fcc0000410000 */
[----:B------:R1:W-:Y:S01]  /*1fe0*/  MUFU.EX2 R39, R110 ;  /* 0x0000006e00277308 */ /* 0x0003e20000000800 */
[----:B0-----:R-:W-:-:S04]  /*1ff0*/  FADD.FTZ R124, -R118, R33 ;  /* 0x00000021767c7221 */ /* 0x001fc80000010100 */
[----:B------:R-:W-:Y:S01]  /*2000*/  FMUL.FTZ R124, R124, 1.4426950216293334961 ;  /* 0x3fb8aa3b7c7c7820 */ /* 0x000fe20000410000 */
[----:B-1----:R-:W-:Y:S02]  /*2010*/  FADD.FTZ R110, -R118, R47 ;  /* 0x0000002f766e7221 */ /* 0x002fe40000010100 */
[----:B------:R0:W-:Y:S02]  /*2020*/  MUFU.EX2 R33, R122 ;  /* 0x0000007a00217308 */ /* 0x0001e40000000800 */
[----:B------:R-:W-:-:S06]  /*2030*/  FMUL.FTZ R110, R110, 1.4426950216293334961 ;  /* 0x3fb8aa3b6e6e7820 */ /* 0x000fcc0000410000 */
        /* <DEDUP_REMOVED lines=30> */
[----:B------:R-:W1:Y:S01]  /*2220*/  MUFU.EX2 R2, R2 ;  /* 0x0000000200027308 */ /* 0x000e620000000800 */
[----:B0-----:R-:W-:-:S07]  /*2230*/  FADD.FTZ R122, -R118, R61 ;  /* 0x0000003d767a7221 */ /* 0x001fce0000010100 */
[----:B------:R0:W-:Y:S08]  /*2240*/  MUFU.EX2 R57, R114 ;  /* 0x0000007200397308 */ /* 0x0001f00000000800 */
[----:B------:R2:W-:Y:S01]  /*2250*/  MUFU.EX2 R61, R3 ;  /* 0x00000003003d7308 */ /* 0x0005e20000000800 */
[----:B0-----:R-:W-:-:S04]  /*2260*/  FADD.FTZ R114, -R118, R65 ;  /* 0x0000004176727221 */ /* 0x001fc80000010100 */
[----:B------:R-:W-:Y:S01]  /*2270*/  FMUL.FTZ R114, R114, 1.4426950216293334961 ;  /* 0x3fb8aa3b72727820 */ /* 0x000fe20000410000 */
[C---:B--2---:R-:W-:Y:S02]  /*2280*/  FADD.FTZ R3, -R118.reuse, R69 ;  /* 0x0000004576037221 */ /* 0x044fe40000010100 */
[----:B------:R0:W2:Y:S01]  /*2290*/  MUFU.EX2 R55, R124 ;  /* 0x0000007c00377308 */ /* 0x0000a20000000800 */
[----:B------:R-:W-:Y:S01]  /*22a0*/  FADD.FTZ R112, -R118, R112 ;  /* 0x0000007076707221 */ /* 0x000fe20000010100 */
[----:B------:R-:W-:-:S06]  /*22b0*/  FMUL.FTZ R122, R122, 1.4426950216293334961 ;  /* 0x3fb8aa3b7a7a7820 */ /* 0x000fcc0000410000 */
[----:B------:R3:W-:Y:S01]  /*22c0*/  MUFU.EX2 R69, R110 ;  /* 0x0000006e00457308 */ /* 0x0007e20000000800 */
[C---:B0-----:R-:W-:Y:S01]  /*22d0*/  FADD.FTZ R124, -R118.reuse, R63 ;  /* 0x0000003f767c7221 */ /* 0x041fe20000010100 */
[----:B------:R-:W-:-:S03]  /*22e0*/  FADD.FTZ R120, -R118, R120 ;  /* 0x0000007876787221 */ /* 0x000fc60000010100 */
[----:B------:R-:W-:Y:S01]  /*22f0*/  FMUL.FTZ R124, R124, 1.4426950216293334961 ;  /* 0x3fb8aa3b7c7c7820 */ /* 0x000fe20000410000 */
[----:B---3--:R-:W-:Y:S01]  /*2300*/  FMUL.FTZ R110, R3, 1.4426950216293334961 ;  /* 0x3fb8aa3b036e7820 */ /* 0x008fe20000410000 */
[C---:B------:R-:W-:Y:S01]  /*2310*/  FADD.FTZ R3, -R118.reuse, R11 ;  /* 0x0000000b76037221 */ /* 0x040fe20000010100 */
[----:B------:R0:W-:Y:S01]  /*2320*/  MUFU.EX2 R67, R114 ;  /* 0x0000007200437308 */ /* 0x0001e20000000800 */
[C---:B------:R-:W-:Y:S01]  /*2330*/  FADD.FTZ R11, -R118.reuse, R71 ;  /* 0x00000047760b7221 */ /* 0x040fe20000010100 */
[C---:B------:R-:W-:Y:S01]  /*2340*/  FADD.FTZ R9, -R118.reuse, R9 ;  /* 0x0000000976097221 */ /* 0x040fe20000010100 */
[C---:B------:R-:W-:Y:S01]  /*2350*/  FADD.FTZ R81, -R118.reuse, R81 ;  /* 0x0000005176517221 */ /* 0x040fe20000010100 */
[----:B------:R-:W-:Y:S01]  /*2360*/  FADD.FTZ R83, -R118, R83 ;  /* 0x0000005376537221 */ /* 0x000fe20000010100 */
[----:B0-----:R-:W-:-:S03]  /*2370*/  FMUL.FTZ R114, R3, 1.4426950216293334961 ;  /* 0x3fb8aa3b03727820 */ /* 0x001fc60000410000 */
[----:B------:R0:W-:Y:S01]  /*2380*/  MUFU.EX2 R65, R124 ;  /* 0x0000007c00417308 */ /* 0x0001e20000000800 */
[C---:B------:R-:W-:Y:S01]  /*2390*/  FADD.FTZ R3, -R118.reuse, R13 ;  /* 0x0000000d76037221 */ /* 0x040fe20000010100 */
[C---:B------:R-:W-:Y:S01]  /*23a0*/  FADD.FTZ R85, -R118.reuse, R85 ;  /* 0x0000005576557221 */ /* 0x040fe20000010100 */
[C---:B------:R-:W-:Y:S01]  /*23b0*/  FADD.FTZ R87, -R118.reuse, R87 ;  /* 0x0000005776577221 */ /* 0x040fe20000010100 */
[C---:B------:R-:W-:Y:S01]  /*23c0*/  FADD.FTZ R89, -R118.reuse, R89 ;  /* 0x0000005976597221 */ /* 0x040fe20000010100 */
[----:B------:R-:W-:-:S03]  /*23d0*/  FADD.FTZ R91, -R118, R91 ;  /* 0x0000005b765b7221 */ /* 0x000fc60000010100 */
[----:B------:R3:W-:Y:S01]  /*23e0*/  MUFU.EX2 R71, R110 ;  /* 0x0000006e00477308 */ /* 0x0007e20000000800 */
[----:B0-----:R-:W-:Y:S01]  /*23f0*/  FMUL.FTZ R124, R112, 1.4426950216293334961 ;  /* 0x3fb8aa3b707c7820 */ /* 0x001fe20000410000 */
[C---:B------:R-:W-:Y:S01]  /*2400*/  FADD.FTZ R112, -R118.reuse, R123 ;  /* 0x0000007b76707221 */ /* 0x040fe20000010100 */
[C---:B------:R-:W-:Y:S01]  /*2410*/  FADD.FTZ R93, -R118.reuse, R93 ;  /* 0x0000005d765d7221 */ /* 0x040fe20000010100 */
[C---:B------:R-:W-:Y:S01]  /*2420*/  FADD.FTZ R95, -R118.reuse, R95 ;  /* 0x0000005f765f7221 */ /* 0x040fe20000010100 */
[C---:B------:R-:W-:Y:S01]  /*2430*/  FADD.FTZ R97, -R118.reuse, R97 ;  /* 0x0000006176617221 */ /* 0x040fe20000010100 */
[C---:B------:R-:W-:Y:S01]  /*2440*/  FADD.FTZ R99, -R118.reuse, R99 ;  /* 0x0000006376637221 */ /* 0x040fe20000010100 */
[C---:B------:R-:W-:Y:S01]  /*2450*/  FADD.FTZ R101, -R118.reuse, R101 ;  /* 0x0000006576657221 */ /* 0x040fe20000010100 */
[----:B------:R0:W4:Y:S01]  /*2460*/  MUFU.EX2 R63, R122 ;  /* 0x0000007a003f7308 */ /* 0x0001220000000800 */
[----:B---3--:R-:W-:Y:S01]  /*2470*/  FADD.FTZ R110, -R118, R125 ;  /* 0x0000007d766e7221 */ /* 0x008fe20000010100 */
[----:B------:R-:W-:Y:S01]  /*2480*/  FMUL.FTZ R125, R120, 1.4426950216293334961 ;  /* 0x3fb8aa3b787d7820 */ /* 0x000fe20000410000 */
[C---:B------:R-:W-:Y:S01]  /*2490*/  FADD.FTZ R103, -R118.reuse, R103 ;  /* 0x0000006776677221 */ /* 0x040fe20000010100 */
[C---:B------:R-:W-:Y:S01]  /*24a0*/  FADD.FTZ R105, -R118.reuse, R105 ;  /* 0x0000006976697221 */ /* 0x040fe20000010100 */
[C---:B------:R-:W-:Y:S01]  /*24b0*/  FADD.FTZ R107, -R118.reuse, R107 ;  /* 0x0000006b766b7221 */ /* 0x040fe20000010100 */
[C---:B------:R-:W-:Y:S01]  /*24c0*/  FADD.FTZ R109, -R118.reuse, R109 ;  /* 0x0000006d766d7221 */ /* 0x040fe20000010100 */
[C---:B------:R-:W-:Y:S01]  /*24d0*/  FADD.FTZ R111, -R118.reuse, R111 ;  /* 0x0000006f766f7221 */ /* 0x040fe20000010100 */
[----:B------:R3:W5:Y:S01]  /*24e0*/  MUFU.EX2 R13, R114 ;  /* 0x00000072000d7308 */ /* 0x0007620000000800 */
        /* <DEDUP_REMOVED lines=8> */
[C---:B---3--:R-:W-:Y:S01]  /*2570*/  FADD.FTZ R114, -R118.reuse, R7 ;  /* 0x0000000776727221 */ /* 0x048fe20000010100 */
[C---:B------:R-:W-:Y:S01]  /*2580*/  FADD.FTZ R123, -R118.reuse, R75 ;  /* 0x0000004b767b7221 */ /* 0x040fe20000010100 */
[----:B------:R-:W-:Y:S01]  /*2590*/  FADD.FTZ R116, -R118, R116 ;  /* 0x0000007476747221 */ /* 0x000fe20000010100 */
[----:B-1----:R-:W-:-:S04]  /*25a0*/  FADD.FTZ R118, RZ, R2 ;  /* 0x00000002ff767221 */ /* 0x002fc80000010000 */
        /* <DEDUP_REMOVED lines=20> */
[----:B------:R-:W-:-:S04]  /*26f0*/  FADD.FTZ R118, R118, R57 ;  /* 0x0000003976767221 */ /* 0x000fc80000010000 */
[----:B------:R-:W-:-:S04]  /*2700*/  FADD.FTZ R118, R118, R59 ;  /* 0x0000003b76767221 */ /* 0x000fc80000010000 */
[----:B------:R-:W-:Y:S01]  /*2710*/  FADD.FTZ R118, R118, R61 ;  /* 0x0000003d76767221 */ /* 0x000fe20000010000 */
[----:B------:R-:W-:-:S03]  /*2720*/  FMUL.FTZ R11, R11, 1.4426950216293334961 ;  /* 0x3fb8aa3b0b0b7820 */ /* 0x000fc60000410000 */
[----:B----4-:R-:W-:Y:S01]  /*2730*/  FADD.FTZ R118, R118, R63 ;  /* 0x0000003f76767221 */ /* 0x010fe20000010000 */
[----:B------:R-:W-:-:S03]  /*2740*/  FMUL.FTZ R9, R9, 1.4426950216293334961 ;  /* 0x3fb8aa3b09097820 */ /* 0x000fc60000410000 */
[----:B------:R-:W-:Y:S01]  /*2750*/  FADD.FTZ R118, R118, R65 ;  /* 0x0000004176767221 */ /* 0x000fe20000010000 */
[----:B------:R-:W0:Y:S03]  /*2760*/  MUFU.EX2 R11, R11 ;  /* 0x0000000b000b7308 */ /* 0x000e260000000800 */
[----:B------:R-:W-:-:S04]  /*2770*/  FADD.FTZ R118, R118, R67 ;  /* 0x0000004376767221 */ /* 0x000fc80000010000 */
[----:B------:R-:W-:Y:S01]  /*2780*/  FADD.FTZ R118, R118, R69 ;  /* 0x0000004576767221 */ /* 0x000fe20000010000 */
[----:B------:R-:W1:Y:S03]  /*2790*/  MUFU.EX2 R9, R9 ;  /* 0x0000000900097308 */ /* 0x000e660000000800 */
[----:B------:R-:W-:Y:S01]  /*27a0*/  FADD.FTZ R118, R118, R71 ;  /* 0x0000004776767221 */ /* 0x000fe20000010000 */
[----:B------:R-:W-:-:S04]  /*27b0*/  FMUL.FTZ R3, R3, 1.4426950216293334961 ;  /* 0x3fb8aa3b03037820 */ /* 0x000fc80000410000 */
[----:B------:R-:W2:Y:S01]  /*27c0*/  MUFU.EX2 R7, R124 ;  /* 0x0000007c00077308 */ /* 0x000ea20000000800 */
[----:B-----5:R-:W-:Y:S01]  /*27d0*/  FADD.FTZ R118, R118, R13 ;  /* 0x0000000d76767221 */ /* 0x020fe20000010000 */
        /* <DEDUP_REMOVED lines=108> */
[----:B------:R-:W-:Y:S02]  /*2ea0*/  MOV R123, 0x7fc00000 ;  /* 0x7fc00000007b7802 */ /* 0x000fe40000000f00 */
[----:B------:R-:W-:-:S09]  /*2eb0*/  ISETP.GE.AND P1, PT, R108, R5, PT ;  /* 0x000000056c00720c */ /* 0x000fd20003f26270 */
        /* <DEDUP_REMOVED lines=33> */
[----:B------:R-:W-:Y:S01]  /*30d0*/  MOV R15, 0x7fc00000 ;  /* 0x7fc00000000f7802 */ /* 0x000fe20000000f00 */
        /* <DEDUP_REMOVED lines=13> */
[----:B------:R-:W-:Y:S01]  /*31b0*/  IADD3 R8, R4, 0x100, RZ ;  /* 0x0000010004087810 */ /* 0x000fe20007ffe0ff */
[----:B-1----:R-:W-:-:S03]  /*31c0*/  IMAD.MOV.U32 R15, RZ, RZ, 0x7fc00000 ;  /* 0x7fc00000ff0f7424 */ /* 0x002fc600078e00ff */
[----:B------:R-:W-:Y:S01]  /*31d0*/  ISETP.GE.AND P1, PT, R8, R5, PT ;  /* 0x000000050800720c */ /* 0x000fe20003f26270 */
[----:B--2---:R-:W-:-:S05]  /*31e0*/  @P0 FMUL.FTZ R15, R29, R6 ;  /* 0x000000061d0f0220 */ /* 0x004fca0000410000 */
[----:B------:R1:W-:Y:S07]  /*31f0*/  STG.E desc[UR4][R2.64+0x380], R15 ;  /* 0x0003800f02007986 */ /* 0x0003ee000c101904 */
[----:B------:R-:W-:Y:S05]  /*3200*/  @P1 EXIT ;  /* 0x000000000000194d */ /* 0x000fea0003800000 */
[----:B------:R-:W2:Y:S01]  /*3210*/  @P0 MUFU.RCP R6, R122 ;  /* 0x0000007a00060308 */ /* 0x000ea20000001000 */
[----:B------:R-:W-:Y:S02]  /*3220*/  IADD3 R8, R4, 0x120, RZ ;  /* 0x0000012004087810 */ /* 0x000fe40007ffe0ff */
[----:B-1----:R-:W-:Y:S02]  /*3230*/  MOV R15, 0x7fc00000 ;  /* 0x7fc00000000f7802 */ /* 0x002fe40000000f00 */
        /* <DEDUP_REMOVED lines=143> */
[----:B------:R-:W-:Y:S02]  /*3b30*/  IMAD.MOV.U32 R11, RZ, RZ, 0x7fc00000 ;  /* 0x7fc00000ff0b7424 */ /* 0x000fe400078e00ff */
[----:B---3--:R-:W-:-:S05]  /*3b40*/  @P0 FMUL.FTZ R11, R9, R4 ;  /* 0x00000004090b0220 */ /* 0x008fca0000410000 */
[----:B------:R3:W-:Y:S05]  /*3b50*/  STG.E desc[UR4][R2.64+0xf80], R11 ;  /* 0x000f800b02007986 */ /* 0x0007ea000c101904 */
[----:B------:R-:W-:Y:S05]  /*3b60*/  @P1 EXIT ;  /* 0x000000000000194d */ /* 0x000fea0003800000 */
[----:B------:R-:W4:Y:S01]  /*3b70*/  @P0 MUFU.RCP R4, R122 ;  /* 0x0000007a00040308 */ /* 0x000f220000001000 */
[----:B------:R-:W-:Y:S02]  /*3b80*/  ISETP.GE.AND P1, PT, R46, R5, PT ;  /* 0x000000052e00720c */ /* 0x000fe40003f26270 */
[----:B------:R-:W-:Y:S01]  /*3b90*/  MOV R9, 0x7fc00000 ;  /* 0x7fc0000000097802 */ /* 0x000fe20000000f00 */
        /* <DEDUP_REMOVED lines=188> */
.L_x_4389:
        /* <DEDUP_REMOVED lines=10> */
.L_x_11830:


//--------------------- .text._ZN43_GLOBAL__N__9ae7fba5_10_SoftMax_cu_9f978f6320softmax_warp_forwardIN3c104HalfEffLi10ELb0ELb0EEEvPT0_PKT_iiiPKbib --------------------------
	.section	.text._ZN43_GLOBAL__N__9ae7fba5_10_SoftMax_cu_9f978f6320softmax_warp_forwardIN3c104HalfEffLi10ELb0ELb0EEEvPT0_PKT_iiiPKbib,"ax",@progbits
	.align	128
.text._ZN43_GLOBAL__N__9ae7fba5_10_SoftMax_cu_9f978f6320softmax_warp_forwardIN3c104HalfEffLi10ELb0ELb0EEEvPT0_PKT_iiiPKbib:
        .type           _ZN43_GLOBAL__N__9ae7fba5_10_SoftMax_cu_9f978f6320softmax_warp_forwardIN3c104HalfEffLi10ELb0ELb0EEEvPT0_PKT_iiiPKbib,@function
        .size           _ZN43_GLOBAL__N__9ae7fba5_10_SoftMax_cu_9f978f6320softmax_warp_forwardIN3c104HalfEffLi10ELb0ELb0EEEvPT0_PKT_iiiPKbib,(.L_x_11831 - _ZN43_GLOBAL__N__9ae7fba5_10_SoftMax_cu_9f978f6320softmax_warp_forwardIN3c104HalfEffLi10ELb0ELb0EEEvPT0_PKT_iiiPKbib)
        .other          _ZN43_GLOBAL__N__9ae7fba5_10_SoftMax_cu_9f978f6320softmax_warp_forwardIN3c104HalfEffLi10ELb0ELb0EEEvPT0_PKT_iiiPKbib,@"STO_CUDA_ENTRY STV_DEFAULT"
_ZN43_GLOBAL__N__9ae7fba5_10_SoftMax_cu_9f978f6320softmax_warp_forwardIN3c104HalfEffLi10ELb0ELb0EEEvPT0_PKT_iiiPKbib:
        /* <DEDUP_REMOVED lines=9> */
[C---:B-1----:R-:W-:Y:S01]  /*0090*/  IADD3 R53, R55.reuse, 0x20, RZ ;  /* 0x0000002037357810 */ /* 0x042fe20007ffe0ff */
[----:B------:R-:W-:Y:S01]  /*00a0*/  VIADD R5, R55, 0x40 ;  /* 0x0000004037057836 */ /* 0x000fe20000000000 */
[C---:B------:R-:W-:Y:S01]  /*00b0*/  IADD3 R59, -R4.reuse, UR4, RZ ;  /* 0x00000004043b7c10 */ /* 0x040fe2000fffe1ff */
[----:B------:R-:W-:Y:S01]  /*00c0*/  IMAD R4, R4, UR5, R55 ;  /* 0x0000000504047c24 */ /* 0x000fe2000f8e0237 */
[----:B------:R-:W-:Y:S02]  /*00d0*/  ULDC.64 UR4, c[0x0][0x208] ;  /* 0x0000820000047ab9 */ /* 0x000fe40000000a00 */
        /* <DEDUP_REMOVED lines=15> */
[C---:B------:R-:W-:Y:S01]  /*01d0*/  IADD3 R11, R55.reuse, 0xa0, RZ ;  /* 0x000000a0370b7810 */ /* 0x040fe20007ffe0ff */
[C---:B------:R-:W-:Y:S01]  /*01e0*/  VIADD R13, R55.reuse, 0xc0 ;  /* 0x000000c0370d7836 */ /* 0x040fe20000000000 */
[----:B------:R-:W-:Y:S01]  /*01f0*/  MOV R61, 0xff800000 ;  /* 0xff800000003d7802 */ /* 0x000fe20000000f00 */
[----:B------:R-:W-:Y:S01]  /*0200*/  VIADD R15, R55, 0xe0 ;  /* 0x000000e0370f7836 */ /* 0x000fe20000000000 */
[-C--:B------:R-:W-:Y:S02]  /*0210*/  ISETP.GE.AND P0, PT, R11, R42.reuse, PT ;  /* 0x0000002a0b00720c */ /* 0x080fe40003f06270 */
[----:B------:R-:W-:Y:S01]  /*0220*/  ISETP.GE.AND P6, PT, R13, R42, PT ;  /* 0x0000002a0d00720c */ /* 0x000fe20003fc6270 */
[C---:B------:R-:W-:Y:S01]  /*0230*/  VIADD R17, R55.reuse, 0x100 ;  /* 0x0000010037117836 */ /* 0x040fe20000000000 */
[----:B------:R-:W-:Y:S01]  /*0240*/  MOV R64, 0xff800000 ;  /* 0xff80000000407802 */ /* 0x000fe20000000f00 */
[----:B------:R-:W-:Y:S01]  /*0250*/  VIADD R19, R55, 0x120 ;  /* 0x0000012037137836 */ /* 0x000fe20000000000 */
[----:B------:R-:W-:-:S02]  /*0260*/  MOV R28, 0xff800000 ;  /* 0xff800000001c7802 */ /* 0x000fc40000000f00 */
[----:B------:R-:W-:Y:S02]  /*0270*/  MOV R26, 0xff800000 ;  /* 0xff800000001a7802 */ /* 0x000fe40000000f00 */
[----:B------:R-:W-:Y:S01]  /*0280*/  MOV R24, 0xff800000 ;  /* 0xff80000000187802 */ /* 0x000fe20000000f00 */
[----:B--2---:R-:W-:Y:S01]  /*0290*/  @!P5 HADD2.F32 R61, -RZ, R14.H0_H0 ;  /* 0x2000000eff3dd230 */ /* 0x004fe20000004100 */
[-C--:B------:R-:W-:Y:S01]  /*02a0*/  ISETP.GE.AND P5, PT, R15, R42.reuse, PT ;  /* 0x0000002a0f00720c */ /* 0x080fe20003fa6270 */
[----:B------:R-:W2:Y:S01]  /*02b0*/  @!P0 LDG.E.U16 R14, desc[UR4][R2.64+0x140] ;  /* 0x00014004020e8981 */ /* 0x000ea2000c1e1500 */
[----:B---3--:R-:W-:Y:S01]  /*02c0*/  @!P4 HADD2.F32 R64, -RZ, R6.H0_H0 ;  /* 0x20000006ff40c230 */ /* 0x008fe20000004100 */
[-C--:B------:R-:W-:Y:S02]  /*02d0*/  ISETP.GE.AND P4, PT, R17, R42.reuse, PT ;  /* 0x0000002a1100720c */ /* 0x080fe40003f86270 */
[----:B------:R-:W3:Y:S01]  /*02e0*/  @!P6 LDG.E.U16 R6, desc[UR4][R2.64+0x180] ;  /* 0x000180040206e981 */ /* 0x000ee2000c1e1500 */
[----:B----4-:R-:W-:Y:S01]  /*02f0*/  @!P3 HADD2.F32 R28, -RZ, R8.H0_H0 ;  /* 0x20000008ff1cb230 */ /* 0x010fe20000004100 */
[----:B------:R-:W-:-:S06]  /*0300*/  ISETP.GE.AND P3, PT, R19, R42, PT ;  /* 0x0000002a1300720c */ /* 0x000fcc0003f66270 */
[----:B------:R-:W4:Y:S01]  /*0310*/  @!P5 LDG.E.U16 R16, desc[UR4][R2.64+0x1c0] ;  /* 0x0001c0040210d981 */ /* 0x000f22000c1e1500 */
[----:B------:R-:W-:-:S03]  /*0320*/  VIADD R19, R55, 0x140 ;  /* 0x0000014037137836 */ /* 0x000fc60000000000 */
[----:B------:R-:W4:Y:S01]  /*0330*/  @!P4 LDG.E.U16 R8, desc[UR4][R2.64+0x200] ;  /* 0x000200040208c981 */ /* 0x000f22000c1e1500 */
[----:B-----5:R-:W-:Y:S01]  /*0340*/  @!P2 HADD2.F32 R26, -RZ, R10.H0_H0 ;  /* 0x2000000aff1aa230 */ /* 0x020fe20000004100 */
[----:B------:R-:W-:Y:S02]  /*0350*/  ISETP.GE.AND P2, PT, R19, R42, PT ;  /* 0x0000002a1300720c */ /* 0x000fe40003f46270 */
[----:B------:R-:W5:Y:S11]  /*0360*/  @!P3 LDG.E.U16 R10, desc[UR4][R2.64+0x240] ;  /* 0x00024004020ab981 */ /* 0x000f76000c1e1500 */
[----:B------:R-:W5:Y:S01]  /*0370*/  @!P2 LDG.E.U16 R25, desc[UR4][R2.64+0x280] ;  /* 0x000280040219a981 */ /* 0x000f62000c1e1500 */
[----:B------:R-:W-:-:S02]  /*0380*/  VIADD R19, R55, 0x160 ;  /* 0x0000016037137836 */ /* 0x000fc40000000000 */
[----:B------:R-:W-:-:S03]  /*0390*/  @!P1 HADD2.F32 R24, -RZ, R12.H0_H0 ;  /* 0x2000000cff189230 */ /* 0x000fc60000004100 */
[----:B------:R-:W-:-:S13]  /*03a0*/  ISETP.GE.AND P1, PT, R19, R42, PT ;  /* 0x0000002a1300720c */ /* 0x000fda0003f26270 */
[----:B------:R-:W5:Y:S01]  /*03b0*/  @!P1 LDG.E.U16 R27, desc[UR4][R2.64+0x2c0] ;  /* 0x0002c004021b9981 */ /* 0x000f62000c1e1500 */
[C---:B------:R-:W-:Y:S01]  /*03c0*/  VIADD R19, R55.reuse, 0x180 ;  /* 0x0000018037137836 */ /* 0x040fe20000000000 */
[----:B------:R-:W-:Y:S02]  /*03d0*/  MOV R22, 0xff800000 ;  /* 0xff80000000167802 */ /* 0x000fe40000000f00 */
[----:B------:R-:W-:Y:S02]  /*03e0*/  MOV R20, 0xff800000 ;  /* 0xff80000000147802 */ /* 0x000fe40000000f00 */
[----:B------:R-:W-:Y:S01]  /*03f0*/  MOV R18, 0xff800000 ;  /* 0xff80000000127802 */ /* 0x000fe20000000f00 */
[C---:B------:R-:W-:Y:S02]  /*0400*/  VIADD R21, R55.reuse, 0x200 ;  /* 0x0000020037157836 */ /* 0x040fe40000000000 */
[----:B------:R-:W-:Y:S01]  /*0410*/  VIADD R23, R55, 0x220 ;  /* 0x0000022037177836 */ /* 0x000fe20000000000 */
[----:B------:R-:W-:Y:S01]  /*0420*/  MOV R12, 0xff800000 ;  /* 0xff800000000c7802 */ /* 0x000fe20000000f00 */
[----:B--2---:R-:W-:Y:S01]  /*0430*/  @!P0 HADD2.F32 R22, -RZ, R14.H0_H0 ;  /* 0x2000000eff168230 */ /* 0x004fe20000004100 */
[----:B------:R-:W-:Y:S01]  /*0440*/  ISETP.GE.AND P0, PT, R19, R42, PT ;  /* 0x0000002a1300720c */ /* 0x000fe20003f06270 */
[----:B------:R-:W-:-:S02]  /*0450*/  VIADD R19, R55, 0x1a0 ;  /* 0x000001a037137836 */ /* 0x000fc40000000000 */
[----:B---3--:R-:W-:-:S03]  /*0460*/  @!P6 HADD2.F32 R20, -RZ, R6.H0_H0 ;  /* 0x20000006ff14e230 */ /* 0x008fc60000004100 */
[----:B------:R-:W-:Y:S01]  /*0470*/  ISETP.GE.AND P6, PT, R19, R42, PT ;  /* 0x0000002a1300720c */ /* 0x000fe20003fc6270 */
[----:B------:R-:W-:Y:S02]  /*0480*/  VIADD R19, R55, 0x1c0 ;  /* 0x000001c037137836 */ /* 0x000fe40000000000 */
[----:B----4-:R-:W-:-:S03]  /*0490*/  @!P5 HADD2.F32 R18, -RZ, R16.H0_H0 ;  /* 0x20000010ff12d230 */ /* 0x010fc60000004100 */
[----:B------:R-:W-:Y:S01]  /*04a0*/  ISETP.GE.AND P5, PT, R19, R42, PT ;  /* 0x0000002a1300720c */ /* 0x000fe20003fa6270 */
[----:B------:R-:W2:Y:S01]  /*04b0*/  @!P0 LDG.E.U16 R6, desc[UR4][R2.64+0x300] ;  /* 0x0003000402068981 */ /* 0x000ea2000c1e1500 */
[----:B------:R-:W-:Y:S01]  /*04c0*/  VIADD R19, R55, 0x1e0 ;  /* 0x000001e037137836 */ /* 0x000fe20000000000 */
[----:B------:R-:W-:Y:S01]  /*04d0*/  MOV R16, 0xff800000 ;  /* 0xff80000000107802 */ /* 0x000fe20000000f00 */
[----:B------:R-:W-:-:S03]  /*04e0*/  @!P4 HADD2.F32 R16, -RZ, R8.H0_H0 ;  /* 0x20000008ff10c230 */ /* 0x000fc60000004100 */
[-C--:B------:R-:W-:Y:S01]  /*04f0*/  ISETP.GE.AND P4, PT, R19, R42.reuse, PT ;  /* 0x0000002a1300720c */ /* 0x080fe20003f86270 */
[----:B------:R-:W3:Y:S01]  /*0500*/  @!P6 LDG.E.U16 R30, desc[UR4][R2.64+0x340] ;  /* 0x00034004021ee981 */ /* 0x000ee2000c1e1500 */
[----:B------:R-:W-:Y:S01]  /*0510*/  MOV R14, 0xff800000 ;  /* 0xff800000000e7802 */ /* 0x000fe20000000f00 */
[----:B-----5:R-:W-:Y:S01]  /*0520*/  @!P3 HADD2.F32 R14, -RZ, R10.H0_H0 ;  /* 0x2000000aff0eb230 */ /* 0x020fe20000004100 */
[-C--:B------:R-:W-:Y:S02]  /*0530*/  ISETP.GE.AND P3, PT, R21, R42.reuse, PT ;  /* 0x0000002a1500720c */ /* 0x080fe40003f66270 */
[----:B------:R-:W4:Y:S07]  /*0540*/  @!P5 LDG.E.U16 R32, desc[UR4][R2.64+0x380] ;  /* 0x000380040220d981 */ /* 0x000f2e000c1e1500 */
[----:B------:R-:W5:Y:S01]  /*0550*/  @!P4 LDG.E.U16 R33, desc[UR4][R2.64+0x3c0] ;  /* 0x0003c0040221c981 */ /* 0x000f62000c1e1500 */
[----:B------:R-:W-:Y:S01]  /*0560*/  @!P2 HADD2.F32 R12, -RZ, R25.H0_H0 ;  /* 0x20000019ff0ca230 */ /* 0x000fe20000004100 */
[----:B------:R-:W-:-:S02]  /*0570*/  ISETP.GE.AND P2, PT, R23, R42, PT ;  /* 0x0000002a1700720c */ /* 0x000fc40003f46270 */
[----:B------:R-:W5:Y:S11]  /*0580*/  @!P3 LDG.E.U16 R36, desc[UR4][R2.64+0x400] ;  /* 0x000400040224b981 */ /* 0x000f76000c1e1500 */
[----:B------:R-:W5:Y:S01]  /*0590*/  @!P2 LDG.E.U16 R38, desc[UR4][R2.64+0x440] ;  /* 0x000440040226a981 */ /* 0x000f62000c1e1500 */
[----:B------:R-:W-:Y:S01]  /*05a0*/  VIADD R25, R55, 0x240 ;  /* 0x0000024037197836 */ /* 0x000fe20000000000 */
[----:B------:R-:W-:Y:S01]  /*05b0*/  MOV R10, 0xff800000 ;  /* 0xff800000000a7802 */ /* 0x000fe20000000f00 */
[----:B------:R-:W-:-:S03]  /*05c0*/  @!P1 HADD2.F32 R10, -RZ, R27.H0_H0 ;  /* 0x2000001bff0a9230 */ /* 0x000fc60000004100 */
[----:B------:R-:W-:-:S13]  /*05d0*/  ISETP.GE.AND P1, PT, R25, R42, PT ;  /* 0x0000002a1900720c */ /* 0x000fda0003f26270 */
[----:B------:R-:W5:Y:S01]  /*05e0*/  @!P1 LDG.E.U16 R41, desc[UR4][R2.64+0x480] ;  /* 0x0004800402299981 */ /* 0x000f62000c1e1500 */
[C---:B------:R-:W-:Y:S01]  /*05f0*/  IADD3 R27, R55.reuse, 0x260, RZ ;  /* 0x00000260371b7810 */ /* 0x040fe20007ffe0ff */
[C---:B------:R-:W-:Y:S01]  /*0600*/  VIADD R31, R55.reuse, 0x2a0 ;  /* 0x000002a0371f7836 */ /* 0x040fe20000000000 */
[----:B------:R-:W-:Y:S02]  /*0610*/  MOV R8, 0xff800000 ;  /* 0xff80000000087802 */ /* 0x000fe40000000f00 */
[C---:B------:R-:W-:Y:S02]  /*0620*/  IADD3 R29, R55.reuse, 0x280, RZ ;  /* 0x00000280371d7810 */ /* 0x040fe40007ffe0ff */
[----:B------:R-:W-:Y:S02]  /*0630*/  MOV R34, 0xff800000 ;  /* 0xff80000000227802 */ /* 0x000fe40000000f00 */
[----:B------:R-:W-:Y:S02]  /*0640*/  MOV R40, 0xff800000 ;  /* 0xff80000000287802 */ /* 0x000fe40000000f00 */
[----:B------:R-:W-:Y:S01]  /*0650*/  IADD3 R35, R55, 0x2e0, RZ ;  /* 0x000002e037237810 */ /* 0x000fe20007ffe0ff */
[----:B------:R-:W-:-:S02]  /*0660*/  IMAD.MOV.U32 R54, RZ, RZ, -0x800000 ;  /* 0xff800000ff367424 */ /* 0x000fc400078e00ff */
[C---:B------:R-:W-:Y:S01]  /*0670*/  VIADD R37, R55.reuse, 0x300 ;  /* 0x0000030037257836 */ /* 0x040fe20000000000 */
[----:B------:R-:W-:Y:S02]  /*0680*/  MOV R62, 0xff800000 ;  /* 0xff800000003e7802 */ /* 0x000fe40000000f00 */
[----:B------:R-:W-:Y:S02]  /*0690*/  IADD3 R39, R55, 0x320, RZ ;  /* 0x0000032037277810 */ /* 0x000fe40007ffe0ff */
[----:B------:R-:W-:Y:S01]  /*06a0*/  MOV R60, 0xff800000 ;  /* 0xff800000003c7802 */ /* 0x000fe20000000f00 */
[----:B--2---:R-:W-:Y:S01]  /*06b0*/  @!P0 HADD2.F32 R8, -RZ, R6.H0_H0 ;  /* 0x20000006ff088230 */ /* 0x004fe20000004100 */
[-C--:B------:R-:W-:Y:S01]  /*06c0*/  ISETP.GE.AND P0, PT, R27, R42.reuse, PT ;  /* 0x0000002a1b00720c */ /* 0x080fe20003f06270 */
[----:B------:R-:W-:Y:S02]  /*06d0*/  IMAD.MOV.U32 R6, RZ, RZ, -0x800000 ;  /* 0xff800000ff067424 */ /* 0x000fe400078e00ff */
[----:B---3--:R-:W-:Y:S01]  /*06e0*/  @!P6 HADD2.F32 R6, -RZ, R30.H0_H0 ;  /* 0x2000001eff06e230 */ /* 0x008fe20000004100 */
[----:B------:R-:W-:Y:S01]  /*06f0*/  ISETP.GE.AND P6, PT, R29, R42, PT ;  /* 0x0000002a1d00720c */ /* 0x000fe20003fc6270 */
[----:B----4-:R-:W-:-:S08]  /*0700*/  @!P5 HADD2.F32 R34, -RZ, R32.H0_H0 ;  /* 0x20000020ff22d230 */ /* 0x010fd00000004100 */
[----:B------:R-:W2:Y:S01]  /*0710*/  @!P0 LDG.E.U16 R43, desc[UR4][R2.64+0x4c0] ;  /* 0x0004c004022b8981 */ /* 0x000ea2000c1e1500 */
[-C--:B------:R-:W-:Y:S01]  /*0720*/  ISETP.GE.AND P5, PT, R31, R42.reuse, PT ;  /* 0x0000002a1f00720c */ /* 0x080fe20003fa6270 */
[----:B-----5:R-:W-:Y:S01]  /*0730*/  @!P4 HADD2.F32 R40, -RZ, R33.H0_H0 ;  /* 0x20000021ff28c230 */ /* 0x020fe20000004100 */
[----:B------:R-:W-:Y:S01]  /*0740*/  IADD3 R33, R55, 0x2c0, RZ ;  /* 0x000002c037217810 */ /* 0x000fe20007ffe0ff */
[----:B------:R-:W3:Y:S01]  /*0750*/  @!P6 LDG.E.U16 R30, desc[UR4][R2.64+0x500] ;  /* 0x00050004021ee981 */ /* 0x000ee2000c1e1500 */
[----:B------:R-:W-:Y:S02]  /*0760*/  @!P3 HADD2.F32 R54, -RZ, R36.H0_H0 ;  /* 0x20000024ff36b230 */ /* 0x000fe40000004100 */
[-C--:B------:R-:W-:Y:S02]  /*0770*/  ISETP.GE.AND P4, PT, R33, R42.reuse, PT ;  /* 0x0000002a2100720c */ /* 0x080fe40003f86270 */
[----:B------:R-:W-:-:S05]  /*0780*/  ISETP.GE.AND P3, PT, R35, R42, PT ;  /* 0x0000002a2300720c */ /* 0x000fca0003f66270 */
[----:B------:R-:W4:Y:S01]  /*0790*/  @!P5 LDG.E.U16 R32, desc[UR4][R2.64+0x540] ;  /* 0x000540040220d981 */ /* 0x000f22000c1e1500 */
[----:B------:R-:W-:Y:S01]  /*07a0*/  @!P2 HADD2.F32 R62, -RZ, R38.H0_H0 ;  /* 0x20000026ff3ea230 */ /* 0x000fe20000004100 */
[----:B------:R-:W-:-:S04]  /*07b0*/  ISETP.GE.AND P2, PT, R37, R42, PT ;  /* 0x0000002a2500720c */ /* 0x000fc80003f46270 */
[----:B------:R-:W5:Y:S04]  /*07c0*/  @!P4 LDG.E.U16 R48, desc[UR4][R2.64+0x580] ;  /* 0x000580040230c981 */ /* 0x000f68000c1e1500 */
[----:B------:R-:W5:Y:S05]  /*07d0*/  @!P3 LDG.E.U16 R49, desc[UR4][R2.64+0x5c0] ;  /* 0x0005c0040231b981 */ /* 0x000f6a000c1e1500 */
[----:B------:R-:W5:Y:S01]  /*07e0*/  @!P2 LDG.E.U16 R50, desc[UR4][R2.64+0x600] ;  /* 0x000600040232a981 */ /* 0x000f62000c1e1500 */
[----:B------:R-:W-:Y:S01]  /*07f0*/  @!P1 HADD2.F32 R60, -RZ, R41.H0_H0 ;  /* 0x20000029ff3c9230 */ /* 0x000fe20000004100 */
[----:B------:R-:W-:-:S13]  /*0800*/  ISETP.GE.AND P1, PT, R39, R42, PT ;  /* 0x0000002a2700720c */ /* 0x000fda0003f26270 */
[----:B------:R-:W5:Y:S01]  /*0810*/  @!P1 LDG.E.U16 R44, desc[UR4][R2.64+0x640] ;  /* 0x00064004022c9981 */ /* 0x000f62000c1e1500 */
[C---:B------:R-:W-:Y:S01]  /*0820*/  IADD3 R41, R55.reuse, 0x340, RZ ;  /* 0x0000034037297810 */ /* 0x040fe20007ffe0ff */
[----:B------:R-:W-:Y:S01]  /*0830*/  IMAD.MOV.U32 R58, RZ, RZ, -0x800000 ;  /* 0xff800000ff3a7424 */ /* 0x000fe200078e00ff */
[----:B------:R-:W-:Y:S02]  /*0840*/  MOV R56, 0xff800000 ;  /* 0xff80000000387802 */ /* 0x000fe40000000f00 */
[C---:B------:R-:W-:Y:S02]  /*0850*/  IADD3 R45, R55.reuse, 0x380, RZ ;  /* 0x00000380372d7810 */ /* 0x040fe40007ffe0ff */
[----:B------:R-:W-:Y:S02]  /*0860*/  MOV R38, 0xff800000 ;  /* 0xff80000000267802 */ /* 0x000fe40000000f00 */
[C---:B------:R-:W-:Y:S01]  /*0870*/  IADD3 R47, R55.reuse, 0x3a0, RZ ;  /* 0x000003a0372f7810 */ /* 0x040fe20007ffe0ff */
[----:B------:R-:W-:Y:S01]  /*0880*/  IMAD.MOV.U32 R36, RZ, RZ, -0x800000 ;  /* 0xff800000ff247424 */ /* 0x000fe200078e00ff */
[----:B------:R-:W-:Y:S01]  /*0890*/  IADD3 R51, R55, 0x3e0, RZ ;  /* 0x000003e037337810 */ /* 0x000fe20007ffe0ff */
[----:B--2---:R-:W-:Y:S01]  /*08a0*/  @!P0 HADD2.F32 R58, -RZ, R43.H0_H0 ;  /* 0x2000002bff3a8230 */ /* 0x004fe20000004100 */
[----:B------:R-:W-:Y:S01]  /*08b0*/  ISETP.GE.AND P0, PT, R41, R42, PT ;  /* 0x0000002a2900720c */ /* 0x000fe20003f06270 */
[----:B------:R-:W-:-:S02]  /*08c0*/  VIADD R43, R55, 0x360 ;  /* 0x00000360372b7836 */ /* 0x000fc40000000000 */
[----:B---3--:R-:W-:-:S03]  /*08d0*/  @!P6 HADD2.F32 R56, -RZ, R30.H0_H0 ;  /* 0x2000001eff38e230 */ /* 0x008fc60000004100 */
[----:B------:R-:W-:-:S07]  /*08e0*/  ISETP.GE.AND P6, PT, R43, R42, PT ;  /* 0x0000002a2b00720c */ /* 0x000fce0003fc6270 */
[----:B------:R-:W2:Y:S01]  /*08f0*/  @!P0 LDG.E.U16 R65, desc[UR4][R2.64+0x680] ;  /* 0x0006800402418981 */ /* 0x000ea2000c1e1500 */
[----:B----4-:R-:W-:Y:S01]  /*0900*/  @!P5 HADD2.F32 R38, -RZ, R32.H0_H0 ;  /* 0x20000020ff26d230 */ /* 0x010fe20000004100 */
[----:B------:R-:W-:-:S04]  /*0910*/  ISETP.GE.AND P5, PT, R45, R42, PT ;  /* 0x0000002a2d00720c */ /* 0x000fc80003fa6270 */
[----:B------:R-:W3:Y:S01]  /*0920*/  @!P6 LDG.E.U16 R46, desc[UR4][R2.64+0x6c0] ;  /* 0x0006c004022ee981 */ /* 0x000ee2000c1e1500 */
[----:B------:R-:W-:Y:S01]  /*0930*/  MOV R30, 0xff800000 ;  /* 0xff800000001e7802 */ /* 0x000fe20000000f00 */
[----:B-----5:R-:W-:Y:S01]  /*0940*/  @!P4 HADD2.F32 R36, -RZ, R48.H0_H0 ;  /* 0x20000030ff24c230 */ /* 0x020fe20000004100 */
[----:B------:R-:W-:Y:S01]  /*0950*/  ISETP.GE.AND P4, PT, R47, R42, PT ;  /* 0x0000002a2f00720c */ /* 0x000fe20003f86270 */
[----:B------:R-:W-:Y:S02]  /*0960*/  @!P3 HADD2.F32 R30, -RZ, R49.H0_H0 ;  /* 0x20000031ff1eb230 */ /* 0x000fe40000004100 */
[----:B------:R-:W-:-:S03]  /*0970*/  VIADD R49, R55, 0x3c0 ;  /* 0x000003c037317836 */ /* 0x000fc60000000000 */
[----:B------:R-:W4:Y:S01]  /*0980*/  @!P5 LDG.E.U16 R52, desc[UR4][R2.64+0x700] ;  /* 0x000700040234d981 */ /* 0x000f22000c1e1500 */
[----:B------:R-:W-:Y:S02]  /*0990*/  MOV R32, 0xff800000 ;  /* 0xff80000000207802 */ /* 0x000fe40000000f00 */
[----:B------:R-:W-:Y:S01]  /*09a0*/  ISETP.GE.AND P3, PT, R49, R42, PT ;  /* 0x0000002a3100720c */ /* 0x000fe20003f66270 */
[----:B------:R-:W-:-:S03]  /*09b0*/  @!P2 HADD2.F32 R32, -RZ, R50.H0_H0 ;  /* 0x20000032ff20a230 */ /* 0x000fc60000004100 */
[----:B------:R-:W5:Y:S01]  /*09c0*/  @!P4 LDG.E.U16 R50, desc[UR4][R2.64+0x740] ;  /* 0x000740040232c981 */ /* 0x000f62000c1e1500 */
[----:B------:R-:W-:-:S08]  /*09d0*/  ISETP.GE.AND P2, PT, R51, R42, PT ;  /* 0x0000002a3300720c */ /* 0x000fd00003f46270 */
[----:B------:R-:W5:Y:S05]  /*09e0*/  @!P3 LDG.E.U16 R57, desc[UR4][R2.64+0x780] ;  /* 0x000780040239b981 */ /* 0x000f6a000c1e1500 */
[----:B------:R0:W5:Y:S01]  /*09f0*/  @!P2 LDG.E.U16 R63, desc[UR4][R2.64+0x7c0] ;  /* 0x0007c004023fa981 */ /* 0x000162000c1e1500 */
[----:B------:R-:W-:Y:S01]  /*0a00*/  IMAD.MOV.U32 R42, RZ, RZ, -0x800000 ;  /* 0xff800000ff2a7424 */ /* 0x000fe200078e00ff */
[----:B------:R-:W-:Y:S01]  /*0a10*/  MOV R48, 0xff800000 ;  /* 0xff80000000307802 */ /* 0x000fe20000000f00 */
[----:B------:R-:W-:Y:S01]  /*0a20*/  @!P1 HADD2.F32 R42, -RZ, R44.H0_H0 ;  /* 0x2000002cff2a9230 */ /* 0x000fe20000004100 */
[----:B------:R-:W-:Y:S02]  /*0a30*/  FSETP.GT.FTZ.AND P1, PT, R61, R64, PT ;  /* 0x000000403d00720b */ /* 0x000fe40003f34000 */
[----:B------:R-:W-:-:S02]  /*0a40*/  MOV R44, 0xff800000 ;  /* 0xff800000002c7802 */ /* 0x000fc40000000f00 */
[----:B------:R-:W-:Y:S02]  /*0a50*/  FSEL R67, R61, R64, P1 ;  /* 0x000000403d437208 */ /* 0x000fe40000800000 */
[----:B0-----:R-:W-:Y:S02]  /*0a60*/  MOV R3, 0xff800000 ;  /* 0xff80000000037802 */ /* 0x001fe40000000f00 */
        /* <DEDUP_REMOVED lines=48> */
[----:B--2---:R-:W-:-:S05]  /*0d70*/  @!P0 HADD2.F32 R48, -RZ, R65.H0_H0 ;  /* 0x20000041ff308230 */ /* 0x004fca0000004100 */
[----:B------:R-:W-:Y:S01]  /*0d80*/  FSETP.GT.FTZ.AND P0, PT, R67, R48, PT ;  /* 0x000000304300720b */ /* 0x000fe20003f14000 */
[----:B---3--:R-:W-:-:S03]  /*0d90*/  @!P6 HADD2.F32 R44, -RZ, R46.H0_H0 ;  /* 0x2000002eff2ce230 */ /* 0x008fc60000004100 */
[----:B------:R-:W-:Y:S01]  /*0da0*/  FSEL R67, R67, R48, P0 ;  /* 0x0000003043437208 */ /* 0x000fe20000000000 */
[----:B------:R-:W-:-:S03]  /*0db0*/  IMAD.MOV.U32 R46, RZ, RZ, -0x800000 ;  /* 0xff800000ff2e7424 */ /* 0x000fc600078e00ff */
[----:B------:R-:W-:Y:S01]  /*0dc0*/  FSETP.GT.FTZ.AND P0, PT, R67, R44, PT ;  /* 0x0000002c4300720b */ /* 0x000fe20003f14000 */
[----:B----4-:R-:W-:-:S03]  /*0dd0*/  @!P5 HADD2.F32 R46, -RZ, R52.H0_H0 ;  /* 0x20000034ff2ed230 */ /* 0x010fc60000004100 */
[----:B------:R-:W-:Y:S01]  /*0de0*/  FSEL R67, R67, R44, P0 ;  /* 0x0000002c43437208 */ /* 0x000fe20000000000 */
[----:B------:R-:W-:-:S03]  /*0df0*/  IMAD.MOV.U32 R52, RZ, RZ, -0x800000 ;  /* 0xff800000ff347424 */ /* 0x000fc600078e00ff */
[CC--:B------:R-:W-:Y:S01]  /*0e00*/  FSETP.GT.FTZ.AND P0, PT, R67.reuse, R46.reuse, PT ;  /* 0x0000002e4300720b */ /* 0x0c0fe20003f14000 */
[----:B-----5:R-:W-:Y:S01]  /*0e10*/  @!P4 HADD2.F32 R3, -RZ, R50.H0_H0 ;  /* 0x20000032ff03c230 */ /* 0x020fe20000004100 */
[----:B------:R-:W-:Y:S02]  /*0e20*/  MOV R50, 0xff800000 ;  /* 0xff80000000327802 */ /* 0x000fe40000000f00 */
[----:B------:R-:W-:-:S04]  /*0e30*/  FSEL R2, R67, R46, P0 ;  /* 0x0000002e43027208 */ /* 0x000fc80000000000 */
[----:B------:R-:W-:Y:S01]  /*0e40*/  FSETP.GT.FTZ.AND P0, PT, R2, R3, PT ;  /* 0x000000030200720b */ /* 0x000fe20003f14000 */
[----:B------:R-:W-:-:S03]  /*0e50*/  @!P3 HADD2.F32 R50, -RZ, R57.H0_H0 ;  /* 0x20000039ff32b230 */ /* 0x000fc60000004100 */
[----:B------:R-:W-:Y:S01]  /*0e60*/  FSEL R57, R2, R3, P0 ;  /* 0x0000000302397208 */ /* 0x000fe20000000000 */
[----:B------:R-:W-:-:S03]  /*0e70*/  @!P2 HADD2.F32 R52, -RZ, R63.H0_H0 ;  /* 0x2000003fff34a230 */ /* 0x000fc60000004100 */
        /* <DEDUP_REMOVED lines=19> */
[----:B------:R-:W-:-:S03]  /*0fb0*/  ISETP.GE.AND P0, PT, R59, 0x1, PT ;  /* 0x000000013b00780c */ /* 0x000fc60003f06270 */
        /* <DEDUP_REMOVED lines=12> */
[C---:B------:R-:W-:Y:S01]  /*1080*/  FADD.FTZ R62, -R57.reuse, R62 ;  /* 0x0000003e393e7221 */ /* 0x040fe20000010100 */
[C---:B------:R-:W-:Y:S01]  /*1090*/  FADD.FTZ R60, -R57.reuse, R60 ;  /* 0x0000003c393c7221 */ /* 0x040fe20000010100 */
[----:B------:R-:W-:Y:S01]  /*10a0*/  FADD.FTZ R58, -R57, R58 ;  /* 0x0000003a393a7221 */ /* 0x000fe20000010100 */
[----:B------:R-:W-:Y:S01]  /*10b0*/  FMUL.FTZ R65, R65, 1.4426950216293334961 ;  /* 0x3fb8aa3b41417820 */ /* 0x000fe20000410000 */
[C---:B------:R-:W-:Y:S01]  /*10c0*/  FADD.FTZ R56, -R57.reuse, R56 ;  /* 0x0000003839387221 */ /* 0x040fe20000010100 */
[C---:B------:R-:W-:Y:S01]  /*10d0*/  FADD.FTZ R38, -R57.reuse, R38 ;  /* 0x0000002639267221 */ /* 0x040fe20000010100 */
[----:B------:R1:W-:Y:S01]  /*10e0*/  MUFU.EX2 R26, R61 ;  /* 0x0000003d001a7308 */ /* 0x0003e20000000800 */
[C---:B0-----:R-:W-:Y:S01]  /*10f0*/  FADD.FTZ R64, -R57.reuse, R20 ;  /* 0x0000001439407221 */ /* 0x041fe20000010100 */
[C---:B------:R-:W-:Y:S01]  /*1100*/  FADD.FTZ R30, -R57.reuse, R30 ;  /* 0x0000001e391e7221 */ /* 0x040fe20000010100 */
[C---:B------:R-:W-:Y:S01]  /*1110*/  FADD.FTZ R32, -R57.reuse, R32 ;  /* 0x0000002039207221 */ /* 0x040fe20000010100 */
[C---:B------:R-:W-:Y:S01]  /*1120*/  FADD.FTZ R42, -R57.reuse, R42 ;  /* 0x0000002a392a7221 */ /* 0x040fe20000010100 */
[----:B------:R-:W-:Y:S01]  /*1130*/  FMUL.FTZ R64, R64, 1.4426950216293334961 ;  /* 0x3fb8aa3b40407820 */ /* 0x000fe20000410000 */
[C---:B------:R-:W-:Y:S01]  /*1140*/  FADD.FTZ R48, -R57.reuse, R48 ;  /* 0x0000003039307221 */ /* 0x040fe20000010100 */
[C---:B------:R-:W-:Y:S01]  /*1150*/  FADD.FTZ R46, -R57.reuse, R46 ;  /* 0x0000002e392e7221 */ /* 0x040fe20000010100 */
[----:B------:R0:W-:Y:S01]  /*1160*/  MUFU.EX2 R20, R66 ;  /* 0x0000004200147308 */ /* 0x0001e20000000800 */
[C---:B-1----:R-:W-:Y:S01]  /*1170*/  FADD.FTZ R61, -R57.reuse, R18 ;  /* 0x00000012393d7221 */ /* 0x042fe20000010100 */
[C---:B------:R-:W-:Y:S01]  /*1180*/  FADD.FTZ R3, -R57.reuse, R3 ;  /* 0x0000000339037221 */ /* 0x040fe20000010100 */
[----:B------:R-:W-:Y:S01]  /*1190*/  FADD.FTZ R50, -R57, R50 ;  /* 0x0000003239327221 */ /* 0x000fe20000010100 */
[----:B------:R-:W-:Y:S01]  /*11a0*/  FMUL.FTZ R58, R58, 1.4426950216293334961 ;  /* 0x3fb8aa3b3a3a7820 */ /* 0x000fe20000410000 */
[----:B------:R-:W-:Y:S01]  /*11b0*/  FMUL.FTZ R61, R61, 1.4426950216293334961 ;  /* 0x3fb8aa3b3d3d7820 */ /* 0x000fe20000410000 */
[----:B------:R-:W-:Y:S01]  /*11c0*/  FMUL.FTZ R56, R56, 1.4426950216293334961 ;  /* 0x3fb8aa3b38387820 */ /* 0x000fe20000410000 */
[----:B------:R-:W-:Y:S01]  /*11d0*/  FMUL.FTZ R38, R38, 1.4426950216293334961 ;  /* 0x3fb8aa3b26267820 */ /* 0x000fe20000410000 */
[----:B------:R1:W-:Y:S01]  /*11e0*/  MUFU.EX2 R24, R63 ;  /* 0x0000003f00187308 */ /* 0x0003e20000000800 */
[C---:B0-----:R-:W-:Y:S01]  /*11f0*/  FADD.FTZ R66, -R57.reuse, R12 ;  /* 0x0000000c39427221 */ /* 0x041fe20000010100 */
[----:B------:R-:W-:Y:S01]  /*1200*/  FMUL.FTZ R30, R30, 1.4426950216293334961 ;  /* 0x3fb8aa3b1e1e7820 */ /* 0x000fe20000410000 */
[----:B------:R-:W-:Y:S01]  /*1210*/  FMUL.FTZ R32, R32, 1.4426950216293334961 ;  /* 0x3fb8aa3b20207820 */ /* 0x000fe20000410000 */
[----:B------:R-:W-:Y:S01]  /*1220*/  FMUL.FTZ R42, R42, 1.4426950216293334961 ;  /* 0x3fb8aa3b2a2a7820 */ /* 0x000fe20000410000 */
[----:B------:R-:W-:Y:S01]  /*1230*/  FMUL.FTZ R66, R66, 1.4426950216293334961 ;  /* 0x3fb8aa3b42427820 */ /* 0x000fe20000410000 */
[----:B------:R-:W-:Y:S01]  /*1240*/  FMUL.FTZ R48, R48, 1.4426950216293334961 ;  /* 0x3fb8aa3b30307820 */ /* 0x000fe20000410000 */
[----:B------:R-:W-:Y:S01]  /*1250*/  FMUL.FTZ R46, R46, 1.4426950216293334961 ;  /* 0x3fb8aa3b2e2e7820 */ /* 0x000fe20000410000 */
[----:B------:R-:W0:Y:S01]  /*1260*/  MUFU.EX2 R2, R2 ;  /* 0x0000000200027308 */ /* 0x000e220000000800 */
[----:B-1----:R-:W-:Y:S01]  /*1270*/  FADD.FTZ R63, -R57, R16 ;  /* 0x00000010393f7221 */ /* 0x002fe20000010100 */
[----:B------:R-:W-:-:S03]  /*1280*/  FMUL.FTZ R50, R50, 1.4426950216293334961 ;  /* 0x3fb8aa3b32327820 */ /* 0x000fc60000410000 */
[----:B------:R-:W-:-:S03]  /*1290*/  FMUL.FTZ R63, R63, 1.4426950216293334961 ;  /* 0x3fb8aa3b3f3f7820 */ /* 0x000fc60000410000 */
[----:B------:R1:W-:Y:S08]  /*12a0*/  MUFU.EX2 R18, R64 ;  /* 0x0000004000127308 */ /* 0x0003f00000000800 */
[----:B------:R2:W3:Y:S01]  /*12b0*/  MUFU.EX2 R22, R65 ;  /* 0x0000004100167308 */ /* 0x0004e20000000800 */
[----:B-1----:R-:W-:-:S04]  /*12c0*/  FADD.FTZ R64, -R57, R10 ;  /* 0x0000000a39407221 */ /* 0x002fc80000010100 */
[----:B------:R-:W-:-:S03]  /*12d0*/  FMUL.FTZ R64, R64, 1.4426950216293334961 ;  /* 0x3fb8aa3b40407820 */ /* 0x000fc60000410000 */
[----:B------:R1:W-:Y:S01]  /*12e0*/  MUFU.EX2 R10, R66 ;  /* 0x00000042000a7308 */ /* 0x0003e20000000800 */
[----:B--2---:R-:W-:-:S04]  /*12f0*/  FADD.FTZ R65, -R57, R14 ;  /* 0x0000000e39417221 */ /* 0x004fc80000010100 */
[----:B------:R-:W-:-:S03]  /*1300*/  FMUL.FTZ R65, R65, 1.4426950216293334961 ;  /* 0x3fb8aa3b41417820 */ /* 0x000fc60000410000 */
[----:B------:R2:W4:Y:S01]  /*1310*/  MUFU.EX2 R16, R61 ;  /* 0x0000003d00107308 */ /* 0x0005220000000800 */
[----:B-1----:R-:W-:-:S04]  /*1320*/  FADD.FTZ R66, -R57, R40 ;  /* 0x0000002839427221 */ /* 0x002fc80000010100 */
[----:B------:R-:W-:-:S03]  /*1330*/  FMUL.FTZ R66, R66, 1.4426950216293334961 ;  /* 0x3fb8aa3b42427820 */ /* 0x000fc60000410000 */
[----:B------:R1:W5:Y:S01]  /*1340*/  MUFU.EX2 R14, R63 ;  /* 0x0000003f000e7308 */ /* 0x0003620000000800 */
[----:B--2---:R-:W-:-:S04]  /*1350*/  FADD.FTZ R61, -R57, R8 ;  /* 0x00000008393d7221 */ /* 0x004fc80000010100 */
[----:B------:R-:W-:-:S03]  /*1360*/  FMUL.FTZ R61, R61, 1.4426950216293334961 ;  /* 0x3fb8aa3b3d3d7820 */ /* 0x000fc60000410000 */
[----:B------:R2:W-:Y:S01]  /*1370*/  MUFU.EX2 R8, R64 ;  /* 0x0000004000087308 */ /* 0x0005e20000000800 */
        /* <DEDUP_REMOVED lines=9> */
[----:B--2---:R-:W-:Y:S01]  /*1410*/  FMUL.FTZ R66, R62, 1.4426950216293334961 ;  /* 0x3fb8aa3b3e427820 */ /* 0x004fe20000410000 */
[----:B------:R-:W-:-:S06]  /*1420*/  FADD.FTZ R62, -R57, R44 ;  /* 0x0000002c393e7221 */ /* 0x000fcc0000010100 */
[----:B------:R2:W5:Y:S01]  /*1430*/  MUFU.EX2 R34, R63 ;  /* 0x0000003f00227308 */ /* 0x0005620000000800 */
[----:B-1----:R-:W-:-:S04]  /*1440*/  FADD.FTZ R61, -R57, R36 ;  /* 0x00000024393d7221 */ /* 0x002fc80000010100 */
[----:B------:R-:W-:-:S03]  /*1450*/  FMUL.FTZ R61, R61, 1.4426950216293334961 ;  /* 0x3fb8aa3b3d3d7820 */ /* 0x000fc60000410000 */
[----:B------:R1:W5:Y:S01]  /*1460*/  MUFU.EX2 R40, R65 ;  /* 0x0000004100287308 */ /* 0x0003620000000800 */
[----:B--2---:R-:W-:Y:S01]  /*1470*/  FADD.FTZ R63, -R57, R52 ;  /* 0x00000034393f7221 */ /* 0x004fe20000010100 */
[----:B0-----:R-:W-:Y:S01]  /*1480*/  FADD.FTZ R57, RZ, R2 ;  /* 0x00000002ff397221 */ /* 0x001fe20000010000 */
[----:B------:R-:W-:Y:S01]  /*1490*/  FMUL.FTZ R52, R60, 1.4426950216293334961 ;  /* 0x3fb8aa3b3c347820 */ /* 0x000fe20000410000 */
[----:B------:R-:W-:Y:S02]  /*14a0*/  FMUL.FTZ R60, R62, 1.4426950216293334961 ;  /* 0x3fb8aa3b3e3c7820 */ /* 0x000fe40000410000 */
[----:B------:R-:W-:Y:S02]  /*14b0*/  FADD.FTZ R57, R57, R28 ;  /* 0x0000001c39397221 */ /* 0x000fe40000010000 */
[----:B------:R-:W0:Y:S02]  /*14c0*/  MUFU.EX2 R36, R64 ;  /* 0x0000004000247308 */ /* 0x000e240000000800 */
[----:B-1----:R-:W-:-:S04]  /*14d0*/  FADD.FTZ R65, R57, R26 ;  /* 0x0000001a39417221 */ /* 0x002fc80000010000 */
[----:B------:R-:W-:Y:S02]  /*14e0*/  FADD.FTZ R65, R65, R24 ;  /* 0x0000001841417221 */ /* 0x000fe40000010000 */
[----:B------:R-:W1:Y:S02]  /*14f0*/  MUFU.EX2 R44, R66 ;  /* 0x00000042002c7308 */ /* 0x000e640000000800 */
[----:B---3--:R-:W-:-:S04]  /*1500*/  FADD.FTZ R65, R65, R22 ;  /* 0x0000001641417221 */ /* 0x008fc80000010000 */
[----:B------:R-:W-:Y:S02]  /*1510*/  FADD.FTZ R65, R65, R20 ;  /* 0x0000001441417221 */ /* 0x000fe40000010000 */
[----:B------:R-:W2:Y:S02]  /*1520*/  MUFU.EX2 R52, R52 ;  /* 0x0000003400347308 */ /* 0x000ea40000000800 */
[----:B------:R-:W-:-:S04]  /*1530*/  FADD.FTZ R65, R65, R18 ;  /* 0x0000001241417221 */ /* 0x000fc80000010000 */
[----:B----4-:R-:W-:Y:S02]  /*1540*/  FADD.FTZ R65, R65, R16 ;  /* 0x0000001041417221 */ /* 0x010fe40000010000 */
[----:B------:R-:W3:Y:S02]  /*1550*/  MUFU.EX2 R57, R58 ;  /* 0x0000003a00397308 */ /* 0x000ee40000000800 */
[----:B-----5:R-:W-:-:S04]  /*1560*/  FADD.FTZ R65, R65, R14 ;  /* 0x0000000e41417221 */ /* 0x020fc80000010000 */
[----:B------:R-:W-:Y:S02]  /*1570*/  FADD.FTZ R65, R65, R12 ;  /* 0x0000000c41417221 */ /* 0x000fe40000010000 */
[----:B------:R-:W4:Y:S02]  /*1580*/  MUFU.EX2 R56, R56 ;  /* 0x0000003800387308 */ /* 0x000f240000000800 */
[----:B------:R-:W-:-:S04]  /*1590*/  FADD.FTZ R65, R65, R10 ;  /* 0x0000000a41417221 */ /* 0x000fc80000010000 */
[----:B------:R-:W-:Y:S02]  /*15a0*/  FADD.FTZ R65, R65, R8 ;  /* 0x0000000841417221 */ /* 0x000fe40000010000 */
[----:B------:R-:W5:Y:S02]  /*15b0*/  MUFU.EX2 R38, R38 ;  /* 0x0000002600267308 */ /* 0x000f640000000800 */
[----:B------:R-:W-:-:S04]  /*15c0*/  FADD.FTZ R65, R65, R6 ;  /* 0x0000000641417221 */ /* 0x000fc80000010000 */
[----:B------:R-:W-:Y:S02]  /*15d0*/  FADD.FTZ R65, R65, R34 ;  /* 0x0000002241417221 */ /* 0x000fe40000010000 */
[----:B------:R3:W5:Y:S02]  /*15e0*/  MUFU.EX2 R58, R61 ;  /* 0x0000003d003a7308 */ /* 0x0007640000000800 */
[----:B------:R-:W-:-:S04]  /*15f0*/  FADD.FTZ R65, R65, R40 ;  /* 0x0000002841417221 */ /* 0x000fc80000010000 */
[----:B------:R-:W-:Y:S02]  /*1600*/  FADD.FTZ R65, R65, R54 ;  /* 0x0000003641417221 */ /* 0x000fe40000010000 */
[----:B------:R-:W5:Y:S02]  /*1610*/  MUFU.EX2 R30, R30 ;  /* 0x0000001e001e7308 */ /* 0x000f640000000800 */
[----:B0-----:R-:W-:-:S04]  /*1620*/  FADD.FTZ R65, R65, R36 ;  /* 0x0000002441417221 */ /* 0x001fc80000010000 */
[----:B-1----:R-:W-:Y:S02]  /*1630*/  FADD.FTZ R65, R65, R44 ;  /* 0x0000002c41417221 */ /* 0x002fe40000010000 */
[----:B------:R-:W0:Y:S02]  /*1640*/  MUFU.EX2 R32, R32 ;  /* 0x0000002000207308 */ /* 0x000e240000000800 */
[----:B--2---:R-:W-:Y:S01]  /*1650*/  FADD.FTZ R62, R65, R52 ;  /* 0x00000034413e7221 */ /* 0x004fe20000010000 */
[----:B------:R-:W-:-:S03]  /*1660*/  FMUL.FTZ R65, R3, 1.4426950216293334961 ;  /* 0x3fb8aa3b03417820 */ /* 0x000fc60000410000 */
[----:B---3--:R-:W-:Y:S01]  /*1670*/  FADD.FTZ R61, R62, R57 ;  /* 0x000000393e3d7221 */ /* 0x008fe20000010000 */
[----:B------:R-:W-:Y:S01]  /*1680*/  FMUL.FTZ R62, R63, 1.4426950216293334961 ;  /* 0x3fb8aa3b3f3e7820 */ /* 0x000fe20000410000 */
[----:B------:R-:W1:Y:S02]  /*1690*/  MUFU.EX2 R42, R42 ;  /* 0x0000002a002a7308 */ /* 0x000e640000000800 */
[----:B----4-:R-:W-:-:S04]  /*16a0*/  FADD.FTZ R61, R61, R56 ;  /* 0x000000383d3d7221 */ /* 0x010fc80000010000 */
[----:B-----5:R-:W-:Y:S02]  /*16b0*/  FADD.FTZ R61, R61, R38 ;  /* 0x000000263d3d7221 */ /* 0x020fe40000010000 */
[----:B------:R-:W2:Y:S02]  /*16c0*/  MUFU.EX2 R48, R48 ;  /* 0x0000003000307308 */ /* 0x000ea40000000800 */
[----:B------:R-:W-:-:S04]  /*16d0*/  FADD.FTZ R3, R61, R58 ;  /* 0x0000003a3d037221 */ /* 0x000fc80000010000 */
[----:B------:R-:W-:Y:S02]  /*16e0*/  FADD.FTZ R3, R3, R30 ;  /* 0x0000001e03037221 */ /* 0x000fe40000010000 */
[----:B------:R-:W3:Y:S02]  /*16f0*/  MUFU.EX2 R60, R60 ;  /* 0x0000003c003c7308 */ /* 0x000ee40000000800 */
[----:B0-----:R-:W-:-:S04]  /*1700*/  FADD.FTZ R3, R3, R32 ;  /* 0x0000002003037221 */ /* 0x001fc80000010000 */
[----:B-1----:R-:W-:Y:S02]  /*1710*/  FADD.FTZ R3, R3, R42 ;  /* 0x0000002a03037221 */ /* 0x002fe40000010000 */
[----:B------:R-:W0:Y:S02]  /*1720*/  MUFU.EX2 R46, R46 ;  /* 0x0000002e002e7308 */ /* 0x000e240000000800 */
[----:B--2---:R-:W-:-:S06]  /*1730*/  FADD.FTZ R3, R3, R48 ;  /* 0x0000003003037221 */ /* 0x004fcc0000010000 */
[----:B------:R-:W1:Y:S01]  /*1740*/  MUFU.EX2 R61, R65 ;  /* 0x00000041003d7308 */ /* 0x000e620000000800 */
[----:B---3--:R-:W-:-:S07]  /*1750*/  FADD.FTZ R3, R3, R60 ;  /* 0x0000003c03037221 */ /* 0x008fce0000010000 */
[----:B------:R-:W2:Y:S01]  /*1760*/  MUFU.EX2 R50, R50 ;  /* 0x0000003200327308 */ /* 0x000ea20000000800 */
[----:B0-----:R-:W-:-:S07]  /*1770*/  FADD.FTZ R64, R3, R46 ;  /* 0x0000002e03407221 */ /* 0x001fce0000010000 */
[----:B------:R-:W0:Y:S01]  /*1780*/  MUFU.EX2 R62, R62 ;  /* 0x0000003e003e7308 */ /* 0x000e220000000800 */
[----:B-1----:R-:W-:-:S04]  /*1790*/  FADD.FTZ R3, R64, R61 ;  /* 0x0000003d40037221 */ /* 0x002fc80000010000 */
[----:B--2---:R-:W-:-:S04]  /*17a0*/  FADD.FTZ R3, R3, R50 ;  /* 0x0000003203037221 */ /* 0x004fc80000010000 */
        /* <DEDUP_REMOVED lines=17> */
[----:B------:R-:W-:-:S09]  /*18c0*/  MOV R59, 0x7fc00000 ;  /* 0x7fc00000003b7802 */ /* 0x000fd20000000f00 */
        /* <DEDUP_REMOVED lines=58> */
[----:B------:R-:W-:Y:S01]  /*1c70*/  IADD3 R9, R4, 0x140, RZ ;  /* 0x0000014004097810 */ /* 0x000fe20007ffe0ff */
[----:B------:R-:W-:-:S03]  /*1c80*/  IMAD.MOV.U32 R5, RZ, RZ, 0x7fc00000 ;  /* 0x7fc00000ff057424 */ /* 0x000fc600078e00ff */
[----:B------:R-:W-:Y:S01]  /*1c90*/  ISETP.GE.AND P1, PT, R9, R0, PT ;  /* 0x000000000900720c */ /* 0x000fe20003f26270 */
[----:B-1----:R-:W-:-:S05]  /*1ca0*/  @P0 FMUL.FTZ R5, R12, R7 ;  /* 0x000000070c050220 */ /* 0x002fca0000410000 */
        /* <DEDUP_REMOVED lines=137> */
.L_x_4390:
        /* <DEDUP_REMOVED lines=12> */
.L_x_11831:


//--------------------- .text._ZN43_GLOBAL__N__9ae7fba5_10_SoftMax_cu_9f978f6320softmax_warp_forwardIN3c104HalfEffLi9ELb0ELb0EEEvPT0_PKT_iiiPKbib --------------------------
	.section	.text._ZN43_GLOBAL__N__9ae7fba5_10_SoftMax_cu_9f978f6320softmax_warp_forwardIN3c104HalfEffLi9ELb0ELb0EEEvPT0_PKT_iiiPKbib,"ax",@progbits
	.align	128
.text._ZN43_GLOBAL__N__9ae7fba5_10_SoftMax_cu_9f978f6320softmax_warp_forwardIN3c104HalfEffLi9ELb0ELb0EEEvPT0_PKT_iiiPKbib:
        .type           _ZN43_GLOBAL__N__9ae7fba5_10_SoftMax_cu_9f978f6320softmax_warp_forwardIN3c104HalfEffLi9ELb0ELb0EEEvPT0_PKT_iiiPKbib,@function
        .size           _ZN43_GLOBAL__N__9ae7fba5_10_SoftMax_cu_9f978f6320softmax_warp_forwardIN3c104HalfEffLi9ELb0ELb0EEEvPT0_PKT_iiiPKbib,(.L_x_11832 - _ZN43_GLOBAL__N__9ae7fba5_10_SoftMax_cu_9f978f6320softmax_warp_forwardIN3c104HalfEffLi9ELb0ELb0EEEvPT0_PKT_iiiPKbib)
        .other          _ZN43_GLOBAL__N__9ae7fba5_10_SoftMax_cu_9f978f6320softmax_warp_forwardIN3c104HalfEffLi9ELb0ELb0EEEvPT0_PKT_iiiPKbib,@"STO_CUDA_ENTRY STV_DEFAULT"
_ZN43_GLOBAL__N__9ae7fba5_10_SoftMax_cu_9f978f6320softmax_warp_forwardIN3c104HalfEffLi9ELb0ELb0EEEvPT0_PKT_iiiPKbib:
[----:B------:R-:W-:Y:S01]  /*0000*/  LDC R1, c[0x0][0x28] ;  /* 0x00000a00ff017b82 */ /* 0x000fe20000000800 */
[----:B------:R-:W0:Y:S07]  /*0010*/  S2R R3, SR_TID.Y ;  /* 0x0000000000037919 */ /* 0x000e2e0000002200 */
[----:B------:R-:W0:Y:S01]  /*0020*/  S2UR UR4, SR_CTAID.X ;  /* 0x00000000000479c3 */ /* 0x000e220000002500 */
[----:B------:R-:W-:Y:S01]  /*0030*/  ULDC UR6, c[0x0][0x228] ;  /* 0x00008a0000067ab9 */ /* 0x000fe20000000800 */
[----:B------:R-:W1:Y:S06]  /*0040*/  S2R R17, SR_TID.X ;  /* 0x0000000000117919 */ /* 0x000e6c0000002100 */
[----:B------:R-:W0:Y:S02]  /*0050*/  LDC R14, c[0x0][0x4] ;  /* 0x00000100ff0e7b82 */ /* 0x000e240000000800 */
[----:B0-----:R-:W-:Y:S01]  /*0060*/  IMAD R14, R14, UR4, R3 ;  /* 0x000000040e0e7c24 */ /* 0x001fe2000f8e0203 */
[----:B------:R-:W-:-:S05]  /*0070*/  ULDC.64 UR4, c[0x0][0x220] ;  /* 0x0000880000047ab9 */ /* 0x000fca0000000a00 */
[----:B------:R-:W0:Y:S01]  /*0080*/  LDC.64 R2, c[0x0][0x218] ;  /* 0x00008600ff027b82 */ /* 0x000e220000000a00 */
[----:B-1----:R-:W-:Y:S02]  /*0090*/  IADD3 R15, R17, 0x20, RZ ;  /* 0x00000020110f7810 */ /* 0x002fe40007ffe0ff */
[C---:B------:R-:W-:Y:S01]  /*00a0*/  IADD3 R32, -R14.reuse, UR4, RZ ;  /* 0x000000040e207c10 */ /* 0x040fe2000fffe1ff */
[----:B------:R-:W-:Y:S01]  /*00b0*/  IMAD R14, R14, UR5, R17 ;  /* 0x000000050e0e7c24 */ /* 0x000fe2000f8e0211 */
[----:B------:R-:W-:Y:S02]  /*00c0*/  ULDC.64 UR4, c[0x0][0x208] ;  /* 0x0000820000047ab9 */ /* 0x000fe40000000a00 */
[----:B------:R-:W-:-:S04]  /*00d0*/  ISETP.GT.AND P0, PT, R32, RZ, PT ;  /* 0x000000ff2000720c */ /* 0x000fc80003f04270 */
[----:B------:R-:W-:-:S04]  /*00e0*/  SEL R22, RZ, UR6, !P0 ;  /* 0x00000006ff167c07 */ /* 0x000fc8000c000000 */
[-C--:B------:R-:W-:Y:S02]  /*00f0*/  ISETP.GE.AND P2, PT, R17, R22.reuse, PT ;  /* 0x000000161100720c */ /* 0x080fe40003f46270 */
[----:B------:R-:W-:Y:S01]  /*0100*/  ISETP.GE.AND P1, PT, R15, R22, PT ;  /* 0x000000160f00720c */ /* 0x000fe20003f26270 */
[----:B0-----:R-:W-:-:S10]  /*0110*/  IMAD.WIDE R2, R14, 0x2, R2 ;  /* 0x000000020e027825 */ /* 0x001fd400078e0202 */
[----:B------:R-:W2:Y:S04]  /*0120*/  @!P2 LDG.E.U16 R8, desc[UR4][R2.64] ;  /* 0x000000040208a981 */ /* 0x000ea8000c1e1500 */
[----:B------:R-:W3:Y:S01]  /*0130*/  @!P1 LDG.E.U16 R0, desc[UR4][R2.64+0x40] ;  /* 0x0000400402009981 */ /* 0x000ee2000c1e1500 */
[----:B------:R-:W-:-:S05]  /*0140*/  VIADD R13, R17, 0x40 ;  /* 0x00000040110d7836 */ /* 0x000fca0000000000 */
[----:B------:R-:W-:-:S13]  /*0150*/  ISETP.GE.AND P0, PT, R13, R22, PT ;  /* 0x000000160d00720c */ /* 0x000fda0003f06270 */
[----:B------:R-:W4:Y:S01]  /*0160*/  @!P0 LDG.E.U16 R4, desc[UR4][R2.64+0x80] ;  /* 0x0000800402048981 */ /* 0x000f22000c1e1500 */
[C---:B------:R-:W-:Y:S01]  /*0170*/  IADD3 R12, R17.reuse, 0x60, RZ ;  /* 0x00000060110c7810 */ /* 0x040fe20007ffe0ff */
[C---:B------:R-:W-:Y:S01]  /*0180*/  VIADD R11, R17.reuse, 0x80 ;  /* 0x00000080110b7836 */ /* 0x040fe20000000000 */
[----:B------:R-:W-:Y:S02]  /*0190*/  IADD3 R7, R17, 0xa0, RZ ;  /* 0x000000a011077810 */ /* 0x000fe40007ffe0ff */
[-C--:B------:R-:W-:Y:S02]  /*01a0*/  ISETP.GE.AND P4, PT, R12, R22.reuse, PT ;  /* 0x000000160c00720c */ /* 0x080fe40003f86270 */
[-C--:B------:R-:W-:Y:S02]  /*01b0*/  ISETP.GE.AND P3, PT, R11, R22.reuse, PT ;  /* 0x000000160b00720c */ /* 0x080fe40003f66270 */
[----:B------:R-:W-:Y:S01]  /*01c0*/  ISETP.GE.AND P6, PT, R7, R22, PT ;  /* 0x000000160700720c */ /* 0x000fe20003fc6270 */
[----:B------:R-:W-:-:S08]  /*01d0*/  VIADD R7, R17, 0xc0 ;  /* 0x000000c011077836 */ /* 0x000fd00000000000 */
[----:B------:R-:W5:Y:S01]  /*01e0*/  @!P4 LDG.E.U16 R5, desc[UR4][R2.64+0xc0] ;  /* 0x0000c0040205c981 */ /* 0x000f62000c1e1500 */
[----:B------:R-:W-:-:S03]  /*01f0*/  ISETP.GE.AND P5, PT, R7, R22, PT ;  /* 0x000000160700720c */ /* 0x000fc60003fa6270 */
[----:B------:R-:W5:Y:S01]  /*0200*/  @!P3 LDG.E.U16 R6, desc[UR4][R2.64+0x100] ;  /* 0x000100040206b981 */ /* 0x000f62000c1e1500 */
[C---:B------:R-:W-:Y:S01]  /*0210*/  VIADD R7, R17.reuse, 0xe0 ;  /* 0x000000e011077836 */ /* 0x040fe20000000000 */
[----:B------:R-:W-:Y:S02]  /*0220*/  MOV R35, 0xff800000 ;  /* 0xff80000000237802 */ /* 0x000fe40000000f00 */
[----:B------:R-:W5:Y:S01]  /*0230*/  @!P6 LDG.E.U16 R18, desc[UR4][R2.64+0x140] ;  /* 0x000140040212e981 */ /* 0x000f62000c1e1500 */
[C---:B------:R-:W-:Y:S01]  /*0240*/  VIADD R10, R17.reuse, 0x100 ;  /* 0x00000100110a7836 */ /* 0x040fe20000000000 */
[----:B------:R-:W-:Y:S01]  /*0250*/  MOV R16, 0xff800000 ;  /* 0xff80000000107802 */ /* 0x000fe20000000f00 */
[----:B------:R-:W-:Y:S01]  /*0260*/  VIADD R9, R17, 0x120 ;  /* 0x0000012011097836 */ /* 0x000fe20000000000 */
[----:B------:R-:W-:Y:S01]  /*0270*/  MOV R33, 0xff800000 ;  /* 0xff80000000217802 */ /* 0x000fe20000000f00 */
[----:B--2---:R-:W-:Y:S01]  /*0280*/  @!P2 HADD2.F32 R35, -RZ, R8.H0_H0 ;  /* 0x20000008ff23a230 */ /* 0x004fe20000004100 */
[-C--:B------:R-:W-:Y:S01]  /*0290*/  ISETP.GE.AND P2, PT, R7, R22.reuse, PT ;  /* 0x000000160700720c */ /* 0x080fe20003f46270 */
[----:B---3--:R-:W-:Y:S01]  /*02a0*/  @!P1 HADD2.F32 R16, -RZ, R0.H0_H0 ;  /* 0x20000000ff109230 */ /* 0x008fe20000004100 */
[-C--:B------:R-:W-:Y:S01]  /*02b0*/  ISETP.GE.AND P1, PT, R10, R22.reuse, PT ;  /* 0x000000160a00720c */ /* 0x080fe20003f26270 */
[----:B------:R-:W2:Y:S10]  /*02c0*/  @!P5 LDG.E.U16 R0, desc[UR4][R2.64+0x180] ;  /* 0x000180040200d981 */ /* 0x000eb4000c1e1500 */
[----:B------:R-:W3:Y:S04]  /*02d0*/  @!P2 LDG.E.U16 R21, desc[UR4][R2.64+0x1c0] ;  /* 0x0001c0040215a981 */ /* 0x000ee8000c1e1500 */
[----:B------:R-:W3:Y:S01]  /*02e0*/  @!P1 LDG.E.U16 R24, desc[UR4][R2.64+0x200] ;  /* 0x0002000402189981 */ /* 0x000ee2000c1e1500 */
[----:B----4-:R-:W-:Y:S01]  /*02f0*/  @!P0 HADD2.F32 R33, -RZ, R4.H0_H0 ;  /* 0x20000004ff218230 */ /* 0x010fe20000004100 */
[----:B------:R-:W-:-:S13]  /*0300*/  ISETP.GE.AND P0, PT, R9, R22, PT ;  /* 0x000000160900720c */ /* 0x000fda0003f06270 */
[----:B------:R-:W4:Y:S01]  /*0310*/  @!P0 LDG.E.U16 R23, desc[UR4][R2.64+0x240] ;  /* 0x0002400402178981 */ /* 0x000f22000c1e1500 */
[----:B------:R-:W-:Y:S01]  /*0320*/  VIADD R8, R17, 0x140 ;  /* 0x0000014011087836 */ /* 0x000fe20000000000 */
[----:B------:R-:W-:Y:S01]  /*0330*/  MOV R31, 0xff800000 ;  /* 0xff800000001f7802 */ /* 0x000fe20000000f00 */
[----:B-----5:R-:W-:-:S03]  /*0340*/  @!P4 HADD2.F32 R31, -RZ, R5.H0_H0 ;  /* 0x20000005ff1fc230 */ /* 0x020fc60000004100 */
[----:B------:R-:W-:Y:S01]  /*0350*/  ISETP.GE.AND P4, PT, R8, R22, PT ;  /* 0x000000160800720c */ /* 0x000fe20003f86270 */
[----:B------:R-:W-:Y:S01]  /*0360*/  VIADD R7, R17, 0x160 ;  /* 0x0000016011077836 */ /* 0x000fe20000000000 */
[----:B------:R-:W-:Y:S01]  /*0370*/  MOV R29, 0xff800000 ;  /* 0xff800000001d7802 */ /* 0x000fe20000000f00 */
[----:B------:R-:W-:-:S03]  /*0380*/  @!P3 HADD2.F32 R29, -RZ, R6.H0_H0 ;  /* 0x20000006ff1db230 */ /* 0x000fc60000004100 */
[----:B------:R-:W-:Y:S01]  /*0390*/  ISETP.GE.AND P3, PT, R7, R22, PT ;  /* 0x000000160700720c */ /* 0x000fe20003f66270 */
[----:B------:R-:W-:Y:S01]  /*03a0*/  VIADD R6, R17, 0x180 ;  /* 0x0000018011067836 */ /* 0x000fe20000000000 */
[----:B------:R-:W-:Y:S01]  /*03b0*/  MOV R27, 0xff800000 ;  /* 0xff800000001b7802 */ /* 0x000fe20000000f00 */
[----:B------:R-:W-:-:S04]  /*03c0*/  @!P6 HADD2.F32 R27, -RZ, R18.H0_H0 ;  /* 0x20000012ff1be230 */ /* 0x000fc80000004100 */
[----:B------:R-:W5:Y:S01]  /*03d0*/  @!P4 LDG.E.U16 R34, desc[UR4][R2.64+0x280] ;  /* 0x000280040222c981 */ /* 0x000f62000c1e1500 */
[----:B------:R-:W-:Y:S01]  /*03e0*/  ISETP.GE.AND P6, PT, R6, R22, PT ;  /* 0x000000160600720c */ /* 0x000fe20003fc6270 */
[----:B------:R-:W-:Y:S01]  /*03f0*/  VIADD R5, R17, 0x1a0 ;  /* 0x000001a011057836 */ /* 0x000fe20000000000 */
[----:B------:R-:W-:-:S03]  /*0400*/  MOV R20, 0xff800000 ;  /* 0xff80000000147802 */ /* 0x000fc60000000f00 */
[----:B------:R-:W5:Y:S01]  /*0410*/  @!P3 LDG.E.U16 R30, desc[UR4][R2.64+0x2c0] ;  /* 0x0002c004021eb981 */ /* 0x000f62000c1e1500 */
[----:B------:R-:W-:Y:S01]  /*0420*/  VIADD R4, R17, 0x1c0 ;  /* 0x000001c011047836 */ /* 0x000fe20000000000 */
[----:B------:R-:W-:-:S06]  /*0430*/  MOV R19, 0xff800000 ;  /* 0xff80000000137802 */ /* 0x000fcc0000000f00 */
[----:B------:R-:W5:Y:S01]  /*0440*/  @!P6 LDG.E.U16 R26, desc[UR4][R2.64+0x300] ;  /* 0x00030004021ae981 */ /* 0x000f62000c1e1500 */
[----:B------:R-:W-:Y:S01]  /*0450*/  MOV R18, 0xff800000 ;  /* 0xff80000000127802 */ /* 0x000fe20000000f00 */
[----:B--2---:R-:W-:Y:S01]  /*0460*/  @!P5 HADD2.F32 R20, -RZ, R0.H0_H0 ;  /* 0x20000000ff14d230 */ /* 0x004fe20000004100 */
[-C--:B------:R-:W-:Y:S01]  /*0470*/  ISETP.GE.AND P5, PT, R5, R22.reuse, PT ;  /* 0x000000160500720c */ /* 0x080fe20003fa6270 */
[----:B------:R-:W-:Y:S02]  /*0480*/  VIADD R0, R17, 0x1e0 ;  /* 0x000001e011007836 */ /* 0x000fe40000000000 */
[----:B---3--:R-:W-:Y:S01]  /*0490*/  @!P2 HADD2.F32 R19, -RZ, R21.H0_H0 ;  /* 0x20000015ff13a230 */ /* 0x008fe20000004100 */
[----:B------:R-:W-:Y:S01]  /*04a0*/  ISETP.GE.AND P2, PT, R4, R22, PT ;  /* 0x000000160400720c */ /* 0x000fe20003f46270 */
[----:B------:R-:W-:-:S08]  /*04b0*/  @!P1 HADD2.F32 R18, -RZ, R24.H0_H0 ;  /* 0x20000018ff129230 */ /* 0x000fd00000004100 */
[----:B------:R-:W2:Y:S01]  /*04c0*/  @!P5 LDG.E.U16 R24, desc[UR4][R2.64+0x340] ;  /* 0x000340040218d981 */ /* 0x000ea2000c1e1500 */
[----:B------:R-:W-:-:S03]  /*04d0*/  ISETP.GE.AND P1, PT, R0, R22, PT ;  /* 0x000000160000720c */ /* 0x000fc60003f26270 */
[----:B------:R-:W3:Y:S10]  /*04e0*/  @!P2 LDG.E.U16 R25, desc[UR4][R2.64+0x380] ;  /* 0x000380040219a981 */ /* 0x000ef4000c1e1500 */
[----:B------:R0:W3:Y:S01]  /*04f0*/  @!P1 LDG.E.U16 R28, desc[UR4][R2.64+0x3c0] ;  /* 0x0003c004021c9981 */ /* 0x0000e2000c1e1500 */
[----:B------:R-:W-:Y:S01]  /*0500*/  MOV R21, 0xff800000 ;  /* 0xff80000000157802 */ /* 0x000fe20000000f00 */
[----:B----4-:R-:W-:Y:S01]  /*0510*/  @!P0 HADD2.F32 R21, -RZ, R23.H0_H0 ;  /* 0x20000017ff158230 */ /* 0x010fe20000004100 */
        /* <DEDUP_REMOVED lines=18> */
[----:B-----5:R-:W-:-:S03]  /*0640*/  @!P4 HADD2.F32 R2, -RZ, R34.H0_H0 ;  /* 0x20000022ff02c230 */ /* 0x020fc60000004100 */
[----:B------:R-:W-:Y:S02]  /*0650*/  FSEL R23, R22, R21, P0 ;  /* 0x0000001516177208 */ /* 0x000fe40000000000 */
[----:B------:R-:W-:Y:S02]  /*0660*/  MOV R3, 0xff800000 ;  /* 0xff80000000037802 */ /* 0x000fe40000000f00 */
[----:B------:R-:W-:Y:S01]  /*0670*/  FSETP.GT.FTZ.AND P0, PT, R23, R2, PT ;  /* 0x000000021700720b */ /* 0x000fe20003f14000 */
[----:B------:R-:W-:-:S03]  /*0680*/  @!P3 HADD2.F32 R3, -RZ, R30.H0_H0 ;  /* 0x2000001eff03b230 */ /* 0x000fc60000004100 */
[----:B------:R-:W-:Y:S01]  /*0690*/  FSEL R30, R23, R2, P0 ;  /* 0x00000002171e7208 */ /* 0x000fe20000000000 */
[----:B------:R-:W-:-:S03]  /*06a0*/  IMAD.MOV.U32 R22, RZ, RZ, -0x800000 ;  /* 0xff800000ff167424 */ /* 0x000fc600078e00ff */
[----:B------:R-:W-:Y:S01]  /*06b0*/  FSETP.GT.FTZ.AND P0, PT, R30, R3, PT ;  /* 0x000000031e00720b */ /* 0x000fe20003f14000 */
[----:B------:R-:W-:-:S03]  /*06c0*/  @!P6 HADD2.F32 R22, -RZ, R26.H0_H0 ;  /* 0x2000001aff16e230 */ /* 0x000fc60000004100 */
[----:B------:R-:W-:Y:S02]  /*06d0*/  FSEL R37, R30, R3, P0 ;  /* 0x000000031e257208 */ /* 0x000fe40000000000 */
[----:B------:R-:W-:Y:S02]  /*06e0*/  MOV R23, 0xff800000 ;  /* 0xff80000000177802 */ /* 0x000fe40000000f00 */
[----:B------:R-:W-:-:S04]  /*06f0*/  FSETP.GT.FTZ.AND P0, PT, R37, R22, PT ;  /* 0x000000162500720b */ /* 0x000fc80003f14000 */
[----:B------:R-:W-:Y:S01]  /*0700*/  FSEL R26, R37, R22, P0 ;  /* 0x00000016251a7208 */ /* 0x000fe20000000000 */
[----:B--2---:R-:W-:Y:S02]  /*0710*/  @!P5 HADD2.F32 R23, -RZ, R24.H0_H0 ;  /* 0x20000018ff17d230 */ /* 0x004fe40000004100 */
[----:B------:R-:W-:-:S03]  /*0720*/  IMAD.MOV.U32 R24, RZ, RZ, -0x800000 ;  /* 0xff800000ff187424 */ /* 0x000fc600078e00ff */
[----:B------:R-:W-:Y:S01]  /*0730*/  FSETP.GT.FTZ.AND P0, PT, R26, R23, PT ;  /* 0x000000171a00720b */ /* 0x000fe20003f14000 */
[----:B---3--:R-:W-:-:S03]  /*0740*/  @!P2 HADD2.F32 R24, -RZ, R25.H0_H0 ;  /* 0x20000019ff18a230 */ /* 0x008fc60000004100 */
[----:B------:R-:W-:Y:S02]  /*0750*/  FSEL R37, R26, R23, P0 ;  /* 0x000000171a257208 */ /* 0x000fe40000000000 */
[----:B------:R-:W-:Y:S02]  /*0760*/  MOV R25, 0xff800000 ;  /* 0xff80000000197802 */ /* 0x000fe40000000f00 */
[----:B------:R-:W-:Y:S01]  /*0770*/  FSETP.GT.FTZ.AND P0, PT, R37, R24, PT ;  /* 0x000000182500720b */ /* 0x000fe20003f14000 */
[----:B------:R-:W-:-:S03]  /*0780*/  @!P1 HADD2.F32 R25, -RZ, R28.H0_H0 ;  /* 0x2000001cff199230 */ /* 0x000fc60000004100 */
        /* <DEDUP_REMOVED lines=27> */
[C---:B------:R-:W-:Y:S01]  /*0940*/  FADD.FTZ R33, -R26.reuse, R29 ;  /* 0x0000001d1a217221 */ /* 0x040fe20000010100 */
[----:B------:R-:W-:-:S04]  /*0950*/  FADD.FTZ R35, -R26, R20 ;  /* 0x000000141a237221 */ /* 0x000fc80000010100 */
[----:B------:R-:W1:Y:S01]  /*0960*/  MUFU.EX2 R16, R16 ;  /* 0x0000001000107308 */ /* 0x000e620000000800 */
[----:B------:R-:W-:Y:S01]  /*0970*/  FMUL.FTZ R33, R33, 1.4426950216293334961 ;  /* 0x3fb8aa3b21217820 */ /* 0x000fe20000410000 */
[----:B------:R-:W-:Y:S01]  /*0980*/  FADD.FTZ R34, -R26, R27 ;  /* 0x0000001b1a227221 */ /* 0x000fe20000010100 */
[----:B------:R-:W-:-:S05]  /*0990*/  FMUL.FTZ R35, R35, 1.4426950216293334961 ;  /* 0x3fb8aa3b23237820 */ /* 0x000fca0000410000 */
[----:B------:R-:W2:Y:S01]  /*09a0*/  MUFU.EX2 R28, R28 ;  /* 0x0000001c001c7308 */ /* 0x000ea20000000800 */
[----:B------:R-:W-:-:S07]  /*09b0*/  FADD.FTZ R36, -R26, R19 ;  /* 0x000000131a247221 */ /* 0x000fce0000010100 */
[----:B------:R3:W4:Y:S01]  /*09c0*/  MUFU.EX2 R29, R31 ;  /* 0x0000001f001d7308 */ /* 0x0007220000000800 */
[----:B------:R-:W-:Y:S01]  /*09d0*/  FMUL.FTZ R34, R34, 1.4426950216293334961 ;  /* 0x3fb8aa3b22227820 */ /* 0x000fe20000410000 */
[----:B---3--:R-:W-:-:S06]  /*09e0*/  FADD.FTZ R31, -R26, R18 ;  /* 0x000000121a1f7221 */ /* 0x008fcc0000010100 */
[----:B------:R-:W3:Y:S01]  /*09f0*/  MUFU.EX2 R27, R33 ;  /* 0x00000021001b7308 */ /* 0x000ee20000000800 */
[----:B------:R-:W-:Y:S01]  /*0a00*/  FMUL.FTZ R37, R31, 1.4426950216293334961 ;  /* 0x3fb8aa3b1f257820 */ /* 0x000fe20000410000 */
[----:B------:R-:W-:-:S06]  /*0a10*/  FADD.FTZ R31, -R26, R21 ;  /* 0x000000151a1f7221 */ /* 0x000fcc0000010100 */
[----:B------:R0:W-:Y:S01]  /*0a20*/  MUFU.EX2 R19, R35 ;  /* 0x0000002300137308 */ /* 0x0001e20000000800 */
[----:B------:R-:W-:Y:S01]  /*0a30*/  FMUL.FTZ R31, R31, 1.4426950216293334961 ;  /* 0x3fb8aa3b1f1f7820 */ /* 0x000fe20000410000 */
[----:B------:R-:W-:Y:S01]  /*0a40*/  FMUL.FTZ R36, R36, 1.4426950216293334961 ;  /* 0x3fb8aa3b24247820 */ /* 0x000fe20000410000 */
[----:B0-----:R-:W-:-:S05]  /*0a50*/  FADD.FTZ R35, RZ, R30 ;  /* 0x0000001eff237221 */ /* 0x001fca0000010000 */
[----:B------:R0:W5:Y:S01]  /*0a60*/  MUFU.EX2 R20, R34 ;  /* 0x0000002200147308 */ /* 0x0001620000000800 */
[----:B-1----:R-:W-:Y:S01]  /*0a70*/  FADD.FTZ R35, R35, R16 ;  /* 0x0000001023237221 */ /* 0x002fe20000010000 */
[C---:B------:R-:W-:Y:S01]  /*0a80*/  FADD.FTZ R3, -R26.reuse, R3 ;  /* 0x000000031a037221 */ /* 0x040fe20000010100 */
[C---:B------:R-:W-:Y:S01]  /*0a90*/  FADD.FTZ R33, -R26.reuse, R24 ;  /* 0x000000181a217221 */ /* 0x040fe20000010100 */
[C---:B------:R-:W-:Y:S01]  /*0aa0*/  FADD.FTZ R25, -R26.reuse, R25 ;  /* 0x000000191a197221 */ /* 0x040fe20000010100 */
[C---:B0-----:R-:W-:Y:S01]  /*0ab0*/  FADD.FTZ R34, -R26.reuse, R2 ;  /* 0x000000021a227221 */ /* 0x041fe20000010100 */
[C---:B------:R-:W-:Y:S02]  /*0ac0*/  FADD.FTZ R2, -R26.reuse, R22 ;  /* 0x000000161a027221 */ /* 0x040fe40000010100 */
[----:B------:R0:W-:Y:S01]  /*0ad0*/  MUFU.EX2 R22, R31 ;  /* 0x0000001f00167308 */ /* 0x0001e20000000800 */
[----:B------:R-:W-:Y:S01]  /*0ae0*/  FMUL.FTZ R24, R3, 1.4426950216293334961 ;  /* 0x3fb8aa3b03187820 */ /* 0x000fe20000410000 */
[----:B0-----:R-:W-:Y:S01]  /*0af0*/  FADD.FTZ R31, -R26, R23 ;  /* 0x000000171a1f7221 */ /* 0x001fe20000010100 */
[----:B--2---:R-:W-:-:S05]  /*0b00*/  FADD.FTZ R26, R35, R28 ;  /* 0x0000001c231a7221 */ /* 0x004fca0000010000 */
[----:B------:R-:W0:Y:S01]  /*0b10*/  MUFU.EX2 R18, R36 ;  /* 0x0000002400127308 */ /* 0x000e220000000800 */
[----:B----4-:R-:W-:Y:S01]  /*0b20*/  FADD.FTZ R26, R26, R29 ;  /* 0x0000001d1a1a7221 */ /* 0x010fe20000010000 */
[----:B------:R-:W-:-:S03]  /*0b30*/  FMUL.FTZ R23, R34, 1.4426950216293334961 ;  /* 0x3fb8aa3b22177820 */ /* 0x000fc60000410000 */
[----:B---3--:R-:W-:-:S03]  /*0b40*/  FADD.FTZ R3, R26, R27 ;  /* 0x0000001b1a037221 */ /* 0x008fc60000010000 */
[----:B------:R-:W1:Y:S01]  /*0b50*/  MUFU.EX2 R21, R37 ;  /* 0x0000002500157308 */ /* 0x000e620000000800 */
[----:B------:R-:W-:Y:S01]  /*0b60*/  FMUL.FTZ R34, R2, 1.4426950216293334961 ;  /* 0x3fb8aa3b02227820 */ /* 0x000fe20000410000 */
[----:B-----5:R-:W-:-:S04]  /*0b70*/  FADD.FTZ R2, R3, R20 ;  /* 0x0000001403027221 */ /* 0x020fc80000010000 */
[----:B------:R-:W-:Y:S02]  /*0b80*/  FADD.FTZ R3, R2, R19 ;  /* 0x0000001302037221 */ /* 0x000fe40000010000 */
[----:B------:R-:W2:Y:S01]  /*0b90*/  MUFU.EX2 R23, R23 ;  /* 0x0000001700177308 */ /* 0x000ea20000000800 */
[----:B------:R-:W-:Y:S01]  /*0ba0*/  FMUL.FTZ R31, R31, 1.4426950216293334961 ;  /* 0x3fb8aa3b1f1f7820 */ /* 0x000fe20000410000 */
[----:B0-----:R-:W-:-:S06]  /*0bb0*/  FADD.FTZ R2, R3, R18 ;  /* 0x0000001203027221 */ /* 0x001fcc0000010000 */
[----:B------:R-:W0:Y:S01]  /*0bc0*/  MUFU.EX2 R24, R24 ;  /* 0x0000001800187308 */ /* 0x000e220000000800 */
[----:B-1----:R-:W-:Y:S01]  /*0bd0*/  FADD.FTZ R3, R2, R21 ;  /* 0x0000001502037221 */ /* 0x002fe20000010000 */
[----:B------:R-:W-:-:S06]  /*0be0*/  FMUL.FTZ R33, R33, 1.4426950216293334961 ;  /* 0x3fb8aa3b21217820 */ /* 0x000fcc0000410000 */
[----:B------:R-:W1:Y:S01]  /*0bf0*/  MUFU.EX2 R26, R34 ;  /* 0x00000022001a7308 */ /* 0x000e620000000800 */
[----:B------:R-:W-:Y:S01]  /*0c00*/  FADD.FTZ R2, R3, R22 ;  /* 0x0000001603027221 */ /* 0x000fe20000010000 */
[----:B------:R-:W-:-:S06]  /*0c10*/  FMUL.FTZ R25, R25, 1.4426950216293334961 ;  /* 0x3fb8aa3b19197820 */ /* 0x000fcc0000410000 */
[----:B------:R-:W3:Y:S01]  /*0c20*/  MUFU.EX2 R31, R31 ;  /* 0x0000001f001f7308 */ /* 0x000ee20000000800 */
[----:B--2---:R-:W-:-:S07]  /*0c30*/  FADD.FTZ R3, R2, R23 ;  /* 0x0000001702037221 */ /* 0x004fce0000010000 */
[----:B------:R-:W2:Y:S01]  /*0c40*/  MUFU.EX2 R33, R33 ;  /* 0x0000002100217308 */ /* 0x000ea20000000800 */
[----:B0-----:R-:W-:-:S07]  /*0c50*/  FADD.FTZ R3, R3, R24 ;  /* 0x0000001803037221 */ /* 0x001fce0000010000 */
[----:B------:R-:W0:Y:S01]  /*0c60*/  MUFU.EX2 R25, R25 ;  /* 0x0000001900197308 */ /* 0x000e220000000800 */
[----:B-1----:R-:W-:-:S04]  /*0c70*/  FADD.FTZ R2, R3, R26 ;  /* 0x0000001a03027221 */ /* 0x002fc80000010000 */
[----:B---3--:R-:W-:-:S04]  /*0c80*/  FADD.FTZ R2, R2, R31 ;  /* 0x0000001f02027221 */ /* 0x008fc80000010000 */
[----:B--2---:R-:W-:-:S04]  /*0c90*/  FADD.FTZ R2, R2, R33 ;  /* 0x0000002102027221 */ /* 0x004fc80000010000 */
        /* <DEDUP_REMOVED lines=26> */
[----:B-1----:R-:W1:Y:S01]  /*0e40*/  @P0 MUFU.RCP R35, R17 ;  /* 0x0000001100230308 */ /* 0x002e620000001000 */
[----:B------:R-:W-:Y:S01]  /*0e50*/  ISETP.GE.AND P1, PT, R13, UR6, PT ;  /* 0x000000060d007c0c */ /* 0x000fe2000bf26270 */
[----:B------:R-:W-:Y:S02]  /*0e60*/  IMAD.MOV.U32 R15, RZ, RZ, 0x7fc00000 ;  /* 0x7fc00000ff0f7424 */ /* 0x000fe400078e00ff */
[----:B-1----:R-:W-:-:S05]  /*0e70*/  @P0 FMUL.FTZ R15, R16, R35 ;  /* 0x00000023100f0220 */ /* 0x002fca0000410000 */
[----:B------:R1:W-:Y:S05]  /*0e80*/  STG.E desc[UR4][R2.64+0x80], R15 ;  /* 0x0000800f02007986 */ /* 0x0003ea000c101904 */
[----:B------:R-:W-:Y:S05]  /*0e90*/  @P1 EXIT ;  /* 0x000000000000194d */ /* 0x000fea0003800000 */
[----:B-1----:R-:W1:Y:S01]  /*0ea0*/  @P0 MUFU.RCP R15, R17 ;  /* 0x00000011000f0308 */ /* 0x002e620000001000 */
[----:B------:R-:W-:Y:S02]  /*0eb0*/  ISETP.GE.AND P1, PT, R12, UR6, PT ;  /* 0x000000060c007c0c */ /* 0x000fe4000bf26270 */
[----:B------:R-:W-:Y:S01]  /*0ec0*/  MOV R13, 0x7fc00000 ;  /* 0x7fc00000000d7802 */ /* 0x000fe20000000f00 */
[----:B-1----:R-:W-:-:S05]  /*0ed0*/  @P0 FMUL.FTZ R13, R28, R15 ;  /* 0x0000000f1c0d0220 */ /* 0x002fca0000410000 */
[----:B------:R1:W-:Y:S05]  /*0ee0*/  STG.E desc[UR4][R2.64+0x100], R13 ;  /* 0x0001000d02007986 */ /* 0x0003ea000c101904 */
[----:B------:R-:W-:Y:S05]  /*0ef0*/  @P1 EXIT ;  /* 0x000000000000194d */ /* 0x000fea0003800000 */
[----:B------:R-:W2:Y:S01]  /*0f00*/  @P0 MUFU.RCP R12, R17 ;  /* 0x00000011000c0308 */ /* 0x000ea20000001000 */
[----:B------:R-:W-:Y:S02]  /*0f10*/  ISETP.GE.AND P1, PT, R11, UR6, PT ;  /* 0x000000060b007c0c */ /* 0x000fe4000bf26270 */
[----:B-1----:R-:W-:Y:S01]  /*0f20*/  MOV R13, 0x7fc00000 ;  /* 0x7fc00000000d7802 */ /* 0x002fe20000000f00 */
[----:B--2---:R-:W-:-:S05]  /*0f30*/  @P0 FMUL.FTZ R13, R29, R12 ;  /* 0x0000000c1d0d0220 */ /* 0x004fca0000410000 */
[----:B------:R1:W-:Y:S05]  /*0f40*/  STG.E desc[UR4][R2.64+0x180], R13 ;  /* 0x0001800d02007986 */ /* 0x0003ea000c101904 */
[----:B------:R-:W-:Y:S05]  /*0f50*/  @P1 EXIT ;  /* 0x000000000000194d */ /* 0x000fea0003800000 */
[----:B------:R-:W1:Y:S01]  /*0f60*/  S2R R14, SR_TID.X ;  /* 0x00000000000e7919 */ /* 0x000e620000002100 */
[----:B------:R-:W2:Y:S01]  /*0f70*/  @P0 MUFU.RCP R12, R17 ;  /* 0x00000011000c0308 */ /* 0x000ea20000001000 */
[----:B------:R-:W-:Y:S02]  /*0f80*/  IMAD.MOV.U32 R11, RZ, RZ, 0x7fc00000 ;  /* 0x7fc00000ff0b7424 */ /* 0x000fe400078e00ff */
[----:B--2---:R-:W-:-:S05]  /*0f90*/  @P0 FMUL.FTZ R11, R27, R12 ;  /* 0x0000000c1b0b0220 */ /* 0x004fca0000410000 */
[----:B------:R2:W-:Y:S01]  /*0fa0*/  STG.E desc[UR4][R2.64+0x200], R11 ;  /* 0x0002000b02007986 */ /* 0x0005e2000c101904 */
[----:B-1----:R-:W-:-:S04]  /*0fb0*/  IADD3 R13, R14, 0xa0, RZ ;  /* 0x000000a00e0d7810 */ /* 0x002fc80007ffe0ff */
[----:B------:R-:W-:-:S13]  /*0fc0*/  ISETP.GE.AND P1, PT, R13, UR6, PT ;  /* 0x000000060d007c0c */ /* 0x000fda000bf26270 */
[----:B--2---:R-:W-:Y:S05]  /*0fd0*/  @P1 EXIT ;  /* 0x000000000000194d */ /* 0x004fea0003800000 */
[----:B------:R-:W1:Y:S01]  /*0fe0*/  @P0 MUFU.RCP R13, R17 ;  /* 0x00000011000d0308 */ /* 0x000e620000001000 */
[----:B------:R-:W-:Y:S01]  /*0ff0*/  VIADD R12, R14, 0xc0 ;  /* 0x000000c00e0c7836 */ /* 0x000fe20000000000 */
[----:B------:R-:W-:-:S04]  /*1000*/  MOV R11, 0x7fc00000 ;  /* 0x7fc00000000b7802 */ /* 0x000fc80000000f00 */
[----:B------:R-:W-:Y:S01]  /*1010*/  ISETP.GE.AND P1, PT, R12, UR6, PT ;  /* 0x000000060c007c0c */ /* 0x000fe2000bf26270 */
[----:B-1----:R-:W-:-:S05]  /*1020*/  @P0 FMUL.FTZ R11, R20, R13 ;  /* 0x0000000d140b0220 */ /* 0x002fca0000410000 */
[----:B------:R1:W-:Y:S07]  /*1030*/  STG.E desc[UR4][R2.64+0x280], R11 ;  /* 0x0002800b02007986 */ /* 0x0003ee000c101904 */
[----:B------:R-:W-:Y:S05]  /*1040*/  @P1 EXIT ;  /* 0x000000000000194d */ /* 0x000fea0003800000 */
[----:B------:R-:W2:Y:S01]  /*1050*/  @P0 MUFU.RCP R12, R17 ;  /* 0x00000011000c0308 */ /* 0x000ea20000001000 */
[----:B------:R-:W-:Y:S02]  /*1060*/  IADD3 R14, R14, 0xe0, RZ ;  /* 0x000000e00e0e7810 */ /* 0x000fe40007ffe0ff */
[----:B-1----:R-:W-:Y:S02]  /*1070*/  MOV R11, 0x7fc00000 ;  /* 0x7fc00000000b7802 */ /* 0x002fe40000000f00 */
[----:B------:R-:W-:Y:S01]  /*1080*/  ISETP.GE.AND P1, PT, R14, UR6, PT ;  /* 0x000000060e007c0c */ /* 0x000fe2000bf26270 */
[----:B--2---:R-:W-:-:S05]  /*1090*/  @P0 FMUL.FTZ R11, R19, R12 ;  /* 0x0000000c130b0220 */ /* 0x004fca0000410000 */
[----:B------:R1:W-:Y:S07]  /*10a0*/  STG.E desc[UR4][R2.64+0x300], R11 ;  /* 0x0003000b02007986 */ /* 0x0003ee000c101904 */
[----:B------:R-:W-:Y:S05]  /*10b0*/  @P1 EXIT ;  /* 0x000000000000194d */ /* 0x000fea0003800000 */
[----:B------:R-:W2:Y:S01]  /*10c0*/  @P0 MUFU.RCP R13, R17 ;  /* 0x00000011000d0308 */ /* 0x000ea20000001000 */
[----:B------:R-:W-:Y:S01]  /*10d0*/  ISETP.GE.AND P1, PT, R10, UR6, PT ;  /* 0x000000060a007c0c */ /* 0x000fe2000bf26270 */
[----:B-1----:R-:W-:Y:S02]  /*10e0*/  IMAD.MOV.U32 R11, RZ, RZ, 0x7fc00000 ;  /* 0x7fc00000ff0b7424 */ /* 0x002fe400078e00ff */
[----:B--2---:R-:W-:-:S05]  /*10f0*/  @P0 FMUL.FTZ R11, R18, R13 ;  /* 0x0000000d120b0220 */ /* 0x004fca0000410000 */
        /* <DEDUP_REMOVED lines=15> */
[----:B------:R-:W-:Y:S01]  /*11f0*/  ISETP.GE.AND P1, PT, R7, UR6, PT ;  /* 0x0000000607007c0c */ /* 0x000fe2000bf26270 */
[----:B-1----:R-:W-:Y:S02]  /*1200*/  IMAD.MOV.U32 R9, RZ, RZ, 0x7fc00000 ;  /* 0x7fc00000ff097424 */ /* 0x002fe400078e00ff */
        /* <DEDUP_REMOVED lines=15> */
[----:B------:R-:W2:Y:S01]  /*1300*/  @P0 MUFU.RCP R6, R17 ;  /* 0x0000001100060308 */ /* 0x000ea20000001000 */
[----:B------:R-:W-:Y:S01]  /*1310*/  ISETP.GE.AND P1, PT, R4, UR6, PT ;  /* 0x0000000604007c0c */ /* 0x000fe2000bf26270 */
[----:B------:R-:W-:Y:S02]  /*1320*/  IMAD.MOV.U32 R5, RZ, RZ, 0x7fc00000 ;  /* 0x7fc00000ff057424 */ /* 0x000fe400078e00ff */
[----:B--2---:R-:W-:-:S05]  /*1330*/  @P0 FMUL.FTZ R5, R31, R6 ;  /* 0x000000061f050220 */ /* 0x004fca0000410000 */
[----:B------:R2:W-:Y:S05]  /*1340*/  STG.E desc[UR4][R2.64+0x680], R5 ;  /* 0x0006800502007986 */ /* 0x0005ea000c101904 */
        /* <DEDUP_REMOVED lines=8> */
[----:B--2---:R-:W-:Y:S01]  /*13d0*/  MOV R5, 0x7fc00000 ;  /* 0x7fc0000000057802 */ /* 0x004fe20000000f00 */
[----:B---3--:R-:W-:-:S05]  /*13e0*/  @P0 FMUL.FTZ R5, R25, R0 ;  /* 0x0000000019050220 */ /* 0x008fca0000410000 */
[----:B------:R-:W-:Y:S01]  /*13f0*/  STG.E desc[UR4][R2.64+0x780], R5 ;  /* 0x0007800502007986 */ /* 0x000fe2000c101904 */
[----:B------:R-:W-:Y:S05]  /*1400*/  EXIT ;  /* 0x000000000000794d */ /* 0x000fea0003800000 */
.L_x_4391:
        /* <DEDUP_REMOVED lines=15> */
.L_x_11832:


//--------------------- .text._ZN43_GLOBAL__N__9ae7fba5_10_SoftMax_cu_9f978f6320softmax_warp_forwardIN3c104HalfEffLi8ELb0ELb0EEEvPT0_PKT_iiiPKbib --------------------------
	.section	.text._ZN43_GLOBAL__N__9ae7fba5_10_SoftMax_cu_9f978f6320softmax_warp_forwardIN3c104HalfEffLi8ELb0ELb0EEEvPT0_PKT_iiiPKbib,"ax",@progbits
	.align	128
.text._ZN43_GLOBAL__N__9ae7fba5_10_SoftMax_cu_9f978f6320softmax_warp_forwardIN3c104HalfEffLi8ELb0ELb0EEEvPT0_PKT_iiiPKbib:
        .type           _ZN43_GLOBAL__N__9ae7fba5_10_SoftMax_cu_9f978f6320softmax_warp_forwardIN3c104HalfEffLi8ELb0ELb0EEEvPT0_PKT_iiiPKbib,@function
        .size           _ZN43_GLOBAL__N__9ae7fba5_10_SoftMax_cu_9f978f6320softmax_warp_forwardIN3c104HalfEffLi8ELb0ELb0EEEvPT0_PKT_iiiPKbib,(.L_x_11833 - _ZN43_GLOBAL__N__9ae7fba5_10_SoftMax_cu_9f978f6320softmax_warp_forwardIN3c104HalfEffLi8ELb0ELb0EEEvPT0_PKT_iiiPKbib)
        .other          _ZN43_GLOBAL__N__9ae7fba5_10_SoftMax_cu_9f978f6320softmax_warp_forwardIN3c104HalfEffLi8ELb0ELb0EEEvPT0_PKT_iiiPKbib,@"STO_CUDA_ENTRY STV_DEFAULT"
_ZN43_GLOBAL__N__9ae7fba5_10_SoftMax_cu_9f978f6320softmax_warp_forwardIN3c104HalfEffLi8ELb0ELb0EEEvPT0_PKT_iiiPKbib:
        /* <DEDUP_REMOVED lines=17> */
[C---:B------:R-:W-:Y:S01]  /*0110*/  IADD3 R7, R12.reuse, 0x20, RZ ;  /* 0x000000200c077810 */ /* 0x040fe20007ffe0ff */
[C---:B------:R-:W-:Y:S01]  /*0120*/  VIADD R5, R12.reuse, 0x60 ;  /* 0x000000600c057836 */ /* 0x040fe20000000000 */
[----:B------:R-:W-:Y:S02]  /*0130*/  IADD3 R6, R12, 0x40, RZ ;  /* 0x000000400c067810 */ /* 0x000fe40007ffe0ff */
[-C--:B------:R-:W-:Y:S02]  /*0140*/  ISETP.GE.AND P6, PT, R7, R15.reuse, PT ;  /* 0x0000000f0700720c */ /* 0x080fe40003fc6270 */
[-C--:B------:R-:W-:Y:S02]  /*0150*/  ISETP.GE.AND P5, PT, R6, R15.reuse, PT ;  /* 0x0000000f0600720c */ /* 0x080fe40003fa6270 */
[----:B------:R-:W-:Y:S02]  /*0160*/  ISETP.GE.AND P4, PT, R5, R15, PT ;  /* 0x0000000f0500720c */ /* 0x000fe40003f86270 */
[----:B------:R-:W-:-:S07]  /*0170*/  IADD3 R4, R12, 0x80, RZ ;  /* 0x000000800c047810 */ /* 0x000fce0007ffe0ff */
[----:B------:R-:W3:Y:S01]  /*0180*/  @!P6 LDG.E.U16 R16, desc[UR4][R10.64+0x40] ;  /* 0x000040040a10e981 */ /* 0x000ee2000c1e1500 */
[----:B------:R-:W-:-:S03]  /*0190*/  ISETP.GE.AND P3, PT, R4, R15, PT ;  /* 0x0000000f0400720c */ /* 0x000fc60003f66270 */
[----:B------:R-:W4:Y:S01]  /*01a0*/  @!P5 LDG.E.U16 R21, desc[UR4][R10.64+0x80] ;  /* 0x000080040a15d981 */ /* 0x000f22000c1e1500 */
[----:B------:R-:W-:-:S03]  /*01b0*/  VIADD R3, R12, 0xa0 ;  /* 0x000000a00c037836 */ /* 0x000fc60000000000 */
[----:B------:R-:W5:Y:S01]  /*01c0*/  @!P4 LDG.E.U16 R22, desc[UR4][R10.64+0xc0] ;  /* 0x0000c0040a16c981 */ /* 0x000f62000c1e1500 */
[----:B------:R-:W-:Y:S02]  /*01d0*/  IADD3 R2, R12, 0xc0, RZ ;  /* 0x000000c00c027810 */ /* 0x000fe40007ffe0ff */
[----:B------:R-:W-:-:S03]  /*01e0*/  ISETP.GE.AND P2, PT, R3, R15, PT ;  /* 0x0000000f0300720c */ /* 0x000fc60003f46270 */
[----:B------:R-:W5:Y:S01]  /*01f0*/  @!P3 LDG.E.U16 R23, desc[UR4][R10.64+0x100] ;  /* 0x000100040a17b981 */ /* 0x000f62000c1e1500 */
[----:B------:R-:W-:Y:S01]  /*0200*/  ISETP.GE.AND P1, PT, R2, R15, PT ;  /* 0x0000000f0200720c */ /* 0x000fe20003f26270 */
[----:B------:R-:W-:Y:S01]  /*0210*/  IMAD.MOV.U32 R13, RZ, RZ, -0x800000 ;  /* 0xff800000ff0d7424 */ /* 0x000fe200078e00ff */
[----:B------:R-:W-:-:S07]  /*0220*/  IADD3 R0, R12, 0xe0, RZ ;  /* 0x000000e00c007810 */ /* 0x000fce0007ffe0ff */
[----:B------:R-:W5:Y:S04]  /*0230*/  @!P2 LDG.E.U16 R17, desc[UR4][R10.64+0x140] ;  /* 0x000140040a11a981 */ /* 0x000f68000c1e1500 */
[----:B------:R-:W5:Y:S01]  /*0240*/  @!P1 LDG.E.U16 R18, desc[UR4][R10.64+0x180] ;  /* 0x000180040a129981 */ /* 0x000f62000c1e1500 */
[----:B--2---:R-:W-:Y:S01]  /*0250*/  @!P0 HADD2.F32 R13, -RZ, R14.H0_H0 ;  /* 0x2000000eff0d8230 */ /* 0x004fe20000004100 */
[----:B------:R-:W-:-:S13]  /*0260*/  ISETP.GE.AND P0, PT, R0, R15, PT ;  /* 0x0000000f0000720c */ /* 0x000fda0003f06270 */
[----:B------:R0:W2:Y:S01]  /*0270*/  @!P0 LDG.E.U16 R19, desc[UR4][R10.64+0x1c0] ;  /* 0x0001c0040a138981 */ /* 0x0000a2000c1e1500 */
[----:B------:R-:W-:Y:S02]  /*0280*/  IMAD.MOV.U32 R14, RZ, RZ, -0x800000 ;  /* 0xff800000ff0e7424 */ /* 0x000fe400078e00ff */
[----:B---3--:R-:W-:Y:S01]  /*0290*/  @!P6 HADD2.F32 R14, -RZ, R16.H0_H0 ;  /* 0x20000010ff0ee230 */ /* 0x008fe20000004100 */
[----:B------:R-:W-:-:S04]  /*02a0*/  MOV R15, 0xff800000 ;  /* 0xff800000000f7802 */ /* 0x000fc80000000f00 */
[----:B------:R-:W-:Y:S01]  /*02b0*/  FSETP.GT.FTZ.AND P6, PT, R13, R14, PT ;  /* 0x0000000e0d00720b */ /* 0x000fe20003fd4000 */
[----:B----4-:R-:W-:-:S03]  /*02c0*/  @!P5 HADD2.F32 R15, -RZ, R21.H0_H0 ;  /* 0x20000015ff0fd230 */ /* 0x010fc60000004100 */
[----:B------:R-:W-:Y:S01]  /*02d0*/  FSEL R24, R13, R14, P6 ;  /* 0x0000000e0d187208 */ /* 0x000fe20003000000 */
[----:B------:R-:W-:-:S03]  /*02e0*/  IMAD.MOV.U32 R16, RZ, RZ, -0x800000 ;  /* 0xff800000ff107424 */ /* 0x000fc600078e00ff */
[----:B------:R-:W-:Y:S01]  /*02f0*/  FSETP.GT.FTZ.AND P5, PT, R24, R15, PT ;  /* 0x0000000f1800720b */ /* 0x000fe20003fb4000 */
[----:B-----5:R-:W-:-:S03]  /*0300*/  @!P4 HADD2.F32 R16, -RZ, R22.H0_H0 ;  /* 0x20000016ff10c230 */ /* 0x020fc60000004100 */
[----:B------:R-:W-:Y:S02]  /*0310*/  FSEL R21, R24, R15, P5 ;  /* 0x0000000f18157208 */ /* 0x000fe40002800000 */
[----:B0-----:R-:W-:Y:S02]  /*0320*/  MOV R10, 0xff800000 ;  /* 0xff800000000a7802 */ /* 0x001fe40000000f00 */
        /* <DEDUP_REMOVED lines=8> */
[----:B------:R-:W-:Y:S01]  /*03b0*/  FSETP.GT.FTZ.AND P2, PT, R22, R11, PT ;  /* 0x0000000b1600720b */ /* 0x000fe20003f54000 */
[----:B------:R-:W-:-:S03]  /*03c0*/  @!P1 HADD2.F32 R17, -RZ, R18.H0_H0 ;  /* 0x20000012ff119230 */ /* 0x000fc60000004100 */
[----:B------:R-:W-:Y:S01]  /*03d0*/  FSEL R22, R22, R11, P2 ;  /* 0x0000000b16167208 */ /* 0x000fe20001000000 */
[----:B------:R-:W-:-:S03]  /*03e0*/  IMAD.MOV.U32 R18, RZ, RZ, -0x800000 ;  /* 0xff800000ff127424 */ /* 0x000fc600078e00ff */
[----:B------:R-:W-:Y:S01]  /*03f0*/  FSETP.GT.FTZ.AND P1, PT, R22, R17, PT ;  /* 0x000000111600720b */ /* 0x000fe20003f34000 */
[----:B--2---:R-:W-:-:S03]  /*0400*/  @!P0 HADD2.F32 R18, -RZ, R19.H0_H0 ;  /* 0x20000013ff128230 */ /* 0x004fc60000004100 */
        /* <DEDUP_REMOVED lines=67> */
[----:B------:R-:W-:Y:S02]  /*0840*/  SHF.R.S32.HI R11, RZ, 0x1f, R8 ;  /* 0x0000001fff0b7819 */ /* 0x000fe40000011408 */
[C---:B------:R-:W-:Y:S02]  /*0850*/  LEA R10, P2, R8.reuse, UR6, 0x2 ;  /* 0x00000006080a7c11 */ /* 0x040fe4000f8410ff */
[----:B------:R-:W-:Y:S02]  /*0860*/  MOV R23, 0x7fc00000 ;  /* 0x7fc0000000177802 */ /* 0x000fe40000000f00 */
[----:B------:R-:W-:-:S03]  /*0870*/  LEA.HI.X R11, R8, UR7, R11, 0x2, P2 ;  /* 0x00000007080b7c11 */ /* 0x000fc600090f140b */
[----:B------:R-:W1:Y:S02]  /*0880*/  @P0 MUFU.RCP R20, R12 ;  /* 0x0000000c00140308 */ /* 0x000e640000001000 */
[----:B-1----:R-:W-:-:S05]  /*0890*/  @P0 FMUL.FTZ R23, R13, R20 ;  /* 0x000000140d170220 */ /* 0x002fca0000410000 */
[----:B------:R1:W-:Y:S01]  /*08a0*/  STG.E desc[UR4][R10.64], R23 ;  /* 0x000000170a007986 */ /* 0x0003e2000c101904 */
        /* <DEDUP_REMOVED lines=9> */
[----:B--2---:R-:W-:Y:S01]  /*0940*/  MOV R7, 0x7fc00000 ;  /* 0x7fc0000000077802 */ /* 0x004fe20000000f00 */
[----:B---3--:R-:W-:-:S05]  /*0950*/  @P0 FMUL.FTZ R7, R15, R6 ;  /* 0x000000060f070220 */ /* 0x008fca0000410000 */
[----:B------:R2:W-:Y:S05]  /*0960*/  STG.E desc[UR4][R10.64+0x100], R7 ;  /* 0x000100070a007986 */ /* 0x0005ea000c101904 */
[----:B------:R-:W-:Y:S05]  /*0970*/  @P1 EXIT ;  /* 0x000000000000194d */ /* 0x000fea0003800000 */
[----:B--2---:R-:W2:Y:S01]  /*0980*/  @P0 MUFU.RCP R7, R12 ;  /* 0x0000000c00070308 */ /* 0x004ea20000001000 */
        /* <DEDUP_REMOVED lines=17> */
[----:B--2---:R-:W2:Y:S01]  /*0aa0*/  @P0 MUFU.RCP R5, R12 ;  /* 0x0000000c00050308 */ /* 0x004ea20000001000 */
[----:B------:R-:W-:Y:S02]  /*0ab0*/  ISETP.GE.AND P1, PT, R0, R9, PT ;  /* 0x000000090000720c */ /* 0x000fe40003f26270 */
[----:B---3--:R-:W-:Y:S01]  /*0ac0*/  MOV R3, 0x7fc00000 ;  /* 0x7fc0000000037802 */ /* 0x008fe20000000f00 */
[----:B--2---:R-:W-:-:S05]  /*0ad0*/  @P0 FMUL.FTZ R3, R18, R5 ;  /* 0x0000000512030220 */ /* 0x004fca0000410000 */
[----:B------:R2:W-:Y:S05]  /*0ae0*/  STG.E desc[UR4][R10.64+0x300], R3 ;  /* 0x000300030a007986 */ /* 0x0005ea000c101904 */
[----:B------:R-:W-:Y:S05]  /*0af0*/  @P1 EXIT ;  /* 0x000000000000194d */ /* 0x000fea0003800000 */
[----:B------:R-:W3:Y:S01]  /*0b00*/  @P0 MUFU.RCP R12, R12 ;  /* 0x0000000c000c0308 */ /* 0x000ee20000001000 */
[----:B--2---:R-:W-:Y:S02]  /*0b10*/  IMAD.MOV.U32 R3, RZ, RZ, 0x7fc00000 ;  /* 0x7fc00000ff037424 */ /* 0x004fe400078e00ff */
[----:B---3--:R-:W-:-:S05]  /*0b20*/  @P0 FMUL.FTZ R3, R19, R12 ;  /* 0x0000000c13030220 */ /* 0x008fca0000410000 */
[----:B------:R-:W-:Y:S01]  /*0b30*/  STG.E desc[UR4][R10.64+0x380], R3 ;  /* 0x000380030a007986 */ /* 0x000fe2000c101904 */
[----:B------:R-:W-:Y:S05]  /*0b40*/  EXIT ;  /* 0x000000000000794d */ /* 0x000fea0003800000 */
.L_x_4392:
        /* <DEDUP_REMOVED lines=11> */
.L_x_11833:


//--------------------- .text._ZN43_GLOBAL__N__9ae7fba5_10_SoftMax_cu_9f978f6320softmax_warp_forwardIN3c104HalfEffLi7ELb0ELb0EEEvPT0_PKT_iiiPKbib --------------------------
	.section	.text._ZN43_GLOBAL__N__9ae7fba5_10_SoftMax_cu_9f978f6320softmax_warp_forwardIN3c104HalfEffLi7ELb0ELb0EEEvPT0_PKT_iiiPKbib,"ax",@progbits
	.align	128
.text._ZN43_GLOBAL__N__9ae7fba5_10_SoftMax_cu_9f978f6320softmax_warp_forwardIN3c104HalfEffLi7ELb0ELb0EEEvPT0_PKT_iiiPKbib:
        .type           _ZN43_GLOBAL__N__9ae7fba5_10_SoftMax_cu_9f978f6320softmax_warp_forwardIN3c104HalfEffLi7ELb0ELb0EEEvPT0_PKT_iiiPKbib,@function
        .size           _ZN43_GLOBAL__N__9ae7fba5_10_SoftMax_cu_9f978f6320softmax_warp_forwardIN3c104HalfEffLi7ELb0ELb0EEEvPT0_PKT_iiiPKbib,(.L_x_11834 - _ZN43_GLOBAL__N__9ae7fba5_10_SoftMax_cu_9f978f6320softmax_warp_forwardIN3c104HalfEffLi7ELb0ELb0EEEvPT0_PKT_iiiPKbib)
        .other          _ZN43_GLOBAL__N__9ae7fba5_10_SoftMax_cu_9f978f6320softmax_warp_forwardIN3c104HalfEffLi7ELb0ELb0EEEvPT0_PKT_iiiPKbib,@"STO_CUDA_ENTRY STV_DEFAULT"
_ZN43_GLOBAL__N__9ae7fba5_10_SoftMax_cu_9f978f6320softmax_warp_forwardIN3c104HalfEffLi7ELb0ELb0EEEvPT0_PKT_iiiPKbib:
        /* <DEDUP_REMOVED lines=43> */
[----:B--2---:R-:W-:Y:S01]  /*02b0*/  @!P6 HADD2.F32 R18, -RZ, R19.H0_H0 ;  /* 0x20000013ff12e230 */ /* 0x004fe20000004100 */
[----:B------:R-:W-:-:S13]  /*02c0*/  ISETP.GE.AND P6, PT, R11, R20, PT ;  /* 0x000000140b00720c */ /* 0x000fda0003fc6270 */
[----:B------:R0:W2:Y:S01]  /*02d0*/  @!P6 LDG.E.U16 R25, desc[UR4][R4.64+0xc0] ;  /* 0x0000c0040419e981 */ /* 0x0000a2000c1e1500 */
[----:B------:R-:W-:Y:S01]  /*02e0*/  MOV R19, 0xff800000 ;  /* 0xff80000000137802 */ /* 0x000fe20000000f00 */
[----:B---3--:R-:W-:Y:S02]  /*02f0*/  @!P5 HADD2.F32 R19, -RZ, R15.H0_H0 ;  /* 0x2000000fff13d230 */ /* 0x008fe40000004100 */
[----:B------:R-:W-:-:S03]  /*0300*/  IMAD.MOV.U32 R20, RZ, RZ, -0x800000 ;  /* 0xff800000ff147424 */ /* 0x000fc600078e00ff */
[CC--:B------:R-:W-:Y:S01]  /*0310*/  FSETP.GT.FTZ.AND P5, PT, R18.reuse, R19.reuse, PT ;  /* 0x000000131200720b */ /* 0x0c0fe20003fb4000 */
[----:B----4-:R-:W-:Y:S01]  /*0320*/  @!P4 HADD2.F32 R20, -RZ, R21.H0_H0 ;  /* 0x20000015ff14c230 */ /* 0x010fe20000004100 */
[----:B------:R-:W-:Y:S01]  /*0330*/  MOV R15, 0xff800000 ;  /* 0xff800000000f7802 */ /* 0x000fe20000000f00 */
[----:B0-----:R-:W-:Y:S01]  /*0340*/  IMAD.MOV.U32 R4, RZ, RZ, -0x800000 ;  /* 0xff800000ff047424 */ /* 0x001fe200078e00ff */
[----:B------:R-:W-:Y:S01]  /*0350*/  FSEL R17, R18, R19, P5 ;  /* 0x0000001312117208 */ /* 0x000fe20002800000 */
[----:B------:R-:W-:-:S03]  /*0360*/  IMAD.MOV.U32 R21, RZ, RZ, -0x800000 ;  /* 0xff800000ff157424 */ /* 0x000fc600078e00ff */
[CC--:B------:R-:W-:Y:S01]  /*0370*/  FSETP.GT.FTZ.AND P4, PT, R17.reuse, R20.reuse, PT ;  /* 0x000000141100720b */ /* 0x0c0fe20003f94000 */
[----:B-----5:R-:W-:Y:S02]  /*0380*/  @!P1 HADD2.F32 R15, -RZ, R22.H0_H0 ;  /* 0x20000016ff0f9230 */ /* 0x020fe40000004100 */
[----:B------:R-:W-:Y:S01]  /*0390*/  @!P2 HADD2.F32 R4, -RZ, R24.H0_H0 ;  /* 0x20000018ff04a230 */ /* 0x000fe20000004100 */
[----:B------:R-:W-:Y:S01]  /*03a0*/  FSEL R16, R17, R20, P4 ;  /* 0x0000001411107208 */ /* 0x000fe20002000000 */
[----:B------:R-:W-:Y:S02]  /*03b0*/  IMAD.MOV.U32 R5, RZ, RZ, -0x800000 ;  /* 0xff800000ff057424 */ /* 0x000fe400078e00ff */
[----:B------:R-:W-:Y:S01]  /*03c0*/  @!P3 HADD2.F32 R21, -RZ, R26.H0_H0 ;  /* 0x2000001aff15b230 */ /* 0x000fe20000004100 */
[----:B------:R-:W-:Y:S01]  /*03d0*/  FSETP.GT.FTZ.AND P1, PT, R15, R4, PT ;  /* 0x000000040f00720b */ /* 0x000fe20003f34000 */
[----:B------:R-:W-:-:S03]  /*03e0*/  @!P0 HADD2.F32 R5, -RZ, R23.H0_H0 ;  /* 0x20000017ff058230 */ /* 0x000fc60000004100 */
[----:B------:R-:W-:Y:S02]  /*03f0*/  FSEL R22, R15, R4, P1 ;  /* 0x000000040f167208 */ /* 0x000fe40000800000 */
[----:B------:R-:W-:Y:S02]  /*0400*/  FSETP.GT.FTZ.AND P3, PT, R16, R21, PT ;  /* 0x000000151000720b */ /* 0x000fe40003f74000 */
[----:B------:R-:W-:Y:S02]  /*0410*/  FSETP.GT.FTZ.AND P0, PT, R22, R5, PT ;  /* 0x000000051600720b */ /* 0x000fe40003f14000 */
[----:B------:R-:W-:Y:S02]  /*0420*/  FSEL R17, R16, R21, P3 ;  /* 0x0000001510117208 */ /* 0x000fe40001800000 */
[----:B------:R-:W-:Y:S02]  /*0430*/  MOV R16, 0xff800000 ;  /* 0xff80000000107802 */ /* 0x000fe40000000f00 */
[----:B------:R-:W-:Y:S01]  /*0440*/  FSEL R23, R22, R5, P0 ;  /* 0x0000000516177208 */ /* 0x000fe20000000000 */
[----:B------:R-:W0:Y:S01]  /*0450*/  SHFL.BFLY PT, R24, R17, 0x10, 0x1f ;  /* 0x0e001f0011187f89 */ /* 0x000e2200000e0000 */
[----:B--2---:R-:W-:-:S05]  /*0460*/  @!P6 HADD2.F32 R16, -RZ, R25.H0_H0 ;  /* 0x20000019ff10e230 */ /* 0x004fca0000004100 */
        /* <DEDUP_REMOVED lines=31> */
[----:B------:R-:W-:Y:S01]  /*0660*/  FADD.FTZ R20, -R24, R20 ;  /* 0x0000001418147221 */ /* 0x000fe20000010100 */
[----:B-1----:R-:W-:-:S04]  /*0670*/  FSETP.GEU.FTZ.AND P0, PT, R22, R23, PT ;  /* 0x000000171600720b */ /* 0x002fc80003f1e000 */
[----:B------:R-:W-:Y:S01]  /*0680*/  FSEL R22, R23, R22, !P0 ;  /* 0x0000001617167208 */ /* 0x000fe20004000000 */
[----:B------:R-:W-:-:S04]  /*0690*/  FADD.FTZ R21, -R24, R21 ;  /* 0x0000001518157221 */ /* 0x000fc80000010100 */
[----:B------:R-:W-:Y:S01]  /*06a0*/  FADD.FTZ R15, -R22, R15 ;  /* 0x0000000f160f7221 */ /* 0x000fe20000010100 */
[----:B------:R-:W-:Y:S01]  /*06b0*/  FMUL.FTZ R17, R18, 1.4426950216293334961 ;  /* 0x3fb8aa3b12117820 */ /* 0x000fe20000410000 */
[----:B------:R-:W-:Y:S01]  /*06c0*/  FADD.FTZ R4, -R22, R4 ;  /* 0x0000000416047221 */ /* 0x000fe20000010100 */
[----:B------:R-:W-:Y:S01]  /*06d0*/  FMUL.FTZ R18, R19, 1.4426950216293334961 ;  /* 0x3fb8aa3b13127820 */ /* 0x000fe20000410000 */
[----:B------:R-:W-:Y:S01]  /*06e0*/  FMUL.FTZ R15, R15, 1.4426950216293334961 ;  /* 0x3fb8aa3b0f0f7820 */ /* 0x000fe20000410000 */
[----:B------:R-:W-:Y:S01]  /*06f0*/  FMUL.FTZ R19, R20, 1.4426950216293334961 ;  /* 0x3fb8aa3b14137820 */ /* 0x000fe20000410000 */
[----:B------:R-:W-:Y:S01]  /*0700*/  FMUL.FTZ R20, R21, 1.4426950216293334961 ;  /* 0x3fb8aa3b15147820 */ /* 0x000fe20000410000 */
[----:B------:R-:W-:Y:S01]  /*0710*/  FMUL.FTZ R21, R4, 1.4426950216293334961 ;  /* 0x3fb8aa3b04157820 */ /* 0x000fe20000410000 */
[----:B------:R-:W0:Y:S01]  /*0720*/  MUFU.EX2 R17, R17 ;  /* 0x0000001100117308 */ /* 0x000e220000000800 */
[C---:B------:R-:W-:Y:S01]  /*0730*/  FADD.FTZ R5, -R22.reuse, R5 ;  /* 0x0000000516057221 */ /* 0x040fe20000010100 */
[----:B------:R-:W-:-:S06]  /*0740*/  FADD.FTZ R22, -R22, R16 ;  /* 0x0000001016167221 */ /* 0x000fcc0000010100 */
[----:B------:R-:W1:Y:S01]  /*0750*/  MUFU.EX2 R15, R15 ;  /* 0x0000000f000f7308 */ /* 0x000e620000000800 */
[----:B------:R-:W-:Y:S01]  /*0760*/  FMUL.FTZ R25, R5, 1.4426950216293334961 ;  /* 0x3fb8aa3b05197820 */ /* 0x000fe20000410000 */
[----:B------:R-:W-:-:S06]  /*0770*/  FMUL.FTZ R22, R22, 1.4426950216293334961 ;  /* 0x3fb8aa3b16167820 */ /* 0x000fcc0000410000 */
        /* <DEDUP_REMOVED lines=41> */
[----:B0-----:R-:W-:Y:S01]  /*0a10*/  IMAD.MOV.U32 R23, RZ, RZ, 0x7fc00000 ;  /* 0x7fc00000ff177424 */ /* 0x001fe200078e00ff */
[----:B------:R-:W-:-:S04]  /*0a20*/  LEA R4, P0, R3, UR8, 0x2 ;  /* 0x0000000803047c11 */ /* 0x000fc8000f8010ff */
        /* <DEDUP_REMOVED lines=13> */
[----:B--2---:R-:W-:Y:S02]  /*0b00*/  MOV R3, 0x7fc00000 ;  /* 0x7fc0000000037802 */ /* 0x004fe40000000f00 */
[----:B------:R-:W-:Y:S01]  /*0b10*/  ISETP.GE.AND P0, PT, R11, R6, PT ;  /* 0x000000060b00720c */ /* 0x000fe20003f06270 */
[----:B0-----:R-:W-:-:S05]  /*0b20*/  @P2 FMUL.FTZ R3, R19, R8 ;  /* 0x0000000813032220 */ /* 0x001fca0000410000 */
[----:B------:R3:W-:Y:S07]  /*0b30*/  STG.E desc[UR4][R4.64+0x100], R3 ;  /* 0x0001000304007986 */ /* 0x0007ee000c101904 */
[----:B------:R-:W-:Y:S05]  /*0b40*/  @P0 BRA `(.L_x_4394) ;  /* 0x0000000000100947 */ /* 0x000fea0003800000 */
[----:B------:R-:W0:Y:S01]  /*0b50*/  @P2 MUFU.RCP R17, R14 ;  /* 0x0000000e00112308 */ /* 0x000e220000001000 */
[----:B---3--:R-:W-:Y:S02]  /*0b60*/  IMAD.MOV.U32 R3, RZ, RZ, 0x7fc00000 ;  /* 0x7fc00000ff037424 */ /* 0x008fe400078e00ff */
[----:B0-----:R-:W-:-:S05]  /*0b70*/  @P2 FMUL.FTZ R3, R20, R17 ;  /* 0x0000001114032220 */ /* 0x001fca0000410000 */
[----:B------:R4:W-:Y:S02]  /*0b80*/  STG.E desc[UR4][R4.64+0x180], R3 ;  /* 0x0001800304007986 */ /* 0x0009e4000c101904 */
.L_x_4394:
[----:B------:R-:W-:Y:S05]  /*0b90*/  BSYNC B0 ;  /* 0x0000000000007941 */ /* 0x000fea0003800000 */
.L_x_4393:
        /* <DEDUP_REMOVED lines=29> */
[----:B0-----:R-:W-:Y:S01]  /*0d70*/  MOV R5, 0x7fc00000 ;  /* 0x7fc0000000057802 */ /* 0x001fe20000000f00 */
[----:B-1----:R-:W-:-:S05]  /*0d80*/  @P1 FMUL.FTZ R5, R22, R7 ;  /* 0x0000000716051220 */ /* 0x002fca0000410000 */
[----:B------:R-:W-:Y:S01]  /*0d90*/  STG.E desc[UR4][R2.64+0x180], R5 ;  /* 0x0001800502007986 */ /* 0x000fe2000c101904 */
[----:B------:R-:W-:Y:S05]  /*0da0*/  EXIT ;  /* 0x000000000000794d */ /* 0x000fea0003800000 */
.L_x_4395:
        /* <DEDUP_REMOVED lines=13> */
.L_x_11834:


//--------------------- .text._ZN43_GLOBAL__N__9ae7fba5_10_SoftMax_cu_9f978f6320softmax_warp_forwardIN3c104HalfEffLi6ELb0ELb0EEEvPT0_PKT_iiiPKbib --------------------------
	.section	.text._ZN43_GLOBAL__N__9ae7fba5_10_SoftMax_cu_9f978f6320softmax_warp_forwardIN3c104HalfEffLi6ELb0ELb0EEEvPT0_PKT_iiiPKbib,"ax",@progbits
	.align	128
.text._ZN43_GLOBAL__N__9ae7fba5_10_SoftMax_cu_9f978f6320softmax_warp_forwardIN3c104HalfEffLi6ELb0ELb0EEEvPT0_PKT_iiiPKbib:
        .type           _ZN43_GLOBAL__N__9ae7fba5_10_SoftMax_cu_9f978f6320softmax_warp_forwardIN3c104HalfEffLi6ELb0ELb0EEEvPT0_PKT_iiiPKbib,@function
        .size           _ZN43_GLOBAL__N__9ae7fba5_10_SoftMax_cu_9f978f6320softmax_warp_forwardIN3c104HalfEffLi6ELb0ELb0EEEvPT0_PKT_iiiPKbib,(.L_x_11835 - _ZN43_GLOBAL__N__9ae7fba5_10_SoftMax_cu_9f978f6320softmax_warp_forwardIN3c104HalfEffLi6ELb0ELb0EEEvPT0_PKT_iiiPKbib)
        .other          _ZN43_GLOBAL__N__9ae7fba5_10_SoftMax_cu_9f978f6320softmax_warp_forwardIN3c104HalfEffLi6ELb0ELb0EEEvPT0_PKT_iiiPKbib,@"STO_CUDA_ENTRY STV_DEFAULT"
_ZN43_GLOBAL__N__9ae7fba5_10_SoftMax_cu_9f978f6320softmax_warp_forwardIN3c104HalfEffLi6ELb0ELb0EEEvPT0_PKT_iiiPKbib:
        /* <DEDUP_REMOVED lines=36> */
[----:B--2---:R-:W-:Y:S02]  /*0240*/  @!P2 HADD2.F32 R13, -RZ, R14.H0_H0 ;  /* 0x2000000eff0da230 */ /* 0x004fe40000004100 */
[----:B---3--:R-:W-:-:S02]  /*0250*/  @!P3 HADD2.F32 R12, -RZ, R11.H0_H0 ;  /* 0x2000000bff0cb230 */ /* 0x008fc40000004100 */
[----:B------:R-:W-:Y:S02]  /*0260*/  IMAD.MOV.U32 R14, RZ, RZ, -0x800000 ;  /* 0xff800000ff0e7424 */ /* 0x000fe400078e00ff */
[----:B------:R-:W-:Y:S01]  /*0270*/  IMAD.MOV.U32 R11, RZ, RZ, -0x800000 ;  /* 0xff800000ff0b7424 */ /* 0x000fe200078e00ff */
[CC--:B------:R-:W-:Y:S01]  /*0280*/  FSETP.GT.FTZ.AND P2, PT, R13.reuse, R12.reuse, PT ;  /* 0x0000000c0d00720b */ /* 0x0c0fe20003f54000 */
[----:B----4-:R-:W-:Y:S02]  /*0290*/  @!P1 HADD2.F32 R14, -RZ, R15.H0_H0 ;  /* 0x2000000fff0e9230 */ /* 0x010fe40000004100 */
[----:B-----5:R-:W-:Y:S01]  /*02a0*/  @!P0 HADD2.F32 R11, -RZ, R20.H0_H0 ;  /* 0x20000014ff0b8230 */ /* 0x020fe20000004100 */
        /* <DEDUP_REMOVED lines=92> */
.L_x_4397:
[----:B------:R-:W-:Y:S05]  /*0870*/  BSYNC B0 ;  /* 0x0000000000007941 */ /* 0x000fea0003800000 */
.L_x_4396:
        /* <DEDUP_REMOVED lines=17> */
.L_x_4398:
        /* <DEDUP_REMOVED lines=15> */
.L_x_11835:


//--------------------- .text._ZN43_GLOBAL__N__9ae7fba5_10_SoftMax_cu_9f978f6320softmax_warp_forwardIN3c104HalfEffLi5ELb0ELb0EEEvPT0_PKT_iiiPKbib --------------------------
	.section	.text._ZN43_GLOBAL__N__9ae7fba5_10_SoftMax_cu_9f978f6320softmax_warp_forwardIN3c104HalfEffLi5ELb0ELb0EEEvPT0_PKT_iiiPKbib,"ax",@progbits
	.align	128
.text._ZN43_GLOBAL__N__9ae7fba5_10_SoftMax_cu_9f978f6320softmax_warp_forwardIN3c104HalfEffLi5ELb0ELb0EEEvPT0_PKT_iiiPKbib:
        .type           _ZN43_GLOBAL__N__9ae7fba5_10_SoftMax_cu_9f978f6320softmax_warp_forwardIN3c104HalfEffLi5ELb0ELb0EEEvPT0_PKT_iiiPKbib,@function
        .size           _ZN43_GLOBAL__N__9ae7fba5_10_SoftMax_cu_9f978f6320softmax_warp_forwardIN3c104HalfEffLi5ELb0ELb0EEEvPT0_PKT_iiiPKbib,(.L_x_11836 - _ZN43_GLOBAL__N__9ae7fba5_10_SoftMax_cu_9f978f6320softmax_warp_forwardIN3c104HalfEffLi5ELb0ELb0EEEvPT0_PKT_iiiPKbib)
        .other          _ZN43_GLOBAL__N__9ae7fba5_10_SoftMax_cu_9f978f6320softmax_warp_forwardIN3c104HalfEffLi5ELb0ELb0EEEvPT0_PKT_iiiPKbib,@"STO_CUDA_ENTRY STV_DEFAULT"
_ZN43_GLOBAL__N__9ae7fba5_10_SoftMax_cu_9f978f6320softmax_warp_forwardIN3c104HalfEffLi5ELb0ELb0EEEvPT0_PKT_iiiPKbib:
        /* <DEDUP_REMOVED lines=32> */
[----:B--2---:R-:W-:-:S05]  /*0200*/  @!P0 HADD2.F32 R7, -RZ, R10.H0_H0 ;  /* 0x2000000aff078230 */ /* 0x004fca0000004100 */
[----:B------:R-:W0:Y:S01]  /*0210*/  SHFL.BFLY PT, R14, R7, 0x10, 0x1f ;  /* 0x0e001f00070e7f89 */ /* 0x000e2200000e0000 */
[----:B---3--:R-:W-:-:S05]  /*0220*/  @!P1 HADD2.F32 R9, -RZ, R12.H0_H0 ;  /* 0x2000000cff099230 */ /* 0x008fca0000004100 */
        /* <DEDUP_REMOVED lines=74> */
.L_x_4400:
[----:B------:R-:W-:Y:S05]  /*06d0*/  BSYNC B0 ;  /* 0x0000000000007941 */ /* 0x000fea0003800000 */
.L_x_4399:
        /* <DEDUP_REMOVED lines=13> */
.L_x_4401:
        /* <DEDUP_REMOVED lines=13> */
.L_x_11836:


//--------------------- .text._ZN43_GLOBAL__N__9ae7fba5_10_SoftMax_cu_9f978f6320softmax_warp_forwardIN3c104HalfEffLi4ELb0ELb0EEEvPT0_PKT_iiiPKbib --------------------------
	.section	.text._ZN43_GLOBAL__N__9ae7fba5_10_SoftMax_cu_9f978f6320softmax_warp_forwardIN3c104HalfEffLi4ELb0ELb0EEEvPT0_PKT_iiiPKbib,"ax",@progbits
	.align	128
.text._ZN43_GLOBAL__N__9ae7fba5_10_SoftMax_cu_9f978f6320softmax_warp_forwardIN3c104HalfEffLi4ELb0ELb0EEEvPT0_PKT_iiiPKbib:
        .type           _ZN43_GLOBAL__N__9ae7fba5_10_SoftMax_cu_9f978f6320softmax_warp_forwardIN3c104HalfEffLi4ELb0ELb0EEEvPT0_PKT_iiiPKbib,@function
        .size           _ZN43_GLOBAL__N__9ae7fba5_10_SoftMax_cu_9f978f6320softmax_warp_forwardIN3c104HalfEffLi4ELb0ELb0EEEvPT0_PKT_iiiPKbib,(.L_x_11837 - _ZN43_GLOBAL__N__9ae7fba5_10_SoftMax_cu_9f978f6320softmax_warp_forwardIN3c104HalfEffLi4ELb0ELb0EEEvPT0_PKT_iiiPKbib)
        .other          _ZN43_GLOBAL__N__9ae7fba5_10_SoftMax_cu_9f978f6320softmax_warp_forwardIN3c104HalfEffLi4ELb0ELb0EEEvPT0_PKT_iiiPKbib,@"STO_CUDA_ENTRY STV_DEFAULT"
_ZN43_GLOBAL__N__9ae7fba5_10_SoftMax_cu_9f978f6320softmax_warp_forwardIN3c104HalfEffLi4ELb0ELb0EEEvPT0_PKT_iiiPKbib:
        /* <DEDUP_REMOVED lines=32> */
[----:B--2---:R-:W-:Y:S02]  /*0200*/  @!P1 HADD2.F32 R4, -RZ, R8.H0_H0 ;  /* 0x20000008ff049230 */ /* 0x004fe40000004100 */
[----:B---3--:R-:W-:-:S03]  /*0210*/  @!P0 HADD2.F32 R10, -RZ, R6.H0_H0 ;  /* 0x20000006ff0a8230 */ /* 0x008fc60000004100 */
        /* <DEDUP_REMOVED lines=62> */
.L_x_4403:
[----:B------:R-:W-:Y:S05]  /*0600*/  BSYNC B0 ;  /* 0x0000000000007941 */ /* 0x000fea0003800000 */
.L_x_4402:
        /* <DEDUP_REMOVED lines=13> */
.L_x_4404:
        /* <DEDUP_REMOVED lines=10> */
.L_x_11837:


//--------------------- .text._ZN43_GLOBAL__N__9ae7fba5_10_SoftMax_cu_9f978f6320softmax_warp_forwardIN3c104HalfEffLi3ELb0ELb0EEEvPT0_PKT_iiiPKbib --------------------------
	.section	.text._ZN43_GLOBAL__N__9ae7fba5_10_SoftMax_cu_9f978f6320softmax_warp_forwardIN3c104HalfEffLi3ELb0ELb0EEEvPT0_PKT_iiiPKbib,"ax",@progbits
	.align	128
.text._ZN43_GLOBAL__N__9ae7fba5_10_SoftMax_cu_9f978f6320softmax_warp_forwardIN3c104HalfEffLi3ELb0ELb0EEEvPT0_PKT_iiiPKbib:
        .type           _ZN43_GLOBAL__N__9ae7fba5_10_SoftMax_cu_9f978f6320softmax_warp_forwardIN3c104HalfEffLi3ELb0ELb0EEEvPT0_PKT_iiiPKbib,@function
        .size           _ZN43_GLOBAL__N__9ae7fba5_10_SoftMax_cu_9f978f6320softmax_warp_forwardIN3c104HalfEffLi3ELb0ELb0EEEvPT0_PKT_iiiPKbib,(.L_x_11838 - _ZN43_GLOBAL__N__9ae7fba5_10_SoftMax_cu_9f978f6320softmax_warp_forwardIN3c104HalfEffLi3ELb0ELb0EEEvPT0_PKT_iiiPKbib)
        .other          _ZN43_GLOBAL__N__9ae7fba5_10_SoftMax_cu_9f978f6320softmax_warp_forwardIN3c104HalfEffLi3ELb0ELb0EEEvPT0_PKT_iiiPKbib,@"STO_CUDA_ENTRY STV_DEFAULT"
_ZN43_GLOBAL__N__9ae7fba5_10_SoftMax_cu_9f978f6320softmax_warp_forwardIN3c104HalfEffLi3ELb0ELb0EEEvPT0_PKT_iiiPKbib:
        /* <DEDUP_REMOVED lines=86> */
.L_x_4406:
[----:B------:R-:W-:Y:S05]  /*0560*/  BSYNC B0 ;  /* 0x0000000000007941 */ /* 0x000fea0003800000 */
.L_x_4405:
        /* <DEDUP_REMOVED lines=13> */
.L_x_4407:
        /* <DEDUP_REMOVED lines=12> */
.L_x_11838:


//--------------------- .text._ZN43_GLOBAL__N__9ae7fba5_10_SoftMax_cu_9f978f6320softmax_warp_forwardIN3c104HalfEffLi2ELb0ELb0EEEvPT0_PKT_iiiPKbib --------------------------
	.section	.text._ZN43_GLOBAL__N__9ae7fba5_10_SoftMax_cu_9f978f6320softmax_warp_forwardIN3c104HalfEffLi2ELb0ELb0EEEvPT0_PKT_iiiPKbib,"ax",@progbits
	.align	128
.text._ZN43_GLOBAL__N__9ae7fba5_10_SoftMax_cu_9f978f6320softmax_warp_forwardIN3c104HalfEffLi2ELb0ELb0EEEvPT0_PKT_iiiPKbib:
        .type           _ZN43_GLOBAL__N__9ae7fba5_10_SoftMax_cu_9f978f6320softmax_warp_forwardIN3c104HalfEffLi2ELb0ELb0EEEvPT0_PKT_iiiPKbib,@function
        .size           _ZN43_GLOBAL__N__9ae7fba5_10_SoftMax_cu_9f978f6320softmax_warp_forwardIN3c104HalfEffLi2ELb0ELb0EEEvPT0_PKT_iiiPKbib,(.L_x_11839 - _ZN43_GLOBAL__N__9ae7fba5_10_SoftMax_cu_9f978f6320softmax_warp_forwardIN3c104HalfEffLi2ELb0ELb0EEEvPT0_PKT_iiiPKbib)
        .other          _ZN43_GLOBAL__N__9ae7fba5_10_SoftMax_cu_9f978f6320softmax_warp_forwardIN3c104HalfEffLi2ELb0ELb0EEEvPT0_PKT_iiiPKbib,@"STO_CUDA_ENTRY STV_DEFAULT"
_ZN43_GLOBAL__N__9ae7fba5_10_SoftMax_cu_9f978f6320softmax_warp_forwardIN3c104HalfEffLi2ELb0ELb0EEEvPT0_PKT_iiiPKbib:
        /* <DEDUP_REMOVED lines=76> */
.L_x_4409:
[----:B------:R-:W-:Y:S05]  /*04c0*/  BSYNC B0 ;  /* 0x0000000000007941 */ /* 0x000fea0003800000 */
.L_x_4408:
        /* <DEDUP_REMOVED lines=13> */
.L_x_4410:
        /* <DEDUP_REMOVED lines=14> */
.L_x_11839:


//--------------------- .text._ZN43_GLOBAL__N__9ae7fba5_10_SoftMax_cu_9f978f6320softmax_warp_forwardIN3c104HalfEffLi1ELb0ELb0EEEvPT0_PKT_iiiPKbib --------------------------
	.section	.text._ZN43_GLOBAL__N__9ae7fba5_10_SoftMax_cu_9f978f6320softmax_warp_forwardIN3c104HalfEffLi1ELb0ELb0EEEvPT0_PKT_iiiPKbib,"ax",@progbits
	.align	128
.text._ZN43_GLOBAL__N__9ae7fba5_10_SoftMax_cu_9f978f6320softmax_warp_forwardIN3c104HalfEffLi1ELb0ELb0EEEvPT0_PKT_iiiPKbib:
        .type           _ZN43_GLOBAL__N__9ae7fba5_10_SoftMax_cu_9f978f6320softmax_warp_forwardIN3c104HalfEffLi1ELb0ELb0EEEvPT0_PKT_iiiPKbib,@function
        .size           _ZN43_GLOBAL__N__9ae7fba5_10_SoftMax_cu_9f978f6320softmax_warp_forwardIN3c104HalfEffLi1ELb0ELb0EEEvPT0_PKT_iiiPKbib,(.L_x_11840 - _ZN43_GLOBAL__N__9ae7fba5_10_SoftMax_cu_9f978f6320softmax_warp_forwardIN3c104HalfEffLi1ELb0ELb0EEEvPT0_PKT_iiiPKbib)
        .other          _ZN43_GLOBAL__N__9ae7fba5_10_SoftMax_cu_9f978f6320softmax_warp_forwardIN3c104HalfEffLi1ELb0ELb0EEEvPT0_PKT_iiiPKbib,@"STO_CUDA_ENTRY STV_DEFAULT"
_ZN43_GLOBAL__N__9ae7fba5_10_SoftMax_cu_9f978f6320softmax_warp_forwardIN3c104HalfEffLi1ELb0ELb0EEEvPT0_PKT_iiiPKbib:
        /* <DEDUP_REMOVED lines=66> */
.L_x_4412:
[----:B------:R-:W-:Y:S05]  /*0420*/  BSYNC B0 ;  /* 0x0000000000007941 */ /* 0x000fea0003800000 */
.L_x_4411:
        /* <DEDUP_REMOVED lines=13> */
.L_x_4413:
        /* <DEDUP_REMOVED lines=16> */
.L_x_11840:


//--------------------- .text._ZN43_GLOBAL__N__9ae7fba5_10_SoftMax_cu_9f978f6320softmax_warp_forwardIN3c104HalfEffLi0ELb0ELb0EEEvPT0_PKT_iiiPKbib --------------------------
	.section	.text._ZN43_GLOBAL__N__9ae7fba5_10_SoftMax_cu_9f978f6320softmax_warp_forwardIN3c104HalfEffLi0ELb0ELb0EEEvPT0_PKT_iiiPKbib,"ax",@progbits
	.align	128
.text._ZN43_GLOBAL__N__9ae7fba5_10_SoftMax_cu_9f978f6320softmax_warp_forwardIN3c104HalfEffLi0ELb0ELb0EEEvPT0_PKT_iiiPKbib:
        .type           _ZN43_GLOBAL__N__9ae7fba5_10_SoftMax_cu_9f978f6320softmax_warp_forwardIN3c104HalfEffLi0ELb0ELb0EEEvPT0_PKT_iiiPKbib,@function
        .size           _ZN43_GLOBAL__N__9ae7fba5_10_SoftMax_cu_9f978f6320softmax_warp_forwardIN3c104HalfEffLi0ELb0ELb0EEEvPT0_PKT_iiiPKbib,(.L_x_11841 - _ZN43_GLOBAL__N__9ae7fba5_10_SoftMax_cu_9f978f6320softmax_warp_forwardIN3c104HalfEffLi0ELb0ELb0EEEvPT0_PKT_iiiPKbib)
        .other          _ZN43_GLOBAL__N__9ae7fba5_10_SoftMax_cu_9f978f6320softmax_warp_forwardIN3c104HalfEffLi0ELb0ELb0EEEvPT0_PKT_iiiPKbib,@"STO_CUDA_ENTRY STV_DEFAULT"
_ZN43_GLOBAL__N__9ae7fba5_10_SoftMax_cu_9f978f6320softmax_warp_forwardIN3c104HalfEffLi0ELb0ELb0EEEvPT0_PKT_iiiPKbib:
        /* <DEDUP_REMOVED lines=32> */
[----:B--2---:R-:W-:-:S05]  /*0200*/  @!P1 HADD2.F32 R8, -RZ, R6.H0_H0 ;  /* 0x20000006ff089230 */ /* 0x004fca0000004100 */
[----:B------:R-:W-:-:S05]  /*0210*/  FADD.FTZ R8, R8, -R8 ;  /* 0x8000000808087221 */ /* 0x000fca0000010000 */
[----:B0-----:R-:W-:Y:S05]  /*0220*/  @!P2 EXIT ;  /* 0x000000000000a94d */ /* 0x001fea0003800000 */
[----:B------:R-:W-:Y:S01]  /*0230*/  FMUL.FTZ R8, R8, 1.4426950216293334961 ;  /* 0x3fb8aa3b08087820 */ /* 0x000fe20000410000 */
[----:B------:R-:W-:Y:S01]  /*0240*/  ISETP.GE.AND P1, PT, R9, R0, PT ;  /* 0x000000000900720c */ /* 0x000fe20003f26270 */
[----:B------:R-:W-:Y:S01]  /*0250*/  IMAD.MOV.U32 R4, RZ, RZ, -0x800000 ;  /* 0xff800000ff047424 */ /* 0x000fe200078e00ff */
[----:B------:R-:W-:Y:S01]  /*0260*/  BSSY B0, `(.L_x_4414) ;  /* 0x0000012000007945 */ /* 0x000fe20003800000 */
[----:B------:R-:W0:Y:S01]  /*0270*/  MUFU.EX2 R11, R8 ;  /* 0x00000008000b7308 */ /* 0x000e220000000800 */
[----:B-----5:R-:W-:Y:S01]  /*0280*/  @!P0 HADD2.F32 R4, -RZ, R5.H0_H0 ;  /* 0x20000005ff048230 */ /* 0x020fe20000004100 */
[----:B------:R-:W-:-:S04]  /*0290*/  ISETP.GE.AND P2, PT, R10, 0x2, PT ;  /* 0x000000020a00780c */ /* 0x000fc80003f46270 */
[----:B------:R-:W-:Y:S01]  /*02a0*/  FADD.FTZ R4, R4, -R4 ;  /* 0x8000000404047221 */ /* 0x000fe20000010000 */
[----:B0-----:R-:W-:-:S03]  /*02b0*/  FADD.FTZ R10, RZ, R11 ;  /* 0x0000000bff0a7221 */ /* 0x001fc60000010000 */
        /* <DEDUP_REMOVED lines=12> */
.L_x_4415:
[----:B------:R-:W-:Y:S05]  /*0380*/  BSYNC B0 ;  /* 0x0000000000007941 */ /* 0x000fea0003800000 */
.L_x_4414:
        /* <DEDUP_REMOVED lines=13> */
.L_x_4416:
        /* <DEDUP_REMOVED lines=10> */
.L_x_11841:


//--------------------- .text._ZN43_GLOBAL__N__9ae7fba5_10_SoftMax_cu_9f978f6320softmax_warp_forwardIN3c104HalfES2_fLi11ELb0ELb0EEEvPT0_PKT_iiiPKbib --------------------------
	.section	.text._ZN43_GLOBAL__N__9ae7fba5_10_SoftMax_cu_9f978f6320softmax_warp_forwardIN3c104HalfES2_fLi11ELb0ELb0EEEvPT0_PKT_iiiPKbib,"ax",@progbits
	.align	128
.text._ZN43_GLOBAL__N__9ae7fba5_10_SoftMax_cu_9f978f6320softmax_warp_forwardIN3c104HalfES2_fLi11ELb0ELb0EEEvPT0_PKT_iiiPKbib:
        .type           _ZN43_GLOBAL__N__9ae7fba5_10_SoftMax_cu_9f978f6320softmax_warp_forwardIN3c104HalfES2_fLi11ELb0ELb0EEEvPT0_PKT_iiiPKbib,@function
        .size           _ZN43_GLOBAL__N__9ae7fba5_10_SoftMax_cu_9f978f6320softmax_warp_forwardIN3c104HalfES2_fLi11ELb0ELb0EEEvPT0_PKT_iiiPKbib,(.L_x_11842 - _ZN43_GLOBAL__N__9ae7fba5_10_SoftMax_cu_9f978f6320softmax_warp_forwardIN3c104HalfES2_fLi11ELb0ELb0EEEvPT0_PKT_iiiPKbib)
        .other          _ZN43_GLOBAL__N__9ae7fba5_10_SoftMax_cu_9f978f6320softmax_warp_forwardIN3c104HalfES2_fLi11ELb0ELb0EEEvPT0_PKT_iiiPKbib,@"STO_CUDA_ENTRY STV_DEFAULT"
_ZN43_GLOBAL__N__9ae7fba5_10_SoftMax_cu_9f978f6320softmax_warp_forwardIN3c104HalfES2_fLi11ELb0ELb0EEEvPT0_PKT_iiiPKbib:
        /* <DEDUP_REMOVED lines=31> */
[----:B------:R-:W-:Y:S01]  /*01f0*/  ISETP.GE.AND P5, PT, R11, R116, PT ;  /* 0x000000740b00720c */ /* 0x000fe20003fa6270 */
[----:B------:R-:W-:-:S06]  /*0200*/  IMAD.MOV.U32 R110, RZ, RZ, -0x800000 ;  /* 0xff800000ff6e7424 */ /* 0x000fcc00078e00ff */
[----:B------:R-:W5:Y:S04]  /*0210*/  @!P3 LDG.E.U16 R9, desc[UR4][R2.64+0xc0] ;  /* 0x0000c0040209b981 */ /* 0x000f68000c1e1500 */
[----:B------:R-:W5:Y:S04]  /*0220*/  @!P2 LDG.E.U16 R10, desc[UR4][R2.64+0x100] ;  /* 0x00010004020aa981 */ /* 0x000f68000c1e1500 */
[----:B------:R-:W5:Y:S01]  /*0230*/  @!P6 LDG.E.U16 R11, desc[UR4][R2.64+0x140] ;  /* 0x00014004020be981 */ /* 0x000f62000c1e1500 */
[----:B------:R-:W-:Y:S01]  /*0240*/  VIADD R17, R106, 0x100 ;  /* 0x000001006a117836 */ /* 0x000fe20000000000 */
[----:B------:R-:W-:-:S02]  /*0250*/  MOV R114, 0xff800000 ;  /* 0xff80000000727802 */ /* 0x000fc40000000f00 */
[----:B------:R-:W-:Y:S01]  /*0260*/  IADD3 R19, R106, 0x120, RZ ;  /* 0x000001206a137810 */ /* 0x000fe20007ffe0ff */
[----:B--2---:R-:W-:Y:S01]  /*0270*/  @!P4 HADD2.F32 R110, -RZ, R12.H0_H0 ;  /* 0x2000000cff6ec230 */ /* 0x004fe20000004100 */
[-C--:B------:R-:W-:Y:S01]  /*0280*/  ISETP.GE.AND P4, PT, R13, R116.reuse, PT ;  /* 0x000000740d00720c */ /* 0x080fe20003f86270 */
[----:B------:R-:W2:Y:S01]  /*0290*/  @!P5 LDG.E.U16 R12, desc[UR4][R2.64+0x180] ;  /* 0x00018004020cd981 */ /* 0x000ea2000c1e1500 */
[----:B---3--:R-:W-:Y:S01]  /*02a0*/  @!P1 HADD2.F32 R114, -RZ, R0.H0_H0 ;  /* 0x20000000ff729230 */ /* 0x008fe20000004100 */
[----:B------:R-:W-:Y:S01]  /*02b0*/  ISETP.GE.AND P1, PT, R17, R116, PT ;  /* 0x000000741100720c */ /* 0x000fe20003f26270 */
[----:B------:R-:W-:-:S09]  /*02c0*/  IMAD.MOV.U32 R17, RZ, RZ, -0x800000 ;  /* 0xff800000ff117424 */ /* 0x000fd200078e00ff */
[----:B------:R-:W3:Y:S01]  /*02d0*/  @!P4 LDG.E.U16 R13, desc[UR4][R2.64+0x1c0] ;  /* 0x0001c004020dc981 */ /* 0x000ee2000c1e1500 */
[----:B----4-:R-:W-:Y:S01]  /*02e0*/  @!P0 HADD2.F32 R17, -RZ, R7.H0_H0 ;  /* 0x20000007ff118230 */ /* 0x010fe20000004100 */
[----:B------:R-:W-:Y:S02]  /*02f0*/  ISETP.GE.AND P0, PT, R19, R116, PT ;  /* 0x000000741300720c */ /* 0x000fe40003f06270 */
[----:B------:R-:W4:Y:S11]  /*0300*/  @!P1 LDG.E.U16 R0, desc[UR4][R2.64+0x200] ;  /* 0x0002000402009981 */ /* 0x000f36000c1e1500 */
[----:B------:R-:W4:Y:S01]  /*0310*/  @!P0 LDG.E.U16 R7, desc[UR4][R2.64+0x240] ;  /* 0x0002400402078981 */ /* 0x000f22000c1e1500 */
[C---:B------:R-:W-:Y:S01]  /*0320*/  VIADD R21, R106.reuse, 0x140 ;  /* 0x000001406a157836 */ /* 0x040fe20000000000 */
[----:B------:R-:W-:Y:S01]  /*0330*/  IADD3 R25, R106, 0x180, RZ ;  /* 0x000001806a197810 */ /* 0x000fe20007ffe0ff */
[----:B------:R-:W-:-:S02]  /*0340*/  IMAD.MOV.U32 R19, RZ, RZ, -0x800000 ;  /* 0xff800000ff137424 */ /* 0x000fc400078e00ff */
[----:B-----5:R-:W-:Y:S01]  /*0350*/  @!P3 HADD2.F32 R19, -RZ, R9.H0_H0 ;  /* 0x20000009ff13b230 */ /* 0x020fe20000004100 */
[-C--:B------:R-:W-:Y:S01]  /*0360*/  ISETP.GE.AND P3, PT, R21, R116.reuse, PT ;  /* 0x000000741500720c */ /* 0x080fe20003f66270 */
[C---:B------:R-:W-:Y:S01]  /*0370*/  VIADD R9, R106.reuse, 0x160 ;  /* 0x000001606a097836 */ /* 0x040fe20000000000 */
[----:B------:R-:W-:Y:S01]  /*0380*/  MOV R21, 0xff800000 ;  /* 0xff80000000157802 */ /* 0x000fe20000000f00 */
[----:B------:R-:W-:Y:S02]  /*0390*/  @!P2 HADD2.F32 R21, -RZ, R10.H0_H0 ;  /* 0x2000000aff15a230 */ /* 0x000fe40000004100 */
[----:B------:R-:W-:Y:S01]  /*03a0*/  IMAD.MOV.U32 R23, RZ, RZ, -0x800000 ;  /* 0xff800000ff177424 */ /* 0x000fe200078e00ff */
[-C--:B------:R-:W-:Y:S01]  /*03b0*/  ISETP.GE.AND P2, PT, R9, R116.reuse, PT ;  /* 0x000000740900720c */ /* 0x080fe20003f46270 */
[----:B------:R-:W-:Y:S01]  /*03c0*/  @!P6 HADD2.F32 R23, -RZ, R11.H0_H0 ;  /* 0x2000000bff17e230 */ /* 0x000fe20000004100 */
[----:B------:R-:W-:Y:S01]  /*03d0*/  ISETP.GE.AND P6, PT, R25, R116, PT ;  /* 0x000000741900720c */ /* 0x000fe20003fc6270 */
[----:B------:R-:W-:-:S02]  /*03e0*/  VIADD R9, R106, 0x1a0 ;  /* 0x000001a06a097836 */ /* 0x000fc40000000000 */
[----:B------:R-:W-:Y:S02]  /*03f0*/  IMAD.MOV.U32 R25, RZ, RZ, -0x800000 ;  /* 0xff800000ff197424 */ /* 0x000fe400078e00ff */
[C---:B------:R-:W-:Y:S01]  /*0400*/  VIADD R29, R106.reuse, 0x1c0 ;  /* 0x000001c06a1d7836 */ /* 0x040fe20000000000 */
[----:B------:R-:W-:Y:S01]  /*0410*/  MOV R27, 0xff800000 ;  /* 0xff800000001b7802 */ /* 0x000fe20000000f00 */
[----:B------:R-:W5:Y:S06]  /*0420*/  @!P3 LDG.E.U16 R16, desc[UR4][R2.64+0x280] ;  /* 0x000280040210b981 */ /* 0x000f6c000c1e1500 */
        /* <DEDUP_REMOVED lines=9> */
[----:B------:R-:W-:-:S03]  /*04c0*/  VIADD R12, R106, 0x200 ;  /* 0x000002006a0c7836 */ /* 0x000fc60000000000 */
[----:B------:R-:W3:Y:S01]  /*04d0*/  @!P4 LDG.E.U16 R24, desc[UR4][R2.64+0x380] ;  /* 0x000380040218c981 */ /* 0x000ee2000c1e1500 */
[----:B----4-:R-:W-:Y:S01]  /*04e0*/  @!P0 HADD2.F32 R31, -RZ, R7.H0_H0 ;  /* 0x20000007ff1f8230 */ /* 0x010fe20000004100 */
[-C--:B------:R-:W-:Y:S01]  /*04f0*/  ISETP.GE.AND P0, PT, R12, R116.reuse, PT ;  /* 0x000000740c00720c */ /* 0x080fe20003f06270 */
[----:B------:R-:W-:Y:S02]  /*0500*/  IMAD.MOV.U32 R29, RZ, RZ, -0x800000 ;  /* 0xff800000ff1d7424 */ /* 0x000fe400078e00ff */
[----:B------:R-:W-:Y:S01]  /*0510*/  @!P1 HADD2.F32 R29, -RZ, R0.H0_H0 ;  /* 0x20000000ff1d9230 */ /* 0x000fe20000004100 */
[----:B------:R-:W-:-:S09]  /*0520*/  ISETP.GE.AND P1, PT, R10, R116, PT ;  /* 0x000000740a00720c */ /* 0x000fd20003f26270 */
[----:B------:R-:W4:Y:S04]  /*0530*/  @!P0 LDG.E.U16 R7, desc[UR4][R2.64+0x400] ;  /* 0x0004000402078981 */ /* 0x000f28000c1e1500 */
[----:B------:R-:W4:Y:S01]  /*0540*/  @!P1 LDG.E.U16 R0, desc[UR4][R2.64+0x3c0] ;  /* 0x0003c00402009981 */ /* 0x000f22000c1e1500 */
[C---:B------:R-:W-:Y:S01]  /*0550*/  VIADD R14, R106.reuse, 0x220 ;  /* 0x000002206a0e7836 */ /* 0x040fe20000000000 */
[----:B------:R-:W-:Y:S01]  /*0560*/  MOV R33, 0xff800000 ;  /* 0xff80000000217802 */ /* 0x000fe20000000f00 */
[----:B------:R-:W-:Y:S02]  /*0570*/  VIADD R18, R106, 0x260 ;  /* 0x000002606a127836 */ /* 0x000fe40000000000 */
[----:B-----5:R-:W-:Y:S01]  /*0580*/  @!P3 HADD2.F32 R33, -RZ, R16.H0_H0 ;  /* 0x20000010ff21b230 */ /* 0x020fe20000004100 */
[-C--:B------:R-:W-:Y:S01]  /*0590*/  ISETP.GE.AND P3, PT, R14, R116.reuse, PT ;  /* 0x000000740e00720c */ /* 0x080fe20003f66270 */
[----:B------:R-:W-:Y:S01]  /*05a0*/  VIADD R16, R106, 0x240 ;  /* 0x000002406a107836 */ /* 0x000fe20000000000 */
[----:B------:R-:W-:Y:S01]  /*05b0*/  MOV R37, 0xff800000 ;  /* 0xff80000000257802 */ /* 0x000fe20000000f00 */
[----:B------:R-:W-:Y:S01]  /*05c0*/  @!P6 HADD2.F32 R37, -RZ, R11.H0_H0 ;  /* 0x2000000bff25e230 */ /* 0x000fe20000004100 */
[----:B------:R-:W-:Y:S01]  /*05d0*/  ISETP.GE.AND P6, PT, R18, R116, PT ;  /* 0x000000741200720c */ /* 0x000fe20003fc6270 */
[----:B------:R-:W-:-:S02]  /*05e0*/  VIADD R20, R106, 0x280 ;  /* 0x000002806a147836 */ /* 0x000fc40000000000 */
[----:B------:R-:W-:Y:S01]  /*05f0*/  IMAD.MOV.U32 R35, RZ, RZ, -0x800000 ;  /* 0xff800000ff237424 */ /* 0x000fe200078e00ff */
[----:B------:R-:W-:Y:S02]  /*0600*/  MOV R39, 0xff800000 ;  /* 0xff80000000277802 */ /* 0x000fe40000000f00 */
[C---:B------:R-:W-:Y:S01]  /*0610*/  IADD3 R22, R106.reuse, 0x2a0, RZ ;  /* 0x000002a06a167810 */ /* 0x040fe20007ffe0ff */
[----:B------:R-:W-:Y:S02]  /*0620*/  IMAD.MOV.U32 R41, RZ, RZ, -0x800000 ;  /* 0xff800000ff297424 */ /* 0x000fe400078e00ff */
[----:B------:R-:W5:Y:S04]  /*0630*/  @!P3 LDG.E.U16 R30, desc[UR4][R2.64+0x440] ;  /* 0x00044004021eb981 */ /* 0x000f68000c1e1500 */
        /* <DEDUP_REMOVED lines=20> */
[C---:B------:R-:W-:Y:S01]  /*0780*/  IADD3 R28, R106.reuse, 0x300, RZ ;  /* 0x000003006a1c7810 */ /* 0x040fe20007ffe0ff */
[----:B------:R-:W-:Y:S02]  /*0790*/  IMAD.MOV.U32 R47, RZ, RZ, -0x800000 ;  /* 0xff800000ff2f7424 */ /* 0x000fe400078e00ff */
[----:B------:R-:W-:-:S02]  /*07a0*/  VIADD R32, R106, 0x340 ;  /* 0x000003406a207836 */ /* 0x000fc40000000000 */
[----:B-----5:R-:W-:Y:S01]  /*07b0*/  @!P3 HADD2.F32 R47, -RZ, R30.H0_H0 ;  /* 0x2000001eff2fb230 */ /* 0x020fe20000004100 */
[-C--:B------:R-:W-:Y:S01]  /*07c0*/  ISETP.GE.AND P3, PT, R28, R116.reuse, PT ;  /* 0x000000741c00720c */ /* 0x080fe20003f66270 */
[----:B------:R-:W-:Y:S01]  /*07d0*/  IMAD.MOV.U32 R51, RZ, RZ, -0x800000 ;  /* 0xff800000ff337424 */ /* 0x000fe200078e00ff */
[----:B------:R-:W-:Y:S01]  /*07e0*/  IADD3 R30, R106, 0x320, RZ ;  /* 0x000003206a1e7810 */ /* 0x000fe20007ffe0ff */
[----:B------:R-:W-:Y:S01]  /*07f0*/  @!P6 HADD2.F32 R51, -RZ, R11.H0_H0 ;  /* 0x2000000bff33e230 */ /* 0x000fe20000004100 */
[----:B------:R-:W-:Y:S01]  /*0800*/  ISETP.GE.AND P6, PT, R32, R116, PT ;  /* 0x000000742000720c */ /* 0x000fe20003fc6270 */
[----:B------:R-:W-:Y:S01]  /*0810*/  IMAD.MOV.U32 R49, RZ, RZ, -0x800000 ;  /* 0xff800000ff317424 */ /* 0x000fe200078e00ff */
[C---:B------:R-:W-:Y:S01]  /*0820*/  IADD3 R34, R106.reuse, 0x360, RZ ;  /* 0x000003606a227810 */ /* 0x040fe20007ffe0ff */
[----:B------:R-:W-:Y:S02]  /*0830*/  IMAD.MOV.U32 R53, RZ, RZ, -0x800000 ;  /* 0xff800000ff357424 */ /* 0x000fe400078e00ff */
[----:B------:R-:W-:-:S02]  /*0840*/  VIADD R36, R106, 0x380 ;  /* 0x000003806a247836 */ /* 0x000fc40000000000 */
[----:B------:R-:W-:Y:S02]  /*0850*/  IMAD.MOV.U32 R55, RZ, RZ, -0x800000 ;  /* 0xff800000ff377424 */ /* 0x000fe400078e00ff */
        /* <DEDUP_REMOVED lines=23> */
[----:B------:R-:W-:Y:S02]  /*09d0*/  VIADD R42, R106, 0x3e0 ;  /* 0x000003e06a2a7836 */ /* 0x000fe40000000000 */
[----:B-----5:R-:W-:-:S02]  /*09e0*/  @!P3 HADD2.F32 R61, -RZ, R44.H0_H0 ;  /* 0x2000002cff3db230 */ /* 0x020fc40000004100 */
[----:B------:R-:W-:Y:S02]  /*09f0*/  VIADD R44, R106, 0x400 ;  /* 0x000004006a2c7836 */ /* 0x000fe40000000000 */
[----:B------:R-:W-:Y:S01]  /*0a00*/  IMAD.MOV.U32 R65, RZ, RZ, -0x800000 ;  /* 0xff800000ff417424 */ /* 0x000fe200078e00ff */
[-C--:B------:R-:W-:Y:S01]  /*0a10*/  ISETP.GE.AND P3, PT, R42, R116.reuse, PT ;  /* 0x000000742a00720c */ /* 0x080fe20003f66270 */
[----:B------:R-:W-:Y:S01]  /*0a20*/  @!P6 HADD2.F32 R65, -RZ, R11.H0_H0 ;  /* 0x2000000bff41e230 */ /* 0x000fe20000004100 */
[----:B------:R-:W-:Y:S01]  /*0a30*/  MOV R63, 0xff800000 ;  /* 0xff800000003f7802 */ /* 0x000fe20000000f00 */
[----:B------:R-:W-:Y:S01]  /*0a40*/  VIADD R48, R106, 0x440 ;  /* 0x000004406a307836 */ /* 0x000fe20000000000 */
[----:B------:R-:W-:Y:S01]  /*0a50*/  ISETP.GE.AND P6, PT, R46, R116, PT ;  /* 0x000000742e00720c */ /* 0x000fe20003fc6270 */
[----:B------:R-:W-:Y:S02]  /*0a60*/  IMAD.MOV.U32 R67, RZ, RZ, -0x800000 ;  /* 0xff800000ff437424 */ /* 0x000fe400078e00ff */
[----:B------:R-:W-:Y:S01]  /*0a70*/  VIADD R50, R106, 0x460 ;  /* 0x000004606a327836 */ /* 0x000fe20000000000 */
[----:B------:R-:W-:-:S05]  /*0a80*/  MOV R69, 0xff800000 ;  /* 0xff80000000457802 */ /* 0x000fca0000000f00 */
[----:B------:R-:W5:Y:S04]  /*0a90*/  @!P3 LDG.E.U16 R56, desc[UR4][R2.64+0x7c0] ;  /* 0x0007c0040238b981 */ /* 0x000f68000c1e1500 */
[----:B------:R-:W5:Y:S01]  /*0aa0*/  @!P6 LDG.E.U16 R62, desc[UR4][R2.64+0x840] ;  /* 0x00084004023ee981 */ /* 0x000f62000c1e1500 */
[----:B------:R-:W-:Y:S02]  /*0ab0*/  VIADD R54, R106, 0x4a0 ;  /* 0x000004a06a367836 */ /* 0x000fe40000000000 */
[----:B------:R-:W-:Y:S02]  /*0ac0*/  IMAD.MOV.U32 R71, RZ, RZ, -0x800000 ;  /* 0xff800000ff477424 */ /* 0x000fe400078e00ff */
[----:B------:R-:W-:Y:S02]  /*0ad0*/  IMAD.MOV.U32 R11, RZ, RZ, -0x800000 ;  /* 0xff800000ff0b7424 */ /* 0x000fe400078e00ff */
        /* <DEDUP_REMOVED lines=16> */
[----:B------:R-:W-:Y:S02]  /*0be0*/  MOV R9, 0xff800000 ;  /* 0xff80000000097802 */ /* 0x000fe40000000f00 */
[----:B------:R-:W-:Y:S01]  /*0bf0*/  MOV R120, 0xff800000 ;  /* 0xff80000000787802 */ /* 0x000fe20000000f00 */
[----:B------:R-:W-:-:S02]  /*0c00*/  IMAD.MOV.U32 R112, RZ, RZ, -0x800000 ;  /* 0xff800000ff707424 */ /* 0x000fc400078e00ff */
[C---:B------:R-:W-:Y:S02]  /*0c10*/  VIADD R58, R106.reuse, 0x4e0 ;  /* 0x000004e06a3a7836 */ /* 0x040fe40000000000 */
[----:B-----5:R-:W-:Y:S02]  /*0c20*/  @!P3 HADD2.F32 R9, -RZ, R56.H0_H0 ;  /* 0x20000038ff09b230 */ /* 0x020fe40000004100 */
[C---:B------:R-:W-:Y:S02]  /*0c30*/  VIADD R56, R106.reuse, 0x4c0 ;  /* 0x000004c06a387836 */ /* 0x040fe40000000000 */
[----:B------:R-:W-:Y:S02]  /*0c40*/  @!P6 HADD2.F32 R120, -RZ, R62.H0_H0 ;  /* 0x2000003eff78e230 */ /* 0x000fe40000004100 */
[----:B------:R-:W-:Y:S01]  /*0c50*/  VIADD R62, R106, 0x520 ;  /* 0x000005206a3e7836 */ /* 0x000fe20000000000 */
[----:B------:R-:W-:Y:S01]  /*0c60*/  ISETP.GE.AND P3, PT, R56, R116, PT ;  /* 0x000000743800720c */ /* 0x000fe20003f66270 */
[----:B------:R-:W-:-:S02]  /*0c70*/  IMAD.MOV.U32 R81, RZ, RZ, -0x800000 ;  /* 0xff800000ff517424 */ /* 0x000fc400078e00ff */
[----:B------:R-:W-:-:S05]  /*0c80*/  VIADD R60, R106, 0x500 ;  /* 0x000005006a3c7836 */ /* 0x000fca0000000000 */
[----:B------:R-:W-:Y:S01]  /*0c90*/  ISETP.GE.AND P6, PT, R60, R116, PT ;  /* 0x000000743c00720c */ /* 0x000fe20003fc6270 */
[----:B------:R-:W-:-:S04]  /*0ca0*/  VIADD R68, R106, 0x580 ;  /* 0x000005806a447836 */ /* 0x000fc80000000000 */
[----:B------:R-:W5:Y:S01]  /*0cb0*/  @!P3 LDG.E.U16 R74, desc[UR4][R2.64+0x980] ;  /* 0x00098004024ab981 */ /* 0x000f62000c1e1500 */
[----:B------:R-:W-:-:S07]  /*0cc0*/  MOV R85, 0xff800000 ;  /* 0xff80000000557802 */ /* 0x000fce0000000f00 */
        /* <DEDUP_REMOVED lines=20> */
[C---:B------:R-:W-:Y:S01]  /*0e10*/  VIADD R70, R106.reuse, 0x5a0 ;  /* 0x000005a06a467836 */ /* 0x040fe20000000000 */
[----:B------:R-:W-:Y:S01]  /*0e20*/  IADD3 R76, R106, 0x600, RZ ;  /* 0x000006006a4c7810 */ /* 0x000fe20007ffe0ff */
[----:B------:R-:W-:Y:S01]  /*0e30*/  IMAD.MOV.U32 R87, RZ, RZ, -0x800000 ;  /* 0xff800000ff577424 */ /* 0x000fe200078e00ff */
[----:B------:R-:W-:Y:S01]  /*0e40*/  MOV R89, 0xff800000 ;  /* 0xff80000000597802 */ /* 0x000fe20000000f00 */
[----:B------:R-:W-:-:S02]  /*0e50*/  IMAD.MOV.U32 R93, RZ, RZ, -0x800000 ;  /* 0xff800000ff5d7424 */ /* 0x000fc400078e00ff */
[----:B------:R-:W-:Y:S02]  /*0e60*/  VIADD R78, R106, 0x620 ;  /* 0x000006206a4e7836 */ /* 0x000fe40000000000 */
[----:B------:R-:W-:Y:S02]  /*0e70*/  IMAD.MOV.U32 R95, RZ, RZ, -0x800000 ;  /* 0xff800000ff5f7424 */ /* 0x000fe400078e00ff */
[----:B-----5:R-:W-:Y:S01]  /*0e80*/  @!P3 HADD2.F32 R87, -RZ, R74.H0_H0 ;  /* 0x2000004aff57b230 */ /* 0x020fe20000004100 */
[-C--:B------:R-:W-:Y:S01]  /*0e90*/  ISETP.GE.AND P3, PT, R70, R116.reuse, PT ;  /* 0x000000744600720c */ /* 0x080fe20003f66270 */
[----:B------:R-:W-:Y:S02]  /*0ea0*/  VIADD R74, R106, 0x5e0 ;  /* 0x000005e06a4a7836 */ /* 0x000fe40000000000 */
[----:B------:R-:W-:Y:S02]  /*0eb0*/  IMAD.MOV.U32 R91, RZ, RZ, -0x800000 ;  /* 0xff800000ff5b7424 */ /* 0x000fe400078e00ff */
[----:B------:R-:W-:Y:S01]  /*0ec0*/  @!P6 HADD2.F32 R91, -RZ, R73.H0_H0 ;  /* 0x20000049ff5be230 */ /* 0x000fe20000004100 */
[----:B------:R-:W-:-:S07]  /*0ed0*/  ISETP.GE.AND P6, PT, R74, R116, PT ;  /* 0x000000744a00720c */ /* 0x000fce0003fc6270 */
[----:B------:R-:W5:Y:S01]  /*0ee0*/  @!P3 LDG.E.U16 R86, desc[UR4][R2.64+0xb40] ;  /* 0x000b40040256b981 */ /* 0x000f62000c1e1500 */
[C---:B------:R-:W-:Y:S01]  /*0ef0*/  IADD3 R82, R106.reuse, 0x660, RZ ;  /* 0x000006606a527810 */ /* 0x040fe20007ffe0ff */
[----:B------:R-:W-:Y:S02]  /*0f00*/  IMAD.MOV.U32 R99, RZ, RZ, -0x800000 ;  /* 0xff800000ff637424 */ /* 0x000fe400078e00ff */
        /* <DEDUP_REMOVED lines=19> */
[C---:B------:R-:W-:Y:S01]  /*1040*/  VIADD R90, R106.reuse, 0x6e0 ;  /* 0x000006e06a5a7836 */ /* 0x040fe20000000000 */
[----:B------:R-:W-:Y:S01]  /*1050*/  MOV R107, 0xff800000 ;  /* 0xff800000006b7802 */ /* 0x000fe20000000f00 */
[----:B------:R-:W-:Y:S02]  /*1060*/  IMAD.MOV.U32 R101, RZ, RZ, -0x800000 ;  /* 0xff800000ff657424 */ /* 0x000fe400078e00ff */
[C---:B------:R-:W-:Y:S01]  /*1070*/  VIADD R92, R106.reuse, 0x700 ;  /* 0x000007006a5c7836 */ /* 0x040fe20000000000 */
[----:B------:R-:W-:Y:S01]  /*1080*/  MOV R109, 0xff800000 ;  /* 0xff800000006d7802 */ /* 0x000fe20000000f00 */
[----:B------:R-:W-:Y:S01]  /*1090*/  VIADD R88, R106, 0x6c0 ;  /* 0x000006c06a587836 */ /* 0x000fe20000000000 */
[----:B------:R-:W-:Y:S01]  /*10a0*/  MOV R103, 0xff800000 ;  /* 0xff80000000677802 */ /* 0x000fe20000000f00 */
[----:B-----5:R-:W-:-:S02]  /*10b0*/  @!P3 HADD2.F32 R101, -RZ, R86.H0_H0 ;  /* 0x20000056ff65b230 */ /* 0x020fc40000004100 */
[C---:B------:R-:W-:Y:S02]  /*10c0*/  VIADD R86, R106.reuse, 0x6a0 ;  /* 0x000006a06a567836 */ /* 0x040fe40000000000 */
[----:B------:R-:W-:Y:S02]  /*10d0*/  IMAD.MOV.U32 R105, RZ, RZ, -0x800000 ;  /* 0xff800000ff697424 */ /* 0x000fe400078e00ff */
[C---:B------:R-:W-:Y:S02]  /*10e0*/  VIADD R84, R106.reuse, 0x680 ;  /* 0x000006806a547836 */ /* 0x040fe40000000000 */
[----:B------:R-:W-:Y:S02]  /*10f0*/  VIADD R96, R106, 0x740 ;  /* 0x000007406a607836 */ /* 0x000fe40000000000 */
[----:B------:R-:W-:Y:S01]  /*1100*/  IMAD.MOV.U32 R111, RZ, RZ, -0x800000 ;  /* 0xff800000ff6f7424 */ /* 0x000fe200078e00ff */
[----:B------:R-:W-:Y:S01]  /*1110*/  ISETP.GE.AND P3, PT, R84, R116, PT ;  /* 0x000000745400720c */ /* 0x000fe20003f66270 */
[----:B------:R-:W-:-:S12]  /*1120*/  IMAD.MOV.U32 R125, RZ, RZ, -0x800000 ;  /* 0xff800000ff7d7424 */ /* 0x000fd800078e00ff */
        /* <DEDUP_REMOVED lines=19> */
[----:B------:R-:W-:Y:S02]  /*1260*/  IMAD.MOV.U32 R113, RZ, RZ, -0x800000 ;  /* 0xff800000ff717424 */ /* 0x000fe400078e00ff */
[C---:B------:R-:W-:Y:S02]  /*1270*/  VIADD R104, R106.reuse, 0x7c0 ;  /* 0x000007c06a687836 */ /* 0x040fe40000000000 */
[----:B------:R-:W-:Y:S01]  /*1280*/  IMAD.MOV.U32 R7, RZ, RZ, -0x800000 ;  /* 0xff800000ff077424 */ /* 0x000fe200078e00ff */
        /* <DEDUP_REMOVED lines=9> */
[----:B---3--:R-:W-:Y:S02]  /*1320*/  @!P5 HADD2.F32 R115, -RZ, R98.H0_H0 ;  /* 0x20000062ff73d230 */ /* 0x008fe40000004100 */
[----:B------:R-:W-:Y:S02]  /*1330*/  VIADD R98, R106, 0x760 ;  /* 0x000007606a627836 */ /* 0x000fe40000000000 */
[----:B------:R-:W-:-:S03]  /*1340*/  @!P6 HADD2.F32 R7, -RZ, R79.H0_H0 ;  /* 0x2000004fff07e230 */ /* 0x000fc60000004100 */
[-C--:B------:R-:W-:Y:S01]  /*1350*/  ISETP.GE.AND P2, PT, R98, R116.reuse, PT ;  /* 0x000000746200720c */ /* 0x080fe20003f46270 */
[----:B------:R-:W-:Y:S01]  /*1360*/  @!P4 HADD2.F32 R117, -RZ, R100.H0_H0 ;  /* 0x20000064ff75c230 */ /* 0x000fe20000004100 */
[----:B------:R-:W-:Y:S02]  /*1370*/  IADD3 R100, R106, 0x780, RZ ;  /* 0x000007806a647810 */ /* 0x000fe40007ffe0ff */
        /* <DEDUP_REMOVED lines=8> */
[----:B------:R-:W-:Y:S01]  /*1400*/  IMAD.MOV.U32 R79, RZ, RZ, -0x800000 ;  /* 0xff800000ff4f7424 */ /* 0x000fe200078e00ff */
[----:B------:R-:W-:Y:S01]  /*1410*/  MOV R121, 0xff800000 ;  /* 0xff80000000797802 */ /* 0x000fe20000000f00 */
[----:B------:R-:W-:Y:S01]  /*1420*/  @!P1 HADD2.F32 R121, -RZ, R73.H0_H0 ;  /* 0x20000049ff799230 */ /* 0x000fe20000004100 */
[----:B------:R-:W-:Y:S01]  /*1430*/  FSETP.GT.FTZ.AND P0, PT, R110, R114, PT ;  /* 0x000000726e00720b */ /* 0x000fe20003f14000 */
[----:B------:R-:W-:Y:S02]  /*1440*/  IMAD.MOV.U32 R73, RZ, RZ, -0x800000 ;  /* 0xff800000ff497424 */ /* 0x000fe400078e00ff */
[----:B--2---:R-:W-:Y:S01]  /*1450*/  @!P2 HADD2.F32 R79, -RZ, R77.H0_H0 ;  /* 0x2000004dff4fa230 */ /* 0x004fe20000004100 */
[----:B------:R-:W-:Y:S01]  /*1460*/  MOV R77, 0xff800000 ;  /* 0xff800000004d7802 */ /* 0x000fe20000000f00 */
[----:B----4-:R-:W-:Y:S02]  /*1470*/  @!P4 HADD2.F32 R77, -RZ, R75.H0_H0 ;  /* 0x2000004bff4dc230 */ /* 0x010fe40000004100 */
[----:B------:R-:W-:-:S02]  /*1480*/  IMAD.MOV.U32 R75, RZ, RZ, -0x800000 ;  /* 0xff800000ff4b7424 */ /* 0x000fc400078e00ff */
        /* <DEDUP_REMOVED lines=420> */
[----:B------:R-:W-:-:S04]  /*2ed0*/  IMAD.MOV.U32 R2, RZ, RZ, 0x7fff ;  /* 0x00007fffff027424 */ /* 0x000fc800078e00ff */
[----:B------:R-:W-:-:S04]  /*2ee0*/  @P0 F2FP.F16.F32.PACK_AB R106, RZ, R106 ;  /* 0x0000006aff6a023e */ /* 0x000fc800000000ff */
        /* <DEDUP_REMOVED lines=8> */
[----:B------:R-:W-:-:S04]  /*2f70*/  HFMA2.MMA R17, -RZ, RZ, 0, +QNAN ;  /* 0x00007fffff117435 */ /* 0x000fc800000001ff */
[----:B------:R-:W-:-:S06]  /*2f80*/  @P0 F2FP.F16.F32.PACK_AB R15, RZ, R15 ;  /* 0x0000000fff0f023e */ /* 0x000fcc00000000ff */
        /* <DEDUP_REMOVED lines=19> */
[----:B0-----:R-:W0:Y:S01]  /*30c0*/  S2R R4, SR_TID.X ;  /* 0x0000000000047919 */ /* 0x001e220000002100 */
[----:B------:R-:W1:Y:S01]  /*30d0*/  @P0 MUFU.RCP R6, R116 ;  /* 0x0000007400060308 */ /* 0x000e620000001000 */
[----:B------:R-:W-:Y:S01]  /*30e0*/  MOV R8, 0x7fff ;  /* 0x00007fff00087802 */ /* 0x000fe20000000f00 */
[----:B-1----:R-:W-:-:S05]  /*30f0*/  @P0 FMUL.FTZ R6, R23, R6 ;  /* 0x0000000617060220 */ /* 0x002fca0000410000 */
[----:B------:R-:W-:-:S04]  /*3100*/  @P0 F2FP.F16.F32.PACK_AB R6, RZ, R6 ;  /* 0x00000006ff06023e */ /* 0x000fc800000000ff */
        /* <DEDUP_REMOVED lines=8> */
[----:B------:R-:W-:-:S04]  /*3190*/  @P0 F2FP.F16.F32.PACK_AB R6, RZ, R6 ;  /* 0x00000006ff06023e */ /* 0x000fc800000000ff */
[----:B------:R-:W-:Y:S02]  /*31a0*/  @!P0 PRMT R6, R8, 0x7610, R6 ;  /* 0x0000761008068816 */ /* 0x000fe40000000006 */
[----:B------:R-:W-:-:S03]  /*31b0*/  IADD3 R8, R4, 0xc0, RZ ;  /* 0x000000c004087810 */ /* 0x000fc60007ffe0ff */
[----:B------:R0:W-:Y:S01]  /*31c0*/  STG.E.U16 desc[UR4][R2.64+0x140], R6 ;  /* 0x0001400602007986 */ /* 0x0001e2000c101504 */
[----:B------:R-:W-:-:S13]  /*31d0*/  ISETP.GE.AND P1, PT, R8, R5, PT ;  /* 0x000000050800720c */ /* 0x000fda0003f26270 */
[----:B0-----:R-:W-:Y:S05]  /*31e0*/  @P1 EXIT ;  /* 0x000000000000194d */ /* 0x001fea0003800000 */
        /* <DEDUP_REMOVED lines=14> */
[----:B------:R-:W-:-:S04]  /*32d0*/  @P0 F2FP.F16.F32.PACK_AB R6, RZ, R6 ;  /* 0x00000006ff06023e */ /* 0x000fc800000000ff */
[----:B------:R-:W-:-:S05]  /*32e0*/  @!P0 PRMT R6, R15, 0x7610, R6 ;  /* 0x000076100f068816 */ /* 0x000fca0000000006 */
[----:B------:R0:W-:Y:S01]  /*32f0*/  STG.E.U16 desc[UR4][R2.64+0x1c0], R6 ;  /* 0x0001c00602007986 */ /* 0x0001e2000c101504 */
[----:B------:R-:W-:Y:S05]  /*3300*/  @P1 EXIT ;  /* 0x000000000000194d */ /* 0x000fea0003800000 */
[----:B0-----:R-:W0:Y:S01]  /*3310*/  @P0 MUFU.RCP R6, R116 ;  /* 0x0000007400060308 */ /* 0x001e220000001000 */
[----:B------:R-:W-:Y:S01]  /*3320*/  IADD3 R8, R4, 0x120, RZ ;  /* 0x0000012004087810 */ /* 0x000fe20007ffe0ff */
        /* <DEDUP_REMOVED lines=61> */
[----:B------:R-:W-:Y:S02]  /*3700*/  ISETP.GE.AND P1, PT, R12, R5, PT ;  /* 0x000000050c00720c */ /* 0x000fe40003f26270 */
[----:B------:R-:W-:Y:S01]  /*3710*/  MOV R6, 0x7fff ;  /* 0x00007fff00067802 */ /* 0x000fe20000000f00 */
        /* <DEDUP_REMOVED lines=22> */
[----:B------:R-:W-:Y:S01]  /*3880*/  HFMA2.MMA R6, -RZ, RZ, 0, +QNAN ;  /* 0x00007fffff067435 */ /* 0x000fe200000001ff */
        /* <DEDUP_REMOVED lines=358> */
[----:B------:R-:W1:Y:S01]  /*4ef0*/  @P0 MUFU.RCP R5, R116 ;  /* 0x0000007400050308 */ /* 0x000e620000001000 */
[----:B0-----:R-:W-:Y:S01]  /*4f00*/  HFMA2.MMA R4, -RZ, RZ, 0, +QNAN ;  /* 0x00007fffff047435 */ /* 0x001fe200000001ff */
[----:B-1----:R-:W-:-:S05]  /*4f10*/  @P0 FMUL.FTZ R0, R122, R5 ;  /* 0x000000057a000220 */ /* 0x002fca0000410000 */
[----:B------:R-:W-:-:S04]  /*4f20*/  @P0 F2FP.F16.F32.PACK_AB R0, RZ, R0 ;  /* 0x00000000ff00023e */ /* 0x000fc800000000ff */
[----:B------:R-:W-:-:S05]  /*4f30*/  @!P0 PRMT R0, R4, 0x7610, R0 ;  /* 0x0000761004008816 */ /* 0x000fca0000000000 */
[----:B------:R-:W-:Y:S01]  /*4f40*/  STG.E.U16 desc[UR4][R2.64+0xfc0], R0 ;  /* 0x000fc00002007986 */ /* 0x000fe2000c101504 */
[----:B------:R-:W-:Y:S05]  /*4f50*/  EXIT ;  /* 0x000000000000794d */ /* 0x000fea0003800000 */
.L_x_4417:
        /* <DEDUP_REMOVED lines=10> */
.L_x_11842:


//--------------------- .text._ZN43_GLOBAL__N__9ae7fba5_10_SoftMax_cu_9f978f6320softmax_warp_forwardIN3c104HalfES2_fLi10ELb0ELb0EEEvPT0_PKT_iiiPKbib --------------------------
	.section	.text._ZN43_GLOBAL__N__9ae7fba5_10_SoftMax_cu_9f978f6320softmax_warp_forwardIN3c104HalfES2_fLi10ELb0ELb0EEEvPT0_PKT_iiiPKbib,"ax",@progbits
	.align	128
.text._ZN43_GLOBAL__N__9ae7fba5_10_SoftMax_cu_9f978f6320softmax_warp_forwardIN3c104HalfES2_fLi10ELb0ELb0EEEvPT0_PKT_iiiPKbib:
        .type           _ZN43_GLOBAL__N__9ae7fba5_10_SoftMax_cu_9f978f6320softmax_warp_forwardIN3c104HalfES2_fLi10ELb0ELb0EEEvPT0_PKT_iiiPKbib,@function
        .size           _ZN43_GLOBAL__N__9ae7fba5_10_SoftMax_cu_9f978f6320softmax_warp_forwardIN3c104HalfES2_fLi10ELb0ELb0EEEvPT0_PKT_iiiPKbib,(.L_x_11843 - _ZN43_GLOBAL__N__9ae7fba5_10_SoftMax_cu_9f978f6320softmax_warp_forwardIN3c104HalfES2_fLi10ELb0ELb0EEEvPT0_PKT_iiiPKbib)
        .other          _ZN43_GLOBAL__N__9ae7fba5_10_SoftMax_cu_9f978f6320softmax_warp_forwardIN3c104HalfES2_fLi10ELb0ELb0EEEvPT0_PKT_iiiPKbib,@"STO_CUDA_ENTRY STV_DEFAULT"
_ZN43_GLOBAL__N__9ae7fba5_10_SoftMax_cu_9f978f6320softmax_warp_forwardIN3c104HalfES2_fLi10ELb0ELb0EEEvPT0_PKT_iiiPKbib:
        /* <DEDUP_REMOVED lines=26> */
[----:B------:R-:W-:-:S04]  /*01a0*/  IADD3 R9, R55, 0x80, RZ ;  /* 0x0000008037097810 */ /* 0x000fc80007ffe0ff */
[----:B------:R-:W-:-:S13]  /*01b0*/  ISETP.GE.AND P1, PT, R9, R42, PT ;  /* 0x0000002a0900720c */ /* 0x000fda0003f26270 */
[----:B------:R-:W5:Y:S01]  /*01c0*/  @!P1 LDG.E.U16 R12, desc[UR4][R2.64+0x100] ;  /* 0x00010004020c9981 */ /* 0x000f62000c1e1500 */
[C---:B------:R-:W-:Y:S01]  /*01d0*/  VIADD R11, R55.reuse, 0xa0 ;  /* 0x000000a0370b7836 */ /* 0x040fe20000000000 */
[C---:B------:R-:W-:Y:S01]  /*01e0*/  IADD3 R15, R55.reuse, 0xe0, RZ ;  /* 0x000000e0370f7810 */ /* 0x040fe20007ffe0ff */
[----:B------:R-:W-:Y:S02]  /*01f0*/  VIADD R13, R55, 0xc0 ;  /* 0x000000c0370d7836 */ /* 0x000fe40000000000 */
[----:B------:R-:W-:Y:S01]  /*0200*/  IMAD.MOV.U32 R61, RZ, RZ, -0x800000 ;  /* 0xff800000ff3d7424 */ /* 0x000fe200078e00ff */
[-C--:B------:R-:W-:Y:S01]  /*0210*/  ISETP.GE.AND P0, PT, R11, R42.reuse, PT ;  /* 0x0000002a0b00720c */ /* 0x080fe20003f06270 */
[----:B------:R-:W-:Y:S01]  /*0220*/  IMAD.MOV.U32 R64, RZ, RZ, -0x800000 ;  /* 0xff800000ff407424 */ /* 0x000fe200078e00ff */
[----:B------:R-:W-:Y:S01]  /*0230*/  ISETP.GE.AND P6, PT, R13, R42, PT ;  /* 0x0000002a0d00720c */ /* 0x000fe20003fc6270 */
[C---:B------:R-:W-:Y:S01]  /*0240*/  VIADD R17, R55.reuse, 0x100 ;  /* 0x0000010037117836 */ /* 0x040fe20000000000 */
[----:B------:R-:W-:Y:S01]  /*0250*/  IADD3 R19, R55, 0x120, RZ ;  /* 0x0000012037137810 */ /* 0x000fe20007ffe0ff */
[----:B------:R-:W-:-:S02]  /*0260*/  IMAD.MOV.U32 R28, RZ, RZ, -0x800000 ;  /* 0xff800000ff1c7424 */ /* 0x000fc400078e00ff */
[----:B------:R-:W-:Y:S02]  /*0270*/  IMAD.MOV.U32 R26, RZ, RZ, -0x800000 ;  /* 0xff800000ff1a7424 */ /* 0x000fe400078e00ff */
[----:B------:R-:W-:Y:S02]  /*0280*/  IMAD.MOV.U32 R24, RZ, RZ, -0x800000 ;  /* 0xff800000ff187424 */ /* 0x000fe400078e00ff */
        /* <DEDUP_REMOVED lines=15> */
[----:B------:R-:W-:Y:S01]  /*0380*/  IADD3 R19, R55, 0x160, RZ ;  /* 0x0000016037137810 */ /* 0x000fe20007ffe0ff */
[----:B------:R-:W-:-:S03]  /*0390*/  @!P1 HADD2.F32 R24, -RZ, R12.H0_H0 ;  /* 0x2000000cff189230 */ /* 0x000fc60000004100 */
[----:B------:R-:W-:-:S13]  /*03a0*/  ISETP.GE.AND P1, PT, R19, R42, PT ;  /* 0x0000002a1300720c */ /* 0x000fda0003f26270 */
[----:B------:R-:W5:Y:S01]  /*03b0*/  @!P1 LDG.E.U16 R27, desc[UR4][R2.64+0x2c0] ;  /* 0x0002c004021b9981 */ /* 0x000f62000c1e1500 */
[C---:B------:R-:W-:Y:S01]  /*03c0*/  VIADD R19, R55.reuse, 0x180 ;  /* 0x0000018037137836 */ /* 0x040fe20000000000 */
[----:B------:R-:W-:Y:S01]  /*03d0*/  MOV R20, 0xff800000 ;  /* 0xff80000000147802 */ /* 0x000fe20000000f00 */
[----:B------:R-:W-:Y:S02]  /*03e0*/  IMAD.MOV.U32 R22, RZ, RZ, -0x800000 ;  /* 0xff800000ff167424 */ /* 0x000fe400078e00ff */
[----:B------:R-:W-:Y:S02]  /*03f0*/  IMAD.MOV.U32 R18, RZ, RZ, -0x800000 ;  /* 0xff800000ff127424 */ /* 0x000fe400078e00ff */
[C---:B------:R-:W-:Y:S01]  /*0400*/  VIADD R21, R55.reuse, 0x200 ;  /* 0x0000020037157836 */ /* 0x040fe20000000000 */
[----:B------:R-:W-:Y:S01]  /*0410*/  IADD3 R23, R55, 0x220, RZ ;  /* 0x0000022037177810 */ /* 0x000fe20007ffe0ff */
[----:B------:R-:W-:Y:S02]  /*0420*/  IMAD.MOV.U32 R12, RZ, RZ, -0x800000 ;  /* 0xff800000ff0c7424 */ /* 0x000fe400078e00ff */
[----:B--2---:R-:W-:Y:S01]  /*0430*/  @!P0 HADD2.F32 R22, -RZ, R14.H0_H0 ;  /* 0x2000000eff168230 */ /* 0x004fe20000004100 */
[----:B------:R-:W-:Y:S01]  /*0440*/  ISETP.GE.AND P0, PT, R19, R42, PT ;  /* 0x0000002a1300720c */ /* 0x000fe20003f06270 */
[----:B------:R-:W-:-:S02]  /*0450*/  VIADD R19, R55, 0x1a0 ;  /* 0x000001a037137836 */ /* 0x000fc40000000000 */
[----:B---3--:R-:W-:-:S03]  /*0460*/  @!P6 HADD2.F32 R20, -RZ, R6.H0_H0 ;  /* 0x20000006ff14e230 */ /* 0x008fc60000004100 */
[----:B------:R-:W-:Y:S02]  /*0470*/  ISETP.GE.AND P6, PT, R19, R42, PT ;  /* 0x0000002a1300720c */ /* 0x000fe40003fc6270 */
[----:B------:R-:W-:Y:S01]  /*0480*/  IADD3 R19, R55, 0x1c0, RZ ;  /* 0x000001c037137810 */ /* 0x000fe20007ffe0ff */
[----:B----4-:R-:W-:-:S03]  /*0490*/  @!P5 HADD2.F32 R18, -RZ, R16.H0_H0 ;  /* 0x20000010ff12d230 */ /* 0x010fc60000004100 */
[-C--:B------:R-:W-:Y:S01]  /*04a0*/  ISETP.GE.AND P5, PT, R19, R42.reuse, PT ;  /* 0x0000002a1300720c */ /* 0x080fe20003fa6270 */
[----:B------:R-:W2:Y:S01]  /*04b0*/  @!P0 LDG.E.U16 R6, desc[UR4][R2.64+0x300] ;  /* 0x0003000402068981 */ /* 0x000ea2000c1e1500 */
[----:B------:R-:W-:Y:S02]  /*04c0*/  VIADD R19, R55, 0x1e0 ;  /* 0x000001e037137836 */ /* 0x000fe40000000000 */
[----:B------:R-:W-:Y:S02]  /*04d0*/  IMAD.MOV.U32 R16, RZ, RZ, -0x800000 ;  /* 0xff800000ff107424 */ /* 0x000fe400078e00ff */
[----:B------:R-:W-:Y:S01]  /*04e0*/  @!P4 HADD2.F32 R16, -RZ, R8.H0_H0 ;  /* 0x20000008ff10c230 */ /* 0x000fe20000004100 */
[-C--:B------:R-:W-:Y:S01]  /*04f0*/  ISETP.GE.AND P4, PT, R19, R42.reuse, PT ;  /* 0x0000002a1300720c */ /* 0x080fe20003f86270 */
[----:B------:R-:W3:Y:S01]  /*0500*/  @!P6 LDG.E.U16 R30, desc[UR4][R2.64+0x340] ;  /* 0x00034004021ee981 */ /* 0x000ee2000c1e1500 */
[----:B------:R-:W-:Y:S01]  /*0510*/  MOV R14, 0xff800000 ;  /* 0xff800000000e7802 */ /* 0x000fe20000000f00 */
[----:B-----5:R-:W-:Y:S01]  /*0520*/  @!P3 HADD2.F32 R14, -RZ, R10.H0_H0 ;  /* 0x2000000aff0eb230 */ /* 0x020fe20000004100 */
[----:B------:R-:W-:-:S02]  /*0530*/  ISETP.GE.AND P3, PT, R21, R42, PT ;  /* 0x0000002a1500720c */ /* 0x000fc40003f66270 */
[----:B------:R-:W4:Y:S07]  /*0540*/  @!P5 LDG.E.U16 R32, desc[UR4][R2.64+0x380] ;  /* 0x000380040220d981 */ /* 0x000f2e000c1e1500 */
[----:B------:R-:W5:Y:S01]  /*0550*/  @!P4 LDG.E.U16 R33, desc[UR4][R2.64+0x3c0] ;  /* 0x0003c0040221c981 */ /* 0x000f62000c1e1500 */
[----:B------:R-:W-:Y:S01]  /*0560*/  @!P2 HADD2.F32 R12, -RZ, R25.H0_H0 ;  /* 0x20000019ff0ca230 */ /* 0x000fe20000004100 */
[----:B------:R-:W-:Y:S02]  /*0570*/  ISETP.GE.AND P2, PT, R23, R42, PT ;  /* 0x0000002a1700720c */ /* 0x000fe40003f46270 */
[----:B------:R-:W5:Y:S11]  /*0580*/  @!P3 LDG.E.U16 R36, desc[UR4][R2.64+0x400] ;  /* 0x000400040224b981 */ /* 0x000f76000c1e1500 */
[----:B------:R-:W5:Y:S01]  /*0590*/  @!P2 LDG.E.U16 R38, desc[UR4][R2.64+0x440] ;  /* 0x000440040226a981 */ /* 0x000f62000c1e1500 */
[----:B------:R-:W-:-:S02]  /*05a0*/  VIADD R25, R55, 0x240 ;  /* 0x0000024037197836 */ /* 0x000fc40000000000 */
[----:B------:R-:W-:Y:S02]  /*05b0*/  IMAD.MOV.U32 R10, RZ, RZ, -0x800000 ;  /* 0xff800000ff0a7424 */ /* 0x000fe400078e00ff */
[----:B------:R-:W-:Y:S01]  /*05c0*/  @!P1 HADD2.F32 R10, -RZ, R27.H0_H0 ;  /* 0x2000001bff0a9230 */ /* 0x000fe20000004100 */
[----:B------:R-:W-:-:S13]  /*05d0*/  ISETP.GE.AND P1, PT, R25, R42, PT ;  /* 0x0000002a1900720c */ /* 0x000fda0003f26270 */
[----:B------:R-:W5:Y:S01]  /*05e0*/  @!P1 LDG.E.U16 R41, desc[UR4][R2.64+0x480] ;  /* 0x0004800402299981 */ /* 0x000f62000c1e1500 */
[C---:B------:R-:W-:Y:S01]  /*05f0*/  VIADD R27, R55.reuse, 0x260 ;  /* 0x00000260371b7836 */ /* 0x040fe20000000000 */
[----:B------:R-:W-:Y:S01]  /*0600*/  MOV R8, 0xff800000 ;  /* 0xff80000000087802 */ /* 0x000fe20000000f00 */
[C---:B------:R-:W-:Y:S01]  /*0610*/  VIADD R31, R55.reuse, 0x2a0 ;  /* 0x000002a0371f7836 */ /* 0x040fe20000000000 */
[C---:B------:R-:W-:Y:S01]  /*0620*/  IADD3 R29, R55.reuse, 0x280, RZ ;  /* 0x00000280371d7810 */ /* 0x040fe20007ffe0ff */
[----:B------:R-:W-:Y:S01]  /*0630*/  IMAD.MOV.U32 R34, RZ, RZ, -0x800000 ;  /* 0xff800000ff227424 */ /* 0x000fe200078e00ff */
[----:B------:R-:W-:Y:S02]  /*0640*/  MOV R40, 0xff800000 ;  /* 0xff80000000287802 */ /* 0x000fe40000000f00 */
[C---:B------:R-:W-:Y:S01]  /*0650*/  IADD3 R35, R55.reuse, 0x2e0, RZ ;  /* 0x000002e037237810 */ /* 0x040fe20007ffe0ff */
[----:B------:R-:W-:Y:S02]  /*0660*/  IMAD.MOV.U32 R54, RZ, RZ, -0x800000 ;  /* 0xff800000ff367424 */ /* 0x000fe400078e00ff */
[----:B------:R-:W-:-:S02]  /*0670*/  VIADD R37, R55, 0x300 ;  /* 0x0000030037257836 */ /* 0x000fc40000000000 */
[----:B------:R-:W-:Y:S02]  /*0680*/  IMAD.MOV.U32 R56, RZ, RZ, -0x800000 ;  /* 0xff800000ff387424 */ /* 0x000fe400078e00ff */
[----:B------:R-:W-:Y:S01]  /*0690*/  VIADD R39, R55, 0x320 ;  /* 0x0000032037277836 */ /* 0x000fe20000000000 */
        /* <DEDUP_REMOVED lines=9> */
[----:B-----5:R-:W-:Y:S02]  /*0730*/  @!P4 HADD2.F32 R40, -RZ, R33.H0_H0 ;  /* 0x20000021ff28c230 */ /* 0x020fe40000004100 */
[----:B------:R-:W-:Y:S01]  /*0740*/  VIADD R33, R55, 0x2c0 ;  /* 0x000002c037217836 */ /* 0x000fe20000000000 */
[----:B------:R-:W3:Y:S01]  /*0750*/  @!P6 LDG.E.U16 R30, desc[UR4][R2.64+0x500] ;  /* 0x00050004021ee981 */ /* 0x000ee2000c1e1500 */
[----:B------:R-:W-:Y:S01]  /*0760*/  @!P3 HADD2.F32 R54, -RZ, R36.H0_H0 ;  /* 0x20000024ff36b230 */ /* 0x000fe20000004100 */
        /* <DEDUP_REMOVED lines=12> */
[----:B------:R-:W-:Y:S02]  /*0830*/  IMAD.MOV.U32 R60, RZ, RZ, -0x800000 ;  /* 0xff800000ff3c7424 */ /* 0x000fe400078e00ff */
[----:B------:R-:W-:Y:S02]  /*0840*/  IMAD.MOV.U32 R58, RZ, RZ, -0x800000 ;  /* 0xff800000ff3a7424 */ /* 0x000fe400078e00ff */
[C---:B------:R-:W-:Y:S01]  /*0850*/  VIADD R45, R55.reuse, 0x380 ;  /* 0x00000380372d7836 */ /* 0x040fe20000000000 */
[----:B------:R-:W-:Y:S02]  /*0860*/  MOV R38, 0xff800000 ;  /* 0xff80000000267802 */ /* 0x000fe40000000f00 */
[----:B------:R-:W-:Y:S01]  /*0870*/  IADD3 R47, R55, 0x3a0, RZ ;  /* 0x000003a0372f7810 */ /* 0x000fe20007ffe0ff */
[----:B------:R-:W-:-:S02]  /*0880*/  IMAD.MOV.U32 R36, RZ, RZ, -0x800000 ;  /* 0xff800000ff247424 */ /* 0x000fc400078e00ff */
[----:B------:R-:W-:Y:S02]  /*0890*/  VIADD R51, R55, 0x3e0 ;  /* 0x000003e037337836 */ /* 0x000fe40000000000 */
[----:B--2---:R-:W-:Y:S01]  /*08a0*/  @!P0 HADD2.F32 R60, -RZ, R43.H0_H0 ;  /* 0x2000002bff3c8230 */ /* 0x004fe20000004100 */
[----:B------:R-:W-:Y:S01]  /*08b0*/  ISETP.GE.AND P0, PT, R41, R42, PT ;  /* 0x0000002a2900720c */ /* 0x000fe20003f06270 */
[----:B------:R-:W-:Y:S02]  /*08c0*/  VIADD R43, R55, 0x360 ;  /* 0x00000360372b7836 */ /* 0x000fe40000000000 */
[----:B---3--:R-:W-:-:S03]  /*08d0*/  @!P6 HADD2.F32 R58, -RZ, R30.H0_H0 ;  /* 0x2000001eff3ae230 */ /* 0x008fc60000004100 */
[----:B------:R-:W-:-:S07]  /*08e0*/  ISETP.GE.AND P6, PT, R43, R42, PT ;  /* 0x0000002a2b00720c */ /* 0x000fce0003fc6270 */
[----:B------:R-:W2:Y:S01]  /*08f0*/  @!P0 LDG.E.U16 R65, desc[UR4][R2.64+0x680] ;  /* 0x0006800402418981 */ /* 0x000ea2000c1e1500 */
[----:B----4-:R-:W-:Y:S01]  /*0900*/  @!P5 HADD2.F32 R38, -RZ, R32.H0_H0 ;  /* 0x20000020ff26d230 */ /* 0x010fe20000004100 */
[----:B------:R-:W-:Y:S01]  /*0910*/  ISETP.GE.AND P5, PT, R45, R42, PT ;  /* 0x0000002a2d00720c */ /* 0x000fe20003fa6270 */
[----:B------:R-:W-:-:S03]  /*0920*/  IMAD.MOV.U32 R30, RZ, RZ, -0x800000 ;  /* 0xff800000ff1e7424 */ /* 0x000fc600078e00ff */
[----:B------:R-:W3:Y:S01]  /*0930*/  @!P6 LDG.E.U16 R46, desc[UR4][R2.64+0x6c0] ;  /* 0x0006c004022ee981 */ /* 0x000ee2000c1e1500 */
[----:B-----5:R-:W-:Y:S02]  /*0940*/  @!P3 HADD2.F32 R30, -RZ, R49.H0_H0 ;  /* 0x20000031ff1eb230 */ /* 0x020fe40000004100 */
[----:B------:R-:W-:Y:S01]  /*0950*/  @!P4 HADD2.F32 R36, -RZ, R48.H0_H0 ;  /* 0x20000030ff24c230 */ /* 0x000fe20000004100 */
[----:B------:R-:W-:Y:S01]  /*0960*/  ISETP.GE.AND P4, PT, R47, R42, PT ;  /* 0x0000002a2f00720c */ /* 0x000fe20003f86270 */
[----:B------:R-:W-:-:S04]  /*0970*/  VIADD R49, R55, 0x3c0 ;  /* 0x000003c037317836 */ /* 0x000fc80000000000 */
[----:B------:R-:W4:Y:S01]  /*0980*/  @!P5 LDG.E.U16 R52, desc[UR4][R2.64+0x700] ;  /* 0x000700040234d981 */ /* 0x000f22000c1e1500 */
[----:B------:R-:W-:Y:S02]  /*0990*/  MOV R32, 0xff800000 ;  /* 0xff80000000207802 */ /* 0x000fe40000000f00 */
[-C--:B------:R-:W-:Y:S01]  /*09a0*/  ISETP.GE.AND P3, PT, R49, R42.reuse, PT ;  /* 0x0000002a3100720c */ /* 0x080fe20003f66270 */
[----:B------:R-:W-:Y:S01]  /*09b0*/  @!P2 HADD2.F32 R32, -RZ, R50.H0_H0 ;  /* 0x20000032ff20a230 */ /* 0x000fe20000004100 */
[----:B------:R-:W-:-:S03]  /*09c0*/  ISETP.GE.AND P2, PT, R51, R42, PT ;  /* 0x0000002a3300720c */ /* 0x000fc60003f46270 */
[----:B------:R-:W5:Y:S08]  /*09d0*/  @!P4 LDG.E.U16 R50, desc[UR4][R2.64+0x740] ;  /* 0x000740040232c981 */ /* 0x000f70000c1e1500 */
[----:B------:R-:W5:Y:S04]  /*09e0*/  @!P3 LDG.E.U16 R57, desc[UR4][R2.64+0x780] ;  /* 0x000780040239b981 */ /* 0x000f68000c1e1500 */
[----:B------:R0:W5:Y:S01]  /*09f0*/  @!P2 LDG.E.U16 R63, desc[UR4][R2.64+0x7c0] ;  /* 0x0007c004023fa981 */ /* 0x000162000c1e1500 */
[----:B------:R-:W-:-:S02]  /*0a00*/  IMAD.MOV.U32 R42, RZ, RZ, -0x800000 ;  /* 0xff800000ff2a7424 */ /* 0x000fc400078e00ff */
[----:B------:R-:W-:Y:S01]  /*0a10*/  @!P1 HADD2.F32 R42, -RZ, R44.H0_H0 ;  /* 0x2000002cff2a9230 */ /* 0x000fe20000004100 */
        /* <DEDUP_REMOVED lines=47> */
[----:B------:R-:W-:Y:S02]  /*0d10*/  FSEL R67, R67, R32, P1 ;  /* 0x0000002043437208 */ /* 0x000fe40000800000 */
[----:B------:R-:W-:Y:S02]  /*0d20*/  MOV R48, 0xff800000 ;  /* 0xff80000000307802 */ /* 0x000fe40000000f00 */
[----:B------:R-:W-:-:S04]  /*0d30*/  FSETP.GT.FTZ.AND P1, PT, R67, R42, PT ;  /* 0x0000002a4300720b */ /* 0x000fc80003f34000 */
[----:B------:R-:W-:Y:S01]  /*0d40*/  FSEL R67, R67, R42, P1 ;  /* 0x0000002a43437208 */ /* 0x000fe20000800000 */
[----:B------:R-:W-:Y:S01]  /*0d50*/  IMAD.MOV.U32 R44, RZ, RZ, -0x800000 ;  /* 0xff800000ff2c7424 */ /* 0x000fe200078e00ff */
[----:B0-----:R-:W-:Y:S01]  /*0d60*/  MOV R3, 0xff800000 ;  /* 0xff80000000037802 */ /* 0x001fe20000000f00 */
[----:B--2---:R-:W-:-:S05]  /*0d70*/  @!P0 HADD2.F32 R48, -RZ, R65.H0_H0 ;  /* 0x20000041ff308230 */ /* 0x004fca0000004100 */
[----:B------:R-:W-:Y:S01]  /*0d80*/  FSETP.GT.FTZ.AND P0, PT, R67, R48, PT ;  /* 0x000000304300720b */ /* 0x000fe20003f14000 */
[----:B---3--:R-:W-:-:S03]  /*0d90*/  @!P6 HADD2.F32 R44, -RZ, R46.H0_H0 ;  /* 0x2000002eff2ce230 */ /* 0x008fc60000004100 */
[----:B------:R-:W-:Y:S01]  /*0da0*/  FSEL R67, R67, R48, P0 ;  /* 0x0000003043437208 */ /* 0x000fe20000000000 */
[----:B------:R-:W-:-:S03]  /*0db0*/  IMAD.MOV.U32 R46, RZ, RZ, -0x800000 ;  /* 0xff800000ff2e7424 */ /* 0x000fc600078e00ff */
[----:B------:R-:W-:Y:S01]  /*0dc0*/  FSETP.GT.FTZ.AND P0, PT, R67, R44, PT ;  /* 0x0000002c4300720b */ /* 0x000fe20003f14000 */
[----:B----4-:R-:W-:-:S03]  /*0dd0*/  @!P5 HADD2.F32 R46, -RZ, R52.H0_H0 ;  /* 0x20000034ff2ed230 */ /* 0x010fc60000004100 */
[----:B------:R-:W-:-:S04]  /*0de0*/  FSEL R67, R67, R44, P0 ;  /* 0x0000002c43437208 */ /* 0x000fc80000000000 */
[----:B------:R-:W-:-:S04]  /*0df0*/  FSETP.GT.FTZ.AND P0, PT, R67, R46, PT ;  /* 0x0000002e4300720b */ /* 0x000fc80003f14000 */
[----:B------:R-:W-:Y:S01]  /*0e00*/  FSEL R2, R67, R46, P0 ;  /* 0x0000002e43027208 */ /* 0x000fe20000000000 */
[----:B-----5:R-:W-:Y:S02]  /*0e10*/  @!P4 HADD2.F32 R3, -RZ, R50.H0_H0 ;  /* 0x20000032ff03c230 */ /* 0x020fe40000004100 */
[----:B------:R-:W-:-:S03]  /*0e20*/  IMAD.MOV.U32 R50, RZ, RZ, -0x800000 ;  /* 0xff800000ff327424 */ /* 0x000fc600078e00ff */
[----:B------:R-:W-:Y:S01]  /*0e30*/  FSETP.GT.FTZ.AND P0, PT, R2, R3, PT ;  /* 0x000000030200720b */ /* 0x000fe20003f14000 */
[----:B------:R-:W-:-:S03]  /*0e40*/  @!P3 HADD2.F32 R50, -RZ, R57.H0_H0 ;  /* 0x20000039ff32b230 */ /* 0x000fc60000004100 */
[----:B------:R-:W-:Y:S01]  /*0e50*/  FSEL R57, R2, R3, P0 ;  /* 0x0000000302397208 */ /* 0x000fe20000000000 */
[----:B------:R-:W-:-:S03]  /*0e60*/  IMAD.MOV.U32 R52, RZ, RZ, -0x800000 ;  /* 0xff800000ff347424 */ /* 0x000fc600078e00ff */
        /* <DEDUP_REMOVED lines=168> */
[----:B------:R-:W-:-:S04]  /*18f0*/  HFMA2.MMA R2, -RZ, RZ, 0, +QNAN ;  /* 0x00007fffff027435 */ /* 0x000fc800000001ff */
[----:B------:R-:W-:-:S06]  /*1900*/  @P0 F2FP.F16.F32.PACK_AB R59, RZ, R59 ;  /* 0x0000003bff3b023e */ /* 0x000fcc00000000ff */
        /* <DEDUP_REMOVED lines=9> */
[----:B------:R-:W-:-:S04]  /*19a0*/  @P0 F2FP.F16.F32.PACK_AB R4, RZ, R4 ;  /* 0x00000004ff04023e */ /* 0x000fc800000000ff */
[----:B------:R-:W-:-:S05]  /*19b0*/  @!P0 PRMT R4, R28, 0x7610, R4 ;  /* 0x000076101c048816 */ /* 0x000fca0000000004 */
        /* <DEDUP_REMOVED lines=13> */
[----:B------:R-:W-:-:S04]  /*1a90*/  MOV R5, 0x7fff ;  /* 0x00007fff00057802 */ /* 0x000fc80000000f00 */
        /* <DEDUP_REMOVED lines=23> */
[----:B------:R-:W-:-:S04]  /*1c10*/  HFMA2.MMA R5, -RZ, RZ, 0, +QNAN ;  /* 0x00007fffff057435 */ /* 0x000fc800000001ff */
[----:B------:R-:W-:-:S06]  /*1c20*/  @P0 F2FP.F16.F32.PACK_AB R4, RZ, R4 ;  /* 0x00000004ff04023e */ /* 0x000fcc00000000ff */
        /* <DEDUP_REMOVED lines=11> */
[----:B--2---:R-:W2:Y:S01]  /*1ce0*/  S2R R4, SR_TID.X ;  /* 0x0000000000047919 */ /* 0x004ea20000002100 */
[----:B------:R-:W3:Y:S01]  /*1cf0*/  @P0 MUFU.RCP R5, R55 ;  /* 0x0000003700050308 */ /* 0x000ee20000001000 */
[----:B------:R-:W-:Y:S02]  /*1d00*/  IMAD.MOV.U32 R9, RZ, RZ, 0x7fff ;  /* 0x00007fffff097424 */ /* 0x000fe400078e00ff */
[----:B---3--:R-:W-:-:S05]  /*1d10*/  @P0 FMUL.FTZ R5, R14, R5 ;  /* 0x000000050e050220 */ /* 0x008fca0000410000 */
[----:B------:R-:W-:-:S04]  /*1d20*/  @P0 F2FP.F16.F32.PACK_AB R5, RZ, R5 ;  /* 0x00000005ff05023e */ /* 0x000fc800000000ff */
[----:B------:R-:W-:Y:S02]  /*1d30*/  @!P0 PRMT R5, R9, 0x7610, R5 ;  /* 0x0000761009058816 */ /* 0x000fe40000000005 */
[----:B--2---:R-:W-:-:S03]  /*1d40*/  IADD3 R7, R4, 0x120, RZ ;  /* 0x0000012004077810 */ /* 0x004fc60007ffe0ff */
[----:B------:R2:W-:Y:S01]  /*1d50*/  STG.E.U16 desc[UR4][R2.64+0x200], R5 ;  /* 0x0002000502007986 */ /* 0x0005e2000c101504 */
[----:B------:R-:W-:-:S13]  /*1d60*/  ISETP.GE.AND P1, PT, R7, R0, PT ;  /* 0x000000000700720c */ /* 0x000fda0003f26270 */
[----:B--2---:R-:W-:Y:S05]  /*1d70*/  @P1 EXIT ;  /* 0x000000000000194d */ /* 0x004fea0003800000 */
[----:B------:R-:W2:Y:S01]  /*1d80*/  @P0 MUFU.RCP R5, R55 ;  /* 0x0000003700050308 */ /* 0x000ea20000001000 */
[----:B------:R-:W-:Y:S02]  /*1d90*/  VIADD R7, R4, 0x140 ;  /* 0x0000014004077836 */ /* 0x000fe40000000000 */
[----:B------:R-:W-:-:S03]  /*1da0*/  IMAD.MOV.U32 R9, RZ, RZ, 0x7fff ;  /* 0x00007fffff097424 */ /* 0x000fc600078e00ff */
[----:B------:R-:W-:Y:S01]  /*1db0*/  ISETP.GE.AND P1, PT, R7, R0, PT ;  /* 0x000000000700720c */ /* 0x000fe20003f26270 */
[----:B--2---:R-:W-:-:S05]  /*1dc0*/  @P0 FMUL.FTZ R5, R12, R5 ;  /* 0x000000050c050220 */ /* 0x004fca0000410000 */
[----:B------:R-:W-:-:S04]  /*1dd0*/  @P0 F2FP.F16.F32.PACK_AB R5, RZ, R5 ;  /* 0x00000005ff05023e */ /* 0x000fc800000000ff */
[----:B------:R-:W-:-:S05]  /*1de0*/  @!P0 PRMT R5, R9, 0x7610, R5 ;  /* 0x0000761009058816 */ /* 0x000fca0000000005 */
[----:B------:R2:W-:Y:S01]  /*1df0*/  STG.E.U16 desc[UR4][R2.64+0x240], R5 ;  /* 0x0002400502007986 */ /* 0x0005e2000c101504 */
[----:B------:R-:W-:Y:S05]  /*1e00*/  @P1 EXIT ;  /* 0x000000000000194d */ /* 0x000fea0003800000 */
[----:B--2---:R-:W2:Y:S01]  /*1e10*/  @P0 MUFU.RCP R5, R55 ;  /* 0x0000003700050308 */ /* 0x004ea20000001000 */
[----:B------:R-:W-:Y:S01]  /*1e20*/  VIADD R7, R4, 0x160 ;  /* 0x0000016004077836 */ /* 0x000fe20000000000 */
[----:B------:R-:W-:-:S04]  /*1e30*/  MOV R9, 0x7fff ;  /* 0x00007fff00097802 */ /* 0x000fc80000000f00 */
[----:B------:R-:W-:Y:S01]  /*1e40*/  ISETP.GE.AND P1, PT, R7, R0, PT ;  /* 0x000000000700720c */ /* 0x000fe20003f26270 */
[----:B--2---:R-:W-:-:S05]  /*1e50*/  @P0 FMUL.FTZ R5, R10, R5 ;  /* 0x000000050a050220 */ /* 0x004fca0000410000 */
[----:B------:R-:W-:-:S04]  /*1e60*/  @P0 F2FP.F16.F32.PACK_AB R5, RZ, R5 ;  /* 0x00000005ff05023e */ /* 0x000fc800000000ff */
        /* <DEDUP_REMOVED lines=8> */
[----:B------:R-:W-:-:S04]  /*1ef0*/  @P0 F2FP.F16.F32.PACK_AB R5, RZ, R5 ;  /* 0x00000005ff05023e */ /* 0x000fc800000000ff */
        /* <DEDUP_REMOVED lines=13> */
[----:B------:R-:W-:Y:S01]  /*1fd0*/  VIADD R7, R4, 0x1c0 ;  /* 0x000001c004077836 */ /* 0x000fe20000000000 */
[----:B------:R-:W-:-:S04]  /*1fe0*/  HFMA2.MMA R6, -RZ, RZ, 0, +QNAN ;  /* 0x00007fffff067435 */ /* 0x000fc800000001ff */
[----:B------:R-:W-:Y:S01]  /*1ff0*/  ISETP.GE.AND P1, PT, R7, R0, PT ;  /* 0x000000000700720c */ /* 0x000fe20003f26270 */
[----:B--2---:R-:W-:-:S05]  /*2000*/  @P0 FMUL.FTZ R5, R34, R5 ;  /* 0x0000000522050220 */ /* 0x004fca0000410000 */
[----:B------:R-:W-:-:S04]  /*2010*/  @P0 F2FP.F16.F32.PACK_AB R5, RZ, R5 ;  /* 0x00000005ff05023e */ /* 0x000fc800000000ff */
[----:B------:R-:W-:-:S05]  /*2020*/  @!P0 PRMT R5, R6, 0x7610, R5 ;  /* 0x0000761006058816 */ /* 0x000fca0000000005 */
[----:B------:R2:W-:Y:S01]  /*2030*/  STG.E.U16 desc[UR4][R2.64+0x340], R5 ;  /* 0x0003400502007986 */ /* 0x0005e2000c101504 */
[----:B------:R-:W-:Y:S05]  /*2040*/  @P1 EXIT ;  /* 0x000000000000194d */ /* 0x000fea0003800000 */
[----:B--2---:R-:W2:Y:S01]  /*2050*/  @P0 MUFU.RCP R5, R55 ;  /* 0x0000003700050308 */ /* 0x004ea20000001000 */
        /* <DEDUP_REMOVED lines=39> */
[----:B--2---:R-:W2:Y:S01]  /*22d0*/  @P0 MUFU.RCP R4, R55 ;  /* 0x0000003700040308 */ /* 0x004ea20000001000 */
[----:B------:R-:W-:Y:S01]  /*22e0*/  ISETP.GE.AND P1, PT, R29, R0, PT ;  /* 0x000000001d00720c */ /* 0x000fe20003f26270 */
[----:B------:R-:W-:Y:S02]  /*22f0*/  IMAD.MOV.U32 R5, RZ, RZ, 0x7fff ;  /* 0x00007fffff057424 */ /* 0x000fe400078e00ff */
[----:B--2---:R-:W-:-:S05]  /*2300*/  @P0 FMUL.FTZ R4, R57, R4 ;  /* 0x0000000439040220 */ /* 0x004fca0000410000 */
        /* <DEDUP_REMOVED lines=92> */
[----:B------:R-:W3:Y:S01]  /*28d0*/  @P0 MUFU.RCP R55, R55 ;  /* 0x0000003700370308 */ /* 0x000ee20000001000 */
[----:B--2---:R-:W-:Y:S02]  /*28e0*/  IMAD.MOV.U32 R4, RZ, RZ, 0x7fff ;  /* 0x00007fffff047424 */ /* 0x004fe400078e00ff */
[----:B---3--:R-:W-:-:S05]  /*28f0*/  @P0 FMUL.FTZ R0, R62, R55 ;  /* 0x000000373e000220 */ /* 0x008fca0000410000 */
[----:B------:R-:W-:-:S04]  /*2900*/  @P0 F2FP.F16.F32.PACK_AB R0, RZ, R0 ;  /* 0x00000000ff00023e */ /* 0x000fc800000000ff */
[----:B------:R-:W-:-:S05]  /*2910*/  @!P0 PRMT R0, R4, 0x7610, R0 ;  /* 0x0000761004008816 */ /* 0x000fca0000000000 */
[----:B------:R-:W-:Y:S01]  /*2920*/  STG.E.U16 desc[UR4][R2.64+0x7c0], R0 ;  /* 0x0007c00002007986 */ /* 0x000fe2000c101504 */
[----:B------:R-:W-:Y:S05]  /*2930*/  EXIT ;  /* 0x000000000000794d */ /* 0x000fea0003800000 */
.L_x_4418:
        /* <DEDUP_REMOVED lines=12> */
.L_x_11843:


//--------------------- .text._ZN43_GLOBAL__N__9ae7fba5_10_SoftMax_cu_9f978f6320softmax_warp_forwardIN3c104HalfES2_fLi9ELb0ELb0EEEvPT0_PKT_iiiPKbib --------------------------
	.section	.text._ZN43_GLOBAL__N__9ae7fba5_10_SoftMax_cu_9f978f6320softmax_warp_forwardIN3c104HalfES2_fLi9ELb0ELb0EEEvPT0_PKT_iiiPKbib,"ax",@progbits
	.align	128
.text._ZN43_GLOBAL__N__9ae7fba5_10_SoftMax_cu_9f978f6320softmax_warp_forwardIN3c104HalfES2_fLi9ELb0ELb0EEEvPT0_PKT_iiiPKbib:
        .type           _ZN43_GLOBAL__N__9ae7fba5_10_SoftMax_cu_9f978f6320softmax_warp_forwardIN3c104HalfES2_fLi9ELb0ELb0EEEvPT0_PKT_iiiPKbib,@function
        .size           _ZN43_GLOBAL__N__9ae7fba5_10_SoftMax_cu_9f978f6320softmax_warp_forwardIN3c104HalfES2_fLi9ELb0ELb0EEEvPT0_PKT_iiiPKbib,(.L_x_11844 - _ZN43_GLOBAL__N__9ae7fba5_10_SoftMax_cu_9f978f6320softmax_warp_forwardIN3c104HalfES2_fLi9ELb0ELb0EEEvPT0_PKT_iiiPKbib)
        .other          _ZN43_GLOBAL__N__9ae7fba5_10_SoftMax_cu_9f978f6320softmax_warp_forwardIN3c104HalfES2_fLi9ELb0ELb0EEEvPT0_PKT_iiiPKbib,@"STO_CUDA_ENTRY STV_DEFAULT"
_ZN43_GLOBAL__N__9ae7fba5_10_SoftMax_cu_9f978f6320softmax_warp_forwardIN3c104HalfES2_fLi9ELb0ELb0EEEvPT0_PKT_iiiPKbib:
        /* <DEDUP_REMOVED lines=9> */
[----:B-1----:R-:W-:Y:S01]  /*0090*/  VIADD R15, R17, 0x20 ;  /* 0x00000020110f7836 */ /* 0x002fe20000000000 */
        /* <DEDUP_REMOVED lines=13> */
[C---:B------:R-:W-:Y:S01]  /*0170*/  VIADD R12, R17.reuse, 0x60 ;  /* 0x00000060110c7836 */ /* 0x040fe20000000000 */
[C---:B------:R-:W-:Y:S01]  /*0180*/  IADD3 R11, R17.reuse, 0x80, RZ ;  /* 0x00000080110b7810 */ /* 0x040fe20007ffe0ff */
[----:B------:R-:W-:-:S03]  /*0190*/  VIADD R7, R17, 0xa0 ;  /* 0x000000a011077836 */ /* 0x000fc60000000000 */
[-C--:B------:R-:W-:Y:S02]  /*01a0*/  ISETP.GE.AND P4, PT, R12, R22.reuse, PT ;  /* 0x000000160c00720c */ /* 0x080fe40003f86270 */
[-C--:B------:R-:W-:Y:S02]  /*01b0*/  ISETP.GE.AND P3, PT, R11, R22.reuse, PT ;  /* 0x000000160b00720c */ /* 0x080fe40003f66270 */
[----:B------:R-:W-:Y:S01]  /*01c0*/  ISETP.GE.AND P6, PT, R7, R22, PT ;  /* 0x000000160700720c */ /* 0x000fe20003fc6270 */
[----:B------:R-:W-:-:S08]  /*01d0*/  VIADD R7, R17, 0xc0 ;  /* 0x000000c011077836 */ /* 0x000fd00000000000 */
[----:B------:R-:W5:Y:S01]  /*01e0*/  @!P4 LDG.E.U16 R5, desc[UR4][R2.64+0xc0] ;  /* 0x0000c0040205c981 */ /* 0x000f62000c1e1500 */
[----:B------:R-:W-:-:S03]  /*01f0*/  ISETP.GE.AND P5, PT, R7, R22, PT ;  /* 0x000000160700720c */ /* 0x000fc60003fa6270 */
[----:B------:R-:W5:Y:S01]  /*0200*/  @!P3 LDG.E.U16 R6, desc[UR4][R2.64+0x100] ;  /* 0x000100040206b981 */ /* 0x000f62000c1e1500 */
[C---:B------:R-:W-:Y:S01]  /*0210*/  IADD3 R7, R17.reuse, 0xe0, RZ ;  /* 0x000000e011077810 */ /* 0x040fe20007ffe0ff */
[----:B------:R-:W-:Y:S02]  /*0220*/  IMAD.MOV.U32 R36, RZ, RZ, -0x800000 ;  /* 0xff800000ff247424 */ /* 0x000fe400078e00ff */
[----:B------:R-:W5:Y:S01]  /*0230*/  @!P6 LDG.E.U16 R18, desc[UR4][R2.64+0x140] ;  /* 0x000140040212e981 */ /* 0x000f62000c1e1500 */
[C---:B------:R-:W-:Y:S02]  /*0240*/  VIADD R10, R17.reuse, 0x100 ;  /* 0x00000100110a7836 */ /* 0x040fe40000000000 */
[----:B------:R-:W-:Y:S01]  /*0250*/  IMAD.MOV.U32 R19, RZ, RZ, -0x800000 ;  /* 0xff800000ff137424 */ /* 0x000fe200078e00ff */
[----:B------:R-:W-:Y:S01]  /*0260*/  IADD3 R9, R17, 0x120, RZ ;  /* 0x0000012011097810 */ /* 0x000fe20007ffe0ff */
[----:B------:R-:W-:Y:S02]  /*0270*/  IMAD.MOV.U32 R16, RZ, RZ, -0x800000 ;  /* 0xff800000ff107424 */ /* 0x000fe400078e00ff */
        /* <DEDUP_REMOVED lines=10> */
[C---:B------:R-:W-:Y:S02]  /*0320*/  VIADD R8, R17.reuse, 0x140 ;  /* 0x0000014011087836 */ /* 0x040fe40000000000 */
[----:B------:R-:W-:Y:S02]  /*0330*/  IMAD.MOV.U32 R34, RZ, RZ, -0x800000 ;  /* 0xff800000ff227424 */ /* 0x000fe400078e00ff */
[----:B-----5:R-:W-:Y:S01]  /*0340*/  @!P4 HADD2.F32 R34, -RZ, R5.H0_H0 ;  /* 0x20000005ff22c230 */ /* 0x020fe20000004100 */
[-C--:B------:R-:W-:Y:S02]  /*0350*/  ISETP.GE.AND P4, PT, R8, R22.reuse, PT ;  /* 0x000000160800720c */ /* 0x080fe40003f86270 */
[----:B------:R-:W-:Y:S01]  /*0360*/  IADD3 R7, R17, 0x160, RZ ;  /* 0x0000016011077810 */ /* 0x000fe20007ffe0ff */
[----:B------:R-:W-:Y:S02]  /*0370*/  IMAD.MOV.U32 R32, RZ, RZ, -0x800000 ;  /* 0xff800000ff207424 */ /* 0x000fe400078e00ff */
[----:B------:R-:W-:Y:S01]  /*0380*/  @!P3 HADD2.F32 R32, -RZ, R6.H0_H0 ;  /* 0x20000006ff20b230 */ /* 0x000fe20000004100 */
[----:B------:R-:W-:Y:S01]  /*0390*/  ISETP.GE.AND P3, PT, R7, R22, PT ;  /* 0x000000160700720c */ /* 0x000fe20003f66270 */
[----:B------:R-:W-:-:S02]  /*03a0*/  VIADD R6, R17, 0x180 ;  /* 0x0000018011067836 */ /* 0x000fc40000000000 */
[----:B------:R-:W-:Y:S02]  /*03b0*/  IMAD.MOV.U32 R30, RZ, RZ, -0x800000 ;  /* 0xff800000ff1e7424 */ /* 0x000fe400078e00ff */
[----:B------:R-:W-:Y:S02]  /*03c0*/  @!P6 HADD2.F32 R30, -RZ, R18.H0_H0 ;  /* 0x20000012ff1ee230 */ /* 0x000fe40000004100 */
[----:B------:R-:W5:Y:S01]  /*03d0*/  @!P4 LDG.E.U16 R33, desc[UR4][R2.64+0x280] ;  /* 0x000280040221c981 */ /* 0x000f62000c1e1500 */
[----:B------:R-:W-:Y:S02]  /*03e0*/  ISETP.GE.AND P6, PT, R6, R22, PT ;  /* 0x000000160600720c */ /* 0x000fe40003fc6270 */
[C---:B------:R-:W-:Y:S01]  /*03f0*/  IADD3 R5, R17.reuse, 0x1a0, RZ ;  /* 0x000001a011057810 */ /* 0x040fe20007ffe0ff */
[----:B------:R-:W-:Y:S02]  /*0400*/  IMAD.MOV.U32 R28, RZ, RZ, -0x800000 ;  /* 0xff800000ff1c7424 */ /* 0x000fe400078e00ff */
[----:B------:R-:W5:Y:S01]  /*0410*/  @!P3 LDG.E.U16 R29, desc[UR4][R2.64+0x2c0] ;  /* 0x0002c004021db981 */ /* 0x000f62000c1e1500 */
[----:B------:R-:W-:-:S02]  /*0420*/  VIADD R4, R17, 0x1c0 ;  /* 0x000001c011047836 */ /* 0x000fc40000000000 */
[----:B------:R-:W-:-:S05]  /*0430*/  IMAD.MOV.U32 R20, RZ, RZ, -0x800000 ;  /* 0xff800000ff147424 */ /* 0x000fca00078e00ff */
[----:B------:R-:W5:Y:S01]  /*0440*/  @!P6 LDG.E.U16 R24, desc[UR4][R2.64+0x300] ;  /* 0x000300040218e981 */ /* 0x000f62000c1e1500 */
[----:B------:R-:W-:Y:S02]  /*0450*/  IMAD.MOV.U32 R18, RZ, RZ, -0x800000 ;  /* 0xff800000ff127424 */ /* 0x000fe400078e00ff */
[----:B--2---:R-:W-:Y:S01]  /*0460*/  @!P5 HADD2.F32 R28, -RZ, R0.H0_H0 ;  /* 0x20000000ff1cd230 */ /* 0x004fe20000004100 */
[-C--:B------:R-:W-:Y:S02]  /*0470*/  ISETP.GE.AND P5, PT, R5, R22.reuse, PT ;  /* 0x000000160500720c */ /* 0x080fe40003fa6270 */
[----:B------:R-:W-:Y:S01]  /*0480*/  IADD3 R0, R17, 0x1e0, RZ ;  /* 0x000001e011007810 */ /* 0x000fe20007ffe0ff */
[----:B---3--:R-:W-:Y:S01]  /*0490*/  @!P2 HADD2.F32 R20, -RZ, R21.H0_H0 ;  /* 0x20000015ff14a230 */ /* 0x008fe20000004100 */
[----:B------:R-:W-:Y:S01]  /*04a0*/  ISETP.GE.AND P2, PT, R4, R22, PT ;  /* 0x000000160400720c */ /* 0x000fe20003f46270 */
[----:B------:R-:W-:-:S08]  /*04b0*/  @!P1 HADD2.F32 R18, -RZ, R25.H0_H0 ;  /* 0x20000019ff129230 */ /* 0x000fd00000004100 */
[----:B------:R-:W2:Y:S01]  /*04c0*/  @!P5 LDG.E.U16 R25, desc[UR4][R2.64+0x340] ;  /* 0x000340040219d981 */ /* 0x000ea2000c1e1500 */
[----:B------:R-:W-:-:S03]  /*04d0*/  ISETP.GE.AND P1, PT, R0, R22, PT ;  /* 0x000000160000720c */ /* 0x000fc60003f26270 */
[----:B------:R-:W3:Y:S10]  /*04e0*/  @!P2 LDG.E.U16 R26, desc[UR4][R2.64+0x380] ;  /* 0x00038004021aa981 */ /* 0x000ef4000c1e1500 */
[----:B------:R0:W3:Y:S01]  /*04f0*/  @!P1 LDG.E.U16 R27, desc[UR4][R2.64+0x3c0] ;  /* 0x0003c004021b9981 */ /* 0x0000e2000c1e1500 */
[----:B------:R-:W-:-:S02]  /*0500*/  IMAD.MOV.U32 R21, RZ, RZ, -0x800000 ;  /* 0xff800000ff157424 */ /* 0x000fc400078e00ff */
        /* <DEDUP_REMOVED lines=16> */
[----:B0-----:R-:W-:Y:S01]  /*0610*/  FSEL R2, R23, R18, P0 ;  /* 0x0000001217027208 */ /* 0x001fe20000000000 */
[----:B------:R-:W-:-:S03]  /*0620*/  IMAD.MOV.U32 R3, RZ, RZ, -0x800000 ;  /* 0xff800000ff037424 */ /* 0x000fc600078e00ff */
[----:B------:R-:W-:Y:S01]  /*0630*/  FSETP.GT.FTZ.AND P0, PT, R2, R21, PT ;  /* 0x000000150200720b */ /* 0x000fe20003f14000 */
[----:B-----5:R-:W-:-:S03]  /*0640*/  @!P4 HADD2.F32 R3, -RZ, R33.H0_H0 ;  /* 0x20000021ff03c230 */ /* 0x020fc60000004100 */
        /* <DEDUP_REMOVED lines=49> */
[----:B------:R1:W2:Y:S01]  /*0960*/  MUFU.EX2 R16, R36 ;  /* 0x0000002400107308 */ /* 0x0002a20000000800 */
[C---:B------:R-:W-:Y:S01]  /*0970*/  FADD.FTZ R33, -R27.reuse, R30 ;  /* 0x0000001e1b217221 */ /* 0x040fe20000010100 */
[----:B------:R-:W-:Y:S01]  /*0980*/  FMUL.FTZ R34, R34, 1.4426950216293334961 ;  /* 0x3fb8aa3b22227820 */ /* 0x000fe20000410000 */
[----:B------:R-:W-:Y:S01]  /*0990*/  FADD.FTZ R35, -R27, R20 ;  /* 0x000000141b237221 */ /* 0x000fe20000010100 */
[----:B------:R-:W-:-:S04]  /*09a0*/  FMUL.FTZ R32, R32, 1.4426950216293334961 ;  /* 0x3fb8aa3b20207820 */ /* 0x000fc80000410000 */
[----:B------:R-:W3:Y:S01]  /*09b0*/  MUFU.EX2 R19, R19 ;  /* 0x0000001300137308 */ /* 0x000ee20000000800 */
[----:B------:R-:W-:Y:S01]  /*09c0*/  FMUL.FTZ R33, R33, 1.4426950216293334961 ;  /* 0x3fb8aa3b21217820 */ /* 0x000fe20000410000 */
[----:B-1----:R-:W-:Y:S01]  /*09d0*/  FMUL.FTZ R36, R35, 1.4426950216293334961 ;  /* 0x3fb8aa3b23247820 */ /* 0x002fe20000410000 */
[----:B------:R-:W-:-:S05]  /*09e0*/  FADD.FTZ R35, -R27, R18 ;  /* 0x000000121b237221 */ /* 0x000fca0000010100 */
[----:B------:R-:W1:Y:S01]  /*09f0*/  MUFU.EX2 R29, R29 ;  /* 0x0000001d001d7308 */ /* 0x000e620000000800 */
[----:B------:R-:W-:-:S07]  /*0a00*/  FMUL.FTZ R37, R35, 1.4426950216293334961 ;  /* 0x3fb8aa3b23257820 */ /* 0x000fce0000410000 */
[----:B------:R4:W-:Y:S01]  /*0a10*/  MUFU.EX2 R20, R34 ;  /* 0x0000002200147308 */ /* 0x0009e20000000800 */
[----:B------:R-:W-:-:S07]  /*0a20*/  FADD.FTZ R35, -R27, R3 ;  /* 0x000000031b237221 */ /* 0x000fce0000010100 */
[----:B------:R5:W1:Y:S01]  /*0a30*/  MUFU.EX2 R30, R32 ;  /* 0x00000020001e7308 */ /* 0x000a620000000800 */
[C---:B----4-:R-:W-:Y:S01]  /*0a40*/  FADD.FTZ R34, -R27.reuse, R25 ;  /* 0x000000191b227221 */ /* 0x050fe20000010100 */
[----:B0-----:R-:W-:Y:S01]  /*0a50*/  FADD.FTZ R25, RZ, R2 ;  /* 0x00000002ff197221 */ /* 0x001fe20000010000 */
[----:B------:R-:W-:-:S05]  /*0a60*/  FADD.FTZ R3, -R27, R22 ;  /* 0x000000161b037221 */ /* 0x000fca0000010100 */
[----:B------:R0:W4:Y:S01]  /*0a70*/  MUFU.EX2 R28, R33 ;  /* 0x00000021001c7308 */ /* 0x0001220000000800 */
[C---:B-----5:R-:W-:Y:S01]  /*0a80*/  FADD.FTZ R32, -R27.reuse, R21 ;  /* 0x000000151b207221 */ /* 0x060fe20000010100 */
[----:B0-----:R-:W-:Y:S01]  /*0a90*/  FADD.FTZ R33, -R27, R24 ;  /* 0x000000181b217221 */ /* 0x001fe20000010100 */
[----:B--2---:R-:W-:-:S05]  /*0aa0*/  FADD.FTZ R24, R25, R16 ;  /* 0x0000001019187221 */ /* 0x004fca0000010000 */
[----:B------:R3:W0:Y:S08]  /*0ab0*/  MUFU.EX2 R18, R36 ;  /* 0x0000002400127308 */ /* 0x0006300000000800 */
[----:B------:R2:W5:Y:S01]  /*0ac0*/  MUFU.EX2 R21, R37 ;  /* 0x0000002500157308 */ /* 0x0005620000000800 */
[----:B---3--:R-:W-:Y:S01]  /*0ad0*/  FADD.FTZ R36, R24, R19 ;  /* 0x0000001318247221 */ /* 0x008fe20000010000 */
[----:B--2---:R-:W-:Y:S01]  /*0ae0*/  FMUL.FTZ R37, R32, 1.4426950216293334961 ;  /* 0x3fb8aa3b20257820 */ /* 0x004fe20000410000 */
[----:B------:R-:W-:Y:S01]  /*0af0*/  FADD.FTZ R32, -R27, R23 ;  /* 0x000000171b207221 */ /* 0x000fe20000010100 */
[----:B------:R-:W-:Y:S01]  /*0b00*/  FMUL.FTZ R23, R35, 1.4426950216293334961 ;  /* 0x3fb8aa3b23177820 */ /* 0x000fe20000410000 */
[----:B------:R-:W-:Y:S01]  /*0b10*/  FMUL.FTZ R35, R3, 1.4426950216293334961 ;  /* 0x3fb8aa3b03237820 */ /* 0x000fe20000410000 */
[----:B-1----:R-:W-:-:S02]  /*0b20*/  FADD.FTZ R3, R36, R29 ;  /* 0x0000001d24037221 */ /* 0x002fc40000010000 */
[----:B------:R-:W1:Y:S02]  /*0b30*/  MUFU.EX2 R22, R37 ;  /* 0x0000002500167308 */ /* 0x000e640000000800 */
[----:B------:R-:W-:-:S04]  /*0b40*/  FADD.FTZ R3, R3, R30 ;  /* 0x0000001e03037221 */ /* 0x000fc80000010000 */
[----:B----4-:R-:W-:Y:S02]  /*0b50*/  FADD.FTZ R3, R3, R28 ;  /* 0x0000001c03037221 */ /* 0x010fe40000010000 */
[----:B------:R-:W2:Y:S01]  /*0b60*/  MUFU.EX2 R23, R23 ;  /* 0x0000001700177308 */ /* 0x000ea20000000800 */
[----:B------:R-:W-:Y:S01]  /*0b70*/  FMUL.FTZ R25, R32, 1.4426950216293334961 ;  /* 0x3fb8aa3b20197820 */ /* 0x000fe20000410000 */
[----:B------:R-:W-:Y:S01]  /*0b80*/  FADD.FTZ R3, R3, R20 ;  /* 0x0000001403037221 */ /* 0x000fe20000010000 */
[----:B------:R-:W-:Y:S01]  /*0b90*/  FADD.FTZ R26, -R27, R26 ;  /* 0x0000001a1b1a7221 */ /* 0x000fe20000010100 */
[----:B------:R-:W-:Y:S02]  /*0ba0*/  FMUL.FTZ R27, R33, 1.4426950216293334961 ;  /* 0x3fb8aa3b211b7820 */ /* 0x000fe40000410000 */
[----:B0-----:R-:W-:Y:S02]  /*0bb0*/  FADD.FTZ R32, R3, R18 ;  /* 0x0000001203207221 */ /* 0x001fe40000010000 */
[----:B------:R-:W0:Y:S02]  /*0bc0*/  MUFU.EX2 R24, R35 ;  /* 0x0000002300187308 */ /* 0x000e240000000800 */
[----:B-----5:R-:W-:Y:S01]  /*0bd0*/  FADD.FTZ R3, R32, R21 ;  /* 0x0000001520037221 */ /* 0x020fe20000010000 */
[----:B------:R-:W-:-:S05]  /*0be0*/  FMUL.FTZ R33, R34, 1.4426950216293334961 ;  /* 0x3fb8aa3b22217820 */ /* 0x000fca0000410000 */
[----:B------:R-:W3:Y:S01]  /*0bf0*/  MUFU.EX2 R25, R25 ;  /* 0x0000001900197308 */ /* 0x000ee20000000800 */
[----:B-1----:R-:W-:Y:S01]  /*0c00*/  FADD.FTZ R34, R3, R22 ;  /* 0x0000001603227221 */ /* 0x002fe20000010000 */
[----:B------:R-:W-:-:S06]  /*0c10*/  FMUL.FTZ R26, R26, 1.4426950216293334961 ;  /* 0x3fb8aa3b1a1a7820 */ /* 0x000fcc0000410000 */
[----:B------:R-:W1:Y:S01]  /*0c20*/  MUFU.EX2 R27, R27 ;  /* 0x0000001b001b7308 */ /* 0x000e620000000800 */
[----:B--2---:R-:W-:-:S07]  /*0c30*/  FADD.FTZ R3, R34, R23 ;  /* 0x0000001722037221 */ /* 0x004fce0000010000 */
[----:B------:R-:W2:Y:S01]  /*0c40*/  MUFU.EX2 R32, R33 ;  /* 0x0000002100207308 */ /* 0x000ea20000000800 */
[----:B0-----:R-:W-:-:S07]  /*0c50*/  FADD.FTZ R34, R3, R24 ;  /* 0x0000001803227221 */ /* 0x001fce0000010000 */
[----:B------:R-:W0:Y:S01]  /*0c60*/  MUFU.EX2 R26, R26 ;  /* 0x0000001a001a7308 */ /* 0x000e220000000800 */
[----:B---3--:R-:W-:-:S04]  /*0c70*/  FADD.FTZ R34, R34, R25 ;  /* 0x0000001922227221 */ /* 0x008fc80000010000 */
[----:B-1----:R-:W-:-:S04]  /*0c80*/  FADD.FTZ R3, R34, R27 ;  /* 0x0000001b22037221 */ /* 0x002fc80000010000 */
        /* <DEDUP_REMOVED lines=22> */
[----:B------:R-:W-:-:S04]  /*0df0*/  IMAD.MOV.U32 R2, RZ, RZ, 0x7fff ;  /* 0x00007fffff027424 */ /* 0x000fc800078e00ff */
[----:B------:R-:W-:-:S04]  /*0e00*/  @P0 F2FP.F16.F32.PACK_AB R31, RZ, R31 ;  /* 0x0000001fff1f023e */ /* 0x000fc800000000ff */
        /* <DEDUP_REMOVED lines=9> */
[----:B------:R-:W-:-:S04]  /*0ea0*/  @P0 F2FP.F16.F32.PACK_AB R14, RZ, R14 ;  /* 0x0000000eff0e023e */ /* 0x000fc800000000ff */
[----:B------:R-:W-:-:S05]  /*0eb0*/  @!P0 PRMT R14, R15, 0x7610, R14 ;  /* 0x000076100f0e8816 */ /* 0x000fca000000000e */
[----:B------:R2:W-:Y:S01]  /*0ec0*/  STG.E.U16 desc[UR4][R2.64+0x40], R14 ;  /* 0x0000400e02007986 */ /* 0x0005e2000c101504 */
[----:B------:R-:W-:Y:S05]  /*0ed0*/  @P1 EXIT ;  /* 0x000000000000194d */ /* 0x000fea0003800000 */
[----:B--2---:R-:W2:Y:S01]  /*0ee0*/  @P0 MUFU.RCP R14, R17 ;  /* 0x00000011000e0308 */ /* 0x004ea20000001000 */
[----:B------:R-:W-:Y:S01]  /*0ef0*/  ISETP.GE.AND P1, PT, R12, UR6, PT ;  /* 0x000000060c007c0c */ /* 0x000fe2000bf26270 */
[----:B--2---:R-:W-:Y:S01]  /*0f00*/  @P0 FMUL.FTZ R13, R19, R14 ;  /* 0x0000000e130d0220 */ /* 0x004fe20000410000 */
[----:B------:R-:W-:-:S04]  /*0f10*/  HFMA2.MMA R14, -RZ, RZ, 0, +QNAN ;  /* 0x00007fffff0e7435 */ /* 0x000fc800000001ff */
[----:B------:R-:W-:-:S06]  /*0f20*/  @P0 F2FP.F16.F32.PACK_AB R13, RZ, R13 ;  /* 0x0000000dff0d023e */ /* 0x000fcc00000000ff */
[----:B------:R-:W-:-:S05]  /*0f30*/  @!P0 PRMT R13, R14, 0x7610, R13 ;  /* 0x000076100e0d8816 */ /* 0x000fca000000000d */
[----:B------:R2:W-:Y:S01]  /*0f40*/  STG.E.U16 desc[UR4][R2.64+0x80], R13 ;  /* 0x0000800d02007986 */ /* 0x0005e2000c101504 */
[----:B------:R-:W-:Y:S05]  /*0f50*/  @P1 EXIT ;  /* 0x000000000000194d */ /* 0x000fea0003800000 */
[----:B------:R-:W3:Y:S01]  /*0f60*/  @P0 MUFU.RCP R12, R17 ;  /* 0x00000011000c0308 */ /* 0x000ee20000001000 */
[----:B------:R-:W-:Y:S01]  /*0f70*/  ISETP.GE.AND P1, PT, R11, UR6, PT ;  /* 0x000000060b007c0c */ /* 0x000fe2000bf26270 */
[----:B--2---:R-:W-:Y:S02]  /*0f80*/  IMAD.MOV.U32 R13, RZ, RZ, 0x7fff ;  /* 0x00007fffff0d7424 */ /* 0x004fe400078e00ff */
[----:B---3--:R-:W-:-:S05]  /*0f90*/  @P0 FMUL.FTZ R12, R29, R12 ;  /* 0x0000000c1d0c0220 */ /* 0x008fca0000410000 */
[----:B------:R-:W-:-:S04]  /*0fa0*/  @P0 F2FP.F16.F32.PACK_AB R12, RZ, R12 ;  /* 0x0000000cff0c023e */ /* 0x000fc800000000ff */
[----:B------:R-:W-:-:S05]  /*0fb0*/  @!P0 PRMT R12, R13, 0x7610, R12 ;  /* 0x000076100d0c8816 */ /* 0x000fca000000000c */
[----:B------:R2:W-:Y:S01]  /*0fc0*/  STG.E.U16 desc[UR4][R2.64+0xc0], R12 ;  /* 0x0000c00c02007986 */ /* 0x0005e2000c101504 */
[----:B------:R-:W-:Y:S05]  /*0fd0*/  @P1 EXIT ;  /* 0x000000000000194d */ /* 0x000fea0003800000 */
[----:B------:R-:W3:Y:S01]  /*0fe0*/  S2R R11, SR_TID.X ;  /* 0x00000000000b7919 */ /* 0x000ee20000002100 */
[----:B------:R-:W2:Y:S01]  /*0ff0*/  @P0 MUFU.RCP R13, R17 ;  /* 0x00000011000d0308 */ /* 0x000ea20000001000 */
[----:B------:R-:W-:Y:S02]  /*1000*/  IMAD.MOV.U32 R14, RZ, RZ, 0x7fff ;  /* 0x00007fffff0e7424 */ /* 0x000fe400078e00ff */
[----:B--2---:R-:W-:-:S05]  /*1010*/  @P0 FMUL.FTZ R12, R30, R13 ;  /* 0x0000000d1e0c0220 */ /* 0x004fca0000410000 */
[----:B------:R-:W-:-:S04]  /*1020*/  @P0 F2FP.F16.F32.PACK_AB R12, RZ, R12 ;  /* 0x0000000cff0c023e */ /* 0x000fc800000000ff */
[----:B------:R-:W-:Y:S02]  /*1030*/  @!P0 PRMT R12, R14, 0x7610, R12 ;  /* 0x000076100e0c8816 */ /* 0x000fe4000000000c */
[----:B---3--:R-:W-:-:S03]  /*1040*/  IADD3 R13, R11, 0xa0, RZ ;  /* 0x000000a00b0d7810 */ /* 0x008fc60007ffe0ff */
[----:B------:R2:W-:Y:S01]  /*1050*/  STG.E.U16 desc[UR4][R2.64+0x100], R12 ;  /* 0x0001000c02007986 */ /* 0x0005e2000c101504 */
[----:B------:R-:W-:-:S13]  /*1060*/  ISETP.GE.AND P1, PT, R13, UR6, PT ;  /* 0x000000060d007c0c */ /* 0x000fda000bf26270 */
[----:B--2---:R-:W-:Y:S05]  /*1070*/  @P1 EXIT ;  /* 0x000000000000194d */ /* 0x004fea0003800000 */
[----:B------:R-:W2:Y:S01]  /*1080*/  @P0 MUFU.RCP R13, R17 ;  /* 0x00000011000d0308 */ /* 0x000ea20000001000 */
[----:B------:R-:W-:Y:S02]  /*1090*/  IMAD.MOV.U32 R14, RZ, RZ, 0x7fff ;  /* 0x00007fffff0e7424 */ /* 0x000fe400078e00ff */
[----:B--2---:R-:W-:Y:S01]  /*10a0*/  @P0 FMUL.FTZ R12, R28, R13 ;  /* 0x0000000d1c0c0220 */ /* 0x004fe20000410000 */
[----:B------:R-:W-:-:S04]  /*10b0*/  VIADD R13, R11, 0xc0 ;  /* 0x000000c00b0d7836 */ /* 0x000fc80000000000 */
[----:B------:R-:W-:Y:S02]  /*10c0*/  @P0 F2FP.F16.F32.PACK_AB R12, RZ, R12 ;  /* 0x0000000cff0c023e */ /* 0x000fe400000000ff */
[----:B------:R-:W-:Y:S02]  /*10d0*/  ISETP.GE.AND P1, PT, R13, UR6, PT ;  /* 0x000000060d007c0c */ /* 0x000fe4000bf26270 */
[----:B------:R-:W-:-:S05]  /*10e0*/  @!P0 PRMT R12, R14, 0x7610, R12 ;  /* 0x000076100e0c8816 */ /* 0x000fca000000000c */
[----:B------:R2:W-:Y:S06]  /*10f0*/  STG.E.U16 desc[UR4][R2.64+0x140], R12 ;  /* 0x0001400c02007986 */ /* 0x0005ec000c101504 */
[----:B------:R-:W-:Y:S05]  /*1100*/  @P1 EXIT ;  /* 0x000000000000194d */ /* 0x000fea0003800000 */
[----:B------:R-:W2:Y:S01]  /*1110*/  @P0 MUFU.RCP R13, R17 ;  /* 0x00000011000d0308 */ /* 0x000ea20000001000 */
[----:B------:R-:W-:-:S05]  /*1120*/  VIADD R11, R11, 0xe0 ;  /* 0x000000e00b0b7836 */ /* 0x000fca0000000000 */
[----:B------:R-:W-:Y:S01]  /*1130*/  ISETP.GE.AND P1, PT, R11, UR6, PT ;  /* 0x000000060b007c0c */ /* 0x000fe2000bf26270 */
[----:B--2---:R-:W-:Y:S01]  /*1140*/  @P0 FMUL.FTZ R12, R20, R13 ;  /* 0x0000000d140c0220 */ /* 0x004fe20000410000 */
[----:B------:R-:W-:-:S04]  /*1150*/  MOV R13, 0x7fff ;  /* 0x00007fff000d7802 */ /* 0x000fc80000000f00 */
[----:B------:R-:W-:-:S04]  /*1160*/  @P0 F2FP.F16.F32.PACK_AB R12, RZ, R12 ;  /* 0x0000000cff0c023e */ /* 0x000fc800000000ff */
        /* <DEDUP_REMOVED lines=11> */
[----:B------:R-:W3:Y:S01]  /*1220*/  @P0 MUFU.RCP R10, R17 ;  /* 0x00000011000a0308 */ /* 0x000ee20000001000 */
[----:B--2---:R-:W-:Y:S01]  /*1230*/  HFMA2.MMA R11, -RZ, RZ, 0, +QNAN ;  /* 0x00007fffff0b7435 */ /* 0x004fe200000001ff */
[----:B------:R-:W-:Y:S01]  /*1240*/  ISETP.GE.AND P1, PT, R9, UR6, PT ;  /* 0x0000000609007c0c */ /* 0x000fe2000bf26270 */
[----:B---3--:R-:W-:-:S05]  /*1250*/  @P0 FMUL.FTZ R10, R21, R10 ;  /* 0x0000000a150a0220 */ /* 0x008fca0000410000 */
        /* <DEDUP_REMOVED lines=21> */
[----:B------:R-:W-:Y:S02]  /*13b0*/  ISETP.GE.AND P1, PT, R6, UR6, PT ;  /* 0x0000000606007c0c */ /* 0x000fe4000bf26270 */
[----:B--2---:R-:W-:Y:S01]  /*13c0*/  MOV R8, 0x7fff ;  /* 0x00007fff00087802 */ /* 0x004fe20000000f00 */
        /* <DEDUP_REMOVED lines=13> */
[----:B--2---:R-:W2:Y:S01]  /*14a0*/  @P0 MUFU.RCP R6, R17 ;  /* 0x0000001100060308 */ /* 0x004ea20000001000 */
        /* <DEDUP_REMOVED lines=22> */
.L_x_4419:
        /* <DEDUP_REMOVED lines=15> */
.L_x_11844:


//--------------------- .text._ZN43_GLOBAL__N__9ae7fba5_10_SoftMax_cu_9f978f6320softmax_warp_forwardIN3c104HalfES2_fLi8ELb0ELb0EEEvPT0_PKT_iiiPKbib --------------------------
	.section	.text._ZN43_GLOBAL__N__9ae7fba5_10_SoftMax_cu_9f978f6320softmax_warp_forwardIN3c104HalfES2_fLi8ELb0ELb0EEEvPT0_PKT_iiiPKbib,"ax",@progbits
	.align	128
.text._ZN43_GLOBAL__N__9ae7fba5_10_SoftMax_cu_9f978f6320softmax_warp_forwardIN3c104HalfES2_fLi8ELb0ELb0EEEvPT0_PKT_iiiPKbib:
        .type           _ZN43_GLOBAL__N__9ae7fba5_10_SoftMax_cu_9f978f6320softmax_warp_forwardIN3c104HalfES2_fLi8ELb0ELb0EEEvPT0_PKT_iiiPKbib,@function
        .size           _ZN43_GLOBAL__N__9ae7fba5_10_SoftMax_cu_9f978f6320softmax_warp_forwardIN3c104HalfES2_fLi8ELb0ELb0EEEvPT0_PKT_iiiPKbib,(.L_x_11845 - _ZN43_GLOBAL__N__9ae7fba5_10_SoftMax_cu_9f978f6320softmax_warp_forwardIN3c104HalfES2_fLi8ELb0ELb0EEEvPT0_PKT_iiiPKbib)
        .other          _ZN43_GLOBAL__N__9ae7fba5_10_SoftMax_cu_9f978f6320softmax_warp_forwardIN3c104HalfES2_fLi8ELb0ELb0EEEvPT0_PKT_iiiPKbib,@"STO_CUDA_ENTRY STV_DEFAULT"
_ZN43_GLOBAL__N__9ae7fba5_10_SoftMax_cu_9f978f6320softmax_warp_forwardIN3c104HalfES2_fLi8ELb0ELb0EEEvPT0_PKT_iiiPKbib:
        /* <DEDUP_REMOVED lines=27> */
[----:B------:R-:W-:-:S03]  /*01b0*/  IADD3 R3, R12, 0xa0, RZ ;  /* 0x000000a00c037810 */ /* 0x000fc60007ffe0ff */
[----:B------:R-:W5:Y:S01]  /*01c0*/  @!P4 LDG.E.U16 R22, desc[UR4][R10.64+0xc0] ;  /* 0x0000c0040a16c981 */ /* 0x000f62000c1e1500 */
[----:B------:R-:W-:Y:S01]  /*01d0*/  ISETP.GE.AND P2, PT, R3, R15, PT ;  /* 0x0000000f0300720c */ /* 0x000fe20003f46270 */
[----:B------:R-:W-:-:S04]  /*01e0*/  VIADD R2, R12, 0xc0 ;  /* 0x000000c00c027836 */ /* 0x000fc80000000000 */
[----:B------:R-:W5:Y:S01]  /*01f0*/  @!P3 LDG.E.U16 R23, desc[UR4][R10.64+0x100] ;  /* 0x000100040a17b981 */ /* 0x000f62000c1e1500 */
[----:B------:R-:W-:Y:S01]  /*0200*/  ISETP.GE.AND P1, PT, R2, R15, PT ;  /* 0x0000000f0200720c */ /* 0x000fe20003f26270 */
[----:B------:R-:W-:Y:S02]  /*0210*/  VIADD R0, R12, 0xe0 ;  /* 0x000000e00c007836 */ /* 0x000fe40000000000 */
[----:B------:R-:W-:-:S04]  /*0220*/  IMAD.MOV.U32 R13, RZ, RZ, -0x800000 ;  /* 0xff800000ff0d7424 */ /* 0x000fc800078e00ff */
[----:B------:R-:W5:Y:S06]  /*0230*/  @!P2 LDG.E.U16 R17, desc[UR4][R10.64+0x140] ;  /* 0x000140040a11a981 */ /* 0x000f6c000c1e1500 */
[----:B------:R-:W5:Y:S01]  /*0240*/  @!P1 LDG.E.U16 R18, desc[UR4][R10.64+0x180] ;  /* 0x000180040a129981 */ /* 0x000f62000c1e1500 */
[----:B--2---:R-:W-:Y:S01]  /*0250*/  @!P0 HADD2.F32 R13, -RZ, R14.H0_H0 ;  /* 0x2000000eff0d8230 */ /* 0x004fe20000004100 */
[----:B------:R-:W-:-:S13]  /*0260*/  ISETP.GE.AND P0, PT, R0, R15, PT ;  /* 0x0000000f0000720c */ /* 0x000fda0003f06270 */
[----:B------:R0:W2:Y:S01]  /*0270*/  @!P0 LDG.E.U16 R19, desc[UR4][R10.64+0x1c0] ;  /* 0x0001c0040a138981 */ /* 0x0000a2000c1e1500 */
[----:B------:R-:W-:Y:S01]  /*0280*/  MOV R14, 0xff800000 ;  /* 0xff800000000e7802 */ /* 0x000fe20000000f00 */
[----:B---3--:R-:W-:Y:S02]  /*0290*/  @!P6 HADD2.F32 R14, -RZ, R16.H0_H0 ;  /* 0x20000010ff0ee230 */ /* 0x008fe40000004100 */
[----:B------:R-:W-:-:S03]  /*02a0*/  IMAD.MOV.U32 R15, RZ, RZ, -0x800000 ;  /* 0xff800000ff0f7424 */ /* 0x000fc600078e00ff */
[----:B------:R-:W-:Y:S01]  /*02b0*/  FSETP.GT.FTZ.AND P6, PT, R13, R14, PT ;  /* 0x0000000e0d00720b */ /* 0x000fe20003fd4000 */
[----:B----4-:R-:W-:-:S03]  /*02c0*/  @!P5 HADD2.F32 R15, -RZ, R21.H0_H0 ;  /* 0x20000015ff0fd230 */ /* 0x010fc60000004100 */
[----:B------:R-:W-:Y:S01]  /*02d0*/  FSEL R24, R13, R14, P6 ;  /* 0x0000000e0d187208 */ /* 0x000fe20003000000 */
[----:B------:R-:W-:-:S03]  /*02e0*/  IMAD.MOV.U32 R16, RZ, RZ, -0x800000 ;  /* 0xff800000ff107424 */ /* 0x000fc600078e00ff */
[----:B------:R-:W-:Y:S01]  /*02f0*/  FSETP.GT.FTZ.AND P5, PT, R24, R15, PT ;  /* 0x0000000f1800720b */ /* 0x000fe20003fb4000 */
[----:B-----5:R-:W-:-:S03]  /*0300*/  @!P4 HADD2.F32 R16, -RZ, R22.H0_H0 ;  /* 0x20000016ff10c230 */ /* 0x020fc60000004100 */
[----:B------:R-:W-:Y:S01]  /*0310*/  FSEL R21, R24, R15, P5 ;  /* 0x0000000f18157208 */ /* 0x000fe20002800000 */
[----:B0-----:R-:W-:-:S03]  /*0320*/  IMAD.MOV.U32 R10, RZ, RZ, -0x800000 ;  /* 0xff800000ff0a7424 */ /* 0x001fc600078e00ff */
        /* <DEDUP_REMOVED lines=86> */
[----:B------:R-:W-:Y:S02]  /*0890*/  @P0 F2FP.F16.F32.PACK_AB R13, RZ, R13 ;  /* 0x0000000dff0d023e */ /* 0x000fe400000000ff */
[----:B------:R-:W-:Y:S02]  /*08a0*/  LEA.HI.X R11, R8, UR7, R11, 0x1, P2 ;  /* 0x00000007080b7c11 */ /* 0x000fe400090f0c0b */
[----:B------:R-:W-:-:S05]  /*08b0*/  @!P0 PRMT R13, R20, 0x7610, R13 ;  /* 0x00007610140d8816 */ /* 0x000fca000000000d */
[----:B------:R1:W-:Y:S01]  /*08c0*/  STG.E.U16 desc[UR4][R10.64], R13 ;  /* 0x0000000d0a007986 */ /* 0x0003e2000c101504 */
[----:B------:R-:W-:Y:S05]  /*08d0*/  @P1 EXIT ;  /* 0x000000000000194d */ /* 0x000fea0003800000 */
[----:B------:R-:W2:Y:S01]  /*08e0*/  @P0 MUFU.RCP R7, R12 ;  /* 0x0000000c00070308 */ /* 0x000ea20000001000 */
[----:B------:R-:W-:Y:S01]  /*08f0*/  HFMA2.MMA R8, -RZ, RZ, 0, +QNAN ;  /* 0x00007fffff087435 */ /* 0x000fe200000001ff */
[----:B------:R-:W-:Y:S01]  /*0900*/  ISETP.GE.AND P1, PT, R6, R9, PT ;  /* 0x000000090600720c */ /* 0x000fe20003f26270 */
[----:B--2---:R-:W-:-:S05]  /*0910*/  @P0 FMUL.FTZ R7, R14, R7 ;  /* 0x000000070e070220 */ /* 0x004fca0000410000 */
[----:B------:R-:W-:-:S04]  /*0920*/  @P0 F2FP.F16.F32.PACK_AB R7, RZ, R7 ;  /* 0x00000007ff07023e */ /* 0x000fc800000000ff */
[----:B------:R-:W-:-:S05]  /*0930*/  @!P0 PRMT R7, R8, 0x7610, R7 ;  /* 0x0000761008078816 */ /* 0x000fca0000000007 */
[----:B------:R2:W-:Y:S01]  /*0940*/  STG.E.U16 desc[UR4][R10.64+0x40], R7 ;  /* 0x000040070a007986 */ /* 0x0005e2000c101504 */
[----:B------:R-:W-:Y:S05]  /*0950*/  @P1 EXIT ;  /* 0x000000000000194d */ /* 0x000fea0003800000 */
[----:B------:R-:W3:Y:S01]  /*0960*/  @P0 MUFU.RCP R6, R12 ;  /* 0x0000000c00060308 */ /* 0x000ee20000001000 */
[----:B------:R-:W-:Y:S01]  /*0970*/  ISETP.GE.AND P1, PT, R5, R9, PT ;  /* 0x000000090500720c */ /* 0x000fe20003f26270 */
[----:B--2---:R-:W-:Y:S02]  /*0980*/  IMAD.MOV.U32 R7, RZ, RZ, 0x7fff ;  /* 0x00007fffff077424 */ /* 0x004fe400078e00ff */
[----:B---3--:R-:W-:-:S05]  /*0990*/  @P0 FMUL.FTZ R6, R15, R6 ;  /* 0x000000060f060220 */ /* 0x008fca0000410000 */
        /* <DEDUP_REMOVED lines=20> */
[----:B--2---:R-:W2:Y:S01]  /*0ae0*/  @P0 MUFU.RCP R4, R12 ;  /* 0x0000000c00040308 */ /* 0x004ea20000001000 */
[----:B------:R-:W-:Y:S01]  /*0af0*/  ISETP.GE.AND P1, PT, R2, R9, PT ;  /* 0x000000090200720c */ /* 0x000fe20003f26270 */
[----:B--2---:R-:W-:Y:S01]  /*0b00*/  @P0 FMUL.FTZ R3, R17, R4 ;  /* 0x0000000411030220 */ /* 0x004fe20000410000 */
[----:B------:R-:W-:-:S04]  /*0b10*/  MOV R4, 0x7fff ;  /* 0x00007fff00047802 */ /* 0x000fc80000000f00 */
        /* <DEDUP_REMOVED lines=19> */
.L_x_4420:
        /* <DEDUP_REMOVED lines=11> */
.L_x_11845:


//--------------------- .text._ZN43_GLOBAL__N__9ae7fba5_10_SoftMax_cu_9f978f6320softmax_warp_forwardIN3c104HalfES2_fLi7ELb0ELb0EEEvPT0_PKT_iiiPKbib --------------------------
	.section	.text._ZN43_GLOBAL__N__9ae7fba5_10_SoftMax_cu_9f978f6320softmax_warp_forwardIN3c104HalfES2_fLi7ELb0ELb0EEEvPT0_PKT_iiiPKbib,"ax",@progbits
	.align	128
.text._ZN43_GLOBAL__N__9ae7fba5_10_SoftMax_cu_9f978f6320softmax_warp_forwardIN3c104HalfES2_fLi7ELb0ELb0EEEvPT0_PKT_iiiPKbib:
        .type           _ZN43_GLOBAL__N__9ae7fba5_10_SoftMax_cu_9f978f6320softmax_warp_forwardIN3c104HalfES2_fLi7ELb0ELb0EEEvPT0_PKT_iiiPKbib,@function
        .size           _ZN43_GLOBAL__N__9ae7fba5_10_SoftMax_cu_9f978f6320softmax_warp_forwardIN3c104HalfES2_fLi7ELb0ELb0EEEvPT0_PKT_iiiPKbib,(.L_x_11846 - _ZN43_GLOBAL__N__9ae7fba5_10_SoftMax_cu_9f978f6320softmax_warp_forwardIN3c104HalfES2_fLi7ELb0ELb0EEEvPT0_PKT_iiiPKbib)
        .other          _ZN43_GLOBAL__N__9ae7fba5_10_SoftMax_cu_9f978f6320softmax_warp_forwardIN3c104HalfES2_fLi7ELb0ELb0EEEvPT0_PKT_iiiPKbib,@"STO_CUDA_ENTRY STV_DEFAULT"
_ZN43_GLOBAL__N__9ae7fba5_10_SoftMax_cu_9f978f6320softmax_warp_forwardIN3c104HalfES2_fLi7ELb0ELb0EEEvPT0_PKT_iiiPKbib:
        /* <DEDUP_REMOVED lines=21> */
[C---:B------:R-:W-:Y:S02]  /*0150*/  VIADD R9, R12.reuse, 0x40 ;  /* 0x000000400c097836 */ /* 0x040fe40000000000 */
[----:B------:R-:W-:Y:S01]  /*0160*/  VIADD R11, R12, 0x60 ;  /* 0x000000600c0b7836 */ /* 0x000fe20000000000 */
[-C--:B------:R-:W-:Y:S02]  /*0170*/  ISETP.GE.AND P5, PT, R7, R4.reuse, PT ;  /* 0x000000040700720c */ /* 0x080fe40003fa6270 */
[----:B------:R-:W-:Y:S02]  /*0180*/  ISETP.GE.AND P4, PT, R9, R4, PT ;  /* 0x000000040900720c */ /* 0x000fe40003f86270 */
[----:B------:R-:W-:-:S02]  /*0190*/  ISETP.GT.AND P0, PT, R14, 0x1, PT ;  /* 0x000000010e00780c */ /* 0x000fc40003f04270 */
[----:B------:R-:W-:Y:S02]  /*01a0*/  ISETP.GE.AND P3, PT, R11, R4, PT ;  /* 0x000000040b00720c */ /* 0x000fe40003f66270 */
[----:B------:R-:W-:-:S05]  /*01b0*/  SEL R22, R6, RZ, P0 ;  /* 0x000000ff06167207 */ /* 0x000fca0000000000 */
[----:B------:R-:W3:Y:S01]  /*01c0*/  @!P5 LDG.E.U16 R15, desc[UR4][R16.64+0x40] ;  /* 0x00004004100fd981 */ /* 0x000ee2000c1e1500 */
[----:B------:R-:W-:Y:S02]  /*01d0*/  SHF.R.S32.HI R8, RZ, 0x1f, R3 ;  /* 0x0000001fff087819 */ /* 0x000fe40000011403 */
[----:B------:R-:W-:Y:S01]  /*01e0*/  IADD3 R10, P0, R3, R6, RZ ;  /* 0x00000006030a7210 */ /* 0x000fe20007f1e0ff */
[----:B------:R-:W4:Y:S01]  /*01f0*/  @!P4 LDG.E.U16 R20, desc[UR4][R16.64+0x80] ;  /* 0x000080041014c981 */ /* 0x000f22000c1e1500 */
[-C--:B------:R-:W-:Y:S02]  /*0200*/  ISETP.GE.AND P1, PT, R12, R22.reuse, PT ;  /* 0x000000160c00720c */ /* 0x080fe40003f26270 */
[----:B------:R-:W-:Y:S01]  /*0210*/  ISETP.GE.AND P2, PT, R7, R22, PT ;  /* 0x000000160700720c */ /* 0x000fe20003f46270 */
[----:B------:R0:W5:Y:S01]  /*0220*/  @!P3 LDG.E.U16 R25, desc[UR4][R16.64+0xc0] ;  /* 0x0000c0041019b981 */ /* 0x000162000c1e1500 */
[----:B------:R-:W-:Y:S02]  /*0230*/  LEA.HI.X.SX32 R13, R6, R8, 0x1, P0 ;  /* 0x00000008060d7211 */ /* 0x000fe400000f0eff */
[----:B------:R-:W-:-:S04]  /*0240*/  LEA R4, P0, R10, UR8, 0x1 ;  /* 0x000000080a047c11 */ /* 0x000fc8000f8008ff */
[----:B------:R-:W-:Y:S02]  /*0250*/  LEA.HI.X R5, R10, UR9, R13, 0x1, P0 ;  /* 0x000000090a057c11 */ /* 0x000fe400080f0c0d */
[-C--:B------:R-:W-:Y:S01]  /*0260*/  ISETP.GE.AND P0, PT, R9, R22.reuse, PT ;  /* 0x000000160900720c */ /* 0x080fe20003f06270 */
[----:B------:R-:W-:Y:S02]  /*0270*/  IMAD.MOV.U32 R18, RZ, RZ, -0x800000 ;  /* 0xff800000ff127424 */ /* 0x000fe400078e00ff */
[----:B------:R-:W5:Y:S04]  /*0280*/  @!P1 LDG.E.U16 R21, desc[UR4][R4.64] ;  /* 0x0000000404159981 */ /* 0x000f68000c1e1500 */
[----:B------:R-:W5:Y:S01]  /*0290*/  @!P2 LDG.E.U16 R23, desc[UR4][R4.64+0x40] ;  /* 0x000040040417a981 */ /* 0x000f62000c1e1500 */
[----:B--2---:R-:W-:Y:S01]  /*02a0*/  @!P6 HADD2.F32 R18, -RZ, R19.H0_H0 ;  /* 0x20000013ff12e230 */ /* 0x004fe20000004100 */
[----:B------:R-:W-:-:S04]  /*02b0*/  ISETP.GE.AND P6, PT, R11, R22, PT ;  /* 0x000000160b00720c */ /* 0x000fc80003fc6270 */
[----:B------:R-:W2:Y:S09]  /*02c0*/  @!P0 LDG.E.U16 R22, desc[UR4][R4.64+0x80] ;  /* 0x0000800404168981 */ /* 0x000eb2000c1e1500 */
[----:B------:R1:W2:Y:S01]  /*02d0*/  @!P6 LDG.E.U16 R24, desc[UR4][R4.64+0xc0] ;  /* 0x0000c0040418e981 */ /* 0x0002a2000c1e1500 */
[----:B------:R-:W-:-:S02]  /*02e0*/  IMAD.MOV.U32 R19, RZ, RZ, -0x800000 ;  /* 0xff800000ff137424 */ /* 0x000fc400078e00ff */
[----:B---3--:R-:W-:Y:S02]  /*02f0*/  @!P5 HADD2.F32 R19, -RZ, R15.H0_H0 ;  /* 0x2000000fff13d230 */ /* 0x008fe40000004100 */
[----:B0-----:R-:W-:-:S03]  /*0300*/  IMAD.MOV.U32 R17, RZ, RZ, -0x800000 ;  /* 0xff800000ff117424 */ /* 0x001fc600078e00ff */
[----:B------:R-:W-:Y:S01]  /*0310*/  FSETP.GT.FTZ.AND P5, PT, R18, R19, PT ;  /* 0x000000131200720b */ /* 0x000fe20003fb4000 */
[----:B----4-:R-:W-:-:S03]  /*0320*/  @!P4 HADD2.F32 R17, -RZ, R20.H0_H0 ;  /* 0x20000014ff11c230 */ /* 0x010fc60000004100 */
[----:B------:R-:W-:Y:S01]  /*0330*/  FSEL R16, R18, R19, P5 ;  /* 0x0000001312107208 */ /* 0x000fe20002800000 */
[----:B------:R-:W-:-:S03]  /*0340*/  IMAD.MOV.U32 R20, RZ, RZ, -0x800000 ;  /* 0xff800000ff147424 */ /* 0x000fc600078e00ff */
[CC--:B------:R-:W-:Y:S01]  /*0350*/  FSETP.GT.FTZ.AND P4, PT, R16.reuse, R17.reuse, PT ;  /* 0x000000111000720b */ /* 0x0c0fe20003f94000 */
[----:B-----5:R-:W-:Y:S02]  /*0360*/  @!P3 HADD2.F32 R20, -RZ, R25.H0_H0 ;  /* 0x20000019ff14b230 */ /* 0x020fe40000004100 */
[----:B------:R-:W-:Y:S01]  /*0370*/  IMAD.MOV.U32 R15, RZ, RZ, -0x800000 ;  /* 0xff800000ff0f7424 */ /* 0x000fe200078e00ff */
[----:B-1----:R-:W-:Y:S01]  /*0380*/  FSEL R5, R16, R17, P4 ;  /* 0x0000001110057208 */ /* 0x002fe20002000000 */
[----:B------:R-:W-:Y:S02]  /*0390*/  IMAD.MOV.U32 R4, RZ, RZ, -0x800000 ;  /* 0xff800000ff047424 */ /* 0x000fe400078e00ff */
[----:B------:R-:W-:Y:S01]  /*03a0*/  @!P1 HADD2.F32 R15, -RZ, R21.H0_H0 ;  /* 0x20000015ff0f9230 */ /* 0x000fe20000004100 */
[----:B------:R-:W-:Y:S01]  /*03b0*/  FSETP.GT.FTZ.AND P3, PT, R5, R20, PT ;  /* 0x000000140500720b */ /* 0x000fe20003f74000 */
[----:B------:R-:W-:-:S03]  /*03c0*/  @!P2 HADD2.F32 R4, -RZ, R23.H0_H0 ;  /* 0x20000017ff04a230 */ /* 0x000fc60000004100 */
[----:B------:R-:W-:Y:S01]  /*03d0*/  FSEL R21, R5, R20, P3 ;  /* 0x0000001405157208 */ /* 0x000fe20001800000 */
[----:B------:R-:W-:Y:S01]  /*03e0*/  IMAD.MOV.U32 R5, RZ, RZ, -0x800000 ;  /* 0xff800000ff057424 */ /* 0x000fe200078e00ff */
[CC--:B------:R-:W-:Y:S01]  /*03f0*/  FSETP.GT.FTZ.AND P1, PT, R15.reuse, R4.reuse, PT ;  /* 0x000000040f00720b */ /* 0x0c0fe20003f34000 */
[----:B------:R-:W-:Y:S02]  /*0400*/  IMAD.MOV.U32 R16, RZ, RZ, -0x800000 ;  /* 0xff800000ff107424 */ /* 0x000fe400078e00ff */
[----:B------:R-:W0:Y:S01]  /*0410*/  SHFL.BFLY PT, R26, R21, 0x10, 0x1f ;  /* 0x0e001f00151a7f89 */ /* 0x000e2200000e0000 */
[----:B--2---:R-:W-:Y:S01]  /*0420*/  @!P0 HADD2.F32 R5, -RZ, R22.H0_H0 ;  /* 0x20000016ff058230 */ /* 0x004fe20000004100 */
[----:B------:R-:W-:-:S04]  /*0430*/  FSEL R22, R15, R4, P1 ;  /* 0x000000040f167208 */ /* 0x000fc80000800000 */
[----:B------:R-:W-:-:S04]  /*0440*/  FSETP.GT.FTZ.AND P0, PT, R22, R5, PT ;  /* 0x000000051600720b */ /* 0x000fc80003f14000 */
[----:B------:R-:W-:Y:S01]  /*0450*/  FSEL R23, R22, R5, P0 ;  /* 0x0000000516177208 */ /* 0x000fe20000000000 */
[----:B------:R-:W-:-:S05]  /*0460*/  @!P6 HADD2.F32 R16, -RZ, R24.H0_H0 ;  /* 0x20000018ff10e230 */ /* 0x000fca0000004100 */
        /* <DEDUP_REMOVED lines=33> */
[----:B------:R-:W-:Y:S01]  /*0680*/  FADD.FTZ R19, -R23, R17 ;  /* 0x0000001117137221 */ /* 0x000fe20000010100 */
[----:B------:R-:W-:Y:S01]  /*0690*/  FMUL.FTZ R23, R20, 1.4426950216293334961 ;  /* 0x3fb8aa3b14177820 */ /* 0x000fe20000410000 */
[----:B-1----:R-:W-:-:S04]  /*06a0*/  FSETP.GEU.FTZ.AND P0, PT, R21, R22, PT ;  /* 0x000000161500720b */ /* 0x002fc80003f1e000 */
[----:B------:R-:W-:Y:S01]  /*06b0*/  FSEL R22, R22, R21, !P0 ;  /* 0x0000001516167208 */ /* 0x000fe20004000000 */
[----:B------:R-:W-:-:S04]  /*06c0*/  FMUL.FTZ R18, R18, 1.4426950216293334961 ;  /* 0x3fb8aa3b12127820 */ /* 0x000fc80000410000 */
[C---:B------:R-:W-:Y:S01]  /*06d0*/  FADD.FTZ R20, -R22.reuse, R15 ;  /* 0x0000000f16147221 */ /* 0x040fe20000010100 */
[----:B------:R-:W-:-:S03]  /*06e0*/  FADD.FTZ R4, -R22, R4 ;  /* 0x0000000416047221 */ /* 0x000fc60000010100 */
[----:B------:R-:W-:Y:S01]  /*06f0*/  FMUL.FTZ R21, R20, 1.4426950216293334961 ;  /* 0x3fb8aa3b14157820 */ /* 0x000fe20000410000 */
[----:B------:R-:W-:Y:S01]  /*0700*/  FMUL.FTZ R20, R4, 1.4426950216293334961 ;  /* 0x3fb8aa3b04147820 */ /* 0x000fe20000410000 */
[----:B------:R-:W0:Y:S01]  /*0710*/  MUFU.EX2 R18, R18 ;  /* 0x0000001200127308 */ /* 0x000e220000000800 */
[C---:B------:R-:W-:Y:S01]  /*0720*/  FADD.FTZ R5, -R22.reuse, R5 ;  /* 0x0000000516057221 */ /* 0x040fe20000010100 */
[----:B------:R-:W-:Y:S01]  /*0730*/  FMUL.FTZ R19, R19, 1.4426950216293334961 ;  /* 0x3fb8aa3b13137820 */ /* 0x000fe20000410000 */
[----:B------:R-:W-:-:S05]  /*0740*/  FADD.FTZ R22, -R22, R16 ;  /* 0x0000001016167221 */ /* 0x000fca0000010100 */
[----:B------:R-:W1:Y:S01]  /*0750*/  MUFU.EX2 R21, R21 ;  /* 0x0000001500157308 */ /* 0x000e620000000800 */
[----:B------:R-:W-:-:S07]  /*0760*/  FMUL.FTZ R22, R22, 1.4426950216293334961 ;  /* 0x3fb8aa3b16167820 */ /* 0x000fce0000410000 */
[----:B------:R2:W3:Y:S08]  /*0770*/  MUFU.EX2 R17, R24 ;  /* 0x0000001800117308 */ /* 0x0004f00000000800 */
[----:B------:R-:W4:Y:S01]  /*0780*/  MUFU.EX2 R20, R20 ;  /* 0x0000001400147308 */ /* 0x000f220000000800 */
[----:B--2---:R-:W-:-:S07]  /*0790*/  FMUL.FTZ R24, R5, 1.4426950216293334961 ;  /* 0x3fb8aa3b05187820 */ /* 0x004fce0000410000 */
[----:B------:R-:W2:Y:S08]  /*07a0*/  MUFU.EX2 R19, R19 ;  /* 0x0000001300137308 */ /* 0x000eb00000000800 */
[----:B------:R-:W5:Y:S01]  /*07b0*/  MUFU.EX2 R16, R24 ;  /* 0x0000001800107308 */ /* 0x000f620000000800 */
[----:B0-----:R-:W-:Y:S01]  /*07c0*/  FADD.FTZ R4, RZ, R18 ;  /* 0x00000012ff047221 */ /* 0x001fe20000010000 */
[----:B-1----:R-:W-:-:S06]  /*07d0*/  FADD.FTZ R5, RZ, R21 ;  /* 0x00000015ff057221 */ /* 0x002fcc0000010000 */
[----:B------:R-:W0:Y:S08]  /*07e0*/  MUFU.EX2 R15, R23 ;  /* 0x00000017000f7308 */ /* 0x000e300000000800 */
[----:B------:R-:W1:Y:S01]  /*07f0*/  MUFU.EX2 R22, R22 ;  /* 0x0000001600167308 */ /* 0x000e620000000800 */
[----:B---3--:R-:W-:Y:S01]  /*0800*/  FADD.FTZ R4, R4, R17 ;  /* 0x0000001104047221 */ /* 0x008fe20000010000 */
[----:B----4-:R-:W-:-:S03]  /*0810*/  FADD.FTZ R5, R5, R20 ;  /* 0x0000001405057221 */ /* 0x010fc60000010000 */
[----:B--2---:R-:W-:Y:S01]  /*0820*/  FADD.FTZ R4, R4, R19 ;  /* 0x0000001304047221 */ /* 0x004fe20000010000 */
        /* <DEDUP_REMOVED lines=44> */
[----:B------:R-:W-:-:S04]  /*0af0*/  @P2 F2FP.F16.F32.PACK_AB R3, RZ, R3 ;  /* 0x00000003ff03223e */ /* 0x000fc800000000ff */
[----:B------:R-:W-:-:S05]  /*0b00*/  @!P2 PRMT R3, R8, 0x7610, R3 ;  /* 0x000076100803a816 */ /* 0x000fca0000000003 */
[----:B------:R2:W-:Y:S01]  /*0b10*/  STG.E.U16 desc[UR4][R4.64+0x40], R3 ;  /* 0x0000400304007986 */ /* 0x0005e2000c101504 */
[----:B------:R-:W-:Y:S05]  /*0b20*/  @P0 BRA `(.L_x_4422) ;  /* 0x0000000000380947 */ /* 0x000fea0003800000 */
[----:B------:R-:W2:Y:S01]  /*0b30*/  @P2 MUFU.RCP R8, R12 ;  /* 0x0000000c00082308 */ /* 0x000ea20000001000 */
[----:B------:R-:W-:Y:S01]  /*0b40*/  ISETP.GE.AND P0, PT, R11, R6, PT ;  /* 0x000000060b00720c */ /* 0x000fe20003f06270 */
[----:B--2---:R-:W-:Y:S01]  /*0b50*/  @P2 FMUL.FTZ R3, R19, R8 ;  /* 0x0000000813032220 */ /* 0x004fe20000410000 */
[----:B------:R-:W-:-:S04]  /*0b60*/  IMAD.MOV.U32 R8, RZ, RZ, 0x7fff ;  /* 0x00007fffff087424 */ /* 0x000fc800078e00ff */
[----:B------:R-:W-:-:S04]  /*0b70*/  @P2 F2FP.F16.F32.PACK_AB R3, RZ, R3 ;  /* 0x00000003ff03223e */ /* 0x000fc800000000ff */
[----:B------:R-:W-:-:S05]  /*0b80*/  @!P2 PRMT R3, R8, 0x7610, R3 ;  /* 0x000076100803a816 */ /* 0x000fca0000000003 */
[----:B------:R3:W-:Y:S01]  /*0b90*/  STG.E.U16 desc[UR4][R4.64+0x80], R3 ;  /* 0x0000800304007986 */ /* 0x0007e2000c101504 */
[----:B------:R-:W-:Y:S05]  /*0ba0*/  @P0 BRA `(.L_x_4422) ;  /* 0x0000000000180947 */ /* 0x000fea0003800000 */
[----:B------:R-:W3:Y:S01]  /*0bb0*/  @P2 MUFU.RCP R12, R12 ;  /* 0x0000000c000c2308 */ /* 0x000ee20000001000 */
[----:B------:R-:W-:Y:S02]  /*0bc0*/  IMAD.MOV.U32 R8, RZ, RZ, 0x7fff ;  /* 0x00007fffff087424 */ /* 0x000fe400078e00ff */
[----:B---3--:R-:W-:-:S05]  /*0bd0*/  @P2 FMUL.FTZ R3, R15, R12 ;  /* 0x0000000c0f032220 */ /* 0x008fca0000410000 */
[----:B------:R-:W-:-:S04]  /*0be0*/  @P2 F2FP.F16.F32.PACK_AB R3, RZ, R3 ;  /* 0x00000003ff03223e */ /* 0x000fc800000000ff */
[----:B------:R-:W-:-:S05]  /*0bf0*/  @!P2 PRMT R3, R8, 0x7610, R3 ;  /* 0x000076100803a816 */ /* 0x000fca0000000003 */
[----:B------:R4:W-:Y:S02]  /*0c00*/  STG.E.U16 desc[UR4][R4.64+0xc0], R3 ;  /* 0x0000c00304007986 */ /* 0x0009e4000c101504 */
.L_x_4422:
[----:B------:R-:W-:Y:S05]  /*0c10*/  BSYNC B0 ;  /* 0x0000000000007941 */ /* 0x000fea0003800000 */
.L_x_4421:
        /* <DEDUP_REMOVED lines=13> */
[----:B------:R-:W-:-:S04]  /*0cf0*/  @P1 F2FP.F16.F32.PACK_AB R0, RZ, R0 ;  /* 0x00000000ff00123e */ /* 0x000fc800000000ff */
[----:B------:R-:W-:Y:S02]  /*0d00*/  @!P1 PRMT R0, R3, 0x7610, R0 ;  /* 0x0000761003009816 */ /* 0x000fe40000000000 */
[----:B------:R-:W-:-:S05]  /*0d10*/  LEA.HI.X R3, R10, UR7, R13, 0x1, P0 ;  /* 0x000000070a037c11 */ /* 0x000fca00080f0c0d */
[----:B------:R2:W-:Y:S01]  /*0d20*/  STG.E.U16 desc[UR4][R2.64], R0 ;  /* 0x0000000002007986 */ /* 0x0005e2000c101504 */
[----:B------:R-:W-:Y:S05]  /*0d30*/  @P2 EXIT ;  /* 0x000000000000294d */ /* 0x000fea0003800000 */
[----:B01----:R-:W2:Y:S01]  /*0d40*/  @P1 MUFU.RCP R5, R14 ;  /* 0x0000000e00051308 */ /* 0x003ea20000001000 */
[----:B------:R-:W-:Y:S01]  /*0d50*/  ISETP.GE.AND P0, PT, R9, R6, PT ;  /* 0x000000060900720c */ /* 0x000fe20003f06270 */
[----:B------:R-:W-:Y:S02]  /*0d60*/  IMAD.MOV.U32 R4, RZ, RZ, 0x7fff ;  /* 0x00007fffff047424 */ /* 0x000fe400078e00ff */
[----:B--2---:R-:W-:-:S05]  /*0d70*/  @P1 FMUL.FTZ R0, R20, R5 ;  /* 0x0000000514001220 */ /* 0x004fca0000410000 */
        /* <DEDUP_REMOVED lines=19> */
.L_x_4423:
        /* <DEDUP_REMOVED lines=13> */
.L_x_11846:


//--------------------- .text._ZN43_GLOBAL__N__9ae7fba5_10_SoftMax_cu_9f978f6320softmax_warp_forwardIN3c104HalfES2_fLi6ELb0ELb0EEEvPT0_PKT_iiiPKbib --------------------------
	.section	.text._ZN43_GLOBAL__N__9ae7fba5_10_SoftMax_cu_9f978f6320softmax_warp_forwardIN3c104HalfES2_fLi6ELb0ELb0EEEvPT0_PKT_iiiPKbib,"ax",@progbits
	.align	128
.text._ZN43_GLOBAL__N__9ae7fba5_10_SoftMax_cu_9f978f6320softmax_warp_forwardIN3c104HalfES2_fLi6ELb0ELb0EEEvPT0_PKT_iiiPKbib:
        .type           _ZN43_GLOBAL__N__9ae7fba5_10_SoftMax_cu_9f978f6320softmax_warp_forwardIN3c104HalfES2_fLi6ELb0ELb0EEEvPT0_PKT_iiiPKbib,@function
        .size           _ZN43_GLOBAL__N__9ae7fba5_10_SoftMax_cu_9f978f6320softmax_warp_forwardIN3c104HalfES2_fLi6ELb0ELb0EEEvPT0_PKT_iiiPKbib,(.L_x_11847 - _ZN43_GLOBAL__N__9ae7fba5_10_SoftMax_cu_9f978f6320softmax_warp_forwardIN3c104HalfES2_fLi6ELb0ELb0EEEvPT0_PKT_iiiPKbib)
        .other          _ZN43_GLOBAL__N__9ae7fba5_10_SoftMax_cu_9f978f6320softmax_warp_forwardIN3c104HalfES2_fLi6ELb0ELb0EEEvPT0_PKT_iiiPKbib,@"STO_CUDA_ENTRY STV_DEFAULT"
_ZN43_GLOBAL__N__9ae7fba5_10_SoftMax_cu_9f978f6320softmax_warp_forwardIN3c104HalfES2_fLi6ELb0ELb0EEEvPT0_PKT_iiiPKbib:
        /* <DEDUP_REMOVED lines=136> */
[----:B------:R-:W-:-:S04]  /*0880*/  @P3 F2FP.F16.F32.PACK_AB R4, RZ, R4 ;  /* 0x00000004ff04323e */ /* 0x000fc800000000ff */
[----:B------:R-:W-:-:S05]  /*0890*/  @!P3 PRMT R4, R8, 0x7610, R4 ;  /* 0x000076100804b816 */ /* 0x000fca0000000004 */
[----:B------:R1:W-:Y:S02]  /*08a0*/  STG.E.U16 desc[UR4][R6.64+0x40], R4 ;  /* 0x0000400406007986 */ /* 0x0003e4000c101504 */
.L_x_4425:
[----:B------:R-:W-:Y:S05]  /*08b0*/  BSYNC B0 ;  /* 0x0000000000007941 */ /* 0x000fea0003800000 */
.L_x_4424:
        /* <DEDUP_REMOVED lines=10> */
[----:B------:R-:W-:-:S04]  /*0960*/  @P1 F2FP.F16.F32.PACK_AB R6, RZ, R6 ;  /* 0x00000006ff06123e */ /* 0x000fc800000000ff */
[----:B------:R-:W-:-:S05]  /*0970*/  @!P1 PRMT R6, R7, 0x7610, R6 ;  /* 0x0000761007069816 */ /* 0x000fca0000000006 */
[----:B------:R0:W-:Y:S01]  /*0980*/  STG.E.U16 desc[UR4][R4.64], R6 ;  /* 0x0000000604007986 */ /* 0x0001e2000c101504 */
[----:B------:R-:W-:Y:S05]  /*0990*/  @P2 EXIT ;  /* 0x000000000000294d */ /* 0x000fea0003800000 */
[----:B------:R-:W1:Y:S02]  /*09a0*/  @P1 MUFU.RCP R3, R2 ;  /* 0x0000000200031308 */ /* 0x000e640000001000 */
[----:B-1----:R-:W-:Y:S01]  /*09b0*/  @P1 FMUL.FTZ R0, R14, R3 ;  /* 0x000000030e001220 */ /* 0x002fe20000410000 */
[----:B------:R-:W-:-:S04]  /*09c0*/  IMAD.MOV.U32 R3, RZ, RZ, 0x7fff ;  /* 0x00007fffff037424 */ /* 0x000fc800078e00ff */
[----:B------:R-:W-:-:S04]  /*09d0*/  @P1 F2FP.F16.F32.PACK_AB R0, RZ, R0 ;  /* 0x00000000ff00123e */ /* 0x000fc800000000ff */
[----:B------:R-:W-:-:S05]  /*09e0*/  @!P1 PRMT R0, R3, 0x7610, R0 ;  /* 0x0000761003009816 */ /* 0x000fca0000000000 */
[----:B------:R-:W-:Y:S01]  /*09f0*/  STG.E.U16 desc[UR4][R4.64+0x40], R0 ;  /* 0x0000400004007986 */ /* 0x000fe2000c101504 */
[----:B------:R-:W-:Y:S05]  /*0a00*/  EXIT ;  /* 0x000000000000794d */ /* 0x000fea0003800000 */
.L_x_4426:
        /* <DEDUP_REMOVED lines=15> */
.L_x_11847:


//--------------------- .text._ZN43_GLOBAL__N__9ae7fba5_10_SoftMax_cu_9f978f6320softmax_warp_forwardIN3c104HalfES2_fLi5ELb0ELb0EEEvPT0_PKT_iiiPKbib --------------------------
	.section	.text._ZN43_GLOBAL__N__9ae7fba5_10_SoftMax_cu_9f978f6320softmax_warp_forwardIN3c104HalfES2_fLi5ELb0ELb0EEEvPT0_PKT_iiiPKbib,"ax",@progbits
	.align	128
.text._ZN43_GLOBAL__N__9ae7fba5_10_SoftMax_cu_9f978f6320softmax_warp_forwardIN3c104HalfES2_fLi5ELb0ELb0EEEvPT0_PKT_iiiPKbib:
        .type           _ZN43_GLOBAL__N__9ae7fba5_10_SoftMax_cu_9f978f6320softmax_warp_forwardIN3c104HalfES2_fLi5ELb0ELb0EEEvPT0_PKT_iiiPKbib,@function
        .size           _ZN43_GLOBAL__N__9ae7fba5_10_SoftMax_cu_9f978f6320softmax_warp_forwardIN3c104HalfES2_fLi5ELb0ELb0EEEvPT0_PKT_iiiPKbib,(.L_x_11848 - _ZN43_GLOBAL__N__9ae7fba5_10_SoftMax_cu_9f978f6320softmax_warp_forwardIN3c104HalfES2_fLi5ELb0ELb0EEEvPT0_PKT_iiiPKbib)
        .other          _ZN43_GLOBAL__N__9ae7fba5_10_SoftMax_cu_9f978f6320softmax_warp_forwardIN3c104HalfES2_fLi5ELb0ELb0EEEvPT0_PKT_iiiPKbib,@"STO_CUDA_ENTRY STV_DEFAULT"
_ZN43_GLOBAL__N__9ae7fba5_10_SoftMax_cu_9f978f6320softmax_warp_forwardIN3c104HalfES2_fLi5ELb0ELb0EEEvPT0_PKT_iiiPKbib:
        /* <DEDUP_REMOVED lines=107> */
[----:B------:R-:W-:-:S04]  /*06b0*/  @P0 F2FP.F16.F32.PACK_AB R2, RZ, R2 ;  /* 0x00000002ff02023e */ /* 0x000fc800000000ff */
[----:B------:R-:W-:Y:S02]  /*06c0*/  @!P0 PRMT R2, R5, 0x7610, R2 ;  /* 0x0000761005028816 */ /* 0x000fe40000000002 */
[----:B------:R-:W-:-:S05]  /*06d0*/  LEA.HI.X R5, R3, UR9, R8, 0x1, P3 ;  /* 0x0000000903057c11 */ /* 0x000fca00098f0c08 */
[----:B------:R1:W-:Y:S02]  /*06e0*/  STG.E.U16 desc[UR4][R4.64], R2 ;  /* 0x0000000204007986 */ /* 0x0003e4000c101504 */
.L_x_4428:
[----:B------:R-:W-:Y:S05]  /*06f0*/  BSYNC B0 ;  /* 0x0000000000007941 */ /* 0x000fea0003800000 */
.L_x_4427:
        /* <DEDUP_REMOVED lines=11> */
[----:B------:R-:W-:-:S04]  /*07b0*/  @P0 F2FP.F16.F32.PACK_AB R4, RZ, R4 ;  /* 0x00000004ff04023e */ /* 0x000fc800000000ff */
[----:B------:R-:W-:-:S05]  /*07c0*/  @!P0 PRMT R4, R5, 0x7610, R4 ;  /* 0x0000761005048816 */ /* 0x000fca0000000004 */
[----:B------:R-:W-:Y:S01]  /*07d0*/  STG.E.U16 desc[UR4][R2.64], R4 ;  /* 0x0000000402007986 */ /* 0x000fe2000c101504 */
[----:B------:R-:W-:Y:S05]  /*07e0*/  EXIT ;  /* 0x000000000000794d */ /* 0x000fea0003800000 */
.L_x_4429:
        /* <DEDUP_REMOVED lines=9> */
.L_x_11848:


//--------------------- .text._ZN43_GLOBAL__N__9ae7fba5_10_SoftMax_cu_9f978f6320softmax_warp_forwardIN3c104HalfES2_fLi4ELb0ELb0EEEvPT0_PKT_iiiPKbib --------------------------
	.section	.text._ZN43_GLOBAL__N__9ae7fba5_10_SoftMax_cu_9f978f6320softmax_warp_forwardIN3c104HalfES2_fLi4ELb0ELb0EEEvPT0_PKT_iiiPKbib,"ax",@progbits
	.align	128
.text._ZN43_GLOBAL__N__9ae7fba5_10_SoftMax_cu_9f978f6320softmax_warp_forwardIN3c104HalfES2_fLi4ELb0ELb0EEEvPT0_PKT_iiiPKbib:
        .type           _ZN43_GLOBAL__N__9ae7fba5_10_SoftMax_cu_9f978f6320softmax_warp_forwardIN3c104HalfES2_fLi4ELb0ELb0EEEvPT0_PKT_iiiPKbib,@function
        .size           _ZN43_GLOBAL__N__9ae7fba5_10_SoftMax_cu_9f978f6320softmax_warp_forwardIN3c104HalfES2_fLi4ELb0ELb0EEEvPT0_PKT_iiiPKbib,(.L_x_11849 - _ZN43_GLOBAL__N__9ae7fba5_10_SoftMax_cu_9f978f6320softmax_warp_forwardIN3c104HalfES2_fLi4ELb0ELb0EEEvPT0_PKT_iiiPKbib)
        .other          _ZN43_GLOBAL__N__9ae7fba5_10_SoftMax_cu_9f978f6320softmax_warp_forwardIN3c104HalfES2_fLi4ELb0ELb0EEEvPT0_PKT_iiiPKbib,@"STO_CUDA_ENTRY STV_DEFAULT"
_ZN43_GLOBAL__N__9ae7fba5_10_SoftMax_cu_9f978f6320softmax_warp_forwardIN3c104HalfES2_fLi4ELb0ELb0EEEvPT0_PKT_iiiPKbib:
        /* <DEDUP_REMOVED lines=94> */
[----:B------:R-:W-:-:S04]  /*05e0*/  @P0 F2FP.F16.F32.PACK_AB R3, RZ, R3 ;  /* 0x00000003ff03023e */ /* 0x000fc800000000ff */
[----:B------:R-:W-:Y:S02]  /*05f0*/  @!P0 PRMT R3, R7, 0x7610, R3 ;  /* 0x0000761007038816 */ /* 0x000fe40000000003 */
[----:B------:R-:W-:-:S05]  /*0600*/  LEA.HI.X R7, R5, UR7, R2, 0x1, P3 ;  /* 0x0000000705077c11 */ /* 0x000fca00098f0c02 */
[----:B------:R0:W-:Y:S02]  /*0610*/  STG.E.U16 desc[UR4][R6.64], R3 ;  /* 0x0000000306007986 */ /* 0x0001e4000c101504 */
.L_x_4431:
[----:B------:R-:W-:Y:S05]  /*0620*/  BSYNC B0 ;  /* 0x0000000000007941 */ /* 0x000fea0003800000 */
.L_x_4430:
        /* <DEDUP_REMOVED lines=10> */
[----:B------:R-:W-:-:S04]  /*06d0*/  @P0 F2FP.F16.F32.PACK_AB R4, RZ, R4 ;  /* 0x00000004ff04023e */ /* 0x000fc800000000ff */
[----:B------:R-:W-:Y:S02]  /*06e0*/  @!P0 PRMT R4, R3, 0x7610, R4 ;  /* 0x0000761003048816 */ /* 0x000fe40000000004 */
[----:B------:R-:W-:-:S05]  /*06f0*/  LEA.HI.X R3, R5, UR7, R0, 0x1, P1 ;  /* 0x0000000705037c11 */ /* 0x000fca00088f0c00 */
[----:B------:R-:W-:Y:S01]  /*0700*/  STG.E.U16 desc[UR4][R2.64], R4 ;  /* 0x0000000402007986 */ /* 0x000fe2000c101504 */
[----:B------:R-:W-:Y:S05]  /*0710*/  EXIT ;  /* 0x000000000000794d */ /* 0x000fea0003800000 */
.L_x_4432:
        /* <DEDUP_REMOVED lines=14> */
.L_x_11849:


//--------------------- .text._ZN43_GLOBAL__N__9ae7fba5_10_SoftMax_cu_9f978f6320softmax_warp_forwardIN3c104HalfES2_fLi3ELb0ELb0EEEvPT0_PKT_iiiPKbib --------------------------
	.section	.text._ZN43_GLOBAL__N__9ae7fba5_10_SoftMax_cu_9f978f6320softmax_warp_forwardIN3c104HalfES2_fLi3ELb0ELb0EEEvPT0_PKT_iiiPKbib,"ax",@progbits
	.align	128
.text._ZN43_GLOBAL__N__9ae7fba5_10_SoftMax_cu_9f978f6320softmax_warp_forwardIN3c104HalfES2_fLi3ELb0ELb0EEEvPT0_PKT_iiiPKbib:
        .type           _ZN43_GLOBAL__N__9ae7fba5_10_SoftMax_cu_9f978f6320softmax_warp_forwardIN3c104HalfES2_fLi3ELb0ELb0EEEvPT0_PKT_iiiPKbib,@function
        .size           _ZN43_GLOBAL__N__9ae7fba5_10_SoftMax_cu_9f978f6320softmax_warp_forwardIN3c104HalfES2_fLi3ELb0ELb0EEEvPT0_PKT_iiiPKbib,(.L_x_11850 - _ZN43_GLOBAL__N__9ae7fba5_10_SoftMax_cu_9f978f6320softmax_warp_forwardIN3c104HalfES2_fLi3ELb0ELb0EEEvPT0_PKT_iiiPKbib)
        .other          _ZN43_GLOBAL__N__9ae7fba5_10_SoftMax_cu_9f978f6320softmax_warp_forwardIN3c104HalfES2_fLi3ELb0ELb0EEEvPT0_PKT_iiiPKbib,@"STO_CUDA_ENTRY STV_DEFAULT"
_ZN43_GLOBAL__N__9ae7fba5_10_SoftMax_cu_9f978f6320softmax_warp_forwardIN3c104HalfES2_fLi3ELb0ELb0EEEvPT0_PKT_iiiPKbib:
        /* <DEDUP_REMOVED lines=88> */
.L_x_4434:
[----:B------:R-:W-:Y:S05]  /*0580*/  BSYNC B0 ;  /* 0x0000000000007941 */ /* 0x000fea0003800000 */
.L_x_4433:
        /* <DEDUP_REMOVED lines=15> */
.L_x_4435:
        /* <DEDUP_REMOVED lines=16> */
.L_x_11850:


//--------------------- .text._ZN43_GLOBAL__N__9ae7fba5_10_SoftMax_cu_9f978f6320softmax_warp_forwardIN3c104HalfES2_fLi2ELb0ELb0EEEvPT0_PKT_iiiPKbib --------------------------
	.section	.text._ZN43_GLOBAL__N__9ae7fba5_10_SoftMax_cu_9f978f6320softmax_warp_forwardIN3c104HalfES2_fLi2ELb0ELb0EEEvPT0_PKT_iiiPKbib,"ax",@progbits
	.align	128
.text._ZN43_GLOBAL__N__9ae7fba5_10_SoftMax_cu_9f978f6320softmax_warp_forwardIN3c104HalfES2_fLi2ELb0ELb0EEEvPT0_PKT_iiiPKbib:
        .type           _ZN43_GLOBAL__N__9ae7fba5_10_SoftMax_cu_9f978f6320softmax_warp_forwardIN3c104HalfES2_fLi2ELb0ELb0EEEvPT0_PKT_iiiPKbib,@function
        .size           _ZN43_GLOBAL__N__9ae7fba5_10_SoftMax_cu_9f978f6320softmax_warp_forwardIN3c104HalfES2_fLi2ELb0ELb0EEEvPT0_PKT_iiiPKbib,(.L_x_11851 - _ZN43_GLOBAL__N__9ae7fba5_10_SoftMax_cu_9f978f6320softmax_warp_forwardIN3c104HalfES2_fLi2ELb0ELb0EEEvPT0_PKT_iiiPKbib)
        .other          _ZN43_GLOBAL__N__9ae7fba5_10_SoftMax_cu_9f978f6320softmax_warp_forwardIN3c104HalfES2_fLi2ELb0ELb0EEEvPT0_PKT_iiiPKbib,@"STO_CUDA_ENTRY STV_DEFAULT"
_ZN43_GLOBAL__N__9ae7fba5_10_SoftMax_cu_9f978f6320softmax_warp_forwardIN3c104HalfES2_fLi2ELb0ELb0EEEvPT0_PKT_iiiPKbib:
        /* <DEDUP_REMOVED lines=75> */
[----:B------:R-:W-:-:S04]  /*04b0*/  @P0 F2FP.F16.F32.PACK_AB R3, RZ, R3 ;  /* 0x00000003ff03023e */ /* 0x000fc800000000ff */
[----:B------:R-:W-:-:S05]  /*04c0*/  @!P0 PRMT R3, R4, 0x7610, R3 ;  /* 0x0000761004038816 */ /* 0x000fca0000000003 */
[----:B------:R1:W-:Y:S02]  /*04d0*/  STG.E.U16 desc[UR4][R6.64], R3 ;  /* 0x0000000306007986 */ /* 0x0003e4000c101504 */
.L_x_4437:
[----:B------:R-:W-:Y:S05]  /*04e0*/  BSYNC B0 ;  /* 0x0000000000007941 */ /* 0x000fea0003800000 */
.L_x_4436:
        /* <DEDUP_REMOVED lines=10> */
[----:B------:R-:W-:-:S04]  /*0590*/  @P0 F2FP.F16.F32.PACK_AB R4, RZ, R4 ;  /* 0x00000004ff04023e */ /* 0x000fc800000000ff */
[----:B------:R-:W-:Y:S02]  /*05a0*/  @!P0 PRMT R4, R3, 0x7610, R4 ;  /* 0x0000761003048816 */ /* 0x000fe40000000004 */
[----:B------:R-:W-:-:S05]  /*05b0*/  LEA.HI.X R3, R5, UR7, R0, 0x1, P1 ;  /* 0x0000000705037c11 */ /* 0x000fca00088f0c00 */
[----:B------:R-:W-:Y:S01]  /*05c0*/  STG.E.U16 desc[UR4][R2.64], R4 ;  /* 0x0000000402007986 */ /* 0x000fe2000c101504 */
[----:B------:R-:W-:Y:S05]  /*05d0*/  EXIT ;  /* 0x000000000000794d */ /* 0x000fea0003800000 */
.L_x_4438:
        /* <DEDUP_REMOVED lines=10> */
.L_x_11851:


//--------------------- .text._ZN43_GLOBAL__N__9ae7fba5_10_SoftMax_cu_9f978f6320softmax_warp_forwardIN3c104HalfES2_fLi1ELb0ELb0EEEvPT0_PKT_iiiPKbib --------------------------
	.section	.text._ZN43_GLOBAL__N__9ae7fba5_10_SoftMax_cu_9f978f6320softmax_warp_forwardIN3c104HalfES2_fLi1ELb0ELb0EEEvPT0_PKT_iiiPKbib,"ax",@progbits
	.align	128
.text._ZN43_GLOBAL__N__9ae7fba5_10_SoftMax_cu_9f978f6320softmax_warp_forwardIN3c104HalfES2_fLi1ELb0ELb0EEEvPT0_PKT_iiiPKbib:
        .type           _ZN43_GLOBAL__N__9ae7fba5_10_SoftMax_cu_9f978f6320softmax_warp_forwardIN3c104HalfES2_fLi1ELb0ELb0EEEvPT0_PKT_iiiPKbib,@function
        .size           _ZN43_GLOBAL__N__9ae7fba5_10_SoftMax_cu_9f978f6320softmax_warp_forwardIN3c104HalfES2_fLi1ELb0ELb0EEEvPT0_PKT_iiiPKbib,(.L_x_11852 - _ZN43_GLOBAL__N__9ae7fba5_10_SoftMax_cu_9f978f6320softmax_warp_forwardIN3c104HalfES2_fLi1ELb0ELb0EEEvPT0_PKT_iiiPKbib)
        .other          _ZN43_GLOBAL__N__9ae7fba5_10_SoftMax_cu_9f978f6320softmax_warp_forwardIN3c104HalfES2_fLi1ELb0ELb0EEEvPT0_PKT_iiiPKbib,@"STO_CUDA_ENTRY STV_DEFAULT"
_ZN43_GLOBAL__N__9ae7fba5_10_SoftMax_cu_9f978f6320softmax_warp_forwardIN3c104HalfES2_fLi1ELb0ELb0EEEvPT0_PKT_iiiPKbib:
        /* <DEDUP_REMOVED lines=64> */
[----:B------:R-:W-:-:S04]  /*0400*/  @P0 F2FP.F16.F32.PACK_AB R6, RZ, R6 ;  /* 0x00000006ff06023e */ /* 0x000fc800000000ff */
[----:B------:R-:W-:Y:S02]  /*0410*/  @!P0 PRMT R6, R5, 0x7610, R6 ;  /* 0x0000761005068816 */ /* 0x000fe40000000006 */
[----:B------:R-:W-:-:S05]  /*0420*/  LEA.HI.X R5, R2, UR7, R3, 0x1, P3 ;  /* 0x0000000702057c11 */ /* 0x000fca00098f0c03 */
[----:B------:R1:W-:Y:S02]  /*0430*/  STG.E.U16 desc[UR4][R4.64], R6 ;  /* 0x0000000604007986 */ /* 0x0003e4000c101504 */
.L_x_4440:
[----:B------:R-:W-:Y:S05]  /*0440*/  BSYNC B0 ;  /* 0x0000000000007941 */ /* 0x000fea0003800000 */
.L_x_4439:
        /* <DEDUP_REMOVED lines=11> */
[----:B------:R-:W-:-:S04]  /*0500*/  @P0 F2FP.F16.F32.PACK_AB R4, RZ, R4 ;  /* 0x00000004ff04023e */ /* 0x000fc800000000ff */
[----:B------:R-:W-:-:S05]  /*0510*/  @!P0 PRMT R4, R6, 0x7610, R4 ;  /* 0x0000761006048816 */ /* 0x000fca0000000004 */
[----:B------:R-:W-:Y:S01]  /*0520*/  STG.E.U16 desc[UR4][R2.64], R4 ;  /* 0x0000000402007986 */ /* 0x000fe2000c101504 */
[----:B------:R-:W-:Y:S05]  /*0530*/  EXIT ;  /* 0x000000000000794d */ /* 0x000fea0003800000 */
.L_x_4441:
        /* <DEDUP_REMOVED lines=12> */
.L_x_11852:


//--------------------- .text._ZN43_GLOBAL__N__9ae7fba5_10_SoftMax_cu_9f978f6320softmax_warp_forwardIN3c104HalfES2_fLi0ELb0ELb0EEEvPT0_PKT_iiiPKbib --------------------------
	.section	.text._ZN43_GLOBAL__N__9ae7fba5_10_SoftMax_cu_9f978f6320softmax_warp_forwardIN3c104HalfES2_fLi0ELb0ELb0EEEvPT0_PKT_iiiPKbib,"ax",@progbits
	.align	128
.text._ZN43_GLOBAL__N__9ae7fba5_10_SoftMax_cu_9f978f6320softmax_warp_forwardIN3c104HalfES2_fLi0ELb0ELb0EEEvPT0_PKT_iiiPKbib:
        .type           _ZN43_GLOBAL__N__9ae7fba5_10_SoftMax_cu_9f978f6320softmax_warp_forwardIN3c104HalfES2_fLi0ELb0ELb0EEEvPT0_PKT_iiiPKbib,@function
        .size           _ZN43_GLOBAL__N__9ae7fba5_10_SoftMax_cu_9f978f6320softmax_warp_forwardIN3c104HalfES2_fLi0ELb0ELb0EEEvPT0_PKT_iiiPKbib,(.L_x_11853 - _ZN43_GLOBAL__N__9ae7fba5_10_SoftMax_cu_9f978f6320softmax_warp_forwardIN3c104HalfES2_fLi0ELb0ELb0EEEvPT0_PKT_iiiPKbib)
        .other          _ZN43_GLOBAL__N__9ae7fba5_10_SoftMax_cu_9f978f6320softmax_warp_forwardIN3c104HalfES2_fLi0ELb0ELb0EEEvPT0_PKT_iiiPKbib,@"STO_CUDA_ENTRY STV_DEFAULT"
_ZN43_GLOBAL__N__9ae7fba5_10_SoftMax_cu_9f978f6320softmax_warp_forwardIN3c104HalfES2_fLi0ELb0ELb0EEEvPT0_PKT_iiiPKbib:
        /* <DEDUP_REMOVED lines=54> */
[----:B------:R-:W-:-:S04]  /*0360*/  @P0 F2FP.F16.F32.PACK_AB R7, RZ, R7 ;  /* 0x00000007ff07023e */ /* 0x000fc800000000ff */
[----:B------:R-:W-:Y:S02]  /*0370*/  @!P0 PRMT R7, R5, 0x7610, R7 ;  /* 0x0000761005078816 */ /* 0x000fe40000000007 */
[----:B------:R-:W-:-:S05]  /*0380*/  LEA.HI.X R5, R3, UR7, R2, 0x1, P3 ;  /* 0x0000000703057c11 */ /* 0x000fca00098f0c02 */
[----:B------:R0:W-:Y:S02]  /*0390*/  STG.E.U16 desc[UR4][R4.64], R7 ;  /* 0x0000000704007986 */ /* 0x0001e4000c101504 */
.L_x_4443:
[----:B------:R-:W-:Y:S05]  /*03a0*/  BSYNC B0 ;  /* 0x0000000000007941 */ /* 0x000fea0003800000 */
.L_x_4442:
        /* <DEDUP_REMOVED lines=15> */
.L_x_4444:
        /* <DEDUP_REMOVED lines=14> */
.L_x_11853:


//--------------------- .text._ZN43_GLOBAL__N__9ae7fba5_10_SoftMax_cu_9f978f6320softmax_warp_forwardIfffLi11ELb0ELb0EEEvPT0_PKT_iiiPKbib --------------------------
	.section	.text._ZN43_GLOBAL__N__9ae7fba5_10_SoftMax_cu_9f978f6320softmax_warp_forwardIfffLi11ELb0ELb0EEEvPT0_PKT_iiiPKbib,"ax",@progbits
	.align	128
.text._ZN43_GLOBAL__N__9ae7fba5_10_SoftMax_cu_9f978f6320softmax_warp_forwardIfffLi11ELb0ELb0EEEvPT0_PKT_iiiPKbib:
        .type           _ZN43_GLOBAL__N__9ae7fba5_10_SoftMax_cu_9f978f6320softmax_warp_forwardIfffLi11ELb0ELb0EEEvPT0_PKT_iiiPKbib,@function
        .size           _ZN43_GLOBAL__N__9ae7fba5_10_SoftMax_cu_9f978f6320softmax_warp_forwardIfffLi11ELb0ELb0EEEvPT0_PKT_iiiPKbib,(.L_x_11854 - _ZN43_GLOBAL__N__9ae7fba5_10_SoftMax_cu_9f978f6320softmax_warp_forwardIfffLi11ELb0ELb0EEEvPT0_PKT_iiiPKbib)
        .other          _ZN43_GLOBAL__N__9ae7fba5_10_SoftMax_cu_9f978f6320softmax_warp_forwardIfffLi11ELb0ELb0EEEvPT0_PKT_iiiPKbib,@"STO_CUDA_ENTRY STV_DEFAULT"
_ZN43_GLOBAL__N__9ae7fba5_10_SoftMax_cu_9f978f6320softmax_warp_forwardIfffLi11ELb0ELb0EEEvPT0_PKT_iiiPKbib:
[----:B------:R-:W-:Y:S01]  /*0000*/  LDC R1, c[0x0][0x28] ;  /* 0x00000a00ff017b82 */ /* 0x000fe20000000800 */
[----:B------:R-:W0:Y:S07]  /*0010*/  S2R R3, SR_TID.Y ;  /* 0x0000000000037919 */ /* 0x000e2e0000002200 */
[----:B------:R-:W0:Y:S01]  /*0020*/  S2UR UR4, SR_CTAID.X ;  /* 0x00000000000479c3 */ /* 0x000e220000002500 */
[----:B------:R-:W-:Y:S01]  /*0030*/  MOV R12, 0xff800000 ;  /* 0xff800000000c7802 */ /* 0x000fe20000000f00 */
[----:B------:R-:W-:Y:S01]  /*0040*/  IMAD.MOV.U32 R119, RZ, RZ, -0x800000 ;  /* 0xff800000ff777424 */ /* 0x000fe200078e00ff */
[----:B------:R-:W1:Y:S05]  /*0050*/  S2R R111, SR_TID.X ;  /* 0x00000000006f7919 */ /* 0x000e6a0000002100 */
[----:B------:R-:W0:Y:S08]  /*0060*/  LDC R4, c[0x0][0x4] ;  /* 0x00000100ff047b82 */ /* 0x000e300000000800 */
[----:B------:R-:W2:Y:S01]  /*0070*/  LDC R0, c[0x0][0x228] ;  /* 0x00008a00ff007b82 */ /* 0x000ea20000000800 */
[----:B0-----:R-:W-:Y:S01]  /*0080*/  IMAD R4, R4, UR4, R3 ;  /* 0x0000000404047c24 */ /* 0x001fe2000f8e0203 */
[----:B------:R-:W-:-:S06]  /*0090*/  ULDC.64 UR4, c[0x0][0x220] ;  /* 0x0000880000047ab9 */ /* 0x000fcc0000000a00 */
[----:B------:R-:W0:Y:S01]  /*00a0*/  LDC.64 R2, c[0x0][0x218] ;  /* 0x00008600ff027b82 */ /* 0x000e220000000a00 */
[C---:B-1----:R-:W-:Y:S01]  /*00b0*/  VIADD R113, R111.reuse, 0x20 ;  /* 0x000000206f717836 */ /* 0x042fe20000000000 */
[C---:B------:R-:W-:Y:S01]  /*00c0*/  IADD3 R7, R111.reuse, 0x60, RZ ;  /* 0x000000606f077810 */ /* 0x040fe20007ffe0ff */
[----:B------:R-:W-:Y:S01]  /*00d0*/  VIADD R5, R111, 0x40 ;  /* 0x000000406f057836 */ /* 0x000fe20000000000 */
[C---:B------:R-:W-:Y:S01]  /*00e0*/  IADD3 R6, -R4.reuse, UR4, RZ ;  /* 0x0000000404067c10 */ /* 0x040fe2000fffe1ff */
[----:B------:R-:W-:Y:S01]  /*00f0*/  IMAD R109, R4, UR5, R111 ;  /* 0x00000005046d7c24 */ /* 0x000fe2000f8e026f */
[----:B------:R-:W-:Y:S02]  /*0100*/  ULDC.64 UR4, c[0x0][0x208] ;  /* 0x0000820000047ab9 */ /* 0x000fe40000000a00 */
[----:B------:R-:W-:-:S04]  /*0110*/  ISETP.GT.AND P0, PT, R6, RZ, PT ;  /* 0x000000ff0600720c */ /* 0x000fc80003f04270 */
[----:B--2---:R-:W-:-:S04]  /*0120*/  SEL R68, R0, RZ, P0 ;  /* 0x000000ff00447207 */ /* 0x004fc80000000000 */
[-C--:B------:R-:W-:Y:S02]  /*0130*/  ISETP.GE.AND P0, PT, R111, R68.reuse, PT ;  /* 0x000000446f00720c */ /* 0x080fe40003f06270 */
[-C--:B------:R-:W-:Y:S02]  /*0140*/  ISETP.GE.AND P1, PT, R113, R68.reuse, PT ;  /* 0x000000447100720c */ /* 0x080fe40003f26270 */
[----:B------:R-:W-:Y:S01]  /*0150*/  ISETP.GE.AND P2, PT, R5, R68, PT ;  /* 0x000000440500720c */ /* 0x000fe20003f46270 */
[----:B0-----:R-:W-:-:S08]  /*0160*/  IMAD.WIDE R2, R109, 0x4, R2 ;  /* 0x000000046d027825 */ /* 0x001fd000078e0202 */
[----:B------:R-:W2:Y:S01]  /*0170*/  @!P0 LDG.E R12, desc[UR4][R2.64] ;  /* 0x00000004020c8981 */ /* 0x000ea2000c1e1900 */
[----:B------:R-:W-:-:S03]  /*0180*/  IMAD.MOV.U32 R121, RZ, RZ, -0x800000 ;  /* 0xff800000ff797424 */ /* 0x000fc600078e00ff */
[----:B------:R-:W2:Y:S01]  /*0190*/  @!P1 LDG.E R119, desc[UR4][R2.64+0x80] ;  /* 0x0000800402779981 */ /* 0x000ea2000c1e1900 */
[-C--:B------:R-:W-:Y:S02]  /*01a0*/  ISETP.GE.AND P0, PT, R7, R68.reuse, PT ;  /* 0x000000440700720c */ /* 0x080fe40003f06270 */
[C---:B------:R-:W-:Y:S01]  /*01b0*/  IADD3 R9, R111.reuse, 0x80, RZ ;  /* 0x000000806f097810 */ /* 0x040fe20007ffe0ff */
[----:B------:R-:W3:Y:S01]  /*01c0*/  @!P2 LDG.E R121, desc[UR4][R2.64+0x100] ;  /* 0x000100040279a981 */ /* 0x000ee2000c1e1900 */
[----:B------:R-:W-:Y:S01]  /*01d0*/  IMAD.MOV.U32 R14, RZ, RZ, -0x800000 ;  /* 0xff800000ff0e7424 */ /* 0x000fe200078e00ff */
[----:B------:R-:W-:Y:S02]  /*01e0*/  IADD3 R11, R111, 0xa0, RZ ;  /* 0x000000a06f0b7810 */ /* 0x000fe40007ffe0ff */
[----:B------:R-:W-:Y:S01]  /*01f0*/  ISETP.GE.AND P1, PT, R9, R68, PT ;  /* 0x000000440900720c */ /* 0x000fe20003f26270 */
[----:B------:R-:W-:-:S05]  /*0200*/  IMAD.MOV.U32 R16, RZ, RZ, -0x800000 ;  /* 0xff800000ff107424 */ /* 0x000fca00078e00ff */
[----:B------:R-:W4:Y:S01]  /*0210*/  @!P0 LDG.E R14, desc[UR4][R2.64+0x180] ;  /* 0x00018004020e8981 */ /* 0x000f22000c1e1900 */
[----:B------:R-:W-:Y:S02]  /*0220*/  ISETP.GE.AND P0, PT, R11, R68, PT ;  /* 0x000000440b00720c */ /* 0x000fe40003f06270 */
[----:B------:R-:W-:Y:S01]  /*0230*/  IADD3 R11, R111, 0xc0, RZ ;  /* 0x000000c06f0b7810 */ /* 0x000fe20007ffe0ff */
[----:B------:R-:W-:-:S03]  /*0240*/  IMAD.MOV.U32 R18, RZ, RZ, -0x800000 ;  /* 0xff800000ff127424 */ /* 0x000fc600078e00ff */
[----:B------:R-:W5:Y:S01]  /*0250*/  @!P1 LDG.E R16, desc[UR4][R2.64+0x200] ;  /* 0x0002000402109981 */ /* 0x000f62000c1e1900 */
        /* <DEDUP_REMOVED lines=32> */
[-C--:B------:R-:W-:Y:S02]  /*0460*/  ISETP.GE.AND P1, PT, R11, R68.reuse, PT ;  /* 0x000000440b00720c */ /* 0x080fe40003f26270 */
[C---:B------:R-:W-:Y:S01]  /*0470*/  IADD3 R11, R111.reuse, 0x1e0, RZ ;  /* 0x000001e06f0b7810 */ /* 0x040fe20007ffe0ff */
[----:B------:R-:W-:Y:S01]  /*0480*/  IMAD.MOV.U32 R36, RZ, RZ, -0x800000 ;  /* 0xff800000ff247424 */ /* 0x000fe200078e00ff */
[----:B------:R-:W-:Y:S02]  /*0490*/  IADD3 R13, R111, 0x200, RZ ;  /* 0x000002006f0d7810 */ /* 0x000fe40007ffe0ff */
[----:B------:R-:W5:Y:S01]  /*04a0*/  @!P2 LDG.E R34, desc[UR4][R2.64+0x680] ;  /* 0x000680040222a981 */ /* 0x000f62000c1e1900 */
[----:B------:R-:W-:Y:S02]  /*04b0*/  ISETP.GE.AND P2, PT, R11, R68, PT ;  /* 0x000000440b00720c */ /* 0x000fe40003f46270 */
[----:B------:R-:W-:-:S02]  /*04c0*/  MOV R38, 0xff800000 ;  /* 0xff80000000267802 */ /* 0x000fc40000000f00 */
[----:B------:R-:W-:Y:S02]  /*04d0*/  IADD3 R15, R111, 0x220, RZ ;  /* 0x000002206f0f7810 */ /* 0x000fe40007ffe0ff */
[----:B------:R-:W5:Y:S01]  /*04e0*/  @!P1 LDG.E R36, desc[UR4][R2.64+0x700] ;  /* 0x0007000402249981 */ /* 0x000f62000c1e1900 */
[-C--:B------:R-:W-:Y:S01]  /*04f0*/  ISETP.GE.AND P1, PT, R13, R68.reuse, PT ;  /* 0x000000440d00720c */ /* 0x080fe20003f26270 */
[----:B------:R-:W-:Y:S01]  /*0500*/  IMAD.MOV.U32 R40, RZ, RZ, -0x800000 ;  /* 0xff800000ff287424 */ /* 0x000fe200078e00ff */
[----:B------:R-:W-:Y:S02]  /*0510*/  IADD3 R17, R111, 0x240, RZ ;  /* 0x000002406f117810 */ /* 0x000fe40007ffe0ff */
[----:B------:R-:W-:Y:S02]  /*0520*/  MOV R42, 0xff800000 ;  /* 0xff800000002a7802 */ /* 0x000fe40000000f00 */
[----:B------:R-:W5:Y:S01]  /*0530*/  @!P2 LDG.E R38, desc[UR4][R2.64+0x780] ;  /* 0x000780040226a981 */ /* 0x000f62000c1e1900 */
[----:B------:R-:W-:-:S02]  /*0540*/  ISETP.GE.AND P2, PT, R15, R68, PT ;  /* 0x000000440f00720c */ /* 0x000fc40003f46270 */
[C---:B------:R-:W-:Y:S01]  /*0550*/  IADD3 R19, R111.reuse, 0x260, RZ ;  /* 0x000002606f137810 */ /* 0x040fe20007ffe0ff */
[----:B------:R-:W-:Y:S01]  /*0560*/  IMAD.MOV.U32 R44, RZ, RZ, -0x800000 ;  /* 0xff800000ff2c7424 */ /* 0x000fe200078e00ff */
        /* <DEDUP_REMOVED lines=12> */
[-C--:B------:R-:W-:Y:S02]  /*0630*/  ISETP.GE.AND P1, PT, R21, R68.reuse, PT ;  /* 0x000000441500720c */ /* 0x080fe40003f26270 */
[----:B------:R-:W-:Y:S02]  /*0640*/  MOV R52, 0xff800000 ;  /* 0xff80000000347802 */ /* 0x000fe40000000f00 */
[----:B------:R-:W-:Y:S02]  /*0650*/  IADD3 R29, R111, 0x300, RZ ;  /* 0x000003006f1d7810 */ /* 0x000fe40007ffe0ff */
[----:B------:R-:W5:Y:S01]  /*0660*/  @!P2 LDG.E R46, desc[UR4][R2.64+0x980] ;  /* 0x00098004022ea981 */ /* 0x000f62000c1e1900 */
[----:B------:R-:W-:Y:S01]  /*0670*/  ISETP.GE.AND P2, PT, R23, R68, PT ;  /* 0x000000441700720c */ /* 0x000fe20003f46270 */
[----:B------:R-:W-:-:S02]  /*0680*/  IMAD.MOV.U32 R54, RZ, RZ, -0x800000 ;  /* 0xff800000ff367424 */ /* 0x000fc400078e00ff */
[----:B------:R-:W-:Y:S01]  /*0690*/  IMAD.MOV.U32 R56, RZ, RZ, -0x800000 ;  /* 0xff800000ff387424 */ /* 0x000fe200078e00ff */
[----:B------:R-:W-:Y:S02]  /*06a0*/  IADD3 R33, R111, 0x340, RZ ;  /* 0x000003406f217810 */ /* 0x000fe40007ffe0ff */
[----:B------:R-:W5:Y:S01]  /*06b0*/  @!P1 LDG.E R48, desc[UR4][R2.64+0xa00] ;  /* 0x000a000402309981 */ /* 0x000f62000c1e1900 */
[-C--:B------:R-:W-:Y:S01]  /*06c0*/  ISETP.GE.AND P1, PT, R25, R68.reuse, PT ;  /* 0x000000441900720c */ /* 0x080fe20003f26270 */
[C---:B------:R-:W-:Y:S01]  /*06d0*/  VIADD R31, R111.reuse, 0x320 ;  /* 0x000003206f1f7836 */ /* 0x040fe20000000000 */
[----:B------:R-:W-:Y:S01]  /*06e0*/  MOV R58, 0xff800000 ;  /* 0xff800000003a7802 */ /* 0x000fe20000000f00 */
[----:B------:R-:W-:Y:S02]  /*06f0*/  VIADD R35, R111, 0x360 ;  /* 0x000003606f237836 */ /* 0x000fe40000000000 */
[----:B------:R-:W-:Y:S01]  /*0700*/  IMAD.MOV.U32 R60, RZ, RZ, -0x800000 ;  /* 0xff800000ff3c7424 */ /* 0x000fe200078e00ff */
[----:B------:R-:W5:Y:S01]  /*0710*/  @!P2 LDG.E R50, desc[UR4][R2.64+0xa80] ;  /* 0x000a80040232a981 */ /* 0x000f62000c1e1900 */
[----:B------:R-:W-:-:S02]  /*0720*/  ISETP.GE.AND P2, PT, R27, R68, PT ;  /* 0x000000441b00720c */ /* 0x000fc40003f46270 */
[----:B------:R-:W-:Y:S02]  /*0730*/  IADD3 R37, R111, 0x380, RZ ;  /* 0x000003806f257810 */ /* 0x000fe40007ffe0ff */
[----:B------:R-:W-:Y:S02]  /*0740*/  MOV R62, 0xff800000 ;  /* 0xff800000003e7802 */ /* 0x000fe40000000f00 */
[----:B------:R-:W5:Y:S01]  /*0750*/  @!P1 LDG.E R52, desc[UR4][R2.64+0xb00] ;  /* 0x000b000402349981 */ /* 0x000f62000c1e1900 */
[-C--:B------:R-:W-:Y:S01]  /*0760*/  ISETP.GE.AND P1, PT, R29, R68.reuse, PT ;  /* 0x000000441d00720c */ /* 0x080fe20003f26270 */
[C---:B------:R-:W-:Y:S02]  /*0770*/  VIADD R39, R111.reuse, 0x3a0 ;  /* 0x000003a06f277836 */ /* 0x040fe40000000000 */
[----:B------:R-:W-:Y:S01]  /*0780*/  IMAD.MOV.U32 R64, RZ, RZ, -0x800000 ;  /* 0xff800000ff407424 */ /* 0x000fe200078e00ff */
[----:B------:R-:W-:Y:S02]  /*0790*/  IADD3 R41, R111, 0x3c0, RZ ;  /* 0x000003c06f297810 */ /* 0x000fe40007ffe0ff */
[----:B------:R-:W5:Y:S01]  /*07a0*/  @!P2 LDG.E R54, desc[UR4][R2.64+0xb80] ;  /* 0x000b80040236a981 */ /* 0x000f62000c1e1900 */
[----:B------:R-:W-:Y:S01]  /*07b0*/  ISETP.GE.AND P2, PT, R31, R68, PT ;  /* 0x000000441f00720c */ /* 0x000fe20003f46270 */
[----:B------:R-:W-:Y:S01]  /*07c0*/  IMAD.MOV.U32 R8, RZ, RZ, -0x800000 ;  /* 0xff800000ff087424 */ /* 0x000fe200078e00ff */
[----:B------:R-:W-:Y:S01]  /*07d0*/  MOV R66, 0xff800000 ;  /* 0xff80000000427802 */ /* 0x000fe20000000f00 */
[C---:B------:R-:W-:Y:S01]  /*07e0*/  VIADD R43, R111.reuse, 0x3e0 ;  /* 0x000003e06f2b7836 */ /* 0x040fe20000000000 */
[----:B------:R-:W-:-:S02]  /*07f0*/  IADD3 R53, R111, 0x480, RZ ;  /* 0x000004806f357810 */ /* 0x000fc40007ffe0ff */
[----:B------:R-:W5:Y:S01]  /*0800*/  @!P1 LDG.E R56, desc[UR4][R2.64+0xc00] ;  /* 0x000c000402389981 */ /* 0x000f62000c1e1900 */
[-C--:B------:R-:W-:Y:S02]  /*0810*/  ISETP.GE.AND P1, PT, R33, R68.reuse, PT ;  /* 0x000000442100720c */ /* 0x080fe40003f26270 */
[-C--:B------:R-:W-:Y:S02]  /*0820*/  ISETP.GE.AND P4, PT, R35, R68.reuse, PT ;  /* 0x000000442300720c */ /* 0x080fe40003f86270 */
[----:B------:R-:W-:Y:S02]  /*0830*/  IADD3 R45, R111, 0x400, RZ ;  /* 0x000004006f2d7810 */ /* 0x000fe40007ffe0ff */
[----:B------:R-:W5:Y:S01]  /*0840*/  @!P2 LDG.E R58, desc[UR4][R2.64+0xc80] ;  /* 0x000c8004023aa981 */ /* 0x000f62000c1e1900 */
[----:B------:R-:W-:Y:S02]  /*0850*/  ISETP.GE.AND P5, PT, R37, R68, PT ;  /* 0x000000442500720c */ /* 0x000fe40003fa6270 */
[----:B------:R-:W-:-:S04]  /*0860*/  ISETP.GE.AND P0, PT, R6, 0x1, PT ;  /* 0x000000010600780c */ /* 0x000fc80003f06270 */
[----:B------:R-:W5:Y:S01]  /*0870*/  @!P1 LDG.E R60, desc[UR4][R2.64+0xd00] ;  /* 0x000d0004023c9981 */ /* 0x000f62000c1e1900 */
[----:B------:R-:W-:-:S03]  /*0880*/  ISETP.GE.AND P6, PT, R39, R68, PT ;  /* 0x000000442700720c */ /* 0x000fc60003fc6270 */
[----:B------:R-:W5:Y:S01]  /*0890*/  @!P4 LDG.E R62, desc[UR4][R2.64+0xd80] ;  /* 0x000d8004023ec981 */ /* 0x000f62000c1e1900 */
[----:B------:R-:W-:-:S03]  /*08a0*/  ISETP.GE.AND P1, PT, R41, R68, PT ;  /* 0x000000442900720c */ /* 0x000fc60003f26270 */
[----:B------:R-:W5:Y:S01]  /*08b0*/  @!P5 LDG.E R64, desc[UR4][R2.64+0xe00] ;  /* 0x000e00040240d981 */ /* 0x000f62000c1e1900 */
[----:B------:R-:W-:-:S05]  /*08c0*/  ISETP.GE.AND P2, PT, R43, R68, PT ;  /* 0x000000442b00720c */ /* 0x000fca0003f46270 */
[----:B------:R-:W5:Y:S04]  /*08d0*/  @!P6 LDG.E R8, desc[UR4][R2.64+0xe80] ;  /* 0x000e80040208e981 */ /* 0x000f68000c1e1900 */
[----:B------:R-:W5:Y:S01]  /*08e0*/  @!P1 LDG.E R66, desc[UR4][R2.64+0xf00] ;  /* 0x000f000402429981 */ /* 0x000f62000c1e1900 */
[-C--:B------:R-:W-:Y:S01]  /*08f0*/  ISETP.GE.AND P1, PT, R53, R68.reuse, PT ;  /* 0x000000443500720c */ /* 0x080fe20003f26270 */
[----:B------:R-:W-:Y:S01]  /*0900*/  IMAD.MOV.U32 R6, RZ, RZ, -0x800000 ;  /* 0xff800000ff067424 */ /* 0x000fe200078e00ff */
[----:B------:R-:W-:Y:S01]  /*0910*/  ISETP.GE.AND P3, PT, R45, R68, PT ;  /* 0x000000442d00720c */ /* 0x000fe20003f66270 */
[----:B------:R-:W-:Y:S02]  /*0920*/  IMAD.MOV.U32 R80, RZ, RZ, -0x800000 ;  /* 0xff800000ff507424 */ /* 0x000fe400078e00ff */
[C---:B------:R-:W-:Y:S01]  /*0930*/  VIADD R47, R111.reuse, 0x420 ;  /* 0x000004206f2f7836 */ /* 0x040fe20000000000 */
[----:B------:R-:W-:Y:S01]  /*0940*/  IADD3 R65, R111, 0x540, RZ ;  /* 0x000005406f417810 */ /* 0x000fe20007ffe0ff */
[----:B------:R-:W5:Y:S01]  /*0950*/  @!P2 LDG.E R6, desc[UR4][R2.64+0xf80] ;  /* 0x000f80040206a981 */ /* 0x000f62000c1e1900 */
[----:B------:R-:W-:-:S02]  /*0960*/  MOV R115, 0xff800000 ;  /* 0xff80000000737802 */ /* 0x000fc40000000f00 */
[----:B------:R-:W-:-:S03]  /*0970*/  ISETP.GE.AND P4, PT, R47, R68, PT ;  /* 0x000000442f00720c */ /* 0x000fc60003f86270 */
[----:B------:R-:W5:Y:S01]  /*0980*/  @!P1 LDG.E R80, desc[UR4][R2.64+0x1200] ;  /* 0x0012000402509981 */ /* 0x000f62000c1e1900 */
[-C--:B------:R-:W-:Y:S02]  /*0990*/  ISETP.GE.AND P1, PT, R65, R68.reuse, PT ;  /* 0x000000444100720c */ /* 0x080fe40003f26270 */
[----:B------:R-:W-:Y:S01]  /*09a0*/  IADD3 R49, R111, 0x440, RZ ;  /* 0x000004406f317810 */ /* 0x000fe20007ffe0ff */
[----:B------:R-:W5:Y:S01]  /*09b0*/  @!P3 LDG.E R115, desc[UR4][R2.64+0x1000] ;  /* 0x001000040273b981 */ /* 0x000f62000c1e1900 */
[----:B------:R-:W-:Y:S01]  /*09c0*/  IMAD.MOV.U32 R124, RZ, RZ, -0x800000 ;  /* 0xff800000ff7c7424 */ /* 0x000fe200078e00ff */
[----:B------:R-:W-:Y:S02]  /*09d0*/  MOV R92, 0xff800000 ;  /* 0xff800000005c7802 */ /* 0x000fe40000000f00 */
[----:B------:R-:W-:Y:S01]  /*09e0*/  ISETP.GE.AND P5, PT, R49, R68, PT ;  /* 0x000000443100720c */ /* 0x000fe20003fa6270 */
[C---:B------:R-:W-:Y:S01]  /*09f0*/  VIADD R51, R111.reuse, 0x460 ;  /* 0x000004606f337836 */ /* 0x040fe20000000000 */
[----:B------:R-:W-:Y:S01]  /*0a00*/  IADD3 R77, R111, 0x600, RZ ;  /* 0x000006006f4d7810 */ /* 0x000fe20007ffe0ff */
[----:B------:R-:W5:Y:S01]  /*0a10*/  @!P4 LDG.E R124, desc[UR4][R2.64+0x1080] ;  /* 0x00108004027cc981 */ /* 0x000f62000c1e1900 */
[----:B------:R-:W-:-:S03]  /*0a20*/  IMAD.MOV.U32 R10, RZ, RZ, -0x800000 ;  /* 0xff800000ff0a7424 */ /* 0x000fc600078e00ff */
[----:B------:R-:W5:Y:S01]  /*0a30*/  @!P1 LDG.E R92, desc[UR4][R2.64+0x1500] ;  /* 0x00150004025c9981 */ /* 0x000f62000c1e1900 */
[-C--:B------:R-:W-:Y:S02]  /*0a40*/  ISETP.GE.AND P1, PT, R77, R68.reuse, PT ;  /* 0x000000444d00720c */ /* 0x080fe40003f26270 */
[----:B------:R-:W-:Y:S01]  /*0a50*/  ISETP.GE.AND P6, PT, R51, R68, PT ;  /* 0x000000443300720c */ /* 0x000fe20003fc6270 */
[----:B------:R-:W-:Y:S02]  /*0a60*/  IMAD.MOV.U32 R104, RZ, RZ, -0x800000 ;  /* 0xff800000ff687424 */ /* 0x000fe400078e00ff */
[----:B------:R-:W5:Y:S01]  /*0a70*/  @!P5 LDG.E R10, desc[UR4][R2.64+0x1100] ;  /* 0x00110004020ad981 */ /* 0x000f62000c1e1900 */
[----:B------:R-:W-:Y:S02]  /*0a80*/  MOV R78, 0xff800000 ;  /* 0xff800000004e7802 */ /* 0x000fe40000000f00 */
[C---:B------:R-:W-:Y:S01]  /*0a90*/  IADD3 R89, R111.reuse, 0x6c0, RZ ;  /* 0x000006c06f597810 */ /* 0x040fe20007ffe0ff */
[----:B------:R-:W-:-:S04]  /*0aa0*/  VIADD R55, R111, 0x4a0 ;  /* 0x000004a06f377836 */ /* 0x000fc80000000000 */
[----:B------:R-:W5:Y:S01]  /*0ab0*/  @!P1 LDG.E R104, desc[UR4][R2.64+0x1800] ;  /* 0x0018000402689981 */ /* 0x000f62000c1e1900 */
[----:B------:R-:W-:-:S03]  /*0ac0*/  ISETP.GE.AND P1, PT, R89, R68, PT ;  /* 0x000000445900720c */ /* 0x000fc60003f26270 */
[----:B------:R-:W5:Y:S01]  /*0ad0*/  @!P6 LDG.E R78, desc[UR4][R2.64+0x1180] ;  /* 0x00118004024ee981 */ /* 0x000f62000c1e1900 */
[-C--:B------:R-:W-:Y:S01]  /*0ae0*/  ISETP.GE.AND P2, PT, R55, R68.reuse, PT ;  /* 0x000000443700720c */ /* 0x080fe20003f46270 */
[----:B------:R-:W-:Y:S01]  /*0af0*/  IMAD.MOV.U32 R4, RZ, RZ, -0x800000 ;  /* 0xff800000ff047424 */ /* 0x000fe200078e00ff */
[C---:B------:R-:W-:Y:S02]  /*0b00*/  IADD3 R57, R111.reuse, 0x4c0, RZ ;  /* 0x000004c06f397810 */ /* 0x040fe40007ffe0ff */
[----:B------:R-:W-:Y:S02]  /*0b10*/  MOV R82, 0xff800000 ;  /* 0xff80000000527802 */ /* 0x000fe40000000f00 */
[----:B------:R-:W-:Y:S02]  /*0b20*/  IADD3 R101, R111, 0x780, RZ ;  /* 0x000007806f657810 */ /* 0x000fe40007ffe0ff */
[-C--:B------:R-:W-:Y:S01]  /*0b30*/  ISETP.GE.AND P3, PT, R57, R68.reuse, PT ;  /* 0x000000443900720c */ /* 0x080fe20003f66270 */
[----:B------:R-:W5:Y:S01]  /*0b40*/  @!P1 LDG.E R4, desc[UR4][R2.64+0x1b00] ;  /* 0x001b000402049981 */ /* 0x000f62000c1e1900 */
[----:B------:R-:W-:Y:S01]  /*0b50*/  VIADD R59, R111, 0x4e0 ;  /* 0x000004e06f3b7836 */ /* 0x000fe20000000000 */
[----:B------:R-:W-:-:S02]  /*0b60*/  ISETP.GE.AND P1, PT, R101, R68, PT ;  /* 0x000000446500720c */ /* 0x000fc40003f26270 */
[----:B------:R-:W5:Y:S01]  /*0b70*/  @!P2 LDG.E R82, desc[UR4][R2.64+0x1280] ;  /* 0x001280040252a981 */ /* 0x000f62000c1e1900 */
[----:B------:R-:W-:Y:S01]  /*0b80*/  IMAD.MOV.U32 R84, RZ, RZ, -0x800000 ;  /* 0xff800000ff547424 */ /* 0x000fe200078e00ff */
[----:B------:R-:W-:Y:S01]  /*0b90*/  ISETP.GE.AND P4, PT, R59, R68, PT ;  /* 0x000000443b00720c */ /* 0x000fe20003f86270 */
[----:B------:R-:W-:Y:S01]  /*0ba0*/  IMAD.MOV.U32 R74, RZ, RZ, -0x800000 ;  /* 0xff800000ff4a7424 */ /* 0x000fe200078e00ff */
[----:B------:R-:W-:Y:S01]  /*0bb0*/  IADD3 R61, R111, 0x500, RZ ;  /* 0x000005006f3d7810 */ /* 0x000fe20007ffe0ff */
[----:B------:R-:W-:-:S03]  /*0bc0*/  IMAD.MOV.U32 R86, RZ, RZ, -0x800000 ;  /* 0xff800000ff567424 */ /* 0x000fc600078e00ff */
[----:B------:R-:W5:Y:S01]  /*0bd0*/  @!P3 LDG.E R84, desc[UR4][R2.64+0x1300] ;  /* 0x001300040254b981 */ /* 0x000f62000c1e1900 */
[----:B------:R-:W-:-:S03]  /*0be0*/  ISETP.GE.AND P5, PT, R61, R68, PT ;  /* 0x000000443d00720c */ /* 0x000fc60003fa6270 */
[----:B------:R-:W5:Y:S01]  /*0bf0*/  @!P1 LDG.E R74, desc[UR4][R2.64+0x1e00] ;  /* 0x001e0004024a9981 */ /* 0x000f62000c1e1900 */
[----:B------:R-:W-:Y:S01]  /*0c00*/  VIADD R63, R111, 0x520 ;  /* 0x000005206f3f7836 */ /* 0x000fe20000000000 */
[----:B------:R-:W-:Y:S02]  /*0c10*/  MOV R88, 0xff800000 ;  /* 0xff80000000587802 */ /* 0x000fe40000000f00 */
[----:B------:R-:W5:Y:S02]  /*0c20*/  @!P4 LDG.E R86, desc[UR4][R2.64+0x1380] ;  /* 0x001380040256c981 */ /* 0x000f64000c1e1900 */
[----:B------:R-:W-:Y:S01]  /*0c30*/  ISETP.GE.AND P6, PT, R63, R68, PT ;  /* 0x000000443f00720c */ /* 0x000fe20003fc6270 */
[----:B------:R-:W-:-:S03]  /*0c40*/  IMAD.MOV.U32 R90, RZ, RZ, -0x800000 ;  /* 0xff800000ff5a7424 */ /* 0x000fc600078e00ff */
[----:B------:R-:W5:Y:S01]  /*0c50*/  @!P5 LDG.E R88, desc[UR4][R2.64+0x1400] ;  /* 0x001400040258d981 */ /* 0x000f62000c1e1900 */
[----:B------:R-:W-:Y:S01]  /*0c60*/  VIADD R67, R111, 0x560 ;  /* 0x000005606f437836 */ /* 0x000fe20000000000 */
[----:B--2---:R-:W-:-:S07]  /*0c70*/  FSETP.GT.FTZ.AND P1, PT, R12, R119, PT ;  /* 0x000000770c00720b */ /* 0x004fce0003f34000 */
[----:B------:R-:W2:Y:S01]  /*0c80*/  @!P6 LDG.E R90, desc[UR4][R2.64+0x1480] ;  /* 0x00148004025ae981 */ /* 0x000ea2000c1e1900 */
[----:B------:R-:W-:-:S04]  /*0c90*/  FSEL R117, R12, R119, P1 ;  /* 0x000000770c757208 */ /* 0x000fc80000800000 */
[----:B---3--:R-:W-:-:S04]  /*0ca0*/  FSETP.GT.FTZ.AND P1, PT, R117, R121, PT ;  /* 0x000000797500720b */ /* 0x008fc80003f34000 */
[----:B------:R-:W-:-:S04]  /*0cb0*/  FSEL R117, R117, R121, P1 ;  /* 0x0000007975757208 */ /* 0x000fc80000800000 */
[----:B----4-:R-:W-:-:S04]  /*0cc0*/  FSETP.GT.FTZ.AND P1, PT, R117, R14, PT ;  /* 0x0000000e7500720b */ /* 0x010fc80003f34000 */
[----:B------:R-:W-:Y:S02]  /*0cd0*/  FSEL R117, R117, R14, P1 ;  /* 0x0000000e75757208 */ /* 0x000fe40000800000 */
[----:B------:R-:W-:Y:S02]  /*0ce0*/  ISETP.GE.AND P2, PT, R67, R68, PT ;  /* 0x000000444300720c */ /* 0x000fe40003f46270 */
[-C--:B-----5:R-:W-:Y:S02]  /*0cf0*/  FSETP.GT.FTZ.AND P1, PT, R117, R16.reuse, PT ;  /* 0x000000107500720b */ /* 0x0a0fe40003f34000 */
[----:B------:R-:W-:Y:S02]  /*0d00*/  IADD3 R69, R111, 0x580, RZ ;  /* 0x000005806f457810 */ /* 0x000fe40007ffe0ff */
[----:B------:R-:W-:Y:S01]  /*0d10*/  FSEL R117, R117, R16, P1 ;  /* 0x0000001075757208 */ /* 0x000fe20000800000 */
[----:B------:R-:W-:Y:S01]  /*0d20*/  IMAD.MOV.U32 R94, RZ, RZ, -0x800000 ;  /* 0xff800000ff5e7424 */ /* 0x000fe200078e00ff */
[----:B------:R-:W-:-:S02]  /*0d30*/  ISETP.GE.AND P3, PT, R69, R68, PT ;  /* 0x000000444500720c */ /* 0x000fc40003f66270 */
[-C--:B------:R-:W-:Y:S01]  /*0d40*/  FSETP.GT.FTZ.AND P1, PT, R117, R18.reuse, PT ;  /* 0x000000127500720b */ /* 0x080fe20003f34000 */
[----:B------:R-:W-:Y:S02]  /*0d50*/  VIADD R71, R111, 0x5a0 ;  /* 0x000005a06f477836 */ /* 0x000fe40000000000 */
[----:B------:R-:W3:Y:S01]  /*0d60*/  @!P2 LDG.E R94, desc[UR4][R2.64+0x1580] ;  /* 0x00158004025ea981 */ /* 0x000ee2000c1e1900 */
[----:B------:R-:W-:Y:S01]  /*0d70*/  FSEL R117, R117, R18, P1 ;  /* 0x0000001275757208 */ /* 0x000fe20000800000 */
[----:B------:R-:W-:Y:S01]  /*0d80*/  IMAD.MOV.U32 R96, RZ, RZ, -0x800000 ;  /* 0xff800000ff607424 */ /* 0x000fe200078e00ff */
[----:B------:R-:W-:Y:S02]  /*0d90*/  ISETP.GE.AND P4, PT, R71, R68, PT ;  /* 0x000000444700720c */ /* 0x000fe40003f86270 */
[-C--:B------:R-:W-:Y:S02]  /*0da0*/  FSETP.GT.FTZ.AND P1, PT, R117, R20.reuse, PT ;  /* 0x000000147500720b */ /* 0x080fe40003f34000 */
[----:B------:R-:W-:Y:S01]  /*0db0*/  IADD3 R73, R111, 0x5c0, RZ ;  /* 0x000005c06f497810 */ /* 0x000fe20007ffe0ff */
[----:B------:R-:W4:Y:S01]  /*0dc0*/  @!P3 LDG.E R96, desc[UR4][R2.64+0x1600] ;  /* 0x001600040260b981 */ /* 0x000f22000c1e1900 */
[----:B------:R-:W-:-:S02]  /*0dd0*/  FSEL R117, R117, R20, P1 ;  /* 0x0000001475757208 */ /* 0x000fc40000800000 */
[----:B------:R-:W-:Y:S02]  /*0de0*/  MOV R98, 0xff800000 ;  /* 0xff80000000627802 */ /* 0x000fe40000000f00 */
[----:B------:R-:W-:Y:S02]  /*0df0*/  ISETP.GE.AND P5, PT, R73, R68, PT ;  /* 0x000000444900720c */ /* 0x000fe40003fa6270 */
[-C--:B------:R-:W-:Y:S01]  /*0e00*/  FSETP.GT.FTZ.AND P1, PT, R117, R22.reuse, PT ;  /* 0x000000167500720b */ /* 0x080fe20003f34000 */
[----:B------:R-:W-:Y:S01]  /*0e10*/  VIADD R75, R111, 0x5e0 ;  /* 0x000005e06f4b7836 */ /* 0x000fe20000000000 */
[----:B------:R-:W5:Y:S02]  /*0e20*/  @!P4 LDG.E R98, desc[UR4][R2.64+0x1680] ;  /* 0x001680040262c981 */ /* 0x000f64000c1e1900 */
[----:B------:R-:W-:Y:S01]  /*0e30*/  FSEL R117, R117, R22, P1 ;  /* 0x0000001675757208 */ /* 0x000fe20000800000 */
[----:B------:R-:W-:Y:S01]  /*0e40*/  IMAD.MOV.U32 R100, RZ, RZ, -0x800000 ;  /* 0xff800000ff647424 */ /* 0x000fe200078e00ff */
[----:B------:R-:W-:-:S02]  /*0e50*/  ISETP.GE.AND P6, PT, R75, R68, PT ;  /* 0x000000444b00720c */ /* 0x000fc40003fc6270 */
[----:B------:R-:W-:-:S03]  /*0e60*/  FSETP.GT.FTZ.AND P1, PT, R117, R24, PT ;  /* 0x000000187500720b */ /* 0x000fc60003f34000 */
[----:B------:R-:W5:Y:S01]  /*0e70*/  @!P5 LDG.E R100, desc[UR4][R2.64+0x1700] ;  /* 0x001700040264d981 */ /* 0x000f62000c1e1900 */
[----:B------:R-:W-:Y:S02]  /*0e80*/  FSEL R117, R117, R24, P1 ;  /* 0x0000001875757208 */ /* 0x000fe40000800000 */
[----:B------:R-:W-:Y:S02]  /*0e90*/  MOV R102, 0xff800000 ;  /* 0xff80000000667802 */ /* 0x000fe40000000f00 */
[----:B------:R-:W-:Y:S01]  /*0ea0*/  FSETP.GT.FTZ.AND P1, PT, R117, R26, PT ;  /* 0x0000001a7500720b */ /* 0x000fe20003f34000 */
[----:B------:R-:W-:-:S03]  /*0eb0*/  VIADD R79, R111, 0x620 ;  /* 0x000006206f4f7836 */ /* 0x000fc60000000000 */
[----:B------:R-:W5:Y:S01]  /*0ec0*/  @!P6 LDG.E R102, desc[UR4][R2.64+0x1780] ;  /* 0x001780040266e981 */ /* 0x000f62000c1e1900 */
[----:B------:R-:W-:Y:S02]  /*0ed0*/  FSEL R117, R117, R26, P1 ;  /* 0x0000001a75757208 */ /* 0x000fe40000800000 */
[----:B------:R-:W-:Y:S02]  /*0ee0*/  ISETP.GE.AND P2, PT, R79, R68, PT ;  /* 0x000000444f00720c */ /* 0x000fe40003f46270 */
[-C--:B------:R-:W-:Y:S02]  /*0ef0*/  FSETP.GT.FTZ.AND P1, PT, R117, R28.reuse, PT ;  /* 0x0000001c7500720b */ /* 0x080fe40003f34000 */
[----:B------:R-:W-:Y:S02]  /*0f00*/  IADD3 R81, R111, 0x640, RZ ;  /* 0x000006406f517810 */ /* 0x000fe40007ffe0ff */
[----:B------:R-:W-:Y:S01]  /*0f10*/  FSEL R117, R117, R28, P1 ;  /* 0x0000001c75757208 */ /* 0x000fe20000800000 */
[----:B------:R-:W-:Y:S01]  /*0f20*/  IMAD.MOV.U32 R106, RZ, RZ, -0x800000 ;  /* 0xff800000ff6a7424 */ /* 0x000fe200078e00ff */
[----:B------:R-:W-:-:S02]  /*0f30*/  ISETP.GE.AND P3, PT, R81, R68, PT ;  /* 0x000000445100720c */ /* 0x000fc40003f66270 */
[-C--:B------:R-:W-:Y:S01]  /*0f40*/  FSETP.GT.FTZ.AND P1, PT, R117, R30.reuse, PT ;  /* 0x0000001e7500720b */ /* 0x080fe20003f34000 */
[----:B------:R-:W-:Y:S02]  /*0f50*/  VIADD R83, R111, 0x660 ;  /* 0x000006606f537836 */ /* 0x000fe40000000000 */
[----:B------:R-:W5:Y:S01]  /*0f60*/  @!P2 LDG.E R106, desc[UR4][R2.64+0x1880] ;  /* 0x00188004026aa981 */ /* 0x000f62000c1e1900 */
[----:B------:R-:W-:Y:S02]  /*0f70*/  FSEL R117, R117, R30, P1 ;  /* 0x0000001e75757208 */ /* 0x000fe40000800000 */
[----:B------:R-:W-:Y:S02]  /*0f80*/  MOV R108, 0xff800000 ;  /* 0xff800000006c7802 */ /* 0x000fe40000000f00 */
[----:B------:R-:W-:Y:S02]  /*0f90*/  ISETP.GE.AND P4, PT, R83, R68, PT ;  /* 0x000000445300720c */ /* 0x000fe40003f86270 */
[----:B------:R-:W-:-:S02]  /*0fa0*/  FSETP.GT.FTZ.AND P1, PT, R117, R32, PT ;  /* 0x000000207500720b */ /* 0x000fc40003f34000 */
[----:B------:R-:W-:Y:S01]  /*0fb0*/  IADD3 R85, R111, 0x680, RZ ;  /* 0x000006806f557810 */ /* 0x000fe20007ffe0ff */
[----:B------:R-:W5:Y:S01]  /*0fc0*/  @!P3 LDG.E R108, desc[UR4][R2.64+0x1900] ;  /* 0x00190004026cb981 */ /* 0x000f62000c1e1900 */
[----:B------:R-:W-:Y:S01]  /*0fd0*/  FSEL R117, R117, R32, P1 ;  /* 0x0000002075757208 */ /* 0x000fe20000800000 */
[----:B------:R-:W-:Y:S01]  /*0fe0*/  IMAD.MOV.U32 R110, RZ, RZ, -0x800000 ;  /* 0xff800000ff6e7424 */ /* 0x000fe200078e00ff */
[----:B------:R-:W-:Y:S02]  /*0ff0*/  ISETP.GE.AND P5, PT, R85, R68, PT ;  /* 0x000000445500720c */ /* 0x000fe40003fa6270 */
[-C--:B------:R-:W-:Y:S01]  /*1000*/  FSETP.GT.FTZ.AND P1, PT, R117, R34.reuse, PT ;  /* 0x000000227500720b */ /* 0x080fe20003f34000 */
[----:B------:R-:W-:Y:S02]  /*1010*/  VIADD R87, R111, 0x6a0 ;  /* 0x000006a06f577836 */ /* 0x000fe40000000000 */
[----:B------:R-:W5:Y:S01]  /*1020*/  @!P4 LDG.E R110, desc[UR4][R2.64+0x1980] ;  /* 0x00198004026ec981 */ /* 0x000f62000c1e1900 */
[----:B------:R-:W-:-:S02]  /*1030*/  FSEL R117, R117, R34, P1 ;  /* 0x0000002275757208 */ /* 0x000fc40000800000 */
[----:B------:R-:W-:Y:S02]  /*1040*/  MOV R112, 0xff800000 ;  /* 0xff80000000707802 */ /* 0x000fe40000000f00 */
[----:B------:R-:W-:Y:S02]  /*1050*/  ISETP.GE.AND P6, PT, R87, R68, PT ;  /* 0x000000445700720c */ /* 0x000fe40003fc6270 */
[CC--:B------:R-:W-:Y:S02]  /*1060*/  FSETP.GT.FTZ.AND P1, PT, R117.reuse, R36.reuse, PT ;  /* 0x000000247500720b */ /* 0x0c0fe40003f34000 */
[----:B------:R-:W5:Y:S02]  /*1070*/  @!P5 LDG.E R112, desc[UR4][R2.64+0x1a00] ;  /* 0x001a00040270d981 */ /* 0x000f64000c1e1900 */
[----:B------:R-:W-:Y:S01]  /*1080*/  FSEL R117, R117, R36, P1 ;  /* 0x0000002475757208 */ /* 0x000fe20000800000 */
[----:B------:R-:W-:-:S03]  /*1090*/  IMAD.MOV.U32 R114, RZ, RZ, -0x800000 ;  /* 0xff800000ff727424 */ /* 0x000fc600078e00ff */
[-C--:B------:R-:W-:Y:S01]  /*10a0*/  FSETP.GT.FTZ.AND P1, PT, R117, R38.reuse, PT ;  /* 0x000000267500720b */ /* 0x080fe20003f34000 */
[----:B------:R-:W-:Y:S02]  /*10b0*/  VIADD R91, R111, 0x6e0 ;  /* 0x000006e06f5b7836 */ /* 0x000fe40000000000 */
[----:B------:R-:W5:Y:S01]  /*10c0*/  @!P6 LDG.E R114, desc[UR4][R2.64+0x1a80] ;  /* 0x001a80040272e981 */ /* 0x000f62000c1e1900 */
[----:B------:R-:W-:Y:S02]  /*10d0*/  FSEL R117, R117, R38, P1 ;  /* 0x0000002675757208 */ /* 0x000fe40000800000 */
[----:B------:R-:W-:Y:S02]  /*10e0*/  ISETP.GE.AND P2, PT, R91, R68, PT ;  /* 0x000000445b00720c */ /* 0x000fe40003f46270 */
[----:B------:R-:W-:Y:S02]  /*10f0*/  FSETP.GT.FTZ.AND P1, PT, R117, R40, PT ;  /* 0x000000287500720b */ /* 0x000fe40003f34000 */
[----:B------:R-:W-:-:S02]  /*1100*/  IADD3 R93, R111, 0x700, RZ ;  /* 0x000007006f5d7810 */ /* 0x000fc40007ffe0ff */
[----:B------:R-:W-:Y:S02]  /*1110*/  FSEL R117, R117, R40, P1 ;  /* 0x0000002875757208 */ /* 0x000fe40000800000 */
        /* <DEDUP_REMOVED lines=8> */
[-C--:B------:R-:W-:Y:S02]  /*11a0*/  FSETP.GT.FTZ.AND P1, PT, R117, R44.reuse, PT ;  /* 0x0000002c7500720b */ /* 0x080fe40003f34000 */
[----:B------:R-:W-:Y:S01]  /*11b0*/  IADD3 R97, R111, 0x740, RZ ;  /* 0x000007406f617810 */ /* 0x000fe20007ffe0ff */
[----:B------:R-:W5:Y:S01]  /*11c0*/  @!P3 LDG.E R118, desc[UR4][R2.64+0x1c00] ;  /* 0x001c00040276b981 */ /* 0x000f62000c1e1900 */
        /* <DEDUP_REMOVED lines=16> */
[----:B------:R-:W-:Y:S01]  /*12d0*/  FSEL R117, R117, R50, P1 ;  /* 0x0000003275757208 */ /* 0x000fe20000800000 */
[----:B------:R-:W-:Y:S01]  /*12e0*/  VIADD R105, R111, 0x7c0 ;  /* 0x000007c06f697836 */ /* 0x000fe20000000000 */
[----:B------:R-:W-:Y:S02]  /*12f0*/  ISETP.GE.AND P2, PT, R103, R68, PT ;  /* 0x000000446700720c */ /* 0x000fe40003f46270 */
[-C--:B------:R-:W-:Y:S02]  /*1300*/  FSETP.GT.FTZ.AND P1, PT, R117, R52.reuse, PT ;  /* 0x000000347500720b */ /* 0x080fe40003f34000 */
[----:B------:R-:W-:Y:S02]  /*1310*/  IADD3 R107, R111, 0x7e0, RZ ;  /* 0x000007e06f6b7810 */ /* 0x000fe40007ffe0ff */
[----:B------:R-:W-:Y:S02]  /*1320*/  FSEL R117, R117, R52, P1 ;  /* 0x0000003475757208 */ /* 0x000fe40000800000 */
[----:B------:R-:W-:-:S02]  /*1330*/  ISETP.GE.AND P3, PT, R105, R68, PT ;  /* 0x000000446900720c */ /* 0x000fc40003f66270 */
[----:B------:R-:W-:Y:S02]  /*1340*/  ISETP.GE.AND P4, PT, R107, R68, PT ;  /* 0x000000446b00720c */ /* 0x000fe40003f86270 */
[----:B------:R-:W-:Y:S02]  /*1350*/  MOV R68, 0xff800000 ;  /* 0xff80000000447802 */ /* 0x000fe40000000f00 */
[----:B------:R-:W-:Y:S01]  /*1360*/  FSETP.GT.FTZ.AND P1, PT, R117, R54, PT ;  /* 0x000000367500720b */ /* 0x000fe20003f34000 */
[----:B------:R-:W-:-:S03]  /*1370*/  IMAD.MOV.U32 R70, RZ, RZ, -0x800000 ;  /* 0xff800000ff467424 */ /* 0x000fc600078e00ff */
[----:B------:R-:W5:Y:S01]  /*1380*/  @!P2 LDG.E R68, desc[UR4][R2.64+0x1e80] ;  /* 0x001e80040244a981 */ /* 0x000f62000c1e1900 */
[----:B------:R-:W-:-:S03]  /*1390*/  FSEL R117, R117, R54, P1 ;  /* 0x0000003675757208 */ /* 0x000fc60000800000 */
[----:B------:R-:W5:Y:S01]  /*13a0*/  @!P3 LDG.E R70, desc[UR4][R2.64+0x1f00] ;  /* 0x001f00040246b981 */ /* 0x000f62000c1e1900 */
[CC--:B------:R-:W-:Y:S02]  /*13b0*/  FSETP.GT.FTZ.AND P1, PT, R117.reuse, R56.reuse, PT ;  /* 0x000000387500720b */ /* 0x0c0fe40003f34000 */
[----:B------:R-:W-:Y:S02]  /*13c0*/  MOV R72, 0xff800000 ;  /* 0xff80000000487802 */ /* 0x000fe40000000f00 */
[----:B------:R-:W-:-:S04]  /*13d0*/  FSEL R117, R117, R56, P1 ;  /* 0x0000003875757208 */ /* 0x000fc80000800000 */
[CC--:B------:R-:W-:Y:S01]  /*13e0*/  FSETP.GT.FTZ.AND P1, PT, R117.reuse, R58.reuse, PT ;  /* 0x0000003a7500720b */ /* 0x0c0fe20003f34000 */
[----:B------:R0:W5:Y:S03]  /*13f0*/  @!P4 LDG.E R72, desc[UR4][R2.64+0x1f80] ;  /* 0x001f80040248c981 */ /* 0x000166000c1e1900 */
        /* <DEDUP_REMOVED lines=31> */
[----:B--2---:R-:W-:-:S04]  /*15f0*/  FSETP.GT.FTZ.AND P1, PT, R3, R90, PT ;  /* 0x0000005a0300720b */ /* 0x004fc80003f34000 */
[----:B------:R-:W-:-:S04]  /*1600*/  FSEL R3, R3, R90, P1 ;  /* 0x0000005a03037208 */ /* 0x000fc80000800000 */
[----:B------:R-:W-:-:S04]  /*1610*/  FSETP.GT.FTZ.AND P1, PT, R3, R92, PT ;  /* 0x0000005c0300720b */ /* 0x000fc80003f34000 */
[----:B------:R-:W-:-:S04]  /*1620*/  FSEL R3, R3, R92, P1 ;  /* 0x0000005c03037208 */ /* 0x000fc80000800000 */
[----:B---3--:R-:W-:-:S04]  /*1630*/  FSETP.GT.FTZ.AND P1, PT, R3, R94, PT ;  /* 0x0000005e0300720b */ /* 0x008fc80003f34000 */
[----:B------:R-:W-:-:S04]  /*1640*/  FSEL R3, R3, R94, P1 ;  /* 0x0000005e03037208 */ /* 0x000fc80000800000 */
[----:B----4-:R-:W-:-:S04]  /*1650*/  FSETP.GT.FTZ.AND P1, PT, R3, R96, PT ;  /* 0x000000600300720b */ /* 0x010fc80003f34000 */
[----:B------:R-:W-:-:S04]  /*1660*/  FSEL R3, R3, R96, P1 ;  /* 0x0000006003037208 */ /* 0x000fc80000800000 */
[----:B-----5:R-:W-:-:S04]  /*1670*/  FSETP.GT.FTZ.AND P1, PT, R3, R98, PT ;  /* 0x000000620300720b */ /* 0x020fc80003f34000 */
        /* <DEDUP_REMOVED lines=54> */
[----:B------:R-:W-:Y:S02]  /*19e0*/  FADD.FTZ R12, -R117, R12 ;  /* 0x0000000c750c7221 */ /* 0x000fe40000010100 */
[----:B------:R-:W-:Y:S01]  /*19f0*/  FMUL.FTZ R121, R121, 1.4426950216293334961 ;  /* 0x3fb8aa3b79797820 */ /* 0x000fe20000410000 */
[----:B------:R-:W-:Y:S01]  /*1a00*/  FADD.FTZ R119, -R117, R119 ;  /* 0x0000007775777221 */ /* 0x000fe20000010100 */
[----:B------:R-:W-:Y:S02]  /*1a10*/  FMUL.FTZ R3, R3, 1.4426950216293334961 ;  /* 0x3fb8aa3b03037820 */ /* 0x000fe40000410000 */
[----:B------:R0:W-:Y:S01]  /*1a20*/  MUFU.EX2 R14, R121 ;  /* 0x00000079000e7308 */ /* 0x0001e20000000800 */
[----:B------:R-:W-:Y:S01]  /*1a30*/  FMUL.FTZ R2, R12, 1.4426950216293334961 ;  /* 0x3fb8aa3b0c027820 */ /* 0x000fe20000410000 */
[----:B------:R-:W-:Y:S01]  /*1a40*/  FMUL.FTZ R12, R119, 1.4426950216293334961 ;  /* 0x3fb8aa3b770c7820 */ /* 0x000fe20000410000 */
[C---:B------:R-:W-:Y:S01]  /*1a50*/  FADD.FTZ R119, -R117.reuse, R16 ;  /* 0x0000001075777221 */ /* 0x040fe20000010100 */
[C---:B------:R-:W-:Y:S01]  /*1a60*/  FADD.FTZ R123, -R117.reuse, R18 ;  /* 0x00000012757b7221 */ /* 0x040fe20000010100 */
[----:B0-----:R-:W-:-:S03]  /*1a70*/  FADD.FTZ R121, -R117, R22 ;  /* 0x0000001675797221 */ /* 0x001fc60000010100 */
[----:B------:R0:W-:Y:S01]  /*1a80*/  MUFU.EX2 R16, R3 ;  /* 0x0000000300107308 */ /* 0x0001e20000000800 */
[----:B------:R-:W-:Y:S01]  /*1a90*/  FMUL.FTZ R121, R121, 1.4426950216293334961 ;  /* 0x3fb8aa3b79797820 */ /* 0x000fe20000410000 */
[----:B------:R-:W-:Y:S01]  /*1aa0*/  FMUL.FTZ R119, R119, 1.4426950216293334961 ;  /* 0x3fb8aa3b77777820 */ /* 0x000fe20000410000 */
[----:B------:R-:W-:Y:S01]  /*1ab0*/  FMUL.FTZ R123, R123, 1.4426950216293334961 ;  /* 0x3fb8aa3b7b7b7820 */ /* 0x000fe20000410000 */
[----:B0-----:R-:W-:-:S04]  /*1ac0*/  FADD.FTZ R3, -R117, R24 ;  /* 0x0000001875037221 */ /* 0x001fc80000010100 */
[----:B------:R0:W-:Y:S01]  /*1ad0*/  MUFU.EX2 R24, R121 ;  /* 0x0000007900187308 */ /* 0x0001e20000000800 */
[----:B------:R-:W-:Y:S01]  /*1ae0*/  FMUL.FTZ R3, R3, 1.4426950216293334961 ;  /* 0x3fb8aa3b03037820 */ /* 0x000fe20000410000 */
[C---:B------:R-:W-:Y:S01]  /*1af0*/  FADD.FTZ R125, -R117.reuse, R20 ;  /* 0x00000014757d7221 */ /* 0x040fe20000010100 */
[----:B0-----:R-:W-:-:S05]  /*1b00*/  FADD.FTZ R121, -R117, R32 ;  /* 0x0000002075797221 */ /* 0x001fca0000010100 */
[----:B------:R0:W-:Y:S01]  /*1b10*/  MUFU.EX2 R18, R119 ;  /* 0x0000007700127308 */ /* 0x0001e20000000800 */
[----:B------:R-:W-:Y:S01]  /*1b20*/  FMUL.FTZ R121, R121, 1.4426950216293334961 ;  /* 0x3fb8aa3b79797820 */ /* 0x000fe20000410000 */
        /* <DEDUP_REMOVED lines=44> */
[----:B0-----:R-:W-:-:S07]  /*1df0*/  FADD.FTZ R125, -R117, R50 ;  /* 0x00000032757d7221 */ /* 0x001fce0000010100 */
[----:B------:R-:W0:Y:S01]  /*1e00*/  MUFU.EX2 R2, R2 ;  /* 0x0000000200027308 */ /* 0x000e220000000800 */
[----:B-1----:R-:W-:Y:S01]  /*1e10*/  FADD.FTZ R119, -R117, R56 ;  /* 0x0000003875777221 */ /* 0x002fe20000010100 */
[----:B------:R-:W-:-:S06]  /*1e20*/  FMUL.FTZ R125, R125, 1.4426950216293334961 ;  /* 0x3fb8aa3b7d7d7820 */ /* 0x000fcc0000410000 */
[----:B------:R1:W-:Y:S08]  /*1e30*/  MUFU.EX2 R50, R123 ;  /* 0x0000007b00327308 */ /* 0x0003f00000000800 */
[----:B------:R2:W-:Y:S01]  /*1e40*/  MUFU.EX2 R56, R3 ;  /* 0x0000000300387308 */ /* 0x0005e20000000800 */
[----:B-1----:R-:W-:-:S04]  /*1e50*/  FADD.FTZ R123, -R117, R58 ;  /* 0x0000003a757b7221 */ /* 0x002fc80000010100 */
[----:B------:R-:W-:Y:S01]  /*1e60*/  FMUL.FTZ R123, R123, 1.4426950216293334961 ;  /* 0x3fb8aa3b7b7b7820 */ /* 0x000fe20000410000 */
[----:B--2---:R-:W-:Y:S02]  /*1e70*/  FADD.FTZ R3, -R117, R64 ;  /* 0x0000004075037221 */ /* 0x004fe40000010100 */
[----:B------:R-:W1:Y:S08]  /*1e80*/  MUFU.EX2 R12, R12 ;  /* 0x0000000c000c7308 */ /* 0x000e700000000800 */
[----:B------:R2:W-:Y:S02]  /*1e90*/  MUFU.EX2 R64, R121 ;  /* 0x0000007900407308 */ /* 0x0005e40000000800 */
[----:B--2---:R-:W-:Y:S01]  /*1ea0*/  FMUL.FTZ R121, R3, 1.4426950216293334961 ;  /* 0x3fb8aa3b03797820 */ /* 0x004fe20000410000 */
[----:B------:R-:W-:-:S05]  /*1eb0*/  FADD.FTZ R3, -R117, R8 ;  /* 0x0000000875037221 */ /* 0x000fca0000010100 */
[----:B------:R2:W3:Y:S01]  /*1ec0*/  MUFU.EX2 R52, R125 ;  /* 0x0000007d00347308 */ /* 0x0004e20000000800 */
[C---:B------:R-:W-:Y:S01]  /*1ed0*/  FADD.FTZ R8, -R117.reuse, R66 ;  /* 0x0000004275087221 */ /* 0x040fe20000010100 */
[----:B--2---:R-:W-:-:S06]  /*1ee0*/  FADD.FTZ R125, -R117, R60 ;  /* 0x0000003c757d7221 */ /* 0x004fcc0000010100 */
[----:B------:R2:W-:Y:S02]  /*1ef0*/  MUFU.EX2 R60, R123 ;  /* 0x0000007b003c7308 */ /* 0x0005e40000000800 */
[----:B--2---:R-:W-:Y:S01]  /*1f00*/  FMUL.FTZ R123, R3, 1.4426950216293334961 ;  /* 0x3fb8aa3b037b7820 */ /* 0x004fe20000410000 */
[----:B------:R-:W-:-:S05]  /*1f10*/  FADD.FTZ R3, -R117, R10 ;  /* 0x0000000a75037221 */ /* 0x000fca0000010100 */
[----:B------:R2:W-:Y:S02]  /*1f20*/  MUFU.EX2 R66, R121 ;  /* 0x0000007900427308 */ /* 0x0005e40000000800 */
[----:B--2---:R-:W-:Y:S01]  /*1f30*/  FADD.FTZ R121, -R117, R68 ;  /* 0x0000004475797221 */ /* 0x004fe20000010100 */
[----:B------:R-:W-:Y:S01]  /*1f40*/  FMUL.FTZ R68, R3, 1.4426950216293334961 ;  /* 0x3fb8aa3b03447820 */ /* 0x000fe20000410000 */
[----:B0-----:R-:W-:-:S04]  /*1f50*/  FADD.FTZ R3, RZ, R2 ;  /* 0x00000002ff037221 */ /* 0x001fc80000010000 */
[----:B-1----:R-:W-:-:S04]  /*1f60*/  FADD.FTZ R3, R3, R12 ;  /* 0x0000000c03037221 */ /* 0x002fc80000010000 */
        /* <DEDUP_REMOVED lines=16> */
[----:B------:R-:W-:-:S03]  /*2070*/  FMUL.FTZ R119, R119, 1.4426950216293334961 ;  /* 0x3fb8aa3b77777820 */ /* 0x000fc60000410000 */
[----:B------:R-:W-:Y:S01]  /*2080*/  FADD.FTZ R3, R3, R46 ;  /* 0x0000002e03037221 */ /* 0x000fe20000010000 */
[----:B------:R-:W0:Y:S03]  /*2090*/  MUFU.EX2 R58, R119 ;  /* 0x00000077003a7308 */ /* 0x000e260000000800 */
[----:B------:R-:W-:Y:S01]  /*20a0*/  FADD.FTZ R3, R3, R48 ;  /* 0x0000003003037221 */ /* 0x000fe20000010000 */
[----:B------:R-:W-:-:S03]  /*20b0*/  FMUL.FTZ R125, R125, 1.4426950216293334961 ;  /* 0x3fb8aa3b7d7d7820 */ /* 0x000fc60000410000 */
[----:B------:R-:W-:Y:S01]  /*20c0*/  FADD.FTZ R3, R3, R50 ;  /* 0x0000003203037221 */ /* 0x000fe20000010000 */
[----:B------:R-:W1:Y:S03]  /*20d0*/  MUFU.EX2 R62, R125 ;  /* 0x0000007d003e7308 */ /* 0x000e660000000800 */
[----:B---3--:R-:W-:-:S04]  /*20e0*/  FADD.FTZ R3, R3, R52 ;  /* 0x0000003403037221 */ /* 0x008fc80000010000 */
[----:B------:R-:W-:-:S04]  /*20f0*/  FADD.FTZ R3, R3, R54 ;  /* 0x0000003603037221 */ /* 0x000fc80000010000 */
[----:B------:R-:W-:Y:S01]  /*2100*/  FADD.FTZ R3, R3, R56 ;  /* 0x0000003803037221 */ /* 0x000fe20000010000 */
[----:B------:R-:W-:Y:S01]  /*2110*/  FADD.FTZ R6, -R117, R6 ;  /* 0x0000000675067221 */ /* 0x000fe20000010100 */
[----:B------:R-:W-:Y:S02]  /*2120*/  FMUL.FTZ R8, R8, 1.4426950216293334961 ;  /* 0x3fb8aa3b08087820 */ /* 0x000fe40000410000 */
[----:B0-----:R-:W-:Y:S01]  /*2130*/  FADD.FTZ R3, R3, R58 ;  /* 0x0000003a03037221 */ /* 0x001fe20000010000 */
[----:B------:R0:W2:Y:S01]  /*2140*/  MUFU.EX2 R10, R123 ;  /* 0x0000007b000a7308 */ /* 0x0000a20000000800 */
[----:B------:R-:W-:Y:S02]  /*2150*/  FMUL.FTZ R6, R6, 1.4426950216293334961 ;  /* 0x3fb8aa3b06067820 */ /* 0x000fe40000410000 */
[----:B------:R-:W-:Y:S01]  /*2160*/  FADD.FTZ R3, R3, R60 ;  /* 0x0000003c03037221 */ /* 0x000fe20000010000 */
[C---:B------:R-:W-:Y:S01]  /*2170*/  FADD.FTZ R115, -R117.reuse, R115 ;  /* 0x0000007375737221 */ /* 0x040fe20000010100 */
[----:B------:R-:W-:-:S02]  /*2180*/  FADD.FTZ R119, -R117, R124 ;  /* 0x0000007c75777221 */ /* 0x000fc40000010100 */
[----:B-1----:R-:W-:Y:S01]  /*2190*/  FADD.FTZ R3, R3, R62 ;  /* 0x0000003e03037221 */ /* 0x002fe20000010000 */
[----:B------:R-:W1:Y:S01]  /*21a0*/  MUFU.EX2 R8, R8 ;  /* 0x0000000800087308 */ /* 0x000e620000000800 */
[----:B------:R-:W-:Y:S02]  /*21b0*/  FMUL.FTZ R124, R115, 1.4426950216293334961 ;  /* 0x3fb8aa3b737c7820 */ /* 0x000fe40000410000 */
[----:B------:R-:W-:Y:S01]  /*21c0*/  FADD.FTZ R3, R3, R64 ;  /* 0x0000004003037221 */ /* 0x000fe20000010000 */
[----:B------:R-:W-:-:S04]  /*21d0*/  FADD.FTZ R115, -R117, R4 ;  /* 0x0000000475737221 */ /* 0x000fc80000010100 */
[----:B------:R-:W3:Y:S01]  /*21e0*/  MUFU.EX2 R6, R6 ;  /* 0x0000000600067308 */ /* 0x000ee20000000800 */
[----:B------:R-:W-:Y:S01]  /*21f0*/  FMUL.FTZ R125, R119, 1.4426950216293334961 ;  /* 0x3fb8aa3b777d7820 */ /* 0x000fe20000410000 */
[----:B------:R-:W-:Y:S01]  /*2200*/  FADD.FTZ R3, R3, R66 ;  /* 0x0000004203037221 */ /* 0x000fe20000010000 */
[C---:B------:R-:W-:Y:S01]  /*2210*/  FADD.FTZ R78, -R117.reuse, R78 ;  /* 0x0000004e754e7221 */ /* 0x040fe20000010100 */
[----:B------:R-:W-:-:S04]  /*2220*/  FADD.FTZ R119, -R117, R74 ;  /* 0x0000004a75777221 */ /* 0x000fc80000010100 */
[----:B------:R-:W4:Y:S01]  /*2230*/  MUFU.EX2 R4, R124 ;  /* 0x0000007c00047308 */ /* 0x000f220000000800 */
[----:B0-----:R-:W-:Y:S01]  /*2240*/  FADD.FTZ R123, -R117, R70 ;  /* 0x00000046757b7221 */ /* 0x001fe20000010100 */
[----:B--2---:R-:W-:Y:S01]  /*2250*/  FADD.FTZ R3, R3, R10 ;  /* 0x0000000a03037221 */ /* 0x004fe20000010000 */
[----:B------:R-:W-:Y:S01]  /*2260*/  FADD.FTZ R80, -R117, R80 ;  /* 0x0000005075507221 */ /* 0x000fe20000010100 */
[----:B------:R-:W-:-:S04]  /*2270*/  FMUL.FTZ R70, R78, 1.4426950216293334961 ;  /* 0x3fb8aa3b4e467820 */ /* 0x000fc80000410000 */
[----:B------:R-:W0:Y:S01]  /*2280*/  MUFU.EX2 R74, R125 ;  /* 0x0000007d004a7308 */ /* 0x000e220000000800 */
        /* <DEDUP_REMOVED lines=22> */
[----:B------:R-:W2:Y:S01]  /*23f0*/  MUFU.EX2 R68, R68 ;  /* 0x0000004400447308 */ /* 0x000ea20000000800 */
[----:B------:R-:W-:Y:S01]  /*2400*/  FADD.FTZ R117, -R117, R72 ;  /* 0x0000004875757221 */ /* 0x000fe20000010100 */
[----:B-1----:R-:W-:Y:S01]  /*2410*/  FADD.FTZ R3, R3, R8 ;  /* 0x0000000803037221 */ /* 0x002fe20000010000 */
[----:B------:R-:W-:Y:S01]  /*2420*/  FMUL.FTZ R72, R80, 1.4426950216293334961 ;  /* 0x3fb8aa3b50487820 */ /* 0x000fe20000410000 */
[----:B------:R-:W-:-:S02]  /*2430*/  FMUL.FTZ R78, R82, 1.4426950216293334961 ;  /* 0x3fb8aa3b524e7820 */ /* 0x000fc40000410000 */
[----:B---3--:R-:W-:Y:S02]  /*2440*/  FADD.FTZ R3, R3, R6 ;  /* 0x0000000603037221 */ /* 0x008fe40000010000 */
[----:B------:R-:W1:Y:S01]  /*2450*/  MUFU.EX2 R70, R70 ;  /* 0x0000004600467308 */ /* 0x000e620000000800 */
[----:B------:R-:W-:Y:S01]  /*2460*/  FMUL.FTZ R80, R84, 1.4426950216293334961 ;  /* 0x3fb8aa3b54507820 */ /* 0x000fe20000410000 */
[----:B----4-:R-:W-:-:S06]  /*2470*/  FADD.FTZ R3, R3, R4 ;  /* 0x0000000403037221 */ /* 0x010fcc0000010000 */
        /* <DEDUP_REMOVED lines=9> */
[----:B------:R-:W1:Y:S01]  /*2510*/  MUFU.EX2 R82, R82 ;  /* 0x0000005200527308 */ /* 0x000e620000000800 */
[----:B---3--:R-:W-:Y:S01]  /*2520*/  FADD.FTZ R3, R3, R72 ;  /* 0x0000004803037221 */ /* 0x008fe20000010000 */
[----:B------:R-:W-:-:S06]  /*2530*/  FMUL.FTZ R88, R92, 1.4426950216293334961 ;  /* 0x3fb8aa3b5c587820 */ /* 0x000fcc0000410000 */
        /* <DEDUP_REMOVED lines=68> */
[----:B---3--:R-:W-:-:S04]  /*2980*/  FADD.FTZ R3, R122, R119 ;  /* 0x000000777a037221 */ /* 0x008fc80000010000 */
[----:B0-----:R-:W-:-:S04]  /*2990*/  FADD.FTZ R122, R3, R120 ;  /* 0x00000078037a7221 */ /* 0x001fc80000010000 */
[----:B--2---:R-:W-:-:S04]  /*29a0*/  FADD.FTZ R122, R122, R121 ;  /* 0x000000797a7a7221 */ /* 0x004fc80000010000 */
        /* <DEDUP_REMOVED lines=41> */
[----:B-1----:R-:W1:Y:S01]  /*2c40*/  S2R R5, SR_TID.X ;  /* 0x0000000000057919 */ /* 0x002e620000002100 */
[----:B------:R-:W2:Y:S01]  /*2c50*/  @P0 MUFU.RCP R9, R122 ;  /* 0x0000007a00090308 */ /* 0x000ea20000001000 */
[----:B------:R-:W-:Y:S02]  /*2c60*/  IMAD.MOV.U32 R7, RZ, RZ, 0x7fc00000 ;  /* 0x7fc00000ff077424 */ /* 0x000fe400078e00ff */
[----:B--2---:R-:W-:-:S05]  /*2c70*/  @P0 FMUL.FTZ R7, R18, R9 ;  /* 0x0000000912070220 */ /* 0x004fca0000410000 */
[----:B------:R2:W-:Y:S01]  /*2c80*/  STG.E desc[UR4][R2.64+0x200], R7 ;  /* 0x0002000702007986 */ /* 0x0005e2000c101904 */
[----:B-1----:R-:W-:-:S04]  /*2c90*/  IADD3 R9, R5, 0xa0, RZ ;  /* 0x000000a005097810 */ /* 0x002fc80007ffe0ff */
[----:B------:R-:W-:-:S13]  /*2ca0*/  ISETP.GE.AND P1, PT, R9, R0, PT ;  /* 0x000000000900720c */ /* 0x000fda0003f26270 */
[----:B--2---:R-:W-:Y:S05]  /*2cb0*/  @P1 EXIT ;  /* 0x000000000000194d */ /* 0x004fea0003800000 */
        /* <DEDUP_REMOVED lines=56> */
[----:B-1----:R-:W1:Y:S01]  /*3040*/  @P0 MUFU.RCP R7, R122 ;  /* 0x0000007a00070308 */ /* 0x002e620000001000 */
[----:B------:R-:W-:Y:S01]  /*3050*/  VIADD R9, R5, 0x1c0 ;  /* 0x000001c005097836 */ /* 0x000fe20000000000 */
[----:B------:R-:W-:-:S04]  /*3060*/  MOV R5, 0x7fc00000 ;  /* 0x7fc0000000057802 */ /* 0x000fc80000000f00 */
[----:B------:R-:W-:Y:S01]  /*3070*/  ISETP.GE.AND P1, PT, R9, R0, PT ;  /* 0x000000000900720c */ /* 0x000fe20003f26270 */
[----:B-1----:R-:W-:-:S05]  /*3080*/  @P0 FMUL.FTZ R5, R36, R7 ;  /* 0x0000000724050220 */ /* 0x002fca0000410000 */
        /* <DEDUP_REMOVED lines=301> */
.L_x_4445:
        /* <DEDUP_REMOVED lines=10> */
.L_x_11854:


//--------------------- .text._ZN43_GLOBAL__N__9ae7fba5_10_SoftMax_cu_9f978f6320softmax_warp_forwardIfffLi10ELb0ELb0EEEvPT0_PKT_iiiPKbib --------------------------
	.section	.text._ZN43_GLOBAL__N__9ae7fba5_10_SoftMax_cu_9f978f6320softmax_warp_forwardIfffLi10ELb0ELb0EEEvPT0_PKT_iiiPKbib,"ax",@progbits
	.align	128
.text._ZN43_GLOBAL__N__9ae7fba5_10_SoftMax_cu_9f978f6320softmax_warp_forwardIfffLi10ELb0ELb0EEEvPT0_PKT_iiiPKbib:
        .type           _ZN43_GLOBAL__N__9ae7fba5_10_SoftMax_cu_9f978f6320softmax_warp_forwardIfffLi10ELb0ELb0EEEvPT0_PKT_iiiPKbib,@function
        .size           _ZN43_GLOBAL__N__9ae7fba5_10_SoftMax_cu_9f978f6320softmax_warp_forwardIfffLi10ELb0ELb0EEEvPT0_PKT_iiiPKbib,(.L_x_11855 - _ZN43_GLOBAL__N__9ae7fba5_10_SoftMax_cu_9f978f6320softmax_warp_forwardIfffLi10ELb0ELb0EEEvPT0_PKT_iiiPKbib)
        .other          _ZN43_GLOBAL__N__9ae7fba5_10_SoftMax_cu_9f978f6320softmax_warp_forwardIfffLi10ELb0ELb0EEEvPT0_PKT_iiiPKbib,@"STO_CUDA_ENTRY STV_DEFAULT"
_ZN43_GLOBAL__N__9ae7fba5_10_SoftMax_cu_9f978f6320softmax_warp_forwardIfffLi10ELb0ELb0EEEvPT0_PKT_iiiPKbib:
[----:B------:R-:W-:Y:S01]  /*0000*/  LDC R1, c[0x0][0x28] ;  /* 0x00000a00ff017b82 */ /* 0x000fe20000000800 */
[----:B------:R-:W0:Y:S07]  /*0010*/  S2R R3, SR_TID.Y ;  /* 0x0000000000037919 */ /* 0x000e2e0000002200 */
[----:B------:R-:W0:Y:S01]  /*0020*/  S2UR UR4, SR_CTAID.X ;  /* 0x00000000000479c3 */ /* 0x000e220000002500 */
[----:B------:R-:W-:Y:S01]  /*0030*/  MOV R33, 0xff800000 ;  /* 0xff80000000217802 */ /* 0x000fe20000000f00 */
[----:B------:R-:W-:Y:S01]  /*0040*/  IMAD.MOV.U32 R2, RZ, RZ, -0x800000 ;  /* 0xff800000ff027424 */ /* 0x000fe200078e00ff */
[----:B------:R-:W1:Y:S05]  /*0050*/  S2R R59, SR_TID.X ;  /* 0x00000000003b7919 */ /* 0x000e6a0000002100 */
[----:B------:R-:W0:Y:S08]  /*0060*/  LDC R0, c[0x0][0x4] ;  /* 0x00000100ff007b82 */ /* 0x000e300000000800 */
[----:B------:R-:W2:Y:S08]  /*0070*/  LDC R58, c[0x0][0x228] ;  /* 0x00008a00ff3a7b82 */ /* 0x000eb00000000800 */
[----:B------:R-:W3:Y:S01]  /*0080*/  LDC.64 R62, c[0x0][0x218] ;  /* 0x00008600ff3e7b82 */ /* 0x000ee20000000a00 */
[----:B0-----:R-:W-:Y:S01]  /*0090*/  IMAD R0, R0, UR4, R3 ;  /* 0x0000000400007c24 */ /* 0x001fe2000f8e0203 */
[----:B------:R-:W-:Y:S01]  /*00a0*/  ULDC.64 UR4, c[0x0][0x220] ;  /* 0x0000880000047ab9 */ /* 0x000fe20000000a00 */
[----:B-1----:R-:W-:-:S03]  /*00b0*/  VIADD R57, R59, 0x20 ;  /* 0x000000203b397836 */ /* 0x002fc60000000000 */
[C---:B------:R-:W-:Y:S01]  /*00c0*/  IADD3 R4, -R0.reuse, UR4, RZ ;  /* 0x0000000400047c10 */ /* 0x040fe2000fffe1ff */
[C---:B------:R-:W-:Y:S02]  /*00d0*/  VIADD R56, R59.reuse, 0x40 ;  /* 0x000000403b387836 */ /* 0x040fe40000000000 */
[----:B------:R-:W-:Y:S01]  /*00e0*/  IMAD R0, R0, UR5, R59 ;  /* 0x0000000500007c24 */ /* 0x000fe2000f8e023b */
[----:B------:R-:W-:Y:S01]  /*00f0*/  ISETP.GT.AND P0, PT, R4, RZ, PT ;  /* 0x000000ff0400720c */ /* 0x000fe20003f04270 */
[----:B------:R-:W-:Y:S01]  /*0100*/  ULDC.64 UR4, c[0x0][0x208] ;  /* 0x0000820000047ab9 */ /* 0x000fe20000000a00 */
[----:B------:R-:W-:Y:S02]  /*0110*/  VIADD R55, R59, 0x60 ;  /* 0x000000603b377836 */ /* 0x000fe40000000000 */
[----:B--2---:R-:W-:Y:S01]  /*0120*/  SEL R32, R58, RZ, P0 ;  /* 0x000000ff3a207207 */ /* 0x004fe20000000000 */
[----:B---3--:R-:W-:-:S03]  /*0130*/  IMAD.WIDE R62, R0, 0x4, R62 ;  /* 0x00000004003e7825 */ /* 0x008fc600078e023e */
[-C--:B------:R-:W-:Y:S02]  /*0140*/  ISETP.GE.AND P1, PT, R59, R32.reuse, PT ;  /* 0x000000203b00720c */ /* 0x080fe40003f26270 */
[-C--:B------:R-:W-:Y:S02]  /*0150*/  ISETP.GE.AND P2, PT, R57, R32.reuse, PT ;  /* 0x000000203900720c */ /* 0x080fe40003f46270 */
[----:B------:R-:W-:Y:S02]  /*0160*/  ISETP.GE.AND P0, PT, R56, R32, PT ;  /* 0x000000203800720c */ /* 0x000fe40003f06270 */
[----:B------:R-:W-:Y:S01]  /*0170*/  MOV R31, 0xff800000 ;  /* 0xff800000001f7802 */ /* 0x000fe20000000f00 */
[----:B------:R-:W-:-:S06]  /*0180*/  VIADD R54, R59, 0x80 ;  /* 0x000000803b367836 */ /* 0x000fcc0000000000 */
[----:B------:R-:W2:Y:S01]  /*0190*/  @!P1 LDG.E R33, desc[UR4][R62.64] ;  /* 0x000000043e219981 */ /* 0x000ea2000c1e1900 */
[----:B------:R-:W-:-:S03]  /*01a0*/  ISETP.GE.AND P1, PT, R55, R32, PT ;  /* 0x000000203700720c */ /* 0x000fc60003f26270 */
[----:B------:R-:W2:Y:S01]  /*01b0*/  @!P2 LDG.E R2, desc[UR4][R62.64+0x80] ;  /* 0x000080043e02a981 */ /* 0x000ea2000c1e1900 */
[----:B------:R-:W-:-:S03]  /*01c0*/  IMAD.MOV.U32 R30, RZ, RZ, -0x800000 ;  /* 0xff800000ff1e7424 */ /* 0x000fc600078e00ff */
[----:B------:R-:W3:Y:S01]  /*01d0*/  @!P0 LDG.E R31, desc[UR4][R62.64+0x100] ;  /* 0x000100043e1f8981 */ /* 0x000ee2000c1e1900 */
[-C--:B------:R-:W-:Y:S02]  /*01e0*/  ISETP.GE.AND P0, PT, R54, R32.reuse, PT ;  /* 0x000000203600720c */ /* 0x080fe40003f06270 */
[----:B------:R-:W-:Y:S01]  /*01f0*/  IADD3 R53, R59, 0xa0, RZ ;  /* 0x000000a03b357810 */ /* 0x000fe20007ffe0ff */
[----:B------:R-:W-:Y:S02]  /*0200*/  IMAD.MOV.U32 R29, RZ, RZ, -0x800000 ;  /* 0xff800000ff1d7424 */ /* 0x000fe400078e00ff */
[----:B------:R-:W4:Y:S01]  /*0210*/  @!P1 LDG.E R30, desc[UR4][R62.64+0x180] ;  /* 0x000180043e1e9981 */ /* 0x000f22000c1e1900 */
[----:B------:R-:W-:Y:S01]  /*0220*/  ISETP.GE.AND P1, PT, R53, R32, PT ;  /* 0x000000203500720c */ /* 0x000fe20003f26270 */
[----:B------:R-:W-:Y:S01]  /*0230*/  VIADD R52, R59, 0xc0 ;  /* 0x000000c03b347836 */ /* 0x000fe20000000000 */
[----:B------:R-:W-:-:S05]  /*0240*/  MOV R28, 0xff800000 ;  /* 0xff800000001c7802 */ /* 0x000fca0000000f00 */
[----:B------:R-:W5:Y:S01]  /*0250*/  @!P0 LDG.E R29, desc[UR4][R62.64+0x200] ;  /* 0x000200043e1d8981 */ /* 0x000f62000c1e1900 */
[-C--:B------:R-:W-:Y:S01]  /*0260*/  ISETP.GE.AND P0, PT, R52, R32.reuse, PT ;  /* 0x000000203400720c */ /* 0x080fe20003f06270 */
[----:B------:R-:W-:Y:S02]  /*0270*/  VIADD R51, R59, 0xe0 ;  /* 0x000000e03b337836 */ /* 0x000fe40000000000 */
[----:B------:R-:W-:Y:S02]  /*0280*/  IMAD.MOV.U32 R27, RZ, RZ, -0x800000 ;  /* 0xff800000ff1b7424 */ /* 0x000fe400078e00ff */
[----:B------:R-:W5:Y:S01]  /*0290*/  @!P1 LDG.E R28, desc[UR4][R62.64+0x280] ;  /* 0x000280043e1c9981 */ /* 0x000f62000c1e1900 */
[----:B------:R-:W-:Y:S02]  /*02a0*/  ISETP.GE.AND P1, PT, R51, R32, PT ;  /* 0x000000203300720c */ /* 0x000fe40003f26270 */
[----:B------:R-:W-:Y:S01]  /*02b0*/  IADD3 R50, R59, 0x100, RZ ;  /* 0x000001003b327810 */ /* 0x000fe20007ffe0ff */
[----:B------:R-:W-:-:S04]  /*02c0*/  IMAD.MOV.U32 R26, RZ, RZ, -0x800000 ;  /* 0xff800000ff1a7424 */ /* 0x000fc800078e00ff */
[----:B------:R-:W5:Y:S01]  /*02d0*/  @!P0 LDG.E R27, desc[UR4][R62.64+0x300] ;  /* 0x000300043e1b8981 */ /* 0x000f62000c1e1900 */
[----:B------:R-:W-:Y:S01]  /*02e0*/  ISETP.GE.AND P0, PT, R50, R32, PT ;  /* 0x000000203200720c */ /* 0x000fe20003f06270 */
[----:B------:R-:W-:Y:S01]  /*02f0*/  VIADD R3, R59, 0x120 ;  /* 0x000001203b037836 */ /* 0x000fe20000000000 */
[----:B------:R-:W-:-:S03]  /*0300*/  MOV R25, 0xff800000 ;  /* 0xff80000000197802 */ /* 0x000fc60000000f00 */
[----:B------:R-:W5:Y:S01]  /*0310*/  @!P1 LDG.E R26, desc[UR4][R62.64+0x380] ;  /* 0x000380043e1a9981 */ /* 0x000f62000c1e1900 */
[----:B------:R-:W-:Y:S01]  /*0320*/  ISETP.GE.AND P1, PT, R3, R32, PT ;  /* 0x000000200300720c */ /* 0x000fe20003f26270 */
[----:B------:R-:W-:Y:S01]  /*0330*/  VIADD R3, R59, 0x140 ;  /* 0x000001403b037836 */ /* 0x000fe20000000000 */
[----:B------:R-:W-:-:S05]  /*0340*/  MOV R24, 0xff800000 ;  /* 0xff80000000187802 */ /* 0x000fca0000000f00 */
        /* <DEDUP_REMOVED lines=69> */
[-C--:B------:R-:W-:Y:S01]  /*07a0*/  ISETP.GE.AND P2, PT, R38, R32.reuse, PT ;  /* 0x000000202600720c */ /* 0x080fe20003f46270 */
[C---:B------:R-:W-:Y:S01]  /*07b0*/  VIADD R37, R59.reuse, 0x380 ;  /* 0x000003803b257836 */ /* 0x040fe20000000000 */
[----:B------:R-:W-:Y:S01]  /*07c0*/  MOV R6, 0xff800000 ;  /* 0xff80000000067802 */ /* 0x000fe20000000f00 */
[C---:B------:R-:W-:Y:S01]  /*07d0*/  VIADD R36, R59.reuse, 0x3a0 ;  /* 0x000003a03b247836 */ /* 0x040fe20000000000 */
[----:B------:R-:W-:Y:S01]  /*07e0*/  MOV R5, 0xff800000 ;  /* 0xff80000000057802 */ /* 0x000fe20000000f00 */
[----:B------:R-:W-:Y:S01]  /*07f0*/  VIADD R35, R59, 0x3c0 ;  /* 0x000003c03b237836 */ /* 0x000fe20000000000 */
[----:B------:R-:W-:Y:S01]  /*0800*/  ISETP.GE.AND P0, PT, R4, 0x1, PT ;  /* 0x000000010400780c */ /* 0x000fe20003f06270 */
[----:B------:R-:W5:Y:S01]  /*0810*/  @!P1 LDG.E R7, desc[UR4][R62.64+0xd00] ;  /* 0x000d00043e079981 */ /* 0x000f62000c1e1900 */
[----:B------:R-:W-:-:S05]  /*0820*/  ISETP.GE.AND P1, PT, R37, R32, PT ;  /* 0x000000202500720c */ /* 0x000fca0003f26270 */
[----:B------:R-:W5:Y:S01]  /*0830*/  @!P2 LDG.E R6, desc[UR4][R62.64+0xd80] ;  /* 0x000d80043e06a981 */ /* 0x000f62000c1e1900 */
[----:B------:R-:W-:Y:S02]  /*0840*/  ISETP.GE.AND P2, PT, R36, R32, PT ;  /* 0x000000202400720c */ /* 0x000fe40003f46270 */
[----:B------:R-:W-:-:S05]  /*0850*/  MOV R4, 0xff800000 ;  /* 0xff80000000047802 */ /* 0x000fca0000000f00 */
[----:B------:R-:W5:Y:S01]  /*0860*/  @!P1 LDG.E R5, desc[UR4][R62.64+0xe00] ;  /* 0x000e00043e059981 */ /* 0x000f62000c1e1900 */
[----:B------:R-:W-:Y:S01]  /*0870*/  ISETP.GE.AND P1, PT, R35, R32, PT ;  /* 0x000000202300720c */ /* 0x000fe20003f26270 */
[----:B------:R-:W-:Y:S01]  /*0880*/  VIADD R34, R59, 0x3e0 ;  /* 0x000003e03b227836 */ /* 0x000fe20000000000 */
[----:B------:R-:W-:-:S03]  /*0890*/  MOV R3, 0xff800000 ;  /* 0xff80000000037802 */ /* 0x000fc60000000f00 */
[----:B------:R-:W5:Y:S01]  /*08a0*/  @!P2 LDG.E R4, desc[UR4][R62.64+0xe80] ;  /* 0x000e80043e04a981 */ /* 0x000f62000c1e1900 */
[----:B------:R-:W-:Y:S01]  /*08b0*/  ISETP.GE.AND P2, PT, R34, R32, PT ;  /* 0x000000202200720c */ /* 0x000fe20003f46270 */
[----:B------:R-:W-:-:S06]  /*08c0*/  IMAD.MOV.U32 R60, RZ, RZ, -0x800000 ;  /* 0xff800000ff3c7424 */ /* 0x000fcc00078e00ff */
[----:B------:R-:W5:Y:S06]  /*08d0*/  @!P1 LDG.E R3, desc[UR4][R62.64+0xf00] ;  /* 0x000f00043e039981 */ /* 0x000f6c000c1e1900 */
[----:B------:R-:W5:Y:S01]  /*08e0*/  @!P2 LDG.E R60, desc[UR4][R62.64+0xf80] ;  /* 0x000f80043e3ca981 */ /* 0x000f62000c1e1900 */
[----:B--2---:R-:W-:-:S04]  /*08f0*/  FSETP.GT.FTZ.AND P1, PT, R33, R2, PT ;  /* 0x000000022100720b */ /* 0x004fc80003f34000 */
        /* <DEDUP_REMOVED lines=81> */
[----:B------:R-:W-:Y:S01]  /*0e10*/  FMUL.FTZ R33, R33, 1.4426950216293334961 ;  /* 0x3fb8aa3b21217820 */ /* 0x000fe20000410000 */
[C---:B------:R-:W-:Y:S01]  /*0e20*/  FADD.FTZ R30, -R61.reuse, R30 ;  /* 0x0000001e3d1e7221 */ /* 0x040fe20000010100 */
[----:B------:R-:W-:Y:S01]  /*0e30*/  FADD.FTZ R29, -R61, R29 ;  /* 0x0000001d3d1d7221 */ /* 0x000fe20000010100 */
[----:B------:R-:W-:Y:S01]  /*0e40*/  FMUL.FTZ R32, R31, 1.4426950216293334961 ;  /* 0x3fb8aa3b1f207820 */ /* 0x000fe20000410000 */
[C---:B------:R-:W-:Y:S01]  /*0e50*/  FADD.FTZ R28, -R61.reuse, R28 ;  /* 0x0000001c3d1c7221 */ /* 0x040fe20000010100 */
[----:B------:R-:W0:Y:S01]  /*0e60*/  MUFU.EX2 R60, R60 ;  /* 0x0000003c003c7308 */ /* 0x000e220000000800 */
[C---:B------:R-:W-:Y:S01]  /*0e70*/  FADD.FTZ R27, -R61.reuse, R27 ;  /* 0x0000001b3d1b7221 */ /* 0x040fe20000010100 */
[C---:B------:R-:W-:Y:S01]  /*0e80*/  FADD.FTZ R26, -R61.reuse, R26 ;  /* 0x0000001a3d1a7221 */ /* 0x040fe20000010100 */
[----:B------:R-:W-:Y:S01]  /*0e90*/  FMUL.FTZ R31, R30, 1.4426950216293334961 ;  /* 0x3fb8aa3b1e1f7820 */ /* 0x000fe20000410000 */
[----:B------:R-:W-:Y:S01]  /*0ea0*/  FADD.FTZ R25, -R61, R25 ;  /* 0x000000193d197221 */ /* 0x000fe20000010100 */
[----:B------:R-:W-:Y:S01]  /*0eb0*/  FMUL.FTZ R30, R29, 1.4426950216293334961 ;  /* 0x3fb8aa3b1d1e7820 */ /* 0x000fe20000410000 */
[C---:B------:R-:W-:Y:S01]  /*0ec0*/  FADD.FTZ R24, -R61.reuse, R24 ;  /* 0x000000183d187221 */ /* 0x040fe20000010100 */
[----:B------:R-:W-:Y:S01]  /*0ed0*/  FMUL.FTZ R29, R28, 1.4426950216293334961 ;  /* 0x3fb8aa3b1c1d7820 */ /* 0x000fe20000410000 */
[----:B------:R-:W1:Y:S01]  /*0ee0*/  MUFU.EX2 R33, R33 ;  /* 0x0000002100217308 */ /* 0x000e620000000800 */
[----:B------:R-:W-:Y:S01]  /*0ef0*/  FADD.FTZ R23, -R61, R23 ;  /* 0x000000173d177221 */ /* 0x000fe20000010100 */
[----:B------:R-:W-:Y:S01]  /*0f00*/  FMUL.FTZ R28, R27, 1.4426950216293334961 ;  /* 0x3fb8aa3b1b1c7820 */ /* 0x000fe20000410000 */
[C---:B------:R-:W-:Y:S01]  /*0f10*/  FADD.FTZ R22, -R61.reuse, R22 ;  /* 0x000000163d167221 */ /* 0x040fe20000010100 */
[----:B------:R-:W-:Y:S01]  /*0f20*/  FMUL.FTZ R27, R26, 1.4426950216293334961 ;  /* 0x3fb8aa3b1a1b7820 */ /* 0x000fe20000410000 */
[----:B------:R-:W-:Y:S01]  /*0f30*/  FADD.FTZ R21, -R61, R21 ;  /* 0x000000153d157221 */ /* 0x000fe20000010100 */
[----:B------:R-:W-:Y:S01]  /*0f40*/  FMUL.FTZ R26, R25, 1.4426950216293334961 ;  /* 0x3fb8aa3b191a7820 */ /* 0x000fe20000410000 */
[C---:B------:R-:W-:Y:S01]  /*0f50*/  FADD.FTZ R20, -R61.reuse, R20 ;  /* 0x000000143d147221 */ /* 0x040fe20000010100 */
[----:B------:R-:W2:Y:S01]  /*0f60*/  MUFU.EX2 R32, R32 ;  /* 0x0000002000207308 */ /* 0x000ea20000000800 */
[----:B------:R-:W-:Y:S01]  /*0f70*/  FMUL.FTZ R25, R24, 1.4426950216293334961 ;  /* 0x3fb8aa3b18197820 */ /* 0x000fe20000410000 */
[----:B------:R-:W-:Y:S01]  /*0f80*/  FADD.FTZ R19, -R61, R19 ;  /* 0x000000133d137221 */ /* 0x000fe20000010100 */
[----:B------:R-:W-:Y:S01]  /*0f90*/  FMUL.FTZ R24, R23, 1.4426950216293334961 ;  /* 0x3fb8aa3b17187820 */ /* 0x000fe20000410000 */
[C---:B------:R-:W-:Y:S01]  /*0fa0*/  FADD.FTZ R18, -R61.reuse, R18 ;  /* 0x000000123d127221 */ /* 0x040fe20000010100 */
[----:B------:R-:W-:Y:S01]  /*0fb0*/  FMUL.FTZ R23, R22, 1.4426950216293334961 ;  /* 0x3fb8aa3b16177820 */ /* 0x000fe20000410000 */
[----:B------:R-:W-:Y:S01]  /*0fc0*/  FADD.FTZ R17, -R61, R17 ;  /* 0x000000113d117221 */ /* 0x000fe20000010100 */
[----:B------:R-:W-:Y:S01]  /*0fd0*/  FMUL.FTZ R22, R21, 1.4426950216293334961 ;  /* 0x3fb8aa3b15167820 */ /* 0x000fe20000410000 */
[----:B------:R-:W3:Y:S01]  /*0fe0*/  MUFU.EX2 R31, R31 ;  /* 0x0000001f001f7308 */ /* 0x000ee20000000800 */
[C---:B------:R-:W-:Y:S01]  /*0ff0*/  FADD.FTZ R16, -R61.reuse, R16 ;  /* 0x000000103d107221 */ /* 0x040fe20000010100 */
[----:B------:R-:W-:Y:S01]  /*1000*/  FMUL.FTZ R21, R20, 1.4426950216293334961 ;  /* 0x3fb8aa3b14157820 */ /* 0x000fe20000410000 */
[----:B------:R-:W-:Y:S01]  /*1010*/  FADD.FTZ R15, -R61, R15 ;  /* 0x0000000f3d0f7221 */ /* 0x000fe20000010100 */
[----:B------:R-:W-:Y:S01]  /*1020*/  FMUL.FTZ R20, R19, 1.4426950216293334961 ;  /* 0x3fb8aa3b13147820 */ /* 0x000fe20000410000 */
[----:B------:R-:W-:Y:S01]  /*1030*/  FMUL.FTZ R19, R18, 1.4426950216293334961 ;  /* 0x3fb8aa3b12137820 */ /* 0x000fe20000410000 */
[----:B0-----:R-:W-:Y:S01]  /*1040*/  FADD.FTZ R62, RZ, R60 ;  /* 0x0000003cff3e7221 */ /* 0x001fe20000010000 */
[----:B------:R-:W-:Y:S01]  /*1050*/  FMUL.FTZ R18, R17, 1.4426950216293334961 ;  /* 0x3fb8aa3b11127820 */ /* 0x000fe20000410000 */
[----:B------:R-:W0:Y:S01]  /*1060*/  MUFU.EX2 R30, R30 ;  /* 0x0000001e001e7308 */ /* 0x000e220000000800 */
[----:B------:R-:W-:Y:S01]  /*1070*/  FMUL.FTZ R17, R16, 1.4426950216293334961 ;  /* 0x3fb8aa3b10117820 */ /* 0x000fe20000410000 */
[----:B------:R-:W-:Y:S01]  /*1080*/  FADD.FTZ R14, -R61, R14 ;  /* 0x0000000e3d0e7221 */ /* 0x000fe20000010100 */
[----:B------:R-:W-:Y:S01]  /*1090*/  FMUL.FTZ R16, R15, 1.4426950216293334961 ;  /* 0x3fb8aa3b0f107820 */ /* 0x000fe20000410000 */
[----:B-1----:R-:W-:Y:S01]  /*10a0*/  FADD.FTZ R15, R62, R33 ;  /* 0x000000213e0f7221 */ /* 0x002fe20000010000 */
[C---:B------:R-:W-:Y:S01]  /*10b0*/  FADD.FTZ R13, -R61.reuse, R13 ;  /* 0x0000000d3d0d7221 */ /* 0x040fe20000010100 */
[----:B------:R-:W-:Y:S01]  /*10c0*/  FMUL.FTZ R63, R14, 1.4426950216293334961 ;  /* 0x3fb8aa3b0e3f7820 */ /* 0x000fe20000410000 */
[----:B------:R-:W-:Y:S01]  /*10d0*/  FADD.FTZ R12, -R61, R12 ;  /* 0x0000000c3d0c7221 */ /* 0x000fe20000010100 */
[----:B------:R-:W1:Y:S01]  /*10e0*/  MUFU.EX2 R29, R29 ;  /* 0x0000001d001d7308 */ /* 0x000e620000000800 */
[----:B--2---:R-:W-:Y:S01]  /*10f0*/  FADD.FTZ R14, R15, R32 ;  /* 0x000000200f0e7221 */ /* 0x004fe20000010000 */
[C---:B------:R-:W-:Y:S01]  /*1100*/  FADD.FTZ R11, -R61.reuse, R11 ;  /* 0x0000000b3d0b7221 */ /* 0x040fe20000010100 */
[C---:B------:R-:W-:Y:S01]  /*1110*/  FADD.FTZ R10, -R61.reuse, R10 ;  /* 0x0000000a3d0a7221 */ /* 0x040fe20000010100 */
[C---:B------:R-:W-:Y:S01]  /*1120*/  FADD.FTZ R9, -R61.reuse, R9 ;  /* 0x000000093d097221 */ /* 0x040fe20000010100 */
[C---:B------:R-:W-:Y:S01]  /*1130*/  FADD.FTZ R8, -R61.reuse, R8 ;  /* 0x000000083d087221 */ /* 0x040fe20000010100 */
[C---:B------:R-:W-:Y:S01]  /*1140*/  FADD.FTZ R7, -R61.reuse, R7 ;  /* 0x000000073d077221 */ /* 0x040fe20000010100 */
[C---:B------:R-:W-:Y:S01]  /*1150*/  FADD.FTZ R6, -R61.reuse, R6 ;  /* 0x000000063d067221 */ /* 0x040fe20000010100 */
[----:B------:R-:W2:Y:S01]  /*1160*/  MUFU.EX2 R28, R28 ;  /* 0x0000001c001c7308 */ /* 0x000ea20000000800 */
[C---:B------:R-:W-:Y:S01]  /*1170*/  FADD.FTZ R5, -R61.reuse, R5 ;  /* 0x000000053d057221 */ /* 0x040fe20000010100 */
[C---:B------:R-:W-:Y:S01]  /*1180*/  FADD.FTZ R4, -R61.reuse, R4 ;  /* 0x000000043d047221 */ /* 0x040fe20000010100 */
[----:B------:R-:W-:Y:S01]  /*1190*/  FADD.FTZ R3, -R61, R3 ;  /* 0x000000033d037221 */ /* 0x000fe20000010100 */
[----:B---3--:R-:W-:Y:S01]  /*11a0*/  FADD.FTZ R61, R14, R31 ;  /* 0x0000001f0e3d7221 */ /* 0x008fe20000010000 */
[----:B------:R-:W-:Y:S01]  /*11b0*/  FMUL.FTZ R14, R13, 1.4426950216293334961 ;  /* 0x3fb8aa3b0d0e7820 */ /* 0x000fe20000410000 */
[----:B------:R-:W-:-:S02]  /*11c0*/  FMUL.FTZ R64, R12, 1.4426950216293334961 ;  /* 0x3fb8aa3b0c407820 */ /* 0x000fc40000410000 */
[----:B------:R-:W3:Y:S01]  /*11d0*/  MUFU.EX2 R27, R27 ;  /* 0x0000001b001b7308 */ /* 0x000ee20000000800 */
[----:B0-----:R-:W-:-:S04]  /*11e0*/  FADD.FTZ R62, R61, R30 ;  /* 0x0000001e3d3e7221 */ /* 0x001fc80000010000 */
[----:B-1----:R-:W-:-:S03]  /*11f0*/  FADD.FTZ R13, R62, R29 ;  /* 0x0000001d3e0d7221 */ /* 0x002fc60000010000 */
[----:B------:R-:W0:Y:S01]  /*1200*/  MUFU.EX2 R26, R26 ;  /* 0x0000001a001a7308 */ /* 0x000e220000000800 */
[----:B--2---:R-:W-:-:S07]  /*1210*/  FADD.FTZ R12, R13, R28 ;  /* 0x0000001c0d0c7221 */ /* 0x004fce0000010000 */
[----:B------:R-:W1:Y:S01]  /*1220*/  MUFU.EX2 R25, R25 ;  /* 0x0000001900197308 */ /* 0x000e620000000800 */
[----:B---3--:R-:W-:Y:S01]  /*1230*/  FADD.FTZ R61, R12, R27 ;  /* 0x0000001b0c3d7221 */ /* 0x008fe20000010000 */
[----:B------:R-:W-:-:S06]  /*1240*/  FMUL.FTZ R12, R11, 1.4426950216293334961 ;  /* 0x3fb8aa3b0b0c7820 */ /* 0x000fcc0000410000 */
[----:B------:R-:W2:Y:S01]  /*1250*/  MUFU.EX2 R24, R24 ;  /* 0x0000001800187308 */ /* 0x000ea20000000800 */
[----:B0-----:R-:W-:-:S07]  /*1260*/  FADD.FTZ R62, R61, R26 ;  /* 0x0000001a3d3e7221 */ /* 0x001fce0000010000 */
[----:B------:R-:W0:Y:S01]  /*1270*/  MUFU.EX2 R23, R23 ;  /* 0x0000001700177308 */ /* 0x000e220000000800 */
[----:B-1----:R-:W-:-:S07]  /*1280*/  FADD.FTZ R11, R62, R25 ;  /* 0x000000193e0b7221 */ /* 0x002fce0000010000 */
[----:B------:R-:W1:Y:S08]  /*1290*/  MUFU.EX2 R22, R22 ;  /* 0x0000001600167308 */ /* 0x000e700000000800 */
[----:B------:R-:W3:Y:S08]  /*12a0*/  MUFU.EX2 R21, R21 ;  /* 0x0000001500157308 */ /* 0x000ef00000000800 */
[----:B------:R4:W-:Y:S08]  /*12b0*/  MUFU.EX2 R15, R63 ;  /* 0x0000003f000f7308 */ /* 0x0009f00000000800 */
[----:B------:R-:W5:Y:S01]  /*12c0*/  MUFU.EX2 R20, R20 ;  /* 0x0000001400147308 */ /* 0x000f620000000800 */
[----:B----4-:R-:W-:Y:S01]  /*12d0*/  FMUL.FTZ R63, R10, 1.4426950216293334961 ;  /* 0x3fb8aa3b0a3f7820 */ /* 0x010fe20000410000 */
[----:B--2---:R-:W-:-:S04]  /*12e0*/  FADD.FTZ R10, R11, R24 ;  /* 0x000000180b0a7221 */ /* 0x004fc80000010000 */
[----:B0-----:R-:W-:Y:S01]  /*12f0*/  FADD.FTZ R61, R10, R23 ;  /* 0x000000170a3d7221 */ /* 0x001fe20000010000 */
[----:B------:R-:W-:Y:S01]  /*1300*/  FMUL.FTZ R10, R9, 1.4426950216293334961 ;  /* 0x3fb8aa3b090a7820 */ /* 0x000fe20000410000 */
[----:B------:R-:W0:Y:S02]  /*1310*/  MUFU.EX2 R19, R19 ;  /* 0x0000001300137308 */ /* 0x000e240000000800 */
[----:B-1----:R-:W-:-:S04]  /*1320*/  FADD.FTZ R62, R61, R22 ;  /* 0x000000163d3e7221 */ /* 0x002fc80000010000 */
[----:B---3--:R-:W-:Y:S02]  /*1330*/  FADD.FTZ R9, R62, R21 ;  /* 0x000000153e097221 */ /* 0x008fe40000010000 */
[----:B------:R-:W1:Y:S08]  /*1340*/  MUFU.EX2 R18, R18 ;  /* 0x0000001200127308 */ /* 0x000e700000000800 */
[----:B------:R-:W2:Y:S08]  /*1350*/  MUFU.EX2 R17, R17 ;  /* 0x0000001100117308 */ /* 0x000eb00000000800 */
[----:B------:R3:W-:Y:S08]  /*1360*/  MUFU.EX2 R13, R64 ;  /* 0x00000040000d7308 */ /* 0x0007f00000000800 */
[----:B------:R-:W4:Y:S01]  /*1370*/  MUFU.EX2 R16, R16 ;  /* 0x0000001000107308 */ /* 0x000f220000000800 */
[----:B---3--:R-:W-:Y:S01]  /*1380*/  FMUL.FTZ R64, R8, 1.4426950216293334961 ;  /* 0x3fb8aa3b08407820 */ /* 0x008fe20000410000 */
[----:B-----5:R-:W-:-:S04]  /*1390*/  FADD.FTZ R8, R9, R20 ;  /* 0x0000001409087221 */ /* 0x020fc80000010000 */
[----:B0-----:R-:W-:Y:S01]  /*13a0*/  FADD.FTZ R61, R8, R19 ;  /* 0x00000013083d7221 */ /* 0x001fe20000010000 */
[----:B------:R-:W-:Y:S01]  /*13b0*/  FMUL.FTZ R8, R7, 1.4426950216293334961 ;  /* 0x3fb8aa3b07087820 */ /* 0x000fe20000410000 */
[----:B------:R-:W0:Y:S02]  /*13c0*/  MUFU.EX2 R14, R14 ;  /* 0x0000000e000e7308 */ /* 0x000e240000000800 */
[----:B-1----:R-:W-:-:S04]  /*13d0*/  FADD.FTZ R62, R61, R18 ;  /* 0x000000123d3e7221 */ /* 0x002fc80000010000 */
[----:B--2---:R-:W-:Y:S02]  /*13e0*/  FADD.FTZ R7, R62, R17 ;  /* 0x000000113e077221 */ /* 0x004fe40000010000 */
[----:B------:R1:W-:Y:S08]  /*13f0*/  MUFU.EX2 R11, R63 ;  /* 0x0000003f000b7308 */ /* 0x0003f00000000800 */
[----:B------:R-:W2:Y:S01]  /*1400*/  MUFU.EX2 R12, R12 ;  /* 0x0000000c000c7308 */ /* 0x000ea20000000800 */
[----:B-1----:R-:W-:Y:S01]  /*1410*/  FMUL.FTZ R63, R6, 1.4426950216293334961 ;  /* 0x3fb8aa3b063f7820 */ /* 0x002fe20000410000 */
[----:B----4-:R-:W-:-:S04]  /*1420*/  FADD.FTZ R6, R7, R16 ;  /* 0x0000001007067221 */ /* 0x010fc80000010000 */
[----:B------:R-:W-:Y:S01]  /*1430*/  FADD.FTZ R61, R6, R15 ;  /* 0x0000000f063d7221 */ /* 0x000fe20000010000 */
[----:B------:R-:W-:Y:S01]  /*1440*/  FMUL.FTZ R6, R5, 1.4426950216293334961 ;  /* 0x3fb8aa3b05067820 */ /* 0x000fe20000410000 */
[----:B------:R-:W1:Y:S02]  /*1450*/  MUFU.EX2 R10, R10 ;  /* 0x0000000a000a7308 */ /* 0x000e640000000800 */
[----:B0-----:R-:W-:-:S04]  /*1460*/  FADD.FTZ R62, R61, R14 ;  /* 0x0000000e3d3e7221 */ /* 0x001fc80000010000 */
[----:B------:R-:W-:Y:S02]  /*1470*/  FADD.FTZ R5, R62, R13 ;  /* 0x0000000d3e057221 */ /* 0x000fe40000010000 */
[----:B------:R0:W3:Y:S08]  /*1480*/  MUFU.EX2 R9, R64 ;  /* 0x0000004000097308 */ /* 0x0000f00000000800 */
[----:B------:R-:W4:Y:S01]  /*1490*/  MUFU.EX2 R8, R8 ;  /* 0x0000000800087308 */ /* 0x000f220000000800 */
[----:B0-----:R-:W-:Y:S01]  /*14a0*/  FMUL.FTZ R64, R4, 1.4426950216293334961 ;  /* 0x3fb8aa3b04407820 */ /* 0x001fe20000410000 */
[----:B--2---:R-:W-:-:S04]  /*14b0*/  FADD.FTZ R4, R5, R12 ;  /* 0x0000000c05047221 */ /* 0x004fc80000010000 */
[----:B------:R-:W-:Y:S01]  /*14c0*/  FADD.FTZ R61, R4, R11 ;  /* 0x0000000b043d7221 */ /* 0x000fe20000010000 */
[----:B------:R-:W-:Y:S01]  /*14d0*/  FMUL.FTZ R4, R3, 1.4426950216293334961 ;  /* 0x3fb8aa3b03047820 */ /* 0x000fe20000410000 */
[----:B------:R-:W0:Y:S02]  /*14e0*/  MUFU.EX2 R7, R63 ;  /* 0x0000003f00077308 */ /* 0x000e240000000800 */
[----:B-1----:R-:W-:-:S04]  /*14f0*/  FADD.FTZ R62, R61, R10 ;  /* 0x0000000a3d3e7221 */ /* 0x002fc80000010000 */
[----:B---3--:R-:W-:Y:S01]  /*1500*/  FADD.FTZ R3, R62, R9 ;  /* 0x000000093e037221 */ /* 0x008fe20000010000 */
[----:B------:R-:W-:Y:S01]  /*1510*/  FMUL.FTZ R62, R2, 1.4426950216293334961 ;  /* 0x3fb8aa3b023e7820 */ /* 0x000fe20000410000 */
[----:B------:R-:W1:Y:S02]  /*1520*/  MUFU.EX2 R6, R6 ;  /* 0x0000000600067308 */ /* 0x000e640000000800 */
[----:B----4-:R-:W-:-:S06]  /*1530*/  FADD.FTZ R2, R3, R8 ;  /* 0x0000000803027221 */ /* 0x010fcc0000010000 */
        /* <DEDUP_REMOVED lines=22> */
[----:B------:R-:W-:Y:S01]  /*16a0*/  ULDC.64 UR6, c[0x0][0x210] ;  /* 0x0000840000067ab9 */ /* 0x000fe20000000a00 */
[----:B------:R-:W-:-:S11]  /*16b0*/  MOV R59, 0x7fc00000 ;  /* 0x7fc00000003b7802 */ /* 0x000fd60000000f00 */
[----:B------:R-:W0:Y:S02]  /*16c0*/  @P0 MUFU.RCP R61, R2 ;  /* 0x00000002003d0308 */ /* 0x000e240000001000 */
[----:B0-----:R-:W-:Y:S01]  /*16d0*/  @P0 FMUL.FTZ R59, R60, R61 ;  /* 0x0000003d3c3b0220 */ /* 0x001fe20000410000 */
[----:B------:R-:W-:Y:S02]  /*16e0*/  SHF.R.S32.HI R61, RZ, 0x1f, R0 ;  /* 0x0000001fff3d7819 */ /* 0x000fe40000011400 */
[----:B------:R-:W-:-:S04]  /*16f0*/  LEA R60, P1, R0, UR6, 0x2 ;  /* 0x00000006003c7c11 */ /* 0x000fc8000f8210ff */
[----:B------:R-:W-:Y:S02]  /*1700*/  LEA.HI.X R61, R0, UR7, R61, 0x2, P1 ;  /* 0x00000007003d7c11 */ /* 0x000fe400088f143d */
[----:B------:R-:W-:-:S03]  /*1710*/  ISETP.GE.AND P1, PT, R57, R58, PT ;  /* 0x0000003a3900720c */ /* 0x000fc60003f26270 */
[----:B------:R0:W-:Y:S10]  /*1720*/  STG.E desc[UR4][R60.64], R59 ;  /* 0x0000003b3c007986 */ /* 0x0001f4000c101904 */
[----:B------:R-:W-:Y:S05]  /*1730*/  @P1 EXIT ;  /* 0x000000000000194d */ /* 0x000fea0003800000 */
[----:B------:R-:W1:Y:S01]  /*1740*/  @P0 MUFU.RCP R0, R2 ;  /* 0x0000000200000308 */ /* 0x000e620000001000 */
[----:B------:R-:W-:Y:S01]  /*1750*/  ISETP.GE.AND P1, PT, R56, R58, PT ;  /* 0x0000003a3800720c */ /* 0x000fe20003f26270 */
[----:B------:R-:W-:Y:S02]  /*1760*/  IMAD.MOV.U32 R57, RZ, RZ, 0x7fc00000 ;  /* 0x7fc00000ff397424 */ /* 0x000fe400078e00ff */
[----:B-1----:R-:W-:-:S05]  /*1770*/  @P0 FMUL.FTZ R57, R33, R0 ;  /* 0x0000000021390220 */ /* 0x002fca0000410000 */
[----:B------:R1:W-:Y:S05]  /*1780*/  STG.E desc[UR4][R60.64+0x80], R57 ;  /* 0x000080393c007986 */ /* 0x0003ea000c101904 */
[----:B------:R-:W-:Y:S05]  /*1790*/  @P1 EXIT ;  /* 0x000000000000194d */ /* 0x000fea0003800000 */
[----:B-1----:R-:W1:Y:S01]  /*17a0*/  @P0 MUFU.RCP R57, R2 ;  /* 0x0000000200390308 */ /* 0x002e620000001000 */
        /* <DEDUP_REMOVED lines=35> */
[----:B------:R-:W2:Y:S01]  /*19e0*/  S2R R0, SR_TID.X ;  /* 0x0000000000007919 */ /* 0x000ea20000002100 */
[----:B-1----:R-:W1:Y:S01]  /*19f0*/  @P0 MUFU.RCP R29, R2 ;  /* 0x00000002001d0308 */ /* 0x002e620000001000 */
[----:B------:R-:W-:Y:S02]  /*1a00*/  IMAD.MOV.U32 R27, RZ, RZ, 0x7fc00000 ;  /* 0x7fc00000ff1b7424 */ /* 0x000fe400078e00ff */
[----:B-1----:R-:W-:-:S05]  /*1a10*/  @P0 FMUL.FTZ R27, R26, R29 ;  /* 0x0000001d1a1b0220 */ /* 0x002fca0000410000 */
[----:B------:R1:W-:Y:S01]  /*1a20*/  STG.E desc[UR4][R60.64+0x400], R27 ;  /* 0x0004001b3c007986 */ /* 0x0003e2000c101904 */
[----:B--2---:R-:W-:-:S04]  /*1a30*/  IADD3 R31, R0, 0x120, RZ ;  /* 0x00000120001f7810 */ /* 0x004fc80007ffe0ff */
        /* <DEDUP_REMOVED lines=9> */
[----:B-1----:R-:W1:Y:S01]  /*1ad0*/  @P0 MUFU.RCP R27, R2 ;  /* 0x00000002001b0308 */ /* 0x002e620000001000 */
[----:B------:R-:W-:Y:S01]  /*1ae0*/  IADD3 R29, R0, 0x160, RZ ;  /* 0x00000160001d7810 */ /* 0x000fe20007ffe0ff */
[----:B------:R-:W-:-:S03]  /*1af0*/  IMAD.MOV.U32 R25, RZ, RZ, 0x7fc00000 ;  /* 0x7fc00000ff197424 */ /* 0x000fc600078e00ff */
        /* <DEDUP_REMOVED lines=129> */
[----:B-1----:R-:W-:Y:S01]  /*2310*/  MOV R5, 0x7fc00000 ;  /* 0x7fc0000000057802 */ /* 0x002fe20000000f00 */
[----:B--2---:R-:W-:-:S05]  /*2320*/  @P0 FMUL.FTZ R5, R3, R2 ;  /* 0x0000000203050220 */ /* 0x004fca0000410000 */
[----:B------:R-:W-:Y:S01]  /*2330*/  STG.E desc[UR4][R60.64+0xf80], R5 ;  /* 0x000f80053c007986 */ /* 0x000fe2000c101904 */
[----:B------:R-:W-:Y:S05]  /*2340*/  EXIT ;  /* 0x000000000000794d */ /* 0x000fea0003800000 */
.L_x_4446:
        /* <DEDUP_REMOVED lines=11> */
.L_x_11855:


//--------------------- .text._ZN43_GLOBAL__N__9ae7fba5_10_SoftMax_cu_9f978f6320softmax_warp_forwardIfffLi9ELb0ELb0EEEvPT0_PKT_iiiPKbib --------------------------
	.section	.text._ZN43_GLOBAL__N__9ae7fba5_10_SoftMax_cu_9f978f6320softmax_warp_forwardIfffLi9ELb0ELb0EEEvPT0_PKT_iiiPKbib,"ax",@progbits
	.align	128
.text._ZN43_GLOBAL__N__9ae7fba5_10_SoftMax_cu_9f978f6320softmax_warp_forwardIfffLi9ELb0ELb0EEEvPT0_PKT_iiiPKbib:
        .type           _ZN43_GLOBAL__N__9ae7fba5_10_SoftMax_cu_9f978f6320softmax_warp_forwardIfffLi9ELb0ELb0EEEvPT0_PKT_iiiPKbib,@function
        .size           _ZN43_GLOBAL__N__9ae7fba5_10_SoftMax_cu_9f978f6320softmax_warp_forwardIfffLi9ELb0ELb0EEEvPT0_PKT_iiiPKbib,(.L_x_11856 - _ZN43_GLOBAL__N__9ae7fba5_10_SoftMax_cu_9f978f6320softmax_warp_forwardIfffLi9ELb0ELb0EEEvPT0_PKT_iiiPKbib)
        .other          _ZN43_GLOBAL__N__9ae7fba5_10_SoftMax_cu_9f978f6320softmax_warp_forwardIfffLi9ELb0ELb0EEEvPT0_PKT_iiiPKbib,@"STO_CUDA_ENTRY STV_DEFAULT"
_ZN43_GLOBAL__N__9ae7fba5_10_SoftMax_cu_9f978f6320softmax_warp_forwardIfffLi9ELb0ELb0EEEvPT0_PKT_iiiPKbib:
[----:B------:R-:W-:Y:S01]  /*0000*/  LDC R1, c[0x0][0x28] ;  /* 0x00000a00ff017b82 */ /* 0x000fe20000000800 */
[----:B------:R-:W0:Y:S07]  /*0010*/  S2R R0, SR_TID.Y ;  /* 0x0000000000007919 */ /* 0x000e2e0000002200 */
[----:B------:R-:W0:Y:S01]  /*0020*/  S2UR UR4, SR_CTAID.X ;  /* 0x00000000000479c3 */ /* 0x000e220000002500 */
[----:B------:R-:W-:Y:S01]  /*0030*/  ULDC UR6, c[0x0][0x228] ;  /* 0x00008a0000067ab9 */ /* 0x000fe20000000800 */
[----:B------:R-:W-:Y:S01]  /*0040*/  MOV R16, 0xff800000 ;  /* 0xff80000000107802 */ /* 0x000fe20000000f00 */
[----:B------:R-:W1:Y:S01]  /*0050*/  S2R R18, SR_TID.X ;  /* 0x0000000000127919 */ /* 0x000e620000002100 */
[----:B------:R-:W-:-:S04]  /*0060*/  IMAD.MOV.U32 R17, RZ, RZ, -0x800000 ;  /* 0xff800000ff117424 */ /* 0x000fc800078e00ff */
[----:B------:R-:W0:Y:S08]  /*0070*/  LDC R5, c[0x0][0x4] ;  /* 0x00000100ff057b82 */ /* 0x000e300000000800 */
[----:B------:R-:W2:Y:S01]  /*0080*/  LDC.64 R2, c[0x0][0x218] ;  /* 0x00008600ff027b82 */ /* 0x000ea20000000a00 */
[----:B0-----:R-:W-:Y:S01]  /*0090*/  IMAD R5, R5, UR4, R0 ;  /* 0x0000000405057c24 */ /* 0x001fe2000f8e0200 */
[----:B------:R-:W-:Y:S01]  /*00a0*/  ULDC.64 UR4, c[0x0][0x220] ;  /* 0x0000880000047ab9 */ /* 0x000fe20000000a00 */
[----:B-1----:R-:W-:-:S03]  /*00b0*/  VIADD R11, R18, 0x20 ;  /* 0x00000020120b7836 */ /* 0x002fc60000000000 */
[C---:B------:R-:W-:Y:S01]  /*00c0*/  IADD3 R32, -R5.reuse, UR4, RZ ;  /* 0x0000000405207c10 */ /* 0x040fe2000fffe1ff */
[----:B------:R-:W-:Y:S02]  /*00d0*/  VIADD R13, R18, 0x40 ;  /* 0x00000040120d7836 */ /* 0x000fe40000000000 */
[----:B------:R-:W-:Y:S01]  /*00e0*/  IMAD R12, R5, UR5, R18 ;  /* 0x00000005050c7c24 */ /* 0x000fe2000f8e0212 */
[----:B------:R-:W-:Y:S01]  /*00f0*/  ISETP.GT.AND P0, PT, R32, RZ, PT ;  /* 0x000000ff2000720c */ /* 0x000fe20003f04270 */
[----:B------:R-:W-:Y:S01]  /*0100*/  ULDC.64 UR4, c[0x0][0x208] ;  /* 0x0000820000047ab9 */ /* 0x000fe20000000a00 */
[----:B------:R-:W-:Y:S02]  /*0110*/  VIADD R14, R18, 0x60 ;  /* 0x00000060120e7836 */ /* 0x000fe40000000000 */
[----:B------:R-:W-:Y:S01]  /*0120*/  SEL R25, RZ, UR6, !P0 ;  /* 0x00000006ff197c07 */ /* 0x000fe2000c000000 */
[----:B--2---:R-:W-:-:S03]  /*0130*/  IMAD.WIDE R2, R12, 0x4, R2 ;  /* 0x000000040c027825 */ /* 0x004fc600078e0202 */
[CC--:B------:R-:W-:Y:S02]  /*0140*/  ISETP.GE.AND P1, PT, R18.reuse, R25.reuse, PT ;  /* 0x000000191200720c */ /* 0x0c0fe40003f26270 */
        /* <DEDUP_REMOVED lines=56> */
[----:B------:R0:W5:Y:S01]  /*04d0*/  @!P1 LDG.E R25, desc[UR4][R2.64+0x780] ;  /* 0x0007800402199981 */ /* 0x000162000c1e1900 */
        /* <DEDUP_REMOVED lines=51> */
[----:B------:R-:W-:Y:S01]  /*0810*/  FMUL.FTZ R17, R17, 1.4426950216293334961 ;  /* 0x3fb8aa3b11117820 */ /* 0x000fe20000410000 */
[----:B------:R-:W-:Y:S01]  /*0820*/  FMUL.FTZ R16, R26, 1.4426950216293334961 ;  /* 0x3fb8aa3b1a107820 */ /* 0x000fe20000410000 */
[C---:B------:R-:W-:Y:S01]  /*0830*/  FADD.FTZ R37, -R28.reuse, R37 ;  /* 0x000000251c257221 */ /* 0x040fe20000010100 */
[----:B------:R-:W-:Y:S01]  /*0840*/  FMUL.FTZ R36, R33, 1.4426950216293334961 ;  /* 0x3fb8aa3b21247820 */ /* 0x000fe20000410000 */
[C---:B------:R-:W-:Y:S01]  /*0850*/  FADD.FTZ R33, -R28.reuse, R31 ;  /* 0x0000001f1c217221 */ /* 0x040fe20000010100 */
[----:B------:R-:W0:Y:S01]  /*0860*/  MUFU.EX2 R2, R2 ;  /* 0x0000000200027308 */ /* 0x000e220000000800 */
[----:B------:R-:W-:Y:S01]  /*0870*/  FMUL.FTZ R26, R37, 1.4426950216293334961 ;  /* 0x3fb8aa3b251a7820 */ /* 0x000fe20000410000 */
[C---:B------:R-:W-:Y:S01]  /*0880*/  FADD.FTZ R35, -R28.reuse, R35 ;  /* 0x000000231c237221 */ /* 0x040fe20000010100 */
[----:B------:R-:W-:Y:S01]  /*0890*/  FMUL.FTZ R37, R33, 1.4426950216293334961 ;  /* 0x3fb8aa3b21257820 */ /* 0x000fe20000410000 */
[C---:B------:R-:W-:Y:S01]  /*08a0*/  FADD.FTZ R33, -R28.reuse, R19 ;  /* 0x000000131c217221 */ /* 0x040fe20000010100 */
[C---:B------:R-:W-:Y:S01]  /*08b0*/  FADD.FTZ R3, -R28.reuse, R27 ;  /* 0x0000001b1c037221 */ /* 0x040fe20000010100 */
[----:B------:R-:W-:Y:S01]  /*08c0*/  FMUL.FTZ R35, R35, 1.4426950216293334961 ;  /* 0x3fb8aa3b23237820 */ /* 0x000fe20000410000 */
[C---:B------:R-:W-:Y:S01]  /*08d0*/  FADD.FTZ R30, -R28.reuse, R29 ;  /* 0x0000001d1c1e7221 */ /* 0x040fe20000010100 */
[----:B------:R-:W1:Y:S01]  /*08e0*/  MUFU.EX2 R17, R17 ;  /* 0x0000001100117308 */ /* 0x000e620000000800 */
[----:B------:R-:W-:Y:S01]  /*08f0*/  FMUL.FTZ R3, R3, 1.4426950216293334961 ;  /* 0x3fb8aa3b03037820 */ /* 0x000fe20000410000 */
[----:B------:R-:W-:Y:S01]  /*0900*/  FADD.FTZ R34, -R28, R20 ;  /* 0x000000141c227221 */ /* 0x000fe20000010100 */
[----:B------:R-:W-:Y:S01]  /*0910*/  FMUL.FTZ R30, R30, 1.4426950216293334961 ;  /* 0x3fb8aa3b1e1e7820 */ /* 0x000fe20000410000 */
[C---:B------:R-:W-:Y:S01]  /*0920*/  FADD.FTZ R23, -R28.reuse, R23 ;  /* 0x000000171c177221 */ /* 0x040fe20000010100 */
[C---:B------:R-:W-:Y:S01]  /*0930*/  FADD.FTZ R24, -R28.reuse, R24 ;  /* 0x000000181c187221 */ /* 0x040fe20000010100 */
[----:B------:R-:W-:-:S02]  /*0940*/  FADD.FTZ R25, -R28, R25 ;  /* 0x000000191c197221 */ /* 0x000fc40000010100 */
[----:B------:R-:W2:Y:S01]  /*0950*/  MUFU.EX2 R16, R16 ;  /* 0x0000001000107308 */ /* 0x000ea20000000800 */
[----:B------:R-:W-:Y:S01]  /*0960*/  FMUL.FTZ R23, R23, 1.4426950216293334961 ;  /* 0x3fb8aa3b17177820 */ /* 0x000fe20000410000 */
[----:B------:R-:W-:Y:S01]  /*0970*/  FMUL.FTZ R24, R24, 1.4426950216293334961 ;  /* 0x3fb8aa3b18187820 */ /* 0x000fe20000410000 */
[----:B------:R-:W-:-:S05]  /*0980*/  FMUL.FTZ R25, R25, 1.4426950216293334961 ;  /* 0x3fb8aa3b19197820 */ /* 0x000fca0000410000 */
[----:B------:R-:W3:Y:S08]  /*0990*/  MUFU.EX2 R26, R26 ;  /* 0x0000001a001a7308 */ /* 0x000ef00000000800 */
[----:B------:R4:W-:Y:S08]  /*09a0*/  MUFU.EX2 R31, R36 ;  /* 0x00000024001f7308 */ /* 0x0009f00000000800 */
[----:B------:R1:W5:Y:S01]  /*09b0*/  MUFU.EX2 R27, R35 ;  /* 0x00000023001b7308 */ /* 0x0003620000000800 */
[----:B----4-:R-:W-:Y:S01]  /*09c0*/  FMUL.FTZ R36, R33, 1.4426950216293334961 ;  /* 0x3fb8aa3b21247820 */ /* 0x010fe20000410000 */
[----:B------:R-:W-:Y:S01]  /*09d0*/  FADD.FTZ R33, -R28, R22 ;  /* 0x000000161c217221 */ /* 0x000fe20000010100 */
[----:B0-----:R-:W-:-:S03]  /*09e0*/  FADD.FTZ R22, RZ, R2 ;  /* 0x00000002ff167221 */ /* 0x001fc60000010000 */
[----:B------:R-:W-:Y:S02]  /*09f0*/  FMUL.FTZ R33, R33, 1.4426950216293334961 ;  /* 0x3fb8aa3b21217820 */ /* 0x000fe40000410000 */
[----:B------:R0:W4:Y:S01]  /*0a00*/  MUFU.EX2 R29, R3 ;  /* 0x00000003001d7308 */ /* 0x0001220000000800 */
[----:B-1----:R-:W-:-:S04]  /*0a10*/  FADD.FTZ R35, R22, R17 ;  /* 0x0000001116237221 */ /* 0x002fc80000010000 */
[----:B--2---:R-:W-:-:S03]  /*0a20*/  FADD.FTZ R35, R35, R16 ;  /* 0x0000001023237221 */ /* 0x004fc60000010000 */
[----:B------:R-:W1:Y:S01]  /*0a30*/  MUFU.EX2 R30, R30 ;  /* 0x0000001e001e7308 */ /* 0x000e620000000800 */
[----:B0-----:R-:W-:Y:S01]  /*0a40*/  FADD.FTZ R3, -R28, R21 ;  /* 0x000000151c037221 */ /* 0x001fe20000010100 */
[----:B---3--:R-:W-:Y:S01]  /*0a50*/  FADD.FTZ R28, R35, R26 ;  /* 0x0000001a231c7221 */ /* 0x008fe20000010000 */
[----:B------:R-:W-:Y:S02]  /*0a60*/  FMUL.FTZ R21, R34, 1.4426950216293334961 ;  /* 0x3fb8aa3b22157820 */ /* 0x000fe40000410000 */
[----:B------:R-:W-:Y:S01]  /*0a70*/  FMUL.FTZ R22, R3, 1.4426950216293334961 ;  /* 0x3fb8aa3b03167820 */ /* 0x000fe20000410000 */
[----:B-----5:R-:W-:Y:S02]  /*0a80*/  FADD.FTZ R34, R28, R27 ;  /* 0x0000001b1c227221 */ /* 0x020fe40000010000 */
[----:B------:R-:W0:Y:S02]  /*0a90*/  MUFU.EX2 R19, R37 ;  /* 0x0000002500137308 */ /* 0x000e240000000800 */
[----:B----4-:R-:W-:-:S06]  /*0aa0*/  FADD.FTZ R3, R34, R29 ;  /* 0x0000001d22037221 */ /* 0x010fcc0000010000 */
[----:B------:R-:W2:Y:S01]  /*0ab0*/  MUFU.EX2 R20, R36 ;  /* 0x0000002400147308 */ /* 0x000ea20000000800 */
[----:B-1----:R-:W-:-:S04]  /*0ac0*/  FADD.FTZ R34, R3, R30 ;  /* 0x0000001e03227221 */ /* 0x002fc80000010000 */
[----:B------:R-:W-:-:S03]  /*0ad0*/  FADD.FTZ R34, R34, R31 ;  /* 0x0000001f22227221 */ /* 0x000fc60000010000 */
[----:B------:R-:W1:Y:S01]  /*0ae0*/  MUFU.EX2 R21, R21 ;  /* 0x0000001500157308 */ /* 0x000e620000000800 */
[----:B0-----:R-:W-:-:S07]  /*0af0*/  FADD.FTZ R3, R34, R19 ;  /* 0x0000001322037221 */ /* 0x001fce0000010000 */
[----:B------:R-:W0:Y:S01]  /*0b00*/  MUFU.EX2 R22, R22 ;  /* 0x0000001600167308 */ /* 0x000e220000000800 */
[----:B--2---:R-:W-:-:S07]  /*0b10*/  FADD.FTZ R34, R3, R20 ;  /* 0x0000001403227221 */ /* 0x004fce0000010000 */
[----:B------:R-:W2:Y:S01]  /*0b20*/  MUFU.EX2 R28, R33 ;  /* 0x00000021001c7308 */ /* 0x000ea20000000800 */
[----:B-1----:R-:W-:-:S07]  /*0b30*/  FADD.FTZ R3, R34, R21 ;  /* 0x0000001522037221 */ /* 0x002fce0000010000 */
[----:B------:R-:W1:Y:S01]  /*0b40*/  MUFU.EX2 R23, R23 ;  /* 0x0000001700177308 */ /* 0x000e620000000800 */
[----:B0-----:R-:W-:-:S07]  /*0b50*/  FADD.FTZ R3, R3, R22 ;  /* 0x0000001603037221 */ /* 0x001fce0000010000 */
[----:B------:R-:W0:Y:S01]  /*0b60*/  MUFU.EX2 R24, R24 ;  /* 0x0000001800187308 */ /* 0x000e220000000800 */
[----:B--2---:R-:W-:-:S07]  /*0b70*/  FADD.FTZ R34, R3, R28 ;  /* 0x0000001c03227221 */ /* 0x004fce0000010000 */
[----:B------:R-:W2:Y:S01]  /*0b80*/  MUFU.EX2 R25, R25 ;  /* 0x0000001900197308 */ /* 0x000ea20000000800 */
[----:B-1----:R-:W-:-:S04]  /*0b90*/  FADD.FTZ R3, R34, R23 ;  /* 0x0000001722037221 */ /* 0x002fc80000010000 */
[----:B0-----:R-:W-:-:S04]  /*0ba0*/  FADD.FTZ R34, R3, R24 ;  /* 0x0000001803227221 */ /* 0x001fc80000010000 */
[----:B--2---:R-:W-:-:S05]  /*0bb0*/  FADD.FTZ R34, R34, R25 ;  /* 0x0000001922227221 */ /* 0x004fca0000010000 */
        /* <DEDUP_REMOVED lines=42> */
[----:B------:R-:W3:Y:S01]  /*0e60*/  S2R R14, SR_TID.X ;  /* 0x00000000000e7919 */ /* 0x000ee20000002100 */
[----:B------:R-:W4:Y:S01]  /*0e70*/  @P0 MUFU.RCP R12, R18 ;  /* 0x00000012000c0308 */ /* 0x000f220000001000 */
[----:B--2---:R-:W-:Y:S01]  /*0e80*/  MOV R11, 0x7fc00000 ;  /* 0x7fc00000000b7802 */ /* 0x004fe20000000f00 */
[----:B----4-:R-:W-:-:S05]  /*0e90*/  @P0 FMUL.FTZ R11, R27, R12 ;  /* 0x0000000c1b0b0220 */ /* 0x010fca0000410000 */
[----:B------:R2:W-:Y:S01]  /*0ea0*/  STG.E desc[UR4][R2.64+0x200], R11 ;  /* 0x0002000b02007986 */ /* 0x0005e2000c101904 */
[----:B---3--:R-:W-:-:S05]  /*0eb0*/  VIADD R13, R14, 0xa0 ;  /* 0x000000a00e0d7836 */ /* 0x008fca0000000000 */
[----:B------:R-:W-:-:S13]  /*0ec0*/  ISETP.GE.AND P1, PT, R13, UR6, PT ;  /* 0x000000060d007c0c */ /* 0x000fda000bf26270 */
[----:B--2---:R-:W-:Y:S05]  /*0ed0*/  @P1 EXIT ;  /* 0x000000000000194d */ /* 0x004fea0003800000 */
        /* <DEDUP_REMOVED lines=56> */
[----:B--2---:R-:W2:Y:S01]  /*1260*/  @P0 MUFU.RCP R7, R18 ;  /* 0x0000001200070308 */ /* 0x004ea20000001000 */
[----:B------:R-:W-:Y:S01]  /*1270*/  ISETP.GE.AND P1, PT, R0, UR6, PT ;  /* 0x0000000600007c0c */ /* 0x000fe2000bf26270 */
        /* <DEDUP_REMOVED lines=9> */
.L_x_4447:
        /* <DEDUP_REMOVED lines=15> */
.L_x_11856:


//--------------------- .text._ZN43_GLOBAL__N__9ae7fba5_10_SoftMax_cu_9f978f6320softmax_warp_forwardIfffLi8ELb0ELb0EEEvPT0_PKT_iiiPKbib --------------------------
	.section	.text._ZN43_GLOBAL__N__9ae7fba5_10_SoftMax_cu_9f978f6320softmax_warp_forwardIfffLi8ELb0ELb0EEEvPT0_PKT_iiiPKbib,"ax",@progbits
	.align	128
.text._ZN43_GLOBAL__N__9ae7fba5_10_SoftMax_cu_9f978f6320softmax_warp_forwardIfffLi8ELb0ELb0EEEvPT0_PKT_iiiPKbib:
        .type           _ZN43_GLOBAL__N__9ae7fba5_10_SoftMax_cu_9f978f6320softmax_warp_forwardIfffLi8ELb0ELb0EEEvPT0_PKT_iiiPKbib,@function
        .size           _ZN43_GLOBAL__N__9ae7fba5_10_SoftMax_cu_9f978f6320softmax_warp_forwardIfffLi8ELb0ELb0EEEvPT0_PKT_iiiPKbib,(.L_x_11857 - _ZN43_GLOBAL__N__9ae7fba5_10_SoftMax_cu_9f978f6320softmax_warp_forwardIfffLi8ELb0ELb0EEEvPT0_PKT_iiiPKbib)
        .other          _ZN43_GLOBAL__N__9ae7fba5_10_SoftMax_cu_9f978f6320softmax_warp_forwardIfffLi8ELb0ELb0EEEvPT0_PKT_iiiPKbib,@"STO_CUDA_ENTRY STV_DEFAULT"
_ZN43_GLOBAL__N__9ae7fba5_10_SoftMax_cu_9f978f6320softmax_warp_forwardIfffLi8ELb0ELb0EEEvPT0_PKT_iiiPKbib:
        /* <DEDUP_REMOVED lines=31> */
[C---:B------:R-:W-:Y:S01]  /*01f0*/  IADD3 R5, R12.reuse, 0xa0, RZ ;  /* 0x000000a00c057810 */ /* 0x040fe20007ffe0ff */
        /* <DEDUP_REMOVED lines=11> */
[----:B------:R-:W-:-:S05]  /*02b0*/  MOV R13, 0xff800000 ;  /* 0xff800000000d7802 */ /* 0x000fca0000000f00 */
        /* <DEDUP_REMOVED lines=39> */
[----:B------:R-:W-:Y:S01]  /*0530*/  FMUL.FTZ R23, R23, 1.4426950216293334961 ;  /* 0x3fb8aa3b17177820 */ /* 0x000fe20000410000 */
[----:B------:R0:W1:Y:S01]  /*0540*/  MUFU.EX2 R17, R20 ;  /* 0x0000001400117308 */ /* 0x0000620000000800 */
[----:B------:R-:W-:-:S04]  /*0550*/  FADD.FTZ R24, -R2, R16 ;  /* 0x0000001002187221 */ /* 0x000fc80000010100 */
[----:B------:R-:W-:-:S03]  /*0560*/  FMUL.FTZ R24, R24, 1.4426950216293334961 ;  /* 0x3fb8aa3b18187820 */ /* 0x000fc60000410000 */
[----:B------:R2:W3:Y:S01]  /*0570*/  MUFU.EX2 R19, R3 ;  /* 0x0000000300137308 */ /* 0x0004e20000000800 */
[----:B0-----:R-:W-:-:S04]  /*0580*/  FADD.FTZ R20, -R2, R14 ;  /* 0x0000000e02147221 */ /* 0x001fc80000010100 */
[----:B------:R-:W-:-:S03]  /*0590*/  FMUL.FTZ R25, R20, 1.4426950216293334961 ;  /* 0x3fb8aa3b14197820 */ /* 0x000fc60000410000 */
[----:B------:R-:W0:Y:S01]  /*05a0*/  MUFU.EX2 R18, R22 ;  /* 0x0000001600127308 */ /* 0x000e220000000800 */
[C---:B--2---:R-:W-:Y:S01]  /*05b0*/  FADD.FTZ R3, -R2.reuse, R15 ;  /* 0x0000000f02037221 */ /* 0x044fe20000010100 */
[----:B-1----:R-:W-:Y:S01]  /*05c0*/  FADD.FTZ R20, RZ, R17 ;  /* 0x00000011ff147221 */ /* 0x002fe20000010000 */
[----:B------:R-:W-:Y:S02]  /*05d0*/  FADD.FTZ R2, -R2, R13 ;  /* 0x0000000d02027221 */ /* 0x000fe40000010100 */
[----:B------:R-:W-:-:S03]  /*05e0*/  FMUL.FTZ R26, R3, 1.4426950216293334961 ;  /* 0x3fb8aa3b031a7820 */ /* 0x000fc60000410000 */
[----:B------:R-:W1:Y:S01]  /*05f0*/  MUFU.EX2 R16, R23 ;  /* 0x0000001700107308 */ /* 0x000e620000000800 */
[----:B---3--:R-:W-:Y:S01]  /*0600*/  FADD.FTZ R3, R20, R19 ;  /* 0x0000001314037221 */ /* 0x008fe20000010000 */
[----:B------:R-:W-:-:S06]  /*0610*/  FMUL.FTZ R20, R2, 1.4426950216293334961 ;  /* 0x3fb8aa3b02147820 */ /* 0x000fcc0000410000 */
[----:B------:R-:W2:Y:S01]  /*0620*/  MUFU.EX2 R14, R24 ;  /* 0x00000018000e7308 */ /* 0x000ea20000000800 */
[----:B0-----:R-:W-:-:S07]  /*0630*/  FADD.FTZ R3, R3, R18 ;  /* 0x0000001203037221 */ /* 0x001fce0000010000 */
[----:B------:R-:W0:Y:S01]  /*0640*/  MUFU.EX2 R15, R25 ;  /* 0x00000019000f7308 */ /* 0x000e220000000800 */
[----:B-1----:R-:W-:-:S07]  /*0650*/  FADD.FTZ R3, R3, R16 ;  /* 0x0000001003037221 */ /* 0x002fce0000010000 */
[----:B------:R-:W1:Y:S01]  /*0660*/  MUFU.EX2 R13, R26 ;  /* 0x0000001a000d7308 */ /* 0x000e620000000800 */
[----:B--2---:R-:W-:-:S07]  /*0670*/  FADD.FTZ R2, R3, R14 ;  /* 0x0000000e03027221 */ /* 0x004fce0000010000 */
[----:B------:R-:W2:Y:S01]  /*0680*/  MUFU.EX2 R20, R20 ;  /* 0x0000001400147308 */ /* 0x000ea20000000800 */
[----:B0-----:R-:W-:-:S04]  /*0690*/  FADD.FTZ R2, R2, R15 ;  /* 0x0000000f02027221 */ /* 0x001fc80000010000 */
[----:B-1----:R-:W-:-:S04]  /*06a0*/  FADD.FTZ R3, R2, R13 ;  /* 0x0000000d02037221 */ /* 0x002fc80000010000 */
        /* <DEDUP_REMOVED lines=57> */
[----:B---3--:R-:W-:Y:S02]  /*0a40*/  IMAD.MOV.U32 R5, RZ, RZ, 0x7fc00000 ;  /* 0x7fc00000ff057424 */ /* 0x008fe400078e00ff */
[----:B----4-:R-:W-:-:S05]  /*0a50*/  @P0 FMUL.FTZ R5, R13, R4 ;  /* 0x000000040d050220 */ /* 0x010fca0000410000 */
[----:B------:R3:W-:Y:S05]  /*0a60*/  STG.E desc[UR4][R2.64+0x300], R5 ;  /* 0x0003000502007986 */ /* 0x0007ea000c101904 */
[----:B------:R-:W-:Y:S05]  /*0a70*/  @P1 EXIT ;  /* 0x000000000000194d */ /* 0x000fea0003800000 */
[----:B--2---:R-:W2:Y:S01]  /*0a80*/  @P0 MUFU.RCP R7, R12 ;  /* 0x0000000c00070308 */ /* 0x004ea20000001000 */
[----:B---3--:R-:W-:Y:S01]  /*0a90*/  MOV R5, 0x7fc00000 ;  /* 0x7fc0000000057802 */ /* 0x008fe20000000f00 */
[----:B--2---:R-:W-:-:S05]  /*0aa0*/  @P0 FMUL.FTZ R5, R20, R7 ;  /* 0x0000000714050220 */ /* 0x004fca0000410000 */
[----:B------:R-:W-:Y:S01]  /*0ab0*/  STG.E desc[UR4][R2.64+0x380], R5 ;  /* 0x0003800502007986 */ /* 0x000fe2000c101904 */
[----:B------:R-:W-:Y:S05]  /*0ac0*/  EXIT ;  /* 0x000000000000794d */ /* 0x000fea0003800000 */
.L_x_4448:
        /* <DEDUP_REMOVED lines=11> */
.L_x_11857:


//--------------------- .text._ZN43_GLOBAL__N__9ae7fba5_10_SoftMax_cu_9f978f6320softmax_warp_forwardIfffLi7ELb0ELb0EEEvPT0_PKT_iiiPKbib --------------------------
	.section	.text._ZN43_GLOBAL__N__9ae7fba5_10_SoftMax_cu_9f978f6320softmax_warp_forwardIfffLi7ELb0ELb0EEEvPT0_PKT_iiiPKbib,"ax",@progbits
	.align	128
.text._ZN43_GLOBAL__N__9ae7fba5_10_SoftMax_cu_9f978f6320softmax_warp_forwardIfffLi7ELb0ELb0EEEvPT0_PKT_iiiPKbib:
        .type           _ZN43_GLOBAL__N__9ae7fba5_10_SoftMax_cu_9f978f6320softmax_warp_forwardIfffLi7ELb0ELb0EEEvPT0_PKT_iiiPKbib,@function
        .size           _ZN43_GLOBAL__N__9ae7fba5_10_SoftMax_cu_9f978f6320softmax_warp_forwardIfffLi7ELb0ELb0EEEvPT0_PKT_iiiPKbib,(.L_x_11858 - _ZN43_GLOBAL__N__9ae7fba5_10_SoftMax_cu_9f978f6320softmax_warp_forwardIfffLi7ELb0ELb0EEEvPT0_PKT_iiiPKbib)
        .other          _ZN43_GLOBAL__N__9ae7fba5_10_SoftMax_cu_9f978f6320softmax_warp_forwardIfffLi7ELb0ELb0EEEvPT0_PKT_iiiPKbib,@"STO_CUDA_ENTRY STV_DEFAULT"
_ZN43_GLOBAL__N__9ae7fba5_10_SoftMax_cu_9f978f6320softmax_warp_forwardIfffLi7ELb0ELb0EEEvPT0_PKT_iiiPKbib:
[----:B------:R-:W-:Y:S01]  /*0000*/  LDC R1, c[0x0][0x28] ;  /* 0x00000a00ff017b82 */ /* 0x000fe20000000800 */
[----:B------:R-:W0:Y:S07]  /*0010*/  S2R R10, SR_TID.Y ;  /* 0x00000000000a7919 */ /* 0x000e2e0000002200 */
[----:B------:R-:W0:Y:S01]  /*0020*/  S2UR UR6, SR_CTAID.X ;  /* 0x00000000000679c3 */ /* 0x000e220000002500 */
[----:B------:R-:W-:Y:S01]  /*0030*/  IMAD.MOV.U32 R20, RZ, RZ, -0x800000 ;  /* 0xff800000ff147424 */ /* 0x000fe200078e00ff */
[----:B------:R-:W-:Y:S01]  /*0040*/  ULDC.64 UR4, c[0x0][0x208] ;  /* 0x0000820000047ab9 */ /* 0x000fe20000000a00 */
[----:B------:R-:W1:Y:S01]  /*0050*/  S2R R16, SR_TID.X ;  /* 0x0000000000107919 */ /* 0x000e620000002100 */
[----:B------:R-:W-:Y:S01]  /*0060*/  IMAD.MOV.U32 R23, RZ, RZ, -0x800000 ;  /* 0xff800000ff177424 */ /* 0x000fe200078e00ff */
[----:B------:R-:W-:-:S03]  /*0070*/  MOV R24, 0xff800000 ;  /* 0xff80000000187802 */ /* 0x000fc60000000f00 */
[----:B------:R-:W0:Y:S08]  /*0080*/  LDC R5, c[0x0][0x4] ;  /* 0x00000100ff057b82 */ /* 0x000e300000000800 */
[----:B------:R-:W2:Y:S08]  /*0090*/  LDC.64 R2, c[0x0][0x220] ;  /* 0x00008800ff027b82 */ /* 0x000eb00000000a00 */
[----:B------:R-:W3:Y:S08]  /*00a0*/  LDC R11, c[0x0][0x228] ;  /* 0x00008a00ff0b7b82 */ /* 0x000ef00000000800 */
[----:B------:R-:W4:Y:S01]  /*00b0*/  LDC.64 R6, c[0x0][0x218] ;  /* 0x00008600ff067b82 */ /* 0x000f220000000a00 */
[----:B0-----:R-:W-:Y:S01]  /*00c0*/  IMAD R0, R5, UR6, R10 ;  /* 0x0000000605007c24 */ /* 0x001fe2000f8e020a */
[----:B------:R-:W-:Y:S01]  /*00d0*/  ULDC.64 UR8, c[0x0][0x218] ;  /* 0x0000860000087ab9 */ /* 0x000fe20000000a00 */
[----:B-1----:R-:W-:-:S02]  /*00e0*/  VIADD R9, R16, 0x20 ;  /* 0x0000002010097836 */ /* 0x002fc40000000000 */
[----:B------:R-:W-:Y:S02]  /*00f0*/  IMAD.SHL.U32 R13, R0, 0x2, RZ ;  /* 0x00000002000d7824 */ /* 0x000fe400078e00ff */
[----:B------:R-:W-:Y:S02]  /*0100*/  VIADD R8, R16, 0x40 ;  /* 0x0000004010087836 */ /* 0x000fe40000000000 */
[----:B--2---:R-:W-:Y:S02]  /*0110*/  IMAD.IADD R15, R2, 0x1, -R13 ;  /* 0x00000001020f7824 */ /* 0x004fe400078e0a0d */
[----:B------:R-:W-:Y:S02]  /*0120*/  IMAD R13, R13, R3, R16 ;  /* 0x000000030d0d7224 */ /* 0x000fe400078e0210 */
[----:B------:R-:W-:Y:S01]  /*0130*/  VIADD R0, R16, 0x60 ;  /* 0x0000006010007836 */ /* 0x000fe20000000000 */
[C---:B------:R-:W-:Y:S02]  /*0140*/  ISETP.GT.AND P0, PT, R15.reuse, RZ, PT ;  /* 0x000000ff0f00720c */ /* 0x040fe40003f04270 */
[----:B------:R-:W-:-:S02]  /*0150*/  VIMNMX R15, R15, 0x2, PT ;  /* 0x000000020f0f7848 */ /* 0x000fc40003fe0100 */
[----:B---3--:R-:W-:-:S04]  /*0160*/  SEL R5, R11, RZ, P0 ;  /* 0x000000ff0b057207 */ /* 0x008fc80000000000 */
[-C--:B------:R-:W-:Y:S02]  /*0170*/  ISETP.GE.AND P2, PT, R16, R5.reuse, PT ;  /* 0x000000051000720c */ /* 0x080fe40003f46270 */
[-C--:B------:R-:W-:Y:S01]  /*0180*/  ISETP.GE.AND P3, PT, R9, R5.reuse, PT ;  /* 0x000000050900720c */ /* 0x080fe20003f66270 */
[----:B----4-:R-:W-:Y:S01]  /*0190*/  IMAD.WIDE R6, R13, 0x4, R6 ;  /* 0x000000040d067825 */ /* 0x010fe200078e0206 */
[-C--:B------:R-:W-:Y:S02]  /*01a0*/  ISETP.GE.AND P1, PT, R8, R5.reuse, PT ;  /* 0x000000050800720c */ /* 0x080fe40003f26270 */
[----:B------:R-:W-:-:S07]  /*01b0*/  ISETP.GE.AND P0, PT, R0, R5, PT ;  /* 0x000000050000720c */ /* 0x000fce0003f06270 */
[----:B------:R-:W2:Y:S01]  /*01c0*/  @!P2 LDG.E R20, desc[UR4][R6.64] ;  /* 0x000000040614a981 */ /* 0x000ea2000c1e1900 */
[----:B------:R-:W-:-:S03]  /*01d0*/  ISETP.GT.AND P2, PT, R15, 0x1, PT ;  /* 0x000000010f00780c */ /* 0x000fc60003f44270 */
[----:B------:R-:W2:Y:S01]  /*01e0*/  @!P3 LDG.E R23, desc[UR4][R6.64+0x80] ;  /* 0x000080040617b981 */ /* 0x000ea2000c1e1900 */
[----:B------:R-:W-:Y:S01]  /*01f0*/  SEL R17, R11, RZ, P2 ;  /* 0x000000ff0b117207 */ /* 0x000fe20001000000 */
[----:B------:R-:W-:Y:S01]  /*0200*/  IMAD.MOV.U32 R21, RZ, RZ, -0x800000 ;  /* 0xff800000ff157424 */ /* 0x000fe200078e00ff */
[----:B------:R-:W-:Y:S01]  /*0210*/  SHF.R.S32.HI R14, RZ, 0x1f, R13 ;  /* 0x0000001fff0e7819 */ /* 0x000fe2000001140d */
[----:B------:R-:W3:Y:S01]  /*0220*/  @!P1 LDG.E R24, desc[UR4][R6.64+0x100] ;  /* 0x0001000406189981 */ /* 0x000ee2000c1e1900 */
[----:B------:R-:W-:Y:S02]  /*0230*/  IADD3 R12, P3, R13, R11, RZ ;  /* 0x0000000b0d0c7210 */ /* 0x000fe40007f7e0ff */
[-C--:B------:R-:W-:Y:S01]  /*0240*/  ISETP.GE.AND P1, PT, R16, R17.reuse, PT ;  /* 0x000000111000720c */ /* 0x080fe20003f26270 */
[----:B------:R0:W4:Y:S01]  /*0250*/  @!P0 LDG.E R21, desc[UR4][R6.64+0x180] ;  /* 0x0001800406158981 */ /* 0x000122000c1e1900 */
[----:B------:R-:W-:Y:S02]  /*0260*/  ISETP.GE.AND P2, PT, R9, R17, PT ;  /* 0x000000110900720c */ /* 0x000fe40003f46270 */
[----:B------:R-:W-:-:S02]  /*0270*/  LEA.HI.X.SX32 R3, R11, R14, 0x1, P3 ;  /* 0x0000000e0b037211 */ /* 0x000fc400018f0eff */
[----:B------:R-:W-:Y:S01]  /*0280*/  LEA R4, P3, R12, UR8, 0x2 ;  /* 0x000000080c047c11 */ /* 0x000fe2000f8610ff */
[----:B------:R-:W-:Y:S01]  /*0290*/  IMAD.MOV.U32 R22, RZ, RZ, -0x800000 ;  /* 0xff800000ff167424 */ /* 0x000fe200078e00ff */
[----:B------:R-:W-:Y:S01]  /*02a0*/  ISETP.GE.AND P0, PT, R8, R17, PT ;  /* 0x000000110800720c */ /* 0x000fe20003f06270 */
[----:B------:R-:W-:Y:S01]  /*02b0*/  IMAD.MOV.U32 R19, RZ, RZ, -0x800000 ;  /* 0xff800000ff137424 */ /* 0x000fe200078e00ff */
[----:B------:R-:W-:Y:S01]  /*02c0*/  LEA.HI.X R5, R12, UR9, R3, 0x2, P3 ;  /* 0x000000090c057c11 */ /* 0x000fe200098f1403 */
[----:B------:R-:W-:-:S04]  /*02d0*/  IMAD.MOV.U32 R18, RZ, RZ, -0x800000 ;  /* 0xff800000ff127424 */ /* 0x000fc800078e00ff */
[----:B------:R-:W5:Y:S01]  /*02e0*/  @!P1 LDG.E R22, desc[UR4][R4.64] ;  /* 0x0000000404169981 */ /* 0x000f62000c1e1900 */
[----:B------:R-:W-:-:S03]  /*02f0*/  ISETP.GE.AND P1, PT, R0, R17, PT ;  /* 0x000000110000720c */ /* 0x000fc60003f26270 */
[----:B------:R-:W5:Y:S01]  /*0300*/  @!P2 LDG.E R19, desc[UR4][R4.64+0x80] ;  /* 0x000080040413a981 */ /* 0x000f62000c1e1900 */
[----:B------:R-:W-:-:S03]  /*0310*/  MOV R17, 0xff800000 ;  /* 0xff80000000117802 */ /* 0x000fc60000000f00 */
[----:B------:R-:W5:Y:S06]  /*0320*/  @!P0 LDG.E R18, desc[UR4][R4.64+0x100] ;  /* 0x0001000404128981 */ /* 0x000f6c000c1e1900 */
[----:B------:R1:W5:Y:S01]  /*0330*/  @!P1 LDG.E R17, desc[UR4][R4.64+0x180] ;  /* 0x0001800404119981 */ /* 0x000362000c1e1900 */
[----:B--2---:R-:W-:-:S04]  /*0340*/  FSETP.GT.FTZ.AND P0, PT, R20, R23, PT ;  /* 0x000000171400720b */ /* 0x004fc80003f14000 */
[----:B0-----:R-:W-:-:S04]  /*0350*/  FSEL R7, R20, R23, P0 ;  /* 0x0000001714077208 */ /* 0x001fc80000000000 */
[----:B---3--:R-:W-:-:S04]  /*0360*/  FSETP.GT.FTZ.AND P0, PT, R7, R24, PT ;  /* 0x000000180700720b */ /* 0x008fc80003f14000 */
[----:B------:R-:W-:-:S04]  /*0370*/  FSEL R6, R7, R24, P0 ;  /* 0x0000001807067208 */ /* 0x000fc80000000000 */
[----:B----4-:R-:W-:-:S04]  /*0380*/  FSETP.GT.FTZ.AND P0, PT, R6, R21, PT ;  /* 0x000000150600720b */ /* 0x010fc80003f14000 */
[----:B------:R-:W-:Y:S02]  /*0390*/  FSEL R6, R6, R21, P0 ;  /* 0x0000001506067208 */ /* 0x000fe40000000000 */
[----:B-----5:R-:W-:-:S04]  /*03a0*/  FSETP.GT.FTZ.AND P0, PT, R22, R19, PT ;  /* 0x000000131600720b */ /* 0x020fc80003f14000 */
[----:B------:R-:W-:-:S04]  /*03b0*/  FSEL R7, R22, R19, P0 ;  /* 0x0000001316077208 */ /* 0x000fc80000000000 */
[----:B------:R-:W-:-:S04]  /*03c0*/  FSETP.GT.FTZ.AND P0, PT, R7, R18, PT ;  /* 0x000000120700720b */ /* 0x000fc80003f14000 */
[----:B-1----:R-:W-:-:S04]  /*03d0*/  FSEL R4, R7, R18, P0 ;  /* 0x0000001207047208 */ /* 0x002fc80000000000 */
        /* <DEDUP_REMOVED lines=32> */
[C---:B------:R-:W-:Y:S01]  /*05e0*/  FADD.FTZ R20, -R25.reuse, R20 ;  /* 0x0000001419147221 */ /* 0x040fe20000010100 */
[----:B------:R-:W-:-:S03]  /*05f0*/  FADD.FTZ R23, -R25, R23 ;  /* 0x0000001719177221 */ /* 0x000fc60000010100 */
[----:B------:R-:W-:Y:S01]  /*0600*/  FADD.FTZ R22, -R4, R22 ;  /* 0x0000001604167221 */ /* 0x000fe20000010100 */
[----:B------:R-:W-:Y:S01]  /*0610*/  FMUL.FTZ R6, R20, 1.4426950216293334961 ;  /* 0x3fb8aa3b14067820 */ /* 0x000fe20000410000 */
[----:B------:R-:W-:Y:S02]  /*0620*/  FADD.FTZ R24, -R25, R24 ;  /* 0x0000001819187221 */ /* 0x000fe40000010100 */
[----:B------:R-:W-:Y:S01]  /*0630*/  FMUL.FTZ R5, R22, 1.4426950216293334961 ;  /* 0x3fb8aa3b16057820 */ /* 0x000fe20000410000 */
[----:B------:R-:W-:Y:S01]  /*0640*/  FADD.FTZ R22, -R4, R19 ;  /* 0x0000001304167221 */ /* 0x000fe20000010100 */
[----:B------:R-:W-:Y:S01]  /*0650*/  FMUL.FTZ R7, R23, 1.4426950216293334961 ;  /* 0x3fb8aa3b17077820 */ /* 0x000fe20000410000 */
[----:B------:R-:W-:Y:S01]  /*0660*/  FMUL.FTZ R20, R24, 1.4426950216293334961 ;  /* 0x3fb8aa3b18147820 */ /* 0x000fe20000410000 */
[----:B------:R-:W0:Y:S01]  /*0670*/  MUFU.EX2 R6, R6 ;  /* 0x0000000600067308 */ /* 0x000e220000000800 */
[----:B------:R-:W-:Y:S01]  /*0680*/  FMUL.FTZ R24, R22, 1.4426950216293334961 ;  /* 0x3fb8aa3b16187820 */ /* 0x000fe20000410000 */
[C---:B------:R-:W-:Y:S01]  /*0690*/  FADD.FTZ R22, -R4.reuse, R18 ;  /* 0x0000001204167221 */ /* 0x040fe20000010100 */
        /* <DEDUP_REMOVED lines=61> */
[----:B--2---:R-:W0:Y:S01]  /*0a70*/  @P1 MUFU.RCP R13, R16 ;  /* 0x00000010000d1308 */ /* 0x004e220000001000 */
[----:B------:R-:W-:Y:S01]  /*0a80*/  IMAD.MOV.U32 R7, RZ, RZ, 0x7fc00000 ;  /* 0x7fc00000ff077424 */ /* 0x000fe200078e00ff */
        /* <DEDUP_REMOVED lines=8> */
.L_x_4450:
[----:B------:R-:W-:Y:S05]  /*0b10*/  BSYNC B0 ;  /* 0x0000000000007941 */ /* 0x000fea0003800000 */
.L_x_4449:
[----:B01234-:R-:W0:Y:S02]  /*0b20*/  LDC R5, c[0x0][0x4] ;  /* 0x00000100ff057b82 */ /* 0x01fe240000000800 */
[----:B0-----:R-:W-:-:S04]  /*0b30*/  IMAD R5, R5, UR6, R10 ;  /* 0x0000000605057c24 */ /* 0x001fc8000f8e020a */
[----:B------:R-:W-:-:S05]  /*0b40*/  IMAD R5, R5, -0x2, R2 ;  /* 0xfffffffe05057824 */ /* 0x000fca00078e0202 */
[----:B------:R-:W-:-:S13]  /*0b50*/  ISETP.GE.AND P1, PT, R5, 0x2, PT ;  /* 0x000000020500780c */ /* 0x000fda0003f26270 */
[----:B------:R-:W-:Y:S05]  /*0b60*/  @!P1 EXIT ;  /* 0x000000000000994d */ /* 0x000fea0003800000 */
[----:B------:R-:W-:Y:S05]  /*0b70*/  @P0 EXIT ;  /* 0x000000000000094d */ /* 0x000fea0003800000 */
[----:B------:R-:W-:Y:S01]  /*0b80*/  FSETP.NEU.FTZ.AND P0, PT, R15, RZ, PT ;  /* 0x000000ff0f00720b */ /* 0x000fe20003f1d000 */
[----:B------:R-:W-:Y:S01]  /*0b90*/  ULDC.64 UR6, c[0x0][0x210] ;  /* 0x0000840000067ab9 */ /* 0x000fe20000000a00 */
[----:B------:R-:W-:Y:S02]  /*0ba0*/  ISETP.GE.AND P2, PT, R9, R11, PT ;  /* 0x0000000b0900720c */ /* 0x000fe40003f46270 */
[C---:B------:R-:W-:Y:S02]  /*0bb0*/  LEA R2, P1, R12.reuse, UR6, 0x2 ;  /* 0x000000060c027c11 */ /* 0x040fe4000f8210ff */
[----:B------:R-:W-:Y:S02]  /*0bc0*/  MOV R5, 0x7fc00000 ;  /* 0x7fc0000000057802 */ /* 0x000fe40000000f00 */
        /* <DEDUP_REMOVED lines=22> */
.L_x_4451:
        /* <DEDUP_REMOVED lines=13> */
.L_x_11858:


//--------------------- .text._ZN43_GLOBAL__N__9ae7fba5_10_SoftMax_cu_9f978f6320softmax_warp_forwardIfffLi6ELb0ELb0EEEvPT0_PKT_iiiPKbib --------------------------
	.section	.text._ZN43_GLOBAL__N__9ae7fba5_10_SoftMax_cu_9f978f6320softmax_warp_forwardIfffLi6ELb0ELb0EEEvPT0_PKT_iiiPKbib,"ax",@progbits
	.align	128
.text._ZN43_GLOBAL__N__9ae7fba5_10_SoftMax_cu_9f978f6320softmax_warp_forwardIfffLi6ELb0ELb0EEEvPT0_PKT_iiiPKbib:
        .type           _ZN43_GLOBAL__N__9ae7fba5_10_SoftMax_cu_9f978f6320softmax_warp_forwardIfffLi6ELb0ELb0EEEvPT0_PKT_iiiPKbib,@function
        .size           _ZN43_GLOBAL__N__9ae7fba5_10_SoftMax_cu_9f978f6320softmax_warp_forwardIfffLi6ELb0ELb0EEEvPT0_PKT_iiiPKbib,(.L_x_11859 - _ZN43_GLOBAL__N__9ae7fba5_10_SoftMax_cu_9f978f6320softmax_warp_forwardIfffLi6ELb0ELb0EEEvPT0_PKT_iiiPKbib)
        .other          _ZN43_GLOBAL__N__9ae7fba5_10_SoftMax_cu_9f978f6320softmax_warp_forwardIfffLi6ELb0ELb0EEEvPT0_PKT_iiiPKbib,@"STO_CUDA_ENTRY STV_DEFAULT"
_ZN43_GLOBAL__N__9ae7fba5_10_SoftMax_cu_9f978f6320softmax_warp_forwardIfffLi6ELb0ELb0EEEvPT0_PKT_iiiPKbib:
[----:B------:R-:W-:Y:S01]  /*0000*/  LDC R1, c[0x0][0x28] ;  /* 0x00000a00ff017b82 */ /* 0x000fe20000000800 */
[----:B------:R-:W0:Y:S07]  /*0010*/  S2R R6, SR_TID.Y ;  /* 0x0000000000067919 */ /* 0x000e2e0000002200 */
[----:B------:R-:W0:Y:S01]  /*0020*/  S2UR UR6, SR_CTAID.X ;  /* 0x00000000000679c3 */ /* 0x000e220000002500 */
[----:B------:R-:W-:Y:S01]  /*0030*/  IMAD.MOV.U32 R14, RZ, RZ, -0x800000 ;  /* 0xff800000ff0e7424 */ /* 0x000fe200078e00ff */
[----:B------:R-:W-:Y:S01]  /*0040*/  ULDC.64 UR8, c[0x0][0x218] ;  /* 0x0000860000087ab9 */ /* 0x000fe20000000a00 */
[----:B------:R-:W1:Y:S01]  /*0050*/  S2R R8, SR_TID.X ;  /* 0x0000000000087919 */ /* 0x000e620000002100 */
[----:B------:R-:W-:-:S04]  /*0060*/  ULDC.64 UR4, c[0x0][0x208] ;  /* 0x0000820000047ab9 */ /* 0x000fc80000000a00 */
[----:B------:R-:W0:Y:S08]  /*0070*/  LDC R5, c[0x0][0x4] ;  /* 0x00000100ff057b82 */ /* 0x000e300000000800 */
[----:B------:R-:W2:Y:S08]  /*0080*/  LDC.64 R2, c[0x0][0x220] ;  /* 0x00008800ff027b82 */ /* 0x000eb00000000a00 */
[----:B------:R-:W3:Y:S01]  /*0090*/  LDC R0, c[0x0][0x228] ;  /* 0x00008a00ff007b82 */ /* 0x000ee20000000800 */
[----:B0-----:R-:W-:-:S04]  /*00a0*/  IMAD R4, R5, UR6, R6 ;  /* 0x0000000605047c24 */ /* 0x001fc8000f8e0206 */
[----:B------:R-:W-:-:S03]  /*00b0*/  IMAD.SHL.U32 R9, R4, 0x2, RZ ;  /* 0x0000000204097824 */ /* 0x000fc600078e00ff */
[----:B------:R-:W0:Y:S01]  /*00c0*/  LDC.64 R4, c[0x0][0x218] ;  /* 0x00008600ff047b82 */ /* 0x000e220000000a00 */
[----:B--2---:R-:W-:Y:S02]  /*00d0*/  IMAD.IADD R7, R2, 0x1, -R9 ;  /* 0x0000000102077824 */ /* 0x004fe400078e0a09 */
[----:B-1----:R-:W-:-:S03]  /*00e0*/  IMAD R3, R9, R3, R8 ;  /* 0x0000000309037224 */ /* 0x002fc600078e0208 */
[C---:B------:R-:W-:Y:S02]  /*00f0*/  ISETP.GT.AND P0, PT, R7.reuse, RZ, PT ;  /* 0x000000ff0700720c */ /* 0x040fe40003f04270 */
[----:B------:R-:W-:Y:S01]  /*0100*/  VIMNMX R17, R7, 0x2, PT ;  /* 0x0000000207117848 */ /* 0x000fe20003fe0100 */
[----:B------:R-:W-:Y:S01]  /*0110*/  VIADD R7, R8, 0x20 ;  /* 0x0000002008077836 */ /* 0x000fe20000000000 */
[----:B---3--:R-:W-:Y:S02]  /*0120*/  SEL R10, R0, RZ, P0 ;  /* 0x000000ff000a7207 */ /* 0x008fe40000000000 */
[----:B------:R-:W-:Y:S02]  /*0130*/  ISETP.GT.AND P1, PT, R17, 0x1, PT ;  /* 0x000000011100780c */ /* 0x000fe40003f24270 */
[-C--:B------:R-:W-:Y:S02]  /*0140*/  ISETP.GE.AND P3, PT, R8, R10.reuse, PT ;  /* 0x0000000a0800720c */ /* 0x080fe40003f66270 */
[----:B------:R-:W-:-:S02]  /*0150*/  ISETP.GE.AND P2, PT, R7, R10, PT ;  /* 0x0000000a0700720c */ /* 0x000fc40003f46270 */
[----:B------:R-:W-:Y:S02]  /*0160*/  SEL R11, R0, RZ, P1 ;  /* 0x000000ff000b7207 */ /* 0x000fe40000800000 */
[----:B------:R-:W-:Y:S02]  /*0170*/  SHF.R.S32.HI R10, RZ, 0x1f, R3 ;  /* 0x0000001fff0a7819 */ /* 0x000fe40000011403 */
[C---:B------:R-:W-:Y:S01]  /*0180*/  IADD3 R9, P4, R3.reuse, R0, RZ ;  /* 0x0000000003097210 */ /* 0x040fe20007f9e0ff */
[----:B0-----:R-:W-:Y:S01]  /*0190*/  IMAD.WIDE R18, R3, 0x4, R4 ;  /* 0x0000000403127825 */ /* 0x001fe200078e0204 */
[-C--:B------:R-:W-:Y:S02]  /*01a0*/  ISETP.GE.AND P1, PT, R8, R11.reuse, PT ;  /* 0x0000000b0800720c */ /* 0x080fe40003f26270 */
[----:B------:R-:W-:Y:S01]  /*01b0*/  ISETP.GE.AND P0, PT, R7, R11, PT ;  /* 0x0000000b0700720c */ /* 0x000fe20003f06270 */
[----:B------:R-:W-:Y:S01]  /*01c0*/  IMAD.MOV.U32 R11, RZ, RZ, -0x800000 ;  /* 0xff800000ff0b7424 */ /* 0x000fe200078e00ff */
[----:B------:R-:W-:Y:S01]  /*01d0*/  LEA.HI.X.SX32 R12, R0, R10, 0x1, P4 ;  /* 0x0000000a000c7211 */ /* 0x000fe200020f0eff */
[----:B------:R-:W-:Y:S01]  /*01e0*/  IMAD.MOV.U32 R16, RZ, RZ, -0x800000 ;  /* 0xff800000ff107424 */ /* 0x000fe200078e00ff */
[C---:B------:R-:W-:Y:S01]  /*01f0*/  LEA R4, P4, R9.reuse, UR8, 0x2 ;  /* 0x0000000809047c11 */ /* 0x040fe2000f8810ff */
[----:B------:R-:W-:Y:S01]  /*0200*/  IMAD.MOV.U32 R13, RZ, RZ, -0x800000 ;  /* 0xff800000ff0d7424 */ /* 0x000fe200078e00ff */
[----:B------:R-:W2:Y:S02]  /*0210*/  @!P2 LDG.E R14, desc[UR4][R18.64+0x80] ;  /* 0x00008004120ea981 */ /* 0x000ea4000c1e1900 */
[----:B------:R-:W-:-:S02]  /*0220*/  LEA.HI.X R5, R9, UR9, R12, 0x2, P4 ;  /* 0x0000000909057c11 */ /* 0x000fc4000a0f140c */
[----:B------:R-:W2:Y:S04]  /*0230*/  @!P3 LDG.E R11, desc[UR4][R18.64] ;  /* 0x00000004120bb981 */ /* 0x000ea8000c1e1900 */
[----:B------:R-:W3:Y:S04]  /*0240*/  @!P1 LDG.E R16, desc[UR4][R4.64] ;  /* 0x0000000404109981 */ /* 0x000ee8000c1e1900 */
[----:B------:R-:W3:Y:S01]  /*0250*/  @!P0 LDG.E R13, desc[UR4][R4.64+0x80] ;  /* 0x00008004040d8981 */ /* 0x000ee2000c1e1900 */
[----:B--2---:R-:W-:-:S04]  /*0260*/  FSETP.GT.FTZ.AND P0, PT, R11, R14, PT ;  /* 0x0000000e0b00720b */ /* 0x004fc80003f14000 */
[----:B------:R-:W-:Y:S02]  /*0270*/  FSEL R15, R11, R14, P0 ;  /* 0x0000000e0b0f7208 */ /* 0x000fe40000000000 */
[----:B---3--:R-:W-:-:S03]  /*0280*/  FSETP.GT.FTZ.AND P0, PT, R16, R13, PT ;  /* 0x0000000d1000720b */ /* 0x008fc60003f14000 */
[----:B------:R-:W0:Y:S01]  /*0290*/  SHFL.BFLY PT, R22, R15, 0x10, 0x1f ;  /* 0x0e001f000f167f89 */ /* 0x000e2200000e0000 */
        /* <DEDUP_REMOVED lines=32> */
[----:B------:R-:W-:Y:S01]  /*04a0*/  FMUL.FTZ R4, R11, 1.4426950216293334961 ;  /* 0x3fb8aa3b0b047820 */ /* 0x000fe20000410000 */
[----:B------:R-:W-:Y:S01]  /*04b0*/  FADD.FTZ R14, -R22, R14 ;  /* 0x0000000e160e7221 */ /* 0x000fe20000010100 */
        /* <DEDUP_REMOVED lines=35> */
[----:B0-2---:R-:W-:Y:S01]  /*06f0*/  FADD.FTZ R16, R16, R17 ;  /* 0x0000001110107221 */ /* 0x005fe20000010000 */
        /* <DEDUP_REMOVED lines=19> */
.L_x_4453:
[----:B------:R-:W-:Y:S05]  /*0830*/  BSYNC B0 ;  /* 0x0000000000007941 */ /* 0x000fea0003800000 */
.L_x_4452:
[----:B------:R-:W-:Y:S05]  /*0840*/  @!P1 EXIT ;  /* 0x000000000000994d */ /* 0x000fea0003800000 */
[----:B------:R-:W-:Y:S05]  /*0850*/  @P2 EXIT ;  /* 0x000000000000294d */ /* 0x000fea0003800000 */
[----:B------:R-:W-:Y:S01]  /*0860*/  FSETP.NEU.FTZ.AND P1, PT, R16, RZ, PT ;  /* 0x000000ff1000720b */ /* 0x000fe20003f3d000 */
[----:B------:R-:W-:Y:S01]  /*0870*/  ULDC.64 UR6, c[0x0][0x210] ;  /* 0x0000840000067ab9 */ /* 0x000fe20000000a00 */
[----:B------:R-:W-:Y:S01]  /*0880*/  ISETP.GE.AND P2, PT, R7, R0, PT ;  /* 0x000000000700720c */ /* 0x000fe20003f46270 */
[----:B------:R-:W-:Y:S01]  /*0890*/  IMAD.MOV.U32 R5, RZ, RZ, 0x7fc00000 ;  /* 0x7fc00000ff057424 */ /* 0x000fe200078e00ff */
[----:B01----:R-:W-:-:S04]  /*08a0*/  LEA R2, P0, R9, UR6, 0x2 ;  /* 0x0000000609027c11 */ /* 0x003fc8000f8010ff */
[----:B------:R-:W-:-:S05]  /*08b0*/  LEA.HI.X R3, R9, UR7, R12, 0x2, P0 ;  /* 0x0000000709037c11 */ /* 0x000fca00080f140c */
        /* <DEDUP_REMOVED lines=9> */
.L_x_4454:
        /* <DEDUP_REMOVED lines=11> */
.L_x_11859:


//--------------------- .text._ZN43_GLOBAL__N__9ae7fba5_10_SoftMax_cu_9f978f6320softmax_warp_forwardIfffLi5ELb0ELb0EEEvPT0_PKT_iiiPKbib --------------------------
	.section	.text._ZN43_GLOBAL__N__9ae7fba5_10_SoftMax_cu_9f978f6320softmax_warp_forwardIfffLi5ELb0ELb0EEEvPT0_PKT_iiiPKbib,"ax",@progbits
	.align	128
.text._ZN43_GLOBAL__N__9ae7fba5_10_SoftMax_cu_9f978f6320softmax_warp_forwardIfffLi5ELb0ELb0EEEvPT0_PKT_iiiPKbib:
        .type           _ZN43_GLOBAL__N__9ae7fba5_10_SoftMax_cu_9f978f6320softmax_warp_forwardIfffLi5ELb0ELb0EEEvPT0_PKT_iiiPKbib,@function
        .size           _ZN43_GLOBAL__N__9ae7fba5_10_SoftMax_cu_9f978f6320softmax_warp_forwardIfffLi5ELb0ELb0EEEvPT0_PKT_iiiPKbib,(.L_x_11860 - _ZN43_GLOBAL__N__9ae7fba5_10_SoftMax_cu_9f978f6320softmax_warp_forwardIfffLi5ELb0ELb0EEEvPT0_PKT_iiiPKbib)
        .other          _ZN43_GLOBAL__N__9ae7fba5_10_SoftMax_cu_9f978f6320softmax_warp_forwardIfffLi5ELb0ELb0EEEvPT0_PKT_iiiPKbib,@"STO_CUDA_ENTRY STV_DEFAULT"
_ZN43_GLOBAL__N__9ae7fba5_10_SoftMax_cu_9f978f6320softmax_warp_forwardIfffLi5ELb0ELb0EEEvPT0_PKT_iiiPKbib:
        /* <DEDUP_REMOVED lines=12> */
[C---:B------:R-:W-:Y:S02]  /*00c0*/  VIMNMX R17, R7.reuse, 0x2, PT ;  /* 0x0000000207117848 */ /* 0x040fe40003fe0100 */
[----:B------:R-:W-:Y:S01]  /*00d0*/  ISETP.GT.AND P0, PT, R7, RZ, PT ;  /* 0x000000ff0700720c */ /* 0x000fe20003f04270 */
[----:B------:R-:W-:Y:S01]  /*00e0*/  IMAD.MOV.U32 R7, RZ, RZ, -0x800000 ;  /* 0xff800000ff077424 */ /* 0x000fe200078e00ff */
[----:B------:R-:W-:Y:S02]  /*00f0*/  ISETP.GT.AND P1, PT, R17, 0x1, PT ;  /* 0x000000011100780c */ /* 0x000fe40003f24270 */
[C---:B---3--:R-:W-:Y:S02]  /*0100*/  SEL R8, R0.reuse, RZ, P0 ;  /* 0x000000ff00087207 */ /* 0x048fe40000000000 */
        /* <DEDUP_REMOVED lines=8> */
[----:B0-----:R-:W-:-:S04]  /*0190*/  @!P1 LEA R12, P2, R3, R12, 0x2 ;  /* 0x0000000c030c9211 */ /* 0x001fc800078410ff */
[----:B------:R-:W-:Y:S02]  /*01a0*/  @!P1 LEA.HI.X R13, R3, R13, R6, 0x2, P2 ;  /* 0x0000000d030d9211 */ /* 0x000fe400010f1406 */
[----:B-1----:R-:W-:-:S03]  /*01b0*/  @!P0 LEA R10, P3, R8, R10, 0x2 ;  /* 0x0000000a080a8211 */ /* 0x002fc600078610ff */
[----:B------:R-:W2:Y:S01]  /*01c0*/  @!P1 LDG.E R7, desc[UR4][R12.64] ;  /* 0x000000040c079981 */ /* 0x000ea2000c1e1900 */
[----:B------:R-:W-:Y:S01]  /*01d0*/  @!P0 LEA.HI.X R11, R8, R11, R9, 0x2, P3 ;  /* 0x0000000b080b8211 */ /* 0x000fe200018f1409 */
[----:B------:R-:W-:-:S06]  /*01e0*/  IMAD.MOV.U32 R8, RZ, RZ, -0x800000 ;  /* 0xff800000ff087424 */ /* 0x000fcc00078e00ff */
[----:B------:R-:W3:Y:S04]  /*01f0*/  @!P0 LDG.E R8, desc[UR4][R10.64] ;  /* 0x000000040a088981 */ /* 0x000ee8000c1e1900 */
[----:B--2---:R-:W0:Y:S04]  /*0200*/  SHFL.BFLY PT, R14, R7, 0x10, 0x1f ;  /* 0x0e001f00070e7f89 */ /* 0x004e2800000e0000 */
[----:B---3--:R-:W1:Y:S01]  /*0210*/  SHFL.BFLY PT, R9, R8, 0x10, 0x1f ;  /* 0x0e001f0008097f89 */ /* 0x008e6200000e0000 */
        /* <DEDUP_REMOVED lines=73> */
.L_x_4456:
[----:B------:R-:W-:Y:S05]  /*06b0*/  BSYNC B0 ;  /* 0x0000000000007941 */ /* 0x000fea0003800000 */
.L_x_4455:
        /* <DEDUP_REMOVED lines=13> */
.L_x_4457:
        /* <DEDUP_REMOVED lines=15> */
.L_x_11860:


//--------------------- .text._ZN43_GLOBAL__N__9ae7fba5_10_SoftMax_cu_9f978f6320softmax_warp_forwardIfffLi4ELb0ELb0EEEvPT0_PKT_iiiPKbib --------------------------
	.section	.text._ZN43_GLOBAL__N__9ae7fba5_10_SoftMax_cu_9f978f6320softmax_warp_forwardIfffLi4ELb0ELb0EEEvPT0_PKT_iiiPKbib,"ax",@progbits
	.align	128
.text._ZN43_GLOBAL__N__9ae7fba5_10_SoftMax_cu_9f978f6320softmax_warp_forwardIfffLi4ELb0ELb0EEEvPT0_PKT_iiiPKbib:
        .type           _ZN43_GLOBAL__N__9ae7fba5_10_SoftMax_cu_9f978f6320softmax_warp_forwardIfffLi4ELb0ELb0EEEvPT0_PKT_iiiPKbib,@function
        .size           _ZN43_GLOBAL__N__9ae7fba5_10_SoftMax_cu_9f978f6320softmax_warp_forwardIfffLi4ELb0ELb0EEEvPT0_PKT_iiiPKbib,(.L_x_11861 - _ZN43_GLOBAL__N__9ae7fba5_10_SoftMax_cu_9f978f6320softmax_warp_forwardIfffLi4ELb0ELb0EEEvPT0_PKT_iiiPKbib)
        .other          _ZN43_GLOBAL__N__9ae7fba5_10_SoftMax_cu_9f978f6320softmax_warp_forwardIfffLi4ELb0ELb0EEEvPT0_PKT_iiiPKbib,@"STO_CUDA_ENTRY STV_DEFAULT"
_ZN43_GLOBAL__N__9ae7fba5_10_SoftMax_cu_9f978f6320softmax_warp_forwardIfffLi4ELb0ELb0EEEvPT0_PKT_iiiPKbib:
        /* <DEDUP_REMOVED lines=24> */
[----:B0-----:R-:W-:Y:S01]  /*0180*/  @!P0 LEA R6, P2, R5, R10, 0x2 ;  /* 0x0000000a05068211 */ /* 0x001fe200078410ff */
[----:B------:R-:W-:Y:S01]  /*0190*/  IMAD.MOV.U32 R10, RZ, RZ, -0x800000 ;  /* 0xff800000ff0a7424 */ /* 0x000fe200078e00ff */
[----:B-1----:R-:W-:-:S04]  /*01a0*/  @!P1 LEA R8, P3, R4, R8, 0x2 ;  /* 0x0000000804089211 */ /* 0x002fc800078610ff */
[----:B------:R-:W-:Y:S01]  /*01b0*/  @!P1 LEA.HI.X R9, R4, R9, R7, 0x2, P3 ;  /* 0x0000000904099211 */ /* 0x000fe200018f1407 */
[----:B------:R-:W-:Y:S01]  /*01c0*/  IMAD.MOV.U32 R4, RZ, RZ, -0x800000 ;  /* 0xff800000ff047424 */ /* 0x000fe200078e00ff */
[----:B------:R-:W-:-:S03]  /*01d0*/  @!P0 LEA.HI.X R7, R5, R11, R2, 0x2, P2 ;  /* 0x0000000b05078211 */ /* 0x000fc600010f1402 */
[----:B------:R-:W2:Y:S04]  /*01e0*/  @!P1 LDG.E R10, desc[UR4][R8.64] ;  /* 0x00000004080a9981 */ /* 0x000ea8000c1e1900 */
[----:B------:R-:W3:Y:S04]  /*01f0*/  @!P0 LDG.E R4, desc[UR4][R6.64] ;  /* 0x0000000406048981 */ /* 0x000ee8000c1e1900 */
[----:B--2---:R-:W0:Y:S04]  /*0200*/  SHFL.BFLY PT, R13, R10, 0x8, 0x101f ;  /* 0x0d101f000a0d7f89 */ /* 0x004e2800000e0000 */
[----:B---3--:R-:W1:Y:S01]  /*0210*/  SHFL.BFLY PT, R11, R4, 0x8, 0x101f ;  /* 0x0d101f00040b7f89 */ /* 0x008e6200000e0000 */
[----:B0-----:R-:W-:-:S02]  /*0220*/  FSETP.GEU.FTZ.AND P1, PT, R10, R13, PT ;  /* 0x0000000d0a00720b */ /* 0x001fc40003f3e000 */
        /* <DEDUP_REMOVED lines=25> */
[----:B------:R-:W-:Y:S02]  /*03c0*/  FMUL.FTZ R6, R11, 1.4426950216293334961 ;  /* 0x3fb8aa3b0b067820 */ /* 0x000fe40000410000 */
        /* <DEDUP_REMOVED lines=33> */
.L_x_4459:
[----:B------:R-:W-:Y:S05]  /*05e0*/  BSYNC B0 ;  /* 0x0000000000007941 */ /* 0x000fea0003800000 */
.L_x_4458:
        /* <DEDUP_REMOVED lines=13> */
.L_x_4460:
        /* <DEDUP_REMOVED lines=12> */
.L_x_11861:


//--------------------- .text._ZN43_GLOBAL__N__9ae7fba5_10_SoftMax_cu_9f978f6320softmax_warp_forwardIfffLi3ELb0ELb0EEEvPT0_PKT_iiiPKbib --------------------------
	.section	.text._ZN43_GLOBAL__N__9ae7fba5_10_SoftMax_cu_9f978f6320softmax_warp_forwardIfffLi3ELb0ELb0EEEvPT0_PKT_iiiPKbib,"ax",@progbits
	.align	128
.text._ZN43_GLOBAL__N__9ae7fba5_10_SoftMax_cu_9f978f6320softmax_warp_forwardIfffLi3ELb0ELb0EEEvPT0_PKT_iiiPKbib:
        .type           _ZN43_GLOBAL__N__9ae7fba5_10_SoftMax_cu_9f978f6320softmax_warp_forwardIfffLi3ELb0ELb0EEEvPT0_PKT_iiiPKbib,@function
        .size           _ZN43_GLOBAL__N__9ae7fba5_10_SoftMax_cu_9f978f6320softmax_warp_forwardIfffLi3ELb0ELb0EEEvPT0_PKT_iiiPKbib,(.L_x_11862 - _ZN43_GLOBAL__N__9ae7fba5_10_SoftMax_cu_9f978f6320softmax_warp_forwardIfffLi3ELb0ELb0EEEvPT0_PKT_iiiPKbib)
        .other          _ZN43_GLOBAL__N__9ae7fba5_10_SoftMax_cu_9f978f6320softmax_warp_forwardIfffLi3ELb0ELb0EEEvPT0_PKT_iiiPKbib,@"STO_CUDA_ENTRY STV_DEFAULT"
_ZN43_GLOBAL__N__9ae7fba5_10_SoftMax_cu_9f978f6320softmax_warp_forwardIfffLi3ELb0ELb0EEEvPT0_PKT_iiiPKbib:
        /* <DEDUP_REMOVED lines=29> */
[----:B------:R-:W-:-:S05]  /*01d0*/  @!P0 LEA.HI.X R7, R5, R11, R2, 0x2, P2 ;  /* 0x0000000b05078211 */ /* 0x000fca00010f1402 */
        /* <DEDUP_REMOVED lines=54> */
.L_x_4462:
[----:B------:R-:W-:Y:S05]  /*0540*/  BSYNC B0 ;  /* 0x0000000000007941 */ /* 0x000fea0003800000 */
.L_x_4461:
        /* <DEDUP_REMOVED lines=13> */
.L_x_4463:
        /* <DEDUP_REMOVED lines=14> */
.L_x_11862:


//--------------------- .text._ZN43_GLOBAL__N__9ae7fba5_10_SoftMax_cu_9f978f6320softmax_warp_forwardIfffLi2ELb0ELb0EEEvPT0_PKT_iiiPKbib --------------------------
	.section	.text._ZN43_GLOBAL__N__9ae7fba5_10_SoftMax_cu_9f978f6320softmax_warp_forwardIfffLi2ELb0ELb0EEEvPT0_PKT_iiiPKbib,"ax",@progbits
	.align	128
.text._ZN43_GLOBAL__N__9ae7fba5_10_SoftMax_cu_9f978f6320softmax_warp_forwardIfffLi2ELb0ELb0EEEvPT0_PKT_iiiPKbib:
        .type           _ZN43_GLOBAL__N__9ae7fba5_10_SoftMax_cu_9f978f6320softmax_warp_forwardIfffLi2ELb0ELb0EEEvPT0_PKT_iiiPKbib,@function
        .size           _ZN43_GLOBAL__N__9ae7fba5_10_SoftMax_cu_9f978f6320softmax_warp_forwardIfffLi2ELb0ELb0EEEvPT0_PKT_iiiPKbib,(.L_x_11863 - _ZN43_GLOBAL__N__9ae7fba5_10_SoftMax_cu_9f978f6320softmax_warp_forwardIfffLi2ELb0ELb0EEEvPT0_PKT_iiiPKbib)
        .other          _ZN43_GLOBAL__N__9ae7fba5_10_SoftMax_cu_9f978f6320softmax_warp_forwardIfffLi2ELb0ELb0EEEvPT0_PKT_iiiPKbib,@"STO_CUDA_ENTRY STV_DEFAULT"
_ZN43_GLOBAL__N__9ae7fba5_10_SoftMax_cu_9f978f6320softmax_warp_forwardIfffLi2ELb0ELb0EEEvPT0_PKT_iiiPKbib:
        /* <DEDUP_REMOVED lines=74> */
.L_x_4465:
[----:B------:R-:W-:Y:S05]  /*04a0*/  BSYNC B0 ;  /* 0x0000000000007941 */ /* 0x000fea0003800000 */
.L_x_4464:
        /* <DEDUP_REMOVED lines=13> */
.L_x_4466:
        /* <DEDUP_REMOVED lines=16> */
.L_x_11863:


//--------------------- .text._ZN43_GLOBAL__N__9ae7fba5_10_SoftMax_cu_9f978f6320softmax_warp_forwardIfffLi1ELb0ELb0EEEvPT0_PKT_iiiPKbib --------------------------
	.section	.text._ZN43_GLOBAL__N__9ae7fba5_10_SoftMax_cu_9f978f6320softmax_warp_forwardIfffLi1ELb0ELb0EEEvPT0_PKT_iiiPKbib,"ax",@progbits
	.align	128
.text._ZN43_GLOBAL__N__9ae7fba5_10_SoftMax_cu_9f978f6320softmax_warp_forwardIfffLi1ELb0ELb0EEEvPT0_PKT_iiiPKbib:
        .type           _ZN43_GLOBAL__N__9ae7fba5_10_SoftMax_cu_9f978f6320softmax_warp_forwardIfffLi1ELb0ELb0EEEvPT0_PKT_iiiPKbib,@function
        .size           _ZN43_GLOBAL__N__9ae7fba5_10_SoftMax_cu_9f978f6320softmax_warp_forwardIfffLi1ELb0ELb0EEEvPT0_PKT_iiiPKbib,(.L_x_11864 - _ZN43_GLOBAL__N__9ae7fba5_10_SoftMax_cu_9f978f6320softmax_warp_forwardIfffLi1ELb0ELb0EEEvPT0_PKT_iiiPKbib)
        .other          _ZN43_GLOBAL__N__9ae7fba5_10_SoftMax_cu_9f978f6320softmax_warp_forwardIfffLi1ELb0ELb0EEEvPT0_PKT_iiiPKbib,@"STO_CUDA_ENTRY STV_DEFAULT"
_ZN43_GLOBAL__N__9ae7fba5_10_SoftMax_cu_9f978f6320softmax_warp_forwardIfffLi1ELb0ELb0EEEvPT0_PKT_iiiPKbib:
        /* <DEDUP_REMOVED lines=37> */
[----:B------:R-:W-:Y:S02]  /*0250*/  FSEL R11, R11, R10, !P0 ;  /* 0x0000000a0b0b7208 */ /* 0x000fe40004000000 */
[----:B------:R-:W-:Y:S01]  /*0260*/  ISETP.GE.AND P0, PT, R14, 0x1, PT ;  /* 0x000000010e00780c */ /* 0x000fe20003f06270 */
[----:B------:R-:W-:Y:S02]  /*0270*/  FADD.FTZ R13, -R13, R4 ;  /* 0x000000040d0d7221 */ /* 0x000fe40000010100 */
[----:B------:R-:W-:Y:S02]  /*0280*/  FADD.FTZ R11, -R11, R10 ;  /* 0x0000000a0b0b7221 */ /* 0x000fe40000010100 */
[----:B------:R-:W-:-:S02]  /*0290*/  FMUL.FTZ R13, R13, 1.4426950216293334961 ;  /* 0x3fb8aa3b0d0d7820 */ /* 0x000fc40000410000 */
        /* <DEDUP_REMOVED lines=22> */
.L_x_4468:
[----:B------:R-:W-:Y:S05]  /*0400*/  BSYNC B0 ;  /* 0x0000000000007941 */ /* 0x000fea0003800000 */
.L_x_4467:
        /* <DEDUP_REMOVED lines=13> */
.L_x_4469:
        /* <DEDUP_REMOVED lines=10> */
.L_x_11864:


//--------------------- .text._ZN43_GLOBAL__N__9ae7fba5_10_SoftMax_cu_9f978f6320softmax_warp_forwardIfffLi0ELb0ELb0EEEvPT0_PKT_iiiPKbib --------------------------
	.section	.text._ZN43_GLOBAL__N__9ae7fba5_10_SoftMax_cu_9f978f6320softmax_warp_forwardIfffLi0ELb0ELb0EEEvPT0_PKT_iiiPKbib,"ax",@progbits
	.align	128
.text._ZN43_GLOBAL__N__9ae7fba5_10_SoftMax_cu_9f978f6320softmax_warp_forwardIfffLi0ELb0ELb0EEEvPT0_PKT_iiiPKbib:
        .type           _ZN43_GLOBAL__N__9ae7fba5_10_SoftMax_cu_9f978f6320softmax_warp_forwardIfffLi0ELb0ELb0EEEvPT0_PKT_iiiPKbib,@function
        .size           _ZN43_GLOBAL__N__9ae7fba5_10_SoftMax_cu_9f978f6320softmax_warp_forwardIfffLi0ELb0ELb0EEEvPT0_PKT_iiiPKbib,(.L_x_11865 - _ZN43_GLOBAL__N__9ae7fba5_10_SoftMax_cu_9f978f6320softmax_warp_forwardIfffLi0ELb0ELb0EEEvPT0_PKT_iiiPKbib)
        .other          _ZN43_GLOBAL__N__9ae7fba5_10_SoftMax_cu_9f978f6320softmax_warp_forwardIfffLi0ELb0ELb0EEEvPT0_PKT_iiiPKbib,@"STO_CUDA_ENTRY STV_DEFAULT"
_ZN43_GLOBAL__N__9ae7fba5_10_SoftMax_cu_9f978f6320softmax_warp_forwardIfffLi0ELb0ELb0EEEvPT0_PKT_iiiPKbib:
[----:B------:R-:W-:Y:S01]  /*0000*/  LDC R1, c[0x0][0x28] ;  /* 0x00000a00ff017b82 */ /* 0x000fe20000000800 */
[----:B------:R-:W0:Y:S07]  /*0010*/  S2R R3, SR_TID.Y ;  /* 0x0000000000037919 */ /* 0x000e2e0000002200 */
[----:B------:R-:W0:Y:S01]  /*0020*/  S2UR UR4, SR_CTAID.X ;  /* 0x00000000000479c3 */ /* 0x000e220000002500 */
[----:B------:R-:W-:Y:S01]  /*0030*/  IMAD.MOV.U32 R8, RZ, RZ, -0x800000 ;  /* 0xff800000ff087424 */ /* 0x000fe200078e00ff */
[----:B------:R-:W1:Y:S06]  /*0040*/  S2R R11, SR_TID.X ;  /* 0x00000000000b7919 */ /* 0x000e6c0000002100 */
        /* <DEDUP_REMOVED lines=22> */
[----:B------:R-:W2:Y:S01]  /*01b0*/  @!P1 LDG.E R8, desc[UR4][R6.64] ;  /* 0x0000000406089981 */ /* 0x000ea2000c1e1900 */
[----:B------:R-:W-:Y:S01]  /*01c0*/  IMAD.MOV.U32 R9, RZ, RZ, -0x800000 ;  /* 0xff800000ff097424 */ /* 0x000fe200078e00ff */
[----:B0-----:R-:W-:-:S04]  /*01d0*/  @!P0 LEA R4, P1, R3, R4, 0x2 ;  /* 0x0000000403048211 */ /* 0x001fc800078210ff */
[----:B------:R-:W-:-:S05]  /*01e0*/  @!P0 LEA.HI.X R5, R3, R5, R2, 0x2, P1 ;  /* 0x0000000503058211 */ /* 0x000fca00008f1402 */
[----:B------:R0:W5:Y:S01]  /*01f0*/  @!P0 LDG.E R9, desc[UR4][R4.64] ;  /* 0x0000000404098981 */ /* 0x000162000c1e1900 */
[----:B------:R-:W-:Y:S01]  /*0200*/  ISETP.GE.AND P0, PT, R12, 0x1, PT ;  /* 0x000000010c00780c */ /* 0x000fe20003f06270 */
[----:B--2---:R-:W-:-:S12]  /*0210*/  FADD.FTZ R8, R8, -R8 ;  /* 0x8000000808087221 */ /* 0x004fd80000010000 */
[----:B0-----:R-:W-:Y:S05]  /*0220*/  @!P0 EXIT ;  /* 0x000000000000894d */ /* 0x001fea0003800000 */
[----:B------:R-:W-:Y:S01]  /*0230*/  FMUL.FTZ R8, R8, 1.4426950216293334961 ;  /* 0x3fb8aa3b08087820 */ /* 0x000fe20000410000 */
[----:B------:R-:W-:Y:S01]  /*0240*/  ISETP.GE.AND P2, PT, R11, R0, PT ;  /* 0x000000000b00720c */ /* 0x000fe20003f46270 */
[----:B------:R-:W-:Y:S01]  /*0250*/  BSSY B0, `(.L_x_4470) ;  /* 0x0000011000007945 */ /* 0x000fe20003800000 */
[----:B------:R-:W-:Y:S01]  /*0260*/  ISETP.GE.AND P1, PT, R10, 0x2, PT ;  /* 0x000000020a00780c */ /* 0x000fe20003f26270 */
[----:B------:R-:W0:Y:S01]  /*0270*/  MUFU.EX2 R13, R8 ;  /* 0x00000008000d7308 */ /* 0x000e220000000800 */
[----:B-----5:R-:W-:Y:S01]  /*0280*/  FADD.FTZ R9, R9, -R9 ;  /* 0x8000000909097221 */ /* 0x020fe20000010000 */
[----:B0-----:R-:W-:-:S08]  /*0290*/  FADD.FTZ R10, RZ, R13 ;  /* 0x0000000dff0a7221 */ /* 0x001fd00000010000 */
[----:B------:R-:W-:Y:S05]  /*02a0*/  @P2 BRA `(.L_x_4471) ;  /* 0x00000000002c2947 */ /* 0x000fea0003800000 */
[----:B------:R-:W-:Y:S01]  /*02b0*/  FMUL.FTZ R9, R9, 1.4426950216293334961 ;  /* 0x3fb8aa3b09097820 */ /* 0x000fe20000410000 */
[----:B------:R-:W-:Y:S01]  /*02c0*/  ULDC.64 UR6, c[0x0][0x210] ;  /* 0x0000840000067ab9 */ /* 0x000fe20000000a00 */
[----:B------:R-:W-:Y:S01]  /*02d0*/  IMAD.MOV.U32 R7, RZ, RZ, 0x7fc00000 ;  /* 0x7fc00000ff077424 */ /* 0x000fe200078e00ff */
[----:B------:R-:W-:-:S03]  /*02e0*/  LEA R4, P3, R3, UR6, 0x2 ;  /* 0x0000000603047c11 */ /* 0x000fc6000f8610ff */
[----:B------:R-:W0:Y:S01]  /*02f0*/  MUFU.EX2 R9, R9 ;  /* 0x0000000900097308 */ /* 0x000e220000000800 */
[----:B------:R-:W-:Y:S01]  /*0300*/  LEA.HI.X R5, R3, UR7, R2, 0x2, P3 ;  /* 0x0000000703057c11 */ /* 0x000fe200098f1402 */
[----:B0-----:R-:W-:-:S05]  /*0310*/  FADD.FTZ R6, RZ, R9 ;  /* 0x00000009ff067221 */ /* 0x001fca0000010000 */
[----:B------:R-:W-:-:S13]  /*0320*/  FSETP.NEU.FTZ.AND P0, PT, R6, RZ, PT ;  /* 0x000000ff0600720b */ /* 0x000fda0003f1d000 */
[----:B------:R-:W0:Y:S02]  /*0330*/  @P0 MUFU.RCP R6, R6 ;  /* 0x0000000600060308 */ /* 0x000e240000001000 */
[----:B0-----:R-:W-:-:S05]  /*0340*/  @P0 FMUL.FTZ R7, R9, R6 ;  /* 0x0000000609070220 */ /* 0x001fca0000410000 */
[----:B------:R0:W-:Y:S02]  /*0350*/  STG.E desc[UR4][R4.64], R7 ;  /* 0x0000000704007986 */ /* 0x0001e4000c101904 */
.L_x_4471:
[----:B------:R-:W-:Y:S05]  /*0360*/  BSYNC B0 ;  /* 0x0000000000007941 */ /* 0x000fea0003800000 */
.L_x_4470:
        /* <DEDUP_REMOVED lines=13> */
.L_x_4472:
        /* <DEDUP_REMOVED lines=12> */
.L_x_11865:


//--------------------- .text._ZN43_GLOBAL__N__9ae7fba5_10_SoftMax_cu_9f978f6320softmax_warp_forwardIdddLi11ELb0ELb0EEEvPT0_PKT_iiiPKbib --------------------------
	.section	.text._ZN43_GLOBAL__N__9ae7fba5_10_SoftMax_cu_9f978f6320softmax_warp_forwardIdddLi11ELb0ELb0EEEvPT0_PKT_iiiPKbib,"ax",@progbits
	.align	128
.text._ZN43_GLOBAL__N__9ae7fba5_10_SoftMax_cu_9f978f6320softmax_warp_forwardIdddLi11ELb0ELb0EEEvPT0_PKT_iiiPKbib:
        .type           _ZN43_GLOBAL__N__9ae7fba5_10_SoftMax_cu_9f978f6320softmax_warp_forwardIdddLi11ELb0ELb0EEEvPT0_PKT_iiiPKbib,@function
        .size           _ZN43_GLOBAL__N__9ae7fba5_10_SoftMax_cu_9f978f6320softmax_warp_forwardIdddLi11ELb0ELb0EEEvPT0_PKT_iiiPKbib,(.L_x_11866 - _ZN43_GLOBAL__N__9ae7fba5_10_SoftMax_cu_9f978f6320softmax_warp_forwardIdddLi11ELb0ELb0EEEvPT0_PKT_iiiPKbib)
        .other          _ZN43_GLOBAL__N__9ae7fba5_10_SoftMax_cu_9f978f6320softmax_warp_forwardIdddLi11ELb0ELb0EEEvPT0_PKT_iiiPKbib,@"STO_CUDA_ENTRY STV_DEFAULT"
_ZN43_GLOBAL__N__9ae7fba5_10_SoftMax_cu_9f978f6320softmax_warp_forwardIdddLi11ELb0ELb0EEEvPT0_PKT_iiiPKbib:
[----:B------:R-:W-:Y:S01]  /*0000*/  LDC R1, c[0x0][0x28] ;  /* 0x00000a00ff017b82 */ /* 0x000fe20000000800 */
[----:B------:R-:W0:Y:S07]  /*0010*/  S2R R5, SR_TID.Y ;  /* 0x0000000000057919 */ /* 0x000e2e0000002200 */
[----:B------:R-:W0:Y:S01]  /*0020*/  S2UR UR6, SR_CTAID.X ;  /* 0x00000000000679c3 */ /* 0x000e220000002500 */
[----:B------:R-:W-:Y:S01]  /*0030*/  ULDC.64 UR8, c[0x0][0x220] ;  /* 0x0000880000087ab9 */ /* 0x000fe20000000a00 */
[----:B------:R-:W-:Y:S01]  /*0040*/  IMAD.MOV.U32 R132, RZ, RZ, 0x0 ;  /* 0x00000000ff847424 */ /* 0x000fe200078e00ff */
[----:B------:R-:W1:Y:S01]  /*0050*/  S2R R3, SR_TID.X ;  /* 0x0000000000037919 */ /* 0x000e620000002100 */
[----:B------:R-:W-:Y:S01]  /*0060*/  IMAD.MOV.U32 R133, RZ, RZ, -0x100000 ;  /* 0xfff00000ff857424 */ /* 0x000fe200078e00ff */
[----:B------:R-:W-:Y:S01]  /*0070*/  ULDC.64 UR4, c[0x0][0x208] ;  /* 0x0000820000047ab9 */ /* 0x000fe20000000a00 */
[----:B------:R-:W-:-:S02]  /*0080*/  IMAD.MOV.U32 R130, RZ, RZ, 0x0 ;  /* 0x00000000ff827424 */ /* 0x000fc400078e00ff */
[----:B------:R-:W0:Y:S01]  /*0090*/  LDC R0, c[0x0][0x4] ;  /* 0x00000100ff007b82 */ /* 0x000e220000000800 */
[----:B------:R-:W-:-:S07]  /*00a0*/  IMAD.MOV.U32 R131, RZ, RZ, -0x100000 ;  /* 0xfff00000ff837424 */ /* 0x000fce00078e00ff */
[----:B------:R-:W2:Y:S01]  /*00b0*/  LDC R2, c[0x0][0x228] ;  /* 0x00008a00ff027b82 */ /* 0x000ea20000000800 */
[----:B0-----:R-:W-:-:S07]  /*00c0*/  IMAD R0, R0, UR6, R5 ;  /* 0x0000000600007c24 */ /* 0x001fce000f8e0205 */
[----:B------:R-:W0:Y:S01]  /*00d0*/  LDC.64 R4, c[0x0][0x218] ;  /* 0x00008600ff047b82 */ /* 0x000e220000000a00 */
[----:B-1----:R-:W-:Y:S01]  /*00e0*/  VIADD R7, R3, 0x20 ;  /* 0x0000002003077836 */ /* 0x002fe20000000000 */
[C---:B------:R-:W-:Y:S01]  /*00f0*/  IADD3 R6, -R0.reuse, UR8, RZ ;  /* 0x0000000800067c10 */ /* 0x040fe2000fffe1ff */
[----:B------:R-:W-:-:S03]  /*0100*/  IMAD R0, R0, UR9, R3 ;  /* 0x0000000900007c24 */ /* 0x000fc6000f8e0203 */
[----:B------:R-:W-:-:S04]  /*0110*/  ISETP.GT.AND P0, PT, R6, RZ, PT ;  /* 0x000000ff0600720c */ /* 0x000fc80003f04270 */
[----:B--2---:R-:W-:-:S04]  /*0120*/  SEL R6, R2, RZ, P0 ;  /* 0x000000ff02067207 */ /* 0x004fc80000000000 */
[-C--:B------:R-:W-:Y:S02]  /*0130*/  ISETP.GE.AND P0, PT, R3, R6.reuse, PT ;  /* 0x000000060300720c */ /* 0x080fe40003f06270 */
[----:B------:R-:W-:Y:S01]  /*0140*/  ISETP.GE.AND P1, PT, R7, R6, PT ;  /* 0x000000060700720c */ /* 0x000fe20003f26270 */
[----:B------:R-:W-:-:S05]  /*0150*/  VIADD R7, R3, 0x40 ;  /* 0x0000004003077836 */ /* 0x000fca0000000000 */
[----:B------:R-:W-:Y:S01]  /*0160*/  ISETP.GE.AND P2, PT, R7, R6, PT ;  /* 0x000000060700720c */ /* 0x000fe20003f46270 */
[----:B0-----:R-:W-:-:S05]  /*0170*/  IMAD.WIDE R4, R0, 0x8, R4 ;  /* 0x0000000800047825 */ /* 0x001fca00078e0204 */
[----:B------:R-:W2:Y:S04]  /*0180*/  @!P0 LDG.E.64 R132, desc[UR4][R4.64] ;  /* 0x0000000404848981 */ /* 0x000ea8000c1e1b00 */
[----:B------:R-:W2:Y:S01]  /*0190*/  @!P1 LDG.E.64 R130, desc[UR4][R4.64+0x100] ;  /* 0x0001000404829981 */ /* 0x000ea2000c1e1b00 */
[----:B------:R-:W-:Y:S02]  /*01a0*/  IMAD.MOV.U32 R134, RZ, RZ, 0x0 ;  /* 0x00000000ff867424 */ /* 0x000fe400078e00ff */
[----:B------:R-:W-:Y:S02]  /*01b0*/  IMAD.MOV.U32 R135, RZ, RZ, -0x100000 ;  /* 0xfff00000ff877424 */ /* 0x000fe400078e00ff */
[----:B------:R-:W-:-:S04]  /*01c0*/  VIADD R7, R3, 0x60 ;  /* 0x0000006003077836 */ /* 0x000fc80000000000 */
[----:B------:R-:W3:Y:S01]  /*01d0*/  @!P2 LDG.E.64 R134, desc[UR4][R4.64+0x200] ;  /* 0x000200040486a981 */ /* 0x000ee2000c1e1b00 */
[----:B------:R-:W-:Y:S01]  /*01e0*/  ISETP.GE.AND P0, PT, R7, R6, PT ;  /* 0x000000060700720c */ /* 0x000fe20003f06270 */
[----:B------:R-:W-:Y:S02]  /*01f0*/  IMAD.MOV.U32 R136, RZ, RZ, 0x0 ;  /* 0x00000000ff887424 */ /* 0x000fe400078e00ff */
[----:B------:R-:W-:Y:S02]  /*0200*/  IMAD.MOV.U32 R137, RZ, RZ, -0x100000 ;  /* 0xfff00000ff897424 */ /* 0x000fe400078e00ff */
[----:B------:R-:W-:Y:S01]  /*0210*/  VIADD R7, R3, 0x80 ;  /* 0x0000008003077836 */ /* 0x000fe20000000000 */
[----:B------:R-:W-:-:S04]  /*0220*/  HFMA2.MMA R138, -RZ, RZ, 0, 0 ;  /* 0x00000000ff8a7435 */ /* 0x000fc800000001ff */
[----:B------:R-:W-:-:S03]  /*0230*/  ISETP.GE.AND P1, PT, R7, R6, PT ;  /* 0x000000060700720c */ /* 0x000fc60003f26270 */
[----:B------:R-:W4:Y:S01]  /*0240*/  @!P0 LDG.E.64 R136, desc[UR4][R4.64+0x300] ;  /* 0x0003000404888981 */ /* 0x000f22000c1e1b00 */
[----:B------:R-:W-:Y:S02]  /*0250*/  IMAD.MOV.U32 R139, RZ, RZ, -0x100000 ;  /* 0xfff00000ff8b7424 */ /* 0x000fe400078e00ff */
[----:B------:R-:W-:-:S05]  /*0260*/  VIADD R7, R3, 0xa0 ;  /* 0x000000a003077836 */ /* 0x000fca0000000000 */
[----:B------:R-:W-:Y:S02]  /*0270*/  ISETP.GE.AND P0, PT, R7, R6, PT ;  /* 0x000000060700720c */ /* 0x000fe40003f06270 */
[----:B------:R-:W5:Y:S01]  /*0280*/  @!P1 LDG.E.64 R138, desc[UR4][R4.64+0x400] ;  /* 0x00040004048a9981 */ /* 0x000f62000c1e1b00 */
[----:B------:R-:W-:Y:S02]  /*0290*/  IMAD.MOV.U32 R128, RZ, RZ, 0x0 ;  /* 0x00000000ff807424 */ /* 0x000fe400078e00ff */
[----:B------:R-:W-:Y:S02]  /*02a0*/  IMAD.MOV.U32 R129, RZ, RZ, -0x100000 ;  /* 0xfff00000ff817424 */ /* 0x000fe400078e00ff */
[----:B------:R-:W-:-:S05]  /*02b0*/  VIADD R7, R3, 0xc0 ;  /* 0x000000c003077836 */ /* 0x000fca0000000000 */
[----:B------:R-:W-:Y:S01]  /*02c0*/  ISETP.GE.AND P1, PT, R7, R6, PT ;  /* 0x000000060700720c */ /* 0x000fe20003f26270 */
[----:B------:R-:W5:Y:S01]  /*02d0*/  @!P0 LDG.E.64 R128, desc[UR4][R4.64+0x500] ;  /* 0x0005000404808981 */ /* 0x000f62000c1e1b00 */
[----:B------:R-:W-:Y:S02]  /*02e0*/  IMAD.MOV.U32 R126, RZ, RZ, 0x0 ;  /* 0x00000000ff7e7424 */ /* 0x000fe400078e00ff */
        /* <DEDUP_REMOVED lines=9> */
[----:B------:R-:W-:Y:S01]  /*0380*/  IMAD.MOV.U32 R122, RZ, RZ, 0x0 ;  /* 0x00000000ff7a7424 */ /* 0x000fe200078e00ff */
[----:B------:R-:W-:Y:S01]  /*0390*/  MOV R123, 0xfff00000 ;  /* 0xfff00000007b7802 */ /* 0x000fe20000000f00 */
[----:B------:R-:W-:-:S05]  /*03a0*/  VIADD R7, R3, 0x120 ;  /* 0x0000012003077836 */ /* 0x000fca0000000000 */
[----:B------:R-:W-:-:S04]  /*03b0*/  ISETP.GE.AND P0, PT, R7, R6, PT ;  /* 0x000000060700720c */ /* 0x000fc80003f06270 */
[----:B------:R-:W5:Y:S01]  /*03c0*/  @!P1 LDG.E.64 R122, desc[UR4][R4.64+0x800] ;  /* 0x00080004047a9981 */ /* 0x000f62000c1e1b00 */
[----:B------:R-:W-:Y:S02]  /*03d0*/  IMAD.MOV.U32 R120, RZ, RZ, 0x0 ;  /* 0x00000000ff787424 */ /* 0x000fe400078e00ff */
[----:B------:R-:W-:Y:S02]  /*03e0*/  IMAD.MOV.U32 R121, RZ, RZ, -0x100000 ;  /* 0xfff00000ff797424 */ /* 0x000fe400078e00ff */
[----:B------:R-:W-:-:S04]  /*03f0*/  VIADD R7, R3, 0x140 ;  /* 0x0000014003077836 */ /* 0x000fc80000000000 */
[----:B------:R-:W5:Y:S01]  /*0400*/  @!P0 LDG.E.64 R120, desc[UR4][R4.64+0x900] ;  /* 0x0009000404788981 */ /* 0x000f62000c1e1b00 */
[----:B------:R-:W-:Y:S01]  /*0410*/  ISETP.GE.AND P1, PT, R7, R6, PT ;  /* 0x000000060700720c */ /* 0x000fe20003f26270 */
[----:B------:R-:W-:Y:S02]  /*0420*/  IMAD.MOV.U32 R118, RZ, RZ, 0x0 ;  /* 0x00000000ff767424 */ /* 0x000fe400078e00ff */
[----:B------:R-:W-:Y:S02]  /*0430*/  IMAD.MOV.U32 R119, RZ, RZ, -0x100000 ;  /* 0xfff00000ff777424 */ /* 0x000fe400078e00ff */
[----:B------:R-:W-:-:S05]  /*0440*/  VIADD R7, R3, 0x160 ;  /* 0x0000016003077836 */ /* 0x000fca0000000000 */
[----:B------:R-:W-:-:S03]  /*0450*/  ISETP.GE.AND P0, PT, R7, R6, PT ;  /* 0x000000060700720c */ /* 0x000fc60003f06270 */
[----:B------:R-:W5:Y:S01]  /*0460*/  @!P1 LDG.E.64 R118, desc[UR4][R4.64+0xa00] ;  /* 0x000a000404769981 */ /* 0x000f62000c1e1b00 */
[----:B------:R-:W-:Y:S02]  /*0470*/  IMAD.MOV.U32 R116, RZ, RZ, 0x0 ;  /* 0x00000000ff747424 */ /* 0x000fe400078e00ff */
[----:B------:R-:W-:Y:S02]  /*0480*/  IMAD.MOV.U32 R117, RZ, RZ, -0x100000 ;  /* 0xfff00000ff757424 */ /* 0x000fe400078e00ff */
[----:B------:R-:W-:-:S05]  /*0490*/  VIADD R7, R3, 0x180 ;  /* 0x0000018003077836 */ /* 0x000fca0000000000 */
[----:B------:R-:W-:Y:S01]  /*04a0*/  ISETP.GE.AND P1, PT, R7, R6, PT ;  /* 0x000000060700720c */ /* 0x000fe20003f26270 */
[----:B------:R-:W5:Y:S01]  /*04b0*/  @!P0 LDG.E.64 R116, desc[UR4][R4.64+0xb00] ;  /* 0x000b000404748981 */ /* 0x000f62000c1e1b00 */
[----:B------:R-:W-:Y:S01]  /*04c0*/  IMAD.MOV.U32 R114, RZ, RZ, 0x0 ;  /* 0x00000000ff727424 */ /* 0x000fe200078e00ff */
[----:B------:R-:W-:Y:S01]  /*04d0*/  IADD3 R7, R3, 0x1a0, RZ ;  /* 0x000001a003077810 */ /* 0x000fe20007ffe0ff */
[----:B------:R-:W-:-:S03]  /*04e0*/  IMAD.MOV.U32 R115, RZ, RZ, -0x100000 ;  /* 0xfff00000ff737424 */ /* 0x000fc600078e00ff */
[----:B------:R-:W-:-:S06]  /*04f0*/  ISETP.GE.AND P0, PT, R7, R6, PT ;  /* 0x000000060700720c */ /* 0x000fcc0003f06270 */
        /* <DEDUP_REMOVED lines=18> */
[----:B------:R-:W-:Y:S01]  /*0620*/  VIADD R7, R3, 0x220 ;  /* 0x0000022003077836 */ /* 0x000fe20000000000 */
[----:B------:R-:W-:-:S04]  /*0630*/  HFMA2.MMA R104, -RZ, RZ, 0, 0 ;  /* 0x00000000ff687435 */ /* 0x000fc800000001ff */
[----:B------:R-:W-:Y:S02]  /*0640*/  ISETP.GE.AND P0, PT, R7, R6, PT ;  /* 0x000000060700720c */ /* 0x000fe40003f06270 */
[----:B------:R-:W5:Y:S01]  /*0650*/  @!P1 LDG.E.64 R106, desc[UR4][R4.64+0x1000] ;  /* 0x00100004046a9981 */ /* 0x000f62000c1e1b00 */
        /* <DEDUP_REMOVED lines=51> */
[----:B------:R-:W-:Y:S01]  /*0990*/  VIADD R7, R3, 0x380 ;  /* 0x0000038003077836 */ /* 0x000fe20000000000 */
[----:B--2---:R-:W-:-:S04]  /*09a0*/  DSETP.GT.AND P0, PT, R132, R130, PT ;  /* 0x000000828400722a */ /* 0x004fc80003f04000 */
[----:B------:R-:W-:-:S03]  /*09b0*/  ISETP.GE.AND P1, PT, R7, R6, PT ;  /* 0x000000060700720c */ /* 0x000fc60003f26270 */
[----:B------:R-:W2:Y:S01]  /*09c0*/  @!P2 LDG.E.64 R82, desc[UR4][R4.64+0x1b00] ;  /* 0x001b00040452a981 */ /* 0x000ea2000c1e1b00 */
[----:B------:R-:W-:Y:S02]  /*09d0*/  FSEL R8, R132, R130, P0 ;  /* 0x0000008284087208 */ /* 0x000fe40000000000 */
[----:B------:R-:W-:-:S06]  /*09e0*/  FSEL R9, R133, R131, P0 ;  /* 0x0000008385097208 */ /* 0x000fcc0000000000 */
[----:B---3--:R-:W-:Y:S01]  /*09f0*/  DSETP.GT.AND P0, PT, R8, R134, PT ;  /* 0x000000860800722a */ /* 0x008fe20003f04000 */
[----:B------:R-:W-:Y:S02]  /*0a00*/  IMAD.MOV.U32 R84, RZ, RZ, 0x0 ;  /* 0x00000000ff547424 */ /* 0x000fe400078e00ff */
[----:B------:R-:W-:Y:S02]  /*0a10*/  IMAD.MOV.U32 R85, RZ, RZ, -0x100000 ;  /* 0xfff00000ff557424 */ /* 0x000fe400078e00ff */
[----:B------:R-:W-:Y:S01]  /*0a20*/  VIADD R7, R3, 0x3a0 ;  /* 0x000003a003077836 */ /* 0x000fe20000000000 */
[----:B------:R-:W-:Y:S02]  /*0a30*/  FSEL R8, R8, R134, P0 ;  /* 0x0000008608087208 */ /* 0x000fe40000000000 */
[----:B------:R-:W-:Y:S01]  /*0a40*/  FSEL R9, R9, R135, P0 ;  /* 0x0000008709097208 */ /* 0x000fe20000000000 */
[----:B------:R-:W3:Y:S01]  /*0a50*/  @!P1 LDG.E.64 R84, desc[UR4][R4.64+0x1c00] ;  /* 0x001c000404549981 */ /* 0x000ee2000c1e1b00 */
[----:B------:R-:W-:-:S04]  /*0a60*/  ISETP.GE.AND P2, PT, R7, R6, PT ;  /* 0x000000060700720c */ /* 0x000fc80003f46270 */
[----:B----4-:R-:W-:Y:S01]  /*0a70*/  DSETP.GT.AND P0, PT, R8, R136, PT ;  /* 0x000000880800722a */ /* 0x010fe20003f04000 */
[----:B------:R-:W-:Y:S02]  /*0a80*/  IMAD.MOV.U32 R78, RZ, RZ, 0x0 ;  /* 0x00000000ff4e7424 */ /* 0x000fe400078e00ff */
[----:B------:R-:W-:Y:S02]  /*0a90*/  IMAD.MOV.U32 R79, RZ, RZ, -0x100000 ;  /* 0xfff00000ff4f7424 */ /* 0x000fe400078e00ff */
[----:B------:R-:W-:Y:S01]  /*0aa0*/  VIADD R7, R3, 0x3c0 ;  /* 0x000003c003077836 */ /* 0x000fe20000000000 */
[----:B------:R-:W-:Y:S02]  /*0ab0*/  FSEL R8, R8, R136, P0 ;  /* 0x0000008808087208 */ /* 0x000fe40000000000 */
[----:B------:R-:W-:Y:S01]  /*0ac0*/  FSEL R9, R9, R137, P0 ;  /* 0x0000008909097208 */ /* 0x000fe20000000000 */
[----:B------:R-:W4:Y:S01]  /*0ad0*/  @!P2 LDG.E.64 R78, desc[UR4][R4.64+0x1d00] ;  /* 0x001d0004044ea981 */ /* 0x000f22000c1e1b00 */
[----:B------:R-:W-:-:S04]  /*0ae0*/  ISETP.GE.AND P1, PT, R7, R6, PT ;  /* 0x000000060700720c */ /* 0x000fc80003f26270 */
[----:B-----5:R-:W-:Y:S01]  /*0af0*/  DSETP.GT.AND P0, PT, R8, R138, PT ;  /* 0x0000008a0800722a */ /* 0x020fe20003f04000 */
[----:B------:R-:W-:Y:S01]  /*0b00*/  MOV R80, 0x0 ;  /* 0x0000000000507802 */ /* 0x000fe20000000f00 */
[----:B------:R-:W-:Y:S02]  /*0b10*/  IMAD.MOV.U32 R81, RZ, RZ, -0x100000 ;  /* 0xfff00000ff517424 */ /* 0x000fe400078e00ff */
[----:B------:R-:W-:Y:S02]  /*0b20*/  VIADD R7, R3, 0x3e0 ;  /* 0x000003e003077836 */ /* 0x000fe40000000000 */
[----:B------:R-:W-:Y:S02]  /*0b30*/  FSEL R8, R8, R138, P0 ;  /* 0x0000008a08087208 */ /* 0x000fe40000000000 */
[----:B------:R-:W-:Y:S01]  /*0b40*/  FSEL R9, R9, R139, P0 ;  /* 0x0000008b09097208 */ /* 0x000fe20000000000 */
[----:B------:R-:W5:Y:S01]  /*0b50*/  @!P1 LDG.E.64 R80, desc[UR4][R4.64+0x1e00] ;  /* 0x001e000404509981 */ /* 0x000f62000c1e1b00 */
[----:B------:R-:W-:-:S04]  /*0b60*/  ISETP.GE.AND P2, PT, R7, R6, PT ;  /* 0x000000060700720c */ /* 0x000fc80003f46270 */
[----:B------:R-:W-:Y:S01]  /*0b70*/  DSETP.GT.AND P0, PT, R8, R128, PT ;  /* 0x000000800800722a */ /* 0x000fe20003f04000 */
[----:B------:R-:W-:Y:S02]  /*0b80*/  IMAD.MOV.U32 R74, RZ, RZ, 0x0 ;  /* 0x00000000ff4a7424 */ /* 0x000fe400078e00ff */
[----:B------:R-:W-:Y:S02]  /*0b90*/  IMAD.MOV.U32 R75, RZ, RZ, -0x100000 ;  /* 0xfff00000ff4b7424 */ /* 0x000fe400078e00ff */
[----:B------:R-:W-:Y:S01]  /*0ba0*/  VIADD R7, R3, 0x400 ;  /* 0x0000040003077836 */ /* 0x000fe20000000000 */
        /* <DEDUP_REMOVED lines=21> */
[----:B------:R-:W-:Y:S01]  /*0d00*/  IMAD.MOV.U32 R72, RZ, RZ, 0x0 ;  /* 0x00000000ff487424 */ /* 0x000fe200078e00ff */
[----:B------:R-:W-:Y:S01]  /*0d10*/  MOV R73, 0xfff00000 ;  /* 0xfff0000000497802 */ /* 0x000fe20000000f00 */
[----:B------:R-:W-:-:S03]  /*0d20*/  VIADD R7, R3, 0x460 ;  /* 0x0000046003077836 */ /* 0x000fc60000000000 */
        /* <DEDUP_REMOVED lines=14> */
[----:B------:R-:W-:-:S03]  /*0e10*/  IMAD.MOV.U32 R69, RZ, RZ, -0x100000 ;  /* 0xfff00000ff457424 */ /* 0x000fc600078e00ff */
[----:B------:R-:W-:Y:S02]  /*0e20*/  FSEL R8, R8, R118, P0 ;  /* 0x0000007608087208 */ /* 0x000fe40000000000 */
[----:B------:R-:W-:Y:S01]  /*0e30*/  FSEL R9, R9, R119, P0 ;  /* 0x0000007709097208 */ /* 0x000fe20000000000 */
[----:B------:R-:W5:Y:S05]  /*0e40*/  @!P1 LDG.E.64 R68, desc[UR4][R4.64+0x2400] ;  /* 0x0024000404449981 */ /* 0x000f6a000c1e1b00 */
[----:B------:R-:W-:Y:S01]  /*0e50*/  DSETP.GT.AND P0, PT, R8, R116, PT ;  /* 0x000000740800722a */ /* 0x000fe20003f04000 */
[----:B------:R-:W-:-:S05]  /*0e60*/  VIADD R7, R3, 0x4a0 ;  /* 0x000004a003077836 */ /* 0x000fca0000000000 */
[----:B------:R-:W-:Y:S02]  /*0e70*/  FSEL R8, R8, R116, P0 ;  /* 0x0000007408087208 */ /* 0x000fe40000000000 */
[----:B------:R-:W-:Y:S02]  /*0e80*/  FSEL R9, R9, R117, P0 ;  /* 0x0000007509097208 */ /* 0x000fe40000000000 */
        /* <DEDUP_REMOVED lines=11> */
[----:B------:R-:W-:Y:S01]  /*0f40*/  IADD3 R7, R3, 0x4e0, RZ ;  /* 0x000004e003077810 */ /* 0x000fe20007ffe0ff */
[----:B------:R-:W-:-:S03]  /*0f50*/  IMAD.MOV.U32 R65, RZ, RZ, -0x100000 ;  /* 0xfff00000ff417424 */ /* 0x000fc600078e00ff */
        /* <DEDUP_REMOVED lines=108> */
[----:B--2---:R-:W-:Y:S01]  /*1620*/  DSETP.GT.AND P0, PT, R8, R82, PT ;  /* 0x000000520800722a */ /* 0x004fe20003f04000 */
[----:B------:R-:W-:Y:S02]  /*1630*/  IMAD.MOV.U32 R36, RZ, RZ, 0x0 ;  /* 0x00000000ff247424 */ /* 0x000fe400078e00ff */
[----:B------:R-:W-:Y:S02]  /*1640*/  IMAD.MOV.U32 R37, RZ, RZ, -0x100000 ;  /* 0xfff00000ff257424 */ /* 0x000fe400078e00ff */
[----:B------:R-:W-:Y:S01]  /*1650*/  VIADD R7, R3, 0x6a0 ;  /* 0x000006a003077836 */ /* 0x000fe20000000000 */
[----:B------:R-:W-:Y:S02]  /*1660*/  FSEL R8, R8, R82, P0 ;  /* 0x0000005208087208 */ /* 0x000fe40000000000 */
[----:B------:R-:W-:Y:S01]  /*1670*/  FSEL R9, R9, R83, P0 ;  /* 0x0000005309097208 */ /* 0x000fe20000000000 */
[----:B------:R-:W2:Y:S01]  /*1680*/  @!P1 LDG.E.64 R36, desc[UR4][R4.64+0x3400] ;  /* 0x0034000404249981 */ /* 0x000ea2000c1e1b00 */
[----:B------:R-:W-:-:S04]  /*1690*/  ISETP.GE.AND P2, PT, R7, R6, PT ;  /* 0x000000060700720c */ /* 0x000fc80003f46270 */
        /* <DEDUP_REMOVED lines=65> */
[----:B------:R-:W-:-:S05]  /*1ab0*/  VIADD R7, R3, 0x7c0 ;  /* 0x000007c003077836 */ /* 0x000fca0000000000 */
[----:B------:R-:W-:Y:S01]  /*1ac0*/  FSEL R10, R8, R68, P0 ;  /* 0x00000044080a7208 */ /* 0x000fe20000000000 */
[----:B------:R-:W-:Y:S01]  /*1ad0*/  IMAD.MOV.U32 R8, RZ, RZ, 0x0 ;  /* 0x00000000ff087424 */ /* 0x000fe200078e00ff */
[----:B------:R-:W-:Y:S01]  /*1ae0*/  FSEL R11, R9, R69, P0 ;  /* 0x00000045090b7208 */ /* 0x000fe20000000000 */
[----:B------:R-:W-:Y:S01]  /*1af0*/  IMAD.MOV.U32 R9, RZ, RZ, -0x100000 ;  /* 0xfff00000ff097424 */ /* 0x000fe200078e00ff */
[----:B------:R-:W-:-:S05]  /*1b00*/  ISETP.GE.AND P1, PT, R7, R6, PT ;  /* 0x000000060700720c */ /* 0x000fca0003f26270 */
[----:B------:R-:W5:Y:S01]  /*1b10*/  @!P2 LDG.E.64 R8, desc[UR4][R4.64+0x3d00] ;  /* 0x003d00040408a981 */ /* 0x000f62000c1e1b00 */
[----:B------:R-:W-:Y:S02]  /*1b20*/  IMAD.MOV.U32 R12, RZ, RZ, 0x0 ;  /* 0x00000000ff0c7424 */ /* 0x000fe400078e00ff */
[----:B------:R-:W-:Y:S02]  /*1b30*/  IMAD.MOV.U32 R13, RZ, RZ, -0x100000 ;  /* 0xfff00000ff0d7424 */ /* 0x000fe400078e00ff */
[----:B------:R-:W-:Y:S01]  /*1b40*/  VIADD R7, R3, 0x7e0 ;  /* 0x000007e003077836 */ /* 0x000fe20000000000 */
[----:B------:R-:W-:-:S03]  /*1b50*/  DSETP.GT.AND P0, PT, R10, R62, PT ;  /* 0x0000003e0a00722a */ /* 0x000fc60003f04000 */
[----:B------:R-:W5:Y:S01]  /*1b60*/  @!P1 LDG.E.64 R12, desc[UR4][R4.64+0x3e00] ;  /* 0x003e0004040c9981 */ /* 0x000f62000c1e1b00 */
[----:B------:R-:W-:Y:S01]  /*1b70*/  ISETP.GE.AND P2, PT, R7, R6, PT ;  /* 0x000000060700720c */ /* 0x000fe20003f46270 */
[----:B------:R-:W-:Y:S01]  /*1b80*/  IMAD.MOV.U32 R14, RZ, RZ, 0x0 ;  /* 0x00000000ff0e7424 */ /* 0x000fe200078e00ff */
[----:B------:R-:W-:Y:S02]  /*1b90*/  FSEL R10, R10, R62, P0 ;  /* 0x0000003e0a0a7208 */ /* 0x000fe40000000000 */
[----:B------:R-:W-:Y:S02]  /*1ba0*/  FSEL R11, R11, R63, P0 ;  /* 0x0000003f0b0b7208 */ /* 0x000fe40000000000 */
[----:B------:R-:W-:-:S04]  /*1bb0*/  MOV R15, 0xfff00000 ;  /* 0xfff00000000f7802 */ /* 0x000fc80000000f00 */
[----:B------:R-:W-:-:S03]  /*1bc0*/  DSETP.GT.AND P0, PT, R10, R64, PT ;  /* 0x000000400a00722a */ /* 0x000fc60003f04000 */
[----:B------:R0:W5:Y:S03]  /*1bd0*/  @!P2 LDG.E.64 R14, desc[UR4][R4.64+0x3f00] ;  /* 0x003f0004040ea981 */ /* 0x000166000c1e1b00 */
[----:B------:R-:W-:Y:S02]  /*1be0*/  FSEL R10, R10, R64, P0 ;  /* 0x000000400a0a7208 */ /* 0x000fe40000000000 */
[----:B------:R-:W-:-:S06]  /*1bf0*/  FSEL R11, R11, R65, P0 ;  /* 0x000000410b0b7208 */ /* 0x000fcc0000000000 */
[----:B------:R-:W-:-:S06]  /*1c00*/  DSETP.GT.AND P0, PT, R10, R58, PT ;  /* 0x0000003a0a00722a */ /* 0x000fcc0003f04000 */
        /* <DEDUP_REMOVED lines=12> */
[----:B0-----:R-:W-:Y:S02]  /*1cd0*/  FSEL R4, R6, R50, P0 ;  /* 0x0000003206047208 */ /* 0x001fe40000000000 */
        /* <DEDUP_REMOVED lines=25> */
[----:B--2---:R-:W-:-:S06]  /*1e70*/  DSETP.GT.AND P0, PT, R4, R36, PT ;  /* 0x000000240400722a */ /* 0x004fcc0003f04000 */
[----:B------:R-:W-:Y:S02]  /*1e80*/  FSEL R4, R4, R36, P0 ;  /* 0x0000002404047208 */ /* 0x000fe40000000000 */
[----:B------:R-:W-:-:S06]  /*1e90*/  FSEL R5, R5, R37, P0 ;  /* 0x0000002505057208 */ /* 0x000fcc0000000000 */
[----:B---3--:R-:W-:-:S06]  /*1ea0*/  DSETP.GT.AND P0, PT, R4, R30, PT ;  /* 0x0000001e0400722a */ /* 0x008fcc0003f04000 */
[----:B------:R-:W-:Y:S02]  /*1eb0*/  FSEL R4, R4, R30, P0 ;  /* 0x0000001e04047208 */ /* 0x000fe40000000000 */
[----:B------:R-:W-:-:S06]  /*1ec0*/  FSEL R5, R5, R31, P0 ;  /* 0x0000001f05057208 */ /* 0x000fcc0000000000 */
[----:B----4-:R-:W-:-:S06]  /*1ed0*/  DSETP.GT.AND P0, PT, R4, R32, PT ;  /* 0x000000200400722a */ /* 0x010fcc0003f04000 */
[----:B------:R-:W-:Y:S02]  /*1ee0*/  FSEL R4, R4, R32, P0 ;  /* 0x0000002004047208 */ /* 0x000fe40000000000 */
[----:B------:R-:W-:-:S06]  /*1ef0*/  FSEL R5, R5, R33, P0 ;  /* 0x0000002105057208 */ /* 0x000fcc0000000000 */
[----:B-----5:R-:W-:-:S06]  /*1f00*/  DSETP.GT.AND P0, PT, R4, R26, PT ;  /* 0x0000001a0400722a */ /* 0x020fcc0003f04000 */
        /* <DEDUP_REMOVED lines=25> */
[----:B------:R-:W-:-:S03]  /*20a0*/  FSEL R6, R4, R14, P0 ;  /* 0x0000000e04067208 */ /* 0x000fc60000000000 */
        /* <DEDUP_REMOVED lines=25> */
[----:B------:R-:W-:Y:S02]  /*2240*/  IMAD.MOV.U32 R4, RZ, RZ, 0x652b82fe ;  /* 0x652b82feff047424 */ /* 0x000fe400078e00ff */
[----:B------:R-:W-:-:S03]  /*2250*/  IMAD.MOV.U32 R5, RZ, RZ, 0x3ff71547 ;  /* 0x3ff71547ff057424 */ /* 0x000fc600078e00ff */
[----:B------:R-:W-:-:S08]  /*2260*/  DADD R132, -R16, R132 ;  /* 0x0000000010847229 */ /* 0x000fd00000000184 */
[----:B------:R-:W-:Y:S01]  /*2270*/  DFMA R142, R132, R4, 6.75539944105574400000e+15 ;  /* 0x43380000848e742b */ /* 0x000fe20000000004 */
[----:B------:R-:W-:Y:S01]  /*2280*/  UMOV UR10, 0xfefa39ef ;  /* 0xfefa39ef000a7882 */ /* 0x000fe20000000000 */
[----:B------:R-:W-:-:S06]  /*2290*/  UMOV UR11, 0x3fe62e42 ;  /* 0x3fe62e42000b7882 */ /* 0x000fcc0000000000 */
[----:B------:R-:W-:Y:S01]  /*22a0*/  DADD R10, R142, -6.75539944105574400000e+15 ;  /* 0xc33800008e0a7429 */ /* 0x000fe20000000000 */
[----:B------:R-:W-:Y:S01]  /*22b0*/  UMOV UR12, 0x3b39803f ;  /* 0x3b39803f000c7882 */ /* 0x000fe20000000000 */
[----:B------:R-:W-:-:S06]  /*22c0*/  UMOV UR13, 0x3c7abc9e ;  /* 0x3c7abc9e000d7882 */ /* 0x000fcc0000000000 */
[----:B------:R-:W-:Y:S01]  /*22d0*/  DFMA R6, R10, -UR10, R132 ;  /* 0x8000000a0a067c2b */ /* 0x000fe20008000084 */
[----:B------:R-:W-:Y:S01]  /*22e0*/  UMOV UR14, 0x69ce2bdf ;  /* 0x69ce2bdf000e7882 */ /* 0x000fe20000000000 */
[----:B------:R-:W-:-:S06]  /*22f0*/  UMOV UR15, 0x3e5ade15 ;  /* 0x3e5ade15000f7882 */ /* 0x000fcc0000000000 */
[----:B------:R-:W-:Y:S01]  /*2300*/  DFMA R10, R10, -UR12, R6 ;  /* 0x8000000c0a0a7c2b */ /* 0x000fe20008000006 */
[----:B------:R-:W-:Y:S02]  /*2310*/  IMAD.MOV.U32 R6, RZ, RZ, -0x35dec16 ;  /* 0xfca213eaff067424 */ /* 0x000fe400078e00ff */
        /* <DEDUP_REMOVED lines=25> */
[----:B------:R-:W-:Y:S02]  /*24b0*/  DFMA R140, R10, R140, UR30 ;  /* 0x0000001e0a8c7e2b */ /* 0x000fe4000800008c */
[----:B------:R-:W-:Y:S01]  /*24c0*/  DADD R130, -R16, R130 ;  /* 0x0000000010827229 */ /* 0x000fe20000000182 */
[----:B------:R-:W-:-:S05]  /*24d0*/  FSETP.GEU.FTZ.AND P0, PT, |R133|, 4.1917929649353027344, PT ;  /* 0x4086232b8500780b */ /* 0x000fca0003f1e200 */
[----:B------:R-:W-:Y:S02]  /*24e0*/  DFMA R140, R10, R140, 1 ;  /* 0x3ff000000a8c742b */ /* 0x000fe4000000008c */
[----:B------:R-:W-:Y:S02]  /*24f0*/  DADD R134, -R16, R134 ;  /* 0x0000000010867229 */ /* 0x000fe40000000186 */
[----:B------:R-:W-:-:S04]  /*2500*/  DFMA R144, R130, R4, 6.75539944105574400000e+15 ;  /* 0x433800008290742b */ /* 0x000fc80000000004 */
[----:B------:R-:W-:Y:S01]  /*2510*/  DFMA R148, R10, R140, 1 ;  /* 0x3ff000000a94742b */ /* 0x000fe2000000008c */
[----:B------:R-:W-:Y:S01]  /*2520*/  BSSY B0, `(.L_x_4473) ;  /* 0x0000013000007945 */ /* 0x000fe20003800000 */
[----:B------:R-:W-:Y:S02]  /*2530*/  DFMA R140, R134, R4, 6.75539944105574400000e+15 ;  /* 0x43380000868c742b */ /* 0x000fe40000000004 */
[----:B------:R-:W-:-:S06]  /*2540*/  DADD R146, R144, -6.75539944105574400000e+15 ;  /* 0xc338000090927429 */ /* 0x000fcc0000000000 */
        /* <DEDUP_REMOVED lines=8> */
[----:B------:R-:W-:-:S03]  /*25d0*/  @!P0 IMAD.MOV.U32 R132, RZ, RZ, R148 ;  /* 0x000000ffff848224 */ /* 0x000fc600078e0094 */
[----:B------:R-:W-:Y:S02]  /*25e0*/  @!P0 SHF.R.S32.HI R133, RZ, 0x1, R10 ;  /* 0x00000001ff858819 */ /* 0x000fe4000001140a */
[----:B------:R-:W-:-:S03]  /*25f0*/  FSEL R10, R150, RZ, P1 ;  /* 0x000000ff960a7208 */ /* 0x000fc60000800000 */
[----:B------:R-:W-:Y:S02]  /*2600*/  @!P0 IMAD.IADD R142, R142, 0x1, -R133 ;  /* 0x000000018e8e8824 */ /* 0x000fe400078e0a85 */
[----:B------:R-:W-:-:S03]  /*2610*/  @!P0 IMAD R133, R133, 0x100000, R149 ;  /* 0x0010000085858824 */ /* 0x000fc600078e0295 */
[----:B------:R-:W-:Y:S01]  /*2620*/  @!P0 LEA R143, R142, 0x3ff00000, 0x14 ;  /* 0x3ff000008e8f8811 */ /* 0x000fe200078ea0ff */
[----:B------:R-:W-:-:S06]  /*2630*/  @!P0 IMAD.MOV.U32 R142, RZ, RZ, RZ ;  /* 0x000000ffff8e8224 */ /* 0x000fcc00078e00ff */
[----:B------:R-:W-:-:S11]  /*2640*/  @!P0 DMUL R10, R132, R142 ;  /* 0x0000008e840a8228 */ /* 0x000fd60000000000 */
.L_x_4474:
[----:B------:R-:W-:Y:S05]  /*2650*/  BSYNC B0 ;  /* 0x0000000000007941 */ /* 0x000fea0003800000 */
.L_x_4473:
[----:B------:R-:W-:Y:S01]  /*2660*/  DADD R132, R140, -6.75539944105574400000e+15 ;  /* 0xc33800008c847429 */ /* 0x000fe20000000000 */
[----:B------:R-:W-:Y:S01]  /*2670*/  FSETP.GEU.FTZ.AND P0, PT, |R131|, 4.1917929649353027344, PT ;  /* 0x4086232b8300780b */ /* 0x000fe20003f1e200 */
[----:B------:R-:W-:Y:S01]  /*2680*/  DFMA R142, R146, -UR10, R130 ;  /* 0x8000000a928e7c2b */ /* 0x000fe20008000082 */
[----:B------:R-:W-:Y:S01]  /*2690*/  BSSY B0, `(.L_x_4475) ;  /* 0x000002c000007945 */ /* 0x000fe20003800000 */
[C---:B------:R-:W-:Y:S02]  /*26a0*/  DADD R136, -R16.reuse, R136 ;  /* 0x0000000010887229 */ /* 0x040fe40000000188 */
[----:B------:R-:W-:Y:S02]  /*26b0*/  DADD R138, -R16, R138 ;  /* 0x00000000108a7229 */ /* 0x000fe4000000018a */
[----:B------:R-:W-:Y:S02]  /*26c0*/  DFMA R148, R132, -UR10, R134 ;  /* 0x8000000a84947c2b */ /* 0x000fe40008000086 */
[----:B------:R-:W-:-:S06]  /*26d0*/  DFMA R142, R146, -UR12, R142 ;  /* 0x8000000c928e7c2b */ /* 0x000fcc000800008e */
[----:B------:R-:W-:Y:S02]  /*26e0*/  DFMA R132, R132, -UR12, R148 ;  /* 0x8000000c84847c2b */ /* 0x000fe40008000094 */
[----:B------:R-:W-:-:S06]  /*26f0*/  DFMA R146, R142, UR14, R6 ;  /* 0x0000000e8e927c2b */ /* 0x000fcc0008000006 */
[----:B------:R-:W-:Y:S02]  /*2700*/  DFMA R148, R132, UR14, R6 ;  /* 0x0000000e84947c2b */ /* 0x000fe40008000006 */
[----:B------:R-:W-:-:S06]  /*2710*/  DFMA R146, R142, R146, UR16 ;  /* 0x000000108e927e2b */ /* 0x000fcc0008000092 */
[----:B------:R-:W-:Y:S02]  /*2720*/  DFMA R148, R132, R148, UR16 ;  /* 0x0000001084947e2b */ /* 0x000fe40008000094 */
        /* <DEDUP_REMOVED lines=14> */
[----:B------:R-:W-:-:S06]  /*2810*/  DFMA R146, R142, R146, 1 ;  /* 0x3ff000008e92742b */ /* 0x000fcc0000000092 */
[----:B------:R-:W-:Y:S02]  /*2820*/  DFMA R150, R132, R148, 1 ;  /* 0x3ff000008496742b */ /* 0x000fe40000000094 */
[----:B------:R-:W-:Y:S02]  /*2830*/  DFMA R148, R142, R146, 1 ;  /* 0x3ff000008e94742b */ /* 0x000fe40000000092 */
[----:B------:R-:W-:-:S04]  /*2840*/  DFMA R142, R136, R4, 6.75539944105574400000e+15 ;  /* 0x43380000888e742b */ /* 0x000fc80000000004 */
[----:B------:R-:W-:-:S04]  /*2850*/  DFMA R146, R132, R150, 1 ;  /* 0x3ff000008492742b */ /* 0x000fc80000000096 */
[----:B------:R-:W-:Y:S01]  /*2860*/  IMAD R133, R144, 0x100000, R149 ;  /* 0x0010000090857824 */ /* 0x000fe200078e0295 */
[----:B------:R-:W-:Y:S01]  /*2870*/  MOV R132, R148 ;  /* 0x0000009400847202 */ /* 0x000fe20000000f00 */
        /* <DEDUP_REMOVED lines=13> */
.L_x_4476:
[----:B------:R-:W-:Y:S05]  /*2950*/  BSYNC B0 ;  /* 0x0000000000007941 */ /* 0x000fea0003800000 */
.L_x_4475:
[----:B------:R-:W-:Y:S01]  /*2960*/  FSETP.GEU.FTZ.AND P0, PT, |R135|, 4.1917929649353027344, PT ;  /* 0x4086232b8700780b */ /* 0x000fe20003f1e200 */
[----:B------:R-:W-:Y:S01]  /*2970*/  BSSY B0, `(.L_x_4477) ;  /* 0x0000012000007945 */ /* 0x000fe20003800000 */
[----:B------:R-:W-:Y:S01]  /*2980*/  DFMA R144, R138, R4, 6.75539944105574400000e+15 ;  /* 0x433800008a90742b */ /* 0x000fe20000000004 */
[----:B------:R-:W-:Y:S01]  /*2990*/  IMAD R131, R140, 0x100000, R147 ;  /* 0x001000008c837824 */ /* 0x000fe200078e0293 */
[----:B------:R-:W-:Y:S01]  /*29a0*/  DADD R148, R142, -6.75539944105574400000e+15 ;  /* 0xc33800008e947429 */ /* 0x000fe20000000000 */
[----:B------:R-:W-:-:S08]  /*29b0*/  IMAD.MOV.U32 R130, RZ, RZ, R146 ;  /* 0x000000ffff827224 */ /* 0x000fd000078e0092 */
[----:B------:R-:W-:Y:S05]  /*29c0*/  @!P0 BRA `(.L_x_4478) ;  /* 0x0000000000308947 */ /* 0x000fea0003800000 */
        /* <DEDUP_REMOVED lines=12> */
.L_x_4478:
[----:B------:R-:W-:Y:S05]  /*2a90*/  BSYNC B0 ;  /* 0x0000000000007941 */ /* 0x000fea0003800000 */
.L_x_4477:
[----:B------:R-:W-:Y:S01]  /*2aa0*/  DADD R140, R144, -6.75539944105574400000e+15 ;  /* 0xc3380000908c7429 */ /* 0x000fe20000000000 */
[----:B------:R-:W-:Y:S01]  /*2ab0*/  FSETP.GEU.FTZ.AND P0, PT, |R137|, 4.1917929649353027344, PT ;  /* 0x4086232b8900780b */ /* 0x000fe20003f1e200 */
[----:B------:R-:W-:Y:S01]  /*2ac0*/  DFMA R134, R148, -UR10, R136 ;  /* 0x8000000a94867c2b */ /* 0x000fe20008000088 */
[----:B------:R-:W-:Y:S05]  /*2ad0*/  BSSY B0, `(.L_x_4479) ;  /* 0x000002c000007945 */ /* 0x000fea0003800000 */
        /* <DEDUP_REMOVED lines=24> */
[----:B------:R-:W-:-:S04]  /*2c60*/  DADD R134, -R16, R128 ;  /* 0x0000000010867229 */ /* 0x000fc80000000180 */
[----:B------:R-:W-:Y:S02]  /*2c70*/  DFMA R148, R140, R148, 1 ;  /* 0x3ff000008c94742b */ /* 0x000fe40000000094 */
[----:B------:R-:W-:Y:S02]  /*2c80*/  DADD R140, -R16, R126 ;  /* 0x00000000108c7229 */ /* 0x000fe4000000017e */
[----:B------:R-:W-:Y:S01]  /*2c90*/  DFMA R146, R134, R4, 6.75539944105574400000e+15 ;  /* 0x433800008692742b */ /* 0x000fe20000000004 */
[----:B------:R-:W-:Y:S02]  /*2ca0*/  IMAD R129, R142, 0x100000, R151 ;  /* 0x001000008e817824 */ /* 0x000fe400078e0297 */
[----:B------:R-:W-:Y:S01]  /*2cb0*/  IMAD.MOV.U32 R128, RZ, RZ, R150 ;  /* 0x000000ffff807224 */ /* 0x000fe200078e0096 */
[----:B------:R-:W-:Y:S07]  /*2cc0*/  @!P0 BRA `(.L_x_4480) ;  /* 0x0000000000308947 */ /* 0x000fee0003800000 */
[----:B------:R-:W-:Y:S01]  /*2cd0*/  FSETP.GEU.FTZ.AND P0, PT, |R137|, 4.2275390625, PT ;  /* 0x408748008900780b */ /* 0x000fe20003f1e200 */
[C---:B------:R-:W-:Y:S02]  /*2ce0*/  DADD R128, R136.reuse, +INF ;  /* 0x7ff0000088807429 */ /* 0x040fe40000000000 */
[----:B------:R-:W-:-:S08]  /*2cf0*/  DSETP.GEU.AND P1, PT, R136, RZ, PT ;  /* 0x000000ff8800722a */ /* 0x000fd00003f2e000 */
[----:B------:R-:W-:Y:S02]  /*2d00*/  FSEL R128, R128, RZ, P1 ;  /* 0x000000ff80807208 */ /* 0x000fe40000800000 */
[----:B------:R-:W-:Y:S02]  /*2d10*/  @!P0 LEA.HI R126, R142, R142, RZ, 0x1 ;  /* 0x0000008e8e7e8211 */ /* 0x000fe400078f08ff */
[----:B------:R-:W-:Y:S02]  /*2d20*/  FSEL R129, R129, RZ, P1 ;  /* 0x000000ff81817208 */ /* 0x000fe40000800000 */
[----:B------:R-:W-:-:S04]  /*2d30*/  @!P0 SHF.R.S32.HI R127, RZ, 0x1, R126 ;  /* 0x00000001ff7f8819 */ /* 0x000fc8000001147e */
[----:B------:R-:W-:Y:S01]  /*2d40*/  @!P0 LEA R151, R127, R151, 0x14 ;  /* 0x000000977f978211 */ /* 0x000fe200078ea0ff */
[----:B------:R-:W-:-:S05]  /*2d50*/  @!P0 IMAD.IADD R126, R142, 0x1, -R127 ;  /* 0x000000018e7e8824 */ /* 0x000fca00078e0a7f */
[----:B------:R-:W-:Y:S01]  /*2d60*/  @!P0 LEA R127, R126, 0x3ff00000, 0x14 ;  /* 0x3ff000007e7f8811 */ /* 0x000fe200078ea0ff */
[----:B------:R-:W-:-:S06]  /*2d70*/  @!P0 IMAD.MOV.U32 R126, RZ, RZ, RZ ;  /* 0x000000ffff7e8224 */ /* 0x000fcc00078e00ff */
[----:B------:R-:W-:-:S11]  /*2d80*/  @!P0 DMUL R128, R150, R126 ;  /* 0x0000007e96808228 */ /* 0x000fd60000000000 */
.L_x_4480:
[----:B------:R-:W-:Y:S05]  /*2d90*/  BSYNC B0 ;  /* 0x0000000000007941 */ /* 0x000fea0003800000 */
.L_x_4479:
        /* <DEDUP_REMOVED lines=19> */
.L_x_4482:
[----:B------:R-:W-:Y:S05]  /*2ed0*/  BSYNC B0 ;  /* 0x0000000000007941 */ /* 0x000fea0003800000 */
.L_x_4481:
        /* <DEDUP_REMOVED lines=47> */
.L_x_4484:
[----:B------:R-:W-:Y:S05]  /*31d0*/  BSYNC B0 ;  /* 0x0000000000007941 */ /* 0x000fea0003800000 */
.L_x_4483:
[----:B------:R-:W-:Y:S01]  /*31e0*/  FSETP.GEU.FTZ.AND P0, PT, |R141|, 4.1917929649353027344, PT ;  /* 0x4086232b8d00780b */ /* 0x000fe20003f1e200 */
[----:B------:R-:W-:Y:S01]  /*31f0*/  BSSY B0, `(.L_x_4485) ;  /* 0x0000012000007945 */ /* 0x000fe20003800000 */
[----:B------:R-:W-:Y:S01]  /*3200*/  DFMA R146, R138, R4, 6.75539944105574400000e+15 ;  /* 0x433800008a92742b */ /* 0x000fe20000000004 */
[----:B------:R-:W-:Y:S01]  /*3210*/  LEA R123, R142, R149, 0x14 ;  /* 0x000000958e7b7211 */ /* 0x000fe200078ea0ff */
        /* <DEDUP_REMOVED lines=15> */
.L_x_4486:
[----:B------:R-:W-:Y:S05]  /*3310*/  BSYNC B0 ;  /* 0x0000000000007941 */ /* 0x000fea0003800000 */
.L_x_4485:
        /* <DEDUP_REMOVED lines=47> */
.L_x_4488:
[----:B------:R-:W-:Y:S05]  /*3610*/  BSYNC B0 ;  /* 0x0000000000007941 */ /* 0x000fea0003800000 */
.L_x_4487:
        /* <DEDUP_REMOVED lines=13> */
[----:B------:R-:W-:Y:S02]  /*36f0*/  FSEL R118, R150, RZ, P1 ;  /* 0x000000ff96767208 */ /* 0x000fe40000800000 */
[----:B------:R-:W-:Y:S01]  /*3700*/  @!P0 IADD3 R138, R146, -R139, RZ ;  /* 0x8000008b928a8210 */ /* 0x000fe20007ffe0ff */
[----:B------:R-:W-:-:S03]  /*3710*/  @!P0 IMAD R149, R139, 0x100000, R149 ;  /* 0x001000008b958824 */ /* 0x000fc600078e0295 */
[----:B------:R-:W-:Y:S01]  /*3720*/  @!P0 LEA R139, R138, 0x3ff00000, 0x14 ;  /* 0x3ff000008a8b8811 */ /* 0x000fe200078ea0ff */
[----:B------:R-:W-:-:S06]  /*3730*/  @!P0 IMAD.MOV.U32 R138, RZ, RZ, RZ ;  /* 0x000000ffff8a8224 */ /* 0x000fcc00078e00ff */
[----:B------:R-:W-:-:S11]  /*3740*/  @!P0 DMUL R118, R148, R138 ;  /* 0x0000008a94768228 */ /* 0x000fd60000000000 */
.L_x_4490:
[----:B------:R-:W-:Y:S05]  /*3750*/  BSYNC B0 ;  /* 0x0000000000007941 */ /* 0x000fea0003800000 */
.L_x_4489:
        /* <DEDUP_REMOVED lines=47> */
.L_x_4492:
[----:B------:R-:W-:Y:S05]  /*3a50*/  BSYNC B0 ;  /* 0x0000000000007941 */ /* 0x000fea0003800000 */
.L_x_4491:
        /* <DEDUP_REMOVED lines=16> */
[----:B------:R-:W-:Y:S02]  /*3b60*/  @!P0 LEA R141, R140, 0x3ff00000, 0x14 ;  /* 0x3ff000008c8d8811 */ /* 0x000fe400078ea0ff */
[----:B------:R-:W-:-:S06]  /*3b70*/  @!P0 MOV R140, RZ ;  /* 0x000000ff008c8202 */ /* 0x000fcc0000000f00 */
[----:B------:R-:W-:-:S11]  /*3b80*/  @!P0 DMUL R114, R148, R140 ;  /* 0x0000008c94728228 */ /* 0x000fd60000000000 */
.L_x_4494:
[----:B------:R-:W-:Y:S05]  /*3b90*/  BSYNC B0 ;  /* 0x0000000000007941 */ /* 0x000fea0003800000 */
.L_x_4493:
        /* <DEDUP_REMOVED lines=47> */
.L_x_4496:
[----:B------:R-:W-:Y:S05]  /*3e90*/  BSYNC B0 ;  /* 0x0000000000007941 */ /* 0x000fea0003800000 */
.L_x_4495:
        /* <DEDUP_REMOVED lines=19> */
.L_x_4498:
[----:B------:R-:W-:Y:S05]  /*3fd0*/  BSYNC B0 ;  /* 0x0000000000007941 */ /* 0x000fea0003800000 */
.L_x_4497:
        /* <DEDUP_REMOVED lines=32> */
[----:B------:R-:W-:Y:S01]  /*41e0*/  IMAD R109, R144, 0x100000, R151 ;  /* 0x00100000906d7824 */ /* 0x000fe200078e0297 */
[----:B------:R-:W-:Y:S01]  /*41f0*/  MOV R108, R150 ;  /* 0x00000096006c7202 */ /* 0x000fe20000000f00 */
[----:B------:R-:W-:Y:S08]  /*4200*/  @!P0 BRA `(.L_x_4500) ;  /* 0x0000000000308947 */ /* 0x000ff00003800000 */
        /* <DEDUP_REMOVED lines=12> */
.L_x_4500:
[----:B------:R-:W-:Y:S05]  /*42d0*/  BSYNC B0 ;  /* 0x0000000000007941 */ /* 0x000fea0003800000 */
.L_x_4499:
        /* <DEDUP_REMOVED lines=19> */
.L_x_4502:
[----:B------:R-:W-:Y:S05]  /*4410*/  BSYNC B0 ;  /* 0x0000000000007941 */ /* 0x000fea0003800000 */
.L_x_4501:
        /* <DEDUP_REMOVED lines=47> */
.L_x_4504:
[----:B------:R-:W-:Y:S05]  /*4710*/  BSYNC B0 ;  /* 0x0000000000007941 */ /* 0x000fea0003800000 */
.L_x_4503:
        /* <DEDUP_REMOVED lines=19> */
.L_x_4506:
[----:B------:R-:W-:Y:S05]  /*4850*/  BSYNC B0 ;  /* 0x0000000000007941 */ /* 0x000fea0003800000 */
.L_x_4505:
        /* <DEDUP_REMOVED lines=47> */
.L_x_4508:
[----:B------:R-:W-:Y:S05]  /*4b50*/  BSYNC B0 ;  /* 0x0000000000007941 */ /* 0x000fea0003800000 */
.L_x_4507:
        /* <DEDUP_REMOVED lines=19> */
.L_x_4510:
[----:B------:R-:W-:Y:S05]  /*4c90*/  BSYNC B0 ;  /* 0x0000000000007941 */ /* 0x000fea0003800000 */
.L_x_4509:
        /* <DEDUP_REMOVED lines=47> */
.L_x_4512:
[----:B------:R-:W-:Y:S05]  /*4f90*/  BSYNC B0 ;  /* 0x0000000000007941 */ /* 0x000fea0003800000 */
.L_x_4511:
        /* <DEDUP_REMOVED lines=19> */
.L_x_4514:
[----:B------:R-:W-:Y:S05]  /*50d0*/  BSYNC B0 ;  /* 0x0000000000007941 */ /* 0x000fea0003800000 */
.L_x_4513:
        /* <DEDUP_REMOVED lines=47> */
.L_x_4516:
[----:B------:R-:W-:Y:S05]  /*53d0*/  BSYNC B0 ;  /* 0x0000000000007941 */ /* 0x000fea0003800000 */
.L_x_4515:
        /* <DEDUP_REMOVED lines=19> */
.L_x_4518:
[----:B------:R-:W-:Y:S05]  /*5510*/  BSYNC B0 ;  /* 0x0000000000007941 */ /* 0x000fea0003800000 */
.L_x_4517:
        /* <DEDUP_REMOVED lines=47> */
.L_x_4520:
[----:B------:R-:W-:Y:S05]  /*5810*/  BSYNC B0 ;  /* 0x0000000000007941 */ /* 0x000fea0003800000 */
.L_x_4519:
        /* <DEDUP_REMOVED lines=19> */
.L_x_4522:
[----:B------:R-:W-:Y:S05]  /*5950*/  BSYNC B0 ;  /* 0x0000000000007941 */ /* 0x000fea0003800000 */
.L_x_4521:
        /* <DEDUP_REMOVED lines=47> */
.L_x_4524:
[----:B------:R-:W-:Y:S05]  /*5c50*/  BSYNC B0 ;  /* 0x0000000000007941 */ /* 0x000fea0003800000 */
.L_x_4523:
        /* <DEDUP_REMOVED lines=19> */
.L_x_4526:
[----:B------:R-:W-:Y:S05]  /*5d90*/  BSYNC B0 ;  /* 0x0000000000007941 */ /* 0x000fea0003800000 */
.L_x_4525:
        /* <DEDUP_REMOVED lines=47> */
.L_x_4528:
[----:B------:R-:W-:Y:S05]  /*6090*/  BSYNC B0 ;  /* 0x0000000000007941 */ /* 0x000fea0003800000 */
.L_x_4527:
        /* <DEDUP_REMOVED lines=19> */
.L_x_4530:
[----:B------:R-:W-:Y:S05]  /*61d0*/  BSYNC B0 ;  /* 0x0000000000007941 */ /* 0x000fea0003800000 */
.L_x_4529:
        /* <DEDUP_REMOVED lines=47> */
.L_x_4532:
[----:B------:R-:W-:Y:S05]  /*64d0*/  BSYNC B0 ;  /* 0x0000000000007941 */ /* 0x000fea0003800000 */
.L_x_4531:
        /* <DEDUP_REMOVED lines=19> */
.L_x_4534:
[----:B------:R-:W-:Y:S05]  /*6610*/  BSYNC B0 ;  /* 0x0000000000007941 */ /* 0x000fea0003800000 */
.L_x_4533:
        /* <DEDUP_REMOVED lines=47> */
.L_x_4536:
[----:B------:R-:W-:Y:S05]  /*6910*/  BSYNC B0 ;  /* 0x0000000000007941 */ /* 0x000fea0003800000 */
.L_x_4535:
        /* <DEDUP_REMOVED lines=19> */
.L_x_4538:
[----:B------:R-:W-:Y:S05]  /*6a50*/  BSYNC B0 ;  /* 0x0000000000007941 */ /* 0x000fea0003800000 */
.L_x_4537:
        /* <DEDUP_REMOVED lines=47> */
.L_x_4540:
[----:B------:R-:W-:Y:S05]  /*6d50*/  BSYNC B0 ;  /* 0x0000000000007941 */ /* 0x000fea0003800000 */
.L_x_4539:
        /* <DEDUP_REMOVED lines=19> */
.L_x_4542:
[----:B------:R-:W-:Y:S05]  /*6e90*/  BSYNC B0 ;  /* 0x0000000000007941 */ /* 0x000fea0003800000 */
.L_x_4541:
        /* <DEDUP_REMOVED lines=47> */
.L_x_4544:
[----:B------:R-:W-:Y:S05]  /*7190*/  BSYNC B0 ;  /* 0x0000000000007941 */ /* 0x000fea0003800000 */
.L_x_4543:
        /* <DEDUP_REMOVED lines=19> */
.L_x_4546:
[----:B------:R-:W-:Y:S05]  /*72d0*/  BSYNC B0 ;  /* 0x0000000000007941 */ /* 0x000fea0003800000 */
.L_x_4545:
        /* <DEDUP_REMOVED lines=47> */
.L_x_4548:
[----:B------:R-:W-:Y:S05]  /*75d0*/  BSYNC B0 ;  /* 0x0000000000007941 */ /* 0x000fea0003800000 */
.L_x_4547:
        /* <DEDUP_REMOVED lines=19> */
.L_x_4550:
[----:B------:R-:W-:Y:S05]  /*7710*/  BSYNC B0 ;  /* 0x0000000000007941 */ /* 0x000fea0003800000 */
.L_x_4549:
        /* <DEDUP_REMOVED lines=47> */
.L_x_4552:
[----:B------:R-:W-:Y:S05]  /*7a10*/  BSYNC B0 ;  /* 0x0000000000007941 */ /* 0x000fea0003800000 */
.L_x_4551:
        /* <DEDUP_REMOVED lines=19> */
.L_x_4554:
[----:B------:R-:W-:Y:S05]  /*7b50*/  BSYNC B0 ;  /* 0x0000000000007941 */ /* 0x000fea0003800000 */
.L_x_4553:
        /* <DEDUP_REMOVED lines=47> */
.L_x_4556:
[----:B------:R-:W-:Y:S05]  /*7e50*/  BSYNC B0 ;  /* 0x0000000000007941 */ /* 0x000fea0003800000 */
.L_x_4555:
        /* <DEDUP_REMOVED lines=19> */
.L_x_4558:
[----:B------:R-:W-:Y:S05]  /*7f90*/  BSYNC B0 ;  /* 0x0000000000007941 */ /* 0x000fea0003800000 */
.L_x_4557:
        /* <DEDUP_REMOVED lines=47> */
.L_x_4560:
[----:B------:R-:W-:Y:S05]  /*8290*/  BSYNC B0 ;  /* 0x0000000000007941 */ /* 0x000fea0003800000 */
.L_x_4559:
        /* <DEDUP_REMOVED lines=19> */
.L_x_4562:
[----:B------:R-:W-:Y:S05]  /*83d0*/  BSYNC B0 ;  /* 0x0000000000007941 */ /* 0x000fea0003800000 */
.L_x_4561:
        /* <DEDUP_REMOVED lines=47> */
.L_x_4564:
[----:B------:R-:W-:Y:S05]  /*86d0*/  BSYNC B0 ;  /* 0x0000000000007941 */ /* 0x000fea0003800000 */
.L_x_4563:
        /* <DEDUP_REMOVED lines=19> */
.L_x_4566:
[----:B------:R-:W-:Y:S05]  /*8810*/  BSYNC B0 ;  /* 0x0000000000007941 */ /* 0x000fea0003800000 */
.L_x_4565:
        /* <DEDUP_REMOVED lines=47> */
.L_x_4568:
[----:B------:R-:W-:Y:S05]  /*8b10*/  BSYNC B0 ;  /* 0x0000000000007941 */ /* 0x000fea0003800000 */
.L_x_4567:
        /* <DEDUP_REMOVED lines=19> */
.L_x_4570:
[----:B------:R-:W-:Y:S05]  /*8c50*/  BSYNC B0 ;  /* 0x0000000000007941 */ /* 0x000fea0003800000 */
.L_x_4569:
        /* <DEDUP_REMOVED lines=47> */
.L_x_4572:
[----:B------:R-:W-:Y:S05]  /*8f50*/  BSYNC B0 ;  /* 0x0000000000007941 */ /* 0x000fea0003800000 */
.L_x_4571:
        /* <DEDUP_REMOVED lines=19> */
.L_x_4574:
[----:B------:R-:W-:Y:S05]  /*9090*/  BSYNC B0 ;  /* 0x0000000000007941 */ /* 0x000fea0003800000 */
.L_x_4573:
        /* <DEDUP_REMOVED lines=47> */
.L_x_4576:
[----:B------:R-:W-:Y:S05]  /*9390*/  BSYNC B0 ;  /* 0x0000000000007941 */ /* 0x000fea0003800000 */
.L_x_4575:
        /* <DEDUP_REMOVED lines=19> */
.L_x_4578:
[----:B------:R-:W-:Y:S05]  /*94d0*/  BSYNC B0 ;  /* 0x0000000000007941 */ /* 0x000fea0003800000 */
.L_x_4577:
        /* <DEDUP_REMOVED lines=47> */
.L_x_4580:
[----:B------:R-:W-:Y:S05]  /*97d0*/  BSYNC B0 ;  /* 0x0000000000007941 */ /* 0x000fea0003800000 */
.L_x_4579:
        /* <DEDUP_REMOVED lines=19> */
.L_x_4582:
[----:B------:R-:W-:Y:S05]  /*9910*/  BSYNC B0 ;  /* 0x0000000000007941 */ /* 0x000fea0003800000 */
.L_x_4581:
        /* <DEDUP_REMOVED lines=28> */
[C---:B------:R-:W-:Y:S02]  /*9ae0*/  DADD R142, -R16.reuse, R22 ;  /* 0x00000000108e7229 */ /* 0x040fe40000000116 */
[----:B------:R-:W-:Y:S02]  /*9af0*/  DADD R144, -R16, R24 ;  /* 0x0000000010907229 */ /* 0x000fe40000000118 */
[----:B------:R-:W-:-:S04]  /*9b00*/  DFMA R140, R140, R148, 1 ;  /* 0x3ff000008c8c742b */ /* 0x000fc80000000094 */
        /* <DEDUP_REMOVED lines=16> */
.L_x_4584:
[----:B------:R-:W-:Y:S05]  /*9c10*/  BSYNC B0 ;  /* 0x0000000000007941 */ /* 0x000fea0003800000 */
.L_x_4583:
        /* <DEDUP_REMOVED lines=19> */
.L_x_4586:
[----:B------:R-:W-:Y:S05]  /*9d50*/  BSYNC B0 ;  /* 0x0000000000007941 */ /* 0x000fea0003800000 */
.L_x_4585:
        /* <DEDUP_REMOVED lines=23> */
[----:B------:R-:W-:Y:S02]  /*9ed0*/  DFMA R138, R136, R138, UR30 ;  /* 0x0000001e888a7e2b */ /* 0x000fe4000800008a */
[----:B------:R-:W-:-:S04]  /*9ee0*/  DADD R140, -R16, R18 ;  /* 0x00000000108c7229 */ /* 0x000fc80000000112 */
[----:B------:R-:W-:Y:S02]  /*9ef0*/  DFMA R150, R134, R150, UR30 ;  /* 0x0000001e86967e2b */ /* 0x000fe40008000096 */
[----:B------:R-:W-:Y:S02]  /*9f00*/  DFMA R18, R136, R138, 1 ;  /* 0x3ff000008812742b */ /* 0x000fe4000000008a */
[----:B------:R-:W-:-:S04]  /*9f10*/  DFMA R138, R140, R4, 6.75539944105574400000e+15 ;  /* 0x433800008c8a742b */ /* 0x000fc80000000004 */
[----:B------:R-:W-:Y:S02]  /*9f20*/  DFMA R150, R134, R150, 1 ;  /* 0x3ff000008696742b */ /* 0x000fe40000000096 */
[----:B------:R-:W-:Y:S02]  /*9f30*/  DFMA R136, R136, R18, 1 ;  /* 0x3ff000008888742b */ /* 0x000fe40000000012 */
[----:B------:R-:W-:-:S04]  /*9f40*/  DADD R18, R138, -6.75539944105574400000e+15 ;  /* 0xc33800008a127429 */ /* 0x000fc80000000000 */
[----:B------:R-:W-:Y:S02]  /*9f50*/  DFMA R152, R134, R150, 1 ;  /* 0x3ff000008698742b */ /* 0x000fe40000000096 */
[----:B------:R-:W-:Y:S02]  /*9f60*/  DADD R134, -R16, R20 ;  /* 0x0000000010867229 */ /* 0x000fe40000000114 */
[----:B------:R-:W-:Y:S01]  /*9f70*/  DFMA R150, R18, -UR10, R140 ;  /* 0x8000000a12967c2b */ /* 0x000fe2000800008c */
[----:B------:R-:W-:Y:S02]  /*9f80*/  IMAD R21, R148, 0x100000, R137 ;  /* 0x0010000094157824 */ /* 0x000fe400078e0289 */
[----:B------:R-:W-:-:S05]  /*9f90*/  IMAD.MOV.U32 R20, RZ, RZ, R136 ;  /* 0x000000ffff147224 */ /* 0x000fca00078e0088 */
[----:B------:R-:W-:Y:S01]  /*9fa0*/  DFMA R150, R18, -UR12, R150 ;  /* 0x8000000c12967c2b */ /* 0x000fe20008000096 */
[----:B------:R-:W-:Y:S10]  /*9fb0*/  @!P0 BRA `(.L_x_4588) ;  /* 0x0000000000308947 */ /* 0x000ff40003800000 */
        /* <DEDUP_REMOVED lines=12> */
.L_x_4588:
[----:B------:R-:W-:Y:S05]  /*a080*/  BSYNC B0 ;  /* 0x0000000000007941 */ /* 0x000fea0003800000 */
.L_x_4587:
[----:B------:R-:W-:Y:S01]  /*a090*/  FSETP.GEU.FTZ.AND P0, PT, |R145|, 4.1917929649353027344, PT ;  /* 0x4086232b9100780b */ /* 0x000fe20003f1e200 */
[----:B------:R-:W-:Y:S01]  /*a0a0*/  BSSY B0, `(.L_x_4589) ;  /* 0x0000012000007945 */ /* 0x000fe20003800000 */
[----:B------:R-:W-:Y:S01]  /*a0b0*/  DFMA R136, R134, R4, 6.75539944105574400000e+15 ;  /* 0x433800008688742b */ /* 0x000fe20000000004 */
[----:B------:R-:W-:Y:S01]  /*a0c0*/  IMAD R19, R146, 0x100000, R153 ;  /* 0x0010000092137824 */ /* 0x000fe200078e0299 */
[----:B------:R-:W-:Y:S01]  /*a0d0*/  DFMA R142, R150, UR14, R6 ;  /* 0x0000000e968e7c2b */ /* 0x000fe20008000006 */
[----:B------:R-:W-:-:S08]  /*a0e0*/  IMAD.MOV.U32 R18, RZ, RZ, R152 ;  /* 0x000000ffff127224 */ /* 0x000fd000078e0098 */
[----:B------:R-:W-:Y:S05]  /*a0f0*/  @!P0 BRA `(.L_x_4590) ;  /* 0x0000000000308947 */ /* 0x000fea0003800000 */
[----:B------:R-:W-:Y:S01]  /*a100*/  FSETP.GEU.FTZ.AND P0, PT, |R145|, 4.2275390625, PT ;  /* 0x408748009100780b */ /* 0x000fe20003f1e200 */
[C---:B------:R-:W-:Y:S02]  /*a110*/  DSETP.GEU.AND P1, PT, R144.reuse, RZ, PT ;  /* 0x000000ff9000722a */ /* 0x040fe40003f2e000 */
[----:B------:R-:W-:-:S10]  /*a120*/  DADD R144, R144, +INF ;  /* 0x7ff0000090907429 */ /* 0x000fd40000000000 */
[----:B------:R-:W-:Y:S02]  /*a130*/  @!P0 LEA.HI R18, R146, R146, RZ, 0x1 ;  /* 0x0000009292128211 */ /* 0x000fe400078f08ff */
[----:B------:R-:W-:Y:S02]  /*a140*/  FSEL R19, R145, RZ, P1 ;  /* 0x000000ff91137208 */ /* 0x000fe40000800000 */
[----:B------:R-:W-:Y:S02]  /*a150*/  @!P0 SHF.R.S32.HI R147, RZ, 0x1, R18 ;  /* 0x00000001ff938819 */ /* 0x000fe40000011412 */
[----:B------:R-:W-:Y:S02]  /*a160*/  FSEL R18, R144, RZ, P1 ;  /* 0x000000ff90127208 */ /* 0x000fe40000800000 */
[----:B------:R-:W-:Y:S01]  /*a170*/  @!P0 MOV R144, RZ ;  /* 0x000000ff00908202 */ /* 0x000fe20000000f00 */
[----:B------:R-:W-:Y:S02]  /*a180*/  @!P0 IMAD.IADD R146, R146, 0x1, -R147 ;  /* 0x0000000192928824 */ /* 0x000fe400078e0a93 */
[----:B------:R-:W-:-:S03]  /*a190*/  @!P0 IMAD R153, R147, 0x100000, R153 ;  /* 0x0010000093998824 */ /* 0x000fc600078e0299 */
[----:B------:R-:W-:-:S06]  /*a1a0*/  @!P0 LEA R145, R146, 0x3ff00000, 0x14 ;  /* 0x3ff0000092918811 */ /* 0x000fcc00078ea0ff */
[----:B------:R-:W-:-:S11]  /*a1b0*/  @!P0 DMUL R18, R152, R144 ;  /* 0x0000009098128228 */ /* 0x000fd60000000000 */
.L_x_4590:
[----:B------:R-:W-:Y:S05]  /*a1c0*/  BSYNC B0 ;  /* 0x0000000000007941 */ /* 0x000fea0003800000 */
.L_x_4589:
[----:B------:R-:W-:Y:S01]  /*a1d0*/  DFMA R142, R150, R142, UR16 ;  /* 0x00000010968e7e2b */ /* 0x000fe2000800008e */
[----:B------:R-:W-:Y:S01]  /*a1e0*/  FSETP.GEU.FTZ.AND P0, PT, |R141|, 4.1917929649353027344, PT ;  /* 0x4086232b8d00780b */ /* 0x000fe20003f1e200 */
[----:B------:R-:W-:Y:S01]  /*a1f0*/  DADD R148, R136, -6.75539944105574400000e+15 ;  /* 0xc338000088947429 */ /* 0x000fe20000000000 */
[----:B------:R-:W-:Y:S01]  /*a200*/  BSSY B0, `(.L_x_4591) ;  /* 0x0000027000007945 */ /* 0x000fe20003800000 */
[----:B------:R-:W-:-:S04]  /*a210*/  DADD R8, -R16, R8 ;  /* 0x0000000010087229 */ /* 0x000fc80000000108 */
[----:B------:R-:W-:Y:S02]  /*a220*/  DFMA R142, R150, R142, UR18 ;  /* 0x00000012968e7e2b */ /* 0x000fe4000800008e */
[----:B------:R-:W-:Y:S02]  /*a230*/  DFMA R144, R148, -UR10, R134 ;  /* 0x8000000a94907c2b */ /* 0x000fe40008000086 */
[----:B------:R-:W-:-:S04]  /*a240*/  DFMA R146, R8, R4, 6.75539944105574400000e+15 ;  /* 0x433800000892742b */ /* 0x000fc80000000004 */
[----:B------:R-:W-:Y:S02]  /*a250*/  DFMA R142, R150, R142, UR20 ;  /* 0x00000014968e7e2b */ /* 0x000fe4000800008e */
[----:B------:R-:W-:-:S06]  /*a260*/  DFMA R148, R148, -UR12, R144 ;  /* 0x8000000c94947c2b */ /* 0x000fcc0008000090 */
[----:B------:R-:W-:Y:S02]  /*a270*/  DFMA R142, R150, R142, UR22 ;  /* 0x00000016968e7e2b */ /* 0x000fe4000800008e */
[----:B------:R-:W-:-:S06]  /*a280*/  DFMA R144, R148, UR14, R6 ;  /* 0x0000000e94907c2b */ /* 0x000fcc0008000006 */
        /* <DEDUP_REMOVED lines=8> */
[----:B------:R-:W-:Y:S02]  /*a310*/  DFMA R142, R150, R142, 1 ;  /* 0x3ff00000968e742b */ /* 0x000fe4000000008e */
[----:B------:R-:W-:-:S06]  /*a320*/  DFMA R144, R148, R144, UR24 ;  /* 0x0000001894907e2b */ /* 0x000fcc0008000090 */
[----:B------:R-:W-:Y:S02]  /*a330*/  DFMA R150, R150, R142, 1 ;  /* 0x3ff000009696742b */ /* 0x000fe4000000008e */
[----:B------:R-:W-:Y:S02]  /*a340*/  DFMA R152, R148, R144, UR26 ;  /* 0x0000001a94987e2b */ /* 0x000fe40008000090 */
[C---:B------:R-:W-:Y:S02]  /*a350*/  DADD R142, -R16.reuse, R12 ;  /* 0x00000000108e7229 */ /* 0x040fe4000000010c */
[----:B------:R-:W-:-:S04]  /*a360*/  DADD R144, -R16, R14 ;  /* 0x0000000010907229 */ /* 0x000fc8000000010e */
[----:B------:R-:W-:Y:S01]  /*a370*/  DFMA R12, R148, R152, UR28 ;  /* 0x0000001c940c7e2b */ /* 0x000fe20008000098 */
        /* <DEDUP_REMOVED lines=15> */
.L_x_4592:
[----:B------:R-:W-:Y:S05]  /*a470*/  BSYNC B0 ;  /* 0x0000000000007941 */ /* 0x000fea0003800000 */
.L_x_4591:
[----:B------:R-:W-:Y:S01]  /*a480*/  DFMA R12, R148, R12, UR30 ;  /* 0x0000001e940c7e2b */ /* 0x000fe2000800000c */
[----:B------:R-:W-:Y:S01]  /*a490*/  FSETP.GEU.FTZ.AND P3, PT, |R135|, 4.1917929649353027344, PT ;  /* 0x4086232b8700780b */ /* 0x000fe20003f7e200 */
[-C--:B------:R-:W-:Y:S01]  /*a4a0*/  DFMA R138, R142, R4.reuse, 6.75539944105574400000e+15 ;  /* 0x433800008e8a742b */ /* 0x080fe20000000004 */
[----:B------:R-:W-:Y:S01]  /*a4b0*/  BSSY B0, `(.L_x_4593) ;  /* 0x0000041000007945 */ /* 0x000fe20003800000 */
[----:B------:R-:W-:Y:S01]  /*a4c0*/  DFMA R140, R144, R4, 6.75539944105574400000e+15 ;  /* 0x43380000908c742b */ /* 0x000fe20000000004 */
[----:B------:R-:W-:Y:S01]  /*a4d0*/  FSETP.GEU.FTZ.AND P2, PT, |R9|, 4.1917929649353027344, PT ;  /* 0x4086232b0900780b */ /* 0x000fe20003f5e200 */
[----:B------:R-:W-:Y:S01]  /*a4e0*/  DADD R14, R146, -6.75539944105574400000e+15 ;  /* 0xc3380000920e7429 */ /* 0x000fe20000000000 */
[----:B------:R-:W-:Y:S01]  /*a4f0*/  FSETP.GEU.FTZ.AND P1, PT, |R143|, 4.1917929649353027344, PT ;  /* 0x4086232b8f00780b */ /* 0x000fe20003f3e200 */
[----:B------:R-:W-:Y:S01]  /*a500*/  DFMA R4, R148, R12, 1 ;  /* 0x3ff000009404742b */ /* 0x000fe2000000000c */
[----:B------:R-:W-:Y:S01]  /*a510*/  FSETP.GEU.FTZ.AND P0, PT, |R145|, 4.1917929649353027344, PT ;  /* 0x4086232b9100780b */ /* 0x000fe20003f1e200 */
[----:B------:R-:W-:-:S04]  /*a520*/  DADD R152, R138, -6.75539944105574400000e+15 ;  /* 0xc33800008a987429 */ /* 0x000fc80000000000 */
[----:B------:R-:W-:Y:S02]  /*a530*/  DFMA R150, R14, -UR10, R8 ;  /* 0x8000000a0e967c2b */ /* 0x000fe40008000008 */
[----:B------:R-:W-:Y:S02]  /*a540*/  DFMA R148, R148, R4, 1 ;  /* 0x3ff000009494742b */ /* 0x000fe40000000004 */
[----:B------:R-:W-:-:S04]  /*a550*/  DADD R4, R140, -6.75539944105574400000e+15 ;  /* 0xc33800008c047429 */ /* 0x000fc80000000000 */
[----:B------:R-:W-:Y:S02]  /*a560*/  DFMA R12, R14, -UR12, R150 ;  /* 0x8000000c0e0c7c2b */ /* 0x000fe40008000096 */
[----:B------:R-:W-:Y:S02]  /*a570*/  DFMA R14, R152, -UR10, R142 ;  /* 0x8000000a980e7c2b */ /* 0x000fe4000800008e */
[----:B------:R-:W-:-:S06]  /*a580*/  DFMA R150, R4, -UR10, R144 ;  /* 0x8000000a04967c2b */ /* 0x000fcc0008000090 */
[----:B------:R-:W-:Y:S02]  /*a590*/  DFMA R14, R152, -UR12, R14 ;  /* 0x8000000c980e7c2b */ /* 0x000fe4000800000e */
[----:B------:R-:W-:Y:S02]  /*a5a0*/  DFMA R4, R4, -UR12, R150 ;  /* 0x8000000c04047c2b */ /* 0x000fe40008000096 */
[----:B------:R-:W-:-:S04]  /*a5b0*/  DFMA R150, R12, UR14, R6 ;  /* 0x0000000e0c967c2b */ /* 0x000fc80008000006 */
[--C-:B------:R-:W-:Y:S02]  /*a5c0*/  DFMA R152, R14, UR14, R6.reuse ;  /* 0x0000000e0e987c2b */ /* 0x100fe40008000006 */
[----:B------:R-:W-:Y:S02]  /*a5d0*/  DFMA R6, R4, UR14, R6 ;  /* 0x0000000e04067c2b */ /* 0x000fe40008000006 */
[----:B------:R-:W-:-:S04]  /*a5e0*/  DFMA R150, R12, R150, UR16 ;  /* 0x000000100c967e2b */ /* 0x000fc80008000096 */
[----:B------:R-:W-:Y:S02]  /*a5f0*/  DFMA R152, R14, R152, UR16 ;  /* 0x000000100e987e2b */ /* 0x000fe40008000098 */
[----:B------:R-:W-:Y:S02]  /*a600*/  DFMA R6, R4, R6, UR16 ;  /* 0x0000001004067e2b */ /* 0x000fe40008000006 */
        /* <DEDUP_REMOVED lines=21> */
[----:B------:R-:W-:-:S04]  /*a760*/  DFMA R150, R12, R150, 1 ;  /* 0x3ff000000c96742b */ /* 0x000fc80000000096 */
[----:B------:R-:W-:-:S04]  /*a770*/  DFMA R6, R14, R152, 1 ;  /* 0x3ff000000e06742b */ /* 0x000fc80000000098 */
[----:B------:R-:W-:Y:S02]  /*a780*/  DFMA R152, R12, R150, 1 ;  /* 0x3ff000000c98742b */ /* 0x000fe40000000096 */
[----:B------:R-:W-:Y:S02]  /*a790*/  DFMA R150, R4, R154, 1 ;  /* 0x3ff000000496742b */ /* 0x000fe4000000009a */
[----:B------:R-:W-:Y:S01]  /*a7a0*/  DFMA R6, R14, R6, 1 ;  /* 0x3ff000000e06742b */ /* 0x000fe20000000006 */
[----:B------:R-:W-:Y:S02]  /*a7b0*/  IMAD R15, R136, 0x100000, R149 ;  /* 0x00100000880f7824 */ /* 0x000fe400078e0295 */
[----:B------:R-:W-:-:S03]  /*a7c0*/  IMAD.MOV.U32 R14, RZ, RZ, R148 ;  /* 0x000000ffff0e7224 */ /* 0x000fc600078e0094 */
[----:B------:R-:W-:Y:S01]  /*a7d0*/  DFMA R150, R4, R150, 1 ;  /* 0x3ff000000496742b */ /* 0x000fe20000000096 */
[----:B------:R-:W-:Y:S01]  /*a7e0*/  IMAD R13, R146, 0x100000, R153 ;  /* 0x00100000920d7824 */ /* 0x000fe200078e0299 */
[----:B------:R-:W-:Y:S09]  /*a7f0*/  @!P3 BRA `(.L_x_4594) ;  /* 0x000000000030b947 */ /* 0x000ff20003800000 */
        /* <DEDUP_REMOVED lines=12> */
.L_x_4594:
[----:B------:R-:W-:Y:S05]  /*a8c0*/  BSYNC B0 ;  /* 0x0000000000007941 */ /* 0x000fea0003800000 */
.L_x_4593:
[----:B------:R-:W-:Y:S01]  /*a8d0*/  BSSY B0, `(.L_x_4595) ;  /* 0x0000011000007945 */ /* 0x000fe20003800000 */
[----:B------:R-:W-:Y:S01]  /*a8e0*/  LEA R135, R138, R7, 0x14 ;  /* 0x000000078a877211 */ /* 0x000fe200078ea0ff */
        /* <DEDUP_REMOVED lines=15> */
.L_x_4596:
[----:B------:R-:W-:Y:S05]  /*a9e0*/  BSYNC B0 ;  /* 0x0000000000007941 */ /* 0x000fea0003800000 */
.L_x_4595:
[----:B------:R-:W-:Y:S01]  /*a9f0*/  BSSY B0, `(.L_x_4597) ;  /* 0x0000012000007945 */ /* 0x000fe20003800000 */
[----:B------:R-:W-:Y:S02]  /*aa00*/  IMAD.MOV.U32 R8, RZ, RZ, R6 ;  /* 0x000000ffff087224 */ /* 0x000fe400078e0006 */
[----:B------:R-:W-:Y:S02]  /*aa10*/  IMAD.MOV.U32 R9, RZ, RZ, R135 ;  /* 0x000000ffff097224 */ /* 0x000fe400078e0087 */
[----:B------:R-:W-:Y:S02]  /*aa20*/  IMAD.MOV.U32 R4, RZ, RZ, R150 ;  /* 0x000000ffff047224 */ /* 0x000fe400078e0096 */
        /* <DEDUP_REMOVED lines=14> */
.L_x_4598:
[----:B------:R-:W-:Y:S05]  /*ab10*/  BSYNC B0 ;  /* 0x0000000000007941 */ /* 0x000fea0003800000 */
.L_x_4597:
[----:B------:R-:W-:Y:S04]  /*ab20*/  BSSY B0, `(.L_x_4599) ;  /* 0x000000e000007945 */ /* 0x000fe80003800000 */
        /* <DEDUP_REMOVED lines=13> */
.L_x_4600:
[----:B------:R-:W-:Y:S05]  /*ac00*/  BSYNC B0 ;  /* 0x0000000000007941 */ /* 0x000fea0003800000 */
.L_x_4599:
[----:B------:R-:W-:Y:S01]  /*ac10*/  DADD R6, RZ, R10 ;  /* 0x00000000ff067229 */ /* 0x000fe2000000000a */
[----:B------:R-:W0:Y:S07]  /*ac20*/  S2R R143, SR_TID.Y ;  /* 0x00000000008f7919 */ /* 0x000e2e0000002200 */
        /* <DEDUP_REMOVED lines=64> */
[----:B------:R-:W1:Y:S02]  /*b030*/  SHFL.BFLY PT, R134, R6, 0x10, 0x1f ;  /* 0x0e001f0006867f89 */ /* 0x000e6400000e0000 */
[----:B-1----:R-:W-:Y:S01]  /*b040*/  DADD R134, R6, R134 ;  /* 0x0000000006867229 */ /* 0x002fe20000000086 */
[----:B------:R-:W0:Y:S06]  /*b050*/  LDC R6, c[0x0][0x4] ;  /* 0x00000100ff067b82 */ /* 0x000e2c0000000800 */
[----:B------:R-:W-:Y:S04]  /*b060*/  SHFL.BFLY PT, R137, R135, 0x8, 0x1f ;  /* 0x0d001f0087897f89 */ /* 0x000fe800000e0000 */
[----:B------:R-:W1:Y:S01]  /*b070*/  SHFL.BFLY PT, R136, R134, 0x8, 0x1f ;  /* 0x0d001f0086887f89 */ /* 0x000e6200000e0000 */
[----:B0-----:R-:W-:Y:S01]  /*b080*/  IMAD R6, R6, UR6, R143 ;  /* 0x0000000606067c24 */ /* 0x001fe2000f8e028f */
[----:B-1----:R-:W-:-:S04]  /*b090*/  DADD R136, R134, R136 ;  /* 0x0000000086887229 */ /* 0x002fc80000000088 */
[----:B------:R-:W-:-:S04]  /*b0a0*/  IADD3 R134, -R6, UR8, RZ ;  /* 0x0000000806867c10 */ /* 0x000fc8000fffe1ff */
[----:B------:R-:W-:Y:S01]  /*b0b0*/  ISETP.GE.AND P0, PT, R134, 0x1, PT ;  /* 0x000000018600780c */ /* 0x000fe20003f06270 */
        /* <DEDUP_REMOVED lines=37> */
[----:B0-----:R-:W-:Y:S05]  /*b310*/  CALL.REL.NOINC `($__internal_12_$__cuda_sm20_div_rn_f64_full) ;  /* 0x00000080009c7944 */ /* 0x001fea0003c00000 */
.L_x_4603:
[----:B------:R-:W-:Y:S05]  /*b320*/  BSYNC B2 ;  /* 0x0000000000027941 */ /* 0x000fea0003800000 */
.L_x_4602:
[----:B------:R-:W-:Y:S05]  /*b330*/  BSYNC B1 ;  /* 0x0000000000017941 */ /* 0x000fea0003800000 */
.L_x_4601:
[----:B------:R-:W1:Y:S01]  /*b340*/  S2R R134, SR_TID.X ;  /* 0x0000000000867919 */ /* 0x000e620000002100 */
[----:B------:R-:W-:Y:S01]  /*b350*/  ULDC.64 UR6, c[0x0][0x210] ;  /* 0x0000840000067ab9 */ /* 0x000fe20000000a00 */
[----:B------:R-:W-:Y:S02]  /*b360*/  SHF.R.S32.HI R11, RZ, 0x1f, R0 ;  /* 0x0000001fff0b7819 */ /* 0x000fe40000011400 */
[----:B------:R-:W-:Y:S01]  /*b370*/  LEA R10, P0, R0, UR6, 0x3 ;  /* 0x00000006000a7c11 */ /* 0x000fe2000f8018ff */
[----:B------:R-:W-:-:S03]  /*b380*/  ULDC UR6, c[0x0][0x228] ;  /* 0x00008a0000067ab9 */ /* 0x000fc60000000800 */
[----:B------:R-:W-:-:S05]  /*b390*/  LEA.HI.X R11, R0, UR7, R11, 0x3, P0 ;  /* 0x00000007000b7c11 */ /* 0x000fca00080f1c0b */
[----:B------:R2:W-:Y:S01]  /*b3a0*/  STG.E.64 desc[UR4][R10.64], R2 ;  /* 0x000000020a007986 */ /* 0x0005e2000c101b04 */
[----:B-1----:R-:W-:-:S05]  /*b3b0*/  VIADD R134, R134, 0x20 ;  /* 0x0000002086867836 */ /* 0x002fca0000000000 */
[----:B------:R-:W-:-:S13]  /*b3c0*/  ISETP.GE.AND P0, PT, R134, UR6, PT ;  /* 0x0000000686007c0c */ /* 0x000fda000bf06270 */
[----:B--2---:R-:W-:Y:S05]  /*b3d0*/  @P0 EXIT ;  /* 0x000000000000094d */ /* 0x004fea0003800000 */
        /* <DEDUP_REMOVED lines=25> */
.L_x_4606:
[----:B------:R-:W-:Y:S05]  /*b570*/  BSYNC B2 ;  /* 0x0000000000027941 */ /* 0x000fea0003800000 */
.L_x_4605:
[----:B------:R-:W-:Y:S05]  /*b580*/  BSYNC B1 ;  /* 0x0000000000017941 */ /* 0x000fea0003800000 */
.L_x_4604:
[----:B------:R-:W1:Y:S01]  /*b590*/  S2R R0, SR_TID.X ;  /* 0x0000000000007919 */ /* 0x000e620000002100 */
[----:B------:R-:W-:Y:S01]  /*b5a0*/  ULDC UR6, c[0x0][0x228] ;  /* 0x00008a0000067ab9 */ /* 0x000fe20000000800 */
[----:B------:R2:W-:Y:S01]  /*b5b0*/  STG.E.64 desc[UR4][R10.64+0x100], R2 ;  /* 0x000100020a007986 */ /* 0x0005e2000c101b04 */
[----:B-1----:R-:W-:-:S05]  /*b5c0*/  VIADD R0, R0, 0x40 ;  /* 0x0000004000007836 */ /* 0x002fca0000000000 */
[----:B------:R-:W-:-:S13]  /*b5d0*/  ISETP.GE.AND P0, PT, R0, UR6, PT ;  /* 0x0000000600007c0c */ /* 0x000fda000bf06270 */
[----:B--2---:R-:W-:Y:S05]  /*b5e0*/  @P0 EXIT ;  /* 0x000000000000094d */ /* 0x004fea0003800000 */
        /* <DEDUP_REMOVED lines=24> */
[----:B0-----:R-:W-:Y:S05]  /*b770*/  CALL.REL.NOINC `($__internal_12_$__cuda_sm20_div_rn_f64_full) ;  /* 0x0000007c00847944 */ /* 0x001fea0003c00000 */
.L_x_4609:
[----:B------:R-:W-:Y:S05]  /*b780*/  BSYNC B2 ;  /* 0x0000000000027941 */ /* 0x000fea0003800000 */
.L_x_4608:
[----:B------:R-:W-:Y:S05]  /*b790*/  BSYNC B1 ;  /* 0x0000000000017941 */ /* 0x000fea0003800000 */
.L_x_4607:
        /* <DEDUP_REMOVED lines=31> */
.L_x_4612:
[----:B------:R-:W-:Y:S05]  /*b990*/  BSYNC B2 ;  /* 0x0000000000027941 */ /* 0x000fea0003800000 */
.L_x_4611:
[----:B------:R-:W-:Y:S05]  /*b9a0*/  BSYNC B1 ;  /* 0x0000000000017941 */ /* 0x000fea0003800000 */
.L_x_4610:
[----:B------:R-:W1:Y:S01]  /*b9b0*/  S2R R0, SR_TID.X ;  /* 0x0000000000007919 */ /* 0x000e620000002100 */
[----:B------:R-:W-:Y:S01]  /*b9c0*/  ULDC UR6, c[0x0][0x228] ;  /* 0x00008a0000067ab9 */ /* 0x000fe20000000800 */
        /* <DEDUP_REMOVED lines=29> */
.L_x_4615:
[----:B------:R-:W-:Y:S05]  /*bba0*/  BSYNC B2 ;  /* 0x0000000000027941 */ /* 0x000fea0003800000 */
.L_x_4614:
[----:B------:R-:W-:Y:S05]  /*bbb0*/  BSYNC B1 ;  /* 0x0000000000017941 */ /* 0x000fea0003800000 */
.L_x_4613:
        /* <DEDUP_REMOVED lines=31> */
.L_x_4618:
[----:B------:R-:W-:Y:S05]  /*bdb0*/  BSYNC B2 ;  /* 0x0000000000027941 */ /* 0x000fea0003800000 */
.L_x_4617:
[----:B------:R-:W-:Y:S05]  /*bdc0*/  BSYNC B1 ;  /* 0x0000000000017941 */ /* 0x000fea0003800000 */
.L_x_4616:
        /* <DEDUP_REMOVED lines=31> */
.L_x_4621:
[----:B------:R-:W-:Y:S05]  /*bfc0*/  BSYNC B2 ;  /* 0x0000000000027941 */ /* 0x000fea0003800000 */
.L_x_4620:
[----:B------:R-:W-:Y:S05]  /*bfd0*/  BSYNC B1 ;  /* 0x0000000000017941 */ /* 0x000fea0003800000 */
.L_x_4619:
        /* <DEDUP_REMOVED lines=31> */
.L_x_4624:
[----:B------:R-:W-:Y:S05]  /*c1d0*/  BSYNC B2 ;  /* 0x0000000000027941 */ /* 0x000fea0003800000 */
.L_x_4623:
[----:B------:R-:W-:Y:S05]  /*c1e0*/  BSYNC B1 ;  /* 0x0000000000017941 */ /* 0x000fea0003800000 */
.L_x_4622:
        /* <DEDUP_REMOVED lines=31> */
.L_x_4627:
[----:B------:R-:W-:Y:S05]  /*c3e0*/  BSYNC B2 ;  /* 0x0000000000027941 */ /* 0x000fea0003800000 */
.L_x_4626:
[----:B------:R-:W-:Y:S05]  /*c3f0*/  BSYNC B1 ;  /* 0x0000000000017941 */ /* 0x000fea0003800000 */
.L_x_4625:
        /* <DEDUP_REMOVED lines=31> */
.L_x_4630:
[----:B------:R-:W-:Y:S05]  /*c5f0*/  BSYNC B2 ;  /* 0x0000000000027941 */ /* 0x000fea0003800000 */
.L_x_4629:
[----:B------:R-:W-:Y:S05]  /*c600*/  BSYNC B1 ;  /* 0x0000000000017941 */ /* 0x000fea0003800000 */
.L_x_4628:
        /* <DEDUP_REMOVED lines=31> */
.L_x_4633:
[----:B------:R-:W-:Y:S05]  /*c800*/  BSYNC B2 ;  /* 0x0000000000027941 */ /* 0x000fea0003800000 */
.L_x_4632:
[----:B------:R-:W-:Y:S05]  /*c810*/  BSYNC B1 ;  /* 0x0000000000017941 */ /* 0x000fea0003800000 */
.L_x_4631:
        /* <DEDUP_REMOVED lines=31> */
.L_x_4636:
[----:B------:R-:W-:Y:S05]  /*ca10*/  BSYNC B2 ;  /* 0x0000000000027941 */ /* 0x000fea0003800000 */
.L_x_4635:
[----:B------:R-:W-:Y:S05]  /*ca20*/  BSYNC B1 ;  /* 0x0000000000017941 */ /* 0x000fea0003800000 */
.L_x_4634:
        /* <DEDUP_REMOVED lines=31> */
.L_x_4639:
[----:B------:R-:W-:Y:S05]  /*cc20*/  BSYNC B2 ;  /* 0x0000000000027941 */ /* 0x000fea0003800000 */
.L_x_4638:
[----:B------:R-:W-:Y:S05]  /*cc30*/  BSYNC B1 ;  /* 0x0000000000017941 */ /* 0x000fea0003800000 */
.L_x_4637:
        /* <DEDUP_REMOVED lines=31> */
.L_x_4642:
[----:B------:R-:W-:Y:S05]  /*ce30*/  BSYNC B2 ;  /* 0x0000000000027941 */ /* 0x000fea0003800000 */
.L_x_4641:
[----:B------:R-:W-:Y:S05]  /*ce40*/  BSYNC B1 ;  /* 0x0000000000017941 */ /* 0x000fea0003800000 */
.L_x_4640:
        /* <DEDUP_REMOVED lines=31> */
.L_x_4645:
[----:B------:R-:W-:Y:S05]  /*d040*/  BSYNC B2 ;  /* 0x0000000000027941 */ /* 0x000fea0003800000 */
.L_x_4644:
[----:B------:R-:W-:Y:S05]  /*d050*/  BSYNC B1 ;  /* 0x0000000000017941 */ /* 0x000fea0003800000 */
.L_x_4643:
        /* <DEDUP_REMOVED lines=31> */
.L_x_4648:
[----:B------:R-:W-:Y:S05]  /*d250*/  BSYNC B2 ;  /* 0x0000000000027941 */ /* 0x000fea0003800000 */
.L_x_4647:
[----:B------:R-:W-:Y:S05]  /*d260*/  BSYNC B1 ;  /* 0x0000000000017941 */ /* 0x000fea0003800000 */
.L_x_4646:
        /* <DEDUP_REMOVED lines=31> */
.L_x_4651:
[----:B------:R-:W-:Y:S05]  /*d460*/  BSYNC B2 ;  /* 0x0000000000027941 */ /* 0x000fea0003800000 */
.L_x_4650:
[----:B------:R-:W-:Y:S05]  /*d470*/  BSYNC B1 ;  /* 0x0000000000017941 */ /* 0x000fea0003800000 */
.L_x_4649:
        /* <DEDUP_REMOVED lines=31> */
.L_x_4654:
[----:B------:R-:W-:Y:S05]  /*d670*/  BSYNC B2 ;  /* 0x0000000000027941 */ /* 0x000fea0003800000 */
.L_x_4653:
[----:B------:R-:W-:Y:S05]  /*d680*/  BSYNC B1 ;  /* 0x0000000000017941 */ /* 0x000fea0003800000 */
.L_x_4652:
        /* <DEDUP_REMOVED lines=31> */
.L_x_4657:
[----:B------:R-:W-:Y:S05]  /*d880*/  BSYNC B2 ;  /* 0x0000000000027941 */ /* 0x000fea0003800000 */
.L_x_4656:
[----:B------:R-:W-:Y:S05]  /*d890*/  BSYNC B1 ;  /* 0x0000000000017941 */ /* 0x000fea0003800000 */
.L_x_4655:
        /* <DEDUP_REMOVED lines=31> */
.L_x_4660:
[----:B------:R-:W-:Y:S05]  /*da90*/  BSYNC B2 ;  /* 0x0000000000027941 */ /* 0x000fea0003800000 */
.L_x_4659:
[----:B------:R-:W-:Y:S05]  /*daa0*/  BSYNC B1 ;  /* 0x0000000000017941 */ /* 0x000fea0003800000 */
.L_x_4658:
        /* <DEDUP_REMOVED lines=31> */
.L_x_4663:
[----:B------:R-:W-:Y:S05]  /*dca0*/  BSYNC B2 ;  /* 0x0000000000027941 */ /* 0x000fea0003800000 */
.L_x_4662:
[----:B------:R-:W-:Y:S05]  /*dcb0*/  BSYNC B1 ;  /* 0x0000000000017941 */ /* 0x000fea0003800000 */
.L_x_4661:
        /* <DEDUP_REMOVED lines=31> */
.L_x_4666:
[----:B------:R-:W-:Y:S05]  /*deb0*/  BSYNC B2 ;  /* 0x0000000000027941 */ /* 0x000fea0003800000 */
.L_x_4665:
[----:B------:R-:W-:Y:S05]  /*dec0*/  BSYNC B1 ;  /* 0x0000000000017941 */ /* 0x000fea0003800000 */
.L_x_4664:
        /* <DEDUP_REMOVED lines=31> */
.L_x_4669:
[----:B------:R-:W-:Y:S05]  /*e0c0*/  BSYNC B2 ;  /* 0x0000000000027941 */ /* 0x000fea0003800000 */
.L_x_4668:
[----:B------:R-:W-:Y:S05]  /*e0d0*/  BSYNC B1 ;  /* 0x0000000000017941 */ /* 0x000fea0003800000 */
.L_x_4667:
        /* <DEDUP_REMOVED lines=31> */
.L_x_4672:
[----:B------:R-:W-:Y:S05]  /*e2d0*/  BSYNC B2 ;  /* 0x0000000000027941 */ /* 0x000fea0003800000 */
.L_x_4671:
[----:B------:R-:W-:Y:S05]  /*e2e0*/  BSYNC B1 ;  /* 0x0000000000017941 */ /* 0x000fea0003800000 */
.L_x_4670:
        /* <DEDUP_REMOVED lines=31> */
.L_x_4675:
[----:B------:R-:W-:Y:S05]  /*e4e0*/  BSYNC B2 ;  /* 0x0000000000027941 */ /* 0x000fea0003800000 */
.L_x_4674:
[----:B------:R-:W-:Y:S05]  /*e4f0*/  BSYNC B1 ;  /* 0x0000000000017941 */ /* 0x000fea0003800000 */
.L_x_4673:
        /* <DEDUP_REMOVED lines=31> */
.L_x_4678:
[----:B------:R-:W-:Y:S05]  /*e6f0*/  BSYNC B2 ;  /* 0x0000000000027941 */ /* 0x000fea0003800000 */
.L_x_4677:
[----:B------:R-:W-:Y:S05]  /*e700*/  BSYNC B1 ;  /* 0x0000000000017941 */ /* 0x000fea0003800000 */
.L_x_4676:
        /* <DEDUP_REMOVED lines=31> */
.L_x_4681:
[----:B------:R-:W-:Y:S05]  /*e900*/  BSYNC B2 ;  /* 0x0000000000027941 */ /* 0x000fea0003800000 */
.L_x_4680:
[----:B------:R-:W-:Y:S05]  /*e910*/  BSYNC B1 ;  /* 0x0000000000017941 */ /* 0x000fea0003800000 */
.L_x_4679:
        /* <DEDUP_REMOVED lines=31> */
.L_x_4684:
[----:B------:R-:W-:Y:S05]  /*eb10*/  BSYNC B2 ;  /* 0x0000000000027941 */ /* 0x000fea0003800000 */
.L_x_4683:
[----:B------:R-:W-:Y:S05]  /*eb20*/  BSYNC B1 ;  /* 0x0000000000017941 */ /* 0x000fea0003800000 */
.L_x_4682:
        /* <DEDUP_REMOVED lines=31> */
.L_x_4687:
[----:B------:R-:W-:Y:S05]  /*ed20*/  BSYNC B2 ;  /* 0x0000000000027941 */ /* 0x000fea0003800000 */
.L_x_4686:
[----:B------:R-:W-:Y:S05]  /*ed30*/  BSYNC B1 ;  /* 0x0000000000017941 */ /* 0x000fea0003800000 */
.L_x_4685:
        /* <DEDUP_REMOVED lines=31> */
.L_x_4690:
[----:B------:R-:W-:Y:S05]  /*ef30*/  BSYNC B2 ;  /* 0x0000000000027941 */ /* 0x000fea0003800000 */
.L_x_4689:
[----:B------:R-:W-:Y:S05]  /*ef40*/  BSYNC B1 ;  /* 0x0000000000017941 */ /* 0x000fea0003800000 */
.L_x_4688:
        /* <DEDUP_REMOVED lines=31> */
.L_x_4693:
[----:B------:R-:W-:Y:S05]  /*f140*/  BSYNC B2 ;  /* 0x0000000000027941 */ /* 0x000fea0003800000 */
.L_x_4692:
[----:B------:R-:W-:Y:S05]  /*f150*/  BSYNC B1 ;  /* 0x0000000000017941 */ /* 0x000fea0003800000 */
.L_x_4691:
        /* <DEDUP_REMOVED lines=31> */
.L_x_4696:
[----:B------:R-:W-:Y:S05]  /*f350*/  BSYNC B2 ;  /* 0x0000000000027941 */ /* 0x000fea0003800000 */
.L_x_4695:
[----:B------:R-:W-:Y:S05]  /*f360*/  BSYNC B1 ;  /* 0x0000000000017941 */ /* 0x000fea0003800000 */
.L_x_4694:
        /* <DEDUP_REMOVED lines=31> */
.L_x_4699:
[----:B------:R-:W-:Y:S05]  /*f560*/  BSYNC B2 ;  /* 0x0000000000027941 */ /* 0x000fea0003800000 */
.L_x_4698:
[----:B------:R-:W-:Y:S05]  /*f570*/  BSYNC B1 ;  /* 0x0000000000017941 */ /* 0x000fea0003800000 */
.L_x_4697:
        /* <DEDUP_REMOVED lines=31> */
.L_x_4702:
[----:B------:R-:W-:Y:S05]  /*f770*/  BSYNC B2 ;  /* 0x0000000000027941 */ /* 0x000fea0003800000 */
.L_x_4701:
[----:B------:R-:W-:Y:S05]  /*f780*/  BSYNC B1 ;  /* 0x0000000000017941 */ /* 0x000fea0003800000 */
.L_x_4700:
        /* <DEDUP_REMOVED lines=31> */
.L_x_4705:
[----:B------:R-:W-:Y:S05]  /*f980*/  BSYNC B2 ;  /* 0x0000000000027941 */ /* 0x000fea0003800000 */
.L_x_4704:
[----:B------:R-:W-:Y:S05]  /*f990*/  BSYNC B1 ;  /* 0x0000000000017941 */ /* 0x000fea0003800000 */
.L_x_4703:
        /* <DEDUP_REMOVED lines=31> */
.L_x_4708:
[----:B------:R-:W-:Y:S05]  /*fb90*/  BSYNC B2 ;  /* 0x0000000000027941 */ /* 0x000fea0003800000 */
.L_x_4707:
[----:B------:R-:W-:Y:S05]  /*fba0*/  BSYNC B1 ;  /* 0x0000000000017941 */ /* 0x000fea0003800000 */
.L_x_4706:
        /* <DEDUP_REMOVED lines=31> */
.L_x_4711:
[----:B------:R-:W-:Y:S05]  /*fda0*/  BSYNC B2 ;  /* 0x0000000000027941 */ /* 0x000fea0003800000 */
.L_x_4710:
[----:B------:R-:W-:Y:S05]  /*fdb0*/  BSYNC B1 ;  /* 0x0000000000017941 */ /* 0x000fea0003800000 */
.L_x_4709:
        /* <DEDUP_REMOVED lines=31> */
.L_x_4714:
[----:B------:R-:W-:Y:S05]  /*ffb0*/  BSYNC B2 ;  /* 0x0000000000027941 */ /* 0x000fea0003800000 */
.L_x_4713:
[----:B------:R-:W-:Y:S05]  /*ffc0*/  BSYNC B1 ;  /* 0x0000000000017941 */ /* 0x000fea0003800000 */
.L_x_4712:
        /* <DEDUP_REMOVED lines=31> */
.L_x_4717:
[----:B------:R-:W-:Y:S05]  /*101c0*/  BSYNC B2 ;  /* 0x0000000000027941 */ /* 0x000fea0003800000 */
.L_x_4716:
[----:B------:R-:W-:Y:S05]  /*101d0*/  BSYNC B1 ;  /* 0x0000000000017941 */ /* 0x000fea0003800000 */
.L_x_4715:
        /* <DEDUP_REMOVED lines=31> */
.L_x_4720:
[----:B------:R-:W-:Y:S05]  /*103d0*/  BSYNC B2 ;  /* 0x0000000000027941 */ /* 0x000fea0003800000 */
.L_x_4719:
[----:B------:R-:W-:Y:S05]  /*103e0*/  BSYNC B1 ;  /* 0x0000000000017941 */ /* 0x000fea0003800000 */
.L_x_4718:
        /* <DEDUP_REMOVED lines=31> */
.L_x_4723:
[----:B------:R-:W-:Y:S05]  /*105e0*/  BSYNC B2 ;  /* 0x0000000000027941 */ /* 0x000fea0003800000 */
.L_x_4722:
[----:B------:R-:W-:Y:S05]  /*105f0*/  BSYNC B1 ;  /* 0x0000000000017941 */ /* 0x000fea0003800000 */
.L_x_4721:
        /* <DEDUP_REMOVED lines=31> */
.L_x_4726:
[----:B------:R-:W-:Y:S05]  /*107f0*/  BSYNC B2 ;  /* 0x0000000000027941 */ /* 0x000fea0003800000 */
.L_x_4725:
[----:B------:R-:W-:Y:S05]  /*10800*/  BSYNC B1 ;  /* 0x0000000000017941 */ /* 0x000fea0003800000 */
.L_x_4724:
        /* <DEDUP_REMOVED lines=31> */
.L_x_4729:
[----:B------:R-:W-:Y:S05]  /*10a00*/  BSYNC B2 ;  /* 0x0000000000027941 */ /* 0x000fea0003800000 */
.L_x_4728:
[----:B------:R-:W-:Y:S05]  /*10a10*/  BSYNC B1 ;  /* 0x0000000000017941 */ /* 0x000fea0003800000 */
.L_x_4727:
        /* <DEDUP_REMOVED lines=31> */
.L_x_4732:
[----:B------:R-:W-:Y:S05]  /*10c10*/  BSYNC B2 ;  /* 0x0000000000027941 */ /* 0x000fea0003800000 */
.L_x_4731:
[----:B------:R-:W-:Y:S05]  /*10c20*/  BSYNC B1 ;  /* 0x0000000000017941 */ /* 0x000fea0003800000 */
.L_x_4730:
        /* <DEDUP_REMOVED lines=31> */
.L_x_4735:
[----:B------:R-:W-:Y:S05]  /*10e20*/  BSYNC B2 ;  /* 0x0000000000027941 */ /* 0x000fea0003800000 */
.L_x_4734:
[----:B------:R-:W-:Y:S05]  /*10e30*/  BSYNC B1 ;  /* 0x0000000000017941 */ /* 0x000fea0003800000 */
.L_x_4733:
        /* <DEDUP_REMOVED lines=31> */
.L_x_4738:
[----:B------:R-:W-:Y:S05]  /*11030*/  BSYNC B2 ;  /* 0x0000000000027941 */ /* 0x000fea0003800000 */
.L_x_4737:
[----:B------:R-:W-:Y:S05]  /*11040*/  BSYNC B1 ;  /* 0x0000000000017941 */ /* 0x000fea0003800000 */
.L_x_4736:
        /* <DEDUP_REMOVED lines=31> */
.L_x_4741:
[----:B------:R-:W-:Y:S05]  /*11240*/  BSYNC B2 ;  /* 0x0000000000027941 */ /* 0x000fea0003800000 */
.L_x_4740:
[----:B------:R-:W-:Y:S05]  /*11250*/  BSYNC B1 ;  /* 0x0000000000017941 */ /* 0x000fea0003800000 */
.L_x_4739:
        /* <DEDUP_REMOVED lines=31> */
.L_x_4744:
[----:B------:R-:W-:Y:S05]  /*11450*/  BSYNC B2 ;  /* 0x0000000000027941 */ /* 0x000fea0003800000 */
.L_x_4743:
[----:B------:R-:W-:Y:S05]  /*11460*/  BSYNC B1 ;  /* 0x0000000000017941 */ /* 0x000fea0003800000 */
.L_x_4742:
        /* <DEDUP_REMOVED lines=31> */
.L_x_4747:
[----:B------:R-:W-:Y:S05]  /*11660*/  BSYNC B2 ;  /* 0x0000000000027941 */ /* 0x000fea0003800000 */
.L_x_4746:
[----:B------:R-:W-:Y:S05]  /*11670*/  BSYNC B1 ;  /* 0x0000000000017941 */ /* 0x000fea0003800000 */
.L_x_4745:
        /* <DEDUP_REMOVED lines=31> */
.L_x_4750:
[----:B------:R-:W-:Y:S05]  /*11870*/  BSYNC B2 ;  /* 0x0000000000027941 */ /* 0x000fea0003800000 */
.L_x_4749:
[----:B------:R-:W-:Y:S05]  /*11880*/  BSYNC B1 ;  /* 0x0000000000017941 */ /* 0x000fea0003800000 */
.L_x_4748:
        /* <DEDUP_REMOVED lines=31> */
.L_x_4753:
[----:B------:R-:W-:Y:S05]  /*11a80*/  BSYNC B2 ;  /* 0x0000000000027941 */ /* 0x000fea0003800000 */
.L_x_4752:
[----:B------:R-:W-:Y:S05]  /*11a90*/  BSYNC B1 ;  /* 0x0000000000017941 */ /* 0x000fea0003800000 */
.L_x_4751:
        /* <DEDUP_REMOVED lines=31> */
.L_x_4756:
[----:B------:R-:W-:Y:S05]  /*11c90*/  BSYNC B2 ;  /* 0x0000000000027941 */ /* 0x000fea0003800000 */
.L_x_4755:
[----:B------:R-:W-:Y:S05]  /*11ca0*/  BSYNC B1 ;  /* 0x0000000000017941 */ /* 0x000fea0003800000 */
.L_x_4754:
        /* <DEDUP_REMOVED lines=31> */
.L_x_4759:
[----:B------:R-:W-:Y:S05]  /*11ea0*/  BSYNC B2 ;  /* 0x0000000000027941 */ /* 0x000fea0003800000 */
.L_x_4758:
[----:B------:R-:W-:Y:S05]  /*11eb0*/  BSYNC B1 ;  /* 0x0000000000017941 */ /* 0x000fea0003800000 */
.L_x_4757:
        /* <DEDUP_REMOVED lines=31> */
.L_x_4762:
[----:B------:R-:W-:Y:S05]  /*120b0*/  BSYNC B2 ;  /* 0x0000000000027941 */ /* 0x000fea0003800000 */
.L_x_4761:
[----:B------:R-:W-:Y:S05]  /*120c0*/  BSYNC B1 ;  /* 0x0000000000017941 */ /* 0x000fea0003800000 */
.L_x_4760:
        /* <DEDUP_REMOVED lines=31> */
.L_x_4765:
[----:B------:R-:W-:Y:S05]  /*122c0*/  BSYNC B2 ;  /* 0x0000000000027941 */ /* 0x000fea0003800000 */
.L_x_4764:
[----:B------:R-:W-:Y:S05]  /*122d0*/  BSYNC B1 ;  /* 0x0000000000017941 */ /* 0x000fea0003800000 */
.L_x_4763:
        /* <DEDUP_REMOVED lines=31> */
.L_x_4768:
[----:B------:R-:W-:Y:S05]  /*124d0*/  BSYNC B2 ;  /* 0x0000000000027941 */ /* 0x000fea0003800000 */
.L_x_4767:
[----:B------:R-:W-:Y:S05]  /*124e0*/  BSYNC B1 ;  /* 0x0000000000017941 */ /* 0x000fea0003800000 */
.L_x_4766:
        /* <DEDUP_REMOVED lines=31> */
.L_x_4771:
[----:B------:R-:W-:Y:S05]  /*126e0*/  BSYNC B2 ;  /* 0x0000000000027941 */ /* 0x000fea0003800000 */
.L_x_4770:
[----:B------:R-:W-:Y:S05]  /*126f0*/  BSYNC B1 ;  /* 0x0000000000017941 */ /* 0x000fea0003800000 */
.L_x_4769:
        /* <DEDUP_REMOVED lines=31> */
.L_x_4774:
[----:B------:R-:W-:Y:S05]  /*128f0*/  BSYNC B2 ;  /* 0x0000000000027941 */ /* 0x000fea0003800000 */
.L_x_4773:
[----:B------:R-:W-:Y:S05]  /*12900*/  BSYNC B1 ;  /* 0x0000000000017941 */ /* 0x000fea0003800000 */
.L_x_4772:
        /* <DEDUP_REMOVED lines=31> */
.L_x_4777:
[----:B------:R-:W-:Y:S05]  /*12b00*/  BSYNC B2 ;  /* 0x0000000000027941 */ /* 0x000fea0003800000 */
.L_x_4776:
[----:B------:R-:W-:Y:S05]  /*12b10*/  BSYNC B1 ;  /* 0x0000000000017941 */ /* 0x000fea0003800000 */
.L_x_4775:
        /* <DEDUP_REMOVED lines=31> */
.L_x_4780:
[----:B------:R-:W-:Y:S05]  /*12d10*/  BSYNC B2 ;  /* 0x0000000000027941 */ /* 0x000fea0003800000 */
.L_x_4779:
[----:B------:R-:W-:Y:S05]  /*12d20*/  BSYNC B1 ;  /* 0x0000000000017941 */ /* 0x000fea0003800000 */
.L_x_4778:
        /* <DEDUP_REMOVED lines=31> */
.L_x_4783:
[----:B------:R-:W-:Y:S05]  /*12f20*/  BSYNC B2 ;  /* 0x0000000000027941 */ /* 0x000fea0003800000 */
.L_x_4782:
[----:B------:R-:W-:Y:S05]  /*12f30*/  BSYNC B1 ;  /* 0x0000000000017941 */ /* 0x000fea0003800000 */
.L_x_4781:
        /* <DEDUP_REMOVED lines=31> */
.L_x_4786:
[----:B------:R-:W-:Y:S05]  /*13130*/  BSYNC B2 ;  /* 0x0000000000027941 */ /* 0x000fea0003800000 */
.L_x_4785:
[----:B------:R-:W-:Y:S05]  /*13140*/  BSYNC B1 ;  /* 0x0000000000017941 */ /* 0x000fea0003800000 */
.L_x_4784:
        /* <DEDUP_REMOVED lines=31> */
.L_x_4789:
[----:B------:R-:W-:Y:S05]  /*13340*/  BSYNC B2 ;  /* 0x0000000000027941 */ /* 0x000fea0003800000 */
.L_x_4788:
[----:B------:R-:W-:Y:S05]  /*13350*/  BSYNC B1 ;  /* 0x0000000000017941 */ /* 0x000fea0003800000 */
.L_x_4787:
        /* <DEDUP_REMOVED lines=31> */
.L_x_4792:
[----:B------:R-:W-:Y:S05]  /*13550*/  BSYNC B2 ;  /* 0x0000000000027941 */ /* 0x000fea0003800000 */
.L_x_4791:
[----:B------:R-:W-:Y:S05]  /*13560*/  BSYNC B1 ;  /* 0x0000000000017941 */ /* 0x000fea0003800000 */
.L_x_4790:
[----:B------:R-:W-:Y:S01]  /*13570*/  STG.E.64 desc[UR4][R10.64+0x3f00], R2 ;  /* 0x003f00020a007986 */ /* 0x000fe2000c101b04 */
[----:B------:R-:W-:Y:S05]  /*13580*/  EXIT ;  /* 0x000000000000794d */ /* 0x000fea0003800000 */
        .weak           $__internal_12_$__cuda_sm20_div_rn_f64_full
        .type           $__internal_12_$__cuda_sm20_div_rn_f64_full,@function
        .size           $__internal_12_$__cuda_sm20_div_rn_f64_full,(.L_x_11866 - $__internal_12_$__cuda_sm20_div_rn_f64_full)
$__internal_12_$__cuda_sm20_div_rn_f64_full:
[C---:B------:R-:W-:Y:S01]  /*13590*/  FSETP.GEU.AND P0, PT, |R135|.reuse, 1.469367938527859385e-39, PT ;  /* 0x001000008700780b */ /* 0x040fe20003f0e200 */
[----:B------:R-:W-:Y:S01]  /*135a0*/  BSSY B0, `(.L_x_4793) ;  /* 0x0000056000007945 */ /* 0x000fe20003800000 */
[----:B------:R-:W-:Y:S02]  /*135b0*/  LOP3.LUT R2, R135, 0x800fffff, RZ, 0xc0, !PT ;  /* 0x800fffff87027812 */ /* 0x000fe400078ec0ff */
[C---:B------:R-:W-:Y:S02]  /*135c0*/  FSETP.GEU.AND P3, PT, |R137|.reuse, 1.469367938527859385e-39, PT ;  /* 0x001000008900780b */ /* 0x040fe40003f6e200 */
[----:B------:R-:W-:Y:S01]  /*135d0*/  LOP3.LUT R3, R2, 0x3ff00000, RZ, 0xfc, !PT ;  /* 0x3ff0000002037812 */ /* 0x000fe200078efcff */
[----:B------:R-:W-:Y:S01]  /*135e0*/  IMAD.MOV.U32 R2, RZ, RZ, R134 ;  /* 0x000000ffff027224 */ /* 0x000fe200078e0086 */
[----:B------:R-:W-:Y:S02]  /*135f0*/  MOV R140, 0x1 ;  /* 0x00000001008c7802 */ /* 0x000fe40000000f00 */
[----:B------:R-:W-:-:S02]  /*13600*/  LOP3.LUT R139, R137, 0x7ff00000, RZ, 0xc0, !PT ;  /* 0x7ff00000898b7812 */ /* 0x000fc400078ec0ff */
[----:B------:R-:W-:Y:S01]  /*13610*/  LOP3.LUT R150, R135, 0x7ff00000, RZ, 0xc0, !PT ;  /* 0x7ff0000087967812 */ /* 0x000fe200078ec0ff */
[----:B------:R-:W-:Y:S02]  /*13620*/  @!P0 DMUL R2, R134, 8.98846567431157953865e+307 ;  /* 0x7fe0000086028828 */ /* 0x000fe40000000000 */
[----:B------:R-:W-:Y:S01]  /*13630*/  IMAD.MOV.U32 R151, RZ, RZ, R139 ;  /* 0x000000ffff977224 */ /* 0x000fe200078e008b */
[----:B------:R-:W-:Y:S02]  /*13640*/  ISETP.GE.U32.AND P2, PT, R139, R150, PT ;  /* 0x000000968b00720c */ /* 0x000fe40003f46070 */
[----:B------:R-:W-:Y:S01]  /*13650*/  @!P3 LOP3.LUT R144, R135, 0x7ff00000, RZ, 0xc0, !PT ;  /* 0x7ff000008790b812 */ /* 0x000fe200078ec0ff */
[----:B------:R-:W0:Y:S03]  /*13660*/  MUFU.RCP64H R141, R3 ;  /* 0x00000003008d7308 */ /* 0x000e260000001800 */
        /* <DEDUP_REMOVED lines=43> */
[----:B------:R-:W-:Y:S01]  /*13920*/  MOV R2, RZ ;  /* 0x000000ff00027202 */ /* 0x000fe20000000f00 */
[----:B------:R-:W-:-:S05]  /*13930*/  DMUL.RP R136, R142, R136 ;  /* 0x000000888e887228 */ /* 0x000fca0000008000 */
[----:B------:R-:W-:-:S05]  /*13940*/  DFMA R2, R144, -R2, R142 ;  /* 0x800000029002722b */ /* 0x000fca000000008e */
[----:B------:R-:W-:Y:S02]  /*13950*/  LOP3.LUT R135, R137, R135, RZ, 0x3c, !PT ;  /* 0x0000008789877212 */ /* 0x000fe400078e3cff */
[----:B------:R-:W-:-:S04]  /*13960*/  IADD3 R2, -R139, -0x43300000, RZ ;  /* 0xbcd000008b027810 */ /* 0x000fc80007ffe1ff */
[----:B------:R-:W-:-:S04]  /*13970*/  FSETP.NEU.AND P0, PT, |R3|, R2, PT ;  /* 0x000000020300720b */ /* 0x000fc80003f0d200 */
[----:B------:R-:W-:Y:S02]  /*13980*/  FSEL R144, R136, R144, !P0 ;  /* 0x0000009088907208 */ /* 0x000fe40004000000 */
[----:B------:R-:W-:Y:S01]  /*13990*/  FSEL R145, R135, R145, !P0 ;  /* 0x0000009187917208 */ /* 0x000fe20004000000 */
[----:B------:R-:W-:Y:S06]  /*139a0*/  BRA `(.L_x_4795) ;  /* 0x0000000000547947 */ /* 0x000fec0003800000 */
.L_x_4794:
        /* <DEDUP_REMOVED lines=16> */
.L_x_4797:
[----:B------:R-:W-:Y:S01]  /*13ab0*/  LOP3.LUT R145, R135, 0x80000, RZ, 0xfc, !PT ;  /* 0x0008000087917812 */ /* 0x000fe200078efcff */
[----:B------:R-:W-:Y:S01]  /*13ac0*/  IMAD.MOV.U32 R144, RZ, RZ, R134 ;  /* 0x000000ffff907224 */ /* 0x000fe200078e0086 */
[----:B------:R-:W-:Y:S06]  /*13ad0*/  BRA `(.L_x_4795) ;  /* 0x0000000000087947 */ /* 0x000fec0003800000 */
.L_x_4796:
[----:B------:R-:W-:Y:S01]  /*13ae0*/  LOP3.LUT R145, R137, 0x80000, RZ, 0xfc, !PT ;  /* 0x0008000089917812 */ /* 0x000fe200078efcff */
[----:B------:R-:W-:-:S07]  /*13af0*/  IMAD.MOV.U32 R144, RZ, RZ, R136 ;  /* 0x000000ffff907224 */ /* 0x000fce00078e0088 */
.L_x_4795:
[----:B------:R-:W-:Y:S05]  /*13b00*/  BSYNC B0 ;  /* 0x0000000000007941 */ /* 0x000fea0003800000 */
.L_x_4793:
[----:B------:R-:W-:Y:S02]  /*13b10*/  IMAD.MOV.U32 R139, RZ, RZ, 0x0 ;  /* 0x00000000ff8b7424 */ /* 0x000fe400078e00ff */
[----:B------:R-:W-:Y:S02]  /*13b20*/  IMAD.MOV.U32 R2, RZ, RZ, R144 ;  /* 0x000000ffff027224 */ /* 0x000fe400078e0090 */
[----:B------:R-:W-:Y:S01]  /*13b30*/  IMAD.MOV.U32 R3, RZ, RZ, R145 ;  /* 0x000000ffff037224 */ /* 0x000fe200078e0091 */
[----:B------:R-:W-:Y:S06]  /*13b40*/  RET.REL.NODEC R138 `(_ZN43_GLOBAL__N__9ae7fba5_10_SoftMax_cu_9f978f6320softmax_warp_forwardIdddLi11ELb0ELb0EEEvPT0_PKT_iiiPKbib) ;  /* 0xfffffec48a2c7950 */ /* 0x000fec0003c3ffff */
.L_x_4798:
        /* <DEDUP_REMOVED lines=11> */
.L_x_11866:


//--------------------- .text._ZN43_GLOBAL__N__9ae7fba5_10_SoftMax_cu_9f978f6320softmax_warp_forwardIdddLi10ELb0ELb0EEEvPT0_PKT_iiiPKbib --------------------------
	.section	.text._ZN43_GLOBAL__N__9ae7fba5_10_SoftMax_cu_9f978f6320softmax_warp_forwardIdddLi10ELb0ELb0EEEvPT0_PKT_iiiPKbib,"ax",@progbits
	.align	128
.text._ZN43_GLOBAL__N__9ae7fba5_10_SoftMax_cu_9f978f6320softmax_warp_forwardIdddLi10ELb0ELb0EEEvPT0_PKT_iiiPKbib:
        .type           _ZN43_GLOBAL__N__9ae7fba5_10_SoftMax_cu_9f978f6320softmax_warp_forwardIdddLi10ELb0ELb0EEEvPT0_PKT_iiiPKbib,@function
        .size           _ZN43_GLOBAL__N__9ae7fba5_10_SoftMax_cu_9f978f6320softmax_warp_forwardIdddLi10ELb0ELb0EEEvPT0_PKT_iiiPKbib,(.L_x_11868 - _ZN43_GLOBAL__N__9ae7fba5_10_SoftMax_cu_9f978f6320softmax_warp_forwardIdddLi10ELb0ELb0EEEvPT0_PKT_iiiPKbib)
        .other          _ZN43_GLOBAL__N__9ae7fba5_10_SoftMax_cu_9f978f6320softmax_warp_forwardIdddLi10ELb0ELb0EEEvPT0_PKT_iiiPKbib,@"STO_CUDA_ENTRY STV_DEFAULT"
_ZN43_GLOBAL__N__9ae7fba5_10_SoftMax_cu_9f978f6320softmax_warp_forwardIdddLi10ELb0ELb0EEEvPT0_PKT_iiiPKbib:
[----:B------:R-:W-:Y:S01]  /*0000*/  LDC R1, c[0x0][0x28] ;  /* 0x00000a00ff017b82 */ /* 0x000fe20000000800 */
[----:B------:R-:W0:Y:S07]  /*0010*/  S2R R3, SR_TID.Y ;  /* 0x0000000000037919 */ /* 0x000e2e0000002200 */
[----:B------:R-:W0:Y:S01]  /*0020*/  S2UR UR6, SR_CTAID.X ;  /* 0x00000000000679c3 */ /* 0x000e220000002500 */
[----:B------:R-:W-:Y:S01]  /*0030*/  ULDC.64 UR8, c[0x0][0x220] ;  /* 0x0000880000087ab9 */ /* 0x000fe20000000a00 */
[----:B------:R-:W-:Y:S01]  /*0040*/  ULDC UR7, c[0x0][0x228] ;  /* 0x00008a0000077ab9 */ /* 0x000fe20000000800 */
[----:B------:R-:W1:Y:S01]  /*0050*/  S2R R5, SR_TID.X ;  /* 0x0000000000057919 */ /* 0x000e620000002100 */
[----:B------:R-:W-:Y:S01]  /*0060*/  IMAD.MOV.U32 R68, RZ, RZ, 0x0 ;  /* 0x00000000ff447424 */ /* 0x000fe200078e00ff */
[----:B------:R-:W-:Y:S01]  /*0070*/  ULDC.64 UR4, c[0x0][0x208] ;  /* 0x0000820000047ab9 */ /* 0x000fe20000000a00 */
[----:B------:R-:W-:-:S02]  /*0080*/  IMAD.MOV.U32 R69, RZ, RZ, -0x100000 ;  /* 0xfff00000ff457424 */ /* 0x000fc400078e00ff */
[----:B------:R-:W0:Y:S01]  /*0090*/  LDC R0, c[0x0][0x4] ;  /* 0x00000100ff007b82 */ /* 0x000e220000000800 */
[----:B------:R-:W-:Y:S02]  /*00a0*/  IMAD.MOV.U32 R66, RZ, RZ, 0x0 ;  /* 0x00000000ff427424 */ /* 0x000fe400078e00ff */
[----:B------:R-:W-:Y:S02]  /*00b0*/  IMAD.MOV.U32 R67, RZ, RZ, -0x100000 ;  /* 0xfff00000ff437424 */ /* 0x000fe400078e00ff */
[----:B0-----:R-:W-:-:S03]  /*00c0*/  IMAD R0, R0, UR6, R3 ;  /* 0x0000000600007c24 */ /* 0x001fc6000f8e0203 */
[----:B------:R-:W0:Y:S01]  /*00d0*/  LDC.64 R2, c[0x0][0x218] ;  /* 0x00008600ff027b82 */ /* 0x000e220000000a00 */
[----:B-1----:R-:W-:Y:S01]  /*00e0*/  VIADD R7, R5, 0x20 ;  /* 0x0000002005077836 */ /* 0x002fe20000000000 */
[C---:B------:R-:W-:Y:S01]  /*00f0*/  IADD3 R4, -R0.reuse, UR8, RZ ;  /* 0x0000000800047c10 */ /* 0x040fe2000fffe1ff */
[----:B------:R-:W-:-:S03]  /*0100*/  IMAD R0, R0, UR9, R5 ;  /* 0x0000000900007c24 */ /* 0x000fc6000f8e0205 */
[----:B------:R-:W-:-:S04]  /*0110*/  ISETP.GT.AND P0, PT, R4, RZ, PT ;  /* 0x000000ff0400720c */ /* 0x000fc80003f04270 */
[----:B------:R-:W-:-:S04]  /*0120*/  SEL R4, RZ, UR7, !P0 ;  /* 0x00000007ff047c07 */ /* 0x000fc8000c000000 */
        /* <DEDUP_REMOVED lines=14> */
[----:B------:R-:W-:-:S05]  /*0210*/  VIADD R7, R5, 0x80 ;  /* 0x0000008005077836 */ /* 0x000fca0000000000 */
[----:B------:R-:W-:-:S03]  /*0220*/  ISETP.GE.AND P1, PT, R7, R4, PT ;  /* 0x000000040700720c */ /* 0x000fc60003f26270 */
[----:B------:R-:W4:Y:S01]  /*0230*/  @!P0 LDG.E.64 R62, desc[UR4][R2.64+0x300] ;  /* 0x00030004023e8981 */ /* 0x000f22000c1e1b00 */
[----:B------:R-:W-:Y:S01]  /*0240*/  IMAD.MOV.U32 R60, RZ, RZ, 0x0 ;  /* 0x00000000ff3c7424 */ /* 0x000fe200078e00ff */
[----:B------:R-:W-:Y:S01]  /*0250*/  MOV R61, 0xfff00000 ;  /* 0xfff00000003d7802 */ /* 0x000fe20000000f00 */
[----:B------:R-:W-:-:S05]  /*0260*/  VIADD R7, R5, 0xa0 ;  /* 0x000000a005077836 */ /* 0x000fca0000000000 */
[----:B------:R-:W-:Y:S02]  /*0270*/  ISETP.GE.AND P0, PT, R7, R4, PT ;  /* 0x000000040700720c */ /* 0x000fe40003f06270 */
[----:B------:R-:W5:Y:S01]  /*0280*/  @!P1 LDG.E.64 R60, desc[UR4][R2.64+0x400] ;  /* 0x00040004023c9981 */ /* 0x000f62000c1e1b00 */
[----:B------:R-:W-:Y:S02]  /*0290*/  IMAD.MOV.U32 R72, RZ, RZ, 0x0 ;  /* 0x00000000ff487424 */ /* 0x000fe400078e00ff */
[----:B------:R-:W-:-:S08]  /*02a0*/  IMAD.MOV.U32 R73, RZ, RZ, -0x100000 ;  /* 0xfff00000ff497424 */ /* 0x000fd000078e00ff */
[----:B------:R-:W5:Y:S01]  /*02b0*/  @!P0 LDG.E.64 R72, desc[UR4][R2.64+0x500] ;  /* 0x0005000402488981 */ /* 0x000f62000c1e1b00 */
[----:B------:R-:W-:-:S05]  /*02c0*/  VIADD R7, R5, 0xc0 ;  /* 0x000000c005077836 */ /* 0x000fca0000000000 */
        /* <DEDUP_REMOVED lines=61> */
[----:B------:R-:W-:Y:S01]  /*06a0*/  IMAD.MOV.U32 R36, RZ, RZ, 0x0 ;  /* 0x00000000ff247424 */ /* 0x000fe200078e00ff */
[----:B------:R-:W-:Y:S01]  /*06b0*/  MOV R37, 0xfff00000 ;  /* 0xfff0000000257802 */ /* 0x000fe20000000f00 */
        /* <DEDUP_REMOVED lines=40> */
[----:B------:R-:W-:Y:S01]  /*0940*/  VIADD R9, R5, 0x360 ;  /* 0x0000036005097836 */ /* 0x000fe20000000000 */
[----:B--2---:R-:W-:-:S05]  /*0950*/  DSETP.GT.AND P0, PT, R68, R66, PT ;  /* 0x000000424400722a */ /* 0x004fca0003f04000 */
[----:B------:R-:W2:Y:S01]  /*0960*/  @!P1 LDG.E.64 R22, desc[UR4][R2.64+0x1a00] ;  /* 0x001a000402169981 */ /* 0x000ea2000c1e1b00 */
[----:B------:R-:W-:Y:S02]  /*0970*/  FSEL R6, R68, R66, P0 ;  /* 0x0000004244067208 */ /* 0x000fe40000000000 */
[----:B------:R-:W-:Y:S02]  /*0980*/  FSEL R7, R69, R67, P0 ;  /* 0x0000004345077208 */ /* 0x000fe40000000000 */
[----:B------:R-:W-:-:S04]  /*0990*/  ISETP.GE.AND P2, PT, R9, R4, PT ;  /* 0x000000040900720c */ /* 0x000fc80003f46270 */
[----:B---3--:R-:W-:Y:S01]  /*09a0*/  DSETP.GT.AND P0, PT, R6, R64, PT ;  /* 0x000000400600722a */ /* 0x008fe20003f04000 */
[----:B------:R-:W-:Y:S01]  /*09b0*/  IMAD.MOV.U32 R16, RZ, RZ, 0x0 ;  /* 0x00000000ff107424 */ /* 0x000fe200078e00ff */
[----:B------:R-:W-:Y:S01]  /*09c0*/  IADD3 R9, R5, 0x380, RZ ;  /* 0x0000038005097810 */ /* 0x000fe20007ffe0ff */
[----:B------:R-:W-:-:S03]  /*09d0*/  IMAD.MOV.U32 R17, RZ, RZ, -0x100000 ;  /* 0xfff00000ff117424 */ /* 0x000fc600078e00ff */
        /* <DEDUP_REMOVED lines=13> */
[----:B------:R-:W-:-:S05]  /*0ab0*/  VIADD R13, R5, 0x3c0 ;  /* 0x000003c0050d7836 */ /* 0x000fca0000000000 */
[----:B------:R-:W-:Y:S01]  /*0ac0*/  FSEL R8, R6, R60, P0 ;  /* 0x0000003c06087208 */ /* 0x000fe20000000000 */
[----:B------:R-:W-:Y:S01]  /*0ad0*/  IMAD.MOV.U32 R6, RZ, RZ, 0x0 ;  /* 0x00000000ff067424 */ /* 0x000fe200078e00ff */
[----:B------:R-:W-:Y:S01]  /*0ae0*/  FSEL R9, R7, R61, P0 ;  /* 0x0000003d07097208 */ /* 0x000fe20000000000 */
[----:B------:R-:W-:Y:S01]  /*0af0*/  IMAD.MOV.U32 R7, RZ, RZ, -0x100000 ;  /* 0xfff00000ff077424 */ /* 0x000fe200078e00ff */
[----:B------:R-:W-:-:S04]  /*0b00*/  ISETP.GE.AND P1, PT, R13, R4, PT ;  /* 0x000000040d00720c */ /* 0x000fc80003f26270 */
[----:B------:R-:W-:Y:S01]  /*0b10*/  DSETP.GT.AND P0, PT, R8, R72, PT ;  /* 0x000000480800722a */ /* 0x000fe20003f04000 */
[----:B------:R-:W5:Y:S01]  /*0b20*/  @!P2 LDG.E.64 R6, desc[UR4][R2.64+0x1d00] ;  /* 0x001d00040206a981 */ /* 0x000f62000c1e1b00 */
[----:B------:R-:W-:-:S04]  /*0b30*/  VIADD R5, R5, 0x3e0 ;  /* 0x000003e005057836 */ /* 0x000fc80000000000 */
[----:B------:R-:W-:Y:S01]  /*0b40*/  FSEL R10, R8, R72, P0 ;  /* 0x00000048080a7208 */ /* 0x000fe20000000000 */
[----:B------:R-:W-:Y:S01]  /*0b50*/  IMAD.MOV.U32 R8, RZ, RZ, 0x0 ;  /* 0x00000000ff087424 */ /* 0x000fe200078e00ff */
[----:B------:R-:W-:Y:S01]  /*0b60*/  FSEL R11, R9, R73, P0 ;  /* 0x00000049090b7208 */ /* 0x000fe20000000000 */
[----:B------:R-:W-:Y:S01]  /*0b70*/  IMAD.MOV.U32 R9, RZ, RZ, -0x100000 ;  /* 0xfff00000ff097424 */ /* 0x000fe200078e00ff */
[----:B------:R-:W-:-:S05]  /*0b80*/  ISETP.GE.AND P2, PT, R5, R4, PT ;  /* 0x000000040500720c */ /* 0x000fca0003f46270 */
[----:B------:R-:W5:Y:S01]  /*0b90*/  @!P1 LDG.E.64 R8, desc[UR4][R2.64+0x1e00] ;  /* 0x001e000402089981 */ /* 0x000f62000c1e1b00 */
[----:B------:R-:W-:Y:S02]  /*0ba0*/  IMAD.MOV.U32 R12, RZ, RZ, 0x0 ;  /* 0x00000000ff0c7424 */ /* 0x000fe400078e00ff */
[----:B------:R-:W-:Y:S01]  /*0bb0*/  IMAD.MOV.U32 R13, RZ, RZ, -0x100000 ;  /* 0xfff00000ff0d7424 */ /* 0x000fe200078e00ff */
[----:B------:R-:W-:-:S05]  /*0bc0*/  DSETP.GT.AND P0, PT, R10, R70, PT ;  /* 0x000000460a00722a */ /* 0x000fca0003f04000 */
[----:B------:R0:W5:Y:S01]  /*0bd0*/  @!P2 LDG.E.64 R12, desc[UR4][R2.64+0x1f00] ;  /* 0x001f0004020ca981 */ /* 0x000162000c1e1b00 */
        /* <DEDUP_REMOVED lines=115> */
[----:B------:R-:W-:Y:S01]  /*1310*/  MOV R4, 0xfca213ea ;  /* 0xfca213ea00047802 */ /* 0x000fe20000000f00 */
        /* <DEDUP_REMOVED lines=51> */
.L_x_4800:
[----:B------:R-:W-:Y:S05]  /*1650*/  BSYNC B0 ;  /* 0x0000000000007941 */ /* 0x000fea0003800000 */
.L_x_4799:
        /* <DEDUP_REMOVED lines=47> */
.L_x_4802:
[----:B------:R-:W-:Y:S05]  /*1950*/  BSYNC B0 ;  /* 0x0000000000007941 */ /* 0x000fea0003800000 */
.L_x_4801:
[----:B------:R-:W-:Y:S01]  /*1960*/  FSETP.GEU.FTZ.AND P0, PT, |R65|, 4.1917929649353027344, PT ;  /* 0x4086232b4100780b */ /* 0x000fe20003f1e200 */
[----:B------:R-:W-:Y:S01]  /*1970*/  BSSY B0, `(.L_x_4803) ;  /* 0x0000012000007945 */ /* 0x000fe20003800000 */
[----:B------:R-:W-:Y:S01]  /*1980*/  DFMA R76, R60, R2, 6.75539944105574400000e+15 ;  /* 0x433800003c4c742b */ /* 0x000fe20000000002 */
[----:B------:R-:W-:Y:S01]  /*1990*/  IMAD R67, R74, 0x100000, R81 ;  /* 0x001000004a437824 */ /* 0x000fe200078e0251 */
[----:B------:R-:W-:Y:S01]  /*19a0*/  DADD R82, R78, -6.75539944105574400000e+15 ;  /* 0xc33800004e527429 */ /* 0x000fe20000000000 */
[----:B------:R-:W-:-:S08]  /*19b0*/  MOV R66, R80 ;  /* 0x0000005000427202 */ /* 0x000fd00000000f00 */
        /* <DEDUP_REMOVED lines=13> */
.L_x_4804:
[----:B------:R-:W-:Y:S05]  /*1a90*/  BSYNC B0 ;  /* 0x0000000000007941 */ /* 0x000fea0003800000 */
.L_x_4803:
        /* <DEDUP_REMOVED lines=47> */
.L_x_4806:
[----:B------:R-:W-:Y:S05]  /*1d90*/  BSYNC B0 ;  /* 0x0000000000007941 */ /* 0x000fea0003800000 */
.L_x_4805:
        /* <DEDUP_REMOVED lines=19> */
.L_x_4808:
[----:B------:R-:W-:Y:S05]  /*1ed0*/  BSYNC B0 ;  /* 0x0000000000007941 */ /* 0x000fea0003800000 */
.L_x_4807:
        /* <DEDUP_REMOVED lines=32> */
[----:B------:R-:W-:Y:S01]  /*20e0*/  LEA R61, R80, R87, 0x14 ;  /* 0x00000057503d7211 */ /* 0x000fe200078ea0ff */
[----:B------:R-:W-:Y:S01]  /*20f0*/  IMAD.MOV.U32 R60, RZ, RZ, R86 ;  /* 0x000000ffff3c7224 */ /* 0x000fe200078e0056 */
        /* <DEDUP_REMOVED lines=13> */
.L_x_4810:
[----:B------:R-:W-:Y:S05]  /*21d0*/  BSYNC B0 ;  /* 0x0000000000007941 */ /* 0x000fea0003800000 */
.L_x_4809:
        /* <DEDUP_REMOVED lines=19> */
.L_x_4812:
[----:B------:R-:W-:Y:S05]  /*2310*/  BSYNC B0 ;  /* 0x0000000000007941 */ /* 0x000fea0003800000 */
.L_x_4811:
        /* <DEDUP_REMOVED lines=44> */
[----:B------:R-:W-:Y:S02]  /*25e0*/  @!P0 LEA R53, R52, 0x3ff00000, 0x14 ;  /* 0x3ff0000034358811 */ /* 0x000fe400078ea0ff */
[----:B------:R-:W-:-:S06]  /*25f0*/  @!P0 MOV R52, RZ ;  /* 0x000000ff00348202 */ /* 0x000fcc0000000f00 */
[----:B------:R-:W-:-:S11]  /*2600*/  @!P0 DMUL R56, R86, R52 ;  /* 0x0000003456388228 */ /* 0x000fd60000000000 */
.L_x_4814:
[----:B------:R-:W-:Y:S05]  /*2610*/  BSYNC B0 ;  /* 0x0000000000007941 */ /* 0x000fea0003800000 */
.L_x_4813:
        /* <DEDUP_REMOVED lines=19> */
.L_x_4816:
[----:B------:R-:W-:Y:S05]  /*2750*/  BSYNC B0 ;  /* 0x0000000000007941 */ /* 0x000fea0003800000 */
.L_x_4815:
        /* <DEDUP_REMOVED lines=47> */
.L_x_4818:
[----:B------:R-:W-:Y:S05]  /*2a50*/  BSYNC B0 ;  /* 0x0000000000007941 */ /* 0x000fea0003800000 */
.L_x_4817:
        /* <DEDUP_REMOVED lines=14> */
[----:B------:R-:W-:Y:S01]  /*2b40*/  @!P0 LEA R85, R71, R85, 0x14 ;  /* 0x0000005547558211 */ /* 0x000fe200078ea0ff */
[----:B------:R-:W-:-:S05]  /*2b50*/  @!P0 IMAD.IADD R70, R82, 0x1, -R71 ;  /* 0x0000000152468824 */ /* 0x000fca00078e0a47 */
[----:B------:R-:W-:Y:S01]  /*2b60*/  @!P0 LEA R71, R70, 0x3ff00000, 0x14 ;  /* 0x3ff0000046478811 */ /* 0x000fe200078ea0ff */
[----:B------:R-:W-:-:S06]  /*2b70*/  @!P0 IMAD.MOV.U32 R70, RZ, RZ, RZ ;  /* 0x000000ffff468224 */ /* 0x000fcc00078e00ff */
[----:B------:R-:W-:-:S11]  /*2b80*/  @!P0 DMUL R50, R84, R70 ;  /* 0x0000004654328228 */ /* 0x000fd60000000000 */
.L_x_4820:
[----:B------:R-:W-:Y:S05]  /*2b90*/  BSYNC B0 ;  /* 0x0000000000007941 */ /* 0x000fea0003800000 */
.L_x_4819:
        /* <DEDUP_REMOVED lines=47> */
.L_x_4822:
[----:B------:R-:W-:Y:S05]  /*2e90*/  BSYNC B0 ;  /* 0x0000000000007941 */ /* 0x000fea0003800000 */
.L_x_4821:
        /* <DEDUP_REMOVED lines=19> */
.L_x_4824:
[----:B------:R-:W-:Y:S05]  /*2fd0*/  BSYNC B0 ;  /* 0x0000000000007941 */ /* 0x000fea0003800000 */
.L_x_4823:
        /* <DEDUP_REMOVED lines=42> */
[----:B------:R-:W-:Y:S01]  /*3280*/  @!P0 IADD3 R40, R82, -R41, RZ ;  /* 0x8000002952288210 */ /* 0x000fe20007ffe0ff */
[----:B------:R-:W-:-:S03]  /*3290*/  @!P0 IMAD R87, R41, 0x100000, R87 ;  /* 0x0010000029578824 */ /* 0x000fc600078e0257 */
[----:B------:R-:W-:Y:S01]  /*32a0*/  @!P0 LEA R41, R40, 0x3ff00000, 0x14 ;  /* 0x3ff0000028298811 */ /* 0x000fe200078ea0ff */
[----:B------:R-:W-:-:S06]  /*32b0*/  @!P0 IMAD.MOV.U32 R40, RZ, RZ, RZ ;  /* 0x000000ffff288224 */ /* 0x000fcc00078e00ff */
[----:B------:R-:W-:-:S11]  /*32c0*/  @!P0 DMUL R44, R86, R40 ;  /* 0x00000028562c8228 */ /* 0x000fd60000000000 */
.L_x_4826:
[----:B------:R-:W-:Y:S05]  /*32d0*/  BSYNC B0 ;  /* 0x0000000000007941 */ /* 0x000fea0003800000 */
.L_x_4825:
        /* <DEDUP_REMOVED lines=19> */
.L_x_4828:
[----:B------:R-:W-:Y:S05]  /*3410*/  BSYNC B0 ;  /* 0x0000000000007941 */ /* 0x000fea0003800000 */
.L_x_4827:
        /* <DEDUP_REMOVED lines=47> */
.L_x_4830:
[----:B------:R-:W-:Y:S05]  /*3710*/  BSYNC B0 ;  /* 0x0000000000007941 */ /* 0x000fea0003800000 */
.L_x_4829:
        /* <DEDUP_REMOVED lines=19> */
.L_x_4832:
[----:B------:R-:W-:Y:S05]  /*3850*/  BSYNC B0 ;  /* 0x0000000000007941 */ /* 0x000fea0003800000 */
.L_x_4831:
        /* <DEDUP_REMOVED lines=47> */
.L_x_4834:
[----:B------:R-:W-:Y:S05]  /*3b50*/  BSYNC B0 ;  /* 0x0000000000007941 */ /* 0x000fea0003800000 */
.L_x_4833:
        /* <DEDUP_REMOVED lines=19> */
.L_x_4836:
[----:B------:R-:W-:Y:S05]  /*3c90*/  BSYNC B0 ;  /* 0x0000000000007941 */ /* 0x000fea0003800000 */
.L_x_4835:
        /* <DEDUP_REMOVED lines=47> */
.L_x_4838:
[----:B------:R-:W-:Y:S05]  /*3f90*/  BSYNC B0 ;  /* 0x0000000000007941 */ /* 0x000fea0003800000 */
.L_x_4837:
        /* <DEDUP_REMOVED lines=19> */
.L_x_4840:
[----:B------:R-:W-:Y:S05]  /*40d0*/  BSYNC B0 ;  /* 0x0000000000007941 */ /* 0x000fea0003800000 */
.L_x_4839:
        /* <DEDUP_REMOVED lines=47> */
.L_x_4842:
[----:B------:R-:W-:Y:S05]  /*43d0*/  BSYNC B0 ;  /* 0x0000000000007941 */ /* 0x000fea0003800000 */
.L_x_4841:
        /* <DEDUP_REMOVED lines=19> */
.L_x_4844:
[----:B------:R-:W-:Y:S05]  /*4510*/  BSYNC B0 ;  /* 0x0000000000007941 */ /* 0x000fea0003800000 */
.L_x_4843:
        /* <DEDUP_REMOVED lines=47> */
.L_x_4846:
[----:B------:R-:W-:Y:S05]  /*4810*/  BSYNC B0 ;  /* 0x0000000000007941 */ /* 0x000fea0003800000 */
.L_x_4845:
        /* <DEDUP_REMOVED lines=19> */
.L_x_4848:
[----:B------:R-:W-:Y:S05]  /*4950*/  BSYNC B0 ;  /* 0x0000000000007941 */ /* 0x000fea0003800000 */
.L_x_4847:
[----:B------:R-:W-:Y:S01]  /*4960*/  DADD R84, R80, -6.75539944105574400000e+15 ;  /* 0xc338000050547429 */ /* 0x000fe20000000000 */
[----:B------:R-:W-:Y:S01]  /*4970*/  FSETP.GEU.FTZ.AND P0, PT, |R79|, 4.1917929649353027344, PT ;  /* 0x4086232b4f00780b */ /* 0x000fe20003f1e200 */
[----:B------:R-:W-:Y:S01]  /*4980*/  DFMA R20, R72, -UR10, R78 ;  /* 0x8000000a48147c2b */ /* 0x000fe2000800004e */
[----:B------:R-:W-:Y:S01]  /*4990*/  BSSY B0, `(.L_x_4849) ;  /* 0x000002f000007945 */ /* 0x000fe20003800000 */
[----:B------:R-:W-:-:S04]  /*49a0*/  DADD R74, -R14, R16 ;  /* 0x000000000e4a7229 */ /* 0x000fc80000000110 */
        /* <DEDUP_REMOVED lines=21> */
[----:B------:R-:W-:Y:S02]  /*4b00*/  DFMA R70, R20, R70, 1 ;  /* 0x3ff000001446742b */ /* 0x000fe40000000046 */
[----:B------:R-:W-:-:S04]  /*4b10*/  DFMA R72, R74, R2, 6.75539944105574400000e+15 ;  /* 0x433800004a48742b */ /* 0x000fc80000000002 */
[----:B------:R-:W-:Y:S02]  /*4b20*/  DFMA R16, R84, R16, 1 ;  /* 0x3ff000005410742b */ /* 0x000fe40000000010 */
[----:B------:R-:W-:Y:S02]  /*4b30*/  DFMA R86, R20, R70, 1 ;  /* 0x3ff000001456742b */ /* 0x000fe40000000046 */
[----:B------:R-:W-:Y:S02]  /*4b40*/  DADD R20, R72, -6.75539944105574400000e+15 ;  /* 0xc338000048147429 */ /* 0x000fe40000000000 */
[----:B------:R-:W-:Y:S02]  /*4b50*/  DADD R70, -R14, R18 ;  /* 0x000000000e467229 */ /* 0x000fe40000000112 */
[----:B------:R-:W-:-:S04]  /*4b60*/  DFMA R84, R84, R16, 1 ;  /* 0x3ff000005454742b */ /* 0x000fc80000000010 */
[----:B------:R-:W-:-:S08]  /*4b70*/  DFMA R16, R20, -UR10, R74 ;  /* 0x8000000a14107c2b */ /* 0x000fd0000800004a */
[----:B------:R-:W-:Y:S01]  /*4b80*/  DFMA R16, R20, -UR12, R16 ;  /* 0x8000000c14107c2b */ /* 0x000fe20008000010 */
[----:B------:R-:W-:Y:S02]  /*4b90*/  IMAD R21, R82, 0x100000, R87 ;  /* 0x0010000052157824 */ /* 0x000fe400078e0257 */
[----:B------:R-:W-:Y:S01]  /*4ba0*/  IMAD.MOV.U32 R20, RZ, RZ, R86 ;  /* 0x000000ffff147224 */ /* 0x000fe200078e0056 */
[----:B------:R-:W-:Y:S07]  /*4bb0*/  @!P0 BRA `(.L_x_4850) ;  /* 0x0000000000308947 */ /* 0x000fee0003800000 */
        /* <DEDUP_REMOVED lines=12> */
.L_x_4850:
[----:B------:R-:W-:Y:S05]  /*4c80*/  BSYNC B0 ;  /* 0x0000000000007941 */ /* 0x000fea0003800000 */
.L_x_4849:
        /* <DEDUP_REMOVED lines=19> */
.L_x_4852:
[----:B------:R-:W-:Y:S05]  /*4dc0*/  BSYNC B0 ;  /* 0x0000000000007941 */ /* 0x000fea0003800000 */
.L_x_4851:
[----:B------:R-:W-:Y:S01]  /*4dd0*/  DFMA R82, R16, R82, UR16 ;  /* 0x0000001010527e2b */ /* 0x000fe20008000052 */
[----:B------:R-:W-:Y:S01]  /*4de0*/  FSETP.GEU.FTZ.AND P0, PT, |R75|, 4.1917929649353027344, PT ;  /* 0x4086232b4b00780b */ /* 0x000fe20003f1e200 */
[----:B------:R-:W-:Y:S01]  /*4df0*/  DADD R80, R78, -6.75539944105574400000e+15 ;  /* 0xc33800004e507429 */ /* 0x000fe20000000000 */
[----:B------:R-:W-:Y:S05]  /*4e00*/  BSSY B0, `(.L_x_4853) ;  /* 0x0000027000007945 */ /* 0x000fea0003800000 */
[----:B------:R-:W-:Y:S02]  /*4e10*/  DFMA R82, R16, R82, UR18 ;  /* 0x0000001210527e2b */ /* 0x000fe40008000052 */
[----:B------:R-:W-:-:S06]  /*4e20*/  DFMA R76, R80, -UR10, R70 ;  /* 0x8000000a504c7c2b */ /* 0x000fcc0008000046 */
        /* <DEDUP_REMOVED lines=13> */
[----:B------:R-:W-:Y:S02]  /*4f00*/  DFMA R86, R80, R76, UR24 ;  /* 0x0000001850567e2b */ /* 0x000fe4000800004c */
[C---:B------:R-:W-:Y:S02]  /*4f10*/  DADD R76, -R14.reuse, R6 ;  /* 0x000000000e4c7229 */ /* 0x040fe40000000106 */
[----:B------:R-:W-:Y:S02]  /*4f20*/  DADD R6, -R14, R8 ;  /* 0x000000000e067229 */ /* 0x000fe40000000108 */
[----:B------:R-:W-:Y:S02]  /*4f30*/  DFMA R84, R16, R82, 1 ;  /* 0x3ff000001054742b */ /* 0x000fe40000000052 */
[----:B------:R-:W-:-:S02]  /*4f40*/  DFMA R86, R80, R86, UR26 ;  /* 0x0000001a50567e2b */ /* 0x000fc40008000056 */
[----:B------:R-:W-:Y:S02]  /*4f50*/  DADD R82, -R14, R12 ;  /* 0x000000000e527229 */ /* 0x000fe4000000010c */
[----:B------:R-:W-:-:S04]  /*4f60*/  DFMA R8, R76, R2, 6.75539944105574400000e+15 ;  /* 0x433800004c08742b */ /* 0x000fc80000000002 */
        /* <DEDUP_REMOVED lines=16> */
.L_x_4854:
[----:B------:R-:W-:Y:S05]  /*5070*/  BSYNC B0 ;  /* 0x0000000000007941 */ /* 0x000fea0003800000 */
.L_x_4853:
[----:B------:R-:W-:Y:S01]  /*5080*/  DFMA R12, R80, R12, UR30 ;  /* 0x0000001e500c7e2b */ /* 0x000fe2000800000c */
[----:B------:R-:W-:Y:S01]  /*5090*/  FSETP.GEU.FTZ.AND P3, PT, |R71|, 4.1917929649353027344, PT ;  /* 0x4086232b4700780b */ /* 0x000fe20003f7e200 */
[----:B------:R-:W-:Y:S01]  /*50a0*/  DADD R84, R8, -6.75539944105574400000e+15 ;  /* 0xc338000008547429 */ /* 0x000fe20000000000 */
[----:B------:R-:W-:Y:S01]  /*50b0*/  BSSY B0, `(.L_x_4855) ;  /* 0x0000041000007945 */ /* 0x000fe20003800000 */
[-C--:B------:R-:W-:Y:S01]  /*50c0*/  DFMA R72, R6, R2.reuse, 6.75539944105574400000e+15 ;  /* 0x433800000648742b */ /* 0x080fe20000000002 */
[----:B------:R-:W-:Y:S01]  /*50d0*/  FSETP.GEU.FTZ.AND P2, PT, |R77|, 4.1917929649353027344, PT ;  /* 0x4086232b4d00780b */ /* 0x000fe20003f5e200 */
[----:B------:R-:W-:Y:S01]  /*50e0*/  DFMA R2, R82, R2, 6.75539944105574400000e+15 ;  /* 0x433800005202742b */ /* 0x000fe20000000002 */
[----:B------:R-:W-:Y:S01]  /*50f0*/  FSETP.GEU.FTZ.AND P1, PT, |R7|, 4.1917929649353027344, PT ;  /* 0x4086232b0700780b */ /* 0x000fe20003f3e200 */
[----:B------:R-:W-:Y:S01]  /*5100*/  DFMA R14, R80, R12, 1 ;  /* 0x3ff00000500e742b */ /* 0x000fe2000000000c */
[----:B------:R-:W-:Y:S01]  /*5110*/  FSETP.GEU.FTZ.AND P0, PT, |R83|, 4.1917929649353027344, PT ;  /* 0x4086232b5300780b */ /* 0x000fe20003f1e200 */
[----:B------:R-:W-:-:S02]  /*5120*/  DFMA R86, R84, -UR10, R76 ;  /* 0x8000000a54567c2b */ /* 0x000fc4000800004c */
[----:B------:R-:W-:-:S04]  /*5130*/  DADD R74, R72, -6.75539944105574400000e+15 ;  /* 0xc3380000484a7429 */ /* 0x000fc80000000000 */
[----:B------:R-:W-:Y:S02]  /*5140*/  DFMA R80, R80, R14, 1 ;  /* 0x3ff000005050742b */ /* 0x000fe4000000000e */
[----:B------:R-:W-:Y:S02]  /*5150*/  DFMA R12, R84, -UR12, R86 ;  /* 0x8000000c540c7c2b */ /* 0x000fe40008000056 */
[----:B------:R-:W-:Y:S02]  /*5160*/  DFMA R14, R74, -UR10, R6 ;  /* 0x8000000a4a0e7c2b */ /* 0x000fe40008000006 */
[----:B------:R-:W-:-:S06]  /*5170*/  DADD R84, R2, -6.75539944105574400000e+15 ;  /* 0xc338000002547429 */ /* 0x000fcc0000000000 */
[----:B------:R-:W-:Y:S02]  /*5180*/  DFMA R74, R74, -UR12, R14 ;  /* 0x8000000c4a4a7c2b */ /* 0x000fe4000800000e */
[----:B------:R-:W-:-:S06]  /*5190*/  DFMA R14, R84, -UR10, R82 ;  /* 0x8000000a540e7c2b */ /* 0x000fcc0008000052 */
[----:B------:R-:W-:Y:S02]  /*51a0*/  DFMA R86, R74, UR14, R4 ;  /* 0x0000000e4a567c2b */ /* 0x000fe40008000004 */
[----:B------:R-:W-:Y:S02]  /*51b0*/  DFMA R84, R84, -UR12, R14 ;  /* 0x8000000c54547c2b */ /* 0x000fe4000800000e */
[----:B------:R-:W-:-:S04]  /*51c0*/  DFMA R14, R12, UR14, R4 ;  /* 0x0000000e0c0e7c2b */ /* 0x000fc80008000004 */
[----:B------:R-:W-:Y:S02]  /*51d0*/  DFMA R86, R74, R86, UR16 ;  /* 0x000000104a567e2b */ /* 0x000fe40008000056 */
        /* <DEDUP_REMOVED lines=23> */
[----:B------:R-:W-:Y:S02]  /*5350*/  DFMA R86, R74, R86, 1 ;  /* 0x3ff000004a56742b */ /* 0x000fe40000000056 */
[----:B------:R-:W-:Y:S02]  /*5360*/  DFMA R88, R84, R88, UR30 ;  /* 0x0000001e54587e2b */ /* 0x000fe40008000058 */
[----:B------:R-:W-:Y:S01]  /*5370*/  DFMA R4, R12, R14, 1 ;  /* 0x3ff000000c04742b */ /* 0x000fe2000000000e */
[----:B------:R-:W-:-:S03]  /*5380*/  IMAD R15, R78, 0x100000, R81 ;  /* 0x001000004e0f7824 */ /* 0x000fc600078e0251 */
[----:B------:R-:W-:Y:S01]  /*5390*/  DFMA R74, R74, R86, 1 ;  /* 0x3ff000004a4a742b */ /* 0x000fe20000000056 */
[----:B------:R-:W-:Y:S01]  /*53a0*/  IMAD.MOV.U32 R14, RZ, RZ, R80 ;  /* 0x000000ffff0e7224 */ /* 0x000fe200078e0050 */
[----:B------:R-:W-:Y:S02]  /*53b0*/  DFMA R88, R84, R88, 1 ;  /* 0x3ff000005458742b */ /* 0x000fe40000000058 */
[----:B------:R-:W-:-:S06]  /*53c0*/  DFMA R4, R12, R4, 1 ;  /* 0x3ff000000c04742b */ /* 0x000fcc0000000004 */
[----:B------:R-:W-:-:S04]  /*53d0*/  DFMA R84, R84, R88, 1 ;  /* 0x3ff000005454742b */ /* 0x000fc80000000058 */
[----:B------:R-:W-:Y:S01]  /*53e0*/  IMAD R13, R8, 0x100000, R5 ;  /* 0x00100000080d7824 */ /* 0x000fe200078e0205 */
[----:B------:R-:W-:Y:S06]  /*53f0*/  @!P3 BRA `(.L_x_4856) ;  /* 0x000000000030b947 */ /* 0x000fec0003800000 */
[----:B------:R-:W-:Y:S01]  /*5400*/  FSETP.GEU.FTZ.AND P3, PT, |R71|, 4.2275390625, PT ;  /* 0x408748004700780b */ /* 0x000fe20003f7e200 */
[C---:B------:R-:W-:Y:S02]  /*5410*/  DSETP.GEU.AND P4, PT, R70.reuse, RZ, PT ;  /* 0x000000ff4600722a */ /* 0x040fe40003f8e000 */
[----:B------:R-:W-:-:S10]  /*5420*/  DADD R70, R70, +INF ;  /* 0x7ff0000046467429 */ /* 0x000fd40000000000 */
[----:B------:R-:W-:Y:S02]  /*5430*/  @!P3 LEA.HI R12, R78, R78, RZ, 0x1 ;  /* 0x0000004e4e0cb211 */ /* 0x000fe400078f08ff */
[----:B------:R-:W-:Y:S01]  /*5440*/  FSEL R14, R70, RZ, P4 ;  /* 0x000000ff460e7208 */ /* 0x000fe20002000000 */
[----:B------:R-:W-:Y:S01]  /*5450*/  @!P3 IMAD.MOV.U32 R70, RZ, RZ, RZ ;  /* 0x000000ffff46b224 */ /* 0x000fe200078e00ff */
[----:B------:R-:W-:Y:S02]  /*5460*/  @!P3 SHF.R.S32.HI R79, RZ, 0x1, R12 ;  /* 0x00000001ff4fb819 */ /* 0x000fe4000001140c */
[----:B------:R-:W-:-:S03]  /*5470*/  FSEL R15, R71, RZ, P4 ;  /* 0x000000ff470f7208 */ /* 0x000fc60002000000 */
[----:B------:R-:W-:Y:S02]  /*5480*/  @!P3 IMAD.IADD R78, R78, 0x1, -R79 ;  /* 0x000000014e4eb824 */ /* 0x000fe400078e0a4f */
[----:B------:R-:W-:-:S03]  /*5490*/  @!P3 IMAD R81, R79, 0x100000, R81 ;  /* 0x001000004f51b824 */ /* 0x000fc600078e0251 */
[----:B------:R-:W-:-:S06]  /*54a0*/  @!P3 LEA R71, R78, 0x3ff00000, 0x14 ;  /* 0x3ff000004e47b811 */ /* 0x000fcc00078ea0ff */
[----:B------:R-:W-:-:S11]  /*54b0*/  @!P3 DMUL R14, R80, R70 ;  /* 0x00000046500eb228 */ /* 0x000fd60000000000 */
.L_x_4856:
[----:B------:R-:W-:Y:S05]  /*54c0*/  BSYNC B0 ;  /* 0x0000000000007941 */ /* 0x000fea0003800000 */
.L_x_4855:
[----:B------:R-:W-:Y:S01]  /*54d0*/  BSSY B0, `(.L_x_4857) ;  /* 0x0000011000007945 */ /* 0x000fe20003800000 */
[----:B------:R-:W-:Y:S02]  /*54e0*/  IMAD R71, R72, 0x100000, R75 ;  /* 0x0010000048477824 */ /* 0x000fe400078e024b */
        /* <DEDUP_REMOVED lines=15> */
.L_x_4858:
[----:B------:R-:W-:Y:S05]  /*55e0*/  BSYNC B0 ;  /* 0x0000000000007941 */ /* 0x000fea0003800000 */
.L_x_4857:
        /* <DEDUP_REMOVED lines=18> */
.L_x_4860:
[----:B------:R-:W-:Y:S05]  /*5710*/  BSYNC B0 ;  /* 0x0000000000007941 */ /* 0x000fea0003800000 */
.L_x_4859:
[----:B------:R-:W-:Y:S04]  /*5720*/  BSSY B0, `(.L_x_4861) ;  /* 0x000000e000007945 */ /* 0x000fe80003800000 */
[----:B------:R-:W-:Y:S05]  /*5730*/  @!P0 BRA `(.L_x_4862) ;  /* 0x0000000000308947 */ /* 0x000fea0003800000 */
        /* <DEDUP_REMOVED lines=12> */
.L_x_4862:
[----:B------:R-:W-:Y:S05]  /*5800*/  BSYNC B0 ;  /* 0x0000000000007941 */ /* 0x000fea0003800000 */
.L_x_4861:
[----:B------:R-:W-:Y:S01]  /*5810*/  DADD R2, RZ, R10 ;  /* 0x00000000ff027229 */ /* 0x000fe2000000000a */
[----:B------:R-:W0:Y:S01]  /*5820*/  S2R R77, SR_TID.Y ;  /* 0x00000000004d7919 */ /* 0x000e220000002200 */
[----:B------:R-:W0:Y:S06]  /*5830*/  LDC R76, c[0x0][0x4] ;  /* 0x00000100ff4c7b82 */ /* 0x000e2c0000000800 */
        /* <DEDUP_REMOVED lines=34> */
[----:B0-----:R-:W-:-:S06]  /*5a60*/  IMAD R2, R76, UR6, R77 ;  /* 0x000000064c027c24 */ /* 0x001fcc000f8e024d */
        /* <DEDUP_REMOVED lines=38> */
[----:B0-----:R-:W-:Y:S01]  /*5cd0*/  MOV R74, R10 ;  /* 0x0000000a004a7202 */ /* 0x001fe20000000f00 */
[----:B------:R-:W-:Y:S01]  /*5ce0*/  IMAD.MOV.U32 R75, RZ, RZ, R11 ;  /* 0x000000ffff4b7224 */ /* 0x000fe200078e000b */
[----:B------:R-:W-:Y:S01]  /*5cf0*/  MOV R76, 0x5d30 ;  /* 0x00005d30004c7802 */ /* 0x000fe20000000f00 */
[----:B------:R-:W-:Y:S02]  /*5d00*/  IMAD.MOV.U32 R72, RZ, RZ, R6 ;  /* 0x000000ffff487224 */ /* 0x000fe400078e0006 */
[----:B------:R-:W-:-:S07]  /*5d10*/  IMAD.MOV.U32 R73, RZ, RZ, R7 ;  /* 0x000000ffff497224 */ /* 0x000fce00078e0007 */
[----:B------:R-:W-:Y:S05]  /*5d20*/  CALL.REL.NOINC `($__internal_13_$__cuda_sm20_div_rn_f64_full) ;  /* 0x00000040001c7944 */ /* 0x000fea0003c00000 */
.L_x_4865:
[----:B------:R-:W-:Y:S05]  /*5d30*/  BSYNC B2 ;  /* 0x0000000000027941 */ /* 0x000fea0003800000 */
.L_x_4864:
[----:B------:R-:W-:Y:S05]  /*5d40*/  BSYNC B1 ;  /* 0x0000000000017941 */ /* 0x000fea0003800000 */
.L_x_4863:
        /* <DEDUP_REMOVED lines=34> */
[----:B------:R-:W-:Y:S05]  /*5f70*/  CALL.REL.NOINC `($__internal_13_$__cuda_sm20_div_rn_f64_full) ;  /* 0x0000003c00887944 */ /* 0x000fea0003c00000 */
.L_x_4868:
[----:B------:R-:W-:Y:S05]  /*5f80*/  BSYNC B2 ;  /* 0x0000000000027941 */ /* 0x000fea0003800000 */
.L_x_4867:
[----:B------:R-:W-:Y:S05]  /*5f90*/  BSYNC B1 ;  /* 0x0000000000017941 */ /* 0x000fea0003800000 */
.L_x_4866:
[----:B------:R-:W1:Y:S01]  /*5fa0*/  S2R R0, SR_TID.X ;  /* 0x0000000000007919 */ /* 0x000e620000002100 */
[----:B------:R-:W-:Y:S01]  /*5fb0*/  ULDC UR6, c[0x0][0x228] ;  /* 0x00008a0000067ab9 */ /* 0x000fe20000000800 */
[----:B------:R2:W-:Y:S01]  /*5fc0*/  STG.E.64 desc[UR4][R10.64+0x100], R2 ;  /* 0x000100020a007986 */ /* 0x0005e2000c101b04 */
[----:B-1----:R-:W-:-:S05]  /*5fd0*/  VIADD R0, R0, 0x40 ;  /* 0x0000004000007836 */ /* 0x002fca0000000000 */
[----:B------:R-:W-:-:S13]  /*5fe0*/  ISETP.GE.AND P0, PT, R0, UR6, PT ;  /* 0x0000000600007c0c */ /* 0x000fda000bf06270 */
[----:B--2---:R-:W-:Y:S05]  /*5ff0*/  @P0 EXIT ;  /* 0x000000000000094d */ /* 0x004fea0003800000 */
[----:B------:R-:W-:Y:S01]  /*6000*/  BSSY B1, `(.L_x_4869) ;  /* 0x000001a000017945 */ /* 0x000fe20003800000 */
[----:B------:R-:W-:Y:S01]  /*6010*/  IMAD.MOV.U32 R2, RZ, RZ, 0x0 ;  /* 0x00000000ff027424 */ /* 0x000fe200078e00ff */
[----:B------:R-:W-:Y:S02]  /*6020*/  MOV R3, 0x7ff80000 ;  /* 0x7ff8000000037802 */ /* 0x000fe40000000f00 */
        /* <DEDUP_REMOVED lines=22> */
.L_x_4871:
[----:B------:R-:W-:Y:S05]  /*6190*/  BSYNC B2 ;  /* 0x0000000000027941 */ /* 0x000fea0003800000 */
.L_x_4870:
[----:B------:R-:W-:Y:S05]  /*61a0*/  BSYNC B1 ;  /* 0x0000000000017941 */ /* 0x000fea0003800000 */
.L_x_4869:
        /* <DEDUP_REMOVED lines=31> */
.L_x_4874:
[----:B------:R-:W-:Y:S05]  /*63a0*/  BSYNC B2 ;  /* 0x0000000000027941 */ /* 0x000fea0003800000 */
.L_x_4873:
[----:B------:R-:W-:Y:S05]  /*63b0*/  BSYNC B1 ;  /* 0x0000000000017941 */ /* 0x000fea0003800000 */
.L_x_4872:
[----:B------:R-:W1:Y:S01]  /*63c0*/  S2R R0, SR_TID.X ;  /* 0x0000000000007919 */ /* 0x000e620000002100 */
[----:B------:R-:W-:Y:S01]  /*63d0*/  ULDC UR6, c[0x0][0x228] ;  /* 0x00008a0000067ab9 */ /* 0x000fe20000000800 */
[----:B------:R2:W-:Y:S01]  /*63e0*/  STG.E.64 desc[UR4][R10.64+0x300], R2 ;  /* 0x000300020a007986 */ /* 0x0005e2000c101b04 */
[----:B-1----:R-:W-:-:S04]  /*63f0*/  IADD3 R0, R0, 0x80, RZ ;  /* 0x0000008000007810 */ /* 0x002fc80007ffe0ff */
        /* <DEDUP_REMOVED lines=27> */
.L_x_4877:
[----:B------:R-:W-:Y:S05]  /*65b0*/  BSYNC B2 ;  /* 0x0000000000027941 */ /* 0x000fea0003800000 */
.L_x_4876:
[----:B------:R-:W-:Y:S05]  /*65c0*/  BSYNC B1 ;  /* 0x0000000000017941 */ /* 0x000fea0003800000 */
.L_x_4875:
        /* <DEDUP_REMOVED lines=30> */
[----:B------:R-:W-:Y:S05]  /*67b0*/  CALL.REL.NOINC `($__internal_13_$__cuda_sm20_div_rn_f64_full) ;  /* 0x0000003400787944 */ /* 0x000fea0003c00000 */
.L_x_4880:
[----:B------:R-:W-:Y:S05]  /*67c0*/  BSYNC B2 ;  /* 0x0000000000027941 */ /* 0x000fea0003800000 */
.L_x_4879:
[----:B------:R-:W-:Y:S05]  /*67d0*/  BSYNC B1 ;  /* 0x0000000000017941 */ /* 0x000fea0003800000 */
.L_x_4878:
        /* <DEDUP_REMOVED lines=31> */
.L_x_4883:
[----:B------:R-:W-:Y:S05]  /*69d0*/  BSYNC B2 ;  /* 0x0000000000027941 */ /* 0x000fea0003800000 */
.L_x_4882:
[----:B------:R-:W-:Y:S05]  /*69e0*/  BSYNC B1 ;  /* 0x0000000000017941 */ /* 0x000fea0003800000 */
.L_x_4881:
        /* <DEDUP_REMOVED lines=31> */
.L_x_4886:
[----:B------:R-:W-:Y:S05]  /*6be0*/  BSYNC B2 ;  /* 0x0000000000027941 */ /* 0x000fea0003800000 */
.L_x_4885:
[----:B------:R-:W-:Y:S05]  /*6bf0*/  BSYNC B1 ;  /* 0x0000000000017941 */ /* 0x000fea0003800000 */
.L_x_4884:
        /* <DEDUP_REMOVED lines=31> */
.L_x_4889:
[----:B------:R-:W-:Y:S05]  /*6df0*/  BSYNC B2 ;  /* 0x0000000000027941 */ /* 0x000fea0003800000 */
.L_x_4888:
[----:B------:R-:W-:Y:S05]  /*6e00*/  BSYNC B1 ;  /* 0x0000000000017941 */ /* 0x000fea0003800000 */
.L_x_4887:
        /* <DEDUP_REMOVED lines=31> */
.L_x_4892:
[----:B------:R-:W-:Y:S05]  /*7000*/  BSYNC B2 ;  /* 0x0000000000027941 */ /* 0x000fea0003800000 */
.L_x_4891:
[----:B------:R-:W-:Y:S05]  /*7010*/  BSYNC B1 ;  /* 0x0000000000017941 */ /* 0x000fea0003800000 */
.L_x_4890:
        /* <DEDUP_REMOVED lines=31> */
.L_x_4895:
[----:B------:R-:W-:Y:S05]  /*7210*/  BSYNC B2 ;  /* 0x0000000000027941 */ /* 0x000fea0003800000 */
.L_x_4894:
[----:B------:R-:W-:Y:S05]  /*7220*/  BSYNC B1 ;  /* 0x0000000000017941 */ /* 0x000fea0003800000 */
.L_x_4893:
        /* <DEDUP_REMOVED lines=31> */
.L_x_4898:
[----:B------:R-:W-:Y:S05]  /*7420*/  BSYNC B2 ;  /* 0x0000000000027941 */ /* 0x000fea0003800000 */
.L_x_4897:
[----:B------:R-:W-:Y:S05]  /*7430*/  BSYNC B1 ;  /* 0x0000000000017941 */ /* 0x000fea0003800000 */
.L_x_4896:
        /* <DEDUP_REMOVED lines=31> */
.L_x_4901:
[----:B------:R-:W-:Y:S05]  /*7630*/  BSYNC B2 ;  /* 0x0000000000027941 */ /* 0x000fea0003800000 */
.L_x_4900:
[----:B------:R-:W-:Y:S05]  /*7640*/  BSYNC B1 ;  /* 0x0000000000017941 */ /* 0x000fea0003800000 */
.L_x_4899:
        /* <DEDUP_REMOVED lines=31> */
.L_x_4904:
[----:B------:R-:W-:Y:S05]  /*7840*/  BSYNC B2 ;  /* 0x0000000000027941 */ /* 0x000fea0003800000 */
.L_x_4903:
[----:B------:R-:W-:Y:S05]  /*7850*/  BSYNC B1 ;  /* 0x0000000000017941 */ /* 0x000fea0003800000 */
.L_x_4902:
        /* <DEDUP_REMOVED lines=31> */
.L_x_4907:
[----:B------:R-:W-:Y:S05]  /*7a50*/  BSYNC B2 ;  /* 0x0000000000027941 */ /* 0x000fea0003800000 */
.L_x_4906:
[----:B------:R-:W-:Y:S05]  /*7a60*/  BSYNC B1 ;  /* 0x0000000000017941 */ /* 0x000fea0003800000 */
.L_x_4905:
        /* <DEDUP_REMOVED lines=31> */
.L_x_4910:
[----:B------:R-:W-:Y:S05]  /*7c60*/  BSYNC B2 ;  /* 0x0000000000027941 */ /* 0x000fea0003800000 */
.L_x_4909:
[----:B------:R-:W-:Y:S05]  /*7c70*/  BSYNC B1 ;  /* 0x0000000000017941 */ /* 0x000fea0003800000 */
.L_x_4908:
        /* <DEDUP_REMOVED lines=31> */
.L_x_4913:
[----:B------:R-:W-:Y:S05]  /*7e70*/  BSYNC B2 ;  /* 0x0000000000027941 */ /* 0x000fea0003800000 */
.L_x_4912:
[----:B------:R-:W-:Y:S05]  /*7e80*/  BSYNC B1 ;  /* 0x0000000000017941 */ /* 0x000fea0003800000 */
.L_x_4911:
        /* <DEDUP_REMOVED lines=31> */
.L_x_4916:
[----:B------:R-:W-:Y:S05]  /*8080*/  BSYNC B2 ;  /* 0x0000000000027941 */ /* 0x000fea0003800000 */
.L_x_4915:
[----:B------:R-:W-:Y:S05]  /*8090*/  BSYNC B1 ;  /* 0x0000000000017941 */ /* 0x000fea0003800000 */
.L_x_4914:
        /* <DEDUP_REMOVED lines=31> */
.L_x_4919:
[----:B------:R-:W-:Y:S05]  /*8290*/  BSYNC B2 ;  /* 0x0000000000027941 */ /* 0x000fea0003800000 */
.L_x_4918:
[----:B------:R-:W-:Y:S05]  /*82a0*/  BSYNC B1 ;  /* 0x0000000000017941 */ /* 0x000fea0003800000 */
.L_x_4917:
        /* <DEDUP_REMOVED lines=31> */
.L_x_4922:
[----:B------:R-:W-:Y:S05]  /*84a0*/  BSYNC B2 ;  /* 0x0000000000027941 */ /* 0x000fea0003800000 */
.L_x_4921:
[----:B------:R-:W-:Y:S05]  /*84b0*/  BSYNC B1 ;  /* 0x0000000000017941 */ /* 0x000fea0003800000 */
.L_x_4920:
        /* <DEDUP_REMOVED lines=31> */
.L_x_4925:
[----:B------:R-:W-:Y:S05]  /*86b0*/  BSYNC B2 ;  /* 0x0000000000027941 */ /* 0x000fea0003800000 */
.L_x_4924:
[----:B------:R-:W-:Y:S05]  /*86c0*/  BSYNC B1 ;  /* 0x0000000000017941 */ /* 0x000fea0003800000 */
.L_x_4923:
        /* <DEDUP_REMOVED lines=31> */
.L_x_4928:
[----:B------:R-:W-:Y:S05]  /*88c0*/  BSYNC B2 ;  /* 0x0000000000027941 */ /* 0x000fea0003800000 */
.L_x_4927:
[----:B------:R-:W-:Y:S05]  /*88d0*/  BSYNC B1 ;  /* 0x0000000000017941 */ /* 0x000fea0003800000 */
.L_x_4926:
        /* <DEDUP_REMOVED lines=31> */
.L_x_4931:
[----:B------:R-:W-:Y:S05]  /*8ad0*/  BSYNC B2 ;  /* 0x0000000000027941 */ /* 0x000fea0003800000 */
.L_x_4930:
[----:B------:R-:W-:Y:S05]  /*8ae0*/  BSYNC B1 ;  /* 0x0000000000017941 */ /* 0x000fea0003800000 */
.L_x_4929:
        /* <DEDUP_REMOVED lines=31> */
.L_x_4934:
[----:B------:R-:W-:Y:S05]  /*8ce0*/  BSYNC B2 ;  /* 0x0000000000027941 */ /* 0x000fea0003800000 */
.L_x_4933:
[----:B------:R-:W-:Y:S05]  /*8cf0*/  BSYNC B1 ;  /* 0x0000000000017941 */ /* 0x000fea0003800000 */
.L_x_4932:
        /* <DEDUP_REMOVED lines=31> */
.L_x_4937:
[----:B------:R-:W-:Y:S05]  /*8ef0*/  BSYNC B2 ;  /* 0x0000000000027941 */ /* 0x000fea0003800000 */
.L_x_4936:
[----:B------:R-:W-:Y:S05]  /*8f00*/  BSYNC B1 ;  /* 0x0000000000017941 */ /* 0x000fea0003800000 */
.L_x_4935:
        /* <DEDUP_REMOVED lines=31> */
.L_x_4940:
[----:B------:R-:W-:Y:S05]  /*9100*/  BSYNC B2 ;  /* 0x0000000000027941 */ /* 0x000fea0003800000 */
.L_x_4939:
[----:B------:R-:W-:Y:S05]  /*9110*/  BSYNC B1 ;  /* 0x0000000000017941 */ /* 0x000fea0003800000 */
.L_x_4938:
        /* <DEDUP_REMOVED lines=31> */
.L_x_4943:
[----:B------:R-:W-:Y:S05]  /*9310*/  BSYNC B2 ;  /* 0x0000000000027941 */ /* 0x000fea0003800000 */
.L_x_4942:
[----:B------:R-:W-:Y:S05]  /*9320*/  BSYNC B1 ;  /* 0x0000000000017941 */ /* 0x000fea0003800000 */
.L_x_4941:
        /* <DEDUP_REMOVED lines=31> */
.L_x_4946:
[----:B------:R-:W-:Y:S05]  /*9520*/  BSYNC B2 ;  /* 0x0000000000027941 */ /* 0x000fea0003800000 */
.L_x_4945:
[----:B------:R-:W-:Y:S05]  /*9530*/  BSYNC B1 ;  /* 0x0000000000017941 */ /* 0x000fea0003800000 */
.L_x_4944:
        /* <DEDUP_REMOVED lines=31> */
.L_x_4949:
[----:B------:R-:W-:Y:S05]  /*9730*/  BSYNC B2 ;  /* 0x0000000000027941 */ /* 0x000fea0003800000 */
.L_x_4948:
[----:B------:R-:W-:Y:S05]  /*9740*/  BSYNC B1 ;  /* 0x0000000000017941 */ /* 0x000fea0003800000 */
.L_x_4947:
        /* <DEDUP_REMOVED lines=31> */
.L_x_4952:
[----:B------:R-:W-:Y:S05]  /*9940*/  BSYNC B2 ;  /* 0x0000000000027941 */ /* 0x000fea0003800000 */
.L_x_4951:
[----:B------:R-:W-:Y:S05]  /*9950*/  BSYNC B1 ;  /* 0x0000000000017941 */ /* 0x000fea0003800000 */
.L_x_4950:
        /* <DEDUP_REMOVED lines=31> */
.L_x_4955:
[----:B------:R-:W-:Y:S05]  /*9b50*/  BSYNC B2 ;  /* 0x0000000000027941 */ /* 0x000fea0003800000 */
.L_x_4954:
[----:B------:R-:W-:Y:S05]  /*9b60*/  BSYNC B1 ;  /* 0x0000000000017941 */ /* 0x000fea0003800000 */
.L_x_4953:
        /* <DEDUP_REMOVED lines=31> */
.L_x_4958:
[----:B------:R-:W-:Y:S05]  /*9d60*/  BSYNC B2 ;  /* 0x0000000000027941 */ /* 0x000fea0003800000 */
.L_x_4957:
[----:B------:R-:W-:Y:S05]  /*9d70*/  BSYNC B1 ;  /* 0x0000000000017941 */ /* 0x000fea0003800000 */
.L_x_4956:
[----:B------:R-:W-:Y:S01]  /*9d80*/  STG.E.64 desc[UR4][R10.64+0x1f00], R2 ;  /* 0x001f00020a007986 */ /* 0x000fe2000c101b04 */
[----:B------:R-:W-:Y:S05]  /*9d90*/  EXIT ;  /* 0x000000000000794d */ /* 0x000fea0003800000 */
        .weak           $__internal_13_$__cuda_sm20_div_rn_f64_full
        .type           $__internal_13_$__cuda_sm20_div_rn_f64_full,@function
        .size           $__internal_13_$__cuda_sm20_div_rn_f64_full,(.L_x_11868 - $__internal_13_$__cuda_sm20_div_rn_f64_full)
$__internal_13_$__cuda_sm20_div_rn_f64_full:
[C---:B------:R-:W-:Y:S01]  /*9da0*/  FSETP.GEU.AND P0, PT, |R73|.reuse, 1.469367938527859385e-39, PT ;  /* 0x001000004900780b */ /* 0x040fe20003f0e200 */
[----:B------:R-:W-:Y:S01]  /*9db0*/  IMAD.MOV.U32 R82, RZ, RZ, 0x1 ;  /* 0x00000001ff527424 */ /* 0x000fe200078e00ff */
[----:B------:R-:W-:Y:S01]  /*9dc0*/  LOP3.LUT R70, R73, 0x800fffff, RZ, 0xc0, !PT ;  /* 0x800fffff49467812 */ /* 0x000fe200078ec0ff */
[----:B------:R-:W-:Y:S01]  /*9dd0*/  BSSY B0, `(.L_x_4959) ;  /* 0x0000055000007945 */ /* 0x000fe20003800000 */
[C---:B------:R-:W-:Y:S02]  /*9de0*/  FSETP.GEU.AND P3, PT, |R75|.reuse, 1.469367938527859385e-39, PT ;  /* 0x001000004b00780b */ /* 0x040fe40003f6e200 */
[----:B------:R-:W-:Y:S02]  /*9df0*/  LOP3.LUT R71, R70, 0x3ff00000, RZ, 0xfc, !PT ;  /* 0x3ff0000046477812 */ /* 0x000fe400078efcff */
[----:B------:R-:W-:Y:S02]  /*9e00*/  MOV R70, R72 ;  /* 0x0000004800467202 */ /* 0x000fe40000000f00 */
[----:B------:R-:W-:-:S02]  /*9e10*/  LOP3.LUT R77, R75, 0x7ff00000, RZ, 0xc0, !PT ;  /* 0x7ff000004b4d7812 */ /* 0x000fc400078ec0ff */
[----:B------:R-:W-:Y:S01]  /*9e20*/  LOP3.LUT R80, R73, 0x7ff00000, RZ, 0xc0, !PT ;  /* 0x7ff0000049507812 */ /* 0x000fe200078ec0ff */
[----:B------:R-:W-:-:S03]  /*9e30*/  @!P0 DMUL R70, R72, 8.98846567431157953865e+307 ;  /* 0x7fe0000048468828 */ /* 0x000fc60000000000 */
[----:B------:R-:W-:Y:S01]  /*9e40*/  ISETP.GE.U32.AND P2, PT, R77, R80, PT ;  /* 0x000000504d00720c */ /* 0x000fe20003f46070 */
[----:B------:R-:W-:Y:S01]  /*9e50*/  @!P3 IMAD.MOV.U32 R84, RZ, RZ, RZ ;  /* 0x000000ffff54b224 */ /* 0x000fe200078e00ff */
[----:B------:R-:W-:Y:S01]  /*9e60*/  @!P3 LOP3.LUT R78, R73, 0x7ff00000, RZ, 0xc0, !PT ;  /* 0x7ff00000494eb812 */ /* 0x000fe200078ec0ff */
[----:B------:R-:W0:Y:S03]  /*9e70*/  MUFU.RCP64H R83, R71 ;  /* 0x0000004700537308 */ /* 0x000e260000001800 */
[----:B------:R-:W-:Y:S01]  /*9e80*/  @!P3 ISETP.GE.U32.AND P4, PT, R77, R78, PT ;  /* 0x0000004e4d00b20c */ /* 0x000fe20003f86070 */
[----:B------:R-:W-:-:S05]  /*9e90*/  IMAD.MOV.U32 R78, RZ, RZ, 0x1ca00000 ;  /* 0x1ca00000ff4e7424 */ /* 0x000fca00078e00ff */
[----:B------:R-:W-:-:S04]  /*9ea0*/  @!P3 SEL R79, R78, 0x63400000, !P4 ;  /* 0x634000004e4fb807 */ /* 0x000fc80006000000 */
[----:B------:R-:W-:Y:S01]  /*9eb0*/  @!P3 LOP3.LUT R79, R79, 0x80000000, R75, 0xf8, !PT ;  /* 0x800000004f4fb812 */ /* 0x000fe200078ef84b */
[----:B0-----:R-:W-:-:S03]  /*9ec0*/  DFMA R2, R82, -R70, 1 ;  /* 0x3ff000005202742b */ /* 0x001fc60000000846 */
[----:B------:R-:W-:-:S05]  /*9ed0*/  @!P3 LOP3.LUT R85, R79, 0x100000, RZ, 0xfc, !PT ;  /* 0x001000004f55b812 */ /* 0x000fca00078efcff */
[----:B------:R-:W-:-:S08]  /*9ee0*/  DFMA R2, R2, R2, R2 ;  /* 0x000000020202722b */ /* 0x000fd00000000002 */
[----:B------:R-:W-:Y:S01]  /*9ef0*/  DFMA R82, R82, R2, R82 ;  /* 0x000000025252722b */ /* 0x000fe20000000052 */
[----:B------:R-:W-:Y:S01]  /*9f00*/  SEL R3, R78, 0x63400000, !P2 ;  /* 0x634000004e037807 */ /* 0x000fe20005000000 */
[----:B------:R-:W-:-:S03]  /*9f10*/  IMAD.MOV.U32 R2, RZ, RZ, R74 ;  /* 0x000000ffff027224 */ /* 0x000fc600078e004a */
[----:B------:R-:W-:-:S03]  /*9f20*/  LOP3.LUT R3, R3, 0x800fffff, R75, 0xf8, !PT ;  /* 0x800fffff03037812 */ /* 0x000fc600078ef84b */
[----:B------:R-:W-:-:S03]  /*9f30*/  DFMA R86, R82, -R70, 1 ;  /* 0x3ff000005256742b */ /* 0x000fc60000000846 */
[----:B------:R-:W-:-:S05]  /*9f40*/  @!P3 DFMA R2, R2, 2, -R84 ;  /* 0x400000000202b82b */ /* 0x000fca0000000854 */
[----:B------:R-:W-:Y:S01]  /*9f50*/  DFMA R82, R82, R86, R82 ;  /* 0x000000565252722b */ /* 0x000fe20000000052 */
[----:B------:R-:W-:Y:S02]  /*9f60*/  IMAD.MOV.U32 R87, RZ, RZ, R77 ;  /* 0x000000ffff577224 */ /* 0x000fe400078e004d */
[----:B------:R-:W-:Y:S01]  /*9f70*/  IMAD.MOV.U32 R86, RZ, RZ, R80 ;  /* 0x000000ffff567224 */ /* 0x000fe200078e0050 */
[----:B------:R-:W-:Y:S02]  /*9f80*/  @!P0 LOP3.LUT R86, R71, 0x7ff00000, RZ, 0xc0, !PT ;  /* 0x7ff0000047568812 */ /* 0x000fe400078ec0ff */
[----:B------:R-:W-:Y:S02]  /*9f90*/  @!P3 LOP3.LUT R87, R3, 0x7ff00000, RZ, 0xc0, !PT ;  /* 0x7ff000000357b812 */ /* 0x000fe400078ec0ff */
[----:B------:R-:W-:-:S03]  /*9fa0*/  DMUL R84, R82, R2 ;  /* 0x0000000252547228 */ /* 0x000fc60000000000 */
[----:B------:R-:W-:-:S05]  /*9fb0*/  VIADD R79, R87, 0xffffffff ;  /* 0xffffffff574f7836 */ /* 0x000fca0000000000 */
[----:B------:R-:W-:Y:S01]  /*9fc0*/  DFMA R80, R84, -R70, R2 ;  /* 0x800000465450722b */ /* 0x000fe20000000002 */
[----:B------:R-:W-:Y:S01]  /*9fd0*/  ISETP.GT.U32.AND P0, PT, R79, 0x7feffffe, PT ;  /* 0x7feffffe4f00780c */ /* 0x000fe20003f04070 */
[----:B------:R-:W-:-:S05]  /*9fe0*/  VIADD R79, R86, 0xffffffff ;  /* 0xffffffff564f7836 */ /* 0x000fca0000000000 */
[----:B------:R-:W-:Y:S01]  /*9ff0*/  ISETP.GT.U32.OR P0, PT, R79, 0x7feffffe, P0 ;  /* 0x7feffffe4f00780c */ /* 0x000fe20000704470 */
[----:B------:R-:W-:-:S12]  /*a000*/  DFMA R80, R82, R80, R84 ;  /* 0x000000505250722b */ /* 0x000fd80000000054 */
        /* <DEDUP_REMOVED lines=18> */
[----:B------:R-:W-:Y:S01]  /*a130*/  IADD3 R3, -R77, RZ, RZ ;  /* 0x000000ff4d037210 */ /* 0x000fe20007ffe1ff */
[----:B------:R-:W-:Y:S01]  /*a140*/  IMAD.MOV.U32 R2, RZ, RZ, RZ ;  /* 0x000000ffff027224 */ /* 0x000fe200078e00ff */
        /* <DEDUP_REMOVED lines=8> */
.L_x_4960:
        /* <DEDUP_REMOVED lines=16> */
.L_x_4963:
[----:B------:R-:W-:Y:S01]  /*a2d0*/  LOP3.LUT R79, R73, 0x80000, RZ, 0xfc, !PT ;  /* 0x00080000494f7812 */ /* 0x000fe200078efcff */
[----:B------:R-:W-:Y:S01]  /*a2e0*/  IMAD.MOV.U32 R78, RZ, RZ, R72 ;  /* 0x000000ffff4e7224 */ /* 0x000fe200078e0048 */
[----:B------:R-:W-:Y:S06]  /*a2f0*/  BRA `(.L_x_4961) ;  /* 0x0000000000087947 */ /* 0x000fec0003800000 */
.L_x_4962:
[----:B------:R-:W-:Y:S01]  /*a300*/  LOP3.LUT R79, R75, 0x80000, RZ, 0xfc, !PT ;  /* 0x000800004b4f7812 */ /* 0x000fe200078efcff */
[----:B------:R-:W-:-:S07]  /*a310*/  IMAD.MOV.U32 R78, RZ, RZ, R74 ;  /* 0x000000ffff4e7224 */ /* 0x000fce00078e004a */
.L_x_4961:
[----:B------:R-:W-:Y:S05]  /*a320*/  BSYNC B0 ;  /* 0x0000000000007941 */ /* 0x000fea0003800000 */
.L_x_4959:
[----:B------:R-:W-:Y:S02]  /*a330*/  IMAD.MOV.U32 R77, RZ, RZ, 0x0 ;  /* 0x00000000ff4d7424 */ /* 0x000fe400078e00ff */
[----:B------:R-:W-:Y:S02]  /*a340*/  IMAD.MOV.U32 R2, RZ, RZ, R78 ;  /* 0x000000ffff027224 */ /* 0x000fe400078e004e */
[----:B------:R-:W-:Y:S01]  /*a350*/  IMAD.MOV.U32 R3, RZ, RZ, R79 ;  /* 0x000000ffff037224 */ /* 0x000fe200078e004f */
[----:B------:R-:W-:Y:S06]  /*a360*/  RET.REL.NODEC R76 `(_ZN43_GLOBAL__N__9ae7fba5_10_SoftMax_cu_9f978f6320softmax_warp_forwardIdddLi10ELb0ELb0EEEvPT0_PKT_iiiPKbib) ;  /* 0xffffff5c4c247950 */ /* 0x000fec0003c3ffff */
.L_x_4964:
        /* <DEDUP_REMOVED lines=9> */
.L_x_11868:


//--------------------- .text._ZN43_GLOBAL__N__9ae7fba5_10_SoftMax_cu_9f978f6320softmax_warp_forwardIdddLi9ELb0ELb0EEEvPT0_PKT_iiiPKbib --------------------------
	.section	.text._ZN43_GLOBAL__N__9ae7fba5_10_SoftMax_cu_9f978f6320softmax_warp_forwardIdddLi9ELb0ELb0EEEvPT0_PKT_iiiPKbib,"ax",@progbits
	.align	128
.text._ZN43_GLOBAL__N__9ae7fba5_10_SoftMax_cu_9f978f6320softmax_warp_forwardIdddLi9ELb0ELb0EEEvPT0_PKT_iiiPKbib:
        .type           _ZN43_GLOBAL__N__9ae7fba5_10_SoftMax_cu_9f978f6320softmax_warp_forwardIdddLi9ELb0ELb0EEEvPT0_PKT_iiiPKbib,@function
        .size           _ZN43_GLOBAL__N__9ae7fba5_10_SoftMax_cu_9f978f6320softmax_warp_forwardIdddLi9ELb0ELb0EEEvPT0_PKT_iiiPKbib,(.L_x_11870 - _ZN43_GLOBAL__N__9ae7fba5_10_SoftMax_cu_9f978f6320softmax_warp_forwardIdddLi9ELb0ELb0EEEvPT0_PKT_iiiPKbib)
        .other          _ZN43_GLOBAL__N__9ae7fba5_10_SoftMax_cu_9f978f6320softmax_warp_forwardIdddLi9ELb0ELb0EEEvPT0_PKT_iiiPKbib,@"STO_CUDA_ENTRY STV_DEFAULT"
_ZN43_GLOBAL__N__9ae7fba5_10_SoftMax_cu_9f978f6320softmax_warp_forwardIdddLi9ELb0ELb0EEEvPT0_PKT_iiiPKbib:
        /* <DEDUP_REMOVED lines=11> */
[----:B------:R-:W2:Y:S08]  /*00b0*/  LDC R0, c[0x0][0x228] ;  /* 0x00008a00ff007b82 */ /* 0x000eb00000000800 */
[----:B------:R-:W3:Y:S01]  /*00c0*/  LDC.64 R4, c[0x0][0x218] ;  /* 0x00008600ff047b82 */ /* 0x000ee20000000a00 */
[----:B0-----:R-:W-:Y:S02]  /*00d0*/  IMAD R7, R7, UR6, R2 ;  /* 0x0000000607077c24 */ /* 0x001fe4000f8e0202 */
[----:B-1----:R-:W-:-:S03]  /*00e0*/  VIADD R8, R6, 0x40 ;  /* 0x0000004006087836 */ /* 0x002fc60000000000 */
[----:B------:R-:W-:-:S04]  /*00f0*/  IADD3 R2, -R7, UR8, RZ ;  /* 0x0000000807027c10 */ /* 0x000fc8000fffe1ff */
[----:B------:R-:W-:Y:S01]  /*0100*/  ISETP.GT.AND P0, PT, R2, RZ, PT ;  /* 0x000000ff0200720c */ /* 0x000fe20003f04270 */
[----:B------:R-:W-:-:S03]  /*0110*/  VIADD R2, R6, 0x20 ;  /* 0x0000002006027836 */ /* 0x000fc60000000000 */
[----:B--2---:R-:W-:-:S04]  /*0120*/  SEL R3, R0, RZ, P0 ;  /* 0x000000ff00037207 */ /* 0x004fc80000000000 */
[-C--:B------:R-:W-:Y:S02]  /*0130*/  ISETP.GE.AND P0, PT, R6, R3.reuse, PT ;  /* 0x000000030600720c */ /* 0x080fe40003f06270 */
[-C--:B------:R-:W-:Y:S01]  /*0140*/  ISETP.GE.AND P1, PT, R2, R3.reuse, PT ;  /* 0x000000030200720c */ /* 0x080fe20003f26270 */
[----:B------:R-:W-:Y:S01]  /*0150*/  IMAD R2, R7, UR9, R6 ;  /* 0x0000000907027c24 */ /* 0x000fe2000f8e0206 */
[----:B------:R-:W-:-:S03]  /*0160*/  ISETP.GE.AND P2, PT, R8, R3, PT ;  /* 0x000000030800720c */ /* 0x000fc60003f46270 */
[----:B---3--:R-:W-:-:S06]  /*0170*/  IMAD.WIDE R4, R2, 0x8, R4 ;  /* 0x0000000802047825 */ /* 0x008fcc00078e0204 */
        /* <DEDUP_REMOVED lines=13> */
[----:B------:R-:W-:Y:S01]  /*0250*/  IADD3 R8, R6, 0xa0, RZ ;  /* 0x000000a006087810 */ /* 0x000fe20007ffe0ff */
[----:B------:R-:W-:-:S03]  /*0260*/  IMAD.MOV.U32 R35, RZ, RZ, -0x100000 ;  /* 0xfff00000ff237424 */ /* 0x000fc600078e00ff */
        /* <DEDUP_REMOVED lines=53> */
[----:B------:R-:W-:-:S07]  /*05c0*/  IMAD.MOV.U32 R13, RZ, RZ, -0x100000 ;  /* 0xfff00000ff0d7424 */ /* 0x000fce00078e00ff */
[----:B------:R0:W5:Y:S01]  /*05d0*/  @!P0 LDG.E.64 R12, desc[UR4][R4.64+0xf00] ;  /* 0x000f0004040c8981 */ /* 0x000162000c1e1b00 */
        /* <DEDUP_REMOVED lines=66> */
[----:B------:R-:W0:Y:S01]  /*0a00*/  SHFL.BFLY PT, R4, R40, 0x1, 0x1f ;  /* 0x0c201f0028047f89 */ /* 0x000e2200000e0000 */
[----:B------:R-:W-:Y:S02]  /*0a10*/  IMAD.MOV.U32 R8, RZ, RZ, 0x652b82fe ;  /* 0x652b82feff087424 */ /* 0x000fe400078e00ff */
[----:B------:R-:W-:Y:S01]  /*0a20*/  IMAD.MOV.U32 R9, RZ, RZ, 0x3ff71547 ;  /* 0x3ff71547ff097424 */ /* 0x000fe200078e00ff */
[----:B0-----:R-:W-:-:S06]  /*0a30*/  DSETP.GEU.AND P0, PT, R40, R4, PT ;  /* 0x000000042800722a */ /* 0x001fcc0003f0e000 */
[----:B------:R-:W-:Y:S02]  /*0a40*/  FSEL R10, R4, R40, !P0 ;  /* 0x00000028040a7208 */ /* 0x000fe40004000000 */
[----:B------:R-:W-:-:S06]  /*0a50*/  FSEL R11, R5, R41, !P0 ;  /* 0x00000029050b7208 */ /* 0x000fcc0004000000 */
        /* <DEDUP_REMOVED lines=38> */
[----:B------:R-:W-:-:S07]  /*0cc0*/  FSETP.GEU.FTZ.AND P0, PT, |R43|, 4.1917929649353027344, PT ;  /* 0x4086232b2b00780b */ /* 0x000fce0003f1e200 */
[----:B------:R-:W-:Y:S02]  /*0cd0*/  DFMA R6, R48, R6, 1 ;  /* 0x3ff000003006742b */ /* 0x000fe40000000006 */
[----:B------:R-:W-:-:S06]  /*0ce0*/  DADD R36, -R10, R36 ;  /* 0x000000000a247229 */ /* 0x000fcc0000000124 */
[----:B------:R-:W-:Y:S01]  /*0cf0*/  DFMA R48, R48, R6, 1 ;  /* 0x3ff000003030742b */ /* 0x000fe20000000006 */
[----:B------:R-:W-:Y:S01]  /*0d00*/  BSSY B0, `(.L_x_4965) ;  /* 0x0000011000007945 */ /* 0x000fe20003800000 */
[----:B------:R-:W-:-:S08]  /*0d10*/  DFMA R40, R36, R8, 6.75539944105574400000e+15 ;  /* 0x433800002428742b */ /* 0x000fd00000000008 */
[----:B------:R-:W-:Y:S02]  /*0d20*/  IMAD R7, R44, 0x100000, R49 ;  /* 0x001000002c077824 */ /* 0x000fe400078e0231 */
[----:B------:R-:W-:Y:S01]  /*0d30*/  IMAD.MOV.U32 R6, RZ, RZ, R48 ;  /* 0x000000ffff067224 */ /* 0x000fe200078e0030 */
        /* <DEDUP_REMOVED lines=13> */
.L_x_4966:
[----:B------:R-:W-:Y:S05]  /*0e10*/  BSYNC B0 ;  /* 0x0000000000007941 */ /* 0x000fea0003800000 */
.L_x_4965:
[----:B------:R-:W-:Y:S01]  /*0e20*/  DADD R48, R40, -6.75539944105574400000e+15 ;  /* 0xc338000028307429 */ /* 0x000fe20000000000 */
[----:B------:R-:W-:Y:S01]  /*0e30*/  FSETP.GEU.FTZ.AND P0, PT, |R37|, 4.1917929649353027344, PT ;  /* 0x4086232b2500780b */ /* 0x000fe20003f1e200 */
[----:B------:R-:W-:Y:S01]  /*0e40*/  DADD R38, -R10, R38 ;  /* 0x000000000a267229 */ /* 0x000fe20000000126 */
[----:B------:R-:W-:Y:S05]  /*0e50*/  BSSY B0, `(.L_x_4967) ;  /* 0x000001e000007945 */ /* 0x000fea0003800000 */
[----:B------:R-:W-:Y:S02]  /*0e60*/  DFMA R42, R48, -UR10, R36 ;  /* 0x8000000a302a7c2b */ /* 0x000fe40008000024 */
[----:B------:R-:W-:-:S06]  /*0e70*/  DFMA R44, R38, R8, 6.75539944105574400000e+15 ;  /* 0x43380000262c742b */ /* 0x000fcc0000000008 */
[----:B------:R-:W-:-:S08]  /*0e80*/  DFMA R48, R48, -UR12, R42 ;  /* 0x8000000c30307c2b */ /* 0x000fd0000800002a */
[----:B------:R-:W-:-:S08]  /*0e90*/  DFMA R42, R48, UR14, R4 ;  /* 0x0000000e302a7c2b */ /* 0x000fd00008000004 */
[----:B------:R-:W-:-:S08]  /*0ea0*/  DFMA R42, R48, R42, UR16 ;  /* 0x00000010302a7e2b */ /* 0x000fd0000800002a */
[----:B------:R-:W-:-:S08]  /*0eb0*/  DFMA R42, R48, R42, UR18 ;  /* 0x00000012302a7e2b */ /* 0x000fd0000800002a */
[----:B------:R-:W-:-:S08]  /*0ec0*/  DFMA R42, R48, R42, UR20 ;  /* 0x00000014302a7e2b */ /* 0x000fd0000800002a */
[----:B------:R-:W-:-:S08]  /*0ed0*/  DFMA R42, R48, R42, UR22 ;  /* 0x00000016302a7e2b */ /* 0x000fd0000800002a */
[----:B------:R-:W-:-:S08]  /*0ee0*/  DFMA R42, R48, R42, UR24 ;  /* 0x00000018302a7e2b */ /* 0x000fd0000800002a */
[----:B------:R-:W-:-:S08]  /*0ef0*/  DFMA R42, R48, R42, UR26 ;  /* 0x0000001a302a7e2b */ /* 0x000fd0000800002a */
[----:B------:R-:W-:-:S08]  /*0f00*/  DFMA R42, R48, R42, UR28 ;  /* 0x0000001c302a7e2b */ /* 0x000fd0000800002a */
[----:B------:R-:W-:-:S08]  /*0f10*/  DFMA R42, R48, R42, UR30 ;  /* 0x0000001e302a7e2b */ /* 0x000fd0000800002a */
[----:B------:R-:W-:-:S08]  /*0f20*/  DFMA R42, R48, R42, 1 ;  /* 0x3ff00000302a742b */ /* 0x000fd0000000002a */
[----:B------:R-:W-:-:S10]  /*0f30*/  DFMA R48, R48, R42, 1 ;  /* 0x3ff000003030742b */ /* 0x000fd4000000002a */
[----:B------:R-:W-:Y:S01]  /*0f40*/  LEA R43, R40, R49, 0x14 ;  /* 0x00000031282b7211 */ /* 0x000fe200078ea0ff */
        /* <DEDUP_REMOVED lines=14> */
.L_x_4968:
[----:B------:R-:W-:Y:S05]  /*1030*/  BSYNC B0 ;  /* 0x0000000000007941 */ /* 0x000fea0003800000 */
.L_x_4967:
[----:B------:R-:W-:Y:S01]  /*1040*/  DADD R48, R44, -6.75539944105574400000e+15 ;  /* 0xc33800002c307429 */ /* 0x000fe20000000000 */
[----:B------:R-:W-:Y:S01]  /*1050*/  FSETP.GEU.FTZ.AND P0, PT, |R39|, 4.1917929649353027344, PT ;  /* 0x4086232b2700780b */ /* 0x000fe20003f1e200 */
[----:B------:R-:W-:Y:S01]  /*1060*/  DADD R32, -R10, R32 ;  /* 0x000000000a207229 */ /* 0x000fe20000000120 */
[----:B------:R-:W-:Y:S05]  /*1070*/  BSSY B0, `(.L_x_4969) ;  /* 0x000001e000007945 */ /* 0x000fea0003800000 */
[----:B------:R-:W-:-:S08]  /*1080*/  DFMA R36, R48, -UR10, R38 ;  /* 0x8000000a30247c2b */ /* 0x000fd00008000026 */
        /* <DEDUP_REMOVED lines=11> */
[----:B------:R-:W-:Y:S02]  /*1140*/  DFMA R48, R48, R36, 1 ;  /* 0x3ff000003030742b */ /* 0x000fe40000000024 */
        /* <DEDUP_REMOVED lines=16> */
.L_x_4970:
[----:B------:R-:W-:Y:S05]  /*1250*/  BSYNC B0 ;  /* 0x0000000000007941 */ /* 0x000fea0003800000 */
.L_x_4969:
        /* <DEDUP_REMOVED lines=33> */
.L_x_4972:
[----:B------:R-:W-:Y:S05]  /*1470*/  BSYNC B0 ;  /* 0x0000000000007941 */ /* 0x000fea0003800000 */
.L_x_4971:
        /* <DEDUP_REMOVED lines=33> */
.L_x_4974:
[----:B------:R-:W-:Y:S05]  /*1690*/  BSYNC B0 ;  /* 0x0000000000007941 */ /* 0x000fea0003800000 */
.L_x_4973:
        /* <DEDUP_REMOVED lines=33> */
.L_x_4976:
[----:B------:R-:W-:Y:S05]  /*18b0*/  BSYNC B0 ;  /* 0x0000000000007941 */ /* 0x000fea0003800000 */
.L_x_4975:
        /* <DEDUP_REMOVED lines=28> */
[----:B------:R-:W-:Y:S02]  /*1a80*/  FSEL R33, R31, RZ, P1 ;  /* 0x000000ff1f217208 */ /* 0x000fe40000800000 */
[----:B------:R-:W-:Y:S01]  /*1a90*/  @!P0 LEA R49, R3, R49, 0x14 ;  /* 0x0000003103318211 */ /* 0x000fe200078ea0ff */
[----:B------:R-:W-:-:S05]  /*1aa0*/  @!P0 IMAD.IADD R44, R44, 0x1, -R3 ;  /* 0x000000012c2c8824 */ /* 0x000fca00078e0a03 */
[----:B------:R-:W-:-:S06]  /*1ab0*/  @!P0 LEA R31, R44, 0x3ff00000, 0x14 ;  /* 0x3ff000002c1f8811 */ /* 0x000fcc00078ea0ff */
[----:B------:R-:W-:-:S11]  /*1ac0*/  @!P0 DMUL R32, R48, R30 ;  /* 0x0000001e30208228 */ /* 0x000fd60000000000 */
.L_x_4978:
[----:B------:R-:W-:Y:S05]  /*1ad0*/  BSYNC B0 ;  /* 0x0000000000007941 */ /* 0x000fea0003800000 */
.L_x_4977:
        /* <DEDUP_REMOVED lines=33> */
.L_x_4980:
[----:B------:R-:W-:Y:S05]  /*1cf0*/  BSYNC B0 ;  /* 0x0000000000007941 */ /* 0x000fea0003800000 */
.L_x_4979:
        /* <DEDUP_REMOVED lines=33> */
.L_x_4982:
[----:B------:R-:W-:Y:S05]  /*1f10*/  BSYNC B0 ;  /* 0x0000000000007941 */ /* 0x000fea0003800000 */
.L_x_4981:
        /* <DEDUP_REMOVED lines=28> */
[----:B------:R-:W-:Y:S01]  /*20e0*/  @!P0 IADD3 R24, R24, -R3, RZ ;  /* 0x8000000318188210 */ /* 0x000fe20007ffe0ff */
[----:B------:R-:W-:-:S03]  /*20f0*/  @!P0 IMAD R47, R3, 0x100000, R47 ;  /* 0x00100000032f8824 */ /* 0x000fc600078e022f */
[----:B------:R-:W-:Y:S01]  /*2100*/  @!P0 LEA R25, R24, 0x3ff00000, 0x14 ;  /* 0x3ff0000018198811 */ /* 0x000fe200078ea0ff */
[----:B------:R-:W-:-:S06]  /*2110*/  @!P0 IMAD.MOV.U32 R24, RZ, RZ, RZ ;  /* 0x000000ffff188224 */ /* 0x000fcc00078e00ff */
[----:B------:R-:W-:-:S11]  /*2120*/  @!P0 DMUL R26, R46, R24 ;  /* 0x000000182e1a8228 */ /* 0x000fd60000000000 */
.L_x_4984:
[----:B------:R-:W-:Y:S05]  /*2130*/  BSYNC B0 ;  /* 0x0000000000007941 */ /* 0x000fea0003800000 */
.L_x_4983:
        /* <DEDUP_REMOVED lines=33> */
.L_x_4986:
[----:B------:R-:W-:Y:S05]  /*2350*/  BSYNC B0 ;  /* 0x0000000000007941 */ /* 0x000fea0003800000 */
.L_x_4985:
        /* <DEDUP_REMOVED lines=33> */
.L_x_4988:
[----:B------:R-:W-:Y:S05]  /*2570*/  BSYNC B0 ;  /* 0x0000000000007941 */ /* 0x000fea0003800000 */
.L_x_4987:
        /* <DEDUP_REMOVED lines=18> */
[----:B------:R-:W-:Y:S01]  /*26a0*/  IMAD R21, R18, 0x100000, R49 ;  /* 0x0010000012157824 */ /* 0x000fe200078e0231 */
[----:B------:R-:W-:Y:S01]  /*26b0*/  MOV R20, R48 ;  /* 0x0000003000147202 */ /* 0x000fe20000000f00 */
        /* <DEDUP_REMOVED lines=13> */
.L_x_4990:
[----:B------:R-:W-:Y:S05]  /*2790*/  BSYNC B0 ;  /* 0x0000000000007941 */ /* 0x000fea0003800000 */
.L_x_4989:
        /* <DEDUP_REMOVED lines=15> */
[----:B------:R-:W-:Y:S02]  /*2890*/  DFMA R48, R18, R44, 1 ;  /* 0x3ff000001230742b */ /* 0x000fe4000000002c */
[----:B------:R-:W-:-:S06]  /*28a0*/  DADD R44, -R10, R14 ;  /* 0x000000000a2c7229 */ /* 0x000fcc000000010e */
[----:B------:R-:W-:Y:S02]  /*28b0*/  DFMA R14, R18, R48, 1 ;  /* 0x3ff00000120e742b */ /* 0x000fe40000000030 */
[-C--:B------:R-:W-:Y:S02]  /*28c0*/  DFMA R10, R44, R8.reuse, 6.75539944105574400000e+15 ;  /* 0x433800002c0a742b */ /* 0x080fe40000000008 */
[----:B------:R-:W-:-:S06]  /*28d0*/  DFMA R8, R12, R8, 6.75539944105574400000e+15 ;  /* 0x433800000c08742b */ /* 0x000fcc0000000008 */
        /* <DEDUP_REMOVED lines=15> */
.L_x_4992:
[----:B------:R-:W-:Y:S05]  /*29d0*/  BSYNC B0 ;  /* 0x0000000000007941 */ /* 0x000fea0003800000 */
.L_x_4991:
[----:B------:R-:W-:Y:S01]  /*29e0*/  DADD R16, R10, -6.75539944105574400000e+15 ;  /* 0xc33800000a107429 */ /* 0x000fe20000000000 */
[----:B------:R-:W-:Y:S01]  /*29f0*/  FSETP.GEU.FTZ.AND P0, PT, |R45|, 4.1917929649353027344, PT ;  /* 0x4086232b2d00780b */ /* 0x000fe20003f1e200 */
[----:B------:R-:W-:Y:S01]  /*2a00*/  DADD R46, R8, -6.75539944105574400000e+15 ;  /* 0xc3380000082e7429 */ /* 0x000fe20000000000 */
[----:B------:R-:W-:Y:S01]  /*2a10*/  BSSY B0, `(.L_x_4993) ;  /* 0x000002d000007945 */ /* 0x000fe20003800000 */
[----:B------:R-:W-:-:S04]  /*2a20*/  FSETP.GEU.FTZ.AND P2, PT, |R13|, 4.1917929649353027344, PT ;  /* 0x4086232b0d00780b */ /* 0x000fc80003f5e200 */
[----:B------:R-:W-:Y:S02]  /*2a30*/  DFMA R14, R16, -UR10, R44 ;  /* 0x8000000a100e7c2b */ /* 0x000fe4000800002c */
[----:B------:R-:W-:-:S06]  /*2a40*/  DFMA R48, R46, -UR10, R12 ;  /* 0x8000000a2e307c2b */ /* 0x000fcc000800000c */
[----:B------:R-:W-:Y:S02]  /*2a50*/  DFMA R16, R16, -UR12, R14 ;  /* 0x8000000c10107c2b */ /* 0x000fe4000800000e */
[----:B------:R-:W-:-:S06]  /*2a60*/  DFMA R14, R46, -UR12, R48 ;  /* 0x8000000c2e0e7c2b */ /* 0x000fcc0008000030 */
[--C-:B------:R-:W-:Y:S02]  /*2a70*/  DFMA R46, R16, UR14, R4.reuse ;  /* 0x0000000e102e7c2b */ /* 0x100fe40008000004 */
        /* <DEDUP_REMOVED lines=18> */
[----:B------:R-:W-:-:S06]  /*2ba0*/  DFMA R4, R14, R4, 1 ;  /* 0x3ff000000e04742b */ /* 0x000fcc0000000004 */
[----:B------:R-:W-:Y:S02]  /*2bb0*/  DFMA R46, R16, R46, 1 ;  /* 0x3ff00000102e742b */ /* 0x000fe4000000002e */
[----:B------:R-:W-:-:S08]  /*2bc0*/  DFMA R4, R14, R4, 1 ;  /* 0x3ff000000e04742b */ /* 0x000fd00000000004 */
[----:B------:R-:W-:Y:S02]  /*2bd0*/  IMAD R17, R10, 0x100000, R47 ;  /* 0x001000000a117824 */ /* 0x000fe400078e022f */
[----:B------:R-:W-:Y:S02]  /*2be0*/  IMAD R15, R8, 0x100000, R5 ;  /* 0x00100000080f7824 */ /* 0x000fe400078e0205 */
[----:B------:R-:W-:Y:S02]  /*2bf0*/  IMAD.MOV.U32 R16, RZ, RZ, R46 ;  /* 0x000000ffff107224 */ /* 0x000fe400078e002e */
        /* <DEDUP_REMOVED lines=14> */
.L_x_4994:
[----:B------:R-:W-:Y:S05]  /*2ce0*/  BSYNC B0 ;  /* 0x0000000000007941 */ /* 0x000fea0003800000 */
.L_x_4993:
        /* <DEDUP_REMOVED lines=14> */
.L_x_4996:
[----:B------:R-:W-:Y:S05]  /*2dd0*/  BSYNC B0 ;  /* 0x0000000000007941 */ /* 0x000fea0003800000 */
.L_x_4995:
[----:B------:R-:W-:Y:S01]  /*2de0*/  DADD R4, RZ, R6 ;  /* 0x00000000ff047229 */ /* 0x000fe20000000006 */
[----:B------:R-:W0:Y:S01]  /*2df0*/  S2R R46, SR_TID.Y ;  /* 0x00000000002e7919 */ /* 0x000e220000002200 */
[----:B------:R-:W0:Y:S06]  /*2e00*/  LDC R3, c[0x0][0x4] ;  /* 0x00000100ff037b82 */ /* 0x000e2c0000000800 */
[----:B------:R-:W-:-:S08]  /*2e10*/  DADD R4, R4, R42 ;  /* 0x0000000004047229 */ /* 0x000fd0000000002a */
[----:B------:R-:W-:-:S08]  /*2e20*/  DADD R4, R4, R40 ;  /* 0x0000000004047229 */ /* 0x000fd00000000028 */
[----:B------:R-:W-:-:S08]  /*2e30*/  DADD R4, R4, R38 ;  /* 0x0000000004047229 */ /* 0x000fd00000000026 */
[----:B------:R-:W-:Y:S01]  /*2e40*/  DADD R4, R4, R36 ;  /* 0x0000000004047229 */ /* 0x000fe20000000024 */
[----:B0-----:R-:W-:-:S05]  /*2e50*/  IMAD R3, R3, UR6, R46 ;  /* 0x0000000603037c24 */ /* 0x001fca000f8e022e */
[----:B------:R-:W-:Y:S02]  /*2e60*/  IADD3 R3, -R3, UR8, RZ ;  /* 0x0000000803037c10 */ /* 0x000fe4000fffe1ff */
[----:B------:R-:W-:Y:S02]  /*2e70*/  DADD R4, R4, R34 ;  /* 0x0000000004047229 */ /* 0x000fe40000000022 */
[----:B------:R-:W-:-:S06]  /*2e80*/  ISETP.GE.AND P0, PT, R3, 0x1, PT ;  /* 0x000000010300780c */ /* 0x000fcc0003f06270 */
        /* <DEDUP_REMOVED lines=27> */
[----:B---3--:R-:W-:-:S13]  /*3040*/  ISETP.GE.AND P0, PT, R3, R0, PT ;  /* 0x000000000300720c */ /* 0x008fda0003f06270 */
        /* <DEDUP_REMOVED lines=26> */
[----:B0-----:R-:W-:Y:S05]  /*31f0*/  CALL.REL.NOINC `($__internal_14_$__cuda_sm20_div_rn_f64_full) ;  /* 0x0000002000207944 */ /* 0x001fea0003c00000 */
[----:B------:R-:W-:Y:S02]  /*3200*/  IMAD.MOV.U32 R4, RZ, RZ, R46 ;  /* 0x000000ffff047224 */ /* 0x000fe400078e002e */
[----:B------:R-:W-:-:S07]  /*3210*/  IMAD.MOV.U32 R5, RZ, RZ, R3 ;  /* 0x000000ffff057224 */ /* 0x000fce00078e0003 */
.L_x_4999:
[----:B------:R-:W-:Y:S05]  /*3220*/  BSYNC B2 ;  /* 0x0000000000027941 */ /* 0x000fea0003800000 */
.L_x_4998:
[----:B------:R-:W-:Y:S05]  /*3230*/  BSYNC B1 ;  /* 0x0000000000017941 */ /* 0x000fea0003800000 */
.L_x_4997:
[----:B------:R-:W1:Y:S01]  /*3240*/  S2R R0, SR_TID.X ;  /* 0x0000000000007919 */ /* 0x000e620000002100 */
[----:B------:R-:W-:Y:S01]  /*3250*/  ULDC.64 UR6, c[0x0][0x210] ;  /* 0x0000840000067ab9 */ /* 0x000fe20000000a00 */
[----:B------:R-:W-:Y:S02]  /*3260*/  SHF.R.S32.HI R3, RZ, 0x1f, R2 ;  /* 0x0000001fff037819 */ /* 0x000fe40000011402 */
[----:B------:R-:W-:Y:S01]  /*3270*/  LEA R10, P0, R2, UR6, 0x3 ;  /* 0x00000006020a7c11 */ /* 0x000fe2000f8018ff */
[----:B------:R-:W-:-:S03]  /*3280*/  ULDC UR6, c[0x0][0x228] ;  /* 0x00008a0000067ab9 */ /* 0x000fc60000000800 */
[----:B------:R-:W-:-:S05]  /*3290*/  LEA.HI.X R11, R2, UR7, R3, 0x3, P0 ;  /* 0x00000007020b7c11 */ /* 0x000fca00080f1c03 */
        /* <DEDUP_REMOVED lines=29> */
[----:B------:R-:W-:-:S07]  /*3470*/  IMAD.MOV.U32 R2, RZ, RZ, R46 ;  /* 0x000000ffff027224 */ /* 0x000fce00078e002e */
.L_x_5002:
[----:B------:R-:W-:Y:S05]  /*3480*/  BSYNC B2 ;  /* 0x0000000000027941 */ /* 0x000fea0003800000 */
.L_x_5001:
[----:B------:R-:W-:Y:S05]  /*3490*/  BSYNC B1 ;  /* 0x0000000000017941 */ /* 0x000fea0003800000 */
.L_x_5000:
        /* <DEDUP_REMOVED lines=30> */
[----:B0-----:R-:W-:Y:S05]  /*3680*/  CALL.REL.NOINC `($__internal_14_$__cuda_sm20_div_rn_f64_full) ;  /* 0x0000001800fc7944 */ /* 0x001fea0003c00000 */
[----:B------:R-:W-:-:S07]  /*3690*/  IMAD.MOV.U32 R2, RZ, RZ, R46 ;  /* 0x000000ffff027224 */ /* 0x000fce00078e002e */
.L_x_5005:
[----:B------:R-:W-:Y:S05]  /*36a0*/  BSYNC B2 ;  /* 0x0000000000027941 */ /* 0x000fea0003800000 */
.L_x_5004:
[----:B------:R-:W-:Y:S05]  /*36b0*/  BSYNC B1 ;  /* 0x0000000000017941 */ /* 0x000fea0003800000 */
.L_x_5003:
        /* <DEDUP_REMOVED lines=32> */
.L_x_5008:
[----:B------:R-:W-:Y:S05]  /*38c0*/  BSYNC B2 ;  /* 0x0000000000027941 */ /* 0x000fea0003800000 */
.L_x_5007:
[----:B------:R-:W-:Y:S05]  /*38d0*/  BSYNC B1 ;  /* 0x0000000000017941 */ /* 0x000fea0003800000 */
.L_x_5006:
        /* <DEDUP_REMOVED lines=32> */
.L_x_5011:
[----:B------:R-:W-:Y:S05]  /*3ae0*/  BSYNC B2 ;  /* 0x0000000000027941 */ /* 0x000fea0003800000 */
.L_x_5010:
[----:B------:R-:W-:Y:S05]  /*3af0*/  BSYNC B1 ;  /* 0x0000000000017941 */ /* 0x000fea0003800000 */
.L_x_5009:
        /* <DEDUP_REMOVED lines=32> */
.L_x_5014:
[----:B------:R-:W-:Y:S05]  /*3d00*/  BSYNC B2 ;  /* 0x0000000000027941 */ /* 0x000fea0003800000 */
.L_x_5013:
[----:B------:R-:W-:Y:S05]  /*3d10*/  BSYNC B1 ;  /* 0x0000000000017941 */ /* 0x000fea0003800000 */
.L_x_5012:
        /* <DEDUP_REMOVED lines=32> */
.L_x_5017:
[----:B------:R-:W-:Y:S05]  /*3f20*/  BSYNC B2 ;  /* 0x0000000000027941 */ /* 0x000fea0003800000 */
.L_x_5016:
[----:B------:R-:W-:Y:S05]  /*3f30*/  BSYNC B1 ;  /* 0x0000000000017941 */ /* 0x000fea0003800000 */
.L_x_5015:
        /* <DEDUP_REMOVED lines=32> */
.L_x_5020:
[----:B------:R-:W-:Y:S05]  /*4140*/  BSYNC B2 ;  /* 0x0000000000027941 */ /* 0x000fea0003800000 */
.L_x_5019:
[----:B------:R-:W-:Y:S05]  /*4150*/  BSYNC B1 ;  /* 0x0000000000017941 */ /* 0x000fea0003800000 */
.L_x_5018:
        /* <DEDUP_REMOVED lines=32> */
.L_x_5023:
[----:B------:R-:W-:Y:S05]  /*4360*/  BSYNC B2 ;  /* 0x0000000000027941 */ /* 0x000fea0003800000 */
.L_x_5022:
[----:B------:R-:W-:Y:S05]  /*4370*/  BSYNC B1 ;  /* 0x0000000000017941 */ /* 0x000fea0003800000 */
.L_x_5021:
        /* <DEDUP_REMOVED lines=32> */
.L_x_5026:
[----:B------:R-:W-:Y:S05]  /*4580*/  BSYNC B2 ;  /* 0x0000000000027941 */ /* 0x000fea0003800000 */
.L_x_5025:
[----:B------:R-:W-:Y:S05]  /*4590*/  BSYNC B1 ;  /* 0x0000000000017941 */ /* 0x000fea0003800000 */
.L_x_5024:
        /* <DEDUP_REMOVED lines=32> */
.L_x_5029:
[----:B------:R-:W-:Y:S05]  /*47a0*/  BSYNC B2 ;  /* 0x0000000000027941 */ /* 0x000fea0003800000 */
.L_x_5028:
[----:B------:R-:W-:Y:S05]  /*47b0*/  BSYNC B1 ;  /* 0x0000000000017941 */ /* 0x000fea0003800000 */
.L_x_5027:
        /* <DEDUP_REMOVED lines=32> */
.L_x_5032:
[----:B------:R-:W-:Y:S05]  /*49c0*/  BSYNC B2 ;  /* 0x0000000000027941 */ /* 0x000fea0003800000 */
.L_x_5031:
[----:B------:R-:W-:Y:S05]  /*49d0*/  BSYNC B1 ;  /* 0x0000000000017941 */ /* 0x000fea0003800000 */
.L_x_5030:
        /* <DEDUP_REMOVED lines=32> */
.L_x_5035:
[----:B------:R-:W-:Y:S05]  /*4be0*/  BSYNC B2 ;  /* 0x0000000000027941 */ /* 0x000fea0003800000 */
.L_x_5034:
[----:B------:R-:W-:Y:S05]  /*4bf0*/  BSYNC B1 ;  /* 0x0000000000017941 */ /* 0x000fea0003800000 */
.L_x_5033:
        /* <DEDUP_REMOVED lines=32> */
.L_x_5038:
[----:B------:R-:W-:Y:S05]  /*4e00*/  BSYNC B2 ;  /* 0x0000000000027941 */ /* 0x000fea0003800000 */
.L_x_5037:
[----:B------:R-:W-:Y:S05]  /*4e10*/  BSYNC B1 ;  /* 0x0000000000017941 */ /* 0x000fea0003800000 */
.L_x_5036:
        /* <DEDUP_REMOVED lines=30> */
[----:B0-----:R-:W-:Y:S05]  /*5000*/  CALL.REL.NOINC `($__internal_14_$__cuda_sm20_div_rn_f64_full) ;  /* 0x00000000009c7944 */ /* 0x001fea0003c00000 */
[----:B------:R-:W-:-:S07]  /*5010*/  IMAD.MOV.U32 R2, RZ, RZ, R46 ;  /* 0x000000ffff027224 */ /* 0x000fce00078e002e */
.L_x_5041:
[----:B------:R-:W-:Y:S05]  /*5020*/  BSYNC B2 ;  /* 0x0000000000027941 */ /* 0x000fea0003800000 */
.L_x_5040:
[----:B------:R-:W-:Y:S05]  /*5030*/  BSYNC B1 ;  /* 0x0000000000017941 */ /* 0x000fea0003800000 */
.L_x_5039:
        /* <DEDUP_REMOVED lines=31> */
[----:B------:R-:W-:-:S07]  /*5230*/  MOV R2, R46 ;  /* 0x0000002e00027202 */ /* 0x000fce0000000f00 */
.L_x_5044:
[----:B------:R-:W-:Y:S05]  /*5240*/  BSYNC B2 ;  /* 0x0000000000027941 */ /* 0x000fea0003800000 */
.L_x_5043:
[----:B------:R-:W-:Y:S05]  /*5250*/  BSYNC B1 ;  /* 0x0000000000017941 */ /* 0x000fea0003800000 */
.L_x_5042:
[----:B------:R-:W-:Y:S01]  /*5260*/  STG.E.64 desc[UR4][R10.64+0xf00], R2 ;  /* 0x000f00020a007986 */ /* 0x000fe2000c101b04 */
[----:B------:R-:W-:Y:S05]  /*5270*/  EXIT ;  /* 0x000000000000794d */ /* 0x000fea0003800000 */
        .weak           $__internal_14_$__cuda_sm20_div_rn_f64_full
        .type           $__internal_14_$__cuda_sm20_div_rn_f64_full,@function
        .size           $__internal_14_$__cuda_sm20_div_rn_f64_full,(.L_x_11870 - $__internal_14_$__cuda_sm20_div_rn_f64_full)
$__internal_14_$__cuda_sm20_div_rn_f64_full:
        /* <DEDUP_REMOVED lines=15> */
[----:B------:R-:W-:Y:S01]  /*5370*/  @!P3 IMAD.MOV.U32 R46, RZ, RZ, RZ ;  /* 0x000000ffff2eb224 */ /* 0x000fe200078e00ff */
[----:B------:R-:W-:Y:S02]  /*5380*/  @!P0 LOP3.LUT R53, R9, 0x7ff00000, RZ, 0xc0, !PT ;  /* 0x7ff0000009358812 */ /* 0x000fe400078ec0ff */
        /* <DEDUP_REMOVED lines=39> */
[C---:B------:R-:W-:Y:S01]  /*5600*/  IADD3 R5, -R3.reuse, RZ, RZ ;  /* 0x000000ff03057210 */ /* 0x040fe20007ffe1ff */
[----:B------:R-:W-:Y:S01]  /*5610*/  IMAD.MOV.U32 R4, RZ, RZ, RZ ;  /* 0x000000ffff047224 */ /* 0x000fe200078e00ff */
[----:B------:R-:W-:Y:S01]  /*5620*/  DMUL.RP R8, R50, R8 ;  /* 0x0000000832087228 */ /* 0x000fe20000008000 */
[----:B------:R-:W-:-:S04]  /*5630*/  IADD3 R3, -R3, -0x43300000, RZ ;  /* 0xbcd0000003037810 */ /* 0x000fc80007ffe1ff */
[----:B------:R-:W-:-:S05]  /*5640*/  DFMA R4, R46, -R4, R50 ;  /* 0x800000042e04722b */ /* 0x000fca0000000032 */
[----:B------:R-:W-:-:S05]  /*5650*/  LOP3.LUT R7, R9, R7, RZ, 0x3c, !PT ;  /* 0x0000000709077212 */ /* 0x000fca00078e3cff */
[----:B------:R-:W-:-:S04]  /*5660*/  FSETP.NEU.AND P0, PT, |R5|, R3, PT ;  /* 0x000000030500720b */ /* 0x000fc80003f0d200 */
[----:B------:R-:W-:Y:S02]  /*5670*/  FSEL R46, R8, R46, !P0 ;  /* 0x0000002e082e7208 */ /* 0x000fe40004000000 */
[----:B------:R-:W-:Y:S01]  /*5680*/  FSEL R47, R7, R47, !P0 ;  /* 0x0000002f072f7208 */ /* 0x000fe20004000000 */
[----:B------:R-:W-:Y:S06]  /*5690*/  BRA `(.L_x_5047) ;  /* 0x0000000000547947 */ /* 0x000fec0003800000 */
.L_x_5046:
        /* <DEDUP_REMOVED lines=16> */
.L_x_5049:
[----:B------:R-:W-:Y:S01]  /*57a0*/  LOP3.LUT R47, R7, 0x80000, RZ, 0xfc, !PT ;  /* 0x00080000072f7812 */ /* 0x000fe200078efcff */
[----:B------:R-:W-:Y:S01]  /*57b0*/  IMAD.MOV.U32 R46, RZ, RZ, R6 ;  /* 0x000000ffff2e7224 */ /* 0x000fe200078e0006 */
[----:B------:R-:W-:Y:S06]  /*57c0*/  BRA `(.L_x_5047) ;  /* 0x0000000000087947 */ /* 0x000fec0003800000 */
.L_x_5048:
[----:B------:R-:W-:Y:S01]  /*57d0*/  LOP3.LUT R47, R5, 0x80000, RZ, 0xfc, !PT ;  /* 0x00080000052f7812 */ /* 0x000fe200078efcff */
[----:B------:R-:W-:-:S07]  /*57e0*/  IMAD.MOV.U32 R46, RZ, RZ, R4 ;  /* 0x000000ffff2e7224 */ /* 0x000fce00078e0004 */
.L_x_5047:
[----:B------:R-:W-:Y:S05]  /*57f0*/  BSYNC B0 ;  /* 0x0000000000007941 */ /* 0x000fea0003800000 */
.L_x_5045:
[----:B------:R-:W-:Y:S02]  /*5800*/  IMAD.MOV.U32 R4, RZ, RZ, R0 ;  /* 0x000000ffff047224 */ /* 0x000fe400078e0000 */
[----:B------:R-:W-:Y:S02]  /*5810*/  IMAD.MOV.U32 R5, RZ, RZ, 0x0 ;  /* 0x00000000ff057424 */ /* 0x000fe400078e00ff */
[----:B------:R-:W-:Y:S02]  /*5820*/  IMAD.MOV.U32 R3, RZ, RZ, R47 ;  /* 0x000000ffff037224 */ /* 0x000fe400078e002f */
[----:B------:R-:W-:Y:S05]  /*5830*/  RET.REL.NODEC R4 `(_ZN43_GLOBAL__N__9ae7fba5_10_SoftMax_cu_9f978f6320softmax_warp_forwardIdddLi9ELb0ELb0EEEvPT0_PKT_iiiPKbib) ;  /* 0xffffffa404f07950 */ /* 0x000fea0003c3ffff */
.L_x_5050:
        /* <DEDUP_REMOVED lines=12> */
.L_x_11870:


//--------------------- .text._ZN43_GLOBAL__N__9ae7fba5_10_SoftMax_cu_9f978f6320softmax_warp_forwardIdddLi8ELb0ELb0EEEvPT0_PKT_iiiPKbib --------------------------
	.section	.text._ZN43_GLOBAL__N__9ae7fba5_10_SoftMax_cu_9f978f6320softmax_warp_forwardIdddLi8ELb0ELb0EEEvPT0_PKT_iiiPKbib,"ax",@progbits
	.align	128
.text._ZN43_GLOBAL__N__9ae7fba5_10_SoftMax_cu_9f978f6320softmax_warp_forwardIdddLi8ELb0ELb0EEEvPT0_PKT_iiiPKbib:
        .type           _ZN43_GLOBAL__N__9ae7fba5_10_SoftMax_cu_9f978f6320softmax_warp_forwardIdddLi8ELb0ELb0EEEvPT0_PKT_iiiPKbib,@function
        .size           _ZN43_GLOBAL__N__9ae7fba5_10_SoftMax_cu_9f978f6320softmax_warp_forwardIdddLi8ELb0ELb0EEEvPT0_PKT_iiiPKbib,(.L_x_11872 - _ZN43_GLOBAL__N__9ae7fba5_10_SoftMax_cu_9f978f6320softmax_warp_forwardIdddLi8ELb0ELb0EEEvPT0_PKT_iiiPKbib)
        .other          _ZN43_GLOBAL__N__9ae7fba5_10_SoftMax_cu_9f978f6320softmax_warp_forwardIdddLi8ELb0ELb0EEEvPT0_PKT_iiiPKbib,@"STO_CUDA_ENTRY STV_DEFAULT"
_ZN43_GLOBAL__N__9ae7fba5_10_SoftMax_cu_9f978f6320softmax_warp_forwardIdddLi8ELb0ELb0EEEvPT0_PKT_iiiPKbib:
        /* <DEDUP_REMOVED lines=15> */
[C---:B------:R-:W-:Y:S01]  /*00f0*/  IADD3 R4, -R2.reuse, UR8, RZ ;  /* 0x0000000802047c10 */ /* 0x040fe2000fffe1ff */
[----:B------:R-:W-:-:S03]  /*0100*/  IMAD R2, R2, UR9, R3 ;  /* 0x0000000902027c24 */ /* 0x000fc6000f8e0203 */
[----:B------:R-:W-:-:S04]  /*0110*/  ISETP.GT.AND P0, PT, R4, RZ, PT ;  /* 0x000000ff0400720c */ /* 0x000fc80003f04270 */
[----:B--2---:R-:W-:Y:S01]  /*0120*/  SEL R8, R0, RZ, P0 ;  /* 0x000000ff00087207 */ /* 0x004fe20000000000 */
[----:B---3--:R-:W-:-:S03]  /*0130*/  IMAD.WIDE R6, R2, 0x8, R6 ;  /* 0x0000000802067825 */ /* 0x008fc600078e0206 */
[-C--:B------:R-:W-:Y:S02]  /*0140*/  ISETP.GE.AND P0, PT, R3, R8.reuse, PT ;  /* 0x000000080300720c */ /* 0x080fe40003f06270 */
[----:B------:R-:W-:Y:S01]  /*0150*/  ISETP.GE.AND P1, PT, R5, R8, PT ;  /* 0x000000080500720c */ /* 0x000fe20003f26270 */
[----:B------:R-:W-:-:S05]  /*0160*/  VIADD R5, R3, 0x40 ;  /* 0x0000004003057836 */ /* 0x000fca0000000000 */
[----:B------:R-:W-:-:S05]  /*0170*/  ISETP.GE.AND P2, PT, R5, R8, PT ;  /* 0x000000080500720c */ /* 0x000fca0003f46270 */
        /* <DEDUP_REMOVED lines=28> */
[----:B------:R-:W-:-:S09]  /*0340*/  IMAD.MOV.U32 R11, RZ, RZ, -0x100000 ;  /* 0xfff00000ff0b7424 */ /* 0x000fd200078e00ff */
        /* <DEDUP_REMOVED lines=57> */
[----:B------:R-:W-:Y:S02]  /*06e0*/  IMAD.MOV.U32 R14, RZ, RZ, -0x35dec16 ;  /* 0xfca213eaff0e7424 */ /* 0x000fe400078e00ff */
[----:B------:R-:W-:-:S05]  /*06f0*/  IMAD.MOV.U32 R15, RZ, RZ, 0x3e928af3 ;  /* 0x3e928af3ff0f7424 */ /* 0x000fca00078e00ff */
[----:B------:R-:W-:Y:S01]  /*0700*/  DFMA R26, R26, -UR12, R6 ;  /* 0x8000000c1a1a7c2b */ /* 0x000fe20008000006 */
[----:B------:R-:W-:Y:S01]  /*0710*/  UMOV UR14, 0x69ce2bdf ;  /* 0x69ce2bdf000e7882 */ /* 0x000fe20000000000 */
[----:B------:R-:W-:-:S06]  /*0720*/  UMOV UR15, 0x3e5ade15 ;  /* 0x3e5ade15000f7882 */ /* 0x000fcc0000000000 */
        /* <DEDUP_REMOVED lines=46> */
.L_x_5052:
[----:B------:R-:W-:Y:S05]  /*0a10*/  BSYNC B0 ;  /* 0x0000000000007941 */ /* 0x000fea0003800000 */
.L_x_5051:
        /* <DEDUP_REMOVED lines=33> */
.L_x_5054:
[----:B------:R-:W-:Y:S05]  /*0c30*/  BSYNC B0 ;  /* 0x0000000000007941 */ /* 0x000fea0003800000 */
.L_x_5053:
        /* <DEDUP_REMOVED lines=33> */
.L_x_5056:
[----:B------:R-:W-:Y:S05]  /*0e50*/  BSYNC B0 ;  /* 0x0000000000007941 */ /* 0x000fea0003800000 */
.L_x_5055:
        /* <DEDUP_REMOVED lines=33> */
.L_x_5058:
[----:B------:R-:W-:Y:S05]  /*1070*/  BSYNC B0 ;  /* 0x0000000000007941 */ /* 0x000fea0003800000 */
.L_x_5057:
        /* <DEDUP_REMOVED lines=33> */
.L_x_5060:
[----:B------:R-:W-:Y:S05]  /*1290*/  BSYNC B0 ;  /* 0x0000000000007941 */ /* 0x000fea0003800000 */
.L_x_5059:
[----:B------:R-:W-:Y:S01]  /*12a0*/  DADD R30, R28, -6.75539944105574400000e+15 ;  /* 0xc33800001c1e7429 */ /* 0x000fe20000000000 */
[----:B------:R-:W-:Y:S01]  /*12b0*/  FSETP.GEU.FTZ.AND P0, PT, |R17|, 4.1917929649353027344, PT ;  /* 0x4086232b1100780b */ /* 0x000fe20003f1e200 */
[C---:B------:R-:W-:Y:S01]  /*12c0*/  DADD R4, -R8.reuse, R4 ;  /* 0x0000000008047229 */ /* 0x040fe20000000104 */
[----:B------:R-:W-:Y:S01]  /*12d0*/  BSSY B0, `(.L_x_5061) ;  /* 0x0000020000007945 */ /* 0x000fe20003800000 */
[----:B------:R-:W-:-:S04]  /*12e0*/  DADD R8, -R8, R10 ;  /* 0x0000000008087229 */ /* 0x000fc8000000010a */
[----:B------:R-:W-:Y:S02]  /*12f0*/  DFMA R18, R30, -UR10, R16 ;  /* 0x8000000a1e127c2b */ /* 0x000fe40008000010 */
[-C--:B------:R-:W-:Y:S02]  /*1300*/  DFMA R10, R4, R12.reuse, 6.75539944105574400000e+15 ;  /* 0x43380000040a742b */ /* 0x080fe4000000000c */
[----:B------:R-:W-:-:S04]  /*1310*/  DFMA R12, R8, R12, 6.75539944105574400000e+15 ;  /* 0x43380000080c742b */ /* 0x000fc8000000000c */
        /* <DEDUP_REMOVED lines=27> */
.L_x_5062:
[----:B------:R-:W-:Y:S05]  /*14d0*/  BSYNC B0 ;  /* 0x0000000000007941 */ /* 0x000fea0003800000 */
.L_x_5061:
        /* <DEDUP_REMOVED lines=31> */
[----:B------:R-:W-:Y:S01]  /*16d0*/  IMAD R17, R10, 0x100000, R31 ;  /* 0x001000000a117824 */ /* 0x000fe200078e021f */
[----:B------:R-:W-:Y:S01]  /*16e0*/  MOV R16, R30 ;  /* 0x0000001e00107202 */ /* 0x000fe20000000f00 */
        /* <DEDUP_REMOVED lines=15> */
.L_x_5064:
[----:B------:R-:W-:Y:S05]  /*17e0*/  BSYNC B0 ;  /* 0x0000000000007941 */ /* 0x000fea0003800000 */
.L_x_5063:
        /* <DEDUP_REMOVED lines=14> */
.L_x_5066:
[----:B------:R-:W-:Y:S05]  /*18d0*/  BSYNC B0 ;  /* 0x0000000000007941 */ /* 0x000fea0003800000 */
.L_x_5065:
        /* <DEDUP_REMOVED lines=56> */
[----:B0-----:R-:W-:Y:S05]  /*1c60*/  CALL.REL.NOINC `($__internal_15_$__cuda_sm20_div_rn_f64_full) ;  /* 0x0000000c00e07944 */ /* 0x001fea0003c00000 */
[----:B------:R-:W-:Y:S02]  /*1c70*/  IMAD.MOV.U32 R4, RZ, RZ, R30 ;  /* 0x000000ffff047224 */ /* 0x000fe400078e001e */
[----:B------:R-:W-:-:S07]  /*1c80*/  IMAD.MOV.U32 R5, RZ, RZ, R3 ;  /* 0x000000ffff057224 */ /* 0x000fce00078e0003 */
.L_x_5069:
[----:B------:R-:W-:Y:S05]  /*1c90*/  BSYNC B2 ;  /* 0x0000000000027941 */ /* 0x000fea0003800000 */
.L_x_5068:
[----:B------:R-:W-:Y:S05]  /*1ca0*/  BSYNC B1 ;  /* 0x0000000000017941 */ /* 0x000fea0003800000 */
.L_x_5067:
        /* <DEDUP_REMOVED lines=35> */
[----:B------:R-:W-:-:S07]  /*1ee0*/  IMAD.MOV.U32 R2, RZ, RZ, R30 ;  /* 0x000000ffff027224 */ /* 0x000fce00078e001e */
.L_x_5072:
[----:B------:R-:W-:Y:S05]  /*1ef0*/  BSYNC B2 ;  /* 0x0000000000027941 */ /* 0x000fea0003800000 */
.L_x_5071:
[----:B------:R-:W-:Y:S05]  /*1f00*/  BSYNC B1 ;  /* 0x0000000000017941 */ /* 0x000fea0003800000 */
.L_x_5070:
        /* <DEDUP_REMOVED lines=32> */
.L_x_5075:
[----:B------:R-:W-:Y:S05]  /*2110*/  BSYNC B2 ;  /* 0x0000000000027941 */ /* 0x000fea0003800000 */
.L_x_5074:
[----:B------:R-:W-:Y:S05]  /*2120*/  BSYNC B1 ;  /* 0x0000000000017941 */ /* 0x000fea0003800000 */
.L_x_5073:
        /* <DEDUP_REMOVED lines=32> */
.L_x_5078:
[----:B------:R-:W-:Y:S05]  /*2330*/  BSYNC B2 ;  /* 0x0000000000027941 */ /* 0x000fea0003800000 */
.L_x_5077:
[----:B------:R-:W-:Y:S05]  /*2340*/  BSYNC B1 ;  /* 0x0000000000017941 */ /* 0x000fea0003800000 */
.L_x_5076:
        /* <DEDUP_REMOVED lines=32> */
.L_x_5081:
[----:B------:R-:W-:Y:S05]  /*2550*/  BSYNC B2 ;  /* 0x0000000000027941 */ /* 0x000fea0003800000 */
.L_x_5080:
[----:B------:R-:W-:Y:S05]  /*2560*/  BSYNC B1 ;  /* 0x0000000000017941 */ /* 0x000fea0003800000 */
.L_x_5079:
        /* <DEDUP_REMOVED lines=32> */
.L_x_5084:
[----:B------:R-:W-:Y:S05]  /*2770*/  BSYNC B2 ;  /* 0x0000000000027941 */ /* 0x000fea0003800000 */
.L_x_5083:
[----:B------:R-:W-:Y:S05]  /*2780*/  BSYNC B1 ;  /* 0x0000000000017941 */ /* 0x000fea0003800000 */
.L_x_5082:
        /* <DEDUP_REMOVED lines=32> */
.L_x_5087:
[----:B------:R-:W-:Y:S05]  /*2990*/  BSYNC B2 ;  /* 0x0000000000027941 */ /* 0x000fea0003800000 */
.L_x_5086:
[----:B------:R-:W-:Y:S05]  /*29a0*/  BSYNC B1 ;  /* 0x0000000000017941 */ /* 0x000fea0003800000 */
.L_x_5085:
        /* <DEDUP_REMOVED lines=31> */
[----:B------:R-:W-:-:S07]  /*2ba0*/  MOV R2, R30 ;  /* 0x0000001e00027202 */ /* 0x000fce0000000f00 */
.L_x_5090:
[----:B------:R-:W-:Y:S05]  /*2bb0*/  BSYNC B2 ;  /* 0x0000000000027941 */ /* 0x000fea0003800000 */
.L_x_5089:
[----:B------:R-:W-:Y:S05]  /*2bc0*/  BSYNC B1 ;  /* 0x0000000000017941 */ /* 0x000fea0003800000 */
.L_x_5088:
[----:B------:R-:W-:Y:S01]  /*2bd0*/  STG.E.64 desc[UR4][R10.64+0x700], R2 ;  /* 0x000700020a007986 */ /* 0x000fe2000c101b04 */
[----:B------:R-:W-:Y:S05]  /*2be0*/  EXIT ;  /* 0x000000000000794d */ /* 0x000fea0003800000 */
        .weak           $__internal_15_$__cuda_sm20_div_rn_f64_full
        .type           $__internal_15_$__cuda_sm20_div_rn_f64_full,@function
        .size           $__internal_15_$__cuda_sm20_div_rn_f64_full,(.L_x_11872 - $__internal_15_$__cuda_sm20_div_rn_f64_full)
$__internal_15_$__cuda_sm20_div_rn_f64_full:
        /* <DEDUP_REMOVED lines=66> */
.L_x_5092:
        /* <DEDUP_REMOVED lines=16> */
.L_x_5095:
[----:B------:R-:W-:Y:S01]  /*3110*/  LOP3.LUT R31, R7, 0x80000, RZ, 0xfc, !PT ;  /* 0x00080000071f7812 */ /* 0x000fe200078efcff */
[----:B------:R-:W-:Y:S01]  /*3120*/  IMAD.MOV.U32 R30, RZ, RZ, R6 ;  /* 0x000000ffff1e7224 */ /* 0x000fe200078e0006 */
[----:B------:R-:W-:Y:S06]  /*3130*/  BRA `(.L_x_5093) ;  /* 0x0000000000087947 */ /* 0x000fec0003800000 */
.L_x_5094:
[----:B------:R-:W-:Y:S01]  /*3140*/  LOP3.LUT R31, R5, 0x80000, RZ, 0xfc, !PT ;  /* 0x00080000051f7812 */ /* 0x000fe200078efcff */
[----:B------:R-:W-:-:S07]  /*3150*/  IMAD.MOV.U32 R30, RZ, RZ, R4 ;  /* 0x000000ffff1e7224 */ /* 0x000fce00078e0004 */
.L_x_5093:
[----:B------:R-:W-:Y:S05]  /*3160*/  BSYNC B0 ;  /* 0x0000000000007941 */ /* 0x000fea0003800000 */
.L_x_5091:
[----:B------:R-:W-:Y:S02]  /*3170*/  IMAD.MOV.U32 R4, RZ, RZ, R0 ;  /* 0x000000ffff047224 */ /* 0x000fe400078e0000 */
[----:B------:R-:W-:Y:S02]  /*3180*/  IMAD.MOV.U32 R5, RZ, RZ, 0x0 ;  /* 0x00000000ff057424 */ /* 0x000fe400078e00ff */
[----:B------:R-:W-:Y:S02]  /*3190*/  IMAD.MOV.U32 R3, RZ, RZ, R31 ;  /* 0x000000ffff037224 */ /* 0x000fe400078e001f */
[----:B------:R-:W-:Y:S05]  /*31a0*/  RET.REL.NODEC R4 `(_ZN43_GLOBAL__N__9ae7fba5_10_SoftMax_cu_9f978f6320softmax_warp_forwardIdddLi8ELb0ELb0EEEvPT0_PKT_iiiPKbib) ;  /* 0xffffffcc04947950 */ /* 0x000fea0003c3ffff */
.L_x_5096:
        /* <DEDUP_REMOVED lines=13> */
.L_x_11872:


//--------------------- .text._ZN43_GLOBAL__N__9ae7fba5_10_SoftMax_cu_9f978f6320softmax_warp_forwardIdddLi7ELb0ELb0EEEvPT0_PKT_iiiPKbib --------------------------
	.section	.text._ZN43_GLOBAL__N__9ae7fba5_10_SoftMax_cu_9f978f6320softmax_warp_forwardIdddLi7ELb0ELb0EEEvPT0_PKT_iiiPKbib,"ax",@progbits
	.align	128
.text._ZN43_GLOBAL__N__9ae7fba5_10_SoftMax_cu_9f978f6320softmax_warp_forwardIdddLi7ELb0ELb0EEEvPT0_PKT_iiiPKbib:
        .type           _ZN43_GLOBAL__N__9ae7fba5_10_SoftMax_cu_9f978f6320softmax_warp_forwardIdddLi7ELb0ELb0EEEvPT0_PKT_iiiPKbib,@function
        .size           _ZN43_GLOBAL__N__9ae7fba5_10_SoftMax_cu_9f978f6320softmax_warp_forwardIdddLi7ELb0ELb0EEEvPT0_PKT_iiiPKbib,(.L_x_11874 - _ZN43_GLOBAL__N__9ae7fba5_10_SoftMax_cu_9f978f6320softmax_warp_forwardIdddLi7ELb0ELb0EEEvPT0_PKT_iiiPKbib)
        .other          _ZN43_GLOBAL__N__9ae7fba5_10_SoftMax_cu_9f978f6320softmax_warp_forwardIdddLi7ELb0ELb0EEEvPT0_PKT_iiiPKbib,@"STO_CUDA_ENTRY STV_DEFAULT"
_ZN43_GLOBAL__N__9ae7fba5_10_SoftMax_cu_9f978f6320softmax_warp_forwardIdddLi7ELb0ELb0EEEvPT0_PKT_iiiPKbib:
[----:B------:R-:W-:Y:S01]  /*0000*/  LDC R1, c[0x0][0x28] ;  /* 0x00000a00ff017b82 */ /* 0x000fe20000000800 */
[----:B------:R-:W0:Y:S07]  /*0010*/  S2R R3, SR_TID.Y ;  /* 0x0000000000037919 */ /* 0x000e2e0000002200 */
[----:B------:R-:W0:Y:S01]  /*0020*/  S2UR UR4, SR_CTAID.X ;  /* 0x00000000000479c3 */ /* 0x000e220000002500 */
[----:B------:R-:W-:Y:S01]  /*0030*/  IMAD.MOV.U32 R30, RZ, RZ, 0x0 ;  /* 0x00000000ff1e7424 */ /* 0x000fe200078e00ff */
[----:B------:R-:W-:Y:S01]  /*0040*/  ULDC.64 UR6, c[0x0][0x218] ;  /* 0x0000860000067ab9 */ /* 0x000fe20000000a00 */
[----:B------:R-:W1:Y:S01]  /*0050*/  S2R R13, SR_TID.X ;  /* 0x00000000000d7919 */ /* 0x000e620000002100 */
[----:B------:R-:W-:-:S02]  /*0060*/  IMAD.MOV.U32 R31, RZ, RZ, -0x100000 ;  /* 0xfff00000ff1f7424 */ /* 0x000fc400078e00ff */
[----:B------:R-:W-:Y:S02]  /*0070*/  IMAD.MOV.U32 R22, RZ, RZ, 0x0 ;  /* 0x00000000ff167424 */ /* 0x000fe400078e00ff */
[----:B------:R-:W0:Y:S01]  /*0080*/  LDC R0, c[0x0][0x4] ;  /* 0x00000100ff007b82 */ /* 0x000e220000000800 */
[----:B------:R-:W-:-:S07]  /*0090*/  IMAD.MOV.U32 R23, RZ, RZ, -0x100000 ;  /* 0xfff00000ff177424 */ /* 0x000fce00078e00ff */
[----:B------:R-:W2:Y:S08]  /*00a0*/  LDC R2, c[0x0][0x228] ;  /* 0x00008a00ff027b82 */ /* 0x000eb00000000800 */
[----:B------:R-:W3:Y:S01]  /*00b0*/  LDC.64 R4, c[0x0][0x218] ;  /* 0x00008600ff047b82 */ /* 0x000ee20000000a00 */
[----:B0-----:R-:W-:Y:S01]  /*00c0*/  IMAD R0, R0, UR4, R3 ;  /* 0x0000000400007c24 */ /* 0x001fe2000f8e0203 */
[----:B------:R-:W-:Y:S01]  /*00d0*/  ULDC.64 UR4, c[0x0][0x220] ;  /* 0x0000880000047ab9 */ /* 0x000fe20000000a00 */
[----:B-1----:R-:W-:-:S02]  /*00e0*/  VIADD R7, R13, 0x20 ;  /* 0x000000200d077836 */ /* 0x002fc40000000000 */
[----:B------:R-:W-:Y:S02]  /*00f0*/  IMAD.SHL.U32 R0, R0, 0x2, RZ ;  /* 0x0000000200007824 */ /* 0x000fe400078e00ff */
[----:B------:R-:W-:-:S03]  /*0100*/  VIADD R9, R13, 0x40 ;  /* 0x000000400d097836 */ /* 0x000fc60000000000 */
[C---:B------:R-:W-:Y:S01]  /*0110*/  IADD3 R3, -R0.reuse, UR4, RZ ;  /* 0x0000000400037c10 */ /* 0x040fe2000fffe1ff */
[----:B------:R-:W-:Y:S01]  /*0120*/  IMAD R0, R0, UR5, R13 ;  /* 0x0000000500007c24 */ /* 0x000fe2000f8e020d */
[----:B------:R-:W-:Y:S02]  /*0130*/  ULDC.64 UR4, c[0x0][0x208] ;  /* 0x0000820000047ab9 */ /* 0x000fe40000000a00 */
[----:B------:R-:W-:Y:S01]  /*0140*/  ISETP.GT.AND P0, PT, R3, RZ, PT ;  /* 0x000000ff0300720c */ /* 0x000fe20003f04270 */
[----:B---3--:R-:W-:-:S03]  /*0150*/  IMAD.WIDE R4, R0, 0x8, R4 ;  /* 0x0000000800047825 */ /* 0x008fc600078e0204 */
[----:B--2---:R-:W-:-:S04]  /*0160*/  SEL R6, R2, RZ, P0 ;  /* 0x000000ff02067207 */ /* 0x004fc80000000000 */
[-C--:B------:R-:W-:Y:S02]  /*0170*/  ISETP.GE.AND P0, PT, R13, R6.reuse, PT ;  /* 0x000000060d00720c */ /* 0x080fe40003f06270 */
[-C--:B------:R-:W-:Y:S02]  /*0180*/  ISETP.GE.AND P1, PT, R7, R6.reuse, PT ;  /* 0x000000060700720c */ /* 0x080fe40003f26270 */
[----:B------:R-:W-:Y:S01]  /*0190*/  ISETP.GE.AND P2, PT, R9, R6, PT ;  /* 0x000000060900720c */ /* 0x000fe20003f46270 */
[----:B------:R-:W-:Y:S02]  /*01a0*/  IMAD.MOV.U32 R24, RZ, RZ, 0x0 ;  /* 0x00000000ff187424 */ /* 0x000fe400078e00ff */
[----:B------:R-:W-:-:S06]  /*01b0*/  IMAD.MOV.U32 R25, RZ, RZ, -0x100000 ;  /* 0xfff00000ff197424 */ /* 0x000fcc00078e00ff */
[----:B------:R-:W2:Y:S04]  /*01c0*/  @!P0 LDG.E.64 R30, desc[UR4][R4.64] ;  /* 0x00000004041e8981 */ /* 0x000ea8000c1e1b00 */
[----:B------:R-:W2:Y:S01]  /*01d0*/  @!P1 LDG.E.64 R22, desc[UR4][R4.64+0x100] ;  /* 0x0001000404169981 */ /* 0x000ea2000c1e1b00 */
[----:B------:R-:W-:-:S03]  /*01e0*/  VIADD R11, R13, 0x60 ;  /* 0x000000600d0b7836 */ /* 0x000fc60000000000 */
[----:B------:R-:W3:Y:S02]  /*01f0*/  @!P2 LDG.E.64 R24, desc[UR4][R4.64+0x200] ;  /* 0x000200040418a981 */ /* 0x000ee4000c1e1b00 */
[----:B------:R-:W-:Y:S01]  /*0200*/  ISETP.GE.AND P0, PT, R11, R6, PT ;  /* 0x000000060b00720c */ /* 0x000fe20003f06270 */
[----:B------:R-:W-:Y:S02]  /*0210*/  IMAD.MOV.U32 R26, RZ, RZ, 0x0 ;  /* 0x00000000ff1a7424 */ /* 0x000fe400078e00ff */
[----:B------:R-:W-:-:S10]  /*0220*/  IMAD.MOV.U32 R27, RZ, RZ, -0x100000 ;  /* 0xfff00000ff1b7424 */ /* 0x000fd400078e00ff */
[----:B------:R0:W4:Y:S01]  /*0230*/  @!P0 LDG.E.64 R26, desc[UR4][R4.64+0x300] ;  /* 0x00030004041a8981 */ /* 0x000122000c1e1b00 */
[----:B------:R-:W-:-:S04]  /*0240*/  VIMNMX R3, R3, 0x2, PT ;  /* 0x0000000203037848 */ /* 0x000fc80003fe0100 */
[----:B------:R-:W-:-:S04]  /*0250*/  ISETP.GT.AND P0, PT, R3, 0x1, PT ;  /* 0x000000010300780c */ /* 0x000fc80003f04270 */
[----:B------:R-:W-:Y:S02]  /*0260*/  SEL R8, R2, RZ, P0 ;  /* 0x000000ff02087207 */ /* 0x000fe40000000000 */
[----:B------:R-:W-:Y:S02]  /*0270*/  SHF.R.S32.HI R15, RZ, 0x1f, R0 ;  /* 0x0000001fff0f7819 */ /* 0x000fe40000011400 */
[----:B------:R-:W-:Y:S02]  /*0280*/  IADD3 R10, P2, R0, R2, RZ ;  /* 0x00000002000a7210 */ /* 0x000fe40007f5e0ff */
[-C--:B------:R-:W-:Y:S02]  /*0290*/  ISETP.GE.AND P0, PT, R13, R8.reuse, PT ;  /* 0x000000080d00720c */ /* 0x080fe40003f06270 */
[----:B------:R-:W-:Y:S02]  /*02a0*/  ISETP.GE.AND P1, PT, R7, R8, PT ;  /* 0x000000080700720c */ /* 0x000fe40003f26270 */
[----:B------:R-:W-:-:S02]  /*02b0*/  LEA.HI.X.SX32 R7, R2, R15, 0x1, P2 ;  /* 0x0000000f02077211 */ /* 0x000fc400010f0eff */
[C---:B------:R-:W-:Y:S01]  /*02c0*/  LEA R6, P2, R10.reuse, UR6, 0x3 ;  /* 0x000000060a067c11 */ /* 0x040fe2000f8418ff */
[----:B------:R-:W-:Y:S02]  /*02d0*/  IMAD.MOV.U32 R16, RZ, RZ, 0x0 ;  /* 0x00000000ff107424 */ /* 0x000fe400078e00ff */
[----:B------:R-:W-:Y:S01]  /*02e0*/  IMAD.MOV.U32 R17, RZ, RZ, -0x100000 ;  /* 0xfff00000ff117424 */ /* 0x000fe200078e00ff */
[----:B------:R-:W-:Y:S01]  /*02f0*/  LEA.HI.X R7, R10, UR7, R7, 0x3, P2 ;  /* 0x000000070a077c11 */ /* 0x000fe200090f1c07 */
[----:B0-----:R-:W-:Y:S02]  /*0300*/  IMAD.MOV.U32 R4, RZ, RZ, 0x0 ;  /* 0x00000000ff047424 */ /* 0x001fe400078e00ff */
[----:B------:R-:W-:Y:S01]  /*0310*/  IMAD.MOV.U32 R5, RZ, RZ, -0x100000 ;  /* 0xfff00000ff057424 */ /* 0x000fe200078e00ff */
[----:B------:R-:W-:Y:S01]  /*0320*/  ISETP.GE.AND P2, PT, R9, R8, PT ;  /* 0x000000080900720c */ /* 0x000fe20003f46270 */
[----:B------:R-:W5:Y:S04]  /*0330*/  @!P0 LDG.E.64 R16, desc[UR4][R6.64] ;  /* 0x0000000406108981 */ /* 0x000f68000c1e1b00 */
[----:B------:R-:W5:Y:S01]  /*0340*/  @!P1 LDG.E.64 R4, desc[UR4][R6.64+0x100] ;  /* 0x0001000406049981 */ /* 0x000f62000c1e1b00 */
[----:B------:R-:W-:-:S02]  /*0350*/  IMAD.MOV.U32 R18, RZ, RZ, 0x0 ;  /* 0x00000000ff127424 */ /* 0x000fc400078e00ff */
[----:B------:R-:W-:Y:S01]  /*0360*/  IMAD.MOV.U32 R19, RZ, RZ, -0x100000 ;  /* 0xfff00000ff137424 */ /* 0x000fe200078e00ff */
[----:B------:R-:W-:-:S05]  /*0370*/  ISETP.GE.AND P0, PT, R11, R8, PT ;  /* 0x000000080b00720c */ /* 0x000fca0003f06270 */
[----:B------:R-:W5:Y:S01]  /*0380*/  @!P2 LDG.E.64 R18, desc[UR4][R6.64+0x200] ;  /* 0x000200040612a981 */ /* 0x000f62000c1e1b00 */
[----:B------:R-:W-:Y:S02]  /*0390*/  IMAD.MOV.U32 R12, RZ, RZ, 0x0 ;  /* 0x00000000ff0c7424 */ /* 0x000fe400078e00ff */
[----:B------:R-:W-:-:S06]  /*03a0*/  IMAD.MOV.U32 R13, RZ, RZ, -0x100000 ;  /* 0xfff00000ff0d7424 */ /* 0x000fcc00078e00ff */
        /* <DEDUP_REMOVED lines=9> */
[----:B------:R-:W-:-:S03]  /*0440*/  FSEL R10, R8, R26, P0 ;  /* 0x0000001a080a7208 */ /* 0x000fc60000000000 */
[----:B------:R-:W-:Y:S04]  /*0450*/  SHFL.BFLY PT, R9, R11, 0x10, 0x1f ;  /* 0x0e001f000b097f89 */ /* 0x000fe800000e0000 */
[----:B------:R-:W1:Y:S02]  /*0460*/  SHFL.BFLY PT, R8, R10, 0x10, 0x1f ;  /* 0x0e001f000a087f89 */ /* 0x000e6400000e0000 */
[----:B-1----:R-:W-:-:S06]  /*0470*/  DSETP.GEU.AND P0, PT, R10, R8, PT ;  /* 0x000000080a00722a */ /* 0x002fcc0003f0e000 */
[----:B------:R-:W-:Y:S02]  /*0480*/  FSEL R9, R9, R11, !P0 ;  /* 0x0000000b09097208 */ /* 0x000fe40004000000 */
[----:B------:R-:W-:-:S03]  /*0490*/  FSEL R8, R8, R10, !P0 ;  /* 0x0000000a08087208 */ /* 0x000fc60004000000 */
[----:B0-----:R-:W-:Y:S04]  /*04a0*/  SHFL.BFLY PT, R7, R9, 0x8, 0x1f ;  /* 0x0d001f0009077f89 */ /* 0x001fe800000e0000 */
        /* <DEDUP_REMOVED lines=9> */
[----:B-----5:R-:W-:Y:S02]  /*0540*/  DSETP.GT.AND P0, PT, R16, R4, PT ;  /* 0x000000041000722a */ /* 0x020fe40003f04000 */
[----:B------:R-:W-:Y:S04]  /*0550*/  SHFL.BFLY PT, R7, R29, 0x2, 0x1f ;  /* 0x0c401f001d077f89 */ /* 0x000fe800000e0000 */
[----:B------:R-:W0:Y:S01]  /*0560*/  SHFL.BFLY PT, R6, R28, 0x2, 0x1f ;  /* 0x0c401f001c067f89 */ /* 0x000e2200000e0000 */
[----:B------:R-:W-:-:S02]  /*0570*/  FSEL R8, R16, R4, P0 ;  /* 0x0000000410087208 */ /* 0x000fc40000000000 */
[----:B------:R-:W-:-:S06]  /*0580*/  FSEL R9, R17, R5, P0 ;  /* 0x0000000511097208 */ /* 0x000fcc0000000000 */
[----:B------:R-:W-:-:S06]  /*0590*/  DSETP.GT.AND P0, PT, R8, R18, PT ;  /* 0x000000120800722a */ /* 0x000fcc0003f04000 */
[----:B------:R-:W-:Y:S02]  /*05a0*/  FSEL R8, R8, R18, P0 ;  /* 0x0000001208087208 */ /* 0x000fe40000000000 */
[----:B------:R-:W-:-:S06]  /*05b0*/  FSEL R9, R9, R19, P0 ;  /* 0x0000001309097208 */ /* 0x000fcc0000000000 */
[----:B------:R-:W-:Y:S02]  /*05c0*/  DSETP.GT.AND P0, PT, R8, R12, PT ;  /* 0x0000000c0800722a */ /* 0x000fe40003f04000 */
[----:B0-----:R-:W-:-:S04]  /*05d0*/  DSETP.GEU.AND P1, PT, R28, R6, PT ;  /* 0x000000061c00722a */ /* 0x001fc80003f2e000 */
[----:B------:R-:W-:Y:S02]  /*05e0*/  FSEL R9, R9, R13, P0 ;  /* 0x0000000d09097208 */ /* 0x000fe40000000000 */
[----:B------:R-:W-:Y:S02]  /*05f0*/  FSEL R8, R8, R12, P0 ;  /* 0x0000000c08087208 */ /* 0x000fe40000000000 */
[----:B------:R-:W-:Y:S02]  /*0600*/  FSEL R11, R7, R29, !P1 ;  /* 0x0000001d070b7208 */ /* 0x000fe40004800000 */
[----:B------:R-:W-:Y:S01]  /*0610*/  FSEL R10, R6, R28, !P1 ;  /* 0x0000001c060a7208 */ /* 0x000fe20004800000 */
        /* <DEDUP_REMOVED lines=11> */
[----:B------:R-:W0:Y:S04]  /*06d0*/  SHFL.BFLY PT, R6, R32, 0x4, 0x1f ;  /* 0x0c801f0020067f89 */ /* 0x000e2800000e0000 */
[----:B------:R-:W-:Y:S04]  /*06e0*/  SHFL.BFLY PT, R21, R11, 0x1, 0x1f ;  /* 0x0c201f000b157f89 */ /* 0x000fe800000e0000 */
[----:B------:R-:W1:Y:S01]  /*06f0*/  SHFL.BFLY PT, R20, R10, 0x1, 0x1f ;  /* 0x0c201f000a147f89 */ /* 0x000e6200000e0000 */
[----:B0-----:R-:W-:-:S06]  /*0700*/  DSETP.GEU.AND P0, PT, R32, R6, PT ;  /* 0x000000062000722a */ /* 0x001fcc0003f0e000 */
[----:B------:R-:W-:Y:S02]  /*0710*/  FSEL R35, R7, R33, !P0 ;  /* 0x0000002107237208 */ /* 0x000fe40004000000 */
[----:B------:R-:W-:-:S03]  /*0720*/  FSEL R34, R6, R32, !P0 ;  /* 0x0000002006227208 */ /* 0x000fc60004000000 */
[----:B------:R-:W-:Y:S04]  /*0730*/  SHFL.BFLY PT, R7, R35, 0x2, 0x1f ;  /* 0x0c401f0023077f89 */ /* 0x000fe800000e0000 */
[----:B------:R-:W0:Y:S01]  /*0740*/  SHFL.BFLY PT, R6, R34, 0x2, 0x1f ;  /* 0x0c401f0022067f89 */ /* 0x000e2200000e0000 */
[----:B-1----:R-:W-:-:S06]  /*0750*/  DSETP.GEU.AND P1, PT, R10, R20, PT ;  /* 0x000000140a00722a */ /* 0x002fcc0003f2e000 */
[----:B------:R-:W-:Y:S02]  /*0760*/  FSEL R20, R20, R10, !P1 ;  /* 0x0000000a14147208 */ /* 0x000fe40004800000 */
[----:B------:R-:W-:Y:S01]  /*0770*/  FSEL R21, R21, R11, !P1 ;  /* 0x0000000b15157208 */ /* 0x000fe20004800000 */
[----:B------:R-:W-:Y:S02]  /*0780*/  IMAD.MOV.U32 R10, RZ, RZ, 0x652b82fe ;  /* 0x652b82feff0a7424 */ /* 0x000fe400078e00ff */
[----:B------:R-:W-:-:S03]  /*0790*/  IMAD.MOV.U32 R11, RZ, RZ, 0x3ff71547 ;  /* 0x3ff71547ff0b7424 */ /* 0x000fc600078e00ff */
[----:B------:R-:W-:Y:S02]  /*07a0*/  DADD R30, -R20, R30 ;  /* 0x00000000141e7229 */ /* 0x000fe4000000011e */
[----:B0-----:R-:W-:-:S06]  /*07b0*/  DSETP.GEU.AND P0, PT, R34, R6, PT ;  /* 0x000000062200722a */ /* 0x001fcc0003f0e000 */
[----:B------:R-:W-:Y:S02]  /*07c0*/  FSEL R7, R7, R35, !P0 ;  /* 0x0000002307077208 */ /* 0x000fe40004000000 */
[----:B------:R-:W-:-:S03]  /*07d0*/  FSEL R6, R6, R34, !P0 ;  /* 0x0000002206067208 */ /* 0x000fc60004000000 */
[----:B------:R-:W-:Y:S04]  /*07e0*/  SHFL.BFLY PT, R9, R7, 0x1, 0x1f ;  /* 0x0c201f0007097f89 */ /* 0x000fe800000e0000 */
[----:B------:R-:W0:Y:S01]  /*07f0*/  SHFL.BFLY PT, R8, R6, 0x1, 0x1f ;  /* 0x0c201f0006087f89 */ /* 0x000e2200000e0000 */
[----:B------:R-:W-:Y:S01]  /*0800*/  DFMA R28, R30, R10, 6.75539944105574400000e+15 ;  /* 0x433800001e1c742b */ /* 0x000fe2000000000a */
[----:B------:R-:W-:Y:S01]  /*0810*/  UMOV UR6, 0xfefa39ef ;  /* 0xfefa39ef00067882 */ /* 0x000fe20000000000 */
[----:B------:R-:W-:-:S06]  /*0820*/  UMOV UR7, 0x3fe62e42 ;  /* 0x3fe62e4200077882 */ /* 0x000fcc0000000000 */
[----:B------:R-:W-:Y:S01]  /*0830*/  DADD R32, R28, -6.75539944105574400000e+15 ;  /* 0xc33800001c207429 */ /* 0x000fe20000000000 */
[----:B------:R-:W-:Y:S01]  /*0840*/  UMOV UR8, 0x3b39803f ;  /* 0x3b39803f00087882 */ /* 0x000fe20000000000 */
[----:B------:R-:W-:-:S06]  /*0850*/  UMOV UR9, 0x3c7abc9e ;  /* 0x3c7abc9e00097882 */ /* 0x000fcc0000000000 */
[----:B------:R-:W-:Y:S02]  /*0860*/  DFMA R34, R32, -UR6, R30 ;  /* 0x8000000620227c2b */ /* 0x000fe4000800001e */
[----:B0-----:R-:W-:-:S06]  /*0870*/  DSETP.GEU.AND P0, PT, R6, R8, PT ;  /* 0x000000080600722a */ /* 0x001fcc0003f0e000 */
[----:B------:R-:W-:Y:S01]  /*0880*/  DFMA R32, R32, -UR8, R34 ;  /* 0x8000000820207c2b */ /* 0x000fe20008000022 */
[----:B------:R-:W-:Y:S01]  /*0890*/  FSEL R6, R8, R6, !P0 ;  /* 0x0000000608067208 */ /* 0x000fe20004000000 */
[----:B------:R-:W-:Y:S01]  /*08a0*/  IMAD.MOV.U32 R8, RZ, RZ, -0x35dec16 ;  /* 0xfca213eaff087424 */ /* 0x000fe200078e00ff */
[----:B------:R-:W-:Y:S01]  /*08b0*/  FSEL R7, R9, R7, !P0 ;  /* 0x0000000709077208 */ /* 0x000fe20004000000 */
[----:B------:R-:W-:Y:S01]  /*08c0*/  IMAD.MOV.U32 R9, RZ, RZ, 0x3e928af3 ;  /* 0x3e928af3ff097424 */ /* 0x000fe200078e00ff */
[----:B------:R-:W-:Y:S01]  /*08d0*/  UMOV UR10, 0x69ce2bdf ;  /* 0x69ce2bdf000a7882 */ /* 0x000fe20000000000 */
[----:B------:R-:W-:-:S04]  /*08e0*/  UMOV UR11, 0x3e5ade15 ;  /* 0x3e5ade15000b7882 */ /* 0x000fc80000000000 */
        /* <DEDUP_REMOVED lines=26> */
[C---:B------:R-:W-:Y:S01]  /*0a90*/  DFMA R34, R32.reuse, R34, 1 ;  /* 0x3ff000002022742b */ /* 0x040fe20000000022 */
[----:B------:R-:W-:Y:S07]  /*0aa0*/  BSSY B0, `(.L_x_5097) ;  /* 0x0000012000007945 */ /* 0x000fee0003800000 */
[----:B------:R-:W-:Y:S02]  /*0ab0*/  DFMA R34, R32, R34, 1 ;  /* 0x3ff000002022742b */ /* 0x000fe40000000022 */
[----:B------:R-:W-:-:S08]  /*0ac0*/  DADD R32, -R20, R22 ;  /* 0x0000000014207229 */ /* 0x000fd00000000116 */
        /* <DEDUP_REMOVED lines=15> */
.L_x_5098:
[----:B------:R-:W-:Y:S05]  /*0bc0*/  BSYNC B0 ;  /* 0x0000000000007941 */ /* 0x000fea0003800000 */
.L_x_5097:
[----:B------:R-:W-:Y:S01]  /*0bd0*/  DFMA R30, R32, R10, 6.75539944105574400000e+15 ;  /* 0x43380000201e742b */ /* 0x000fe2000000000a */
[----:B------:R-:W-:Y:S01]  /*0be0*/  FSETP.GEU.FTZ.AND P0, PT, |R33|, 4.1917929649353027344, PT ;  /* 0x4086232b2100780b */ /* 0x000fe20003f1e200 */
[----:B------:R-:W-:Y:S06]  /*0bf0*/  BSSY B0, `(.L_x_5099) ;  /* 0x000001f000007945 */ /* 0x000fec0003800000 */
[----:B------:R-:W-:-:S08]  /*0c00*/  DADD R28, R30, -6.75539944105574400000e+15 ;  /* 0xc33800001e1c7429 */ /* 0x000fd00000000000 */
        /* <DEDUP_REMOVED lines=29> */
.L_x_5100:
[----:B------:R-:W-:Y:S05]  /*0de0*/  BSYNC B0 ;  /* 0x0000000000007941 */ /* 0x000fea0003800000 */
.L_x_5099:
[----:B------:R-:W-:Y:S01]  /*0df0*/  DFMA R32, R28, R10, 6.75539944105574400000e+15 ;  /* 0x433800001c20742b */ /* 0x000fe2000000000a */
[----:B------:R-:W-:Y:S01]  /*0e00*/  FSETP.GEU.FTZ.AND P0, PT, |R29|, 4.1917929649353027344, PT ;  /* 0x4086232b1d00780b */ /* 0x000fe20003f1e200 */
[----:B------:R-:W-:Y:S01]  /*0e10*/  DADD R26, -R20, R26 ;  /* 0x00000000141a7229 */ /* 0x000fe2000000011a */
[----:B------:R-:W-:Y:S05]  /*0e20*/  BSSY B0, `(.L_x_5101) ;  /* 0x000001f000007945 */ /* 0x000fea0003800000 */
        /* <DEDUP_REMOVED lines=30> */
.L_x_5102:
[----:B------:R-:W-:Y:S05]  /*1010*/  BSYNC B0 ;  /* 0x0000000000007941 */ /* 0x000fea0003800000 */
.L_x_5101:
[----:B------:R-:W-:Y:S01]  /*1020*/  DADD R28, R30, -6.75539944105574400000e+15 ;  /* 0xc33800001e1c7429 */ /* 0x000fe20000000000 */
[----:B------:R-:W-:Y:S01]  /*1030*/  FSETP.GEU.FTZ.AND P0, PT, |R27|, 4.1917929649353027344, PT ;  /* 0x4086232b1b00780b */ /* 0x000fe20003f1e200 */
[----:B------:R-:W-:Y:S06]  /*1040*/  BSSY B0, `(.L_x_5103) ;  /* 0x000001f000007945 */ /* 0x000fec0003800000 */
        /* <DEDUP_REMOVED lines=14> */
[----:B------:R-:W-:Y:S01]  /*1130*/  DFMA R34, R32, R10, 6.75539944105574400000e+15 ;  /* 0x433800002022742b */ /* 0x000fe2000000000a */
[----:B------:R-:W-:Y:S02]  /*1140*/  IMAD R17, R30, 0x100000, R29 ;  /* 0x001000001e117824 */ /* 0x000fe400078e021d */
[----:B------:R-:W-:Y:S01]  /*1150*/  IMAD.MOV.U32 R16, RZ, RZ, R28 ;  /* 0x000000ffff107224 */ /* 0x000fe200078e001c */
[----:B------:R-:W-:Y:S07]  /*1160*/  @!P0 BRA `(.L_x_5104) ;  /* 0x0000000000308947 */ /* 0x000fee0003800000 */
        /* <DEDUP_REMOVED lines=12> */
.L_x_5104:
[----:B------:R-:W-:Y:S05]  /*1230*/  BSYNC B0 ;  /* 0x0000000000007941 */ /* 0x000fea0003800000 */
.L_x_5103:
        /* <DEDUP_REMOVED lines=33> */
.L_x_5106:
[----:B------:R-:W-:Y:S05]  /*1450*/  BSYNC B0 ;  /* 0x0000000000007941 */ /* 0x000fea0003800000 */
.L_x_5105:
[----:B------:R-:W-:Y:S01]  /*1460*/  DADD R30, R28, -6.75539944105574400000e+15 ;  /* 0xc33800001c1e7429 */ /* 0x000fe20000000000 */
[----:B------:R-:W-:Y:S01]  /*1470*/  FSETP.GEU.FTZ.AND P0, PT, |R27|, 4.1917929649353027344, PT ;  /* 0x4086232b1b00780b */ /* 0x000fe20003f1e200 */
[C---:B------:R-:W-:Y:S01]  /*1480*/  DADD R18, -R6.reuse, R18 ;  /* 0x0000000006127229 */ /* 0x040fe20000000112 */
[----:B------:R-:W-:Y:S01]  /*1490*/  BSSY B0, `(.L_x_5107) ;  /* 0x000001f000007945 */ /* 0x000fe20003800000 */
[----:B------:R-:W-:-:S04]  /*14a0*/  DADD R12, -R6, R12 ;  /* 0x00000000060c7229 */ /* 0x000fc8000000010c */
        /* <DEDUP_REMOVED lines=29> */
.L_x_5108:
[----:B------:R-:W-:Y:S05]  /*1680*/  BSYNC B0 ;  /* 0x0000000000007941 */ /* 0x000fea0003800000 */
.L_x_5107:
[----:B------:R-:W-:Y:S01]  /*1690*/  DADD R28, R30, -6.75539944105574400000e+15 ;  /* 0xc33800001e1c7429 */ /* 0x000fe20000000000 */
[----:B------:R-:W-:Y:S01]  /*16a0*/  FSETP.GEU.FTZ.AND P0, PT, |R19|, 4.1917929649353027344, PT ;  /* 0x4086232b1300780b */ /* 0x000fe20003f1e200 */
[----:B------:R-:W-:Y:S01]  /*16b0*/  DFMA R26, R12, R10, 6.75539944105574400000e+15 ;  /* 0x433800000c1a742b */ /* 0x000fe2000000000a */
[----:B------:R-:W-:Y:S01]  /*16c0*/  BSSY B0, `(.L_x_5109) ;  /* 0x000002d000007945 */ /* 0x000fe20003800000 */
[----:B------:R-:W-:-:S04]  /*16d0*/  FSETP.GEU.FTZ.AND P2, PT, |R13|, 4.1917929649353027344, PT ;  /* 0x4086232b0d00780b */ /* 0x000fc80003f5e200 */
[----:B------:R-:W-:Y:S02]  /*16e0*/  DFMA R10, R28, -UR6, R18 ;  /* 0x800000061c0a7c2b */ /* 0x000fe40008000012 */
[----:B------:R-:W-:-:S06]  /*16f0*/  DADD R32, R26, -6.75539944105574400000e+15 ;  /* 0xc33800001a207429 */ /* 0x000fcc0000000000 */
[----:B------:R-:W-:Y:S02]  /*1700*/  DFMA R28, R28, -UR8, R10 ;  /* 0x800000081c1c7c2b */ /* 0x000fe4000800000a */
[----:B------:R-:W-:-:S08]  /*1710*/  DFMA R10, R32, -UR6, R12 ;  /* 0x80000006200a7c2b */ /* 0x000fd0000800000c */
        /* <DEDUP_REMOVED lines=21> */
[----:B------:R-:W-:-:S06]  /*1870*/  DFMA R32, R28, R32, 1 ;  /* 0x3ff000001c20742b */ /* 0x000fcc0000000020 */
[----:B------:R-:W-:-:S04]  /*1880*/  DFMA R28, R10, R8, 1 ;  /* 0x3ff000000a1c742b */ /* 0x000fc80000000008 */
[----:B------:R-:W-:Y:S02]  /*1890*/  IMAD R9, R30, 0x100000, R33 ;  /* 0x001000001e097824 */ /* 0x000fe400078e0221 */
[----:B------:R-:W-:-:S04]  /*18a0*/  IMAD.MOV.U32 R8, RZ, RZ, R32 ;  /* 0x000000ffff087224 */ /* 0x000fc800078e0020 */
[----:B------:R-:W-:Y:S01]  /*18b0*/  IMAD R35, R26, 0x100000, R29 ;  /* 0x001000001a237824 */ /* 0x000fe200078e021d */
        /* <DEDUP_REMOVED lines=13> */
.L_x_5110:
[----:B------:R-:W-:Y:S05]  /*1990*/  BSYNC B0 ;  /* 0x0000000000007941 */ /* 0x000fea0003800000 */
.L_x_5109:
[----:B------:R-:W-:Y:S01]  /*19a0*/  BSSY B0, `(.L_x_5111) ;  /* 0x0000010000007945 */ /* 0x000fe20003800000 */
        /* <DEDUP_REMOVED lines=15> */
.L_x_5112:
[----:B------:R-:W-:Y:S05]  /*1aa0*/  BSYNC B0 ;  /* 0x0000000000007941 */ /* 0x000fea0003800000 */
.L_x_5111:
[----:B------:R-:W-:Y:S01]  /*1ab0*/  DADD R12, RZ, R22 ;  /* 0x00000000ff0c7229 */ /* 0x000fe20000000016 */
[----:B------:R-:W-:Y:S01]  /*1ac0*/  ISETP.GE.AND P0, PT, R3, 0x1, PT ;  /* 0x000000010300780c */ /* 0x000fe20003f06270 */
[----:B------:R-:W-:-:S06]  /*1ad0*/  DADD R18, RZ, R4 ;  /* 0x00000000ff127229 */ /* 0x000fcc0000000004 */
[----:B------:R-:W-:Y:S02]  /*1ae0*/  DADD R12, R12, R24 ;  /* 0x000000000c0c7229 */ /* 0x000fe40000000018 */
[----:B------:R-:W-:-:S06]  /*1af0*/  DADD R18, R18, R6 ;  /* 0x0000000012127229 */ /* 0x000fcc0000000006 */
[----:B------:R-:W-:Y:S02]  /*1b00*/  DADD R12, R12, R20 ;  /* 0x000000000c0c7229 */ /* 0x000fe40000000014 */
[----:B------:R-:W-:-:S06]  /*1b10*/  DADD R18, R18, R8 ;  /* 0x0000000012127229 */ /* 0x000fcc0000000008 */
[----:B------:R-:W-:Y:S02]  /*1b20*/  DADD R12, R12, R16 ;  /* 0x000000000c0c7229 */ /* 0x000fe40000000010 */
[----:B------:R-:W-:-:S05]  /*1b30*/  DADD R26, R18, R10 ;  /* 0x00000000121a7229 */ /* 0x000fca000000000a */
[----:B------:R-:W-:Y:S04]  /*1b40*/  SHFL.BFLY PT, R19, R13, 0x10, 0x1f ;  /* 0x0e001f000d137f89 */ /* 0x000fe800000e0000 */
        /* <DEDUP_REMOVED lines=22> */
[----:B------:R0:W2:Y:S01]  /*1cb0*/  SHFL.BFLY PT, R31, R19, 0x1, 0x1f ;  /* 0x0c201f00131f7f89 */ /* 0x0000a200000e0000 */
[----:B-1----:R-:W-:-:S03]  /*1cc0*/  DADD R28, R26, R28 ;  /* 0x000000001a1c7229 */ /* 0x002fc6000000001c */
[----:B------:R0:W1:Y:S04]  /*1cd0*/  SHFL.BFLY PT, R30, R18, 0x1, 0x1f ;  /* 0x0c201f00121e7f89 */ /* 0x00006800000e0000 */
[----:B------:R0:W3:Y:S04]  /*1ce0*/  SHFL.BFLY PT, R33, R29, 0x1, 0x1f ;  /* 0x0c201f001d217f89 */ /* 0x0000e800000e0000 */
[----:B------:R0:W4:Y:S01]  /*1cf0*/  SHFL.BFLY PT, R32, R28, 0x1, 0x1f ;  /* 0x0c201f001c207f89 */ /* 0x00012200000e0000 */
[----:B------:R-:W-:Y:S05]  /*1d00*/  @!P0 EXIT ;  /* 0x000000000000894d */ /* 0x000fea0003800000 */
[----:B------:R-:W5:Y:S01]  /*1d10*/  S2R R3, SR_TID.X ;  /* 0x0000000000037919 */ /* 0x000f620000002100 */
[----:B------:R-:W-:Y:S01]  /*1d20*/  BSSY B1, `(.L_x_5113) ;  /* 0x0000090000017945 */ /* 0x000fe20003800000 */
[----:B012---:R-:W-:Y:S02]  /*1d30*/  DADD R18, R18, R30 ;  /* 0x0000000012127229 */ /* 0x007fe4000000001e */
[----:B---34-:R-:W-:Y:S01]  /*1d40*/  DADD R12, R28, R32 ;  /* 0x000000001c0c7229 */ /* 0x018fe20000000020 */
[----:B-----5:R-:W-:-:S13]  /*1d50*/  ISETP.GE.AND P1, PT, R3, R2, PT ;  /* 0x000000020300720c */ /* 0x020fda0003f26270 */
        /* <DEDUP_REMOVED lines=26> */
[----:B------:R-:W-:Y:S05]  /*1f00*/  CALL.REL.NOINC `($__internal_16_$__cuda_sm20_div_rn_f64_full) ;  /* 0x0000001000247944 */ /* 0x000fea0003c00000 */
[----:B------:R-:W-:Y:S02]  /*1f10*/  IMAD.MOV.U32 R2, RZ, RZ, R32 ;  /* 0x000000ffff027224 */ /* 0x000fe400078e0020 */
[----:B------:R-:W-:-:S07]  /*1f20*/  IMAD.MOV.U32 R3, RZ, RZ, R33 ;  /* 0x000000ffff037224 */ /* 0x000fce00078e0021 */
.L_x_5117:
[----:B------:R-:W-:Y:S05]  /*1f30*/  BSYNC B3 ;  /* 0x0000000000037941 */ /* 0x000fea0003800000 */
.L_x_5116:
[----:B------:R-:W-:Y:S05]  /*1f40*/  BSYNC B2 ;  /* 0x0000000000027941 */ /* 0x000fea0003800000 */
.L_x_5115:
[----:B------:R-:W0:Y:S01]  /*1f50*/  S2R R14, SR_TID.X ;  /* 0x00000000000e7919 */ /* 0x000e220000002100 */
[----:B------:R-:W-:Y:S02]  /*1f60*/  ULDC.64 UR6, c[0x0][0x210] ;  /* 0x0000840000067ab9 */ /* 0x000fe40000000a00 */
[----:B------:R-:W-:Y:S01]  /*1f70*/  LEA R22, P0, R0, UR6, 0x3 ;  /* 0x0000000600167c11 */ /* 0x000fe2000f8018ff */
[----:B------:R-:W-:-:S03]  /*1f80*/  ULDC UR6, c[0x0][0x228] ;  /* 0x00008a0000067ab9 */ /* 0x000fc60000000800 */
[----:B------:R-:W-:-:S05]  /*1f90*/  LEA.HI.X R23, R0, UR7, R15, 0x3, P0 ;  /* 0x0000000700177c11 */ /* 0x000fca00080f1c0f */
[----:B------:R1:W-:Y:S01]  /*1fa0*/  STG.E.64 desc[UR4][R22.64], R2 ;  /* 0x0000000216007986 */ /* 0x0003e2000c101b04 */
[----:B0-----:R-:W-:-:S05]  /*1fb0*/  VIADD R14, R14, 0x20 ;  /* 0x000000200e0e7836 */ /* 0x001fca0000000000 */
[----:B------:R-:W-:-:S13]  /*1fc0*/  ISETP.GE.AND P0, PT, R14, UR6, PT ;  /* 0x000000060e007c0c */ /* 0x000fda000bf06270 */
[----:B-1----:R-:W-:Y:S05]  /*1fd0*/  @P0 BRA `(.L_x_5114) ;  /* 0x0000000400900947 */ /* 0x002fea0003800000 */
        /* <DEDUP_REMOVED lines=27> */
.L_x_5120:
[----:B------:R-:W-:Y:S05]  /*2190*/  BSYNC B3 ;  /* 0x0000000000037941 */ /* 0x000fea0003800000 */
.L_x_5119:
[----:B------:R-:W-:Y:S05]  /*21a0*/  BSYNC B2 ;  /* 0x0000000000027941 */ /* 0x000fea0003800000 */
.L_x_5118:
[----:B------:R-:W0:Y:S01]  /*21b0*/  S2R R14, SR_TID.X ;  /* 0x00000000000e7919 */ /* 0x000e220000002100 */
[----:B------:R-:W-:Y:S01]  /*21c0*/  ULDC UR6, c[0x0][0x228] ;  /* 0x00008a0000067ab9 */ /* 0x000fe20000000800 */
        /* <DEDUP_REMOVED lines=31> */
.L_x_5123:
[----:B------:R-:W-:Y:S05]  /*23c0*/  BSYNC B3 ;  /* 0x0000000000037941 */ /* 0x000fea0003800000 */
.L_x_5122:
[----:B------:R-:W-:Y:S05]  /*23d0*/  BSYNC B2 ;  /* 0x0000000000027941 */ /* 0x000fea0003800000 */
.L_x_5121:
        /* <DEDUP_REMOVED lines=33> */
.L_x_5126:
[----:B------:R-:W-:Y:S05]  /*25f0*/  BSYNC B3 ;  /* 0x0000000000037941 */ /* 0x000fea0003800000 */
.L_x_5125:
[----:B------:R-:W-:Y:S05]  /*2600*/  BSYNC B2 ;  /* 0x0000000000027941 */ /* 0x000fea0003800000 */
.L_x_5124:
[----:B------:R0:W-:Y:S02]  /*2610*/  STG.E.64 desc[UR4][R22.64+0x300], R2 ;  /* 0x0003000216007986 */ /* 0x0001e4000c101b04 */
.L_x_5114:
[----:B------:R-:W-:Y:S05]  /*2620*/  BSYNC B1 ;  /* 0x0000000000017941 */ /* 0x000fea0003800000 */
.L_x_5113:
        /* <DEDUP_REMOVED lines=37> */
.L_x_5129:
[----:B------:R-:W-:Y:S05]  /*2880*/  BSYNC B2 ;  /* 0x0000000000027941 */ /* 0x000fea0003800000 */
.L_x_5128:
[----:B------:R-:W-:Y:S05]  /*2890*/  BSYNC B1 ;  /* 0x0000000000017941 */ /* 0x000fea0003800000 */
.L_x_5127:
[----:B------:R-:W0:Y:S01]  /*28a0*/  LDC R14, c[0x0][0x228] ;  /* 0x00008a00ff0e7b82 */ /* 0x000e220000000800 */
[----:B------:R-:W1:Y:S01]  /*28b0*/  S2R R16, SR_TID.X ;  /* 0x0000000000107919 */ /* 0x000e620000002100 */
[----:B------:R-:W-:Y:S01]  /*28c0*/  ULDC.64 UR6, c[0x0][0x210] ;  /* 0x0000840000067ab9 */ /* 0x000fe20000000a00 */
[----:B0-----:R-:W-:-:S04]  /*28d0*/  IADD3 R0, P0, R0, R14, RZ ;  /* 0x0000000e00007210 */ /* 0x001fc80007f1e0ff */
[----:B------:R-:W-:Y:S02]  /*28e0*/  LEA.HI.X.SX32 R15, R14, R15, 0x1, P0 ;  /* 0x0000000f0e0f7211 */ /* 0x000fe400000f0eff */
[----:B------:R-:W-:-:S04]  /*28f0*/  LEA R4, P0, R0, UR6, 0x3 ;  /* 0x0000000600047c11 */ /* 0x000fc8000f8018ff */
[----:B------:R-:W-:Y:S01]  /*2900*/  LEA.HI.X R5, R0, UR7, R15, 0x3, P0 ;  /* 0x0000000700057c11 */ /* 0x000fe200080f1c0f */
[----:B-1----:R-:W-:-:S04]  /*2910*/  VIADD R15, R16, 0x20 ;  /* 0x00000020100f7836 */ /* 0x002fc80000000000 */
        /* <DEDUP_REMOVED lines=30> */
.L_x_5132:
[----:B------:R-:W-:Y:S05]  /*2b00*/  BSYNC B2 ;  /* 0x0000000000027941 */ /* 0x000fea0003800000 */
.L_x_5131:
[----:B------:R-:W-:Y:S05]  /*2b10*/  BSYNC B1 ;  /* 0x0000000000017941 */ /* 0x000fea0003800000 */
.L_x_5130:
[----:B------:R-:W0:Y:S01]  /*2b20*/  S2R R0, SR_TID.X ;  /* 0x0000000000007919 */ /* 0x000e220000002100 */
[----:B------:R-:W-:Y:S01]  /*2b30*/  ULDC UR6, c[0x0][0x228] ;  /* 0x00008a0000067ab9 */ /* 0x000fe20000000800 */
[----:B------:R1:W-:Y:S01]  /*2b40*/  STG.E.64 desc[UR4][R4.64+0x100], R2 ;  /* 0x0001000204007986 */ /* 0x0003e2000c101b04 */
[----:B0-----:R-:W-:-:S05]  /*2b50*/  VIADD R0, R0, 0x40 ;  /* 0x0000004000007836 */ /* 0x001fca0000000000 */
[----:B------:R-:W-:-:S13]  /*2b60*/  ISETP.GE.AND P0, PT, R0, UR6, PT ;  /* 0x0000000600007c0c */ /* 0x000fda000bf06270 */
[----:B-1----:R-:W-:Y:S05]  /*2b70*/  @P0 EXIT ;  /* 0x000000000000094d */ /* 0x002fea0003800000 */
        /* <DEDUP_REMOVED lines=27> */
.L_x_5135:
[----:B------:R-:W-:Y:S05]  /*2d30*/  BSYNC B2 ;  /* 0x0000000000027941 */ /* 0x000fea0003800000 */
.L_x_5134:
[----:B------:R-:W-:Y:S05]  /*2d40*/  BSYNC B1 ;  /* 0x0000000000017941 */ /* 0x000fea0003800000 */
.L_x_5133:
        /* <DEDUP_REMOVED lines=33> */
.L_x_5138:
[----:B------:R-:W-:Y:S05]  /*2f60*/  BSYNC B2 ;  /* 0x0000000000027941 */ /* 0x000fea0003800000 */
.L_x_5137:
[----:B------:R-:W-:Y:S05]  /*2f70*/  BSYNC B1 ;  /* 0x0000000000017941 */ /* 0x000fea0003800000 */
.L_x_5136:
[----:B------:R-:W-:Y:S01]  /*2f80*/  STG.E.64 desc[UR4][R4.64+0x300], R2 ;  /* 0x0003000204007986 */ /* 0x000fe2000c101b04 */
[----:B------:R-:W-:Y:S05]  /*2f90*/  EXIT ;  /* 0x000000000000794d */ /* 0x000fea0003800000 */
        .weak           $__internal_16_$__cuda_sm20_div_rn_f64_full
        .type           $__internal_16_$__cuda_sm20_div_rn_f64_full,@function
        .size           $__internal_16_$__cuda_sm20_div_rn_f64_full,(.L_x_11874 - $__internal_16_$__cuda_sm20_div_rn_f64_full)
$__internal_16_$__cuda_sm20_div_rn_f64_full:
[----:B------:R-:W-:Y:S01]  /*2fa0*/  FSETP.GEU.AND P4, PT, |R27|, 1.469367938527859385e-39, PT ;  /* 0x001000001b00780b */ /* 0x000fe20003f8e200 */
[----:B------:R-:W-:Y:S01]  /*2fb0*/  IMAD.MOV.U32 R39, RZ, RZ, 0x1ca00000 ;  /* 0x1ca00000ff277424 */ /* 0x000fe200078e00ff */
[C---:B------:R-:W-:Y:S01]  /*2fc0*/  FSETP.GEU.AND P0, PT, |R31|.reuse, 1.469367938527859385e-39, PT ;  /* 0x001000001f00780b */ /* 0x040fe20003f0e200 */
[----:B------:R-:W-:Y:S01]  /*2fd0*/  IMAD.MOV.U32 R2, RZ, RZ, R26 ;  /* 0x000000ffff027224 */ /* 0x000fe200078e001a */
[----:B------:R-:W-:Y:S01]  /*2fe0*/  LOP3.LUT R28, R31, 0x800fffff, RZ, 0xc0, !PT ;  /* 0x800fffff1f1c7812 */ /* 0x000fe200078ec0ff */
[----:B------:R-:W-:Y:S01]  /*2ff0*/  IMAD.MOV.U32 R32, RZ, RZ, 0x1 ;  /* 0x00000001ff207424 */ /* 0x000fe200078e00ff */
[----:B------:R-:W-:Y:S01]  /*3000*/  LOP3.LUT R38, R27, 0x7ff00000, RZ, 0xc0, !PT ;  /* 0x7ff000001b267812 */ /* 0x000fe200078ec0ff */
[----:B------:R-:W-:Y:S01]  /*3010*/  BSSY B0, `(.L_x_5139) ;  /* 0x0000050000007945 */ /* 0x000fe20003800000 */
[----:B------:R-:W-:Y:S01]  /*3020*/  LOP3.LUT R29, R28, 0x3ff00000, RZ, 0xfc, !PT ;  /* 0x3ff000001c1d7812 */ /* 0x000fe200078efcff */
[----:B------:R-:W-:Y:S01]  /*3030*/  IMAD.MOV.U32 R28, RZ, RZ, R30 ;  /* 0x000000ffff1c7224 */ /* 0x000fe200078e001e */
        /* <DEDUP_REMOVED lines=10> */
[----:B------:R-:W-:Y:S02]  /*30e0*/  @!P4 LOP3.LUT R35, R35, 0x80000000, R27, 0xf8, !PT ;  /* 0x800000002323c812 */ /* 0x000fe400078ef81b */
[----:B------:R-:W-:Y:S02]  /*30f0*/  @!P0 LOP3.LUT R41, R29, 0x7ff00000, RZ, 0xc0, !PT ;  /* 0x7ff000001d298812 */ /* 0x000fe400078ec0ff */
[----:B------:R-:W-:-:S06]  /*3100*/  @!P4 LOP3.LUT R35, R35, 0x100000, RZ, 0xfc, !PT ;  /* 0x001000002323c812 */ /* 0x000fcc00078efcff */
[----:B------:R-:W-:Y:S02]  /*3110*/  @!P4 DFMA R2, R2, 2, -R34 ;  /* 0x400000000202c82b */ /* 0x000fe40000000822 */
[----:B0-----:R-:W-:-:S08]  /*3120*/  DFMA R34, R32, -R28, 1 ;  /* 0x3ff000002022742b */ /* 0x001fd0000000081c */
[----:B------:R-:W-:-:S08]  /*3130*/  DFMA R34, R34, R34, R34 ;  /* 0x000000222222722b */ /* 0x000fd00000000022 */
[----:B------:R-:W-:-:S08]  /*3140*/  DFMA R32, R32, R34, R32 ;  /* 0x000000222020722b */ /* 0x000fd00000000020 */
        /* <DEDUP_REMOVED lines=12> */
[----:B------:R-:W-:Y:S01]  /*3210*/  LOP3.LUT R27, R31, 0x7ff00000, RZ, 0xc0, !PT ;  /* 0x7ff000001f1b7812 */ /* 0x000fe200078ec0ff */
[----:B------:R-:W-:-:S03]  /*3220*/  IMAD.MOV.U32 R34, RZ, RZ, RZ ;  /* 0x000000ffff227224 */ /* 0x000fc600078e00ff */
[CC--:B------:R-:W-:Y:S02]  /*3230*/  ISETP.GE.U32.AND P0, PT, R38.reuse, R27.reuse, PT ;  /* 0x0000001b2600720c */ /* 0x0c0fe40003f06070 */
[----:B------:R-:W-:Y:S02]  /*3240*/  VIADDMNMX R38, R38, -R27, 0xb9600000, !PT ;  /* 0xb960000026267446 */ /* 0x000fe4000780091b */
[----:B------:R-:W-:Y:S02]  /*3250*/  SEL R39, R39, 0x63400000, !P0 ;  /* 0x6340000027277807 */ /* 0x000fe40004000000 */
[----:B------:R-:W-:-:S05]  /*3260*/  VIMNMX R26, R38, 0x46a00000, PT ;  /* 0x46a00000261a7848 */ /* 0x000fca0003fe0100 */
        /* <DEDUP_REMOVED lines=21> */
.L_x_5140:
        /* <DEDUP_REMOVED lines=16> */
.L_x_5143:
[----:B------:R-:W-:Y:S01]  /*34c0*/  LOP3.LUT R33, R31, 0x80000, RZ, 0xfc, !PT ;  /* 0x000800001f217812 */ /* 0x000fe200078efcff */
[----:B------:R-:W-:Y:S01]  /*34d0*/  IMAD.MOV.U32 R32, RZ, RZ, R30 ;  /* 0x000000ffff207224 */ /* 0x000fe200078e001e */
[----:B------:R-:W-:Y:S06]  /*34e0*/  BRA `(.L_x_5141) ;  /* 0x0000000000087947 */ /* 0x000fec0003800000 */
.L_x_5142:
[----:B------:R-:W-:Y:S01]  /*34f0*/  LOP3.LUT R33, R27, 0x80000, RZ, 0xfc, !PT ;  /* 0x000800001b217812 */ /* 0x000fe200078efcff */
[----:B------:R-:W-:-:S07]  /*3500*/  IMAD.MOV.U32 R32, RZ, RZ, R26 ;  /* 0x000000ffff207224 */ /* 0x000fce00078e001a */
.L_x_5141:
[----:B------:R-:W-:Y:S05]  /*3510*/  BSYNC B0 ;  /* 0x0000000000007941 */ /* 0x000fea0003800000 */
.L_x_5139:
[----:B------:R-:W-:Y:S02]  /*3520*/  IMAD.MOV.U32 R2, RZ, RZ, R14 ;  /* 0x000000ffff027224 */ /* 0x000fe400078e000e */
[----:B------:R-:W-:-:S04]  /*3530*/  IMAD.MOV.U32 R3, RZ, RZ, 0x0 ;  /* 0x00000000ff037424 */ /* 0x000fc800078e00ff */
[----:B------:R-:W-:Y:S05]  /*3540*/  RET.REL.NODEC R2 `(_ZN43_GLOBAL__N__9ae7fba5_10_SoftMax_cu_9f978f6320softmax_warp_forwardIdddLi7ELb0ELb0EEEvPT0_PKT_iiiPKbib) ;  /* 0xffffffc802ac7950 */ /* 0x000fea0003c3ffff */
.L_x_5144:
        /* <DEDUP_REMOVED lines=11> */
.L_x_11874:


//--------------------- .text._ZN43_GLOBAL__N__9ae7fba5_10_SoftMax_cu_9f978f6320softmax_warp_forwardIdddLi6ELb0ELb0EEEvPT0_PKT_iiiPKbib --------------------------
	.section	.text._ZN43_GLOBAL__N__9ae7fba5_10_SoftMax_cu_9f978f6320softmax_warp_forwardIdddLi6ELb0ELb0EEEvPT0_PKT_iiiPKbib,"ax",@progbits
	.align	128
.text._ZN43_GLOBAL__N__9ae7fba5_10_SoftMax_cu_9f978f6320softmax_warp_forwardIdddLi6ELb0ELb0EEEvPT0_PKT_iiiPKbib:
        .type           _ZN43_GLOBAL__N__9ae7fba5_10_SoftMax_cu_9f978f6320softmax_warp_forwardIdddLi6ELb0ELb0EEEvPT0_PKT_iiiPKbib,@function
        .size           _ZN43_GLOBAL__N__9ae7fba5_10_SoftMax_cu_9f978f6320softmax_warp_forwardIdddLi6ELb0ELb0EEEvPT0_PKT_iiiPKbib,(.L_x_11876 - _ZN43_GLOBAL__N__9ae7fba5_10_SoftMax_cu_9f978f6320softmax_warp_forwardIdddLi6ELb0ELb0EEEvPT0_PKT_iiiPKbib)
        .other          _ZN43_GLOBAL__N__9ae7fba5_10_SoftMax_cu_9f978f6320softmax_warp_forwardIdddLi6ELb0ELb0EEEvPT0_PKT_iiiPKbib,@"STO_CUDA_ENTRY STV_DEFAULT"
_ZN43_GLOBAL__N__9ae7fba5_10_SoftMax_cu_9f978f6320softmax_warp_forwardIdddLi6ELb0ELb0EEEvPT0_PKT_iiiPKbib:
        /* <DEDUP_REMOVED lines=15> */
[----:B------:R-:W-:-:S05]  /*00f0*/  IMAD.SHL.U32 R2, R2, 0x2, RZ ;  /* 0x0000000202027824 */ /* 0x000fca00078e00ff */
[C---:B------:R-:W-:Y:S01]  /*0100*/  IADD3 R18, -R2.reuse, UR4, RZ ;  /* 0x0000000402127c10 */ /* 0x040fe2000fffe1ff */
[----:B------:R-:W-:Y:S01]  /*0110*/  IMAD R2, R2, UR5, R19 ;  /* 0x0000000502027c24 */ /* 0x000fe2000f8e0213 */
[----:B------:R-:W-:Y:S02]  /*0120*/  ULDC.64 UR4, c[0x0][0x208] ;  /* 0x0000820000047ab9 */ /* 0x000fe40000000a00 */
[----:B------:R-:W-:Y:S01]  /*0130*/  ISETP.GT.AND P0, PT, R18, RZ, PT ;  /* 0x000000ff1200720c */ /* 0x000fe20003f04270 */
[----:B---3--:R-:W-:-:S03]  /*0140*/  IMAD.WIDE R4, R2, 0x8, R4 ;  /* 0x0000000802047825 */ /* 0x008fc600078e0204 */
[----:B--2---:R-:W-:-:S04]  /*0150*/  SEL R6, R0, RZ, P0 ;  /* 0x000000ff00067207 */ /* 0x004fc80000000000 */
[-C--:B------:R-:W-:Y:S02]  /*0160*/  ISETP.GE.AND P0, PT, R19, R6.reuse, PT ;  /* 0x000000061300720c */ /* 0x080fe40003f06270 */
[----:B------:R-:W-:-:S11]  /*0170*/  ISETP.GE.AND P1, PT, R7, R6, PT ;  /* 0x000000060700720c */ /* 0x000fd60003f26270 */
[----:B------:R-:W2:Y:S04]  /*0180*/  @!P0 LDG.E.64 R28, desc[UR4][R4.64] ;  /* 0x00000004041c8981 */ /* 0x000ea8000c1e1b00 */
[----:B------:R-:W2:Y:S01]  /*0190*/  @!P1 LDG.E.64 R12, desc[UR4][R4.64+0x100] ;  /* 0x00010004040c9981 */ /* 0x000ea2000c1e1b00 */
[----:B------:R-:W-:Y:S01]  /*01a0*/  VIMNMX R18, R18, 0x2, PT ;  /* 0x0000000212127848 */ /* 0x000fe20003fe0100 */
[----:B------:R-:W-:Y:S01]  /*01b0*/  IMAD.MOV.U32 R22, RZ, RZ, 0x0 ;  /* 0x00000000ff167424 */ /* 0x000fe200078e00ff */
[----:B------:R-:W-:Y:S01]  /*01c0*/  SHF.R.S32.HI R3, RZ, 0x1f, R2 ;  /* 0x0000001fff037819 */ /* 0x000fe20000011402 */
[----:B------:R-:W-:Y:S01]  /*01d0*/  IMAD.MOV.U32 R23, RZ, RZ, -0x100000 ;  /* 0xfff00000ff177424 */ /* 0x000fe200078e00ff */
[----:B------:R-:W-:Y:S01]  /*01e0*/  ISETP.GT.AND P0, PT, R18, 0x1, PT ;  /* 0x000000011200780c */ /* 0x000fe20003f04270 */
[----:B------:R-:W-:Y:S01]  /*01f0*/  IMAD.MOV.U32 R16, RZ, RZ, 0x0 ;  /* 0x00000000ff107424 */ /* 0x000fe200078e00ff */
[----:B------:R-:W-:Y:S01]  /*0200*/  IADD3 R8, P2, R2, R0, RZ ;  /* 0x0000000002087210 */ /* 0x000fe20007f5e0ff */
[----:B------:R-:W-:Y:S01]  /*0210*/  IMAD.MOV.U32 R17, RZ, RZ, -0x100000 ;  /* 0xfff00000ff117424 */ /* 0x000fe200078e00ff */
[----:B------:R-:W-:-:S04]  /*0220*/  SEL R6, R0, RZ, P0 ;  /* 0x000000ff00067207 */ /* 0x000fc80000000000 */
[-C--:B------:R-:W-:Y:S02]  /*0230*/  ISETP.GE.AND P1, PT, R7, R6.reuse, PT ;  /* 0x000000060700720c */ /* 0x080fe40003f26270 */
[----:B------:R-:W-:Y:S02]  /*0240*/  ISETP.GE.AND P0, PT, R19, R6, PT ;  /* 0x000000061300720c */ /* 0x000fe40003f06270 */
[----:B------:R-:W-:Y:S02]  /*0250*/  LEA.HI.X.SX32 R7, R0, R3, 0x1, P2 ;  /* 0x0000000300077211 */ /* 0x000fe400010f0eff */
[----:B------:R-:W-:-:S04]  /*0260*/  LEA R6, P2, R8, UR6, 0x3 ;  /* 0x0000000608067c11 */ /* 0x000fc8000f8418ff */
[----:B------:R-:W-:-:S05]  /*0270*/  LEA.HI.X R7, R8, UR7, R7, 0x3, P2 ;  /* 0x0000000708077c11 */ /* 0x000fca00090f1c07 */
[----:B------:R-:W3:Y:S04]  /*0280*/  @!P0 LDG.E.64 R22, desc[UR4][R6.64] ;  /* 0x0000000406168981 */ /* 0x000ee8000c1e1b00 */
[----:B------:R-:W3:Y:S01]  /*0290*/  @!P1 LDG.E.64 R16, desc[UR4][R6.64+0x100] ;  /* 0x0001000406109981 */ /* 0x000ee2000c1e1b00 */
[----:B------:R-:W-:Y:S01]  /*02a0*/  IMAD.MOV.U32 R26, RZ, RZ, 0x652b82fe ;  /* 0x652b82feff1a7424 */ /* 0x000fe200078e00ff */
[----:B------:R-:W-:Y:S01]  /*02b0*/  UMOV UR6, 0xfefa39ef ;  /* 0xfefa39ef00067882 */ /* 0x000fe20000000000 */
[----:B------:R-:W-:Y:S01]  /*02c0*/  IMAD.MOV.U32 R27, RZ, RZ, 0x3ff71547 ;  /* 0x3ff71547ff1b7424 */ /* 0x000fe200078e00ff */
[----:B------:R-:W-:Y:S01]  /*02d0*/  UMOV UR7, 0x3fe62e42 ;  /* 0x3fe62e4200077882 */ /* 0x000fe20000000000 */
        /* <DEDUP_REMOVED lines=18> */
[----:B------:R-:W-:Y:S01]  /*0400*/  BSSY B0, `(.L_x_5145) ;  /* 0x000005f000007945 */ /* 0x000fe20003800000 */
[----:B--2---:R-:W-:-:S06]  /*0410*/  DSETP.GT.AND P0, PT, R28, R12, PT ;  /* 0x0000000c1c00722a */ /* 0x004fcc0003f04000 */
        /* <DEDUP_REMOVED lines=17> */
[----:B---3--:R-:W-:Y:S02]  /*0530*/  DSETP.GT.AND P0, PT, R22, R16, PT ;  /* 0x000000101600722a */ /* 0x008fe40003f04000 */
[----:B------:R-:W-:Y:S04]  /*0540*/  SHFL.BFLY PT, R5, R21, 0x2, 0x1f ;  /* 0x0c401f0015057f89 */ /* 0x000fe800000e0000 */
[----:B------:R-:W-:Y:S01]  /*0550*/  FSEL R11, R23, R17, P0 ;  /* 0x00000011170b7208 */ /* 0x000fe20000000000 */
[----:B------:R-:W0:Y:S01]  /*0560*/  SHFL.BFLY PT, R4, R20, 0x2, 0x1f ;  /* 0x0c401f0014047f89 */ /* 0x000e2200000e0000 */
[----:B------:R-:W-:-:S03]  /*0570*/  FSEL R10, R22, R16, P0 ;  /* 0x00000010160a7208 */ /* 0x000fc60000000000 */
[----:B------:R-:W-:Y:S04]  /*0580*/  SHFL.BFLY PT, R9, R11, 0x10, 0x1f ;  /* 0x0e001f000b097f89 */ /* 0x000fe800000e0000 */
[----:B------:R-:W1:Y:S01]  /*0590*/  SHFL.BFLY PT, R8, R10, 0x10, 0x1f ;  /* 0x0e001f000a087f89 */ /* 0x000e6200000e0000 */
[----:B0-----:R-:W-:-:S06]  /*05a0*/  DSETP.GEU.AND P1, PT, R20, R4, PT ;  /* 0x000000041400722a */ /* 0x001fcc0003f2e000 */
[----:B------:R-:W-:Y:S01]  /*05b0*/  FSEL R7, R5, R21, !P1 ;  /* 0x0000001505077208 */ /* 0x000fe20004800000 */
[----:B-1----:R-:W-:Y:S01]  /*05c0*/  DSETP.GEU.AND P0, PT, R10, R8, PT ;  /* 0x000000080a00722a */ /* 0x002fe20003f0e000 */
[----:B------:R-:W-:-:S03]  /*05d0*/  FSEL R6, R4, R20, !P1 ;  /* 0x0000001404067208 */ /* 0x000fc60004800000 */
[----:B------:R-:W-:Y:S02]  /*05e0*/  SHFL.BFLY PT, R5, R7, 0x1, 0x1f ;  /* 0x0c201f0007057f89 */ /* 0x000fe400000e0000 */
[----:B------:R-:W-:Y:S02]  /*05f0*/  FSEL R15, R9, R11, !P0 ;  /* 0x0000000b090f7208 */ /* 0x000fe40004000000 */
[----:B------:R-:W0:Y:S01]  /*0600*/  SHFL.BFLY PT, R4, R6, 0x1, 0x1f ;  /* 0x0c201f0006047f89 */ /* 0x000e2200000e0000 */
[----:B------:R-:W-:-:S03]  /*0610*/  FSEL R14, R8, R10, !P0 ;  /* 0x0000000a080e7208 */ /* 0x000fc60004000000 */
[----:B------:R-:W-:Y:S04]  /*0620*/  SHFL.BFLY PT, R9, R15, 0x8, 0x1f ;  /* 0x0d001f000f097f89 */ /* 0x000fe800000e0000 */
[----:B------:R-:W1:Y:S01]  /*0630*/  SHFL.BFLY PT, R8, R14, 0x8, 0x1f ;  /* 0x0d001f000e087f89 */ /* 0x000e6200000e0000 */
[----:B0-----:R-:W-:-:S06]  /*0640*/  DSETP.GEU.AND P1, PT, R6, R4, PT ;  /* 0x000000040600722a */ /* 0x001fcc0003f2e000 */
[----:B------:R-:W-:Y:S01]  /*0650*/  FSEL R6, R4, R6, !P1 ;  /* 0x0000000604067208 */ /* 0x000fe20004800000 */
[----:B-1----:R-:W-:Y:S01]  /*0660*/  DSETP.GEU.AND P0, PT, R14, R8, PT ;  /* 0x000000080e00722a */ /* 0x002fe20003f0e000 */
[----:B------:R-:W-:-:S05]  /*0670*/  FSEL R7, R5, R7, !P1 ;  /* 0x0000000705077208 */ /* 0x000fca0004800000 */
[----:B------:R-:W-:Y:S01]  /*0680*/  FSEL R25, R9, R15, !P0 ;  /* 0x0000000f09197208 */ /* 0x000fe20004000000 */
[C---:B------:R-:W-:Y:S01]  /*0690*/  DADD R28, -R6.reuse, R28 ;  /* 0x00000000061c7229 */ /* 0x040fe2000000011c */
[----:B------:R-:W-:Y:S01]  /*06a0*/  FSEL R24, R8, R14, !P0 ;  /* 0x0000000e08187208 */ /* 0x000fe20004000000 */
[----:B------:R-:W-:Y:S02]  /*06b0*/  DADD R12, -R6, R12 ;  /* 0x00000000060c7229 */ /* 0x000fe4000000010c */
[----:B------:R-:W-:Y:S04]  /*06c0*/  SHFL.BFLY PT, R9, R25, 0x4, 0x1f ;  /* 0x0c801f0019097f89 */ /* 0x000fe800000e0000 */
[----:B------:R-:W0:Y:S01]  /*06d0*/  SHFL.BFLY PT, R8, R24, 0x4, 0x1f ;  /* 0x0c801f0018087f89 */ /* 0x000e2200000e0000 */
[----:B------:R-:W-:-:S02]  /*06e0*/  DFMA R26, R28, R26, 6.75539944105574400000e+15 ;  /* 0x433800001c1a742b */ /* 0x000fc4000000001a */
[----:B0-----:R-:W-:-:S06]  /*06f0*/  DSETP.GEU.AND P0, PT, R24, R8, PT ;  /* 0x000000081800722a */ /* 0x001fcc0003f0e000 */
[----:B------:R-:W-:Y:S02]  /*0700*/  FSEL R11, R9, R25, !P0 ;  /* 0x00000019090b7208 */ /* 0x000fe40004000000 */
[----:B------:R-:W-:Y:S01]  /*0710*/  FSEL R10, R8, R24, !P0 ;  /* 0x00000018080a7208 */ /* 0x000fe20004000000 */
[----:B------:R-:W-:Y:S02]  /*0720*/  DADD R24, R26, -6.75539944105574400000e+15 ;  /* 0xc33800001a187429 */ /* 0x000fe40000000000 */
[----:B------:R-:W-:Y:S04]  /*0730*/  SHFL.BFLY PT, R9, R11, 0x2, 0x1f ;  /* 0x0c401f000b097f89 */ /* 0x000fe800000e0000 */
[----:B------:R-:W0:Y:S02]  /*0740*/  SHFL.BFLY PT, R8, R10, 0x2, 0x1f ;  /* 0x0c401f000a087f89 */ /* 0x000e2400000e0000 */
[----:B------:R-:W-:Y:S01]  /*0750*/  DFMA R4, R24, -UR6, R28 ;  /* 0x8000000618047c2b */ /* 0x000fe2000800001c */
[----:B------:R-:W-:Y:S01]  /*0760*/  UMOV UR6, 0x3b39803f ;  /* 0x3b39803f00067882 */ /* 0x000fe20000000000 */
[----:B------:R-:W-:-:S06]  /*0770*/  UMOV UR7, 0x3c7abc9e ;  /* 0x3c7abc9e00077882 */ /* 0x000fcc0000000000 */
[----:B------:R-:W-:Y:S01]  /*0780*/  DFMA R24, R24, -UR6, R4 ;  /* 0x8000000618187c2b */ /* 0x000fe20008000004 */
[----:B------:R-:W-:Y:S02]  /*0790*/  IMAD.MOV.U32 R4, RZ, RZ, -0x35dec16 ;  /* 0xfca213eaff047424 */ /* 0x000fe400078e00ff */
[----:B------:R-:W-:Y:S01]  /*07a0*/  IMAD.MOV.U32 R5, RZ, RZ, 0x3e928af3 ;  /* 0x3e928af3ff057424 */ /* 0x000fe200078e00ff */
[----:B0-----:R-:W-:-:S06]  /*07b0*/  DSETP.GEU.AND P0, PT, R10, R8, PT ;  /* 0x000000080a00722a */ /* 0x001fcc0003f0e000 */
[----:B------:R-:W-:Y:S02]  /*07c0*/  FSEL R21, R9, R11, !P0 ;  /* 0x0000000b09157208 */ /* 0x000fe40004000000 */
[----:B------:R-:W-:Y:S01]  /*07d0*/  FSEL R20, R8, R10, !P0 ;  /* 0x0000000a08147208 */ /* 0x000fe20004000000 */
[C---:B------:R-:W-:Y:S01]  /*07e0*/  DFMA R10, R24.reuse, UR8, R4 ;  /* 0x00000008180a7c2b */ /* 0x040fe20008000004 */
[----:B------:R-:W-:Y:S01]  /*07f0*/  FSETP.GEU.FTZ.AND P0, PT, |R29|, 4.1917929649353027344, PT ;  /* 0x4086232b1d00780b */ /* 0x000fe20003f1e200 */
[----:B------:R-:W-:Y:S04]  /*0800*/  SHFL.BFLY PT, R9, R21, 0x1, 0x1f ;  /* 0x0c201f0015097f89 */ /* 0x000fe800000e0000 */
[----:B------:R-:W0:Y:S02]  /*0810*/  SHFL.BFLY PT, R8, R20, 0x1, 0x1f ;  /* 0x0c201f0014087f89 */ /* 0x000e2400000e0000 */
[----:B------:R-:W-:-:S08]  /*0820*/  DFMA R10, R24, R10, UR10 ;  /* 0x0000000a180a7e2b */ /* 0x000fd0000800000a */
[----:B------:R-:W-:-:S08]  /*0830*/  DFMA R10, R24, R10, UR12 ;  /* 0x0000000c180a7e2b */ /* 0x000fd0000800000a */
[----:B------:R-:W-:Y:S02]  /*0840*/  DFMA R10, R24, R10, UR14 ;  /* 0x0000000e180a7e2b */ /* 0x000fe4000800000a */
[----:B0-----:R-:W-:-:S06]  /*0850*/  DSETP.GEU.AND P1, PT, R20, R8, PT ;  /* 0x000000081400722a */ /* 0x001fcc0003f2e000 */
[----:B------:R-:W-:Y:S01]  /*0860*/  DFMA R10, R24, R10, UR16 ;  /* 0x00000010180a7e2b */ /* 0x000fe2000800000a */
[----:B------:R-:W-:-:S07]  /*0870*/  FSEL R14, R8, R20, !P1 ;  /* 0x00000014080e7208 */ /* 0x000fce0004800000 */
[----:B------:R-:W-:-:S08]  /*0880*/  DFMA R10, R24, R10, UR18 ;  /* 0x00000012180a7e2b */ /* 0x000fd0000800000a */
[----:B------:R-:W-:-:S08]  /*0890*/  DFMA R10, R24, R10, UR20 ;  /* 0x00000014180a7e2b */ /* 0x000fd0000800000a */
[----:B------:R-:W-:-:S08]  /*08a0*/  DFMA R10, R24, R10, UR22 ;  /* 0x00000016180a7e2b */ /* 0x000fd0000800000a */
[----:B------:R-:W-:-:S08]  /*08b0*/  DFMA R10, R24, R10, UR24 ;  /* 0x00000018180a7e2b */ /* 0x000fd0000800000a */
[----:B------:R-:W-:-:S08]  /*08c0*/  DFMA R10, R24, R10, 1 ;  /* 0x3ff00000180a742b */ /* 0x000fd0000000000a */
[----:B------:R-:W-:Y:S01]  /*08d0*/  DFMA R24, R24, R10, 1 ;  /* 0x3ff000001818742b */ /* 0x000fe2000000000a */
[----:B------:R-:W-:Y:S02]  /*08e0*/  IMAD.MOV.U32 R10, RZ, RZ, 0x652b82fe ;  /* 0x652b82feff0a7424 */ /* 0x000fe400078e00ff */
[----:B------:R-:W-:-:S07]  /*08f0*/  IMAD.MOV.U32 R11, RZ, RZ, 0x3ff71547 ;  /* 0x3ff71547ff0b7424 */ /* 0x000fce00078e00ff */
        /* <DEDUP_REMOVED lines=15> */
.L_x_5146:
[----:B------:R-:W-:Y:S05]  /*09f0*/  BSYNC B0 ;  /* 0x0000000000007941 */ /* 0x000fea0003800000 */
.L_x_5145:
[----:B------:R-:W-:Y:S01]  /*0a00*/  DFMA R24, R12, R10, 6.75539944105574400000e+15 ;  /* 0x433800000c18742b */ /* 0x000fe2000000000a */
[----:B------:R-:W-:Y:S01]  /*0a10*/  UMOV UR26, 0xfefa39ef ;  /* 0xfefa39ef001a7882 */ /* 0x000fe20000000000 */
[----:B------:R-:W-:Y:S01]  /*0a20*/  UMOV UR27, 0x3fe62e42 ;  /* 0x3fe62e42001b7882 */ /* 0x000fe20000000000 */
[----:B------:R-:W-:Y:S01]  /*0a30*/  FSETP.GEU.FTZ.AND P0, PT, |R13|, 4.1917929649353027344, PT ;  /* 0x4086232b0d00780b */ /* 0x000fe20003f1e200 */
[----:B------:R-:W-:Y:S01]  /*0a40*/  BSSY B0, `(.L_x_5147) ;  /* 0x0000020000007945 */ /* 0x000fe20003800000 */
[----:B------:R-:W-:-:S03]  /*0a50*/  FSEL R15, R9, R21, !P1 ;  /* 0x00000015090f7208 */ /* 0x000fc60004800000 */
[----:B------:R-:W-:-:S03]  /*0a60*/  DADD R26, R24, -6.75539944105574400000e+15 ;  /* 0xc3380000181a7429 */ /* 0x000fc60000000000 */
[----:B------:R-:W-:-:S05]  /*0a70*/  DADD R22, -R14, R22 ;  /* 0x000000000e167229 */ /* 0x000fca0000000116 */
        /* <DEDUP_REMOVED lines=28> */
.L_x_5148:
[----:B------:R-:W-:Y:S05]  /*0c40*/  BSYNC B0 ;  /* 0x0000000000007941 */ /* 0x000fea0003800000 */
.L_x_5147:
[-C--:B------:R-:W-:Y:S01]  /*0c50*/  DFMA R12, R22, R10.reuse, 6.75539944105574400000e+15 ;  /* 0x43380000160c742b */ /* 0x080fe2000000000a */
[----:B------:R-:W-:Y:S01]  /*0c60*/  FSETP.GEU.FTZ.AND P0, PT, |R23|, 4.1917929649353027344, PT ;  /* 0x4086232b1700780b */ /* 0x000fe20003f1e200 */
[----:B------:R-:W-:Y:S01]  /*0c70*/  DADD R14, -R14, R16 ;  /* 0x000000000e0e7229 */ /* 0x000fe20000000110 */
[----:B------:R-:W-:Y:S05]  /*0c80*/  BSSY B0, `(.L_x_5149) ;  /* 0x0000020000007945 */ /* 0x000fea0003800000 */
[----:B------:R-:W-:Y:S02]  /*0c90*/  DADD R20, R12, -6.75539944105574400000e+15 ;  /* 0xc33800000c147429 */ /* 0x000fe40000000000 */
[----:B------:R-:W-:-:S06]  /*0ca0*/  DFMA R16, R14, R10, 6.75539944105574400000e+15 ;  /* 0x433800000e10742b */ /* 0x000fcc000000000a */
        /* <DEDUP_REMOVED lines=13> */
[----:B------:R-:W-:-:S08]  /*0d80*/  DADD R20, R16, -6.75539944105574400000e+15 ;  /* 0xc338000010147429 */ /* 0x000fd00000000000 */
        /* <DEDUP_REMOVED lines=15> */
.L_x_5150:
[----:B------:R-:W-:Y:S05]  /*0e80*/  BSYNC B0 ;  /* 0x0000000000007941 */ /* 0x000fea0003800000 */
.L_x_5149:
[C---:B------:R-:W-:Y:S01]  /*0e90*/  DFMA R12, R20.reuse, -UR26, R14 ;  /* 0x8000001a140c7c2b */ /* 0x040fe2000800000e */
[----:B------:R-:W-:Y:S01]  /*0ea0*/  FSETP.GEU.FTZ.AND P0, PT, |R15|, 4.1917929649353027344, PT ;  /* 0x4086232b0f00780b */ /* 0x000fe20003f1e200 */
[----:B------:R-:W-:Y:S06]  /*0eb0*/  BSSY B0, `(.L_x_5151) ;  /* 0x000001c000007945 */ /* 0x000fec0003800000 */
        /* <DEDUP_REMOVED lines=27> */
.L_x_5152:
[----:B------:R-:W-:Y:S05]  /*1070*/  BSYNC B0 ;  /* 0x0000000000007941 */ /* 0x000fea0003800000 */
.L_x_5151:
[----:B------:R-:W-:Y:S01]  /*1080*/  DADD R4, RZ, R6 ;  /* 0x00000000ff047229 */ /* 0x000fe20000000006 */
[----:B------:R-:W-:Y:S01]  /*1090*/  ISETP.GE.AND P0, PT, R18, 0x1, PT ;  /* 0x000000011200780c */ /* 0x000fe20003f06270 */
[----:B------:R-:W-:-:S06]  /*10a0*/  DADD R16, RZ, R10 ;  /* 0x00000000ff107229 */ /* 0x000fcc000000000a */
        /* <DEDUP_REMOVED lines=59> */
[----:B------:R-:W-:Y:S05]  /*1460*/  CALL.REL.NOINC `($__internal_17_$__cuda_sm20_div_rn_f64_full) ;  /* 0x0000000400f47944 */ /* 0x000fea0003c00000 */
[----:B------:R-:W-:Y:S02]  /*1470*/  IMAD.MOV.U32 R4, RZ, RZ, R6 ;  /* 0x000000ffff047224 */ /* 0x000fe400078e0006 */
[----:B------:R-:W-:-:S07]  /*1480*/  IMAD.MOV.U32 R5, RZ, RZ, R7 ;  /* 0x000000ffff057224 */ /* 0x000fce00078e0007 */
.L_x_5157:
[----:B------:R-:W-:Y:S05]  /*1490*/  BSYNC B2 ;  /* 0x0000000000027941 */ /* 0x000fea0003800000 */
.L_x_5156:
[----:B------:R-:W-:Y:S05]  /*14a0*/  BSYNC B1 ;  /* 0x0000000000017941 */ /* 0x000fea0003800000 */
.L_x_5155:
        /* <DEDUP_REMOVED lines=33> */
[----:B------:R-:W-:Y:S05]  /*16c0*/  CALL.REL.NOINC `($__internal_17_$__cuda_sm20_div_rn_f64_full) ;  /* 0x00000004005c7944 */ /* 0x000fea0003c00000 */
[----:B------:R-:W-:Y:S02]  /*16d0*/  IMAD.MOV.U32 R4, RZ, RZ, R6 ;  /* 0x000000ffff047224 */ /* 0x000fe400078e0006 */
[----:B------:R-:W-:-:S07]  /*16e0*/  IMAD.MOV.U32 R5, RZ, RZ, R7 ;  /* 0x000000ffff057224 */ /* 0x000fce00078e0007 */
.L_x_5160:
[----:B------:R-:W-:Y:S05]  /*16f0*/  BSYNC B2 ;  /* 0x0000000000027941 */ /* 0x000fea0003800000 */
.L_x_5159:
[----:B------:R-:W-:Y:S05]  /*1700*/  BSYNC B1 ;  /* 0x0000000000017941 */ /* 0x000fea0003800000 */
.L_x_5158:
[----:B------:R0:W-:Y:S02]  /*1710*/  STG.E.64 desc[UR4][R18.64+0x100], R4 ;  /* 0x0001000412007986 */ /* 0x0001e4000c101b04 */
.L_x_5154:
[----:B------:R-:W-:Y:S05]  /*1720*/  BSYNC B0 ;  /* 0x0000000000007941 */ /* 0x000fea0003800000 */
.L_x_5153:
        /* <DEDUP_REMOVED lines=37> */
.L_x_5163:
[----:B------:R-:W-:Y:S05]  /*1980*/  BSYNC B1 ;  /* 0x0000000000017941 */ /* 0x000fea0003800000 */
.L_x_5162:
[----:B------:R-:W-:Y:S05]  /*1990*/  BSYNC B0 ;  /* 0x0000000000007941 */ /* 0x000fea0003800000 */
.L_x_5161:
[----:B------:R-:W0:Y:S01]  /*19a0*/  S2R R7, SR_TID.X ;  /* 0x0000000000077919 */ /* 0x000e220000002100 */
[----:B------:R-:W1:Y:S01]  /*19b0*/  LDC R0, c[0x0][0x228] ;  /* 0x00008a00ff007b82 */ /* 0x000e620000000800 */
[----:B------:R-:W-:Y:S01]  /*19c0*/  ULDC.64 UR6, c[0x0][0x210] ;  /* 0x0000840000067ab9 */ /* 0x000fe20000000a00 */
[----:B-1----:R-:W-:-:S04]  /*19d0*/  IADD3 R6, P0, R2, R0, RZ ;  /* 0x0000000002067210 */ /* 0x002fc80007f1e0ff */
[----:B------:R-:W-:Y:S02]  /*19e0*/  LEA.HI.X.SX32 R3, R0, R3, 0x1, P0 ;  /* 0x0000000300037211 */ /* 0x000fe400000f0eff */
[----:B------:R-:W-:Y:S01]  /*19f0*/  LEA R2, P0, R6, UR6, 0x3 ;  /* 0x0000000606027c11 */ /* 0x000fe2000f8018ff */
[----:B0-----:R-:W-:-:S03]  /*1a00*/  VIADD R7, R7, 0x20 ;  /* 0x0000002007077836 */ /* 0x001fc60000000000 */
[----:B------:R-:W-:Y:S02]  /*1a10*/  LEA.HI.X R3, R6, UR7, R3, 0x3, P0 ;  /* 0x0000000706037c11 */ /* 0x000fe400080f1c03 */
[----:B------:R-:W-:-:S03]  /*1a20*/  ISETP.GE.AND P0, PT, R7, R0, PT ;  /* 0x000000000700720c */ /* 0x000fc60003f06270 */
[----:B------:R0:W-:Y:S10]  /*1a30*/  STG.E.64 desc[UR4][R2.64], R4 ;  /* 0x0000000402007986 */ /* 0x0001f4000c101b04 */
[----:B------:R-:W-:Y:S05]  /*1a40*/  @P0 EXIT ;  /* 0x000000000000094d */ /* 0x000fea0003800000 */
[----:B------:R-:W-:Y:S01]  /*1a50*/  BSSY B0, `(.L_x_5164) ;  /* 0x000001c000007945 */ /* 0x000fe20003800000 */
[----:B0-----:R-:W-:Y:S02]  /*1a60*/  IMAD.MOV.U32 R4, RZ, RZ, 0x0 ;  /* 0x00000000ff047424 */ /* 0x001fe400078e00ff */
        /* <DEDUP_REMOVED lines=25> */
.L_x_5166:
[----:B------:R-:W-:Y:S05]  /*1c00*/  BSYNC B1 ;  /* 0x0000000000017941 */ /* 0x000fea0003800000 */
.L_x_5165:
[----:B------:R-:W-:Y:S05]  /*1c10*/  BSYNC B0 ;  /* 0x0000000000007941 */ /* 0x000fea0003800000 */
.L_x_5164:
[----:B------:R-:W-:Y:S01]  /*1c20*/  STG.E.64 desc[UR4][R2.64+0x100], R4 ;  /* 0x0001000402007986 */ /* 0x000fe2000c101b04 */
[----:B------:R-:W-:Y:S05]  /*1c30*/  EXIT ;  /* 0x000000000000794d */ /* 0x000fea0003800000 */
        .weak           $__internal_17_$__cuda_sm20_div_rn_f64_full
        .type           $__internal_17_$__cuda_sm20_div_rn_f64_full,@function
        .size           $__internal_17_$__cuda_sm20_div_rn_f64_full,(.L_x_11876 - $__internal_17_$__cuda_sm20_div_rn_f64_full)
$__internal_17_$__cuda_sm20_div_rn_f64_full:
[----:B------:R-:W-:Y:S01]  /*1c40*/  IMAD.MOV.U32 R21, RZ, RZ, R7 ;  /* 0x000000ffff157224 */ /* 0x000fe200078e0007 */
[C---:B------:R-:W-:Y:S01]  /*1c50*/  FSETP.GEU.AND P0, PT, |R25|.reuse, 1.469367938527859385e-39, PT ;  /* 0x001000001900780b */ /* 0x040fe20003f0e200 */
[----:B------:R-:W-:Y:S01]  /*1c60*/  IMAD.MOV.U32 R20, RZ, RZ, R6 ;  /* 0x000000ffff147224 */ /* 0x000fe200078e0006 */
[----:B------:R-:W-:Y:S01]  /*1c70*/  LOP3.LUT R22, R25, 0x800fffff, RZ, 0xc0, !PT ;  /* 0x800fffff19167812 */ /* 0x000fe200078ec0ff */
[----:B------:R-:W-:Y:S01]  /*1c80*/  IMAD.MOV.U32 R26, RZ, RZ, 0x1 ;  /* 0x00000001ff1a7424 */ /* 0x000fe200078e00ff */
[C---:B------:R-:W-:Y:S01]  /*1c90*/  FSETP.GEU.AND P4, PT, |R21|.reuse, 1.469367938527859385e-39, PT ;  /* 0x001000001500780b */ /* 0x040fe20003f8e200 */
[----:B------:R-:W-:Y:S01]  /*1ca0*/  IMAD.MOV.U32 R6, RZ, RZ, R20 ;  /* 0x000000ffff067224 */ /* 0x000fe200078e0014 */
[----:B------:R-:W-:Y:S01]  /*1cb0*/  LOP3.LUT R23, R22, 0x3ff00000, RZ, 0xfc, !PT ;  /* 0x3ff0000016177812 */ /* 0x000fe200078efcff */
[----:B------:R-:W-:Y:S01]  /*1cc0*/  IMAD.MOV.U32 R22, RZ, RZ, R24 ;  /* 0x000000ffff167224 */ /* 0x000fe200078e0018 */
[----:B------:R-:W-:Y:S01]  /*1cd0*/  LOP3.LUT R4, R21, 0x7ff00000, RZ, 0xc0, !PT ;  /* 0x7ff0000015047812 */ /* 0x000fe200078ec0ff */
[----:B------:R-:W-:Y:S01]  /*1ce0*/  BSSY B3, `(.L_x_5167) ;  /* 0x000004f000037945 */ /* 0x000fe20003800000 */
[----:B------:R-:W-:-:S03]  /*1cf0*/  LOP3.LUT R33, R25, 0x7ff00000, RZ, 0xc0, !PT ;  /* 0x7ff0000019217812 */ /* 0x000fc600078ec0ff */
[----:B------:R-:W-:Y:S01]  /*1d00*/  @!P0 DMUL R22, R24, 8.98846567431157953865e+307 ;  /* 0x7fe0000018168828 */ /* 0x000fe20000000000 */
[----:B------:R-:W-:-:S03]  /*1d10*/  ISETP.GE.U32.AND P3, PT, R4, R33, PT ;  /* 0x000000210400720c */ /* 0x000fc60003f66070 */
[----:B------:R-:W-:Y:S01]  /*1d20*/  @!P4 LOP3.LUT R5, R25, 0x7ff00000, RZ, 0xc0, !PT ;  /* 0x7ff000001905c812 */ /* 0x000fe200078ec0ff */
[----:B------:R-:W-:Y:S01]  /*1d30*/  @!P4 IMAD.MOV.U32 R28, RZ, RZ, RZ ;  /* 0x000000ffff1cc224 */ /* 0x000fe200078e00ff */
[----:B------:R-:W0:Y:S02]  /*1d40*/  MUFU.RCP64H R27, R23 ;  /* 0x00000017001b7308 */ /* 0x000e240000001800 */
[----:B------:R-:W-:Y:S01]  /*1d50*/  @!P4 ISETP.GE.U32.AND P5, PT, R4, R5, PT ;  /* 0x000000050400c20c */ /* 0x000fe20003fa6070 */
[----:B------:R-:W-:Y:S01]  /*1d60*/  IMAD.MOV.U32 R5, RZ, RZ, 0x1ca00000 ;  /* 0x1ca00000ff057424 */ /* 0x000fe200078e00ff */
[----:B------:R-:W-:-:S04]  /*1d70*/  @!P0 LOP3.LUT R33, R23, 0x7ff00000, RZ, 0xc0, !PT ;  /* 0x7ff0000017218812 */ /* 0x000fc800078ec0ff */
[C---:B------:R-:W-:Y:S02]  /*1d80*/  @!P4 SEL R29, R5.reuse, 0x63400000, !P5 ;  /* 0x63400000051dc807 */ /* 0x040fe40006800000 */
[----:B------:R-:W-:Y:S02]  /*1d90*/  SEL R7, R5, 0x63400000, !P3 ;  /* 0x6340000005077807 */ /* 0x000fe40005800000 */
[--C-:B------:R-:W-:Y:S02]  /*1da0*/  @!P4 LOP3.LUT R29, R29, 0x80000000, R21.reuse, 0xf8, !PT ;  /* 0x800000001d1dc812 */ /* 0x100fe400078ef815 */
[----:B------:R-:W-:Y:S02]  /*1db0*/  LOP3.LUT R7, R7, 0x800fffff, R21, 0xf8, !PT ;  /* 0x800fffff07077812 */ /* 0x000fe400078ef815 */
        /* <DEDUP_REMOVED lines=19> */
[CC--:B------:R-:W-:Y:S02]  /*1ef0*/  VIADDMNMX R20, R4.reuse, -R21.reuse, 0xb9600000, !PT ;  /* 0xb960000004147446 */ /* 0x0c0fe40007800915 */
[----:B------:R-:W-:Y:S02]  /*1f00*/  ISETP.GE.U32.AND P0, PT, R4, R21, PT ;  /* 0x000000150400720c */ /* 0x000fe40003f06070 */
        /* <DEDUP_REMOVED lines=23> */
.L_x_5168:
        /* <DEDUP_REMOVED lines=16> */
.L_x_5171:
[----:B------:R-:W-:Y:S01]  /*2180*/  LOP3.LUT R5, R25, 0x80000, RZ, 0xfc, !PT ;  /* 0x0008000019057812 */ /* 0x000fe200078efcff */
[----:B------:R-:W-:Y:S01]  /*2190*/  IMAD.MOV.U32 R4, RZ, RZ, R24 ;  /* 0x000000ffff047224 */ /* 0x000fe200078e0018 */
[----:B------:R-:W-:Y:S06]  /*21a0*/  BRA `(.L_x_5169) ;  /* 0x0000000000087947 */ /* 0x000fec0003800000 */
.L_x_5170:
[----:B------:R-:W-:Y:S01]  /*21b0*/  LOP3.LUT R5, R21, 0x80000, RZ, 0xfc, !PT ;  /* 0x0008000015057812 */ /* 0x000fe200078efcff */
[----:B------:R-:W-:-:S07]  /*21c0*/  IMAD.MOV.U32 R4, RZ, RZ, R20 ;  /* 0x000000ffff047224 */ /* 0x000fce00078e0014 */
.L_x_5169:
[----:B------:R-:W-:Y:S05]  /*21d0*/  BSYNC B3 ;  /* 0x0000000000037941 */ /* 0x000fea0003800000 */
.L_x_5167:
[----:B------:R-:W-:Y:S02]  /*21e0*/  IMAD.MOV.U32 R6, RZ, RZ, R4 ;  /* 0x000000ffff067224 */ /* 0x000fe400078e0004 */
[----:B------:R-:W-:Y:S02]  /*21f0*/  IMAD.MOV.U32 R7, RZ, RZ, R5 ;  /* 0x000000ffff077224 */ /* 0x000fe400078e0005 */
[----:B------:R-:W-:Y:S02]  /*2200*/  IMAD.MOV.U32 R4, RZ, RZ, R0 ;  /* 0x000000ffff047224 */ /* 0x000fe400078e0000 */
[----:B------:R-:W-:-:S04]  /*2210*/  IMAD.MOV.U32 R5, RZ, RZ, 0x0 ;  /* 0x00000000ff057424 */ /* 0x000fc800078e00ff */
[----:B------:R-:W-:Y:S05]  /*2220*/  RET.REL.NODEC R4 `(_ZN43_GLOBAL__N__9ae7fba5_10_SoftMax_cu_9f978f6320softmax_warp_forwardIdddLi6ELb0ELb0EEEvPT0_PKT_iiiPKbib) ;  /* 0xffffffdc04747950 */ /* 0x000fea0003c3ffff */
.L_x_5172:
        /* <DEDUP_REMOVED lines=13> */
.L_x_11876:


//--------------------- .text._ZN43_GLOBAL__N__9ae7fba5_10_SoftMax_cu_9f978f6320softmax_warp_forwardIdddLi5ELb0ELb0EEEvPT0_PKT_iiiPKbib --------------------------
	.section	.text._ZN43_GLOBAL__N__9ae7fba5_10_SoftMax_cu_9f978f6320softmax_warp_forwardIdddLi5ELb0ELb0EEEvPT0_PKT_iiiPKbib,"ax",@progbits
	.align	128
.text._ZN43_GLOBAL__N__9ae7fba5_10_SoftMax_cu_9f978f6320softmax_warp_forwardIdddLi5ELb0ELb0EEEvPT0_PKT_iiiPKbib:
        .type           _ZN43_GLOBAL__N__9ae7fba5_10_SoftMax_cu_9f978f6320softmax_warp_forwardIdddLi5ELb0ELb0EEEvPT0_PKT_iiiPKbib,@function
        .size           _ZN43_GLOBAL__N__9ae7fba5_10_SoftMax_cu_9f978f6320softmax_warp_forwardIdddLi5ELb0ELb0EEEvPT0_PKT_iiiPKbib,(.L_x_11878 - _ZN43_GLOBAL__N__9ae7fba5_10_SoftMax_cu_9f978f6320softmax_warp_forwardIdddLi5ELb0ELb0EEEvPT0_PKT_iiiPKbib)
        .other          _ZN43_GLOBAL__N__9ae7fba5_10_SoftMax_cu_9f978f6320softmax_warp_forwardIdddLi5ELb0ELb0EEEvPT0_PKT_iiiPKbib,@"STO_CUDA_ENTRY STV_DEFAULT"
_ZN43_GLOBAL__N__9ae7fba5_10_SoftMax_cu_9f978f6320softmax_warp_forwardIdddLi5ELb0ELb0EEEvPT0_PKT_iiiPKbib:
[----:B------:R-:W-:Y:S01]  /*0000*/  LDC R1, c[0x0][0x28] ;  /* 0x00000a00ff017b82 */ /* 0x000fe20000000800 */
[----:B------:R-:W0:Y:S07]  /*0010*/  S2R R3, SR_TID.Y ;  /* 0x0000000000037919 */ /* 0x000e2e0000002200 */
[----:B------:R-:W0:Y:S01]  /*0020*/  S2UR UR4, SR_CTAID.X ;  /* 0x00000000000479c3 */ /* 0x000e220000002500 */
[----:B------:R-:W-:Y:S01]  /*0030*/  IMAD.MOV.U32 R10, RZ, RZ, 0x0 ;  /* 0x00000000ff0a7424 */ /* 0x000fe200078e00ff */
[----:B------:R-:W1:Y:S01]  /*0040*/  S2R R7, SR_TID.X ;  /* 0x0000000000077919 */ /* 0x000e620000002100 */
[----:B------:R-:W-:-:S05]  /*0050*/  IMAD.MOV.U32 R11, RZ, RZ, -0x100000 ;  /* 0xfff00000ff0b7424 */ /* 0x000fca00078e00ff */
[----:B------:R-:W0:Y:S08]  /*0060*/  LDC R0, c[0x0][0x4] ;  /* 0x00000100ff007b82 */ /* 0x000e300000000800 */
[----:B------:R-:W2:Y:S01]  /*0070*/  LDC R6, c[0x0][0x228] ;  /* 0x00008a00ff067b82 */ /* 0x000ea20000000800 */
[----:B0-----:R-:W-:Y:S01]  /*0080*/  IMAD R0, R0, UR4, R3 ;  /* 0x0000000400007c24 */ /* 0x001fe2000f8e0203 */
[----:B------:R-:W-:Y:S01]  /*0090*/  ULDC.64 UR4, c[0x0][0x220] ;  /* 0x0000880000047ab9 */ /* 0x000fe20000000a00 */
[----:B------:R-:W-:-:S02]  /*00a0*/  IMAD.MOV.U32 R3, RZ, RZ, -0x100000 ;  /* 0xfff00000ff037424 */ /* 0x000fc400078e00ff */
        /* <DEDUP_REMOVED lines=9> */
[C---:B------:R-:W-:Y:S01]  /*0140*/  ISETP.GE.AND P0, PT, R7.reuse, R2, PT ;  /* 0x000000020700720c */ /* 0x040fe20003f06270 */
[----:B------:R-:W-:Y:S01]  /*0150*/  IMAD.MOV.U32 R2, RZ, RZ, 0x0 ;  /* 0x00000000ff027424 */ /* 0x000fe200078e00ff */
        /* <DEDUP_REMOVED lines=9> */
[----:B------:R-:W2:Y:S01]  /*01f0*/  @!P0 LDG.E.64 R2, desc[UR4][R12.64] ;  /* 0x000000040c028981 */ /* 0x000ea2000c1e1b00 */
[----:B------:R-:W-:-:S05]  /*0200*/  @!P1 LEA.HI.X R17, R4, R17, R5, 0x3, P3 ;  /* 0x0000001104119211 */ /* 0x000fca00018f1c05 */
[----:B------:R-:W3:Y:S01]  /*0210*/  @!P1 LDG.E.64 R10, desc[UR4][R16.64] ;  /* 0x00000004100a9981 */ /* 0x000ee2000c1e1b00 */
        /* <DEDUP_REMOVED lines=20> */
[----:B--2---:R-:W-:Y:S04]  /*0360*/  SHFL.BFLY PT, R5, R3, 0x10, 0x1f ;  /* 0x0e001f0003057f89 */ /* 0x004fe800000e0000 */
[----:B------:R-:W0:Y:S04]  /*0370*/  SHFL.BFLY PT, R4, R2, 0x10, 0x1f ;  /* 0x0e001f0002047f89 */ /* 0x000e2800000e0000 */
[----:B---3--:R-:W-:Y:S04]  /*0380*/  SHFL.BFLY PT, R9, R11, 0x10, 0x1f ;  /* 0x0e001f000b097f89 */ /* 0x008fe800000e0000 */
[----:B------:R-:W1:Y:S01]  /*0390*/  SHFL.BFLY PT, R8, R10, 0x10, 0x1f ;  /* 0x0e001f000a087f89 */ /* 0x000e6200000e0000 */
[----:B0-----:R-:W-:-:S02]  /*03a0*/  DSETP.GEU.AND P0, PT, R2, R4, PT ;  /* 0x000000040200722a */ /* 0x001fc40003f0e000 */
[----:B-1----:R-:W-:-:S04]  /*03b0*/  DSETP.GEU.AND P1, PT, R10, R8, PT ;  /* 0x000000080a00722a */ /* 0x002fc80003f2e000 */
[----:B------:R-:W-:Y:S02]  /*03c0*/  FSEL R19, R5, R3, !P0 ;  /* 0x0000000305137208 */ /* 0x000fe40004000000 */
[----:B------:R-:W-:Y:S02]  /*03d0*/  FSEL R18, R4, R2, !P0 ;  /* 0x0000000204127208 */ /* 0x000fe40004000000 */
[----:B------:R-:W-:Y:S02]  /*03e0*/  FSEL R21, R9, R11, !P1 ;  /* 0x0000000b09157208 */ /* 0x000fe40004800000 */
[----:B------:R-:W-:Y:S01]  /*03f0*/  FSEL R20, R8, R10, !P1 ;  /* 0x0000000a08147208 */ /* 0x000fe20004800000 */
[----:B------:R-:W-:Y:S04]  /*0400*/  SHFL.BFLY PT, R5, R19, 0x8, 0x1f ;  /* 0x0d001f0013057f89 */ /* 0x000fe800000e0000 */
[----:B------:R-:W0:Y:S04]  /*0410*/  SHFL.BFLY PT, R4, R18, 0x8, 0x1f ;  /* 0x0d001f0012047f89 */ /* 0x000e2800000e0000 */
[----:B------:R-:W-:Y:S04]  /*0420*/  SHFL.BFLY PT, R9, R21, 0x8, 0x1f ;  /* 0x0d001f0015097f89 */ /* 0x000fe800000e0000 */
        /* <DEDUP_REMOVED lines=36> */
[----:B------:R-:W-:Y:S02]  /*0670*/  FSEL R9, R9, R17, !P1 ;  /* 0x0000001109097208 */ /* 0x000fe40004800000 */
[----:B------:R-:W-:Y:S01]  /*0680*/  DADD R2, R2, -R4 ;  /* 0x0000000002027229 */ /* 0x000fe20000000804 */
[----:B------:R-:W-:Y:S02]  /*0690*/  IMAD.MOV.U32 R4, RZ, RZ, 0x652b82fe ;  /* 0x652b82feff047424 */ /* 0x000fe400078e00ff */
[----:B------:R-:W-:Y:S01]  /*06a0*/  IMAD.MOV.U32 R5, RZ, RZ, 0x3ff71547 ;  /* 0x3ff71547ff057424 */ /* 0x000fe200078e00ff */
[----:B------:R-:W-:-:S05]  /*06b0*/  DADD R10, R10, -R8 ;  /* 0x000000000a0a7229 */ /* 0x000fca0000000808 */
[----:B------:R-:W-:-:S03]  /*06c0*/  DFMA R12, R2, R4, 6.75539944105574400000e+15 ;  /* 0x43380000020c742b */ /* 0x000fc60000000004 */
[----:B------:R-:W-:-:S05]  /*06d0*/  DFMA R16, R10, R4, 6.75539944105574400000e+15 ;  /* 0x433800000a10742b */ /* 0x000fca0000000004 */
[----:B------:R-:W-:-:S03]  /*06e0*/  DADD R8, R12, -6.75539944105574400000e+15 ;  /* 0xc33800000c087429 */ /* 0x000fc60000000000 */
[----:B------:R-:W-:-:S05]  /*06f0*/  DADD R18, R16, -6.75539944105574400000e+15 ;  /* 0xc338000010127429 */ /* 0x000fca0000000000 */
[----:B------:R-:W-:-:S03]  /*0700*/  DFMA R4, R8, -UR6, R2 ;  /* 0x8000000608047c2b */ /* 0x000fc60008000002 */
[----:B------:R-:W-:-:S05]  /*0710*/  DFMA R20, R18, -UR6, R10 ;  /* 0x8000000612147c2b */ /* 0x000fca000800000a */
[----:B------:R-:W-:-:S03]  /*0720*/  DFMA R8, R8, -UR8, R4 ;  /* 0x8000000808087c2b */ /* 0x000fc60008000004 */
[----:B------:R-:W-:Y:S01]  /*0730*/  DFMA R4, R18, -UR8, R20 ;  /* 0x8000000812047c2b */ /* 0x000fe20008000014 */
[----:B------:R-:W-:Y:S02]  /*0740*/  IMAD.MOV.U32 R20, RZ, RZ, -0x35dec16 ;  /* 0xfca213eaff147424 */ /* 0x000fe400078e00ff */
[----:B------:R-:W-:-:S06]  /*0750*/  IMAD.MOV.U32 R21, RZ, RZ, 0x3e928af3 ;  /* 0x3e928af3ff157424 */ /* 0x000fcc00078e00ff */
        /* <DEDUP_REMOVED lines=15> */
[----:B------:R-:W-:Y:S01]  /*0850*/  DFMA R20, R4, R20, UR24 ;  /* 0x0000001804147e2b */ /* 0x000fe20008000014 */
[----:B------:R-:W-:Y:S01]  /*0860*/  UMOV UR26, 0xb ;  /* 0x0000000b001a7882 */ /* 0x000fe20000000000 */
[----:B------:R-:W-:-:S04]  /*0870*/  UMOV UR27, 0x3fe00000 ;  /* 0x3fe00000001b7882 */ /* 0x000fc80000000000 */
[----:B------:R-:W-:Y:S02]  /*0880*/  DFMA R18, R8, R18, UR26 ;  /* 0x0000001a08127e2b */ /* 0x000fe40008000012 */
[----:B------:R-:W-:Y:S01]  /*0890*/  DFMA R20, R4, R20, UR26 ;  /* 0x0000001a04147e2b */ /* 0x000fe20008000014 */
[----:B------:R-:W-:-:S05]  /*08a0*/  FSETP.GEU.FTZ.AND P0, PT, |R3|, 4.1917929649353027344, PT ;  /* 0x4086232b0300780b */ /* 0x000fca0003f1e200 */
[----:B------:R-:W-:Y:S02]  /*08b0*/  DFMA R18, R8, R18, 1 ;  /* 0x3ff000000812742b */ /* 0x000fe40000000012 */
[----:B------:R-:W-:-:S06]  /*08c0*/  DFMA R22, R4, R20, 1 ;  /* 0x3ff000000416742b */ /* 0x000fcc0000000014 */
[----:B------:R-:W-:Y:S02]  /*08d0*/  DFMA R20, R8, R18, 1 ;  /* 0x3ff000000814742b */ /* 0x000fe40000000012 */
[----:B------:R-:W-:Y:S01]  /*08e0*/  DFMA R18, R4, R22, 1 ;  /* 0x3ff000000412742b */ /* 0x000fe20000000016 */
[----:B------:R-:W-:Y:S01]  /*08f0*/  BSSY B0, `(.L_x_5173) ;  /* 0x0000013000007945 */ /* 0x000fe20003800000 */
[----:B------:R-:W-:-:S06]  /*0900*/  FSETP.GEU.FTZ.AND P2, PT, |R11|, 4.1917929649353027344, PT ;  /* 0x4086232b0b00780b */ /* 0x000fcc0003f5e200 */
        /* <DEDUP_REMOVED lines=17> */
.L_x_5174:
[----:B------:R-:W-:Y:S05]  /*0a20*/  BSYNC B0 ;  /* 0x0000000000007941 */ /* 0x000fea0003800000 */
.L_x_5173:
        /* <DEDUP_REMOVED lines=14> */
.L_x_5176:
[----:B------:R-:W-:Y:S05]  /*0b10*/  BSYNC B0 ;  /* 0x0000000000007941 */ /* 0x000fea0003800000 */
.L_x_5175:
[----:B------:R-:W-:Y:S01]  /*0b20*/  DADD R2, RZ, R8 ;  /* 0x00000000ff027229 */ /* 0x000fe20000000008 */
[----:B------:R-:W-:Y:S01]  /*0b30*/  ISETP.GE.AND P0, PT, R14, 0x1, PT ;  /* 0x000000010e00780c */ /* 0x000fe20003f06270 */
[----:B------:R-:W-:-:S05]  /*0b40*/  DADD R12, RZ, R4 ;  /* 0x00000000ff0c7229 */ /* 0x000fca0000000004 */
        /* <DEDUP_REMOVED lines=59> */
[----:B------:R-:W-:Y:S05]  /*0f00*/  CALL.REL.NOINC `($__internal_18_$__cuda_sm20_div_rn_f64_full) ;  /* 0x0000000000d07944 */ /* 0x000fea0003c00000 */
.L_x_5181:
[----:B------:R-:W-:Y:S05]  /*0f10*/  BSYNC B2 ;  /* 0x0000000000027941 */ /* 0x000fea0003800000 */
.L_x_5180:
[----:B------:R-:W-:Y:S05]  /*0f20*/  BSYNC B1 ;  /* 0x0000000000017941 */ /* 0x000fea0003800000 */
.L_x_5179:
[----:B------:R-:W-:Y:S02]  /*0f30*/  ULDC.64 UR6, c[0x0][0x210] ;  /* 0x0000840000067ab9 */ /* 0x000fe40000000a00 */
[----:B------:R-:W-:-:S04]  /*0f40*/  LEA R8, P0, R0, UR6, 0x3 ;  /* 0x0000000600087c11 */ /* 0x000fc8000f8018ff */
[----:B------:R-:W-:-:S05]  /*0f50*/  LEA.HI.X R9, R0, UR7, R15, 0x3, P0 ;  /* 0x0000000700097c11 */ /* 0x000fca00080f1c0f */
[----:B------:R0:W-:Y:S04]  /*0f60*/  STG.E.64 desc[UR4][R8.64], R2 ;  /* 0x0000000208007986 */ /* 0x0001e8000c101b04 */
.L_x_5178:
[----:B------:R-:W-:Y:S05]  /*0f70*/  BSYNC B0 ;  /* 0x0000000000007941 */ /* 0x000fea0003800000 */
.L_x_5177:
        /* <DEDUP_REMOVED lines=35> */
.L_x_5184:
[----:B------:R-:W-:Y:S05]  /*11b0*/  BSYNC B1 ;  /* 0x0000000000017941 */ /* 0x000fea0003800000 */
.L_x_5183:
[----:B------:R-:W-:Y:S05]  /*11c0*/  BSYNC B0 ;  /* 0x0000000000007941 */ /* 0x000fea0003800000 */
.L_x_5182:
        /* <DEDUP_REMOVED lines=8> */
        .weak           $__internal_18_$__cuda_sm20_div_rn_f64_full
        .type           $__internal_18_$__cuda_sm20_div_rn_f64_full,@function
        .size           $__internal_18_$__cuda_sm20_div_rn_f64_full,(.L_x_11878 - $__internal_18_$__cuda_sm20_div_rn_f64_full)
$__internal_18_$__cuda_sm20_div_rn_f64_full:
        /* <DEDUP_REMOVED lines=69> */
.L_x_5186:
        /* <DEDUP_REMOVED lines=16> */
.L_x_5189:
[----:B------:R-:W-:Y:S01]  /*17a0*/  LOP3.LUT R17, R9, 0x80000, RZ, 0xfc, !PT ;  /* 0x0008000009117812 */ /* 0x000fe200078efcff */
[----:B------:R-:W-:Y:S01]  /*17b0*/  IMAD.MOV.U32 R16, RZ, RZ, R8 ;  /* 0x000000ffff107224 */ /* 0x000fe200078e0008 */
[----:B------:R-:W-:Y:S06]  /*17c0*/  BRA `(.L_x_5187) ;  /* 0x0000000000087947 */ /* 0x000fec0003800000 */
.L_x_5188:
[----:B------:R-:W-:Y:S01]  /*17d0*/  LOP3.LUT R17, R11, 0x80000, RZ, 0xfc, !PT ;  /* 0x000800000b117812 */ /* 0x000fe200078efcff */
[----:B------:R-:W-:-:S07]  /*17e0*/  IMAD.MOV.U32 R16, RZ, RZ, R10 ;  /* 0x000000ffff107224 */ /* 0x000fce00078e000a */
.L_x_5187:
[----:B------:R-:W-:Y:S05]  /*17f0*/  BSYNC B3 ;  /* 0x0000000000037941 */ /* 0x000fea0003800000 */
.L_x_5185:
[----:B------:R-:W-:Y:S02]  /*1800*/  IMAD.MOV.U32 R19, RZ, RZ, 0x0 ;  /* 0x00000000ff137424 */ /* 0x000fe400078e00ff */
[----:B------:R-:W-:Y:S02]  /*1810*/  IMAD.MOV.U32 R2, RZ, RZ, R16 ;  /* 0x000000ffff027224 */ /* 0x000fe400078e0010 */
[----:B------:R-:W-:Y:S01]  /*1820*/  IMAD.MOV.U32 R3, RZ, RZ, R17 ;  /* 0x000000ffff037224 */ /* 0x000fe200078e0011 */
[----:B------:R-:W-:Y:S06]  /*1830*/  RET.REL.NODEC R18 `(_ZN43_GLOBAL__N__9ae7fba5_10_SoftMax_cu_9f978f6320softmax_warp_forwardIdddLi5ELb0ELb0EEEvPT0_PKT_iiiPKbib) ;  /* 0xffffffe412f07950 */ /* 0x000fec0003c3ffff */
.L_x_5190:
        /* <DEDUP_REMOVED lines=12> */
.L_x_11878:


//--------------------- .text._ZN43_GLOBAL__N__9ae7fba5_10_SoftMax_cu_9f978f6320softmax_warp_forwardIdddLi4ELb0ELb0EEEvPT0_PKT_iiiPKbib --------------------------
	.section	.text._ZN43_GLOBAL__N__9ae7fba5_10_SoftMax_cu_9f978f6320softmax_warp_forwardIdddLi4ELb0ELb0EEEvPT0_PKT_iiiPKbib,"ax",@progbits
	.align	128
.text._ZN43_GLOBAL__N__9ae7fba5_10_SoftMax_cu_9f978f6320softmax_warp_forwardIdddLi4ELb0ELb0EEEvPT0_PKT_iiiPKbib:
        .type           _ZN43_GLOBAL__N__9ae7fba5_10_SoftMax_cu_9f978f6320softmax_warp_forwardIdddLi4ELb0ELb0EEEvPT0_PKT_iiiPKbib,@function
        .size           _ZN43_GLOBAL__N__9ae7fba5_10_SoftMax_cu_9f978f6320softmax_warp_forwardIdddLi4ELb0ELb0EEEvPT0_PKT_iiiPKbib,(.L_x_11880 - _ZN43_GLOBAL__N__9ae7fba5_10_SoftMax_cu_9f978f6320softmax_warp_forwardIdddLi4ELb0ELb0EEEvPT0_PKT_iiiPKbib)
        .other          _ZN43_GLOBAL__N__9ae7fba5_10_SoftMax_cu_9f978f6320softmax_warp_forwardIdddLi4ELb0ELb0EEEvPT0_PKT_iiiPKbib,@"STO_CUDA_ENTRY STV_DEFAULT"
_ZN43_GLOBAL__N__9ae7fba5_10_SoftMax_cu_9f978f6320softmax_warp_forwardIdddLi4ELb0ELb0EEEvPT0_PKT_iiiPKbib:
        /* <DEDUP_REMOVED lines=91> */
[----:B------:R-:W-:Y:S01]  /*05b0*/  IMAD.MOV.U32 R16, RZ, RZ, 0x652b82fe ;  /* 0x652b82feff107424 */ /* 0x000fe200078e00ff */
[----:B0-----:R-:W-:-:S02]  /*05c0*/  DSETP.GEU.AND P0, PT, R18, R4, PT ;  /* 0x000000041200722a */ /* 0x001fc40003f0e000 */
[----:B-1----:R-:W-:-:S04]  /*05d0*/  DSETP.GEU.AND P1, PT, R20, R8, PT ;  /* 0x000000081400722a */ /* 0x002fc80003f2e000 */
[----:B------:R-:W-:Y:S02]  /*05e0*/  FSEL R4, R4, R18, !P0 ;  /* 0x0000001204047208 */ /* 0x000fe40004000000 */
[----:B------:R-:W-:Y:S02]  /*05f0*/  FSEL R5, R5, R19, !P0 ;  /* 0x0000001305057208 */ /* 0x000fe40004000000 */
[----:B------:R-:W-:Y:S02]  /*0600*/  FSEL R8, R8, R20, !P1 ;  /* 0x0000001408087208 */ /* 0x000fe40004800000 */
[----:B------:R-:W-:Y:S02]  /*0610*/  FSEL R9, R9, R21, !P1 ;  /* 0x0000001509097208 */ /* 0x000fe40004800000 */
[----:B------:R-:W-:Y:S01]  /*0620*/  DADD R2, R2, -R4 ;  /* 0x0000000002027229 */ /* 0x000fe20000000804 */
[----:B------:R-:W-:-:S03]  /*0630*/  IMAD.MOV.U32 R17, RZ, RZ, 0x3ff71547 ;  /* 0x3ff71547ff117424 */ /* 0x000fc600078e00ff */
[----:B------:R-:W-:-:S04]  /*0640*/  DADD R10, R10, -R8 ;  /* 0x000000000a0a7229 */ /* 0x000fc80000000808 */
[----:B------:R-:W-:-:S04]  /*0650*/  DFMA R12, R2, R16, 6.75539944105574400000e+15 ;  /* 0x43380000020c742b */ /* 0x000fc80000000010 */
[----:B------:R-:W-:-:S04]  /*0660*/  DFMA R16, R10, R16, 6.75539944105574400000e+15 ;  /* 0x433800000a10742b */ /* 0x000fc80000000010 */
[----:B------:R-:W-:-:S04]  /*0670*/  DADD R8, R12, -6.75539944105574400000e+15 ;  /* 0xc33800000c087429 */ /* 0x000fc80000000000 */
[----:B------:R-:W-:-:S04]  /*0680*/  DADD R18, R16, -6.75539944105574400000e+15 ;  /* 0xc338000010127429 */ /* 0x000fc80000000000 */
[----:B------:R-:W-:-:S04]  /*0690*/  DFMA R4, R8, -UR6, R2 ;  /* 0x8000000608047c2b */ /* 0x000fc80008000002 */
[----:B------:R-:W-:-:S04]  /*06a0*/  DFMA R20, R18, -UR6, R10 ;  /* 0x8000000612147c2b */ /* 0x000fc8000800000a */
[----:B------:R-:W-:-:S04]  /*06b0*/  DFMA R8, R8, -UR8, R4 ;  /* 0x8000000808087c2b */ /* 0x000fc80008000004 */
        /* <DEDUP_REMOVED lines=21> */
[----:B------:R-:W-:-:S05]  /*0810*/  FSETP.GEU.FTZ.AND P0, PT, |R3|, 4.1917929649353027344, PT ;  /* 0x4086232b0300780b */ /* 0x000fca0003f1e200 */
[----:B------:R-:W-:Y:S02]  /*0820*/  DFMA R18, R8, R18, 1 ;  /* 0x3ff000000812742b */ /* 0x000fe40000000012 */
[----:B------:R-:W-:-:S06]  /*0830*/  DFMA R22, R4, R20, 1 ;  /* 0x3ff000000416742b */ /* 0x000fcc0000000014 */
[----:B------:R-:W-:Y:S02]  /*0840*/  DFMA R20, R8, R18, 1 ;  /* 0x3ff000000814742b */ /* 0x000fe40000000012 */
[----:B------:R-:W-:Y:S01]  /*0850*/  DFMA R18, R4, R22, 1 ;  /* 0x3ff000000412742b */ /* 0x000fe20000000016 */
[----:B------:R-:W-:-:S07]  /*0860*/  FSETP.GEU.FTZ.AND P2, PT, |R11|, 4.1917929649353027344, PT ;  /* 0x4086232b0b00780b */ /* 0x000fce0003f5e200 */
        /* <DEDUP_REMOVED lines=17> */
.L_x_5192:
[----:B------:R-:W-:Y:S05]  /*0980*/  BSYNC B0 ;  /* 0x0000000000007941 */ /* 0x000fea0003800000 */
.L_x_5191:
        /* <DEDUP_REMOVED lines=14> */
.L_x_5194:
[----:B------:R-:W-:Y:S05]  /*0a70*/  BSYNC B0 ;  /* 0x0000000000007941 */ /* 0x000fea0003800000 */
.L_x_5193:
        /* <DEDUP_REMOVED lines=56> */
[----:B------:R-:W-:Y:S05]  /*0e00*/  CALL.REL.NOINC `($__internal_19_$__cuda_sm20_div_rn_f64_full) ;  /* 0x0000000000d07944 */ /* 0x000fea0003c00000 */
.L_x_5199:
[----:B------:R-:W-:Y:S05]  /*0e10*/  BSYNC B2 ;  /* 0x0000000000027941 */ /* 0x000fea0003800000 */
.L_x_5198:
[----:B------:R-:W-:Y:S05]  /*0e20*/  BSYNC B1 ;  /* 0x0000000000017941 */ /* 0x000fea0003800000 */
.L_x_5197:
[----:B------:R-:W-:Y:S02]  /*0e30*/  ULDC.64 UR6, c[0x0][0x210] ;  /* 0x0000840000067ab9 */ /* 0x000fe40000000a00 */
[----:B------:R-:W-:-:S04]  /*0e40*/  LEA R8, P0, R0, UR6, 0x3 ;  /* 0x0000000600087c11 */ /* 0x000fc8000f8018ff */
[----:B------:R-:W-:-:S05]  /*0e50*/  LEA.HI.X R9, R0, UR7, R15, 0x3, P0 ;  /* 0x0000000700097c11 */ /* 0x000fca00080f1c0f */
[----:B------:R0:W-:Y:S04]  /*0e60*/  STG.E.64 desc[UR4][R8.64], R2 ;  /* 0x0000000208007986 */ /* 0x0001e8000c101b04 */
.L_x_5196:
[----:B------:R-:W-:Y:S05]  /*0e70*/  BSYNC B0 ;  /* 0x0000000000007941 */ /* 0x000fea0003800000 */
.L_x_5195:
        /* <DEDUP_REMOVED lines=35> */
.L_x_5202:
[----:B------:R-:W-:Y:S05]  /*10b0*/  BSYNC B1 ;  /* 0x0000000000017941 */ /* 0x000fea0003800000 */
.L_x_5201:
[----:B------:R-:W-:Y:S05]  /*10c0*/  BSYNC B0 ;  /* 0x0000000000007941 */ /* 0x000fea0003800000 */
.L_x_5200:
        /* <DEDUP_REMOVED lines=8> */
        .weak           $__internal_19_$__cuda_sm20_div_rn_f64_full
        .type           $__internal_19_$__cuda_sm20_div_rn_f64_full,@function
        .size           $__internal_19_$__cuda_sm20_div_rn_f64_full,(.L_x_11880 - $__internal_19_$__cuda_sm20_div_rn_f64_full)
$__internal_19_$__cuda_sm20_div_rn_f64_full:
        /* <DEDUP_REMOVED lines=69> */
.L_x_5204:
        /* <DEDUP_REMOVED lines=16> */
.L_x_5207:
[----:B------:R-:W-:Y:S01]  /*16a0*/  LOP3.LUT R17, R9, 0x80000, RZ, 0xfc, !PT ;  /* 0x0008000009117812 */ /* 0x000fe200078efcff */
[----:B------:R-:W-:Y:S01]  /*16b0*/  IMAD.MOV.U32 R16, RZ, RZ, R8 ;  /* 0x000000ffff107224 */ /* 0x000fe200078e0008 */
[----:B------:R-:W-:Y:S06]  /*16c0*/  BRA `(.L_x_5205) ;  /* 0x0000000000087947 */ /* 0x000fec0003800000 */
.L_x_5206:
[----:B------:R-:W-:Y:S01]  /*16d0*/  LOP3.LUT R17, R11, 0x80000, RZ, 0xfc, !PT ;  /* 0x000800000b117812 */ /* 0x000fe200078efcff */
[----:B------:R-:W-:-:S07]  /*16e0*/  IMAD.MOV.U32 R16, RZ, RZ, R10 ;  /* 0x000000ffff107224 */ /* 0x000fce00078e000a */
.L_x_5205:
[----:B------:R-:W-:Y:S05]  /*16f0*/  BSYNC B3 ;  /* 0x0000000000037941 */ /* 0x000fea0003800000 */
.L_x_5203:
[----:B------:R-:W-:Y:S02]  /*1700*/  IMAD.MOV.U32 R19, RZ, RZ, 0x0 ;  /* 0x00000000ff137424 */ /* 0x000fe400078e00ff */
[----:B------:R-:W-:Y:S02]  /*1710*/  IMAD.MOV.U32 R2, RZ, RZ, R16 ;  /* 0x000000ffff027224 */ /* 0x000fe400078e0010 */
[----:B------:R-:W-:Y:S01]  /*1720*/  IMAD.MOV.U32 R3, RZ, RZ, R17 ;  /* 0x000000ffff037224 */ /* 0x000fe200078e0011 */
[----:B------:R-:W-:Y:S06]  /*1730*/  RET.REL.NODEC R18 `(_ZN43_GLOBAL__N__9ae7fba5_10_SoftMax_cu_9f978f6320softmax_warp_forwardIdddLi4ELb0ELb0EEEvPT0_PKT_iiiPKbib) ;  /* 0xffffffe812307950 */ /* 0x000fec0003c3ffff */
.L_x_5208:
        /* <DEDUP_REMOVED lines=12> */
.L_x_11880:


//--------------------- .text._ZN43_GLOBAL__N__9ae7fba5_10_SoftMax_cu_9f978f6320softmax_warp_forwardIdddLi3ELb0ELb0EEEvPT0_PKT_iiiPKbib --------------------------
	.section	.text._ZN43_GLOBAL__N__9ae7fba5_10_SoftMax_cu_9f978f6320softmax_warp_forwardIdddLi3ELb0ELb0EEEvPT0_PKT_iiiPKbib,"ax",@progbits
	.align	128
.text._ZN43_GLOBAL__N__9ae7fba5_10_SoftMax_cu_9f978f6320softmax_warp_forwardIdddLi3ELb0ELb0EEEvPT0_PKT_iiiPKbib:
        .type           _ZN43_GLOBAL__N__9ae7fba5_10_SoftMax_cu_9f978f6320softmax_warp_forwardIdddLi3ELb0ELb0EEEvPT0_PKT_iiiPKbib,@function
        .size           _ZN43_GLOBAL__N__9ae7fba5_10_SoftMax_cu_9f978f6320softmax_warp_forwardIdddLi3ELb0ELb0EEEvPT0_PKT_iiiPKbib,(.L_x_11882 - _ZN43_GLOBAL__N__9ae7fba5_10_SoftMax_cu_9f978f6320softmax_warp_forwardIdddLi3ELb0ELb0EEEvPT0_PKT_iiiPKbib)
        .other          _ZN43_GLOBAL__N__9ae7fba5_10_SoftMax_cu_9f978f6320softmax_warp_forwardIdddLi3ELb0ELb0EEEvPT0_PKT_iiiPKbib,@"STO_CUDA_ENTRY STV_DEFAULT"
_ZN43_GLOBAL__N__9ae7fba5_10_SoftMax_cu_9f978f6320softmax_warp_forwardIdddLi3ELb0ELb0EEEvPT0_PKT_iiiPKbib:
[----:B------:R-:W-:Y:S01]  /*0000*/  LDC R1, c[0x0][0x28] ;  /* 0x00000a00ff017b82 */ /* 0x000fe20000000800 */
[----:B------:R-:W0:Y:S07]  /*0010*/  S2R R3, SR_TID.Y ;  /* 0x0000000000037919 */ /* 0x000e2e0000002200 */
[----:B------:R-:W0:Y:S01]  /*0020*/  S2UR UR4, SR_CTAID.X ;  /* 0x00000000000479c3 */ /* 0x000e220000002500 */
[----:B------:R-:W-:Y:S01]  /*0030*/  IMAD.MOV.U32 R2, RZ, RZ, 0x0 ;  /* 0x00000000ff027424 */ /* 0x000fe200078e00ff */
[----:B------:R-:W1:Y:S01]  /*0040*/  S2R R6, SR_TID.X ;  /* 0x0000000000067919 */ /* 0x000e620000002100 */
[----:B------:R-:W-:-:S02]  /*0050*/  IMAD.MOV.U32 R10, RZ, RZ, 0x0 ;  /* 0x00000000ff0a7424 */ /* 0x000fc400078e00ff */
[----:B------:R-:W-:-:S03]  /*0060*/  IMAD.MOV.U32 R11, RZ, RZ, -0x100000 ;  /* 0xfff00000ff0b7424 */ /* 0x000fc600078e00ff */
[----:B------:R-:W0:Y:S08]  /*0070*/  LDC R0, c[0x0][0x4] ;  /* 0x00000100ff007b82 */ /* 0x000e300000000800 */
[----:B------:R-:W2:Y:S01]  /*0080*/  LDC R7, c[0x0][0x228] ;  /* 0x00008a00ff077b82 */ /* 0x000ea20000000800 */
[----:B0-----:R-:W-:Y:S01]  /*0090*/  IMAD R0, R0, UR4, R3 ;  /* 0x0000000400007c24 */ /* 0x001fe2000f8e0203 */
[----:B------:R-:W-:-:S03]  /*00a0*/  ULDC.64 UR4, c[0x0][0x220] ;  /* 0x0000880000047ab9 */ /* 0x000fc60000000a00 */
[----:B------:R-:W-:-:S05]  /*00b0*/  IMAD.SHL.U32 R3, R0, 0x2, RZ ;  /* 0x0000000200037824 */ /* 0x000fca00078e00ff */
[----:B------:R-:W-:-:S04]  /*00c0*/  IADD3 R0, -R3, UR4, RZ ;  /* 0x0000000403007c10 */ /* 0x000fc8000fffe1ff */
[C---:B------:R-:W-:Y:S02]  /*00d0*/  VIMNMX R14, R0.reuse, 0x2, PT ;  /* 0x00000002000e7848 */ /* 0x040fe40003fe0100 */
[----:B------:R-:W-:Y:S01]  /*00e0*/  ISETP.GT.AND P0, PT, R0, RZ, PT ;  /* 0x000000ff0000720c */ /* 0x000fe20003f04270 */
[----:B-1----:R-:W-:Y:S01]  /*00f0*/  IMAD R0, R3, UR5, R6 ;  /* 0x0000000503007c24 */ /* 0x002fe2000f8e0206 */
[----:B------:R-:W-:Y:S01]  /*0100*/  ISETP.GT.AND P1, PT, R14, 0x1, PT ;  /* 0x000000010e00780c */ /* 0x000fe20003f24270 */
[----:B------:R-:W-:Y:S01]  /*0110*/  IMAD.MOV.U32 R3, RZ, RZ, -0x100000 ;  /* 0xfff00000ff037424 */ /* 0x000fe200078e00ff */
[C---:B--2---:R-:W-:Y:S01]  /*0120*/  SEL R5, R7.reuse, RZ, P0 ;  /* 0x000000ff07057207 */ /* 0x044fe20000000000 */
[----:B------:R-:W-:Y:S01]  /*0130*/  ULDC.64 UR4, c[0x0][0x208] ;  /* 0x0000820000047ab9 */ /* 0x000fe20000000a00 */
        /* <DEDUP_REMOVED lines=122> */
.L_x_5210:
[----:B------:R-:W-:Y:S05]  /*08e0*/  BSYNC B0 ;  /* 0x0000000000007941 */ /* 0x000fea0003800000 */
.L_x_5209:
        /* <DEDUP_REMOVED lines=14> */
.L_x_5212:
[----:B------:R-:W-:Y:S05]  /*09d0*/  BSYNC B0 ;  /* 0x0000000000007941 */ /* 0x000fea0003800000 */
.L_x_5211:
        /* <DEDUP_REMOVED lines=50> */
[----:B------:R-:W-:Y:S05]  /*0d00*/  CALL.REL.NOINC `($__internal_20_$__cuda_sm20_div_rn_f64_full) ;  /* 0x0000000000d07944 */ /* 0x000fea0003c00000 */
.L_x_5217:
[----:B------:R-:W-:Y:S05]  /*0d10*/  BSYNC B2 ;  /* 0x0000000000027941 */ /* 0x000fea0003800000 */
.L_x_5216:
[----:B------:R-:W-:Y:S05]  /*0d20*/  BSYNC B1 ;  /* 0x0000000000017941 */ /* 0x000fea0003800000 */
.L_x_5215:
[----:B------:R-:W-:Y:S02]  /*0d30*/  ULDC.64 UR6, c[0x0][0x210] ;  /* 0x0000840000067ab9 */ /* 0x000fe40000000a00 */
[----:B------:R-:W-:-:S04]  /*0d40*/  LEA R8, P0, R0, UR6, 0x3 ;  /* 0x0000000600087c11 */ /* 0x000fc8000f8018ff */
[----:B------:R-:W-:-:S05]  /*0d50*/  LEA.HI.X R9, R0, UR7, R15, 0x3, P0 ;  /* 0x0000000700097c11 */ /* 0x000fca00080f1c0f */
[----:B------:R0:W-:Y:S04]  /*0d60*/  STG.E.64 desc[UR4][R8.64], R2 ;  /* 0x0000000208007986 */ /* 0x0001e8000c101b04 */
.L_x_5214:
[----:B------:R-:W-:Y:S05]  /*0d70*/  BSYNC B0 ;  /* 0x0000000000007941 */ /* 0x000fea0003800000 */
.L_x_5213:
        /* <DEDUP_REMOVED lines=35> */
.L_x_5220:
[----:B------:R-:W-:Y:S05]  /*0fb0*/  BSYNC B1 ;  /* 0x0000000000017941 */ /* 0x000fea0003800000 */
.L_x_5219:
[----:B------:R-:W-:Y:S05]  /*0fc0*/  BSYNC B0 ;  /* 0x0000000000007941 */ /* 0x000fea0003800000 */
.L_x_5218:
        /* <DEDUP_REMOVED lines=8> */
        .weak           $__internal_20_$__cuda_sm20_div_rn_f64_full
        .type           $__internal_20_$__cuda_sm20_div_rn_f64_full,@function
        .size           $__internal_20_$__cuda_sm20_div_rn_f64_full,(.L_x_11882 - $__internal_20_$__cuda_sm20_div_rn_f64_full)
$__internal_20_$__cuda_sm20_div_rn_f64_full:
        /* <DEDUP_REMOVED lines=69> */
.L_x_5222:
        /* <DEDUP_REMOVED lines=16> */
.L_x_5225:
[----:B------:R-:W-:Y:S01]  /*15a0*/  LOP3.LUT R17, R9, 0x80000, RZ, 0xfc, !PT ;  /* 0x0008000009117812 */ /* 0x000fe200078efcff */
[----:B------:R-:W-:Y:S01]  /*15b0*/  IMAD.MOV.U32 R16, RZ, RZ, R8 ;  /* 0x000000ffff107224 */ /* 0x000fe200078e0008 */
[----:B------:R-:W-:Y:S06]  /*15c0*/  BRA `(.L_x_5223) ;  /* 0x0000000000087947 */ /* 0x000fec0003800000 */
.L_x_5224:
[----:B------:R-:W-:Y:S01]  /*15d0*/  LOP3.LUT R17, R11, 0x80000, RZ, 0xfc, !PT ;  /* 0x000800000b117812 */ /* 0x000fe200078efcff */
[----:B------:R-:W-:-:S07]  /*15e0*/  IMAD.MOV.U32 R16, RZ, RZ, R10 ;  /* 0x000000ffff107224 */ /* 0x000fce00078e000a */
.L_x_5223:
[----:B------:R-:W-:Y:S05]  /*15f0*/  BSYNC B3 ;  /* 0x0000000000037941 */ /* 0x000fea0003800000 */
.L_x_5221:
[----:B------:R-:W-:Y:S02]  /*1600*/  IMAD.MOV.U32 R19, RZ, RZ, 0x0 ;  /* 0x00000000ff137424 */ /* 0x000fe400078e00ff */
[----:B------:R-:W-:Y:S02]  /*1610*/  IMAD.MOV.U32 R2, RZ, RZ, R16 ;  /* 0x000000ffff027224 */ /* 0x000fe400078e0010 */
[----:B------:R-:W-:Y:S01]  /*1620*/  IMAD.MOV.U32 R3, RZ, RZ, R17 ;  /* 0x000000ffff037224 */ /* 0x000fe200078e0011 */
[----:B------:R-:W-:Y:S06]  /*1630*/  RET.REL.NODEC R18 `(_ZN43_GLOBAL__N__9ae7fba5_10_SoftMax_cu_9f978f6320softmax_warp_forwardIdddLi3ELb0ELb0EEEvPT0_PKT_iiiPKbib) ;  /* 0xffffffe812707950 */ /* 0x000fec0003c3ffff */
.L_x_5226:
        /* <DEDUP_REMOVED lines=12> */
.L_x_11882:


//--------------------- .text._ZN43_GLOBAL__N__9ae7fba5_10_SoftMax_cu_9f978f6320softmax_warp_forwardIdddLi2ELb0ELb0EEEvPT0_PKT_iiiPKbib --------------------------
	.section	.text._ZN43_GLOBAL__N__9ae7fba5_10_SoftMax_cu_9f978f6320softmax_warp_forwardIdddLi2ELb0ELb0EEEvPT0_PKT_iiiPKbib,"ax",@progbits
	.align	128
.text._ZN43_GLOBAL__N__9ae7fba5_10_SoftMax_cu_9f978f6320softmax_warp_forwardIdddLi2ELb0ELb0EEEvPT0_PKT_iiiPKbib:
        .type           _ZN43_GLOBAL__N__9ae7fba5_10_SoftMax_cu_9f978f6320softmax_warp_forwardIdddLi2ELb0ELb0EEEvPT0_PKT_iiiPKbib,@function
        .size           _ZN43_GLOBAL__N__9ae7fba5_10_SoftMax_cu_9f978f6320softmax_warp_forwardIdddLi2ELb0ELb0EEEvPT0_PKT_iiiPKbib,(.L_x_11884 - _ZN43_GLOBAL__N__9ae7fba5_10_SoftMax_cu_9f978f6320softmax_warp_forwardIdddLi2ELb0ELb0EEEvPT0_PKT_iiiPKbib)
        .other          _ZN43_GLOBAL__N__9ae7fba5_10_SoftMax_cu_9f978f6320softmax_warp_forwardIdddLi2ELb0ELb0EEEvPT0_PKT_iiiPKbib,@"STO_CUDA_ENTRY STV_DEFAULT"
_ZN43_GLOBAL__N__9ae7fba5_10_SoftMax_cu_9f978f6320softmax_warp_forwardIdddLi2ELb0ELb0EEEvPT0_PKT_iiiPKbib:
        /* <DEDUP_REMOVED lines=33> */
[----:B------:R0:W3:Y:S02]  /*0210*/  @!P1 LDG.E.64 R10, desc[UR4][R16.64] ;  /* 0x00000004100a9981 */ /* 0x0000e4000c1e1b00 */
[----:B0-----:R-:W-:Y:S02]  /*0220*/  IMAD.MOV.U32 R16, RZ, RZ, 0x652b82fe ;  /* 0x652b82feff107424 */ /* 0x001fe400078e00ff */
        /* <DEDUP_REMOVED lines=44> */
[----:B------:R-:W-:-:S04]  /*04f0*/  DADD R2, R2, -R4 ;  /* 0x0000000002027229 */ /* 0x000fc80000000804 */
        /* <DEDUP_REMOVED lines=52> */
.L_x_5228:
[----:B------:R-:W-:Y:S05]  /*0840*/  BSYNC B0 ;  /* 0x0000000000007941 */ /* 0x000fea0003800000 */
.L_x_5227:
        /* <DEDUP_REMOVED lines=14> */
.L_x_5230:
[----:B------:R-:W-:Y:S05]  /*0930*/  BSYNC B0 ;  /* 0x0000000000007941 */ /* 0x000fea0003800000 */
.L_x_5229:
        /* <DEDUP_REMOVED lines=44> */
[----:B------:R-:W-:Y:S05]  /*0c00*/  CALL.REL.NOINC `($__internal_21_$__cuda_sm20_div_rn_f64_full) ;  /* 0x0000000000d07944 */ /* 0x000fea0003c00000 */
.L_x_5235:
[----:B------:R-:W-:Y:S05]  /*0c10*/  BSYNC B2 ;  /* 0x0000000000027941 */ /* 0x000fea0003800000 */
.L_x_5234:
[----:B------:R-:W-:Y:S05]  /*0c20*/  BSYNC B1 ;  /* 0x0000000000017941 */ /* 0x000fea0003800000 */
.L_x_5233:
[----:B------:R-:W-:Y:S02]  /*0c30*/  ULDC.64 UR6, c[0x0][0x210] ;  /* 0x0000840000067ab9 */ /* 0x000fe40000000a00 */
[----:B------:R-:W-:-:S04]  /*0c40*/  LEA R8, P0, R0, UR6, 0x3 ;  /* 0x0000000600087c11 */ /* 0x000fc8000f8018ff */
[----:B------:R-:W-:-:S05]  /*0c50*/  LEA.HI.X R9, R0, UR7, R15, 0x3, P0 ;  /* 0x0000000700097c11 */ /* 0x000fca00080f1c0f */
[----:B------:R0:W-:Y:S04]  /*0c60*/  STG.E.64 desc[UR4][R8.64], R2 ;  /* 0x0000000208007986 */ /* 0x0001e8000c101b04 */
.L_x_5232:
[----:B------:R-:W-:Y:S05]  /*0c70*/  BSYNC B0 ;  /* 0x0000000000007941 */ /* 0x000fea0003800000 */
.L_x_5231:
        /* <DEDUP_REMOVED lines=35> */
.L_x_5238:
[----:B------:R-:W-:Y:S05]  /*0eb0*/  BSYNC B1 ;  /* 0x0000000000017941 */ /* 0x000fea0003800000 */
.L_x_5237:
[----:B------:R-:W-:Y:S05]  /*0ec0*/  BSYNC B0 ;  /* 0x0000000000007941 */ /* 0x000fea0003800000 */
.L_x_5236:
        /* <DEDUP_REMOVED lines=8> */
        .weak           $__internal_21_$__cuda_sm20_div_rn_f64_full
        .type           $__internal_21_$__cuda_sm20_div_rn_f64_full,@function
        .size           $__internal_21_$__cuda_sm20_div_rn_f64_full,(.L_x_11884 - $__internal_21_$__cuda_sm20_div_rn_f64_full)
$__internal_21_$__cuda_sm20_div_rn_f64_full:
        /* <DEDUP_REMOVED lines=69> */
.L_x_5240:
        /* <DEDUP_REMOVED lines=16> */
.L_x_5243:
[----:B------:R-:W-:Y:S01]  /*14a0*/  LOP3.LUT R17, R9, 0x80000, RZ, 0xfc, !PT ;  /* 0x0008000009117812 */ /* 0x000fe200078efcff */
[----:B------:R-:W-:Y:S01]  /*14b0*/  IMAD.MOV.U32 R16, RZ, RZ, R8 ;  /* 0x000000ffff107224 */ /* 0x000fe200078e0008 */
[----:B------:R-:W-:Y:S06]  /*14c0*/  BRA `(.L_x_5241) ;  /* 0x0000000000087947 */ /* 0x000fec0003800000 */
.L_x_5242:
[----:B------:R-:W-:Y:S01]  /*14d0*/  LOP3.LUT R17, R11, 0x80000, RZ, 0xfc, !PT ;  /* 0x000800000b117812 */ /* 0x000fe200078efcff */
[----:B------:R-:W-:-:S07]  /*14e0*/  IMAD.MOV.U32 R16, RZ, RZ, R10 ;  /* 0x000000ffff107224 */ /* 0x000fce00078e000a */
.L_x_5241:
[----:B------:R-:W-:Y:S05]  /*14f0*/  BSYNC B3 ;  /* 0x0000000000037941 */ /* 0x000fea0003800000 */
.L_x_5239:
[----:B------:R-:W-:Y:S02]  /*1500*/  IMAD.MOV.U32 R19, RZ, RZ, 0x0 ;  /* 0x00000000ff137424 */ /* 0x000fe400078e00ff */
[----:B------:R-:W-:Y:S02]  /*1510*/  IMAD.MOV.U32 R2, RZ, RZ, R16 ;  /* 0x000000ffff027224 */ /* 0x000fe400078e0010 */
[----:B------:R-:W-:Y:S01]  /*1520*/  IMAD.MOV.U32 R3, RZ, RZ, R17 ;  /* 0x000000ffff037224 */ /* 0x000fe200078e0011 */
[----:B------:R-:W-:Y:S06]  /*1530*/  RET.REL.NODEC R18 `(_ZN43_GLOBAL__N__9ae7fba5_10_SoftMax_cu_9f978f6320softmax_warp_forwardIdddLi2ELb0ELb0EEEvPT0_PKT_iiiPKbib) ;  /* 0xffffffe812b07950 */ /* 0x000fec0003c3ffff */
.L_x_5244:
        /* <DEDUP_REMOVED lines=12> */
.L_x_11884:


//--------------------- .text._ZN43_GLOBAL__N__9ae7fba5_10_SoftMax_cu_9f978f6320softmax_warp_forwardIdddLi1ELb0ELb0EEEvPT0_PKT_iiiPKbib --------------------------
	.section	.text._ZN43_GLOBAL__N__9ae7fba5_10_SoftMax_cu_9f978f6320softmax_warp_forwardIdddLi1ELb0ELb0EEEvPT0_PKT_iiiPKbib,"ax",@progbits
	.align	128
.text._ZN43_GLOBAL__N__9ae7fba5_10_SoftMax_cu_9f978f6320softmax_warp_forwardIdddLi1ELb0ELb0EEEvPT0_PKT_iiiPKbib:
        .type           _ZN43_GLOBAL__N__9ae7fba5_10_SoftMax_cu_9f978f6320softmax_warp_forwardIdddLi1ELb0ELb0EEEvPT0_PKT_iiiPKbib,@function
        .size           _ZN43_GLOBAL__N__9ae7fba5_10_SoftMax_cu_9f978f6320softmax_warp_forwardIdddLi1ELb0ELb0EEEvPT0_PKT_iiiPKbib,(.L_x_11886 - _ZN43_GLOBAL__N__9ae7fba5_10_SoftMax_cu_9f978f6320softmax_warp_forwardIdddLi1ELb0ELb0EEEvPT0_PKT_iiiPKbib)
        .other          _ZN43_GLOBAL__N__9ae7fba5_10_SoftMax_cu_9f978f6320softmax_warp_forwardIdddLi1ELb0ELb0EEEvPT0_PKT_iiiPKbib,@"STO_CUDA_ENTRY STV_DEFAULT"
_ZN43_GLOBAL__N__9ae7fba5_10_SoftMax_cu_9f978f6320softmax_warp_forwardIdddLi1ELb0ELb0EEEvPT0_PKT_iiiPKbib:
[----:B------:R-:W-:Y:S01]  /*0000*/  LDC R1, c[0x0][0x28] ;  /* 0x00000a00ff017b82 */ /* 0x000fe20000000800 */
[----:B------:R-:W0:Y:S07]  /*0010*/  S2R R3, SR_TID.Y ;  /* 0x0000000000037919 */ /* 0x000e2e0000002200 */
[----:B------:R-:W0:Y:S01]  /*0020*/  S2UR UR4, SR_CTAID.X ;  /* 0x00000000000479c3 */ /* 0x000e220000002500 */
[----:B------:R-:W-:Y:S01]  /*0030*/  IMAD.MOV.U32 R4, RZ, RZ, 0x0 ;  /* 0x00000000ff047424 */ /* 0x000fe200078e00ff */
[----:B------:R-:W1:Y:S01]  /*0040*/  S2R R6, SR_TID.X ;  /* 0x0000000000067919 */ /* 0x000e620000002100 */
[----:B------:R-:W-:-:S05]  /*0050*/  IMAD.MOV.U32 R8, RZ, RZ, 0x0 ;  /* 0x00000000ff087424 */ /* 0x000fca00078e00ff */
        /* <DEDUP_REMOVED lines=10> */
[----:B------:R-:W-:Y:S01]  /*0100*/  ULDC.64 UR4, c[0x0][0x208] ;  /* 0x0000820000047ab9 */ /* 0x000fe20000000a00 */
[C---:B--2---:R-:W-:Y:S02]  /*0110*/  SEL R5, R7.reuse, RZ, P0 ;  /* 0x000000ff07057207 */ /* 0x044fe40000000000 */
[----:B------:R-:W-:Y:S02]  /*0120*/  SEL R9, R7, RZ, P1 ;  /* 0x000000ff07097207 */ /* 0x000fe40000800000 */
[C---:B------:R-:W-:Y:S01]  /*0130*/  ISETP.GE.AND P0, PT, R6.reuse, R5, PT ;  /* 0x000000050600720c */ /* 0x040fe20003f06270 */
[----:B------:R-:W-:Y:S01]  /*0140*/  IMAD.MOV.U32 R5, RZ, RZ, -0x100000 ;  /* 0xfff00000ff057424 */ /* 0x000fe200078e00ff */
[----:B------:R-:W-:Y:S01]  /*0150*/  ISETP.GE.AND P1, PT, R6, R9, PT ;  /* 0x000000090600720c */ /* 0x000fe20003f26270 */
[----:B------:R-:W-:Y:S01]  /*0160*/  IMAD.MOV.U32 R9, RZ, RZ, -0x100000 ;  /* 0xfff00000ff097424 */ /* 0x000fe200078e00ff */
        /* <DEDUP_REMOVED lines=45> */
[----:B------:R-:W-:Y:S01]  /*0440*/  DADD R10, R8, -R16 ;  /* 0x00000000080a7229 */ /* 0x000fe20000000810 */
[----:B------:R-:W-:Y:S02]  /*0450*/  IMAD.MOV.U32 R16, RZ, RZ, 0x652b82fe ;  /* 0x652b82feff107424 */ /* 0x000fe400078e00ff */
[----:B------:R-:W-:-:S06]  /*0460*/  IMAD.MOV.U32 R17, RZ, RZ, 0x3ff71547 ;  /* 0x3ff71547ff117424 */ /* 0x000fcc00078e00ff */
[-C--:B------:R-:W-:Y:S02]  /*0470*/  DFMA R12, R2, R16.reuse, 6.75539944105574400000e+15 ;  /* 0x43380000020c742b */ /* 0x080fe40000000010 */
[----:B------:R-:W-:-:S06]  /*0480*/  DFMA R16, R10, R16, 6.75539944105574400000e+15 ;  /* 0x433800000a10742b */ /* 0x000fcc0000000010 */
[----:B------:R-:W-:Y:S02]  /*0490*/  DADD R8, R12, -6.75539944105574400000e+15 ;  /* 0xc33800000c087429 */ /* 0x000fe40000000000 */
[----:B------:R-:W-:-:S06]  /*04a0*/  DADD R18, R16, -6.75539944105574400000e+15 ;  /* 0xc338000010127429 */ /* 0x000fcc0000000000 */
[----:B------:R-:W-:Y:S02]  /*04b0*/  DFMA R4, R8, -UR6, R2 ;  /* 0x8000000608047c2b */ /* 0x000fe40008000002 */
[----:B------:R-:W-:-:S06]  /*04c0*/  DFMA R20, R18, -UR6, R10 ;  /* 0x8000000612147c2b */ /* 0x000fcc000800000a */
[----:B------:R-:W-:Y:S02]  /*04d0*/  DFMA R8, R8, -UR8, R4 ;  /* 0x8000000808087c2b */ /* 0x000fe40008000004 */
        /* <DEDUP_REMOVED lines=44> */
.L_x_5246:
[----:B------:R-:W-:Y:S05]  /*07a0*/  BSYNC B0 ;  /* 0x0000000000007941 */ /* 0x000fea0003800000 */
.L_x_5245:
        /* <DEDUP_REMOVED lines=14> */
.L_x_5248:
[----:B------:R-:W-:Y:S05]  /*0890*/  BSYNC B0 ;  /* 0x0000000000007941 */ /* 0x000fea0003800000 */
.L_x_5247:
[----:B------:R-:W-:Y:S01]  /*08a0*/  DADD R2, RZ, R8 ;  /* 0x00000000ff027229 */ /* 0x000fe20000000008 */
[----:B------:R-:W-:Y:S01]  /*08b0*/  ISETP.GE.AND P0, PT, R14, 0x1, PT ;  /* 0x000000010e00780c */ /* 0x000fe20003f06270 */
[----:B------:R-:W-:-:S05]  /*08c0*/  DADD R12, RZ, R4 ;  /* 0x00000000ff0c7229 */ /* 0x000fca0000000004 */
[----:B------:R-:W-:Y:S04]  /*08d0*/  SHFL.BFLY PT, R11, R3, 0x1, 0x1e1f ;  /* 0x0c3e1f00030b7f89 */ /* 0x000fe800000e0000 */
        /* <DEDUP_REMOVED lines=34> */
[----:B------:R-:W-:Y:S05]  /*0b00*/  CALL.REL.NOINC `($__internal_22_$__cuda_sm20_div_rn_f64_full) ;  /* 0x0000000000d07944 */ /* 0x000fea0003c00000 */
.L_x_5253:
[----:B------:R-:W-:Y:S05]  /*0b10*/  BSYNC B2 ;  /* 0x0000000000027941 */ /* 0x000fea0003800000 */
.L_x_5252:
[----:B------:R-:W-:Y:S05]  /*0b20*/  BSYNC B1 ;  /* 0x0000000000017941 */ /* 0x000fea0003800000 */
.L_x_5251:
[----:B------:R-:W-:Y:S02]  /*0b30*/  ULDC.64 UR6, c[0x0][0x210] ;  /* 0x0000840000067ab9 */ /* 0x000fe40000000a00 */
[----:B------:R-:W-:-:S04]  /*0b40*/  LEA R8, P0, R0, UR6, 0x3 ;  /* 0x0000000600087c11 */ /* 0x000fc8000f8018ff */
[----:B------:R-:W-:-:S05]  /*0b50*/  LEA.HI.X R9, R0, UR7, R15, 0x3, P0 ;  /* 0x0000000700097c11 */ /* 0x000fca00080f1c0f */
[----:B------:R0:W-:Y:S04]  /*0b60*/  STG.E.64 desc[UR4][R8.64], R2 ;  /* 0x0000000208007986 */ /* 0x0001e8000c101b04 */
.L_x_5250:
[----:B------:R-:W-:Y:S05]  /*0b70*/  BSYNC B0 ;  /* 0x0000000000007941 */ /* 0x000fea0003800000 */
.L_x_5249:
        /* <DEDUP_REMOVED lines=35> */
.L_x_5256:
[----:B------:R-:W-:Y:S05]  /*0db0*/  BSYNC B1 ;  /* 0x0000000000017941 */ /* 0x000fea0003800000 */
.L_x_5255:
[----:B------:R-:W-:Y:S05]  /*0dc0*/  BSYNC B0 ;  /* 0x0000000000007941 */ /* 0x000fea0003800000 */
.L_x_5254:
        /* <DEDUP_REMOVED lines=8> */
        .weak           $__internal_22_$__cuda_sm20_div_rn_f64_full
        .type           $__internal_22_$__cuda_sm20_div_rn_f64_full,@function
        .size           $__internal_22_$__cuda_sm20_div_rn_f64_full,(.L_x_11886 - $__internal_22_$__cuda_sm20_div_rn_f64_full)
$__internal_22_$__cuda_sm20_div_rn_f64_full:
        /* <DEDUP_REMOVED lines=69> */
.L_x_5258:
        /* <DEDUP_REMOVED lines=16> */
.L_x_5261:
[----:B------:R-:W-:Y:S01]  /*13a0*/  LOP3.LUT R17, R9, 0x80000, RZ, 0xfc, !PT ;  /* 0x0008000009117812 */ /* 0x000fe200078efcff */
[----:B------:R-:W-:Y:S01]  /*13b0*/  IMAD.MOV.U32 R16, RZ, RZ, R8 ;  /* 0x000000ffff107224 */ /* 0x000fe200078e0008 */
[----:B------:R-:W-:Y:S06]  /*13c0*/  BRA `(.L_x_5259) ;  /* 0x0000000000087947 */ /* 0x000fec0003800000 */
.L_x_5260:
[----:B------:R-:W-:Y:S01]  /*13d0*/  LOP3.LUT R17, R11, 0x80000, RZ, 0xfc, !PT ;  /* 0x000800000b117812 */ /* 0x000fe200078efcff */
[----:B------:R-:W-:-:S07]  /*13e0*/  IMAD.MOV.U32 R16, RZ, RZ, R10 ;  /* 0x000000ffff107224 */ /* 0x000fce00078e000a */
.L_x_5259:
[----:B------:R-:W-:Y:S05]  /*13f0*/  BSYNC B3 ;  /* 0x0000000000037941 */ /* 0x000fea0003800000 */
.L_x_5257:
[----:B------:R-:W-:Y:S02]  /*1400*/  IMAD.MOV.U32 R19, RZ, RZ, 0x0 ;  /* 0x00000000ff137424 */ /* 0x000fe400078e00ff */
[----:B------:R-:W-:Y:S02]  /*1410*/  IMAD.MOV.U32 R2, RZ, RZ, R16 ;  /* 0x000000ffff027224 */ /* 0x000fe400078e0010 */
[----:B------:R-:W-:Y:S01]  /*1420*/  IMAD.MOV.U32 R3, RZ, RZ, R17 ;  /* 0x000000ffff037224 */ /* 0x000fe200078e0011 */
[----:B------:R-:W-:Y:S06]  /*1430*/  RET.REL.NODEC R18 `(_ZN43_GLOBAL__N__9ae7fba5_10_SoftMax_cu_9f978f6320softmax_warp_forwardIdddLi1ELb0ELb0EEEvPT0_PKT_iiiPKbib) ;  /* 0xffffffe812f07950 */ /* 0x000fec0003c3ffff */
.L_x_5262:
        /* <DEDUP_REMOVED lines=12> */
.L_x_11886:


//--------------------- .text._ZN43_GLOBAL__N__9ae7fba5_10_SoftMax_cu_9f978f6320softmax_warp_forwardIdddLi0ELb0ELb0EEEvPT0_PKT_iiiPKbib --------------------------
	.section	.text._ZN43_GLOBAL__N__9ae7fba5_10_SoftMax_cu_9f978f6320softmax_warp_forwardIdddLi0ELb0ELb0EEEvPT0_PKT_iiiPKbib,"ax",@progbits
	.align	128
.text._ZN43_GLOBAL__N__9ae7fba5_10_SoftMax_cu_9f978f6320softmax_warp_forwardIdddLi0ELb0ELb0EEEvPT0_PKT_iiiPKbib:
        .type           _ZN43_GLOBAL__N__9ae7fba5_10_SoftMax_cu_9f978f6320softmax_warp_forwardIdddLi0ELb0ELb0EEEvPT0_PKT_iiiPKbib,@function
        .size           _ZN43_GLOBAL__N__9ae7fba5_10_SoftMax_cu_9f978f6320softmax_warp_forwardIdddLi0ELb0ELb0EEEvPT0_PKT_iiiPKbib,(.L_x_11888 - _ZN43_GLOBAL__N__9ae7fba5_10_SoftMax_cu_9f978f6320softmax_warp_forwardIdddLi0ELb0ELb0EEEvPT0_PKT_iiiPKbib)
        .other          _ZN43_GLOBAL__N__9ae7fba5_10_SoftMax_cu_9f978f6320softmax_warp_forwardIdddLi0ELb0ELb0EEEvPT0_PKT_iiiPKbib,@"STO_CUDA_ENTRY STV_DEFAULT"
_ZN43_GLOBAL__N__9ae7fba5_10_SoftMax_cu_9f978f6320softmax_warp_forwardIdddLi0ELb0ELb0EEEvPT0_PKT_iiiPKbib:
        /* <DEDUP_REMOVED lines=29> */
[----:B------:R-:W2:Y:S01]  /*01d0*/  @!P0 LDG.E.64 R8, desc[UR4][R16.64] ;  /* 0x0000000410088981 */ /* 0x000ea2000c1e1b00 */
[----:B------:R-:W-:Y:S01]  /*01e0*/  @!P1 LEA.HI.X R23, R2, R23, R3, 0x3, P2 ;  /* 0x0000001702179211 */ /* 0x000fe200010f1c03 */
[----:B------:R-:W-:Y:S02]  /*01f0*/  IMAD.MOV.U32 R2, RZ, RZ, 0x0 ;  /* 0x00000000ff027424 */ /* 0x000fe400078e00ff */
[----:B------:R-:W-:-:S06]  /*0200*/  IMAD.MOV.U32 R3, RZ, RZ, -0x100000 ;  /* 0xfff00000ff037424 */ /* 0x000fcc00078e00ff */
        /* <DEDUP_REMOVED lines=26> */
[----:B------:R-:W-:Y:S01]  /*03b0*/  ISETP.GE.AND P0, PT, R12, 0x1, PT ;  /* 0x000000010c00780c */ /* 0x000fe20003f06270 */
[----:B--2---:R-:W-:-:S08]  /*03c0*/  DADD R8, R8, -R8 ;  /* 0x0000000008087229 */ /* 0x004fd00000000808 */
[----:B------:R-:W-:Y:S02]  /*03d0*/  DFMA R4, R8, R6, 6.75539944105574400000e+15 ;  /* 0x433800000804742b */ /* 0x000fe40000000006 */
[----:B------:R-:W-:Y:S01]  /*03e0*/  FSETP.GEU.FTZ.AND P1, PT, |R9|, 4.1917929649353027344, PT ;  /* 0x4086232b0900780b */ /* 0x000fe20003f3e200 */
[----:B---3--:R-:W-:-:S05]  /*03f0*/  DADD R2, R2, -R2 ;  /* 0x0000000002027229 */ /* 0x008fca0000000802 */
[----:B------:R-:W-:-:S03]  /*0400*/  DADD R18, R4, -6.75539944105574400000e+15 ;  /* 0xc338000004127429 */ /* 0x000fc60000000000 */
[----:B------:R-:W-:Y:S02]  /*0410*/  DFMA R6, R2, R6, 6.75539944105574400000e+15 ;  /* 0x433800000206742b */ /* 0x000fe40000000006 */
[----:B------:R-:W-:-:S03]  /*0420*/  FSETP.GEU.FTZ.AND P3, PT, |R3|, 4.1917929649353027344, PT ;  /* 0x4086232b0300780b */ /* 0x000fc60003f7e200 */
[----:B------:R-:W-:-:S03]  /*0430*/  DFMA R20, R18, -UR6, R8 ;  /* 0x8000000612147c2b */ /* 0x000fc60008000008 */
[----:B------:R-:W-:-:S05]  /*0440*/  DADD R16, R6, -6.75539944105574400000e+15 ;  /* 0xc338000006107429 */ /* 0x000fca0000000000 */
[----:B------:R-:W-:Y:S01]  /*0450*/  DFMA R18, R18, -UR8, R20 ;  /* 0x8000000812127c2b */ /* 0x000fe20008000014 */
[----:B------:R-:W-:Y:S02]  /*0460*/  IMAD.MOV.U32 R20, RZ, RZ, -0x35dec16 ;  /* 0xfca213eaff147424 */ /* 0x000fe400078e00ff */
[----:B------:R-:W-:Y:S01]  /*0470*/  DFMA R24, R16, -UR6, R2 ;  /* 0x8000000610187c2b */ /* 0x000fe20008000002 */
[----:B------:R-:W-:-:S06]  /*0480*/  IMAD.MOV.U32 R21, RZ, RZ, 0x3e928af3 ;  /* 0x3e928af3ff157424 */ /* 0x000fcc00078e00ff */
[----:B------:R-:W-:Y:S02]  /*0490*/  DFMA R22, R18, UR10, R20 ;  /* 0x0000000a12167c2b */ /* 0x000fe40008000014 */
        /* <DEDUP_REMOVED lines=20> */
[----:B------:R-:W-:-:S08]  /*05e0*/  DFMA R20, R16, R20, 1 ;  /* 0x3ff000001014742b */ /* 0x000fd00000000014 */
[----:B------:R-:W-:Y:S01]  /*05f0*/  DFMA R16, R16, R20, 1 ;  /* 0x3ff000001010742b */ /* 0x000fe20000000014 */
        /* <DEDUP_REMOVED lines=15> */
.L_x_5264:
[----:B------:R-:W-:Y:S05]  /*06f0*/  BSYNC B0 ;  /* 0x0000000000007941 */ /* 0x000fea0003800000 */
.L_x_5263:
[----:B------:R-:W-:Y:S01]  /*0700*/  BSSY B0, `(.L_x_5265) ;  /* 0x0000011000007945 */ /* 0x000fe20003800000 */
[----:B------:R-:W-:Y:S01]  /*0710*/  DADD R8, RZ, R12 ;  /* 0x00000000ff087229 */ /* 0x000fe2000000000c */
[----:B------:R-:W-:Y:S02]  /*0720*/  IMAD R5, R6, 0x100000, R17 ;  /* 0x0010000006057824 */ /* 0x000fe400078e0211 */
[----:B------:R-:W-:Y:S01]  /*0730*/  IMAD.MOV.U32 R4, RZ, RZ, R16 ;  /* 0x000000ffff047224 */ /* 0x000fe200078e0010 */
[----:B------:R-:W-:Y:S07]  /*0740*/  @!P3 BRA `(.L_x_5266) ;  /* 0x000000000030b947 */ /* 0x000fee0003800000 */
        /* <DEDUP_REMOVED lines=12> */
.L_x_5266:
[----:B------:R-:W-:Y:S05]  /*0810*/  BSYNC B0 ;  /* 0x0000000000007941 */ /* 0x000fea0003800000 */
.L_x_5265:
[----:B------:R-:W-:Y:S05]  /*0820*/  @!P0 EXIT ;  /* 0x000000000000894d */ /* 0x000fea0003800000 */
[----:B------:R-:W-:Y:S01]  /*0830*/  ISETP.GE.AND P1, PT, R11, R10, PT ;  /* 0x0000000a0b00720c */ /* 0x000fe20003f26270 */
[----:B------:R-:W-:Y:S01]  /*0840*/  BSSY B0, `(.L_x_5267) ;  /* 0x0000021000007945 */ /* 0x000fe20003800000 */
[----:B------:R-:W-:-:S11]  /*0850*/  DADD R6, RZ, R4 ;  /* 0x00000000ff067229 */ /* 0x000fd60000000004 */
        /* <DEDUP_REMOVED lines=24> */
[----:B------:R-:W-:Y:S05]  /*09e0*/  CALL.REL.NOINC `($__internal_23_$__cuda_sm20_div_rn_f64_full) ;  /* 0x0000000000d07944 */ /* 0x000fea0003c00000 */
.L_x_5271:
[----:B------:R-:W-:Y:S05]  /*09f0*/  BSYNC B2 ;  /* 0x0000000000027941 */ /* 0x000fea0003800000 */
.L_x_5270:
[----:B------:R-:W-:Y:S05]  /*0a00*/  BSYNC B1 ;  /* 0x0000000000017941 */ /* 0x000fea0003800000 */
.L_x_5269:
[----:B------:R-:W-:Y:S02]  /*0a10*/  ULDC.64 UR6, c[0x0][0x210] ;  /* 0x0000840000067ab9 */ /* 0x000fe40000000a00 */
[----:B------:R-:W-:-:S04]  /*0a20*/  LEA R8, P0, R0, UR6, 0x3 ;  /* 0x0000000600087c11 */ /* 0x000fc8000f8018ff */
[----:B------:R-:W-:-:S05]  /*0a30*/  LEA.HI.X R9, R0, UR7, R15, 0x3, P0 ;  /* 0x0000000700097c11 */ /* 0x000fca00080f1c0f */
[----:B------:R0:W-:Y:S04]  /*0a40*/  STG.E.64 desc[UR4][R8.64], R2 ;  /* 0x0000000208007986 */ /* 0x0001e8000c101b04 */
.L_x_5268:
[----:B------:R-:W-:Y:S05]  /*0a50*/  BSYNC B0 ;  /* 0x0000000000007941 */ /* 0x000fea0003800000 */
.L_x_5267:
        /* <DEDUP_REMOVED lines=34> */
[----:B------:R-:W-:Y:S05]  /*0c80*/  CALL.REL.NOINC `($__internal_23_$__cuda_sm20_div_rn_f64_full) ;  /* 0x0000000000287944 */ /* 0x000fea0003c00000 */
.L_x_5274:
[----:B------:R-:W-:Y:S05]  /*0c90*/  BSYNC B1 ;  /* 0x0000000000017941 */ /* 0x000fea0003800000 */
.L_x_5273:
[----:B------:R-:W-:Y:S05]  /*0ca0*/  BSYNC B0 ;  /* 0x0000000000007941 */ /* 0x000fea0003800000 */
.L_x_5272:
        /* <DEDUP_REMOVED lines=8> */
        .weak           $__internal_23_$__cuda_sm20_div_rn_f64_full
        .type           $__internal_23_$__cuda_sm20_div_rn_f64_full,@function
        .size           $__internal_23_$__cuda_sm20_div_rn_f64_full,(.L_x_11888 - $__internal_23_$__cuda_sm20_div_rn_f64_full)
$__internal_23_$__cuda_sm20_div_rn_f64_full:
        /* <DEDUP_REMOVED lines=67> */
.L_x_5276:
        /* <DEDUP_REMOVED lines=16> */
.L_x_5279:
[----:B------:R-:W-:Y:S01]  /*1260*/  LOP3.LUT R17, R9, 0x80000, RZ, 0xfc, !PT ;  /* 0x0008000009117812 */ /* 0x000fe200078efcff */
[----:B------:R-:W-:Y:S01]  /*1270*/  IMAD.MOV.U32 R16, RZ, RZ, R8 ;  /* 0x000000ffff107224 */ /* 0x000fe200078e0008 */
[----:B------:R-:W-:Y:S06]  /*1280*/  BRA `(.L_x_5277) ;  /* 0x0000000000087947 */ /* 0x000fec0003800000 */
.L_x_5278:
[----:B------:R-:W-:Y:S01]  /*1290*/  LOP3.LUT R17, R11, 0x80000, RZ, 0xfc, !PT ;  /* 0x000800000b117812 */ /* 0x000fe200078efcff */
[----:B------:R-:W-:-:S07]  /*12a0*/  IMAD.MOV.U32 R16, RZ, RZ, R10 ;  /* 0x000000ffff107224 */ /* 0x000fce00078e000a */
.L_x_5277:
[----:B------:R-:W-:Y:S05]  /*12b0*/  BSYNC B3 ;  /* 0x0000000000037941 */ /* 0x000fea0003800000 */
.L_x_5275:
[----:B------:R-:W-:Y:S02]  /*12c0*/  IMAD.MOV.U32 R19, RZ, RZ, 0x0 ;  /* 0x00000000ff137424 */ /* 0x000fe400078e00ff */
[----:B------:R-:W-:Y:S02]  /*12d0*/  IMAD.MOV.U32 R2, RZ, RZ, R16 ;  /* 0x000000ffff027224 */ /* 0x000fe400078e0010 */
[----:B------:R-:W-:Y:S01]  /*12e0*/  IMAD.MOV.U32 R3, RZ, RZ, R17 ;  /* 0x000000ffff037224 */ /* 0x000fe200078e0011 */
[----:B------:R-:W-:Y:S06]  /*12f0*/  RET.REL.NODEC R18 `(_ZN43_GLOBAL__N__9ae7fba5_10_SoftMax_cu_9f978f6320softmax_warp_forwardIdddLi0ELb0ELb0EEEvPT0_PKT_iiiPKbib) ;  /* 0xffffffec12407950 */ /* 0x000fec0003c3ffff */
.L_x_5280:
        /* <DEDUP_REMOVED lines=16> */
.L_x_11888:


//--------------------- .text._ZN43_GLOBAL__N__9ae7fba5_10_SoftMax_cu_9f978f6321softmax_warp_backwardIfN3c108BFloat16EfLi10ELb1ELb0EEEvPT0_PKT_S7_iiiPKb --------------------------
	.section	.text._ZN43_GLOBAL__N__9ae7fba5_10_SoftMax_cu_9f978f6321softmax_warp_backwardIfN3c108BFloat16EfLi10ELb1ELb0EEEvPT0_PKT_S7_iiiPKb,"ax",@progbits
	.align	128
.text._ZN43_GLOBAL__N__9ae7fba5_10_SoftMax_cu_9f978f6321softmax_warp_backwardIfN3c108BFloat16EfLi10ELb1ELb0EEEvPT0_PKT_S7_iiiPKb:
        .type           _ZN43_GLOBAL__N__9ae7fba5_10_SoftMax_cu_9f978f6321softmax_warp_backwardIfN3c108BFloat16EfLi10ELb1ELb0EEEvPT0_PKT_S7_iiiPKb,@function
        .size           _ZN43_GLOBAL__N__9ae7fba5_10_SoftMax_cu_9f978f6321softmax_warp_backwardIfN3c108BFloat16EfLi10ELb1ELb0EEEvPT0_PKT_S7_iiiPKb,(.L_x_11890 - _ZN43_GLOBAL__N__9ae7fba5_10_SoftMax_cu_9f978f6321softmax_warp_backwardIfN3c108BFloat16EfLi10ELb1ELb0EEEvPT0_PKT_S7_iiiPKb)
        .other          _ZN43_GLOBAL__N__9ae7fba5_10_SoftMax_cu_9f978f6321softmax_warp_backwardIfN3c108BFloat16EfLi10ELb1ELb0EEEvPT0_PKT_S7_iiiPKb,@"STO_CUDA_ENTRY STV_DEFAULT"
_ZN43_GLOBAL__N__9ae7fba5_10_SoftMax_cu_9f978f6321softmax_warp_backwardIfN3c108BFloat16EfLi10ELb1ELb0EEEvPT0_PKT_S7_iiiPKb:
        /* <DEDUP_REMOVED lines=8> */
[----:B------:R-:W-:Y:S01]  /*0080*/  ULDC.64 UR4, c[0x0][0x228] ;  /* 0x00008a0000047ab9 */ /* 0x000fe20000000a00 */
[----:B-1----:R-:W-:-:S03]  /*0090*/  LOP3.LUT R86, R86, 0x1f, RZ, 0xc0, !PT ;  /* 0x0000001f56567812 */ /* 0x002fc600078ec0ff */
[C---:B------:R-:W-:Y:S02]  /*00a0*/  IADD3 R84, -R5.reuse, UR4, RZ ;  /* 0x0000000405547c10 */ /* 0x040fe4000fffe1ff */
[----:B------:R-:W-:Y:S01]  /*00b0*/  LOP3.LUT R0, R86, 0x220, RZ, 0xfc, !PT ;  /* 0x0000022056007812 */ /* 0x000fe200078efcff */
[----:B------:R-:W-:Y:S01]  /*00c0*/  IMAD R32, R5, UR5, R86 ;  /* 0x0000000505207c24 */ /* 0x000fe2000f8e0256 */
[----:B------:R-:W-:Y:S01]  /*00d0*/  ISETP.GT.AND P0, PT, R84, RZ, PT ;  /* 0x000000ff5400720c */ /* 0x000fe20003f04270 */
[----:B------:R-:W-:Y:S01]  /*00e0*/  ULDC.64 UR4, c[0x0][0x208] ;  /* 0x0000820000047ab9 */ /* 0x000fe20000000a00 */
[----:B------:R-:W-:Y:S02]  /*00f0*/  LOP3.LUT R4, R86, 0x240, RZ, 0xfc, !PT ;  /* 0x0000024056047812 */ /* 0x000fe400078efcff */
[----:B--2---:R-:W-:Y:S01]  /*0100*/  SEL R67, R33, RZ, P0 ;  /* 0x000000ff21437207 */ /* 0x004fe20000000000 */
[----:B---3--:R-:W-:-:S03]  /*0110*/  IMAD.WIDE R2, R32, 0x4, R2 ;  /* 0x0000000420027825 */ /* 0x008fc600078e0202 */
[-C--:B------:R-:W-:Y:S02]  /*0120*/  ISETP.GE.AND P0, PT, R0, R67.reuse, PT ;  /* 0x000000430000720c */ /* 0x080fe40003f06270 */
[----:B------:R-:W-:Y:S02]  /*0130*/  ISETP.GE.AND P5, PT, R4, R67, PT ;  /* 0x000000430400720c */ /* 0x000fe40003fa6270 */
[----:B------:R-:W0:Y:S09]  /*0140*/  LDC.64 R4, c[0x0][0x218] ;  /* 0x00008600ff047b82 */ /* 0x000e320000000a00 */
[----:B------:R-:W2:Y:S04]  /*0150*/  @!P0 LDG.E R7, desc[UR4][R2.64+0x880] ;  /* 0x0008800402078981 */ /* 0x000ea8000c1e1900 */
[----:B------:R-:W3:Y:S01]  /*0160*/  @!P5 LDG.E R0, desc[UR4][R2.64+0x900] ;  /* 0x000900040200d981 */ /* 0x000ee2000c1e1900 */
[----:B------:R-:W-:-:S02]  /*0170*/  LOP3.LUT R6, R86, 0x260, RZ, 0xfc, !PT ;  /* 0x0000026056067812 */ /* 0x000fc400078efcff */
[----:B------:R-:W-:Y:S02]  /*0180*/  CS2R R28, SRZ ;  /* 0x00000000001c7805 */ /* 0x000fe4000001ff00 */
[C---:B------:R-:W-:Y:S02]  /*0190*/  LOP3.LUT R25, R86.reuse, 0x300, RZ, 0xfc, !PT ;  /* 0x0000030056197812 */ /* 0x040fe400078efcff */
[----:B------:R-:W-:Y:S02]  /*01a0*/  CS2R R30, SRZ ;  /* 0x00000000001e7805 */ /* 0x000fe4000001ff00 */
[----:B------:R-:W-:Y:S02]  /*01b0*/  LOP3.LUT R24, R86, 0x320, RZ, 0xfc, !PT ;  /* 0x0000032056187812 */ /* 0x000fe400078efcff */
[----:B------:R-:W-:Y:S02]  /*01c0*/  ISETP.GE.AND P2, PT, R6, R67, PT ;  /* 0x000000430600720c */ /* 0x000fe40003f46270 */
[----:B------:R-:W-:Y:S01]  /*01d0*/  LOP3.LUT R27, R86, 0x2c0, RZ, 0xfc, !PT ;  /* 0x000002c0561b7812 */ /* 0x000fe200078efcff */
[----:B0-----:R-:W-:Y:S01]  /*01e0*/  IMAD.WIDE R4, R32, 0x4, R4 ;  /* 0x0000000420047825 */ /* 0x001fe200078e0204 */
[----:B------:R-:W-:-:S02]  /*01f0*/  LOP3.LUT R26, R86, 0x2e0, RZ, 0xfc, !PT ;  /* 0x000002e0561a7812 */ /* 0x000fc400078efcff */
[C---:B------:R-:W-:Y:S02]  /*0200*/  LOP3.LUT R8, R86.reuse, 0x2a0, RZ, 0xfc, !PT ;  /* 0x000002a056087812 */ /* 0x040fe400078efcff */
[----:B------:R-:W4:Y:S01]  /*0210*/  @!P0 LDG.E R29, desc[UR4][R4.64+0x880] ;  /* 0x00088004041d8981 */ /* 0x000f22000c1e1900 */
[----:B------:R-:W-:-:S03]  /*0220*/  LOP3.LUT R6, R86, 0x280, RZ, 0xfc, !PT ;  /* 0x0000028056067812 */ /* 0x000fc600078efcff */
[----:B------:R-:W4:Y:S01]  /*0230*/  @!P5 LDG.E R28, desc[UR4][R4.64+0x900] ;  /* 0x00090004041cd981 */ /* 0x000f22000c1e1900 */
[-C--:B------:R-:W-:Y:S02]  /*0240*/  ISETP.GE.AND P1, PT, R27, R67.reuse, PT ;  /* 0x000000431b00720c */ /* 0x080fe40003f26270 */
[-C--:B------:R-:W-:Y:S01]  /*0250*/  ISETP.GE.AND P6, PT, R26, R67.reuse, PT ;  /* 0x000000431a00720c */ /* 0x080fe20003fc6270 */
[----:B------:R-:W4:Y:S01]  /*0260*/  @!P2 LDG.E R12, desc[UR4][R2.64+0x980] ;  /* 0x00098004020ca981 */ /* 0x000f22000c1e1900 */
[-C--:B------:R-:W-:Y:S02]  /*0270*/  ISETP.GE.AND P4, PT, R8, R67.reuse, PT ;  /* 0x000000430800720c */ /* 0x080fe40003f86270 */
[----:B------:R-:W-:-:S07]  /*0280*/  ISETP.GE.AND P3, PT, R6, R67, PT ;  /* 0x000000430600720c */ /* 0x000fce0003f66270 */
[----:B------:R-:W4:Y:S04]  /*0290*/  @!P1 LDG.E R8, desc[UR4][R2.64+0xb00] ;  /* 0x000b000402089981 */ /* 0x000f28000c1e1900 */
[----:B------:R-:W4:Y:S04]  /*02a0*/  @!P6 LDG.E R9, desc[UR4][R2.64+0xb80] ;  /* 0x000b80040209e981 */ /* 0x000f28000c1e1900 */
[----:B------:R-:W4:Y:S01]  /*02b0*/  @!P3 LDG.E R6, desc[UR4][R2.64+0xa00] ;  /* 0x000a00040206b981 */ /* 0x000f22000c1e1900 */
[----:B--2---:R-:W-:Y:S01]  /*02c0*/  @!P0 FMUL.FTZ R31, R7, 1.4426950216293334961 ;  /* 0x3fb8aa3b071f8820 */ /* 0x004fe20000410000 */
[----:B------:R-:W-:-:S02]  /*02d0*/  ISETP.GE.AND P0, PT, R24, R67, PT ;  /* 0x000000431800720c */ /* 0x000fc40003f06270 */
[----:B------:R-:W2:Y:S01]  /*02e0*/  @!P4 LDG.E R7, desc[UR4][R2.64+0xa80] ;  /* 0x000a80040207c981 */ /* 0x000ea2000c1e1900 */
[----:B---3--:R-:W-:Y:S01]  /*02f0*/  @!P5 FMUL.FTZ R30, R0, 1.4426950216293334961 ;  /* 0x3fb8aa3b001ed820 */ /* 0x008fe20000410000 */
[----:B------:R-:W-:-:S09]  /*0300*/  ISETP.GE.AND P5, PT, R25, R67, PT ;  /* 0x000000431900720c */ /* 0x000fd20003fa6270 */
[----:B------:R-:W3:Y:S04]  /*0310*/  @!P0 LDG.E R11, desc[UR4][R2.64+0xc80] ;  /* 0x000c8004020b8981 */ /* 0x000ee8000c1e1900 */
[----:B------:R-:W2:Y:S01]  /*0320*/  @!P5 LDG.E R10, desc[UR4][R2.64+0xc00] ;  /* 0x000c0004020ad981 */ /* 0x000ea2000c1e1900 */
[----:B------:R-:W-:Y:S02]  /*0330*/  CS2R R22, SRZ ;  /* 0x0000000000167805 */ /* 0x000fe4000001ff00 */
[----:B------:R-:W-:Y:S02]  /*0340*/  CS2R R16, SRZ ;  /* 0x0000000000107805 */ /* 0x000fe4000001ff00 */
[----:B------:R-:W-:Y:S02]  /*0350*/  CS2R R14, SRZ ;  /* 0x00000000000e7805 */ /* 0x000fe4000001ff00 */
[----:B------:R-:W-:-:S02]  /*0360*/  LOP3.LUT R88, R86, 0x20, RZ, 0xfc, !PT ;  /* 0x0000002056587812 */ /* 0x000fc400078efcff */
[----:B------:R-:W-:Y:S02]  /*0370*/  LOP3.LUT R80, R86, 0x40, RZ, 0xfc, !PT ;  /* 0x0000004056507812 */ /* 0x000fe400078efcff */
[----:B------:R-:W-:Y:S01]  /*0380*/  CS2R R76, SRZ ;  /* 0x00000000004c7805 */ /* 0x000fe2000001ff00 */
[----:B------:R-:W2:Y:S01]  /*0390*/  @!P1 LDG.E R17, desc[UR4][R4.64+0xb00] ;  /* 0x000b000404119981 */ /* 0x000ea2000c1e1900 */
[----:B----4-:R-:W-:Y:S01]  /*03a0*/  @!P2 FMUL.FTZ R22, R12, 1.4426950216293334961 ;  /* 0x3fb8aa3b0c16a820 */ /* 0x010fe20000410000 */
[----:B------:R-:W-:Y:S02]  /*03b0*/  CS2R R12, SRZ ;  /* 0x00000000000c7805 */ /* 0x000fe4000001ff00 */
[----:B------:R-:W-:Y:S01]  /*03c0*/  LOP3.LUT R78, R86, 0x60, RZ, 0xfc, !PT ;  /* 0x00000060564e7812 */ /* 0x000fe200078efcff */
[----:B------:R-:W-:Y:S01]  /*03d0*/  IMAD.MOV.U32 R79, RZ, RZ, RZ ;  /* 0x000000ffff4f7224 */ /* 0x000fe200078e00ff */
[----:B------:R-:W-:Y:S02]  /*03e0*/  CS2R R20, SRZ ;  /* 0x0000000000147805 */ /* 0x000fe4000001ff00 */
[----:B------:R-:W-:-:S02]  /*03f0*/  CS2R R18, SRZ ;  /* 0x0000000000127805 */ /* 0x000fc4000001ff00 */
[----:B------:R-:W-:Y:S01]  /*0400*/  LOP3.LUT R74, R86, 0x80, RZ, 0xfc, !PT ;  /* 0x00000080564a7812 */ /* 0x000fe200078efcff */
[----:B------:R-:W4:Y:S01]  /*0410*/  @!P6 LDG.E R12, desc[UR4][R4.64+0xb80] ;  /* 0x000b8004040ce981 */ /* 0x000f22000c1e1900 */
[----:B------:R-:W-:Y:S01]  /*0420*/  @!P1 FMUL.FTZ R16, R8, 1.4426950216293334961 ;  /* 0x3fb8aa3b08109820 */ /* 0x000fe20000410000 */
[-C--:B------:R-:W-:Y:S02]  /*0430*/  ISETP.GE.AND P1, PT, R86, R67.reuse, PT ;  /* 0x000000435600720c */ /* 0x080fe40003f26270 */
[----:B------:R-:W4:Y:S01]  /*0440*/  @!P4 LDG.E R19, desc[UR4][R4.64+0xa80] ;  /* 0x000a80040413c981 */ /* 0x000f22000c1e1900 */
[----:B------:R-:W-:Y:S01]  /*0450*/  @!P6 FMUL.FTZ R15, R9, 1.4426950216293334961 ;  /* 0x3fb8aa3b090fe820 */ /* 0x000fe20000410000 */
[-C--:B------:R-:W-:Y:S02]  /*0460*/  ISETP.GE.AND P6, PT, R80, R67.reuse, PT ;  /* 0x000000435000720c */ /* 0x080fe40003fc6270 */
[----:B------:R-:W-:Y:S02]  /*0470*/  CS2R R8, SRZ ;  /* 0x0000000000087805 */ /* 0x000fe4000001ff00 */
[----:B------:R-:W-:Y:S01]  /*0480*/  LOP3.LUT R72, R86, 0xa0, RZ, 0xfc, !PT ;  /* 0x000000a056487812 */ /* 0x000fe200078efcff */
[----:B------:R-:W-:Y:S01]  /*0490*/  @!P3 FMUL.FTZ R20, R6, 1.4426950216293334961 ;  /* 0x3fb8aa3b0614b820 */ /* 0x000fe20000410000 */
[C---:B------:R-:W-:Y:S01]  /*04a0*/  LOP3.LUT R6, R86.reuse, 0x160, RZ, 0xfc, !PT ;  /* 0x0000016056067812 */ /* 0x040fe200078efcff */
[----:B------:R-:W-:Y:S01]  /*04b0*/  IMAD.MOV.U32 R75, RZ, RZ, RZ ;  /* 0x000000ffff4b7224 */ /* 0x000fe200078e00ff */
[----:B------:R-:W-:Y:S01]  /*04c0*/  LOP3.LUT R0, R86, 0x120, RZ, 0xfc, !PT ;  /* 0x0000012056007812 */ /* 0x000fe200078efcff */
[----:B------:R-:W4:Y:S04]  /*04d0*/  @!P2 LDG.E R23, desc[UR4][R4.64+0x980] ;  /* 0x000980040417a981 */ /* 0x000f28000c1e1900 */
[----:B------:R-:W4:Y:S04]  /*04e0*/  @!P1 LDG.E R76, desc[UR4][R4.64] ;  /* 0x00000004044c9981 */ /* 0x000f28000c1e1900 */
[----:B------:R-:W5:Y:S01]  /*04f0*/  @!P1 LDG.E R79, desc[UR4][R2.64] ;  /* 0x00000004024f9981 */ /* 0x000f62000c1e1900 */
[-C--:B------:R-:W-:Y:S01]  /*0500*/  ISETP.GE.AND P1, PT, R74, R67.reuse, PT ;  /* 0x000000434a00720c */ /* 0x080fe20003f26270 */
[----:B------:R-:W-:Y:S01]  /*0510*/  IMAD.MOV.U32 R73, RZ, RZ, RZ ;  /* 0x000000ffff497224 */ /* 0x000fe200078e00ff */
[----:B------:R-:W-:Y:S01]  /*0520*/  LOP3.LUT R36, R86, 0xc0, RZ, 0xfc, !PT ;  /* 0x000000c056247812 */ /* 0x000fe200078efcff */
[----:B------:R-:W4:Y:S01]  /*0530*/  @!P6 LDG.E R8, desc[UR4][R4.64+0x100] ;  /* 0x000100040408e981 */ /* 0x000f22000c1e1900 */
[----:B------:R-:W-:-:S02]  /*0540*/  ISETP.GE.AND P2, PT, R0, R67, PT ;  /* 0x000000430000720c */ /* 0x000fc40003f46270 */
[C---:B------:R-:W-:Y:S01]  /*0550*/  LOP3.LUT R0, R86.reuse, 0x140, RZ, 0xfc, !PT ;  /* 0x0000014056007812 */ /* 0x040fe200078efcff */
[----:B------:R-:W5:Y:S01]  /*0560*/  @!P6 LDG.E R75, desc[UR4][R2.64+0x100] ;  /* 0x00010004024be981 */ /* 0x000f62000c1e1900 */
[----:B------:R-:W-:Y:S02]  /*0570*/  LOP3.LUT R38, R86, 0xe0, RZ, 0xfc, !PT ;  /* 0x000000e056267812 */ /* 0x000fe400078efcff */
[----:B------:R-:W-:Y:S02]  /*0580*/  CS2R R70, SRZ ;  /* 0x0000000000467805 */ /* 0x000fe4000001ff00 */
[-C--:B------:R-:W-:Y:S01]  /*0590*/  ISETP.GE.AND P6, PT, R36, R67.reuse, PT ;  /* 0x000000432400720c */ /* 0x080fe20003fc6270 */
[----:B------:R-:W4:Y:S01]  /*05a0*/  @!P3 LDG.E R21, desc[UR4][R4.64+0xa00] ;  /* 0x000a00040415b981 */ /* 0x000f22000c1e1900 */
[----:B------:R-:W-:Y:S01]  /*05b0*/  ISETP.GE.AND P3, PT, R0, R67, PT ;  /* 0x000000430000720c */ /* 0x000fe20003f66270 */
[----:B------:R-:W-:Y:S01]  /*05c0*/  IMAD.MOV.U32 R0, RZ, RZ, RZ ;  /* 0x000000ffff007224 */ /* 0x000fe200078e00ff */
[----:B------:R-:W-:-:S02]  /*05d0*/  LOP3.LUT R40, R86, 0x100, RZ, 0xfc, !PT ;  /* 0x0000010056287812 */ /* 0x000fc400078efcff */
[----:B------:R-:W-:Y:S01]  /*05e0*/  CS2R R34, SRZ ;  /* 0x0000000000227805 */ /* 0x000fe2000001ff00 */
[----:B------:R-:W5:Y:S01]  /*05f0*/  @!P1 LDG.E R71, desc[UR4][R2.64+0x200] ;  /* 0x0002000402479981 */ /* 0x000f62000c1e1900 */
[C---:B------:R-:W-:Y:S01]  /*0600*/  LOP3.LUT R42, R86.reuse, 0x180, RZ, 0xfc, !PT ;  /* 0x00000180562a7812 */ /* 0x040fe200078efcff */
[----:B------:R-:W-:Y:S02]  /*0610*/  IMAD.MOV.U32 R37, RZ, RZ, RZ ;  /* 0x000000ffff257224 */ /* 0x000fe400078e00ff */
[----:B------:R-:W-:Y:S01]  /*0620*/  IMAD.MOV.U32 R39, RZ, RZ, RZ ;  /* 0x000000ffff277224 */ /* 0x000fe200078e00ff */
[----:B------:R-:W-:Y:S01]  /*0630*/  LOP3.LUT R44, R86, 0x1a0, RZ, 0xfc, !PT ;  /* 0x000001a0562c7812 */ /* 0x000fe200078efcff */
[----:B------:R-:W4:Y:S01]  /*0640*/  @!P6 LDG.E R35, desc[UR4][R4.64+0x300] ;  /* 0x000300040423e981 */ /* 0x000f22000c1e1900 */
[----:B------:R-:W-:-:S03]  /*0650*/  IMAD.MOV.U32 R41, RZ, RZ, RZ ;  /* 0x000000ffff297224 */ /* 0x000fc600078e00ff */
[----:B------:R-:W5:Y:S01]  /*0660*/  @!P6 LDG.E R37, desc[UR4][R2.64+0x300] ;  /* 0x000300040225e981 */ /* 0x000f62000c1e1900 */
[----:B------:R-:W-:Y:S02]  /*0670*/  ISETP.GE.AND P6, PT, R44, R67, PT ;  /* 0x000000432c00720c */ /* 0x000fe40003fc6270 */
[C---:B------:R-:W-:Y:S02]  /*0680*/  LOP3.LUT R44, R86.reuse, 0x1c0, RZ, 0xfc, !PT ;  /* 0x000001c0562c7812 */ /* 0x040fe400078efcff */
[----:B------:R-:W-:Y:S02]  /*0690*/  CS2R R46, SRZ ;  /* 0x00000000002e7805 */ /* 0x000fe4000001ff00 */
[----:B------:R-:W-:Y:S02]  /*06a0*/  LOP3.LUT R50, R86, 0x1e0, RZ, 0xfc, !PT ;  /* 0x000001e056327812 */ /* 0x000fe400078efcff */
[----:B------:R-:W-:Y:S02]  /*06b0*/  CS2R R48, SRZ ;  /* 0x0000000000307805 */ /* 0x000fe4000001ff00 */
[----:B------:R-:W5:Y:S04]  /*06c0*/  @!P2 LDG.E R47, desc[UR4][R2.64+0x480] ;  /* 0x00048004022fa981 */ /* 0x000f68000c1e1900 */
[----:B------:R-:W4:Y:S01]  /*06d0*/  @!P6 LDG.E R49, desc[UR4][R4.64+0x680] ;  /* 0x000680040431e981 */ /* 0x000f22000c1e1900 */
[----:B------:R-:W-:-:S02]  /*06e0*/  CS2R R52, SRZ ;  /* 0x0000000000347805 */ /* 0x000fc4000001ff00 */
[----:B------:R-:W-:Y:S02]  /*06f0*/  CS2R R56, SRZ ;  /* 0x0000000000387805 */ /* 0x000fe4000001ff00 */
[C---:B------:R-:W-:Y:S01]  /*0700*/  LOP3.LUT R58, R86.reuse, 0x340, RZ, 0xfc, !PT ;  /* 0x00000340563a7812 */ /* 0x040fe200078efcff */
[----:B------:R-:W-:Y:S01]  /*0710*/  IMAD.MOV.U32 R59, RZ, RZ, RZ ;  /* 0x000000ffff3b7224 */ /* 0x000fe200078e00ff */
[C---:B------:R-:W-:Y:S02]  /*0720*/  LOP3.LUT R60, R86.reuse, 0x360, RZ, 0xfc, !PT ;  /* 0x00000360563c7812 */ /* 0x040fe400078efcff */
[----:B------:R-:W5:Y:S01]  /*0730*/  @!P3 LDG.E R56, desc[UR4][R2.64+0x500] ;  /* 0x000500040238b981 */ /* 0x000f62000c1e1900 */
[C---:B------:R-:W-:Y:S01]  /*0740*/  LOP3.LUT R62, R86.reuse, 0x380, RZ, 0xfc, !PT ;  /* 0x00000380563e7812 */ /* 0x040fe200078efcff */
[----:B------:R-:W-:Y:S01]  /*0750*/  IMAD.MOV.U32 R61, RZ, RZ, RZ ;  /* 0x000000ffff3d7224 */ /* 0x000fe200078e00ff */
[C---:B------:R-:W-:Y:S01]  /*0760*/  LOP3.LUT R64, R86.reuse, 0x3a0, RZ, 0xfc, !PT ;  /* 0x000003a056407812 */ /* 0x040fe200078efcff */
[----:B------:R-:W-:Y:S01]  /*0770*/  IMAD.MOV.U32 R63, RZ, RZ, RZ ;  /* 0x000000ffff3f7224 */ /* 0x000fe200078e00ff */
[----:B------:R-:W-:Y:S01]  /*0780*/  CS2R R54, SRZ ;  /* 0x0000000000367805 */ /* 0x000fe2000001ff00 */
[----:B------:R-:W-:Y:S01]  /*0790*/  IMAD.MOV.U32 R65, RZ, RZ, RZ ;  /* 0x000000ffff417224 */ /* 0x000fe200078e00ff */
[----:B------:R-:W-:Y:S01]  /*07a0*/  LOP3.LUT R66, R86, 0x3c0, RZ, 0xfc, !PT ;  /* 0x000003c056427812 */ /* 0x000fe200078efcff */
[----:B------:R-:W5:Y:S01]  /*07b0*/  @!P6 LDG.E R61, desc[UR4][R2.64+0x680] ;  /* 0x00068004023de981 */ /* 0x000f62000c1e1900 */
[----:B------:R-:W-:-:S02]  /*07c0*/  ISETP.GE.AND P6, PT, R64, R67, PT ;  /* 0x000000434000720c */ /* 0x000fc40003fc6270 */
[----:B------:R-:W-:Y:S01]  /*07d0*/  LOP3.LUT R68, R86, 0x3e0, RZ, 0xfc, !PT ;  /* 0x000003e056447812 */ /* 0x000fe200078efcff */
[----:B------:R-:W-:-:S10]  /*07e0*/  IMAD.MOV.U32 R69, RZ, RZ, RZ ;  /* 0x000000ffff457224 */ /* 0x000fd400078e00ff */
[----:B------:R-:W5:Y:S01]  /*07f0*/  @!P6 LDG.E R83, desc[UR4][R2.64+0xe80] ;  /* 0x000e80040253e981 */ /* 0x000f62000c1e1900 */
[----:B---3--:R-:W-:Y:S01]  /*0800*/  @!P0 FMUL.FTZ R13, R11, 1.4426950216293334961 ;  /* 0x3fb8aa3b0b0d8820 */ /* 0x008fe20000410000 */
[----:B--2---:R-:W-:Y:S01]  /*0810*/  @!P5 FMUL.FTZ R14, R10, 1.4426950216293334961 ;  /* 0x3fb8aa3b0a0ed820 */ /* 0x004fe20000410000 */
[----:B------:R-:W-:-:S06]  /*0820*/  CS2R R10, SRZ ;  /* 0x00000000000a7805 */ /* 0x000fcc000001ff00 */
[----:B------:R-:W2:Y:S01]  /*0830*/  @!P5 LDG.E R11, desc[UR4][R4.64+0xc00] ;  /* 0x000c0004040bd981 */ /* 0x000ea2000c1e1900 */
[----:B------:R-:W-:-:S03]  /*0840*/  ISETP.GE.AND P5, PT, R88, R67, PT ;  /* 0x000000435800720c */ /* 0x000fc60003fa6270 */
[----:B------:R-:W3:Y:S01]  /*0850*/  @!P0 LDG.E R10, desc[UR4][R4.64+0xc80] ;  /* 0x000c8004040a8981 */ /* 0x000ee2000c1e1900 */
[-C--:B------:R-:W-:Y:S01]  /*0860*/  ISETP.GE.AND P0, PT, R78, R67.reuse, PT ;  /* 0x000000434e00720c */ /* 0x080fe20003f06270 */
[----:B------:R-:W-:Y:S01]  /*0870*/  @!P4 FMUL.FTZ R18, R7, 1.4426950216293334961 ;  /* 0x3fb8aa3b0712c820 */ /* 0x000fe20000410000 */
[----:B------:R-:W-:Y:S02]  /*0880*/  ISETP.GE.AND P4, PT, R6, R67, PT ;  /* 0x000000430600720c */ /* 0x000fe40003f86270 */
[----:B------:R-:W-:-:S05]  /*0890*/  CS2R R6, SRZ ;  /* 0x0000000000067805 */ /* 0x000fca000001ff00 */
[----:B------:R-:W2:Y:S04]  /*08a0*/  @!P5 LDG.E R9, desc[UR4][R4.64+0x80] ;  /* 0x000080040409d981 */ /* 0x000ea8000c1e1900 */
[----:B------:R-:W5:Y:S01]  /*08b0*/  @!P5 LDG.E R77, desc[UR4][R2.64+0x80] ;  /* 0x00008004024dd981 */ /* 0x000f62000c1e1900 */
[----:B------:R-:W-:-:S03]  /*08c0*/  ISETP.GE.AND P5, PT, R72, R67, PT ;  /* 0x000000434800720c */ /* 0x000fc60003fa6270 */
[----:B------:R-:W3:Y:S04]  /*08d0*/  @!P0 LDG.E R7, desc[UR4][R4.64+0x180] ;  /* 0x0001800404078981 */ /* 0x000ee8000c1e1900 */
[----:B------:R-:W5:Y:S01]  /*08e0*/  @!P0 LDG.E R73, desc[UR4][R2.64+0x180] ;  /* 0x0001800402498981 */ /* 0x000f62000c1e1900 */
[----:B------:R-:W-:-:S03]  /*08f0*/  ISETP.GE.AND P0, PT, R38, R67, PT ;  /* 0x000000432600720c */ /* 0x000fc60003f06270 */
[----:B------:R-:W3:Y:S01]  /*0900*/  @!P1 LDG.E R6, desc[UR4][R4.64+0x200] ;  /* 0x0002000404069981 */ /* 0x000ee2000c1e1900 */
[----:B------:R-:W-:-:S03]  /*0910*/  ISETP.GE.AND P1, PT, R40, R67, PT ;  /* 0x000000432800720c */ /* 0x000fc60003f26270 */
[----:B------:R-:W3:Y:S04]  /*0920*/  @!P5 LDG.E R0, desc[UR4][R4.64+0x280] ;  /* 0x000280040400d981 */ /* 0x000ee8000c1e1900 */
[----:B------:R-:W5:Y:S01]  /*0930*/  @!P5 LDG.E R34, desc[UR4][R2.64+0x280] ;  /* 0x000280040222d981 */ /* 0x000f62000c1e1900 */
[-C--:B------:R-:W-:Y:S02]  /*0940*/  ISETP.GE.AND P5, PT, R42, R67.reuse, PT ;  /* 0x000000432a00720c */ /* 0x080fe40003fa6270 */
[----:B------:R-:W-:Y:S01]  /*0950*/  CS2R R42, SRZ ;  /* 0x00000000002a7805 */ /* 0x000fe2000001ff00 */
[----:B------:R-:W3:Y:S05]  /*0960*/  @!P0 LDG.E R39, desc[UR4][R4.64+0x380] ;  /* 0x0003800404278981 */ /* 0x000eea000c1e1900 */
[----:B------:R-:W3:Y:S04]  /*0970*/  @!P1 LDG.E R42, desc[UR4][R4.64+0x400] ;  /* 0x00040004042a9981 */ /* 0x000ee8000c1e1900 */
[----:B------:R-:W5:Y:S01]  /*0980*/  @!P0 LDG.E R41, desc[UR4][R2.64+0x380] ;  /* 0x0003800402298981 */ /* 0x000f62000c1e1900 */
[----:B------:R-:W-:-:S02]  /*0990*/  ISETP.GE.AND P0, PT, R44, R67, PT ;  /* 0x000000432c00720c */ /* 0x000fc40003f06270 */
[----:B------:R-:W-:Y:S01]  /*09a0*/  CS2R R44, SRZ ;  /* 0x00000000002c7805 */ /* 0x000fe2000001ff00 */
[----:B------:R-:W3:Y:S05]  /*09b0*/  @!P2 LDG.E R43, desc[UR4][R4.64+0x480] ;  /* 0x00048004042ba981 */ /* 0x000eea000c1e1900 */
[----:B------:R-:W3:Y:S04]  /*09c0*/  @!P3 LDG.E R44, desc[UR4][R4.64+0x500] ;  /* 0x00050004042cb981 */ /* 0x000ee8000c1e1900 */
[----:B------:R-:W5:Y:S01]  /*09d0*/  @!P1 LDG.E R45, desc[UR4][R2.64+0x400] ;  /* 0x00040004022d9981 */ /* 0x000f62000c1e1900 */
[----:B------:R-:W-:-:S02]  /*09e0*/  ISETP.GE.AND P1, PT, R50, R67, PT ;  /* 0x000000433200720c */ /* 0x000fc40003f26270 */
[----:B------:R-:W-:Y:S01]  /*09f0*/  LOP3.LUT R50, R86, 0x200, RZ, 0xfc, !PT ;  /* 0x0000020056327812 */ /* 0x000fe200078efcff */
[----:B------:R-:W3:Y:S03]  /*0a00*/  @!P4 LDG.E R46, desc[UR4][R4.64+0x580] ;  /* 0x00058004042ec981 */ /* 0x000ee6000c1e1900 */
[-C--:B------:R-:W-:Y:S01]  /*0a10*/  ISETP.GE.AND P2, PT, R50, R67.reuse, PT ;  /* 0x000000433200720c */ /* 0x080fe20003f46270 */
[----:B------:R-:W3:Y:S01]  /*0a20*/  @!P5 LDG.E R48, desc[UR4][R4.64+0x600] ;  /* 0x000600040430d981 */ /* 0x000ee2000c1e1900 */
[----:B------:R-:W-:Y:S02]  /*0a30*/  CS2R R50, SRZ ;  /* 0x0000000000327805 */ /* 0x000fe4000001ff00 */
[-C--:B------:R-:W-:Y:S01]  /*0a40*/  ISETP.GE.AND P3, PT, R58, R67.reuse, PT ;  /* 0x000000433a00720c */ /* 0x080fe20003f66270 */
[----:B------:R-:W5:Y:S04]  /*0a50*/  @!P4 LDG.E R57, desc[UR4][R2.64+0x580] ;  /* 0x000580040239c981 */ /* 0x000f68000c1e1900 */
[----:B------:R-:W3:Y:S04]  /*0a60*/  @!P0 LDG.E R50, desc[UR4][R4.64+0x700] ;  /* 0x0007000404328981 */ /* 0x000ee8000c1e1900 */
[----:B------:R-:W3:Y:S04]  /*0a70*/  @!P1 LDG.E R51, desc[UR4][R4.64+0x780] ;  /* 0x0007800404339981 */ /* 0x000ee8000c1e1900 */
[----:B------:R-:W3:Y:S01]  /*0a80*/  @!P2 LDG.E R52, desc[UR4][R4.64+0x800] ;  /* 0x000800040434a981 */ /* 0x000ee2000c1e1900 */
[----:B------:R-:W-:-:S03]  /*0a90*/  ISETP.GE.AND P4, PT, R60, R67, PT ;  /* 0x000000433c00720c */ /* 0x000fc60003f86270 */
[----:B------:R-:W5:Y:S01]  /*0aa0*/  @!P5 LDG.E R59, desc[UR4][R2.64+0x600] ;  /* 0x00060004023bd981 */ /* 0x000f62000c1e1900 */
[----:B------:R-:W-:-:S03]  /*0ab0*/  ISETP.GE.AND P5, PT, R62, R67, PT ;  /* 0x000000433e00720c */ /* 0x000fc60003fa6270 */
[----:B------:R-:W3:Y:S04]  /*0ac0*/  @!P3 LDG.E R53, desc[UR4][R4.64+0xd00] ;  /* 0x000d00040435b981 */ /* 0x000ee8000c1e1900 */
[----:B------:R-:W5:Y:S01]  /*0ad0*/  @!P0 LDG.E R63, desc[UR4][R2.64+0x700] ;  /* 0x00070004023f8981 */ /* 0x000f62000c1e1900 */
[----:B------:R-:W-:-:S03]  /*0ae0*/  ISETP.GE.AND P0, PT, R66, R67, PT ;  /* 0x000000434200720c */ /* 0x000fc60003f06270 */
[----:B------:R-:W3:Y:S04]  /*0af0*/  @!P4 LDG.E R54, desc[UR4][R4.64+0xd80] ;  /* 0x000d80040436c981 */ /* 0x000ee8000c1e1900 */
[----:B------:R-:W5:Y:S01]  /*0b00*/  @!P1 LDG.E R65, desc[UR4][R2.64+0x780] ;  /* 0x0007800402419981 */ /* 0x000f62000c1e1900 */
[----:B------:R-:W-:Y:S01]  /*0b10*/  ISETP.GE.AND P1, PT, R68, R67, PT ;  /* 0x000000434400720c */ /* 0x000fe20003f26270 */
[----:B------:R-:W-:Y:S02]  /*0b20*/  IMAD.MOV.U32 R67, RZ, RZ, RZ ;  /* 0x000000ffff437224 */ /* 0x000fe400078e00ff */
[----:B------:R-:W3:Y:S04]  /*0b30*/  @!P5 LDG.E R55, desc[UR4][R4.64+0xe00] ;  /* 0x000e00040437d981 */ /* 0x000ee8000c1e1900 */
[----:B------:R-:W3:Y:S04]  /*0b40*/  @!P6 LDG.E R67, desc[UR4][R4.64+0xe80] ;  /* 0x000e80040443e981 */ /* 0x000ee8000c1e1900 */
[----:B------:R-:W3:Y:S04]  /*0b50*/  @!P0 LDG.E R69, desc[UR4][R4.64+0xf00] ;  /* 0x000f000404458981 */ /* 0x000ee8000c1e1900 */
[----:B------:R0:W3:Y:S04]  /*0b60*/  @!P1 LDG.E R70, desc[UR4][R4.64+0xf80] ;  /* 0x000f800404469981 */ /* 0x0000e8000c1e1900 */
[----:B------:R1:W5:Y:S04]  /*0b70*/  @!P3 LDG.E R90, desc[UR4][R2.64+0xd00] ;  /* 0x000d0004025ab981 */ /* 0x000368000c1e1900 */
[----:B------:R1:W5:Y:S04]  /*0b80*/  @!P4 LDG.E R89, desc[UR4][R2.64+0xd80] ;  /* 0x000d80040259c981 */ /* 0x000368000c1e1900 */
[----:B------:R1:W5:Y:S04]  /*0b90*/  @!P5 LDG.E R87, desc[UR4][R2.64+0xe00] ;  /* 0x000e00040257d981 */ /* 0x000368000c1e1900 */
[----:B------:R1:W5:Y:S04]  /*0ba0*/  @!P0 LDG.E R82, desc[UR4][R2.64+0xf00] ;  /* 0x000f000402528981 */ /* 0x000368000c1e1900 */
[----:B------:R1:W5:Y:S01]  /*0bb0*/  @!P1 LDG.E R81, desc[UR4][R2.64+0xf80] ;  /* 0x000f800402519981 */ /* 0x000362000c1e1900 */
[----:B----4-:R-:W-:-:S04]  /*0bc0*/  FADD.FTZ R92, RZ, R76 ;  /* 0x0000004cff5c7221 */ /* 0x010fc80000010000 */
[----:B--2---:R-:W-:-:S04]  /*0bd0*/  FADD.FTZ R85, R92, R9 ;  /* 0x000000095c557221 */ /* 0x004fc80000010000 */
[----:B------:R-:W-:-:S04]  /*0be0*/  FADD.FTZ R92, R85, R8 ;  /* 0x00000008555c7221 */ /* 0x000fc80000010000 */
[----:B---3--:R-:W-:-:S04]  /*0bf0*/  FADD.FTZ R85, R92, R7 ;  /* 0x000000075c557221 */ /* 0x008fc80000010000 */
[----:B------:R-:W-:-:S04]  /*0c00*/  FADD.FTZ R85, R85, R6 ;  /* 0x0000000655557221 */ /* 0x000fc80000010000 */
[----:B0-----:R-:W-:-:S04]  /*0c10*/  FADD.FTZ R4, R85, R0 ;  /* 0x0000000055047221 */ /* 0x001fc80000010000 */
        /* <DEDUP_REMOVED lines=26> */
[----:B------:R-:W0:Y:S02]  /*0dc0*/  SHFL.BFLY PT, R92, R5, 0x10, 0x1f ;  /* 0x0e001f00055c7f89 */ /* 0x000e2400000e0000 */
[----:B0-----:R-:W-:-:S05]  /*0dd0*/  FADD.FTZ R92, R5, R92 ;  /* 0x0000005c055c7221 */ /* 0x001fca0000010000 */
[----:B------:R-:W0:Y:S02]  /*0de0*/  SHFL.BFLY PT, R85, R92, 0x8, 0x1f ;  /* 0x0d001f005c557f89 */ /* 0x000e2400000e0000 */
[----:B0-----:R-:W-:-:S05]  /*0df0*/  FADD.FTZ R91, R92, R85 ;  /* 0x000000555c5b7221 */ /* 0x001fca0000010000 */
[----:B------:R-:W0:Y:S01]  /*0e00*/  SHFL.BFLY PT, R85, R91, 0x4, 0x1f ;  /* 0x0c801f005b557f89 */ /* 0x000e2200000e0000 */
[----:B------:R-:W-:-:S06]  /*0e10*/  IMAD.MOV.U32 R4, RZ, RZ, RZ ;  /* 0x000000ffff047224 */ /* 0x000fcc00078e00ff */
[----:B------:R1:W5:Y:S01]  /*0e20*/  @!P2 LDG.E R4, desc[UR4][R2.64+0x800] ;  /* 0x000800040204a981 */ /* 0x000362000c1e1900 */
[----:B0-----:R-:W-:-:S05]  /*0e30*/  FADD.FTZ R93, R91, R85 ;  /* 0x000000555b5d7221 */ /* 0x001fca0000010000 */
[----:B------:R-:W0:Y:S01]  /*0e40*/  SHFL.BFLY PT, R85, R93, 0x2, 0x1f ;  /* 0x0c401f005d557f89 */ /* 0x000e2200000e0000 */
[----:B------:R-:W-:Y:S01]  /*0e50*/  ISETP.GE.AND P2, PT, R84, 0x1, PT ;  /* 0x000000015400780c */ /* 0x000fe20003f46270 */
[----:B0-----:R-:W-:-:S05]  /*0e60*/  FADD.FTZ R85, R93, R85 ;  /* 0x000000555d557221 */ /* 0x001fca0000010000 */
[----:B------:R1:W0:Y:S07]  /*0e70*/  SHFL.BFLY PT, R84, R85, 0x1, 0x1f ;  /* 0x0c201f0055547f89 */ /* 0x00022e00000e0000 */
[----:B------:R-:W-:Y:S05]  /*0e80*/  @!P2 EXIT ;  /* 0x000000000000a94d */ /* 0x000fea0003800000 */
[----:B------:R-:W-:Y:S01]  /*0e90*/  IMAD.MOV.U32 R5, RZ, RZ, RZ ;  /* 0x000000ffff057224 */ /* 0x000fe200078e00ff */
[-C--:B------:R-:W-:Y:S01]  /*0ea0*/  ISETP.GE.AND P2, PT, R86, R33.reuse, PT ;  /* 0x000000215600720c */ /* 0x080fe20003f46270 */
[----:B-----5:R-:W-:Y:S01]  /*0eb0*/  @!P3 FMUL.FTZ R5, R90, 1.4426950216293334961 ;  /* 0x3fb8aa3b5a05b820 */ /* 0x020fe20000410000 */
[-C--:B------:R-:W-:Y:S01]  /*0ec0*/  ISETP.GE.AND P3, PT, R88, R33.reuse, PT ;  /* 0x000000215800720c */ /* 0x080fe20003f66270 */
[----:B------:R-:W-:Y:S02]  /*0ed0*/  IMAD.MOV.U32 R86, RZ, RZ, RZ ;  /* 0x000000ffff567224 */ /* 0x000fe400078e00ff */
[----:B------:R-:W-:Y:S01]  /*0ee0*/  @!P4 FMUL.FTZ R86, R89, 1.4426950216293334961 ;  /* 0x3fb8aa3b5956c820 */ /* 0x000fe20000410000 */
[-C--:B------:R-:W-:Y:S01]  /*0ef0*/  ISETP.GE.AND P4, PT, R80, R33.reuse, PT ;  /* 0x000000215000720c */ /* 0x080fe20003f86270 */
[----:B------:R-:W-:Y:S02]  /*0f00*/  IMAD.MOV.U32 R80, RZ, RZ, RZ ;  /* 0x000000ffff507224 */ /* 0x000fe400078e00ff */
[----:B------:R-:W-:Y:S01]  /*0f10*/  @!P5 FMUL.FTZ R80, R87, 1.4426950216293334961 ;  /* 0x3fb8aa3b5750d820 */ /* 0x000fe20000410000 */
[----:B------:R-:W-:Y:S01]  /*0f20*/  ISETP.GE.AND P5, PT, R78, R33, PT ;  /* 0x000000214e00720c */ /* 0x000fe20003fa6270 */
[----:B0-----:R-:W-:Y:S01]  /*0f30*/  FADD.FTZ R84, R85, R84 ;  /* 0x0000005455547221 */ /* 0x001fe20000010000 */
[----:B------:R-:W-:Y:S01]  /*0f40*/  ULDC.64 UR6, c[0x0][0x210] ;  /* 0x0000840000067ab9 */ /* 0x000fe20000000a00 */
[----:B-1----:R-:W-:-:S02]  /*0f50*/  @!P2 FMUL.FTZ R3, R79, 1.4426950216293334961 ;  /* 0x3fb8aa3b4f03a820 */ /* 0x002fc40000410000 */
[----:B------:R-:W-:Y:S01]  /*0f60*/  @!P3 FMUL.FTZ R78, R77, 1.4426950216293334961 ;  /* 0x3fb8aa3b4d4eb820 */ /* 0x000fe20000410000 */
[----:B------:R-:W-:Y:S02]  /*0f70*/  IMAD.MOV.U32 R77, RZ, RZ, RZ ;  /* 0x000000ffff4d7224 */ /* 0x000fe400078e00ff */
[----:B------:R-:W-:Y:S01]  /*0f80*/  @!P6 FMUL.FTZ R77, R83, 1.4426950216293334961 ;  /* 0x3fb8aa3b534de820 */ /* 0x000fe20000410000 */
[----:B------:R-:W-:Y:S01]  /*0f90*/  @!P4 FMUL.FTZ R79, R75, 1.4426950216293334961 ;  /* 0x3fb8aa3b4b4fc820 */ /* 0x000fe20000410000 */
[----:B------:R-:W-:Y:S02]  /*0fa0*/  IMAD.MOV.U32 R75, RZ, RZ, RZ ;  /* 0x000000ffff4b7224 */ /* 0x000fe400078e00ff */
[----:B------:R-:W-:Y:S01]  /*0fb0*/  @!P0 FMUL.FTZ R75, R82, 1.4426950216293334961 ;  /* 0x3fb8aa3b524b8820 */ /* 0x000fe20000410000 */
[-C--:B------:R-:W-:Y:S01]  /*0fc0*/  ISETP.GE.AND P0, PT, R72, R33.reuse, PT ;  /* 0x000000214800720c */ /* 0x080fe20003f06270 */
[----:B------:R-:W0:Y:S01]  /*0fd0*/  @!P3 MUFU.EX2 R78, R78 ;  /* 0x0000004e004eb308 */ /* 0x000e220000000800 */
[----:B------:R-:W1:Y:S01]  /*0fe0*/  S2R R72, SR_TID.X ;  /* 0x0000000000487919 */ /* 0x000e620000002100 */
[----:B------:R-:W-:Y:S01]  /*0ff0*/  ISETP.GE.AND P6, PT, R74, R33, PT ;  /* 0x000000214a00720c */ /* 0x000fe20003fc6270 */
[----:B------:R-:W-:Y:S01]  /*1000*/  @!P5 FMUL.FTZ R73, R73, 1.4426950216293334961 ;  /* 0x3fb8aa3b4949d820 */ /* 0x000fe20000410000 */
[----:B------:R-:W-:-:S02]  /*1010*/  IMAD.MOV.U32 R74, RZ, RZ, RZ ;  /* 0x000000ffff4a7224 */ /* 0x000fc400078e00ff */
[----:B------:R-:W-:Y:S01]  /*1020*/  @!P1 FMUL.FTZ R74, R81, 1.4426950216293334961 ;  /* 0x3fb8aa3b514a9820 */ /* 0x000fe20000410000 */
[----:B------:R-:W-:Y:S01]  /*1030*/  LEA R2, P1, R32, UR6, 0x1 ;  /* 0x0000000620027c11 */ /* 0x000fe2000f8208ff */
[----:B------:R-:W2:Y:S04]  /*1040*/  @!P2 MUFU.EX2 R3, R3 ;  /* 0x000000030003a308 */ /* 0x000ea80000000800 */
[----:B------:R-:W-:-:S03]  /*1050*/  @!P0 FMUL.FTZ R34, R34, 1.4426950216293334961 ;  /* 0x3fb8aa3b22228820 */ /* 0x000fc60000410000 */
[----:B------:R-:W-:Y:S01]  /*1060*/  @!P6 FMUL.FTZ R71, R71, 1.4426950216293334961 ;  /* 0x3fb8aa3b4747e820 */ /* 0x000fe20000410000 */
[----:B------:R-:W3:Y:S01]  /*1070*/  @!P4 MUFU.EX2 R79, R79 ;  /* 0x0000004f004fc308 */ /* 0x000ee20000000800 */
[----:B0-----:R-:W-:-:S05]  /*1080*/  @!P3 FFMA.FTZ R78, -R84, R78, R9 ;  /* 0x0000004e544eb223 */ /* 0x001fca0000010109 */
[----:B------:R-:W-:Y:S02]  /*1090*/  @!P3 F2FP.BF16.F32.PACK_AB R78, RZ, R78 ;  /* 0x0000004eff4eb23e */ /* 0x000fe400000010ff */
[----:B------:R-:W0:Y:S01]  /*10a0*/  @!P5 MUFU.EX2 R73, R73 ;  /* 0x000000490049d308 */ /* 0x000e220000000800 */
[----:B--2---:R-:W-:Y:S01]  /*10b0*/  @!P2 FFMA.FTZ R76, -R84, R3, R76 ;  /* 0x00000003544ca223 */ /* 0x004fe2000001014c */
[----:B------:R-:W-:-:S04]  /*10c0*/  SHF.R.S32.HI R3, RZ, 0x1f, R32 ;  /* 0x0000001fff037819 */ /* 0x000fc80000011420 */
[----:B------:R-:W-:Y:S02]  /*10d0*/  LEA.HI.X R3, R32, UR7, R3, 0x1, P1 ;  /* 0x0000000720037c11 */ /* 0x000fe400088f0c03 */
[----:B------:R-:W2:Y:S01]  /*10e0*/  @!P0 MUFU.EX2 R9, R34 ;  /* 0x0000002200098308 */ /* 0x000ea20000000800 */
[----:B---3--:R-:W-:Y:S01]  /*10f0*/  @!P4 FFMA.FTZ R79, -R84, R79, R8 ;  /* 0x0000004f544fc223 */ /* 0x008fe20000010108 */
[----:B------:R-:W-:Y:S01]  /*1100*/  @!P2 F2FP.BF16.F32.PACK_AB R76, RZ, R76 ;  /* 0x0000004cff4ca23e */ /* 0x000fe200000010ff */
[----:B------:R-:W-:Y:S01]  /*1110*/  @!P3 STG.E.U16 desc[UR4][R2.64+0x40], R78 ;  /* 0x0000404e0200b986 */ /* 0x000fe2000c101504 */
[----:B-1----:R-:W-:Y:S02]  /*1120*/  LOP3.LUT R72, R72, 0x1f, RZ, 0xc0, !PT ;  /* 0x0000001f48487812 */ /* 0x002fe400078ec0ff */
[----:B------:R-:W-:Y:S01]  /*1130*/  ISETP.GE.AND P1, PT, R36, R33, PT ;  /* 0x000000212400720c */ /* 0x000fe20003f26270 */
[----:B------:R-:W-:Y:S01]  /*1140*/  @!P2 STG.E.U16 desc[UR4][R2.64], R76 ;  /* 0x0000004c0200a986 */ /* 0x000fe2000c101504 */
[----:B------:R-:W1:Y:S01]  /*1150*/  @!P6 MUFU.EX2 R71, R71 ;  /* 0x000000470047e308 */ /* 0x000e620000000800 */
[----:B0-----:R-:W-:Y:S01]  /*1160*/  @!P5 FFMA.FTZ R73, -R84, R73, R7 ;  /* 0x000000495449d223 */ /* 0x001fe20000010107 */
[----:B------:R-:W-:-:S02]  /*1170*/  @!P4 F2FP.BF16.F32.PACK_AB R79, RZ, R79 ;  /* 0x0000004fff4fc23e */ /* 0x000fc400000010ff */
[----:B------:R-:W-:Y:S02]  /*1180*/  ISETP.GE.AND P2, PT, R38, R33, PT ;  /* 0x000000212600720c */ /* 0x000fe40003f46270 */
[----:B------:R-:W-:Y:S01]  /*1190*/  @!P5 F2FP.BF16.F32.PACK_AB R73, RZ, R73 ;  /* 0x00000049ff49d23e */ /* 0x000fe200000010ff */
[----:B------:R-:W-:Y:S01]  /*11a0*/  @!P4 STG.E.U16 desc[UR4][R2.64+0x80], R79 ;  /* 0x0000804f0200c986 */ /* 0x000fe2000c101504 */
[----:B------:R-:W-:Y:S01]  /*11b0*/  ISETP.GE.AND P3, PT, R40, R33, PT ;  /* 0x000000212800720c */ /* 0x000fe20003f66270 */
[----:B--2---:R-:W-:Y:S01]  /*11c0*/  @!P0 FFMA.FTZ R9, -R84, R9, R0 ;  /* 0x0000000954098223 */ /* 0x004fe20000010100 */
[----:B------:R-:W-:Y:S01]  /*11d0*/  LOP3.LUT R0, R72, 0x220, RZ, 0xfc, !PT ;  /* 0x0000022048007812 */ /* 0x000fe200078efcff */
[----:B------:R-:W-:Y:S01]  /*11e0*/  @!P5 STG.E.U16 desc[UR4][R2.64+0xc0], R73 ;  /* 0x0000c0490200d986 */ /* 0x000fe2000c101504 */
[----:B------:R-:W-:Y:S02]  /*11f0*/  @!P1 FMUL.FTZ R37, R37, 1.4426950216293334961 ;  /* 0x3fb8aa3b25259820 */ /* 0x000fe40000410000 */
[----:B------:R-:W-:-:S02]  /*1200*/  ISETP.GE.AND P4, PT, R0, R33, PT ;  /* 0x000000210000720c */ /* 0x000fc40003f86270 */
[----:B------:R-:W-:Y:S01]  /*1210*/  LOP3.LUT R0, R72, 0x120, RZ, 0xfc, !PT ;  /* 0x0000012048007812 */ /* 0x000fe200078efcff */
[----:B-1----:R-:W-:Y:S01]  /*1220*/  @!P6 FFMA.FTZ R71, -R84, R71, R6 ;  /* 0x000000475447e223 */ /* 0x002fe20000010106 */
[----:B------:R-:W-:Y:S01]  /*1230*/  @!P2 FMUL.FTZ R41, R41, 1.4426950216293334961 ;  /* 0x3fb8aa3b2929a820 */ /* 0x000fe20000410000 */
[----:B------:R-:W0:Y:S01]  /*1240*/  @!P1 MUFU.EX2 R37, R37 ;  /* 0x0000002500259308 */ /* 0x000e220000000800 */
[----:B------:R-:W-:Y:S01]  /*1250*/  ISETP.GE.AND P5, PT, R0, R33, PT ;  /* 0x000000210000720c */ /* 0x000fe20003fa6270 */
[----:B------:R-:W-:Y:S01]  /*1260*/  @!P3 FMUL.FTZ R45, R45, 1.4426950216293334961 ;  /* 0x3fb8aa3b2d2db820 */ /* 0x000fe20000410000 */
[----:B------:R-:W-:Y:S02]  /*1270*/  @!P6 F2FP.BF16.F32.PACK_AB R71, RZ, R71 ;  /* 0x00000047ff47e23e */ /* 0x000fe400000010ff */
[----:B------:R-:W-:Y:S02]  /*1280*/  LOP3.LUT R0, R72, 0x140, RZ, 0xfc, !PT ;  /* 0x0000014048007812 */ /* 0x000fe400078efcff */
[----:B------:R-:W-:Y:S01]  /*1290*/  @!P0 F2FP.BF16.F32.PACK_AB R9, RZ, R9 ;  /* 0x00000009ff09823e */ /* 0x000fe200000010ff */
[----:B------:R-:W-:Y:S01]  /*12a0*/  @!P6 STG.E.U16 desc[UR4][R2.64+0x100], R71 ;  /* 0x000100470200e986 */ /* 0x000fe2000c101504 */
[-C--:B------:R-:W-:Y:S01]  /*12b0*/  ISETP.GE.AND P6, PT, R0, R33.reuse, PT ;  /* 0x000000210000720c */ /* 0x080fe20003fc6270 */
[----:B------:R-:W1:Y:S01]  /*12c0*/  @!P2 MUFU.EX2 R41, R41 ;  /* 0x000000290029a308 */ /* 0x000e620000000800 */
[----:B------:R-:W-:Y:S01]  /*12d0*/  LOP3.LUT R0, R72, 0x160, RZ, 0xfc, !PT ;  /* 0x0000016048007812 */ /* 0x000fe200078efcff */
[----:B------:R2:W-:Y:S02]  /*12e0*/  @!P0 STG.E.U16 desc[UR4][R2.64+0x140], R9 ;  /* 0x0001400902008986 */ /* 0x0005e4000c101504 */
[----:B------:R-:W-:Y:S01]  /*12f0*/  @!P5 FMUL.FTZ R47, R47, 1.4426950216293334961 ;  /* 0x3fb8aa3b2f2fd820 */ /* 0x000fe20000410000 */
[----:B------:R-:W-:Y:S01]  /*1300*/  ISETP.GE.AND P0, PT, R0, R33, PT ;  /* 0x000000210000720c */ /* 0x000fe20003f06270 */
[----:B0-----:R-:W-:-:S02]  /*1310*/  @!P1 FFMA.FTZ R37, -R84, R37, R35 ;  /* 0x0000002554259223 */ /* 0x001fc40000010123 */
[----:B------:R-:W0:Y:S01]  /*1320*/  @!P3 MUFU.EX2 R45, R45 ;  /* 0x0000002d002db308 */ /* 0x000e220000000800 */
[----:B------:R-:W-:-:S03]  /*1330*/  LOP3.LUT R0, R72, 0x240, RZ, 0xfc, !PT ;  /* 0x0000024048007812 */ /* 0x000fc600078efcff */
[----:B------:R-:W-:Y:S01]  /*1340*/  @!P6 FMUL.FTZ R56, R56, 1.4426950216293334961 ;  /* 0x3fb8aa3b3838e820 */ /* 0x000fe20000410000 */
[----:B------:R-:W-:-:S03]  /*1350*/  @!P1 F2FP.BF16.F32.PACK_AB R37, RZ, R37 ;  /* 0x00000025ff25923e */ /* 0x000fc600000010ff */
[----:B------:R-:W3:Y:S01]  /*1360*/  @!P6 MUFU.EX2 R7, R56 ;  /* 0x000000380007e308 */ /* 0x000ee20000000800 */
[----:B-1----:R-:W-:Y:S01]  /*1370*/  @!P2 FFMA.FTZ R41, -R84, R41, R39 ;  /* 0x000000295429a223 */ /* 0x002fe20000010127 */
[----:B------:R-:W-:Y:S01]  /*1380*/  @!P1 STG.E.U16 desc[UR4][R2.64+0x180], R37 ;  /* 0x0001802502009986 */ /* 0x000fe2000c101504 */
[----:B------:R-:W-:Y:S01]  /*1390*/  ISETP.GE.AND P1, PT, R0, R33, PT ;  /* 0x000000210000720c */ /* 0x000fe20003f26270 */
[----:B------:R-:W-:Y:S01]  /*13a0*/  @!P0 FMUL.FTZ R57, R57, 1.4426950216293334961 ;  /* 0x3fb8aa3b39398820 */ /* 0x000fe20000410000 */
[----:B------:R-:W-:Y:S02]  /*13b0*/  LOP3.LUT R0, R72, 0x260, RZ, 0xfc, !PT ;  /* 0x0000026048007812 */ /* 0x000fe400078efcff */
[----:B------:R-:W-:Y:S01]  /*13c0*/  @!P2 F2FP.BF16.F32.PACK_AB R41, RZ, R41 ;  /* 0x00000029ff29a23e */ /* 0x000fe200000010ff */
[----:B------:R-:W1:Y:S01]  /*13d0*/  @!P4 MUFU.EX2 R31, R31 ;  /* 0x0000001f001fc308 */ /* 0x000e620000000800 */
[----:B0-----:R-:W-:-:S03]  /*13e0*/  @!P3 FFMA.FTZ R45, -R84, R45, R42 ;  /* 0x0000002d542db223 */ /* 0x001fc6000001012a */
[----:B------:R-:W-:Y:S01]  /*13f0*/  @!P2 STG.E.U16 desc[UR4][R2.64+0x1c0], R41 ;  /* 0x0001c0290200a986 */ /* 0x000fe2000c101504 */
[----:B------:R-:W-:Y:S02]  /*1400*/  ISETP.GE.AND P2, PT, R0, R33, PT ;  /* 0x000000210000720c */ /* 0x000fe40003f46270 */
[----:B------:R-:W-:Y:S01]  /*1410*/  @!P3 F2FP.BF16.F32.PACK_AB R45, RZ, R45 ;  /* 0x0000002dff2db23e */ /* 0x000fe200000010ff */
[----:B--2---:R-:W0:Y:S01]  /*1420*/  @!P1 MUFU.EX2 R9, R30 ;  /* 0x0000001e00099308 */ /* 0x004e220000000800 */
[----:B---3--:R-:W-:Y:S01]  /*1430*/  @!P6 FFMA.FTZ R7, -R84, R7, R44 ;  /* 0x000000075407e223 */ /* 0x008fe2000001012c */
[----:B------:R-:W-:Y:S02]  /*1440*/  LOP3.LUT R0, R72, 0x280, RZ, 0xfc, !PT ;  /* 0x0000028048007812 */ /* 0x000fe400078efcff */
[----:B------:R-:W-:Y:S02]  /*1450*/  @!P3 STG.E.U16 desc[UR4][R2.64+0x200], R45 ;  /* 0x0002002d0200b986 */ /* 0x000fe4000c101504 */
[----:B------:R-:W-:-:S02]  /*1460*/  @!P6 F2FP.BF16.F32.PACK_AB R7, RZ, R7 ;  /* 0x00000007ff07e23e */ /* 0x000fc400000010ff */
[----:B------:R-:W-:Y:S01]  /*1470*/  ISETP.GE.AND P3, PT, R0, R33, PT ;  /* 0x000000210000720c */ /* 0x000fe20003f66270 */
[----:B------:R-:W2:Y:S01]  /*1480*/  @!P5 MUFU.EX2 R47, R47 ;  /* 0x0000002f002fd308 */ /* 0x000ea20000000800 */
[----:B------:R-:W-:Y:S01]  /*1490*/  LOP3.LUT R0, R72, 0x2a0, RZ, 0xfc, !PT ;  /* 0x000002a048007812 */ /* 0x000fe200078efcff */
[----:B------:R3:W-:Y:S01]  /*14a0*/  @!P6 STG.E.U16 desc[UR4][R2.64+0x280], R7 ;  /* 0x000280070200e986 */ /* 0x0007e2000c101504 */
[----:B-1----:R-:W-:Y:S02]  /*14b0*/  @!P4 FFMA.FTZ R31, -R84, R31, R29 ;  /* 0x0000001f541fc223 */ /* 0x002fe4000001011d */
[----:B------:R-:W-:Y:S02]  /*14c0*/  ISETP.GE.AND P6, PT, R0, R33, PT ;  /* 0x000000210000720c */ /* 0x000fe40003fc6270 */
[----:B------:R-:W-:Y:S01]  /*14d0*/  LOP3.LUT R0, R72, 0x180, RZ, 0xfc, !PT ;  /* 0x0000018048007812 */ /* 0x000fe200078efcff */
[----:B------:R-:W1:Y:S01]  /*14e0*/  @!P2 MUFU.EX2 R22, R22 ;  /* 0x000000160016a308 */ /* 0x000e620000000800 */
[----:B------:R-:W-:Y:S01]  /*14f0*/  @!P4 F2FP.BF16.F32.PACK_AB R31, RZ, R31 ;  /* 0x0000001fff1fc23e */ /* 0x000fe200000010ff */
[----:B0-----:R-:W-:-:S04]  /*1500*/  @!P1 FFMA.FTZ R9, -R84, R9, R28 ;  /* 0x0000000954099223 */ /* 0x001fc8000001011c */
[----:B------:R-:W-:Y:S01]  /*1510*/  @!P4 STG.E.U16 desc[UR4][R2.64+0x440], R31 ;  /* 0x0004401f0200c986 */ /* 0x000fe2000c101504 */
[----:B------:R-:W-:Y:S01]  /*1520*/  @!P1 F2FP.BF16.F32.PACK_AB R9, RZ, R9 ;  /* 0x00000009ff09923e */ /* 0x000fe200000010ff */
[----:B------:R-:W0:Y:S01]  /*1530*/  @!P3 MUFU.EX2 R20, R20 ;  /* 0x000000140014b308 */ /* 0x000e220000000800 */
[----:B--2---:R-:W-:Y:S01]  /*1540*/  @!P5 FFMA.FTZ R47, -R84, R47, R43 ;  /* 0x0000002f542fd223 */ /* 0x004fe2000001012b */
[-C--:B------:R-:W-:Y:S02]  /*1550*/  ISETP.GE.AND P4, PT, R25, R33.reuse, PT ;  /* 0x000000211900720c */ /* 0x080fe40003f86270 */
[----:B------:R-:W-:Y:S01]  /*1560*/  @!P1 STG.E.U16 desc[UR4][R2.64+0x480], R9 ;  /* 0x0004800902009986 */ /* 0x000fe2000c101504 */
[----:B------:R-:W-:Y:S02]  /*1570*/  ISETP.GE.AND P1, PT, R24, R33, PT ;  /* 0x000000211800720c */ /* 0x000fe40003f26270 */
[----:B------:R-:W-:Y:S01]  /*1580*/  @!P5 F2FP.BF16.F32.PACK_AB R47, RZ, R47 ;  /* 0x0000002fff2fd23e */ /* 0x000fe200000010ff */
[----:B------:R-:W2:Y:S01]  /*1590*/  @!P6 MUFU.EX2 R18, R18 ;  /* 0x000000120012e308 */ /* 0x000ea20000000800 */
[----:B-1----:R-:W-:-:S03]  /*15a0*/  @!P2 FFMA.FTZ R22, -R84, R22, R23 ;  /* 0x000000165416a223 */ /* 0x002fc60000010117 */
[----:B------:R-:W-:Y:S01]  /*15b0*/  @!P5 STG.E.U16 desc[UR4][R2.64+0x240], R47 ;  /* 0x0002402f0200d986 */ /* 0x000fe2000c101504 */
[----:B------:R-:W-:Y:S02]  /*15c0*/  ISETP.GE.AND P5, PT, R27, R33, PT ;  /* 0x000000211b00720c */ /* 0x000fe40003fa6270 */
[----:B------:R-:W-:Y:S01]  /*15d0*/  @!P2 F2FP.BF16.F32.PACK_AB R22, RZ, R22 ;  /* 0x00000016ff16a23e */ /* 0x000fe200000010ff */
[----:B------:R-:W1:Y:S01]  /*15e0*/  @!P0 MUFU.EX2 R57, R57 ;  /* 0x0000003900398308 */ /* 0x000e620000000800 */
[----:B0-----:R-:W-:-:S03]  /*15f0*/  @!P3 FFMA.FTZ R20, -R84, R20, R21 ;  /* 0x000000145414b223 */ /* 0x001fc60000010115 */
[----:B------:R-:W-:Y:S01]  /*1600*/  @!P2 STG.E.U16 desc[UR4][R2.64+0x4c0], R22 ;  /* 0x0004c0160200a986 */ /* 0x000fe2000c101504 */
[----:B------:R-:W-:Y:S02]  /*1610*/  ISETP.GE.AND P2, PT, R58, R33, PT ;  /* 0x000000213a00720c */ /* 0x000fe40003f46270 */
[----:B------:R-:W-:Y:S01]  /*1620*/  @!P3 F2FP.BF16.F32.PACK_AB R20, RZ, R20 ;  /* 0x00000014ff14b23e */ /* 0x000fe200000010ff */
[----:B------:R-:W0:Y:S01]  /*1630*/  @!P4 MUFU.EX2 R14, R14 ;  /* 0x0000000e000ec308 */ /* 0x000e220000000800 */
[----:B--2---:R-:W-:-:S03]  /*1640*/  @!P6 FFMA.FTZ R18, -R84, R18, R19 ;  /* 0x000000125412e223 */ /* 0x004fc60000010113 */
        /* <DEDUP_REMOVED lines=18> */
[----:B---3--:R-:W2:Y:S01]  /*1770*/  @!P3 MUFU.EX2 R7, R86 ;  /* 0x000000560007b308 */ /* 0x008ea20000000800 */
[----:B-1----:R-:W-:Y:S01]  /*1780*/  @!P5 FFMA.FTZ R16, -R84, R16, R17 ;  /* 0x000000105410d223 */ /* 0x002fe20000010111 */
[----:B------:R-:W-:Y:S02]  /*1790*/  LOP3.LUT R0, R72, 0x1a0, RZ, 0xfc, !PT ;  /* 0x000001a048007812 */ /* 0x000fe400078efcff */
[----:B------:R-:W-:Y:S02]  /*17a0*/  @!P1 STG.E.U16 desc[UR4][R2.64+0x640], R13 ;  /* 0x0006400d02009986 */ /* 0x000fe4000c101504 */
[----:B------:R-:W-:-:S02]  /*17b0*/  @!P5 F2FP.BF16.F32.PACK_AB R16, RZ, R16 ;  /* 0x00000010ff10d23e */ /* 0x000fc400000010ff */
[----:B------:R-:W1:Y:S01]  /*17c0*/  @!P6 MUFU.EX2 R80, R80 ;  /* 0x000000500050e308 */ /* 0x000e620000000800 */
[----:B0-----:R-:W-:Y:S01]  /*17d0*/  @!P2 FFMA.FTZ R5, -R84, R5, R53 ;  /* 0x000000055405a223 */ /* 0x001fe20000010135 */
[----:B------:R-:W-:Y:S01]  /*17e0*/  ISETP.GE.AND P1, PT, R0, R33, PT ;  /* 0x000000210000720c */ /* 0x000fe20003f26270 */
[----:B------:R-:W-:Y:S01]  /*17f0*/  @!P5 STG.E.U16 desc[UR4][R2.64+0x580], R16 ;  /* 0x000580100200d986 */ /* 0x000fe2000c101504 */
[----:B------:R-:W-:Y:S01]  /*1800*/  LOP3.LUT R0, R72, 0x1c0, RZ, 0xfc, !PT ;  /* 0x000001c048007812 */ /* 0x000fe200078efcff */
[----:B------:R-:W-:Y:S01]  /*1810*/  @!P4 FMUL.FTZ R59, R59, 1.4426950216293334961 ;  /* 0x3fb8aa3b3b3bc820 */ /* 0x000fe20000410000 */
[----:B------:R-:W-:Y:S02]  /*1820*/  @!P2 F2FP.BF16.F32.PACK_AB R5, RZ, R5 ;  /* 0x00000005ff05a23e */ /* 0x000fe400000010ff */
[----:B------:R-:W0:Y:S01]  /*1830*/  @!P0 MUFU.EX2 R15, R15 ;  /* 0x0000000f000f8308 */ /* 0x000e220000000800 */
[----:B--2---:R-:W-:Y:S01]  /*1840*/  @!P3 FFMA.FTZ R7, -R84, R7, R54 ;  /* 0x000000075407b223 */ /* 0x004fe20000010136 */
[-C--:B------:R-:W-:Y:S01]  /*1850*/  ISETP.GE.AND P5, PT, R64, R33.reuse, PT ;  /* 0x000000214000720c */ /* 0x080fe20003fa6270 */
[----:B------:R2:W-:Y:S01]  /*1860*/  @!P2 STG.E.U16 desc[UR4][R2.64+0x680], R5 ;  /* 0x000680050200a986 */ /* 0x0005e2000c101504 */
[----:B------:R-:W-:-:S02]  /*1870*/  ISETP.GE.AND P2, PT, R0, R33, PT ;  /* 0x000000210000720c */ /* 0x000fc40003f46270 */
[----:B------:R-:W-:Y:S01]  /*1880*/  @!P3 F2FP.BF16.F32.PACK_AB R7, RZ, R7 ;  /* 0x00000007ff07b23e */ /* 0x000fe200000010ff */
[----:B------:R-:W-:Y:S01]  /*1890*/  @!P1 FMUL.FTZ R61, R61, 1.4426950216293334961 ;  /* 0x3fb8aa3b3d3d9820 */ /* 0x000fe20000410000 */
[----:B------:R-:W-:Y:S01]  /*18a0*/  LOP3.LUT R0, R72, 0x1e0, RZ, 0xfc, !PT ;  /* 0x000001e048007812 */ /* 0x000fe200078efcff */
[----:B-1----:R-:W-:Y:S01]  /*18b0*/  @!P6 FFMA.FTZ R80, -R84, R80, R55 ;  /* 0x000000505450e223 */ /* 0x002fe20000010137 */
[----:B------:R-:W-:Y:S01]  /*18c0*/  LOP3.LUT R72, R72, 0x200, RZ, 0xfc, !PT ;  /* 0x0000020048487812 */ /* 0x000fe200078efcff */
[----:B------:R1:W-:Y:S01]  /*18d0*/  @!P3 STG.E.U16 desc[UR4][R2.64+0x6c0], R7 ;  /* 0x0006c0070200b986 */ /* 0x0003e2000c101504 */
[----:B------:R-:W-:Y:S01]  /*18e0*/  ISETP.GE.AND P3, PT, R0, R33, PT ;  /* 0x000000210000720c */ /* 0x000fe20003f66270 */
[----:B------:R-:W3:Y:S01]  /*18f0*/  @!P4 MUFU.EX2 R59, R59 ;  /* 0x0000003b003bc308 */ /* 0x000ee20000000800 */
[----:B------:R-:W-:Y:S01]  /*1900*/  @!P6 F2FP.BF16.F32.PACK_AB R80, RZ, R80 ;  /* 0x00000050ff50e23e */ /* 0x000fe200000010ff */
[----:B0-----:R-:W-:Y:S02]  /*1910*/  @!P0 FFMA.FTZ R15, -R84, R15, R12 ;  /* 0x0000000f540f8223 */ /* 0x001fe4000001010c */
[----:B------:R-:W-:-:S02]  /*1920*/  @!P2 FMUL.FTZ R63, R63, 1.4426950216293334961 ;  /* 0x3fb8aa3b3f3fa820 */ /* 0x000fc40000410000 */
[----:B------:R1:W-:Y:S01]  /*1930*/  @!P6 STG.E.U16 desc[UR4][R2.64+0x700], R80 ;  /* 0x000700500200e986 */ /* 0x0003e2000c101504 */
[----:B------:R-:W-:Y:S01]  /*1940*/  ISETP.GE.AND P6, PT, R72, R33, PT ;  /* 0x000000214800720c */ /* 0x000fe20003fc6270 */
[----:B------:R-:W0:Y:S01]  /*1950*/  @!P5 MUFU.EX2 R77, R77 ;  /* 0x0000004d004dd308 */ /* 0x000e220000000800 */
[----:B------:R-:W-:-:S03]  /*1960*/  @!P0 F2FP.BF16.F32.PACK_AB R15, RZ, R15 ;  /* 0x0000000fff0f823e */ /* 0x000fc600000010ff */
[----:B------:R-:W-:Y:S02]  /*1970*/  @!P3 FMUL.FTZ R65, R65, 1.4426950216293334961 ;  /* 0x3fb8aa3b4141b820 */ /* 0x000fe40000410000 */
[----:B------:R1:W-:Y:S01]  /*1980*/  @!P0 STG.E.U16 desc[UR4][R2.64+0x5c0], R15 ;  /* 0x0005c00f02008986 */ /* 0x0003e2000c101504 */
[----:B------:R-:W-:Y:S01]  /*1990*/  ISETP.GE.AND P0, PT, R66, R33, PT ;  /* 0x000000214200720c */ /* 0x000fe20003f06270 */
[----:B------:R-:W4:Y:S01]  /*19a0*/  @!P1 MUFU.EX2 R0, R61 ;  /* 0x0000003d00009308 */ /* 0x000f220000000800 */
[----:B---3--:R-:W-:-:S03]  /*19b0*/  @!P4 FFMA.FTZ R59, -R84, R59, R48 ;  /* 0x0000003b543bc223 */ /* 0x008fc60000010130 */
[----:B------:R-:W-:Y:S02]  /*19c0*/  @!P6 FMUL.FTZ R4, R4, 1.4426950216293334961 ;  /* 0x3fb8aa3b0404e820 */ /* 0x000fe40000410000 */
[----:B------:R-:W-:Y:S02]  /*19d0*/  @!P4 F2FP.BF16.F32.PACK_AB R59, RZ, R59 ;  /* 0x0000003bff3bc23e */ /* 0x000fe400000010ff */
[----:B------:R-:W3:Y:S01]  /*19e0*/  @!P2 MUFU.EX2 R63, R63 ;  /* 0x0000003f003fa308 */ /* 0x000ee20000000800 */
[----:B0-----:R-:W-:Y:S02]  /*19f0*/  @!P5 FFMA.FTZ R77, -R84, R77, R67 ;  /* 0x0000004d544dd223 */ /* 0x001fe40000010143 */
[----:B------:R1:W-:Y:S03]  /*1a00*/  @!P4 STG.E.U16 desc[UR4][R2.64+0x300], R59 ;  /* 0x0003003b0200c986 */ /* 0x0003e6000c101504 */
[----:B------:R-:W-:-:S02]  /*1a10*/  @!P5 F2FP.BF16.F32.PACK_AB R77, RZ, R77 ;  /* 0x0000004dff4dd23e */ /* 0x000fc400000010ff */
[----:B------:R-:W0:Y:S01]  /*1a20*/  @!P0 MUFU.EX2 R8, R75 ;  /* 0x0000004b00088308 */ /* 0x000e220000000800 */
[----:B----4-:R-:W-:Y:S02]  /*1a30*/  @!P1 FFMA.FTZ R0, -R84, R0, R49 ;  /* 0x0000000054009223 */ /* 0x010fe40000010131 */
[----:B------:R1:W-:Y:S01]  /*1a40*/  @!P5 STG.E.U16 desc[UR4][R2.64+0x740], R77 ;  /* 0x0007404d0200d986 */ /* 0x0003e2000c101504 */
[----:B------:R-:W-:Y:S02]  /*1a50*/  ISETP.GE.AND P5, PT, R68, R33, PT ;  /* 0x000000214400720c */ /* 0x000fe40003fa6270 */
[----:B------:R-:W-:Y:S02]  /*1a60*/  @!P1 F2FP.BF16.F32.PACK_AB R0, RZ, R0 ;  /* 0x00000000ff00923e */ /* 0x000fe400000010ff */
[----:B------:R-:W4:Y:S01]  /*1a70*/  @!P3 MUFU.EX2 R6, R65 ;  /* 0x000000410006b308 */ /* 0x000f220000000800 */
[----:B---3--:R-:W-:Y:S02]  /*1a80*/  @!P2 FFMA.FTZ R63, -R84, R63, R50 ;  /* 0x0000003f543fa223 */ /* 0x008fe40000010132 */
[----:B------:R1:W-:Y:S03]  /*1a90*/  @!P1 STG.E.U16 desc[UR4][R2.64+0x340], R0 ;  /* 0x0003400002009986 */ /* 0x0003e6000c101504 */
[----:B------:R-:W-:-:S02]  /*1aa0*/  @!P2 F2FP.BF16.F32.PACK_AB R63, RZ, R63 ;  /* 0x0000003fff3fa23e */ /* 0x000fc400000010ff */
[----:B--2---:R-:W2:Y:S01]  /*1ab0*/  @!P6 MUFU.EX2 R5, R4 ;  /* 0x000000040005e308 */ /* 0x004ea20000000800 */
[C---:B0-----:R-:W-:Y:S02]  /*1ac0*/  @!P0 FFMA.FTZ R8, -R84.reuse, R8, R69 ;  /* 0x0000000854088223 */ /* 0x041fe40000010145 */
[----:B------:R1:W-:Y:S03]  /*1ad0*/  @!P2 STG.E.U16 desc[UR4][R2.64+0x380], R63 ;  /* 0x0003803f0200a986 */ /* 0x0003e6000c101504 */
[----:B------:R-:W-:Y:S01]  /*1ae0*/  @!P0 F2FP.BF16.F32.PACK_AB R8, RZ, R8 ;  /* 0x00000008ff08823e */ /* 0x000fe200000010ff */
[----:B----4-:R-:W-:-:S04]  /*1af0*/  @!P3 FFMA.FTZ R6, -R84, R6, R51 ;  /* 0x000000065406b223 */ /* 0x010fc80000010133 */
[----:B------:R1:W-:Y:S01]  /*1b00*/  @!P0 STG.E.U16 desc[UR4][R2.64+0x780], R8 ;  /* 0x0007800802008986 */ /* 0x0003e2000c101504 */
[----:B------:R-:W-:Y:S01]  /*1b10*/  @!P3 F2FP.BF16.F32.PACK_AB R6, RZ, R6 ;  /* 0x00000006ff06b23e */ /* 0x000fe200000010ff */
[----:B--2---:R-:W-:-:S04]  /*1b20*/  @!P6 FFMA.FTZ R5, -R84, R5, R52 ;  /* 0x000000055405e223 */ /* 0x004fc80000010134 */
[----:B------:R1:W-:Y:S01]  /*1b30*/  @!P3 STG.E.U16 desc[UR4][R2.64+0x3c0], R6 ;  /* 0x0003c0060200b986 */ /* 0x0003e2000c101504 */
[----:B------:R-:W-:-:S05]  /*1b40*/  @!P6 F2FP.BF16.F32.PACK_AB R5, RZ, R5 ;  /* 0x00000005ff05e23e */ /* 0x000fca00000010ff */
[----:B------:R1:W-:Y:S01]  /*1b50*/  @!P6 STG.E.U16 desc[UR4][R2.64+0x400], R5 ;  /* 0x000400050200e986 */ /* 0x0003e2000c101504 */
[----:B------:R-:W-:Y:S05]  /*1b60*/  @P5 EXIT ;  /* 0x000000000000594d */ /* 0x000fea0003800000 */
[----:B-1----:R-:W0:Y:S02]  /*1b70*/  MUFU.EX2 R5, R74 ;  /* 0x0000004a00057308 */ /* 0x002e240000000800 */
[----:B0-----:R-:W-:-:S05]  /*1b80*/  FFMA.FTZ R5, -R84, R5, R70 ;  /* 0x0000000554057223 */ /* 0x001fca0000010146 */
[----:B------:R-:W-:-:S05]  /*1b90*/  F2FP.BF16.F32.PACK_AB R5, RZ, R5 ;  /* 0x00000005ff05723e */ /* 0x000fca00000010ff */
[----:B------:R-:W-:Y:S01]  /*1ba0*/  STG.E.U16 desc[UR4][R2.64+0x7c0], R5 ;  /* 0x0007c00502007986 */ /* 0x000fe2000c101504 */
[----:B------:R-:W-:Y:S05]  /*1bb0*/  EXIT ;  /* 0x000000000000794d */ /* 0x000fea0003800000 */
.L_x_5281:
        /* <DEDUP_REMOVED lines=12> */
.L_x_11890:


//--------------------- .text._ZN43_GLOBAL__N__9ae7fba5_10_SoftMax_cu_9f978f6321softmax_warp_backwardIfN3c108BFloat16EfLi9ELb1ELb0EEEvPT0_PKT_S7_iiiPKb --------------------------
	.section	.text._ZN43_GLOBAL__N__9ae7fba5_10_SoftMax_cu_9f978f6321softmax_warp_backwardIfN3c108BFloat16EfLi9ELb1ELb0EEEvPT0_PKT_S7_iiiPKb,"ax",@progbits
	.align	128
.text._ZN43_GLOBAL__N__9ae7fba5_10_SoftMax_cu_9f978f6321softmax_warp_backwardIfN3c108BFloat16EfLi9ELb1ELb0EEEvPT0_PKT_S7_iiiPKb:
        .type           _ZN43_GLOBAL__N__9ae7fba5_10_SoftMax_cu_9f978f6321softmax_warp_backwardIfN3c108BFloat16EfLi9ELb1ELb0EEEvPT0_PKT_S7_iiiPKb,@function
        .size           _ZN43_GLOBAL__N__9ae7fba5_10_SoftMax_cu_9f978f6321softmax_warp_backwardIfN3c108BFloat16EfLi9ELb1ELb0EEEvPT0_PKT_S7_iiiPKb,(.L_x_11891 - _ZN43_GLOBAL__N__9ae7fba5_10_SoftMax_cu_9f978f6321softmax_warp_backwardIfN3c108BFloat16EfLi9ELb1ELb0EEEvPT0_PKT_S7_iiiPKb)
        .other          _ZN43_GLOBAL__N__9ae7fba5_10_SoftMax_cu_9f978f6321softmax_warp_backwardIfN3c108BFloat16EfLi9ELb1ELb0EEEvPT0_PKT_S7_iiiPKb,@"STO_CUDA_ENTRY STV_DEFAULT"
_ZN43_GLOBAL__N__9ae7fba5_10_SoftMax_cu_9f978f6321softmax_warp_backwardIfN3c108BFloat16EfLi9ELb1ELb0EEEvPT0_PKT_S7_iiiPKb:
        /* <DEDUP_REMOVED lines=17> */
[----:B------:R-:W-:Y:S02]  /*0110*/  ISETP.GE.AND P6, PT, R45, R14, PT ;  /* 0x0000000e2d00720c */ /* 0x000fe40003fc6270 */
[----:B------:R-:W-:-:S04]  /*0120*/  LOP3.LUT R39, R43, 0x40, RZ, 0xfc, !PT ;  /* 0x000000402b277812 */ /* 0x000fc800078efcff */
[----:B------:R-:W-:Y:S01]  /*0130*/  ISETP.GE.AND P4, PT, R39, R14, PT ;  /* 0x0000000e2700720c */ /* 0x000fe20003f86270 */
[----:B0-----:R-:W-:-:S06]  /*0140*/  IMAD.WIDE R2, R6, 0x4, R2 ;  /* 0x0000000406027825 */ /* 0x001fcc00078e0202 */
[----:B------:R-:W2:Y:S06]  /*0150*/  @!P6 LDG.E R8, desc[UR4][R2.64+0x80] ;  /* 0x000080040208e981 */ /* 0x000eac000c1e1900 */
[----:B------:R-:W4:Y:S01]  /*0160*/  @!P4 LDG.E R9, desc[UR4][R2.64+0x100] ;  /* 0x000100040209c981 */ /* 0x000f22000c1e1900 */
[----:B------:R-:W-:-:S04]  /*0170*/  LOP3.LUT R37, R43, 0x60, RZ, 0xfc, !PT ;  /* 0x000000602b257812 */ /* 0x000fc800078efcff */
[----:B------:R-:W-:Y:S02]  /*0180*/  ISETP.GE.AND P2, PT, R37, R14, PT ;  /* 0x0000000e2500720c */ /* 0x000fe40003f46270 */
[----:B------:R-:W-:-:S11]  /*0190*/  LOP3.LUT R7, R43, 0x80, RZ, 0xfc, !PT ;  /* 0x000000802b077812 */ /* 0x000fd600078efcff */
[----:B------:R-:W4:Y:S01]  /*01a0*/  @!P2 LDG.E R10, desc[UR4][R2.64+0x180] ;  /* 0x00018004020aa981 */ /* 0x000f22000c1e1900 */
[----:B------:R-:W-:Y:S01]  /*01b0*/  LOP3.LUT R11, R43, 0xa0, RZ, 0xfc, !PT ;  /* 0x000000a02b0b7812 */ /* 0x000fe200078efcff */
[----:B---3--:R-:W-:Y:S01]  /*01c0*/  IMAD.WIDE R4, R6, 0x4, R4 ;  /* 0x0000000406047825 */ /* 0x008fe200078e0204 */
[-C--:B------:R-:W-:Y:S02]  /*01d0*/  ISETP.GE.AND P1, PT, R7, R14.reuse, PT ;  /* 0x0000000e0700720c */ /* 0x080fe40003f26270 */
[-C--:B------:R-:W-:Y:S01]  /*01e0*/  ISETP.GE.AND P3, PT, R11, R14.reuse, PT ;  /* 0x0000000e0b00720c */ /* 0x080fe20003f66270 */
[----:B------:R-:W-:Y:S01]  /*01f0*/  IMAD.MOV.U32 R7, RZ, RZ, RZ ;  /* 0x000000ffff077224 */ /* 0x000fe200078e00ff */
[C---:B------:R-:W-:Y:S01]  /*0200*/  LOP3.LUT R11, R43.reuse, 0xc0, RZ, 0xfc, !PT ;  /* 0x000000c02b0b7812 */ /* 0x040fe200078efcff */
[----:B------:R-:W-:Y:S01]  /*0210*/  IMAD.MOV.U32 R44, RZ, RZ, RZ ;  /* 0x000000ffff2c7224 */ /* 0x000fe200078e00ff */
[----:B------:R-:W-:Y:S02]  /*0220*/  LOP3.LUT R13, R43, 0xe0, RZ, 0xfc, !PT ;  /* 0x000000e02b0d7812 */ /* 0x000fe400078efcff */
[-C--:B------:R-:W-:Y:S01]  /*0230*/  ISETP.GE.AND P0, PT, R11, R14.reuse, PT ;  /* 0x0000000e0b00720c */ /* 0x080fe20003f06270 */
[----:B------:R-:W3:Y:S01]  /*0240*/  @!P6 LDG.E R7, desc[UR4][R4.64+0x80] ;  /* 0x000080040407e981 */ /* 0x000ee2000c1e1900 */
[----:B------:R-:W-:-:S02]  /*0250*/  ISETP.GE.AND P5, PT, R13, R14, PT ;  /* 0x0000000e0d00720c */ /* 0x000fc40003fa6270 */
[----:B------:R-:W-:Y:S01]  /*0260*/  LOP3.LUT R11, R43, 0x100, RZ, 0xfc, !PT ;  /* 0x000001002b0b7812 */ /* 0x000fe200078efcff */
[----:B------:R-:W3:Y:S04]  /*0270*/  @!P1 LDG.E R15, desc[UR4][R2.64+0x200] ;  /* 0x00020004020f9981 */ /* 0x000ee8000c1e1900 */
[----:B------:R-:W3:Y:S04]  /*0280*/  @!P3 LDG.E R16, desc[UR4][R2.64+0x280] ;  /* 0x000280040210b981 */ /* 0x000ee8000c1e1900 */
[----:B------:R-:W3:Y:S04]  /*0290*/  @!P0 LDG.E R20, desc[UR4][R2.64+0x300] ;  /* 0x0003000402148981 */ /* 0x000ee8000c1e1900 */
[----:B------:R-:W3:Y:S01]  /*02a0*/  @!P5 LDG.E R21, desc[UR4][R2.64+0x380] ;  /* 0x000380040215d981 */ /* 0x000ee2000c1e1900 */
[----:B------:R-:W-:-:S02]  /*02b0*/  IMAD.MOV.U32 R36, RZ, RZ, RZ ;  /* 0x000000ffff247224 */ /* 0x000fc400078e00ff */
[----:B--2---:R-:W-:Y:S01]  /*02c0*/  @!P6 FMUL.FTZ R44, R8, 1.4426950216293334961 ;  /* 0x3fb8aa3b082ce820 */ /* 0x004fe20000410000 */
[----:B------:R-:W-:Y:S01]  /*02d0*/  ISETP.GE.AND P6, PT, R11, R14, PT ;  /* 0x0000000e0b00720c */ /* 0x000fe20003fc6270 */
[----:B------:R-:W-:Y:S01]  /*02e0*/  IMAD.MOV.U32 R8, RZ, RZ, RZ ;  /* 0x000000ffff087224 */ /* 0x000fe200078e00ff */
[----:B------:R-:W-:Y:S01]  /*02f0*/  LOP3.LUT R11, R43, 0x120, RZ, 0xfc, !PT ;  /* 0x000001202b0b7812 */ /* 0x000fe200078efcff */
[----:B----4-:R-:W-:-:S04]  /*0300*/  @!P4 FMUL.FTZ R36, R9, 1.4426950216293334961 ;  /* 0x3fb8aa3b0924c820 */ /* 0x010fc80000410000 */
[----:B------:R-:W2:Y:S01]  /*0310*/  @!P4 LDG.E R8, desc[UR4][R4.64+0x100] ;  /* 0x000100040408c981 */ /* 0x000ea2000c1e1900 */
[----:B------:R-:W-:-:S05]  /*0320*/  ISETP.GE.AND P4, PT, R11, R14, PT ;  /* 0x0000000e0b00720c */ /* 0x000fca0003f86270 */
[----:B------:R-:W4:Y:S08]  /*0330*/  @!P6 LDG.E R22, desc[UR4][R2.64+0x400] ;  /* 0x000400040216e981 */ /* 0x000f30000c1e1900 */
[----:B------:R-:W2:Y:S01]  /*0340*/  @!P4 LDG.E R30, desc[UR4][R2.64+0x480] ;  /* 0x00048004021ec981 */ /* 0x000ea2000c1e1900 */
[----:B------:R-:W-:Y:S01]  /*0350*/  IMAD.MOV.U32 R9, RZ, RZ, RZ ;  /* 0x000000ffff097224 */ /* 0x000fe200078e00ff */
[----:B------:R-:W-:-:S02]  /*0360*/  CS2R R34, SRZ ;  /* 0x0000000000227805 */ /* 0x000fc4000001ff00 */
[----:B------:R-:W-:-:S03]  /*0370*/  @!P2 FMUL.FTZ R35, R10, 1.4426950216293334961 ;  /* 0x3fb8aa3b0a23a820 */ /* 0x000fc60000410000 */
[----:B------:R-:W2:Y:S01]  /*0380*/  @!P2 LDG.E R9, desc[UR4][R4.64+0x180] ;  /* 0x000180040409a981 */ /* 0x000ea2000c1e1900 */
[CC--:B------:R-:W-:Y:S02]  /*0390*/  ISETP.GE.AND P2, PT, R43.reuse, R14.reuse, PT ;  /* 0x0000000e2b00720c */ /* 0x0c0fe40003f46270 */
[----:B------:R-:W-:Y:S02]  /*03a0*/  CS2R R10, SRZ ;  /* 0x00000000000a7805 */ /* 0x000fe4000001ff00 */
[----:B------:R-:W-:Y:S02]  /*03b0*/  CS2R R12, SRZ ;  /* 0x00000000000c7805 */ /* 0x000fe4000001ff00 */
[----:B------:R-:W-:Y:S02]  /*03c0*/  LOP3.LUT R33, R43, 0x140, RZ, 0xfc, !PT ;  /* 0x000001402b217812 */ /* 0x000fe400078efcff */
[----:B------:R-:W2:Y:S05]  /*03d0*/  @!P1 LDG.E R10, desc[UR4][R4.64+0x200] ;  /* 0x00020004040a9981 */ /* 0x000eaa000c1e1900 */
[----:B------:R-:W2:Y:S01]  /*03e0*/  @!P2 LDG.E R34, desc[UR4][R4.64] ;  /* 0x000000040422a981 */ /* 0x000ea2000c1e1900 */
[----:B---3--:R-:W-:Y:S01]  /*03f0*/  @!P1 FMUL.FTZ R11, R15, 1.4426950216293334961 ;  /* 0x3fb8aa3b0f0b9820 */ /* 0x008fe20000410000 */
[----:B------:R-:W-:Y:S01]  /*0400*/  LOP3.LUT R15, R43, 0x160, RZ, 0xfc, !PT ;  /* 0x000001602b0f7812 */ /* 0x000fe200078efcff */
[----:B------:R-:W-:Y:S01]  /*0410*/  @!P3 FMUL.FTZ R13, R16, 1.4426950216293334961 ;  /* 0x3fb8aa3b100db820 */ /* 0x000fe20000410000 */
[----:B------:R-:W3:Y:S01]  /*0420*/  @!P3 LDG.E R12, desc[UR4][R4.64+0x280] ;  /* 0x00028004040cb981 */ /* 0x000ee2000c1e1900 */
[----:B------:R-:W-:-:S02]  /*0430*/  ISETP.GE.AND P3, PT, R33, R14, PT ;  /* 0x0000000e2100720c */ /* 0x000fc40003f66270 */
[----:B------:R-:W-:Y:S01]  /*0440*/  ISETP.GE.AND P1, PT, R15, R14, PT ;  /* 0x0000000e0f00720c */ /* 0x000fe20003f26270 */
[----:B------:R-:W-:Y:S01]  /*0450*/  IMAD.MOV.U32 R14, RZ, RZ, RZ ;  /* 0x000000ffff0e7224 */ /* 0x000fe200078e00ff */
[----:B------:R-:W-:Y:S02]  /*0460*/  CS2R R18, SRZ ;  /* 0x0000000000127805 */ /* 0x000fe4000001ff00 */
[----:B------:R-:W-:Y:S02]  /*0470*/  CS2R R16, SRZ ;  /* 0x0000000000107805 */ /* 0x000fe4000001ff00 */
[----:B------:R-:W-:Y:S01]  /*0480*/  @!P0 FMUL.FTZ R16, R20, 1.4426950216293334961 ;  /* 0x3fb8aa3b14108820 */ /* 0x000fe20000410000 */
[----:B------:R-:W-:Y:S01]  /*0490*/  @!P5 FMUL.FTZ R17, R21, 1.4426950216293334961 ;  /* 0x3fb8aa3b1511d820 */ /* 0x000fe20000410000 */
[----:B------:R-:W3:Y:S01]  /*04a0*/  @!P0 LDG.E R14, desc[UR4][R4.64+0x300] ;  /* 0x00030004040e8981 */ /* 0x000ee2000c1e1900 */
[----:B------:R-:W-:Y:S02]  /*04b0*/  CS2R R20, SRZ ;  /* 0x0000000000147805 */ /* 0x000fe4000001ff00 */
[----:B------:R-:W-:Y:S01]  /*04c0*/  ISETP.GT.AND P0, PT, R49, RZ, PT ;  /* 0x000000ff3100720c */ /* 0x000fe20003f04270 */
[----:B------:R-:W3:Y:S01]  /*04d0*/  @!P5 LDG.E R19, desc[UR4][R4.64+0x380] ;  /* 0x000380040413d981 */ /* 0x000ee2000c1e1900 */
[----:B------:R-:W-:-:S02]  /*04e0*/  LOP3.LUT R23, R43, 0x180, RZ, 0xfc, !PT ;  /* 0x000001802b177812 */ /* 0x000fc400078efcff */
[----:B------:R-:W-:Y:S01]  /*04f0*/  SEL R32, R0, RZ, P0 ;  /* 0x000000ff00207207 */ /* 0x000fe20000000000 */
[----:B------:R-:W3:Y:S01]  /*0500*/  @!P6 LDG.E R20, desc[UR4][R4.64+0x400] ;  /* 0x000400040414e981 */ /* 0x000ee2000c1e1900 */
[----:B------:R-:W-:Y:S01]  /*0510*/  IMAD.MOV.U32 R24, RZ, RZ, RZ ;  /* 0x000000ffff187224 */ /* 0x000fe200078e00ff */
[----:B------:R-:W-:Y:S02]  /*0520*/  LOP3.LUT R25, R43, 0x1a0, RZ, 0xfc, !PT ;  /* 0x000001a02b197812 */ /* 0x000fe400078efcff */
[----:B------:R-:W-:Y:S01]  /*0530*/  ISETP.GE.AND P0, PT, R23, R32, PT ;  /* 0x000000201700720c */ /* 0x000fe20003f06270 */
[----:B------:R-:W3:Y:S01]  /*0540*/  @!P4 LDG.E R21, desc[UR4][R4.64+0x480] ;  /* 0x000480040415c981 */ /* 0x000ee2000c1e1900 */
[----:B------:R-:W-:Y:S01]  /*0550*/  IMAD.MOV.U32 R26, RZ, RZ, RZ ;  /* 0x000000ffff1a7224 */ /* 0x000fe200078e00ff */
[C---:B------:R-:W-:Y:S02]  /*0560*/  LOP3.LUT R27, R43.reuse, 0x1c0, RZ, 0xfc, !PT ;  /* 0x000001c02b1b7812 */ /* 0x040fe400078efcff */
[----:B------:R-:W3:Y:S01]  /*0570*/  @!P3 LDG.E R24, desc[UR4][R4.64+0x500] ;  /* 0x000500040418b981 */ /* 0x000ee2000c1e1900 */
[----:B------:R-:W-:Y:S01]  /*0580*/  IMAD.MOV.U32 R28, RZ, RZ, RZ ;  /* 0x000000ffff1c7224 */ /* 0x000fe200078e00ff */
[----:B------:R-:W-:-:S02]  /*0590*/  LOP3.LUT R29, R43, 0x1e0, RZ, 0xfc, !PT ;  /* 0x000001e02b1d7812 */ /* 0x000fc400078efcff */
[----:B------:R-:W-:Y:S01]  /*05a0*/  ISETP.GE.AND P5, PT, R27, R32, PT ;  /* 0x000000201b00720c */ /* 0x000fe20003fa6270 */
[----:B------:R-:W3:Y:S04]  /*05b0*/  @!P1 LDG.E R26, desc[UR4][R4.64+0x580] ;  /* 0x00058004041a9981 */ /* 0x000ee8000c1e1900 */
[----:B------:R-:W3:Y:S01]  /*05c0*/  @!P0 LDG.E R28, desc[UR4][R4.64+0x600] ;  /* 0x00060004041c8981 */ /* 0x000ee2000c1e1900 */
[----:B------:R-:W-:-:S03]  /*05d0*/  IMAD.MOV.U32 R46, RZ, RZ, RZ ;  /* 0x000000ffff2e7224 */ /* 0x000fc600078e00ff */
[----:B------:R-:W5:Y:S04]  /*05e0*/  @!P3 LDG.E R48, desc[UR4][R2.64+0x500] ;  /* 0x000500040230b981 */ /* 0x000f68000c1e1900 */
[----:B------:R-:W5:Y:S04]  /*05f0*/  @!P1 LDG.E R47, desc[UR4][R2.64+0x580] ;  /* 0x00058004022f9981 */ /* 0x000f68000c1e1900 */
[----:B------:R-:W5:Y:S04]  /*0600*/  @!P2 LDG.E R46, desc[UR4][R2.64] ;  /* 0x00000004022ea981 */ /* 0x000f68000c1e1900 */
[----:B------:R-:W5:Y:S04]  /*0610*/  @!P0 LDG.E R38, desc[UR4][R2.64+0x600] ;  /* 0x0006000402268981 */ /* 0x000f68000c1e1900 */
[----:B------:R-:W5:Y:S01]  /*0620*/  @!P5 LDG.E R41, desc[UR4][R2.64+0x700] ;  /* 0x000700040229d981 */ /* 0x000f62000c1e1900 */
[----:B----4-:R-:W-:Y:S01]  /*0630*/  @!P6 FMUL.FTZ R18, R22, 1.4426950216293334961 ;  /* 0x3fb8aa3b1612e820 */ /* 0x010fe20000410000 */
[----:B------:R-:W-:Y:S01]  /*0640*/  ISETP.GE.AND P6, PT, R25, R32, PT ;  /* 0x000000201900720c */ /* 0x000fe20003fc6270 */
[----:B------:R-:W-:-:S02]  /*0650*/  IMAD.MOV.U32 R22, RZ, RZ, RZ ;  /* 0x000000ffff167224 */ /* 0x000fc400078e00ff */
[----:B--2---:R-:W-:Y:S01]  /*0660*/  @!P4 FMUL.FTZ R22, R30, 1.4426950216293334961 ;  /* 0x3fb8aa3b1e16c820 */ /* 0x004fe20000410000 */
[----:B------:R-:W-:Y:S02]  /*0670*/  CS2R R30, SRZ ;  /* 0x00000000001e7805 */ /* 0x000fe4000001ff00 */
[----:B------:R-:W-:Y:S01]  /*0680*/  ISETP.GE.AND P4, PT, R29, R32, PT ;  /* 0x000000201d00720c */ /* 0x000fe20003f86270 */
[----:B------:R-:W-:-:S06]  /*0690*/  IMAD.MOV.U32 R32, RZ, RZ, RZ ;  /* 0x000000ffff207224 */ /* 0x000fcc00078e00ff */
[----:B------:R-:W5:Y:S04]  /*06a0*/  @!P6 LDG.E R40, desc[UR4][R2.64+0x680] ;  /* 0x000680040228e981 */ /* 0x000f68000c1e1900 */
[----:B------:R-:W2:Y:S04]  /*06b0*/  @!P6 LDG.E R30, desc[UR4][R4.64+0x680] ;  /* 0x00068004041ee981 */ /* 0x000ea8000c1e1900 */
[----:B------:R-:W4:Y:S04]  /*06c0*/  @!P5 LDG.E R31, desc[UR4][R4.64+0x700] ;  /* 0x00070004041fd981 */ /* 0x000f28000c1e1900 */
[----:B------:R0:W4:Y:S01]  /*06d0*/  @!P4 LDG.E R32, desc[UR4][R4.64+0x780] ;  /* 0x000780040420c981 */ /* 0x000122000c1e1900 */
[----:B------:R-:W-:-:S03]  /*06e0*/  FADD.FTZ R50, RZ, R34 ;  /* 0x00000022ff327221 */ /* 0x000fc60000010000 */
[----:B------:R2:W5:Y:S01]  /*06f0*/  @!P4 LDG.E R42, desc[UR4][R2.64+0x780] ;  /* 0x00078004022ac981 */ /* 0x000562000c1e1900 */
[----:B------:R-:W-:-:S04]  /*0700*/  FADD.FTZ R51, R50, R7 ;  /* 0x0000000732337221 */ /* 0x000fc80000010000 */
[----:B0-----:R-:W-:-:S04]  /*0710*/  FADD.FTZ R4, R51, R8 ;  /* 0x0000000833047221 */ /* 0x001fc80000010000 */
[----:B------:R-:W-:-:S04]  /*0720*/  FADD.FTZ R5, R4, R9 ;  /* 0x0000000904057221 */ /* 0x000fc80000010000 */
[----:B------:R-:W-:-:S04]  /*0730*/  FADD.FTZ R5, R5, R10 ;  /* 0x0000000a05057221 */ /* 0x000fc80000010000 */
[----:B---3--:R-:W-:-:S04]  /*0740*/  FADD.FTZ R5, R5, R12 ;  /* 0x0000000c05057221 */ /* 0x008fc80000010000 */
[----:B------:R-:W-:-:S04]  /*0750*/  FADD.FTZ R4, R5, R14 ;  /* 0x0000000e05047221 */ /* 0x000fc80000010000 */
[----:B------:R-:W-:-:S04]  /*0760*/  FADD.FTZ R5, R4, R19 ;  /* 0x0000001304057221 */ /* 0x000fc80000010000 */
[----:B------:R-:W-:-:S04]  /*0770*/  FADD.FTZ R4, R5, R20 ;  /* 0x0000001405047221 */ /* 0x000fc80000010000 */
[----:B------:R-:W-:-:S04]  /*0780*/  FADD.FTZ R5, R4, R21 ;  /* 0x0000001504057221 */ /* 0x000fc80000010000 */
[----:B------:R-:W-:-:S04]  /*0790*/  FADD.FTZ R5, R5, R24 ;  /* 0x0000001805057221 */ /* 0x000fc80000010000 */
[----:B------:R-:W-:-:S04]  /*07a0*/  FADD.FTZ R5, R5, R26 ;  /* 0x0000001a05057221 */ /* 0x000fc80000010000 */
[----:B------:R-:W-:Y:S01]  /*07b0*/  FADD.FTZ R5, R5, R28 ;  /* 0x0000001c05057221 */ /* 0x000fe20000010000 */
[----:B------:R-:W-:-:S03]  /*07c0*/  ISETP.GE.AND P2, PT, R49, 0x1, PT ;  /* 0x000000013100780c */ /* 0x000fc60003f46270 */
[----:B--2---:R-:W-:-:S04]  /*07d0*/  FADD.FTZ R2, R5, R30 ;  /* 0x0000001e05027221 */ /* 0x004fc80000010000 */
[----:B----4-:R-:W-:-:S04]  /*07e0*/  FADD.FTZ R3, R2, R31 ;  /* 0x0000001f02037221 */ /* 0x010fc80000010000 */
[----:B------:R-:W-:-:S05]  /*07f0*/  FADD.FTZ R4, R3, R32 ;  /* 0x0000002003047221 */ /* 0x000fca0000010000 */
        /* <DEDUP_REMOVED lines=11> */
[----:B------:R-:W-:Y:S02]  /*08b0*/  IMAD.MOV.U32 R4, RZ, RZ, RZ ;  /* 0x000000ffff047224 */ /* 0x000fe400078e00ff */
[----:B-----5:R-:W-:Y:S01]  /*08c0*/  @!P3 FMUL.FTZ R4, R48, 1.4426950216293334961 ;  /* 0x3fb8aa3b3004b820 */ /* 0x020fe20000410000 */
[-C--:B------:R-:W-:Y:S01]  /*08d0*/  ISETP.GE.AND P3, PT, R43, R0.reuse, PT ;  /* 0x000000002b00720c */ /* 0x080fe20003f66270 */
[----:B------:R-:W-:Y:S02]  /*08e0*/  IMAD.MOV.U32 R43, RZ, RZ, RZ ;  /* 0x000000ffff2b7224 */ /* 0x000fe400078e00ff */
[----:B------:R-:W-:Y:S01]  /*08f0*/  @!P1 FMUL.FTZ R43, R47, 1.4426950216293334961 ;  /* 0x3fb8aa3b2f2b9820 */ /* 0x000fe20000410000 */
[-C--:B------:R-:W-:Y:S01]  /*0900*/  ISETP.GE.AND P1, PT, R39, R0.reuse, PT ;  /* 0x000000002700720c */ /* 0x080fe20003f26270 */
[----:B------:R-:W-:Y:S01]  /*0910*/  IMAD.MOV.U32 R39, RZ, RZ, RZ ;  /* 0x000000ffff277224 */ /* 0x000fe200078e00ff */
[-C--:B------:R-:W-:Y:S01]  /*0920*/  ISETP.GE.AND P2, PT, R45, R0.reuse, PT ;  /* 0x000000002d00720c */ /* 0x080fe20003f46270 */
[----:B------:R-:W-:Y:S01]  /*0930*/  @!P6 FMUL.FTZ R39, R40, 1.4426950216293334961 ;  /* 0x3fb8aa3b2827e820 */ /* 0x000fe20000410000 */
[----:B------:R-:W-:Y:S01]  /*0940*/  IMAD.MOV.U32 R45, RZ, RZ, RZ ;  /* 0x000000ffff2d7224 */ /* 0x000fe200078e00ff */
[-C--:B------:R-:W-:Y:S01]  /*0950*/  ISETP.GE.AND P6, PT, R33, R0.reuse, PT ;  /* 0x000000002100720c */ /* 0x080fe20003fc6270 */
[----:B------:R-:W-:Y:S01]  /*0960*/  @!P0 FMUL.FTZ R45, R38, 1.4426950216293334961 ;  /* 0x3fb8aa3b262d8820 */ /* 0x000fe20000410000 */
[----:B-1----:R-:W-:Y:S01]  /*0970*/  FADD.FTZ R33, R3, R2 ;  /* 0x0000000203217221 */ /* 0x002fe20000010000 */
[----:B------:R-:W-:Y:S01]  /*0980*/  ISETP.GE.AND P0, PT, R37, R0, PT ;  /* 0x000000002500720c */ /* 0x000fe20003f06270 */
[----:B------:R-:W-:-:S02]  /*0990*/  IMAD.MOV.U32 R37, RZ, RZ, RZ ;  /* 0x000000ffff257224 */ /* 0x000fc400078e00ff */
[----:B------:R-:W-:Y:S01]  /*09a0*/  @!P3 FMUL.FTZ R46, R46, 1.4426950216293334961 ;  /* 0x3fb8aa3b2e2eb820 */ /* 0x000fe20000410000 */
[----:B------:R-:W-:Y:S02]  /*09b0*/  IMAD.MOV.U32 R38, RZ, RZ, RZ ;  /* 0x000000ffff267224 */ /* 0x000fe400078e00ff */
[----:B------:R-:W-:Y:S01]  /*09c0*/  @!P5 FMUL.FTZ R37, R41, 1.4426950216293334961 ;  /* 0x3fb8aa3b2925d820 */ /* 0x000fe20000410000 */
[----:B------:R-:W-:Y:S01]  /*09d0*/  ULDC.64 UR6, c[0x0][0x210] ;  /* 0x0000840000067ab9 */ /* 0x000fe20000000a00 */
[----:B------:R-:W-:Y:S01]  /*09e0*/  @!P4 FMUL.FTZ R38, R42, 1.4426950216293334961 ;  /* 0x3fb8aa3b2a26c820 */ /* 0x000fe20000410000 */
[----:B------:R-:W-:Y:S01]  /*09f0*/  LEA R2, P4, R6, UR6, 0x1 ;  /* 0x0000000606027c11 */ /* 0x000fe2000f8808ff */
[----:B------:R-:W1:Y:S08]  /*0a00*/  @!P3 MUFU.EX2 R46, R46 ;  /* 0x0000002e002eb308 */ /* 0x000e700000000800 */
[----:B------:R-:W3:Y:S01]  /*0a10*/  @!P0 MUFU.EX2 R40, R35 ;  /* 0x0000002300288308 */ /* 0x000ee20000000800 */
[----:B--2---:R-:W-:-:S04]  /*0a20*/  LOP3.LUT R5, R5, 0x1f, RZ, 0xc0, !PT ;  /* 0x0000001f05057812 */ /* 0x004fc800078ec0ff */
[----:B0-----:R-:W-:-:S03]  /*0a30*/  LOP3.LUT R3, R5, 0x80, RZ, 0xfc, !PT ;  /* 0x0000008005037812 */ /* 0x001fc600078efcff */
[----:B------:R-:W0:Y:S01]  /*0a40*/  @!P2 MUFU.EX2 R44, R44 ;  /* 0x0000002c002ca308 */ /* 0x000e220000000800 */
[----:B-1----:R-:W-:Y:S01]  /*0a50*/  @!P3 FFMA.FTZ R46, -R33, R46, R34 ;  /* 0x0000002e212eb223 */ /* 0x002fe20000010122 */
[----:B------:R-:W-:Y:S02]  /*0a60*/  ISETP.GE.AND P5, PT, R3, R0, PT ;  /* 0x000000000300720c */ /* 0x000fe40003fa6270 */
[----:B------:R-:W-:Y:S02]  /*0a70*/  SHF.R.S32.HI R3, RZ, 0x1f, R6 ;  /* 0x0000001fff037819 */ /* 0x000fe40000011406 */
[----:B------:R-:W-:Y:S02]  /*0a80*/  @!P3 F2FP.BF16.F32.PACK_AB R46, RZ, R46 ;  /* 0x0000002eff2eb23e */ /* 0x000fe400000010ff */
[----:B------:R-:W-:Y:S01]  /*0a90*/  LEA.HI.X R3, R6, UR7, R3, 0x1, P4 ;  /* 0x0000000706037c11 */ /* 0x000fe2000a0f0c03 */
[----:B------:R-:W1:Y:S01]  /*0aa0*/  @!P6 MUFU.EX2 R4, R4 ;  /* 0x000000040004e308 */ /* 0x000e620000000800 */
[----:B------:R-:W-:Y:S01]  /*0ab0*/  ISETP.GE.AND P4, PT, R15, R0, PT ;  /* 0x000000000f00720c */ /* 0x000fe20003f86270 */
[----:B---3--:R-:W-:Y:S01]  /*0ac0*/  @!P0 FFMA.FTZ R40, -R33, R40, R9 ;  /* 0x0000002821288223 */ /* 0x008fe20000010109 */
[----:B------:R-:W-:Y:S01]  /*0ad0*/  LOP3.LUT R9, R5, 0x100, RZ, 0xfc, !PT ;  /* 0x0000010005097812 */ /* 0x000fe200078efcff */
[----:B------:R-:W-:Y:S01]  /*0ae0*/  @!P3 STG.E.U16 desc[UR4][R2.64], R46 ;  /* 0x0000002e0200b986 */ /* 0x000fe2000c101504 */
[----:B------:R-:W-:-:S02]  /*0af0*/  ISETP.GE.AND P3, PT, R23, R0, PT ;  /* 0x000000001700720c */ /* 0x000fc40003f66270 */
[----:B------:R-:W-:Y:S01]  /*0b00*/  @!P0 F2FP.BF16.F32.PACK_AB R40, RZ, R40 ;  /* 0x00000028ff28823e */ /* 0x000fe200000010ff */
[----:B------:R-:W2:Y:S01]  /*0b10*/  @!P5 MUFU.EX2 R11, R11 ;  /* 0x0000000b000bd308 */ /* 0x000ea20000000800 */
[----:B0-----:R-:W-:Y:S01]  /*0b20*/  @!P2 FFMA.FTZ R44, -R33, R44, R7 ;  /* 0x0000002c212ca223 */ /* 0x001fe20000010107 */
[----:B------:R-:W-:Y:S02]  /*0b30*/  LOP3.LUT R7, R5, 0xa0, RZ, 0xfc, !PT ;  /* 0x000000a005077812 */ /* 0x000fe400078efcff */
[----:B------:R-:W-:Y:S02]  /*0b40*/  @!P0 STG.E.U16 desc[UR4][R2.64+0xc0], R40 ;  /* 0x0000c02802008986 */ /* 0x000fe4000c101504 */
[----:B------:R-:W-:Y:S02]  /*0b50*/  @!P2 F2FP.BF16.F32.PACK_AB R44, RZ, R44 ;  /* 0x0000002cff2ca23e */ /* 0x000fe400000010ff */
[----:B------:R-:W0:Y:S01]  /*0b60*/  @!P1 MUFU.EX2 R47, R36 ;  /* 0x00000024002f9308 */ /* 0x000e220000000800 */
[----:B-1----:R-:W-:Y:S01]  /*0b70*/  @!P6 FFMA.FTZ R4, -R33, R4, R24 ;  /* 0x000000042104e223 */ /* 0x002fe20000010118 */
[----:B------:R-:W-:Y:S01]  /*0b80*/  ISETP.GE.AND P0, PT, R7, R0, PT ;  /* 0x000000000700720c */ /* 0x000fe20003f06270 */
[----:B------:R-:W-:Y:S01]  /*0b90*/  @!P2 STG.E.U16 desc[UR4][R2.64+0x40], R44 ;  /* 0x0000402c0200a986 */ /* 0x000fe2000c101504 */
[----:B------:R-:W-:-:S02]  /*0ba0*/  LOP3.LUT R7, R5, 0xc0, RZ, 0xfc, !PT ;  /* 0x000000c005077812 */ /* 0x000fc400078efcff */
[----:B------:R-:W-:Y:S02]  /*0bb0*/  ISETP.GE.AND P2, PT, R25, R0, PT ;  /* 0x000000001900720c */ /* 0x000fe40003f46270 */
[----:B------:R-:W1:Y:S01]  /*0bc0*/  @!P4 MUFU.EX2 R43, R43 ;  /* 0x0000002b002bc308 */ /* 0x000e620000000800 */
[----:B--2---:R-:W-:Y:S01]  /*0bd0*/  @!P5 FFMA.FTZ R11, -R33, R11, R10 ;  /* 0x0000000b210bd223 */ /* 0x004fe2000001010a */
[----:B------:R-:W-:-:S04]  /*0be0*/  @!P6 F2FP.BF16.F32.PACK_AB R4, RZ, R4 ;  /* 0x00000004ff04e23e */ /* 0x000fc800000010ff */
[----:B------:R-:W-:Y:S01]  /*0bf0*/  @!P5 F2FP.BF16.F32.PACK_AB R11, RZ, R11 ;  /* 0x0000000bff0bd23e */ /* 0x000fe200000010ff */
[----:B------:R2:W-:Y:S01]  /*0c00*/  @!P6 STG.E.U16 desc[UR4][R2.64+0x280], R4 ;  /* 0x000280040200e986 */ /* 0x0005e2000c101504 */
[----:B------:R-:W3:Y:S01]  /*0c10*/  @!P3 MUFU.EX2 R45, R45 ;  /* 0x0000002d002db308 */ /* 0x000ee20000000800 */
[----:B0-----:R-:W-:Y:S02]  /*0c20*/  @!P1 FFMA.FTZ R47, -R33, R47, R8 ;  /* 0x0000002f212f9223 */ /* 0x001fe40000010108 */
[----:B------:R0:W-:Y:S01]  /*0c30*/  @!P5 STG.E.U16 desc[UR4][R2.64+0x100], R11 ;  /* 0x0001000b0200d986 */ /* 0x0001e2000c101504 */
[-C--:B------:R-:W-:Y:S02]  /*0c40*/  ISETP.GE.AND P5, PT, R7, R0.reuse, PT ;  /* 0x000000000700720c */ /* 0x080fe40003fa6270 */
[----:B------:R-:W-:Y:S02]  /*0c50*/  LOP3.LUT R7, R5, 0xe0, RZ, 0xfc, !PT ;  /* 0x000000e005077812 */ /* 0x000fe400078efcff */
[----:B------:R-:W-:Y:S01]  /*0c60*/  @!P1 F2FP.BF16.F32.PACK_AB R47, RZ, R47 ;  /* 0x0000002fff2f923e */ /* 0x000fe200000010ff */
[----:B-1----:R-:W-:Y:S01]  /*0c70*/  @!P4 FFMA.FTZ R43, -R33, R43, R26 ;  /* 0x0000002b212bc223 */ /* 0x002fe2000001011a */
[----:B------:R-:W-:Y:S01]  /*0c80*/  ISETP.GE.AND P6, PT, R7, R0, PT ;  /* 0x000000000700720c */ /* 0x000fe20003fc6270 */
[----:B------:R-:W1:Y:S01]  /*0c90*/  @!P2 MUFU.EX2 R39, R39 ;  /* 0x000000270027a308 */ /* 0x000e620000000800 */
[----:B------:R-:W-:Y:S01]  /*0ca0*/  LOP3.LUT R7, R5, 0x120, RZ, 0xfc, !PT ;  /* 0x0000012005077812 */ /* 0x000fe200078efcff */
[----:B------:R0:W-:Y:S01]  /*0cb0*/  @!P1 STG.E.U16 desc[UR4][R2.64+0x80], R47 ;  /* 0x0000802f02009986 */ /* 0x0001e2000c101504 */
[----:B------:R-:W-:-:S02]  /*0cc0*/  @!P4 F2FP.BF16.F32.PACK_AB R43, RZ, R43 ;  /* 0x0000002bff2bc23e */ /* 0x000fc400000010ff */
[-C--:B------:R-:W-:Y:S01]  /*0cd0*/  ISETP.GE.AND P1, PT, R27, R0.reuse, PT ;  /* 0x000000001b00720c */ /* 0x080fe20003f26270 */
[----:B---3--:R-:W-:Y:S02]  /*0ce0*/  @!P3 FFMA.FTZ R45, -R33, R45, R28 ;  /* 0x0000002d212db223 */ /* 0x008fe4000001011c */
[----:B------:R0:W-:Y:S01]  /*0cf0*/  @!P4 STG.E.U16 desc[UR4][R2.64+0x2c0], R43 ;  /* 0x0002c02b0200c986 */ /* 0x0001e2000c101504 */
[----:B------:R-:W-:Y:S01]  /*0d00*/  ISETP.GE.AND P4, PT, R9, R0, PT ;  /* 0x000000000900720c */ /* 0x000fe20003f86270 */
[----:B------:R-:W3:Y:S01]  /*0d10*/  @!P0 MUFU.EX2 R13, R13 ;  /* 0x0000000d000d8308 */ /* 0x000ee20000000800 */
[----:B------:R-:W-:-:S05]  /*0d20*/  @!P3 F2FP.BF16.F32.PACK_AB R45, RZ, R45 ;  /* 0x0000002dff2db23e */ /* 0x000fca00000010ff */
[----:B------:R0:W-:Y:S01]  /*0d30*/  @!P3 STG.E.U16 desc[UR4][R2.64+0x300], R45 ;  /* 0x0003002d0200b986 */ /* 0x0001e2000c101504 */
[----:B------:R-:W-:Y:S01]  /*0d40*/  ISETP.GE.AND P3, PT, R7, R0, PT ;  /* 0x000000000700720c */ /* 0x000fe20003f66270 */
[----:B------:R-:W4:Y:S01]  /*0d50*/  @!P1 MUFU.EX2 R6, R37 ;  /* 0x0000002500069308 */ /* 0x000f220000000800 */
[----:B-1----:R-:W-:-:S05]  /*0d60*/  @!P2 FFMA.FTZ R39, -R33, R39, R30 ;  /* 0x000000272127a223 */ /* 0x002fca000001011e */
[----:B------:R-:W-:Y:S02]  /*0d70*/  @!P2 F2FP.BF16.F32.PACK_AB R39, RZ, R39 ;  /* 0x00000027ff27a23e */ /* 0x000fe400000010ff */
[----:B------:R-:W1:Y:S01]  /*0d80*/  @!P5 MUFU.EX2 R5, R16 ;  /* 0x000000100005d308 */ /* 0x000e620000000800 */
[----:B---3--:R-:W-:Y:S02]  /*0d90*/  @!P0 FFMA.FTZ R13, -R33, R13, R12 ;  /* 0x0000000d210d8223 */ /* 0x008fe4000001010c */
[----:B------:R0:W-:Y:S01]  /*0da0*/  @!P2 STG.E.U16 desc[UR4][R2.64+0x340], R39 ;  /* 0x000340270200a986 */ /* 0x0001e2000c101504 */
[----:B------:R-:W-:Y:S02]  /*0db0*/  ISETP.GE.AND P2, PT, R29, R0, PT ;  /* 0x000000001d00720c */ /* 0x000fe40003f46270 */
[----:B------:R-:W-:Y:S02]  /*0dc0*/  @!P0 F2FP.BF16.F32.PACK_AB R13, RZ, R13 ;  /* 0x0000000dff0d823e */ /* 0x000fe400000010ff */
[----:B--2---:R-:W2:Y:S01]  /*0dd0*/  @!P6 MUFU.EX2 R4, R17 ;  /* 0x000000110004e308 */ /* 0x004ea20000000800 */
[----:B----4-:R-:W-:-:S02]  /*0de0*/  @!P1 FFMA.FTZ R6, -R33, R6, R31 ;  /* 0x0000000621069223 */ /* 0x010fc4000001011f */
[----:B------:R0:W-:Y:S03]  /*0df0*/  @!P0 STG.E.U16 desc[UR4][R2.64+0x140], R13 ;  /* 0x0001400d02008986 */ /* 0x0001e6000c101504 */
[----:B------:R-:W-:Y:S02]  /*0e00*/  @!P1 F2FP.BF16.F32.PACK_AB R6, RZ, R6 ;  /* 0x00000006ff06923e */ /* 0x000fe400000010ff */
[----:B------:R-:W3:Y:S01]  /*0e10*/  @!P4 MUFU.EX2 R7, R18 ;  /* 0x000000120007c308 */ /* 0x000ee20000000800 */
[----:B-1----:R-:W-:Y:S02]  /*0e20*/  @!P5 FFMA.FTZ R5, -R33, R5, R14 ;  /* 0x000000052105d223 */ /* 0x002fe4000001010e */
[----:B------:R0:W-:Y:S03]  /*0e30*/  @!P1 STG.E.U16 desc[UR4][R2.64+0x380], R6 ;  /* 0x0003800602009986 */ /* 0x0001e6000c101504 */
[----:B------:R-:W-:-:S02]  /*0e40*/  @!P5 F2FP.BF16.F32.PACK_AB R5, RZ, R5 ;  /* 0x00000005ff05d23e */ /* 0x000fc400000010ff */
[----:B------:R-:W1:Y:S01]  /*0e50*/  @!P3 MUFU.EX2 R22, R22 ;  /* 0x000000160016b308 */ /* 0x000e620000000800 */
[C---:B--2---:R-:W-:Y:S02]  /*0e60*/  @!P6 FFMA.FTZ R4, -R33.reuse, R4, R19 ;  /* 0x000000042104e223 */ /* 0x044fe40000010113 */
[----:B------:R0:W-:Y:S03]  /*0e70*/  @!P5 STG.E.U16 desc[UR4][R2.64+0x180], R5 ;  /* 0x000180050200d986 */ /* 0x0001e6000c101504 */
[----:B------:R-:W-:Y:S01]  /*0e80*/  @!P6 F2FP.BF16.F32.PACK_AB R4, RZ, R4 ;  /* 0x00000004ff04e23e */ /* 0x000fe200000010ff */
[----:B---3--:R-:W-:-:S04]  /*0e90*/  @!P4 FFMA.FTZ R7, -R33, R7, R20 ;  /* 0x000000072107c223 */ /* 0x008fc80000010114 */
[----:B------:R0:W-:Y:S01]  /*0ea0*/  @!P6 STG.E.U16 desc[UR4][R2.64+0x1c0], R4 ;  /* 0x0001c0040200e986 */ /* 0x0001e2000c101504 */
[----:B------:R-:W-:Y:S01]  /*0eb0*/  @!P4 F2FP.BF16.F32.PACK_AB R7, RZ, R7 ;  /* 0x00000007ff07c23e */ /* 0x000fe200000010ff */
[----:B-1----:R-:W-:-:S04]  /*0ec0*/  @!P3 FFMA.FTZ R22, -R33, R22, R21 ;  /* 0x000000162116b223 */ /* 0x002fc80000010115 */
[----:B------:R0:W-:Y:S01]  /*0ed0*/  @!P4 STG.E.U16 desc[UR4][R2.64+0x200], R7 ;  /* 0x000200070200c986 */ /* 0x0001e2000c101504 */
[----:B------:R-:W-:-:S05]  /*0ee0*/  @!P3 F2FP.BF16.F32.PACK_AB R22, RZ, R22 ;  /* 0x00000016ff16b23e */ /* 0x000fca00000010ff */
[----:B------:R0:W-:Y:S01]  /*0ef0*/  @!P3 STG.E.U16 desc[UR4][R2.64+0x240], R22 ;  /* 0x000240160200b986 */ /* 0x0001e2000c101504 */
[----:B------:R-:W-:Y:S05]  /*0f00*/  @P2 EXIT ;  /* 0x000000000000294d */ /* 0x000fea0003800000 */
[----:B------:R-:W1:Y:S02]  /*0f10*/  MUFU.EX2 R38, R38 ;  /* 0x0000002600267308 */ /* 0x000e640000000800 */
[----:B-1----:R-:W-:-:S05]  /*0f20*/  FFMA.FTZ R32, -R33, R38, R32 ;  /* 0x0000002621207223 */ /* 0x002fca0000010120 */
[----:B------:R-:W-:-:S05]  /*0f30*/  F2FP.BF16.F32.PACK_AB R32, RZ, R32 ;  /* 0x00000020ff20723e */ /* 0x000fca00000010ff */
[----:B------:R-:W-:Y:S01]  /*0f40*/  STG.E.U16 desc[UR4][R2.64+0x3c0], R32 ;  /* 0x0003c02002007986 */ /* 0x000fe2000c101504 */
[----:B------:R-:W-:Y:S05]  /*0f50*/  EXIT ;  /* 0x000000000000794d */ /* 0x000fea0003800000 */
.L_x_5282:
        /* <DEDUP_REMOVED lines=10> */
.L_x_11891:


//--------------------- .text._ZN43_GLOBAL__N__9ae7fba5_10_SoftMax_cu_9f978f6321softmax_warp_backwardIfN3c108BFloat16EfLi8ELb1ELb0EEEvPT0_PKT_S7_iiiPKb --------------------------
	.section	.text._ZN43_GLOBAL__N__9ae7fba5_10_SoftMax_cu_9f978f6321softmax_warp_backwardIfN3c108BFloat16EfLi8ELb1ELb0EEEvPT0_PKT_S7_iiiPKb,"ax",@progbits
	.align	128
.text._ZN43_GLOBAL__N__9ae7fba5_10_SoftMax_cu_9f978f6321softmax_warp_backwardIfN3c108BFloat16EfLi8ELb1ELb0EEEvPT0_PKT_S7_iiiPKb:
        .type           _ZN43_GLOBAL__N__9ae7fba5_10_SoftMax_cu_9f978f6321softmax_warp_backwardIfN3c108BFloat16EfLi8ELb1ELb0EEEvPT0_PKT_S7_iiiPKb,@function
        .size           _ZN43_GLOBAL__N__9ae7fba5_10_SoftMax_cu_9f978f6321softmax_warp_backwardIfN3c108BFloat16EfLi8ELb1ELb0EEEvPT0_PKT_S7_iiiPKb,(.L_x_11892 - _ZN43_GLOBAL__N__9ae7fba5_10_SoftMax_cu_9f978f6321softmax_warp_backwardIfN3c108BFloat16EfLi8ELb1ELb0EEEvPT0_PKT_S7_iiiPKb)
        .other          _ZN43_GLOBAL__N__9ae7fba5_10_SoftMax_cu_9f978f6321softmax_warp_backwardIfN3c108BFloat16EfLi8ELb1ELb0EEEvPT0_PKT_S7_iiiPKb,@"STO_CUDA_ENTRY STV_DEFAULT"
_ZN43_GLOBAL__N__9ae7fba5_10_SoftMax_cu_9f978f6321softmax_warp_backwardIfN3c108BFloat16EfLi8ELb1ELb0EEEvPT0_PKT_S7_iiiPKb:
        /* <DEDUP_REMOVED lines=15> */
[C---:B------:R-:W-:Y:S02]  /*00f0*/  LOP3.LUT R4, R26.reuse, 0x60, RZ, 0xfc, !PT ;  /* 0x000000601a047812 */ /* 0x040fe400078efcff */
[----:B--2---:R-:W-:Y:S02]  /*0100*/  SEL R7, R23, RZ, P0 ;  /* 0x000000ff17077207 */ /* 0x004fe40000000000 */
[----:B------:R-:W-:Y:S01]  /*0110*/  LOP3.LUT R28, R26, 0x80, RZ, 0xfc, !PT ;  /* 0x000000801a1c7812 */ /* 0x000fe200078efcff */
[----:B---3--:R-:W-:Y:S01]  /*0120*/  IMAD.WIDE R2, R21, 0x4, R2 ;  /* 0x0000000415027825 */ /* 0x008fe200078e0202 */
[----:B------:R-:W-:-:S02]  /*0130*/  ISETP.GE.AND P0, PT, R0, R7, PT ;  /* 0x000000070000720c */ /* 0x000fc40003f06270 */
[C---:B------:R-:W-:Y:S02]  /*0140*/  LOP3.LUT R0, R26.reuse, 0x40, RZ, 0xfc, !PT ;  /* 0x000000401a007812 */ /* 0x040fe400078efcff */
[-C--:B------:R-:W-:Y:S02]  /*0150*/  ISETP.GE.AND P6, PT, R26, R7.reuse, PT ;  /* 0x000000071a00720c */ /* 0x080fe40003fc6270 */
[-C--:B------:R-:W-:Y:S02]  /*0160*/  ISETP.GE.AND P1, PT, R0, R7.reuse, PT ;  /* 0x000000070000720c */ /* 0x080fe40003f26270 */
[-C--:B------:R-:W-:Y:S02]  /*0170*/  ISETP.GE.AND P2, PT, R4, R7.reuse, PT ;  /* 0x000000070400720c */ /* 0x080fe40003f46270 */
[----:B------:R-:W-:Y:S01]  /*0180*/  LOP3.LUT R20, R26, 0xc0, RZ, 0xfc, !PT ;  /* 0x000000c01a147812 */ /* 0x000fe200078efcff */
[----:B------:R-:W0:Y:S01]  /*0190*/  LDC.64 R4, c[0x0][0x218] ;  /* 0x00008600ff047b82 */ /* 0x000e220000000a00 */
[-C--:B------:R-:W-:Y:S01]  /*01a0*/  ISETP.GE.AND P3, PT, R28, R7.reuse, PT ;  /* 0x000000071c00720c */ /* 0x080fe20003f66270 */
[----:B------:R-:W2:Y:S01]  /*01b0*/  @!P0 LDG.E R10, desc[UR4][R2.64+0x80] ;  /* 0x00008004020a8981 */ /* 0x000ea2000c1e1900 */
[----:B------:R-:W-:-:S02]  /*01c0*/  ISETP.GE.AND P5, PT, R20, R7, PT ;  /* 0x000000071400720c */ /* 0x000fc40003fa6270 */
[----:B------:R-:W-:Y:S01]  /*01d0*/  LOP3.LUT R22, R26, 0xa0, RZ, 0xfc, !PT ;  /* 0x000000a01a167812 */ /* 0x000fe200078efcff */
[----:B------:R-:W3:Y:S03]  /*01e0*/  @!P6 LDG.E R13, desc[UR4][R2.64] ;  /* 0x00000004020de981 */ /* 0x000ee6000c1e1900 */
[----:B------:R-:W-:Y:S01]  /*01f0*/  ISETP.GE.AND P4, PT, R22, R7, PT ;  /* 0x000000071600720c */ /* 0x000fe20003f86270 */
[----:B------:R-:W4:Y:S04]  /*0200*/  @!P1 LDG.E R11, desc[UR4][R2.64+0x100] ;  /* 0x00010004020b9981 */ /* 0x000f28000c1e1900 */
[----:B------:R-:W4:Y:S04]  /*0210*/  @!P2 LDG.E R9, desc[UR4][R2.64+0x180] ;  /* 0x000180040209a981 */ /* 0x000f28000c1e1900 */
[----:B------:R-:W4:Y:S04]  /*0220*/  @!P3 LDG.E R8, desc[UR4][R2.64+0x200] ;  /* 0x000200040208b981 */ /* 0x000f28000c1e1900 */
[----:B------:R-:W4:Y:S04]  /*0230*/  @!P5 LDG.E R6, desc[UR4][R2.64+0x300] ;  /* 0x000300040206d981 */ /* 0x000f28000c1e1900 */
[----:B------:R-:W4:Y:S01]  /*0240*/  @!P4 LDG.E R0, desc[UR4][R2.64+0x280] ;  /* 0x000280040200c981 */ /* 0x000f22000c1e1900 */
[----:B------:R-:W-:Y:S01]  /*0250*/  CS2R R18, SRZ ;  /* 0x0000000000127805 */ /* 0x000fe2000001ff00 */
[----:B0-----:R-:W-:Y:S01]  /*0260*/  IMAD.WIDE R4, R21, 0x4, R4 ;  /* 0x0000000415047825 */ /* 0x001fe200078e0204 */
[----:B------:R-:W-:-:S04]  /*0270*/  CS2R R16, SRZ ;  /* 0x0000000000107805 */ /* 0x000fc8000001ff00 */
[----:B------:R-:W4:Y:S01]  /*0280*/  @!P6 LDG.E R19, desc[UR4][R4.64] ;  /* 0x000000040413e981 */ /* 0x000f22000c1e1900 */
[----:B------:R-:W-:Y:S02]  /*0290*/  IMAD.MOV.U32 R24, RZ, RZ, RZ ;  /* 0x000000ffff187224 */ /* 0x000fe400078e00ff */
[----:B------:R-:W-:Y:S01]  /*02a0*/  IMAD.MOV.U32 R15, RZ, RZ, RZ ;  /* 0x000000ffff0f7224 */ /* 0x000fe200078e00ff */
[----:B------:R-:W4:Y:S01]  /*02b0*/  @!P0 LDG.E R18, desc[UR4][R4.64+0x80] ;  /* 0x0000800404128981 */ /* 0x000f22000c1e1900 */
[----:B------:R-:W-:-:S03]  /*02c0*/  LOP3.LUT R14, R26, 0xe0, RZ, 0xfc, !PT ;  /* 0x000000e01a0e7812 */ /* 0x000fc600078efcff */
[----:B------:R-:W4:Y:S01]  /*02d0*/  @!P1 LDG.E R16, desc[UR4][R4.64+0x100] ;  /* 0x0001000404109981 */ /* 0x000f22000c1e1900 */
[----:B--2---:R-:W-:Y:S01]  /*02e0*/  @!P0 FMUL.FTZ R17, R10, 1.4426950216293334961 ;  /* 0x3fb8aa3b0a118820 */ /* 0x004fe20000410000 */
[----:B---3--:R-:W-:Y:S01]  /*02f0*/  @!P6 FMUL.FTZ R24, R13, 1.4426950216293334961 ;  /* 0x3fb8aa3b0d18e820 */ /* 0x008fe20000410000 */
[----:B------:R-:W-:Y:S02]  /*0300*/  ISETP.GE.AND P6, PT, R12, 0x1, PT ;  /* 0x000000010c00780c */ /* 0x000fe40003fc6270 */
[----:B------:R-:W-:Y:S01]  /*0310*/  CS2R R12, SRZ ;  /* 0x00000000000c7805 */ /* 0x000fe2000001ff00 */
[----:B----4-:R-:W-:Y:S01]  /*0320*/  @!P1 FMUL.FTZ R15, R11, 1.4426950216293334961 ;  /* 0x3fb8aa3b0b0f9820 */ /* 0x010fe20000410000 */
[----:B------:R-:W-:Y:S01]  /*0330*/  CS2R R10, SRZ ;  /* 0x00000000000a7805 */ /* 0x000fe2000001ff00 */
[----:B------:R-:W-:Y:S01]  /*0340*/  @!P2 FMUL.FTZ R13, R9, 1.4426950216293334961 ;  /* 0x3fb8aa3b090da820 */ /* 0x000fe20000410000 */
[----:B------:R-:W-:-:S04]  /*0350*/  ISETP.GE.AND P0, PT, R14, R7, PT ;  /* 0x000000070e00720c */ /* 0x000fc80003f06270 */
[----:B------:R-:W2:Y:S01]  /*0360*/  @!P2 LDG.E R11, desc[UR4][R4.64+0x180] ;  /* 0x00018004040ba981 */ /* 0x000ea2000c1e1900 */
[----:B------:R-:W-:Y:S01]  /*0370*/  @!P3 FMUL.FTZ R12, R8, 1.4426950216293334961 ;  /* 0x3fb8aa3b080cb820 */ /* 0x000fe20000410000 */
[----:B------:R-:W-:Y:S02]  /*0380*/  CS2R R8, SRZ ;  /* 0x0000000000087805 */ /* 0x000fe4000001ff00 */
[----:B------:R-:W-:Y:S01]  /*0390*/  @!P5 FMUL.FTZ R9, R6, 1.4426950216293334961 ;  /* 0x3fb8aa3b0609d820 */ /* 0x000fe20000410000 */
[----:B------:R-:W-:-:S03]  /*03a0*/  CS2R R6, SRZ ;  /* 0x0000000000067805 */ /* 0x000fc6000001ff00 */
[----:B------:R-:W3:Y:S01]  /*03b0*/  @!P3 LDG.E R8, desc[UR4][R4.64+0x200] ;  /* 0x000200040408b981 */ /* 0x000ee2000c1e1900 */
[----:B------:R-:W-:Y:S01]  /*03c0*/  @!P4 FMUL.FTZ R10, R0, 1.4426950216293334961 ;  /* 0x3fb8aa3b000ac820 */ /* 0x000fe20000410000 */
[----:B------:R-:W-:Y:S02]  /*03d0*/  IMAD.MOV.U32 R0, RZ, RZ, RZ ;  /* 0x000000ffff007224 */ /* 0x000fe400078e00ff */
[----:B------:R-:W4:Y:S04]  /*03e0*/  @!P4 LDG.E R7, desc[UR4][R4.64+0x280] ;  /* 0x000280040407c981 */ /* 0x000f28000c1e1900 */
[----:B------:R-:W4:Y:S04]  /*03f0*/  @!P5 LDG.E R6, desc[UR4][R4.64+0x300] ;  /* 0x000300040406d981 */ /* 0x000f28000c1e1900 */
[----:B------:R-:W4:Y:S01]  /*0400*/  @!P0 LDG.E R0, desc[UR4][R4.64+0x380] ;  /* 0x0003800404008981 */ /* 0x000f22000c1e1900 */
[----:B------:R-:W-:-:S03]  /*0410*/  FADD.FTZ R25, RZ, R19 ;  /* 0x00000013ff197221 */ /* 0x000fc60000010000 */
[----:B------:R0:W5:Y:S01]  /*0420*/  @!P0 LDG.E R2, desc[UR4][R2.64+0x380] ;  /* 0x0003800402028981 */ /* 0x000162000c1e1900 */
[----:B------:R-:W-:-:S04]  /*0430*/  FADD.FTZ R25, R25, R18 ;  /* 0x0000001219197221 */ /* 0x000fc80000010000 */
[----:B------:R-:W-:-:S04]  /*0440*/  FADD.FTZ R25, R25, R16 ;  /* 0x0000001019197221 */ /* 0x000fc80000010000 */
[----:B--2---:R-:W-:-:S04]  /*0450*/  FADD.FTZ R25, R25, R11 ;  /* 0x0000000b19197221 */ /* 0x004fc80000010000 */
[----:B---3--:R-:W-:-:S04]  /*0460*/  FADD.FTZ R25, R25, R8 ;  /* 0x0000000819197221 */ /* 0x008fc80000010000 */
[----:B----4-:R-:W-:-:S04]  /*0470*/  FADD.FTZ R25, R25, R7 ;  /* 0x0000000719197221 */ /* 0x010fc80000010000 */
[----:B------:R-:W-:-:S04]  /*0480*/  FADD.FTZ R25, R25, R6 ;  /* 0x0000000619197221 */ /* 0x000fc80000010000 */
        /* <DEDUP_REMOVED lines=14> */
[----:B------:R-:W-:Y:S01]  /*0570*/  ULDC.64 UR6, c[0x0][0x210] ;  /* 0x0000840000067ab9 */ /* 0x000fe20000000a00 */
[----:B-----5:R-:W-:Y:S01]  /*0580*/  @!P0 FMUL.FTZ R4, R2, 1.4426950216293334961 ;  /* 0x3fb8aa3b02048820 */ /* 0x020fe20000410000 */
[-C--:B------:R-:W-:Y:S01]  /*0590*/  ISETP.GE.AND P6, PT, R22, R23.reuse, PT ;  /* 0x000000171600720c */ /* 0x080fe20003fc6270 */
[----:B01----:R-:W-:Y:S01]  /*05a0*/  FADD.FTZ R5, R5, R29 ;  /* 0x0000001d05057221 */ /* 0x003fe20000010000 */
[----:B------:R-:W-:Y:S02]  /*05b0*/  SHF.R.S32.HI R22, RZ, 0x1f, R21 ;  /* 0x0000001fff167819 */ /* 0x000fe40000011415 */
[----:B------:R-:W-:Y:S02]  /*05c0*/  LEA R2, P0, R21, UR6, 0x1 ;  /* 0x0000000615027c11 */ /* 0x000fe4000f8008ff */
[----:B------:R-:W-:-:S02]  /*05d0*/  ISETP.GE.AND P5, PT, R20, R23, PT ;  /* 0x000000171400720c */ /* 0x000fc40003fa6270 */
[----:B------:R-:W-:Y:S01]  /*05e0*/  ISETP.GE.AND P1, PT, R28, R23, PT ;  /* 0x000000171c00720c */ /* 0x000fe20003f26270 */
[----:B------:R-:W0:Y:S08]  /*05f0*/  @!P2 MUFU.EX2 R24, R24 ;  /* 0x000000180018a308 */ /* 0x000e300000000800 */
[----:B------:R-:W1:Y:S08]  /*0600*/  @!P6 MUFU.EX2 R10, R10 ;  /* 0x0000000a000ae308 */ /* 0x000e700000000800 */
[----:B------:R-:W3:Y:S01]  /*0610*/  @!P1 MUFU.EX2 R25, R12 ;  /* 0x0000000c00199308 */ /* 0x000ee20000000800 */
[----:B0-----:R-:W-:Y:S01]  /*0620*/  @!P2 FFMA.FTZ R24, -R5, R24, R19 ;  /* 0x000000180518a223 */ /* 0x001fe20000010113 */
[----:B--2---:R-:W-:-:S02]  /*0630*/  LOP3.LUT R26, R3, 0x1f, RZ, 0xc0, !PT ;  /* 0x0000001f031a7812 */ /* 0x004fc400078ec0ff */
[----:B------:R-:W-:Y:S02]  /*0640*/  LEA.HI.X R3, R21, UR7, R22, 0x1, P0 ;  /* 0x0000000715037c11 */ /* 0x000fe400080f0c16 */
[C---:B------:R-:W-:Y:S02]  /*0650*/  LOP3.LUT R22, R26.reuse, 0x20, RZ, 0xfc, !PT ;  /* 0x000000201a167812 */ /* 0x040fe400078efcff */
[C---:B------:R-:W-:Y:S01]  /*0660*/  LOP3.LUT R20, R26.reuse, 0x40, RZ, 0xfc, !PT ;  /* 0x000000401a147812 */ /* 0x040fe200078efcff */
[----:B------:R-:W0:Y:S01]  /*0670*/  @!P5 MUFU.EX2 R9, R9 ;  /* 0x000000090009d308 */ /* 0x000e220000000800 */
[----:B------:R-:W-:Y:S01]  /*0680*/  LOP3.LUT R26, R26, 0x60, RZ, 0xfc, !PT ;  /* 0x000000601a1a7812 */ /* 0x000fe200078efcff */
[----:B-1----:R-:W-:Y:S01]  /*0690*/  @!P6 FFMA.FTZ R10, -R5, R10, R7 ;  /* 0x0000000a050ae223 */ /* 0x002fe20000010107 */
[-C--:B------:R-:W-:Y:S02]  /*06a0*/  ISETP.GE.AND P4, PT, R22, R23.reuse, PT ;  /* 0x000000171600720c */ /* 0x080fe40003f86270 */
[----:B------:R-:W-:-:S02]  /*06b0*/  ISETP.GE.AND P3, PT, R20, R23, PT ;  /* 0x000000171400720c */ /* 0x000fc40003f66270 */
[----:B------:R-:W-:Y:S01]  /*06c0*/  ISETP.GE.AND P0, PT, R26, R23, PT ;  /* 0x000000171a00720c */ /* 0x000fe20003f06270 */
[C---:B---3--:R-:W-:Y:S01]  /*06d0*/  @!P1 FFMA.FTZ R25, -R5.reuse, R25, R8 ;  /* 0x0000001905199223 */ /* 0x048fe20000010108 */
[----:B------:R-:W-:Y:S02]  /*06e0*/  @!P2 F2FP.BF16.F32.PACK_AB R24, RZ, R24 ;  /* 0x00000018ff18a23e */ /* 0x000fe400000010ff */
[----:B------:R-:W-:Y:S02]  /*06f0*/  @!P6 F2FP.BF16.F32.PACK_AB R10, RZ, R10 ;  /* 0x0000000aff0ae23e */ /* 0x000fe400000010ff */
[----:B------:R-:W-:Y:S01]  /*0700*/  @!P1 F2FP.BF16.F32.PACK_AB R25, RZ, R25 ;  /* 0x00000019ff19923e */ /* 0x000fe200000010ff */
[----:B------:R1:W-:Y:S01]  /*0710*/  @!P2 STG.E.U16 desc[UR4][R2.64], R24 ;  /* 0x000000180200a986 */ /* 0x0003e2000c101504 */
[----:B------:R-:W-:Y:S01]  /*0720*/  ISETP.GE.AND P2, PT, R14, R23, PT ;  /* 0x000000170e00720c */ /* 0x000fe20003f46270 */
[----:B------:R-:W2:Y:S01]  /*0730*/  @!P4 MUFU.EX2 R17, R17 ;  /* 0x000000110011c308 */ /* 0x000ea20000000800 */
[C---:B0-----:R-:W-:Y:S01]  /*0740*/  @!P5 FFMA.FTZ R9, -R5.reuse, R9, R6 ;  /* 0x000000090509d223 */ /* 0x041fe20000010106 */
[----:B------:R1:W-:Y:S04]  /*0750*/  @!P1 STG.E.U16 desc[UR4][R2.64+0x100], R25 ;  /* 0x0001001902009986 */ /* 0x0003e8000c101504 */
[----:B------:R-:W-:Y:S01]  /*0760*/  @!P5 F2FP.BF16.F32.PACK_AB R9, RZ, R9 ;  /* 0x00000009ff09d23e */ /* 0x000fe200000010ff */
[----:B------:R1:W-:Y:S01]  /*0770*/  @!P6 STG.E.U16 desc[UR4][R2.64+0x140], R10 ;  /* 0x0001400a0200e986 */ /* 0x0003e2000c101504 */
[----:B------:R-:W0:Y:S03]  /*0780*/  @!P3 MUFU.EX2 R15, R15 ;  /* 0x0000000f000fb308 */ /* 0x000e260000000800 */
[----:B------:R1:W-:Y:S05]  /*0790*/  @!P5 STG.E.U16 desc[UR4][R2.64+0x180], R9 ;  /* 0x000180090200d986 */ /* 0x0003ea000c101504 */
[----:B------:R-:W3:Y:S01]  /*07a0*/  @!P0 MUFU.EX2 R12, R13 ;  /* 0x0000000d000c8308 */ /* 0x000ee20000000800 */
[----:B--2---:R-:W-:-:S05]  /*07b0*/  @!P4 FFMA.FTZ R17, -R5, R17, R18 ;  /* 0x000000110511c223 */ /* 0x004fca0000010112 */
[----:B------:R-:W-:Y:S01]  /*07c0*/  @!P4 F2FP.BF16.F32.PACK_AB R17, RZ, R17 ;  /* 0x00000011ff11c23e */ /* 0x000fe200000010ff */
[----:B0-----:R-:W-:-:S04]  /*07d0*/  @!P3 FFMA.FTZ R15, -R5, R15, R16 ;  /* 0x0000000f050fb223 */ /* 0x001fc80000010110 */
[----:B------:R1:W-:Y:S01]  /*07e0*/  @!P4 STG.E.U16 desc[UR4][R2.64+0x40], R17 ;  /* 0x000040110200c986 */ /* 0x0003e2000c101504 */
[----:B------:R-:W-:Y:S01]  /*07f0*/  @!P3 F2FP.BF16.F32.PACK_AB R15, RZ, R15 ;  /* 0x0000000fff0fb23e */ /* 0x000fe200000010ff */
[----:B---3--:R-:W-:-:S04]  /*0800*/  @!P0 FFMA.FTZ R12, -R5, R12, R11 ;  /* 0x0000000c050c8223 */ /* 0x008fc8000001010b */
[----:B------:R1:W-:Y:S01]  /*0810*/  @!P3 STG.E.U16 desc[UR4][R2.64+0x80], R15 ;  /* 0x0000800f0200b986 */ /* 0x0003e2000c101504 */
[----:B------:R-:W-:-:S05]  /*0820*/  @!P0 F2FP.BF16.F32.PACK_AB R12, RZ, R12 ;  /* 0x0000000cff0c823e */ /* 0x000fca00000010ff */
[----:B------:R1:W-:Y:S01]  /*0830*/  @!P0 STG.E.U16 desc[UR4][R2.64+0xc0], R12 ;  /* 0x0000c00c02008986 */ /* 0x0003e2000c101504 */
[----:B------:R-:W-:Y:S05]  /*0840*/  @P2 EXIT ;  /* 0x000000000000294d */ /* 0x000fea0003800000 */
[----:B------:R-:W0:Y:S02]  /*0850*/  MUFU.EX2 R4, R4 ;  /* 0x0000000400047308 */ /* 0x000e240000000800 */
[----:B0-----:R-:W-:-:S05]  /*0860*/  FFMA.FTZ R0, -R5, R4, R0 ;  /* 0x0000000405007223 */ /* 0x001fca0000010100 */
[----:B------:R-:W-:-:S05]  /*0870*/  F2FP.BF16.F32.PACK_AB R0, RZ, R0 ;  /* 0x00000000ff00723e */ /* 0x000fca00000010ff */
[----:B------:R-:W-:Y:S01]  /*0880*/  STG.E.U16 desc[UR4][R2.64+0x1c0], R0 ;  /* 0x0001c00002007986 */ /* 0x000fe2000c101504 */
[----:B------:R-:W-:Y:S05]  /*0890*/  EXIT ;  /* 0x000000000000794d */ /* 0x000fea0003800000 */
.L_x_5283:
        /* <DEDUP_REMOVED lines=14> */
.L_x_11892:


//--------------------- .text._ZN43_GLOBAL__N__9ae7fba5_10_SoftMax_cu_9f978f6321softmax_warp_backwardIfN3c108BFloat16EfLi7ELb1ELb0EEEvPT0_PKT_S7_iiiPKb --------------------------
	.section	.text._ZN43_GLOBAL__N__9ae7fba5_10_SoftMax_cu_9f978f6321softmax_warp_backwardIfN3c108BFloat16EfLi7ELb1ELb0EEEvPT0_PKT_S7_iiiPKb,"ax",@progbits
	.align	128
.text._ZN43_GLOBAL__N__9ae7fba5_10_SoftMax_cu_9f978f6321softmax_warp_backwardIfN3c108BFloat16EfLi7ELb1ELb0EEEvPT0_PKT_S7_iiiPKb:
        .type           _ZN43_GLOBAL__N__9ae7fba5_10_SoftMax_cu_9f978f6321softmax_warp_backwardIfN3c108BFloat16EfLi7ELb1ELb0EEEvPT0_PKT_S7_iiiPKb,@function
        .size           _ZN43_GLOBAL__N__9ae7fba5_10_SoftMax_cu_9f978f6321softmax_warp_backwardIfN3c108BFloat16EfLi7ELb1ELb0EEEvPT0_PKT_S7_iiiPKb,(.L_x_11893 - _ZN43_GLOBAL__N__9ae7fba5_10_SoftMax_cu_9f978f6321softmax_warp_backwardIfN3c108BFloat16EfLi7ELb1ELb0EEEvPT0_PKT_S7_iiiPKb)
        .other          _ZN43_GLOBAL__N__9ae7fba5_10_SoftMax_cu_9f978f6321softmax_warp_backwardIfN3c108BFloat16EfLi7ELb1ELb0EEEvPT0_PKT_S7_iiiPKb,@"STO_CUDA_ENTRY STV_DEFAULT"
_ZN43_GLOBAL__N__9ae7fba5_10_SoftMax_cu_9f978f6321softmax_warp_backwardIfN3c108BFloat16EfLi7ELb1ELb0EEEvPT0_PKT_S7_iiiPKb:
        /* <DEDUP_REMOVED lines=18> */
[C---:B------:R-:W-:Y:S02]  /*0120*/  ISETP.GT.AND P0, PT, R25.reuse, RZ, PT ;  /* 0x000000ff1900720c */ /* 0x040fe40003f04270 */
[----:B------:R-:W-:Y:S01]  /*0130*/  VIMNMX R26, R25, 0x2, PT ;  /* 0x00000002191a7848 */ /* 0x000fe20003fe0100 */
[----:B---3--:R-:W-:Y:S01]  /*0140*/  IMAD.WIDE R6, R13, 0x4, R6 ;  /* 0x000000040d067825 */ /* 0x008fe200078e0206 */
[----:B--2---:R-:W-:-:S02]  /*0150*/  SEL R0, R12, RZ, P0 ;  /* 0x000000ff0c007207 */ /* 0x004fc40000000000 */
[----:B------:R-:W-:Y:S02]  /*0160*/  ISETP.GT.AND P0, PT, R26, 0x1, PT ;  /* 0x000000011a00780c */ /* 0x000fe40003f04270 */
[-C--:B------:R-:W-:Y:S02]  /*0170*/  ISETP.GE.AND P4, PT, R10, R0.reuse, PT ;  /* 0x000000000a00720c */ /* 0x080fe40003f86270 */
[----:B------:R-:W-:Y:S02]  /*0180*/  SEL R2, R12, RZ, P0 ;  /* 0x000000ff0c027207 */ /* 0x000fe40000000000 */
[----:B------:R-:W-:Y:S02]  /*0190*/  ISETP.GE.AND P6, PT, R11, R0, PT ;  /* 0x000000000b00720c */ /* 0x000fe40003fc6270 */
[----:B------:R-:W-:Y:S02]  /*01a0*/  IADD3 R9, P0, R13, R12, RZ ;  /* 0x0000000c0d097210 */ /* 0x000fe40007f1e0ff */
[----:B------:R-:W-:-:S02]  /*01b0*/  LOP3.LUT R8, R3, 0x60, RZ, 0xfc, !PT ;  /* 0x0000006003087812 */ /* 0x000fc400078efcff */
[C---:B------:R-:W-:Y:S02]  /*01c0*/  ISETP.GE.AND P5, PT, R3.reuse, R0, PT ;  /* 0x000000000300720c */ /* 0x040fe40003fa6270 */
[----:B------:R-:W-:Y:S01]  /*01d0*/  ISETP.GE.AND P2, PT, R3, R2, PT ;  /* 0x000000020300720c */ /* 0x000fe20003f46270 */
[----:B------:R-:W2:Y:S01]  /*01e0*/  @!P4 LDG.E R19, desc[UR4][R6.64+0x100] ;  /* 0x000100040613c981 */ /* 0x000ea2000c1e1900 */
[----:B------:R-:W-:Y:S01]  /*01f0*/  SHF.R.S32.HI R3, RZ, 0x1f, R13 ;  /* 0x0000001fff037819 */ /* 0x000fe2000001140d */
[----:B------:R-:W-:Y:S01]  /*0200*/  IMAD.SHL.U32 R16, R9, 0x4, RZ ;  /* 0x0000000409107824 */ /* 0x000fe200078e00ff */
[----:B------:R-:W-:Y:S01]  /*0210*/  ISETP.GE.AND P3, PT, R8, R0, PT ;  /* 0x000000000800720c */ /* 0x000fe20003f66270 */
[----:B------:R-:W3:Y:S01]  /*0220*/  @!P6 LDG.E R18, desc[UR4][R6.64+0x80] ;  /* 0x000080040612e981 */ /* 0x000ee2000c1e1900 */
[----:B------:R-:W-:Y:S02]  /*0230*/  LEA.HI.X.SX32 R0, R12, R3, 0x1, P0 ;  /* 0x000000030c007211 */ /* 0x000fe400000f0eff */
[----:B------:R-:W-:-:S02]  /*0240*/  IADD3 R2, P0, R16, UR6, RZ ;  /* 0x0000000610027c10 */ /* 0x000fc4000ff1e0ff */
[----:B------:R-:W-:Y:S01]  /*0250*/  SHF.L.U64.HI R14, R9, 0x2, R0 ;  /* 0x00000002090e7819 */ /* 0x000fe20000010200 */
[----:B------:R-:W4:Y:S01]  /*0260*/  @!P5 LDG.E R27, desc[UR4][R6.64] ;  /* 0x00000004061bd981 */ /* 0x000f22000c1e1900 */
[----:B------:R-:W-:Y:S02]  /*0270*/  ISETP.GT.AND P1, PT, R26, 0x1, PT ;  /* 0x000000011a00780c */ /* 0x000fe40003f24270 */
[----:B------:R-:W-:Y:S01]  /*0280*/  IADD3.X R3, R14, UR7, RZ, P0, !PT ;  /* 0x000000070e037c10 */ /* 0x000fe200087fe4ff */
[----:B------:R-:W-:Y:S01]  /*0290*/  IMAD.MOV.U32 R15, RZ, RZ, RZ ;  /* 0x000000ffff0f7224 */ /* 0x000fe200078e00ff */
[----:B------:R-:W-:Y:S01]  /*02a0*/  SEL R17, R12, RZ, P1 ;  /* 0x000000ff0c117207 */ /* 0x000fe20000800000 */
[----:B------:R1:W5:Y:S01]  /*02b0*/  @!P3 LDG.E R20, desc[UR4][R6.64+0x180] ;  /* 0x000180040614b981 */ /* 0x000362000c1e1900 */
[----:B0-----:R-:W-:Y:S01]  /*02c0*/  IMAD.WIDE R4, R13, 0x4, R4 ;  /* 0x000000040d047825 */ /* 0x001fe200078e0204 */
[----:B------:R-:W-:Y:S02]  /*02d0*/  ULDC.64 UR6, c[0x0][0x218] ;  /* 0x0000860000067ab9 */ /* 0x000fe40000000a00 */
[----:B------:R-:W5:Y:S01]  /*02e0*/  @!P2 LDG.E R21, desc[UR4][R2.64] ;  /* 0x000000040215a981 */ /* 0x000f62000c1e1900 */
[----:B------:R-:W-:Y:S01]  /*02f0*/  ISETP.GE.AND P1, PT, R11, R17, PT ;  /* 0x000000110b00720c */ /* 0x000fe20003f26270 */
[----:B------:R-:W-:-:S02]  /*0300*/  IMAD.MOV.U32 R28, RZ, RZ, RZ ;  /* 0x000000ffff1c7224 */ /* 0x000fc400078e00ff */
[----:B------:R-:W5:Y:S01]  /*0310*/  @!P5 LDG.E R15, desc[UR4][R4.64] ;  /* 0x00000004040fd981 */ /* 0x000f62000c1e1900 */
[----:B------:R-:W-:-:S03]  /*0320*/  IMAD.MOV.U32 R24, RZ, RZ, RZ ;  /* 0x000000ffff187224 */ /* 0x000fc600078e00ff */
[----:B------:R-:W5:Y:S01]  /*0330*/  @!P6 LDG.E R28, desc[UR4][R4.64+0x80] ;  /* 0x00008004041ce981 */ /* 0x000f62000c1e1900 */
[----:B------:R-:W-:-:S03]  /*0340*/  IMAD.MOV.U32 R23, RZ, RZ, RZ ;  /* 0x000000ffff177224 */ /* 0x000fc600078e00ff */
[----:B------:R-:W5:Y:S04]  /*0350*/  @!P4 LDG.E R24, desc[UR4][R4.64+0x100] ;  /* 0x000100040418c981 */ /* 0x000f68000c1e1900 */
[----:B------:R-:W5:Y:S01]  /*0360*/  @!P1 LDG.E R22, desc[UR4][R2.64+0x80] ;  /* 0x0000800402169981 */ /* 0x000f62000c1e1900 */
[----:B------:R-:W-:Y:S01]  /*0370*/  ISETP.GE.AND P0, PT, R26, 0x1, PT ;  /* 0x000000011a00780c */ /* 0x000fe20003f06270 */
[----:B------:R-:W-:Y:S02]  /*0380*/  IMAD.MOV.U32 R26, RZ, RZ, RZ ;  /* 0x000000ffff1a7224 */ /* 0x000fe400078e00ff */
[----:B------:R0:W5:Y:S01]  /*0390*/  @!P3 LDG.E R23, desc[UR4][R4.64+0x180] ;  /* 0x000180040417b981 */ /* 0x000162000c1e1900 */
[----:B-1----:R-:W-:Y:S01]  /*03a0*/  CS2R R6, SRZ ;  /* 0x0000000000067805 */ /* 0x002fe2000001ff00 */
[----:B--2---:R-:W-:Y:S01]  /*03b0*/  @!P4 FMUL.FTZ R26, R19, 1.4426950216293334961 ;  /* 0x3fb8aa3b131ac820 */ /* 0x004fe20000410000 */
[----:B0-----:R-:W-:Y:S01]  /*03c0*/  IADD3 R4, P4, R16, UR6, RZ ;  /* 0x0000000610047c10 */ /* 0x001fe2000ff9e0ff */
[----:B---3--:R-:W-:-:S03]  /*03d0*/  @!P6 FMUL.FTZ R7, R18, 1.4426950216293334961 ;  /* 0x3fb8aa3b1207e820 */ /* 0x008fc60000410000 */
[----:B------:R-:W-:Y:S01]  /*03e0*/  IADD3.X R5, R14, UR7, RZ, P4, !PT ;  /* 0x000000070e057c10 */ /* 0x000fe2000a7fe4ff */
[----:B------:R-:W-:Y:S01]  /*03f0*/  IMAD.MOV.U32 R14, RZ, RZ, RZ ;  /* 0x000000ffff0e7224 */ /* 0x000fe200078e00ff */
[-C--:B------:R-:W-:Y:S02]  /*0400*/  ISETP.GE.AND P6, PT, R10, R17.reuse, PT ;  /* 0x000000110a00720c */ /* 0x080fe40003fc6270 */
[----:B------:R-:W-:Y:S01]  /*0410*/  CS2R R18, SRZ ;  /* 0x0000000000127805 */ /* 0x000fe2000001ff00 */
[----:B----4-:R-:W-:Y:S01]  /*0420*/  @!P5 FMUL.FTZ R6, R27, 1.4426950216293334961 ;  /* 0x3fb8aa3b1b06d820 */ /* 0x010fe20000410000 */
[----:B------:R-:W-:Y:S02]  /*0430*/  ISETP.GE.AND P5, PT, R8, R17, PT ;  /* 0x000000110800720c */ /* 0x000fe40003fa6270 */
[----:B------:R-:W-:Y:S01]  /*0440*/  CS2R R16, SRZ ;  /* 0x0000000000107805 */ /* 0x000fe2000001ff00 */
[----:B------:R-:W2:Y:S01]  /*0450*/  @!P2 LDG.E R14, desc[UR4][R4.64] ;  /* 0x00000004040ea981 */ /* 0x000ea2000c1e1900 */
[----:B-----5:R-:W-:-:S03]  /*0460*/  @!P3 FMUL.FTZ R18, R20, 1.4426950216293334961 ;  /* 0x3fb8aa3b1412b820 */ /* 0x020fc60000410000 */
[----:B------:R-:W3:Y:S01]  /*0470*/  @!P1 LDG.E R19, desc[UR4][R4.64+0x80] ;  /* 0x0000800404139981 */ /* 0x000ee2000c1e1900 */
[----:B------:R-:W-:Y:S01]  /*0480*/  @!P2 FMUL.FTZ R17, R21, 1.4426950216293334961 ;  /* 0x3fb8aa3b1511a820 */ /* 0x000fe20000410000 */
[----:B------:R-:W-:Y:S02]  /*0490*/  CS2R R20, SRZ ;  /* 0x0000000000147805 */ /* 0x000fe4000001ff00 */
[----:B------:R-:W4:Y:S04]  /*04a0*/  @!P6 LDG.E R27, desc[UR4][R2.64+0x100] ;  /* 0x00010004021be981 */ /* 0x000f28000c1e1900 */
[----:B------:R0:W5:Y:S04]  /*04b0*/  @!P5 LDG.E R29, desc[UR4][R2.64+0x180] ;  /* 0x00018004021dd981 */ /* 0x000168000c1e1900 */
[----:B------:R-:W4:Y:S04]  /*04c0*/  @!P6 LDG.E R20, desc[UR4][R4.64+0x100] ;  /* 0x000100040414e981 */ /* 0x000f28000c1e1900 */
[----:B------:R1:W5:Y:S01]  /*04d0*/  @!P5 LDG.E R21, desc[UR4][R4.64+0x180] ;  /* 0x000180040415d981 */ /* 0x000362000c1e1900 */
[----:B------:R-:W-:Y:S01]  /*04e0*/  @!P1 FMUL.FTZ R16, R22, 1.4426950216293334961 ;  /* 0x3fb8aa3b16109820 */ /* 0x000fe20000410000 */
[----:B------:R-:W-:-:S04]  /*04f0*/  FADD.FTZ R22, RZ, R15 ;  /* 0x0000000fff167221 */ /* 0x000fc80000010000 */
[----:B0-----:R-:W-:-:S04]  /*0500*/  FADD.FTZ R3, R22, R28 ;  /* 0x0000001c16037221 */ /* 0x001fc80000010000 */
[----:B------:R-:W-:-:S04]  /*0510*/  FADD.FTZ R2, R3, R24 ;  /* 0x0000001803027221 */ /* 0x000fc80000010000 */
[----:B------:R-:W-:-:S05]  /*0520*/  FADD.FTZ R2, R2, R23 ;  /* 0x0000001702027221 */ /* 0x000fca0000010000 */
[----:B-1----:R-:W0:Y:S01]  /*0530*/  SHFL.BFLY PT, R5, R2, 0x10, 0x1f ;  /* 0x0e001f0002057f89 */ /* 0x002e2200000e0000 */
[----:B------:R-:W-:Y:S02]  /*0540*/  IMAD.MOV.U32 R22, RZ, RZ, RZ ;  /* 0x000000ffff167224 */ /* 0x000fe400078e00ff */
[----:B0-----:R-:W-:Y:S01]  /*0550*/  FADD.FTZ R4, R2, R5 ;  /* 0x0000000502047221 */ /* 0x001fe20000010000 */
[----:B--2---:R-:W-:-:S04]  /*0560*/  FADD.FTZ R3, RZ, R14 ;  /* 0x0000000eff037221 */ /* 0x004fc80000010000 */
[----:B---3--:R-:W-:-:S04]  /*0570*/  FADD.FTZ R3, R3, R19 ;  /* 0x0000001303037221 */ /* 0x008fc80000010000 */
[----:B----4-:R-:W-:-:S04]  /*0580*/  FADD.FTZ R3, R3, R20 ;  /* 0x0000001403037221 */ /* 0x010fc80000010000 */
[----:B-----5:R-:W-:-:S05]  /*0590*/  FADD.FTZ R3, R3, R21 ;  /* 0x0000001503037221 */ /* 0x020fca0000010000 */
[----:B------:R-:W0:Y:S01]  /*05a0*/  SHFL.BFLY PT, R5, R3, 0x10, 0x1f ;  /* 0x0e001f0003057f89 */ /* 0x000e2200000e0000 */
[----:B------:R-:W-:Y:S01]  /*05b0*/  @!P6 FMUL.FTZ R22, R27, 1.4426950216293334961 ;  /* 0x3fb8aa3b1b16e820 */ /* 0x000fe20000410000 */
[----:B------:R-:W-:Y:S02]  /*05c0*/  IMAD.MOV.U32 R27, RZ, RZ, RZ ;  /* 0x000000ffff1b7224 */ /* 0x000fe400078e00ff */
[----:B------:R-:W-:Y:S02]  /*05d0*/  @!P5 FMUL.FTZ R27, R29, 1.4426950216293334961 ;  /* 0x3fb8aa3b1d1bd820 */ /* 0x000fe40000410000 */
        /* <DEDUP_REMOVED lines=9> */
[----:B------:R-:W0:Y:S02]  /*0670*/  SHFL.BFLY PT, R2, R29, 0x2, 0x1f ;  /* 0x0c401f001d027f89 */ /* 0x000e2400000e0000 */
[----:B0-----:R-:W-:Y:S02]  /*0680*/  FADD.FTZ R5, R29, R2 ;  /* 0x000000021d057221 */ /* 0x001fe40000010000 */
[----:B------:R-:W0:Y:S04]  /*0690*/  SHFL.BFLY PT, R2, R3, 0x2, 0x1f ;  /* 0x0c401f0003027f89 */ /* 0x000e2800000e0000 */
[----:B------:R-:W1:Y:S01]  /*06a0*/  SHFL.BFLY PT, R4, R5, 0x1, 0x1f ;  /* 0x0c201f0005047f89 */ /* 0x000e6200000e0000 */
[----:B0-----:R-:W-:-:S05]  /*06b0*/  FADD.FTZ R3, R3, R2 ;  /* 0x0000000203037221 */ /* 0x001fca0000010000 */
[----:B------:R-:W0:Y:S01]  /*06c0*/  SHFL.BFLY PT, R2, R3, 0x1, 0x1f ;  /* 0x0c201f0003027f89 */ /* 0x000e2200000e0000 */
[----:B-1----:R-:W-:Y:S01]  /*06d0*/  FADD.FTZ R4, R5, R4 ;  /* 0x0000000405047221 */ /* 0x002fe20000010000 */
[----:B0-----:R-:W-:Y:S01]  /*06e0*/  FADD.FTZ R2, R3, R2 ;  /* 0x0000000203027221 */ /* 0x001fe20000010000 */
[----:B------:R-:W-:Y:S06]  /*06f0*/  @!P0 EXIT ;  /* 0x000000000000894d */ /* 0x000fec0003800000 */
[----:B------:R-:W0:Y:S01]  /*0700*/  S2R R3, SR_TID.X ;  /* 0x0000000000037919 */ /* 0x000e220000002100 */
[-C--:B------:R-:W-:Y:S01]  /*0710*/  ISETP.GE.AND P2, PT, R11, R12.reuse, PT ;  /* 0x0000000c0b00720c */ /* 0x080fe20003f46270 */
[----:B------:R-:W-:Y:S01]  /*0720*/  ULDC.64 UR6, c[0x0][0x210] ;  /* 0x0000840000067ab9 */ /* 0x000fe20000000a00 */
[-C--:B------:R-:W-:Y:S02]  /*0730*/  ISETP.GE.AND P3, PT, R10, R12.reuse, PT ;  /* 0x0000000c0a00720c */ /* 0x080fe40003f66270 */
[----:B------:R-:W-:Y:S02]  /*0740*/  ISETP.GE.AND P4, PT, R8, R12, PT ;  /* 0x0000000c0800720c */ /* 0x000fe40003f86270 */
[----:B------:R-:W-:Y:S02]  /*0750*/  ISETP.GE.AND P0, PT, R25, 0x2, PT ;  /* 0x000000021900780c */ /* 0x000fe40003f06270 */
[----:B------:R-:W-:-:S05]  /*0760*/  SHF.R.S32.HI R8, RZ, 0x1f, R13 ;  /* 0x0000001fff087819 */ /* 0x000fca000001140d */
[----:B------:R-:W1:Y:S08]  /*0770*/  @!P2 MUFU.EX2 R7, R7 ;  /* 0x000000070007a308 */ /* 0x000e700000000800 */
[----:B------:R-:W2:Y:S01]  /*0780*/  @!P4 MUFU.EX2 R18, R18 ;  /* 0x000000120012c308 */ /* 0x000ea20000000800 */
[----:B-1----:R-:W-:Y:S01]  /*0790*/  @!P2 FFMA.FTZ R28, R4, -R7, R28 ;  /* 0x80000007041ca223 */ /* 0x002fe2000001001c */
[----:B0-----:R-:W-:-:S04]  /*07a0*/  LOP3.LUT R3, R3, 0x1f, RZ, 0xc0, !PT ;  /* 0x0000001f03037812 */ /* 0x001fc800078ec0ff */
[----:B------:R-:W-:Y:S02]  /*07b0*/  ISETP.GE.AND P1, PT, R3, R12, PT ;  /* 0x0000000c0300720c */ /* 0x000fe40003f26270 */
[----:B------:R-:W0:Y:S01]  /*07c0*/  @!P3 MUFU.EX2 R3, R26 ;  /* 0x0000001a0003b308 */ /* 0x000e220000000800 */
[----:B--2---:R-:W-:Y:S01]  /*07d0*/  @!P4 FFMA.FTZ R23, R4, -R18, R23 ;  /* 0x800000120417c223 */ /* 0x004fe20000010017 */
[----:B------:R-:W-:-:S04]  /*07e0*/  @!P2 F2FP.BF16.F32.PACK_AB R28, RZ, R28 ;  /* 0x0000001cff1ca23e */ /* 0x000fc800000010ff */
[----:B------:R-:W-:-:S05]  /*07f0*/  @!P4 F2FP.BF16.F32.PACK_AB R23, RZ, R23 ;  /* 0x00000017ff17c23e */ /* 0x000fca00000010ff */
[----:B------:R-:W1:Y:S01]  /*0800*/  @!P1 MUFU.EX2 R6, R6 ;  /* 0x0000000600069308 */ /* 0x000e620000000800 */
[----:B0-----:R-:W-:-:S05]  /*0810*/  @!P3 FFMA.FTZ R3, R4, -R3, R24 ;  /* 0x800000030403b223 */ /* 0x001fca0000010018 */
[----:B------:R-:W-:Y:S01]  /*0820*/  @!P3 F2FP.BF16.F32.PACK_AB R3, RZ, R3 ;  /* 0x00000003ff03b23e */ /* 0x000fe200000010ff */
[----:B-1----:R-:W-:Y:S01]  /*0830*/  @!P1 FFMA.FTZ R15, R4, -R6, R15 ;  /* 0x80000006040f9223 */ /* 0x002fe2000001000f */
        /* <DEDUP_REMOVED lines=8> */
[----:B------:R-:W1:Y:S01]  /*08c0*/  @!P1 MUFU.EX2 R17, R17 ;  /* 0x0000001100119308 */ /* 0x000e620000000800 */
[----:B0-----:R-:W-:-:S04]  /*08d0*/  LEA R4, P0, R9, UR6, 0x1 ;  /* 0x0000000609047c11 */ /* 0x001fc8000f8008ff */
[----:B------:R-:W-:-:S03]  /*08e0*/  LEA.HI.X R5, R9, UR7, R0, 0x1, P0 ;  /* 0x0000000709057c11 */ /* 0x000fc600080f0c00 */
[----:B------:R-:W0:Y:S08]  /*08f0*/  @!P2 MUFU.EX2 R16, R16 ;  /* 0x000000100010a308 */ /* 0x000e300000000800 */
[----:B------:R-:W2:Y:S01]  /*0900*/  @!P3 MUFU.EX2 R3, R22 ;  /* 0x000000160003b308 */ /* 0x000ea20000000800 */
[----:B-1----:R-:W-:-:S05]  /*0910*/  @!P1 FFMA.FTZ R14, R2, -R17, R14 ;  /* 0x80000011020e9223 */ /* 0x002fca000001000e */
[----:B------:R-:W-:Y:S01]  /*0920*/  @!P1 F2FP.BF16.F32.PACK_AB R14, RZ, R14 ;  /* 0x0000000eff0e923e */ /* 0x000fe200000010ff */
[----:B0-----:R-:W-:-:S04]  /*0930*/  @!P2 FFMA.FTZ R19, R2, -R16, R19 ;  /* 0x800000100213a223 */ /* 0x001fc80000010013 */
[----:B------:R0:W-:Y:S01]  /*0940*/  @!P1 STG.E.U16 desc[UR4][R4.64], R14 ;  /* 0x0000000e04009986 */ /* 0x0001e2000c101504 */
[----:B------:R-:W-:Y:S01]  /*0950*/  @!P2 F2FP.BF16.F32.PACK_AB R19, RZ, R19 ;  /* 0x00000013ff13a23e */ /* 0x000fe200000010ff */
[----:B--2---:R-:W-:-:S04]  /*0960*/  @!P3 FFMA.FTZ R3, R2, -R3, R20 ;  /* 0x800000030203b223 */ /* 0x004fc80000010014 */
[----:B------:R0:W-:Y:S01]  /*0970*/  @!P2 STG.E.U16 desc[UR4][R4.64+0x40], R19 ;  /* 0x000040130400a986 */ /* 0x0001e2000c101504 */
[----:B------:R-:W-:-:S05]  /*0980*/  @!P3 F2FP.BF16.F32.PACK_AB R3, RZ, R3 ;  /* 0x00000003ff03b23e */ /* 0x000fca00000010ff */
[----:B------:R0:W-:Y:S01]  /*0990*/  @!P3 STG.E.U16 desc[UR4][R4.64+0x80], R3 ;  /* 0x000080030400b986 */ /* 0x0001e2000c101504 */
[----:B------:R-:W-:Y:S05]  /*09a0*/  @P4 EXIT ;  /* 0x000000000000494d */ /* 0x000fea0003800000 */
[----:B------:R-:W1:Y:S02]  /*09b0*/  MUFU.EX2 R27, R27 ;  /* 0x0000001b001b7308 */ /* 0x000e640000000800 */
[----:B-1----:R-:W-:-:S05]  /*09c0*/  FFMA.FTZ R2, R2, -R27, R21 ;  /* 0x8000001b02027223 */ /* 0x002fca0000010015 */
[----:B------:R-:W-:-:S05]  /*09d0*/  F2FP.BF16.F32.PACK_AB R2, RZ, R2 ;  /* 0x00000002ff02723e */ /* 0x000fca00000010ff */
[----:B------:R-:W-:Y:S01]  /*09e0*/  STG.E.U16 desc[UR4][R4.64+0xc0], R2 ;  /* 0x0000c00204007986 */ /* 0x000fe2000c101504 */
[----:B------:R-:W-:Y:S05]  /*09f0*/  EXIT ;  /* 0x000000000000794d */ /* 0x000fea0003800000 */
.L_x_5284:
        /* <DEDUP_REMOVED lines=16> */
.L_x_11893:


//--------------------- .text._ZN43_GLOBAL__N__9ae7fba5_10_SoftMax_cu_9f978f6321softmax_warp_backwardIfN3c108BFloat16EfLi6ELb1ELb0EEEvPT0_PKT_S7_iiiPKb --------------------------
	.section	.text._ZN43_GLOBAL__N__9ae7fba5_10_SoftMax_cu_9f978f6321softmax_warp_backwardIfN3c108BFloat16EfLi6ELb1ELb0EEEvPT0_PKT_S7_iiiPKb,"ax",@progbits
	.align	128
.text._ZN43_GLOBAL__N__9ae7fba5_10_SoftMax_cu_9f978f6321softmax_warp_backwardIfN3c108BFloat16EfLi6ELb1ELb0EEEvPT0_PKT_S7_iiiPKb:
        .type           _ZN43_GLOBAL__N__9ae7fba5_10_SoftMax_cu_9f978f6321softmax_warp_backwardIfN3c108BFloat16EfLi6ELb1ELb0EEEvPT0_PKT_S7_iiiPKb,@function
        .size           _ZN43_GLOBAL__N__9ae7fba5_10_SoftMax_cu_9f978f6321softmax_warp_backwardIfN3c108BFloat16EfLi6ELb1ELb0EEEvPT0_PKT_S7_iiiPKb,(.L_x_11894 - _ZN43_GLOBAL__N__9ae7fba5_10_SoftMax_cu_9f978f6321softmax_warp_backwardIfN3c108BFloat16EfLi6ELb1ELb0EEEvPT0_PKT_S7_iiiPKb)
        .other          _ZN43_GLOBAL__N__9ae7fba5_10_SoftMax_cu_9f978f6321softmax_warp_backwardIfN3c108BFloat16EfLi6ELb1ELb0EEEvPT0_PKT_S7_iiiPKb,@"STO_CUDA_ENTRY STV_DEFAULT"
_ZN43_GLOBAL__N__9ae7fba5_10_SoftMax_cu_9f978f6321softmax_warp_backwardIfN3c108BFloat16EfLi6ELb1ELb0EEEvPT0_PKT_S7_iiiPKb:
[----:B------:R-:W-:Y:S01]  /*0000*/  LDC R1, c[0x0][0x28] ;  /* 0x00000a00ff017b82 */ /* 0x000fe20000000800 */
[----:B------:R-:W0:Y:S07]  /*0010*/  S2R R3, SR_TID.Y ;  /* 0x0000000000037919 */ /* 0x000e2e0000002200 */
[----:B------:R-:W0:Y:S01]  /*0020*/  S2UR UR4, SR_CTAID.X ;  /* 0x00000000000479c3 */ /* 0x000e220000002500 */
[----:B------:R-:W-:Y:S01]  /*0030*/  IMAD.MOV.U32 R13, RZ, RZ, RZ ;  /* 0x000000ffff0d7224 */ /* 0x000fe200078e00ff */
[----:B------:R-:W-:Y:S01]  /*0040*/  CS2R R14, SRZ ;  /* 0x00000000000e7805 */ /* 0x000fe2000001ff00 */
[----:B------:R-:W1:Y:S01]  /*0050*/  S2R R10, SR_TID.X ;  /* 0x00000000000a7919 */ /* 0x000e620000002100 */
[----:B------:R-:W-:-:S04]  /*0060*/  ULDC.64 UR6, c[0x0][0x220] ;  /* 0x0000880000067ab9 */ /* 0x000fc80000000a00 */
        /* <DEDUP_REMOVED lines=13> */
[----:B------:R-:W-:Y:S01]  /*0140*/  ISETP.GT.AND P0, PT, R24, RZ, PT ;  /* 0x000000ff1800720c */ /* 0x000fe20003f04270 */
[----:B---3--:R-:W-:Y:S01]  /*0150*/  IMAD.WIDE R16, R11, 0x4, R16 ;  /* 0x000000040b107825 */ /* 0x008fe200078e0210 */
[----:B------:R-:W-:-:S02]  /*0160*/  ISETP.GT.AND P1, PT, R25, 0x1, PT ;  /* 0x000000011900780c */ /* 0x000fc40003f24270 */
[----:B--2---:R-:W-:Y:S02]  /*0170*/  IADD3 R9, P2, R11, R12, RZ ;  /* 0x0000000c0b097210 */ /* 0x004fe40007f5e0ff */
[----:B------:R-:W-:Y:S02]  /*0180*/  SHF.R.S32.HI R8, RZ, 0x1f, R11 ;  /* 0x0000001fff087819 */ /* 0x000fe4000001140b */
[C---:B------:R-:W-:Y:S01]  /*0190*/  SEL R0, R12.reuse, RZ, P0 ;  /* 0x000000ff0c007207 */ /* 0x040fe20000000000 */
[----:B------:R-:W-:Y:S01]  /*01a0*/  IMAD.SHL.U32 R20, R9, 0x4, RZ ;  /* 0x0000000409147824 */ /* 0x000fe200078e00ff */
[C---:B------:R-:W-:Y:S02]  /*01b0*/  SEL R2, R12.reuse, RZ, P1 ;  /* 0x000000ff0c027207 */ /* 0x040fe40000800000 */
[----:B------:R-:W-:Y:S02]  /*01c0*/  LEA.HI.X.SX32 R6, R12, R8, 0x1, P2 ;  /* 0x000000080c067211 */ /* 0x000fe400010f0eff */
[----:B------:R-:W-:-:S02]  /*01d0*/  ISETP.GE.AND P0, PT, R10, R0, PT ;  /* 0x000000000a00720c */ /* 0x000fc40003f06270 */
[----:B------:R-:W-:Y:S02]  /*01e0*/  ISETP.GE.AND P1, PT, R10, R2, PT ;  /* 0x000000020a00720c */ /* 0x000fe40003f26270 */
[----:B------:R-:W-:Y:S02]  /*01f0*/  SHF.L.U64.HI R3, R9, 0x2, R6 ;  /* 0x0000000209037819 */ /* 0x000fe40000010206 */
[----:B------:R-:W-:Y:S02]  /*0200*/  IADD3 R4, P4, R20, UR4, RZ ;  /* 0x0000000414047c10 */ /* 0x000fe4000ff9e0ff */
[C---:B------:R-:W-:Y:S01]  /*0210*/  ISETP.GE.AND P2, PT, R7.reuse, R0, PT ;  /* 0x000000000700720c */ /* 0x040fe20003f46270 */
[----:B------:R-:W-:Y:S01]  /*0220*/  IMAD.MOV.U32 R0, RZ, RZ, RZ ;  /* 0x000000ffff007224 */ /* 0x000fe200078e00ff */
[----:B------:R-:W-:Y:S02]  /*0230*/  ISETP.GE.AND P3, PT, R7, R2, PT ;  /* 0x000000020700720c */ /* 0x000fe40003f66270 */
[----:B------:R-:W-:Y:S01]  /*0240*/  IADD3.X R5, R3, UR5, RZ, P4, !PT ;  /* 0x0000000503057c10 */ /* 0x000fe2000a7fe4ff */
[----:B------:R-:W-:-:S02]  /*0250*/  ULDC.64 UR4, c[0x0][0x208] ;  /* 0x0000820000047ab9 */ /* 0x000fc40000000a00 */
[----:B------:R-:W2:Y:S04]  /*0260*/  @!P0 LDG.E R0, desc[UR4][R16.64] ;  /* 0x0000000410008981 */ /* 0x000ea8000c1e1900 */
[----:B------:R-:W3:Y:S04]  /*0270*/  @!P1 LDG.E R13, desc[UR4][R4.64] ;  /* 0x00000004040d9981 */ /* 0x000ee8000c1e1900 */
[----:B------:R2:W4:Y:S04]  /*0280*/  @!P2 LDG.E R15, desc[UR4][R16.64+0x80] ;  /* 0x00008004100fa981 */ /* 0x000528000c1e1900 */
[----:B------:R3:W4:Y:S01]  /*0290*/  @!P3 LDG.E R14, desc[UR4][R4.64+0x80] ;  /* 0x00008004040eb981 */ /* 0x000722000c1e1900 */
[----:B0-----:R-:W-:-:S05]  /*02a0*/  IMAD.WIDE R18, R11, 0x4, R18 ;  /* 0x000000040b127825 */ /* 0x001fca00078e0212 */
[----:B------:R-:W5:Y:S04]  /*02b0*/  @!P0 LDG.E R22, desc[UR4][R18.64] ;  /* 0x0000000412168981 */ /* 0x000f68000c1e1900 */
[----:B------:R0:W5:Y:S01]  /*02c0*/  @!P2 LDG.E R23, desc[UR4][R18.64+0x80] ;  /* 0x000080041217a981 */ /* 0x000162000c1e1900 */
[----:B------:R-:W-:-:S04]  /*02d0*/  IADD3 R2, P4, R20, UR6, RZ ;  /* 0x0000000614027c10 */ /* 0x000fc8000ff9e0ff */
[----:B------:R-:W-:-:S05]  /*02e0*/  IADD3.X R3, R3, UR7, RZ, P4, !PT ;  /* 0x0000000703037c10 */ /* 0x000fca000a7fe4ff */
[----:B------:R-:W5:Y:S04]  /*02f0*/  @!P1 LDG.E R21, desc[UR4][R2.64] ;  /* 0x0000000402159981 */ /* 0x000f68000c1e1900 */
[----:B------:R1:W5:Y:S01]  /*0300*/  @!P3 LDG.E R20, desc[UR4][R2.64+0x80] ;  /* 0x000080040214b981 */ /* 0x000362000c1e1900 */
[----:B------:R-:W-:Y:S01]  /*0310*/  ISETP.GE.AND P4, PT, R25, 0x1, PT ;  /* 0x000000011900780c */ /* 0x000fe20003f86270 */
[----:B--2---:R-:W-:Y:S01]  /*0320*/  FADD.FTZ R16, RZ, R0 ;  /* 0x00000000ff107221 */ /* 0x004fe20000010000 */
[----:B---3--:R-:W-:-:S03]  /*0330*/  FADD.FTZ R5, RZ, R13 ;  /* 0x0000000dff057221 */ /* 0x008fc60000010000 */
[----:B----4-:R-:W-:Y:S01]  /*0340*/  FADD.FTZ R16, R16, R15 ;  /* 0x0000000f10107221 */ /* 0x010fe20000010000 */
[----:B------:R-:W-:-:S04]  /*0350*/  FADD.FTZ R5, R5, R14 ;  /* 0x0000000e05057221 */ /* 0x000fc80000010000 */
[----:B------:R-:W2:Y:S04]  /*0360*/  SHFL.BFLY PT, R17, R16, 0x10, 0x1f ;  /* 0x0e001f0010117f89 */ /* 0x000ea800000e0000 */
[----:B------:R-:W3:Y:S01]  /*0370*/  SHFL.BFLY PT, R4, R5, 0x10, 0x1f ;  /* 0x0e001f0005047f89 */ /* 0x000ee200000e0000 */
[----:B--2---:R-:W-:Y:S01]  /*0380*/  FADD.FTZ R17, R16, R17 ;  /* 0x0000001110117221 */ /* 0x004fe20000010000 */
[----:B---3--:R-:W-:-:S04]  /*0390*/  FADD.FTZ R4, R5, R4 ;  /* 0x0000000405047221 */ /* 0x008fc80000010000 */
[----:B0-----:R-:W0:Y:S04]  /*03a0*/  SHFL.BFLY PT, R18, R17, 0x8, 0x1f ;  /* 0x0d001f0011127f89 */ /* 0x001e2800000e0000 */
        /* <DEDUP_REMOVED lines=15> */
[----:B------:R-:W-:Y:S01]  /*04a0*/  HFMA2.MMA R10, -RZ, RZ, 0, 0 ;  /* 0x00000000ff0a7435 */ /* 0x000fe200000001ff */
[----:B------:R-:W-:Y:S01]  /*04b0*/  ISETP.GE.AND P5, PT, R7, R12, PT ;  /* 0x0000000c0700720c */ /* 0x000fe20003fa6270 */
[----:B------:R-:W-:Y:S02]  /*04c0*/  IMAD.MOV.U32 R7, RZ, RZ, RZ ;  /* 0x000000ffff077224 */ /* 0x000fe400078e00ff */
[----:B-----5:R-:W-:Y:S01]  /*04d0*/  @!P2 FMUL.FTZ R7, R23, 1.4426950216293334961 ;  /* 0x3fb8aa3b1707a820 */ /* 0x020fe20000410000 */
[----:B01----:R-:W-:Y:S01]  /*04e0*/  FADD.FTZ R5, R5, R4 ;  /* 0x0000000405057221 */ /* 0x003fe20000010000 */
[----:B------:R-:W-:Y:S01]  /*04f0*/  ULDC.64 UR6, c[0x0][0x210] ;  /* 0x0000840000067ab9 */ /* 0x000fe20000000a00 */
[----:B------:R-:W-:Y:S01]  /*0500*/  @!P0 FMUL.FTZ R10, R22, 1.4426950216293334961 ;  /* 0x3fb8aa3b160a8820 */ /* 0x000fe20000410000 */
[----:B------:R-:W-:Y:S02]  /*0510*/  ISETP.GE.AND P0, PT, R24, 0x2, PT ;  /* 0x000000021800780c */ /* 0x000fe40003f06270 */
[----:B------:R-:W-:-:S02]  /*0520*/  LEA R4, P2, R11, UR6, 0x1 ;  /* 0x000000060b047c11 */ /* 0x000fc4000f8408ff */
[----:B------:R-:W0:Y:S08]  /*0530*/  @!P4 MUFU.EX2 R17, R10 ;  /* 0x0000000a0011c308 */ /* 0x000e300000000800 */
[----:B------:R-:W1:Y:S01]  /*0540*/  @!P5 MUFU.EX2 R12, R7 ;  /* 0x00000007000cd308 */ /* 0x000e620000000800 */
[----:B0-----:R-:W-:Y:S01]  /*0550*/  @!P4 FFMA.FTZ R17, R5, -R17, R0 ;  /* 0x800000110511c223 */ /* 0x001fe20000010000 */
[----:B------:R-:W-:-:S02]  /*0560*/  IMAD.MOV.U32 R0, RZ, RZ, RZ ;  /* 0x000000ffff007224 */ /* 0x000fc400078e00ff */
[----:B------:R-:W-:Y:S02]  /*0570*/  @!P1 FMUL.FTZ R0, R21, 1.4426950216293334961 ;  /* 0x3fb8aa3b15009820 */ /* 0x000fe40000410000 */
[----:B------:R-:W-:Y:S01]  /*0580*/  @!P4 F2FP.BF16.F32.PACK_AB R17, RZ, R17 ;  /* 0x00000011ff11c23e */ /* 0x000fe200000010ff */
[----:B-1----:R-:W-:Y:S01]  /*0590*/  @!P5 FFMA.FTZ R12, R5, -R12, R15 ;  /* 0x8000000c050cd223 */ /* 0x002fe2000001000f */
[----:B------:R-:W-:-:S04]  /*05a0*/  LEA.HI.X R5, R11, UR7, R8, 0x1, P2 ;  /* 0x000000070b057c11 */ /* 0x000fc800090f0c08 */
[----:B------:R-:W-:Y:S01]  /*05b0*/  @!P5 F2FP.BF16.F32.PACK_AB R12, RZ, R12 ;  /* 0x0000000cff0cd23e */ /* 0x000fe200000010ff */
[----:B------:R0:W-:Y:S04]  /*05c0*/  @!P4 STG.E.U16 desc[UR4][R4.64], R17 ;  /* 0x000000110400c986 */ /* 0x0001e8000c101504 */
[----:B------:R0:W-:Y:S01]  /*05d0*/  @!P5 STG.E.U16 desc[UR4][R4.64+0x40], R12 ;  /* 0x0000400c0400d986 */ /* 0x0001e2000c101504 */
[----:B------:R-:W-:Y:S05]  /*05e0*/  @!P0 EXIT ;  /* 0x000000000000894d */ /* 0x000fea0003800000 */
[----:B------:R-:W1:Y:S01]  /*05f0*/  @!P4 MUFU.EX2 R0, R0 ;  /* 0x000000000000c308 */ /* 0x000e620000000800 */
[----:B--2---:R-:W-:Y:S01]  /*0600*/  FADD.FTZ R7, R2, R3 ;  /* 0x0000000302077221 */ /* 0x004fe20000010000 */
[C---:B------:R-:W-:Y:S02]  /*0610*/  LEA R2, P0, R9.reuse, UR6, 0x1 ;  /* 0x0000000609027c11 */ /* 0x040fe4000f8008ff */
[----:B0-----:R-:W-:Y:S01]  /*0620*/  MOV R4, RZ ;  /* 0x000000ff00047202 */ /* 0x001fe20000000f00 */
[----:B------:R-:W-:Y:S01]  /*0630*/  @!P3 FMUL.FTZ R4, R20, 1.4426950216293334961 ;  /* 0x3fb8aa3b1404b820 */ /* 0x000fe20000410000 */
[----:B------:R-:W-:Y:S01]  /*0640*/  LEA.HI.X R3, R9, UR7, R6, 0x1, P0 ;  /* 0x0000000709037c11 */ /* 0x000fe200080f0c06 */
[----:B-1----:R-:W-:-:S05]  /*0650*/  @!P4 FFMA.FTZ R13, R7, -R0, R13 ;  /* 0x80000000070dc223 */ /* 0x002fca000001000d */
        /* <DEDUP_REMOVED lines=8> */
.L_x_5285:
        /* <DEDUP_REMOVED lines=10> */
.L_x_11894:


//--------------------- .text._ZN43_GLOBAL__N__9ae7fba5_10_SoftMax_cu_9f978f6321softmax_warp_backwardIfN3c108BFloat16EfLi5ELb1ELb0EEEvPT0_PKT_S7_iiiPKb --------------------------
	.section	.text._ZN43_GLOBAL__N__9ae7fba5_10_SoftMax_cu_9f978f6321softmax_warp_backwardIfN3c108BFloat16EfLi5ELb1ELb0EEEvPT0_PKT_S7_iiiPKb,"ax",@progbits
	.align	128
.text._ZN43_GLOBAL__N__9ae7fba5_10_SoftMax_cu_9f978f6321softmax_warp_backwardIfN3c108BFloat16EfLi5ELb1ELb0EEEvPT0_PKT_S7_iiiPKb:
        .type           _ZN43_GLOBAL__N__9ae7fba5_10_SoftMax_cu_9f978f6321softmax_warp_backwardIfN3c108BFloat16EfLi5ELb1ELb0EEEvPT0_PKT_S7_iiiPKb,@function
        .size           _ZN43_GLOBAL__N__9ae7fba5_10_SoftMax_cu_9f978f6321softmax_warp_backwardIfN3c108BFloat16EfLi5ELb1ELb0EEEvPT0_PKT_S7_iiiPKb,(.L_x_11895 - _ZN43_GLOBAL__N__9ae7fba5_10_SoftMax_cu_9f978f6321softmax_warp_backwardIfN3c108BFloat16EfLi5ELb1ELb0EEEvPT0_PKT_S7_iiiPKb)
        .other          _ZN43_GLOBAL__N__9ae7fba5_10_SoftMax_cu_9f978f6321softmax_warp_backwardIfN3c108BFloat16EfLi5ELb1ELb0EEEvPT0_PKT_S7_iiiPKb,@"STO_CUDA_ENTRY STV_DEFAULT"
_ZN43_GLOBAL__N__9ae7fba5_10_SoftMax_cu_9f978f6321softmax_warp_backwardIfN3c108BFloat16EfLi5ELb1ELb0EEEvPT0_PKT_S7_iiiPKb:
        /* <DEDUP_REMOVED lines=34> */
[----:B-1----:R-:W-:Y:S01]  /*0220*/  @!P0 IADD3 R12, P3, R15, R6, RZ ;  /* 0x000000060f0c8210 */ /* 0x002fe20007f7e0ff */
[----:B------:R-:W-:-:S04]  /*0230*/  IMAD.MOV.U32 R6, RZ, RZ, RZ ;  /* 0x000000ffff067224 */ /* 0x000fc800078e00ff */
[----:B------:R-:W-:Y:S02]  /*0240*/  @!P0 IMAD.X R13, R20, 0x1, R7, P3 ;  /* 0x00000001140d8824 */ /* 0x000fe400018e0607 */
[----:B------:R-:W3:Y:S04]  /*0250*/  @!P1 LDG.E R6, desc[UR4][R10.64] ;  /* 0x000000040a069981 */ /* 0x000ee8000c1e1900 */
[----:B------:R-:W4:Y:S01]  /*0260*/  @!P0 LDG.E R4, desc[UR4][R12.64] ;  /* 0x000000040c048981 */ /* 0x000f22000c1e1900 */
[----:B--2---:R-:W-:-:S05]  /*0270*/  @!P1 IADD3 R8, P2, R17, R8, RZ ;  /* 0x0000000811089210 */ /* 0x004fca0007f5e0ff */
[----:B------:R-:W-:-:S05]  /*0280*/  @!P1 IMAD.X R9, R14, 0x1, R9, P2 ;  /* 0x000000010e099824 */ /* 0x000fca00010e0609 */
        /* <DEDUP_REMOVED lines=28> */
[----:B-----5:R-:W-:Y:S01]  /*0450*/  @!P1 FMUL.FTZ R5, R8, 1.4426950216293334961 ;  /* 0x3fb8aa3b08059820 */ /* 0x020fe20000410000 */
[----:B01----:R-:W-:Y:S01]  /*0460*/  FADD.FTZ R11, R11, R10 ;  /* 0x0000000a0b0b7221 */ /* 0x003fe20000010000 */
[----:B------:R-:W-:-:S08]  /*0470*/  ISETP.GE.AND P1, PT, R16, 0x2, PT ;  /* 0x000000021000780c */ /* 0x000fd00003f26270 */
[----:B------:R-:W0:Y:S01]  /*0480*/  @!P2 LDC.64 R8, c[0x0][0x210] ;  /* 0x00008400ff08ab82 */ /* 0x000e220000000a00 */
[----:B------:R-:W1:Y:S02]  /*0490*/  @!P2 MUFU.EX2 R5, R5 ;  /* 0x000000050005a308 */ /* 0x000e640000000800 */
[----:B-1----:R-:W-:-:S05]  /*04a0*/  @!P2 FFMA.FTZ R6, R11, -R5, R6 ;  /* 0x800000050b06a223 */ /* 0x002fca0000010006 */
[----:B------:R-:W-:Y:S01]  /*04b0*/  @!P2 F2FP.BF16.F32.PACK_AB R10, RZ, R6 ;  /* 0x00000006ff0aa23e */ /* 0x000fe200000010ff */
[----:B------:R-:W-:Y:S01]  /*04c0*/  IMAD.MOV.U32 R6, RZ, RZ, RZ ;  /* 0x000000ffff067224 */ /* 0x000fe200078e00ff */
[----:B0-----:R-:W-:Y:S01]  /*04d0*/  @!P2 LEA R8, P3, R3, R8, 0x1 ;  /* 0x000000080308a211 */ /* 0x001fe200078608ff */
[----:B------:R-:W-:-:S03]  /*04e0*/  @!P0 FMUL.FTZ R6, R7, 1.4426950216293334961 ;  /* 0x3fb8aa3b07068820 */ /* 0x000fc60000410000 */
[----:B------:R-:W-:-:S05]  /*04f0*/  @!P2 LEA.HI.X R9, R3, R9, R2, 0x1, P3 ;  /* 0x000000090309a211 */ /* 0x000fca00018f0c02 */
[----:B------:R0:W-:Y:S01]  /*0500*/  @!P2 STG.E.U16 desc[UR4][R8.64], R10 ;  /* 0x0000000a0800a986 */ /* 0x0001e2000c101504 */
[----:B------:R-:W-:Y:S05]  /*0510*/  @!P1 EXIT ;  /* 0x000000000000994d */ /* 0x000fea0003800000 */
[----:B------:R-:W-:Y:S05]  /*0520*/  @P2 EXIT ;  /* 0x000000000000294d */ /* 0x000fea0003800000 */
[----:B------:R-:W1:Y:S01]  /*0530*/  MUFU.EX2 R5, R6 ;  /* 0x0000000600057308 */ /* 0x000e620000000800 */
[----:B--2---:R-:W-:Y:S01]  /*0540*/  FADD.FTZ R15, R15, R12 ;  /* 0x0000000c0f0f7221 */ /* 0x004fe20000010000 */
[----:B------:R-:W-:Y:S01]  /*0550*/  IADD3 R3, P0, R3, R0, RZ ;  /* 0x0000000003037210 */ /* 0x000fe20007f1e0ff */
[----:B------:R-:W-:-:S03]  /*0560*/  ULDC.64 UR6, c[0x0][0x210] ;  /* 0x0000840000067ab9 */ /* 0x000fc60000000a00 */
[----:B------:R-:W-:Y:S02]  /*0570*/  LEA.HI.X.SX32 R0, R0, R2, 0x1, P0 ;  /* 0x0000000200007211 */ /* 0x000fe400000f0eff */
[----:B------:R-:W-:-:S04]  /*0580*/  LEA R2, P0, R3, UR6, 0x1 ;  /* 0x0000000603027c11 */ /* 0x000fc8000f8008ff */
[----:B------:R-:W-:Y:S01]  /*0590*/  LEA.HI.X R3, R3, UR7, R0, 0x1, P0 ;  /* 0x0000000703037c11 */ /* 0x000fe200080f0c00 */
[----:B-1----:R-:W-:-:S05]  /*05a0*/  FFMA.FTZ R5, R15, -R5, R4 ;  /* 0x800000050f057223 */ /* 0x002fca0000010004 */
[----:B------:R-:W-:-:S05]  /*05b0*/  F2FP.BF16.F32.PACK_AB R5, RZ, R5 ;  /* 0x00000005ff05723e */ /* 0x000fca00000010ff */
[----:B------:R-:W-:Y:S01]  /*05c0*/  STG.E.U16 desc[UR4][R2.64], R5 ;  /* 0x0000000502007986 */ /* 0x000fe2000c101504 */
[----:B------:R-:W-:Y:S05]  /*05d0*/  EXIT ;  /* 0x000000000000794d */ /* 0x000fea0003800000 */
.L_x_5286:
        /* <DEDUP_REMOVED lines=10> */
.L_x_11895:


//--------------------- .text._ZN43_GLOBAL__N__9ae7fba5_10_SoftMax_cu_9f978f6321softmax_warp_backwardIfN3c108BFloat16EfLi4ELb1ELb0EEEvPT0_PKT_S7_iiiPKb --------------------------
	.section	.text._ZN43_GLOBAL__N__9ae7fba5_10_SoftMax_cu_9f978f6321softmax_warp_backwardIfN3c108BFloat16EfLi4ELb1ELb0EEEvPT0_PKT_S7_iiiPKb,"ax",@progbits
	.align	128
.text._ZN43_GLOBAL__N__9ae7fba5_10_SoftMax_cu_9f978f6321softmax_warp_backwardIfN3c108BFloat16EfLi4ELb1ELb0EEEvPT0_PKT_S7_iiiPKb:
        .type           _ZN43_GLOBAL__N__9ae7fba5_10_SoftMax_cu_9f978f6321softmax_warp_backwardIfN3c108BFloat16EfLi4ELb1ELb0EEEvPT0_PKT_S7_iiiPKb,@function
        .size           _ZN43_GLOBAL__N__9ae7fba5_10_SoftMax_cu_9f978f6321softmax_warp_backwardIfN3c108BFloat16EfLi4ELb1ELb0EEEvPT0_PKT_S7_iiiPKb,(.L_x_11896 - _ZN43_GLOBAL__N__9ae7fba5_10_SoftMax_cu_9f978f6321softmax_warp_backwardIfN3c108BFloat16EfLi4ELb1ELb0EEEvPT0_PKT_S7_iiiPKb)
        .other          _ZN43_GLOBAL__N__9ae7fba5_10_SoftMax_cu_9f978f6321softmax_warp_backwardIfN3c108BFloat16EfLi4ELb1ELb0EEEvPT0_PKT_S7_iiiPKb,@"STO_CUDA_ENTRY STV_DEFAULT"
_ZN43_GLOBAL__N__9ae7fba5_10_SoftMax_cu_9f978f6321softmax_warp_backwardIfN3c108BFloat16EfLi4ELb1ELb0EEEvPT0_PKT_S7_iiiPKb:
        /* <DEDUP_REMOVED lines=66> */
[----:B-1----:R-:W-:Y:S01]  /*0420*/  FADD.FTZ R11, R14, R11 ;  /* 0x0000000b0e0b7221 */ /* 0x002fe20000010000 */
[----:B------:R-:W-:-:S08]  /*0430*/  ISETP.GE.AND P1, PT, R16, 0x2, PT ;  /* 0x000000021000780c */ /* 0x000fd00003f26270 */
[----:B------:R-:W1:Y:S01]  /*0440*/  @!P2 LDC.64 R8, c[0x0][0x210] ;  /* 0x00008400ff08ab82 */ /* 0x000e620000000a00 */
[----:B------:R-:W3:Y:S02]  /*0450*/  @!P2 MUFU.EX2 R5, R5 ;  /* 0x000000050005a308 */ /* 0x000ee40000000800 */
[----:B---3--:R-:W-:-:S05]  /*0460*/  @!P2 FFMA.FTZ R6, R11, -R5, R6 ;  /* 0x800000050b06a223 */ /* 0x008fca0000010006 */
[----:B------:R-:W-:Y:S01]  /*0470*/  @!P2 F2FP.BF16.F32.PACK_AB R10, RZ, R6 ;  /* 0x00000006ff0aa23e */ /* 0x000fe200000010ff */
[----:B------:R-:W-:Y:S01]  /*0480*/  IMAD.MOV.U32 R6, RZ, RZ, RZ ;  /* 0x000000ffff067224 */ /* 0x000fe200078e00ff */
[----:B-1----:R-:W-:Y:S01]  /*0490*/  @!P2 LEA R8, P3, R3, R8, 0x1 ;  /* 0x000000080308a211 */ /* 0x002fe200078608ff */
[----:B------:R-:W-:-:S03]  /*04a0*/  @!P0 FMUL.FTZ R6, R7, 1.4426950216293334961 ;  /* 0x3fb8aa3b07068820 */ /* 0x000fc60000410000 */
[----:B------:R-:W-:-:S05]  /*04b0*/  @!P2 LEA.HI.X R9, R3, R9, R2, 0x1, P3 ;  /* 0x000000090309a211 */ /* 0x000fca00018f0c02 */
[----:B------:R1:W-:Y:S01]  /*04c0*/  @!P2 STG.E.U16 desc[UR4][R8.64], R10 ;  /* 0x0000000a0800a986 */ /* 0x0003e2000c101504 */
[----:B------:R-:W-:Y:S05]  /*04d0*/  @!P1 EXIT ;  /* 0x000000000000994d */ /* 0x000fea0003800000 */
[----:B------:R-:W-:Y:S05]  /*04e0*/  @P2 EXIT ;  /* 0x000000000000294d */ /* 0x000fea0003800000 */
[----:B------:R-:W3:Y:S01]  /*04f0*/  MUFU.EX2 R5, R6 ;  /* 0x0000000600057308 */ /* 0x000ee20000000800 */
[----:B--2---:R-:W-:Y:S01]  /*0500*/  FADD.FTZ R15, R20, R15 ;  /* 0x0000000f140f7221 */ /* 0x004fe20000010000 */
[----:B------:R-:W-:Y:S01]  /*0510*/  IADD3 R3, P0, R3, R0, RZ ;  /* 0x0000000003037210 */ /* 0x000fe20007f1e0ff */
[----:B------:R-:W-:-:S03]  /*0520*/  ULDC.64 UR6, c[0x0][0x210] ;  /* 0x0000840000067ab9 */ /* 0x000fc60000000a00 */
[----:B------:R-:W-:Y:S02]  /*0530*/  LEA.HI.X.SX32 R0, R0, R2, 0x1, P0 ;  /* 0x0000000200007211 */ /* 0x000fe400000f0eff */
[----:B------:R-:W-:-:S04]  /*0540*/  LEA R2, P0, R3, UR6, 0x1 ;  /* 0x0000000603027c11 */ /* 0x000fc8000f8008ff */
[----:B------:R-:W-:Y:S01]  /*0550*/  LEA.HI.X R3, R3, UR7, R0, 0x1, P0 ;  /* 0x0000000703037c11 */ /* 0x000fe200080f0c00 */
[----:B---3--:R-:W-:-:S05]  /*0560*/  FFMA.FTZ R5, R15, -R5, R4 ;  /* 0x800000050f057223 */ /* 0x008fca0000010004 */
[----:B------:R-:W-:-:S05]  /*0570*/  F2FP.BF16.F32.PACK_AB R5, RZ, R5 ;  /* 0x00000005ff05723e */ /* 0x000fca00000010ff */
[----:B------:R-:W-:Y:S01]  /*0580*/  STG.E.U16 desc[UR4][R2.64], R5 ;  /* 0x0000000502007986 */ /* 0x000fe2000c101504 */
[----:B------:R-:W-:Y:S05]  /*0590*/  EXIT ;  /* 0x000000000000794d */ /* 0x000fea0003800000 */
.L_x_5287:
        /* <DEDUP_REMOVED lines=14> */
.L_x_11896:


//--------------------- .text._ZN43_GLOBAL__N__9ae7fba5_10_SoftMax_cu_9f978f6321softmax_warp_backwardIfN3c108BFloat16EfLi3ELb1ELb0EEEvPT0_PKT_S7_iiiPKb --------------------------
	.section	.text._ZN43_GLOBAL__N__9ae7fba5_10_SoftMax_cu_9f978f6321softmax_warp_backwardIfN3c108BFloat16EfLi3ELb1ELb0EEEvPT0_PKT_S7_iiiPKb,"ax",@progbits
	.align	128
.text._ZN43_GLOBAL__N__9ae7fba5_10_SoftMax_cu_9f978f6321softmax_warp_backwardIfN3c108BFloat16EfLi3ELb1ELb0EEEvPT0_PKT_S7_iiiPKb:
        .type           _ZN43_GLOBAL__N__9ae7fba5_10_SoftMax_cu_9f978f6321softmax_warp_backwardIfN3c108BFloat16EfLi3ELb1ELb0EEEvPT0_PKT_S7_iiiPKb,@function
        .size           _ZN43_GLOBAL__N__9ae7fba5_10_SoftMax_cu_9f978f6321softmax_warp_backwardIfN3c108BFloat16EfLi3ELb1ELb0EEEvPT0_PKT_S7_iiiPKb,(.L_x_11897 - _ZN43_GLOBAL__N__9ae7fba5_10_SoftMax_cu_9f978f6321softmax_warp_backwardIfN3c108BFloat16EfLi3ELb1ELb0EEEvPT0_PKT_S7_iiiPKb)
        .other          _ZN43_GLOBAL__N__9ae7fba5_10_SoftMax_cu_9f978f6321softmax_warp_backwardIfN3c108BFloat16EfLi3ELb1ELb0EEEvPT0_PKT_S7_iiiPKb,@"STO_CUDA_ENTRY STV_DEFAULT"
_ZN43_GLOBAL__N__9ae7fba5_10_SoftMax_cu_9f978f6321softmax_warp_backwardIfN3c108BFloat16EfLi3ELb1ELb0EEEvPT0_PKT_S7_iiiPKb:
        /* <DEDUP_REMOVED lines=38> */
[----:B--2---:R-:W-:-:S05]  /*0260*/  @!P1 IADD3 R12, P2, R13, R22, RZ ;  /* 0x000000160d0c9210 */ /* 0x004fca0007f5e0ff */
[----:B------:R-:W-:Y:S02]  /*0270*/  @!P1 IMAD.X R13, R14, 0x1, R23, P2 ;  /* 0x000000010e0d9824 */ /* 0x000fe400010e0617 */
[----:B------:R-:W0:Y:S03]  /*0280*/  @!P0 LDC.64 R22, c[0x0][0x220] ;  /* 0x00008800ff168b82 */ /* 0x000e260000000a00 */
[----:B------:R1:W5:Y:S01]  /*0290*/  @!P1 LDG.E R12, desc[UR4][R12.64] ;  /* 0x000000040c0c9981 */ /* 0x000362000c1e1900 */
[----:B0-----:R-:W-:-:S05]  /*02a0*/  @!P0 IADD3 R14, P2, R15, R22, RZ ;  /* 0x000000160f0e8210 */ /* 0x001fca0007f5e0ff */
[----:B------:R-:W-:Y:S01]  /*02b0*/  @!P0 IMAD.X R15, R20, 0x1, R23, P2 ;  /* 0x00000001140f8824 */ /* 0x000fe200010e0617 */
[----:B------:R-:W-:-:S04]  /*02c0*/  ISETP.GE.AND P2, PT, R18, 0x1, PT ;  /* 0x000000011200780c */ /* 0x000fc80003f46270 */
[----:B------:R0:W5:Y:S01]  /*02d0*/  @!P0 LDG.E R7, desc[UR4][R14.64] ;  /* 0x000000040e078981 */ /* 0x000162000c1e1900 */
        /* <DEDUP_REMOVED lines=10> */
[----:B0-----:R0:W1:Y:S04]  /*0380*/  SHFL.BFLY PT, R14, R11, 0x1, 0x181f ;  /* 0x0c381f000b0e7f89 */ /* 0x00106800000e0000 */
        /* <DEDUP_REMOVED lines=29> */
.L_x_5288:
        /* <DEDUP_REMOVED lines=10> */
.L_x_11897:


//--------------------- .text._ZN43_GLOBAL__N__9ae7fba5_10_SoftMax_cu_9f978f6321softmax_warp_backwardIfN3c108BFloat16EfLi2ELb1ELb0EEEvPT0_PKT_S7_iiiPKb --------------------------
	.section	.text._ZN43_GLOBAL__N__9ae7fba5_10_SoftMax_cu_9f978f6321softmax_warp_backwardIfN3c108BFloat16EfLi2ELb1ELb0EEEvPT0_PKT_S7_iiiPKb,"ax",@progbits
	.align	128
.text._ZN43_GLOBAL__N__9ae7fba5_10_SoftMax_cu_9f978f6321softmax_warp_backwardIfN3c108BFloat16EfLi2ELb1ELb0EEEvPT0_PKT_S7_iiiPKb:
        .type           _ZN43_GLOBAL__N__9ae7fba5_10_SoftMax_cu_9f978f6321softmax_warp_backwardIfN3c108BFloat16EfLi2ELb1ELb0EEEvPT0_PKT_S7_iiiPKb,@function
        .size           _ZN43_GLOBAL__N__9ae7fba5_10_SoftMax_cu_9f978f6321softmax_warp_backwardIfN3c108BFloat16EfLi2ELb1ELb0EEEvPT0_PKT_S7_iiiPKb,(.L_x_11898 - _ZN43_GLOBAL__N__9ae7fba5_10_SoftMax_cu_9f978f6321softmax_warp_backwardIfN3c108BFloat16EfLi2ELb1ELb0EEEvPT0_PKT_S7_iiiPKb)
        .other          _ZN43_GLOBAL__N__9ae7fba5_10_SoftMax_cu_9f978f6321softmax_warp_backwardIfN3c108BFloat16EfLi2ELb1ELb0EEEvPT0_PKT_S7_iiiPKb,@"STO_CUDA_ENTRY STV_DEFAULT"
_ZN43_GLOBAL__N__9ae7fba5_10_SoftMax_cu_9f978f6321softmax_warp_backwardIfN3c108BFloat16EfLi2ELb1ELb0EEEvPT0_PKT_S7_iiiPKb:
[----:B------:R-:W-:Y:S01]  /*0000*/  LDC R1, c[0x0][0x28] ;  /* 0x00000a00ff017b82 */ /* 0x000fe20000000800 */
[----:B------:R-:W0:Y:S07]  /*0010*/  S2R R3, SR_TID.Y ;  /* 0x0000000000037919 */ /* 0x000e2e0000002200 */
[----:B------:R-:W0:Y:S01]  /*0020*/  S2UR UR4, SR_CTAID.X ;  /* 0x00000000000479c3 */ /* 0x000e220000002500 */
[----:B------:R-:W-:Y:S01]  /*0030*/  IMAD.MOV.U32 R8, RZ, RZ, RZ ;  /* 0x000000ffff087224 */ /* 0x000fe200078e00ff */
[----:B------:R-:W1:Y:S06]  /*0040*/  S2R R5, SR_TID.X ;  /* 0x0000000000057919 */ /* 0x000e6c0000002100 */
        /* <DEDUP_REMOVED lines=31> */
[----:B------:R-:W-:-:S05]  /*0240*/  @!P0 IMAD.X R7, R16, 0x1, R7, P3 ;  /* 0x0000000110078824 */ /* 0x000fca00018e0607 */
[----:B------:R-:W4:Y:S01]  /*0250*/  @!P0 LDG.E R4, desc[UR4][R6.64] ;  /* 0x0000000406048981 */ /* 0x000f22000c1e1900 */
[----:B--2---:R-:W-:Y:S02]  /*0260*/  @!P1 IADD3 R12, P2, R19, R12, RZ ;  /* 0x0000000c130c9210 */ /* 0x004fe40007f5e0ff */
[----:B------:R-:W0:Y:S03]  /*0270*/  @!P0 LDC.64 R18, c[0x0][0x220] ;  /* 0x00008800ff128b82 */ /* 0x000e260000000a00 */
        /* <DEDUP_REMOVED lines=23> */
[----:B0-----:R-:W-:Y:S01]  /*03f0*/  @!P2 F2FP.BF16.F32.PACK_AB R10, RZ, R8 ;  /* 0x00000008ff0aa23e */ /* 0x001fe200000010ff */
[----:B------:R-:W-:Y:S01]  /*0400*/  IMAD.MOV.U32 R8, RZ, RZ, RZ ;  /* 0x000000ffff087224 */ /* 0x000fe200078e00ff */
[----:B-1----:R-:W-:Y:S01]  /*0410*/  @!P2 LEA R6, P3, R2, R6, 0x1 ;  /* 0x000000060206a211 */ /* 0x002fe200078608ff */
[----:B------:R-:W-:-:S03]  /*0420*/  @!P0 FMUL.FTZ R8, R14, 1.4426950216293334961 ;  /* 0x3fb8aa3b0e088820 */ /* 0x000fc60000410000 */
[----:B------:R-:W-:-:S05]  /*0430*/  @!P2 LEA.HI.X R7, R2, R7, R3, 0x1, P3 ;  /* 0x000000070207a211 */ /* 0x000fca00018f0c03 */
[----:B------:R0:W-:Y:S01]  /*0440*/  @!P2 STG.E.U16 desc[UR4][R6.64], R10 ;  /* 0x0000000a0600a986 */ /* 0x0001e2000c101504 */
[----:B------:R-:W-:Y:S05]  /*0450*/  @!P1 EXIT ;  /* 0x000000000000994d */ /* 0x000fea0003800000 */
[----:B------:R-:W-:Y:S05]  /*0460*/  @P2 EXIT ;  /* 0x000000000000294d */ /* 0x000fea0003800000 */
[----:B------:R-:W1:Y:S01]  /*0470*/  MUFU.EX2 R5, R8 ;  /* 0x0000000800057308 */ /* 0x000e620000000800 */
[----:B--2---:R-:W-:Y:S01]  /*0480*/  FADD.FTZ R17, R17, R18 ;  /* 0x0000001211117221 */ /* 0x004fe20000010000 */
[----:B0-----:R-:W-:Y:S01]  /*0490*/  IADD3 R6, P0, R2, R0, RZ ;  /* 0x0000000002067210 */ /* 0x001fe20007f1e0ff */
        /* <DEDUP_REMOVED lines=8> */
.L_x_5289:
        /* <DEDUP_REMOVED lines=14> */
.L_x_11898:


//--------------------- .text._ZN43_GLOBAL__N__9ae7fba5_10_SoftMax_cu_9f978f6321softmax_warp_backwardIfN3c108BFloat16EfLi1ELb1ELb0EEEvPT0_PKT_S7_iiiPKb --------------------------
	.section	.text._ZN43_GLOBAL__N__9ae7fba5_10_SoftMax_cu_9f978f6321softmax_warp_backwardIfN3c108BFloat16EfLi1ELb1ELb0EEEvPT0_PKT_S7_iiiPKb,"ax",@progbits
	.align	128
.text._ZN43_GLOBAL__N__9ae7fba5_10_SoftMax_cu_9f978f6321softmax_warp_backwardIfN3c108BFloat16EfLi1ELb1ELb0EEEvPT0_PKT_S7_iiiPKb:
        .type           _ZN43_GLOBAL__N__9ae7fba5_10_SoftMax_cu_9f978f6321softmax_warp_backwardIfN3c108BFloat16EfLi1ELb1ELb0EEEvPT0_PKT_S7_iiiPKb,@function
        .size           _ZN43_GLOBAL__N__9ae7fba5_10_SoftMax_cu_9f978f6321softmax_warp_backwardIfN3c108BFloat16EfLi1ELb1ELb0EEEvPT0_PKT_S7_iiiPKb,(.L_x_11899 - _ZN43_GLOBAL__N__9ae7fba5_10_SoftMax_cu_9f978f6321softmax_warp_backwardIfN3c108BFloat16EfLi1ELb1ELb0EEEvPT0_PKT_S7_iiiPKb)
        .other          _ZN43_GLOBAL__N__9ae7fba5_10_SoftMax_cu_9f978f6321softmax_warp_backwardIfN3c108BFloat16EfLi1ELb1ELb0EEEvPT0_PKT_S7_iiiPKb,@"STO_CUDA_ENTRY STV_DEFAULT"
_ZN43_GLOBAL__N__9ae7fba5_10_SoftMax_cu_9f978f6321softmax_warp_backwardIfN3c108BFloat16EfLi1ELb1ELb0EEEvPT0_PKT_S7_iiiPKb:
        /* <DEDUP_REMOVED lines=26> */
[----:B------:R-:W-:Y:S02]  /*01a0*/  @!P0 LEA.HI.X.SX32 R14, R0, R3, 0x1, P2 ;  /* 0x00000003000e8211 */ /* 0x000fe400010f0eff */
[----:B------:R-:W1:Y:S02]  /*01b0*/  @!P0 LDC.64 R8, c[0x0][0x218] ;  /* 0x00008600ff088b82 */ /* 0x000e640000000a00 */
[C---:B------:R-:W-:Y:S01]  /*01c0*/  @!P0 SHF.L.U64.HI R14, R17.reuse, 0x2, R14 ;  /* 0x00000002110e8819 */ /* 0x040fe2000001020e */
[----:B------:R-:W-:-:S05]  /*01d0*/  @!P0 IMAD.SHL.U32 R17, R17, 0x4, RZ ;  /* 0x0000000411118824 */ /* 0x000fca00078e00ff */
[----:B------:R-:W2:Y:S08]  /*01e0*/  @!P1 LDC.64 R6, c[0x0][0x220] ;  /* 0x00008800ff069b82 */ /* 0x000eb00000000a00 */
[----:B------:R-:W3:Y:S01]  /*01f0*/  @!P0 LDC.64 R20, c[0x0][0x220] ;  /* 0x00008800ff148b82 */ /* 0x000ee20000000a00 */
[----:B0-----:R-:W-:-:S05]  /*0200*/  @!P1 IADD3 R10, P2, R19, R10, RZ ;  /* 0x0000000a130a9210 */ /* 0x001fca0007f5e0ff */
[----:B------:R-:W-:Y:S01]  /*0210*/  @!P1 IMAD.X R11, R16, 0x1, R11, P2 ;  /* 0x00000001100b9824 */ /* 0x000fe200010e060b */
[----:B-1----:R-:W-:Y:S01]  /*0220*/  @!P0 IADD3 R12, P3, R17, R8, RZ ;  /* 0x00000008110c8210 */ /* 0x002fe20007f7e0ff */
[----:B------:R-:W-:-:S04]  /*0230*/  IMAD.MOV.U32 R8, RZ, RZ, RZ ;  /* 0x000000ffff087224 */ /* 0x000fc800078e00ff */
[----:B------:R-:W-:Y:S02]  /*0240*/  @!P0 IMAD.X R13, R14, 0x1, R9, P3 ;  /* 0x000000010e0d8824 */ /* 0x000fe400018e0609 */
[----:B------:R-:W4:Y:S01]  /*0250*/  @!P1 LDG.E R8, desc[UR4][R10.64] ;  /* 0x000000040a089981 */ /* 0x000f22000c1e1900 */
[----:B--2---:R-:W-:-:S03]  /*0260*/  @!P1 IADD3 R6, P2, R19, R6, RZ ;  /* 0x0000000613069210 */ /* 0x004fc60007f5e0ff */
[----:B------:R-:W2:Y:S02]  /*0270*/  @!P0 LDG.E R4, desc[UR4][R12.64] ;  /* 0x000000040c048981 */ /* 0x000ea4000c1e1900 */
[----:B------:R-:W-:Y:S01]  /*0280*/  @!P1 IMAD.X R7, R16, 0x1, R7, P2 ;  /* 0x0000000110079824 */ /* 0x000fe200010e0607 */
[----:B---3--:R-:W-:-:S04]  /*0290*/  @!P0 IADD3 R16, P2, R17, R20, RZ ;  /* 0x0000001411108210 */ /* 0x008fc80007f5e0ff */
[----:B------:R0:W5:Y:S01]  /*02a0*/  @!P1 LDG.E R6, desc[UR4][R6.64] ;  /* 0x0000000406069981 */ /* 0x000162000c1e1900 */
[----:B------:R-:W-:-:S05]  /*02b0*/  @!P0 IMAD.X R17, R14, 0x1, R21, P2 ;  /* 0x000000010e118824 */ /* 0x000fca00010e0615 */
[----:B------:R0:W5:Y:S01]  /*02c0*/  @!P0 LDG.E R16, desc[UR4][R16.64] ;  /* 0x0000000410108981 */ /* 0x000162000c1e1900 */
[----:B------:R-:W-:Y:S01]  /*02d0*/  ISETP.GE.AND P2, PT, R18, 0x1, PT ;  /* 0x000000011200780c */ /* 0x000fe20003f46270 */
[----:B----4-:R-:W-:Y:S01]  /*02e0*/  FADD.FTZ R9, RZ, R8 ;  /* 0x00000008ff097221 */ /* 0x010fe20000010000 */
[----:B--2---:R-:W-:-:S04]  /*02f0*/  FADD.FTZ R11, RZ, R4 ;  /* 0x00000004ff0b7221 */ /* 0x004fc80000010000 */
[----:B------:R0:W1:Y:S04]  /*0300*/  SHFL.BFLY PT, R10, R9, 0x1, 0x1e1f ;  /* 0x0c3e1f00090a7f89 */ /* 0x00006800000e0000 */
[----:B------:R0:W2:Y:S03]  /*0310*/  SHFL.BFLY PT, R12, R11, 0x1, 0x1e1f ;  /* 0x0c3e1f000b0c7f89 */ /* 0x0000a600000e0000 */
        /* <DEDUP_REMOVED lines=28> */
.L_x_5290:
        /* <DEDUP_REMOVED lines=10> */
.L_x_11899:


//--------------------- .text._ZN43_GLOBAL__N__9ae7fba5_10_SoftMax_cu_9f978f6321softmax_warp_backwardIfN3c108BFloat16EfLi0ELb1ELb0EEEvPT0_PKT_S7_iiiPKb --------------------------
	.section	.text._ZN43_GLOBAL__N__9ae7fba5_10_SoftMax_cu_9f978f6321softmax_warp_backwardIfN3c108BFloat16EfLi0ELb1ELb0EEEvPT0_PKT_S7_iiiPKb,"ax",@progbits
	.align	128
.text._ZN43_GLOBAL__N__9ae7fba5_10_SoftMax_cu_9f978f6321softmax_warp_backwardIfN3c108BFloat16EfLi0ELb1ELb0EEEvPT0_PKT_S7_iiiPKb:
        .type           _ZN43_GLOBAL__N__9ae7fba5_10_SoftMax_cu_9f978f6321softmax_warp_backwardIfN3c108BFloat16EfLi0ELb1ELb0EEEvPT0_PKT_S7_iiiPKb,@function
        .size           _ZN43_GLOBAL__N__9ae7fba5_10_SoftMax_cu_9f978f6321softmax_warp_backwardIfN3c108BFloat16EfLi0ELb1ELb0EEEvPT0_PKT_S7_iiiPKb,(.L_x_11900 - _ZN43_GLOBAL__N__9ae7fba5_10_SoftMax_cu_9f978f6321softmax_warp_backwardIfN3c108BFloat16EfLi0ELb1ELb0EEEvPT0_PKT_S7_iiiPKb)
        .other          _ZN43_GLOBAL__N__9ae7fba5_10_SoftMax_cu_9f978f6321softmax_warp_backwardIfN3c108BFloat16EfLi0ELb1ELb0EEEvPT0_PKT_S7_iiiPKb,@"STO_CUDA_ENTRY STV_DEFAULT"
_ZN43_GLOBAL__N__9ae7fba5_10_SoftMax_cu_9f978f6321softmax_warp_backwardIfN3c108BFloat16EfLi0ELb1ELb0EEEvPT0_PKT_S7_iiiPKb:
        /* <DEDUP_REMOVED lines=36> */
[----:B------:R-:W2:Y:S01]  /*0240*/  @P2 LDG.E R6, desc[UR4][R6.64] ;  /* 0x0000000406062981 */ /* 0x000ea2000c1e1900 */
[----:B------:R-:W-:Y:S01]  /*0250*/  @P3 IMAD.X R3, R20, 0x1, R3, P4 ;  /* 0x0000000114033824 */ /* 0x000fe200020e0603 */
[----:B---3--:R-:W-:-:S04]  /*0260*/  @P2 IADD3 R4, P5, R17, R4, RZ ;  /* 0x0000000411042210 */ /* 0x008fc80007fbe0ff */
[----:B------:R0:W5:Y:S01]  /*0270*/  @P3 LDG.E R15, desc[UR4][R2.64] ;  /* 0x00000004020f3981 */ /* 0x000162000c1e1900 */
[----:B------:R-:W-:-:S05]  /*0280*/  @P2 IMAD.X R5, R18, 0x1, R5, P5 ;  /* 0x0000000112052824 */ /* 0x000fca00028e0605 */
[----:B------:R0:W5:Y:S02]  /*0290*/  @P2 LDG.E R10, desc[UR4][R4.64] ;  /* 0x00000004040a2981 */ /* 0x000164000c1e1900 */
[----:B0-2---:R-:W-:-:S07]  /*02a0*/  @P2 FMUL.FTZ R11, R6, 1.4426950216293334961 ;  /* 0x3fb8aa3b060b2820 */ /* 0x005fce0000410000 */
.L_x_5291:
[----:B------:R-:W-:Y:S05]  /*02b0*/  @!P1 EXIT ;  /* 0x000000000000994d */ /* 0x000fea0003800000 */
[----:B------:R-:W-:Y:S05]  /*02c0*/  @!P0 EXIT ;  /* 0x000000000000894d */ /* 0x000fea0003800000 */
[----:B-----5:R-:W-:Y:S01]  /*02d0*/  FMUL.FTZ R15, R15, 1.4426950216293334961 ;  /* 0x3fb8aa3b0f0f7820 */ /* 0x020fe20000410000 */
[----:B------:R-:W-:Y:S01]  /*02e0*/  FADD.FTZ R2, RZ, R14 ;  /* 0x0000000eff027221 */ /* 0x000fe20000010000 */
[----:B------:R-:W-:Y:S01]  /*02f0*/  ISETP.GE.AND P0, PT, R16, 0x2, PT ;  /* 0x000000021000780c */ /* 0x000fe20003f06270 */
[----:B------:R-:W-:-:S03]  /*0300*/  ULDC.64 UR6, c[0x0][0x210] ;  /* 0x0000840000067ab9 */ /* 0x000fc60000000a00 */
[----:B------:R-:W0:Y:S02]  /*0310*/  MUFU.EX2 R15, R15 ;  /* 0x0000000f000f7308 */ /* 0x000e240000000800 */
[----:B0-----:R-:W-:Y:S01]  /*0320*/  FFMA.FTZ R14, -R15, R2, R14 ;  /* 0x000000020f0e7223 */ /* 0x001fe2000001010e */
[----:B------:R-:W-:-:S04]  /*0330*/  LEA R2, P1, R12, UR6, 0x1 ;  /* 0x000000060c027c11 */ /* 0x000fc8000f8208ff */
[----:B------:R-:W-:Y:S02]  /*0340*/  F2FP.BF16.F32.PACK_AB R14, RZ, R14 ;  /* 0x0000000eff0e723e */ /* 0x000fe400000010ff */
[----:B------:R-:W-:-:S05]  /*0350*/  LEA.HI.X R3, R12, UR7, R13, 0x1, P1 ;  /* 0x000000070c037c11 */ /* 0x000fca00088f0c0d */
[----:B------:R0:W-:Y:S01]  /*0360*/  STG.E.U16 desc[UR4][R2.64], R14 ;  /* 0x0000000e02007986 */ /* 0x0001e2000c101504 */
[----:B------:R-:W-:Y:S05]  /*0370*/  @!P0 EXIT ;  /* 0x000000000000894d */ /* 0x000fea0003800000 */
[----:B------:R-:W1:Y:S01]  /*0380*/  MUFU.EX2 R11, R11 ;  /* 0x0000000b000b7308 */ /* 0x000e620000000800 */
[----:B------:R-:W-:Y:S01]  /*0390*/  FADD.FTZ R4, RZ, R10 ;  /* 0x0000000aff047221 */ /* 0x000fe20000010000 */
[----:B0-----:R-:W-:-:S04]  /*03a0*/  IMAD.WIDE R2, R0, 0x2, R2 ;  /* 0x0000000200027825 */ /* 0x001fc800078e0202 */
[----:B-1----:R-:W-:-:S05]  /*03b0*/  FFMA.FTZ R4, -R11, R4, R10 ;  /* 0x000000040b047223 */ /* 0x002fca000001010a */
[----:B------:R-:W-:-:S05]  /*03c0*/  F2FP.BF16.F32.PACK_AB R4, RZ, R4 ;  /* 0x00000004ff04723e */ /* 0x000fca00000010ff */
[----:B------:R-:W-:Y:S01]  /*03d0*/  STG.E.U16 desc[UR4][R2.64], R4 ;  /* 0x0000000402007986 */ /* 0x000fe2000c101504 */
[----:B------:R-:W-:Y:S05]  /*03e0*/  EXIT ;  /* 0x000000000000794d */ /* 0x000fea0003800000 */
.L_x_5292:
        /* <DEDUP_REMOVED lines=9> */
.L_x_11900:


//--------------------- .text._ZN43_GLOBAL__N__9ae7fba5_10_SoftMax_cu_9f978f6321softmax_warp_backwardIN3c108BFloat16ES2_fLi10ELb1ELb0EEEvPT0_PKT_S7_iiiPKb --------------------------
	.section	.text._ZN43_GLOBAL__N__9ae7fba5_10_SoftMax_cu_9f978f6321softmax_warp_backwardIN3c108BFloat16ES2_fLi10ELb1ELb0EEEvPT0_PKT_S7_iiiPKb,"ax",@progbits
	.align	128
.text._ZN43_GLOBAL__N__9ae7fba5_10_SoftMax_cu_9f978f6321softmax_warp_backwardIN3c108BFloat16ES2_fLi10ELb1ELb0EEEvPT0_PKT_S7_iiiPKb:
        .type           _ZN43_GLOBAL__N__9ae7fba5_10_SoftMax_cu_9f978f6321softmax_warp_backwardIN3c108BFloat16ES2_fLi10ELb1ELb0EEEvPT0_PKT_S7_iiiPKb,@function
        .size           _ZN43_GLOBAL__N__9ae7fba5_10_SoftMax_cu_9f978f6321softmax_warp_backwardIN3c108BFloat16ES2_fLi10ELb1ELb0EEEvPT0_PKT_S7_iiiPKb,(.L_x_11901 - _ZN43_GLOBAL__N__9ae7fba5_10_SoftMax_cu_9f978f6321softmax_warp_backwardIN3c108BFloat16ES2_fLi10ELb1ELb0EEEvPT0_PKT_S7_iiiPKb)
        .other          _ZN43_GLOBAL__N__9ae7fba5_10_SoftMax_cu_9f978f6321softmax_warp_backwardIN3c108BFloat16ES2_fLi10ELb1ELb0EEEvPT0_PKT_S7_iiiPKb,@"STO_CUDA_ENTRY STV_DEFAULT"
_ZN43_GLOBAL__N__9ae7fba5_10_SoftMax_cu_9f978f6321softmax_warp_backwardIN3c108BFloat16ES2_fLi10ELb1ELb0EEEvPT0_PKT_S7_iiiPKb:
        /* <DEDUP_REMOVED lines=19> */
[----:B------:R-:W-:Y:S01]  /*0130*/  LOP3.LUT R69, R65, 0x40, RZ, 0xfc, !PT ;  /* 0x0000004041457812 */ /* 0x000fe200078efcff */
[----:B---3--:R-:W-:-:S04]  /*0140*/  IMAD.WIDE R4, R6, 0x2, R4 ;  /* 0x0000000206047825 */ /* 0x008fc800078e0204 */
[----:B0-----:R-:W-:Y:S01]  /*0150*/  IMAD.WIDE R2, R6, 0x2, R2 ;  /* 0x0000000206027825 */ /* 0x001fe200078e0202 */
[-C--:B------:R-:W-:Y:S02]  /*0160*/  ISETP.GE.AND P5, PT, R69, R74.reuse, PT ;  /* 0x0000004a4500720c */ /* 0x080fe40003fa6270 */
[----:B------:R-:W-:Y:S01]  /*0170*/  LOP3.LUT R71, R65, 0x60, RZ, 0xfc, !PT ;  /* 0x0000006041477812 */ /* 0x000fe200078efcff */
[----:B------:R-:W2:Y:S04]  /*0180*/  @!P4 LDG.E.U16 R8, desc[UR4][R4.64] ;  /* 0x000000040408c981 */ /* 0x000ea8000c1e1500 */
[----:B------:R-:W3:Y:S01]  /*0190*/  @!P4 LDG.E.U16 R9, desc[UR4][R2.64] ;  /* 0x000000040209c981 */ /* 0x000ee2000c1e1500 */
[----:B------:R-:W-:-:S03]  /*01a0*/  ISETP.GE.AND P1, PT, R71, R74, PT ;  /* 0x0000004a4700720c */ /* 0x000fc60003f26270 */
[----:B------:R-:W4:Y:S04]  /*01b0*/  @!P2 LDG.E.U16 R10, desc[UR4][R2.64+0x40] ;  /* 0x00004004020aa981 */ /* 0x000f28000c1e1500 */
[----:B------:R-:W4:Y:S04]  /*01c0*/  @!P2 LDG.E.U16 R12, desc[UR4][R4.64+0x40] ;  /* 0x00004004040ca981 */ /* 0x000f28000c1e1500 */
[----:B------:R-:W4:Y:S04]  /*01d0*/  @!P5 LDG.E.U16 R13, desc[UR4][R2.64+0x80] ;  /* 0x00008004020dd981 */ /* 0x000f28000c1e1500 */
[----:B------:R-:W4:Y:S04]  /*01e0*/  @!P5 LDG.E.U16 R14, desc[UR4][R4.64+0x80] ;  /* 0x00008004040ed981 */ /* 0x000f28000c1e1500 */
[----:B------:R-:W4:Y:S04]  /*01f0*/  @!P1 LDG.E.U16 R15, desc[UR4][R2.64+0xc0] ;  /* 0x0000c004020f9981 */ /* 0x000f28000c1e1500 */
[----:B------:R-:W4:Y:S01]  /*0200*/  @!P1 LDG.E.U16 R16, desc[UR4][R4.64+0xc0] ;  /* 0x0000c00404109981 */ /* 0x000f22000c1e1500 */
[----:B------:R-:W-:-:S02]  /*0210*/  LOP3.LUT R73, R65, 0x80, RZ, 0xfc, !PT ;  /* 0x0000008041497812 */ /* 0x000fc400078efcff */
[----:B------:R-:W-:Y:S02]  /*0220*/  LOP3.LUT R75, R65, 0xa0, RZ, 0xfc, !PT ;  /* 0x000000a0414b7812 */ /* 0x000fe400078efcff */
[-C--:B------:R-:W-:Y:S02]  /*0230*/  ISETP.GE.AND P3, PT, R73, R74.reuse, PT ;  /* 0x0000004a4900720c */ /* 0x080fe40003f66270 */
[-C--:B------:R-:W-:Y:S02]  /*0240*/  ISETP.GE.AND P6, PT, R75, R74.reuse, PT ;  /* 0x0000004a4b00720c */ /* 0x080fe40003fc6270 */
[----:B------:R-:W-:Y:S01]  /*0250*/  LOP3.LUT R7, R65, 0xc0, RZ, 0xfc, !PT ;  /* 0x000000c041077812 */ /* 0x000fe200078efcff */
[----:B------:R-:W-:Y:S01]  /*0260*/  IMAD.MOV.U32 R62, RZ, RZ, RZ ;  /* 0x000000ffff3e7224 */ /* 0x000fe200078e00ff */
[----:B------:R-:W-:Y:S02]  /*0270*/  HFMA2.MMA R66, -RZ, RZ, 0, 0 ;  /* 0x00000000ff427435 */ /* 0x000fe400000001ff */
[----:B------:R-:W-:Y:S01]  /*0280*/  ISETP.GE.AND P0, PT, R7, R74, PT ;  /* 0x0000004a0700720c */ /* 0x000fe20003f06270 */
[----:B------:R-:W-:-:S04]  /*0290*/  IMAD.MOV.U32 R64, RZ, RZ, RZ ;  /* 0x000000ffff407224 */ /* 0x000fc800078e00ff */
[----:B------:R-:W4:Y:S01]  /*02a0*/  @!P3 LDG.E.U16 R17, desc[UR4][R2.64+0x100] ;  /* 0x000100040211b981 */ /* 0x000f22000c1e1500 */
[----:B------:R-:W-:-:S03]  /*02b0*/  LOP3.LUT R11, R65, 0x100, RZ, 0xfc, !PT ;  /* 0x00000100410b7812 */ /* 0x000fc600078efcff */
[----:B------:R-:W4:Y:S04]  /*02c0*/  @!P3 LDG.E.U16 R18, desc[UR4][R4.64+0x100] ;  /* 0x000100040412b981 */ /* 0x000f28000c1e1500 */
[----:B------:R-:W4:Y:S01]  /*02d0*/  @!P6 LDG.E.U16 R19, desc[UR4][R2.64+0x140] ;  /* 0x000140040213e981 */ /* 0x000f22000c1e1500 */
[----:B------:R-:W-:-:S03]  /*02e0*/  LOP3.LUT R25, R65, 0x120, RZ, 0xfc, !PT ;  /* 0x0000012041197812 */ /* 0x000fc600078efcff */
[----:B------:R-:W4:Y:S01]  /*02f0*/  @!P6 LDG.E.U16 R20, desc[UR4][R4.64+0x140] ;  /* 0x000140040414e981 */ /* 0x000f22000c1e1500 */
[----:B------:R-:W-:-:S03]  /*0300*/  IMAD.MOV.U32 R68, RZ, RZ, RZ ;  /* 0x000000ffff447224 */ /* 0x000fc600078e00ff */
[----:B------:R-:W4:Y:S01]  /*0310*/  @!P0 LDG.E.U16 R21, desc[UR4][R2.64+0x180] ;  /* 0x0001800402158981 */ /* 0x000f22000c1e1500 */
[----:B------:R-:W-:-:S03]  /*0320*/  IMAD.MOV.U32 R70, RZ, RZ, RZ ;  /* 0x000000ffff467224 */ /* 0x000fc600078e00ff */
[----:B------:R-:W4:Y:S01]  /*0330*/  @!P0 LDG.E.U16 R22, desc[UR4][R4.64+0x180] ;  /* 0x0001800404168981 */ /* 0x000f22000c1e1500 */
[----:B--2---:R-:W-:Y:S02]  /*0340*/  @!P4 IMAD.U32 R64, R8, 0x10000, RZ ;  /* 0x000100000840c824 */ /* 0x004fe400078e00ff */
[----:B---3--:R-:W-:Y:S01]  /*0350*/  @!P4 IMAD.U32 R62, R9, 0x10000, RZ ;  /* 0x00010000093ec824 */ /* 0x008fe200078e00ff */
[----:B------:R-:W-:Y:S01]  /*0360*/  LOP3.LUT R9, R65, 0xe0, RZ, 0xfc, !PT ;  /* 0x000000e041097812 */ /* 0x000fe200078efcff */
[----:B------:R-:W-:-:S03]  /*0370*/  IMAD.MOV.U32 R8, RZ, RZ, RZ ;  /* 0x000000ffff087224 */ /* 0x000fc600078e00ff */
[-C--:B------:R-:W-:Y:S01]  /*0380*/  ISETP.GE.AND P4, PT, R9, R74.reuse, PT ;  /* 0x0000004a0900720c */ /* 0x080fe20003f86270 */
[----:B----4-:R-:W-:Y:S02]  /*0390*/  @!P2 IMAD.U32 R8, R10, 0x10000, RZ ;  /* 0x000100000a08a824 */ /* 0x010fe400078e00ff */
[----:B------:R-:W-:Y:S01]  /*03a0*/  @!P2 IMAD.U32 R66, R12, 0x10000, RZ ;  /* 0x000100000c42a824 */ /* 0x000fe200078e00ff */
[----:B------:R-:W-:Y:S01]  /*03b0*/  ISETP.GE.AND P2, PT, R11, R74, PT ;  /* 0x0000004a0b00720c */ /* 0x000fe20003f46270 */
[----:B------:R-:W-:Y:S02]  /*03c0*/  IMAD.MOV.U32 R10, RZ, RZ, RZ ;  /* 0x000000ffff0a7224 */ /* 0x000fe400078e00ff */
[----:B------:R-:W-:Y:S01]  /*03d0*/  @!P5 IMAD.U32 R10, R13, 0x10000, RZ ;  /* 0x000100000d0ad824 */ /* 0x000fe200078e00ff */
[----:B------:R-:W-:Y:S02]  /*03e0*/  LOP3.LUT R13, R65, 0x140, RZ, 0xfc, !PT ;  /* 0x00000140410d7812 */ /* 0x000fe400078efcff */
[----:B------:R-:W-:-:S02]  /*03f0*/  @!P5 SHF.L.U32 R68, R14, 0x10, RZ ;  /* 0x000000100e44d819 */ /* 0x000fc400000006ff */
[-C--:B------:R-:W-:Y:S01]  /*0400*/  ISETP.GE.AND P5, PT, R25, R74.reuse, PT ;  /* 0x0000004a1900720c */ /* 0x080fe20003fa6270 */
[----:B------:R-:W-:Y:S01]  /*0410*/  IMAD.MOV.U32 R12, RZ, RZ, RZ ;  /* 0x000000ffff0c7224 */ /* 0x000fe200078e00ff */
[----:B------:R-:W2:Y:S01]  /*0420*/  @!P4 LDG.E.U16 R23, desc[UR4][R2.64+0x1c0] ;  /* 0x0001c0040217c981 */ /* 0x000ea2000c1e1500 */
[----:B------:R-:W-:Y:S02]  /*0430*/  @!P1 IMAD.U32 R12, R15, 0x10000, RZ ;  /* 0x000100000f0c9824 */ /* 0x000fe400078e00ff */
[----:B------:R-:W-:Y:S01]  /*0440*/  @!P1 IMAD.U32 R70, R16, 0x10000, RZ ;  /* 0x0001000010469824 */ /* 0x000fe200078e00ff */
        /* <DEDUP_REMOVED lines=8> */
[----:B------:R-:W-:Y:S01]  /*04d0*/  IMAD.MOV.U32 R13, RZ, RZ, RZ ;  /* 0x000000ffff0d7224 */ /* 0x000fe200078e00ff */
[----:B------:R-:W-:-:S02]  /*04e0*/  @!P3 SHF.L.U32 R13, R17, 0x10, RZ ;  /* 0x00000010110db819 */ /* 0x000fc400000006ff */
[----:B------:R-:W-:Y:S02]  /*04f0*/  CS2R R14, SRZ ;  /* 0x00000000000e7805 */ /* 0x000fe4000001ff00 */
[----:B------:R-:W-:Y:S01]  /*0500*/  LOP3.LUT R17, R65, 0x160, RZ, 0xfc, !PT ;  /* 0x0000016041117812 */ /* 0x000fe200078efcff */
[----:B------:R-:W-:Y:S02]  /*0510*/  IMAD.MOV.U32 R72, RZ, RZ, RZ ;  /* 0x000000ffff487224 */ /* 0x000fe400078e00ff */
[----:B------:R-:W-:Y:S01]  /*0520*/  @!P3 IMAD.U32 R72, R18, 0x10000, RZ ;  /* 0x000100001248b824 */ /* 0x000fe200078e00ff */
[----:B------:R-:W-:Y:S01]  /*0530*/  ISETP.GE.AND P3, PT, R17, R74, PT ;  /* 0x0000004a1100720c */ /* 0x000fe20003f66270 */
[----:B------:R-:W-:Y:S01]  /*0540*/  @!P6 IMAD.U32 R14, R19, 0x10000, RZ ;  /* 0x00010000130ee824 */ /* 0x000fe200078e00ff */
[----:B------:R-:W-:Y:S01]  /*0550*/  LOP3.LUT R19, R65, 0x180, RZ, 0xfc, !PT ;  /* 0x0000018041137812 */ /* 0x000fe200078efcff */
[----:B------:R-:W-:-:S03]  /*0560*/  @!P6 IMAD.U32 R15, R20, 0x10000, RZ ;  /* 0x00010000140fe824 */ /* 0x000fc600078e00ff */
[-C--:B------:R-:W-:Y:S02]  /*0570*/  ISETP.GE.AND P6, PT, R19, R74.reuse, PT ;  /* 0x0000004a1300720c */ /* 0x080fe40003fc6270 */
[----:B------:R-:W-:Y:S02]  /*0580*/  CS2R R16, SRZ ;  /* 0x0000000000107805 */ /* 0x000fe4000001ff00 */
[----:B------:R-:W-:Y:S01]  /*0590*/  LOP3.LUT R31, R65, 0x1a0, RZ, 0xfc, !PT ;  /* 0x000001a0411f7812 */ /* 0x000fe200078efcff */
[----:B------:R-:W-:Y:S01]  /*05a0*/  @!P0 IMAD.U32 R16, R21, 0x10000, RZ ;  /* 0x0001000015108824 */ /* 0x000fe200078e00ff */
[----:B------:R-:W-:Y:S02]  /*05b0*/  @!P0 SHF.L.U32 R17, R22, 0x10, RZ ;  /* 0x0000001016118819 */ /* 0x000fe400000006ff */
[----:B------:R-:W-:Y:S02]  /*05c0*/  CS2R R18, SRZ ;  /* 0x0000000000127805 */ /* 0x000fe4000001ff00 */
[----:B------:R-:W-:Y:S01]  /*05d0*/  ISETP.GE.AND P0, PT, R31, R74, PT ;  /* 0x0000004a1f00720c */ /* 0x000fe20003f06270 */
[----:B------:R-:W4:Y:S01]  /*05e0*/  @!P3 LDG.E.U16 R44, desc[UR4][R2.64+0x2c0] ;  /* 0x0002c004022cb981 */ /* 0x000f22000c1e1500 */
[----:B------:R-:W-:-:S03]  /*05f0*/  LOP3.LUT R21, R65, 0x1c0, RZ, 0xfc, !PT ;  /* 0x000001c041157812 */ /* 0x000fc600078efcff */
[----:B------:R-:W4:Y:S04]  /*0600*/  @!P3 LDG.E.U16 R31, desc[UR4][R4.64+0x2c0] ;  /* 0x0002c004041fb981 */ /* 0x000f28000c1e1500 */
[----:B------:R-:W4:Y:S04]  /*0610*/  @!P6 LDG.E.U16 R32, desc[UR4][R2.64+0x300] ;  /* 0x000300040220e981 */ /* 0x000f28000c1e1500 */
[----:B------:R-:W4:Y:S04]  /*0620*/  @!P6 LDG.E.U16 R33, desc[UR4][R4.64+0x300] ;  /* 0x000300040421e981 */ /* 0x000f28000c1e1500 */
[----:B------:R-:W4:Y:S04]  /*0630*/  @!P0 LDG.E.U16 R35, desc[UR4][R4.64+0x340] ;  /* 0x0003400404238981 */ /* 0x000f28000c1e1500 */
[----:B------:R-:W4:Y:S01]  /*0640*/  @!P0 LDG.E.U16 R34, desc[UR4][R2.64+0x340] ;  /* 0x0003400402228981 */ /* 0x000f22000c1e1500 */
[----:B--2---:R-:W-:Y:S01]  /*0650*/  @!P4 IMAD.U32 R18, R23, 0x10000, RZ ;  /* 0x000100001712c824 */ /* 0x004fe200078e00ff */
[----:B------:R-:W-:Y:S01]  /*0660*/  LOP3.LUT R23, R65, 0x1e0, RZ, 0xfc, !PT ;  /* 0x000001e041177812 */ /* 0x000fe200078efcff */
[----:B---3--:R-:W-:Y:S01]  /*0670*/  @!P4 IMAD.U32 R19, R24, 0x10000, RZ ;  /* 0x000100001813c824 */ /* 0x008fe200078e00ff */
[----:B------:R-:W-:-:S02]  /*0680*/  ISETP.GE.AND P4, PT, R21, R74, PT ;  /* 0x0000004a1500720c */ /* 0x000fc40003f86270 */
[----:B------:R-:W-:Y:S02]  /*0690*/  CS2R R20, SRZ ;  /* 0x0000000000147805 */ /* 0x000fe4000001ff00 */
[----:B----4-:R-:W-:Y:S01]  /*06a0*/  @!P2 IMAD.U32 R20, R25, 0x10000, RZ ;  /* 0x000100001914a824 */ /* 0x010fe200078e00ff */
[----:B------:R-:W-:Y:S01]  /*06b0*/  LOP3.LUT R25, R65, 0x200, RZ, 0xfc, !PT ;  /* 0x0000020041197812 */ /* 0x000fe200078efcff */
[----:B------:R-:W-:Y:S01]  /*06c0*/  @!P2 IMAD.U32 R21, R26, 0x10000, RZ ;  /* 0x000100001a15a824 */ /* 0x000fe200078e00ff */
[----:B------:R-:W-:Y:S02]  /*06d0*/  ISETP.GE.AND P2, PT, R23, R74, PT ;  /* 0x0000004a1700720c */ /* 0x000fe40003f46270 */
[----:B------:R-:W-:Y:S02]  /*06e0*/  CS2R R22, SRZ ;  /* 0x0000000000167805 */ /* 0x000fe4000001ff00 */
[----:B------:R-:W-:Y:S01]  /*06f0*/  @!P5 IMAD.U32 R22, R27, 0x10000, RZ ;  /* 0x000100001b16d824 */ /* 0x000fe200078e00ff */
[----:B------:R-:W-:Y:S01]  /*0700*/  LOP3.LUT R27, R65, 0x220, RZ, 0xfc, !PT ;  /* 0x00000220411b7812 */ /* 0x000fe200078efcff */
[----:B------:R-:W2:Y:S01]  /*0710*/  @!P4 LDG.E.U16 R36, desc[UR4][R2.64+0x380] ;  /* 0x000380040224c981 */ /* 0x000ea2000c1e1500 */
[----:B------:R-:W-:-:S02]  /*0720*/  @!P5 SHF.L.U32 R23, R28, 0x10, RZ ;  /* 0x000000101c17d819 */ /* 0x000fc400000006ff */
[-C--:B------:R-:W-:Y:S02]  /*0730*/  ISETP.GE.AND P5, PT, R25, R74.reuse, PT ;  /* 0x0000004a1900720c */ /* 0x080fe40003fa6270 */
[----:B------:R-:W-:Y:S01]  /*0740*/  CS2R R24, SRZ ;  /* 0x0000000000187805 */ /* 0x000fe2000001ff00 */
[----:B------:R-:W3:Y:S01]  /*0750*/  @!P4 LDG.E.U16 R37, desc[UR4][R4.64+0x380] ;  /* 0x000380040425c981 */ /* 0x000ee2000c1e1500 */
[----:B------:R-:W-:Y:S02]  /*0760*/  @!P1 IMAD.U32 R24, R29, 0x10000, RZ ;  /* 0x000100001d189824 */ /* 0x000fe400078e00ff */
[----:B------:R-:W-:Y:S01]  /*0770*/  @!P1 IMAD.U32 R25, R30, 0x10000, RZ ;  /* 0x000100001e199824 */ /* 0x000fe200078e00ff */
[----:B------:R-:W-:Y:S01]  /*0780*/  ISETP.GE.AND P1, PT, R27, R74, PT ;  /* 0x0000004a1b00720c */ /* 0x000fe20003f26270 */
[----:B------:R-:W4:Y:S04]  /*0790*/  @!P2 LDG.E.U16 R38, desc[UR4][R2.64+0x3c0] ;  /* 0x0003c0040226a981 */ /* 0x000f28000c1e1500 */
[----:B------:R-:W4:Y:S04]  /*07a0*/  @!P2 LDG.E.U16 R39, desc[UR4][R4.64+0x3c0] ;  /* 0x0003c0040427a981 */ /* 0x000f28000c1e1500 */
[----:B------:R-:W4:Y:S04]  /*07b0*/  @!P5 LDG.E.U16 R40, desc[UR4][R2.64+0x400] ;  /* 0x000400040228d981 */ /* 0x000f28000c1e1500 */
[----:B------:R-:W4:Y:S04]  /*07c0*/  @!P5 LDG.E.U16 R41, desc[UR4][R4.64+0x400] ;  /* 0x000400040429d981 */ /* 0x000f28000c1e1500 */
[----:B------:R-:W4:Y:S04]  /*07d0*/  @!P1 LDG.E.U16 R43, desc[UR4][R4.64+0x440] ;  /* 0x00044004042b9981 */ /* 0x000f28000c1e1500 */
[----:B------:R-:W4:Y:S01]  /*07e0*/  @!P1 LDG.E.U16 R42, desc[UR4][R2.64+0x440] ;  /* 0x00044004022a9981 */ /* 0x000f22000c1e1500 */
[----:B------:R-:W-:-:S02]  /*07f0*/  CS2R R26, SRZ ;  /* 0x00000000001a7805 */ /* 0x000fc4000001ff00 */
[----:B------:R-:W-:Y:S01]  /*0800*/  @!P3 IMAD.U32 R27, R31, 0x10000, RZ ;  /* 0x000100001f1bb824 */ /* 0x000fe200078e00ff */
[C---:B------:R-:W-:Y:S02]  /*0810*/  LOP3.LUT R31, R65.reuse, 0x260, RZ, 0xfc, !PT ;  /* 0x00000260411f7812 */ /* 0x040fe400078efcff */
[----:B------:R-:W-:Y:S02]  /*0820*/  CS2R R28, SRZ ;  /* 0x00000000001c7805 */ /* 0x000fe4000001ff00 */
[----:B------:R-:W-:Y:S01]  /*0830*/  LOP3.LUT R45, R65, 0x240, RZ, 0xfc, !PT ;  /* 0x00000240412d7812 */ /* 0x000fe200078efcff */
[----:B------:R-:W-:Y:S02]  /*0840*/  @!P6 IMAD.U32 R28, R32, 0x10000, RZ ;  /* 0x00010000201ce824 */ /* 0x000fe400078e00ff */
[----:B------:R-:W-:Y:S01]  /*0850*/  @!P3 IMAD.U32 R26, R44, 0x10000, RZ ;  /* 0x000100002c1ab824 */ /* 0x000fe200078e00ff */
[----:B------:R-:W-:Y:S02]  /*0860*/  @!P6 SHF.L.U32 R29, R33, 0x10, RZ ;  /* 0x00000010211de819 */ /* 0x000fe400000006ff */
[----:B------:R-:W-:-:S02]  /*0870*/  ISETP.GE.AND P6, PT, R31, R74, PT ;  /* 0x0000004a1f00720c */ /* 0x000fc40003fc6270 */
[-C--:B------:R-:W-:Y:S02]  /*0880*/  ISETP.GE.AND P3, PT, R45, R74.reuse, PT ;  /* 0x0000004a2d00720c */ /* 0x080fe40003f66270 */
[----:B------:R-:W-:Y:S02]  /*0890*/  CS2R R30, SRZ ;  /* 0x00000000001e7805 */ /* 0x000fe4000001ff00 */
[----:B------:R-:W-:Y:S01]  /*08a0*/  LOP3.LUT R45, R65, 0x280, RZ, 0xfc, !PT ;  /* 0x00000280412d7812 */ /* 0x000fe200078efcff */
[----:B------:R-:W-:Y:S01]  /*08b0*/  @!P0 IMAD.U32 R31, R35, 0x10000, RZ ;  /* 0x00010000231f8824 */ /* 0x000fe200078e00ff */
[----:B------:R-:W-:Y:S01]  /*08c0*/  LOP3.LUT R35, R65, 0x2a0, RZ, 0xfc, !PT ;  /* 0x000002a041237812 */ /* 0x000fe200078efcff */
[----:B------:R-:W-:Y:S01]  /*08d0*/  @!P0 IMAD.U32 R30, R34, 0x10000, RZ ;  /* 0x00010000221e8824 */ /* 0x000fe200078e00ff */
[----:B------:R-:W-:Y:S02]  /*08e0*/  CS2R R32, SRZ ;  /* 0x0000000000207805 */ /* 0x000fe4000001ff00 */
[----:B------:R-:W-:Y:S01]  /*08f0*/  ISETP.GE.AND P0, PT, R45, R74, PT ;  /* 0x0000004a2d00720c */ /* 0x000fe20003f06270 */
[----:B------:R-:W4:Y:S04]  /*0900*/  @!P6 LDG.E.U16 R49, desc[UR4][R4.64+0x4c0] ;  /* 0x0004c0040431e981 */ /* 0x000f28000c1e1500 */
[----:B------:R-:W4:Y:S04]  /*0910*/  @!P3 LDG.E.U16 R45, desc[UR4][R4.64+0x480] ;  /* 0x00048004042db981 */ /* 0x000f28000c1e1500 */
[----:B------:R-:W4:Y:S04]  /*0920*/  @!P3 LDG.E.U16 R46, desc[UR4][R2.64+0x480] ;  /* 0x00048004022eb981 */ /* 0x000f28000c1e1500 */
[----:B------:R-:W4:Y:S04]  /*0930*/  @!P0 LDG.E.U16 R52, desc[UR4][R4.64+0x500] ;  /* 0x0005000404348981 */ /* 0x000f28000c1e1500 */
[----:B------:R-:W4:Y:S04]  /*0940*/  @!P0 LDG.E.U16 R51, desc[UR4][R2.64+0x500] ;  /* 0x0005000402338981 */ /* 0x000f28000c1e1500 */
[----:B------:R-:W4:Y:S01]  /*0950*/  @!P6 LDG.E.U16 R48, desc[UR4][R2.64+0x4c0] ;  /* 0x0004c0040230e981 */ /* 0x000f22000c1e1500 */
[----:B--2---:R-:W-:-:S02]  /*0960*/  @!P4 IMAD.U32 R32, R36, 0x10000, RZ ;  /* 0x000100002420c824 */ /* 0x004fc400078e00ff */
[----:B---3--:R-:W-:Y:S01]  /*0970*/  @!P4 IMAD.U32 R33, R37, 0x10000, RZ ;  /* 0x000100002521c824 */ /* 0x008fe200078e00ff */
[-C--:B------:R-:W-:Y:S02]  /*0980*/  ISETP.GE.AND P4, PT, R35, R74.reuse, PT ;  /* 0x0000004a2300720c */ /* 0x080fe40003f86270 */
[----:B------:R-:W-:Y:S02]  /*0990*/  CS2R R34, SRZ ;  /* 0x0000000000227805 */ /* 0x000fe4000001ff00 */
[----:B------:R-:W-:Y:S02]  /*09a0*/  LOP3.LUT R37, R65, 0x2c0, RZ, 0xfc, !PT ;  /* 0x000002c041257812 */ /* 0x000fe400078efcff */
[----:B----4-:R-:W-:Y:S01]  /*09b0*/  @!P2 SHF.L.U32 R34, R38, 0x10, RZ ;  /* 0x000000102622a819 */ /* 0x010fe200000006ff */
[----:B------:R-:W-:Y:S01]  /*09c0*/  @!P2 IMAD.U32 R35, R39, 0x10000, RZ ;  /* 0x000100002723a824 */ /* 0x000fe200078e00ff */
[----:B------:R-:W-:Y:S02]  /*09d0*/  ISETP.GE.AND P2, PT, R37, R74, PT ;  /* 0x0000004a2500720c */ /* 0x000fe40003f46270 */
[----:B------:R-:W-:-:S02]  /*09e0*/  CS2R R36, SRZ ;  /* 0x0000000000247805 */ /* 0x000fc4000001ff00 */
[----:B------:R-:W-:Y:S01]  /*09f0*/  LOP3.LUT R39, R65, 0x2e0, RZ, 0xfc, !PT ;  /* 0x000002e041277812 */ /* 0x000fe200078efcff */
[----:B------:R-:W-:Y:S01]  /*0a00*/  @!P5 IMAD.U32 R36, R40, 0x10000, RZ ;  /* 0x000100002824d824 */ /* 0x000fe200078e00ff */
[----:B------:R-:W2:Y:S01]  /*0a10*/  @!P4 LDG.E.U16 R54, desc[UR4][R4.64+0x540] ;  /* 0x000540040436c981 */ /* 0x000ea2000c1e1500 */
[----:B------:R-:W-:Y:S01]  /*0a20*/  @!P5 IMAD.U32 R37, R41, 0x10000, RZ ;  /* 0x000100002925d824 */ /* 0x000fe200078e00ff */
[----:B------:R-:W-:Y:S02]  /*0a30*/  ISETP.GE.AND P5, PT, R39, R74, PT ;  /* 0x0000004a2700720c */ /* 0x000fe40003fa6270 */
[----:B------:R-:W3:Y:S01]  /*0a40*/  @!P4 LDG.E.U16 R53, desc[UR4][R2.64+0x540] ;  /* 0x000540040235c981 */ /* 0x000ee2000c1e1500 */
[----:B------:R-:W-:Y:S01]  /*0a50*/  LOP3.LUT R41, R65, 0x300, RZ, 0xfc, !PT ;  /* 0x0000030041297812 */ /* 0x000fe200078efcff */
[----:B------:R-:W-:Y:S01]  /*0a60*/  @!P1 IMAD.U32 R43, R43, 0x10000, RZ ;  /* 0x000100002b2b9824 */ /* 0x000fe200078e00ff */
[----:B------:R-:W-:Y:S01]  /*0a70*/  MOV R40, RZ ;  /* 0x000000ff00287202 */ /* 0x000fe20000000f00 */
[----:B------:R-:W-:Y:S01]  /*0a80*/  IMAD.MOV.U32 R38, RZ, RZ, RZ ;  /* 0x000000ffff267224 */ /* 0x000fe200078e00ff */
[----:B------:R-:W4:Y:S01]  /*0a90*/  @!P2 LDG.E.U16 R56, desc[UR4][R4.64+0x580] ;  /* 0x000580040438a981 */ /* 0x000f22000c1e1500 */
[----:B------:R-:W-:-:S02]  /*0aa0*/  @!P1 IMAD.U32 R38, R42, 0x10000, RZ ;  /* 0x000100002a269824 */ /* 0x000fc400078e00ff */
[----:B------:R-:W-:Y:S01]  /*0ab0*/  @!P1 FMUL.FTZ R40, R43, 1.4426950216293334961 ;  /* 0x3fb8aa3b2b289820 */ /* 0x000fe20000410000 */
[----:B------:R-:W-:Y:S01]  /*0ac0*/  ISETP.GE.AND P1, PT, R41, R74, PT ;  /* 0x0000004a2900720c */ /* 0x000fe20003f26270 */
[----:B------:R-:W4:Y:S04]  /*0ad0*/  @!P2 LDG.E.U16 R55, desc[UR4][R2.64+0x580] ;  /* 0x000580040237a981 */ /* 0x000f28000c1e1500 */
[----:B------:R-:W4:Y:S04]  /*0ae0*/  @!P5 LDG.E.U16 R60, desc[UR4][R4.64+0x5c0] ;  /* 0x0005c004043cd981 */ /* 0x000f28000c1e1500 */
[----:B------:R-:W4:Y:S04]  /*0af0*/  @!P5 LDG.E.U16 R58, desc[UR4][R2.64+0x5c0] ;  /* 0x0005c004023ad981 */ /* 0x000f28000c1e1500 */
[----:B------:R-:W4:Y:S04]  /*0b00*/  @!P1 LDG.E.U16 R63, desc[UR4][R4.64+0x600] ;  /* 0x00060004043f9981 */ /* 0x000f28000c1e1500 */
[----:B------:R-:W4:Y:S01]  /*0b10*/  @!P1 LDG.E.U16 R76, desc[UR4][R2.64+0x600] ;  /* 0x00060004024c9981 */ /* 0x000f22000c1e1500 */
[----:B------:R-:W-:Y:S01]  /*0b20*/  CS2R R42, SRZ ;  /* 0x00000000002a7805 */ /* 0x000fe2000001ff00 */
[----:B------:R-:W-:-:S02]  /*0b30*/  @!P6 IMAD.U32 R49, R49, 0x10000, RZ ;  /* 0x000100003131e824 */ /* 0x000fc400078e00ff */
[----:B------:R-:W-:Y:S01]  /*0b40*/  @!P3 IMAD.U32 R47, R45, 0x10000, RZ ;  /* 0x000100002d2fb824 */ /* 0x000fe200078e00ff */
[----:B------:R-:W-:Y:S02]  /*0b50*/  CS2R R44, SRZ ;  /* 0x00000000002c7805 */ /* 0x000fe4000001ff00 */
[----:B------:R-:W-:Y:S01]  /*0b60*/  @!P6 FMUL.FTZ R45, R49, 1.4426950216293334961 ;  /* 0x3fb8aa3b312de820 */ /* 0x000fe20000410000 */
[----:B------:R-:W-:Y:S01]  /*0b70*/  @!P3 SHF.L.U32 R42, R46, 0x10, RZ ;  /* 0x000000102e2ab819 */ /* 0x000fe200000006ff */
[----:B------:R-:W-:Y:S01]  /*0b80*/  @!P3 FMUL.FTZ R43, R47, 1.4426950216293334961 ;  /* 0x3fb8aa3b2f2bb820 */ /* 0x000fe20000410000 */
[----:B------:R-:W-:Y:S02]  /*0b90*/  LOP3.LUT R49, R65, 0x320, RZ, 0xfc, !PT ;  /* 0x0000032041317812 */ /* 0x000fe400078efcff */
[----:B------:R-:W-:Y:S01]  /*0ba0*/  CS2R R46, SRZ ;  /* 0x00000000002e7805 */ /* 0x000fe2000001ff00 */
[----:B------:R-:W-:Y:S01]  /*0bb0*/  @!P0 IMAD.U32 R52, R52, 0x10000, RZ ;  /* 0x0001000034348824 */ /* 0x000fe200078e00ff */
[----:B------:R-:W-:Y:S01]  /*0bc0*/  ISETP.GE.AND P3, PT, R49, R74, PT ;  /* 0x0000004a3100720c */ /* 0x000fe20003f66270 */
[----:B------:R-:W-:Y:S01]  /*0bd0*/  @!P0 IMAD.U32 R46, R51, 0x10000, RZ ;  /* 0x00010000332e8824 */ /* 0x000fe200078e00ff */
[----:B------:R-:W-:Y:S01]  /*0be0*/  LOP3.LUT R51, R65, 0x340, RZ, 0xfc, !PT ;  /* 0x0000034041337812 */ /* 0x000fe200078efcff */
[----:B------:R-:W-:Y:S01]  /*0bf0*/  @!P0 FMUL.FTZ R47, R52, 1.4426950216293334961 ;  /* 0x3fb8aa3b342f8820 */ /* 0x000fe20000410000 */
[----:B------:R-:W-:-:S02]  /*0c00*/  @!P6 IMAD.U32 R44, R48, 0x10000, RZ ;  /* 0x00010000302ce824 */ /* 0x000fc400078e00ff */
[----:B------:R-:W-:Y:S01]  /*0c10*/  IMAD.MOV.U32 R48, RZ, RZ, RZ ;  /* 0x000000ffff307224 */ /* 0x000fe200078e00ff */
[-C--:B------:R-:W-:Y:S01]  /*0c20*/  ISETP.GE.AND P0, PT, R51, R74.reuse, PT ;  /* 0x0000004a3300720c */ /* 0x080fe20003f06270 */
[----:B------:R-:W-:Y:S02]  /*0c30*/  IMAD.MOV.U32 R50, RZ, RZ, RZ ;  /* 0x000000ffff327224 */ /* 0x000fe400078e00ff */
[----:B------:R-:W-:Y:S01]  /*0c40*/  IMAD.MOV.U32 R52, RZ, RZ, RZ ;  /* 0x000000ffff347224 */ /* 0x000fe200078e00ff */
[C---:B------:R-:W-:Y:S02]  /*0c50*/  LOP3.LUT R59, R65.reuse, 0x3a0, RZ, 0xfc, !PT ;  /* 0x000003a0413b7812 */ /* 0x040fe400078efcff */
[----:B------:R-:W4:Y:S01]  /*0c60*/  @!P3 LDG.E.U16 R89, desc[UR4][R2.64+0x640] ;  /* 0x000640040259b981 */ /* 0x000f22000c1e1500 */
[----:B------:R-:W-:Y:S02]  /*0c70*/  LOP3.LUT R61, R65, 0x3c0, RZ, 0xfc, !PT ;  /* 0x000003c0413d7812 */ /* 0x000fe400078efcff */
[----:B------:R-:W-:Y:S01]  /*0c80*/  ISETP.GE.AND P6, PT, R59, R74, PT ;  /* 0x0000004a3b00720c */ /* 0x000fe20003fc6270 */
[----:B------:R-:W4:Y:S04]  /*0c90*/  @!P3 LDG.E.U16 R88, desc[UR4][R4.64+0x640] ;  /* 0x000640040458b981 */ /* 0x000f28000c1e1500 */
[----:B------:R-:W4:Y:S01]  /*0ca0*/  @!P0 LDG.E.U16 R81, desc[UR4][R2.64+0x680] ;  /* 0x0006800402518981 */ /* 0x000f22000c1e1500 */
[----:B------:R-:W-:-:S03]  /*0cb0*/  FADD.FTZ R83, RZ, R62 ;  /* 0x0000003eff537221 */ /* 0x000fc60000010000 */
[----:B------:R-:W5:Y:S04]  /*0cc0*/  @!P0 LDG.E.U16 R80, desc[UR4][R4.64+0x680] ;  /* 0x0006800404508981 */ /* 0x000f68000c1e1500 */
[----:B------:R-:W4:Y:S01]  /*0cd0*/  @!P6 LDG.E.U16 R85, desc[UR4][R2.64+0x740] ;  /* 0x000740040255e981 */ /* 0x000f22000c1e1500 */
[----:B--2---:R-:W-:Y:S01]  /*0ce0*/  @!P4 SHF.L.U32 R54, R54, 0x10, RZ ;  /* 0x000000103636c819 */ /* 0x004fe200000006ff */
[----:B---3--:R-:W-:Y:S01]  /*0cf0*/  @!P4 IMAD.U32 R48, R53, 0x10000, RZ ;  /* 0x000100003530c824 */ /* 0x008fe200078e00ff */
[----:B------:R-:W-:-:S03]  /*0d00*/  LOP3.LUT R53, R65, 0x360, RZ, 0xfc, !PT ;  /* 0x0000036041357812 */ /* 0x000fc600078efcff */
[----:B------:R-:W-:Y:S01]  /*0d10*/  @!P4 FMUL.FTZ R50, R54, 1.4426950216293334961 ;  /* 0x3fb8aa3b3632c820 */ /* 0x000fe20000410000 */
[----:B----4-:R-:W-:Y:S02]  /*0d20*/  @!P2 SHF.L.U32 R56, R56, 0x10, RZ ;  /* 0x000000103838a819 */ /* 0x010fe400000006ff */
[-C--:B------:R-:W-:Y:S01]  /*0d30*/  ISETP.GE.AND P4, PT, R53, R74.reuse, PT ;  /* 0x0000004a3500720c */ /* 0x080fe20003f86270 */
[----:B------:R-:W-:Y:S01]  /*0d40*/  @!P2 IMAD.U32 R52, R55, 0x10000, RZ ;  /* 0x000100003734a824 */ /* 0x000fe200078e00ff */
[----:B------:R-:W-:Y:S01]  /*0d50*/  LOP3.LUT R55, R65, 0x380, RZ, 0xfc, !PT ;  /* 0x0000038041377812 */ /* 0x000fe200078efcff */
[----:B------:R-:W-:Y:S02]  /*0d60*/  IMAD.MOV.U32 R54, RZ, RZ, RZ ;  /* 0x000000ffff367224 */ /* 0x000fe400078e00ff */
[----:B------:R-:W-:Y:S01]  /*0d70*/  @!P2 FMUL.FTZ R54, R56, 1.4426950216293334961 ;  /* 0x3fb8aa3b3836a820 */ /* 0x000fe20000410000 */
[----:B------:R-:W-:Y:S01]  /*0d80*/  @!P5 IMAD.U32 R60, R60, 0x10000, RZ ;  /* 0x000100003c3cd824 */ /* 0x000fe200078e00ff */
[----:B------:R-:W-:-:S02]  /*0d90*/  ISETP.GE.AND P2, PT, R55, R74, PT ;  /* 0x0000004a3700720c */ /* 0x000fc40003f46270 */
[----:B------:R-:W-:Y:S02]  /*0da0*/  CS2R R56, SRZ ;  /* 0x0000000000387805 */ /* 0x000fe4000001ff00 */
[----:B------:R-:W-:Y:S01]  /*0db0*/  @!P5 FMUL.FTZ R57, R60, 1.4426950216293334961 ;  /* 0x3fb8aa3b3c39d820 */ /* 0x000fe20000410000 */
[----:B------:R-:W-:Y:S01]  /*0dc0*/  HFMA2.MMA R60, -RZ, RZ, 0, 0 ;  /* 0x00000000ff3c7435 */ /* 0x000fe200000001ff */
[----:B------:R-:W-:Y:S01]  /*0dd0*/  @!P5 IMAD.U32 R56, R58, 0x10000, RZ ;  /* 0x000100003a38d824 */ /* 0x000fe200078e00ff */
[-C--:B------:R-:W-:Y:S01]  /*0de0*/  ISETP.GE.AND P5, PT, R61, R74.reuse, PT ;  /* 0x0000004a3d00720c */ /* 0x080fe20003fa6270 */
[----:B------:R-:W-:Y:S01]  /*0df0*/  @!P1 IMAD.U32 R77, R63, 0x10000, RZ ;  /* 0x000100003f4d9824 */ /* 0x000fe200078e00ff */
[----:B------:R-:W-:Y:S01]  /*0e00*/  LOP3.LUT R63, R65, 0x3e0, RZ, 0xfc, !PT ;  /* 0x000003e0413f7812 */ /* 0x000fe200078efcff */
[----:B------:R-:W2:Y:S01]  /*0e10*/  @!P4 LDG.E.U16 R82, desc[UR4][R2.64+0x6c0] ;  /* 0x0006c0040252c981 */ /* 0x000ea2000c1e1500 */
[----:B------:R-:W-:Y:S02]  /*0e20*/  IMAD.MOV.U32 R58, RZ, RZ, RZ ;  /* 0x000000ffff3a7224 */ /* 0x000fe400078e00ff */
[----:B------:R-:W-:Y:S01]  /*0e30*/  @!P1 FMUL.FTZ R60, R77, 1.4426950216293334961 ;  /* 0x3fb8aa3b4d3c9820 */ /* 0x000fe20000410000 */
[----:B------:R-:W-:Y:S01]  /*0e40*/  @!P1 IMAD.U32 R58, R76, 0x10000, RZ ;  /* 0x000100004c3a9824 */ /* 0x000fe200078e00ff */
[----:B------:R-:W-:Y:S01]  /*0e50*/  ISETP.GE.AND P1, PT, R63, R74, PT ;  /* 0x0000004a3f00720c */ /* 0x000fe20003f26270 */
[----:B------:R-:W3:Y:S01]  /*0e60*/  @!P2 LDG.E.U16 R84, desc[UR4][R2.64+0x700] ;  /* 0x000700040254a981 */ /* 0x000ee2000c1e1500 */
[----:B------:R-:W-:-:S03]  /*0e70*/  FADD.FTZ R91, R83, R8 ;  /* 0x00000008535b7221 */ /* 0x000fc60000010000 */
[----:B------:R-:W5:Y:S04]  /*0e80*/  @!P4 LDG.E.U16 R79, desc[UR4][R4.64+0x6c0] ;  /* 0x0006c004044fc981 */ /* 0x000f68000c1e1500 */
[----:B------:R-:W4:Y:S04]  /*0e90*/  @!P5 LDG.E.U16 R74, desc[UR4][R2.64+0x780] ;  /* 0x00078004024ad981 */ /* 0x000f28000c1e1500 */
[----:B------:R0:W4:Y:S01]  /*0ea0*/  @!P1 LDG.E.U16 R87, desc[UR4][R2.64+0x7c0] ;  /* 0x0007c00402579981 */ /* 0x000122000c1e1500 */
[----:B------:R-:W-:-:S03]  /*0eb0*/  FADD.FTZ R91, R91, R10 ;  /* 0x0000000a5b5b7221 */ /* 0x000fc60000010000 */
[----:B------:R-:W5:Y:S04]  /*0ec0*/  @!P2 LDG.E.U16 R78, desc[UR4][R4.64+0x700] ;  /* 0x00070004044ea981 */ /* 0x000f68000c1e1500 */
[----:B------:R-:W5:Y:S01]  /*0ed0*/  @!P6 LDG.E.U16 R77, desc[UR4][R4.64+0x740] ;  /* 0x00074004044de981 */ /* 0x000f62000c1e1500 */
[----:B0-----:R-:W-:-:S03]  /*0ee0*/  FADD.FTZ R2, R91, R12 ;  /* 0x0000000c5b027221 */ /* 0x001fc60000010000 */
[----:B------:R-:W5:Y:S01]  /*0ef0*/  @!P5 LDG.E.U16 R76, desc[UR4][R4.64+0x780] ;  /* 0x00078004044cd981 */ /* 0x000f62000c1e1500 */
[----:B------:R-:W-:-:S03]  /*0f00*/  FADD.FTZ R3, R2, R13 ;  /* 0x0000000d02037221 */ /* 0x000fc60000010000 */
[----:B------:R0:W5:Y:S01]  /*0f10*/  @!P1 LDG.E.U16 R83, desc[UR4][R4.64+0x7c0] ;  /* 0x0007c00404539981 */ /* 0x000162000c1e1500 */
        /* <DEDUP_REMOVED lines=18> */
[----:B0-----:R-:W-:-:S03]  /*1040*/  CS2R R4, SRZ ;  /* 0x0000000000047805 */ /* 0x001fc6000001ff00 */
[----:B------:R-:W-:Y:S01]  /*1050*/  FADD.FTZ R3, R3, R56 ;  /* 0x0000003803037221 */ /* 0x000fe20000010000 */
[----:B------:R-:W-:-:S03]  /*1060*/  @!P3 IMAD.U32 R5, R89, 0x10000, RZ ;  /* 0x000100005905b824 */ /* 0x000fc600078e00ff */
[----:B------:R-:W-:Y:S01]  /*1070*/  FADD.FTZ R2, R3, R58 ;  /* 0x0000003a03027221 */ /* 0x000fe20000010000 */
[----:B------:R-:W-:-:S03]  /*1080*/  @!P0 IMAD.U32 R4, R81, 0x10000, RZ ;  /* 0x0001000051048824 */ /* 0x000fc600078e00ff */
[----:B------:R-:W-:Y:S01]  /*1090*/  FADD.FTZ R3, R2, R5 ;  /* 0x0000000502037221 */ /* 0x000fe20000010000 */
[----:B------:R-:W-:-:S03]  /*10a0*/  MOV R81, RZ ;  /* 0x000000ff00517202 */ /* 0x000fc60000000f00 */
[----:B------:R-:W-:Y:S01]  /*10b0*/  FADD.FTZ R2, R3, R4 ;  /* 0x0000000403027221 */ /* 0x000fe20000010000 */
[----:B------:R-:W-:Y:S01]  /*10c0*/  @!P3 SHF.L.U32 R88, R88, 0x10, RZ ;  /* 0x000000105858b819 */ /* 0x000fe200000006ff */
[----:B--2---:R-:W-:Y:S02]  /*10d0*/  @!P4 IMAD.U32 R81, R82, 0x10000, RZ ;  /* 0x000100005251c824 */ /* 0x004fe400078e00ff */
[----:B------:R-:W-:Y:S02]  /*10e0*/  IMAD.MOV.U32 R82, RZ, RZ, RZ ;  /* 0x000000ffff527224 */ /* 0x000fe400078e00ff */
[----:B------:R-:W-:Y:S01]  /*10f0*/  FADD.FTZ R3, R2, R81 ;  /* 0x0000005102037221 */ /* 0x000fe20000010000 */
[----:B---3--:R-:W-:Y:S02]  /*1100*/  @!P2 IMAD.U32 R82, R84, 0x10000, RZ ;  /* 0x000100005452a824 */ /* 0x008fe400078e00ff */
[----:B------:R-:W-:Y:S01]  /*1110*/  IMAD.MOV.U32 R84, RZ, RZ, RZ ;  /* 0x000000ffff547224 */ /* 0x000fe200078e00ff */
[----:B------:R-:W-:Y:S01]  /*1120*/  @!P6 SHF.L.U32 R84, R85, 0x10, RZ ;  /* 0x000000105554e819 */ /* 0x000fe200000006ff */
[----:B------:R-:W-:Y:S01]  /*1130*/  FADD.FTZ R3, R3, R82 ;  /* 0x0000005203037221 */ /* 0x000fe20000010000 */
[----:B------:R-:W-:-:S02]  /*1140*/  IMAD.MOV.U32 R85, RZ, RZ, RZ ;  /* 0x000000ffff557224 */ /* 0x000fc400078e00ff */
[----:B----4-:R-:W-:Y:S02]  /*1150*/  @!P5 IMAD.U32 R85, R74, 0x10000, RZ ;  /* 0x000100004a55d824 */ /* 0x010fe400078e00ff */
[----:B------:R-:W-:Y:S01]  /*1160*/  FADD.FTZ R2, R3, R84 ;  /* 0x0000005403027221 */ /* 0x000fe20000010000 */
[----:B------:R-:W-:Y:S02]  /*1170*/  IMAD.MOV.U32 R74, RZ, RZ, RZ ;  /* 0x000000ffff4a7224 */ /* 0x000fe400078e00ff */
[----:B------:R-:W-:Y:S02]  /*1180*/  @!P1 IMAD.U32 R74, R87, 0x10000, RZ ;  /* 0x00010000574a9824 */ /* 0x000fe400078e00ff */
        /* <DEDUP_REMOVED lines=10> */
[----:B------:R-:W-:Y:S01]  /*1230*/  @!P3 FMUL.FTZ R87, R88, 1.4426950216293334961 ;  /* 0x3fb8aa3b5857b820 */ /* 0x000fe20000410000 */
[----:B------:R-:W-:Y:S01]  /*1240*/  ISETP.GE.AND P3, PT, R86, 0x1, PT ;  /* 0x000000015600780c */ /* 0x000fe20003f66270 */
[----:B0-----:R-:W-:-:S05]  /*1250*/  FADD.FTZ R3, R91, R2 ;  /* 0x000000025b037221 */ /* 0x001fca0000010000 */
[----:B------:R0:W1:Y:S07]  /*1260*/  SHFL.BFLY PT, R2, R3, 0x1, 0x1f ;  /* 0x0c201f0003027f89 */ /* 0x00006e00000e0000 */
[----:B------:R-:W-:Y:S05]  /*1270*/  @!P3 EXIT ;  /* 0x000000000000b94d */ /* 0x000fea0003800000 */
[-C--:B------:R-:W-:Y:S01]  /*1280*/  ISETP.GE.AND P3, PT, R65, R0.reuse, PT ;  /* 0x000000004100720c */ /* 0x080fe20003f66270 */
[----:B-----5:R-:W-:Y:S01]  /*1290*/  @!P0 IMAD.U32 R80, R80, 0x10000, RZ ;  /* 0x0001000050508824 */ /* 0x020fe200078e00ff */
[----:B------:R-:W-:Y:S01]  /*12a0*/  @!P5 SHF.L.U32 R76, R76, 0x10, RZ ;  /* 0x000000104c4cd819 */ /* 0x000fe200000006ff */
[----:B------:R-:W-:Y:S01]  /*12b0*/  IMAD.MOV.U32 R65, RZ, RZ, RZ ;  /* 0x000000ffff417224 */ /* 0x000fe200078e00ff */
[----:B------:R-:W-:Y:S01]  /*12c0*/  ULDC.64 UR6, c[0x0][0x210] ;  /* 0x0000840000067ab9 */ /* 0x000fe20000000a00 */
[----:B------:R-:W-:Y:S02]  /*12d0*/  @!P4 IMAD.U32 R79, R79, 0x10000, RZ ;  /* 0x000100004f4fc824 */ /* 0x000fe400078e00ff */
[----:B------:R-:W-:Y:S01]  /*12e0*/  @!P0 FMUL.FTZ R65, R80, 1.4426950216293334961 ;  /* 0x3fb8aa3b50418820 */ /* 0x000fe20000410000 */
[-C--:B------:R-:W-:Y:S01]  /*12f0*/  ISETP.GE.AND P0, PT, R67, R0.reuse, PT ;  /* 0x000000004300720c */ /* 0x080fe20003f06270 */
[----:B------:R-:W-:Y:S01]  /*1300*/  @!P2 IMAD.U32 R78, R78, 0x10000, RZ ;  /* 0x000100004e4ea824 */ /* 0x000fe200078e00ff */
[----:B------:R-:W-:Y:S01]  /*1310*/  MOV R67, RZ ;  /* 0x000000ff00437202 */ /* 0x000fe20000000f00 */
[----:B------:R-:W-:Y:S01]  /*1320*/  @!P4 FMUL.FTZ R67, R79, 1.4426950216293334961 ;  /* 0x3fb8aa3b4f43c820 */ /* 0x000fe20000410000 */
[----:B------:R-:W-:Y:S01]  /*1330*/  ISETP.GE.AND P4, PT, R69, R0, PT ;  /* 0x000000004500720c */ /* 0x000fe20003f86270 */
[----:B------:R-:W-:-:S02]  /*1340*/  @!P6 IMAD.U32 R77, R77, 0x10000, RZ ;  /* 0x000100004d4de824 */ /* 0x000fc400078e00ff */
[----:B------:R-:W-:Y:S01]  /*1350*/  @!P3 FMUL.FTZ R69, R64, 1.4426950216293334961 ;  /* 0x3fb8aa3b4045b820 */ /* 0x000fe20000410000 */
[----:B------:R-:W-:Y:S02]  /*1360*/  IMAD.MOV.U32 R64, RZ, RZ, RZ ;  /* 0x000000ffff407224 */ /* 0x000fe400078e00ff */
[----:B------:R-:W-:Y:S01]  /*1370*/  @!P2 FMUL.FTZ R64, R78, 1.4426950216293334961 ;  /* 0x3fb8aa3b4e40a820 */ /* 0x000fe20000410000 */
[----:B------:R-:W-:Y:S01]  /*1380*/  ISETP.GE.AND P2, PT, R71, R0, PT ;  /* 0x000000004700720c */ /* 0x000fe20003f46270 */
[----:B------:R-:W-:Y:S02]  /*1390*/  @!P1 IMAD.U32 R83, R83, 0x10000, RZ ;  /* 0x0001000053539824 */ /* 0x000fe400078e00ff */
[----:B-1----:R-:W-:Y:S01]  /*13a0*/  FADD.FTZ R79, R3, R2 ;  /* 0x00000002034f7221 */ /* 0x002fe20000010000 */
[----:B------:R-:W1:Y:S01]  /*13b0*/  @!P3 MUFU.EX2 R69, R69 ;  /* 0x000000450045b308 */ /* 0x000e620000000800 */
[----:B------:R-:W-:Y:S01]  /*13c0*/  @!P0 FMUL.FTZ R78, R66, 1.4426950216293334961 ;  /* 0x3fb8aa3b424e8820 */ /* 0x000fe20000410000 */
[----:B------:R-:W-:-:S02]  /*13d0*/  IMAD.MOV.U32 R66, RZ, RZ, RZ ;  /* 0x000000ffff427224 */ /* 0x000fc400078e00ff */
[----:B------:R-:W-:Y:S01]  /*13e0*/  @!P6 FMUL.FTZ R66, R77, 1.4426950216293334961 ;  /* 0x3fb8aa3b4d42e820 */ /* 0x000fe20000410000 */
[-C--:B------:R-:W-:Y:S01]  /*13f0*/  ISETP.GE.AND P6, PT, R73, R0.reuse, PT ;  /* 0x000000004900720c */ /* 0x080fe20003fc6270 */
[----:B------:R-:W-:Y:S01]  /*1400*/  @!P4 FMUL.FTZ R80, R68, 1.4426950216293334961 ;  /* 0x3fb8aa3b4450c820 */ /* 0x000fe20000410000 */
[----:B------:R-:W-:Y:S02]  /*1410*/  IMAD.MOV.U32 R68, RZ, RZ, RZ ;  /* 0x000000ffff447224 */ /* 0x000fe400078e00ff */
[----:B------:R-:W-:Y:S01]  /*1420*/  @!P5 FMUL.FTZ R68, R76, 1.4426950216293334961 ;  /* 0x3fb8aa3b4c44d820 */ /* 0x000fe20000410000 */
[----:B------:R-:W-:Y:S01]  /*1430*/  ISETP.GE.AND P5, PT, R75, R0, PT ;  /* 0x000000004b00720c */ /* 0x000fe20003fa6270 */
[----:B------:R-:W2:Y:S01]  /*1440*/  @!P4 MUFU.EX2 R77, R80 ;  /* 0x00000050004dc308 */ /* 0x000ea20000000800 */
[----:B------:R-:W-:Y:S01]  /*1450*/  @!P2 FMUL.FTZ R76, R70, 1.4426950216293334961 ;  /* 0x3fb8aa3b464ca820 */ /* 0x000fe20000410000 */
[----:B------:R-:W-:Y:S01]  /*1460*/  IMAD.MOV.U32 R73, RZ, RZ, RZ ;  /* 0x000000ffff497224 */ /* 0x000fe200078e00ff */
[----:B------:R-:W3:Y:S01]  /*1470*/  S2R R70, SR_TID.X ;  /* 0x0000000000467919 */ /* 0x000ee20000002100 */
[----:B------:R-:W-:Y:S01]  /*1480*/  @!P1 FMUL.FTZ R73, R83, 1.4426950216293334961 ;  /* 0x3fb8aa3b53499820 */ /* 0x000fe20000410000 */
[----:B0-----:R-:W-:-:S02]  /*1490*/  SHF.R.S32.HI R3, RZ, 0x1f, R6 ;  /* 0x0000001fff037819 */ /* 0x001fc40000011406 */
[----:B------:R-:W-:Y:S01]  /*14a0*/  LEA R2, P1, R6, UR6, 0x1 ;  /* 0x0000000606027c11 */ /* 0x000fe2000f8208ff */
[----:B------:R-:W-:Y:S01]  /*14b0*/  @!P6 FMUL.FTZ R72, R72, 1.4426950216293334961 ;  /* 0x3fb8aa3b4848e820 */ /* 0x000fe20000410000 */
[----:B------:R-:W0:Y:S01]  /*14c0*/  @!P0 MUFU.EX2 R71, R78 ;  /* 0x0000004e00478308 */ /* 0x000e220000000800 */
[----:B-1----:R-:W-:Y:S01]  /*14d0*/  @!P3 FFMA.FTZ R69, -R79, R69, R62 ;  /* 0x000000454f45b223 */ /* 0x002fe2000001013e */
[----:B------:R-:W-:Y:S01]  /*14e0*/  LEA.HI.X R3, R6, UR7, R3, 0x1, P1 ;  /* 0x0000000706037c11 */ /* 0x000fe200088f0c03 */
[----:B------:R-:W-:Y:S01]  /*14f0*/  @!P5 FMUL.FTZ R15, R15, 1.4426950216293334961 ;  /* 0x3fb8aa3b0f0fd820 */ /* 0x000fe20000410000 */
[----:B------:R-:W-:Y:S02]  /*1500*/  ISETP.GE.AND P1, PT, R7, R0, PT ;  /* 0x000000000700720c */ /* 0x000fe40003f26270 */
[----:B------:R-:W-:Y:S02]  /*1510*/  @!P3 F2FP.BF16.F32.PACK_AB R69, RZ, R69 ;  /* 0x00000045ff45b23e */ /* 0x000fe400000010ff */
[----:B------:R-:W1:Y:S01]  /*1520*/  @!P2 MUFU.EX2 R75, R76 ;  /* 0x0000004c004ba308 */ /* 0x000e620000000800 */
[----:B--2---:R-:W-:-:S02]  /*1530*/  @!P4 FFMA.FTZ R77, -R79, R77, R10 ;  /* 0x0000004d4f4dc223 */ /* 0x004fc4000001010a */
[----:B------:R2:W-:Y:S01]  /*1540*/  @!P3 STG.E.U16 desc[UR4][R2.64], R69 ;  /* 0x000000450200b986 */ /* 0x0005e2000c101504 */
[----:B------:R-:W-:Y:S02]  /*1550*/  ISETP.GE.AND P3, PT, R9, R0, PT ;  /* 0x000000000900720c */ /* 0x000fe40003f66270 */
[----:B------:R-:W-:Y:S02]  /*1560*/  @!P4 F2FP.BF16.F32.PACK_AB R77, RZ, R77 ;  /* 0x0000004dff4dc23e */ /* 0x000fe400000010ff */
[----:B------:R-:W4:Y:S01]  /*1570*/  @!P6 MUFU.EX2 R72, R72 ;  /* 0x000000480048e308 */ /* 0x000f220000000800 */
[----:B0-----:R-:W-:Y:S01]  /*1580*/  @!P0 FFMA.FTZ R71, -R79, R71, R8 ;  /* 0x000000474f478223 */ /* 0x001fe20000010108 */
[----:B------:R-:W-:Y:S01]  /*1590*/  @!P1 FMUL.FTZ R17, R17, 1.4426950216293334961 ;  /* 0x3fb8aa3b11119820 */ /* 0x000fe20000410000 */
[----:B------:R2:W-:Y:S03]  /*15a0*/  @!P4 STG.E.U16 desc[UR4][R2.64+0x80], R77 ;  /* 0x0000804d0200c986 */ /* 0x0005e6000c101504 */
[----:B------:R-:W-:-:S02]  /*15b0*/  @!P0 F2FP.BF16.F32.PACK_AB R71, RZ, R71 ;  /* 0x00000047ff47823e */ /* 0x000fc400000010ff */
[----:B------:R-:W0:Y:S01]  /*15c0*/  @!P5 MUFU.EX2 R15, R15 ;  /* 0x0000000f000fd308 */ /* 0x000e220000000800 */
[----:B-1----:R-:W-:Y:S01]  /*15d0*/  @!P2 FFMA.FTZ R75, -R79, R75, R12 ;  /* 0x0000004b4f4ba223 */ /* 0x002fe2000001010c */
[----:B---3--:R-:W-:Y:S01]  /*15e0*/  LOP3.LUT R70, R70, 0x1f, RZ, 0xc0, !PT ;  /* 0x0000001f46467812 */ /* 0x008fe200078ec0ff */
[----:B------:R2:W-:Y:S01]  /*15f0*/  @!P0 STG.E.U16 desc[UR4][R2.64+0x40], R71 ;  /* 0x0000404702008986 */ /* 0x0005e2000c101504 */
[----:B------:R-:W-:Y:S01]  /*1600*/  ISETP.GE.AND P0, PT, R11, R0, PT ;  /* 0x000000000b00720c */ /* 0x000fe20003f06270 */
[----:B------:R-:W-:Y:S01]  /*1610*/  @!P3 FMUL.FTZ R19, R19, 1.4426950216293334961 ;  /* 0x3fb8aa3b1313b820 */ /* 0x000fe20000410000 */
[C---:B------:R-:W-:Y:S02]  /*1620*/  LOP3.LUT R7, R70.reuse, 0x220, RZ, 0xfc, !PT ;  /* 0x0000022046077812 */ /* 0x040fe400078efcff */
[----:B------:R-:W-:Y:S01]  /*1630*/  @!P2 F2FP.BF16.F32.PACK_AB R75, RZ, R75 ;  /* 0x0000004bff4ba23e */ /* 0x000fe200000010ff */
[----:B----4-:R-:W-:Y:S01]  /*1640*/  @!P6 FFMA.FTZ R72, -R79, R72, R13 ;  /* 0x000000484f48e223 */ /* 0x010fe2000001010d */
[----:B------:R-:W-:Y:S01]  /*1650*/  ISETP.GE.AND P4, PT, R7, R0, PT ;  /* 0x000000000700720c */ /* 0x000fe20003f86270 */
[----:B------:R-:W1:Y:S01]  /*1660*/  @!P1 MUFU.EX2 R17, R17 ;  /* 0x0000001100119308 */ /* 0x000e620000000800 */
[----:B------:R-:W-:Y:S01]  /*1670*/  LOP3.LUT R7, R70, 0x120, RZ, 0xfc, !PT ;  /* 0x0000012046077812 */ /* 0x000fe200078efcff */
[----:B------:R2:W-:Y:S01]  /*1680*/  @!P2 STG.E.U16 desc[UR4][R2.64+0xc0], R75 ;  /* 0x0000c04b0200a986 */ /* 0x0005e2000c101504 */
[----:B------:R-:W-:-:S02]  /*1690*/  @!P6 F2FP.BF16.F32.PACK_AB R72, RZ, R72 ;  /* 0x00000048ff48e23e */ /* 0x000fc400000010ff */
[-C--:B------:R-:W-:Y:S01]  /*16a0*/  ISETP.GE.AND P2, PT, R7, R0.reuse, PT ;  /* 0x000000000700720c */ /* 0x080fe20003f46270 */
[----:B------:R-:W-:Y:S01]  /*16b0*/  @!P0 FMUL.FTZ R21, R21, 1.4426950216293334961 ;  /* 0x3fb8aa3b15158820 */ /* 0x000fe20000410000 */
[C---:B------:R-:W-:Y:S01]  /*16c0*/  LOP3.LUT R7, R70.reuse, 0x140, RZ, 0xfc, !PT ;  /* 0x0000014046077812 */ /* 0x040fe200078efcff */
[----:B------:R2:W-:Y:S01]  /*16d0*/  @!P6 STG.E.U16 desc[UR4][R2.64+0x100], R72 ;  /* 0x000100480200e986 */ /* 0x0005e2000c101504 */
[----:B------:R-:W3:Y:S01]  /*16e0*/  @!P3 MUFU.EX2 R19, R19 ;  /* 0x000000130013b308 */ /* 0x000ee20000000800 */
[----:B0-----:R-:W-:Y:S01]  /*16f0*/  @!P5 FFMA.FTZ R15, -R79, R15, R14 ;  /* 0x0000000f4f0fd223 */ /* 0x001fe2000001010e */
[----:B------:R-:W-:Y:S02]  /*1700*/  ISETP.GE.AND P6, PT, R7, R0, PT ;  /* 0x000000000700720c */ /* 0x000fe40003fc6270 */
[----:B------:R-:W-:Y:S02]  /*1710*/  LOP3.LUT R7, R70, 0x160, RZ, 0xfc, !PT ;  /* 0x0000016046077812 */ /* 0x000fe400078efcff */
[----:B------:R-:W-:-:S02]  /*1720*/  @!P5 F2FP.BF16.F32.PACK_AB R15, RZ, R15 ;  /* 0x0000000fff0fd23e */ /* 0x000fc400000010ff */
[----:B------:R-:W0:Y:S01]  /*1730*/  @!P0 MUFU.EX2 R21, R21 ;  /* 0x0000001500158308 */ /* 0x000e220000000800 */
[----:B-1----:R-:W-:Y:S01]  /*1740*/  @!P1 FFMA.FTZ R17, -R79, R17, R16 ;  /* 0x000000114f119223 */ /* 0x002fe20000010110 */
[----:B------:R-:W-:Y:S01]  /*1750*/  @!P2 FMUL.FTZ R23, R23, 1.4426950216293334961 ;  /* 0x3fb8aa3b1717a820 */ /* 0x000fe20000410000 */
[----:B------:R2:W-:Y:S01]  /*1760*/  @!P5 STG.E.U16 desc[UR4][R2.64+0x140], R15 ;  /* 0x0001400f0200d986 */ /* 0x0005e2000c101504 */
[-C--:B------:R-:W-:Y:S02]  /*1770*/  ISETP.GE.AND P5, PT, R7, R0.reuse, PT ;  /* 0x000000000700720c */ /* 0x080fe40003fa6270 */
[----:B------:R-:W-:Y:S01]  /*1780*/  @!P1 F2FP.BF16.F32.PACK_AB R17, RZ, R17 ;  /* 0x00000011ff11923e */ /* 0x000fe200000010ff */
[----:B------:R-:W-:Y:S01]  /*1790*/  @!P6 FMUL.FTZ R25, R25, 1.4426950216293334961 ;  /* 0x3fb8aa3b1919e820 */ /* 0x000fe20000410000 */
[----:B------:R-:W-:Y:S01]  /*17a0*/  LOP3.LUT R7, R70, 0x240, RZ, 0xfc, !PT ;  /* 0x0000024046077812 */ /* 0x000fe200078efcff */
[----:B---3--:R-:W-:Y:S01]  /*17b0*/  @!P3 FFMA.FTZ R19, -R79, R19, R18 ;  /* 0x000000134f13b223 */ /* 0x008fe20000010112 */
[----:B------:R-:W1:Y:S01]  /*17c0*/  @!P4 MUFU.EX2 R40, R40 ;  /* 0x000000280028c308 */ /* 0x000e620000000800 */
[----:B------:R2:W-:Y:S01]  /*17d0*/  @!P1 STG.E.U16 desc[UR4][R2.64+0x180], R17 ;  /* 0x0001801102009986 */ /* 0x0005e2000c101504 */
[----:B------:R-:W-:-:S02]  /*17e0*/  ISETP.GE.AND P1, PT, R7, R0, PT ;  /* 0x000000000700720c */ /* 0x000fc40003f26270 */
[----:B------:R-:W-:Y:S02]  /*17f0*/  @!P3 F2FP.BF16.F32.PACK_AB R19, RZ, R19 ;  /* 0x00000013ff13b23e */ /* 0x000fe400000010ff */
[C---:B------:R-:W-:Y:S01]  /*1800*/  LOP3.LUT R7, R70.reuse, 0x260, RZ, 0xfc, !PT ;  /* 0x0000026046077812 */ /* 0x040fe200078efcff */
[----:B0-----:R-:W-:Y:S01]  /*1810*/  @!P0 FFMA.FTZ R21, -R79, R21, R20 ;  /* 0x000000154f158223 */ /* 0x001fe20000010114 */
[----:B------:R-:W0:Y:S01]  /*1820*/  @!P6 MUFU.EX2 R25, R25 ;  /* 0x000000190019e308 */ /* 0x000e220000000800 */
[----:B------:R2:W-:Y:S01]  /*1830*/  @!P3 STG.E.U16 desc[UR4][R2.64+0x1c0], R19 ;  /* 0x0001c0130200b986 */ /* 0x0005e2000c101504 */
[----:B------:R-:W-:Y:S01]  /*1840*/  ISETP.GE.AND P3, PT, R7, R0, PT ;  /* 0x000000000700720c */ /* 0x000fe20003f66270 */
[----:B------:R-:W-:Y:S01]  /*1850*/  @!P5 FMUL.FTZ R27, R27, 1.4426950216293334961 ;  /* 0x3fb8aa3b1b1bd820 */ /* 0x000fe20000410000 */
[----:B------:R-:W-:Y:S02]  /*1860*/  @!P0 F2FP.BF16.F32.PACK_AB R21, RZ, R21 ;  /* 0x00000015ff15823e */ /* 0x000fe400000010ff */
[----:B------:R-:W-:-:S02]  /*1870*/  LOP3.LUT R7, R70, 0x280, RZ, 0xfc, !PT ;  /* 0x0000028046077812 */ /* 0x000fc400078efcff */
[----:B------:R-:W3:Y:S01]  /*1880*/  @!P1 MUFU.EX2 R43, R43 ;  /* 0x0000002b002b9308 */ /* 0x000ee20000000800 */
[----:B------:R2:W-:Y:S01]  /*1890*/  @!P0 STG.E.U16 desc[UR4][R2.64+0x200], R21 ;  /* 0x0002001502008986 */ /* 0x0005e2000c101504 */
[----:B------:R-:W-:Y:S01]  /*18a0*/  ISETP.GE.AND P0, PT, R7, R0, PT ;  /* 0x000000000700720c */ /* 0x000fe20003f06270 */
[----:B-1----:R-:W-:Y:S01]  /*18b0*/  @!P4 FFMA.FTZ R40, -R79, R40, R38 ;  /* 0x000000284f28c223 */ /* 0x002fe20000010126 */
[----:B------:R-:W-:-:S04]  /*18c0*/  LOP3.LUT R7, R70, 0x2a0, RZ, 0xfc, !PT ;  /* 0x000002a046077812 */ /* 0x000fc800078efcff */
[----:B------:R-:W1:Y:S01]  /*18d0*/  @!P3 MUFU.EX2 R45, R45 ;  /* 0x0000002d002db308 */ /* 0x000e620000000800 */
[----:B0-----:R-:W-:Y:S01]  /*18e0*/  @!P6 FFMA.FTZ R25, -R79, R25, R24 ;  /* 0x000000194f19e223 */ /* 0x001fe20000010118 */
[----:B------:R-:W-:-:S04]  /*18f0*/  @!P4 F2FP.BF16.F32.PACK_AB R40, RZ, R40 ;  /* 0x00000028ff28c23e */ /* 0x000fc800000010ff */
[----:B------:R-:W-:Y:S01]  /*1900*/  @!P6 F2FP.BF16.F32.PACK_AB R25, RZ, R25 ;  /* 0x00000019ff19e23e */ /* 0x000fe200000010ff */
[----:B------:R2:W-:Y:S01]  /*1910*/  @!P4 STG.E.U16 desc[UR4][R2.64+0x440], R40 ;  /* 0x000440280200c986 */ /* 0x0005e2000c101504 */
[----:B------:R-:W0:Y:S01]  /*1920*/  @!P5 MUFU.EX2 R27, R27 ;  /* 0x0000001b001bd308 */ /* 0x000e220000000800 */
[----:B---3--:R-:W-:Y:S01]  /*1930*/  @!P1 FFMA.FTZ R43, -R79, R43, R42 ;  /* 0x0000002b4f2b9223 */ /* 0x008fe2000001012a */
[-C--:B------:R-:W-:Y:S01]  /*1940*/  ISETP.GE.AND P4, PT, R41, R0.reuse, PT ;  /* 0x000000002900720c */ /* 0x080fe20003f86270 */
[----:B------:R2:W-:Y:S01]  /*1950*/  @!P6 STG.E.U16 desc[UR4][R2.64+0x280], R25 ;  /* 0x000280190200e986 */ /* 0x0005e2000c101504 */
[-C--:B------:R-:W-:Y:S02]  /*1960*/  ISETP.GE.AND P6, PT, R7, R0.reuse, PT ;  /* 0x000000000700720c */ /* 0x080fe40003fc6270 */
[----:B------:R-:W-:Y:S02]  /*1970*/  @!P1 F2FP.BF16.F32.PACK_AB R43, RZ, R43 ;  /* 0x0000002bff2b923e */ /* 0x000fe400000010ff */
[----:B------:R-:W3:Y:S01]  /*1980*/  @!P0 MUFU.EX2 R47, R47 ;  /* 0x0000002f002f8308 */ /* 0x000ee20000000800 */
[----:B-1----:R-:W-:Y:S01]  /*1990*/  @!P3 FFMA.FTZ R45, -R79, R45, R44 ;  /* 0x0000002d4f2db223 */ /* 0x002fe2000001012c */
[----:B------:R-:W-:Y:S01]  /*19a0*/  LOP3.LUT R7, R70, 0x2c0, RZ, 0xfc, !PT ;  /* 0x000002c046077812 */ /* 0x000fe200078efcff */
[----:B------:R2:W-:Y:S01]  /*19b0*/  @!P1 STG.E.U16 desc[UR4][R2.64+0x480], R43 ;  /* 0x0004802b02009986 */ /* 0x0005e2000c101504 */
[----:B------:R-:W-:-:S02]  /*19c0*/  ISETP.GE.AND P1, PT, R49, R0, PT ;  /* 0x000000003100720c */ /* 0x000fc40003f26270 */
[----:B------:R-:W-:Y:S02]  /*19d0*/  @!P3 F2FP.BF16.F32.PACK_AB R45, RZ, R45 ;  /* 0x0000002dff2db23e */ /* 0x000fe400000010ff */
[----:B------:R-:W1:Y:S01]  /*19e0*/  @!P2 MUFU.EX2 R23, R23 ;  /* 0x000000170017a308 */ /* 0x000e620000000800 */
[----:B0-----:R-:W-:Y:S02]  /*19f0*/  @!P5 FFMA.FTZ R27, -R79, R27, R26 ;  /* 0x0000001b4f1bd223 */ /* 0x001fe4000001011a */
[----:B------:R2:W-:Y:S01]  /*1a00*/  @!P3 STG.E.U16 desc[UR4][R2.64+0x4c0], R45 ;  /* 0x0004c02d0200b986 */ /* 0x0005e2000c101504 */
[----:B------:R-:W-:Y:S02]  /*1a10*/  ISETP.GE.AND P3, PT, R51, R0, PT ;  /* 0x000000003300720c */ /* 0x000fe40003f66270 */
[----:B------:R-:W-:Y:S02]  /*1a20*/  @!P5 F2FP.BF16.F32.PACK_AB R27, RZ, R27 ;  /* 0x0000001bff1bd23e */ /* 0x000fe400000010ff */
[----:B------:R-:W0:Y:S01]  /*1a30*/  @!P6 MUFU.EX2 R50, R50 ;  /* 0x000000320032e308 */ /* 0x000e220000000800 */
[----:B---3--:R-:W-:-:S02]  /*1a40*/  @!P0 FFMA.FTZ R47, -R79, R47, R46 ;  /* 0x0000002f4f2f8223 */ /* 0x008fc4000001012e */
[----:B------:R2:W-:Y:S01]  /*1a50*/  @!P5 STG.E.U16 desc[UR4][R2.64+0x2c0], R27 ;  /* 0x0002c01b0200d986 */ /* 0x0005e2000c101504 */
[-C--:B------:R-:W-:Y:S02]  /*1a60*/  ISETP.GE.AND P5, PT, R7, R0.reuse, PT ;  /* 0x000000000700720c */ /* 0x080fe40003fa6270 */
[----:B------:R-:W-:Y:S02]  /*1a70*/  @!P0 F2FP.BF16.F32.PACK_AB R47, RZ, R47 ;  /* 0x0000002fff2f823e */ /* 0x000fe400000010ff */
[----:B------:R-:W3:Y:S01]  /*1a80*/  @!P4 MUFU.EX2 R60, R60 ;  /* 0x0000003c003cc308 */ /* 0x000ee20000000800 */
[----:B-1----:R-:W-:Y:S02]  /*1a90*/  @!P2 FFMA.FTZ R23, -R79, R23, R22 ;  /* 0x000000174f17a223 */ /* 0x002fe40000010116 */
[----:B------:R2:W-:Y:S01]  /*1aa0*/  @!P0 STG.E.U16 desc[UR4][R2.64+0x500], R47 ;  /* 0x0005002f02008986 */ /* 0x0005e2000c101504 */
[----:B------:R-:W-:Y:S02]  /*1ab0*/  ISETP.GE.AND P0, PT, R53, R0, PT ;  /* 0x000000003500720c */ /* 0x000fe40003f06270 */
[----:B------:R-:W-:-:S02]  /*1ac0*/  @!P2 F2FP.BF16.F32.PACK_AB R23, RZ, R23 ;  /* 0x00000017ff17a23e */ /* 0x000fc400000010ff */
[----:B------:R-:W1:Y:S01]  /*1ad0*/  @!P1 MUFU.EX2 R6, R87 ;  /* 0x0000005700069308 */ /* 0x000e620000000800 */
[----:B0-----:R-:W-:Y:S02]  /*1ae0*/  @!P6 FFMA.FTZ R50, -R79, R50, R48 ;  /* 0x000000324f32e223 */ /* 0x001fe40000010130 */
[----:B------:R2:W-:Y:S01]  /*1af0*/  @!P2 STG.E.U16 desc[UR4][R2.64+0x240], R23 ;  /* 0x000240170200a986 */ /* 0x0005e2000c101504 */
[----:B------:R-:W-:Y:S02]  /*1b00*/  ISETP.GE.AND P2, PT, R39, R0, PT ;  /* 0x000000002700720c */ /* 0x000fe40003f46270 */
[----:B------:R-:W-:Y:S02]  /*1b10*/  @!P6 F2FP.BF16.F32.PACK_AB R50, RZ, R50 ;  /* 0x00000032ff32e23e */ /* 0x000fe400000010ff */
[----:B------:R-:W0:Y:S01]  /*1b20*/  @!P3 MUFU.EX2 R65, R65 ;  /* 0x000000410041b308 */ /* 0x000e220000000800 */
[----:B---3--:R-:W-:Y:S02]  /*1b30*/  @!P4 FFMA.FTZ R60, -R79, R60, R58 ;  /* 0x0000003c4f3cc223 */ /* 0x008fe4000001013a */
[----:B------:R2:W-:Y:S01]  /*1b40*/  @!P6 STG.E.U16 desc[UR4][R2.64+0x540], R50 ;  /* 0x000540320200e986 */ /* 0x0005e2000c101504 */
[----:B------:R-:W-:-:S02]  /*1b50*/  ISETP.GE.AND P6, PT, R55, R0, PT ;  /* 0x000000003700720c */ /* 0x000fc40003fc6270 */
[----:B------:R-:W-:Y:S02]  /*1b60*/  @!P4 F2FP.BF16.F32.PACK_AB R60, RZ, R60 ;  /* 0x0000003cff3cc23e */ /* 0x000fe400000010ff */
[----:B------:R-:W3:Y:S01]  /*1b70*/  @!P5 MUFU.EX2 R54, R54 ;  /* 0x000000360036d308 */ /* 0x000ee20000000800 */
[C---:B-1----:R-:W-:Y:S01]  /*1b80*/  @!P1 FFMA.FTZ R6, -R79.reuse, R6, R5 ;  /* 0x000000064f069223 */ /* 0x042fe20000010105 */
[C---:B------:R-:W-:Y:S01]  /*1b90*/  LOP3.LUT R5, R70.reuse, 0x180, RZ, 0xfc, !PT ;  /* 0x0000018046057812 */ /* 0x040fe200078efcff */
[----:B------:R2:W-:Y:S03]  /*1ba0*/  @!P4 STG.E.U16 desc[UR4][R2.64+0x600], R60 ;  /* 0x0006003c0200c986 */ /* 0x0005e6000c101504 */
[----:B------:R-:W-:Y:S02]  /*1bb0*/  @!P1 F2FP.BF16.F32.PACK_AB R6, RZ, R6 ;  /* 0x00000006ff06923e */ /* 0x000fe400000010ff */
[----:B------:R-:W1:Y:S01]  /*1bc0*/  @!P0 MUFU.EX2 R8, R67 ;  /* 0x0000004300088308 */ /* 0x000e620000000800 */
[----:B0-----:R-:W-:Y:S01]  /*1bd0*/  @!P3 FFMA.FTZ R65, -R79, R65, R4 ;  /* 0x000000414f41b223 */ /* 0x001fe20000010104 */
[----:B------:R-:W-:Y:S01]  /*1be0*/  ISETP.GE.AND P4, PT, R5, R0, PT ;  /* 0x000000000500720c */ /* 0x000fe20003f86270 */
[----:B------:R2:W-:Y:S01]  /*1bf0*/  @!P1 STG.E.U16 desc[UR4][R2.64+0x640], R6 ;  /* 0x0006400602009986 */ /* 0x0005e2000c101504 */
[----:B------:R-:W-:-:S02]  /*1c00*/  LOP3.LUT R5, R70, 0x1a0, RZ, 0xfc, !PT ;  /* 0x000001a046057812 */ /* 0x000fc400078efcff */
[----:B------:R-:W-:Y:S02]  /*1c10*/  @!P3 F2FP.BF16.F32.PACK_AB R65, RZ, R65 ;  /* 0x00000041ff41b23e */ /* 0x000fe400000010ff */
[----:B------:R-:W0:Y:S01]  /*1c20*/  @!P6 MUFU.EX2 R64, R64 ;  /* 0x000000400040e308 */ /* 0x000e220000000800 */
[----:B---3--:R-:W-:Y:S01]  /*1c30*/  @!P5 FFMA.FTZ R54, -R79, R54, R52 ;  /* 0x000000364f36d223 */ /* 0x008fe20000010134 */
[----:B------:R-:W-:Y:S01]  /*1c40*/  ISETP.GE.AND P1, PT, R5, R0, PT ;  /* 0x000000000500720c */ /* 0x000fe20003f26270 */
[----:B------:R2:W-:Y:S01]  /*1c50*/  @!P3 STG.E.U16 desc[UR4][R2.64+0x680], R65 ;  /* 0x000680410200b986 */ /* 0x0005e2000c101504 */
[C---:B------:R-:W-:Y:S02]  /*1c60*/  LOP3.LUT R5, R70.reuse, 0x1c0, RZ, 0xfc, !PT ;  /* 0x000001c046057812 */ /* 0x040fe400078efcff */
[----:B------:R-:W-:Y:S01]  /*1c70*/  @!P5 F2FP.BF16.F32.PACK_AB R54, RZ, R54 ;  /* 0x00000036ff36d23e */ /* 0x000fe200000010ff */
[----:B------:R-:W-:Y:S01]  /*1c80*/  @!P4 FMUL.FTZ R29, R29, 1.4426950216293334961 ;  /* 0x3fb8aa3b1d1dc820 */ /* 0x000fe20000410000 */
[----:B------:R-:W3:Y:S01]  /*1c90*/  @!P2 MUFU.EX2 R57, R57 ;  /* 0x000000390039a308 */ /* 0x000ee20000000800 */
[----:B-1----:R-:W-:Y:S01]  /*1ca0*/  @!P0 FFMA.FTZ R8, -R79, R8, R81 ;  /* 0x000000084f088223 */ /* 0x002fe20000010151 */
[----:B------:R-:W-:Y:S01]  /*1cb0*/  ISETP.GE.AND P3, PT, R5, R0, PT ;  /* 0x000000000500720c */ /* 0x000fe20003f66270 */
[----:B------:R2:W-:Y:S01]  /*1cc0*/  @!P5 STG.E.U16 desc[UR4][R2.64+0x580], R54 ;  /* 0x000580360200d986 */ /* 0x0005e2000c101504 */
[----:B------:R-:W-:-:S02]  /*1cd0*/  LOP3.LUT R5, R70, 0x1e0, RZ, 0xfc, !PT ;  /* 0x000001e046057812 */ /* 0x000fc400078efcff */
[----:B------:R-:W-:Y:S01]  /*1ce0*/  @!P0 F2FP.BF16.F32.PACK_AB R8, RZ, R8 ;  /* 0x00000008ff08823e */ /* 0x000fe200000010ff */
[----:B------:R-:W-:Y:S01]  /*1cf0*/  @!P1 FMUL.FTZ R31, R31, 1.4426950216293334961 ;  /* 0x3fb8aa3b1f1f9820 */ /* 0x000fe20000410000 */
[----:B------:R-:W-:Y:S01]  /*1d00*/  ISETP.GE.AND P5, PT, R59, R0, PT ;  /* 0x000000003b00720c */ /* 0x000fe20003fa6270 */
[----:B0-----:R-:W-:Y:S01]  /*1d10*/  @!P6 FFMA.FTZ R64, -R79, R64, R82 ;  /* 0x000000404f40e223 */ /* 0x001fe20000010152 */
[----:B------:R-:W0:Y:S01]  /*1d20*/  @!P4 MUFU.EX2 R29, R29 ;  /* 0x0000001d001dc308 */ /* 0x000e220000000800 */
[----:B------:R2:W-:Y:S01]  /*1d30*/  @!P0 STG.E.U16 desc[UR4][R2.64+0x6c0], R8 ;  /* 0x0006c00802008986 */ /* 0x0005e2000c101504 */
[----:B------:R-:W-:Y:S02]  /*1d40*/  ISETP.GE.AND P0, PT, R5, R0, PT ;  /* 0x000000000500720c */ /* 0x000fe40003f06270 */
[----:B------:R-:W-:Y:S01]  /*1d50*/  @!P6 F2FP.BF16.F32.PACK_AB R64, RZ, R64 ;  /* 0x00000040ff40e23e */ /* 0x000fe200000010ff */
[----:B------:R-:W-:Y:S01]  /*1d60*/  @!P3 FMUL.FTZ R33, R33, 1.4426950216293334961 ;  /* 0x3fb8aa3b2121b820 */ /* 0x000fe20000410000 */
[----:B------:R-:W-:Y:S01]  /*1d70*/  LOP3.LUT R5, R70, 0x200, RZ, 0xfc, !PT ;  /* 0x0000020046057812 */ /* 0x000fe200078efcff */
[----:B---3--:R-:W-:Y:S01]  /*1d80*/  @!P2 FFMA.FTZ R57, -R79, R57, R56 ;  /* 0x000000394f39a223 */ /* 0x008fe20000010138 */
[----:B------:R-:W1:Y:S01]  /*1d90*/  @!P1 MUFU.EX2 R31, R31 ;  /* 0x0000001f001f9308 */ /* 0x000e620000000800 */
[----:B------:R2:W-:Y:S01]  /*1da0*/  @!P6 STG.E.U16 desc[UR4][R2.64+0x700], R64 ;  /* 0x000700400200e986 */ /* 0x0005e2000c101504 */
[----:B------:R-:W-:-:S02]  /*1db0*/  ISETP.GE.AND P6, PT, R5, R0, PT ;  /* 0x000000000500720c */ /* 0x000fc40003fc6270 */
[----:B------:R-:W-:-:S03]  /*1dc0*/  @!P2 F2FP.BF16.F32.PACK_AB R57, RZ, R57 ;  /* 0x00000039ff39a23e */ /* 0x000fc600000010ff */
[----:B------:R-:W-:Y:S01]  /*1dd0*/  @!P0 FMUL.FTZ R35, R35, 1.4426950216293334961 ;  /* 0x3fb8aa3b23238820 */ /* 0x000fe20000410000 */
[----:B------:R-:W3:Y:S01]  /*1de0*/  @!P5 MUFU.EX2 R66, R66 ;  /* 0x000000420042d308 */ /* 0x000ee20000000800 */
[----:B------:R2:W-:Y:S01]  /*1df0*/  @!P2 STG.E.U16 desc[UR4][R2.64+0x5c0], R57 ;  /* 0x0005c0390200a986 */ /* 0x0005e2000c101504 */
[----:B------:R-:W-:Y:S01]  /*1e00*/  ISETP.GE.AND P2, PT, R61, R0, PT ;  /* 0x000000003d00720c */ /* 0x000fe20003f46270 */
[----:B0-----:R-:W-:-:S04]  /*1e10*/  @!P4 FFMA.FTZ R29, -R79, R29, R28 ;  /* 0x0000001d4f1dc223 */ /* 0x001fc8000001011c */
[----:B------:R-:W-:Y:S01]  /*1e20*/  @!P6 FMUL.FTZ R37, R37, 1.4426950216293334961 ;  /* 0x3fb8aa3b2525e820 */ /* 0x000fe20000410000 */
[----:B------:R-:W0:Y:S01]  /*1e30*/  @!P3 MUFU.EX2 R33, R33 ;  /* 0x000000210021b308 */ /* 0x000e220000000800 */
[----:B-1----:R-:W-:Y:S01]  /*1e40*/  @!P1 FFMA.FTZ R31, -R79, R31, R30 ;  /* 0x0000001f4f1f9223 */ /* 0x002fe2000001011e */
[----:B------:R-:W-:-:S04]  /*1e50*/  @!P4 F2FP.BF16.F32.PACK_AB R29, RZ, R29 ;  /* 0x0000001dff1dc23e */ /* 0x000fc800000010ff */
[----:B------:R-:W-:Y:S01]  /*1e60*/  @!P1 F2FP.BF16.F32.PACK_AB R31, RZ, R31 ;  /* 0x0000001fff1f923e */ /* 0x000fe200000010ff */
[----:B------:R2:W-:Y:S01]  /*1e70*/  @!P4 STG.E.U16 desc[UR4][R2.64+0x300], R29 ;  /* 0x0003001d0200c986 */ /* 0x0005e2000c101504 */
[----:B------:R-:W1:Y:S01]  /*1e80*/  @!P2 MUFU.EX2 R68, R68 ;  /* 0x000000440044a308 */ /* 0x000e620000000800 */
[C---:B---3--:R-:W-:Y:S02]  /*1e90*/  @!P5 FFMA.FTZ R66, -R79.reuse, R66, R84 ;  /* 0x000000424f42d223 */ /* 0x048fe40000010154 */
[----:B------:R2:W-:Y:S03]  /*1ea0*/  @!P1 STG.E.U16 desc[UR4][R2.64+0x340], R31 ;  /* 0x0003401f02009986 */ /* 0x0005e6000c101504 */
[----:B------:R-:W-:Y:S02]  /*1eb0*/  @!P5 F2FP.BF16.F32.PACK_AB R66, RZ, R66 ;  /* 0x00000042ff42d23e */ /* 0x000fe400000010ff */
[----:B------:R-:W3:Y:S01]  /*1ec0*/  @!P0 MUFU.EX2 R35, R35 ;  /* 0x0000002300238308 */ /* 0x000ee20000000800 */
[----:B0-----:R-:W-:-:S02]  /*1ed0*/  @!P3 FFMA.FTZ R33, -R79, R33, R32 ;  /* 0x000000214f21b223 */ /* 0x001fc40000010120 */
[----:B------:R2:W-:Y:S01]  /*1ee0*/  @!P5 STG.E.U16 desc[UR4][R2.64+0x740], R66 ;  /* 0x000740420200d986 */ /* 0x0005e2000c101504 */
[----:B------:R-:W-:Y:S02]  /*1ef0*/  ISETP.GE.AND P5, PT, R63, R0, PT ;  /* 0x000000003f00720c */ /* 0x000fe40003fa6270 */
[----:B------:R-:W-:Y:S02]  /*1f00*/  @!P3 F2FP.BF16.F32.PACK_AB R33, RZ, R33 ;  /* 0x00000021ff21b23e */ /* 0x000fe400000010ff */
[----:B------:R-:W0:Y:S01]  /*1f10*/  @!P6 MUFU.EX2 R37, R37 ;  /* 0x000000250025e308 */ /* 0x000e220000000800 */
[C---:B-1----:R-:W-:Y:S02]  /*1f20*/  @!P2 FFMA.FTZ R68, -R79.reuse, R68, R85 ;  /* 0x000000444f44a223 */ /* 0x042fe40000010155 */
[----:B------:R2:W-:Y:S03]  /*1f30*/  @!P3 STG.E.U16 desc[UR4][R2.64+0x380], R33 ;  /* 0x000380210200b986 */ /* 0x0005e6000c101504 */
[----:B------:R-:W-:Y:S01]  /*1f40*/  @!P2 F2FP.BF16.F32.PACK_AB R68, RZ, R68 ;  /* 0x00000044ff44a23e */ /* 0x000fe200000010ff */
[----:B---3--:R-:W-:-:S04]  /*1f50*/  @!P0 FFMA.FTZ R35, -R79, R35, R34 ;  /* 0x000000234f238223 */ /* 0x008fc80000010122 */
[----:B------:R2:W-:Y:S01]  /*1f60*/  @!P2 STG.E.U16 desc[UR4][R2.64+0x780], R68 ;  /* 0x000780440200a986 */ /* 0x0005e2000c101504 */
[----:B------:R-:W-:Y:S01]  /*1f70*/  @!P0 F2FP.BF16.F32.PACK_AB R35, RZ, R35 ;  /* 0x00000023ff23823e */ /* 0x000fe200000010ff */
[----:B0-----:R-:W-:-:S04]  /*1f80*/  @!P6 FFMA.FTZ R37, -R79, R37, R36 ;  /* 0x000000254f25e223 */ /* 0x001fc80000010124 */
        /* <DEDUP_REMOVED lines=9> */
.L_x_5293:
        /* <DEDUP_REMOVED lines=14> */
.L_x_11901:


//--------------------- .text._ZN43_GLOBAL__N__9ae7fba5_10_SoftMax_cu_9f978f6321softmax_warp_backwardIN3c108BFloat16ES2_fLi9ELb1ELb0EEEvPT0_PKT_S7_iiiPKb --------------------------
	.section	.text._ZN43_GLOBAL__N__9ae7fba5_10_SoftMax_cu_9f978f6321softmax_warp_backwardIN3c108BFloat16ES2_fLi9ELb1ELb0EEEvPT0_PKT_S7_iiiPKb,"ax",@progbits
	.align	128
.text._ZN43_GLOBAL__N__9ae7fba5_10_SoftMax_cu_9f978f6321softmax_warp_backwardIN3c108BFloat16ES2_fLi9ELb1ELb0EEEvPT0_PKT_S7_iiiPKb:
        .type           _ZN43_GLOBAL__N__9ae7fba5_10_SoftMax_cu_9f978f6321softmax_warp_backwardIN3c108BFloat16ES2_fLi9ELb1ELb0EEEvPT0_PKT_S7_iiiPKb,@function
        .size           _ZN43_GLOBAL__N__9ae7fba5_10_SoftMax_cu_9f978f6321softmax_warp_backwardIN3c108BFloat16ES2_fLi9ELb1ELb0EEEvPT0_PKT_S7_iiiPKb,(.L_x_11902 - _ZN43_GLOBAL__N__9ae7fba5_10_SoftMax_cu_9f978f6321softmax_warp_backwardIN3c108BFloat16ES2_fLi9ELb1ELb0EEEvPT0_PKT_S7_iiiPKb)
        .other          _ZN43_GLOBAL__N__9ae7fba5_10_SoftMax_cu_9f978f6321softmax_warp_backwardIN3c108BFloat16ES2_fLi9ELb1ELb0EEEvPT0_PKT_S7_iiiPKb,@"STO_CUDA_ENTRY STV_DEFAULT"
_ZN43_GLOBAL__N__9ae7fba5_10_SoftMax_cu_9f978f6321softmax_warp_backwardIN3c108BFloat16ES2_fLi9ELb1ELb0EEEvPT0_PKT_S7_iiiPKb:
        /* <DEDUP_REMOVED lines=32> */
[-C--:B------:R-:W-:Y:S02]  /*0200*/  ISETP.GE.AND P5, PT, R14, R7.reuse, PT ;  /* 0x000000070e00720c */ /* 0x080fe40003fa6270 */
[C---:B------:R-:W-:Y:S01]  /*0210*/  LOP3.LUT R16, R32.reuse, 0xc0, RZ, 0xfc, !PT ;  /* 0x000000c020107812 */ /* 0x040fe200078efcff */
[----:B------:R-:W-:Y:S01]  /*0220*/  IMAD.MOV.U32 R27, RZ, RZ, RZ ;  /* 0x000000ffff1b7224 */ /* 0x000fe200078e00ff */
[----:B------:R-:W-:Y:S01]  /*0230*/  LOP3.LUT R18, R32, 0xe0, RZ, 0xfc, !PT ;  /* 0x000000e020127812 */ /* 0x000fe200078efcff */
[----:B------:R-:W-:Y:S01]  /*0240*/  IMAD.MOV.U32 R29, RZ, RZ, RZ ;  /* 0x000000ffff1d7224 */ /* 0x000fe200078e00ff */
[----:B------:R-:W-:Y:S01]  /*0250*/  ISETP.GE.AND P1, PT, R16, R7, PT ;  /* 0x000000071000720c */ /* 0x000fe20003f26270 */
[----:B------:R-:W4:Y:S01]  /*0260*/  @!P3 LDG.E.U16 R12, desc[UR4][R4.64+0x80] ;  /* 0x00008004040cb981 */ /* 0x000f22000c1e1500 */
[----:B------:R-:W-:-:S03]  /*0270*/  HFMA2.MMA R31, -RZ, RZ, 0, 0 ;  /* 0x00000000ff1f7435 */ /* 0x000fc600000001ff */
[----:B------:R-:W4:Y:S01]  /*0280*/  @!P4 LDG.E.U16 R14, desc[UR4][R4.64+0xc0] ;  /* 0x0000c004040ec981 */ /* 0x000f22000c1e1500 */
[----:B------:R-:W-:-:S03]  /*0290*/  IMAD.MOV.U32 R19, RZ, RZ, RZ ;  /* 0x000000ffff137224 */ /* 0x000fc600078e00ff */
        /* <DEDUP_REMOVED lines=8> */
[----:B------:R-:W-:Y:S01]  /*0320*/  ISETP.GE.AND P6, PT, R18, R7, PT ;  /* 0x000000071200720c */ /* 0x000fe20003fc6270 */
[----:B------:R-:W2:Y:S01]  /*0330*/  @!P5 LDG.E.U16 R6, desc[UR4][R2.64+0x100] ;  /* 0x000100040206d981 */ /* 0x000ea2000c1e1500 */
[----:B----4-:R-:W-:-:S03]  /*0340*/  @!P2 IMAD.U32 R9, R9, 0x10000, RZ ;  /* 0x000100000909a824 */ /* 0x010fc600078e00ff */
[----:B------:R-:W3:Y:S01]  /*0350*/  @!P0 LDG.E.U16 R18, desc[UR4][R2.64+0x140] ;  /* 0x0001400402128981 */ /* 0x000ee2000c1e1500 */
[----:B------:R-:W-:Y:S01]  /*0360*/  @!P2 IMAD.U32 R19, R8, 0x10000, RZ ;  /* 0x000100000813a824 */ /* 0x000fe200078e00ff */
[----:B------:R-:W-:Y:S01]  /*0370*/  LOP3.LUT R8, R32, 0x100, RZ, 0xfc, !PT ;  /* 0x0000010020087812 */ /* 0x000fe200078efcff */
[----:B------:R-:W-:-:S03]  /*0380*/  @!P2 FMUL.FTZ R31, R9, 1.4426950216293334961 ;  /* 0x3fb8aa3b091fa820 */ /* 0x000fc60000410000 */
[----:B------:R-:W-:Y:S02]  /*0390*/  ISETP.GE.AND P2, PT, R8, R7, PT ;  /* 0x000000070800720c */ /* 0x000fe40003f46270 */
[----:B------:R-:W4:Y:S04]  /*03a0*/  @!P6 LDG.E.U16 R38, desc[UR4][R4.64+0x1c0] ;  /* 0x0001c0040426e981 */ /* 0x000f28000c1e1500 */
[----:B------:R-:W4:Y:S07]  /*03b0*/  @!P6 LDG.E.U16 R37, desc[UR4][R2.64+0x1c0] ;  /* 0x0001c0040225e981 */ /* 0x000f2e000c1e1500 */
[----:B------:R-:W4:Y:S04]  /*03c0*/  @!P2 LDG.E.U16 R34, desc[UR4][R4.64+0x200] ;  /* 0x000200040422a981 */ /* 0x000f28000c1e1500 */
[----:B------:R-:W4:Y:S01]  /*03d0*/  @!P2 LDG.E.U16 R33, desc[UR4][R2.64+0x200] ;  /* 0x000200040221a981 */ /* 0x000f22000c1e1500 */
[----:B------:R-:W-:Y:S01]  /*03e0*/  @!P3 IMAD.U32 R12, R12, 0x10000, RZ ;  /* 0x000100000c0cb824 */ /* 0x000fe200078e00ff */
[----:B------:R-:W-:-:S02]  /*03f0*/  LOP3.LUT R8, R32, 0x120, RZ, 0xfc, !PT ;  /* 0x0000012020087812 */ /* 0x000fc400078efcff */
[----:B------:R-:W-:Y:S01]  /*0400*/  CS2R R20, SRZ ;  /* 0x0000000000147805 */ /* 0x000fe2000001ff00 */
[----:B------:R-:W-:Y:S01]  /*0410*/  @!P4 IMAD.U32 R14, R14, 0x10000, RZ ;  /* 0x000100000e0ec824 */ /* 0x000fe200078e00ff */
[----:B------:R-:W-:Y:S01]  /*0420*/  CS2R R22, SRZ ;  /* 0x0000000000167805 */ /* 0x000fe2000001ff00 */
[----:B------:R-:W-:Y:S02]  /*0430*/  IMAD.MOV.U32 R25, RZ, RZ, RZ ;  /* 0x000000ffff197224 */ /* 0x000fe400078e00ff */
[----:B------:R-:W-:Y:S01]  /*0440*/  @!P3 FMUL.FTZ R25, R12, 1.4426950216293334961 ;  /* 0x3fb8aa3b0c19b820 */ /* 0x000fe20000410000 */
[----:B------:R-:W-:Y:S01]  /*0450*/  @!P3 IMAD.U32 R21, R10, 0x10000, RZ ;  /* 0x000100000a15b824 */ /* 0x000fe200078e00ff */
[----:B------:R-:W-:Y:S01]  /*0460*/  LOP3.LUT R10, R32, 0x140, RZ, 0xfc, !PT ;  /* 0x00000140200a7812 */ /* 0x000fe200078efcff */
[----:B------:R-:W-:Y:S01]  /*0470*/  @!P4 FMUL.FTZ R23, R14, 1.4426950216293334961 ;  /* 0x3fb8aa3b0e17c820 */ /* 0x000fe20000410000 */
[----:B------:R-:W-:Y:S01]  /*0480*/  ISETP.GE.AND P3, PT, R8, R7, PT ;  /* 0x000000070800720c */ /* 0x000fe20003f66270 */
[----:B------:R-:W-:Y:S01]  /*0490*/  @!P0 IMAD.U32 R24, R24, 0x10000, RZ ;  /* 0x0001000018188824 */ /* 0x000fe200078e00ff */
[----:B------:R-:W-:-:S02]  /*04a0*/  CS2R R14, SRZ ;  /* 0x00000000000e7805 */ /* 0x000fc4000001ff00 */
[----:B------:R-:W-:Y:S01]  /*04b0*/  MOV R17, RZ ;  /* 0x000000ff00117202 */ /* 0x000fe20000000f00 */
[----:B------:R-:W-:Y:S01]  /*04c0*/  @!P5 IMAD.U32 R16, R16, 0x10000, RZ ;  /* 0x000100001010d824 */ /* 0x000fe200078e00ff */
[----:B------:R-:W-:Y:S01]  /*04d0*/  LOP3.LUT R26, R32, 0x160, RZ, 0xfc, !PT ;  /* 0x00000160201a7812 */ /* 0x000fe200078efcff */
[----:B------:R-:W-:Y:S01]  /*04e0*/  @!P0 FMUL.FTZ R20, R24, 1.4426950216293334961 ;  /* 0x3fb8aa3b18148820 */ /* 0x000fe20000410000 */
[----:B------:R-:W-:Y:S01]  /*04f0*/  @!P4 IMAD.U32 R17, R13, 0x10000, RZ ;  /* 0x000100000d11c824 */ /* 0x000fe200078e00ff */
[----:B------:R-:W-:Y:S02]  /*0500*/  ISETP.GE.AND P4, PT, R10, R7, PT ;  /* 0x000000070a00720c */ /* 0x000fe40003f86270 */
[----:B------:R-:W-:Y:S02]  /*0510*/  CS2R R12, SRZ ;  /* 0x00000000000c7805 */ /* 0x000fe4000001ff00 */
[----:B------:R-:W-:Y:S01]  /*0520*/  CS2R R8, SRZ ;  /* 0x0000000000087805 */ /* 0x000fe2000001ff00 */
[----:B------:R-:W-:Y:S01]  /*0530*/  @!P5 FMUL.FTZ R22, R16, 1.4426950216293334961 ;  /* 0x3fb8aa3b1016d820 */ /* 0x000fe20000410000 */
[----:B------:R-:W-:Y:S01]  /*0540*/  @!P1 IMAD.U32 R9, R35, 0x10000, RZ ;  /* 0x0001000023099824 */ /* 0x000fe200078e00ff */
[----:B------:R-:W-:Y:S01]  /*0550*/  LOP3.LUT R24, R32, 0x180, RZ, 0xfc, !PT ;  /* 0x0000018020187812 */ /* 0x000fe200078efcff */
[----:B------:R-:W4:Y:S01]  /*0560*/  @!P3 LDG.E.U16 R52, desc[UR4][R2.64+0x240] ;  /* 0x000240040234b981 */ /* 0x000f22000c1e1500 */
[----:B------:R-:W-:Y:S01]  /*0570*/  @!P1 IMAD.U32 R36, R36, 0x10000, RZ ;  /* 0x0001000024249824 */ /* 0x000fe200078e00ff */
[----:B------:R-:W-:-:S02]  /*0580*/  LOP3.LUT R16, R32, 0x1a0, RZ, 0xfc, !PT ;  /* 0x000001a020107812 */ /* 0x000fc400078efcff */
[----:B------:R-:W4:Y:S01]  /*0590*/  @!P3 LDG.E.U16 R51, desc[UR4][R4.64+0x240] ;  /* 0x000240040433b981 */ /* 0x000f22000c1e1500 */
[----:B------:R-:W-:-:S03]  /*05a0*/  @!P1 FMUL.FTZ R8, R36, 1.4426950216293334961 ;  /* 0x3fb8aa3b24089820 */ /* 0x000fc60000410000 */
[----:B------:R-:W4:Y:S01]  /*05b0*/  @!P4 LDG.E.U16 R47, desc[UR4][R2.64+0x280] ;  /* 0x00028004022fc981 */ /* 0x000f22000c1e1500 */
[----:B------:R-:W-:-:S03]  /*05c0*/  LOP3.LUT R10, R32, 0x1e0, RZ, 0xfc, !PT ;  /* 0x000001e0200a7812 */ /* 0x000fc600078efcff */
[----:B------:R-:W5:Y:S01]  /*05d0*/  @!P4 LDG.E.U16 R45, desc[UR4][R4.64+0x280] ;  /* 0x00028004042dc981 */ /* 0x000f62000c1e1500 */
[----:B--2---:R-:W-:Y:S01]  /*05e0*/  @!P5 IMAD.U32 R12, R6, 0x10000, RZ ;  /* 0x00010000060cd824 */ /* 0x004fe200078e00ff */
[----:B---3--:R-:W-:Y:S02]  /*05f0*/  @!P0 SHF.L.U32 R15, R18, 0x10, RZ ;  /* 0x00000010120f8819 */ /* 0x008fe400000006ff */
[----:B------:R-:W-:Y:S02]  /*0600*/  ISETP.GT.AND P0, PT, R46, RZ, PT ;  /* 0x000000ff2e00720c */ /* 0x000fe40003f04270 */
[----:B------:R-:W-:Y:S02]  /*0610*/  ISETP.GE.AND P5, PT, R26, R7, PT ;  /* 0x000000071a00720c */ /* 0x000fe40003fa6270 */
[----:B------:R-:W-:Y:S02]  /*0620*/  CS2R R6, SRZ ;  /* 0x0000000000067805 */ /* 0x000fe4000001ff00 */
[----:B------:R-:W-:Y:S01]  /*0630*/  SEL R35, R11, RZ, P0 ;  /* 0x000000ff0b237207 */ /* 0x000fe20000000000 */
[----:B----4-:R-:W-:Y:S01]  /*0640*/  @!P6 IMAD.U32 R38, R38, 0x10000, RZ ;  /* 0x000100002626e824 */ /* 0x010fe200078e00ff */
[----:B------:R-:W-:Y:S01]  /*0650*/  LOP3.LUT R18, R32, 0x1c0, RZ, 0xfc, !PT ;  /* 0x000001c020127812 */ /* 0x000fe200078efcff */
[----:B------:R-:W-:-:S02]  /*0660*/  @!P6 IMAD.U32 R7, R37, 0x10000, RZ ;  /* 0x000100002507e824 */ /* 0x000fc400078e00ff */
[----:B------:R-:W-:Y:S01]  /*0670*/  @!P6 FMUL.FTZ R14, R38, 1.4426950216293334961 ;  /* 0x3fb8aa3b260ee820 */ /* 0x000fe20000410000 */
[-C--:B------:R-:W-:Y:S02]  /*0680*/  ISETP.GE.AND P6, PT, R24, R35.reuse, PT ;  /* 0x000000231800720c */ /* 0x080fe40003fc6270 */
[-C--:B------:R-:W-:Y:S01]  /*0690*/  ISETP.GE.AND P0, PT, R16, R35.reuse, PT ;  /* 0x000000231000720c */ /* 0x080fe20003f06270 */
[----:B------:R-:W2:Y:S01]  /*06a0*/  @!P5 LDG.E.U16 R48, desc[UR4][R2.64+0x2c0] ;  /* 0x0002c0040230d981 */ /* 0x000ea2000c1e1500 */
[----:B------:R-:W-:Y:S02]  /*06b0*/  ISETP.GE.AND P1, PT, R18, R35, PT ;  /* 0x000000231200720c */ /* 0x000fe40003f26270 */
[----:B------:R-:W-:Y:S01]  /*06c0*/  @!P2 SHF.L.U32 R34, R34, 0x10, RZ ;  /* 0x000000102222a819 */ /* 0x000fe200000006ff */
[----:B------:R-:W-:Y:S01]  /*06d0*/  IMAD.MOV.U32 R36, RZ, RZ, RZ ;  /* 0x000000ffff247224 */ /* 0x000fe200078e00ff */
[----:B------:R-:W5:Y:S01]  /*06e0*/  @!P5 LDG.E.U16 R44, desc[UR4][R4.64+0x2c0] ;  /* 0x0002c004042cd981 */ /* 0x000f62000c1e1500 */
[----:B------:R-:W-:-:S02]  /*06f0*/  @!P2 IMAD.U32 R6, R33, 0x10000, RZ ;  /* 0x000100002106a824 */ /* 0x000fc400078e00ff */
[----:B------:R-:W-:Y:S01]  /*0700*/  @!P2 FMUL.FTZ R13, R34, 1.4426950216293334961 ;  /* 0x3fb8aa3b220da820 */ /* 0x000fe20000410000 */
[----:B------:R-:W-:Y:S01]  /*0710*/  ISETP.GE.AND P2, PT, R10, R35, PT ;  /* 0x000000230a00720c */ /* 0x000fe20003f46270 */
[----:B------:R-:W3:Y:S04]  /*0720*/  @!P6 LDG.E.U16 R49, desc[UR4][R2.64+0x300] ;  /* 0x000300040231e981 */ /* 0x000ee8000c1e1500 */
[----:B------:R-:W4:Y:S04]  /*0730*/  @!P0 LDG.E.U16 R50, desc[UR4][R2.64+0x340] ;  /* 0x0003400402328981 */ /* 0x000f28000c1e1500 */
[----:B------:R-:W4:Y:S04]  /*0740*/  @!P1 LDG.E.U16 R39, desc[UR4][R2.64+0x380] ;  /* 0x0003800402279981 */ /* 0x000f28000c1e1500 */
[----:B------:R0:W4:Y:S01]  /*0750*/  @!P2 LDG.E.U16 R41, desc[UR4][R2.64+0x3c0] ;  /* 0x0003c0040229a981 */ /* 0x000122000c1e1500 */
[----:B------:R-:W-:-:S03]  /*0760*/  FADD.FTZ R34, RZ, R27 ;  /* 0x0000001bff227221 */ /* 0x000fc60000010000 */
[----:B------:R-:W5:Y:S01]  /*0770*/  @!P6 LDG.E.U16 R40, desc[UR4][R4.64+0x300] ;  /* 0x000300040428e981 */ /* 0x000f62000c1e1500 */
[----:B------:R-:W-:-:S03]  /*0780*/  FADD.FTZ R34, R34, R19 ;  /* 0x0000001322227221 */ /* 0x000fc60000010000 */
[----:B------:R-:W5:Y:S01]  /*0790*/  @!P0 LDG.E.U16 R38, desc[UR4][R4.64+0x340] ;  /* 0x0003400404268981 */ /* 0x000f62000c1e1500 */
[----:B------:R-:W-:Y:S01]  /*07a0*/  FADD.FTZ R34, R34, R21 ;  /* 0x0000001522227221 */ /* 0x000fe20000010000 */
[----:B------:R-:W-:-:S03]  /*07b0*/  @!P3 IMAD.U32 R36, R52, 0x10000, RZ ;  /* 0x000100003424b824 */ /* 0x000fc600078e00ff */
[----:B0-----:R-:W-:Y:S01]  /*07c0*/  FADD.FTZ R3, R34, R17 ;  /* 0x0000001122037221 */ /* 0x001fe20000010000 */
[----:B------:R-:W-:Y:S01]  /*07d0*/  IMAD.MOV.U32 R33, RZ, RZ, RZ ;  /* 0x000000ffff217224 */ /* 0x000fe200078e00ff */
[----:B------:R-:W5:Y:S02]  /*07e0*/  @!P1 LDG.E.U16 R37, desc[UR4][R4.64+0x380] ;  /* 0x0003800404259981 */ /* 0x000f64000c1e1500 */
[----:B------:R-:W-:Y:S02]  /*07f0*/  FADD.FTZ R2, R3, R12 ;  /* 0x0000000c03027221 */ /* 0x000fe40000010000 */
[----:B------:R0:W5:Y:S02]  /*0800*/  @!P2 LDG.E.U16 R43, desc[UR4][R4.64+0x3c0] ;  /* 0x0003c004042ba981 */ /* 0x000164000c1e1500 */
[----:B------:R-:W-:-:S04]  /*0810*/  FADD.FTZ R2, R2, R15 ;  /* 0x0000000f02027221 */ /* 0x000fc80000010000 */
[----:B------:R-:W-:-:S04]  /*0820*/  FADD.FTZ R2, R2, R9 ;  /* 0x0000000902027221 */ /* 0x000fc80000010000 */
[----:B------:R-:W-:Y:S01]  /*0830*/  FADD.FTZ R3, R2, R7 ;  /* 0x0000000702037221 */ /* 0x000fe20000010000 */
[----:B------:R-:W-:-:S03]  /*0840*/  CS2R R34, SRZ ;  /* 0x0000000000227805 */ /* 0x000fc6000001ff00 */
[----:B------:R-:W-:Y:S01]  /*0850*/  FADD.FTZ R3, R3, R6 ;  /* 0x0000000603037221 */ /* 0x000fe20000010000 */
[----:B------:R-:W-:-:S03]  /*0860*/  @!P4 IMAD.U32 R35, R47, 0x10000, RZ ;  /* 0x000100002f23c824 */ /* 0x000fc600078e00ff */
[----:B------:R-:W-:-:S04]  /*0870*/  FADD.FTZ R2, R3, R36 ;  /* 0x0000002403027221 */ /* 0x000fc80000010000 */
[----:B------:R-:W-:Y:S01]  /*0880*/  FADD.FTZ R3, R2, R35 ;  /* 0x0000002302037221 */ /* 0x000fe20000010000 */
[----:B0-----:R-:W-:Y:S01]  /*0890*/  CS2R R4, SRZ ;  /* 0x0000000000047805 */ /* 0x001fe2000001ff00 */
[----:B------:R-:W-:Y:S01]  /*08a0*/  @!P3 IMAD.U32 R51, R51, 0x10000, RZ ;  /* 0x000100003333b824 */ /* 0x000fe200078e00ff */
[----:B--2---:R-:W-:-:S05]  /*08b0*/  @!P5 SHF.L.U32 R34, R48, 0x10, RZ ;  /* 0x000000103022d819 */ /* 0x004fca00000006ff */
[----:B------:R-:W-:Y:S01]  /*08c0*/  FADD.FTZ R2, R3, R34 ;  /* 0x0000002203027221 */ /* 0x000fe20000010000 */
[----:B---3--:R-:W-:Y:S02]  /*08d0*/  @!P6 IMAD.U32 R33, R49, 0x10000, RZ ;  /* 0x000100003121e824 */ /* 0x008fe400078e00ff */
[----:B----4-:R-:W-:Y:S02]  /*08e0*/  @!P0 IMAD.U32 R5, R50, 0x10000, RZ ;  /* 0x0001000032058824 */ /* 0x010fe400078e00ff */
[----:B------:R-:W-:Y:S01]  /*08f0*/  FADD.FTZ R2, R2, R33 ;  /* 0x0000002102027221 */ /* 0x000fe20000010000 */
[----:B------:R-:W-:Y:S01]  /*0900*/  @!P1 IMAD.U32 R4, R39, 0x10000, RZ ;  /* 0x0001000027049824 */ /* 0x000fe200078e00ff */
[----:B------:R-:W-:Y:S02]  /*0910*/  HFMA2.MMA R39, -RZ, RZ, 0, 0 ;  /* 0x00000000ff277435 */ /* 0x000fe400000001ff */
[----:B------:R-:W-:-:S04]  /*0920*/  FADD.FTZ R3, R2, R5 ;  /* 0x0000000502037221 */ /* 0x000fc80000010000 */
[----:B------:R-:W-:Y:S01]  /*0930*/  FADD.FTZ R2, R3, R4 ;  /* 0x0000000403027221 */ /* 0x000fe20000010000 */
[----:B------:R-:W-:-:S04]  /*0940*/  @!P2 IMAD.U32 R39, R41, 0x10000, RZ ;  /* 0x000100002927a824 */ /* 0x000fc800078e00ff */
[----:B------:R-:W-:-:S05]  /*0950*/  FADD.FTZ R2, R2, R39 ;  /* 0x0000002702027221 */ /* 0x000fca0000010000 */
[----:B------:R-:W0:Y:S02]  /*0960*/  SHFL.BFLY PT, R3, R2, 0x10, 0x1f ;  /* 0x0e001f0002037f89 */ /* 0x000e2400000e0000 */
[----:B0-----:R-:W-:-:S05]  /*0970*/  FADD.FTZ R47, R2, R3 ;  /* 0x00000003022f7221 */ /* 0x001fca0000010000 */
[----:B------:R-:W0:Y:S02]  /*0980*/  SHFL.BFLY PT, R48, R47, 0x8, 0x1f ;  /* 0x0d001f002f307f89 */ /* 0x000e2400000e0000 */
[----:B0-----:R-:W-:-:S05]  /*0990*/  FADD.FTZ R48, R47, R48 ;  /* 0x000000302f307221 */ /* 0x001fca0000010000 */
[----:B------:R-:W0:Y:S01]  /*09a0*/  SHFL.BFLY PT, R3, R48, 0x4, 0x1f ;  /* 0x0c801f0030037f89 */ /* 0x000e2200000e0000 */
[----:B------:R-:W-:Y:S02]  /*09b0*/  IMAD.MOV.U32 R41, RZ, RZ, RZ ;  /* 0x000000ffff297224 */ /* 0x000fe400078e00ff */
[----:B------:R-:W-:Y:S01]  /*09c0*/  @!P3 FMUL.FTZ R41, R51, 1.4426950216293334961 ;  /* 0x3fb8aa3b3329b820 */ /* 0x000fe20000410000 */
[----:B0-----:R-:W-:-:S05]  /*09d0*/  FADD.FTZ R49, R48, R3 ;  /* 0x0000000330317221 */ /* 0x001fca0000010000 */
[----:B------:R-:W0:Y:S01]  /*09e0*/  SHFL.BFLY PT, R50, R49, 0x2, 0x1f ;  /* 0x0c401f0031327f89 */ /* 0x000e2200000e0000 */
[----:B------:R-:W-:Y:S01]  /*09f0*/  ISETP.GE.AND P3, PT, R46, 0x1, PT ;  /* 0x000000012e00780c */ /* 0x000fe20003f66270 */
[----:B0-----:R-:W-:-:S05]  /*0a00*/  FADD.FTZ R2, R49, R50 ;  /* 0x0000003231027221 */ /* 0x001fca0000010000 */
[----:B------:R0:W1:Y:S07]  /*0a10*/  SHFL.BFLY PT, R3, R2, 0x1, 0x1f ;  /* 0x0c201f0002037f89 */ /* 0x00006e00000e0000 */
[----:B------:R-:W-:Y:S05]  /*0a20*/  @!P3 EXIT ;  /* 0x000000000000b94d */ /* 0x000fea0003800000 */
[----:B-----5:R-:W-:Y:S01]  /*0a30*/  @!P4 SHF.L.U32 R46, R45, 0x10, RZ ;  /* 0x000000102d2ec819 */ /* 0x020fe200000006ff */
[----:B------:R-:W-:Y:S01]  /*0a40*/  @!P2 IMAD.U32 R43, R43, 0x10000, RZ ;  /* 0x000100002b2ba824 */ /* 0x000fe200078e00ff */
[----:B------:R-:W2:Y:S01]  /*0a50*/  S2R R45, SR_TID.X ;  /* 0x00000000002d7919 */ /* 0x000ea20000002100 */
[-C--:B------:R-:W-:Y:S01]  /*0a60*/  ISETP.GE.AND P3, PT, R42, R11.reuse, PT ;  /* 0x0000000b2a00720c */ /* 0x080fe20003f66270 */
[----:B------:R-:W-:Y:S02]  /*0a70*/  IMAD.MOV.U32 R42, RZ, RZ, RZ ;  /* 0x000000ffff2a7224 */ /* 0x000fe400078e00ff */
[----:B------:R-:W-:Y:S01]  /*0a80*/  @!P4 FMUL.FTZ R42, R46, 1.4426950216293334961 ;  /* 0x3fb8aa3b2e2ac820 */ /* 0x000fe20000410000 */
[-C--:B------:R-:W-:Y:S01]  /*0a90*/  ISETP.GE.AND P4, PT, R32, R11.reuse, PT ;  /* 0x0000000b2000720c */ /* 0x080fe20003f86270 */
[----:B------:R-:W-:Y:S01]  /*0aa0*/  @!P5 IMAD.U32 R46, R44, 0x10000, RZ ;  /* 0x000100002c2ed824 */ /* 0x000fe200078e00ff */
[----:B------:R-:W-:Y:S01]  /*0ab0*/  @!P0 SHF.L.U32 R38, R38, 0x10, RZ ;  /* 0x0000001026268819 */ /* 0x000fe200000006ff */
[----:B------:R-:W-:Y:S01]  /*0ac0*/  IMAD.MOV.U32 R32, RZ, RZ, RZ ;  /* 0x000000ffff207224 */ /* 0x000fe200078e00ff */
[----:B------:R-:W-:Y:S01]  /*0ad0*/  ULDC.64 UR6, c[0x0][0x210] ;  /* 0x0000840000067ab9 */ /* 0x000fe20000000a00 */
[----:B------:R-:W-:Y:S01]  /*0ae0*/  @!P5 FMUL.FTZ R32, R46, 1.4426950216293334961 ;  /* 0x3fb8aa3b2e20d820 */ /* 0x000fe20000410000 */
[----:B------:R-:W-:Y:S01]  /*0af0*/  @!P6 IMAD.U32 R46, R40, 0x10000, RZ ;  /* 0x00010000282ee824 */ /* 0x000fe200078e00ff */
[----:B------:R-:W-:Y:S01]  /*0b00*/  ISETP.GE.AND P5, PT, R30, R11, PT ;  /* 0x0000000b1e00720c */ /* 0x000fe20003fa6270 */
[----:B------:R-:W-:Y:S01]  /*0b10*/  @!P1 IMAD.U32 R37, R37, 0x10000, RZ ;  /* 0x0001000025259824 */ /* 0x000fe200078e00ff */
[----:B------:R3:W4:Y:S04]  /*0b20*/  @!P3 MUFU.EX2 R44, R31 ;  /* 0x0000001f002cb308 */ /* 0x0007280000000800 */
[----:B------:R-:W-:Y:S01]  /*0b30*/  @!P4 FMUL.FTZ R47, R29, 1.4426950216293334961 ;  /* 0x3fb8aa3b1d2fc820 */ /* 0x000fe20000410000 */
[----:B------:R-:W-:-:S02]  /*0b40*/  IMAD.MOV.U32 R29, RZ, RZ, RZ ;  /* 0x000000ffff1d7224 */ /* 0x000fc400078e00ff */
[----:B------:R-:W-:Y:S01]  /*0b50*/  @!P0 FMUL.FTZ R29, R38, 1.4426950216293334961 ;  /* 0x3fb8aa3b261d8820 */ /* 0x000fe20000410000 */
[-C--:B------:R-:W-:Y:S01]  /*0b60*/  ISETP.GE.AND P0, PT, R26, R11.reuse, PT ;  /* 0x0000000b1a00720c */ /* 0x080fe20003f06270 */
[----:B-1----:R-:W-:Y:S01]  /*0b70*/  FADD.FTZ R26, R2, R3 ;  /* 0x00000003021a7221 */ /* 0x002fe20000010000 */
[----:B------:R-:W1:Y:S01]  /*0b80*/  @!P4 MUFU.EX2 R40, R47 ;  /* 0x0000002f0028c308 */ /* 0x000e620000000800 */
[----:B---3--:R-:W-:Y:S02]  /*0b90*/  CS2R R30, SRZ ;  /* 0x00000000001e7805 */ /* 0x008fe4000001ff00 */
[----:B------:R-:W-:Y:S01]  /*0ba0*/  SHF.R.S32.HI R3, RZ, 0x1f, R0 ;  /* 0x0000001fff037819 */ /* 0x000fe20000011400 */
[----:B------:R-:W-:Y:S01]  /*0bb0*/  @!P6 FMUL.FTZ R30, R46, 1.4426950216293334961 ;  /* 0x3fb8aa3b2e1ee820 */ /* 0x000fe20000410000 */
[----:B------:R-:W-:Y:S01]  /*0bc0*/  ISETP.GE.AND P6, PT, R28, R11, PT ;  /* 0x0000000b1c00720c */ /* 0x000fe20003fc6270 */
[----:B------:R-:W-:Y:S02]  /*0bd0*/  IMAD.MOV.U32 R28, RZ, RZ, RZ ;  /* 0x000000ffff1c7224 */ /* 0x000fe400078e00ff */
[----:B------:R-:W-:Y:S01]  /*0be0*/  @!P2 FMUL.FTZ R28, R43, 1.4426950216293334961 ;  /* 0x3fb8aa3b2b1ca820 */ /* 0x000fe20000410000 */
[----:B------:R-:W-:Y:S01]  /*0bf0*/  @!P1 FMUL.FTZ R31, R37, 1.4426950216293334961 ;  /* 0x3fb8aa3b251f9820 */ /* 0x000fe20000410000 */
[----:B------:R-:W3:Y:S01]  /*0c00*/  @!P5 MUFU.EX2 R38, R25 ;  /* 0x000000190026d308 */ /* 0x000ee20000000800 */
[----:B----4-:R-:W-:Y:S01]  /*0c10*/  @!P3 FFMA.FTZ R44, -R26, R44, R19 ;  /* 0x0000002c1a2cb223 */ /* 0x010fe20000010113 */
[----:B--2---:R-:W-:-:S04]  /*0c20*/  LOP3.LUT R45, R45, 0x1f, RZ, 0xc0, !PT ;  /* 0x0000001f2d2d7812 */ /* 0x004fc800078ec0ff */
[C---:B0-----:R-:W-:Y:S02]  /*0c30*/  LOP3.LUT R2, R45.reuse, 0x80, RZ, 0xfc, !PT ;  /* 0x000000802d027812 */ /* 0x041fe400078efcff */
[----:B------:R-:W-:Y:S01]  /*0c40*/  LOP3.LUT R48, R45, 0xa0, RZ, 0xfc, !PT ;  /* 0x000000a02d307812 */ /* 0x000fe200078efcff */
[----:B-1----:R-:W-:Y:S01]  /*0c50*/  @!P4 FFMA.FTZ R40, -R26, R40, R27 ;  /* 0x000000281a28c223 */ /* 0x002fe2000001011b */
[-C--:B------:R-:W-:Y:S01]  /*0c60*/  ISETP.GE.AND P2, PT, R2, R11.reuse, PT ;  /* 0x0000000b0200720c */ /* 0x080fe20003f46270 */
[----:B------:R-:W0:Y:S01]  /*0c70*/  @!P6 MUFU.EX2 R46, R23 ;  /* 0x00000017002ee308 */ /* 0x000e220000000800 */
[C---:B------:R-:W-:Y:S02]  /*0c80*/  LEA R2, P1, R0.reuse, UR6, 0x1 ;  /* 0x0000000600027c11 */ /* 0x040fe4000f8208ff */
[----:B------:R-:W-:Y:S02]  /*0c90*/  @!P4 F2FP.BF16.F32.PACK_AB R40, RZ, R40 ;  /* 0x00000028ff28c23e */ /* 0x000fe400000010ff */
[----:B------:R-:W-:Y:S01]  /*0ca0*/  LEA.HI.X R3, R0, UR7, R3, 0x1, P1 ;  /* 0x0000000700037c11 */ /* 0x000fe200088f0c03 */
[----:B---3--:R-:W-:Y:S01]  /*0cb0*/  @!P5 FFMA.FTZ R38, -R26, R38, R21 ;  /* 0x000000261a26d223 */ /* 0x008fe20000010115 */
[-C--:B------:R-:W-:Y:S01]  /*0cc0*/  ISETP.GE.AND P1, PT, R48, R11.reuse, PT ;  /* 0x0000000b3000720c */ /* 0x080fe20003f26270 */
[----:B------:R-:W1:Y:S01]  /*0cd0*/  @!P0 MUFU.EX2 R25, R32 ;  /* 0x0000002000198308 */ /* 0x000e620000000800 */
[----:B------:R-:W-:Y:S01]  /*0ce0*/  @!P3 F2FP.BF16.F32.PACK_AB R44, RZ, R44 ;  /* 0x0000002cff2cb23e */ /* 0x000fe200000010ff */
[----:B------:R2:W-:Y:S01]  /*0cf0*/  @!P4 STG.E.U16 desc[UR4][R2.64], R40 ;  /* 0x000000280200c986 */ /* 0x0005e2000c101504 */
[----:B------:R-:W-:-:S02]  /*0d00*/  ISETP.GE.AND P4, PT, R24, R11, PT ;  /* 0x0000000b1800720c */ /* 0x000fc40003f86270 */
[----:B------:R-:W-:Y:S01]  /*0d10*/  LOP3.LUT R0, R45, 0xc0, RZ, 0xfc, !PT ;  /* 0x000000c02d007812 */ /* 0x000fe200078efcff */
[----:B------:R2:W-:Y:S01]  /*0d20*/  @!P3 STG.E.U16 desc[UR4][R2.64+0x40], R44 ;  /* 0x0000402c0200b986 */ /* 0x0005e2000c101504 */
[----:B------:R-:W-:Y:S01]  /*0d30*/  ISETP.GE.AND P3, PT, R16, R11, PT ;  /* 0x0000000b1000720c */ /* 0x000fe20003f66270 */
[----:B------:R-:W3:Y:S01]  /*0d40*/  @!P2 MUFU.EX2 R19, R22 ;  /* 0x000000160013a308 */ /* 0x000ee20000000800 */
[----:B0-----:R-:W-:Y:S01]  /*0d50*/  @!P6 FFMA.FTZ R46, -R26, R46, R17 ;  /* 0x0000002e1a2ee223 */ /* 0x001fe20000010111 */
[----:B------:R-:W-:-:S04]  /*0d60*/  @!P5 F2FP.BF16.F32.PACK_AB R38, RZ, R38 ;  /* 0x00000026ff26d23e */ /* 0x000fc800000010ff */
[----:B------:R-:W-:Y:S01]  /*0d70*/  @!P6 F2FP.BF16.F32.PACK_AB R46, RZ, R46 ;  /* 0x0000002eff2ee23e */ /* 0x000fe200000010ff */
[----:B------:R2:W-:Y:S01]  /*0d80*/  @!P5 STG.E.U16 desc[UR4][R2.64+0x80], R38 ;  /* 0x000080260200d986 */ /* 0x0005e2000c101504 */
[----:B------:R-:W0:Y:S01]  /*0d90*/  @!P1 MUFU.EX2 R20, R20 ;  /* 0x0000001400149308 */ /* 0x000e220000000800 */
[----:B-1----:R-:W-:Y:S01]  /*0da0*/  @!P0 FFMA.FTZ R25, -R26, R25, R34 ;  /* 0x000000191a198223 */ /* 0x002fe20000010122 */
[-C--:B------:R-:W-:Y:S01]  /*0db0*/  ISETP.GE.AND P5, PT, R18, R11.reuse, PT ;  /* 0x0000000b1200720c */ /* 0x080fe20003fa6270 */
[----:B------:R2:W-:Y:S01]  /*0dc0*/  @!P6 STG.E.U16 desc[UR4][R2.64+0xc0], R46 ;  /* 0x0000c02e0200e986 */ /* 0x0005e2000c101504 */
[----:B------:R-:W-:Y:S02]  /*0dd0*/  ISETP.GE.AND P6, PT, R0, R11, PT ;  /* 0x0000000b0000720c */ /* 0x000fe40003fc6270 */
[----:B------:R-:W-:Y:S02]  /*0de0*/  LOP3.LUT R0, R45, 0xe0, RZ, 0xfc, !PT ;  /* 0x000000e02d007812 */ /* 0x000fe400078efcff */
[----:B------:R-:W1:Y:S01]  /*0df0*/  @!P4 MUFU.EX2 R30, R30 ;  /* 0x0000001e001ec308 */ /* 0x000e620000000800 */
[----:B---3--:R-:W-:Y:S01]  /*0e00*/  @!P2 FFMA.FTZ R19, -R26, R19, R12 ;  /* 0x000000131a13a223 */ /* 0x008fe2000001010c */
[----:B------:R-:W-:-:S02]  /*0e10*/  @!P0 F2FP.BF16.F32.PACK_AB R25, RZ, R25 ;  /* 0x00000019ff19823e */ /* 0x000fc400000010ff */
[----:B------:R-:W-:Y:S02]  /*0e20*/  LOP3.LUT R12, R45, 0x120, RZ, 0xfc, !PT ;  /* 0x000001202d0c7812 */ /* 0x000fe400078efcff */
[----:B------:R-:W-:Y:S01]  /*0e30*/  @!P2 F2FP.BF16.F32.PACK_AB R19, RZ, R19 ;  /* 0x00000013ff13a23e */ /* 0x000fe200000010ff */
[----:B------:R2:W-:Y:S01]  /*0e40*/  @!P0 STG.E.U16 desc[UR4][R2.64+0x2c0], R25 ;  /* 0x0002c01902008986 */ /* 0x0005e2000c101504 */
[----:B------:R-:W3:Y:S01]  /*0e50*/  @!P3 MUFU.EX2 R29, R29 ;  /* 0x0000001d001db308 */ /* 0x000ee20000000800 */
[----:B0-----:R-:W-:Y:S01]  /*0e60*/  @!P1 FFMA.FTZ R20, -R26, R20, R15 ;  /* 0x000000141a149223 */ /* 0x001fe2000001010f */
[-C--:B------:R-:W-:Y:S01]  /*0e70*/  ISETP.GE.AND P0, PT, R12, R11.reuse, PT ;  /* 0x0000000b0c00720c */ /* 0x080fe20003f06270 */
[----:B------:R2:W-:Y:S01]  /*0e80*/  @!P2 STG.E.U16 desc[UR4][R2.64+0x100], R19 ;  /* 0x000100130200a986 */ /* 0x0005e2000c101504 */
[----:B------:R-:W-:Y:S02]  /*0e90*/  ISETP.GE.AND P2, PT, R0, R11, PT ;  /* 0x0000000b0000720c */ /* 0x000fe40003f46270 */
[----:B------:R-:W-:-:S02]  /*0ea0*/  @!P1 F2FP.BF16.F32.PACK_AB R20, RZ, R20 ;  /* 0x00000014ff14923e */ /* 0x000fc400000010ff */
[C---:B------:R-:W-:Y:S01]  /*0eb0*/  LOP3.LUT R0, R45.reuse, 0x100, RZ, 0xfc, !PT ;  /* 0x000001002d007812 */ /* 0x040fe200078efcff */
[----:B-1----:R-:W-:Y:S01]  /*0ec0*/  @!P4 FFMA.FTZ R30, -R26, R30, R33 ;  /* 0x0000001e1a1ec223 */ /* 0x002fe20000010121 */
[----:B------:R-:W0:Y:S01]  /*0ed0*/  @!P5 MUFU.EX2 R31, R31 ;  /* 0x0000001f001fd308 */ /* 0x000e220000000800 */
[----:B------:R2:W-:Y:S01]  /*0ee0*/  @!P1 STG.E.U16 desc[UR4][R2.64+0x140], R20 ;  /* 0x0001401402009986 */ /* 0x0005e2000c101504 */
[----:B------:R-:W-:Y:S02]  /*0ef0*/  ISETP.GE.AND P1, PT, R0, R11, PT ;  /* 0x0000000b0000720c */ /* 0x000fe40003f26270 */
[----:B------:R-:W-:Y:S02]  /*0f00*/  @!P4 F2FP.BF16.F32.PACK_AB R30, RZ, R30 ;  /* 0x0000001eff1ec23e */ /* 0x000fe400000010ff */
[----:B------:R-:W-:Y:S01]  /*0f10*/  LOP3.LUT R0, R45, 0x140, RZ, 0xfc, !PT ;  /* 0x000001402d007812 */ /* 0x000fe200078efcff */
[----:B---3--:R-:W-:Y:S01]  /*0f20*/  @!P3 FFMA.FTZ R29, -R26, R29, R5 ;  /* 0x0000001d1a1db223 */ /* 0x008fe20000010105 */
[----:B------:R-:W1:Y:S01]  /*0f30*/  @!P6 MUFU.EX2 R8, R8 ;  /* 0x000000080008e308 */ /* 0x000e620000000800 */
[----:B------:R2:W-:Y:S01]  /*0f40*/  @!P4 STG.E.U16 desc[UR4][R2.64+0x300], R30 ;  /* 0x0003001e0200c986 */ /* 0x0005e2000c101504 */
[----:B------:R-:W-:-:S02]  /*0f50*/  ISETP.GE.AND P4, PT, R0, R11, PT ;  /* 0x0000000b0000720c */ /* 0x000fc40003f86270 */
[----:B------:R-:W-:-:S04]  /*0f60*/  @!P3 F2FP.BF16.F32.PACK_AB R29, RZ, R29 ;  /* 0x0000001dff1db23e */ /* 0x000fc800000010ff */
[----:B------:R-:W3:Y:S01]  /*0f70*/  @!P2 MUFU.EX2 R14, R14 ;  /* 0x0000000e000ea308 */ /* 0x000ee20000000800 */
[----:B------:R2:W-:Y:S01]  /*0f80*/  @!P3 STG.E.U16 desc[UR4][R2.64+0x340], R29 ;  /* 0x0003401d0200b986 */ /* 0x0005e2000c101504 */
[----:B------:R-:W-:Y:S01]  /*0f90*/  ISETP.GE.AND P3, PT, R10, R11, PT ;  /* 0x0000000b0a00720c */ /* 0x000fe20003f66270 */
[----:B0-----:R-:W-:-:S05]  /*0fa0*/  @!P5 FFMA.FTZ R31, -R26, R31, R4 ;  /* 0x0000001f1a1fd223 */ /* 0x001fca0000010104 */
        /* <DEDUP_REMOVED lines=11> */
[----:B------:R2:W-:Y:S03]  /*1060*/  @!P2 STG.E.U16 desc[UR4][R2.64+0x1c0], R14 ;  /* 0x0001c00e0200a986 */ /* 0x0005e6000c101504 */
[----:B------:R-:W-:Y:S01]  /*1070*/  @!P1 F2FP.BF16.F32.PACK_AB R13, RZ, R13 ;  /* 0x0000000dff0d923e */ /* 0x000fe200000010ff */
[----:B-1----:R-:W-:-:S04]  /*1080*/  @!P0 FFMA.FTZ R41, -R26, R41, R36 ;  /* 0x000000291a298223 */ /* 0x002fc80000010124 */
        /* <DEDUP_REMOVED lines=12> */
.L_x_5294:
        /* <DEDUP_REMOVED lines=11> */
.L_x_11902:


//--------------------- .text._ZN43_GLOBAL__N__9ae7fba5_10_SoftMax_cu_9f978f6321softmax_warp_backwardIN3c108BFloat16ES2_fLi8ELb1ELb0EEEvPT0_PKT_S7_iiiPKb --------------------------
	.section	.text._ZN43_GLOBAL__N__9ae7fba5_10_SoftMax_cu_9f978f6321softmax_warp_backwardIN3c108BFloat16ES2_fLi8ELb1ELb0EEEvPT0_PKT_S7_iiiPKb,"ax",@progbits
	.align	128
.text._ZN43_GLOBAL__N__9ae7fba5_10_SoftMax_cu_9f978f6321softmax_warp_backwardIN3c108BFloat16ES2_fLi8ELb1ELb0EEEvPT0_PKT_S7_iiiPKb:
        .type           _ZN43_GLOBAL__N__9ae7fba5_10_SoftMax_cu_9f978f6321softmax_warp_backwardIN3c108BFloat16ES2_fLi8ELb1ELb0EEEvPT0_PKT_S7_iiiPKb,@function
        .size           _ZN43_GLOBAL__N__9ae7fba5_10_SoftMax_cu_9f978f6321softmax_warp_backwardIN3c108BFloat16ES2_fLi8ELb1ELb0EEEvPT0_PKT_S7_iiiPKb,(.L_x_11903 - _ZN43_GLOBAL__N__9ae7fba5_10_SoftMax_cu_9f978f6321softmax_warp_backwardIN3c108BFloat16ES2_fLi8ELb1ELb0EEEvPT0_PKT_S7_iiiPKb)
        .other          _ZN43_GLOBAL__N__9ae7fba5_10_SoftMax_cu_9f978f6321softmax_warp_backwardIN3c108BFloat16ES2_fLi8ELb1ELb0EEEvPT0_PKT_S7_iiiPKb,@"STO_CUDA_ENTRY STV_DEFAULT"
_ZN43_GLOBAL__N__9ae7fba5_10_SoftMax_cu_9f978f6321softmax_warp_backwardIN3c108BFloat16ES2_fLi8ELb1ELb0EEEvPT0_PKT_S7_iiiPKb:
        /* <DEDUP_REMOVED lines=20> */
[C---:B------:R-:W-:Y:S02]  /*0140*/  LOP3.LUT R0, R26.reuse, 0x40, RZ, 0xfc, !PT ;  /* 0x000000401a007812 */ /* 0x040fe400078efcff */
[-C--:B------:R-:W-:Y:S02]  /*0150*/  ISETP.GE.AND P6, PT, R26, R21.reuse, PT ;  /* 0x000000151a00720c */ /* 0x080fe40003fc6270 */
[----:B------:R-:W-:-:S02]  /*0160*/  ISETP.GE.AND P1, PT, R0, R21, PT ;  /* 0x000000150000720c */ /* 0x000fc40003f26270 */
[----:B------:R-:W-:Y:S01]  /*0170*/  LOP3.LUT R0, R26, 0x60, RZ, 0xfc, !PT ;  /* 0x000000601a007812 */ /* 0x000fe200078efcff */
[----:B0-----:R-:W-:Y:S01]  /*0180*/  IMAD.WIDE R2, R16, 0x2, R2 ;  /* 0x0000000210027825 */ /* 0x001fe200078e0202 */
[----:B------:R-:W-:Y:S02]  /*0190*/  LOP3.LUT R22, R26, 0xa0, RZ, 0xfc, !PT ;  /* 0x000000a01a167812 */ /* 0x000fe400078efcff */
[-C--:B------:R-:W-:Y:S01]  /*01a0*/  ISETP.GE.AND P2, PT, R0, R21.reuse, PT ;  /* 0x000000150000720c */ /* 0x080fe20003f46270 */
[----:B------:R-:W2:Y:S01]  /*01b0*/  @!P0 LDG.E.U16 R11, desc[UR4][R4.64+0x40] ;  /* 0x00004004040b8981 */ /* 0x000ea2000c1e1500 */
[-C--:B------:R-:W-:Y:S02]  /*01c0*/  ISETP.GE.AND P3, PT, R24, R21.reuse, PT ;  /* 0x000000151800720c */ /* 0x080fe40003f66270 */
[-C--:B------:R-:W-:Y:S01]  /*01d0*/  ISETP.GE.AND P4, PT, R22, R21.reuse, PT ;  /* 0x000000151600720c */ /* 0x080fe20003f86270 */
[----:B------:R-:W3:Y:S04]  /*01e0*/  @!P6 LDG.E.U16 R13, desc[UR4][R4.64] ;  /* 0x00000004040de981 */ /* 0x000ee8000c1e1500 */
        /* <DEDUP_REMOVED lines=8> */
[----:B------:R-:W-:Y:S01]  /*0270*/  IMAD.MOV.U32 R14, RZ, RZ, RZ ;  /* 0x000000ffff0e7224 */ /* 0x000fe200078e00ff */
[C---:B------:R-:W-:Y:S01]  /*0280*/  LOP3.LUT R18, R26.reuse, 0xc0, RZ, 0xfc, !PT ;  /* 0x000000c01a127812 */ /* 0x040fe200078efcff */
[----:B------:R-:W-:Y:S01]  /*0290*/  HFMA2.MMA R20, -RZ, RZ, 0, 0 ;  /* 0x00000000ff147435 */ /* 0x000fe200000001ff */
[----:B------:R-:W-:Y:S01]  /*02a0*/  LOP3.LUT R28, R26, 0xe0, RZ, 0xfc, !PT ;  /* 0x000000e01a1c7812 */ /* 0x000fe200078efcff */
[----:B------:R-:W4:Y:S01]  /*02b0*/  @!P3 LDG.E.U16 R17, desc[UR4][R4.64+0x100] ;  /* 0x000100040411b981 */ /* 0x000f22000c1e1500 */
[----:B------:R-:W-:-:S13]  /*02c0*/  ISETP.GE.AND P5, PT, R18, R21, PT ;  /* 0x000000151200720c */ /* 0x000fda0003fa6270 */
[----:B------:R-:W4:Y:S01]  /*02d0*/  @!P5 LDG.E.U16 R25, desc[UR4][R2.64+0x180] ;  /* 0x000180040219d981 */ /* 0x000f22000c1e1500 */
[----:B---3--:R-:W-:Y:S02]  /*02e0*/  @!P6 IMAD.U32 R14, R13, 0x10000, RZ ;  /* 0x000100000d0ee824 */ /* 0x008fe400078e00ff */
[----:B------:R-:W-:Y:S01]  /*02f0*/  IMAD.MOV.U32 R13, RZ, RZ, RZ ;  /* 0x000000ffff0d7224 */ /* 0x000fe200078e00ff */
[----:B--2---:R-:W-:Y:S01]  /*0300*/  @!P0 SHF.L.U32 R13, R11, 0x10, RZ ;  /* 0x000000100b0d8819 */ /* 0x004fe200000006ff */
[----:B----4-:R-:W-:Y:S02]  /*0310*/  @!P0 IMAD.U32 R11, R12, 0x10000, RZ ;  /* 0x000100000c0b8824 */ /* 0x010fe400078e00ff */
[----:B------:R-:W-:Y:S01]  /*0320*/  IMAD.MOV.U32 R12, RZ, RZ, RZ ;  /* 0x000000ffff0c7224 */ /* 0x000fe200078e00ff */
[----:B------:R-:W-:Y:S01]  /*0330*/  @!P1 SHF.L.U32 R10, R10, 0x10, RZ ;  /* 0x000000100a0a9819 */ /* 0x000fe200000006ff */
[----:B------:R-:W-:Y:S01]  /*0340*/  @!P0 FMUL.FTZ R12, R11, 1.4426950216293334961 ;  /* 0x3fb8aa3b0b0c8820 */ /* 0x000fe20000410000 */
[----:B------:R-:W-:-:S02]  /*0350*/  IMAD.MOV.U32 R11, RZ, RZ, RZ ;  /* 0x000000ffff0b7224 */ /* 0x000fc400078e00ff */
[----:B------:R-:W-:Y:S02]  /*0360*/  @!P2 IMAD.U32 R9, R9, 0x10000, RZ ;  /* 0x000100000909a824 */ /* 0x000fe400078e00ff */
[----:B------:R-:W-:Y:S01]  /*0370*/  @!P1 FMUL.FTZ R11, R10, 1.4426950216293334961 ;  /* 0x3fb8aa3b0a0b9820 */ /* 0x000fe20000410000 */
[----:B------:R-:W-:Y:S01]  /*0380*/  MOV R10, RZ ;  /* 0x000000ff000a7202 */ /* 0x000fe20000000f00 */
[----:B------:R-:W-:Y:S02]  /*0390*/  @!P3 IMAD.U32 R8, R8, 0x10000, RZ ;  /* 0x000100000808b824 */ /* 0x000fe400078e00ff */
[----:B------:R-:W-:Y:S01]  /*03a0*/  @!P2 FMUL.FTZ R10, R9, 1.4426950216293334961 ;  /* 0x3fb8aa3b090aa820 */ /* 0x000fe20000410000 */
[----:B------:R-:W-:Y:S01]  /*03b0*/  IMAD.MOV.U32 R9, RZ, RZ, RZ ;  /* 0x000000ffff097224 */ /* 0x000fe200078e00ff */
[----:B------:R-:W-:Y:S01]  /*03c0*/  @!P4 SHF.L.U32 R7, R7, 0x10, RZ ;  /* 0x000000100707c819 */ /* 0x000fe200000006ff */
[----:B------:R-:W-:Y:S01]  /*03d0*/  @!P3 FMUL.FTZ R9, R8, 1.4426950216293334961 ;  /* 0x3fb8aa3b0809b820 */ /* 0x000fe20000410000 */
[----:B------:R-:W-:-:S03]  /*03e0*/  IMAD.MOV.U32 R8, RZ, RZ, RZ ;  /* 0x000000ffff087224 */ /* 0x000fc600078e00ff */
[----:B------:R-:W-:Y:S01]  /*03f0*/  @!P4 FMUL.FTZ R8, R7, 1.4426950216293334961 ;  /* 0x3fb8aa3b0708c820 */ /* 0x000fe20000410000 */
[----:B------:R-:W-:Y:S02]  /*0400*/  IMAD.MOV.U32 R7, RZ, RZ, RZ ;  /* 0x000000ffff077224 */ /* 0x000fe400078e00ff */
[----:B------:R-:W-:Y:S01]  /*0410*/  @!P6 IMAD.U32 R23, R19, 0x10000, RZ ;  /* 0x000100001317e824 */ /* 0x000fe200078e00ff */
[----:B------:R-:W-:Y:S01]  /*0420*/  @!P1 SHF.L.U32 R7, R6, 0x10, RZ ;  /* 0x0000001006079819 */ /* 0x000fe200000006ff */
[----:B------:R-:W-:Y:S01]  /*0430*/  IMAD.MOV.U32 R6, RZ, RZ, RZ ;  /* 0x000000ffff067224 */ /* 0x000fe200078e00ff */
[----:B------:R-:W2:Y:S01]  /*0440*/  @!P4 LDG.E.U16 R19, desc[UR4][R4.64+0x140] ;  /* 0x000140040413c981 */ /* 0x000ea2000c1e1500 */
[----:B------:R-:W-:Y:S01]  /*0450*/  @!P2 IMAD.U32 R6, R0, 0x10000, RZ ;  /* 0x000100000006a824 */ /* 0x000fe200078e00ff */
[----:B------:R-:W-:Y:S01]  /*0460*/  ISETP.GE.AND P2, PT, R28, R21, PT ;  /* 0x000000151c00720c */ /* 0x000fe20003f46270 */
[----:B------:R-:W-:Y:S02]  /*0470*/  @!P6 FMUL.FTZ R20, R23, 1.4426950216293334961 ;  /* 0x3fb8aa3b1714e820 */ /* 0x000fe40000410000 */
[----:B------:R-:W3:Y:S10]  /*0480*/  @!P5 LDG.E.U16 R23, desc[UR4][R4.64+0x180] ;  /* 0x000180040417d981 */ /* 0x000ef4000c1e1500 */
[----:B------:R-:W4:Y:S01]  /*0490*/  @!P2 LDG.E.U16 R4, desc[UR4][R4.64+0x1c0] ;  /* 0x0001c0040404a981 */ /* 0x000f22000c1e1500 */
[----:B------:R-:W-:Y:S01]  /*04a0*/  FADD.FTZ R21, RZ, R14 ;  /* 0x0000000eff157221 */ /* 0x000fe20000010000 */
[----:B------:R-:W-:-:S02]  /*04b0*/  HFMA2.MMA R0, -RZ, RZ, 0, 0 ;  /* 0x00000000ff007435 */ /* 0x000fc400000001ff */
[----:B------:R0:W5:Y:S01]  /*04c0*/  @!P2 LDG.E.U16 R2, desc[UR4][R2.64+0x1c0] ;  /* 0x0001c0040202a981 */ /* 0x000162000c1e1500 */
[----:B------:R-:W-:Y:S01]  /*04d0*/  FADD.FTZ R21, R21, R13 ;  /* 0x0000000d15157221 */ /* 0x000fe20000010000 */
[----:B------:R-:W-:Y:S02]  /*04e0*/  @!P5 IMAD.U32 R25, R25, 0x10000, RZ ;  /* 0x000100001919d824 */ /* 0x000fe400078e00ff */
[----:B------:R-:W-:Y:S02]  /*04f0*/  @!P3 IMAD.U32 R0, R17, 0x10000, RZ ;  /* 0x000100001100b824 */ /* 0x000fe400078e00ff */
[----:B------:R-:W-:Y:S01]  /*0500*/  FADD.FTZ R21, R21, R7 ;  /* 0x0000000715157221 */ /* 0x000fe20000010000 */
[----:B------:R-:W-:-:S03]  /*0510*/  IMAD.MOV.U32 R17, RZ, RZ, RZ ;  /* 0x000000ffff117224 */ /* 0x000fc600078e00ff */
[----:B------:R-:W-:Y:S01]  /*0520*/  FADD.FTZ R21, R21, R6 ;  /* 0x0000000615157221 */ /* 0x000fe20000010000 */
[----:B------:R-:W-:Y:S02]  /*0530*/  ISETP.GE.AND P6, PT, R27, 0x1, PT ;  /* 0x000000011b00780c */ /* 0x000fe40003fc6270 */
[----:B--2---:R-:W-:Y:S01]  /*0540*/  @!P4 SHF.L.U32 R17, R19, 0x10, RZ ;  /* 0x000000101311c819 */ /* 0x004fe200000006ff */
[----:B------:R-:W-:Y:S01]  /*0550*/  IMAD.MOV.U32 R19, RZ, RZ, RZ ;  /* 0x000000ffff137224 */ /* 0x000fe200078e00ff */
[----:B---3--:R-:W-:Y:S02]  /*0560*/  @!P5 SHF.L.U32 R19, R23, 0x10, RZ ;  /* 0x000000101713d819 */ /* 0x008fe400000006ff */
[----:B------:R-:W-:Y:S01]  /*0570*/  MOV R23, RZ ;  /* 0x000000ff00177202 */ /* 0x000fe20000000f00 */
[----:B------:R-:W-:Y:S01]  /*0580*/  @!P5 FMUL.FTZ R23, R25, 1.4426950216293334961 ;  /* 0x3fb8aa3b1917d820 */ /* 0x000fe20000410000 */
[----:B------:R-:W-:Y:S01]  /*0590*/  FADD.FTZ R25, R21, R0 ;  /* 0x0000000015197221 */ /* 0x000fe20000010000 */
[----:B------:R-:W-:-:S03]  /*05a0*/  IMAD.MOV.U32 R21, RZ, RZ, RZ ;  /* 0x000000ffff157224 */ /* 0x000fc600078e00ff */
[----:B------:R-:W-:Y:S01]  /*05b0*/  FADD.FTZ R25, R25, R17 ;  /* 0x0000001119197221 */ /* 0x000fe20000010000 */
[----:B----4-:R-:W-:-:S03]  /*05c0*/  @!P2 SHF.L.U32 R21, R4, 0x10, RZ ;  /* 0x000000100415a819 */ /* 0x010fc600000006ff */
        /* <DEDUP_REMOVED lines=13> */
[----:B-----5:R-:W-:Y:S01]  /*06a0*/  @!P2 IMAD.U32 R2, R2, 0x10000, RZ ;  /* 0x000100000202a824 */ /* 0x020fe200078e00ff */
[----:B------:R-:W-:Y:S01]  /*06b0*/  MOV R4, RZ ;  /* 0x000000ff00047202 */ /* 0x000fe20000000f00 */
[----:B------:R-:W-:Y:S01]  /*06c0*/  ULDC.64 UR6, c[0x0][0x210] ;  /* 0x0000840000067ab9 */ /* 0x000fe20000000a00 */
[-C--:B------:R-:W-:Y:S01]  /*06d0*/  ISETP.GE.AND P6, PT, R22, R15.reuse, PT ;  /* 0x0000000f1600720c */ /* 0x080fe20003fc6270 */
[----:B------:R-:W-:Y:S01]  /*06e0*/  @!P2 FMUL.FTZ R4, R2, 1.4426950216293334961 ;  /* 0x3fb8aa3b0204a820 */ /* 0x000fe20000410000 */
[----:B------:R-:W-:Y:S02]  /*06f0*/  SHF.R.S32.HI R25, RZ, 0x1f, R16 ;  /* 0x0000001fff197819 */ /* 0x000fe40000011410 */
[----:B------:R-:W-:Y:S02]  /*0700*/  LEA R2, P2, R16, UR6, 0x1 ;  /* 0x0000000610027c11 */ /* 0x000fe4000f8408ff */
[----:B------:R-:W-:-:S02]  /*0710*/  ISETP.GE.AND P0, PT, R26, R15, PT ;  /* 0x0000000f1a00720c */ /* 0x000fc40003f06270 */
[-C--:B------:R-:W-:Y:S01]  /*0720*/  ISETP.GE.AND P1, PT, R24, R15.reuse, PT ;  /* 0x0000000f1800720c */ /* 0x080fe20003f26270 */
[----:B-1----:R-:W-:Y:S01]  /*0730*/  FADD.FTZ R24, R27, R29 ;  /* 0x0000001d1b187221 */ /* 0x002fe20000010000 */
[----:B------:R-:W-:-:S03]  /*0740*/  ISETP.GE.AND P5, PT, R18, R15, PT ;  /* 0x0000000f1200720c */ /* 0x000fc60003fa6270 */
[----:B------:R-:W1:Y:S08]  /*0750*/  @!P6 MUFU.EX2 R8, R8 ;  /* 0x000000080008e308 */ /* 0x000e700000000800 */
[----:B------:R-:W3:Y:S01]  /*0760*/  @!P0 MUFU.EX2 R5, R20 ;  /* 0x0000001400058308 */ /* 0x000ee20000000800 */
[----:B--2---:R-:W-:-:S07]  /*0770*/  LOP3.LUT R22, R3, 0x1f, RZ, 0xc0, !PT ;  /* 0x0000001f03167812 */ /* 0x004fce00078ec0ff */
[----:B------:R-:W2:Y:S01]  /*0780*/  @!P1 MUFU.EX2 R9, R9 ;  /* 0x0000000900099308 */ /* 0x000ea20000000800 */
[----:B------:R-:W-:Y:S01]  /*0790*/  LEA.HI.X R3, R16, UR7, R25, 0x1, P2 ;  /* 0x0000000710037c11 */ /* 0x000fe200090f0c19 */
[----:B-1----:R-:W-:Y:S01]  /*07a0*/  @!P6 FFMA.FTZ R8, -R24, R8, R17 ;  /* 0x000000081808e223 */ /* 0x002fe20000010111 */
[----:B------:R-:W-:-:S04]  /*07b0*/  LOP3.LUT R16, R22, 0x20, RZ, 0xfc, !PT ;  /* 0x0000002016107812 */ /* 0x000fc800078efcff */
[----:B------:R-:W-:Y:S02]  /*07c0*/  ISETP.GE.AND P4, PT, R16, R15, PT ;  /* 0x0000000f1000720c */ /* 0x000fe40003f86270 */
[----:B------:R-:W-:Y:S01]  /*07d0*/  LOP3.LUT R16, R22, 0x40, RZ, 0xfc, !PT ;  /* 0x0000004016107812 */ /* 0x000fe200078efcff */
[----:B---3--:R-:W-:Y:S01]  /*07e0*/  @!P0 FFMA.FTZ R5, -R24, R5, R14 ;  /* 0x0000000518058223 */ /* 0x008fe2000001010e */
[----:B------:R-:W-:Y:S02]  /*07f0*/  LOP3.LUT R22, R22, 0x60, RZ, 0xfc, !PT ;  /* 0x0000006016167812 */ /* 0x000fe400078efcff */
[-C--:B------:R-:W-:Y:S02]  /*0800*/  ISETP.GE.AND P3, PT, R16, R15.reuse, PT ;  /* 0x0000000f1000720c */ /* 0x080fe40003f66270 */
[----:B------:R-:W-:Y:S01]  /*0810*/  ISETP.GE.AND P2, PT, R22, R15, PT ;  /* 0x0000000f1600720c */ /* 0x000fe20003f46270 */
[----:B------:R-:W1:Y:S01]  /*0820*/  @!P5 MUFU.EX2 R16, R23 ;  /* 0x000000170010d308 */ /* 0x000e620000000800 */
[----:B------:R-:W-:Y:S01]  /*0830*/  @!P0 F2FP.BF16.F32.PACK_AB R5, RZ, R5 ;  /* 0x00000005ff05823e */ /* 0x000fe200000010ff */
[----:B--2---:R-:W-:Y:S01]  /*0840*/  @!P1 FFMA.FTZ R9, -R24, R9, R0 ;  /* 0x0000000918099223 */ /* 0x004fe20000010100 */
[----:B------:R-:W-:-:S03]  /*0850*/  @!P6 F2FP.BF16.F32.PACK_AB R8, RZ, R8 ;  /* 0x00000008ff08e23e */ /* 0x000fc600000010ff */
[----:B------:R2:W-:Y:S01]  /*0860*/  @!P0 STG.E.U16 desc[UR4][R2.64], R5 ;  /* 0x0000000502008986 */ /* 0x0005e2000c101504 */
[----:B------:R-:W-:Y:S01]  /*0870*/  ISETP.GE.AND P0, PT, R28, R15, PT ;  /* 0x0000000f1c00720c */ /* 0x000fe20003f06270 */
[----:B------:R-:W3:Y:S01]  /*0880*/  @!P4 MUFU.EX2 R12, R12 ;  /* 0x0000000c000cc308 */ /* 0x000ee20000000800 */
[----:B------:R-:W-:Y:S01]  /*0890*/  @!P1 F2FP.BF16.F32.PACK_AB R9, RZ, R9 ;  /* 0x00000009ff09923e */ /* 0x000fe200000010ff */
[----:B------:R2:W-:Y:S04]  /*08a0*/  @!P6 STG.E.U16 desc[UR4][R2.64+0x140], R8 ;  /* 0x000140080200e986 */ /* 0x0005e8000c101504 */
[----:B------:R2:W-:Y:S02]  /*08b0*/  @!P1 STG.E.U16 desc[UR4][R2.64+0x100], R9 ;  /* 0x0001000902009986 */ /* 0x0005e4000c101504 */
[----:B------:R-:W4:Y:S01]  /*08c0*/  @!P3 MUFU.EX2 R18, R11 ;  /* 0x0000000b0012b308 */ /* 0x000f220000000800 */
[----:B-1----:R-:W-:-:S05]  /*08d0*/  @!P5 FFMA.FTZ R16, -R24, R16, R19 ;  /* 0x000000101810d223 */ /* 0x002fca0000010113 */
[----:B------:R-:W-:Y:S02]  /*08e0*/  @!P5 F2FP.BF16.F32.PACK_AB R16, RZ, R16 ;  /* 0x00000010ff10d23e */ /* 0x000fe400000010ff */
[----:B------:R-:W1:Y:S01]  /*08f0*/  @!P2 MUFU.EX2 R25, R10 ;  /* 0x0000000a0019a308 */ /* 0x000e620000000800 */
[C---:B---3--:R-:W-:Y:S02]  /*0900*/  @!P4 FFMA.FTZ R12, -R24.reuse, R12, R13 ;  /* 0x0000000c180cc223 */ /* 0x048fe4000001010d */
[----:B------:R2:W-:Y:S03]  /*0910*/  @!P5 STG.E.U16 desc[UR4][R2.64+0x180], R16 ;  /* 0x000180100200d986 */ /* 0x0005e6000c101504 */
[----:B------:R-:W-:Y:S01]  /*0920*/  @!P4 F2FP.BF16.F32.PACK_AB R12, RZ, R12 ;  /* 0x0000000cff0cc23e */ /* 0x000fe200000010ff */
[----:B----4-:R-:W-:-:S04]  /*0930*/  @!P3 FFMA.FTZ R18, -R24, R18, R7 ;  /* 0x000000121812b223 */ /* 0x010fc80000010107 */
        /* <DEDUP_REMOVED lines=12> */
.L_x_5295:
        /* <DEDUP_REMOVED lines=16> */
.L_x_11903:


//--------------------- .text._ZN43_GLOBAL__N__9ae7fba5_10_SoftMax_cu_9f978f6321softmax_warp_backwardIN3c108BFloat16ES2_fLi7ELb1ELb0EEEvPT0_PKT_S7_iiiPKb --------------------------
	.section	.text._ZN43_GLOBAL__N__9ae7fba5_10_SoftMax_cu_9f978f6321softmax_warp_backwardIN3c108BFloat16ES2_fLi7ELb1ELb0EEEvPT0_PKT_S7_iiiPKb,"ax",@progbits
	.align	128
.text._ZN43_GLOBAL__N__9ae7fba5_10_SoftMax_cu_9f978f6321softmax_warp_backwardIN3c108BFloat16ES2_fLi7ELb1ELb0EEEvPT0_PKT_S7_iiiPKb:
        .type           _ZN43_GLOBAL__N__9ae7fba5_10_SoftMax_cu_9f978f6321softmax_warp_backwardIN3c108BFloat16ES2_fLi7ELb1ELb0EEEvPT0_PKT_S7_iiiPKb,@function
        .size           _ZN43_GLOBAL__N__9ae7fba5_10_SoftMax_cu_9f978f6321softmax_warp_backwardIN3c108BFloat16ES2_fLi7ELb1ELb0EEEvPT0_PKT_S7_iiiPKb,(.L_x_11904 - _ZN43_GLOBAL__N__9ae7fba5_10_SoftMax_cu_9f978f6321softmax_warp_backwardIN3c108BFloat16ES2_fLi7ELb1ELb0EEEvPT0_PKT_S7_iiiPKb)
        .other          _ZN43_GLOBAL__N__9ae7fba5_10_SoftMax_cu_9f978f6321softmax_warp_backwardIN3c108BFloat16ES2_fLi7ELb1ELb0EEEvPT0_PKT_S7_iiiPKb,@"STO_CUDA_ENTRY STV_DEFAULT"
_ZN43_GLOBAL__N__9ae7fba5_10_SoftMax_cu_9f978f6321softmax_warp_backwardIN3c108BFloat16ES2_fLi7ELb1ELb0EEEvPT0_PKT_S7_iiiPKb:
        /* <DEDUP_REMOVED lines=44> */
[----:B------:R-:W5:Y:S01]  /*02c0*/  @!P2 LDG.E.U16 R19, desc[UR4][R20.64+0xc0] ;  /* 0x0000c0041413a981 */ /* 0x000f62000c1e1500 */
[----:B------:R-:W-:Y:S02]  /*02d0*/  IADD3 R4, P5, R6, UR6, RZ ;  /* 0x0000000606047c10 */ /* 0x000fe4000ffbe0ff */
[----:B------:R-:W-:Y:S01]  /*02e0*/  SEL R28, R0, RZ, P6 ;  /* 0x000000ff001c7207 */ /* 0x000fe20003000000 */
[----:B------:R-:W-:Y:S01]  /*02f0*/  HFMA2.MMA R17, -RZ, RZ, 0, 0 ;  /* 0x00000000ff117435 */ /* 0x000fe200000001ff */
[----:B------:R-:W-:Y:S01]  /*0300*/  IMAD.MOV.U32 R18, RZ, RZ, RZ ;  /* 0x000000ffff127224 */ /* 0x000fe200078e00ff */
[----:B------:R-:W5:Y:S01]  /*0310*/  @!P1 LDG.E.U16 R27, desc[UR4][R22.64+0x80] ;  /* 0x00008004161b9981 */ /* 0x000f62000c1e1500 */
[----:B------:R-:W-:-:S03]  /*0320*/  ISETP.GE.AND P6, PT, R9, R28, PT ;  /* 0x0000001c0900720c */ /* 0x000fc60003fc6270 */
[----:B------:R-:W5:Y:S04]  /*0330*/  @!P2 LDG.E.U16 R10, desc[UR4][R22.64+0xc0] ;  /* 0x0000c004160aa981 */ /* 0x000f68000c1e1500 */
[----:B------:R4:W5:Y:S04]  /*0340*/  @!P1 LDG.E.U16 R12, desc[UR4][R20.64+0x80] ;  /* 0x00008004140c9981 */ /* 0x000968000c1e1500 */
[----:B------:R-:W5:Y:S01]  /*0350*/  @!P3 LDG.E.U16 R29, desc[UR4][R2.64] ;  /* 0x00000004021db981 */ /* 0x000f62000c1e1500 */
[----:B--2---:R-:W-:Y:S01]  /*0360*/  @!P4 IMAD.U32 R25, R5, 0x10000, RZ ;  /* 0x000100000519c824 */ /* 0x004fe200078e00ff */
[----:B------:R-:W-:-:S02]  /*0370*/  IADD3.X R5, R8, UR7, RZ, P5, !PT ;  /* 0x0000000708057c10 */ /* 0x000fc4000affe4ff */
[-C--:B------:R-:W-:Y:S01]  /*0380*/  ISETP.GE.AND P5, PT, R11, R28.reuse, PT ;  /* 0x0000001c0b00720c */ /* 0x080fe20003fa6270 */
[----:B---3--:R-:W-:Y:S02]  /*0390*/  @!P4 IMAD.U32 R18, R16, 0x10000, RZ ;  /* 0x000100001012c824 */ /* 0x008fe400078e00ff */
[----:B------:R-:W-:Y:S01]  /*03a0*/  @!P4 FMUL.FTZ R17, R25, 1.4426950216293334961 ;  /* 0x3fb8aa3b1911c820 */ /* 0x000fe20000410000 */
[----:B------:R-:W-:Y:S01]  /*03b0*/  ISETP.GE.AND P4, PT, R13, R28, PT ;  /* 0x0000001c0d00720c */ /* 0x000fe20003f86270 */
[----:B------:R-:W2:Y:S01]  /*03c0*/  @!P3 LDG.E.U16 R20, desc[UR4][R4.64] ;  /* 0x000000040414b981 */ /* 0x000ea2000c1e1500 */
[----:B----4-:R-:W-:-:S03]  /*03d0*/  @!P0 IMAD.U32 R21, R15, 0x10000, RZ ;  /* 0x000100000f158824 */ /* 0x010fc600078e00ff */
[----:B------:R-:W3:Y:S04]  /*03e0*/  @!P6 LDG.E.U16 R22, desc[UR4][R4.64+0x40] ;  /* 0x000040040416e981 */ /* 0x000ee8000c1e1500 */
[----:B------:R-:W4:Y:S01]  /*03f0*/  @!P5 LDG.E.U16 R23, desc[UR4][R2.64+0x80] ;  /* 0x000080040217d981 */ /* 0x000f22000c1e1500 */
[----:B------:R-:W-:Y:S02]  /*0400*/  IMAD.MOV.U32 R15, RZ, RZ, RZ ;  /* 0x000000ffff0f7224 */ /* 0x000fe400078e00ff */
[----:B------:R-:W-:Y:S01]  /*0410*/  @!P0 FMUL.FTZ R15, R21, 1.4426950216293334961 ;  /* 0x3fb8aa3b150f8820 */ /* 0x000fe20000410000 */
[----:B------:R-:W-:Y:S01]  /*0420*/  MOV R16, RZ ;  /* 0x000000ff00107202 */ /* 0x000fe20000000f00 */
[----:B------:R-:W3:Y:S01]  /*0430*/  @!P6 LDG.E.U16 R21, desc[UR4][R2.64+0x40] ;  /* 0x000040040215e981 */ /* 0x000ee2000c1e1500 */
[----:B-----5:R-:W-:-:S03]  /*0440*/  @!P0 SHF.L.U32 R16, R24, 0x10, RZ ;  /* 0x0000001018108819 */ /* 0x020fc600000006ff */
[----:B------:R0:W5:Y:S04]  /*0450*/  @!P4 LDG.E.U16 R24, desc[UR4][R2.64+0xc0] ;  /* 0x0000c0040218c981 */ /* 0x000168000c1e1500 */
[----:B------:R-:W5:Y:S04]  /*0460*/  @!P5 LDG.E.U16 R25, desc[UR4][R4.64+0x80] ;  /* 0x000080040419d981 */ /* 0x000f68000c1e1500 */
[----:B------:R1:W5:Y:S01]  /*0470*/  @!P4 LDG.E.U16 R28, desc[UR4][R4.64+0xc0] ;  /* 0x0000c004041cc981 */ /* 0x000362000c1e1500 */
[----:B0-----:R-:W-:Y:S01]  /*0480*/  CS2R R2, SRZ ;  /* 0x0000000000027805 */ /* 0x001fe2000001ff00 */
[----:B------:R-:W-:-:S04]  /*0490*/  @!P2 IMAD.U32 R19, R19, 0x10000, RZ ;  /* 0x000100001313a824 */ /* 0x000fc800078e00ff */
[----:B------:R-:W-:Y:S01]  /*04a0*/  @!P2 FMUL.FTZ R3, R19, 1.4426950216293334961 ;  /* 0x3fb8aa3b1303a820 */ /* 0x000fe20000410000 */
[----:B------:R-:W-:Y:S01]  /*04b0*/  IMAD.MOV.U32 R19, RZ, RZ, RZ ;  /* 0x000000ffff137224 */ /* 0x000fe200078e00ff */
[----:B------:R-:W-:Y:S01]  /*04c0*/  ISETP.GE.AND P0, PT, R14, 0x1, PT ;  /* 0x000000010e00780c */ /* 0x000fe20003f06270 */
[----:B------:R-:W-:Y:S02]  /*04d0*/  IMAD.MOV.U32 R14, RZ, RZ, RZ ;  /* 0x000000ffff0e7224 */ /* 0x000fe400078e00ff */
[----:B------:R-:W-:Y:S01]  /*04e0*/  @!P1 IMAD.U32 R14, R27, 0x10000, RZ ;  /* 0x000100001b0e9824 */ /* 0x000fe200078e00ff */
[----:B------:R-:W-:Y:S01]  /*04f0*/  @!P1 SHF.L.U32 R12, R12, 0x10, RZ ;  /* 0x000000100c0c9819 */ /* 0x000fe200000006ff */
[----:B------:R-:W-:Y:S01]  /*0500*/  IMAD.MOV.U32 R27, RZ, RZ, RZ ;  /* 0x000000ffff1b7224 */ /* 0x000fe200078e00ff */
[----:B-1----:R-:W-:-:S03]  /*0510*/  CS2R R4, SRZ ;  /* 0x0000000000047805 */ /* 0x002fc6000001ff00 */
[----:B------:R-:W-:Y:S01]  /*0520*/  @!P1 FMUL.FTZ R27, R12, 1.4426950216293334961 ;  /* 0x3fb8aa3b0c1b9820 */ /* 0x000fe20000410000 */
[----:B------:R-:W-:Y:S01]  /*0530*/  IMAD.MOV.U32 R12, RZ, RZ, RZ ;  /* 0x000000ffff0c7224 */ /* 0x000fe200078e00ff */
[----:B------:R-:W-:Y:S01]  /*0540*/  @!P2 SHF.L.U32 R12, R10, 0x10, RZ ;  /* 0x000000100a0ca819 */ /* 0x000fe200000006ff */
[----:B------:R-:W-:Y:S01]  /*0550*/  HFMA2.MMA R10, -RZ, RZ, 0, 0 ;  /* 0x00000000ff0a7435 */ /* 0x000fe200000001ff */
[----:B------:R-:W-:Y:S01]  /*0560*/  @!P3 IMAD.U32 R2, R29, 0x10000, RZ ;  /* 0x000100001d02b824 */ /* 0x000fe200078e00ff */
[----:B--2---:R-:W-:Y:S01]  /*0570*/  @!P3 SHF.L.U32 R20, R20, 0x10, RZ ;  /* 0x000000101414b819 */ /* 0x004fe200000006ff */
[----:B----4-:R-:W-:Y:S02]  /*0580*/  @!P5 IMAD.U32 R19, R23, 0x10000, RZ ;  /* 0x000100001713d824 */ /* 0x010fe400078e00ff */
[----:B------:R-:W-:-:S04]  /*0590*/  FADD.FTZ R23, RZ, R18 ;  /* 0x00000012ff177221 */ /* 0x000fc80000010000 */
[----:B------:R-:W-:Y:S01]  /*05a0*/  FADD.FTZ R23, R23, R16 ;  /* 0x0000001017177221 */ /* 0x000fe20000010000 */
[----:B------:R-:W-:Y:S01]  /*05b0*/  @!P3 FMUL.FTZ R5, R20, 1.4426950216293334961 ;  /* 0x3fb8aa3b1405b820 */ /* 0x000fe20000410000 */
[----:B---3--:R-:W-:Y:S01]  /*05c0*/  @!P6 IMAD.U32 R4, R21, 0x10000, RZ ;  /* 0x000100001504e824 */ /* 0x008fe200078e00ff */
[----:B------:R-:W-:Y:S01]  /*05d0*/  CS2R R20, SRZ ;  /* 0x0000000000147805 */ /* 0x000fe2000001ff00 */
[----:B------:R-:W-:Y:S01]  /*05e0*/  FADD.FTZ R23, R23, R14 ;  /* 0x0000000e17177221 */ /* 0x000fe20000010000 */
[----:B-----5:R-:W-:-:S03]  /*05f0*/  @!P4 SHF.L.U32 R20, R24, 0x10, RZ ;  /* 0x000000101814c819 */ /* 0x020fc600000006ff */
[----:B------:R-:W-:Y:S01]  /*0600*/  FADD.FTZ R24, R23, R12 ;  /* 0x0000000c17187221 */ /* 0x000fe20000010000 */
[----:B------:R-:W-:-:S04]  /*0610*/  @!P5 IMAD.U32 R25, R25, 0x10000, RZ ;  /* 0x000100001919d824 */ /* 0x000fc800078e00ff */
[----:B------:R-:W0:Y:S01]  /*0620*/  SHFL.BFLY PT, R23, R24, 0x10, 0x1f ;  /* 0x0e001f0018177f89 */ /* 0x000e2200000e0000 */
[----:B------:R-:W-:Y:S02]  /*0630*/  @!P6 IMAD.U32 R22, R22, 0x10000, RZ ;  /* 0x000100001616e824 */ /* 0x000fe400078e00ff */
[----:B------:R-:W-:Y:S01]  /*0640*/  @!P5 FMUL.FTZ R21, R25, 1.4426950216293334961 ;  /* 0x3fb8aa3b1915d820 */ /* 0x000fe20000410000 */
[----:B------:R-:W-:Y:S02]  /*0650*/  @!P4 IMAD.U32 R28, R28, 0x10000, RZ ;  /* 0x000100001c1cc824 */ /* 0x000fe400078e00ff */
[----:B------:R-:W-:Y:S01]  /*0660*/  FADD.FTZ R25, RZ, R2 ;  /* 0x00000002ff197221 */ /* 0x000fe20000010000 */
[----:B------:R-:W-:Y:S01]  /*0670*/  @!P6 FMUL.FTZ R10, R22, 1.4426950216293334961 ;  /* 0x3fb8aa3b160ae820 */ /* 0x000fe20000410000 */
[----:B------:R-:W-:Y:S01]  /*0680*/  MOV R22, RZ ;  /* 0x000000ff00167202 */ /* 0x000fe20000000f00 */
[----:B------:R-:W-:Y:S01]  /*0690*/  @!P4 FMUL.FTZ R22, R28, 1.4426950216293334961 ;  /* 0x3fb8aa3b1c16c820 */ /* 0x000fe20000410000 */
[----:B------:R-:W-:-:S04]  /*06a0*/  FADD.FTZ R28, R25, R4 ;  /* 0x00000004191c7221 */ /* 0x000fc80000010000 */
[----:B------:R-:W-:-:S04]  /*06b0*/  FADD.FTZ R25, R28, R19 ;  /* 0x000000131c197221 */ /* 0x000fc80000010000 */
[----:B------:R-:W-:-:S05]  /*06c0*/  FADD.FTZ R25, R25, R20 ;  /* 0x0000001419197221 */ /* 0x000fca0000010000 */
        /* <DEDUP_REMOVED lines=9> */
[----:B0-----:R-:W-:Y:S01]  /*0760*/  FADD.FTZ R28, R29, R28 ;  /* 0x0000001c1d1c7221 */ /* 0x001fe20000010000 */
[----:B-1----:R-:W-:-:S04]  /*0770*/  FADD.FTZ R24, R24, R23 ;  /* 0x0000001718187221 */ /* 0x002fc80000010000 */
        /* <DEDUP_REMOVED lines=15> */
[----:B------:R-:W1:Y:S08]  /*0870*/  @!P2 MUFU.EX2 R15, R15 ;  /* 0x0000000f000fa308 */ /* 0x000e700000000800 */
[----:B------:R-:W2:Y:S08]  /*0880*/  @!P3 MUFU.EX2 R27, R27 ;  /* 0x0000001b001bb308 */ /* 0x000eb00000000800 */
[----:B------:R-:W-:Y:S01]  /*0890*/  @!P4 MUFU.EX2 R3, R3 ;  /* 0x000000030003c308 */ /* 0x000fe20000000800 */
[----:B-1----:R-:W-:Y:S01]  /*08a0*/  @!P2 FFMA.FTZ R16, R25, -R15, R16 ;  /* 0x8000000f1910a223 */ /* 0x002fe20000010010 */
[----:B0-----:R-:W-:-:S04]  /*08b0*/  LOP3.LUT R9, R24, 0x1f, RZ, 0xc0, !PT ;  /* 0x0000001f18097812 */ /* 0x001fc800078ec0ff */
[----:B------:R-:W-:Y:S02]  /*08c0*/  ISETP.GE.AND P1, PT, R9, R0, PT ;  /* 0x000000000900720c */ /* 0x000fe40003f26270 */
[----:B------:R-:W-:Y:S01]  /*08d0*/  SHF.R.S32.HI R0, RZ, 0x1f, R7 ;  /* 0x0000001fff007819 */ /* 0x000fe20000011407 */
[----:B--2---:R-:W-:Y:S01]  /*08e0*/  @!P3 FFMA.FTZ R14, R25, -R27, R14 ;  /* 0x8000001b190eb223 */ /* 0x004fe2000001000e */
[----:B------:R-:W-:-:S04]  /*08f0*/  @!P2 F2FP.BF16.F32.PACK_AB R16, RZ, R16 ;  /* 0x00000010ff10a23e */ /* 0x000fc800000010ff */
[----:B------:R-:W-:-:S05]  /*0900*/  @!P3 F2FP.BF16.F32.PACK_AB R14, RZ, R14 ;  /* 0x0000000eff0eb23e */ /* 0x000fca00000010ff */
[----:B------:R-:W0:Y:S02]  /*0910*/  @!P1 MUFU.EX2 R17, R17 ;  /* 0x0000001100119308 */ /* 0x000e240000000800 */
[C---:B0-----:R-:W-:Y:S01]  /*0920*/  @!P1 FFMA.FTZ R18, R25.reuse, -R17, R18 ;  /* 0x8000001119129223 */ /* 0x041fe20000010012 */
[----:B------:R-:W-:Y:S01]  /*0930*/  @!P4 FFMA.FTZ R25, R25, -R3, R12 ;  /* 0x800000031919c223 */ /* 0x000fe2000001000c */
[----:B------:R-:W-:-:S03]  /*0940*/  LEA R12, P5, R7, UR6, 0x1 ;  /* 0x00000006070c7c11 */ /* 0x000fc6000f8a08ff */
[----:B------:R-:W-:Y:S02]  /*0950*/  @!P1 F2FP.BF16.F32.PACK_AB R18, RZ, R18 ;  /* 0x00000012ff12923e */ /* 0x000fe400000010ff */
        /* <DEDUP_REMOVED lines=8> */
[----:B------:R-:W-:-:S04]  /*09e0*/  IADD3 R6, P0, R6, UR6, RZ ;  /* 0x0000000606067c10 */ /* 0x000fc8000ff1e0ff */
[----:B------:R-:W-:-:S03]  /*09f0*/  IADD3.X R7, R8, UR7, RZ, P0, !PT ;  /* 0x0000000708077c10 */ /* 0x000fc600087fe4ff */
[----:B------:R-:W2:Y:S08]  /*0a00*/  @!P2 MUFU.EX2 R3, R10 ;  /* 0x0000000a0003a308 */ /* 0x000eb00000000800 */
[----:B------:R-:W3:Y:S01]  /*0a10*/  @!P3 MUFU.EX2 R0, R21 ;  /* 0x000000150000b308 */ /* 0x000ee20000000800 */
[----:B-1----:R-:W-:-:S05]  /*0a20*/  @!P1 FFMA.FTZ R2, R23, -R5, R2 ;  /* 0x8000000517029223 */ /* 0x002fca0000010002 */
[----:B------:R-:W-:Y:S01]  /*0a30*/  @!P1 F2FP.BF16.F32.PACK_AB R2, RZ, R2 ;  /* 0x00000002ff02923e */ /* 0x000fe200000010ff */
[----:B--2---:R-:W-:-:S04]  /*0a40*/  @!P2 FFMA.FTZ R3, R23, -R3, R4 ;  /* 0x800000031703a223 */ /* 0x004fc80000010004 */
[----:B------:R1:W-:Y:S01]  /*0a50*/  @!P1 STG.E.U16 desc[UR4][R6.64], R2 ;  /* 0x0000000206009986 */ /* 0x0003e2000c101504 */
[----:B------:R-:W-:Y:S01]  /*0a60*/  @!P2 F2FP.BF16.F32.PACK_AB R3, RZ, R3 ;  /* 0x00000003ff03a23e */ /* 0x000fe200000010ff */
[----:B---3--:R-:W-:-:S04]  /*0a70*/  @!P3 FFMA.FTZ R0, R23, -R0, R19 ;  /* 0x800000001700b223 */ /* 0x008fc80000010013 */
[----:B------:R1:W-:Y:S01]  /*0a80*/  @!P2 STG.E.U16 desc[UR4][R6.64+0x40], R3 ;  /* 0x000040030600a986 */ /* 0x0003e2000c101504 */
[----:B------:R-:W-:-:S05]  /*0a90*/  @!P3 F2FP.BF16.F32.PACK_AB R0, RZ, R0 ;  /* 0x00000000ff00b23e */ /* 0x000fca00000010ff */
[----:B------:R1:W-:Y:S01]  /*0aa0*/  @!P3 STG.E.U16 desc[UR4][R6.64+0x80], R0 ;  /* 0x000080000600b986 */ /* 0x0003e2000c101504 */
[----:B------:R-:W-:Y:S05]  /*0ab0*/  @P4 EXIT ;  /* 0x000000000000494d */ /* 0x000fea0003800000 */
[----:B------:R-:W2:Y:S02]  /*0ac0*/  MUFU.EX2 R22, R22 ;  /* 0x0000001600167308 */ /* 0x000ea40000000800 */
[----:B--2---:R-:W-:-:S05]  /*0ad0*/  FFMA.FTZ R20, R23, -R22, R20 ;  /* 0x8000001617147223 */ /* 0x004fca0000010014 */
[----:B------:R-:W-:-:S05]  /*0ae0*/  F2FP.BF16.F32.PACK_AB R20, RZ, R20 ;  /* 0x00000014ff14723e */ /* 0x000fca00000010ff */
[----:B------:R-:W-:Y:S01]  /*0af0*/  STG.E.U16 desc[UR4][R6.64+0xc0], R20 ;  /* 0x0000c01406007986 */ /* 0x000fe2000c101504 */
[----:B------:R-:W-:Y:S05]  /*0b00*/  EXIT ;  /* 0x000000000000794d */ /* 0x000fea0003800000 */
.L_x_5296:
        /* <DEDUP_REMOVED lines=15> */
.L_x_11904:


//--------------------- .text._ZN43_GLOBAL__N__9ae7fba5_10_SoftMax_cu_9f978f6321softmax_warp_backwardIN3c108BFloat16ES2_fLi6ELb1ELb0EEEvPT0_PKT_S7_iiiPKb --------------------------
	.section	.text._ZN43_GLOBAL__N__9ae7fba5_10_SoftMax_cu_9f978f6321softmax_warp_backwardIN3c108BFloat16ES2_fLi6ELb1ELb0EEEvPT0_PKT_S7_iiiPKb,"ax",@progbits
	.align	128
.text._ZN43_GLOBAL__N__9ae7fba5_10_SoftMax_cu_9f978f6321softmax_warp_backwardIN3c108BFloat16ES2_fLi6ELb1ELb0EEEvPT0_PKT_S7_iiiPKb:
        .type           _ZN43_GLOBAL__N__9ae7fba5_10_SoftMax_cu_9f978f6321softmax_warp_backwardIN3c108BFloat16ES2_fLi6ELb1ELb0EEEvPT0_PKT_S7_iiiPKb,@function
        .size           _ZN43_GLOBAL__N__9ae7fba5_10_SoftMax_cu_9f978f6321softmax_warp_backwardIN3c108BFloat16ES2_fLi6ELb1ELb0EEEvPT0_PKT_S7_iiiPKb,(.L_x_11905 - _ZN43_GLOBAL__N__9ae7fba5_10_SoftMax_cu_9f978f6321softmax_warp_backwardIN3c108BFloat16ES2_fLi6ELb1ELb0EEEvPT0_PKT_S7_iiiPKb)
        .other          _ZN43_GLOBAL__N__9ae7fba5_10_SoftMax_cu_9f978f6321softmax_warp_backwardIN3c108BFloat16ES2_fLi6ELb1ELb0EEEvPT0_PKT_S7_iiiPKb,@"STO_CUDA_ENTRY STV_DEFAULT"
_ZN43_GLOBAL__N__9ae7fba5_10_SoftMax_cu_9f978f6321softmax_warp_backwardIN3c108BFloat16ES2_fLi6ELb1ELb0EEEvPT0_PKT_S7_iiiPKb:
[----:B------:R-:W-:Y:S01]  /*0000*/  LDC R1, c[0x0][0x28] ;  /* 0x00000a00ff017b82 */ /* 0x000fe20000000800 */
[----:B------:R-:W0:Y:S07]  /*0010*/  S2R R3, SR_TID.Y ;  /* 0x0000000000037919 */ /* 0x000e2e0000002200 */
[----:B------:R-:W0:Y:S01]  /*0020*/  S2UR UR4, SR_CTAID.X ;  /* 0x00000000000479c3 */ /* 0x000e220000002500 */
[----:B------:R-:W1:Y:S01]  /*0030*/  S2R R7, SR_TID.X ;  /* 0x0000000000077919 */ /* 0x000e620000002100 */
[----:B------:R-:W-:-:S06]  /*0040*/  ULDC.64 UR6, c[0x0][0x220] ;  /* 0x0000880000067ab9 */ /* 0x000fcc0000000a00 */
        /* <DEDUP_REMOVED lines=15> */
[----:B------:R-:W-:-:S02]  /*0140*/  SHF.R.S32.HI R3, RZ, 0x1f, R0 ;  /* 0x0000001fff037819 */ /* 0x000fc40000011400 */
[----:B--2---:R-:W-:Y:S02]  /*0150*/  IADD3 R4, P2, R0, R6, RZ ;  /* 0x0000000600047210 */ /* 0x004fe40007f5e0ff */
[----:B------:R-:W-:Y:S02]  /*0160*/  ISETP.GT.AND P1, PT, R25, 0x1, PT ;  /* 0x000000011900780c */ /* 0x000fe40003f24270 */
[C---:B------:R-:W-:Y:S02]  /*0170*/  SEL R2, R6.reuse, RZ, P0 ;  /* 0x000000ff06027207 */ /* 0x040fe40000000000 */
        /* <DEDUP_REMOVED lines=8> */
[----:B------:R-:W-:-:S04]  /*0200*/  IADD3 R18, P4, R4, UR4, RZ ;  /* 0x0000000404127c10 */ /* 0x000fc8000ff9e0ff */
[----:B------:R-:W-:Y:S01]  /*0210*/  IADD3.X R19, R2, UR5, RZ, P4, !PT ;  /* 0x0000000502137c10 */ /* 0x000fe2000a7fe4ff */
[----:B------:R-:W-:Y:S02]  /*0220*/  ULDC.64 UR4, c[0x0][0x208] ;  /* 0x0000820000047ab9 */ /* 0x000fe40000000a00 */
[----:B------:R-:W2:Y:S04]  /*0230*/  @!P0 LDG.E.U16 R10, desc[UR4][R22.64] ;  /* 0x00000004160a8981 */ /* 0x000ea8000c1e1500 */
[----:B------:R-:W3:Y:S04]  /*0240*/  @!P2 LDG.E.U16 R14, desc[UR4][R18.64] ;  /* 0x00000004120ea981 */ /* 0x000ee8000c1e1500 */
[----:B------:R-:W4:Y:S04]  /*0250*/  @!P1 LDG.E.U16 R26, desc[UR4][R22.64+0x40] ;  /* 0x00004004161a9981 */ /* 0x000f28000c1e1500 */
[----:B------:R1:W4:Y:S01]  /*0260*/  @!P3 LDG.E.U16 R27, desc[UR4][R18.64+0x40] ;  /* 0x00004004121bb981 */ /* 0x000322000c1e1500 */
[----:B------:R-:W-:Y:S01]  /*0270*/  HFMA2.MMA R17, -RZ, RZ, 0, 0 ;  /* 0x00000000ff117435 */ /* 0x000fe200000001ff */
[----:B0-----:R-:W-:-:S04]  /*0280*/  IMAD.WIDE R20, R0, 0x2, R20 ;  /* 0x0000000200147825 */ /* 0x001fc800078e0214 */
[----:B------:R-:W-:Y:S01]  /*0290*/  IMAD.MOV.U32 R13, RZ, RZ, RZ ;  /* 0x000000ffff0d7224 */ /* 0x000fe200078e00ff */
[----:B------:R-:W5:Y:S01]  /*02a0*/  @!P0 LDG.E.U16 R15, desc[UR4][R20.64] ;  /* 0x00000004140f8981 */ /* 0x000f62000c1e1500 */
[----:B------:R-:W-:Y:S02]  /*02b0*/  IADD3 R8, P4, R4, UR6, RZ ;  /* 0x0000000604087c10 */ /* 0x000fe4000ff9e0ff */
[----:B-1----:R-:W-:Y:S01]  /*02c0*/  MOV R18, RZ ;  /* 0x000000ff00127202 */ /* 0x002fe20000000f00 */
[----:B------:R0:W5:Y:S01]  /*02d0*/  @!P1 LDG.E.U16 R16, desc[UR4][R20.64+0x40] ;  /* 0x0000400414109981 */ /* 0x000162000c1e1500 */
[----:B------:R-:W-:-:S05]  /*02e0*/  IADD3.X R9, R2, UR7, RZ, P4, !PT ;  /* 0x0000000702097c10 */ /* 0x000fca000a7fe4ff */
[----:B------:R-:W5:Y:S04]  /*02f0*/  @!P2 LDG.E.U16 R12, desc[UR4][R8.64] ;  /* 0x00000004080ca981 */ /* 0x000f68000c1e1500 */
[----:B------:R1:W5:Y:S01]  /*0300*/  @!P3 LDG.E.U16 R11, desc[UR4][R8.64+0x40] ;  /* 0x00004004080bb981 */ /* 0x000362000c1e1500 */
[----:B------:R-:W-:Y:S01]  /*0310*/  ISETP.GE.AND P4, PT, R25, 0x1, PT ;  /* 0x000000011900780c */ /* 0x000fe20003f86270 */
[----:B--2---:R-:W-:Y:S02]  /*0320*/  @!P0 IMAD.U32 R17, R10, 0x10000, RZ ;  /* 0x000100000a118824 */ /* 0x004fe400078e00ff */
[----:B------:R-:W-:Y:S02]  /*0330*/  IMAD.MOV.U32 R10, RZ, RZ, RZ ;  /* 0x000000ffff0a7224 */ /* 0x000fe400078e00ff */
[----:B---3--:R-:W-:-:S02]  /*0340*/  @!P2 IMAD.U32 R13, R14, 0x10000, RZ ;  /* 0x000100000e0da824 */ /* 0x008fc400078e00ff */
[----:B------:R-:W-:Y:S01]  /*0350*/  FADD.FTZ R19, RZ, R17 ;  /* 0x00000011ff137221 */ /* 0x000fe20000010000 */
[----:B----4-:R-:W-:Y:S01]  /*0360*/  @!P1 SHF.L.U32 R18, R26, 0x10, RZ ;  /* 0x000000101a129819 */ /* 0x010fe200000006ff */
[----:B0-----:R-:W-:Y:S01]  /*0370*/  FADD.FTZ R21, RZ, R13 ;  /* 0x0000000dff157221 */ /* 0x001fe20000010000 */
[----:B------:R-:W-:-:S03]  /*0380*/  @!P3 IMAD.U32 R10, R27, 0x10000, RZ ;  /* 0x000100001b0ab824 */ /* 0x000fc600078e00ff */
[----:B------:R-:W-:Y:S01]  /*0390*/  FADD.FTZ R19, R19, R18 ;  /* 0x0000001213137221 */ /* 0x000fe20000010000 */
[----:B------:R-:W-:-:S04]  /*03a0*/  FADD.FTZ R21, R21, R10 ;  /* 0x0000000a15157221 */ /* 0x000fc80000010000 */
        /* <DEDUP_REMOVED lines=20> */
[----:B------:R-:W-:Y:S01]  /*04f0*/  IMAD.MOV.U32 R14, RZ, RZ, RZ ;  /* 0x000000ffff0e7224 */ /* 0x000fe200078e00ff */
[----:B------:R-:W-:Y:S01]  /*0500*/  ISETP.GE.AND P5, PT, R5, R6, PT ;  /* 0x000000060500720c */ /* 0x000fe20003fa6270 */
[----:B------:R-:W-:Y:S01]  /*0510*/  IMAD.MOV.U32 R5, RZ, RZ, RZ ;  /* 0x000000ffff057224 */ /* 0x000fe200078e00ff */
[----:B-----5:R-:W-:Y:S01]  /*0520*/  @!P0 SHF.L.U32 R15, R15, 0x10, RZ ;  /* 0x000000100f0f8819 */ /* 0x020fe200000006ff */
[----:B-1----:R-:W-:Y:S01]  /*0530*/  FADD.FTZ R28, R19, R28 ;  /* 0x0000001c131c7221 */ /* 0x002fe20000010000 */
[----:B------:R-:W-:Y:S01]  /*0540*/  @!P1 SHF.L.U32 R16, R16, 0x10, RZ ;  /* 0x0000001010109819 */ /* 0x000fe200000006ff */
[----:B------:R-:W-:Y:S01]  /*0550*/  ULDC.64 UR6, c[0x0][0x210] ;  /* 0x0000840000067ab9 */ /* 0x000fe20000000a00 */
[----:B------:R-:W-:Y:S01]  /*0560*/  @!P2 SHF.L.U32 R12, R12, 0x10, RZ ;  /* 0x000000100c0ca819 */ /* 0x000fe200000006ff */
[----:B------:R-:W-:Y:S01]  /*0570*/  @!P0 FMUL.FTZ R14, R15, 1.4426950216293334961 ;  /* 0x3fb8aa3b0f0e8820 */ /* 0x000fe20000410000 */
[----:B------:R-:W-:Y:S01]  /*0580*/  ISETP.GE.AND P0, PT, R24, 0x2, PT ;  /* 0x000000021800780c */ /* 0x000fe20003f06270 */
[----:B------:R-:W-:Y:S01]  /*0590*/  @!P1 FMUL.FTZ R5, R16, 1.4426950216293334961 ;  /* 0x3fb8aa3b10059820 */ /* 0x000fe20000410000 */
[----:B------:R-:W-:-:S03]  /*05a0*/  LEA R6, P1, R0, UR6, 0x1 ;  /* 0x0000000600067c11 */ /* 0x000fc6000f8208ff */
[----:B------:R-:W1:Y:S01]  /*05b0*/  @!P4 MUFU.EX2 R14, R14 ;  /* 0x0000000e000ec308 */ /* 0x000e620000000800 */
[----:B------:R-:W-:-:S07]  /*05c0*/  LEA.HI.X R7, R0, UR7, R3, 0x1, P1 ;  /* 0x0000000700077c11 */ /* 0x000fce00088f0c03 */
[----:B------:R-:W3:Y:S01]  /*05d0*/  @!P5 MUFU.EX2 R5, R5 ;  /* 0x000000050005d308 */ /* 0x000ee20000000800 */
[----:B-1----:R-:W-:Y:S01]  /*05e0*/  @!P4 FFMA.FTZ R17, R28, -R14, R17 ;  /* 0x8000000e1c11c223 */ /* 0x002fe20000010011 */
[----:B------:R-:W-:Y:S02]  /*05f0*/  IMAD.MOV.U32 R14, RZ, RZ, RZ ;  /* 0x000000ffff0e7224 */ /* 0x000fe400078e00ff */
[----:B------:R-:W-:Y:S02]  /*0600*/  @!P2 FMUL.FTZ R14, R12, 1.4426950216293334961 ;  /* 0x3fb8aa3b0c0ea820 */ /* 0x000fe40000410000 */
[----:B------:R-:W-:Y:S01]  /*0610*/  @!P4 F2FP.BF16.F32.PACK_AB R17, RZ, R17 ;  /* 0x00000011ff11c23e */ /* 0x000fe200000010ff */
[----:B---3--:R-:W-:-:S04]  /*0620*/  @!P5 FFMA.FTZ R18, R28, -R5, R18 ;  /* 0x800000051c12d223 */ /* 0x008fc80000010012 */
[----:B------:R1:W-:Y:S01]  /*0630*/  @!P4 STG.E.U16 desc[UR4][R6.64], R17 ;  /* 0x000000110600c986 */ /* 0x0003e2000c101504 */
[----:B------:R-:W-:-:S05]  /*0640*/  @!P5 F2FP.BF16.F32.PACK_AB R18, RZ, R18 ;  /* 0x00000012ff12d23e */ /* 0x000fca00000010ff */
[----:B------:R1:W-:Y:S01]  /*0650*/  @!P5 STG.E.U16 desc[UR4][R6.64+0x40], R18 ;  /* 0x000040120600d986 */ /* 0x0003e2000c101504 */
[----:B------:R-:W-:Y:S05]  /*0660*/  @!P0 EXIT ;  /* 0x000000000000894d */ /* 0x000fea0003800000 */
[----:B------:R-:W3:Y:S01]  /*0670*/  @!P4 MUFU.EX2 R14, R14 ;  /* 0x0000000e000ec308 */ /* 0x000ee20000000800 */
[----:B--2---:R-:W-:Y:S01]  /*0680*/  FADD.FTZ R9, R8, R9 ;  /* 0x0000000908097221 */ /* 0x004fe20000010000 */
[----:B------:R-:W-:Y:S01]  /*0690*/  IADD3 R4, P0, R4, UR6, RZ ;  /* 0x0000000604047c10 */ /* 0x000fe2000ff1e0ff */
[----:B------:R-:W-:Y:S01]  /*06a0*/  IMAD.MOV.U32 R0, RZ, RZ, RZ ;  /* 0x000000ffff007224 */ /* 0x000fe200078e00ff */
[----:B------:R-:W-:Y:S02]  /*06b0*/  @!P3 SHF.L.U32 R11, R11, 0x10, RZ ;  /* 0x000000100b0bb819 */ /* 0x000fe400000006ff */
[----:B------:R-:W-:-:S03]  /*06c0*/  IADD3.X R5, R2, UR7, RZ, P0, !PT ;  /* 0x0000000702057c10 */ /* 0x000fc600087fe4ff */
[----:B------:R-:W-:Y:S01]  /*06d0*/  @!P3 FMUL.FTZ R0, R11, 1.4426950216293334961 ;  /* 0x3fb8aa3b0b00b820 */ /* 0x000fe20000410000 */
[----:B---3--:R-:W-:-:S05]  /*06e0*/  @!P4 FFMA.FTZ R13, R9, -R14, R13 ;  /* 0x8000000e090dc223 */ /* 0x008fca000001000d */
[----:B------:R-:W-:-:S05]  /*06f0*/  @!P4 F2FP.BF16.F32.PACK_AB R13, RZ, R13 ;  /* 0x0000000dff0dc23e */ /* 0x000fca00000010ff */
[----:B------:R2:W-:Y:S01]  /*0700*/  @!P4 STG.E.U16 desc[UR4][R4.64], R13 ;  /* 0x0000000d0400c986 */ /* 0x0005e2000c101504 */
[----:B------:R-:W-:Y:S05]  /*0710*/  @P5 EXIT ;  /* 0x000000000000594d */ /* 0x000fea0003800000 */
[----:B------:R-:W3:Y:S02]  /*0720*/  MUFU.EX2 R3, R0 ;  /* 0x0000000000037308 */ /* 0x000ee40000000800 */
[----:B---3--:R-:W-:-:S05]  /*0730*/  FFMA.FTZ R3, R9, -R3, R10 ;  /* 0x8000000309037223 */ /* 0x008fca000001000a */
[----:B------:R-:W-:-:S05]  /*0740*/  F2FP.BF16.F32.PACK_AB R3, RZ, R3 ;  /* 0x00000003ff03723e */ /* 0x000fca00000010ff */
[----:B------:R-:W-:Y:S01]  /*0750*/  STG.E.U16 desc[UR4][R4.64+0x40], R3 ;  /* 0x0000400304007986 */ /* 0x000fe2000c101504 */
[----:B------:R-:W-:Y:S05]  /*0760*/  EXIT ;  /* 0x000000000000794d */ /* 0x000fea0003800000 */
.L_x_5297:
        /* <DEDUP_REMOVED lines=9> */
.L_x_11905:


//--------------------- .text._ZN43_GLOBAL__N__9ae7fba5_10_SoftMax_cu_9f978f6321softmax_warp_backwardIN3c108BFloat16ES2_fLi5ELb1ELb0EEEvPT0_PKT_S7_iiiPKb --------------------------
	.section	.text._ZN43_GLOBAL__N__9ae7fba5_10_SoftMax_cu_9f978f6321softmax_warp_backwardIN3c108BFloat16ES2_fLi5ELb1ELb0EEEvPT0_PKT_S7_iiiPKb,"ax",@progbits
	.align	128
.text._ZN43_GLOBAL__N__9ae7fba5_10_SoftMax_cu_9f978f6321softmax_warp_backwardIN3c108BFloat16ES2_fLi5ELb1ELb0EEEvPT0_PKT_S7_iiiPKb:
        .type           _ZN43_GLOBAL__N__9ae7fba5_10_SoftMax_cu_9f978f6321softmax_warp_backwardIN3c108BFloat16ES2_fLi5ELb1ELb0EEEvPT0_PKT_S7_iiiPKb,@function
        .size           _ZN43_GLOBAL__N__9ae7fba5_10_SoftMax_cu_9f978f6321softmax_warp_backwardIN3c108BFloat16ES2_fLi5ELb1ELb0EEEvPT0_PKT_S7_iiiPKb,(.L_x_11906 - _ZN43_GLOBAL__N__9ae7fba5_10_SoftMax_cu_9f978f6321softmax_warp_backwardIN3c108BFloat16ES2_fLi5ELb1ELb0EEEvPT0_PKT_S7_iiiPKb)
        .other          _ZN43_GLOBAL__N__9ae7fba5_10_SoftMax_cu_9f978f6321softmax_warp_backwardIN3c108BFloat16ES2_fLi5ELb1ELb0EEEvPT0_PKT_S7_iiiPKb,@"STO_CUDA_ENTRY STV_DEFAULT"
_ZN43_GLOBAL__N__9ae7fba5_10_SoftMax_cu_9f978f6321softmax_warp_backwardIN3c108BFloat16ES2_fLi5ELb1ELb0EEEvPT0_PKT_S7_iiiPKb:
        /* <DEDUP_REMOVED lines=39> */
[----:B0-----:R-:W-:-:S03]  /*0270*/  @!P0 IADD3 R14, P2, R15, R6, RZ ;  /* 0x000000060f0e8210 */ /* 0x001fc60007f5e0ff */
[----:B------:R0:W5:Y:S02]  /*0280*/  @!P1 LDG.E.U16 R8, desc[UR4][R8.64] ;  /* 0x0000000408089981 */ /* 0x000164000c1e1500 */
[----:B------:R-:W-:Y:S02]  /*0290*/  @!P0 IMAD.X R15, R4, 0x1, R7, P2 ;  /* 0x00000001040f8824 */ /* 0x000fe400010e0607 */
[----:B------:R-:W-:Y:S02]  /*02a0*/  IMAD.MOV.U32 R7, RZ, RZ, RZ ;  /* 0x000000ffff077224 */ /* 0x000fe400078e00ff */
[----:B------:R-:W-:Y:S01]  /*02b0*/  IMAD.MOV.U32 R4, RZ, RZ, RZ ;  /* 0x000000ffff047224 */ /* 0x000fe200078e00ff */
[----:B------:R1:W5:Y:S01]  /*02c0*/  @!P0 LDG.E.U16 R6, desc[UR4][R14.64] ;  /* 0x000000040e068981 */ /* 0x000362000c1e1500 */
[----:B------:R-:W-:Y:S02]  /*02d0*/  ISETP.GE.AND P2, PT, R17, 0x1, PT ;  /* 0x000000011100780c */ /* 0x000fe40003f46270 */
[----:B--2---:R-:W-:Y:S01]  /*02e0*/  @!P1 SHF.L.U32 R7, R10, 0x10, RZ ;  /* 0x000000100a079819 */ /* 0x004fe200000006ff */
[----:B---3--:R-:W-:-:S04]  /*02f0*/  @!P0 IMAD.U32 R4, R12, 0x10000, RZ ;  /* 0x000100000c048824 */ /* 0x008fc800078e00ff */
[----:B------:R-:W-:Y:S01]  /*0300*/  FADD.FTZ R10, RZ, R7 ;  /* 0x00000007ff0a7221 */ /* 0x000fe20000010000 */
[----:B------:R-:W-:-:S04]  /*0310*/  FADD.FTZ R12, RZ, R4 ;  /* 0x00000004ff0c7221 */ /* 0x000fc80000010000 */
[----:B------:R-:W2:Y:S04]  /*0320*/  SHFL.BFLY PT, R11, R10, 0x10, 0x1f ;  /* 0x0e001f000a0b7f89 */ /* 0x000ea800000e0000 */
[----:B0-----:R-:W0:Y:S01]  /*0330*/  SHFL.BFLY PT, R9, R12, 0x10, 0x1f ;  /* 0x0e001f000c097f89 */ /* 0x001e2200000e0000 */
[----:B--2---:R-:W-:Y:S01]  /*0340*/  FADD.FTZ R11, R10, R11 ;  /* 0x0000000b0a0b7221 */ /* 0x004fe20000010000 */
[----:B0-----:R-:W-:-:S04]  /*0350*/  FADD.FTZ R9, R12, R9 ;  /* 0x000000090c097221 */ /* 0x001fc80000010000 */
        /* <DEDUP_REMOVED lines=16> */
[----:B-----5:R-:W-:Y:S02]  /*0460*/  @!P1 IMAD.U32 R8, R8, 0x10000, RZ ;  /* 0x0001000008089824 */ /* 0x020fe400078e00ff */
[----:B01----:R-:W-:Y:S01]  /*0470*/  FADD.FTZ R10, R10, R11 ;  /* 0x0000000b0a0a7221 */ /* 0x003fe20000010000 */
[----:B------:R-:W-:Y:S02]  /*0480*/  IMAD.MOV.U32 R5, RZ, RZ, RZ ;  /* 0x000000ffff057224 */ /* 0x000fe400078e00ff */
[----:B------:R-:W-:Y:S01]  /*0490*/  @!P1 FMUL.FTZ R5, R8, 1.4426950216293334961 ;  /* 0x3fb8aa3b08059820 */ /* 0x000fe20000410000 */
[----:B------:R-:W-:Y:S01]  /*04a0*/  ISETP.GE.AND P1, PT, R16, 0x2, PT ;  /* 0x000000021000780c */ /* 0x000fe20003f26270 */
[----:B------:R-:W-:-:S05]  /*04b0*/  @!P0 IMAD.U32 R6, R6, 0x10000, RZ ;  /* 0x0001000006068824 */ /* 0x000fca00078e00ff */
[----:B------:R-:W0:Y:S01]  /*04c0*/  @!P2 LDC.64 R8, c[0x0][0x210] ;  /* 0x00008400ff08ab82 */ /* 0x000e220000000a00 */
[----:B------:R-:W1:Y:S02]  /*04d0*/  @!P2 MUFU.EX2 R14, R5 ;  /* 0x00000005000ea308 */ /* 0x000e640000000800 */
[----:B-1----:R-:W-:Y:S01]  /*04e0*/  @!P2 FFMA.FTZ R14, R10, -R14, R7 ;  /* 0x8000000e0a0ea223 */ /* 0x002fe20000010007 */
[----:B------:R-:W-:-:S04]  /*04f0*/  HFMA2.MMA R7, -RZ, RZ, 0, 0 ;  /* 0x00000000ff077435 */ /* 0x000fc800000001ff */
[----:B------:R-:W-:Y:S02]  /*0500*/  @!P2 F2FP.BF16.F32.PACK_AB R14, RZ, R14 ;  /* 0x0000000eff0ea23e */ /* 0x000fe400000010ff */
        /* <DEDUP_REMOVED lines=17> */
.L_x_5298:
        /* <DEDUP_REMOVED lines=14> */
.L_x_11906:


//--------------------- .text._ZN43_GLOBAL__N__9ae7fba5_10_SoftMax_cu_9f978f6321softmax_warp_backwardIN3c108BFloat16ES2_fLi4ELb1ELb0EEEvPT0_PKT_S7_iiiPKb --------------------------
	.section	.text._ZN43_GLOBAL__N__9ae7fba5_10_SoftMax_cu_9f978f6321softmax_warp_backwardIN3c108BFloat16ES2_fLi4ELb1ELb0EEEvPT0_PKT_S7_iiiPKb,"ax",@progbits
	.align	128
.text._ZN43_GLOBAL__N__9ae7fba5_10_SoftMax_cu_9f978f6321softmax_warp_backwardIN3c108BFloat16ES2_fLi4ELb1ELb0EEEvPT0_PKT_S7_iiiPKb:
        .type           _ZN43_GLOBAL__N__9ae7fba5_10_SoftMax_cu_9f978f6321softmax_warp_backwardIN3c108BFloat16ES2_fLi4ELb1ELb0EEEvPT0_PKT_S7_iiiPKb,@function
        .size           _ZN43_GLOBAL__N__9ae7fba5_10_SoftMax_cu_9f978f6321softmax_warp_backwardIN3c108BFloat16ES2_fLi4ELb1ELb0EEEvPT0_PKT_S7_iiiPKb,(.L_x_11907 - _ZN43_GLOBAL__N__9ae7fba5_10_SoftMax_cu_9f978f6321softmax_warp_backwardIN3c108BFloat16ES2_fLi4ELb1ELb0EEEvPT0_PKT_S7_iiiPKb)
        .other          _ZN43_GLOBAL__N__9ae7fba5_10_SoftMax_cu_9f978f6321softmax_warp_backwardIN3c108BFloat16ES2_fLi4ELb1ELb0EEEvPT0_PKT_S7_iiiPKb,@"STO_CUDA_ENTRY STV_DEFAULT"
_ZN43_GLOBAL__N__9ae7fba5_10_SoftMax_cu_9f978f6321softmax_warp_backwardIN3c108BFloat16ES2_fLi4ELb1ELb0EEEvPT0_PKT_S7_iiiPKb:
        /* <DEDUP_REMOVED lines=37> */
[----:B-1----:R-:W-:-:S05]  /*0250*/  @!P1 IADD3 R8, P2, R19, R8, RZ ;  /* 0x0000000813089210 */ /* 0x002fca0007f5e0ff */
[----:B------:R-:W-:Y:S01]  /*0260*/  @!P1 IMAD.X R9, R14, 0x1, R9, P2 ;  /* 0x000000010e099824 */ /* 0x000fe200010e0609 */
[----:B0-----:R-:W-:-:S04]  /*0270*/  @!P0 IADD3 R14, P2, R15, R6, RZ ;  /* 0x000000060f0e8210 */ /* 0x001fc80007f5e0ff */
[----:B------:R0:W5:Y:S01]  /*0280*/  @!P1 LDG.E.U16 R8, desc[UR4][R8.64] ;  /* 0x0000000408089981 */ /* 0x000162000c1e1500 */
[----:B------:R-:W-:Y:S01]  /*0290*/  @!P0 IMAD.X R15, R4, 0x1, R7, P2 ;  /* 0x00000001040f8824 */ /* 0x000fe200010e0607 */
[----:B------:R-:W-:Y:S01]  /*02a0*/  HFMA2.MMA R7, -RZ, RZ, 0, 0 ;  /* 0x00000000ff077435 */ /* 0x000fe200000001ff */
        /* <DEDUP_REMOVED lines=25> */
[----:B-1----:R-:W-:Y:S01]  /*0440*/  FADD.FTZ R10, R13, R10 ;  /* 0x0000000a0d0a7221 */ /* 0x002fe20000010000 */
[----:B------:R-:W-:-:S03]  /*0450*/  @!P0 IMAD.U32 R6, R6, 0x10000, RZ ;  /* 0x0001000006068824 */ /* 0x000fc600078e00ff */
[----:B------:R-:W-:Y:S01]  /*0460*/  @!P1 FMUL.FTZ R5, R8, 1.4426950216293334961 ;  /* 0x3fb8aa3b08059820 */ /* 0x000fe20000410000 */
[----:B------:R-:W-:-:S05]  /*0470*/  ISETP.GE.AND P1, PT, R16, 0x2, PT ;  /* 0x000000021000780c */ /* 0x000fca0003f26270 */
[----:B------:R-:W1:Y:S01]  /*0480*/  @!P2 LDC.64 R8, c[0x0][0x210] ;  /* 0x00008400ff08ab82 */ /* 0x000e620000000a00 */
[----:B------:R-:W3:Y:S02]  /*0490*/  @!P2 MUFU.EX2 R14, R5 ;  /* 0x00000005000ea308 */ /* 0x000ee40000000800 */
[----:B---3--:R-:W-:Y:S01]  /*04a0*/  @!P2 FFMA.FTZ R14, R10, -R14, R7 ;  /* 0x8000000e0a0ea223 */ /* 0x008fe20000010007 */
[----:B------:R-:W-:Y:S02]  /*04b0*/  IMAD.MOV.U32 R7, RZ, RZ, RZ ;  /* 0x000000ffff077224 */ /* 0x000fe400078e00ff */
[----:B------:R-:W-:Y:S02]  /*04c0*/  @!P0 FMUL.FTZ R7, R6, 1.4426950216293334961 ;  /* 0x3fb8aa3b06078820 */ /* 0x000fe40000410000 */
[----:B------:R-:W-:Y:S02]  /*04d0*/  @!P2 F2FP.BF16.F32.PACK_AB R14, RZ, R14 ;  /* 0x0000000eff0ea23e */ /* 0x000fe400000010ff */
[----:B-1----:R-:W-:-:S04]  /*04e0*/  @!P2 LEA R8, P3, R3, R8, 0x1 ;  /* 0x000000080308a211 */ /* 0x002fc800078608ff */
[----:B------:R-:W-:-:S05]  /*04f0*/  @!P2 LEA.HI.X R9, R3, R9, R2, 0x1, P3 ;  /* 0x000000090309a211 */ /* 0x000fca00018f0c02 */
[----:B------:R1:W-:Y:S01]  /*0500*/  @!P2 STG.E.U16 desc[UR4][R8.64], R14 ;  /* 0x0000000e0800a986 */ /* 0x0003e2000c101504 */
[----:B------:R-:W-:Y:S05]  /*0510*/  @!P1 EXIT ;  /* 0x000000000000994d */ /* 0x000fea0003800000 */
[----:B------:R-:W-:Y:S05]  /*0520*/  @P2 EXIT ;  /* 0x000000000000294d */ /* 0x000fea0003800000 */
[----:B------:R-:W3:Y:S01]  /*0530*/  MUFU.EX2 R7, R7 ;  /* 0x0000000700077308 */ /* 0x000ee20000000800 */
[----:B0-2---:R-:W-:Y:S01]  /*0540*/  FADD.FTZ R15, R15, R12 ;  /* 0x0000000c0f0f7221 */ /* 0x005fe20000010000 */
        /* <DEDUP_REMOVED lines=9> */
.L_x_5299:
        /* <DEDUP_REMOVED lines=10> */
.L_x_11907:


//--------------------- .text._ZN43_GLOBAL__N__9ae7fba5_10_SoftMax_cu_9f978f6321softmax_warp_backwardIN3c108BFloat16ES2_fLi3ELb1ELb0EEEvPT0_PKT_S7_iiiPKb --------------------------
	.section	.text._ZN43_GLOBAL__N__9ae7fba5_10_SoftMax_cu_9f978f6321softmax_warp_backwardIN3c108BFloat16ES2_fLi3ELb1ELb0EEEvPT0_PKT_S7_iiiPKb,"ax",@progbits
	.align	128
.text._ZN43_GLOBAL__N__9ae7fba5_10_SoftMax_cu_9f978f6321softmax_warp_backwardIN3c108BFloat16ES2_fLi3ELb1ELb0EEEvPT0_PKT_S7_iiiPKb:
        .type           _ZN43_GLOBAL__N__9ae7fba5_10_SoftMax_cu_9f978f6321softmax_warp_backwardIN3c108BFloat16ES2_fLi3ELb1ELb0EEEvPT0_PKT_S7_iiiPKb,@function
        .size           _ZN43_GLOBAL__N__9ae7fba5_10_SoftMax_cu_9f978f6321softmax_warp_backwardIN3c108BFloat16ES2_fLi3ELb1ELb0EEEvPT0_PKT_S7_iiiPKb,(.L_x_11908 - _ZN43_GLOBAL__N__9ae7fba5_10_SoftMax_cu_9f978f6321softmax_warp_backwardIN3c108BFloat16ES2_fLi3ELb1ELb0EEEvPT0_PKT_S7_iiiPKb)
        .other          _ZN43_GLOBAL__N__9ae7fba5_10_SoftMax_cu_9f978f6321softmax_warp_backwardIN3c108BFloat16ES2_fLi3ELb1ELb0EEEvPT0_PKT_S7_iiiPKb,@"STO_CUDA_ENTRY STV_DEFAULT"
_ZN43_GLOBAL__N__9ae7fba5_10_SoftMax_cu_9f978f6321softmax_warp_backwardIN3c108BFloat16ES2_fLi3ELb1ELb0EEEvPT0_PKT_S7_iiiPKb:
        /* <DEDUP_REMOVED lines=34> */
[----:B------:R-:W-:-:S05]  /*0220*/  @!P0 IMAD.X R9, R4, 0x1, R9, P3 ;  /* 0x0000000104098824 */ /* 0x000fca00018e0609 */
[----:B------:R-:W3:Y:S01]  /*0230*/  @!P0 LDG.E.U16 R8, desc[UR4][R8.64] ;  /* 0x0000000408088981 */ /* 0x000ee2000c1e1500 */
[----:B0-----:R-:W-:-:S05]  /*0240*/  @!P1 IADD3 R12, P2, R13, R6, RZ ;  /* 0x000000060d0c9210 */ /* 0x001fca0007f5e0ff */
[----:B------:R-:W-:Y:S02]  /*0250*/  @!P1 IMAD.X R13, R14, 0x1, R7, P2 ;  /* 0x000000010e0d9824 */ /* 0x000fe400010e0607 */
[----:B------:R-:W0:Y:S03]  /*0260*/  @!P0 LDC.64 R6, c[0x0][0x220] ;  /* 0x00008800ff068b82 */ /* 0x000e260000000a00 */
[----:B------:R-:W5:Y:S01]  /*0270*/  @!P1 LDG.E.U16 R12, desc[UR4][R12.64] ;  /* 0x000000040c0c9981 */ /* 0x000f62000c1e1500 */
[----:B0-----:R-:W-:-:S05]  /*0280*/  @!P0 IADD3 R14, P2, R15, R6, RZ ;  /* 0x000000060f0e8210 */ /* 0x001fca0007f5e0ff */
[----:B------:R-:W-:Y:S02]  /*0290*/  @!P0 IMAD.X R15, R4, 0x1, R7, P2 ;  /* 0x00000001040f8824 */ /* 0x000fe400010e0607 */
[----:B------:R-:W-:Y:S02]  /*02a0*/  IMAD.MOV.U32 R7, RZ, RZ, RZ ;  /* 0x000000ffff077224 */ /* 0x000fe400078e00ff */
[----:B------:R-:W-:Y:S01]  /*02b0*/  IMAD.MOV.U32 R4, RZ, RZ, RZ ;  /* 0x000000ffff047224 */ /* 0x000fe200078e00ff */
[----:B------:R0:W5:Y:S01]  /*02c0*/  @!P0 LDG.E.U16 R6, desc[UR4][R14.64] ;  /* 0x000000040e068981 */ /* 0x000162000c1e1500 */
[----:B------:R-:W-:Y:S01]  /*02d0*/  ISETP.GE.AND P2, PT, R17, 0x1, PT ;  /* 0x000000011100780c */ /* 0x000fe20003f46270 */
[----:B--2---:R-:W-:Y:S02]  /*02e0*/  @!P1 IMAD.U32 R7, R10, 0x10000, RZ ;  /* 0x000100000a079824 */ /* 0x004fe400078e00ff */
[----:B---3--:R-:W-:Y:S02]  /*02f0*/  @!P0 IMAD.U32 R4, R8, 0x10000, RZ ;  /* 0x0001000008048824 */ /* 0x008fe400078e00ff */
[----:B------:R-:W-:-:S02]  /*0300*/  FADD.FTZ R8, RZ, R7 ;  /* 0x00000007ff087221 */ /* 0x000fc40000010000 */
        /* <DEDUP_REMOVED lines=22> */
[----:B------:R-:W-:Y:S02]  /*0470*/  IMAD.MOV.U32 R7, RZ, RZ, RZ ;  /* 0x000000ffff077224 */ /* 0x000fe400078e00ff */
[----:B------:R-:W-:Y:S02]  /*0480*/  @!P0 FMUL.FTZ R7, R6, 1.4426950216293334961 ;  /* 0x3fb8aa3b06078820 */ /* 0x000fe40000410000 */
[----:B------:R-:W-:Y:S02]  /*0490*/  @!P2 F2FP.BF16.F32.PACK_AB R10, RZ, R10 ;  /* 0x0000000aff0aa23e */ /* 0x000fe400000010ff */
[----:B0-----:R-:W-:-:S04]  /*04a0*/  @!P2 LEA R8, P3, R3, R8, 0x1 ;  /* 0x000000080308a211 */ /* 0x001fc800078608ff */
        /* <DEDUP_REMOVED lines=15> */
.L_x_5300:
        /* <DEDUP_REMOVED lines=14> */
.L_x_11908:


//--------------------- .text._ZN43_GLOBAL__N__9ae7fba5_10_SoftMax_cu_9f978f6321softmax_warp_backwardIN3c108BFloat16ES2_fLi2ELb1ELb0EEEvPT0_PKT_S7_iiiPKb --------------------------
	.section	.text._ZN43_GLOBAL__N__9ae7fba5_10_SoftMax_cu_9f978f6321softmax_warp_backwardIN3c108BFloat16ES2_fLi2ELb1ELb0EEEvPT0_PKT_S7_iiiPKb,"ax",@progbits
	.align	128
.text._ZN43_GLOBAL__N__9ae7fba5_10_SoftMax_cu_9f978f6321softmax_warp_backwardIN3c108BFloat16ES2_fLi2ELb1ELb0EEEvPT0_PKT_S7_iiiPKb:
        .type           _ZN43_GLOBAL__N__9ae7fba5_10_SoftMax_cu_9f978f6321softmax_warp_backwardIN3c108BFloat16ES2_fLi2ELb1ELb0EEEvPT0_PKT_S7_iiiPKb,@function
        .size           _ZN43_GLOBAL__N__9ae7fba5_10_SoftMax_cu_9f978f6321softmax_warp_backwardIN3c108BFloat16ES2_fLi2ELb1ELb0EEEvPT0_PKT_S7_iiiPKb,(.L_x_11909 - _ZN43_GLOBAL__N__9ae7fba5_10_SoftMax_cu_9f978f6321softmax_warp_backwardIN3c108BFloat16ES2_fLi2ELb1ELb0EEEvPT0_PKT_S7_iiiPKb)
        .other          _ZN43_GLOBAL__N__9ae7fba5_10_SoftMax_cu_9f978f6321softmax_warp_backwardIN3c108BFloat16ES2_fLi2ELb1ELb0EEEvPT0_PKT_S7_iiiPKb,@"STO_CUDA_ENTRY STV_DEFAULT"
_ZN43_GLOBAL__N__9ae7fba5_10_SoftMax_cu_9f978f6321softmax_warp_backwardIN3c108BFloat16ES2_fLi2ELb1ELb0EEEvPT0_PKT_S7_iiiPKb:
        /* <DEDUP_REMOVED lines=40> */
[----:B------:R-:W-:Y:S01]  /*0280*/  IMAD.MOV.U32 R16, RZ, RZ, RZ ;  /* 0x000000ffff107224 */ /* 0x000fe200078e00ff */
[----:B0-----:R-:W-:Y:S01]  /*0290*/  @!P0 IADD3 R14, P2, R15, R6, RZ ;  /* 0x000000060f0e8210 */ /* 0x001fe20007f5e0ff */
[----:B------:R-:W-:-:S04]  /*02a0*/  IMAD.MOV.U32 R6, RZ, RZ, RZ ;  /* 0x000000ffff067224 */ /* 0x000fc800078e00ff */
[----:B------:R-:W-:Y:S01]  /*02b0*/  @!P0 IMAD.X R15, R4, 0x1, R7, P2 ;  /* 0x00000001040f8824 */ /* 0x000fe200010e0607 */
[----:B------:R-:W-:-:S04]  /*02c0*/  ISETP.GE.AND P2, PT, R18, 0x1, PT ;  /* 0x000000011200780c */ /* 0x000fc80003f46270 */
[----:B------:R0:W5:Y:S01]  /*02d0*/  @!P0 LDG.E.U16 R7, desc[UR4][R14.64] ;  /* 0x000000040e078981 */ /* 0x000162000c1e1500 */
[----:B--2---:R-:W-:-:S04]  /*02e0*/  @!P1 IMAD.U32 R16, R10, 0x10000, RZ ;  /* 0x000100000a109824 */ /* 0x004fc800078e00ff */
[----:B------:R-:W-:Y:S01]  /*02f0*/  FADD.FTZ R4, RZ, R16 ;  /* 0x00000010ff047221 */ /* 0x000fe20000010000 */
[----:B---3--:R-:W-:-:S04]  /*0300*/  @!P0 IMAD.U32 R6, R8, 0x10000, RZ ;  /* 0x0001000008068824 */ /* 0x008fc800078e00ff */
        /* <DEDUP_REMOVED lines=9> */
[----:B-----5:R-:W-:Y:S02]  /*03a0*/  @!P1 IMAD.U32 R12, R12, 0x10000, RZ ;  /* 0x000100000c0c9824 */ /* 0x020fe400078e00ff */
[----:B-12---:R-:W-:Y:S01]  /*03b0*/  FADD.FTZ R9, R9, R10 ;  /* 0x0000000a09097221 */ /* 0x006fe20000010000 */
[----:B------:R-:W-:Y:S02]  /*03c0*/  IMAD.MOV.U32 R8, RZ, RZ, RZ ;  /* 0x000000ffff087224 */ /* 0x000fe400078e00ff */
[----:B------:R-:W-:Y:S01]  /*03d0*/  @!P1 FMUL.FTZ R8, R12, 1.4426950216293334961 ;  /* 0x3fb8aa3b0c089820 */ /* 0x000fe20000410000 */
[----:B------:R-:W-:Y:S01]  /*03e0*/  ISETP.GE.AND P1, PT, R17, 0x2, PT ;  /* 0x000000021100780c */ /* 0x000fe20003f26270 */
[----:B------:R-:W-:-:S05]  /*03f0*/  @!P0 IMAD.U32 R7, R7, 0x10000, RZ ;  /* 0x0001000007078824 */ /* 0x000fca00078e00ff */
[----:B------:R-:W1:Y:S01]  /*0400*/  @!P2 LDC.64 R4, c[0x0][0x210] ;  /* 0x00008400ff04ab82 */ /* 0x000e620000000a00 */
[----:B------:R-:W2:Y:S02]  /*0410*/  @!P2 MUFU.EX2 R13, R8 ;  /* 0x00000008000da308 */ /* 0x000ea40000000800 */
[----:B--2---:R-:W-:Y:S01]  /*0420*/  @!P2 FFMA.FTZ R13, R9, -R13, R16 ;  /* 0x8000000d090da223 */ /* 0x004fe20000010010 */
        /* <DEDUP_REMOVED lines=8> */
[----:B------:R-:W2:Y:S01]  /*04b0*/  MUFU.EX2 R9, R9 ;  /* 0x0000000900097308 */ /* 0x000ea20000000800 */
[----:B0-----:R-:W-:Y:S01]  /*04c0*/  FADD.FTZ R11, R11, R14 ;  /* 0x0000000e0b0b7221 */ /* 0x001fe20000010000 */
[----:B------:R-:W-:Y:S01]  /*04d0*/  IADD3 R3, P0, R3, R0, RZ ;  /* 0x0000000003037210 */ /* 0x000fe20007f1e0ff */
[----:B------:R-:W-:-:S03]  /*04e0*/  ULDC.64 UR6, c[0x0][0x210] ;  /* 0x0000840000067ab9 */ /* 0x000fc60000000a00 */
[----:B------:R-:W-:Y:S02]  /*04f0*/  LEA.HI.X.SX32 R0, R0, R2, 0x1, P0 ;  /* 0x0000000200007211 */ /* 0x000fe400000f0eff */
[----:B------:R-:W-:-:S04]  /*0500*/  LEA R2, P0, R3, UR6, 0x1 ;  /* 0x0000000603027c11 */ /* 0x000fc8000f8008ff */
[----:B------:R-:W-:Y:S01]  /*0510*/  LEA.HI.X R3, R3, UR7, R0, 0x1, P0 ;  /* 0x0000000703037c11 */ /* 0x000fe200080f0c00 */
[----:B--2---:R-:W-:-:S05]  /*0520*/  FFMA.FTZ R6, R11, -R9, R6 ;  /* 0x800000090b067223 */ /* 0x004fca0000010006 */
[----:B------:R-:W-:-:S05]  /*0530*/  F2FP.BF16.F32.PACK_AB R6, RZ, R6 ;  /* 0x00000006ff06723e */ /* 0x000fca00000010ff */
[----:B------:R-:W-:Y:S01]  /*0540*/  STG.E.U16 desc[UR4][R2.64], R6 ;  /* 0x0000000602007986 */ /* 0x000fe2000c101504 */
[----:B------:R-:W-:Y:S05]  /*0550*/  EXIT ;  /* 0x000000000000794d */ /* 0x000fea0003800000 */
.L_x_5301:
        /* <DEDUP_REMOVED lines=10> */
.L_x_11909:


//--------------------- .text._ZN43_GLOBAL__N__9ae7fba5_10_SoftMax_cu_9f978f6321softmax_warp_backwardIN3c108BFloat16ES2_fLi1ELb1ELb0EEEvPT0_PKT_S7_iiiPKb --------------------------
	.section	.text._ZN43_GLOBAL__N__9ae7fba5_10_SoftMax_cu_9f978f6321softmax_warp_backwardIN3c108BFloat16ES2_fLi1ELb1ELb0EEEvPT0_PKT_S7_iiiPKb,"ax",@progbits
	.align	128
.text._ZN43_GLOBAL__N__9ae7fba5_10_SoftMax_cu_9f978f6321softmax_warp_backwardIN3c108BFloat16ES2_fLi1ELb1ELb0EEEvPT0_PKT_S7_iiiPKb:
        .type           _ZN43_GLOBAL__N__9ae7fba5_10_SoftMax_cu_9f978f6321softmax_warp_backwardIN3c108BFloat16ES2_fLi1ELb1ELb0EEEvPT0_PKT_S7_iiiPKb,@function
        .size           _ZN43_GLOBAL__N__9ae7fba5_10_SoftMax_cu_9f978f6321softmax_warp_backwardIN3c108BFloat16ES2_fLi1ELb1ELb0EEEvPT0_PKT_S7_iiiPKb,(.L_x_11910 - _ZN43_GLOBAL__N__9ae7fba5_10_SoftMax_cu_9f978f6321softmax_warp_backwardIN3c108BFloat16ES2_fLi1ELb1ELb0EEEvPT0_PKT_S7_iiiPKb)
        .other          _ZN43_GLOBAL__N__9ae7fba5_10_SoftMax_cu_9f978f6321softmax_warp_backwardIN3c108BFloat16ES2_fLi1ELb1ELb0EEEvPT0_PKT_S7_iiiPKb,@"STO_CUDA_ENTRY STV_DEFAULT"
_ZN43_GLOBAL__N__9ae7fba5_10_SoftMax_cu_9f978f6321softmax_warp_backwardIN3c108BFloat16ES2_fLi1ELb1ELb0EEEvPT0_PKT_S7_iiiPKb:
        /* <DEDUP_REMOVED lines=33> */
[----:B-1----:R-:W-:-:S04]  /*0210*/  @!P0 IADD3 R8, P3, R13, R8, RZ ;  /* 0x000000080d088210 */ /* 0x002fc80007f7e0ff */
[----:B------:R-:W4:Y:S01]  /*0220*/  @!P1 LDG.E.U16 R10, desc[UR4][R10.64] ;  /* 0x000000040a0a9981 */ /* 0x000f22000c1e1500 */
[----:B------:R-:W-:Y:S01]  /*0230*/  @!P0 IMAD.X R9, R6, 0x1, R9, P3 ;  /* 0x0000000106098824 */ /* 0x000fe200018e0609 */
[----:B--2---:R-:W-:-:S04]  /*0240*/  @!P1 IADD3 R4, P2, R17, R4, RZ ;  /* 0x0000000411049210 */ /* 0x004fc80007f5e0ff */
[----:B------:R-:W2:Y:S01]  /*0250*/  @!P0 LDG.E.U16 R8, desc[UR4][R8.64] ;  /* 0x0000000408088981 */ /* 0x000ea2000c1e1500 */
[----:B------:R-:W-:Y:S01]  /*0260*/  @!P1 IMAD.X R5, R12, 0x1, R5, P2 ;  /* 0x000000010c059824 */ /* 0x000fe200010e0605 */
[----:B---3--:R-:W-:-:S04]  /*0270*/  @!P0 IADD3 R12, P2, R13, R18, RZ ;  /* 0x000000120d0c8210 */ /* 0x008fc80007f5e0ff */
[----:B------:R0:W5:Y:S01]  /*0280*/  @!P1 LDG.E.U16 R4, desc[UR4][R4.64] ;  /* 0x0000000404049981 */ /* 0x000162000c1e1500 */
[----:B------:R-:W-:-:S05]  /*0290*/  @!P0 IMAD.X R13, R6, 0x1, R19, P2 ;  /* 0x00000001060d8824 */ /* 0x000fca00010e0613 */
[----:B------:R0:W5:Y:S01]  /*02a0*/  @!P0 LDG.E.U16 R12, desc[UR4][R12.64] ;  /* 0x000000040c0c8981 */ /* 0x000162000c1e1500 */
[----:B------:R-:W-:Y:S01]  /*02b0*/  ISETP.GE.AND P2, PT, R16, 0x1, PT ;  /* 0x000000011000780c */ /* 0x000fe20003f46270 */
[----:B------:R-:W-:Y:S02]  /*02c0*/  IMAD.MOV.U32 R14, RZ, RZ, RZ ;  /* 0x000000ffff0e7224 */ /* 0x000fe400078e00ff */
[----:B------:R-:W-:Y:S02]  /*02d0*/  IMAD.MOV.U32 R6, RZ, RZ, RZ ;  /* 0x000000ffff067224 */ /* 0x000fe400078e00ff */
[----:B----4-:R-:W-:Y:S02]  /*02e0*/  @!P1 IMAD.U32 R14, R10, 0x10000, RZ ;  /* 0x000100000a0e9824 */ /* 0x010fe400078e00ff */
[----:B--2---:R-:W-:Y:S02]  /*02f0*/  @!P0 IMAD.U32 R6, R8, 0x10000, RZ ;  /* 0x0001000008068824 */ /* 0x004fe400078e00ff */
[----:B------:R-:W-:-:S02]  /*0300*/  FADD.FTZ R8, RZ, R14 ;  /* 0x0000000eff087221 */ /* 0x000fc40000010000 */
[----:B------:R-:W-:-:S03]  /*0310*/  FADD.FTZ R10, RZ, R6 ;  /* 0x00000006ff0a7221 */ /* 0x000fc60000010000 */
[----:B------:R0:W1:Y:S04]  /*0320*/  SHFL.BFLY PT, R9, R8, 0x1, 0x1e1f ;  /* 0x0c3e1f0008097f89 */ /* 0x00006800000e0000 */
[----:B------:R0:W2:Y:S01]  /*0330*/  SHFL.BFLY PT, R11, R10, 0x1, 0x1e1f ;  /* 0x0c3e1f000a0b7f89 */ /* 0x0000a200000e0000 */
[----:B------:R-:W-:Y:S05]  /*0340*/  @!P2 EXIT ;  /* 0x000000000000a94d */ /* 0x000fea0003800000 */
[----:B------:R-:W-:Y:S01]  /*0350*/  ISETP.GE.AND P2, PT, R7, R0, PT ;  /* 0x000000000700720c */ /* 0x000fe20003f46270 */
[----:B-----5:R-:W-:Y:S02]  /*0360*/  @!P1 IMAD.U32 R4, R4, 0x10000, RZ ;  /* 0x0001000004049824 */ /* 0x020fe400078e00ff */
[----:B-1----:R-:W-:Y:S01]  /*0370*/  FADD.FTZ R9, R8, R9 ;  /* 0x0000000908097221 */ /* 0x002fe20000010000 */
[----:B------:R-:W-:Y:S02]  /*0380*/  IMAD.MOV.U32 R7, RZ, RZ, RZ ;  /* 0x000000ffff077224 */ /* 0x000fe400078e00ff */
[----:B------:R-:W-:Y:S01]  /*0390*/  @!P1 FMUL.FTZ R7, R4, 1.4426950216293334961 ;  /* 0x3fb8aa3b04079820 */ /* 0x000fe20000410000 */
[----:B------:R-:W-:Y:S01]  /*03a0*/  ISETP.GE.AND P1, PT, R15, 0x2, PT ;  /* 0x000000020f00780c */ /* 0x000fe20003f26270 */
[----:B------:R-:W-:Y:S02]  /*03b0*/  @!P0 IMAD.U32 R12, R12, 0x10000, RZ ;  /* 0x000100000c0c8824 */ /* 0x000fe400078e00ff */
[----:B0-----:R-:W-:-:S02]  /*03c0*/  IMAD.MOV.U32 R8, RZ, RZ, RZ ;  /* 0x000000ffff087224 */ /* 0x001fc400078e00ff */
[----:B------:R-:W-:Y:S01]  /*03d0*/  @!P0 FMUL.FTZ R8, R12, 1.4426950216293334961 ;  /* 0x3fb8aa3b0c088820 */ /* 0x000fe20000410000 */
[----:B------:R-:W0:Y:S01]  /*03e0*/  @!P2 LDC.64 R4, c[0x0][0x210] ;  /* 0x00008400ff04ab82 */ /* 0x000e220000000a00 */
[----:B------:R-:W1:Y:S02]  /*03f0*/  @!P2 MUFU.EX2 R7, R7 ;  /* 0x000000070007a308 */ /* 0x000e640000000800 */
[----:B-1----:R-:W-:-:S05]  /*0400*/  @!P2 FFMA.FTZ R14, R9, -R7, R14 ;  /* 0x80000007090ea223 */ /* 0x002fca000001000e */
[----:B------:R-:W-:Y:S02]  /*0410*/  @!P2 F2FP.BF16.F32.PACK_AB R14, RZ, R14 ;  /* 0x0000000eff0ea23e */ /* 0x000fe400000010ff */
[----:B0-----:R-:W-:-:S04]  /*0420*/  @!P2 LEA R4, P3, R3, R4, 0x1 ;  /* 0x000000040304a211 */ /* 0x001fc800078608ff */
[----:B------:R-:W-:-:S05]  /*0430*/  @!P2 LEA.HI.X R5, R3, R5, R2, 0x1, P3 ;  /* 0x000000050305a211 */ /* 0x000fca00018f0c02 */
[----:B------:R0:W-:Y:S01]  /*0440*/  @!P2 STG.E.U16 desc[UR4][R4.64], R14 ;  /* 0x0000000e0400a986 */ /* 0x0001e2000c101504 */
[----:B------:R-:W-:Y:S05]  /*0450*/  @!P1 EXIT ;  /* 0x000000000000994d */ /* 0x000fea0003800000 */
[----:B------:R-:W-:Y:S05]  /*0460*/  @P2 EXIT ;  /* 0x000000000000294d */ /* 0x000fea0003800000 */
[----:B0-----:R-:W0:Y:S01]  /*0470*/  MUFU.EX2 R5, R8 ;  /* 0x0000000800057308 */ /* 0x001e220000000800 */
[----:B--2---:R-:W-:Y:S01]  /*0480*/  FADD.FTZ R11, R10, R11 ;  /* 0x0000000b0a0b7221 */ /* 0x004fe20000010000 */
[----:B------:R-:W-:Y:S01]  /*0490*/  IADD3 R3, P0, R3, R0, RZ ;  /* 0x0000000003037210 */ /* 0x000fe20007f1e0ff */
[----:B------:R-:W-:-:S03]  /*04a0*/  ULDC.64 UR6, c[0x0][0x210] ;  /* 0x0000840000067ab9 */ /* 0x000fc60000000a00 */
[----:B------:R-:W-:Y:S02]  /*04b0*/  LEA.HI.X.SX32 R0, R0, R2, 0x1, P0 ;  /* 0x0000000200007211 */ /* 0x000fe400000f0eff */
[----:B------:R-:W-:-:S04]  /*04c0*/  LEA R2, P0, R3, UR6, 0x1 ;  /* 0x0000000603027c11 */ /* 0x000fc8000f8008ff */
[----:B------:R-:W-:Y:S01]  /*04d0*/  LEA.HI.X R3, R3, UR7, R0, 0x1, P0 ;  /* 0x0000000703037c11 */ /* 0x000fe200080f0c00 */
[----:B0-----:R-:W-:-:S05]  /*04e0*/  FFMA.FTZ R5, R11, -R5, R6 ;  /* 0x800000050b057223 */ /* 0x001fca0000010006 */
[----:B------:R-:W-:-:S05]  /*04f0*/  F2FP.BF16.F32.PACK_AB R5, RZ, R5 ;  /* 0x00000005ff05723e */ /* 0x000fca00000010ff */
[----:B------:R-:W-:Y:S01]  /*0500*/  STG.E.U16 desc[UR4][R2.64], R5 ;  /* 0x0000000502007986 */ /* 0x000fe2000c101504 */
[----:B------:R-:W-:Y:S05]  /*0510*/  EXIT ;  /* 0x000000000000794d */ /* 0x000fea0003800000 */
.L_x_5302:
        /* <DEDUP_REMOVED lines=14> */
.L_x_11910:


//--------------------- .text._ZN43_GLOBAL__N__9ae7fba5_10_SoftMax_cu_9f978f6321softmax_warp_backwardIN3c108BFloat16ES2_fLi0ELb1ELb0EEEvPT0_PKT_S7_iiiPKb --------------------------
	.section	.text._ZN43_GLOBAL__N__9ae7fba5_10_SoftMax_cu_9f978f6321softmax_warp_backwardIN3c108BFloat16ES2_fLi0ELb1ELb0EEEvPT0_PKT_S7_iiiPKb,"ax",@progbits
	.align	128
.text._ZN43_GLOBAL__N__9ae7fba5_10_SoftMax_cu_9f978f6321softmax_warp_backwardIN3c108BFloat16ES2_fLi0ELb1ELb0EEEvPT0_PKT_S7_iiiPKb:
        .type           _ZN43_GLOBAL__N__9ae7fba5_10_SoftMax_cu_9f978f6321softmax_warp_backwardIN3c108BFloat16ES2_fLi0ELb1ELb0EEEvPT0_PKT_S7_iiiPKb,@function
        .size           _ZN43_GLOBAL__N__9ae7fba5_10_SoftMax_cu_9f978f6321softmax_warp_backwardIN3c108BFloat16ES2_fLi0ELb1ELb0EEEvPT0_PKT_S7_iiiPKb,(.L_x_11911 - _ZN43_GLOBAL__N__9ae7fba5_10_SoftMax_cu_9f978f6321softmax_warp_backwardIN3c108BFloat16ES2_fLi0ELb1ELb0EEEvPT0_PKT_S7_iiiPKb)
        .other          _ZN43_GLOBAL__N__9ae7fba5_10_SoftMax_cu_9f978f6321softmax_warp_backwardIN3c108BFloat16ES2_fLi0ELb1ELb0EEEvPT0_PKT_S7_iiiPKb,@"STO_CUDA_ENTRY STV_DEFAULT"
_ZN43_GLOBAL__N__9ae7fba5_10_SoftMax_cu_9f978f6321softmax_warp_backwardIN3c108BFloat16ES2_fLi0ELb1ELb0EEEvPT0_PKT_S7_iiiPKb:
        /* <DEDUP_REMOVED lines=35> */
[----:B------:R-:W-:Y:S02]  /*0230*/  @P2 IADD3.X R5, R18, R5, RZ, P5, !PT ;  /* 0x0000000512052210 */ /* 0x000fe40002ffe4ff */
[----:B--2---:R-:W-:-:S03]  /*0240*/  @P3 IADD3 R2, P4, R23, R2, RZ ;  /* 0x0000000217023210 */ /* 0x004fc60007f9e0ff */
[----:B------:R-:W2:Y:S02]  /*0250*/  @P2 LDG.E.U16 R4, desc[UR4][R4.64] ;  /* 0x0000000404042981 */ /* 0x000ea4000c1e1500 */
[----:B------:R-:W-:Y:S01]  /*0260*/  @P3 IMAD.X R3, R16, 0x1, R3, P4 ;  /* 0x0000000110033824 */ /* 0x000fe200020e0603 */
[----:B---3--:R-:W-:-:S04]  /*0270*/  @P2 IADD3 R6, P6, R19, R6, RZ ;  /* 0x0000000613062210 */ /* 0x008fc80007fde0ff */
[----:B------:R-:W3:Y:S01]  /*0280*/  @P3 LDG.E.U16 R2, desc[UR4][R2.64] ;  /* 0x0000000402023981 */ /* 0x000ee2000c1e1500 */
[----:B------:R-:W-:-:S05]  /*0290*/  @P2 IMAD.X R7, R18, 0x1, R7, P6 ;  /* 0x0000000112072824 */ /* 0x000fca00030e0607 */
[----:B------:R-:W5:Y:S01]  /*02a0*/  @P2 LDG.E.U16 R6, desc[UR4][R6.64] ;  /* 0x0000000406062981 */ /* 0x000f62000c1e1500 */
[----:B----4-:R-:W-:Y:S01]  /*02b0*/  @P3 SHF.L.U32 R15, R8, 0x10, RZ ;  /* 0x00000010080f3819 */ /* 0x010fe200000006ff */
[----:B--2---:R-:W-:-:S04]  /*02c0*/  @P2 IMAD.U32 R16, R4, 0x10000, RZ ;  /* 0x0001000004102824 */ /* 0x004fc800078e00ff */
[----:B------:R-:W-:Y:S01]  /*02d0*/  @P2 FMUL.FTZ R12, R16, 1.4426950216293334961 ;  /* 0x3fb8aa3b100c2820 */ /* 0x000fe20000410000 */
[----:B---3--:R-:W-:Y:S02]  /*02e0*/  @P3 IMAD.U32 R13, R2, 0x10000, RZ ;  /* 0x00010000020d3824 */ /* 0x008fe400078e00ff */
[----:B-----5:R-:W-:-:S07]  /*02f0*/  @P2 IMAD.U32 R10, R6, 0x10000, RZ ;  /* 0x00010000060a2824 */ /* 0x020fce00078e00ff */
.L_x_5303:
[----:B------:R-:W-:Y:S05]  /*0300*/  @!P1 EXIT ;  /* 0x000000000000994d */ /* 0x000fea0003800000 */
[----:B------:R-:W-:Y:S05]  /*0310*/  @!P0 EXIT ;  /* 0x000000000000894d */ /* 0x000fea0003800000 */
[----:B------:R-:W-:Y:S01]  /*0320*/  FMUL.FTZ R13, R13, 1.4426950216293334961 ;  /* 0x3fb8aa3b0d0d7820 */ /* 0x000fe20000410000 */
[--C-:B------:R-:W-:Y:S01]  /*0330*/  FADD.FTZ R3, RZ, R15.reuse ;  /* 0x0000000fff037221 */ /* 0x100fe20000010000 */
[----:B------:R-:W-:Y:S01]  /*0340*/  ISETP.GE.AND P0, PT, R17, 0x2, PT ;  /* 0x000000021100780c */ /* 0x000fe20003f06270 */
[----:B------:R-:W-:Y:S01]  /*0350*/  ULDC.64 UR6, c[0x0][0x210] ;  /* 0x0000840000067ab9 */ /* 0x000fe20000000a00 */
        /* <DEDUP_REMOVED lines=8> */
[----:B0-----:R-:W-:Y:S01]  /*03e0*/  FADD.FTZ R4, RZ, R10 ;  /* 0x0000000aff047221 */ /* 0x001fe20000010000 */
[----:B------:R-:W-:-:S04]  /*03f0*/  IMAD.WIDE R2, R0, 0x2, R2 ;  /* 0x0000000200027825 */ /* 0x000fc800078e0202 */
[----:B-1----:R-:W-:-:S05]  /*0400*/  FFMA.FTZ R4, -R5, R4, R10 ;  /* 0x0000000405047223 */ /* 0x002fca000001010a */
[----:B------:R-:W-:-:S05]  /*0410*/  F2FP.BF16.F32.PACK_AB R4, RZ, R4 ;  /* 0x00000004ff04723e */ /* 0x000fca00000010ff */
[----:B------:R-:W-:Y:S01]  /*0420*/  STG.E.U16 desc[UR4][R2.64], R4 ;  /* 0x0000000402007986 */ /* 0x000fe2000c101504 */
[----:B------:R-:W-:Y:S05]  /*0430*/  EXIT ;  /* 0x000000000000794d */ /* 0x000fea0003800000 */
.L_x_5304:
        /* <DEDUP_REMOVED lines=12> */
.L_x_11911:


//--------------------- .text._ZN43_GLOBAL__N__9ae7fba5_10_SoftMax_cu_9f978f6321softmax_warp_backwardIfN3c104HalfEfLi10ELb1ELb0EEEvPT0_PKT_S7_iiiPKb --------------------------
	.section	.text._ZN43_GLOBAL__N__9ae7fba5_10_SoftMax_cu_9f978f6321softmax_warp_backwardIfN3c104HalfEfLi10ELb1ELb0EEEvPT0_PKT_S7_iiiPKb,"ax",@progbits
	.align	128
.text._ZN43_GLOBAL__N__9ae7fba5_10_SoftMax_cu_9f978f6321softmax_warp_backwardIfN3c104HalfEfLi10ELb1ELb0EEEvPT0_PKT_S7_iiiPKb:
        .type           _ZN43_GLOBAL__N__9ae7fba5_10_SoftMax_cu_9f978f6321softmax_warp_backwardIfN3c104HalfEfLi10ELb1ELb0EEEvPT0_PKT_S7_iiiPKb,@function
        .size           _ZN43_GLOBAL__N__9ae7fba5_10_SoftMax_cu_9f978f6321softmax_warp_backwardIfN3c104HalfEfLi10ELb1ELb0EEEvPT0_PKT_S7_iiiPKb,(.L_x_11912 - _ZN43_GLOBAL__N__9ae7fba5_10_SoftMax_cu_9f978f6321softmax_warp_backwardIfN3c104HalfEfLi10ELb1ELb0EEEvPT0_PKT_S7_iiiPKb)
        .other          _ZN43_GLOBAL__N__9ae7fba5_10_SoftMax_cu_9f978f6321softmax_warp_backwardIfN3c104HalfEfLi10ELb1ELb0EEEvPT0_PKT_S7_iiiPKb,@"STO_CUDA_ENTRY STV_DEFAULT"
_ZN43_GLOBAL__N__9ae7fba5_10_SoftMax_cu_9f978f6321softmax_warp_backwardIfN3c104HalfEfLi10ELb1ELb0EEEvPT0_PKT_S7_iiiPKb:
        /* <DEDUP_REMOVED lines=265> */
[----:B------:R-:W-:Y:S02]  /*1090*/  @!P3 F2FP.F16.F32.PACK_AB R78, RZ, R78 ;  /* 0x0000004eff4eb23e */ /* 0x000fe400000000ff */
[----:B------:R-:W0:Y:S01]  /*10a0*/  @!P5 MUFU.EX2 R73, R73 ;  /* 0x000000490049d308 */ /* 0x000e220000000800 */
[----:B--2---:R-:W-:Y:S01]  /*10b0*/  @!P2 FFMA.FTZ R76, -R84, R3, R76 ;  /* 0x00000003544ca223 */ /* 0x004fe2000001014c */
[----:B------:R-:W-:-:S04]  /*10c0*/  SHF.R.S32.HI R3, RZ, 0x1f, R32 ;  /* 0x0000001fff037819 */ /* 0x000fc80000011420 */
[----:B------:R-:W-:Y:S02]  /*10d0*/  LEA.HI.X R3, R32, UR7, R3, 0x1, P1 ;  /* 0x0000000720037c11 */ /* 0x000fe400088f0c03 */
[----:B------:R-:W2:Y:S01]  /*10e0*/  @!P0 MUFU.EX2 R9, R34 ;  /* 0x0000002200098308 */ /* 0x000ea20000000800 */
[----:B---3--:R-:W-:Y:S01]  /*10f0*/  @!P4 FFMA.FTZ R79, -R84, R79, R8 ;  /* 0x0000004f544fc223 */ /* 0x008fe20000010108 */
[----:B------:R-:W-:Y:S01]  /*1100*/  @!P2 F2FP.F16.F32.PACK_AB R76, RZ, R76 ;  /* 0x0000004cff4ca23e */ /* 0x000fe200000000ff */
[----:B------:R-:W-:Y:S01]  /*1110*/  @!P3 STG.E.U16 desc[UR4][R2.64+0x40], R78 ;  /* 0x0000404e0200b986 */ /* 0x000fe2000c101504 */
[----:B-1----:R-:W-:Y:S02]  /*1120*/  LOP3.LUT R72, R72, 0x1f, RZ, 0xc0, !PT ;  /* 0x0000001f48487812 */ /* 0x002fe400078ec0ff */
[----:B------:R-:W-:Y:S01]  /*1130*/  ISETP.GE.AND P1, PT, R36, R33, PT ;  /* 0x000000212400720c */ /* 0x000fe20003f26270 */
[----:B------:R-:W-:Y:S01]  /*1140*/  @!P2 STG.E.U16 desc[UR4][R2.64], R76 ;  /* 0x0000004c0200a986 */ /* 0x000fe2000c101504 */
[----:B------:R-:W1:Y:S01]  /*1150*/  @!P6 MUFU.EX2 R71, R71 ;  /* 0x000000470047e308 */ /* 0x000e620000000800 */
[----:B0-----:R-:W-:Y:S01]  /*1160*/  @!P5 FFMA.FTZ R73, -R84, R73, R7 ;  /* 0x000000495449d223 */ /* 0x001fe20000010107 */
[----:B------:R-:W-:-:S02]  /*1170*/  @!P4 F2FP.F16.F32.PACK_AB R79, RZ, R79 ;  /* 0x0000004fff4fc23e */ /* 0x000fc400000000ff */
[----:B------:R-:W-:Y:S02]  /*1180*/  ISETP.GE.AND P2, PT, R38, R33, PT ;  /* 0x000000212600720c */ /* 0x000fe40003f46270 */
[----:B------:R-:W-:Y:S01]  /*1190*/  @!P5 F2FP.F16.F32.PACK_AB R73, RZ, R73 ;  /* 0x00000049ff49d23e */ /* 0x000fe200000000ff */
        /* <DEDUP_REMOVED lines=13> */
[----:B------:R-:W-:Y:S02]  /*1270*/  @!P6 F2FP.F16.F32.PACK_AB R71, RZ, R71 ;  /* 0x00000047ff47e23e */ /* 0x000fe400000000ff */
[----:B------:R-:W-:Y:S02]  /*1280*/  LOP3.LUT R0, R72, 0x140, RZ, 0xfc, !PT ;  /* 0x0000014048007812 */ /* 0x000fe400078efcff */
[----:B------:R-:W-:Y:S01]  /*1290*/  @!P0 F2FP.F16.F32.PACK_AB R9, RZ, R9 ;  /* 0x00000009ff09823e */ /* 0x000fe200000000ff */
        /* <DEDUP_REMOVED lines=11> */
[----:B------:R-:W-:-:S03]  /*1350*/  @!P1 F2FP.F16.F32.PACK_AB R37, RZ, R37 ;  /* 0x00000025ff25923e */ /* 0x000fc600000000ff */
[----:B------:R-:W3:Y:S01]  /*1360*/  @!P6 MUFU.EX2 R7, R56 ;  /* 0x000000380007e308 */ /* 0x000ee20000000800 */
[----:B-1----:R-:W-:Y:S01]  /*1370*/  @!P2 FFMA.FTZ R41, -R84, R41, R39 ;  /* 0x000000295429a223 */ /* 0x002fe20000010127 */
[----:B------:R-:W-:Y:S01]  /*1380*/  @!P1 STG.E.U16 desc[UR4][R2.64+0x180], R37 ;  /* 0x0001802502009986 */ /* 0x000fe2000c101504 */
[----:B------:R-:W-:Y:S01]  /*1390*/  ISETP.GE.AND P1, PT, R0, R33, PT ;  /* 0x000000210000720c */ /* 0x000fe20003f26270 */
[----:B------:R-:W-:Y:S01]  /*13a0*/  @!P0 FMUL.FTZ R57, R57, 1.4426950216293334961 ;  /* 0x3fb8aa3b39398820 */ /* 0x000fe20000410000 */
[----:B------:R-:W-:Y:S02]  /*13b0*/  LOP3.LUT R0, R72, 0x260, RZ, 0xfc, !PT ;  /* 0x0000026048007812 */ /* 0x000fe400078efcff */
[----:B------:R-:W-:Y:S01]  /*13c0*/  @!P2 F2FP.F16.F32.PACK_AB R41, RZ, R41 ;  /* 0x00000029ff29a23e */ /* 0x000fe200000000ff */
[----:B------:R-:W1:Y:S01]  /*13d0*/  @!P4 MUFU.EX2 R31, R31 ;  /* 0x0000001f001fc308 */ /* 0x000e620000000800 */
[----:B0-----:R-:W-:-:S03]  /*13e0*/  @!P3 FFMA.FTZ R45, -R84, R45, R42 ;  /* 0x0000002d542db223 */ /* 0x001fc6000001012a */
[----:B------:R-:W-:Y:S01]  /*13f0*/  @!P2 STG.E.U16 desc[UR4][R2.64+0x1c0], R41 ;  /* 0x0001c0290200a986 */ /* 0x000fe2000c101504 */
[----:B------:R-:W-:Y:S02]  /*1400*/  ISETP.GE.AND P2, PT, R0, R33, PT ;  /* 0x000000210000720c */ /* 0x000fe40003f46270 */
[----:B------:R-:W-:Y:S01]  /*1410*/  @!P3 F2FP.F16.F32.PACK_AB R45, RZ, R45 ;  /* 0x0000002dff2db23e */ /* 0x000fe200000000ff */
[----:B--2---:R-:W0:Y:S01]  /*1420*/  @!P1 MUFU.EX2 R9, R30 ;  /* 0x0000001e00099308 */ /* 0x004e220000000800 */
[----:B---3--:R-:W-:Y:S01]  /*1430*/  @!P6 FFMA.FTZ R7, -R84, R7, R44 ;  /* 0x000000075407e223 */ /* 0x008fe2000001012c */
[----:B------:R-:W-:Y:S02]  /*1440*/  LOP3.LUT R0, R72, 0x280, RZ, 0xfc, !PT ;  /* 0x0000028048007812 */ /* 0x000fe400078efcff */
[----:B------:R-:W-:Y:S02]  /*1450*/  @!P3 STG.E.U16 desc[UR4][R2.64+0x200], R45 ;  /* 0x0002002d0200b986 */ /* 0x000fe4000c101504 */
[----:B------:R-:W-:-:S02]  /*1460*/  @!P6 F2FP.F16.F32.PACK_AB R7, RZ, R7 ;  /* 0x00000007ff07e23e */ /* 0x000fc400000000ff */
        /* <DEDUP_REMOVED lines=8> */
[----:B------:R-:W-:Y:S01]  /*14f0*/  @!P4 F2FP.F16.F32.PACK_AB R31, RZ, R31 ;  /* 0x0000001fff1fc23e */ /* 0x000fe200000000ff */
[----:B0-----:R-:W-:-:S04]  /*1500*/  @!P1 FFMA.FTZ R9, -R84, R9, R28 ;  /* 0x0000000954099223 */ /* 0x001fc8000001011c */
[----:B------:R-:W-:Y:S01]  /*1510*/  @!P4 STG.E.U16 desc[UR4][R2.64+0x440], R31 ;  /* 0x0004401f0200c986 */ /* 0x000fe2000c101504 */
[----:B------:R-:W-:Y:S01]  /*1520*/  @!P1 F2FP.F16.F32.PACK_AB R9, RZ, R9 ;  /* 0x00000009ff09923e */ /* 0x000fe200000000ff */
[----:B------:R-:W0:Y:S01]  /*1530*/  @!P3 MUFU.EX2 R20, R20 ;  /* 0x000000140014b308 */ /* 0x000e220000000800 */
[----:B--2---:R-:W-:Y:S01]  /*1540*/  @!P5 FFMA.FTZ R47, -R84, R47, R43 ;  /* 0x0000002f542fd223 */ /* 0x004fe2000001012b */
[-C--:B------:R-:W-:Y:S02]  /*1550*/  ISETP.GE.AND P4, PT, R25, R33.reuse, PT ;  /* 0x000000211900720c */ /* 0x080fe40003f86270 */
[----:B------:R-:W-:Y:S01]  /*1560*/  @!P1 STG.E.U16 desc[UR4][R2.64+0x480], R9 ;  /* 0x0004800902009986 */ /* 0x000fe2000c101504 */
[----:B------:R-:W-:Y:S02]  /*1570*/  ISETP.GE.AND P1, PT, R24, R33, PT ;  /* 0x000000211800720c */ /* 0x000fe40003f26270 */
[----:B------:R-:W-:Y:S01]  /*1580*/  @!P5 F2FP.F16.F32.PACK_AB R47, RZ, R47 ;  /* 0x0000002fff2fd23e */ /* 0x000fe200000000ff */
[----:B------:R-:W2:Y:S01]  /*1590*/  @!P6 MUFU.EX2 R18, R18 ;  /* 0x000000120012e308 */ /* 0x000ea20000000800 */
[----:B-1----:R-:W-:-:S03]  /*15a0*/  @!P2 FFMA.FTZ R22, -R84, R22, R23 ;  /* 0x000000165416a223 */ /* 0x002fc60000010117 */
[----:B------:R-:W-:Y:S01]  /*15b0*/  @!P5 STG.E.U16 desc[UR4][R2.64+0x240], R47 ;  /* 0x0002402f0200d986 */ /* 0x000fe2000c101504 */
[----:B------:R-:W-:Y:S02]  /*15c0*/  ISETP.GE.AND P5, PT, R27, R33, PT ;  /* 0x000000211b00720c */ /* 0x000fe40003fa6270 */
[----:B------:R-:W-:Y:S01]  /*15d0*/  @!P2 F2FP.F16.F32.PACK_AB R22, RZ, R22 ;  /* 0x00000016ff16a23e */ /* 0x000fe200000000ff */
[----:B------:R-:W1:Y:S01]  /*15e0*/  @!P0 MUFU.EX2 R57, R57 ;  /* 0x0000003900398308 */ /* 0x000e620000000800 */
[----:B0-----:R-:W-:-:S03]  /*15f0*/  @!P3 FFMA.FTZ R20, -R84, R20, R21 ;  /* 0x000000145414b223 */ /* 0x001fc60000010115 */
[----:B------:R-:W-:Y:S01]  /*1600*/  @!P2 STG.E.U16 desc[UR4][R2.64+0x4c0], R22 ;  /* 0x0004c0160200a986 */ /* 0x000fe2000c101504 */
[----:B------:R-:W-:Y:S02]  /*1610*/  ISETP.GE.AND P2, PT, R58, R33, PT ;  /* 0x000000213a00720c */ /* 0x000fe40003f46270 */
[----:B------:R-:W-:Y:S01]  /*1620*/  @!P3 F2FP.F16.F32.PACK_AB R20, RZ, R20 ;  /* 0x00000014ff14b23e */ /* 0x000fe200000000ff */
[----:B------:R-:W0:Y:S01]  /*1630*/  @!P4 MUFU.EX2 R14, R14 ;  /* 0x0000000e000ec308 */ /* 0x000e220000000800 */
[----:B--2---:R-:W-:-:S03]  /*1640*/  @!P6 FFMA.FTZ R18, -R84, R18, R19 ;  /* 0x000000125412e223 */ /* 0x004fc60000010113 */
        /* <DEDUP_REMOVED lines=18> */
[----:B---3--:R-:W2:Y:S01]  /*1770*/  @!P3 MUFU.EX2 R7, R86 ;  /* 0x000000560007b308 */ /* 0x008ea20000000800 */
[----:B-1----:R-:W-:Y:S01]  /*1780*/  @!P5 FFMA.FTZ R16, -R84, R16, R17 ;  /* 0x000000105410d223 */ /* 0x002fe20000010111 */
[----:B------:R-:W-:Y:S02]  /*1790*/  LOP3.LUT R0, R72, 0x1a0, RZ, 0xfc, !PT ;  /* 0x000001a048007812 */ /* 0x000fe400078efcff */
[----:B------:R-:W-:Y:S02]  /*17a0*/  @!P1 STG.E.U16 desc[UR4][R2.64+0x640], R13 ;  /* 0x0006400d02009986 */ /* 0x000fe4000c101504 */
[----:B------:R-:W-:-:S02]  /*17b0*/  @!P5 F2FP.F16.F32.PACK_AB R16, RZ, R16 ;  /* 0x00000010ff10d23e */ /* 0x000fc400000000ff */
[----:B------:R-:W1:Y:S01]  /*17c0*/  @!P6 MUFU.EX2 R80, R80 ;  /* 0x000000500050e308 */ /* 0x000e620000000800 */
[----:B0-----:R-:W-:Y:S01]  /*17d0*/  @!P2 FFMA.FTZ R5, -R84, R5, R53 ;  /* 0x000000055405a223 */ /* 0x001fe20000010135 */
[----:B------:R-:W-:Y:S01]  /*17e0*/  ISETP.GE.AND P1, PT, R0, R33, PT ;  /* 0x000000210000720c */ /* 0x000fe20003f26270 */
[----:B------:R-:W-:Y:S01]  /*17f0*/  @!P5 STG.E.U16 desc[UR4][R2.64+0x580], R16 ;  /* 0x000580100200d986 */ /* 0x000fe2000c101504 */
[----:B------:R-:W-:Y:S01]  /*1800*/  LOP3.LUT R0, R72, 0x1c0, RZ, 0xfc, !PT ;  /* 0x000001c048007812 */ /* 0x000fe200078efcff */
[----:B------:R-:W-:Y:S01]  /*1810*/  @!P4 FMUL.FTZ R59, R59, 1.4426950216293334961 ;  /* 0x3fb8aa3b3b3bc820 */ /* 0x000fe20000410000 */
[----:B------:R-:W-:Y:S02]  /*1820*/  @!P2 F2FP.F16.F32.PACK_AB R5, RZ, R5 ;  /* 0x00000005ff05a23e */ /* 0x000fe400000000ff */
[----:B------:R-:W0:Y:S01]  /*1830*/  @!P0 MUFU.EX2 R15, R15 ;  /* 0x0000000f000f8308 */ /* 0x000e220000000800 */
[----:B--2---:R-:W-:Y:S01]  /*1840*/  @!P3 FFMA.FTZ R7, -R84, R7, R54 ;  /* 0x000000075407b223 */ /* 0x004fe20000010136 */
[-C--:B------:R-:W-:Y:S01]  /*1850*/  ISETP.GE.AND P5, PT, R64, R33.reuse, PT ;  /* 0x000000214000720c */ /* 0x080fe20003fa6270 */
[----:B------:R2:W-:Y:S01]  /*1860*/  @!P2 STG.E.U16 desc[UR4][R2.64+0x680], R5 ;  /* 0x000680050200a986 */ /* 0x0005e2000c101504 */
[----:B------:R-:W-:-:S02]  /*1870*/  ISETP.GE.AND P2, PT, R0, R33, PT ;  /* 0x000000210000720c */ /* 0x000fc40003f46270 */
[----:B------:R-:W-:Y:S01]  /*1880*/  @!P3 F2FP.F16.F32.PACK_AB R7, RZ, R7 ;  /* 0x00000007ff07b23e */ /* 0x000fe200000000ff */
[----:B------:R-:W-:Y:S01]  /*1890*/  @!P1 FMUL.FTZ R61, R61, 1.4426950216293334961 ;  /* 0x3fb8aa3b3d3d9820 */ /* 0x000fe20000410000 */
[----:B------:R-:W-:Y:S01]  /*18a0*/  LOP3.LUT R0, R72, 0x1e0, RZ, 0xfc, !PT ;  /* 0x000001e048007812 */ /* 0x000fe200078efcff */
[----:B-1----:R-:W-:Y:S01]  /*18b0*/  @!P6 FFMA.FTZ R80, -R84, R80, R55 ;  /* 0x000000505450e223 */ /* 0x002fe20000010137 */
[----:B------:R-:W-:Y:S01]  /*18c0*/  LOP3.LUT R72, R72, 0x200, RZ, 0xfc, !PT ;  /* 0x0000020048487812 */ /* 0x000fe200078efcff */
[----:B------:R1:W-:Y:S01]  /*18d0*/  @!P3 STG.E.U16 desc[UR4][R2.64+0x6c0], R7 ;  /* 0x0006c0070200b986 */ /* 0x0003e2000c101504 */
[----:B------:R-:W-:Y:S01]  /*18e0*/  ISETP.GE.AND P3, PT, R0, R33, PT ;  /* 0x000000210000720c */ /* 0x000fe20003f66270 */
[----:B------:R-:W3:Y:S01]  /*18f0*/  @!P4 MUFU.EX2 R59, R59 ;  /* 0x0000003b003bc308 */ /* 0x000ee20000000800 */
[----:B------:R-:W-:Y:S01]  /*1900*/  @!P6 F2FP.F16.F32.PACK_AB R80, RZ, R80 ;  /* 0x00000050ff50e23e */ /* 0x000fe200000000ff */
[----:B0-----:R-:W-:Y:S02]  /*1910*/  @!P0 FFMA.FTZ R15, -R84, R15, R12 ;  /* 0x0000000f540f8223 */ /* 0x001fe4000001010c */
[----:B------:R-:W-:-:S02]  /*1920*/  @!P2 FMUL.FTZ R63, R63, 1.4426950216293334961 ;  /* 0x3fb8aa3b3f3fa820 */ /* 0x000fc40000410000 */
[----:B------:R1:W-:Y:S01]  /*1930*/  @!P6 STG.E.U16 desc[UR4][R2.64+0x700], R80 ;  /* 0x000700500200e986 */ /* 0x0003e2000c101504 */
[----:B------:R-:W-:Y:S01]  /*1940*/  ISETP.GE.AND P6, PT, R72, R33, PT ;  /* 0x000000214800720c */ /* 0x000fe20003fc6270 */
[----:B------:R-:W0:Y:S01]  /*1950*/  @!P5 MUFU.EX2 R77, R77 ;  /* 0x0000004d004dd308 */ /* 0x000e220000000800 */
[----:B------:R-:W-:-:S03]  /*1960*/  @!P0 F2FP.F16.F32.PACK_AB R15, RZ, R15 ;  /* 0x0000000fff0f823e */ /* 0x000fc600000000ff */
[----:B------:R-:W-:Y:S02]  /*1970*/  @!P3 FMUL.FTZ R65, R65, 1.4426950216293334961 ;  /* 0x3fb8aa3b4141b820 */ /* 0x000fe40000410000 */
[----:B------:R1:W-:Y:S01]  /*1980*/  @!P0 STG.E.U16 desc[UR4][R2.64+0x5c0], R15 ;  /* 0x0005c00f02008986 */ /* 0x0003e2000c101504 */
[----:B------:R-:W-:Y:S01]  /*1990*/  ISETP.GE.AND P0, PT, R66, R33, PT ;  /* 0x000000214200720c */ /* 0x000fe20003f06270 */
[----:B------:R-:W4:Y:S01]  /*19a0*/  @!P1 MUFU.EX2 R0, R61 ;  /* 0x0000003d00009308 */ /* 0x000f220000000800 */
[----:B---3--:R-:W-:-:S03]  /*19b0*/  @!P4 FFMA.FTZ R59, -R84, R59, R48 ;  /* 0x0000003b543bc223 */ /* 0x008fc60000010130 */
[----:B------:R-:W-:Y:S02]  /*19c0*/  @!P6 FMUL.FTZ R4, R4, 1.4426950216293334961 ;  /* 0x3fb8aa3b0404e820 */ /* 0x000fe40000410000 */
[----:B------:R-:W-:Y:S02]  /*19d0*/  @!P4 F2FP.F16.F32.PACK_AB R59, RZ, R59 ;  /* 0x0000003bff3bc23e */ /* 0x000fe400000000ff */
[----:B------:R-:W3:Y:S01]  /*19e0*/  @!P2 MUFU.EX2 R63, R63 ;  /* 0x0000003f003fa308 */ /* 0x000ee20000000800 */
[----:B0-----:R-:W-:Y:S02]  /*19f0*/  @!P5 FFMA.FTZ R77, -R84, R77, R67 ;  /* 0x0000004d544dd223 */ /* 0x001fe40000010143 */
[----:B------:R1:W-:Y:S03]  /*1a00*/  @!P4 STG.E.U16 desc[UR4][R2.64+0x300], R59 ;  /* 0x0003003b0200c986 */ /* 0x0003e6000c101504 */
[----:B------:R-:W-:-:S02]  /*1a10*/  @!P5 F2FP.F16.F32.PACK_AB R77, RZ, R77 ;  /* 0x0000004dff4dd23e */ /* 0x000fc400000000ff */
[----:B------:R-:W0:Y:S01]  /*1a20*/  @!P0 MUFU.EX2 R8, R75 ;  /* 0x0000004b00088308 */ /* 0x000e220000000800 */
[----:B----4-:R-:W-:Y:S02]  /*1a30*/  @!P1 FFMA.FTZ R0, -R84, R0, R49 ;  /* 0x0000000054009223 */ /* 0x010fe40000010131 */
[----:B------:R1:W-:Y:S01]  /*1a40*/  @!P5 STG.E.U16 desc[UR4][R2.64+0x740], R77 ;  /* 0x0007404d0200d986 */ /* 0x0003e2000c101504 */
[----:B------:R-:W-:Y:S02]  /*1a50*/  ISETP.GE.AND P5, PT, R68, R33, PT ;  /* 0x000000214400720c */ /* 0x000fe40003fa6270 */
[----:B------:R-:W-:Y:S02]  /*1a60*/  @!P1 F2FP.F16.F32.PACK_AB R0, RZ, R0 ;  /* 0x00000000ff00923e */ /* 0x000fe400000000ff */
[----:B------:R-:W4:Y:S01]  /*1a70*/  @!P3 MUFU.EX2 R6, R65 ;  /* 0x000000410006b308 */ /* 0x000f220000000800 */
[----:B---3--:R-:W-:Y:S02]  /*1a80*/  @!P2 FFMA.FTZ R63, -R84, R63, R50 ;  /* 0x0000003f543fa223 */ /* 0x008fe40000010132 */
[----:B------:R1:W-:Y:S03]  /*1a90*/  @!P1 STG.E.U16 desc[UR4][R2.64+0x340], R0 ;  /* 0x0003400002009986 */ /* 0x0003e6000c101504 */
[----:B------:R-:W-:-:S02]  /*1aa0*/  @!P2 F2FP.F16.F32.PACK_AB R63, RZ, R63 ;  /* 0x0000003fff3fa23e */ /* 0x000fc400000000ff */
[----:B--2---:R-:W2:Y:S01]  /*1ab0*/  @!P6 MUFU.EX2 R5, R4 ;  /* 0x000000040005e308 */ /* 0x004ea20000000800 */
[C---:B0-----:R-:W-:Y:S02]  /*1ac0*/  @!P0 FFMA.FTZ R8, -R84.reuse, R8, R69 ;  /* 0x0000000854088223 */ /* 0x041fe40000010145 */
[----:B------:R1:W-:Y:S03]  /*1ad0*/  @!P2 STG.E.U16 desc[UR4][R2.64+0x380], R63 ;  /* 0x0003803f0200a986 */ /* 0x0003e6000c101504 */
[----:B------:R-:W-:Y:S01]  /*1ae0*/  @!P0 F2FP.F16.F32.PACK_AB R8, RZ, R8 ;  /* 0x00000008ff08823e */ /* 0x000fe200000000ff */
[----:B----4-:R-:W-:-:S04]  /*1af0*/  @!P3 FFMA.FTZ R6, -R84, R6, R51 ;  /* 0x000000065406b223 */ /* 0x010fc80000010133 */
[----:B------:R1:W-:Y:S01]  /*1b00*/  @!P0 STG.E.U16 desc[UR4][R2.64+0x780], R8 ;  /* 0x0007800802008986 */ /* 0x0003e2000c101504 */
[----:B------:R-:W-:Y:S01]  /*1b10*/  @!P3 F2FP.F16.F32.PACK_AB R6, RZ, R6 ;  /* 0x00000006ff06b23e */ /* 0x000fe200000000ff */
[----:B--2---:R-:W-:-:S04]  /*1b20*/  @!P6 FFMA.FTZ R5, -R84, R5, R52 ;  /* 0x000000055405e223 */ /* 0x004fc80000010134 */
[----:B------:R1:W-:Y:S01]  /*1b30*/  @!P3 STG.E.U16 desc[UR4][R2.64+0x3c0], R6 ;  /* 0x0003c0060200b986 */ /* 0x0003e2000c101504 */
[----:B------:R-:W-:-:S05]  /*1b40*/  @!P6 F2FP.F16.F32.PACK_AB R5, RZ, R5 ;  /* 0x00000005ff05e23e */ /* 0x000fca00000000ff */
[----:B------:R1:W-:Y:S01]  /*1b50*/  @!P6 STG.E.U16 desc[UR4][R2.64+0x400], R5 ;  /* 0x000400050200e986 */ /* 0x0003e2000c101504 */
[----:B------:R-:W-:Y:S05]  /*1b60*/  @P5 EXIT ;  /* 0x000000000000594d */ /* 0x000fea0003800000 */
[----:B-1----:R-:W0:Y:S02]  /*1b70*/  MUFU.EX2 R5, R74 ;  /* 0x0000004a00057308 */ /* 0x002e240000000800 */
[----:B0-----:R-:W-:-:S05]  /*1b80*/  FFMA.FTZ R5, -R84, R5, R70 ;  /* 0x0000000554057223 */ /* 0x001fca0000010146 */
[----:B------:R-:W-:-:S05]  /*1b90*/  F2FP.F16.F32.PACK_AB R5, RZ, R5 ;  /* 0x00000005ff05723e */ /* 0x000fca00000000ff */
[----:B------:R-:W-:Y:S01]  /*1ba0*/  STG.E.U16 desc[UR4][R2.64+0x7c0], R5 ;  /* 0x0007c00502007986 */ /* 0x000fe2000c101504 */
[----:B------:R-:W-:Y:S05]  /*1bb0*/  EXIT ;  /* 0x000000000000794d */ /* 0x000fea0003800000 */
.L_x_5305:
        /* <DEDUP_REMOVED lines=12> */
.L_x_11912:


//--------------------- .text._ZN43_GLOBAL__N__9ae7fba5_10_SoftMax_cu_9f978f6321softmax_warp_backwardIfN3c104HalfEfLi9ELb1ELb0EEEvPT0_PKT_S7_iiiPKb --------------------------
	.section	.text._ZN43_GLOBAL__N__9ae7fba5_10_SoftMax_cu_9f978f6321softmax_warp_backwardIfN3c104HalfEfLi9ELb1ELb0EEEvPT0_PKT_S7_iiiPKb,"ax",@progbits
	.align	128
.text._ZN43_GLOBAL__N__9ae7fba5_10_SoftMax_cu_9f978f6321softmax_warp_backwardIfN3c104HalfEfLi9ELb1ELb0EEEvPT0_PKT_S7_iiiPKb:
        .type           _ZN43_GLOBAL__N__9ae7fba5_10_SoftMax_cu_9f978f6321softmax_warp_backwardIfN3c104HalfEfLi9ELb1ELb0EEEvPT0_PKT_S7_iiiPKb,@function
        .size           _ZN43_GLOBAL__N__9ae7fba5_10_SoftMax_cu_9f978f6321softmax_warp_backwardIfN3c104HalfEfLi9ELb1ELb0EEEvPT0_PKT_S7_iiiPKb,(.L_x_11913 - _ZN43_GLOBAL__N__9ae7fba5_10_SoftMax_cu_9f978f6321softmax_warp_backwardIfN3c104HalfEfLi9ELb1ELb0EEEvPT0_PKT_S7_iiiPKb)
        .other          _ZN43_GLOBAL__N__9ae7fba5_10_SoftMax_cu_9f978f6321softmax_warp_backwardIfN3c104HalfEfLi9ELb1ELb0EEEvPT0_PKT_S7_iiiPKb,@"STO_CUDA_ENTRY STV_DEFAULT"
_ZN43_GLOBAL__N__9ae7fba5_10_SoftMax_cu_9f978f6321softmax_warp_backwardIfN3c104HalfEfLi9ELb1ELb0EEEvPT0_PKT_S7_iiiPKb:
        /* <DEDUP_REMOVED lines=168> */
[----:B------:R-:W-:Y:S02]  /*0a80*/  @!P3 F2FP.F16.F32.PACK_AB R46, RZ, R46 ;  /* 0x0000002eff2eb23e */ /* 0x000fe400000000ff */
[----:B------:R-:W-:Y:S01]  /*0a90*/  LEA.HI.X R3, R6, UR7, R3, 0x1, P4 ;  /* 0x0000000706037c11 */ /* 0x000fe2000a0f0c03 */
[----:B------:R-:W1:Y:S01]  /*0aa0*/  @!P6 MUFU.EX2 R4, R4 ;  /* 0x000000040004e308 */ /* 0x000e620000000800 */
[----:B------:R-:W-:Y:S01]  /*0ab0*/  ISETP.GE.AND P4, PT, R15, R0, PT ;  /* 0x000000000f00720c */ /* 0x000fe20003f86270 */
[----:B---3--:R-:W-:Y:S01]  /*0ac0*/  @!P0 FFMA.FTZ R40, -R33, R40, R9 ;  /* 0x0000002821288223 */ /* 0x008fe20000010109 */
[----:B------:R-:W-:Y:S01]  /*0ad0*/  LOP3.LUT R9, R5, 0x100, RZ, 0xfc, !PT ;  /* 0x0000010005097812 */ /* 0x000fe200078efcff */
[----:B------:R-:W-:Y:S01]  /*0ae0*/  @!P3 STG.E.U16 desc[UR4][R2.64], R46 ;  /* 0x0000002e0200b986 */ /* 0x000fe2000c101504 */
[----:B------:R-:W-:-:S02]  /*0af0*/  ISETP.GE.AND P3, PT, R23, R0, PT ;  /* 0x000000001700720c */ /* 0x000fc40003f66270 */
[----:B------:R-:W-:Y:S01]  /*0b00*/  @!P0 F2FP.F16.F32.PACK_AB R40, RZ, R40 ;  /* 0x00000028ff28823e */ /* 0x000fe200000000ff */
[----:B------:R-:W2:Y:S01]  /*0b10*/  @!P5 MUFU.EX2 R11, R11 ;  /* 0x0000000b000bd308 */ /* 0x000ea20000000800 */
[----:B0-----:R-:W-:Y:S01]  /*0b20*/  @!P2 FFMA.FTZ R44, -R33, R44, R7 ;  /* 0x0000002c212ca223 */ /* 0x001fe20000010107 */
[----:B------:R-:W-:Y:S02]  /*0b30*/  LOP3.LUT R7, R5, 0xa0, RZ, 0xfc, !PT ;  /* 0x000000a005077812 */ /* 0x000fe400078efcff */
[----:B------:R-:W-:Y:S02]  /*0b40*/  @!P0 STG.E.U16 desc[UR4][R2.64+0xc0], R40 ;  /* 0x0000c02802008986 */ /* 0x000fe4000c101504 */
[----:B------:R-:W-:Y:S02]  /*0b50*/  @!P2 F2FP.F16.F32.PACK_AB R44, RZ, R44 ;  /* 0x0000002cff2ca23e */ /* 0x000fe400000000ff */
        /* <DEDUP_REMOVED lines=8> */
[----:B------:R-:W-:-:S04]  /*0be0*/  @!P6 F2FP.F16.F32.PACK_AB R4, RZ, R4 ;  /* 0x00000004ff04e23e */ /* 0x000fc800000000ff */
[----:B------:R-:W-:Y:S01]  /*0bf0*/  @!P5 F2FP.F16.F32.PACK_AB R11, RZ, R11 ;  /* 0x0000000bff0bd23e */ /* 0x000fe200000000ff */
[----:B------:R2:W-:Y:S01]  /*0c00*/  @!P6 STG.E.U16 desc[UR4][R2.64+0x280], R4 ;  /* 0x000280040200e986 */ /* 0x0005e2000c101504 */
[----:B------:R-:W3:Y:S01]  /*0c10*/  @!P3 MUFU.EX2 R45, R45 ;  /* 0x0000002d002db308 */ /* 0x000ee20000000800 */
[----:B0-----:R-:W-:Y:S02]  /*0c20*/  @!P1 FFMA.FTZ R47, -R33, R47, R8 ;  /* 0x0000002f212f9223 */ /* 0x001fe40000010108 */
[----:B------:R0:W-:Y:S01]  /*0c30*/  @!P5 STG.E.U16 desc[UR4][R2.64+0x100], R11 ;  /* 0x0001000b0200d986 */ /* 0x0001e2000c101504 */
[-C--:B------:R-:W-:Y:S02]  /*0c40*/  ISETP.GE.AND P5, PT, R7, R0.reuse, PT ;  /* 0x000000000700720c */ /* 0x080fe40003fa6270 */
[----:B------:R-:W-:Y:S02]  /*0c50*/  LOP3.LUT R7, R5, 0xe0, RZ, 0xfc, !PT ;  /* 0x000000e005077812 */ /* 0x000fe400078efcff */
[----:B------:R-:W-:Y:S01]  /*0c60*/  @!P1 F2FP.F16.F32.PACK_AB R47, RZ, R47 ;  /* 0x0000002fff2f923e */ /* 0x000fe200000000ff */
[----:B-1----:R-:W-:Y:S01]  /*0c70*/  @!P4 FFMA.FTZ R43, -R33, R43, R26 ;  /* 0x0000002b212bc223 */ /* 0x002fe2000001011a */
[----:B------:R-:W-:Y:S01]  /*0c80*/  ISETP.GE.AND P6, PT, R7, R0, PT ;  /* 0x000000000700720c */ /* 0x000fe20003fc6270 */
[----:B------:R-:W1:Y:S01]  /*0c90*/  @!P2 MUFU.EX2 R39, R39 ;  /* 0x000000270027a308 */ /* 0x000e620000000800 */
[----:B------:R-:W-:Y:S01]  /*0ca0*/  LOP3.LUT R7, R5, 0x120, RZ, 0xfc, !PT ;  /* 0x0000012005077812 */ /* 0x000fe200078efcff */
[----:B------:R0:W-:Y:S01]  /*0cb0*/  @!P1 STG.E.U16 desc[UR4][R2.64+0x80], R47 ;  /* 0x0000802f02009986 */ /* 0x0001e2000c101504 */
[----:B------:R-:W-:-:S02]  /*0cc0*/  @!P4 F2FP.F16.F32.PACK_AB R43, RZ, R43 ;  /* 0x0000002bff2bc23e */ /* 0x000fc400000000ff */
[-C--:B------:R-:W-:Y:S01]  /*0cd0*/  ISETP.GE.AND P1, PT, R27, R0.reuse, PT ;  /* 0x000000001b00720c */ /* 0x080fe20003f26270 */
[----:B---3--:R-:W-:Y:S02]  /*0ce0*/  @!P3 FFMA.FTZ R45, -R33, R45, R28 ;  /* 0x0000002d212db223 */ /* 0x008fe4000001011c */
[----:B------:R0:W-:Y:S01]  /*0cf0*/  @!P4 STG.E.U16 desc[UR4][R2.64+0x2c0], R43 ;  /* 0x0002c02b0200c986 */ /* 0x0001e2000c101504 */
[----:B------:R-:W-:Y:S01]  /*0d00*/  ISETP.GE.AND P4, PT, R9, R0, PT ;  /* 0x000000000900720c */ /* 0x000fe20003f86270 */
[----:B------:R-:W3:Y:S01]  /*0d10*/  @!P0 MUFU.EX2 R13, R13 ;  /* 0x0000000d000d8308 */ /* 0x000ee20000000800 */
[----:B------:R-:W-:-:S05]  /*0d20*/  @!P3 F2FP.F16.F32.PACK_AB R45, RZ, R45 ;  /* 0x0000002dff2db23e */ /* 0x000fca00000000ff */
[----:B------:R0:W-:Y:S01]  /*0d30*/  @!P3 STG.E.U16 desc[UR4][R2.64+0x300], R45 ;  /* 0x0003002d0200b986 */ /* 0x0001e2000c101504 */
[----:B------:R-:W-:Y:S01]  /*0d40*/  ISETP.GE.AND P3, PT, R7, R0, PT ;  /* 0x000000000700720c */ /* 0x000fe20003f66270 */
[----:B------:R-:W4:Y:S01]  /*0d50*/  @!P1 MUFU.EX2 R6, R37 ;  /* 0x0000002500069308 */ /* 0x000f220000000800 */
[----:B-1----:R-:W-:-:S05]  /*0d60*/  @!P2 FFMA.FTZ R39, -R33, R39, R30 ;  /* 0x000000272127a223 */ /* 0x002fca000001011e */
[----:B------:R-:W-:Y:S02]  /*0d70*/  @!P2 F2FP.F16.F32.PACK_AB R39, RZ, R39 ;  /* 0x00000027ff27a23e */ /* 0x000fe400000000ff */
[----:B------:R-:W1:Y:S01]  /*0d80*/  @!P5 MUFU.EX2 R5, R16 ;  /* 0x000000100005d308 */ /* 0x000e620000000800 */
[----:B---3--:R-:W-:Y:S02]  /*0d90*/  @!P0 FFMA.FTZ R13, -R33, R13, R12 ;  /* 0x0000000d210d8223 */ /* 0x008fe4000001010c */
[----:B------:R0:W-:Y:S01]  /*0da0*/  @!P2 STG.E.U16 desc[UR4][R2.64+0x340], R39 ;  /* 0x000340270200a986 */ /* 0x0001e2000c101504 */
[----:B------:R-:W-:Y:S02]  /*0db0*/  ISETP.GE.AND P2, PT, R29, R0, PT ;  /* 0x000000001d00720c */ /* 0x000fe40003f46270 */
[----:B------:R-:W-:Y:S02]  /*0dc0*/  @!P0 F2FP.F16.F32.PACK_AB R13, RZ, R13 ;  /* 0x0000000dff0d823e */ /* 0x000fe400000000ff */
[----:B--2---:R-:W2:Y:S01]  /*0dd0*/  @!P6 MUFU.EX2 R4, R17 ;  /* 0x000000110004e308 */ /* 0x004ea20000000800 */
[----:B----4-:R-:W-:-:S02]  /*0de0*/  @!P1 FFMA.FTZ R6, -R33, R6, R31 ;  /* 0x0000000621069223 */ /* 0x010fc4000001011f */
[----:B------:R0:W-:Y:S03]  /*0df0*/  @!P0 STG.E.U16 desc[UR4][R2.64+0x140], R13 ;  /* 0x0001400d02008986 */ /* 0x0001e6000c101504 */
[----:B------:R-:W-:Y:S02]  /*0e00*/  @!P1 F2FP.F16.F32.PACK_AB R6, RZ, R6 ;  /* 0x00000006ff06923e */ /* 0x000fe400000000ff */
[----:B------:R-:W3:Y:S01]  /*0e10*/  @!P4 MUFU.EX2 R7, R18 ;  /* 0x000000120007c308 */ /* 0x000ee20000000800 */
[----:B-1----:R-:W-:Y:S02]  /*0e20*/  @!P5 FFMA.FTZ R5, -R33, R5, R14 ;  /* 0x000000052105d223 */ /* 0x002fe4000001010e */
[----:B------:R0:W-:Y:S03]  /*0e30*/  @!P1 STG.E.U16 desc[UR4][R2.64+0x380], R6 ;  /* 0x0003800602009986 */ /* 0x0001e6000c101504 */
[----:B------:R-:W-:-:S02]  /*0e40*/  @!P5 F2FP.F16.F32.PACK_AB R5, RZ, R5 ;  /* 0x00000005ff05d23e */ /* 0x000fc400000000ff */
[----:B------:R-:W1:Y:S01]  /*0e50*/  @!P3 MUFU.EX2 R22, R22 ;  /* 0x000000160016b308 */ /* 0x000e620000000800 */
[C---:B--2---:R-:W-:Y:S02]  /*0e60*/  @!P6 FFMA.FTZ R4, -R33.reuse, R4, R19 ;  /* 0x000000042104e223 */ /* 0x044fe40000010113 */
[----:B------:R0:W-:Y:S03]  /*0e70*/  @!P5 STG.E.U16 desc[UR4][R2.64+0x180], R5 ;  /* 0x000180050200d986 */ /* 0x0001e6000c101504 */
[----:B------:R-:W-:Y:S01]  /*0e80*/  @!P6 F2FP.F16.F32.PACK_AB R4, RZ, R4 ;  /* 0x00000004ff04e23e */ /* 0x000fe200000000ff */
[----:B---3--:R-:W-:-:S04]  /*0e90*/  @!P4 FFMA.FTZ R7, -R33, R7, R20 ;  /* 0x000000072107c223 */ /* 0x008fc80000010114 */
[----:B------:R0:W-:Y:S01]  /*0ea0*/  @!P6 STG.E.U16 desc[UR4][R2.64+0x1c0], R4 ;  /* 0x0001c0040200e986 */ /* 0x0001e2000c101504 */
[----:B------:R-:W-:Y:S01]  /*0eb0*/  @!P4 F2FP.F16.F32.PACK_AB R7, RZ, R7 ;  /* 0x00000007ff07c23e */ /* 0x000fe200000000ff */
[----:B-1----:R-:W-:-:S04]  /*0ec0*/  @!P3 FFMA.FTZ R22, -R33, R22, R21 ;  /* 0x000000162116b223 */ /* 0x002fc80000010115 */
[----:B------:R0:W-:Y:S01]  /*0ed0*/  @!P4 STG.E.U16 desc[UR4][R2.64+0x200], R7 ;  /* 0x000200070200c986 */ /* 0x0001e2000c101504 */
[----:B------:R-:W-:-:S05]  /*0ee0*/  @!P3 F2FP.F16.F32.PACK_AB R22, RZ, R22 ;  /* 0x00000016ff16b23e */ /* 0x000fca00000000ff */
[----:B------:R0:W-:Y:S01]  /*0ef0*/  @!P3 STG.E.U16 desc[UR4][R2.64+0x240], R22 ;  /* 0x000240160200b986 */ /* 0x0001e2000c101504 */
[----:B------:R-:W-:Y:S05]  /*0f00*/  @P2 EXIT ;  /* 0x000000000000294d */ /* 0x000fea0003800000 */
[----:B------:R-:W1:Y:S02]  /*0f10*/  MUFU.EX2 R38, R38 ;  /* 0x0000002600267308 */ /* 0x000e640000000800 */
[----:B-1----:R-:W-:-:S05]  /*0f20*/  FFMA.FTZ R32, -R33, R38, R32 ;  /* 0x0000002621207223 */ /* 0x002fca0000010120 */
[----:B------:R-:W-:-:S05]  /*0f30*/  F2FP.F16.F32.PACK_AB R32, RZ, R32 ;  /* 0x00000020ff20723e */ /* 0x000fca00000000ff */
[----:B------:R-:W-:Y:S01]  /*0f40*/  STG.E.U16 desc[UR4][R2.64+0x3c0], R32 ;  /* 0x0003c02002007986 */ /* 0x000fe2000c101504 */
[----:B------:R-:W-:Y:S05]  /*0f50*/  EXIT ;  /* 0x000000000000794d */ /* 0x000fea0003800000 */
.L_x_5306:
        /* <DEDUP_REMOVED lines=10> */
.L_x_11913:


//--------------------- .text._ZN43_GLOBAL__N__9ae7fba5_10_SoftMax_cu_9f978f6321softmax_warp_backwardIfN3c104HalfEfLi8ELb1ELb0EEEvPT0_PKT_S7_iiiPKb --------------------------
	.section	.text._ZN43_GLOBAL__N__9ae7fba5_10_SoftMax_cu_9f978f6321softmax_warp_backwardIfN3c104HalfEfLi8ELb1ELb0EEEvPT0_PKT_S7_iiiPKb,"ax",@progbits
	.align	128
.text._ZN43_GLOBAL__N__9ae7fba5_10_SoftMax_cu_9f978f6321softmax_warp_backwardIfN3c104HalfEfLi8ELb1ELb0EEEvPT0_PKT_S7_iiiPKb:
        .type           _ZN43_GLOBAL__N__9ae7fba5_10_SoftMax_cu_9f978f6321softmax_warp_backwardIfN3c104HalfEfLi8ELb1ELb0EEEvPT0_PKT_S7_iiiPKb,@function
        .size           _ZN43_GLOBAL__N__9ae7fba5_10_SoftMax_cu_9f978f6321softmax_warp_backwardIfN3c104HalfEfLi8ELb1ELb0EEEvPT0_PKT_S7_iiiPKb,(.L_x_11914 - _ZN43_GLOBAL__N__9ae7fba5_10_SoftMax_cu_9f978f6321softmax_warp_backwardIfN3c104HalfEfLi8ELb1ELb0EEEvPT0_PKT_S7_iiiPKb)
        .other          _ZN43_GLOBAL__N__9ae7fba5_10_SoftMax_cu_9f978f6321softmax_warp_backwardIfN3c104HalfEfLi8ELb1ELb0EEEvPT0_PKT_S7_iiiPKb,@"STO_CUDA_ENTRY STV_DEFAULT"
_ZN43_GLOBAL__N__9ae7fba5_10_SoftMax_cu_9f978f6321softmax_warp_backwardIfN3c104HalfEfLi8ELb1ELb0EEEvPT0_PKT_S7_iiiPKb:
        /* <DEDUP_REMOVED lines=110> */
[----:B------:R-:W-:Y:S02]  /*06e0*/  @!P2 F2FP.F16.F32.PACK_AB R24, RZ, R24 ;  /* 0x00000018ff18a23e */ /* 0x000fe400000000ff */
[----:B------:R-:W-:Y:S02]  /*06f0*/  @!P6 F2FP.F16.F32.PACK_AB R10, RZ, R10 ;  /* 0x0000000aff0ae23e */ /* 0x000fe400000000ff */
[----:B------:R-:W-:Y:S01]  /*0700*/  @!P1 F2FP.F16.F32.PACK_AB R25, RZ, R25 ;  /* 0x00000019ff19923e */ /* 0x000fe200000000ff */
[----:B------:R1:W-:Y:S01]  /*0710*/  @!P2 STG.E.U16 desc[UR4][R2.64], R24 ;  /* 0x000000180200a986 */ /* 0x0003e2000c101504 */
[----:B------:R-:W-:Y:S01]  /*0720*/  ISETP.GE.AND P2, PT, R14, R23, PT ;  /* 0x000000170e00720c */ /* 0x000fe20003f46270 */
[----:B------:R-:W2:Y:S01]  /*0730*/  @!P4 MUFU.EX2 R17, R17 ;  /* 0x000000110011c308 */ /* 0x000ea20000000800 */
[C---:B0-----:R-:W-:Y:S01]  /*0740*/  @!P5 FFMA.FTZ R9, -R5.reuse, R9, R6 ;  /* 0x000000090509d223 */ /* 0x041fe20000010106 */
[----:B------:R1:W-:Y:S04]  /*0750*/  @!P1 STG.E.U16 desc[UR4][R2.64+0x100], R25 ;  /* 0x0001001902009986 */ /* 0x0003e8000c101504 */
[----:B------:R-:W-:Y:S01]  /*0760*/  @!P5 F2FP.F16.F32.PACK_AB R9, RZ, R9 ;  /* 0x00000009ff09d23e */ /* 0x000fe200000000ff */
[----:B------:R1:W-:Y:S01]  /*0770*/  @!P6 STG.E.U16 desc[UR4][R2.64+0x140], R10 ;  /* 0x0001400a0200e986 */ /* 0x0003e2000c101504 */
[----:B------:R-:W0:Y:S03]  /*0780*/  @!P3 MUFU.EX2 R15, R15 ;  /* 0x0000000f000fb308 */ /* 0x000e260000000800 */
[----:B------:R1:W-:Y:S05]  /*0790*/  @!P5 STG.E.U16 desc[UR4][R2.64+0x180], R9 ;  /* 0x000180090200d986 */ /* 0x0003ea000c101504 */
[----:B------:R-:W3:Y:S01]  /*07a0*/  @!P0 MUFU.EX2 R12, R13 ;  /* 0x0000000d000c8308 */ /* 0x000ee20000000800 */
[----:B--2---:R-:W-:-:S05]  /*07b0*/  @!P4 FFMA.FTZ R17, -R5, R17, R18 ;  /* 0x000000110511c223 */ /* 0x004fca0000010112 */
[----:B------:R-:W-:Y:S01]  /*07c0*/  @!P4 F2FP.F16.F32.PACK_AB R17, RZ, R17 ;  /* 0x00000011ff11c23e */ /* 0x000fe200000000ff */
[----:B0-----:R-:W-:-:S04]  /*07d0*/  @!P3 FFMA.FTZ R15, -R5, R15, R16 ;  /* 0x0000000f050fb223 */ /* 0x001fc80000010110 */
[----:B------:R1:W-:Y:S01]  /*07e0*/  @!P4 STG.E.U16 desc[UR4][R2.64+0x40], R17 ;  /* 0x000040110200c986 */ /* 0x0003e2000c101504 */
[----:B------:R-:W-:Y:S01]  /*07f0*/  @!P3 F2FP.F16.F32.PACK_AB R15, RZ, R15 ;  /* 0x0000000fff0fb23e */ /* 0x000fe200000000ff */
[----:B---3--:R-:W-:-:S04]  /*0800*/  @!P0 FFMA.FTZ R12, -R5, R12, R11 ;  /* 0x0000000c050c8223 */ /* 0x008fc8000001010b */
[----:B------:R1:W-:Y:S01]  /*0810*/  @!P3 STG.E.U16 desc[UR4][R2.64+0x80], R15 ;  /* 0x0000800f0200b986 */ /* 0x0003e2000c101504 */
[----:B------:R-:W-:-:S05]  /*0820*/  @!P0 F2FP.F16.F32.PACK_AB R12, RZ, R12 ;  /* 0x0000000cff0c823e */ /* 0x000fca00000000ff */
[----:B------:R1:W-:Y:S01]  /*0830*/  @!P0 STG.E.U16 desc[UR4][R2.64+0xc0], R12 ;  /* 0x0000c00c02008986 */ /* 0x0003e2000c101504 */
[----:B------:R-:W-:Y:S05]  /*0840*/  @P2 EXIT ;  /* 0x000000000000294d */ /* 0x000fea0003800000 */
[----:B------:R-:W0:Y:S02]  /*0850*/  MUFU.EX2 R4, R4 ;  /* 0x0000000400047308 */ /* 0x000e240000000800 */
[----:B0-----:R-:W-:-:S05]  /*0860*/  FFMA.FTZ R0, -R5, R4, R0 ;  /* 0x0000000405007223 */ /* 0x001fca0000010100 */
[----:B------:R-:W-:-:S05]  /*0870*/  F2FP.F16.F32.PACK_AB R0, RZ, R0 ;  /* 0x00000000ff00723e */ /* 0x000fca00000000ff */
[----:B------:R-:W-:Y:S01]  /*0880*/  STG.E.U16 desc[UR4][R2.64+0x1c0], R0 ;  /* 0x0001c00002007986 */ /* 0x000fe2000c101504 */
[----:B------:R-:W-:Y:S05]  /*0890*/  EXIT ;  /* 0x000000000000794d */ /* 0x000fea0003800000 */
.L_x_5307:
        /* <DEDUP_REMOVED lines=14> */
.L_x_11914:


//--------------------- .text._ZN43_GLOBAL__N__9ae7fba5_10_SoftMax_cu_9f978f6321softmax_warp_backwardIfN3c104HalfEfLi7ELb1ELb0EEEvPT0_PKT_S7_iiiPKb --------------------------
	.section	.text._ZN43_GLOBAL__N__9ae7fba5_10_SoftMax_cu_9f978f6321softmax_warp_backwardIfN3c104HalfEfLi7ELb1ELb0EEEvPT0_PKT_S7_iiiPKb,"ax",@progbits
	.align	128
.text._ZN43_GLOBAL__N__9ae7fba5_10_SoftMax_cu_9f978f6321softmax_warp_backwardIfN3c104HalfEfLi7ELb1ELb0EEEvPT0_PKT_S7_iiiPKb:
        .type           _ZN43_GLOBAL__N__9ae7fba5_10_SoftMax_cu_9f978f6321softmax_warp_backwardIfN3c104HalfEfLi7ELb1ELb0EEEvPT0_PKT_S7_iiiPKb,@function
        .size           _ZN43_GLOBAL__N__9ae7fba5_10_SoftMax_cu_9f978f6321softmax_warp_backwardIfN3c104HalfEfLi7ELb1ELb0EEEvPT0_PKT_S7_iiiPKb,(.L_x_11915 - _ZN43_GLOBAL__N__9ae7fba5_10_SoftMax_cu_9f978f6321softmax_warp_backwardIfN3c104HalfEfLi7ELb1ELb0EEEvPT0_PKT_S7_iiiPKb)
        .other          _ZN43_GLOBAL__N__9ae7fba5_10_SoftMax_cu_9f978f6321softmax_warp_backwardIfN3c104HalfEfLi7ELb1ELb0EEEvPT0_PKT_S7_iiiPKb,@"STO_CUDA_ENTRY STV_DEFAULT"
_ZN43_GLOBAL__N__9ae7fba5_10_SoftMax_cu_9f978f6321softmax_warp_backwardIfN3c104HalfEfLi7ELb1ELb0EEEvPT0_PKT_S7_iiiPKb:
        /* <DEDUP_REMOVED lines=126> */
[----:B------:R-:W-:-:S04]  /*07e0*/  @!P2 F2FP.F16.F32.PACK_AB R28, RZ, R28 ;  /* 0x0000001cff1ca23e */ /* 0x000fc800000000ff */
[----:B------:R-:W-:-:S05]  /*07f0*/  @!P4 F2FP.F16.F32.PACK_AB R23, RZ, R23 ;  /* 0x00000017ff17c23e */ /* 0x000fca00000000ff */
[----:B------:R-:W1:Y:S01]  /*0800*/  @!P1 MUFU.EX2 R6, R6 ;  /* 0x0000000600069308 */ /* 0x000e620000000800 */
[----:B0-----:R-:W-:-:S05]  /*0810*/  @!P3 FFMA.FTZ R3, R4, -R3, R24 ;  /* 0x800000030403b223 */ /* 0x001fca0000010018 */
[----:B------:R-:W-:Y:S01]  /*0820*/  @!P3 F2FP.F16.F32.PACK_AB R3, RZ, R3 ;  /* 0x00000003ff03b23e */ /* 0x000fe200000000ff */
[----:B-1----:R-:W-:Y:S01]  /*0830*/  @!P1 FFMA.FTZ R15, R4, -R6, R15 ;  /* 0x80000006040f9223 */ /* 0x002fe2000001000f */
        /* <DEDUP_REMOVED lines=14> */
[----:B------:R-:W-:Y:S01]  /*0920*/  @!P1 F2FP.F16.F32.PACK_AB R14, RZ, R14 ;  /* 0x0000000eff0e923e */ /* 0x000fe200000000ff */
[----:B0-----:R-:W-:-:S04]  /*0930*/  @!P2 FFMA.FTZ R19, R2, -R16, R19 ;  /* 0x800000100213a223 */ /* 0x001fc80000010013 */
[----:B------:R0:W-:Y:S01]  /*0940*/  @!P1 STG.E.U16 desc[UR4][R4.64], R14 ;  /* 0x0000000e04009986 */ /* 0x0001e2000c101504 */
[----:B------:R-:W-:Y:S01]  /*0950*/  @!P2 F2FP.F16.F32.PACK_AB R19, RZ, R19 ;  /* 0x00000013ff13a23e */ /* 0x000fe200000000ff */
[----:B--2---:R-:W-:-:S04]  /*0960*/  @!P3 FFMA.FTZ R3, R2, -R3, R20 ;  /* 0x800000030203b223 */ /* 0x004fc80000010014 */
[----:B------:R0:W-:Y:S01]  /*0970*/  @!P2 STG.E.U16 desc[UR4][R4.64+0x40], R19 ;  /* 0x000040130400a986 */ /* 0x0001e2000c101504 */
[----:B------:R-:W-:-:S05]  /*0980*/  @!P3 F2FP.F16.F32.PACK_AB R3, RZ, R3 ;  /* 0x00000003ff03b23e */ /* 0x000fca00000000ff */
[----:B------:R0:W-:Y:S01]  /*0990*/  @!P3 STG.E.U16 desc[UR4][R4.64+0x80], R3 ;  /* 0x000080030400b986 */ /* 0x0001e2000c101504 */
[----:B------:R-:W-:Y:S05]  /*09a0*/  @P4 EXIT ;  /* 0x000000000000494d */ /* 0x000fea0003800000 */
[----:B------:R-:W1:Y:S02]  /*09b0*/  MUFU.EX2 R27, R27 ;  /* 0x0000001b001b7308 */ /* 0x000e640000000800 */
[----:B-1----:R-:W-:-:S05]  /*09c0*/  FFMA.FTZ R2, R2, -R27, R21 ;  /* 0x8000001b02027223 */ /* 0x002fca0000010015 */
[----:B------:R-:W-:-:S05]  /*09d0*/  F2FP.F16.F32.PACK_AB R2, RZ, R2 ;  /* 0x00000002ff02723e */ /* 0x000fca00000000ff */
[----:B------:R-:W-:Y:S01]  /*09e0*/  STG.E.U16 desc[UR4][R4.64+0xc0], R2 ;  /* 0x0000c00204007986 */ /* 0x000fe2000c101504 */
[----:B------:R-:W-:Y:S05]  /*09f0*/  EXIT ;  /* 0x000000000000794d */ /* 0x000fea0003800000 */
.L_x_5308:
        /* <DEDUP_REMOVED lines=16> */
.L_x_11915:


//--------------------- .text._ZN43_GLOBAL__N__9ae7fba5_10_SoftMax_cu_9f978f6321softmax_warp_backwardIfN3c104HalfEfLi6ELb1ELb0EEEvPT0_PKT_S7_iiiPKb --------------------------
	.section	.text._ZN43_GLOBAL__N__9ae7fba5_10_SoftMax_cu_9f978f6321softmax_warp_backwardIfN3c104HalfEfLi6ELb1ELb0EEEvPT0_PKT_S7_iiiPKb,"ax",@progbits
	.align	128
.text._ZN43_GLOBAL__N__9ae7fba5_10_SoftMax_cu_9f978f6321softmax_warp_backwardIfN3c104HalfEfLi6ELb1ELb0EEEvPT0_PKT_S7_iiiPKb:
        .type           _ZN43_GLOBAL__N__9ae7fba5_10_SoftMax_cu_9f978f6321softmax_warp_backwardIfN3c104HalfEfLi6ELb1ELb0EEEvPT0_PKT_S7_iiiPKb,@function
        .size           _ZN43_GLOBAL__N__9ae7fba5_10_SoftMax_cu_9f978f6321softmax_warp_backwardIfN3c104HalfEfLi6ELb1ELb0EEEvPT0_PKT_S7_iiiPKb,(.L_x_11916 - _ZN43_GLOBAL__N__9ae7fba5_10_SoftMax_cu_9f978f6321softmax_warp_backwardIfN3c104HalfEfLi6ELb1ELb0EEEvPT0_PKT_S7_iiiPKb)
        .other          _ZN43_GLOBAL__N__9ae7fba5_10_SoftMax_cu_9f978f6321softmax_warp_backwardIfN3c104HalfEfLi6ELb1ELb0EEEvPT0_PKT_S7_iiiPKb,@"STO_CUDA_ENTRY STV_DEFAULT"
_ZN43_GLOBAL__N__9ae7fba5_10_SoftMax_cu_9f978f6321softmax_warp_backwardIfN3c104HalfEfLi6ELb1ELb0EEEvPT0_PKT_S7_iiiPKb:
        /* <DEDUP_REMOVED lines=88> */
[----:B------:R-:W-:Y:S01]  /*0580*/  @!P4 F2FP.F16.F32.PACK_AB R17, RZ, R17 ;  /* 0x00000011ff11c23e */ /* 0x000fe200000000ff */
[----:B-1----:R-:W-:Y:S01]  /*0590*/  @!P5 FFMA.FTZ R12, R5, -R12, R15 ;  /* 0x8000000c050cd223 */ /* 0x002fe2000001000f */
[----:B------:R-:W-:-:S04]  /*05a0*/  LEA.HI.X R5, R11, UR7, R8, 0x1, P2 ;  /* 0x000000070b057c11 */ /* 0x000fc800090f0c08 */
[----:B------:R-:W-:Y:S01]  /*05b0*/  @!P5 F2FP.F16.F32.PACK_AB R12, RZ, R12 ;  /* 0x0000000cff0cd23e */ /* 0x000fe200000000ff */
        /* <DEDUP_REMOVED lines=18> */
.L_x_5309:
        /* <DEDUP_REMOVED lines=10> */
.L_x_11916:


//--------------------- .text._ZN43_GLOBAL__N__9ae7fba5_10_SoftMax_cu_9f978f6321softmax_warp_backwardIfN3c104HalfEfLi5ELb1ELb0EEEvPT0_PKT_S7_iiiPKb --------------------------
	.section	.text._ZN43_GLOBAL__N__9ae7fba5_10_SoftMax_cu_9f978f6321softmax_warp_backwardIfN3c104HalfEfLi5ELb1ELb0EEEvPT0_PKT_S7_iiiPKb,"ax",@progbits
	.align	128
.text._ZN43_GLOBAL__N__9ae7fba5_10_SoftMax_cu_9f978f6321softmax_warp_backwardIfN3c104HalfEfLi5ELb1ELb0EEEvPT0_PKT_S7_iiiPKb:
        .type           _ZN43_GLOBAL__N__9ae7fba5_10_SoftMax_cu_9f978f6321softmax_warp_backwardIfN3c104HalfEfLi5ELb1ELb0EEEvPT0_PKT_S7_iiiPKb,@function
        .size           _ZN43_GLOBAL__N__9ae7fba5_10_SoftMax_cu_9f978f6321softmax_warp_backwardIfN3c104HalfEfLi5ELb1ELb0EEEvPT0_PKT_S7_iiiPKb,(.L_x_11917 - _ZN43_GLOBAL__N__9ae7fba5_10_SoftMax_cu_9f978f6321softmax_warp_backwardIfN3c104HalfEfLi5ELb1ELb0EEEvPT0_PKT_S7_iiiPKb)
        .other          _ZN43_GLOBAL__N__9ae7fba5_10_SoftMax_cu_9f978f6321softmax_warp_backwardIfN3c104HalfEfLi5ELb1ELb0EEEvPT0_PKT_S7_iiiPKb,@"STO_CUDA_ENTRY STV_DEFAULT"
_ZN43_GLOBAL__N__9ae7fba5_10_SoftMax_cu_9f978f6321softmax_warp_backwardIfN3c104HalfEfLi5ELb1ELb0EEEvPT0_PKT_S7_iiiPKb:
        /* <DEDUP_REMOVED lines=75> */
[----:B------:R-:W-:Y:S01]  /*04b0*/  @!P2 F2FP.F16.F32.PACK_AB R10, RZ, R6 ;  /* 0x00000006ff0aa23e */ /* 0x000fe200000000ff */
        /* <DEDUP_REMOVED lines=15> */
[----:B------:R-:W-:-:S05]  /*05b0*/  F2FP.F16.F32.PACK_AB R5, RZ, R5 ;  /* 0x00000005ff05723e */ /* 0x000fca00000000ff */
[----:B------:R-:W-:Y:S01]  /*05c0*/  STG.E.U16 desc[UR4][R2.64], R5 ;  /* 0x0000000502007986 */ /* 0x000fe2000c101504 */
[----:B------:R-:W-:Y:S05]  /*05d0*/  EXIT ;  /* 0x000000000000794d */ /* 0x000fea0003800000 */
.L_x_5310:
        /* <DEDUP_REMOVED lines=10> */
.L_x_11917:


//--------------------- .text._ZN43_GLOBAL__N__9ae7fba5_10_SoftMax_cu_9f978f6321softmax_warp_backwardIfN3c104HalfEfLi4ELb1ELb0EEEvPT0_PKT_S7_iiiPKb --------------------------
	.section	.text._ZN43_GLOBAL__N__9ae7fba5_10_SoftMax_cu_9f978f6321softmax_warp_backwardIfN3c104HalfEfLi4ELb1ELb0EEEvPT0_PKT_S7_iiiPKb,"ax",@progbits
	.align	128
.text._ZN43_GLOBAL__N__9ae7fba5_10_SoftMax_cu_9f978f6321softmax_warp_backwardIfN3c104HalfEfLi4ELb1ELb0EEEvPT0_PKT_S7_iiiPKb:
        .type           _ZN43_GLOBAL__N__9ae7fba5_10_SoftMax_cu_9f978f6321softmax_warp_backwardIfN3c104HalfEfLi4ELb1ELb0EEEvPT0_PKT_S7_iiiPKb,@function
        .size           _ZN43_GLOBAL__N__9ae7fba5_10_SoftMax_cu_9f978f6321softmax_warp_backwardIfN3c104HalfEfLi4ELb1ELb0EEEvPT0_PKT_S7_iiiPKb,(.L_x_11918 - _ZN43_GLOBAL__N__9ae7fba5_10_SoftMax_cu_9f978f6321softmax_warp_backwardIfN3c104HalfEfLi4ELb1ELb0EEEvPT0_PKT_S7_iiiPKb)
        .other          _ZN43_GLOBAL__N__9ae7fba5_10_SoftMax_cu_9f978f6321softmax_warp_backwardIfN3c104HalfEfLi4ELb1ELb0EEEvPT0_PKT_S7_iiiPKb,@"STO_CUDA_ENTRY STV_DEFAULT"
_ZN43_GLOBAL__N__9ae7fba5_10_SoftMax_cu_9f978f6321softmax_warp_backwardIfN3c104HalfEfLi4ELb1ELb0EEEvPT0_PKT_S7_iiiPKb:
        /* <DEDUP_REMOVED lines=71> */
[----:B------:R-:W-:Y:S01]  /*0470*/  @!P2 F2FP.F16.F32.PACK_AB R10, RZ, R6 ;  /* 0x00000006ff0aa23e */ /* 0x000fe200000000ff */
        /* <DEDUP_REMOVED lines=15> */
[----:B------:R-:W-:-:S05]  /*0570*/  F2FP.F16.F32.PACK_AB R5, RZ, R5 ;  /* 0x00000005ff05723e */ /* 0x000fca00000000ff */
[----:B------:R-:W-:Y:S01]  /*0580*/  STG.E.U16 desc[UR4][R2.64], R5 ;  /* 0x0000000502007986 */ /* 0x000fe2000c101504 */
[----:B------:R-:W-:Y:S05]  /*0590*/  EXIT ;  /* 0x000000000000794d */ /* 0x000fea0003800000 */
.L_x_5311:
        /* <DEDUP_REMOVED lines=14> */
.L_x_11918:


//--------------------- .text._ZN43_GLOBAL__N__9ae7fba5_10_SoftMax_cu_9f978f6321softmax_warp_backwardIfN3c104HalfEfLi3ELb1ELb0EEEvPT0_PKT_S7_iiiPKb --------------------------
	.section	.text._ZN43_GLOBAL__N__9ae7fba5_10_SoftMax_cu_9f978f6321softmax_warp_backwardIfN3c104HalfEfLi3ELb1ELb0EEEvPT0_PKT_S7_iiiPKb,"ax",@progbits
	.align	128
.text._ZN43_GLOBAL__N__9ae7fba5_10_SoftMax_cu_9f978f6321softmax_warp_backwardIfN3c104HalfEfLi3ELb1ELb0EEEvPT0_PKT_S7_iiiPKb:
        .type           _ZN43_GLOBAL__N__9ae7fba5_10_SoftMax_cu_9f978f6321softmax_warp_backwardIfN3c104HalfEfLi3ELb1ELb0EEEvPT0_PKT_S7_iiiPKb,@function
        .size           _ZN43_GLOBAL__N__9ae7fba5_10_SoftMax_cu_9f978f6321softmax_warp_backwardIfN3c104HalfEfLi3ELb1ELb0EEEvPT0_PKT_S7_iiiPKb,(.L_x_11919 - _ZN43_GLOBAL__N__9ae7fba5_10_SoftMax_cu_9f978f6321softmax_warp_backwardIfN3c104HalfEfLi3ELb1ELb0EEEvPT0_PKT_S7_iiiPKb)
        .other          _ZN43_GLOBAL__N__9ae7fba5_10_SoftMax_cu_9f978f6321softmax_warp_backwardIfN3c104HalfEfLi3ELb1ELb0EEEvPT0_PKT_S7_iiiPKb,@"STO_CUDA_ENTRY STV_DEFAULT"
_ZN43_GLOBAL__N__9ae7fba5_10_SoftMax_cu_9f978f6321softmax_warp_backwardIfN3c104HalfEfLi3ELb1ELb0EEEvPT0_PKT_S7_iiiPKb:
        /* <DEDUP_REMOVED lines=86> */
.L_x_5312:
        /* <DEDUP_REMOVED lines=10> */
.L_x_11919:


//--------------------- .text._ZN43_GLOBAL__N__9ae7fba5_10_SoftMax_cu_9f978f6321softmax_warp_backwardIfN3c104HalfEfLi2ELb1ELb0EEEvPT0_PKT_S7_iiiPKb --------------------------
	.section	.text._ZN43_GLOBAL__N__9ae7fba5_10_SoftMax_cu_9f978f6321softmax_warp_backwardIfN3c104HalfEfLi2ELb1ELb0EEEvPT0_PKT_S7_iiiPKb,"ax",@progbits
	.align	128
.text._ZN43_GLOBAL__N__9ae7fba5_10_SoftMax_cu_9f978f6321softmax_warp_backwardIfN3c104HalfEfLi2ELb1ELb0EEEvPT0_PKT_S7_iiiPKb:
        .type           _ZN43_GLOBAL__N__9ae7fba5_10_SoftMax_cu_9f978f6321softmax_warp_backwardIfN3c104HalfEfLi2ELb1ELb0EEEvPT0_PKT_S7_iiiPKb,@function
        .size           _ZN43_GLOBAL__N__9ae7fba5_10_SoftMax_cu_9f978f6321softmax_warp_backwardIfN3c104HalfEfLi2ELb1ELb0EEEvPT0_PKT_S7_iiiPKb,(.L_x_11920 - _ZN43_GLOBAL__N__9ae7fba5_10_SoftMax_cu_9f978f6321softmax_warp_backwardIfN3c104HalfEfLi2ELb1ELb0EEEvPT0_PKT_S7_iiiPKb)
        .other          _ZN43_GLOBAL__N__9ae7fba5_10_SoftMax_cu_9f978f6321softmax_warp_backwardIfN3c104HalfEfLi2ELb1ELb0EEEvPT0_PKT_S7_iiiPKb,@"STO_CUDA_ENTRY STV_DEFAULT"
_ZN43_GLOBAL__N__9ae7fba5_10_SoftMax_cu_9f978f6321softmax_warp_backwardIfN3c104HalfEfLi2ELb1ELb0EEEvPT0_PKT_S7_iiiPKb:
        /* <DEDUP_REMOVED lines=63> */
[----:B0-----:R-:W-:Y:S01]  /*03f0*/  @!P2 F2FP.F16.F32.PACK_AB R10, RZ, R8 ;  /* 0x00000008ff0aa23e */ /* 0x001fe200000000ff */
        /* <DEDUP_REMOVED lines=18> */
.L_x_5313:
        /* <DEDUP_REMOVED lines=14> */
.L_x_11920:


//--------------------- .text._ZN43_GLOBAL__N__9ae7fba5_10_SoftMax_cu_9f978f6321softmax_warp_backwardIfN3c104HalfEfLi1ELb1ELb0EEEvPT0_PKT_S7_iiiPKb --------------------------
	.section	.text._ZN43_GLOBAL__N__9ae7fba5_10_SoftMax_cu_9f978f6321softmax_warp_backwardIfN3c104HalfEfLi1ELb1ELb0EEEvPT0_PKT_S7_iiiPKb,"ax",@progbits
	.align	128
.text._ZN43_GLOBAL__N__9ae7fba5_10_SoftMax_cu_9f978f6321softmax_warp_backwardIfN3c104HalfEfLi1ELb1ELb0EEEvPT0_PKT_S7_iiiPKb:
        .type           _ZN43_GLOBAL__N__9ae7fba5_10_SoftMax_cu_9f978f6321softmax_warp_backwardIfN3c104HalfEfLi1ELb1ELb0EEEvPT0_PKT_S7_iiiPKb,@function
        .size           _ZN43_GLOBAL__N__9ae7fba5_10_SoftMax_cu_9f978f6321softmax_warp_backwardIfN3c104HalfEfLi1ELb1ELb0EEEvPT0_PKT_S7_iiiPKb,(.L_x_11921 - _ZN43_GLOBAL__N__9ae7fba5_10_SoftMax_cu_9f978f6321softmax_warp_backwardIfN3c104HalfEfLi1ELb1ELb0EEEvPT0_PKT_S7_iiiPKb)
        .other          _ZN43_GLOBAL__N__9ae7fba5_10_SoftMax_cu_9f978f6321softmax_warp_backwardIfN3c104HalfEfLi1ELb1ELb0EEEvPT0_PKT_S7_iiiPKb,@"STO_CUDA_ENTRY STV_DEFAULT"
_ZN43_GLOBAL__N__9ae7fba5_10_SoftMax_cu_9f978f6321softmax_warp_backwardIfN3c104HalfEfLi1ELb1ELb0EEEvPT0_PKT_S7_iiiPKb:
        /* <DEDUP_REMOVED lines=78> */
.L_x_5314:
        /* <DEDUP_REMOVED lines=10> */
.L_x_11921:


//--------------------- .text._ZN43_GLOBAL__N__9ae7fba5_10_SoftMax_cu_9f978f6321softmax_warp_backwardIfN3c104HalfEfLi0ELb1ELb0EEEvPT0_PKT_S7_iiiPKb --------------------------
	.section	.text._ZN43_GLOBAL__N__9ae7fba5_10_SoftMax_cu_9f978f6321softmax_warp_backwardIfN3c104HalfEfLi0ELb1ELb0EEEvPT0_PKT_S7_iiiPKb,"ax",@progbits
	.align	128
.text._ZN43_GLOBAL__N__9ae7fba5_10_SoftMax_cu_9f978f6321softmax_warp_backwardIfN3c104HalfEfLi0ELb1ELb0EEEvPT0_PKT_S7_iiiPKb:
        .type           _ZN43_GLOBAL__N__9ae7fba5_10_SoftMax_cu_9f978f6321softmax_warp_backwardIfN3c104HalfEfLi0ELb1ELb0EEEvPT0_PKT_S7_iiiPKb,@function
        .size           _ZN43_GLOBAL__N__9ae7fba5_10_SoftMax_cu_9f978f6321softmax_warp_backwardIfN3c104HalfEfLi0ELb1ELb0EEEvPT0_PKT_S7_iiiPKb,(.L_x_11922 - _ZN43_GLOBAL__N__9ae7fba5_10_SoftMax_cu_9f978f6321softmax_warp_backwardIfN3c104HalfEfLi0ELb1ELb0EEEvPT0_PKT_S7_iiiPKb)
        .other          _ZN43_GLOBAL__N__9ae7fba5_10_SoftMax_cu_9f978f6321softmax_warp_backwardIfN3c104HalfEfLi0ELb1ELb0EEEvPT0_PKT_S7_iiiPKb,@"STO_CUDA_ENTRY STV_DEFAULT"
_ZN43_GLOBAL__N__9ae7fba5_10_SoftMax_cu_9f978f6321softmax_warp_backwardIfN3c104HalfEfLi0ELb1ELb0EEEvPT0_PKT_S7_iiiPKb:
        /* <DEDUP_REMOVED lines=43> */
.L_x_5315:
        /* <DEDUP_REMOVED lines=9> */
[----:B------:R-:W-:Y:S02]  /*0340*/  F2FP.F16.F32.PACK_AB R14, RZ, R14 ;  /* 0x0000000eff0e723e */ /* 0x000fe400000000ff */
[----:B------:R-:W-:-:S05]  /*0350*/  LEA.HI.X R3, R12, UR7, R13, 0x1, P1 ;  /* 0x000000070c037c11 */ /* 0x000fca00088f0c0d */
[----:B------:R0:W-:Y:S01]  /*0360*/  STG.E.U16 desc[UR4][R2.64], R14 ;  /* 0x0000000e02007986 */ /* 0x0001e2000c101504 */
[----:B------:R-:W-:Y:S05]  /*0370*/  @!P0 EXIT ;  /* 0x000000000000894d */ /* 0x000fea0003800000 */
[----:B------:R-:W1:Y:S01]  /*0380*/  MUFU.EX2 R11, R11 ;  /* 0x0000000b000b7308 */ /* 0x000e620000000800 */
[----:B------:R-:W-:Y:S01]  /*0390*/  FADD.FTZ R4, RZ, R10 ;  /* 0x0000000aff047221 */ /* 0x000fe20000010000 */
[----:B0-----:R-:W-:-:S04]  /*03a0*/  IMAD.WIDE R2, R0, 0x2, R2 ;  /* 0x0000000200027825 */ /* 0x001fc800078e0202 */
[----:B-1----:R-:W-:-:S05]  /*03b0*/  FFMA.FTZ R4, -R11, R4, R10 ;  /* 0x000000040b047223 */ /* 0x002fca000001010a */
[----:B------:R-:W-:-:S05]  /*03c0*/  F2FP.F16.F32.PACK_AB R4, RZ, R4 ;  /* 0x00000004ff04723e */ /* 0x000fca00000000ff */
[----:B------:R-:W-:Y:S01]  /*03d0*/  STG.E.U16 desc[UR4][R2.64], R4 ;  /* 0x0000000402007986 */ /* 0x000fe2000c101504 */
[----:B------:R-:W-:Y:S05]  /*03e0*/  EXIT ;  /* 0x000000000000794d */ /* 0x000fea0003800000 */
.L_x_5316:
        /* <DEDUP_REMOVED lines=9> */
.L_x_11922:


//--------------------- .text._ZN43_GLOBAL__N__9ae7fba5_10_SoftMax_cu_9f978f6321softmax_warp_backwardIN3c104HalfES2_fLi10ELb1ELb0EEEvPT0_PKT_S7_iiiPKb --------------------------
	.section	.text._ZN43_GLOBAL__N__9ae7fba5_10_SoftMax_cu_9f978f6321softmax_warp_backwardIN3c104HalfES2_fLi10ELb1ELb0EEEvPT0_PKT_S7_iiiPKb,"ax",@progbits
	.align	128
.text._ZN43_GLOBAL__N__9ae7fba5_10_SoftMax_cu_9f978f6321softmax_warp_backwardIN3c104HalfES2_fLi10ELb1ELb0EEEvPT0_PKT_S7_iiiPKb:
        .type           _ZN43_GLOBAL__N__9ae7fba5_10_SoftMax_cu_9f978f6321softmax_warp_backwardIN3c104HalfES2_fLi10ELb1ELb0EEEvPT0_PKT_S7_iiiPKb,@function
        .size           _ZN43_GLOBAL__N__9ae7fba5_10_SoftMax_cu_9f978f6321softmax_warp_backwardIN3c104HalfES2_fLi10ELb1ELb0EEEvPT0_PKT_S7_iiiPKb,(.L_x_11923 - _ZN43_GLOBAL__N__9ae7fba5_10_SoftMax_cu_9f978f6321softmax_warp_backwardIN3c104HalfES2_fLi10ELb1ELb0EEEvPT0_PKT_S7_iiiPKb)
        .other          _ZN43_GLOBAL__N__9ae7fba5_10_SoftMax_cu_9f978f6321softmax_warp_backwardIN3c104HalfES2_fLi10ELb1ELb0EEEvPT0_PKT_S7_iiiPKb,@"STO_CUDA_ENTRY STV_DEFAULT"
_ZN43_GLOBAL__N__9ae7fba5_10_SoftMax_cu_9f978f6321softmax_warp_backwardIN3c104HalfES2_fLi10ELb1ELb0EEEvPT0_PKT_S7_iiiPKb:
        /* <DEDUP_REMOVED lines=21> */
[----:B------:R-:W-:Y:S02]  /*0150*/  ISETP.GE.AND P3, PT, R69, R74, PT ;  /* 0x0000004a4500720c */ /* 0x000fe40003f66270 */
[----:B------:R-:W-:Y:S01]  /*0160*/  LOP3.LUT R71, R65, 0x60, RZ, 0xfc, !PT ;  /* 0x0000006041477812 */ /* 0x000fe200078efcff */
[----:B0-----:R-:W-:-:S03]  /*0170*/  IMAD.WIDE R2, R15, 0x2, R2 ;  /* 0x000000020f027825 */ /* 0x001fc600078e0202 */
[----:B------:R-:W-:-:S03]  /*0180*/  ISETP.GE.AND P1, PT, R71, R74, PT ;  /* 0x0000004a4700720c */ /* 0x000fc60003f26270 */
[----:B------:R-:W2:Y:S04]  /*0190*/  @!P6 LDG.E.U16 R0, desc[UR4][R4.64] ;  /* 0x000000040400e981 */ /* 0x000ea8000c1e1500 */
[----:B------:R-:W3:Y:S04]  /*01a0*/  @!P6 LDG.E.U16 R18, desc[UR4][R2.64] ;  /* 0x000000040212e981 */ /* 0x000ee8000c1e1500 */
        /* <DEDUP_REMOVED lines=10> */
[C---:B------:R-:W-:Y:S01]  /*0250*/  LOP3.LUT R17, R65.reuse, 0xc0, RZ, 0xfc, !PT ;  /* 0x000000c041117812 */ /* 0x040fe200078efcff */
[----:B------:R-:W-:Y:S01]  /*0260*/  HFMA2.MMA R62, -RZ, RZ, 0, 0 ;  /* 0x00000000ff3e7435 */ /* 0x000fe200000001ff */
[----:B------:R-:W-:Y:S02]  /*0270*/  LOP3.LUT R19, R65, 0xe0, RZ, 0xfc, !PT ;  /* 0x000000e041137812 */ /* 0x000fe400078efcff */
[----:B------:R-:W-:Y:S01]  /*0280*/  ISETP.GE.AND P4, PT, R17, R74, PT ;  /* 0x0000004a1100720c */ /* 0x000fe20003f86270 */
[----:B------:R-:W-:Y:S01]  /*0290*/  HFMA2.MMA R20, -RZ, RZ, 0, 0 ;  /* 0x00000000ff147435 */ /* 0x000fe200000001ff */
[----:B------:R-:W-:Y:S01]  /*02a0*/  IMAD.MOV.U32 R64, RZ, RZ, RZ ;  /* 0x000000ffff407224 */ /* 0x000fe200078e00ff */
[C---:B------:R-:W-:Y:S01]  /*02b0*/  LOP3.LUT R21, R65.reuse, 0x100, RZ, 0xfc, !PT ;  /* 0x0000010041157812 */ /* 0x040fe200078efcff */
[----:B------:R-:W-:Y:S01]  /*02c0*/  IMAD.MOV.U32 R66, RZ, RZ, RZ ;  /* 0x000000ffff427224 */ /* 0x000fe200078e00ff */
[----:B------:R-:W-:Y:S01]  /*02d0*/  LOP3.LUT R23, R65, 0x120, RZ, 0xfc, !PT ;  /* 0x0000012041177812 */ /* 0x000fe200078efcff */
[----:B------:R-:W4:Y:S01]  /*02e0*/  @!P2 LDG.E.U16 R13, desc[UR4][R4.64+0x100] ;  /* 0x00010004040da981 */ /* 0x000f22000c1e1500 */
[----:B------:R-:W-:-:S03]  /*02f0*/  IMAD.MOV.U32 R68, RZ, RZ, RZ ;  /* 0x000000ffff447224 */ /* 0x000fc600078e00ff */
[----:B------:R-:W4:Y:S01]  /*0300*/  @!P2 LDG.E.U16 R12, desc[UR4][R2.64+0x100] ;  /* 0x00010004020ca981 */ /* 0x000f22000c1e1500 */
[----:B------:R-:W-:Y:S01]  /*0310*/  MOV R22, RZ ;  /* 0x000000ff00167202 */ /* 0x000fe20000000f00 */
[----:B------:R-:W-:Y:S02]  /*0320*/  IMAD.MOV.U32 R70, RZ, RZ, RZ ;  /* 0x000000ffff467224 */ /* 0x000fe400078e00ff */
[----:B------:R-:W4:Y:S04]  /*0330*/  @!P0 LDG.E.U16 R14, desc[UR4][R2.64+0x140] ;  /* 0x00014004020e8981 */ /* 0x000f28000c1e1500 */
[----:B------:R-:W4:Y:S04]  /*0340*/  @!P4 LDG.E.U16 R28, desc[UR4][R2.64+0x180] ;  /* 0x00018004021cc981 */ /* 0x000f28000c1e1500 */
[----:B------:R-:W4:Y:S01]  /*0350*/  @!P4 LDG.E.U16 R29, desc[UR4][R4.64+0x180] ;  /* 0x00018004041dc981 */ /* 0x000f22000c1e1500 */
[----:B--2---:R-:W-:-:S03]  /*0360*/  @!P6 HADD2.F32 R64, -RZ, R0.H0_H0 ;  /* 0x20000000ff40e230 */ /* 0x004fc60000004100 */
[----:B------:R-:W2:Y:S01]  /*0370*/  @!P0 LDG.E.U16 R0, desc[UR4][R4.64+0x140] ;  /* 0x0001400404008981 */ /* 0x000ea2000c1e1500 */
[----:B---3--:R-:W-:Y:S01]  /*0380*/  @!P6 HADD2.F32 R62, -RZ, R18.H0_H0 ;  /* 0x20000012ff3ee230 */ /* 0x008fe20000004100 */
[-C--:B------:R-:W-:Y:S02]  /*0390*/  ISETP.GE.AND P6, PT, R19, R74.reuse, PT ;  /* 0x0000004a1300720c */ /* 0x080fe40003fc6270 */
[----:B------:R-:W-:Y:S01]  /*03a0*/  MOV R18, RZ ;  /* 0x000000ff00127202 */ /* 0x000fe20000000f00 */
[----:B----4-:R-:W-:Y:S02]  /*03b0*/  @!P5 HADD2.F32 R18, -RZ, R6.H0_H0 ;  /* 0x20000006ff12d230 */ /* 0x010fe40000004100 */
[----:B------:R-:W-:Y:S01]  /*03c0*/  @!P5 HADD2.F32 R66, -RZ, R7.H0_H0 ;  /* 0x20000007ff42d230 */ /* 0x000fe20000004100 */
[----:B------:R-:W-:Y:S01]  /*03d0*/  ISETP.GE.AND P5, PT, R21, R74, PT ;  /* 0x0000004a1500720c */ /* 0x000fe20003fa6270 */
[----:B------:R-:W-:-:S06]  /*03e0*/  @!P3 HADD2.F32 R20, -RZ, R8.H0_H0 ;  /* 0x20000008ff14b230 */ /* 0x000fcc0000004100 */
[----:B------:R-:W3:Y:S01]  /*03f0*/  @!P6 LDG.E.U16 R6, desc[UR4][R2.64+0x1c0] ;  /* 0x0001c0040206e981 */ /* 0x000ee2000c1e1500 */
        /* <DEDUP_REMOVED lines=8> */
[----:B------:R-:W4:Y:S04]  /*0480*/  @!P5 LDG.E.U16 R9, desc[UR4][R4.64+0x200] ;  /* 0x000200040409d981 */ /* 0x000f28000c1e1500 */
[----:B------:R-:W4:Y:S04]  /*0490*/  @!P3 LDG.E.U16 R10, desc[UR4][R2.64+0x240] ;  /* 0x00024004020ab981 */ /* 0x000f28000c1e1500 */
[----:B------:R-:W4:Y:S04]  /*04a0*/  @!P3 LDG.E.U16 R11, desc[UR4][R4.64+0x240] ;  /* 0x00024004040bb981 */ /* 0x000f28000c1e1500 */
[----:B------:R-:W4:Y:S04]  /*04b0*/  @!P1 LDG.E.U16 R36, desc[UR4][R2.64+0x280] ;  /* 0x0002800402249981 */ /* 0x000f28000c1e1500 */
[----:B------:R-:W4:Y:S01]  /*04c0*/  @!P1 LDG.E.U16 R37, desc[UR4][R4.64+0x280] ;  /* 0x0002800404259981 */ /* 0x000f22000c1e1500 */
[----:B------:R-:W-:Y:S01]  /*04d0*/  HFMA2.MMA R23, -RZ, RZ, 0, 0 ;  /* 0x00000000ff177435 */ /* 0x000fe200000001ff */
[----:B------:R-:W-:Y:S01]  /*04e0*/  LOP3.LUT R25, R65, 0x160, RZ, 0xfc, !PT ;  /* 0x0000016041197812 */ /* 0x000fe200078efcff */
[----:B------:R-:W-:-:S02]  /*04f0*/  IMAD.MOV.U32 R72, RZ, RZ, RZ ;  /* 0x000000ffff487224 */ /* 0x000fc400078e00ff */
[----:B------:R-:W-:Y:S01]  /*0500*/  @!P2 HADD2.F32 R72, -RZ, R13.H0_H0 ;  /* 0x2000000dff48a230 */ /* 0x000fe20000004100 */
[----:B------:R-:W-:Y:S01]  /*0510*/  LOP3.LUT R13, R65, 0x180, RZ, 0xfc, !PT ;  /* 0x00000180410d7812 */ /* 0x000fe200078efcff */
[----:B------:R-:W-:Y:S01]  /*0520*/  @!P2 HADD2.F32 R23, -RZ, R12.H0_H0 ;  /* 0x2000000cff17a230 */ /* 0x000fe20000004100 */
[----:B------:R-:W-:Y:S02]  /*0530*/  ISETP.GE.AND P2, PT, R25, R74, PT ;  /* 0x0000004a1900720c */ /* 0x000fe40003f46270 */
[----:B------:R-:W-:Y:S01]  /*0540*/  CS2R R24, SRZ ;  /* 0x0000000000187805 */ /* 0x000fe2000001ff00 */
[----:B------:R-:W-:Y:S01]  /*0550*/  @!P0 HADD2.F32 R24, -RZ, R14.H0_H0 ;  /* 0x2000000eff188230 */ /* 0x000fe20000004100 */
[----:B------:R-:W-:Y:S02]  /*0560*/  LOP3.LUT R31, R65, 0x1a0, RZ, 0xfc, !PT ;  /* 0x000001a0411f7812 */ /* 0x000fe400078efcff */
[----:B------:R-:W-:Y:S01]  /*0570*/  CS2R R26, SRZ ;  /* 0x00000000001a7805 */ /* 0x000fe2000001ff00 */
[----:B------:R-:W-:-:S02]  /*0580*/  @!P4 HADD2.F32 R26, -RZ, R28.H0_H0 ;  /* 0x2000001cff1ac230 */ /* 0x000fc40000004100 */
[----:B------:R-:W-:Y:S01]  /*0590*/  @!P4 HADD2.F32 R27, -RZ, R29.H0_H0 ;  /* 0x2000001dff1bc230 */ /* 0x000fe20000004100 */
[----:B------:R-:W-:Y:S02]  /*05a0*/  ISETP.GE.AND P4, PT, R31, R74, PT ;  /* 0x0000004a1f00720c */ /* 0x000fe40003f86270 */
[----:B------:R-:W-:Y:S02]  /*05b0*/  CS2R R28, SRZ ;  /* 0x00000000001c7805 */ /* 0x000fe4000001ff00 */
[C---:B------:R-:W-:Y:S02]  /*05c0*/  LOP3.LUT R33, R65.reuse, 0x1e0, RZ, 0xfc, !PT ;  /* 0x000001e041217812 */ /* 0x040fe400078efcff */
[----:B------:R-:W-:Y:S01]  /*05d0*/  CS2R R30, SRZ ;  /* 0x00000000001e7805 */ /* 0x000fe2000001ff00 */
[----:B------:R-:W4:Y:S01]  /*05e0*/  @!P2 LDG.E.U16 R38, desc[UR4][R2.64+0x2c0] ;  /* 0x0002c0040226a981 */ /* 0x000f22000c1e1500 */
[C---:B------:R-:W-:Y:S02]  /*05f0*/  LOP3.LUT R35, R65.reuse, 0x200, RZ, 0xfc, !PT ;  /* 0x0000020041237812 */ /* 0x040fe400078efcff */
[----:B------:R-:W-:-:S03]  /*0600*/  LOP3.LUT R39, R65, 0x220, RZ, 0xfc, !PT ;  /* 0x0000022041277812 */ /* 0x000fc600078efcff */
[----:B------:R-:W4:Y:S01]  /*0610*/  @!P4 LDG.E.U16 R12, desc[UR4][R2.64+0x340] ;  /* 0x00034004020cc981 */ /* 0x000f22000c1e1500 */
[----:B--2---:R-:W-:Y:S01]  /*0620*/  @!P0 HADD2.F32 R25, -RZ, R0.H0_H0 ;  /* 0x20000000ff198230 */ /* 0x004fe20000004100 */
[----:B------:R-:W-:Y:S02]  /*0630*/  ISETP.GE.AND P0, PT, R13, R74, PT ;  /* 0x0000004a0d00720c */ /* 0x000fe40003f06270 */
[----:B------:R-:W2:Y:S01]  /*0640*/  @!P2 LDG.E.U16 R0, desc[UR4][R4.64+0x2c0] ;  /* 0x0002c0040400a981 */ /* 0x000ea2000c1e1500 */
[----:B------:R-:W-:Y:S01]  /*0650*/  LOP3.LUT R13, R65, 0x1c0, RZ, 0xfc, !PT ;  /* 0x000001c0410d7812 */ /* 0x000fe200078efcff */
[----:B---3--:R-:W-:-:S09]  /*0660*/  @!P6 HADD2.F32 R28, -RZ, R6.H0_H0 ;  /* 0x20000006ff1ce230 */ /* 0x008fd20000004100 */
[----:B------:R-:W3:Y:S01]  /*0670*/  @!P0 LDG.E.U16 R6, desc[UR4][R2.64+0x300] ;  /* 0x0003000402068981 */ /* 0x000ee2000c1e1500 */
[----:B----4-:R-:W-:Y:S01]  /*0680*/  @!P6 HADD2.F32 R29, -RZ, R7.H0_H0 ;  /* 0x20000007ff1de230 */ /* 0x010fe20000004100 */
[----:B------:R-:W-:Y:S02]  /*0690*/  ISETP.GE.AND P6, PT, R13, R74, PT ;  /* 0x0000004a0d00720c */ /* 0x000fe40003fc6270 */
[----:B------:R-:W4:Y:S01]  /*06a0*/  @!P0 LDG.E.U16 R7, desc[UR4][R4.64+0x300] ;  /* 0x0003000404078981 */ /* 0x000f22000c1e1500 */
[----:B------:R-:W-:-:S03]  /*06b0*/  @!P5 HADD2.F32 R30, -RZ, R8.H0_H0 ;  /* 0x20000008ff1ed230 */ /* 0x000fc60000004100 */
[----:B------:R-:W4:Y:S01]  /*06c0*/  @!P4 LDG.E.U16 R13, desc[UR4][R4.64+0x340] ;  /* 0x00034004040dc981 */ /* 0x000f22000c1e1500 */
[----:B------:R-:W-:Y:S01]  /*06d0*/  @!P5 HADD2.F32 R31, -RZ, R9.H0_H0 ;  /* 0x20000009ff1fd230 */ /* 0x000fe20000004100 */
[-C--:B------:R-:W-:Y:S02]  /*06e0*/  ISETP.GE.AND P5, PT, R33, R74.reuse, PT ;  /* 0x0000004a2100720c */ /* 0x080fe40003fa6270 */
[----:B------:R-:W-:Y:S01]  /*06f0*/  CS2R R32, SRZ ;  /* 0x0000000000207805 */ /* 0x000fe2000001ff00 */
[----:B------:R-:W-:Y:S02]  /*0700*/  @!P3 HADD2.F32 R32, -RZ, R10.H0_H0 ;  /* 0x2000000aff20b230 */ /* 0x000fe40000004100 */
[----:B------:R-:W4:Y:S01]  /*0710*/  @!P6 LDG.E.U16 R8, desc[UR4][R2.64+0x380] ;  /* 0x000380040208e981 */ /* 0x000f22000c1e1500 */
[----:B------:R-:W-:Y:S01]  /*0720*/  @!P3 HADD2.F32 R33, -RZ, R11.H0_H0 ;  /* 0x2000000bff21b230 */ /* 0x000fe20000004100 */
[----:B------:R-:W-:Y:S02]  /*0730*/  ISETP.GE.AND P3, PT, R35, R74, PT ;  /* 0x0000004a2300720c */ /* 0x000fe40003f66270 */
[----:B------:R-:W-:Y:S01]  /*0740*/  CS2R R34, SRZ ;  /* 0x0000000000227805 */ /* 0x000fe2000001ff00 */
[----:B------:R-:W4:Y:S01]  /*0750*/  @!P6 LDG.E.U16 R9, desc[UR4][R4.64+0x380] ;  /* 0x000380040409e981 */ /* 0x000f22000c1e1500 */
        /* <DEDUP_REMOVED lines=8> */
[----:B------:R-:W4:Y:S01]  /*07e0*/  @!P1 LDG.E.U16 R52, desc[UR4][R2.64+0x440] ;  /* 0x0004400402349981 */ /* 0x000f22000c1e1500 */
[----:B------:R-:W-:-:S02]  /*07f0*/  LOP3.LUT R39, R65, 0x240, RZ, 0xfc, !PT ;  /* 0x0000024041277812 */ /* 0x000fc400078efcff */
[----:B------:R-:W-:Y:S01]  /*0800*/  CS2R R36, SRZ ;  /* 0x0000000000247805 */ /* 0x000fe2000001ff00 */
[----:B------:R-:W-:Y:S01]  /*0810*/  @!P2 HADD2.F32 R36, -RZ, R38.H0_H0 ;  /* 0x20000026ff24a230 */ /* 0x000fe20000004100 */
[C---:B------:R-:W-:Y:S02]  /*0820*/  LOP3.LUT R43, R65.reuse, 0x260, RZ, 0xfc, !PT ;  /* 0x00000260412b7812 */ /* 0x040fe400078efcff */
[----:B------:R-:W-:Y:S01]  /*0830*/  CS2R R40, SRZ ;  /* 0x0000000000287805 */ /* 0x000fe2000001ff00 */
[----:B------:R-:W-:Y:S01]  /*0840*/  @!P4 HADD2.F32 R40, -RZ, R12.H0_H0 ;  /* 0x2000000cff28c230 */ /* 0x000fe20000004100 */
[----:B------:R-:W-:Y:S02]  /*0850*/  CS2R R44, SRZ ;  /* 0x00000000002c7805 */ /* 0x000fe4000001ff00 */
[----:B------:R-:W-:Y:S02]  /*0860*/  LOP3.LUT R49, R65, 0x2e0, RZ, 0xfc, !PT ;  /* 0x000002e041317812 */ /* 0x000fe400078efcff */
[----:B------:R-:W-:Y:S01]  /*0870*/  CS2R R46, SRZ ;  /* 0x00000000002e7805 */ /* 0x000fe2000001ff00 */
[----:B------:R-:W-:-:S02]  /*0880*/  IMAD.MOV.U32 R50, RZ, RZ, RZ ;  /* 0x000000ffff327224 */ /* 0x000fc400078e00ff */
[----:B--2---:R-:W-:Y:S01]  /*0890*/  @!P2 HADD2.F32 R37, -RZ, R0.H0_H0 ;  /* 0x20000000ff25a230 */ /* 0x004fe20000004100 */
[----:B------:R-:W-:Y:S02]  /*08a0*/  ISETP.GE.AND P2, PT, R39, R74, PT ;  /* 0x0000004a2700720c */ /* 0x000fe40003f46270 */
[----:B------:R-:W-:-:S11]  /*08b0*/  CS2R R38, SRZ ;  /* 0x0000000000267805 */ /* 0x000fd6000001ff00 */
[----:B------:R-:W2:Y:S01]  /*08c0*/  @!P2 LDG.E.U16 R12, desc[UR4][R4.64+0x480] ;  /* 0x00048004040ca981 */ /* 0x000ea2000c1e1500 */
[----:B---3--:R-:W-:Y:S02]  /*08d0*/  @!P0 HADD2.F32 R38, -RZ, R6.H0_H0 ;  /* 0x20000006ff268230 */ /* 0x008fe40000004100 */
[----:B----4-:R-:W-:Y:S01]  /*08e0*/  @!P0 HADD2.F32 R39, -RZ, R7.H0_H0 ;  /* 0x20000007ff278230 */ /* 0x010fe20000004100 */
[----:B------:R-:W-:Y:S02]  /*08f0*/  ISETP.GE.AND P0, PT, R43, R74, PT ;  /* 0x0000004a2b00720c */ /* 0x000fe40003f06270 */
[----:B------:R-:W-:Y:S01]  /*0900*/  LOP3.LUT R7, R65, 0x280, RZ, 0xfc, !PT ;  /* 0x0000028041077812 */ /* 0x000fe200078efcff */
[----:B------:R-:W-:-:S03]  /*0910*/  @!P4 HADD2.F32 R41, -RZ, R13.H0_H0 ;  /* 0x2000000dff29c230 */ /* 0x000fc60000004100 */
[-C--:B------:R-:W-:Y:S02]  /*0920*/  ISETP.GE.AND P4, PT, R7, R74.reuse, PT ;  /* 0x0000004a0700720c */ /* 0x080fe40003f86270 */
[----:B------:R-:W-:Y:S02]  /*0930*/  LOP3.LUT R7, R65, 0x2a0, RZ, 0xfc, !PT ;  /* 0x000002a041077812 */ /* 0x000fe400078efcff */
[----:B------:R-:W-:Y:S01]  /*0940*/  CS2R R42, SRZ ;  /* 0x00000000002a7805 */ /* 0x000fe2000001ff00 */
[----:B------:R-:W-:Y:S02]  /*0950*/  @!P6 HADD2.F32 R42, -RZ, R8.H0_H0 ;  /* 0x20000008ff2ae230 */ /* 0x000fe40000004100 */
[----:B------:R-:W3:Y:S01]  /*0960*/  @!P0 LDG.E.U16 R13, desc[UR4][R4.64+0x4c0] ;  /* 0x0004c004040d8981 */ /* 0x000ee2000c1e1500 */
[----:B------:R-:W-:Y:S01]  /*0970*/  @!P6 HADD2.F32 R43, -RZ, R9.H0_H0 ;  /* 0x20000009ff2be230 */ /* 0x000fe20000004100 */
[----:B------:R-:W-:Y:S02]  /*0980*/  ISETP.GE.AND P6, PT, R7, R74, PT ;  /* 0x0000004a0700720c */ /* 0x000fe40003fc6270 */
[----:B------:R-:W4:Y:S01]  /*0990*/  @!P2 LDG.E.U16 R8, desc[UR4][R2.64+0x480] ;  /* 0x000480040208a981 */ /* 0x000f22000c1e1500 */
[----:B------:R-:W-:Y:S01]  /*09a0*/  LOP3.LUT R7, R65, 0x2c0, RZ, 0xfc, !PT ;  /* 0x000002c041077812 */ /* 0x000fe200078efcff */
[----:B------:R-:W-:-:S02]  /*09b0*/  @!P5 HADD2.F32 R44, -RZ, R10.H0_H0 ;  /* 0x2000000aff2cd230 */ /* 0x000fc40000004100 */
[----:B------:R-:W4:Y:S01]  /*09c0*/  @!P4 LDG.E.U16 R60, desc[UR4][R4.64+0x500] ;  /* 0x00050004043cc981 */ /* 0x000f22000c1e1500 */
        /* <DEDUP_REMOVED lines=8> */
[----:B------:R-:W-:Y:S01]  /*0a50*/  @!P1 HADD2.F32 R0, -RZ, R51.H0_H0 ;  /* 0x20000033ff009230 */ /* 0x000fe20000004100 */
[----:B------:R-:W-:Y:S02]  /*0a60*/  LOP3.LUT R51, R65, 0x300, RZ, 0xfc, !PT ;  /* 0x0000030041337812 */ /* 0x000fe400078efcff */
[----:B------:R-:W4:Y:S01]  /*0a70*/  @!P5 LDG.E.U16 R78, desc[UR4][R4.64+0x580] ;  /* 0x00058004044ed981 */ /* 0x000f22000c1e1500 */
[----:B------:R-:W-:Y:S01]  /*0a80*/  MOV R48, RZ ;  /* 0x000000ff00307202 */ /* 0x000fe20000000f00 */
[----:B------:R-:W-:-:S02]  /*0a90*/  @!P1 HADD2.F32 R48, -RZ, R52.H0_H0 ;  /* 0x20000034ff309230 */ /* 0x000fc40000004100 */
[----:B------:R-:W-:Y:S01]  /*0aa0*/  @!P1 FMUL.FTZ R50, R0, 1.4426950216293334961 ;  /* 0x3fb8aa3b00329820 */ /* 0x000fe20000410000 */
[----:B------:R-:W-:Y:S01]  /*0ab0*/  ISETP.GE.AND P1, PT, R51, R74, PT ;  /* 0x0000004a3300720c */ /* 0x000fe20003f26270 */
[----:B------:R-:W4:Y:S04]  /*0ac0*/  @!P6 LDG.E.U16 R11, desc[UR4][R2.64+0x540] ;  /* 0x00054004020be981 */ /* 0x000f28000c1e1500 */
[----:B------:R-:W4:Y:S04]  /*0ad0*/  @!P3 LDG.E.U16 R6, desc[UR4][R4.64+0x5c0] ;  /* 0x0005c0040406b981 */ /* 0x000f28000c1e1500 */
[----:B------:R-:W4:Y:S04]  /*0ae0*/  @!P5 LDG.E.U16 R77, desc[UR4][R2.64+0x580] ;  /* 0x00058004024dd981 */ /* 0x000f28000c1e1500 */
[----:B------:R-:W4:Y:S04]  /*0af0*/  @!P3 LDG.E.U16 R0, desc[UR4][R2.64+0x5c0] ;  /* 0x0005c0040200b981 */ /* 0x000f28000c1e1500 */
[----:B------:R-:W4:Y:S04]  /*0b00*/  @!P1 LDG.E.U16 R7, desc[UR4][R4.64+0x600] ;  /* 0x0006000404079981 */ /* 0x000f28000c1e1500 */
[----:B------:R-:W4:Y:S01]  /*0b10*/  @!P1 LDG.E.U16 R76, desc[UR4][R2.64+0x600] ;  /* 0x00060004024c9981 */ /* 0x000f22000c1e1500 */
[----:B------:R-:W-:Y:S01]  /*0b20*/  HFMA2.MMA R54, -RZ, RZ, 0, 0 ;  /* 0x00000000ff367435 */ /* 0x000fe200000001ff */
[----:B------:R-:W-:-:S02]  /*0b30*/  LOP3.LUT R55, R65, 0x320, RZ, 0xfc, !PT ;  /* 0x0000032041377812 */ /* 0x000fc400078efcff */
[----:B------:R-:W-:Y:S02]  /*0b40*/  CS2R R52, SRZ ;  /* 0x0000000000347805 */ /* 0x000fe4000001ff00 */
[C---:B------:R-:W-:Y:S02]  /*0b50*/  LOP3.LUT R59, R65.reuse, 0x340, RZ, 0xfc, !PT ;  /* 0x00000340413b7812 */ /* 0x040fe400078efcff */
[----:B------:R-:W-:Y:S01]  /*0b60*/  CS2R R56, SRZ ;  /* 0x0000000000387805 */ /* 0x000fe2000001ff00 */
[----:B------:R-:W-:Y:S01]  /*0b70*/  IMAD.MOV.U32 R58, RZ, RZ, RZ ;  /* 0x000000ffff3a7224 */ /* 0x000fe200078e00ff */
[----:B------:R-:W-:Y:S01]  /*0b80*/  LOP3.LUT R61, R65, 0x360, RZ, 0xfc, !PT ;  /* 0x00000360413d7812 */ /* 0x000fe200078efcff */
[----:B------:R-:W-:Y:S02]  /*0b90*/  IMAD.MOV.U32 R14, RZ, RZ, RZ ;  /* 0x000000ffff0e7224 */ /* 0x000fe400078e00ff */
[----:B--2---:R-:W-:-:S05]  /*0ba0*/  @!P2 HADD2.F32 R12, -RZ, R12.H0_H0 ;  /* 0x2000000cff0ca230 */ /* 0x004fca0000004100 */
[----:B------:R-:W-:Y:S01]  /*0bb0*/  @!P2 FMUL.FTZ R53, R12, 1.4426950216293334961 ;  /* 0x3fb8aa3b0c35a820 */ /* 0x000fe20000410000 */
[----:B---3--:R-:W-:Y:S02]  /*0bc0*/  @!P0 HADD2.F32 R13, -RZ, R13.H0_H0 ;  /* 0x2000000dff0d8230 */ /* 0x008fe40000004100 */
[----:B----4-:R-:W-:Y:S01]  /*0bd0*/  @!P2 HADD2.F32 R52, -RZ, R8.H0_H0 ;  /* 0x20000008ff34a230 */ /* 0x010fe20000004100 */
[-C--:B------:R-:W-:Y:S02]  /*0be0*/  ISETP.GE.AND P2, PT, R55, R74.reuse, PT ;  /* 0x0000004a3700720c */ /* 0x080fe40003f46270 */
[----:B------:R-:W-:Y:S01]  /*0bf0*/  @!P0 FMUL.FTZ R56, R13, 1.4426950216293334961 ;  /* 0x3fb8aa3b0d388820 */ /* 0x000fe20000410000 */
[----:B------:R-:W-:Y:S02]  /*0c00*/  @!P4 HADD2.F32 R8, -RZ, R60.H0_H0 ;  /* 0x2000003cff08c230 */ /* 0x000fe40000004100 */
[----:B------:R-:W-:Y:S01]  /*0c10*/  @!P0 HADD2.F32 R54, -RZ, R9.H0_H0 ;  /* 0x20000009ff368230 */ /* 0x000fe20000004100 */
[----:B------:R-:W-:-:S02]  /*0c20*/  ISETP.GE.AND P0, PT, R59, R74, PT ;  /* 0x0000004a3b00720c */ /* 0x000fc40003f06270 */
[----:B------:R-:W-:Y:S01]  /*0c30*/  @!P4 FMUL.FTZ R58, R8, 1.4426950216293334961 ;  /* 0x3fb8aa3b083ac820 */ /* 0x000fe20000410000 */
[----:B------:R-:W-:Y:S01]  /*0c40*/  @!P6 HADD2.F32 R8, -RZ, R63.H0_H0 ;  /* 0x2000003fff08e230 */ /* 0x000fe20000004100 */
[----:B------:R-:W-:-:S03]  /*0c50*/  LOP3.LUT R63, R65, 0x380, RZ, 0xfc, !PT ;  /* 0x00000380413f7812 */ /* 0x000fc600078efcff */
[----:B------:R-:W2:Y:S01]  /*0c60*/  @!P2 LDG.E.U16 R89, desc[UR4][R2.64+0x640] ;  /* 0x000640040259a981 */ /* 0x000ea2000c1e1500 */
[----:B------:R-:W-:Y:S01]  /*0c70*/  @!P4 HADD2.F32 R57, -RZ, R10.H0_H0 ;  /* 0x2000000aff39c230 */ /* 0x000fe20000004100 */
[-C--:B------:R-:W-:Y:S01]  /*0c80*/  ISETP.GE.AND P4, PT, R61, R74.reuse, PT ;  /* 0x0000004a3d00720c */ /* 0x080fe20003f86270 */
[----:B------:R-:W-:Y:S01]  /*0c90*/  @!P6 FMUL.FTZ R14, R8, 1.4426950216293334961 ;  /* 0x3fb8aa3b080ee820 */ /* 0x000fe20000410000 */
[----:B------:R-:W-:Y:S01]  /*0ca0*/  MOV R60, RZ ;  /* 0x000000ff003c7202 */ /* 0x000fe20000000f00 */
[----:B------:R-:W-:Y:S01]  /*0cb0*/  @!P5 HADD2.F32 R78, -RZ, R78.H0_H0 ;  /* 0x2000004eff4ed230 */ /* 0x000fe20000004100 */
[----:B------:R-:W-:Y:S01]  /*0cc0*/  HFMA2.MMA R10, -RZ, RZ, 0, 0 ;  /* 0x00000000ff0a7435 */ /* 0x000fe200000001ff */
[----:B------:R-:W-:Y:S02]  /*0cd0*/  CS2R R12, SRZ ;  /* 0x00000000000c7805 */ /* 0x000fe4000001ff00 */
[----:B------:R-:W-:Y:S01]  /*0ce0*/  LOP3.LUT R9, R65, 0x3c0, RZ, 0xfc, !PT ;  /* 0x000003c041097812 */ /* 0x000fe200078efcff */
[----:B------:R-:W3:Y:S01]  /*0cf0*/  @!P0 LDG.E.U16 R81, desc[UR4][R2.64+0x680] ;  /* 0x0006800402518981 */ /* 0x000ee2000c1e1500 */
[----:B------:R-:W-:Y:S01]  /*0d00*/  @!P6 HADD2.F32 R60, -RZ, R11.H0_H0 ;  /* 0x2000000bff3ce230 */ /* 0x000fe20000004100 */
[----:B------:R-:W-:-:S02]  /*0d10*/  ISETP.GE.AND P6, PT, R63, R74, PT ;  /* 0x0000004a3f00720c */ /* 0x000fc40003fc6270 */
[----:B------:R-:W-:Y:S01]  /*0d20*/  LOP3.LUT R11, R65, 0x3a0, RZ, 0xfc, !PT ;  /* 0x000003a0410b7812 */ /* 0x000fe200078efcff */
[----:B------:R-:W-:Y:S02]  /*0d30*/  @!P3 HADD2.F32 R6, -RZ, R6.H0_H0 ;  /* 0x20000006ff06b230 */ /* 0x000fe40000004100 */
[----:B------:R-:W-:Y:S01]  /*0d40*/  @!P5 FMUL.FTZ R12, R78, 1.4426950216293334961 ;  /* 0x3fb8aa3b4e0cd820 */ /* 0x000fe20000410000 */
[----:B------:R-:W-:Y:S01]  /*0d50*/  IMAD.MOV.U32 R8, RZ, RZ, RZ ;  /* 0x000000ffff087224 */ /* 0x000fe200078e00ff */
[----:B------:R-:W4:Y:S01]  /*0d60*/  @!P4 LDG.E.U16 R82, desc[UR4][R2.64+0x6c0] ;  /* 0x0006c0040252c981 */ /* 0x000f22000c1e1500 */
[----:B------:R-:W-:Y:S01]  /*0d70*/  @!P5 HADD2.F32 R13, -RZ, R77.H0_H0 ;  /* 0x2000004dff0dd230 */ /* 0x000fe20000004100 */
[-C--:B------:R-:W-:Y:S01]  /*0d80*/  ISETP.GE.AND P5, PT, R11, R74.reuse, PT ;  /* 0x0000004a0b00720c */ /* 0x080fe20003fa6270 */
[----:B------:R-:W-:Y:S01]  /*0d90*/  @!P3 FMUL.FTZ R8, R6, 1.4426950216293334961 ;  /* 0x3fb8aa3b0608b820 */ /* 0x000fe20000410000 */
[----:B------:R-:W4:Y:S01]  /*0da0*/  @!P2 LDG.E.U16 R88, desc[UR4][R4.64+0x640] ;  /* 0x000640040458a981 */ /* 0x000f22000c1e1500 */
[----:B------:R-:W-:Y:S01]  /*0db0*/  @!P3 HADD2.F32 R10, -RZ, R0.H0_H0 ;  /* 0x20000000ff0ab230 */ /* 0x000fe20000004100 */
[----:B------:R-:W-:-:S02]  /*0dc0*/  ISETP.GE.AND P3, PT, R9, R74, PT ;  /* 0x0000004a0900720c */ /* 0x000fc40003f66270 */
[----:B------:R-:W4:Y:S01]  /*0dd0*/  @!P6 LDG.E.U16 R84, desc[UR4][R2.64+0x700] ;  /* 0x000700040254e981 */ /* 0x000f22000c1e1500 */
[----:B------:R-:W-:Y:S01]  /*0de0*/  @!P1 HADD2.F32 R77, -RZ, R7.H0_H0 ;  /* 0x20000007ff4d9230 */ /* 0x000fe20000004100 */
[----:B------:R-:W-:Y:S01]  /*0df0*/  LOP3.LUT R7, R65, 0x3e0, RZ, 0xfc, !PT ;  /* 0x000003e041077812 */ /* 0x000fe200078efcff */
[----:B------:R-:W-:Y:S01]  /*0e00*/  IMAD.MOV.U32 R0, RZ, RZ, RZ ;  /* 0x000000ffff007224 */ /* 0x000fe200078e00ff */
[----:B------:R-:W-:Y:S01]  /*0e10*/  MOV R6, RZ ;  /* 0x000000ff00067202 */ /* 0x000fe20000000f00 */
[----:B------:R-:W-:Y:S02]  /*0e20*/  @!P1 HADD2.F32 R6, -RZ, R76.H0_H0 ;  /* 0x2000004cff069230 */ /* 0x000fe40000004100 */
[----:B------:R-:W-:Y:S01]  /*0e30*/  @!P1 FMUL.FTZ R0, R77, 1.4426950216293334961 ;  /* 0x3fb8aa3b4d009820 */ /* 0x000fe20000410000 */
[----:B------:R-:W-:Y:S01]  /*0e40*/  ISETP.GE.AND P1, PT, R7, R74, PT ;  /* 0x0000004a0700720c */ /* 0x000fe20003f26270 */
[----:B------:R-:W4:Y:S04]  /*0e50*/  @!P5 LDG.E.U16 R85, desc[UR4][R2.64+0x740] ;  /* 0x000740040255d981 */ /* 0x000f28000c1e1500 */
[----:B------:R-:W4:Y:S01]  /*0e60*/  @!P3 LDG.E.U16 R74, desc[UR4][R2.64+0x780] ;  /* 0x00078004024ab981 */ /* 0x000f22000c1e1500 */
[----:B------:R-:W-:-:S03]  /*0e70*/  FADD.FTZ R91, RZ, R62 ;  /* 0x0000003eff5b7221 */ /* 0x000fc60000010000 */
[----:B------:R-:W5:Y:S04]  /*0e80*/  @!P0 LDG.E.U16 R80, desc[UR4][R4.64+0x680] ;  /* 0x0006800404508981 */ /* 0x000f68000c1e1500 */
[----:B------:R0:W4:Y:S01]  /*0e90*/  @!P1 LDG.E.U16 R87, desc[UR4][R2.64+0x7c0] ;  /* 0x0007c00402579981 */ /* 0x000122000c1e1500 */
[----:B------:R-:W-:-:S03]  /*0ea0*/  FADD.FTZ R91, R91, R18 ;  /* 0x000000125b5b7221 */ /* 0x000fc60000010000 */
[----:B------:R-:W5:Y:S01]  /*0eb0*/  @!P4 LDG.E.U16 R79, desc[UR4][R4.64+0x6c0] ;  /* 0x0006c004044fc981 */ /* 0x000f62000c1e1500 */
[----:B------:R-:W-:-:S03]  /*0ec0*/  FADD.FTZ R91, R91, R20 ;  /* 0x000000145b5b7221 */ /* 0x000fc60000010000 */
[----:B------:R-:W5:Y:S01]  /*0ed0*/  @!P6 LDG.E.U16 R78, desc[UR4][R4.64+0x700] ;  /* 0x00070004044ee981 */ /* 0x000f62000c1e1500 */
[----:B0-----:R-:W-:-:S03]  /*0ee0*/  FADD.FTZ R2, R91, R22 ;  /* 0x000000165b027221 */ /* 0x001fc60000010000 */
[----:B------:R-:W5:Y:S01]  /*0ef0*/  @!P5 LDG.E.U16 R77, desc[UR4][R4.64+0x740] ;  /* 0x00074004044dd981 */ /* 0x000f62000c1e1500 */
[----:B------:R-:W-:-:S03]  /*0f00*/  FADD.FTZ R3, R2, R23 ;  /* 0x0000001702037221 */ /* 0x000fc60000010000 */
        /* <DEDUP_REMOVED lines=21> */
[----:B------:R-:W-:-:S04]  /*1060*/  FADD.FTZ R3, R3, R10 ;  /* 0x0000000a03037221 */ /* 0x000fc80000010000 */
[----:B------:R-:W-:Y:S01]  /*1070*/  FADD.FTZ R2, R3, R6 ;  /* 0x0000000603027221 */ /* 0x000fe20000010000 */
[----:B--2---:R-:W-:-:S05]  /*1080*/  @!P2 HADD2.F32 R5, -RZ, R89.H0_H0 ;  /* 0x20000059ff05a230 */ /* 0x004fca0000004100 */
[----:B------:R-:W-:Y:S01]  /*1090*/  FADD.FTZ R3, R2, R5 ;  /* 0x0000000502037221 */ /* 0x000fe20000010000 */
[----:B---3--:R-:W-:Y:S01]  /*10a0*/  @!P0 HADD2.F32 R4, -RZ, R81.H0_H0 ;  /* 0x20000051ff048230 */ /* 0x008fe20000004100 */
[----:B------:R-:W-:-:S04]  /*10b0*/  HFMA2.MMA R81, -RZ, RZ, 0, 0 ;  /* 0x00000000ff517435 */ /* 0x000fc800000001ff */
[----:B------:R-:W-:Y:S01]  /*10c0*/  FADD.FTZ R2, R3, R4 ;  /* 0x0000000403027221 */ /* 0x000fe20000010000 */
[----:B----4-:R-:W-:Y:S02]  /*10d0*/  @!P4 HADD2.F32 R81, -RZ, R82.H0_H0 ;  /* 0x20000052ff51c230 */ /* 0x010fe40000004100 */
[----:B------:R-:W-:-:S03]  /*10e0*/  IMAD.MOV.U32 R82, RZ, RZ, RZ ;  /* 0x000000ffff527224 */ /* 0x000fc600078e00ff */
[----:B------:R-:W-:Y:S01]  /*10f0*/  FADD.FTZ R3, R2, R81 ;  /* 0x0000005102037221 */ /* 0x000fe20000010000 */
[----:B------:R-:W-:Y:S01]  /*1100*/  @!P6 HADD2.F32 R82, -RZ, R84.H0_H0 ;  /* 0x20000054ff52e230 */ /* 0x000fe20000004100 */
[----:B------:R-:W-:-:S04]  /*1110*/  MOV R84, RZ ;  /* 0x000000ff00547202 */ /* 0x000fc80000000f00 */
[----:B------:R-:W-:Y:S01]  /*1120*/  FADD.FTZ R3, R3, R82 ;  /* 0x0000005203037221 */ /* 0x000fe20000010000 */
[----:B------:R-:W-:Y:S02]  /*1130*/  @!P5 HADD2.F32 R84, -RZ, R85.H0_H0 ;  /* 0x20000055ff54d230 */ /* 0x000fe40000004100 */
[----:B------:R-:W-:Y:S02]  /*1140*/  IMAD.MOV.U32 R85, RZ, RZ, RZ ;  /* 0x000000ffff557224 */ /* 0x000fe400078e00ff */
[----:B------:R-:W-:Y:S01]  /*1150*/  @!P3 HADD2.F32 R85, -RZ, R74.H0_H0 ;  /* 0x2000004aff55b230 */ /* 0x000fe20000004100 */
[----:B------:R-:W-:Y:S01]  /*1160*/  HFMA2.MMA R74, -RZ, RZ, 0, 0 ;  /* 0x00000000ff4a7435 */ /* 0x000fe200000001ff */
[----:B------:R-:W-:-:S04]  /*1170*/  FADD.FTZ R2, R3, R84 ;  /* 0x0000005403027221 */ /* 0x000fc80000010000 */
[----:B------:R-:W-:Y:S01]  /*1180*/  FADD.FTZ R3, R2, R85 ;  /* 0x0000005502037221 */ /* 0x000fe20000010000 */
[----:B------:R-:W-:-:S05]  /*1190*/  @!P1 HADD2.F32 R74, -RZ, R87.H0_H0 ;  /* 0x20000057ff4a9230 */ /* 0x000fca0000004100 */
[----:B------:R-:W-:-:S05]  /*11a0*/  FADD.FTZ R3, R3, R74 ;  /* 0x0000004a03037221 */ /* 0x000fca0000010000 */
[----:B------:R-:W0:Y:S02]  /*11b0*/  SHFL.BFLY PT, R2, R3, 0x10, 0x1f ;  /* 0x0e001f0003027f89 */ /* 0x000e2400000e0000 */
[----:B0-----:R-:W-:-:S05]  /*11c0*/  FADD.FTZ R89, R3, R2 ;  /* 0x0000000203597221 */ /* 0x001fca0000010000 */
[----:B------:R-:W0:Y:S02]  /*11d0*/  SHFL.BFLY PT, R2, R89, 0x8, 0x1f ;  /* 0x0d001f0059027f89 */ /* 0x000e2400000e0000 */
[----:B0-----:R-:W-:-:S05]  /*11e0*/  FADD.FTZ R90, R89, R2 ;  /* 0x00000002595a7221 */ /* 0x001fca0000010000 */
[----:B------:R-:W0:Y:S01]  /*11f0*/  SHFL.BFLY PT, R87, R90, 0x4, 0x1f ;  /* 0x0c801f005a577f89 */ /* 0x000e2200000e0000 */
[----:B------:R-:W-:Y:S02]  /*1200*/  @!P2 HADD2.F32 R88, -RZ, R88.H0_H0 ;  /* 0x20000058ff58a230 */ /* 0x000fe40000004100 */
[----:B0-----:R-:W-:-:S05]  /*1210*/  FADD.FTZ R91, R90, R87 ;  /* 0x000000575a5b7221 */ /* 0x001fca0000010000 */
[----:B------:R-:W0:Y:S01]  /*1220*/  SHFL.BFLY PT, R2, R91, 0x2, 0x1f ;  /* 0x0c401f005b027f89 */ /* 0x000e2200000e0000 */
[----:B------:R-:W-:Y:S01]  /*1230*/  MOV R87, RZ ;  /* 0x000000ff00577202 */ /* 0x000fe20000000f00 */
[----:B------:R-:W-:Y:S01]  /*1240*/  @!P2 FMUL.FTZ R87, R88, 1.4426950216293334961 ;  /* 0x3fb8aa3b5857a820 */ /* 0x000fe20000410000 */
[----:B------:R-:W-:Y:S01]  /*1250*/  ISETP.GE.AND P2, PT, R86, 0x1, PT ;  /* 0x000000015600780c */ /* 0x000fe20003f46270 */
[----:B0-----:R-:W-:-:S05]  /*1260*/  FADD.FTZ R3, R91, R2 ;  /* 0x000000025b037221 */ /* 0x001fca0000010000 */
[----:B------:R0:W1:Y:S07]  /*1270*/  SHFL.BFLY PT, R2, R3, 0x1, 0x1f ;  /* 0x0c201f0003027f89 */ /* 0x00006e00000e0000 */
[----:B------:R-:W-:Y:S05]  /*1280*/  @!P2 EXIT ;  /* 0x000000000000a94d */ /* 0x000fea0003800000 */
[-C--:B------:R-:W-:Y:S01]  /*1290*/  ISETP.GE.AND P2, PT, R65, R16.reuse, PT ;  /* 0x000000104100720c */ /* 0x080fe20003f46270 */
[----:B-----5:R-:W-:Y:S01]  /*12a0*/  @!P0 HADD2.F32 R80, -RZ, R80.H0_H0 ;  /* 0x20000050ff508230 */ /* 0x020fe20000004100 */
[----:B------:R-:W-:Y:S01]  /*12b0*/  ULDC.64 UR6, c[0x0][0x210] ;  /* 0x0000840000067ab9 */ /* 0x000fe20000000a00 */
[----:B------:R-:W-:Y:S02]  /*12c0*/  @!P4 HADD2.F32 R79, -RZ, R79.H0_H0 ;  /* 0x2000004fff4fc230 */ /* 0x000fe40000004100 */
[----:B------:R-:W-:Y:S02]  /*12d0*/  IMAD.MOV.U32 R65, RZ, RZ, RZ ;  /* 0x000000ffff417224 */ /* 0x000fe400078e00ff */
[----:B------:R-:W-:Y:S01]  /*12e0*/  @!P0 FMUL.FTZ R65, R80, 1.4426950216293334961 ;  /* 0x3fb8aa3b50418820 */ /* 0x000fe20000410000 */
[-C--:B------:R-:W-:Y:S01]  /*12f0*/  ISETP.GE.AND P0, PT, R67, R16.reuse, PT ;  /* 0x000000104300720c */ /* 0x080fe20003f06270 */
[----:B------:R-:W-:Y:S01]  /*1300*/  @!P6 HADD2.F32 R78, -RZ, R78.H0_H0 ;  /* 0x2000004eff4ee230 */ /* 0x000fe20000004100 */
[----:B------:R-:W-:Y:S01]  /*1310*/  MOV R67, RZ ;  /* 0x000000ff00437202 */ /* 0x000fe20000000f00 */
[----:B------:R-:W-:Y:S01]  /*1320*/  @!P4 FMUL.FTZ R67, R79, 1.4426950216293334961 ;  /* 0x3fb8aa3b4f43c820 */ /* 0x000fe20000410000 */
[----:B------:R-:W-:Y:S01]  /*1330*/  ISETP.GE.AND P4, PT, R69, R16, PT ;  /* 0x000000104500720c */ /* 0x000fe20003f86270 */
[----:B------:R-:W-:-:S02]  /*1340*/  @!P3 HADD2.F32 R76, -RZ, R76.H0_H0 ;  /* 0x2000004cff4cb230 */ /* 0x000fc40000004100 */
[----:B------:R-:W-:Y:S01]  /*1350*/  @!P2 FMUL.FTZ R69, R64, 1.4426950216293334961 ;  /* 0x3fb8aa3b4045a820 */ /* 0x000fe20000410000 */
[----:B------:R-:W-:Y:S01]  /*1360*/  MOV R64, RZ ;  /* 0x000000ff00407202 */ /* 0x000fe20000000f00 */
[----:B------:R-:W-:Y:S01]  /*1370*/  @!P6 FMUL.FTZ R64, R78, 1.4426950216293334961 ;  /* 0x3fb8aa3b4e40e820 */ /* 0x000fe20000410000 */
[-C--:B------:R-:W-:Y:S01]  /*1380*/  ISETP.GE.AND P6, PT, R71, R16.reuse, PT ;  /* 0x000000104700720c */ /* 0x080fe20003fc6270 */
[----:B------:R-:W-:Y:S02]  /*1390*/  @!P5 HADD2.F32 R77, -RZ, R77.H0_H0 ;  /* 0x2000004dff4dd230 */ /* 0x000fe40000004100 */
[----:B-1----:R-:W-:Y:S01]  /*13a0*/  FADD.FTZ R79, R3, R2 ;  /* 0x00000002034f7221 */ /* 0x002fe20000010000 */
[----:B------:R-:W1:Y:S01]  /*13b0*/  @!P2 MUFU.EX2 R69, R69 ;  /* 0x000000450045a308 */ /* 0x000e620000000800 */
[----:B------:R-:W-:Y:S01]  /*13c0*/  @!P0 FMUL.FTZ R78, R66, 1.4426950216293334961 ;  /* 0x3fb8aa3b424e8820 */ /* 0x000fe20000410000 */
[----:B------:R-:W-:Y:S02]  /*13d0*/  IMAD.MOV.U32 R66, RZ, RZ, RZ ;  /* 0x000000ffff427224 */ /* 0x000fe400078e00ff */
[----:B------:R-:W-:Y:S01]  /*13e0*/  @!P5 FMUL.FTZ R66, R77, 1.4426950216293334961 ;  /* 0x3fb8aa3b4d42d820 */ /* 0x000fe20000410000 */
[-C--:B------:R-:W-:Y:S01]  /*13f0*/  ISETP.GE.AND P5, PT, R73, R16.reuse, PT ;  /* 0x000000104900720c */ /* 0x080fe20003fa6270 */
[----:B------:R-:W-:Y:S01]  /*1400*/  @!P4 FMUL.FTZ R80, R68, 1.4426950216293334961 ;  /* 0x3fb8aa3b4450c820 */ /* 0x000fe20000410000 */
[----:B------:R-:W-:Y:S01]  /*1410*/  MOV R68, RZ ;  /* 0x000000ff00447202 */ /* 0x000fe20000000f00 */
[----:B------:R-:W-:Y:S01]  /*1420*/  @!P3 FMUL.FTZ R68, R76, 1.4426950216293334961 ;  /* 0x3fb8aa3b4c44b820 */ /* 0x000fe20000410000 */
[----:B------:R-:W-:Y:S01]  /*1430*/  ISETP.GE.AND P3, PT, R75, R16, PT ;  /* 0x000000104b00720c */ /* 0x000fe20003f66270 */
[----:B------:R-:W2:Y:S01]  /*1440*/  @!P4 MUFU.EX2 R77, R80 ;  /* 0x00000050004dc308 */ /* 0x000ea20000000800 */
[----:B------:R-:W-:Y:S01]  /*1450*/  @!P6 FMUL.FTZ R76, R70, 1.4426950216293334961 ;  /* 0x3fb8aa3b464ce820 */ /* 0x000fe20000410000 */
[----:B------:R-:W-:Y:S01]  /*1460*/  @!P1 HADD2.F32 R83, -RZ, R83.H0_H0 ;  /* 0x20000053ff539230 */ /* 0x000fe20000004100 */
[----:B------:R-:W3:Y:S01]  /*1470*/  S2R R70, SR_TID.X ;  /* 0x0000000000467919 */ /* 0x000ee20000002100 */
[----:B------:R-:W-:-:S03]  /*1480*/  MOV R73, RZ ;  /* 0x000000ff00497202 */ /* 0x000fc60000000f00 */
[----:B------:R-:W-:Y:S01]  /*1490*/  @!P1 FMUL.FTZ R73, R83, 1.4426950216293334961 ;  /* 0x3fb8aa3b53499820 */ /* 0x000fe20000410000 */
[----:B------:R-:W-:Y:S01]  /*14a0*/  @!P5 FMUL.FTZ R72, R72, 1.4426950216293334961 ;  /* 0x3fb8aa3b4848d820 */ /* 0x000fe20000410000 */
[----:B------:R-:W4:Y:S01]  /*14b0*/  @!P0 MUFU.EX2 R71, R78 ;  /* 0x0000004e00478308 */ /* 0x000f220000000800 */
[----:B-1----:R-:W-:Y:S01]  /*14c0*/  @!P2 FFMA.FTZ R69, -R79, R69, R62 ;  /* 0x000000454f45a223 */ /* 0x002fe2000001013e */
[----:B------:R-:W-:Y:S01]  /*14d0*/  SHF.R.S32.HI R62, RZ, 0x1f, R15 ;  /* 0x0000001fff3e7819 */ /* 0x000fe2000001140f */
[----:B------:R-:W-:Y:S01]  /*14e0*/  @!P3 FMUL.FTZ R25, R25, 1.4426950216293334961 ;  /* 0x3fb8aa3b1919b820 */ /* 0x000fe20000410000 */
[----:B------:R-:W-:Y:S02]  /*14f0*/  LEA R2, P1, R15, UR6, 0x1 ;  /* 0x000000060f027c11 */ /* 0x000fe4000f8208ff */
[----:B------:R-:W-:Y:S02]  /*1500*/  @!P2 F2FP.F16.F32.PACK_AB R69, RZ, R69 ;  /* 0x00000045ff45a23e */ /* 0x000fe400000000ff */
[----:B------:R-:W1:Y:S01]  /*1510*/  @!P6 MUFU.EX2 R75, R76 ;  /* 0x0000004c004be308 */ /* 0x000e620000000800 */
[----:B--2---:R-:W-:Y:S01]  /*1520*/  @!P4 FFMA.FTZ R77, -R79, R77, R20 ;  /* 0x0000004d4f4dc223 */ /* 0x004fe20000010114 */
[----:B0-----:R-:W-:-:S02]  /*1530*/  LEA.HI.X R3, R15, UR7, R62, 0x1, P1 ;  /* 0x000000070f037c11 */ /* 0x001fc400088f0c3e */
[-C--:B------:R-:W-:Y:S02]  /*1540*/  ISETP.GE.AND P1, PT, R17, R16.reuse, PT ;  /* 0x000000101100720c */ /* 0x080fe40003f26270 */
[----:B------:R-:W-:Y:S01]  /*1550*/  @!P4 F2FP.F16.F32.PACK_AB R77, RZ, R77 ;  /* 0x0000004dff4dc23e */ /* 0x000fe200000000ff */
[----:B------:R0:W-:Y:S01]  /*1560*/  @!P2 STG.E.U16 desc[UR4][R2.64], R69 ;  /* 0x000000450200a986 */ /* 0x0001e2000c101504 */
[----:B------:R-:W2:Y:S01]  /*1570*/  @!P5 MUFU.EX2 R72, R72 ;  /* 0x000000480048d308 */ /* 0x000ea20000000800 */
[----:B----4-:R-:W-:Y:S01]  /*1580*/  @!P0 FFMA.FTZ R71, -R79, R71, R18 ;  /* 0x000000474f478223 */ /* 0x010fe20000010112 */
[----:B------:R-:W-:Y:S01]  /*1590*/  ISETP.GE.AND P2, PT, R19, R16, PT ;  /* 0x000000101300720c */ /* 0x000fe20003f46270 */
[----:B------:R0:W-:Y:S03]  /*15a0*/  @!P4 STG.E.U16 desc[UR4][R2.64+0x80], R77 ;  /* 0x0000804d0200c986 */ /* 0x0001e6000c101504 */
[----:B------:R-:W-:-:S02]  /*15b0*/  @!P0 F2FP.F16.F32.PACK_AB R71, RZ, R71 ;  /* 0x00000047ff47823e */ /* 0x000fc400000000ff */
[----:B------:R-:W4:Y:S01]  /*15c0*/  @!P3 MUFU.EX2 R25, R25 ;  /* 0x000000190019b308 */ /* 0x000f220000000800 */
[----:B-1----:R-:W-:Y:S01]  /*15d0*/  @!P6 FFMA.FTZ R75, -R79, R75, R22 ;  /* 0x0000004b4f4be223 */ /* 0x002fe20000010116 */
[----:B---3--:R-:W-:Y:S01]  /*15e0*/  LOP3.LUT R70, R70, 0x1f, RZ, 0xc0, !PT ;  /* 0x0000001f46467812 */ /* 0x008fe200078ec0ff */
[----:B------:R0:W-:Y:S01]  /*15f0*/  @!P0 STG.E.U16 desc[UR4][R2.64+0x40], R71 ;  /* 0x0000404702008986 */ /* 0x0001e2000c101504 */
[----:B------:R-:W-:Y:S01]  /*1600*/  ISETP.GE.AND P0, PT, R21, R16, PT ;  /* 0x000000101500720c */ /* 0x000fe20003f06270 */
[----:B------:R-:W-:Y:S01]  /*1610*/  @!P1 FMUL.FTZ R27, R27, 1.4426950216293334961 ;  /* 0x3fb8aa3b1b1b9820 */ /* 0x000fe20000410000 */
[C---:B------:R-:W-:Y:S01]  /*1620*/  LOP3.LUT R15, R70.reuse, 0x220, RZ, 0xfc, !PT ;  /* 0x00000220460f7812 */ /* 0x040fe200078efcff */
[----:B------:R-:W-:Y:S01]  /*1630*/  @!P2 FMUL.FTZ R29, R29, 1.4426950216293334961 ;  /* 0x3fb8aa3b1d1da820 */ /* 0x000fe20000410000 */
[----:B------:R-:W-:Y:S01]  /*1640*/  @!P6 F2FP.F16.F32.PACK_AB R75, RZ, R75 ;  /* 0x0000004bff4be23e */ /* 0x000fe200000000ff */
[----:B--2---:R-:W-:Y:S01]  /*1650*/  @!P5 FFMA.FTZ R72, -R79, R72, R23 ;  /* 0x000000484f48d223 */ /* 0x004fe20000010117 */
[----:B------:R-:W-:Y:S01]  /*1660*/  ISETP.GE.AND P4, PT, R15, R16, PT ;  /* 0x000000100f00720c */ /* 0x000fe20003f86270 */
[----:B------:R-:W1:Y:S01]  /*1670*/  @!P1 MUFU.EX2 R27, R27 ;  /* 0x0000001b001b9308 */ /* 0x000e620000000800 */
[----:B------:R-:W-:Y:S01]  /*1680*/  LOP3.LUT R15, R70, 0x120, RZ, 0xfc, !PT ;  /* 0x00000120460f7812 */ /* 0x000fe200078efcff */
[----:B------:R0:W-:Y:S01]  /*1690*/  @!P6 STG.E.U16 desc[UR4][R2.64+0xc0], R75 ;  /* 0x0000c04b0200e986 */ /* 0x0001e2000c101504 */
[----:B------:R-:W-:-:S02]  /*16a0*/  @!P5 F2FP.F16.F32.PACK_AB R72, RZ, R72 ;  /* 0x00000048ff48d23e */ /* 0x000fc400000000ff */
[-C--:B------:R-:W-:Y:S01]  /*16b0*/  ISETP.GE.AND P6, PT, R15, R16.reuse, PT ;  /* 0x000000100f00720c */ /* 0x080fe20003fc6270 */
[----:B------:R-:W-:Y:S01]  /*16c0*/  @!P0 FMUL.FTZ R31, R31, 1.4426950216293334961 ;  /* 0x3fb8aa3b1f1f8820 */ /* 0x000fe20000410000 */
[C---:B------:R-:W-:Y:S01]  /*16d0*/  LOP3.LUT R15, R70.reuse, 0x140, RZ, 0xfc, !PT ;  /* 0x00000140460f7812 */ /* 0x040fe200078efcff */
[----:B------:R0:W-:Y:S01]  /*16e0*/  @!P5 STG.E.U16 desc[UR4][R2.64+0x100], R72 ;  /* 0x000100480200d986 */ /* 0x0001e2000c101504 */
[----:B------:R-:W2:Y:S01]  /*16f0*/  @!P2 MUFU.EX2 R29, R29 ;  /* 0x0000001d001da308 */ /* 0x000ea20000000800 */
[----:B----4-:R-:W-:Y:S01]  /*1700*/  @!P3 FFMA.FTZ R25, -R79, R25, R24 ;  /* 0x000000194f19b223 */ /* 0x010fe20000010118 */
[----:B------:R-:W-:Y:S02]  /*1710*/  ISETP.GE.AND P5, PT, R15, R16, PT ;  /* 0x000000100f00720c */ /* 0x000fe40003fa6270 */
[----:B------:R-:W-:Y:S02]  /*1720*/  LOP3.LUT R15, R70, 0x160, RZ, 0xfc, !PT ;  /* 0x00000160460f7812 */ /* 0x000fe400078efcff */
[----:B------:R-:W-:-:S02]  /*1730*/  @!P3 F2FP.F16.F32.PACK_AB R25, RZ, R25 ;  /* 0x00000019ff19b23e */ /* 0x000fc400000000ff */
[----:B------:R-:W3:Y:S01]  /*1740*/  @!P0 MUFU.EX2 R31, R31 ;  /* 0x0000001f001f8308 */ /* 0x000ee20000000800 */
[----:B-1----:R-:W-:Y:S01]  /*1750*/  @!P1 FFMA.FTZ R27, -R79, R27, R26 ;  /* 0x0000001b4f1b9223 */ /* 0x002fe2000001011a */
[----:B------:R-:W-:Y:S01]  /*1760*/  @!P6 FMUL.FTZ R33, R33, 1.4426950216293334961 ;  /* 0x3fb8aa3b2121e820 */ /* 0x000fe20000410000 */
[----:B------:R0:W-:Y:S01]  /*1770*/  @!P3 STG.E.U16 desc[UR4][R2.64+0x140], R25 ;  /* 0x000140190200b986 */ /* 0x0001e2000c101504 */
[-C--:B------:R-:W-:Y:S02]  /*1780*/  ISETP.GE.AND P3, PT, R15, R16.reuse, PT ;  /* 0x000000100f00720c */ /* 0x080fe40003f66270 */
[----:B------:R-:W-:Y:S01]  /*1790*/  @!P1 F2FP.F16.F32.PACK_AB R27, RZ, R27 ;  /* 0x0000001bff1b923e */ /* 0x000fe200000000ff */
[----:B------:R-:W-:Y:S01]  /*17a0*/  @!P5 FMUL.FTZ R35, R35, 1.4426950216293334961 ;  /* 0x3fb8aa3b2323d820 */ /* 0x000fe20000410000 */
[----:B------:R-:W-:Y:S01]  /*17b0*/  LOP3.LUT R15, R70, 0x240, RZ, 0xfc, !PT ;  /* 0x00000240460f7812 */ /* 0x000fe200078efcff */
[----:B--2---:R-:W-:Y:S01]  /*17c0*/  @!P2 FFMA.FTZ R29, -R79, R29, R28 ;  /* 0x0000001d4f1da223 */ /* 0x004fe2000001011c */
[----:B------:R-:W1:Y:S01]  /*17d0*/  @!P6 MUFU.EX2 R33, R33 ;  /* 0x000000210021e308 */ /* 0x000e620000000800 */
[----:B------:R0:W-:Y:S01]  /*17e0*/  @!P1 STG.E.U16 desc[UR4][R2.64+0x180], R27 ;  /* 0x0001801b02009986 */ /* 0x0001e2000c101504 */
[----:B------:R-:W-:-:S02]  /*17f0*/  ISETP.GE.AND P1, PT, R15, R16, PT ;  /* 0x000000100f00720c */ /* 0x000fc40003f26270 */
[----:B------:R-:W-:Y:S02]  /*1800*/  @!P2 F2FP.F16.F32.PACK_AB R29, RZ, R29 ;  /* 0x0000001dff1da23e */ /* 0x000fe400000000ff */
[C---:B------:R-:W-:Y:S01]  /*1810*/  LOP3.LUT R15, R70.reuse, 0x260, RZ, 0xfc, !PT ;  /* 0x00000260460f7812 */ /* 0x040fe200078efcff */
[----:B---3--:R-:W-:Y:S01]  /*1820*/  @!P0 FFMA.FTZ R31, -R79, R31, R30 ;  /* 0x0000001f4f1f8223 */ /* 0x008fe2000001011e */
[----:B------:R-:W2:Y:S01]  /*1830*/  @!P5 MUFU.EX2 R35, R35 ;  /* 0x000000230023d308 */ /* 0x000ea20000000800 */
[----:B------:R0:W-:Y:S01]  /*1840*/  @!P2 STG.E.U16 desc[UR4][R2.64+0x1c0], R29 ;  /* 0x0001c01d0200a986 */ /* 0x0001e2000c101504 */
[----:B------:R-:W-:Y:S01]  /*1850*/  ISETP.GE.AND P2, PT, R15, R16, PT ;  /* 0x000000100f00720c */ /* 0x000fe20003f46270 */
[----:B------:R-:W-:Y:S01]  /*1860*/  @!P3 FMUL.FTZ R37, R37, 1.4426950216293334961 ;  /* 0x3fb8aa3b2525b820 */ /* 0x000fe20000410000 */
[----:B------:R-:W-:Y:S02]  /*1870*/  @!P0 F2FP.F16.F32.PACK_AB R31, RZ, R31 ;  /* 0x0000001fff1f823e */ /* 0x000fe400000000ff */
[----:B------:R-:W-:-:S02]  /*1880*/  LOP3.LUT R15, R70, 0x280, RZ, 0xfc, !PT ;  /* 0x00000280460f7812 */ /* 0x000fc400078efcff */
[----:B------:R-:W3:Y:S01]  /*1890*/  @!P4 MUFU.EX2 R50, R50 ;  /* 0x000000320032c308 */ /* 0x000ee20000000800 */
[----:B------:R0:W-:Y:S01]  /*18a0*/  @!P0 STG.E.U16 desc[UR4][R2.64+0x200], R31 ;  /* 0x0002001f02008986 */ /* 0x0001e2000c101504 */
[----:B------:R-:W-:Y:S01]  /*18b0*/  ISETP.GE.AND P0, PT, R15, R16, PT ;  /* 0x000000100f00720c */ /* 0x000fe20003f06270 */
[----:B-1----:R-:W-:Y:S01]  /*18c0*/  @!P6 FFMA.FTZ R33, -R79, R33, R32 ;  /* 0x000000214f21e223 */ /* 0x002fe20000010120 */
[----:B------:R-:W-:-:S04]  /*18d0*/  LOP3.LUT R15, R70, 0x2a0, RZ, 0xfc, !PT ;  /* 0x000002a0460f7812 */ /* 0x000fc800078efcff */
[----:B------:R-:W1:Y:S01]  /*18e0*/  @!P1 MUFU.EX2 R53, R53 ;  /* 0x0000003500359308 */ /* 0x000e620000000800 */
[----:B--2---:R-:W-:Y:S01]  /*18f0*/  @!P5 FFMA.FTZ R35, -R79, R35, R34 ;  /* 0x000000234f23d223 */ /* 0x004fe20000010122 */
[----:B------:R-:W-:-:S04]  /*1900*/  @!P6 F2FP.F16.F32.PACK_AB R33, RZ, R33 ;  /* 0x00000021ff21e23e */ /* 0x000fc800000000ff */
[----:B------:R-:W-:Y:S01]  /*1910*/  @!P5 F2FP.F16.F32.PACK_AB R35, RZ, R35 ;  /* 0x00000023ff23d23e */ /* 0x000fe200000000ff */
[----:B------:R0:W-:Y:S01]  /*1920*/  @!P6 STG.E.U16 desc[UR4][R2.64+0x240], R33 ;  /* 0x000240210200e986 */ /* 0x0001e2000c101504 */
[----:B------:R-:W2:Y:S01]  /*1930*/  @!P2 MUFU.EX2 R56, R56 ;  /* 0x000000380038a308 */ /* 0x000ea20000000800 */
[----:B---3--:R-:W-:Y:S01]  /*1940*/  @!P4 FFMA.FTZ R50, -R79, R50, R48 ;  /* 0x000000324f32c223 */ /* 0x008fe20000010130 */
[-C--:B------:R-:W-:Y:S01]  /*1950*/  ISETP.GE.AND P6, PT, R49, R16.reuse, PT ;  /* 0x000000103100720c */ /* 0x080fe20003fc6270 */
[----:B------:R0:W-:Y:S01]  /*1960*/  @!P5 STG.E.U16 desc[UR4][R2.64+0x280], R35 ;  /* 0x000280230200d986 */ /* 0x0001e2000c101504 */
[----:B------:R-:W-:Y:S02]  /*1970*/  ISETP.GE.AND P5, PT, R15, R16, PT ;  /* 0x000000100f00720c */ /* 0x000fe40003fa6270 */
[----:B------:R-:W-:Y:S02]  /*1980*/  @!P4 F2FP.F16.F32.PACK_AB R50, RZ, R50 ;  /* 0x00000032ff32c23e */ /* 0x000fe400000000ff */
[----:B------:R-:W3:Y:S01]  /*1990*/  @!P3 MUFU.EX2 R37, R37 ;  /* 0x000000250025b308 */ /* 0x000ee20000000800 */
[----:B-1----:R-:W-:Y:S01]  /*19a0*/  @!P1 FFMA.FTZ R53, -R79, R53, R52 ;  /* 0x000000354f359223 */ /* 0x002fe20000010134 */
[----:B------:R-:W-:Y:S01]  /*19b0*/  LOP3.LUT R15, R70, 0x2c0, RZ, 0xfc, !PT ;  /* 0x000002c0460f7812 */ /* 0x000fe200078efcff */
[----:B------:R0:W-:Y:S01]  /*19c0*/  @!P4 STG.E.U16 desc[UR4][R2.64+0x440], R50 ;  /* 0x000440320200c986 */ /* 0x0001e2000c101504 */
[----:B------:R-:W-:-:S02]  /*19d0*/  ISETP.GE.AND P4, PT, R51, R16, PT ;  /* 0x000000103300720c */ /* 0x000fc40003f86270 */
[----:B------:R-:W-:Y:S02]  /*19e0*/  @!P1 F2FP.F16.F32.PACK_AB R53, RZ, R53 ;  /* 0x00000035ff35923e */ /* 0x000fe400000000ff */
[----:B------:R-:W1:Y:S01]  /*19f0*/  @!P0 MUFU.EX2 R58, R58 ;  /* 0x0000003a003a8308 */ /* 0x000e620000000800 */
[----:B--2---:R-:W-:Y:S02]  /*1a00*/  @!P2 FFMA.FTZ R56, -R79, R56, R54 ;  /* 0x000000384f38a223 */ /* 0x004fe40000010136 */
[----:B------:R0:W-:Y:S01]  /*1a10*/  @!P1 STG.E.U16 desc[UR4][R2.64+0x480], R53 ;  /* 0x0004803502009986 */ /* 0x0001e2000c101504 */
[----:B------:R-:W-:Y:S02]  /*1a20*/  ISETP.GE.AND P1, PT, R55, R16, PT ;  /* 0x000000103700720c */ /* 0x000fe40003f26270 */
[----:B------:R-:W-:Y:S02]  /*1a30*/  @!P2 F2FP.F16.F32.PACK_AB R56, RZ, R56 ;  /* 0x00000038ff38a23e */ /* 0x000fe400000000ff */
[----:B------:R-:W2:Y:S01]  /*1a40*/  @!P5 MUFU.EX2 R14, R14 ;  /* 0x0000000e000ed308 */ /* 0x000ea20000000800 */
[----:B---3--:R-:W-:-:S02]  /*1a50*/  @!P3 FFMA.FTZ R37, -R79, R37, R36 ;  /* 0x000000254f25b223 */ /* 0x008fc40000010124 */
[----:B------:R0:W-:Y:S01]  /*1a60*/  @!P2 STG.E.U16 desc[UR4][R2.64+0x4c0], R56 ;  /* 0x0004c0380200a986 */ /* 0x0001e2000c101504 */
[----:B------:R-:W-:Y:S02]  /*1a70*/  ISETP.GE.AND P2, PT, R59, R16, PT ;  /* 0x000000103b00720c */ /* 0x000fe40003f46270 */
[----:B------:R-:W-:Y:S02]  /*1a80*/  @!P3 F2FP.F16.F32.PACK_AB R37, RZ, R37 ;  /* 0x00000025ff25b23e */ /* 0x000fe400000000ff */
[----:B------:R-:W3:Y:S01]  /*1a90*/  @!P6 MUFU.EX2 R8, R8 ;  /* 0x000000080008e308 */ /* 0x000ee20000000800 */
[----:B-1----:R-:W-:Y:S02]  /*1aa0*/  @!P0 FFMA.FTZ R58, -R79, R58, R57 ;  /* 0x0000003a4f3a8223 */ /* 0x002fe40000010139 */
[----:B------:R0:W-:Y:S01]  /*1ab0*/  @!P3 STG.E.U16 desc[UR4][R2.64+0x2c0], R37 ;  /* 0x0002c0250200b986 */ /* 0x0001e2000c101504 */
[----:B------:R-:W-:Y:S02]  /*1ac0*/  ISETP.GE.AND P3, PT, R15, R16, PT ;  /* 0x000000100f00720c */ /* 0x000fe40003f66270 */
[----:B------:R-:W-:-:S02]  /*1ad0*/  @!P0 F2FP.F16.F32.PACK_AB R58, RZ, R58 ;  /* 0x0000003aff3a823e */ /* 0x000fc400000000ff */
[----:B------:R-:W1:Y:S01]  /*1ae0*/  @!P4 MUFU.EX2 R0, R0 ;  /* 0x000000000000c308 */ /* 0x000e620000000800 */
[----:B--2---:R-:W-:Y:S02]  /*1af0*/  @!P5 FFMA.FTZ R14, -R79, R14, R60 ;  /* 0x0000000e4f0ed223 */ /* 0x004fe4000001013c */
[----:B------:R0:W-:Y:S01]  /*1b00*/  @!P0 STG.E.U16 desc[UR4][R2.64+0x500], R58 ;  /* 0x0005003a02008986 */ /* 0x0001e2000c101504 */
[----:B------:R-:W-:Y:S02]  /*1b10*/  ISETP.GE.AND P0, PT, R61, R16, PT ;  /* 0x000000103d00720c */ /* 0x000fe40003f06270 */
[----:B------:R-:W-:Y:S02]  /*1b20*/  @!P5 F2FP.F16.F32.PACK_AB R14, RZ, R14 ;  /* 0x0000000eff0ed23e */ /* 0x000fe400000000ff */
[----:B------:R-:W2:Y:S01]  /*1b30*/  @!P1 MUFU.EX2 R18, R87 ;  /* 0x0000005700129308 */ /* 0x000ea20000000800 */
[----:B---3--:R-:W-:Y:S02]  /*1b40*/  @!P6 FFMA.FTZ R8, -R79, R8, R10 ;  /* 0x000000084f08e223 */ /* 0x008fe4000001010a */
[----:B------:R0:W-:Y:S01]  /*1b50*/  @!P5 STG.E.U16 desc[UR4][R2.64+0x540], R14 ;  /* 0x0005400e0200d986 */ /* 0x0001e2000c101504 */
[----:B------:R-:W-:-:S02]  /*1b60*/  ISETP.GE.AND P5, PT, R63, R16, PT ;  /* 0x000000103f00720c */ /* 0x000fc40003fa6270 */
[----:B------:R-:W-:Y:S02]  /*1b70*/  @!P6 F2FP.F16.F32.PACK_AB R8, RZ, R8 ;  /* 0x00000008ff08e23e */ /* 0x000fe400000000ff */
[----:B------:R-:W3:Y:S01]  /*1b80*/  @!P2 MUFU.EX2 R65, R65 ;  /* 0x000000410041a308 */ /* 0x000ee20000000800 */
[----:B-1----:R-:W-:Y:S02]  /*1b90*/  @!P4 FFMA.FTZ R0, -R79, R0, R6 ;  /* 0x000000004f00c223 */ /* 0x002fe40000010106 */
[----:B------:R0:W-:Y:S01]  /*1ba0*/  @!P6 STG.E.U16 desc[UR4][R2.64+0x5c0], R8 ;  /* 0x0005c0080200e986 */ /* 0x0001e2000c101504 */
[----:B------:R-:W-:Y:S02]  /*1bb0*/  ISETP.GE.AND P6, PT, R9, R16, PT ;  /* 0x000000100900720c */ /* 0x000fe40003fc6270 */
[----:B------:R-:W-:Y:S02]  /*1bc0*/  @!P4 F2FP.F16.F32.PACK_AB R0, RZ, R0 ;  /* 0x00000000ff00c23e */ /* 0x000fe400000000ff */
[----:B------:R-:W1:Y:S01]  /*1bd0*/  @!P3 MUFU.EX2 R12, R12 ;  /* 0x0000000c000cb308 */ /* 0x000e620000000800 */
[----:B--2---:R-:W-:Y:S01]  /*1be0*/  @!P1 FFMA.FTZ R18, -R79, R18, R5 ;  /* 0x000000124f129223 */ /* 0x004fe20000010105 */
[----:B------:R-:W-:Y:S01]  /*1bf0*/  LOP3.LUT R5, R70, 0x180, RZ, 0xfc, !PT ;  /* 0x0000018046057812 */ /* 0x000fe200078efcff */
[----:B------:R0:W-:Y:S03]  /*1c00*/  @!P4 STG.E.U16 desc[UR4][R2.64+0x600], R0 ;  /* 0x000600000200c986 */ /* 0x0001e6000c101504 */
[----:B------:R-:W-:-:S02]  /*1c10*/  @!P1 F2FP.F16.F32.PACK_AB R18, RZ, R18 ;  /* 0x00000012ff12923e */ /* 0x000fc400000000ff */
[----:B------:R-:W2:Y:S01]  /*1c20*/  @!P0 MUFU.EX2 R10, R67 ;  /* 0x00000043000a8308 */ /* 0x000ea20000000800 */
[----:B---3--:R-:W-:Y:S01]  /*1c30*/  @!P2 FFMA.FTZ R65, -R79, R65, R4 ;  /* 0x000000414f41a223 */ /* 0x008fe20000010104 */
[----:B------:R-:W-:Y:S01]  /*1c40*/  ISETP.GE.AND P4, PT, R5, R16, PT ;  /* 0x000000100500720c */ /* 0x000fe20003f86270 */
[----:B------:R0:W-:Y:S01]  /*1c50*/  @!P1 STG.E.U16 desc[UR4][R2.64+0x640], R18 ;  /* 0x0006401202009986 */ /* 0x0001e2000c101504 */
[C---:B------:R-:W-:Y:S02]  /*1c60*/  LOP3.LUT R5, R70.reuse, 0x1a0, RZ, 0xfc, !PT ;  /* 0x000001a046057812 */ /* 0x040fe400078efcff */
[----:B------:R-:W-:Y:S02]  /*1c70*/  @!P2 F2FP.F16.F32.PACK_AB R65, RZ, R65 ;  /* 0x00000041ff41a23e */ /* 0x000fe400000000ff */
[----:B------:R-:W3:Y:S01]  /*1c80*/  @!P5 MUFU.EX2 R64, R64 ;  /* 0x000000400040d308 */ /* 0x000ee20000000800 */
[----:B-1----:R-:W-:Y:S01]  /*1c90*/  @!P3 FFMA.FTZ R12, -R79, R12, R13 ;  /* 0x0000000c4f0cb223 */ /* 0x002fe2000001010d */
[----:B------:R-:W-:Y:S01]  /*1ca0*/  ISETP.GE.AND P1, PT, R5, R16, PT ;  /* 0x000000100500720c */ /* 0x000fe20003f26270 */
[----:B------:R0:W-:Y:S01]  /*1cb0*/  @!P2 STG.E.U16 desc[UR4][R2.64+0x680], R65 ;  /* 0x000680410200a986 */ /* 0x0001e2000c101504 */
[----:B------:R-:W-:-:S02]  /*1cc0*/  LOP3.LUT R5, R70, 0x1c0, RZ, 0xfc, !PT ;  /* 0x000001c046057812 */ /* 0x000fc400078efcff */
[----:B------:R-:W-:Y:S01]  /*1cd0*/  @!P3 F2FP.F16.F32.PACK_AB R12, RZ, R12 ;  /* 0x0000000cff0cb23e */ /* 0x000fe200000000ff */
[----:B------:R-:W-:Y:S01]  /*1ce0*/  @!P4 FMUL.FTZ R39, R39, 1.4426950216293334961 ;  /* 0x3fb8aa3b2727c820 */ /* 0x000fe20000410000 */
[----:B------:R-:W-:Y:S01]  /*1cf0*/  ISETP.GE.AND P2, PT, R5, R16, PT ;  /* 0x000000100500720c */ /* 0x000fe20003f46270 */
[----:B--2---:R-:W-:Y:S01]  /*1d00*/  @!P0 FFMA.FTZ R10, -R79, R10, R81 ;  /* 0x0000000a4f0a8223 */ /* 0x004fe20000010151 */
[----:B------:R-:W-:Y:S01]  /*1d10*/  LOP3.LUT R5, R70, 0x1e0, RZ, 0xfc, !PT ;  /* 0x000001e046057812 */ /* 0x000fe200078efcff */
[----:B------:R0:W-:Y:S01]  /*1d20*/  @!P3 STG.E.U16 desc[UR4][R2.64+0x580], R12 ;  /* 0x0005800c0200b986 */ /* 0x0001e2000c101504 */
[----:B------:R-:W-:Y:S01]  /*1d30*/  ISETP.GE.AND P3, PT, R11, R16, PT ;  /* 0x000000100b00720c */ /* 0x000fe20003f66270 */
[----:B------:R-:W1:Y:S01]  /*1d40*/  @!P6 MUFU.EX2 R68, R68 ;  /* 0x000000440044e308 */ /* 0x000e620000000800 */
[----:B------:R-:W-:Y:S01]  /*1d50*/  @!P0 F2FP.F16.F32.PACK_AB R10, RZ, R10 ;  /* 0x0000000aff0a823e */ /* 0x000fe200000000ff */
[----:B------:R-:W-:Y:S01]  /*1d60*/  @!P1 FMUL.FTZ R41, R41, 1.4426950216293334961 ;  /* 0x3fb8aa3b29299820 */ /* 0x000fe20000410000 */
[----:B---3--:R-:W-:-:S03]  /*1d70*/  @!P5 FFMA.FTZ R64, -R79, R64, R82 ;  /* 0x000000404f40d223 */ /* 0x008fc60000010152 */
[----:B------:R0:W-:Y:S01]  /*1d80*/  @!P0 STG.E.U16 desc[UR4][R2.64+0x6c0], R10 ;  /* 0x0006c00a02008986 */ /* 0x0001e2000c101504 */
[----:B------:R-:W-:Y:S01]  /*1d90*/  ISETP.GE.AND P0, PT, R5, R16, PT ;  /* 0x000000100500720c */ /* 0x000fe20003f06270 */
[----:B------:R-:W-:Y:S01]  /*1da0*/  @!P2 FMUL.FTZ R43, R43, 1.4426950216293334961 ;  /* 0x3fb8aa3b2b2ba820 */ /* 0x000fe20000410000 */
[----:B------:R-:W-:Y:S01]  /*1db0*/  @!P5 F2FP.F16.F32.PACK_AB R64, RZ, R64 ;  /* 0x00000040ff40d23e */ /* 0x000fe200000000ff */
[----:B------:R-:W2:Y:S01]  /*1dc0*/  @!P4 MUFU.EX2 R39, R39 ;  /* 0x000000270027c308 */ /* 0x000ea20000000800 */
[----:B------:R-:W-:-:S03]  /*1dd0*/  LOP3.LUT R5, R70, 0x200, RZ, 0xfc, !PT ;  /* 0x0000020046057812 */ /* 0x000fc600078efcff */
[----:B------:R0:W-:Y:S01]  /*1de0*/  @!P5 STG.E.U16 desc[UR4][R2.64+0x700], R64 ;  /* 0x000700400200d986 */ /* 0x0001e2000c101504 */
[----:B------:R-:W-:Y:S01]  /*1df0*/  ISETP.GE.AND P5, PT, R5, R16, PT ;  /* 0x000000100500720c */ /* 0x000fe20003fa6270 */
[----:B-1----:R-:W-:Y:S02]  /*1e00*/  @!P6 FFMA.FTZ R68, -R79, R68, R85 ;  /* 0x000000444f44e223 */ /* 0x002fe40000010155 */
[----:B------:R-:W1:Y:S02]  /*1e10*/  @!P3 MUFU.EX2 R66, R66 ;  /* 0x000000420042b308 */ /* 0x000e640000000800 */
[----:B------:R-:W-:Y:S01]  /*1e20*/  @!P0 FMUL.FTZ R45, R45, 1.4426950216293334961 ;  /* 0x3fb8aa3b2d2d8820 */ /* 0x000fe20000410000 */
[----:B------:R-:W-:-:S05]  /*1e30*/  @!P6 F2FP.F16.F32.PACK_AB R68, RZ, R68 ;  /* 0x00000044ff44e23e */ /* 0x000fca00000000ff */
[----:B------:R-:W3:Y:S01]  /*1e40*/  @!P1 MUFU.EX2 R41, R41 ;  /* 0x0000002900299308 */ /* 0x000ee20000000800 */
[----:B--2---:R-:W-:Y:S01]  /*1e50*/  @!P4 FFMA.FTZ R39, -R79, R39, R38 ;  /* 0x000000274f27c223 */ /* 0x004fe20000010126 */
[----:B------:R-:W-:Y:S01]  /*1e60*/  @!P5 FMUL.FTZ R47, R47, 1.4426950216293334961 ;  /* 0x3fb8aa3b2f2fd820 */ /* 0x000fe20000410000 */
[----:B------:R0:W-:Y:S03]  /*1e70*/  @!P6 STG.E.U16 desc[UR4][R2.64+0x780], R68 ;  /* 0x000780440200e986 */ /* 0x0001e6000c101504 */
[----:B------:R-:W-:Y:S02]  /*1e80*/  @!P4 F2FP.F16.F32.PACK_AB R39, RZ, R39 ;  /* 0x00000027ff27c23e */ /* 0x000fe400000000ff */
[----:B------:R-:W2:Y:S01]  /*1e90*/  @!P2 MUFU.EX2 R43, R43 ;  /* 0x0000002b002ba308 */ /* 0x000ea20000000800 */
[----:B-1----:R-:W-:Y:S02]  /*1ea0*/  @!P3 FFMA.FTZ R66, -R79, R66, R84 ;  /* 0x000000424f42b223 */ /* 0x002fe40000010154 */
[----:B------:R0:W-:Y:S03]  /*1eb0*/  @!P4 STG.E.U16 desc[UR4][R2.64+0x300], R39 ;  /* 0x000300270200c986 */ /* 0x0001e6000c101504 */
[----:B------:R-:W-:-:S02]  /*1ec0*/  @!P3 F2FP.F16.F32.PACK_AB R66, RZ, R66 ;  /* 0x00000042ff42b23e */ /* 0x000fc400000000ff */
[----:B------:R-:W1:Y:S01]  /*1ed0*/  @!P0 MUFU.EX2 R45, R45 ;  /* 0x0000002d002d8308 */ /* 0x000e620000000800 */
[----:B---3--:R-:W-:Y:S02]  /*1ee0*/  @!P1 FFMA.FTZ R41, -R79, R41, R40 ;  /* 0x000000294f299223 */ /* 0x008fe40000010128 */
[----:B------:R0:W-:Y:S01]  /*1ef0*/  @!P3 STG.E.U16 desc[UR4][R2.64+0x740], R66 ;  /* 0x000740420200b986 */ /* 0x0001e2000c101504 */
[----:B------:R-:W-:Y:S02]  /*1f00*/  ISETP.GE.AND P3, PT, R7, R16, PT ;  /* 0x000000100700720c */ /* 0x000fe40003f66270 */
[----:B------:R-:W-:Y:S02]  /*1f10*/  @!P1 F2FP.F16.F32.PACK_AB R41, RZ, R41 ;  /* 0x00000029ff29923e */ /* 0x000fe400000000ff */
[----:B------:R-:W3:Y:S01]  /*1f20*/  @!P5 MUFU.EX2 R47, R47 ;  /* 0x0000002f002fd308 */ /* 0x000ee20000000800 */
[C---:B--2---:R-:W-:Y:S02]  /*1f30*/  @!P2 FFMA.FTZ R43, -R79.reuse, R43, R42 ;  /* 0x0000002b4f2ba223 */ /* 0x044fe4000001012a */
[----:B------:R0:W-:Y:S03]  /*1f40*/  @!P1 STG.E.U16 desc[UR4][R2.64+0x340], R41 ;  /* 0x0003402902009986 */ /* 0x0001e6000c101504 */
[----:B------:R-:W-:Y:S01]  /*1f50*/  @!P2 F2FP.F16.F32.PACK_AB R43, RZ, R43 ;  /* 0x0000002bff2ba23e */ /* 0x000fe200000000ff */
[----:B-1----:R-:W-:-:S04]  /*1f60*/  @!P0 FFMA.FTZ R45, -R79, R45, R44 ;  /* 0x0000002d4f2d8223 */ /* 0x002fc8000001012c */
[----:B------:R0:W-:Y:S01]  /*1f70*/  @!P2 STG.E.U16 desc[UR4][R2.64+0x380], R43 ;  /* 0x0003802b0200a986 */ /* 0x0001e2000c101504 */
[----:B------:R-:W-:Y:S01]  /*1f80*/  @!P0 F2FP.F16.F32.PACK_AB R45, RZ, R45 ;  /* 0x0000002dff2d823e */ /* 0x000fe200000000ff */
[----:B---3--:R-:W-:-:S04]  /*1f90*/  @!P5 FFMA.FTZ R47, -R79, R47, R46 ;  /* 0x0000002f4f2fd223 */ /* 0x008fc8000001012e */
        /* <DEDUP_REMOVED lines=9> */
.L_x_5317:
        /* <DEDUP_REMOVED lines=13> */
.L_x_11923:


//--------------------- .text._ZN43_GLOBAL__N__9ae7fba5_10_SoftMax_cu_9f978f6321softmax_warp_backwardIN3c104HalfES2_fLi9ELb1ELb0EEEvPT0_PKT_S7_iiiPKb --------------------------
	.section	.text._ZN43_GLOBAL__N__9ae7fba5_10_SoftMax_cu_9f978f6321softmax_warp_backwardIN3c104HalfES2_fLi9ELb1ELb0EEEvPT0_PKT_S7_iiiPKb,"ax",@progbits
	.align	128
.text._ZN43_GLOBAL__N__9ae7fba5_10_SoftMax_cu_9f978f6321softmax_warp_backwardIN3c104HalfES2_fLi9ELb1ELb0EEEvPT0_PKT_S7_iiiPKb:
        .type           _ZN43_GLOBAL__N__9ae7fba5_10_SoftMax_cu_9f978f6321softmax_warp_backwardIN3c104HalfES2_fLi9ELb1ELb0EEEvPT0_PKT_S7_iiiPKb,@function
        .size           _ZN43_GLOBAL__N__9ae7fba5_10_SoftMax_cu_9f978f6321softmax_warp_backwardIN3c104HalfES2_fLi9ELb1ELb0EEEvPT0_PKT_S7_iiiPKb,(.L_x_11924 - _ZN43_GLOBAL__N__9ae7fba5_10_SoftMax_cu_9f978f6321softmax_warp_backwardIN3c104HalfES2_fLi9ELb1ELb0EEEvPT0_PKT_S7_iiiPKb)
        .other          _ZN43_GLOBAL__N__9ae7fba5_10_SoftMax_cu_9f978f6321softmax_warp_backwardIN3c104HalfES2_fLi9ELb1ELb0EEEvPT0_PKT_S7_iiiPKb,@"STO_CUDA_ENTRY STV_DEFAULT"
_ZN43_GLOBAL__N__9ae7fba5_10_SoftMax_cu_9f978f6321softmax_warp_backwardIN3c104HalfES2_fLi9ELb1ELb0EEEvPT0_PKT_S7_iiiPKb:
        /* <DEDUP_REMOVED lines=26> */
[C---:B------:R-:W-:Y:S02]  /*01a0*/  LOP3.LUT R32, R34.reuse, 0x40, RZ, 0xfc, !PT ;  /* 0x0000004022207812 */ /* 0x040fe400078efcff */
[----:B------:R-:W-:Y:S02]  /*01b0*/  LOP3.LUT R30, R34, 0x60, RZ, 0xfc, !PT ;  /* 0x00000060221e7812 */ /* 0x000fe400078efcff */
[-C--:B------:R-:W-:Y:S02]  /*01c0*/  ISETP.GE.AND P5, PT, R10, R7.reuse, PT ;  /* 0x000000070a00720c */ /* 0x080fe40003fa6270 */
[----:B------:R-:W-:Y:S02]  /*01d0*/  LOP3.LUT R10, R34, 0xa0, RZ, 0xfc, !PT ;  /* 0x000000a0220a7812 */ /* 0x000fe400078efcff */
[-C--:B------:R-:W-:Y:S02]  /*01e0*/  ISETP.GE.AND P3, PT, R32, R7.reuse, PT ;  /* 0x000000072000720c */ /* 0x080fe40003f66270 */
[----:B------:R-:W-:-:S02]  /*01f0*/  ISETP.GE.AND P4, PT, R30, R7, PT ;  /* 0x000000071e00720c */ /* 0x000fc40003f86270 */
[-C--:B------:R-:W-:Y:S02]  /*0200*/  ISETP.GE.AND P0, PT, R10, R7.reuse, PT ;  /* 0x000000070a00720c */ /* 0x080fe40003f06270 */
[----:B------:R-:W-:Y:S01]  /*0210*/  LOP3.LUT R10, R34, 0xc0, RZ, 0xfc, !PT ;  /* 0x000000c0220a7812 */ /* 0x000fe200078efcff */
[----:B------:R-:W-:Y:S01]  /*0220*/  HFMA2.MMA R27, -RZ, RZ, 0, 0 ;  /* 0x00000000ff1b7435 */ /* 0x000fe200000001ff */
[----:B------:R-:W-:Y:S01]  /*0230*/  CS2R R28, SRZ ;  /* 0x00000000001c7805 */ /* 0x000fe2000001ff00 */
[----:B------:R-:W4:Y:S01]  /*0240*/  @!P5 LDG.E.U16 R18, desc[UR4][R4.64+0x100] ;  /* 0x000100040412d981 */ /* 0x000f22000c1e1500 */
[----:B------:R-:W-:Y:S02]  /*0250*/  ISETP.GE.AND P1, PT, R10, R7, PT ;  /* 0x000000070a00720c */ /* 0x000fe40003f26270 */
[----:B------:R-:W-:Y:S01]  /*0260*/  LOP3.LUT R10, R34, 0xe0, RZ, 0xfc, !PT ;  /* 0x000000e0220a7812 */ /* 0x000fe200078efcff */
[----:B------:R-:W4:Y:S04]  /*0270*/  @!P3 LDG.E.U16 R13, desc[UR4][R4.64+0x80] ;  /* 0x00008004040db981 */ /* 0x000f28000c1e1500 */
[----:B------:R-:W4:Y:S04]  /*0280*/  @!P4 LDG.E.U16 R15, desc[UR4][R4.64+0xc0] ;  /* 0x0000c004040fc981 */ /* 0x000f28000c1e1500 */
[----:B------:R-:W4:Y:S04]  /*0290*/  @!P0 LDG.E.U16 R24, desc[UR4][R4.64+0x140] ;  /* 0x0001400404188981 */ /* 0x000f28000c1e1500 */
[----:B------:R-:W4:Y:S01]  /*02a0*/  @!P3 LDG.E.U16 R12, desc[UR4][R2.64+0x80] ;  /* 0x00008004020cb981 */ /* 0x000f22000c1e1500 */
[----:B------:R-:W-:-:S03]  /*02b0*/  IMAD.MOV.U32 R19, RZ, RZ, RZ ;  /* 0x000000ffff137224 */ /* 0x000fc600078e00ff */
[----:B------:R-:W4:Y:S04]  /*02c0*/  @!P4 LDG.E.U16 R14, desc[UR4][R2.64+0xc0] ;  /* 0x0000c004020ec981 */ /* 0x000f28000c1e1500 */
[----:B------:R-:W4:Y:S04]  /*02d0*/  @!P1 LDG.E.U16 R35, desc[UR4][R4.64+0x180] ;  /* 0x0001800404239981 */ /* 0x000f28000c1e1500 */
[----:B------:R-:W4:Y:S04]  /*02e0*/  @!P5 LDG.E.U16 R16, desc[UR4][R2.64+0x100] ;  /* 0x000100040210d981 */ /* 0x000f28000c1e1500 */
[----:B------:R-:W4:Y:S01]  /*02f0*/  @!P1 LDG.E.U16 R33, desc[UR4][R2.64+0x180] ;  /* 0x0001800402219981 */ /* 0x000f22000c1e1500 */
[----:B--2---:R-:W-:-:S02]  /*0300*/  @!P6 HADD2.F32 R28, -RZ, R17.H0_H0 ;  /* 0x20000011ff1ce230 */ /* 0x004fc40000004100 */
[----:B---3--:R-:W-:Y:S01]  /*0310*/  @!P6 HADD2.F32 R27, -RZ, R6.H0_H0 ;  /* 0x20000006ff1be230 */ /* 0x008fe20000004100 */
[----:B------:R-:W-:Y:S01]  /*0320*/  ISETP.GE.AND P6, PT, R10, R7, PT ;  /* 0x000000070a00720c */ /* 0x000fe20003fc6270 */
[----:B------:R-:W2:Y:S01]  /*0330*/  @!P0 LDG.E.U16 R6, desc[UR4][R2.64+0x140] ;  /* 0x0001400402068981 */ /* 0x000ea2000c1e1500 */
[----:B----4-:R-:W-:Y:S01]  /*0340*/  @!P2 HADD2.F32 R9, -RZ, R9.H0_H0 ;  /* 0x20000009ff09a230 */ /* 0x010fe20000004100 */
[----:B------:R-:W-:Y:S01]  /*0350*/  LOP3.LUT R10, R34, 0x100, RZ, 0xfc, !PT ;  /* 0x00000100220a7812 */ /* 0x000fe200078efcff */
[----:B------:R-:W-:-:S03]  /*0360*/  @!P2 HADD2.F32 R19, -RZ, R8.H0_H0 ;  /* 0x20000008ff13a230 */ /* 0x000fc60000004100 */
[----:B------:R-:W-:Y:S01]  /*0370*/  @!P2 FMUL.FTZ R29, R9, 1.4426950216293334961 ;  /* 0x3fb8aa3b091da820 */ /* 0x000fe20000410000 */
[----:B------:R-:W-:-:S05]  /*0380*/  ISETP.GE.AND P2, PT, R10, R7, PT ;  /* 0x000000070a00720c */ /* 0x000fca0003f46270 */
[----:B------:R-:W3:Y:S04]  /*0390*/  @!P6 LDG.E.U16 R37, desc[UR4][R4.64+0x1c0] ;  /* 0x0001c0040425e981 */ /* 0x000ee8000c1e1500 */
[----:B------:R-:W4:Y:S04]  /*03a0*/  @!P6 LDG.E.U16 R36, desc[UR4][R2.64+0x1c0] ;  /* 0x0001c0040224e981 */ /* 0x000f28000c1e1500 */
[----:B------:R-:W4:Y:S04]  /*03b0*/  @!P2 LDG.E.U16 R10, desc[UR4][R4.64+0x200] ;  /* 0x00020004040aa981 */ /* 0x000f28000c1e1500 */
[----:B------:R-:W4:Y:S01]  /*03c0*/  @!P2 LDG.E.U16 R31, desc[UR4][R2.64+0x200] ;  /* 0x00020004021fa981 */ /* 0x000f22000c1e1500 */
[----:B------:R-:W-:Y:S01]  /*03d0*/  HFMA2.MMA R17, -RZ, RZ, 0, 0 ;  /* 0x00000000ff117435 */ /* 0x000fe200000001ff */
[C---:B------:R-:W-:Y:S01]  /*03e0*/  LOP3.LUT R8, R34.reuse, 0x120, RZ, 0xfc, !PT ;  /* 0x0000012022087812 */ /* 0x040fe200078efcff */
[----:B------:R-:W-:Y:S01]  /*03f0*/  @!P3 HADD2.F32 R13, -RZ, R13.H0_H0 ;  /* 0x2000000dff0db230 */ /* 0x000fe20000004100 */
[----:B------:R-:W-:Y:S01]  /*0400*/  LOP3.LUT R20, R34, 0x140, RZ, 0xfc, !PT ;  /* 0x0000014022147812 */ /* 0x000fe200078efcff */
[----:B------:R-:W-:Y:S01]  /*0410*/  @!P4 HADD2.F32 R15, -RZ, R15.H0_H0 ;  /* 0x2000000fff0fc230 */ /* 0x000fe20000004100 */
[----:B------:R-:W-:Y:S01]  /*0420*/  MOV R21, RZ ;  /* 0x000000ff00157202 */ /* 0x000fe20000000f00 */
[----:B------:R-:W-:Y:S01]  /*0430*/  IMAD.MOV.U32 R25, RZ, RZ, RZ ;  /* 0x000000ffff197224 */ /* 0x000fe200078e00ff */
[----:B------:R-:W-:Y:S01]  /*0440*/  CS2R R22, SRZ ;  /* 0x0000000000167805 */ /* 0x000fe2000001ff00 */
[----:B------:R-:W-:-:S02]  /*0450*/  @!P0 HADD2.F32 R24, -RZ, R24.H0_H0 ;  /* 0x20000018ff188230 */ /* 0x000fc40000004100 */
[----:B------:R-:W-:Y:S01]  /*0460*/  @!P3 FMUL.FTZ R25, R13, 1.4426950216293334961 ;  /* 0x3fb8aa3b0d19b820 */ /* 0x000fe20000410000 */
[----:B------:R-:W-:Y:S01]  /*0470*/  @!P4 FMUL.FTZ R23, R15, 1.4426950216293334961 ;  /* 0x3fb8aa3b0f17c820 */ /* 0x000fe20000410000 */
[----:B------:R-:W-:Y:S01]  /*0480*/  @!P3 HADD2.F32 R21, -RZ, R12.H0_H0 ;  /* 0x2000000cff15b230 */ /* 0x000fe20000004100 */
[-C--:B------:R-:W-:Y:S01]  /*0490*/  ISETP.GE.AND P3, PT, R8, R7.reuse, PT ;  /* 0x000000070800720c */ /* 0x080fe20003f66270 */
[----:B------:R-:W-:Y:S02]  /*04a0*/  @!P5 HADD2.F32 R18, -RZ, R18.H0_H0 ;  /* 0x20000012ff12d230 */ /* 0x000fe40000004100 */
[----:B------:R-:W-:Y:S01]  /*04b0*/  @!P4 HADD2.F32 R17, -RZ, R14.H0_H0 ;  /* 0x2000000eff11c230 */ /* 0x000fe20000004100 */
[----:B------:R-:W-:Y:S02]  /*04c0*/  ISETP.GE.AND P4, PT, R20, R7, PT ;  /* 0x000000071400720c */ /* 0x000fe40003f86270 */
[----:B------:R-:W-:Y:S01]  /*04d0*/  CS2R R14, SRZ ;  /* 0x00000000000e7805 */ /* 0x000fe2000001ff00 */
[----:B------:R-:W-:-:S02]  /*04e0*/  IMAD.MOV.U32 R20, RZ, RZ, RZ ;  /* 0x000000ffff147224 */ /* 0x000fc400078e00ff */
[----:B------:R-:W-:Y:S01]  /*04f0*/  @!P0 FMUL.FTZ R20, R24, 1.4426950216293334961 ;  /* 0x3fb8aa3b18148820 */ /* 0x000fe20000410000 */
[----:B------:R-:W-:Y:S01]  /*0500*/  @!P1 HADD2.F32 R35, -RZ, R35.H0_H0 ;  /* 0x20000023ff239230 */ /* 0x000fe20000004100 */
[----:B------:R-:W-:Y:S02]  /*0510*/  LOP3.LUT R26, R34, 0x160, RZ, 0xfc, !PT ;  /* 0x00000160221a7812 */ /* 0x000fe400078efcff */
[----:B------:R-:W-:Y:S02]  /*0520*/  CS2R R8, SRZ ;  /* 0x0000000000087805 */ /* 0x000fe4000001ff00 */
[----:B------:R-:W-:Y:S01]  /*0530*/  CS2R R12, SRZ ;  /* 0x00000000000c7805 */ /* 0x000fe2000001ff00 */
[----:B------:R-:W-:Y:S02]  /*0540*/  @!P5 HADD2.F32 R12, -RZ, R16.H0_H0 ;  /* 0x20000010ff0cd230 */ /* 0x000fe40000004100 */
[----:B------:R-:W-:Y:S01]  /*0550*/  @!P5 FMUL.FTZ R22, R18, 1.4426950216293334961 ;  /* 0x3fb8aa3b1216d820 */ /* 0x000fe20000410000 */
[----:B------:R-:W-:Y:S01]  /*0560*/  @!P1 FMUL.FTZ R8, R35, 1.4426950216293334961 ;  /* 0x3fb8aa3b23089820 */ /* 0x000fe20000410000 */
[----:B------:R-:W-:Y:S01]  /*0570*/  ISETP.GE.AND P5, PT, R26, R7, PT ;  /* 0x000000071a00720c */ /* 0x000fe20003fa6270 */
[----:B------:R-:W4:Y:S01]  /*0580*/  @!P3 LDG.E.U16 R50, desc[UR4][R2.64+0x240] ;  /* 0x000240040232b981 */ /* 0x000f22000c1e1500 */
[----:B------:R-:W-:-:S02]  /*0590*/  LOP3.LUT R24, R34, 0x180, RZ, 0xfc, !PT ;  /* 0x0000018022187812 */ /* 0x000fc400078efcff */
[C---:B------:R-:W-:Y:S01]  /*05a0*/  LOP3.LUT R16, R34.reuse, 0x1a0, RZ, 0xfc, !PT ;  /* 0x000001a022107812 */ /* 0x040fe200078efcff */
[----:B------:R-:W-:Y:S01]  /*05b0*/  @!P1 HADD2.F32 R9, -RZ, R33.H0_H0 ;  /* 0x20000021ff099230 */ /* 0x000fe20000004100 */
[----:B------:R-:W-:Y:S01]  /*05c0*/  LOP3.LUT R18, R34, 0x1c0, RZ, 0xfc, !PT ;  /* 0x000001c022127812 */ /* 0x000fe200078efcff */
[----:B------:R-:W4:Y:S04]  /*05d0*/  @!P4 LDG.E.U16 R38, desc[UR4][R2.64+0x280] ;  /* 0x000280040226c981 */ /* 0x000f28000c1e1500 */
[----:B------:R-:W4:Y:S01]  /*05e0*/  @!P3 LDG.E.U16 R48, desc[UR4][R4.64+0x240] ;  /* 0x000240040430b981 */ /* 0x000f22000c1e1500 */
[----:B------:R-:W-:-:S03]  /*05f0*/  FADD.FTZ R52, RZ, R28 ;  /* 0x0000001cff347221 */ /* 0x000fc60000010000 */
[----:B------:R-:W5:Y:S04]  /*0600*/  @!P4 LDG.E.U16 R45, desc[UR4][R4.64+0x280] ;  /* 0x00028004042dc981 */ /* 0x000f68000c1e1500 */
[----:B------:R-:W5:Y:S01]  /*0610*/  @!P5 LDG.E.U16 R44, desc[UR4][R4.64+0x2c0] ;  /* 0x0002c004042cd981 */ /* 0x000f62000c1e1500 */
[----:B--2---:R-:W-:Y:S01]  /*0620*/  @!P0 HADD2.F32 R15, -RZ, R6.H0_H0 ;  /* 0x20000006ff0f8230 */ /* 0x004fe20000004100 */
[----:B------:R-:W-:Y:S02]  /*0630*/  ISETP.GT.AND P0, PT, R46, RZ, PT ;  /* 0x000000ff2e00720c */ /* 0x000fe40003f04270 */
[----:B------:R-:W-:Y:S02]  /*0640*/  CS2R R6, SRZ ;  /* 0x0000000000067805 */ /* 0x000fe4000001ff00 */
[----:B------:R-:W-:Y:S01]  /*0650*/  SEL R35, R11, RZ, P0 ;  /* 0x000000ff0b237207 */ /* 0x000fe20000000000 */
[----:B---3--:R-:W-:-:S02]  /*0660*/  @!P6 HADD2.F32 R37, -RZ, R37.H0_H0 ;  /* 0x20000025ff25e230 */ /* 0x008fc40000004100 */
[----:B----4-:R-:W-:-:S03]  /*0670*/  @!P6 HADD2.F32 R7, -RZ, R36.H0_H0 ;  /* 0x20000024ff07e230 */ /* 0x010fc60000004100 */
[----:B------:R-:W-:Y:S01]  /*0680*/  @!P6 FMUL.FTZ R14, R37, 1.4426950216293334961 ;  /* 0x3fb8aa3b250ee820 */ /* 0x000fe20000410000 */
[-C--:B------:R-:W-:Y:S01]  /*0690*/  ISETP.GE.AND P6, PT, R24, R35.reuse, PT ;  /* 0x000000231800720c */ /* 0x080fe20003fc6270 */
[----:B------:R-:W2:Y:S01]  /*06a0*/  @!P5 LDG.E.U16 R37, desc[UR4][R2.64+0x2c0] ;  /* 0x0002c0040225d981 */ /* 0x000ea2000c1e1500 */
[-C--:B------:R-:W-:Y:S01]  /*06b0*/  ISETP.GE.AND P0, PT, R16, R35.reuse, PT ;  /* 0x000000231000720c */ /* 0x080fe20003f06270 */
[----:B------:R-:W-:Y:S01]  /*06c0*/  @!P2 HADD2.F32 R33, -RZ, R10.H0_H0 ;  /* 0x2000000aff21a230 */ /* 0x000fe20000004100 */
[-C--:B------:R-:W-:Y:S02]  /*06d0*/  ISETP.GE.AND P1, PT, R18, R35.reuse, PT ;  /* 0x000000231200720c */ /* 0x080fe40003f26270 */
[----:B------:R-:W-:Y:S01]  /*06e0*/  LOP3.LUT R10, R34, 0x1e0, RZ, 0xfc, !PT ;  /* 0x000001e0220a7812 */ /* 0x000fe200078efcff */
[----:B------:R-:W-:Y:S02]  /*06f0*/  @!P2 HADD2.F32 R6, -RZ, R31.H0_H0 ;  /* 0x2000001fff06a230 */ /* 0x000fe40000004100 */
[----:B------:R-:W-:Y:S01]  /*0700*/  @!P2 FMUL.FTZ R13, R33, 1.4426950216293334961 ;  /* 0x3fb8aa3b210da820 */ /* 0x000fe20000410000 */
[----:B------:R-:W-:-:S03]  /*0710*/  ISETP.GE.AND P2, PT, R10, R35, PT ;  /* 0x000000230a00720c */ /* 0x000fc60003f46270 */
[----:B------:R-:W3:Y:S04]  /*0720*/  @!P6 LDG.E.U16 R49, desc[UR4][R2.64+0x300] ;  /* 0x000300040231e981 */ /* 0x000ee8000c1e1500 */
[----:B------:R-:W4:Y:S04]  /*0730*/  @!P0 LDG.E.U16 R41, desc[UR4][R2.64+0x340] ;  /* 0x0003400402298981 */ /* 0x000f28000c1e1500 */
[----:B------:R-:W4:Y:S04]  /*0740*/  @!P1 LDG.E.U16 R42, desc[UR4][R2.64+0x380] ;  /* 0x00038004022a9981 */ /* 0x000f28000c1e1500 */
[----:B------:R0:W4:Y:S01]  /*0750*/  @!P2 LDG.E.U16 R47, desc[UR4][R2.64+0x3c0] ;  /* 0x0003c004022fa981 */ /* 0x000122000c1e1500 */
[----:B------:R-:W-:Y:S01]  /*0760*/  FADD.FTZ R52, R52, R19 ;  /* 0x0000001334347221 */ /* 0x000fe20000010000 */
[----:B------:R-:W-:Y:S01]  /*0770*/  MOV R33, RZ ;  /* 0x000000ff00217202 */ /* 0x000fe20000000f00 */
[----:B------:R-:W-:Y:S01]  /*0780*/  IMAD.MOV.U32 R31, RZ, RZ, RZ ;  /* 0x000000ffff1f7224 */ /* 0x000fe200078e00ff */
[----:B------:R-:W5:Y:S01]  /*0790*/  @!P6 LDG.E.U16 R39, desc[UR4][R4.64+0x300] ;  /* 0x000300040427e981 */ /* 0x000f62000c1e1500 */
[----:B------:R-:W-:-:S03]  /*07a0*/  FADD.FTZ R52, R52, R21 ;  /* 0x0000001534347221 */ /* 0x000fc60000010000 */
[----:B------:R-:W5:Y:S01]  /*07b0*/  @!P0 LDG.E.U16 R36, desc[UR4][R4.64+0x340] ;  /* 0x0003400404248981 */ /* 0x000f62000c1e1500 */
[----:B0-----:R-:W-:-:S03]  /*07c0*/  FADD.FTZ R3, R52, R17 ;  /* 0x0000001134037221 */ /* 0x001fc60000010000 */
[----:B------:R-:W5:Y:S01]  /*07d0*/  @!P1 LDG.E.U16 R35, desc[UR4][R4.64+0x380] ;  /* 0x0003800404239981 */ /* 0x000f62000c1e1500 */
[----:B------:R-:W-:-:S03]  /*07e0*/  FADD.FTZ R2, R3, R12 ;  /* 0x0000000c03027221 */ /* 0x000fc60000010000 */
[----:B------:R0:W5:Y:S01]  /*07f0*/  @!P2 LDG.E.U16 R43, desc[UR4][R4.64+0x3c0] ;  /* 0x0003c004042ba981 */ /* 0x000162000c1e1500 */
[----:B------:R-:W-:-:S04]  /*0800*/  FADD.FTZ R2, R2, R15 ;  /* 0x0000000f02027221 */ /* 0x000fc80000010000 */
[----:B------:R-:W-:Y:S01]  /*0810*/  FADD.FTZ R2, R2, R9 ;  /* 0x0000000902027221 */ /* 0x000fe20000010000 */
[----:B------:R-:W-:-:S03]  /*0820*/  @!P3 HADD2.F32 R33, -RZ, R50.H0_H0 ;  /* 0x20000032ff21b230 */ /* 0x000fc60000004100 */
[----:B------:R-:W-:Y:S01]  /*0830*/  FADD.FTZ R3, R2, R7 ;  /* 0x0000000702037221 */ /* 0x000fe20000010000 */
[----:B------:R-:W-:-:S03]  /*0840*/  @!P4 HADD2.F32 R31, -RZ, R38.H0_H0 ;  /* 0x20000026ff1fc230 */ /* 0x000fc60000004100 */
[----:B------:R-:W-:Y:S01]  /*0850*/  FADD.FTZ R2, R3, R6 ;  /* 0x0000000603027221 */ /* 0x000fe20000010000 */
[----:B0-----:R-:W-:-:S03]  /*0860*/  CS2R R4, SRZ ;  /* 0x0000000000047805 */ /* 0x001fc6000001ff00 */
[----:B------:R-:W-:Y:S01]  /*0870*/  FADD.FTZ R2, R2, R33 ;  /* 0x0000002102027221 */ /* 0x000fe20000010000 */
[----:B------:R-:W-:-:S03]  /*0880*/  HFMA2.MMA R38, -RZ, RZ, 0, 0 ;  /* 0x00000000ff267435 */ /* 0x000fc600000001ff */
[----:B------:R-:W-:Y:S01]  /*0890*/  FADD.FTZ R2, R2, R31 ;  /* 0x0000001f02027221 */ /* 0x000fe20000010000 */
[----:B------:R-:W-:Y:S02]  /*08a0*/  @!P3 HADD2.F32 R48, -RZ, R48.H0_H0 ;  /* 0x20000030ff30b230 */ /* 0x000fe40000004100 */
[----:B--2---:R-:W-:-:S05]  /*08b0*/  @!P5 HADD2.F32 R5, -RZ, R37.H0_H0 ;  /* 0x20000025ff05d230 */ /* 0x004fca0000004100 */
[----:B------:R-:W-:Y:S01]  /*08c0*/  FADD.FTZ R3, R2, R5 ;  /* 0x0000000502037221 */ /* 0x000fe20000010000 */
[----:B---3--:R-:W-:Y:S02]  /*08d0*/  @!P6 HADD2.F32 R4, -RZ, R49.H0_H0 ;  /* 0x20000031ff04e230 */ /* 0x008fe40000004100 */
[----:B----4-:R-:W-:-:S03]  /*08e0*/  @!P0 HADD2.F32 R38, -RZ, R41.H0_H0 ;  /* 0x20000029ff268230 */ /* 0x010fc60000004100 */
[----:B------:R-:W-:Y:S01]  /*08f0*/  FADD.FTZ R3, R3, R4 ;  /* 0x0000000403037221 */ /* 0x000fe20000010000 */
[----:B------:R-:W-:Y:S02]  /*0900*/  IMAD.MOV.U32 R37, RZ, RZ, RZ ;  /* 0x000000ffff257224 */ /* 0x000fe400078e00ff */
[----:B------:R-:W-:Y:S02]  /*0910*/  @!P1 HADD2.F32 R37, -RZ, R42.H0_H0 ;  /* 0x2000002aff259230 */ /* 0x000fe40000004100 */
[----:B------:R-:W-:Y:S01]  /*0920*/  FADD.FTZ R2, R3, R38 ;  /* 0x0000002603027221 */ /* 0x000fe20000010000 */
[----:B------:R-:W-:Y:S01]  /*0930*/  MOV R42, RZ ;  /* 0x000000ff002a7202 */ /* 0x000fe20000000f00 */
[----:B------:R-:W-:Y:S02]  /*0940*/  @!P2 HADD2.F32 R42, -RZ, R47.H0_H0 ;  /* 0x2000002fff2aa230 */ /* 0x000fe40000004100 */
[----:B------:R-:W-:-:S04]  /*0950*/  FADD.FTZ R3, R2, R37 ;  /* 0x0000002502037221 */ /* 0x000fc80000010000 */
        /* <DEDUP_REMOVED lines=14> */
[----:B-----5:R-:W-:Y:S01]  /*0a40*/  @!P4 HADD2.F32 R46, -RZ, R45.H0_H0 ;  /* 0x2000002dff2ec230 */ /* 0x020fe20000004100 */
[-C--:B------:R-:W-:Y:S01]  /*0a50*/  ISETP.GE.AND P3, PT, R40, R11.reuse, PT ;  /* 0x0000000b2800720c */ /* 0x080fe20003f66270 */
[----:B------:R-:W2:Y:S01]  /*0a60*/  S2R R45, SR_TID.X ;  /* 0x00000000002d7919 */ /* 0x000ea20000002100 */
[----:B------:R-:W-:Y:S01]  /*0a70*/  MOV R40, RZ ;  /* 0x000000ff00287202 */ /* 0x000fe20000000f00 */
[----:B------:R-:W-:Y:S02]  /*0a80*/  @!P0 HADD2.F32 R36, -RZ, R36.H0_H0 ;  /* 0x20000024ff248230 */ /* 0x000fe40000004100 */
[----:B------:R-:W-:Y:S01]  /*0a90*/  @!P4 FMUL.FTZ R40, R46, 1.4426950216293334961 ;  /* 0x3fb8aa3b2e28c820 */ /* 0x000fe20000410000 */
[----:B------:R-:W-:Y:S01]  /*0aa0*/  ISETP.GE.AND P4, PT, R34, R11, PT ;  /* 0x0000000b2200720c */ /* 0x000fe20003f86270 */
[----:B------:R-:W-:Y:S01]  /*0ab0*/  @!P5 HADD2.F32 R46, -RZ, R44.H0_H0 ;  /* 0x2000002cff2ed230 */ /* 0x000fe20000004100 */
[----:B------:R-:W-:Y:S01]  /*0ac0*/  ULDC.64 UR6, c[0x0][0x210] ;  /* 0x0000840000067ab9 */ /* 0x000fe20000000a00 */
[----:B------:R-:W-:-:S02]  /*0ad0*/  IMAD.MOV.U32 R34, RZ, RZ, RZ ;  /* 0x000000ffff227224 */ /* 0x000fc400078e00ff */
[----:B------:R-:W-:Y:S02]  /*0ae0*/  @!P2 HADD2.F32 R43, -RZ, R43.H0_H0 ;  /* 0x2000002bff2ba230 */ /* 0x000fe40000004100 */
[----:B------:R-:W-:Y:S01]  /*0af0*/  @!P5 FMUL.FTZ R34, R46, 1.4426950216293334961 ;  /* 0x3fb8aa3b2e22d820 */ /* 0x000fe20000410000 */
[----:B------:R-:W-:Y:S01]  /*0b00*/  @!P6 HADD2.F32 R46, -RZ, R39.H0_H0 ;  /* 0x20000027ff2ee230 */ /* 0x000fe20000004100 */
[-C--:B------:R-:W-:Y:S01]  /*0b10*/  ISETP.GE.AND P5, PT, R32, R11.reuse, PT ;  /* 0x0000000b2000720c */ /* 0x080fe20003fa6270 */
[----:B------:R-:W-:Y:S01]  /*0b20*/  @!P1 HADD2.F32 R35, -RZ, R35.H0_H0 ;  /* 0x20000023ff239230 */ /* 0x000fe20000004100 */
[----:B------:R-:W-:Y:S01]  /*0b30*/  MOV R32, RZ ;  /* 0x000000ff00207202 */ /* 0x000fe20000000f00 */
[----:B------:R3:W4:Y:S01]  /*0b40*/  @!P3 MUFU.EX2 R44, R29 ;  /* 0x0000001d002cb308 */ /* 0x0007220000000800 */
[----:B------:R-:W-:Y:S01]  /*0b50*/  @!P6 FMUL.FTZ R32, R46, 1.4426950216293334961 ;  /* 0x3fb8aa3b2e20e820 */ /* 0x000fe20000410000 */
[----:B------:R-:W-:Y:S01]  /*0b60*/  @!P4 FMUL.FTZ R47, R27, 1.4426950216293334961 ;  /* 0x3fb8aa3b1b2fc820 */ /* 0x000fe20000410000 */
[----:B------:R-:W-:Y:S01]  /*0b70*/  IMAD.MOV.U32 R27, RZ, RZ, RZ ;  /* 0x000000ffff1b7224 */ /* 0x000fe200078e00ff */
[-C--:B------:R-:W-:Y:S01]  /*0b80*/  ISETP.GE.AND P6, PT, R30, R11.reuse, PT ;  /* 0x0000000b1e00720c */ /* 0x080fe20003fc6270 */
[----:B------:R-:W-:Y:S01]  /*0b90*/  @!P0 FMUL.FTZ R27, R36, 1.4426950216293334961 ;  /* 0x3fb8aa3b241b8820 */ /* 0x000fe20000410000 */
[----:B------:R-:W-:Y:S01]  /*0ba0*/  ISETP.GE.AND P0, PT, R26, R11, PT ;  /* 0x0000000b1a00720c */ /* 0x000fe20003f06270 */
[----:B-1----:R-:W-:Y:S01]  /*0bb0*/  FADD.FTZ R26, R2, R3 ;  /* 0x00000003021a7221 */ /* 0x002fe20000010000 */
[----:B------:R-:W1:Y:S01]  /*0bc0*/  @!P4 MUFU.EX2 R39, R47 ;  /* 0x0000002f0027c308 */ /* 0x000e620000000800 */
[----:B---3--:R-:W-:Y:S01]  /*0bd0*/  MOV R29, RZ ;  /* 0x000000ff001d7202 */ /* 0x008fe20000000f00 */
[----:B------:R-:W-:Y:S01]  /*0be0*/  @!P2 FMUL.FTZ R29, R43, 1.4426950216293334961 ;  /* 0x3fb8aa3b2b1da820 */ /* 0x000fe20000410000 */
[----:B------:R-:W-:Y:S01]  /*0bf0*/  MOV R30, RZ ;  /* 0x000000ff001e7202 */ /* 0x000fe20000000f00 */
[----:B------:R-:W-:Y:S01]  /*0c00*/  @!P1 FMUL.FTZ R30, R35, 1.4426950216293334961 ;  /* 0x3fb8aa3b231e9820 */ /* 0x000fe20000410000 */
[----:B------:R-:W-:-:S03]  /*0c10*/  SHF.R.S32.HI R3, RZ, 0x1f, R0 ;  /* 0x0000001fff037819 */ /* 0x000fc60000011400 */
[----:B------:R-:W3:Y:S01]  /*0c20*/  @!P5 MUFU.EX2 R36, R25 ;  /* 0x000000190024d308 */ /* 0x000ee20000000800 */
[----:B--2---:R-:W-:Y:S01]  /*0c30*/  LOP3.LUT R45, R45, 0x1f, RZ, 0xc0, !PT ;  /* 0x0000001f2d2d7812 */ /* 0x004fe200078ec0ff */
[----:B----4-:R-:W-:-:S03]  /*0c40*/  @!P3 FFMA.FTZ R44, -R26, R44, R19 ;  /* 0x0000002c1a2cb223 */ /* 0x010fc60000010113 */
[C---:B0-----:R-:W-:Y:S02]  /*0c50*/  LOP3.LUT R2, R45.reuse, 0x80, RZ, 0xfc, !PT ;  /* 0x000000802d027812 */ /* 0x041fe400078efcff */
[----:B------:R-:W-:Y:S01]  /*0c60*/  @!P3 F2FP.F16.F32.PACK_AB R44, RZ, R44 ;  /* 0x0000002cff2cb23e */ /* 0x000fe200000000ff */
[----:B------:R-:W0:Y:S01]  /*0c70*/  @!P6 MUFU.EX2 R46, R23 ;  /* 0x00000017002ee308 */ /* 0x000e220000000800 */
[----:B-1----:R-:W-:Y:S01]  /*0c80*/  @!P4 FFMA.FTZ R39, -R26, R39, R28 ;  /* 0x000000271a27c223 */ /* 0x002fe2000001011c */
[----:B------:R-:W-:Y:S02]  /*0c90*/  ISETP.GE.AND P2, PT, R2, R11, PT ;  /* 0x0000000b0200720c */ /* 0x000fe40003f46270 */
[C---:B------:R-:W-:Y:S02]  /*0ca0*/  LEA R2, P1, R0.reuse, UR6, 0x1 ;  /* 0x0000000600027c11 */ /* 0x040fe4000f8208ff */
[----:B------:R-:W-:Y:S02]  /*0cb0*/  LOP3.LUT R28, R45, 0xa0, RZ, 0xfc, !PT ;  /* 0x000000a02d1c7812 */ /* 0x000fe400078efcff */
[----:B------:R-:W-:Y:S01]  /*0cc0*/  @!P4 F2FP.F16.F32.PACK_AB R39, RZ, R39 ;  /* 0x00000027ff27c23e */ /* 0x000fe200000000ff */
[----:B------:R-:W1:Y:S01]  /*0cd0*/  @!P0 MUFU.EX2 R34, R34 ;  /* 0x0000002200228308 */ /* 0x000e620000000800 */
[----:B------:R-:W-:Y:S01]  /*0ce0*/  LEA.HI.X R3, R0, UR7, R3, 0x1, P1 ;  /* 0x0000000700037c11 */ /* 0x000fe200088f0c03 */
[----:B---3--:R-:W-:Y:S01]  /*0cf0*/  @!P5 FFMA.FTZ R36, -R26, R36, R21 ;  /* 0x000000241a24d223 */ /* 0x008fe20000010115 */
[----:B------:R-:W-:-:S02]  /*0d00*/  ISETP.GE.AND P1, PT, R28, R11, PT ;  /* 0x0000000b1c00720c */ /* 0x000fc40003f26270 */
[----:B------:R-:W-:Y:S01]  /*0d10*/  LOP3.LUT R0, R45, 0xc0, RZ, 0xfc, !PT ;  /* 0x000000c02d007812 */ /* 0x000fe200078efcff */
[----:B------:R2:W-:Y:S01]  /*0d20*/  @!P4 STG.E.U16 desc[UR4][R2.64], R39 ;  /* 0x000000270200c986 */ /* 0x0005e2000c101504 */
[-C--:B------:R-:W-:Y:S01]  /*0d30*/  ISETP.GE.AND P4, PT, R24, R11.reuse, PT ;  /* 0x0000000b1800720c */ /* 0x080fe20003f86270 */
[----:B------:R-:W3:Y:S01]  /*0d40*/  @!P2 MUFU.EX2 R19, R22 ;  /* 0x000000160013a308 */ /* 0x000ee20000000800 */
[----:B0-----:R-:W-:Y:S01]  /*0d50*/  @!P6 FFMA.FTZ R46, -R26, R46, R17 ;  /* 0x0000002e1a2ee223 */ /* 0x001fe20000010111 */
[----:B------:R2:W-:Y:S01]  /*0d60*/  @!P3 STG.E.U16 desc[UR4][R2.64+0x40], R44 ;  /* 0x0000402c0200b986 */ /* 0x0005e2000c101504 */
[-C--:B------:R-:W-:Y:S02]  /*0d70*/  ISETP.GE.AND P3, PT, R16, R11.reuse, PT ;  /* 0x0000000b1000720c */ /* 0x080fe40003f66270 */
[----:B------:R-:W-:Y:S02]  /*0d80*/  @!P5 F2FP.F16.F32.PACK_AB R36, RZ, R36 ;  /* 0x00000024ff24d23e */ /* 0x000fe400000000ff */
[----:B------:R-:W-:Y:S01]  /*0d90*/  @!P6 F2FP.F16.F32.PACK_AB R46, RZ, R46 ;  /* 0x0000002eff2ee23e */ /* 0x000fe200000000ff */
[----:B------:R-:W0:Y:S01]  /*0da0*/  @!P1 MUFU.EX2 R20, R20 ;  /* 0x0000001400149308 */ /* 0x000e220000000800 */
[----:B-1----:R-:W-:Y:S01]  /*0db0*/  @!P0 FFMA.FTZ R34, -R26, R34, R5 ;  /* 0x000000221a228223 */ /* 0x002fe20000010105 */
[----:B------:R2:W-:Y:S01]  /*0dc0*/  @!P5 STG.E.U16 desc[UR4][R2.64+0x80], R36 ;  /* 0x000080240200d986 */ /* 0x0005e2000c101504 */
[----:B------:R-:W-:-:S03]  /*0dd0*/  ISETP.GE.AND P5, PT, R18, R11, PT ;  /* 0x0000000b1200720c */ /* 0x000fc60003fa6270 */
[----:B------:R2:W-:Y:S01]  /*0de0*/  @!P6 STG.E.U16 desc[UR4][R2.64+0xc0], R46 ;  /* 0x0000c02e0200e986 */ /* 0x0005e2000c101504 */
[----:B------:R-:W-:Y:S01]  /*0df0*/  ISETP.GE.AND P6, PT, R0, R11, PT ;  /* 0x0000000b0000720c */ /* 0x000fe20003fc6270 */
[----:B------:R-:W1:Y:S01]  /*0e00*/  @!P4 MUFU.EX2 R17, R32 ;  /* 0x000000200011c308 */ /* 0x000e620000000800 */
[C---:B---3--:R-:W-:Y:S01]  /*0e10*/  @!P2 FFMA.FTZ R19, -R26.reuse, R19, R12 ;  /* 0x000000131a13a223 */ /* 0x048fe2000001010c */
[C---:B------:R-:W-:Y:S02]  /*0e20*/  LOP3.LUT R0, R45.reuse, 0xe0, RZ, 0xfc, !PT ;  /* 0x000000e02d007812 */ /* 0x040fe400078efcff */
[----:B------:R-:W-:Y:S02]  /*0e30*/  @!P0 F2FP.F16.F32.PACK_AB R34, RZ, R34 ;  /* 0x00000022ff22823e */ /* 0x000fe400000000ff */
[----:B------:R-:W-:Y:S02]  /*0e40*/  @!P2 F2FP.F16.F32.PACK_AB R19, RZ, R19 ;  /* 0x00000013ff13a23e */ /* 0x000fe400000000ff */
[----:B------:R-:W3:Y:S01]  /*0e50*/  @!P3 MUFU.EX2 R27, R27 ;  /* 0x0000001b001bb308 */ /* 0x000ee20000000800 */
[----:B0-----:R-:W-:Y:S01]  /*0e60*/  @!P1 FFMA.FTZ R20, -R26, R20, R15 ;  /* 0x000000141a149223 */ /* 0x001fe2000001010f */
[----:B------:R2:W-:Y:S04]  /*0e70*/  @!P0 STG.E.U16 desc[UR4][R2.64+0x2c0], R34 ;  /* 0x0002c02202008986 */ /* 0x0005e8000c101504 */
[----:B------:R-:W-:Y:S01]  /*0e80*/  @!P1 F2FP.F16.F32.PACK_AB R20, RZ, R20 ;  /* 0x00000014ff14923e */ /* 0x000fe200000000ff */
[----:B------:R2:W-:Y:S01]  /*0e90*/  @!P2 STG.E.U16 desc[UR4][R2.64+0x100], R19 ;  /* 0x000100130200a986 */ /* 0x0005e2000c101504 */
[----:B------:R-:W-:Y:S01]  /*0ea0*/  ISETP.GE.AND P2, PT, R0, R11, PT ;  /* 0x0000000b0000720c */ /* 0x000fe20003f46270 */
[----:B-1----:R-:W-:Y:S01]  /*0eb0*/  @!P4 FFMA.FTZ R17, -R26, R17, R4 ;  /* 0x000000111a11c223 */ /* 0x002fe20000010104 */
[C---:B------:R-:W-:Y:S01]  /*0ec0*/  LOP3.LUT R0, R45.reuse, 0x100, RZ, 0xfc, !PT ;  /* 0x000001002d007812 */ /* 0x040fe200078efcff */
[----:B------:R2:W-:Y:S01]  /*0ed0*/  @!P1 STG.E.U16 desc[UR4][R2.64+0x140], R20 ;  /* 0x0001401402009986 */ /* 0x0005e2000c101504 */
[----:B------:R-:W-:Y:S01]  /*0ee0*/  LOP3.LUT R4, R45, 0x120, RZ, 0xfc, !PT ;  /* 0x000001202d047812 */ /* 0x000fe200078efcff */
[----:B------:R-:W0:Y:S01]  /*0ef0*/  @!P5 MUFU.EX2 R30, R30 ;  /* 0x0000001e001ed308 */ /* 0x000e220000000800 */
[----:B------:R-:W-:-:S02]  /*0f00*/  @!P4 F2FP.F16.F32.PACK_AB R17, RZ, R17 ;  /* 0x00000011ff11c23e */ /* 0x000fc400000000ff */
[----:B------:R-:W-:Y:S01]  /*0f10*/  ISETP.GE.AND P1, PT, R0, R11, PT ;  /* 0x0000000b0000720c */ /* 0x000fe20003f26270 */
[----:B---3--:R-:W-:Y:S01]  /*0f20*/  @!P3 FFMA.FTZ R27, -R26, R27, R38 ;  /* 0x0000001b1a1bb223 */ /* 0x008fe20000010126 */
[----:B------:R-:W-:Y:S01]  /*0f30*/  LOP3.LUT R0, R45, 0x140, RZ, 0xfc, !PT ;  /* 0x000001402d007812 */ /* 0x000fe200078efcff */
[----:B------:R2:W-:Y:S01]  /*0f40*/  @!P4 STG.E.U16 desc[UR4][R2.64+0x300], R17 ;  /* 0x000300110200c986 */ /* 0x0005e2000c101504 */
[-C--:B------:R-:W-:Y:S01]  /*0f50*/  ISETP.GE.AND P0, PT, R4, R11.reuse, PT ;  /* 0x0000000b0400720c */ /* 0x080fe20003f06270 */
[----:B------:R-:W1:Y:S01]  /*0f60*/  @!P6 MUFU.EX2 R8, R8 ;  /* 0x000000080008e308 */ /* 0x000e620000000800 */
[----:B------:R-:W-:Y:S02]  /*0f70*/  ISETP.GE.AND P4, PT, R0, R11, PT ;  /* 0x0000000b0000720c */ /* 0x000fe40003f86270 */
[----:B------:R-:W-:-:S05]  /*0f80*/  @!P3 F2FP.F16.F32.PACK_AB R27, RZ, R27 ;  /* 0x0000001bff1bb23e */ /* 0x000fca00000000ff */
[----:B------:R-:W3:Y:S01]  /*0f90*/  @!P2 MUFU.EX2 R14, R14 ;  /* 0x0000000e000ea308 */ /* 0x000ee20000000800 */
[----:B------:R2:W-:Y:S01]  /*0fa0*/  @!P3 STG.E.U16 desc[UR4][R2.64+0x340], R27 ;  /* 0x0003401b0200b986 */ /* 0x0005e2000c101504 */
[----:B------:R-:W-:Y:S01]  /*0fb0*/  ISETP.GE.AND P3, PT, R10, R11, PT ;  /* 0x0000000b0a00720c */ /* 0x000fe20003f66270 */
[----:B0-----:R-:W-:-:S05]  /*0fc0*/  @!P5 FFMA.FTZ R30, -R26, R30, R37 ;  /* 0x0000001e1a1ed223 */ /* 0x001fca0000010125 */
[----:B------:R-:W0:Y:S01]  /*0fd0*/  @!P1 MUFU.EX2 R13, R13 ;  /* 0x0000000d000d9308 */ /* 0x000e220000000800 */
[----:B-1----:R-:W-:Y:S01]  /*0fe0*/  @!P6 FFMA.FTZ R8, -R26, R8, R9 ;  /* 0x000000081a08e223 */ /* 0x002fe20000010109 */
[----:B------:R-:W-:-:S04]  /*0ff0*/  @!P5 F2FP.F16.F32.PACK_AB R30, RZ, R30 ;  /* 0x0000001eff1ed23e */ /* 0x000fc800000000ff */
[----:B------:R-:W-:Y:S01]  /*1000*/  @!P6 F2FP.F16.F32.PACK_AB R8, RZ, R8 ;  /* 0x00000008ff08e23e */ /* 0x000fe200000000ff */
[----:B------:R2:W-:Y:S01]  /*1010*/  @!P5 STG.E.U16 desc[UR4][R2.64+0x380], R30 ;  /* 0x0003801e0200d986 */ /* 0x0005e2000c101504 */
[----:B------:R-:W1:Y:S01]  /*1020*/  @!P0 MUFU.EX2 R0, R41 ;  /* 0x0000002900008308 */ /* 0x000e620000000800 */
[C---:B---3--:R-:W-:Y:S02]  /*1030*/  @!P2 FFMA.FTZ R14, -R26.reuse, R14, R7 ;  /* 0x0000000e1a0ea223 */ /* 0x048fe40000010107 */
[----:B------:R2:W-:Y:S03]  /*1040*/  @!P6 STG.E.U16 desc[UR4][R2.64+0x180], R8 ;  /* 0x000180080200e986 */ /* 0x0005e6000c101504 */
[----:B------:R-:W-:Y:S02]  /*1050*/  @!P2 F2FP.F16.F32.PACK_AB R14, RZ, R14 ;  /* 0x0000000eff0ea23e */ /* 0x000fe400000000ff */
[----:B------:R-:W3:Y:S01]  /*1060*/  @!P4 MUFU.EX2 R40, R40 ;  /* 0x000000280028c308 */ /* 0x000ee20000000800 */
[----:B0-----:R-:W-:-:S02]  /*1070*/  @!P1 FFMA.FTZ R13, -R26, R13, R6 ;  /* 0x0000000d1a0d9223 */ /* 0x001fc40000010106 */
        /* <DEDUP_REMOVED lines=15> */
.L_x_5318:
        /* <DEDUP_REMOVED lines=9> */
.L_x_11924:


//--------------------- .text._ZN43_GLOBAL__N__9ae7fba5_10_SoftMax_cu_9f978f6321softmax_warp_backwardIN3c104HalfES2_fLi8ELb1ELb0EEEvPT0_PKT_S7_iiiPKb --------------------------
	.section	.text._ZN43_GLOBAL__N__9ae7fba5_10_SoftMax_cu_9f978f6321softmax_warp_backwardIN3c104HalfES2_fLi8ELb1ELb0EEEvPT0_PKT_S7_iiiPKb,"ax",@progbits
	.align	128
.text._ZN43_GLOBAL__N__9ae7fba5_10_SoftMax_cu_9f978f6321softmax_warp_backwardIN3c104HalfES2_fLi8ELb1ELb0EEEvPT0_PKT_S7_iiiPKb:
        .type           _ZN43_GLOBAL__N__9ae7fba5_10_SoftMax_cu_9f978f6321softmax_warp_backwardIN3c104HalfES2_fLi8ELb1ELb0EEEvPT0_PKT_S7_iiiPKb,@function
        .size           _ZN43_GLOBAL__N__9ae7fba5_10_SoftMax_cu_9f978f6321softmax_warp_backwardIN3c104HalfES2_fLi8ELb1ELb0EEEvPT0_PKT_S7_iiiPKb,(.L_x_11925 - _ZN43_GLOBAL__N__9ae7fba5_10_SoftMax_cu_9f978f6321softmax_warp_backwardIN3c104HalfES2_fLi8ELb1ELb0EEEvPT0_PKT_S7_iiiPKb)
        .other          _ZN43_GLOBAL__N__9ae7fba5_10_SoftMax_cu_9f978f6321softmax_warp_backwardIN3c104HalfES2_fLi8ELb1ELb0EEEvPT0_PKT_S7_iiiPKb,@"STO_CUDA_ENTRY STV_DEFAULT"
_ZN43_GLOBAL__N__9ae7fba5_10_SoftMax_cu_9f978f6321softmax_warp_backwardIN3c104HalfES2_fLi8ELb1ELb0EEEvPT0_PKT_S7_iiiPKb:
        /* <DEDUP_REMOVED lines=18> */
[C---:B------:R-:W-:Y:S02]  /*0120*/  ISETP.GE.AND P6, PT, R26.reuse, R21, PT ;  /* 0x000000151a00720c */ /* 0x040fe40003fc6270 */
[----:B------:R-:W-:-:S04]  /*0130*/  LOP3.LUT R0, R26, 0x40, RZ, 0xfc, !PT ;  /* 0x000000401a007812 */ /* 0x000fc800078efcff */
[-C--:B------:R-:W-:Y:S01]  /*0140*/  ISETP.GE.AND P1, PT, R0, R21.reuse, PT ;  /* 0x000000150000720c */ /* 0x080fe20003f26270 */
[----:B---3--:R-:W-:Y:S01]  /*0150*/  IMAD.WIDE R4, R16, 0x2, R4 ;  /* 0x0000000210047825 */ /* 0x008fe200078e0204 */
[C---:B------:R-:W-:Y:S02]  /*0160*/  LOP3.LUT R0, R26.reuse, 0x60, RZ, 0xfc, !PT ;  /* 0x000000601a007812 */ /* 0x040fe400078efcff */
[----:B------:R-:W-:Y:S01]  /*0170*/  LOP3.LUT R24, R26, 0x80, RZ, 0xfc, !PT ;  /* 0x000000801a187812 */ /* 0x000fe200078efcff */
[----:B0-----:R-:W-:Y:S01]  /*0180*/  IMAD.WIDE R2, R16, 0x2, R2 ;  /* 0x0000000210027825 */ /* 0x001fe200078e0202 */
[-C--:B------:R-:W-:Y:S01]  /*0190*/  ISETP.GE.AND P2, PT, R0, R21.reuse, PT ;  /* 0x000000150000720c */ /* 0x080fe20003f46270 */
[----:B------:R-:W2:Y:S01]  /*01a0*/  @!P6 LDG.E.U16 R13, desc[UR4][R4.64] ;  /* 0x00000004040de981 */ /* 0x000ea2000c1e1500 */
[----:B------:R-:W-:Y:S02]  /*01b0*/  LOP3.LUT R22, R26, 0xa0, RZ, 0xfc, !PT ;  /* 0x000000a01a167812 */ /* 0x000fe400078efcff */
[-C--:B------:R-:W-:Y:S01]  /*01c0*/  ISETP.GE.AND P3, PT, R24, R21.reuse, PT ;  /* 0x000000151800720c */ /* 0x080fe20003f66270 */
[----:B------:R-:W3:Y:S01]  /*01d0*/  @!P0 LDG.E.U16 R11, desc[UR4][R4.64+0x40] ;  /* 0x00004004040b8981 */ /* 0x000ee2000c1e1500 */
[----:B------:R-:W-:-:S03]  /*01e0*/  ISETP.GE.AND P4, PT, R22, R21, PT ;  /* 0x000000151600720c */ /* 0x000fc60003f86270 */
        /* <DEDUP_REMOVED lines=10> */
[----:B------:R-:W4:Y:S02]  /*0290*/  @!P3 LDG.E.U16 R17, desc[UR4][R4.64+0x100] ;  /* 0x000100040411b981 */ /* 0x000f24000c1e1500 */
[----:B------:R-:W-:Y:S02]  /*02a0*/  ISETP.GE.AND P5, PT, R18, R21, PT ;  /* 0x000000151200720c */ /* 0x000fe40003fa6270 */
[----:B------:R-:W-:Y:S02]  /*02b0*/  LOP3.LUT R28, R26, 0xe0, RZ, 0xfc, !PT ;  /* 0x000000e01a1c7812 */ /* 0x000fe400078efcff */
[----:B------:R-:W-:-:S09]  /*02c0*/  MOV R20, RZ ;  /* 0x000000ff00147202 */ /* 0x000fd20000000f00 */
[----:B------:R-:W4:Y:S01]  /*02d0*/  @!P5 LDG.E.U16 R25, desc[UR4][R2.64+0x180] ;  /* 0x000180040219d981 */ /* 0x000f22000c1e1500 */
[----:B--2---:R-:W-:Y:S02]  /*02e0*/  @!P6 HADD2.F32 R14, -RZ, R13.H0_H0 ;  /* 0x2000000dff0ee230 */ /* 0x004fe40000004100 */
[----:B------:R-:W-:Y:S02]  /*02f0*/  IMAD.MOV.U32 R13, RZ, RZ, RZ ;  /* 0x000000ffff0d7224 */ /* 0x000fe400078e00ff */
[----:B---3--:R-:W-:Y:S02]  /*0300*/  @!P0 HADD2.F32 R13, -RZ, R11.H0_H0 ;  /* 0x2000000bff0d8230 */ /* 0x008fe40000004100 */
[----:B----4-:R-:W-:Y:S01]  /*0310*/  @!P0 HADD2.F32 R11, -RZ, R12.H0_H0 ;  /* 0x2000000cff0b8230 */ /* 0x010fe20000004100 */
[----:B------:R-:W-:Y:S01]  /*0320*/  HFMA2.MMA R12, -RZ, RZ, 0, 0 ;  /* 0x00000000ff0c7435 */ /* 0x000fe200000001ff */
[----:B------:R-:W-:-:S05]  /*0330*/  @!P1 HADD2.F32 R10, -RZ, R10.H0_H0 ;  /* 0x2000000aff0a9230 */ /* 0x000fca0000004100 */
[----:B------:R-:W-:Y:S01]  /*0340*/  @!P0 FMUL.FTZ R12, R11, 1.4426950216293334961 ;  /* 0x3fb8aa3b0b0c8820 */ /* 0x000fe20000410000 */
[----:B------:R-:W-:Y:S02]  /*0350*/  @!P2 HADD2.F32 R9, -RZ, R9.H0_H0 ;  /* 0x20000009ff09a230 */ /* 0x000fe40000004100 */
[----:B------:R-:W-:Y:S02]  /*0360*/  IMAD.MOV.U32 R11, RZ, RZ, RZ ;  /* 0x000000ffff0b7224 */ /* 0x000fe400078e00ff */
[----:B------:R-:W-:Y:S01]  /*0370*/  @!P1 FMUL.FTZ R11, R10, 1.4426950216293334961 ;  /* 0x3fb8aa3b0a0b9820 */ /* 0x000fe20000410000 */
[----:B------:R-:W-:Y:S01]  /*0380*/  MOV R10, RZ ;  /* 0x000000ff000a7202 */ /* 0x000fe20000000f00 */
[----:B------:R-:W-:Y:S01]  /*0390*/  @!P2 FMUL.FTZ R10, R9, 1.4426950216293334961 ;  /* 0x3fb8aa3b090aa820 */ /* 0x000fe20000410000 */
[----:B------:R-:W-:Y:S01]  /*03a0*/  HFMA2.MMA R9, -RZ, RZ, 0, 0 ;  /* 0x00000000ff097435 */ /* 0x000fe200000001ff */
[----:B------:R-:W-:Y:S02]  /*03b0*/  @!P3 HADD2.F32 R8, -RZ, R8.H0_H0 ;  /* 0x20000008ff08b230 */ /* 0x000fe40000004100 */
[----:B------:R-:W-:-:S03]  /*03c0*/  @!P4 HADD2.F32 R7, -RZ, R7.H0_H0 ;  /* 0x20000007ff07c230 */ /* 0x000fc60000004100 */
[----:B------:R-:W-:Y:S01]  /*03d0*/  @!P3 FMUL.FTZ R9, R8, 1.4426950216293334961 ;  /* 0x3fb8aa3b0809b820 */ /* 0x000fe20000410000 */
[----:B------:R-:W-:Y:S02]  /*03e0*/  IMAD.MOV.U32 R8, RZ, RZ, RZ ;  /* 0x000000ffff087224 */ /* 0x000fe400078e00ff */
[----:B------:R-:W-:Y:S01]  /*03f0*/  @!P4 FMUL.FTZ R8, R7, 1.4426950216293334961 ;  /* 0x3fb8aa3b0708c820 */ /* 0x000fe20000410000 */
[----:B------:R-:W-:Y:S01]  /*0400*/  MOV R7, RZ ;  /* 0x000000ff00077202 */ /* 0x000fe20000000f00 */
[----:B------:R-:W-:Y:S01]  /*0410*/  @!P1 HADD2.F32 R7, -RZ, R6.H0_H0 ;  /* 0x20000006ff079230 */ /* 0x000fe20000004100 */
[----:B------:R-:W-:Y:S01]  /*0420*/  HFMA2.MMA R6, -RZ, RZ, 0, 0 ;  /* 0x00000000ff067435 */ /* 0x000fe200000001ff */
[----:B------:R-:W-:Y:S02]  /*0430*/  @!P6 HADD2.F32 R23, -RZ, R19.H0_H0 ;  /* 0x20000013ff17e230 */ /* 0x000fe40000004100 */
[----:B------:R-:W2:Y:S02]  /*0440*/  @!P4 LDG.E.U16 R19, desc[UR4][R4.64+0x140] ;  /* 0x000140040413c981 */ /* 0x000ea4000c1e1500 */
[----:B------:R-:W-:Y:S01]  /*0450*/  @!P2 HADD2.F32 R6, -RZ, R0.H0_H0 ;  /* 0x20000000ff06a230 */ /* 0x000fe20000004100 */
[----:B------:R-:W-:Y:S01]  /*0460*/  ISETP.GE.AND P2, PT, R28, R21, PT ;  /* 0x000000151c00720c */ /* 0x000fe20003f46270 */
[----:B------:R-:W-:-:S02]  /*0470*/  @!P6 FMUL.FTZ R20, R23, 1.4426950216293334961 ;  /* 0x3fb8aa3b1714e820 */ /* 0x000fc40000410000 */
[----:B------:R-:W3:Y:S10]  /*0480*/  @!P5 LDG.E.U16 R23, desc[UR4][R4.64+0x180] ;  /* 0x000180040417d981 */ /* 0x000ef4000c1e1500 */
[----:B------:R-:W4:Y:S01]  /*0490*/  @!P2 LDG.E.U16 R4, desc[UR4][R4.64+0x1c0] ;  /* 0x0001c0040404a981 */ /* 0x000f22000c1e1500 */
[----:B------:R-:W-:Y:S01]  /*04a0*/  FADD.FTZ R21, RZ, R14 ;  /* 0x0000000eff157221 */ /* 0x000fe20000010000 */
[----:B------:R-:W-:-:S02]  /*04b0*/  IMAD.MOV.U32 R0, RZ, RZ, RZ ;  /* 0x000000ffff007224 */ /* 0x000fc400078e00ff */
[----:B------:R-:W-:Y:S02]  /*04c0*/  @!P3 HADD2.F32 R0, -RZ, R17.H0_H0 ;  /* 0x20000011ff00b230 */ /* 0x000fe40000004100 */
[----:B------:R-:W-:Y:S01]  /*04d0*/  FADD.FTZ R21, R21, R13 ;  /* 0x0000000d15157221 */ /* 0x000fe20000010000 */
[----:B------:R-:W-:Y:S01]  /*04e0*/  MOV R17, RZ ;  /* 0x000000ff00117202 */ /* 0x000fe20000000f00 */
[----:B------:R-:W-:Y:S01]  /*04f0*/  @!P5 HADD2.F32 R25, -RZ, R25.H0_H0 ;  /* 0x20000019ff19d230 */ /* 0x000fe20000004100 */
[----:B------:R0:W5:Y:S01]  /*0500*/  @!P2 LDG.E.U16 R2, desc[UR4][R2.64+0x1c0] ;  /* 0x0001c0040202a981 */ /* 0x000162000c1e1500 */
[----:B------:R-:W-:-:S04]  /*0510*/  FADD.FTZ R21, R21, R7 ;  /* 0x0000000715157221 */ /* 0x000fc80000010000 */
[----:B------:R-:W-:Y:S01]  /*0520*/  FADD.FTZ R21, R21, R6 ;  /* 0x0000000615157221 */ /* 0x000fe20000010000 */
[----:B------:R-:W-:Y:S01]  /*0530*/  ISETP.GE.AND P6, PT, R27, 0x1, PT ;  /* 0x000000011b00780c */ /* 0x000fe20003fc6270 */
[----:B--2---:R-:W-:Y:S01]  /*0540*/  @!P4 HADD2.F32 R17, -RZ, R19.H0_H0 ;  /* 0x20000013ff11c230 */ /* 0x004fe20000004100 */
[----:B------:R-:W-:-:S05]  /*0550*/  HFMA2.MMA R19, -RZ, RZ, 0, 0 ;  /* 0x00000000ff137435 */ /* 0x000fca00000001ff */
[----:B---3--:R-:W-:Y:S02]  /*0560*/  @!P5 HADD2.F32 R19, -RZ, R23.H0_H0 ;  /* 0x20000017ff13d230 */ /* 0x008fe40000004100 */
[----:B------:R-:W-:Y:S02]  /*0570*/  IMAD.MOV.U32 R23, RZ, RZ, RZ ;  /* 0x000000ffff177224 */ /* 0x000fe400078e00ff */
[----:B------:R-:W-:Y:S01]  /*0580*/  @!P5 FMUL.FTZ R23, R25, 1.4426950216293334961 ;  /* 0x3fb8aa3b1917d820 */ /* 0x000fe20000410000 */
[----:B------:R-:W-:Y:S01]  /*0590*/  FADD.FTZ R25, R21, R0 ;  /* 0x0000000015197221 */ /* 0x000fe20000010000 */
[----:B------:R-:W-:-:S03]  /*05a0*/  MOV R21, RZ ;  /* 0x000000ff00157202 */ /* 0x000fc60000000f00 */
[----:B------:R-:W-:Y:S01]  /*05b0*/  FADD.FTZ R25, R25, R17 ;  /* 0x0000001119197221 */ /* 0x000fe20000010000 */
[----:B----4-:R-:W-:-:S03]  /*05c0*/  @!P2 HADD2.F32 R21, -RZ, R4.H0_H0 ;  /* 0x20000004ff15a230 */ /* 0x010fc60000004100 */
        /* <DEDUP_REMOVED lines=13> */
[----:B-----5:R-:W-:Y:S01]  /*06a0*/  @!P2 HADD2.F32 R2, -RZ, R2.H0_H0 ;  /* 0x20000002ff02a230 */ /* 0x020fe20000004100 */
[----:B------:R-:W-:Y:S01]  /*06b0*/  MOV R4, RZ ;  /* 0x000000ff00047202 */ /* 0x000fe20000000f00 */
[----:B------:R-:W-:Y:S01]  /*06c0*/  ULDC.64 UR6, c[0x0][0x210] ;  /* 0x0000840000067ab9 */ /* 0x000fe20000000a00 */
[-C--:B------:R-:W-:Y:S02]  /*06d0*/  ISETP.GE.AND P6, PT, R22, R15.reuse, PT ;  /* 0x0000000f1600720c */ /* 0x080fe40003fc6270 */
[----:B------:R-:W-:Y:S01]  /*06e0*/  @!P2 FMUL.FTZ R4, R2, 1.4426950216293334961 ;  /* 0x3fb8aa3b0204a820 */ /* 0x000fe20000410000 */
[----:B------:R-:W-:Y:S02]  /*06f0*/  SHF.R.S32.HI R25, RZ, 0x1f, R16 ;  /* 0x0000001fff197819 */ /* 0x000fe40000011410 */
[----:B------:R-:W-:Y:S02]  /*0700*/  LEA R2, P2, R16, UR6, 0x1 ;  /* 0x0000000610027c11 */ /* 0x000fe4000f8408ff */
[----:B------:R-:W-:-:S02]  /*0710*/  ISETP.GE.AND P0, PT, R26, R15, PT ;  /* 0x0000000f1a00720c */ /* 0x000fc40003f06270 */
[-C--:B------:R-:W-:Y:S01]  /*0720*/  ISETP.GE.AND P1, PT, R24, R15.reuse, PT ;  /* 0x0000000f1800720c */ /* 0x080fe20003f26270 */
[----:B-1----:R-:W-:Y:S01]  /*0730*/  FADD.FTZ R24, R27, R29 ;  /* 0x0000001d1b187221 */ /* 0x002fe20000010000 */
[----:B------:R-:W-:Y:S02]  /*0740*/  ISETP.GE.AND P5, PT, R18, R15, PT ;  /* 0x0000000f1200720c */ /* 0x000fe40003fa6270 */
        /* <DEDUP_REMOVED lines=14> */
[----:B------:R-:W-:Y:S01]  /*0830*/  @!P0 F2FP.F16.F32.PACK_AB R5, RZ, R5 ;  /* 0x00000005ff05823e */ /* 0x000fe200000000ff */
[----:B--2---:R-:W-:Y:S01]  /*0840*/  @!P1 FFMA.FTZ R9, -R24, R9, R0 ;  /* 0x0000000918099223 */ /* 0x004fe20000010100 */
[----:B------:R-:W-:-:S03]  /*0850*/  @!P6 F2FP.F16.F32.PACK_AB R8, RZ, R8 ;  /* 0x00000008ff08e23e */ /* 0x000fc600000000ff */
[----:B------:R2:W-:Y:S01]  /*0860*/  @!P0 STG.E.U16 desc[UR4][R2.64], R5 ;  /* 0x0000000502008986 */ /* 0x0005e2000c101504 */
[----:B------:R-:W-:Y:S01]  /*0870*/  ISETP.GE.AND P0, PT, R28, R15, PT ;  /* 0x0000000f1c00720c */ /* 0x000fe20003f06270 */
[----:B------:R-:W3:Y:S01]  /*0880*/  @!P4 MUFU.EX2 R12, R12 ;  /* 0x0000000c000cc308 */ /* 0x000ee20000000800 */
[----:B------:R-:W-:Y:S01]  /*0890*/  @!P1 F2FP.F16.F32.PACK_AB R9, RZ, R9 ;  /* 0x00000009ff09923e */ /* 0x000fe200000000ff */
[----:B------:R2:W-:Y:S04]  /*08a0*/  @!P6 STG.E.U16 desc[UR4][R2.64+0x140], R8 ;  /* 0x000140080200e986 */ /* 0x0005e8000c101504 */
[----:B------:R2:W-:Y:S02]  /*08b0*/  @!P1 STG.E.U16 desc[UR4][R2.64+0x100], R9 ;  /* 0x0001000902009986 */ /* 0x0005e4000c101504 */
[----:B------:R-:W4:Y:S01]  /*08c0*/  @!P3 MUFU.EX2 R18, R11 ;  /* 0x0000000b0012b308 */ /* 0x000f220000000800 */
[----:B-1----:R-:W-:-:S05]  /*08d0*/  @!P5 FFMA.FTZ R16, -R24, R16, R19 ;  /* 0x000000101810d223 */ /* 0x002fca0000010113 */
[----:B------:R-:W-:Y:S02]  /*08e0*/  @!P5 F2FP.F16.F32.PACK_AB R16, RZ, R16 ;  /* 0x00000010ff10d23e */ /* 0x000fe400000000ff */
[----:B------:R-:W1:Y:S01]  /*08f0*/  @!P2 MUFU.EX2 R25, R10 ;  /* 0x0000000a0019a308 */ /* 0x000e620000000800 */
[C---:B---3--:R-:W-:Y:S02]  /*0900*/  @!P4 FFMA.FTZ R12, -R24.reuse, R12, R13 ;  /* 0x0000000c180cc223 */ /* 0x048fe4000001010d */
[----:B------:R2:W-:Y:S03]  /*0910*/  @!P5 STG.E.U16 desc[UR4][R2.64+0x180], R16 ;  /* 0x000180100200d986 */ /* 0x0005e6000c101504 */
[----:B------:R-:W-:Y:S01]  /*0920*/  @!P4 F2FP.F16.F32.PACK_AB R12, RZ, R12 ;  /* 0x0000000cff0cc23e */ /* 0x000fe200000000ff */
[----:B----4-:R-:W-:-:S04]  /*0930*/  @!P3 FFMA.FTZ R18, -R24, R18, R7 ;  /* 0x000000121812b223 */ /* 0x010fc80000010107 */
        /* <DEDUP_REMOVED lines=12> */
.L_x_5319:
        /* <DEDUP_REMOVED lines=16> */
.L_x_11925:


//--------------------- .text._ZN43_GLOBAL__N__9ae7fba5_10_SoftMax_cu_9f978f6321softmax_warp_backwardIN3c104HalfES2_fLi7ELb1ELb0EEEvPT0_PKT_S7_iiiPKb --------------------------
	.section	.text._ZN43_GLOBAL__N__9ae7fba5_10_SoftMax_cu_9f978f6321softmax_warp_backwardIN3c104HalfES2_fLi7ELb1ELb0EEEvPT0_PKT_S7_iiiPKb,"ax",@progbits
	.align	128
.text._ZN43_GLOBAL__N__9ae7fba5_10_SoftMax_cu_9f978f6321softmax_warp_backwardIN3c104HalfES2_fLi7ELb1ELb0EEEvPT0_PKT_S7_iiiPKb:
        .type           _ZN43_GLOBAL__N__9ae7fba5_10_SoftMax_cu_9f978f6321softmax_warp_backwardIN3c104HalfES2_fLi7ELb1ELb0EEEvPT0_PKT_S7_iiiPKb,@function
        .size           _ZN43_GLOBAL__N__9ae7fba5_10_SoftMax_cu_9f978f6321softmax_warp_backwardIN3c104HalfES2_fLi7ELb1ELb0EEEvPT0_PKT_S7_iiiPKb,(.L_x_11926 - _ZN43_GLOBAL__N__9ae7fba5_10_SoftMax_cu_9f978f6321softmax_warp_backwardIN3c104HalfES2_fLi7ELb1ELb0EEEvPT0_PKT_S7_iiiPKb)
        .other          _ZN43_GLOBAL__N__9ae7fba5_10_SoftMax_cu_9f978f6321softmax_warp_backwardIN3c104HalfES2_fLi7ELb1ELb0EEEvPT0_PKT_S7_iiiPKb,@"STO_CUDA_ENTRY STV_DEFAULT"
_ZN43_GLOBAL__N__9ae7fba5_10_SoftMax_cu_9f978f6321softmax_warp_backwardIN3c104HalfES2_fLi7ELb1ELb0EEEvPT0_PKT_S7_iiiPKb:
        /* <DEDUP_REMOVED lines=12> */
[----:B------:R-:W-:Y:S02]  /*00c0*/  SHF.L.U32 R2, R2, 0x1, RZ ;  /* 0x0000000102027819 */ /* 0x000fe400000006ff */
[----:B------:R-:W-:Y:S02]  /*00d0*/  LOP3.LUT R9, R3, 0x20, RZ, 0xfc, !PT ;  /* 0x0000002003097812 */ /* 0x000fe400078efcff */
[C---:B------:R-:W-:Y:S01]  /*00e0*/  IADD3 R27, -R2.reuse, UR4, RZ ;  /* 0x00000004021b7c10 */ /* 0x040fe2000fffe1ff */
[----:B------:R-:W-:Y:S01]  /*00f0*/  IMAD R7, R2, UR5, R3 ;  /* 0x0000000502077c24 */ /* 0x000fe2000f8e0203 */
[----:B------:R-:W-:Y:S02]  /*0100*/  ULDC.64 UR4, c[0x0][0x208] ;  /* 0x0000820000047ab9 */ /* 0x000fe40000000a00 */
        /* <DEDUP_REMOVED lines=29> */
[----:B------:R-:W-:Y:S02]  /*02e0*/  SEL R28, R0, RZ, P6 ;  /* 0x000000ff001c7207 */ /* 0x000fe40003000000 */
[----:B------:R-:W-:Y:S01]  /*02f0*/  CS2R R18, SRZ ;  /* 0x0000000000127805 */ /* 0x000fe2000001ff00 */
[----:B------:R0:W5:Y:S01]  /*0300*/  @!P1 LDG.E.U16 R14, desc[UR4][R16.64+0x80] ;  /* 0x00008004100e9981 */ /* 0x000162000c1e1500 */
[----:B------:R-:W-:-:S03]  /*0310*/  ISETP.GE.AND P6, PT, R9, R28, PT ;  /* 0x0000001c0900720c */ /* 0x000fc60003fc6270 */
[----:B------:R-:W5:Y:S04]  /*0320*/  @!P1 LDG.E.U16 R10, desc[UR4][R22.64+0x80] ;  /* 0x00008004160a9981 */ /* 0x000f68000c1e1500 */
[----:B------:R-:W5:Y:S01]  /*0330*/  @!P2 LDG.E.U16 R12, desc[UR4][R22.64+0xc0] ;  /* 0x0000c004160ca981 */ /* 0x000f62000c1e1500 */
[----:B0-----:R-:W-:-:S03]  /*0340*/  CS2R R16, SRZ ;  /* 0x0000000000107805 */ /* 0x001fc6000001ff00 */
[----:B------:R-:W5:Y:S04]  /*0350*/  @!P3 LDG.E.U16 R29, desc[UR4][R2.64] ;  /* 0x00000004021db981 */ /* 0x000f68000c1e1500 */
[----:B------:R-:W5:Y:S01]  /*0360*/  @!P6 LDG.E.U16 R22, desc[UR4][R2.64+0x40] ;  /* 0x000040040216e981 */ /* 0x000f62000c1e1500 */
[----:B--2---:R-:W-:Y:S01]  /*0370*/  @!P4 HADD2.F32 R26, -RZ, R5.H0_H0 ;  /* 0x20000005ff1ac230 */ /* 0x004fe20000004100 */
[----:B------:R-:W-:Y:S02]  /*0380*/  IADD3.X R5, R8, UR7, RZ, P5, !PT ;  /* 0x0000000708057c10 */ /* 0x000fe4000affe4ff */
[-C--:B------:R-:W-:Y:S01]  /*0390*/  ISETP.GE.AND P5, PT, R11, R28.reuse, PT ;  /* 0x0000001c0b00720c */ /* 0x080fe20003fa6270 */
[----:B---3--:R-:W-:Y:S02]  /*03a0*/  @!P4 HADD2.F32 R19, -RZ, R21.H0_H0 ;  /* 0x20000015ff13c230 */ /* 0x008fe40000004100 */
[----:B------:R-:W2:Y:S01]  /*03b0*/  @!P3 LDG.E.U16 R21, desc[UR4][R4.64] ;  /* 0x000000040415b981 */ /* 0x000ea2000c1e1500 */
[----:B------:R-:W-:Y:S01]  /*03c0*/  @!P4 FMUL.FTZ R18, R26, 1.4426950216293334961 ;  /* 0x3fb8aa3b1a12c820 */ /* 0x000fe20000410000 */
[----:B------:R-:W-:Y:S01]  /*03d0*/  ISETP.GE.AND P4, PT, R13, R28, PT ;  /* 0x0000001c0d00720c */ /* 0x000fe20003f86270 */
[----:B----4-:R-:W-:Y:S01]  /*03e0*/  @!P0 HADD2.F32 R17, -RZ, R24.H0_H0 ;  /* 0x20000018ff118230 */ /* 0x010fe20000004100 */
[----:B------:R-:W3:Y:S06]  /*03f0*/  @!P6 LDG.E.U16 R23, desc[UR4][R4.64+0x40] ;  /* 0x000040040417e981 */ /* 0x000eec000c1e1500 */
[----:B------:R-:W4:Y:S01]  /*0400*/  @!P5 LDG.E.U16 R24, desc[UR4][R2.64+0x80] ;  /* 0x000080040218d981 */ /* 0x000f22000c1e1500 */
[----:B-----5:R-:W-:-:S03]  /*0410*/  @!P0 HADD2.F32 R25, -RZ, R25.H0_H0 ;  /* 0x20000019ff198230 */ /* 0x020fc60000004100 */
[----:B------:R-:W5:Y:S02]  /*0420*/  @!P5 LDG.E.U16 R26, desc[UR4][R4.64+0x80] ;  /* 0x00008004041ad981 */ /* 0x000f64000c1e1500 */
[----:B------:R-:W-:Y:S02]  /*0430*/  @!P0 FMUL.FTZ R16, R25, 1.4426950216293334961 ;  /* 0x3fb8aa3b19108820 */ /* 0x000fe40000410000 */
[----:B------:R0:W5:Y:S04]  /*0440*/  @!P4 LDG.E.U16 R25, desc[UR4][R2.64+0xc0] ;  /* 0x0000c0040219c981 */ /* 0x000168000c1e1500 */
[----:B------:R1:W5:Y:S01]  /*0450*/  @!P4 LDG.E.U16 R28, desc[UR4][R4.64+0xc0] ;  /* 0x0000c004041cc981 */ /* 0x000362000c1e1500 */
[----:B------:R-:W-:Y:S01]  /*0460*/  ISETP.GE.AND P0, PT, R15, 0x1, PT ;  /* 0x000000010f00780c */ /* 0x000fe20003f06270 */
[----:B------:R-:W-:Y:S01]  /*0470*/  HFMA2.MMA R15, -RZ, RZ, 0, 0 ;  /* 0x00000000ff0f7435 */ /* 0x000fe200000001ff */
[----:B0-----:R-:W-:-:S02]  /*0480*/  CS2R R2, SRZ ;  /* 0x0000000000027805 */ /* 0x001fc4000001ff00 */
[----:B-1----:R-:W-:Y:S01]  /*0490*/  CS2R R4, SRZ ;  /* 0x0000000000047805 */ /* 0x002fe2000001ff00 */
[----:B------:R-:W-:-:S05]  /*04a0*/  @!P2 HADD2.F32 R20, -RZ, R20.H0_H0 ;  /* 0x20000014ff14a230 */ /* 0x000fca0000004100 */
[----:B------:R-:W-:Y:S01]  /*04b0*/  @!P2 FMUL.FTZ R3, R20, 1.4426950216293334961 ;  /* 0x3fb8aa3b1403a820 */ /* 0x000fe20000410000 */
[----:B------:R-:W-:Y:S02]  /*04c0*/  @!P1 HADD2.F32 R15, -RZ, R10.H0_H0 ;  /* 0x2000000aff0f9230 */ /* 0x000fe40000004100 */
[----:B------:R-:W-:Y:S02]  /*04d0*/  @!P1 HADD2.F32 R10, -RZ, R14.H0_H0 ;  /* 0x2000000eff0a9230 */ /* 0x000fe40000004100 */
[----:B------:R-:W-:-:S03]  /*04e0*/  IMAD.MOV.U32 R14, RZ, RZ, RZ ;  /* 0x000000ffff0e7224 */ /* 0x000fc600078e00ff */
[----:B------:R-:W-:Y:S01]  /*04f0*/  @!P1 FMUL.FTZ R14, R10, 1.4426950216293334961 ;  /* 0x3fb8aa3b0a0e9820 */ /* 0x000fe20000410000 */
[----:B------:R-:W-:Y:S01]  /*0500*/  MOV R10, RZ ;  /* 0x000000ff000a7202 */ /* 0x000fe20000000f00 */
[----:B------:R-:W-:Y:S02]  /*0510*/  @!P2 HADD2.F32 R10, -RZ, R12.H0_H0 ;  /* 0x2000000cff0aa230 */ /* 0x000fe40000004100 */
[----:B------:R-:W-:Y:S02]  /*0520*/  IMAD.MOV.U32 R12, RZ, RZ, RZ ;  /* 0x000000ffff0c7224 */ /* 0x000fe400078e00ff */
[----:B------:R-:W-:Y:S01]  /*0530*/  @!P6 HADD2.F32 R4, -RZ, R22.H0_H0 ;  /* 0x20000016ff04e230 */ /* 0x000fe20000004100 */
[----:B------:R-:W-:Y:S01]  /*0540*/  HFMA2.MMA R22, -RZ, RZ, 0, 0 ;  /* 0x00000000ff167435 */ /* 0x000fe200000001ff */
[----:B------:R-:W-:-:S05]  /*0550*/  @!P3 HADD2.F32 R2, -RZ, R29.H0_H0 ;  /* 0x2000001dff02b230 */ /* 0x000fca0000004100 */
[----:B------:R-:W-:-:S04]  /*0560*/  FADD.FTZ R29, RZ, R2 ;  /* 0x00000002ff1d7221 */ /* 0x000fc80000010000 */
[----:B------:R-:W-:Y:S01]  /*0570*/  FADD.FTZ R29, R29, R4 ;  /* 0x000000041d1d7221 */ /* 0x000fe20000010000 */
[----:B--2---:R-:W-:-:S05]  /*0580*/  @!P3 HADD2.F32 R21, -RZ, R21.H0_H0 ;  /* 0x20000015ff15b230 */ /* 0x004fca0000004100 */
[----:B------:R-:W-:Y:S01]  /*0590*/  @!P3 FMUL.FTZ R5, R21, 1.4426950216293334961 ;  /* 0x3fb8aa3b1505b820 */ /* 0x000fe20000410000 */
[----:B------:R-:W-:Y:S01]  /*05a0*/  CS2R R20, SRZ ;  /* 0x0000000000147805 */ /* 0x000fe2000001ff00 */
[----:B---3--:R-:W-:Y:S02]  /*05b0*/  @!P6 HADD2.F32 R23, -RZ, R23.H0_H0 ;  /* 0x20000017ff17e230 */ /* 0x008fe40000004100 */
[----:B----4-:R-:W-:Y:S02]  /*05c0*/  @!P5 HADD2.F32 R20, -RZ, R24.H0_H0 ;  /* 0x20000018ff14d230 */ /* 0x010fe40000004100 */
[----:B------:R-:W-:Y:S01]  /*05d0*/  FADD.FTZ R24, RZ, R19 ;  /* 0x00000013ff187221 */ /* 0x000fe20000010000 */
[----:B------:R-:W-:-:S03]  /*05e0*/  @!P6 FMUL.FTZ R12, R23, 1.4426950216293334961 ;  /* 0x3fb8aa3b170ce820 */ /* 0x000fc60000410000 */
[----:B------:R-:W-:Y:S01]  /*05f0*/  FADD.FTZ R24, R24, R17 ;  /* 0x0000001118187221 */ /* 0x000fe20000010000 */
[----:B-----5:R-:W-:-:S03]  /*0600*/  @!P5 HADD2.F32 R26, -RZ, R26.H0_H0 ;  /* 0x2000001aff1ad230 */ /* 0x020fc60000004100 */
[----:B------:R-:W-:Y:S01]  /*0610*/  FADD.FTZ R23, R24, R15 ;  /* 0x0000000f18177221 */ /* 0x000fe20000010000 */
[----:B------:R-:W-:-:S03]  /*0620*/  @!P4 HADD2.F32 R21, -RZ, R25.H0_H0 ;  /* 0x20000019ff15c230 */ /* 0x000fc60000004100 */
[----:B------:R-:W-:Y:S01]  /*0630*/  FADD.FTZ R25, R23, R10 ;  /* 0x0000000a17197221 */ /* 0x000fe20000010000 */
[----:B------:R-:W-:-:S04]  /*0640*/  @!P5 FMUL.FTZ R22, R26, 1.4426950216293334961 ;  /* 0x3fb8aa3b1a16d820 */ /* 0x000fc80000410000 */
[----:B------:R-:W0:Y:S01]  /*0650*/  SHFL.BFLY PT, R26, R25, 0x10, 0x1f ;  /* 0x0e001f00191a7f89 */ /* 0x000e2200000e0000 */
[----:B------:R-:W-:Y:S01]  /*0660*/  @!P4 HADD2.F32 R28, -RZ, R28.H0_H0 ;  /* 0x2000001cff1cc230 */ /* 0x000fe20000004100 */
[----:B------:R-:W-:-:S04]  /*0670*/  MOV R24, RZ ;  /* 0x000000ff00187202 */ /* 0x000fc80000000f00 */
[----:B------:R-:W-:Y:S01]  /*0680*/  @!P4 FMUL.FTZ R24, R28, 1.4426950216293334961 ;  /* 0x3fb8aa3b1c18c820 */ /* 0x000fe20000410000 */
[----:B0-----:R-:W-:Y:S01]  /*0690*/  FADD.FTZ R23, R25, R26 ;  /* 0x0000001a19177221 */ /* 0x001fe20000010000 */
[----:B------:R-:W-:-:S04]  /*06a0*/  FADD.FTZ R26, R29, R20 ;  /* 0x000000141d1a7221 */ /* 0x000fc80000010000 */
[----:B------:R-:W-:Y:S01]  /*06b0*/  FADD.FTZ R26, R26, R21 ;  /* 0x000000151a1a7221 */ /* 0x000fe20000010000 */
        /* <DEDUP_REMOVED lines=8> */
[----:B------:R-:W-:Y:S04]  /*0740*/  SHFL.BFLY PT, R23, R28, 0x2, 0x1f ;  /* 0x0c401f001c177f89 */ /* 0x000fe800000e0000 */
[----:B------:R-:W0:Y:S02]  /*0750*/  SHFL.BFLY PT, R26, R25, 0x4, 0x1f ;  /* 0x0c801f00191a7f89 */ /* 0x000e2400000e0000 */
[----:B0-----:R-:W-:Y:S01]  /*0760*/  FADD.FTZ R25, R25, R26 ;  /* 0x0000001a19197221 */ /* 0x001fe20000010000 */
[----:B------:R-:W-:-:S04]  /*0770*/  FADD.FTZ R26, R28, R23 ;  /* 0x000000171c1a7221 */ /* 0x000fc80000010000 */
        /* <DEDUP_REMOVED lines=21> */
[----:B------:R-:W-:-:S04]  /*08d0*/  @!P2 F2FP.F16.F32.PACK_AB R17, RZ, R17 ;  /* 0x00000011ff11a23e */ /* 0x000fc800000000ff */
[----:B------:R-:W-:-:S05]  /*08e0*/  @!P3 F2FP.F16.F32.PACK_AB R15, RZ, R15 ;  /* 0x0000000fff0fb23e */ /* 0x000fca00000000ff */
[----:B------:R-:W0:Y:S02]  /*08f0*/  @!P1 MUFU.EX2 R18, R18 ;  /* 0x0000001200129308 */ /* 0x000e240000000800 */
[C---:B0-----:R-:W-:Y:S01]  /*0900*/  @!P1 FFMA.FTZ R19, R26.reuse, -R18, R19 ;  /* 0x800000121a139223 */ /* 0x041fe20000010013 */
[----:B------:R-:W-:Y:S01]  /*0910*/  @!P4 FFMA.FTZ R26, R26, -R3, R10 ;  /* 0x800000031a1ac223 */ /* 0x000fe2000001000a */
[----:B------:R-:W-:-:S03]  /*0920*/  LEA R10, P5, R7, UR6, 0x1 ;  /* 0x00000006070a7c11 */ /* 0x000fc6000f8a08ff */
[----:B------:R-:W-:Y:S02]  /*0930*/  @!P1 F2FP.F16.F32.PACK_AB R19, RZ, R19 ;  /* 0x00000013ff13923e */ /* 0x000fe400000000ff */
        /* <DEDUP_REMOVED lines=8> */
[----:B------:R-:W-:-:S07]  /*09c0*/  IADD3 R6, P0, R6, UR6, RZ ;  /* 0x0000000606067c10 */ /* 0x000fce000ff1e0ff */
[----:B------:R-:W2:Y:S08]  /*09d0*/  @!P1 MUFU.EX2 R5, R5 ;  /* 0x0000000500059308 */ /* 0x000eb00000000800 */
[----:B------:R-:W3:Y:S01]  /*09e0*/  @!P2 MUFU.EX2 R3, R12 ;  /* 0x0000000c0003a308 */ /* 0x000ee20000000800 */
[----:B-1----:R-:W-:-:S05]  /*09f0*/  @!P3 FFMA.FTZ R7, R23, -R7, R20 ;  /* 0x800000071707b223 */ /* 0x002fca0000010014 */
[----:B------:R-:W-:Y:S02]  /*0a00*/  @!P3 F2FP.F16.F32.PACK_AB R0, RZ, R7 ;  /* 0x00000007ff00b23e */ /* 0x000fe400000000ff */
[----:B------:R-:W-:Y:S01]  /*0a10*/  IADD3.X R7, R8, UR7, RZ, P0, !PT ;  /* 0x0000000708077c10 */ /* 0x000fe200087fe4ff */
[----:B--2---:R-:W-:-:S04]  /*0a20*/  @!P1 FFMA.FTZ R2, R23, -R5, R2 ;  /* 0x8000000517029223 */ /* 0x004fc80000010002 */
[----:B------:R1:W-:Y:S01]  /*0a30*/  @!P3 STG.E.U16 desc[UR4][R6.64+0x80], R0 ;  /* 0x000080000600b986 */ /* 0x0003e2000c101504 */
[----:B------:R-:W-:Y:S01]  /*0a40*/  @!P1 F2FP.F16.F32.PACK_AB R2, RZ, R2 ;  /* 0x00000002ff02923e */ /* 0x000fe200000000ff */
[----:B---3--:R-:W-:-:S04]  /*0a50*/  @!P2 FFMA.FTZ R3, R23, -R3, R4 ;  /* 0x800000031703a223 */ /* 0x008fc80000010004 */
[----:B------:R1:W-:Y:S01]  /*0a60*/  @!P1 STG.E.U16 desc[UR4][R6.64], R2 ;  /* 0x0000000206009986 */ /* 0x0003e2000c101504 */
[----:B------:R-:W-:-:S05]  /*0a70*/  @!P2 F2FP.F16.F32.PACK_AB R3, RZ, R3 ;  /* 0x00000003ff03a23e */ /* 0x000fca00000000ff */
[----:B------:R1:W-:Y:S01]  /*0a80*/  @!P2 STG.E.U16 desc[UR4][R6.64+0x40], R3 ;  /* 0x000040030600a986 */ /* 0x0003e2000c101504 */
[----:B------:R-:W-:Y:S05]  /*0a90*/  @P4 EXIT ;  /* 0x000000000000494d */ /* 0x000fea0003800000 */
[----:B------:R-:W2:Y:S02]  /*0aa0*/  MUFU.EX2 R24, R24 ;  /* 0x0000001800187308 */ /* 0x000ea40000000800 */
[----:B--2---:R-:W-:-:S05]  /*0ab0*/  FFMA.FTZ R21, R23, -R24, R21 ;  /* 0x8000001817157223 */ /* 0x004fca0000010015 */
[----:B------:R-:W-:-:S05]  /*0ac0*/  F2FP.F16.F32.PACK_AB R21, RZ, R21 ;  /* 0x00000015ff15723e */ /* 0x000fca00000000ff */
[----:B------:R-:W-:Y:S01]  /*0ad0*/  STG.E.U16 desc[UR4][R6.64+0xc0], R21 ;  /* 0x0000c01506007986 */ /* 0x000fe2000c101504 */
[----:B------:R-:W-:Y:S05]  /*0ae0*/  EXIT ;  /* 0x000000000000794d */ /* 0x000fea0003800000 */
.L_x_5320:
        /* <DEDUP_REMOVED lines=9> */
.L_x_11926:


//--------------------- .text._ZN43_GLOBAL__N__9ae7fba5_10_SoftMax_cu_9f978f6321softmax_warp_backwardIN3c104HalfES2_fLi6ELb1ELb0EEEvPT0_PKT_S7_iiiPKb --------------------------
	.section	.text._ZN43_GLOBAL__N__9ae7fba5_10_SoftMax_cu_9f978f6321softmax_warp_backwardIN3c104HalfES2_fLi6ELb1ELb0EEEvPT0_PKT_S7_iiiPKb,"ax",@progbits
	.align	128
.text._ZN43_GLOBAL__N__9ae7fba5_10_SoftMax_cu_9f978f6321softmax_warp_backwardIN3c104HalfES2_fLi6ELb1ELb0EEEvPT0_PKT_S7_iiiPKb:
        .type           _ZN43_GLOBAL__N__9ae7fba5_10_SoftMax_cu_9f978f6321softmax_warp_backwardIN3c104HalfES2_fLi6ELb1ELb0EEEvPT0_PKT_S7_iiiPKb,@function
        .size           _ZN43_GLOBAL__N__9ae7fba5_10_SoftMax_cu_9f978f6321softmax_warp_backwardIN3c104HalfES2_fLi6ELb1ELb0EEEvPT0_PKT_S7_iiiPKb,(.L_x_11927 - _ZN43_GLOBAL__N__9ae7fba5_10_SoftMax_cu_9f978f6321softmax_warp_backwardIN3c104HalfES2_fLi6ELb1ELb0EEEvPT0_PKT_S7_iiiPKb)
        .other          _ZN43_GLOBAL__N__9ae7fba5_10_SoftMax_cu_9f978f6321softmax_warp_backwardIN3c104HalfES2_fLi6ELb1ELb0EEEvPT0_PKT_S7_iiiPKb,@"STO_CUDA_ENTRY STV_DEFAULT"
_ZN43_GLOBAL__N__9ae7fba5_10_SoftMax_cu_9f978f6321softmax_warp_backwardIN3c104HalfES2_fLi6ELb1ELb0EEEvPT0_PKT_S7_iiiPKb:
        /* <DEDUP_REMOVED lines=17> */
[----:B------:R-:W-:-:S02]  /*0110*/  VIMNMX R23, R22, 0x2, PT ;  /* 0x0000000216177848 */ /* 0x000fc40003fe0100 */
[----:B------:R-:W-:Y:S01]  /*0120*/  ISETP.GT.AND P0, PT, R22, RZ, PT ;  /* 0x000000ff1600720c */ /* 0x000fe20003f04270 */
[C---:B---3--:R-:W-:Y:S01]  /*0130*/  IMAD.WIDE R20, R0.reuse, 0x2, R8 ;  /* 0x0000000200147825 */ /* 0x048fe200078e0208 */
[----:B------:R-:W-:Y:S02]  /*0140*/  SHF.R.S32.HI R3, RZ, 0x1f, R0 ;  /* 0x0000001fff037819 */ /* 0x000fe40000011400 */
[----:B--2---:R-:W-:Y:S02]  /*0150*/  IADD3 R4, P2, R0, R6, RZ ;  /* 0x0000000600047210 */ /* 0x004fe40007f5e0ff */
[----:B------:R-:W-:Y:S02]  /*0160*/  ISETP.GT.AND P1, PT, R23, 0x1, PT ;  /* 0x000000011700780c */ /* 0x000fe40003f24270 */
[C---:B------:R-:W-:Y:S02]  /*0170*/  SEL R2, R6.reuse, RZ, P0 ;  /* 0x000000ff06027207 */ /* 0x040fe40000000000 */
[----:B------:R-:W-:-:S02]  /*0180*/  LEA.HI.X.SX32 R11, R6, R3, 0x1, P2 ;  /* 0x00000003060b7211 */ /* 0x000fc400010f0eff */
[----:B------:R-:W-:Y:S02]  /*0190*/  SEL R10, R6, RZ, P1 ;  /* 0x000000ff060a7207 */ /* 0x000fe40000800000 */
[-C--:B------:R-:W-:Y:S02]  /*01a0*/  ISETP.GE.AND P0, PT, R7, R2.reuse, PT ;  /* 0x000000020700720c */ /* 0x080fe40003f06270 */
[----:B------:R-:W-:Y:S02]  /*01b0*/  ISETP.GE.AND P1, PT, R5, R2, PT ;  /* 0x000000020500720c */ /* 0x000fe40003f26270 */
[C---:B------:R-:W-:Y:S01]  /*01c0*/  SHF.L.U64.HI R2, R4.reuse, 0x1, R11 ;  /* 0x0000000104027819 */ /* 0x040fe2000001020b */
[----:B------:R-:W-:Y:S01]  /*01d0*/  IMAD.SHL.U32 R4, R4, 0x2, RZ ;  /* 0x0000000204047824 */ /* 0x000fe200078e00ff */
[-C--:B------:R-:W-:Y:S02]  /*01e0*/  ISETP.GE.AND P2, PT, R7, R10.reuse, PT ;  /* 0x0000000a0700720c */ /* 0x080fe40003f46270 */
[----:B------:R-:W-:-:S02]  /*01f0*/  ISETP.GE.AND P3, PT, R5, R10, PT ;  /* 0x0000000a0500720c */ /* 0x000fc40003f66270 */
[----:B------:R-:W-:-:S04]  /*0200*/  IADD3 R12, P4, R4, UR4, RZ ;  /* 0x00000004040c7c10 */ /* 0x000fc8000ff9e0ff */
[----:B------:R-:W-:Y:S01]  /*0210*/  IADD3.X R13, R2, UR5, RZ, P4, !PT ;  /* 0x00000005020d7c10 */ /* 0x000fe2000a7fe4ff */
[----:B------:R-:W-:Y:S02]  /*0220*/  ULDC.64 UR4, c[0x0][0x208] ;  /* 0x0000820000047ab9 */ /* 0x000fe40000000a00 */
[----:B------:R-:W2:Y:S04]  /*0230*/  @!P0 LDG.E.U16 R24, desc[UR4][R20.64] ;  /* 0x0000000414188981 */ /* 0x000ea8000c1e1500 */
[----:B------:R-:W3:Y:S04]  /*0240*/  @!P2 LDG.E.U16 R10, desc[UR4][R12.64] ;  /* 0x000000040c0aa981 */ /* 0x000ee8000c1e1500 */
[----:B------:R1:W4:Y:S04]  /*0250*/  @!P1 LDG.E.U16 R25, desc[UR4][R20.64+0x40] ;  /* 0x0000400414199981 */ /* 0x000328000c1e1500 */
[----:B------:R1:W4:Y:S01]  /*0260*/  @!P3 LDG.E.U16 R26, desc[UR4][R12.64+0x40] ;  /* 0x000040040c1ab981 */ /* 0x000322000c1e1500 */
[----:B------:R-:W-:Y:S01]  /*0270*/  HFMA2.MMA R19, -RZ, RZ, 0, 0 ;  /* 0x00000000ff137435 */ /* 0x000fe200000001ff */
[----:B0-----:R-:W-:Y:S01]  /*0280*/  IMAD.WIDE R16, R0, 0x2, R16 ;  /* 0x0000000200107825 */ /* 0x001fe200078e0210 */
[----:B------:R-:W-:-:S03]  /*0290*/  IADD3 R8, P4, R4, UR6, RZ ;  /* 0x0000000604087c10 */ /* 0x000fc6000ff9e0ff */
[----:B-1----:R-:W-:Y:S01]  /*02a0*/  IMAD.MOV.U32 R20, RZ, RZ, RZ ;  /* 0x000000ffff147224 */ /* 0x002fe200078e00ff */
[----:B------:R-:W5:Y:S01]  /*02b0*/  @!P0 LDG.E.U16 R15, desc[UR4][R16.64] ;  /* 0x00000004100f8981 */ /* 0x000f62000c1e1500 */
[----:B------:R-:W-:-:S03]  /*02c0*/  CS2R R12, SRZ ;  /* 0x00000000000c7805 */ /* 0x000fc6000001ff00 */
[----:B------:R0:W5:Y:S01]  /*02d0*/  @!P1 LDG.E.U16 R18, desc[UR4][R16.64+0x40] ;  /* 0x0000400410129981 */ /* 0x000162000c1e1500 */
[----:B------:R-:W-:-:S05]  /*02e0*/  IADD3.X R9, R2, UR7, RZ, P4, !PT ;  /* 0x0000000702097c10 */ /* 0x000fca000a7fe4ff */
[----:B------:R-:W5:Y:S04]  /*02f0*/  @!P2 LDG.E.U16 R14, desc[UR4][R8.64] ;  /* 0x00000004080ea981 */ /* 0x000f68000c1e1500 */
[----:B------:R1:W5:Y:S01]  /*0300*/  @!P3 LDG.E.U16 R11, desc[UR4][R8.64+0x40] ;  /* 0x00004004080bb981 */ /* 0x000362000c1e1500 */
[----:B------:R-:W-:Y:S01]  /*0310*/  ISETP.GE.AND P4, PT, R23, 0x1, PT ;  /* 0x000000011700780c */ /* 0x000fe20003f86270 */
[----:B--2---:R-:W-:Y:S02]  /*0320*/  @!P0 HADD2.F32 R19, -RZ, R24.H0_H0 ;  /* 0x20000018ff138230 */ /* 0x004fe40000004100 */
[----:B---3--:R-:W-:-:S03]  /*0330*/  @!P2 HADD2.F32 R13, -RZ, R10.H0_H0 ;  /* 0x2000000aff0da230 */ /* 0x008fc60000004100 */
[----:B0-----:R-:W-:Y:S01]  /*0340*/  FADD.FTZ R17, RZ, R19 ;  /* 0x00000013ff117221 */ /* 0x001fe20000010000 */
[----:B----4-:R-:W-:Y:S02]  /*0350*/  @!P1 HADD2.F32 R20, -RZ, R25.H0_H0 ;  /* 0x20000019ff149230 */ /* 0x010fe40000004100 */
[----:B------:R-:W-:Y:S01]  /*0360*/  FADD.FTZ R21, RZ, R13 ;  /* 0x0000000dff157221 */ /* 0x000fe20000010000 */
[----:B------:R-:W-:Y:S02]  /*0370*/  @!P3 HADD2.F32 R12, -RZ, R26.H0_H0 ;  /* 0x2000001aff0cb230 */ /* 0x000fe40000004100 */
[----:B------:R-:W-:-:S03]  /*0380*/  FADD.FTZ R17, R17, R20 ;  /* 0x0000001411117221 */ /* 0x000fc60000010000 */
[----:B------:R-:W-:Y:S02]  /*0390*/  FADD.FTZ R21, R21, R12 ;  /* 0x0000000c15157221 */ /* 0x000fe40000010000 */
        /* <DEDUP_REMOVED lines=20> */
[----:B-----5:R-:W-:Y:S01]  /*04e0*/  @!P0 HADD2.F32 R15, -RZ, R15.H0_H0 ;  /* 0x2000000fff0f8230 */ /* 0x020fe20000004100 */
[----:B------:R-:W-:Y:S01]  /*04f0*/  ISETP.GE.AND P5, PT, R5, R6, PT ;  /* 0x000000060500720c */ /* 0x000fe20003fa6270 */
[----:B------:R-:W-:Y:S01]  /*0500*/  @!P1 HADD2.F32 R18, -RZ, R18.H0_H0 ;  /* 0x20000012ff129230 */ /* 0x000fe20000004100 */
[----:B------:R-:W-:Y:S01]  /*0510*/  MOV R10, RZ ;  /* 0x000000ff000a7202 */ /* 0x000fe20000000f00 */
[----:B------:R-:W-:Y:S02]  /*0520*/  IMAD.MOV.U32 R5, RZ, RZ, RZ ;  /* 0x000000ffff057224 */ /* 0x000fe400078e00ff */
[----:B------:R-:W-:Y:S01]  /*0530*/  @!P0 FMUL.FTZ R10, R15, 1.4426950216293334961 ;  /* 0x3fb8aa3b0f0a8820 */ /* 0x000fe20000410000 */
[----:B-1----:R-:W-:Y:S01]  /*0540*/  FADD.FTZ R28, R17, R28 ;  /* 0x0000001c111c7221 */ /* 0x002fe20000010000 */
[----:B------:R-:W-:Y:S01]  /*0550*/  @!P1 FMUL.FTZ R5, R18, 1.4426950216293334961 ;  /* 0x3fb8aa3b12059820 */ /* 0x000fe20000410000 */
[----:B------:R-:W-:Y:S01]  /*0560*/  ISETP.GE.AND P0, PT, R22, 0x2, PT ;  /* 0x000000021600780c */ /* 0x000fe20003f06270 */
[----:B------:R-:W-:Y:S01]  /*0570*/  ULDC.64 UR6, c[0x0][0x210] ;  /* 0x0000840000067ab9 */ /* 0x000fe20000000a00 */
[----:B------:R-:W-:Y:S01]  /*0580*/  @!P2 HADD2.F32 R14, -RZ, R14.H0_H0 ;  /* 0x2000000eff0ea230 */ /* 0x000fe20000004100 */
[C---:B------:R-:W-:Y:S01]  /*0590*/  LEA R6, P1, R0.reuse, UR6, 0x1 ;  /* 0x0000000600067c11 */ /* 0x040fe2000f8208ff */
[----:B------:R-:W1:Y:S03]  /*05a0*/  @!P4 MUFU.EX2 R10, R10 ;  /* 0x0000000a000ac308 */ /* 0x000e660000000800 */
[----:B------:R-:W-:-:S05]  /*05b0*/  LEA.HI.X R7, R0, UR7, R3, 0x1, P1 ;  /* 0x0000000700077c11 */ /* 0x000fca00088f0c03 */
[----:B------:R-:W3:Y:S01]  /*05c0*/  @!P5 MUFU.EX2 R5, R5 ;  /* 0x000000050005d308 */ /* 0x000ee20000000800 */
[----:B-1----:R-:W-:Y:S01]  /*05d0*/  @!P4 FFMA.FTZ R19, R28, -R10, R19 ;  /* 0x8000000a1c13c223 */ /* 0x002fe20000010013 */
[----:B------:R-:W-:Y:S01]  /*05e0*/  MOV R10, RZ ;  /* 0x000000ff000a7202 */ /* 0x000fe20000000f00 */
[----:B------:R-:W-:-:S03]  /*05f0*/  @!P2 FMUL.FTZ R10, R14, 1.4426950216293334961 ;  /* 0x3fb8aa3b0e0aa820 */ /* 0x000fc60000410000 */
[----:B------:R-:W-:Y:S01]  /*0600*/  @!P4 F2FP.F16.F32.PACK_AB R19, RZ, R19 ;  /* 0x00000013ff13c23e */ /* 0x000fe200000000ff */
[----:B---3--:R-:W-:-:S04]  /*0610*/  @!P5 FFMA.FTZ R20, R28, -R5, R20 ;  /* 0x800000051c14d223 */ /* 0x008fc80000010014 */
[----:B------:R1:W-:Y:S01]  /*0620*/  @!P4 STG.E.U16 desc[UR4][R6.64], R19 ;  /* 0x000000130600c986 */ /* 0x0003e2000c101504 */
[----:B------:R-:W-:-:S05]  /*0630*/  @!P5 F2FP.F16.F32.PACK_AB R20, RZ, R20 ;  /* 0x00000014ff14d23e */ /* 0x000fca00000000ff */
[----:B------:R1:W-:Y:S01]  /*0640*/  @!P5 STG.E.U16 desc[UR4][R6.64+0x40], R20 ;  /* 0x000040140600d986 */ /* 0x0003e2000c101504 */
[----:B------:R-:W-:Y:S05]  /*0650*/  @!P0 EXIT ;  /* 0x000000000000894d */ /* 0x000fea0003800000 */
[----:B------:R-:W3:Y:S01]  /*0660*/  @!P4 MUFU.EX2 R10, R10 ;  /* 0x0000000a000ac308 */ /* 0x000ee20000000800 */
[----:B--2---:R-:W-:Y:S01]  /*0670*/  FADD.FTZ R9, R8, R9 ;  /* 0x0000000908097221 */ /* 0x004fe20000010000 */
[----:B------:R-:W-:Y:S01]  /*0680*/  IADD3 R4, P0, R4, UR6, RZ ;  /* 0x0000000604047c10 */ /* 0x000fe2000ff1e0ff */
[----:B------:R-:W-:Y:S01]  /*0690*/  @!P3 HADD2.F32 R11, -RZ, R11.H0_H0 ;  /* 0x2000000bff0bb230 */ /* 0x000fe20000004100 */
[----:B------:R-:W-:Y:S02]  /*06a0*/  MOV R0, RZ ;  /* 0x000000ff00007202 */ /* 0x000fe40000000f00 */
[----:B------:R-:W-:Y:S02]  /*06b0*/  IADD3.X R5, R2, UR7, RZ, P0, !PT ;  /* 0x0000000702057c10 */ /* 0x000fe400087fe4ff */
[----:B------:R-:W-:Y:S01]  /*06c0*/  @!P3 FMUL.FTZ R0, R11, 1.4426950216293334961 ;  /* 0x3fb8aa3b0b00b820 */ /* 0x000fe20000410000 */
[----:B---3--:R-:W-:-:S05]  /*06d0*/  @!P4 FFMA.FTZ R13, R9, -R10, R13 ;  /* 0x8000000a090dc223 */ /* 0x008fca000001000d */
[----:B------:R-:W-:-:S05]  /*06e0*/  @!P4 F2FP.F16.F32.PACK_AB R13, RZ, R13 ;  /* 0x0000000dff0dc23e */ /* 0x000fca00000000ff */
[----:B------:R2:W-:Y:S01]  /*06f0*/  @!P4 STG.E.U16 desc[UR4][R4.64], R13 ;  /* 0x0000000d0400c986 */ /* 0x0005e2000c101504 */
[----:B------:R-:W-:Y:S05]  /*0700*/  @P5 EXIT ;  /* 0x000000000000594d */ /* 0x000fea0003800000 */
[----:B------:R-:W3:Y:S02]  /*0710*/  MUFU.EX2 R3, R0 ;  /* 0x0000000000037308 */ /* 0x000ee40000000800 */
[----:B---3--:R-:W-:-:S05]  /*0720*/  FFMA.FTZ R3, R9, -R3, R12 ;  /* 0x8000000309037223 */ /* 0x008fca000001000c */
[----:B------:R-:W-:-:S05]  /*0730*/  F2FP.F16.F32.PACK_AB R3, RZ, R3 ;  /* 0x00000003ff03723e */ /* 0x000fca00000000ff */
[----:B------:R-:W-:Y:S01]  /*0740*/  STG.E.U16 desc[UR4][R4.64+0x40], R3 ;  /* 0x0000400304007986 */ /* 0x000fe2000c101504 */
[----:B------:R-:W-:Y:S05]  /*0750*/  EXIT ;  /* 0x000000000000794d */ /* 0x000fea0003800000 */
.L_x_5321:
        /* <DEDUP_REMOVED lines=10> */
.L_x_11927:


//--------------------- .text._ZN43_GLOBAL__N__9ae7fba5_10_SoftMax_cu_9f978f6321softmax_warp_backwardIN3c104HalfES2_fLi5ELb1ELb0EEEvPT0_PKT_S7_iiiPKb --------------------------
	.section	.text._ZN43_GLOBAL__N__9ae7fba5_10_SoftMax_cu_9f978f6321softmax_warp_backwardIN3c104HalfES2_fLi5ELb1ELb0EEEvPT0_PKT_S7_iiiPKb,"ax",@progbits
	.align	128
.text._ZN43_GLOBAL__N__9ae7fba5_10_SoftMax_cu_9f978f6321softmax_warp_backwardIN3c104HalfES2_fLi5ELb1ELb0EEEvPT0_PKT_S7_iiiPKb:
        .type           _ZN43_GLOBAL__N__9ae7fba5_10_SoftMax_cu_9f978f6321softmax_warp_backwardIN3c104HalfES2_fLi5ELb1ELb0EEEvPT0_PKT_S7_iiiPKb,@function
        .size           _ZN43_GLOBAL__N__9ae7fba5_10_SoftMax_cu_9f978f6321softmax_warp_backwardIN3c104HalfES2_fLi5ELb1ELb0EEEvPT0_PKT_S7_iiiPKb,(.L_x_11928 - _ZN43_GLOBAL__N__9ae7fba5_10_SoftMax_cu_9f978f6321softmax_warp_backwardIN3c104HalfES2_fLi5ELb1ELb0EEEvPT0_PKT_S7_iiiPKb)
        .other          _ZN43_GLOBAL__N__9ae7fba5_10_SoftMax_cu_9f978f6321softmax_warp_backwardIN3c104HalfES2_fLi5ELb1ELb0EEEvPT0_PKT_S7_iiiPKb,@"STO_CUDA_ENTRY STV_DEFAULT"
_ZN43_GLOBAL__N__9ae7fba5_10_SoftMax_cu_9f978f6321softmax_warp_backwardIN3c104HalfES2_fLi5ELb1ELb0EEEvPT0_PKT_S7_iiiPKb:
        /* <DEDUP_REMOVED lines=29> */
[----:B0-----:R-:W-:-:S04]  /*01d0*/  @!P1 IADD3 R10, P2, R19, R6, RZ ;  /* 0x00000006130a9210 */ /* 0x001fc80007f5e0ff */
[----:B------:R-:W-:Y:S02]  /*01e0*/  @!P1 IADD3.X R11, R14, R7, RZ, P2, !PT ;  /* 0x000000070e0b9210 */ /* 0x000fe400017fe4ff */
        /* <DEDUP_REMOVED lines=9> */
[----:B------:R-:W-:Y:S01]  /*0280*/  @!P0 IADD3.X R15, R4, R7, RZ, P2, !PT ;  /* 0x00000007040f8210 */ /* 0x000fe200017fe4ff */
[----:B------:R-:W-:Y:S01]  /*0290*/  IMAD.MOV.U32 R7, RZ, RZ, RZ ;  /* 0x000000ffff077224 */ /* 0x000fe200078e00ff */
[----:B------:R0:W5:Y:S01]  /*02a0*/  @!P1 LDG.E.U16 R8, desc[UR4][R8.64] ;  /* 0x0000000408089981 */ /* 0x000162000c1e1500 */
        /* <DEDUP_REMOVED lines=28> */
[----:B-----5:R-:W-:Y:S02]  /*0470*/  @!P1 HADD2.F32 R8, -RZ, R8.H0_H0 ;  /* 0x20000008ff089230 */ /* 0x020fe40000004100 */
[----:B01----:R-:W-:Y:S01]  /*0480*/  FADD.FTZ R10, R10, R11 ;  /* 0x0000000b0a0a7221 */ /* 0x003fe20000010000 */
[----:B------:R-:W-:Y:S02]  /*0490*/  @!P0 HADD2.F32 R6, -RZ, R6.H0_H0 ;  /* 0x20000006ff068230 */ /* 0x000fe40000004100 */
[----:B------:R-:W-:Y:S01]  /*04a0*/  @!P1 FMUL.FTZ R5, R8, 1.4426950216293334961 ;  /* 0x3fb8aa3b08059820 */ /* 0x000fe20000410000 */
[----:B------:R-:W-:-:S05]  /*04b0*/  ISETP.GE.AND P1, PT, R16, 0x2, PT ;  /* 0x000000021000780c */ /* 0x000fca0003f26270 */
[----:B------:R-:W0:Y:S01]  /*04c0*/  @!P2 LDC.64 R8, c[0x0][0x210] ;  /* 0x00008400ff08ab82 */ /* 0x000e220000000a00 */
[----:B------:R-:W1:Y:S02]  /*04d0*/  @!P2 MUFU.EX2 R14, R5 ;  /* 0x00000005000ea308 */ /* 0x000e640000000800 */
[----:B-1----:R-:W-:Y:S01]  /*04e0*/  @!P2 FFMA.FTZ R14, R10, -R14, R7 ;  /* 0x8000000e0a0ea223 */ /* 0x002fe20000010007 */
[----:B------:R-:W-:Y:S02]  /*04f0*/  IMAD.MOV.U32 R7, RZ, RZ, RZ ;  /* 0x000000ffff077224 */ /* 0x000fe400078e00ff */
[----:B------:R-:W-:Y:S02]  /*0500*/  @!P0 FMUL.FTZ R7, R6, 1.4426950216293334961 ;  /* 0x3fb8aa3b06078820 */ /* 0x000fe40000410000 */
[----:B------:R-:W-:Y:S02]  /*0510*/  @!P2 F2FP.F16.F32.PACK_AB R14, RZ, R14 ;  /* 0x0000000eff0ea23e */ /* 0x000fe400000000ff */
        /* <DEDUP_REMOVED lines=16> */
.L_x_5322:
        /* <DEDUP_REMOVED lines=14> */
.L_x_11928:


//--------------------- .text._ZN43_GLOBAL__N__9ae7fba5_10_SoftMax_cu_9f978f6321softmax_warp_backwardIN3c104HalfES2_fLi4ELb1ELb0EEEvPT0_PKT_S7_iiiPKb --------------------------
	.section	.text._ZN43_GLOBAL__N__9ae7fba5_10_SoftMax_cu_9f978f6321softmax_warp_backwardIN3c104HalfES2_fLi4ELb1ELb0EEEvPT0_PKT_S7_iiiPKb,"ax",@progbits
	.align	128
.text._ZN43_GLOBAL__N__9ae7fba5_10_SoftMax_cu_9f978f6321softmax_warp_backwardIN3c104HalfES2_fLi4ELb1ELb0EEEvPT0_PKT_S7_iiiPKb:
        .type           _ZN43_GLOBAL__N__9ae7fba5_10_SoftMax_cu_9f978f6321softmax_warp_backwardIN3c104HalfES2_fLi4ELb1ELb0EEEvPT0_PKT_S7_iiiPKb,@function
        .size           _ZN43_GLOBAL__N__9ae7fba5_10_SoftMax_cu_9f978f6321softmax_warp_backwardIN3c104HalfES2_fLi4ELb1ELb0EEEvPT0_PKT_S7_iiiPKb,(.L_x_11929 - _ZN43_GLOBAL__N__9ae7fba5_10_SoftMax_cu_9f978f6321softmax_warp_backwardIN3c104HalfES2_fLi4ELb1ELb0EEEvPT0_PKT_S7_iiiPKb)
        .other          _ZN43_GLOBAL__N__9ae7fba5_10_SoftMax_cu_9f978f6321softmax_warp_backwardIN3c104HalfES2_fLi4ELb1ELb0EEEvPT0_PKT_S7_iiiPKb,@"STO_CUDA_ENTRY STV_DEFAULT"
_ZN43_GLOBAL__N__9ae7fba5_10_SoftMax_cu_9f978f6321softmax_warp_backwardIN3c104HalfES2_fLi4ELb1ELb0EEEvPT0_PKT_S7_iiiPKb:
        /* <DEDUP_REMOVED lines=68> */
[----:B-1----:R-:W-:Y:S01]  /*0440*/  FADD.FTZ R10, R13, R10 ;  /* 0x0000000a0d0a7221 */ /* 0x002fe20000010000 */
[----:B------:R-:W-:Y:S02]  /*0450*/  @!P0 HADD2.F32 R6, -RZ, R6.H0_H0 ;  /* 0x20000006ff068230 */ /* 0x000fe40000004100 */
[----:B------:R-:W-:Y:S01]  /*0460*/  @!P1 FMUL.FTZ R5, R8, 1.4426950216293334961 ;  /* 0x3fb8aa3b08059820 */ /* 0x000fe20000410000 */
[----:B------:R-:W-:-:S05]  /*0470*/  ISETP.GE.AND P1, PT, R16, 0x2, PT ;  /* 0x000000021000780c */ /* 0x000fca0003f26270 */
[----:B------:R-:W1:Y:S01]  /*0480*/  @!P2 LDC.64 R8, c[0x0][0x210] ;  /* 0x00008400ff08ab82 */ /* 0x000e620000000a00 */
[----:B------:R-:W3:Y:S02]  /*0490*/  @!P2 MUFU.EX2 R14, R5 ;  /* 0x00000005000ea308 */ /* 0x000ee40000000800 */
[----:B---3--:R-:W-:Y:S01]  /*04a0*/  @!P2 FFMA.FTZ R14, R10, -R14, R7 ;  /* 0x8000000e0a0ea223 */ /* 0x008fe20000010007 */
[----:B------:R-:W-:Y:S02]  /*04b0*/  IMAD.MOV.U32 R7, RZ, RZ, RZ ;  /* 0x000000ffff077224 */ /* 0x000fe400078e00ff */
[----:B------:R-:W-:Y:S02]  /*04c0*/  @!P0 FMUL.FTZ R7, R6, 1.4426950216293334961 ;  /* 0x3fb8aa3b06078820 */ /* 0x000fe40000410000 */
[----:B------:R-:W-:Y:S02]  /*04d0*/  @!P2 F2FP.F16.F32.PACK_AB R14, RZ, R14 ;  /* 0x0000000eff0ea23e */ /* 0x000fe400000000ff */
        /* <DEDUP_REMOVED lines=16> */
.L_x_5323:
        /* <DEDUP_REMOVED lines=10> */
.L_x_11929:


//--------------------- .text._ZN43_GLOBAL__N__9ae7fba5_10_SoftMax_cu_9f978f6321softmax_warp_backwardIN3c104HalfES2_fLi3ELb1ELb0EEEvPT0_PKT_S7_iiiPKb --------------------------
	.section	.text._ZN43_GLOBAL__N__9ae7fba5_10_SoftMax_cu_9f978f6321softmax_warp_backwardIN3c104HalfES2_fLi3ELb1ELb0EEEvPT0_PKT_S7_iiiPKb,"ax",@progbits
	.align	128
.text._ZN43_GLOBAL__N__9ae7fba5_10_SoftMax_cu_9f978f6321softmax_warp_backwardIN3c104HalfES2_fLi3ELb1ELb0EEEvPT0_PKT_S7_iiiPKb:
        .type           _ZN43_GLOBAL__N__9ae7fba5_10_SoftMax_cu_9f978f6321softmax_warp_backwardIN3c104HalfES2_fLi3ELb1ELb0EEEvPT0_PKT_S7_iiiPKb,@function
        .size           _ZN43_GLOBAL__N__9ae7fba5_10_SoftMax_cu_9f978f6321softmax_warp_backwardIN3c104HalfES2_fLi3ELb1ELb0EEEvPT0_PKT_S7_iiiPKb,(.L_x_11930 - _ZN43_GLOBAL__N__9ae7fba5_10_SoftMax_cu_9f978f6321softmax_warp_backwardIN3c104HalfES2_fLi3ELb1ELb0EEEvPT0_PKT_S7_iiiPKb)
        .other          _ZN43_GLOBAL__N__9ae7fba5_10_SoftMax_cu_9f978f6321softmax_warp_backwardIN3c104HalfES2_fLi3ELb1ELb0EEEvPT0_PKT_S7_iiiPKb,@"STO_CUDA_ENTRY STV_DEFAULT"
_ZN43_GLOBAL__N__9ae7fba5_10_SoftMax_cu_9f978f6321softmax_warp_backwardIN3c104HalfES2_fLi3ELb1ELb0EEEvPT0_PKT_S7_iiiPKb:
        /* <DEDUP_REMOVED lines=62> */
[----:B-----5:R-:W-:Y:S02]  /*03e0*/  @!P1 HADD2.F32 R12, -RZ, R12.H0_H0 ;  /* 0x2000000cff0c9230 */ /* 0x020fe40000004100 */
[----:B01----:R-:W-:Y:S01]  /*03f0*/  FADD.FTZ R14, R14, R13 ;  /* 0x0000000d0e0e7221 */ /* 0x003fe20000010000 */
[----:B------:R-:W-:Y:S02]  /*0400*/  IMAD.MOV.U32 R5, RZ, RZ, RZ ;  /* 0x000000ffff057224 */ /* 0x000fe400078e00ff */
[----:B------:R-:W-:Y:S02]  /*0410*/  @!P0 HADD2.F32 R6, -RZ, R6.H0_H0 ;  /* 0x20000006ff068230 */ /* 0x000fe40000004100 */
[----:B------:R-:W-:Y:S01]  /*0420*/  @!P1 FMUL.FTZ R5, R12, 1.4426950216293334961 ;  /* 0x3fb8aa3b0c059820 */ /* 0x000fe20000410000 */
[----:B------:R-:W-:-:S04]  /*0430*/  ISETP.GE.AND P1, PT, R16, 0x2, PT ;  /* 0x000000021000780c */ /* 0x000fc80003f26270 */
        /* <DEDUP_REMOVED lines=22> */
.L_x_5324:
        /* <DEDUP_REMOVED lines=14> */
.L_x_11930:


//--------------------- .text._ZN43_GLOBAL__N__9ae7fba5_10_SoftMax_cu_9f978f6321softmax_warp_backwardIN3c104HalfES2_fLi2ELb1ELb0EEEvPT0_PKT_S7_iiiPKb --------------------------
	.section	.text._ZN43_GLOBAL__N__9ae7fba5_10_SoftMax_cu_9f978f6321softmax_warp_backwardIN3c104HalfES2_fLi2ELb1ELb0EEEvPT0_PKT_S7_iiiPKb,"ax",@progbits
	.align	128
.text._ZN43_GLOBAL__N__9ae7fba5_10_SoftMax_cu_9f978f6321softmax_warp_backwardIN3c104HalfES2_fLi2ELb1ELb0EEEvPT0_PKT_S7_iiiPKb:
        .type           _ZN43_GLOBAL__N__9ae7fba5_10_SoftMax_cu_9f978f6321softmax_warp_backwardIN3c104HalfES2_fLi2ELb1ELb0EEEvPT0_PKT_S7_iiiPKb,@function
        .size           _ZN43_GLOBAL__N__9ae7fba5_10_SoftMax_cu_9f978f6321softmax_warp_backwardIN3c104HalfES2_fLi2ELb1ELb0EEEvPT0_PKT_S7_iiiPKb,(.L_x_11931 - _ZN43_GLOBAL__N__9ae7fba5_10_SoftMax_cu_9f978f6321softmax_warp_backwardIN3c104HalfES2_fLi2ELb1ELb0EEEvPT0_PKT_S7_iiiPKb)
        .other          _ZN43_GLOBAL__N__9ae7fba5_10_SoftMax_cu_9f978f6321softmax_warp_backwardIN3c104HalfES2_fLi2ELb1ELb0EEEvPT0_PKT_S7_iiiPKb,@"STO_CUDA_ENTRY STV_DEFAULT"
_ZN43_GLOBAL__N__9ae7fba5_10_SoftMax_cu_9f978f6321softmax_warp_backwardIN3c104HalfES2_fLi2ELb1ELb0EEEvPT0_PKT_S7_iiiPKb:
        /* <DEDUP_REMOVED lines=58> */
[----:B-----5:R-:W-:Y:S02]  /*03a0*/  @!P1 HADD2.F32 R12, -RZ, R12.H0_H0 ;  /* 0x2000000cff0c9230 */ /* 0x020fe40000004100 */
[----:B-12---:R-:W-:Y:S01]  /*03b0*/  FADD.FTZ R9, R9, R10 ;  /* 0x0000000a09097221 */ /* 0x006fe20000010000 */
[----:B------:R-:W-:Y:S02]  /*03c0*/  IMAD.MOV.U32 R8, RZ, RZ, RZ ;  /* 0x000000ffff087224 */ /* 0x000fe400078e00ff */
[----:B------:R-:W-:Y:S02]  /*03d0*/  @!P0 HADD2.F32 R7, -RZ, R7.H0_H0 ;  /* 0x20000007ff078230 */ /* 0x000fe40000004100 */
[----:B------:R-:W-:Y:S01]  /*03e0*/  @!P1 FMUL.FTZ R8, R12, 1.4426950216293334961 ;  /* 0x3fb8aa3b0c089820 */ /* 0x000fe20000410000 */
[----:B------:R-:W-:-:S04]  /*03f0*/  ISETP.GE.AND P1, PT, R17, 0x2, PT ;  /* 0x000000021100780c */ /* 0x000fc80003f26270 */
[----:B------:R-:W1:Y:S01]  /*0400*/  @!P2 LDC.64 R4, c[0x0][0x210] ;  /* 0x00008400ff04ab82 */ /* 0x000e620000000a00 */
[----:B------:R-:W2:Y:S02]  /*0410*/  @!P2 MUFU.EX2 R13, R8 ;  /* 0x00000008000da308 */ /* 0x000ea40000000800 */
[----:B--2---:R-:W-:Y:S01]  /*0420*/  @!P2 FFMA.FTZ R13, R9, -R13, R16 ;  /* 0x8000000d090da223 */ /* 0x004fe20000010010 */
        /* <DEDUP_REMOVED lines=16> */
[----:B------:R-:W-:-:S05]  /*0530*/  F2FP.F16.F32.PACK_AB R6, RZ, R6 ;  /* 0x00000006ff06723e */ /* 0x000fca00000000ff */
[----:B------:R-:W-:Y:S01]  /*0540*/  STG.E.U16 desc[UR4][R2.64], R6 ;  /* 0x0000000602007986 */ /* 0x000fe2000c101504 */
[----:B------:R-:W-:Y:S05]  /*0550*/  EXIT ;  /* 0x000000000000794d */ /* 0x000fea0003800000 */
.L_x_5325:
        /* <DEDUP_REMOVED lines=10> */
.L_x_11931:


//--------------------- .text._ZN43_GLOBAL__N__9ae7fba5_10_SoftMax_cu_9f978f6321softmax_warp_backwardIN3c104HalfES2_fLi1ELb1ELb0EEEvPT0_PKT_S7_iiiPKb --------------------------
	.section	.text._ZN43_GLOBAL__N__9ae7fba5_10_SoftMax_cu_9f978f6321softmax_warp_backwardIN3c104HalfES2_fLi1ELb1ELb0EEEvPT0_PKT_S7_iiiPKb,"ax",@progbits
	.align	128
.text._ZN43_GLOBAL__N__9ae7fba5_10_SoftMax_cu_9f978f6321softmax_warp_backwardIN3c104HalfES2_fLi1ELb1ELb0EEEvPT0_PKT_S7_iiiPKb:
        .type           _ZN43_GLOBAL__N__9ae7fba5_10_SoftMax_cu_9f978f6321softmax_warp_backwardIN3c104HalfES2_fLi1ELb1ELb0EEEvPT0_PKT_S7_iiiPKb,@function
        .size           _ZN43_GLOBAL__N__9ae7fba5_10_SoftMax_cu_9f978f6321softmax_warp_backwardIN3c104HalfES2_fLi1ELb1ELb0EEEvPT0_PKT_S7_iiiPKb,(.L_x_11932 - _ZN43_GLOBAL__N__9ae7fba5_10_SoftMax_cu_9f978f6321softmax_warp_backwardIN3c104HalfES2_fLi1ELb1ELb0EEEvPT0_PKT_S7_iiiPKb)
        .other          _ZN43_GLOBAL__N__9ae7fba5_10_SoftMax_cu_9f978f6321softmax_warp_backwardIN3c104HalfES2_fLi1ELb1ELb0EEEvPT0_PKT_S7_iiiPKb,@"STO_CUDA_ENTRY STV_DEFAULT"
_ZN43_GLOBAL__N__9ae7fba5_10_SoftMax_cu_9f978f6321softmax_warp_backwardIN3c104HalfES2_fLi1ELb1ELb0EEEvPT0_PKT_S7_iiiPKb:
        /* <DEDUP_REMOVED lines=46> */
[----:B----4-:R-:W-:Y:S02]  /*02e0*/  @!P1 HADD2.F32 R14, -RZ, R10.H0_H0 ;  /* 0x2000000aff0e9230 */ /* 0x010fe40000004100 */
[----:B--2---:R-:W-:-:S03]  /*02f0*/  @!P0 HADD2.F32 R6, -RZ, R8.H0_H0 ;  /* 0x20000008ff068230 */ /* 0x004fc60000004100 */
[----:B------:R-:W-:Y:S02]  /*0300*/  FADD.FTZ R8, RZ, R14 ;  /* 0x0000000eff087221 */ /* 0x000fe40000010000 */
[----:B------:R-:W-:-:S03]  /*0310*/  FADD.FTZ R10, RZ, R6 ;  /* 0x00000006ff0a7221 */ /* 0x000fc60000010000 */
[----:B------:R0:W1:Y:S04]  /*0320*/  SHFL.BFLY PT, R9, R8, 0x1, 0x1e1f ;  /* 0x0c3e1f0008097f89 */ /* 0x00006800000e0000 */
[----:B------:R0:W2:Y:S01]  /*0330*/  SHFL.BFLY PT, R11, R10, 0x1, 0x1e1f ;  /* 0x0c3e1f000a0b7f89 */ /* 0x0000a200000e0000 */
[----:B------:R-:W-:Y:S05]  /*0340*/  @!P2 EXIT ;  /* 0x000000000000a94d */ /* 0x000fea0003800000 */
[----:B------:R-:W-:Y:S01]  /*0350*/  ISETP.GE.AND P2, PT, R7, R0, PT ;  /* 0x000000000700720c */ /* 0x000fe20003f46270 */
[----:B-----5:R-:W-:Y:S02]  /*0360*/  @!P1 HADD2.F32 R4, -RZ, R4.H0_H0 ;  /* 0x20000004ff049230 */ /* 0x020fe40000004100 */
[----:B-1----:R-:W-:Y:S01]  /*0370*/  FADD.FTZ R9, R8, R9 ;  /* 0x0000000908097221 */ /* 0x002fe20000010000 */
[----:B------:R-:W-:Y:S02]  /*0380*/  IMAD.MOV.U32 R7, RZ, RZ, RZ ;  /* 0x000000ffff077224 */ /* 0x000fe400078e00ff */
[----:B------:R-:W-:Y:S02]  /*0390*/  @!P0 HADD2.F32 R12, -RZ, R12.H0_H0 ;  /* 0x2000000cff0c8230 */ /* 0x000fe40000004100 */
[----:B------:R-:W-:Y:S01]  /*03a0*/  @!P1 FMUL.FTZ R7, R4, 1.4426950216293334961 ;  /* 0x3fb8aa3b04079820 */ /* 0x000fe20000410000 */
[----:B------:R-:W-:Y:S01]  /*03b0*/  ISETP.GE.AND P1, PT, R15, 0x2, PT ;  /* 0x000000020f00780c */ /* 0x000fe20003f26270 */
[----:B0-----:R-:W-:-:S02]  /*03c0*/  IMAD.MOV.U32 R8, RZ, RZ, RZ ;  /* 0x000000ffff087224 */ /* 0x001fc400078e00ff */
[----:B------:R-:W-:Y:S01]  /*03d0*/  @!P0 FMUL.FTZ R8, R12, 1.4426950216293334961 ;  /* 0x3fb8aa3b0c088820 */ /* 0x000fe20000410000 */
[----:B------:R-:W0:Y:S01]  /*03e0*/  @!P2 LDC.64 R4, c[0x0][0x210] ;  /* 0x00008400ff04ab82 */ /* 0x000e220000000a00 */
[----:B------:R-:W1:Y:S02]  /*03f0*/  @!P2 MUFU.EX2 R7, R7 ;  /* 0x000000070007a308 */ /* 0x000e640000000800 */
[----:B-1----:R-:W-:-:S05]  /*0400*/  @!P2 FFMA.FTZ R14, R9, -R7, R14 ;  /* 0x80000007090ea223 */ /* 0x002fca000001000e */
[----:B------:R-:W-:Y:S02]  /*0410*/  @!P2 F2FP.F16.F32.PACK_AB R14, RZ, R14 ;  /* 0x0000000eff0ea23e */ /* 0x000fe400000000ff */
        /* <DEDUP_REMOVED lines=13> */
[----:B------:R-:W-:-:S05]  /*04f0*/  F2FP.F16.F32.PACK_AB R5, RZ, R5 ;  /* 0x00000005ff05723e */ /* 0x000fca00000000ff */
[----:B------:R-:W-:Y:S01]  /*0500*/  STG.E.U16 desc[UR4][R2.64], R5 ;  /* 0x0000000502007986 */ /* 0x000fe2000c101504 */
[----:B------:R-:W-:Y:S05]  /*0510*/  EXIT ;  /* 0x000000000000794d */ /* 0x000fea0003800000 */
.L_x_5326:
        /* <DEDUP_REMOVED lines=14> */
.L_x_11932:


//--------------------- .text._ZN43_GLOBAL__N__9ae7fba5_10_SoftMax_cu_9f978f6321softmax_warp_backwardIN3c104HalfES2_fLi0ELb1ELb0EEEvPT0_PKT_S7_iiiPKb --------------------------
	.section	.text._ZN43_GLOBAL__N__9ae7fba5_10_SoftMax_cu_9f978f6321softmax_warp_backwardIN3c104HalfES2_fLi0ELb1ELb0EEEvPT0_PKT_S7_iiiPKb,"ax",@progbits
	.align	128
.text._ZN43_GLOBAL__N__9ae7fba5_10_SoftMax_cu_9f978f6321softmax_warp_backwardIN3c104HalfES2_fLi0ELb1ELb0EEEvPT0_PKT_S7_iiiPKb:
        .type           _ZN43_GLOBAL__N__9ae7fba5_10_SoftMax_cu_9f978f6321softmax_warp_backwardIN3c104HalfES2_fLi0ELb1ELb0EEEvPT0_PKT_S7_iiiPKb,@function
        .size           _ZN43_GLOBAL__N__9ae7fba5_10_SoftMax_cu_9f978f6321softmax_warp_backwardIN3c104HalfES2_fLi0ELb1ELb0EEEvPT0_PKT_S7_iiiPKb,(.L_x_11933 - _ZN43_GLOBAL__N__9ae7fba5_10_SoftMax_cu_9f978f6321softmax_warp_backwardIN3c104HalfES2_fLi0ELb1ELb0EEEvPT0_PKT_S7_iiiPKb)
        .other          _ZN43_GLOBAL__N__9ae7fba5_10_SoftMax_cu_9f978f6321softmax_warp_backwardIN3c104HalfES2_fLi0ELb1ELb0EEEvPT0_PKT_S7_iiiPKb,@"STO_CUDA_ENTRY STV_DEFAULT"
_ZN43_GLOBAL__N__9ae7fba5_10_SoftMax_cu_9f978f6321softmax_warp_backwardIN3c104HalfES2_fLi0ELb1ELb0EEEvPT0_PKT_S7_iiiPKb:
        /* <DEDUP_REMOVED lines=26> */
[----:B------:R-:W1:Y:S01]  /*01a0*/  @P2 LDC.64 R4, c[0x0][0x220] ;  /* 0x00008800ff042b82 */ /* 0x000e620000000a00 */
[C---:B------:R-:W-:Y:S02]  /*01b0*/  @P2 SHF.L.U32 R19, R18.reuse, 0x1, RZ ;  /* 0x0000000112132819 */ /* 0x040fe400000006ff */
[----:B------:R-:W-:-:S05]  /*01c0*/  @P2 SHF.L.U64.HI R18, R18, 0x1, R21 ;  /* 0x0000000112122819 */ /* 0x000fca0000010215 */
        /* <DEDUP_REMOVED lines=9> */
[----:B---3--:R-:W-:Y:S01]  /*0260*/  @P3 IADD3 R2, P4, R23, R2, RZ ;  /* 0x0000000217023210 */ /* 0x008fe20007f9e0ff */
[----:B------:R-:W-:-:S03]  /*0270*/  @P2 IMAD.X R7, R18, 0x1, R7, P6 ;  /* 0x0000000112072824 */ /* 0x000fc600030e0607 */
[----:B------:R-:W-:Y:S02]  /*0280*/  @P3 IADD3.X R3, R16, R3, RZ, P4, !PT ;  /* 0x0000000310033210 */ /* 0x000fe400027fe4ff */
[----:B------:R-:W3:Y:S04]  /*0290*/  @P2 LDG.E.U16 R6, desc[UR4][R6.64] ;  /* 0x0000000406062981 */ /* 0x000ee8000c1e1500 */
[----:B------:R-:W5:Y:S01]  /*02a0*/  @P3 LDG.E.U16 R2, desc[UR4][R2.64] ;  /* 0x0000000402023981 */ /* 0x000f62000c1e1500 */
[----:B----4-:R-:W-:Y:S02]  /*02b0*/  @P3 HADD2.F32 R15, -RZ, R8.H0_H0 ;  /* 0x20000008ff0f3230 */ /* 0x010fe40000004100 */
[----:B--2---:R-:W-:-:S05]  /*02c0*/  @P2 HADD2.F32 R16, -RZ, R4.H0_H0 ;  /* 0x20000004ff102230 */ /* 0x004fca0000004100 */
[----:B------:R-:W-:Y:S01]  /*02d0*/  @P2 FMUL.FTZ R12, R16, 1.4426950216293334961 ;  /* 0x3fb8aa3b100c2820 */ /* 0x000fe20000410000 */
[----:B---3--:R-:W-:Y:S02]  /*02e0*/  @P2 HADD2.F32 R10, -RZ, R6.H0_H0 ;  /* 0x20000006ff0a2230 */ /* 0x008fe40000004100 */
[----:B-----5:R-:W-:-:S07]  /*02f0*/  @P3 HADD2.F32 R13, -RZ, R2.H0_H0 ;  /* 0x20000002ff0d3230 */ /* 0x020fce0000004100 */
.L_x_5327:
        /* <DEDUP_REMOVED lines=14> */
[----:B0-----:R-:W-:Y:S01]  /*03e0*/  FADD.FTZ R4, RZ, R10 ;  /* 0x0000000aff047221 */ /* 0x001fe20000010000 */
[----:B------:R-:W-:-:S04]  /*03f0*/  IMAD.WIDE R2, R0, 0x2, R2 ;  /* 0x0000000200027825 */ /* 0x000fc800078e0202 */
[----:B-1----:R-:W-:-:S05]  /*0400*/  FFMA.FTZ R4, -R5, R4, R10 ;  /* 0x0000000405047223 */ /* 0x002fca000001010a */
[----:B------:R-:W-:-:S05]  /*0410*/  F2FP.F16.F32.PACK_AB R4, RZ, R4 ;  /* 0x00000004ff04723e */ /* 0x000fca00000000ff */
[----:B------:R-:W-:Y:S01]  /*0420*/  STG.E.U16 desc[UR4][R2.64], R4 ;  /* 0x0000000402007986 */ /* 0x000fe2000c101504 */
[----:B------:R-:W-:Y:S05]  /*0430*/  EXIT ;  /* 0x000000000000794d */ /* 0x000fea0003800000 */
.L_x_5328:
        /* <DEDUP_REMOVED lines=12> */
.L_x_11933:


//--------------------- .text._ZN43_GLOBAL__N__9ae7fba5_10_SoftMax_cu_9f978f6321softmax_warp_backwardIfffLi10ELb1ELb0EEEvPT0_PKT_S5_iiiPKb --------------------------
	.section	.text._ZN43_GLOBAL__N__9ae7fba5_10_SoftMax_cu_9f978f6321softmax_warp_backwardIfffLi10ELb1ELb0EEEvPT0_PKT_S5_iiiPKb,"ax",@progbits
	.align	128
.text._ZN43_GLOBAL__N__9ae7fba5_10_SoftMax_cu_9f978f6321softmax_warp_backwardIfffLi10ELb1ELb0EEEvPT0_PKT_S5_iiiPKb:
        .type           _ZN43_GLOBAL__N__9ae7fba5_10_SoftMax_cu_9f978f6321softmax_warp_backwardIfffLi10ELb1ELb0EEEvPT0_PKT_S5_iiiPKb,@function
        .size           _ZN43_GLOBAL__N__9ae7fba5_10_SoftMax_cu_9f978f6321softmax_warp_backwardIfffLi10ELb1ELb0EEEvPT0_PKT_S5_iiiPKb,(.L_x_11934 - _ZN43_GLOBAL__N__9ae7fba5_10_SoftMax_cu_9f978f6321softmax_warp_backwardIfffLi10ELb1ELb0EEEvPT0_PKT_S5_iiiPKb)
        .other          _ZN43_GLOBAL__N__9ae7fba5_10_SoftMax_cu_9f978f6321softmax_warp_backwardIfffLi10ELb1ELb0EEEvPT0_PKT_S5_iiiPKb,@"STO_CUDA_ENTRY STV_DEFAULT"
_ZN43_GLOBAL__N__9ae7fba5_10_SoftMax_cu_9f978f6321softmax_warp_backwardIfffLi10ELb1ELb0EEEvPT0_PKT_S5_iiiPKb:
        /* <DEDUP_REMOVED lines=11> */
[C---:B------:R-:W-:Y:S01]  /*00b0*/  LOP3.LUT R4, R86.reuse, 0x240, RZ, 0xfc, !PT ;  /* 0x0000024056047812 */ /* 0x040fe200078efcff */
        /* <DEDUP_REMOVED lines=8> */
[-C--:B------:R-:W-:Y:S01]  /*0140*/  ISETP.GE.AND P0, PT, R6, R69.reuse, PT ;  /* 0x000000450600720c */ /* 0x080fe20003f06270 */
[----:B------:R-:W0:Y:S01]  /*0150*/  LDC.64 R4, c[0x0][0x218] ;  /* 0x00008600ff047b82 */ /* 0x000e220000000a00 */
[----:B------:R-:W-:-:S09]  /*0160*/  ISETP.GE.AND P1, PT, R0, R69, PT ;  /* 0x000000450000720c */ /* 0x000fd20003f26270 */
[----:B------:R-:W2:Y:S04]  /*0170*/  @!P6 LDG.E R0, desc[UR4][R2.64+0x900] ;  /* 0x000900040200e981 */ /* 0x000ea8000c1e1900 */
[----:B------:R-:W3:Y:S04]  /*0180*/  @!P0 LDG.E R6, desc[UR4][R2.64+0x980] ;  /* 0x0009800402068981 */ /* 0x000ee8000c1e1900 */
[----:B------:R-:W4:Y:S01]  /*0190*/  @!P1 LDG.E R7, desc[UR4][R2.64+0x880] ;  /* 0x0008800402079981 */ /* 0x000f22000c1e1900 */
[----:B------:R-:W-:Y:S02]  /*01a0*/  LOP3.LUT R29, R86, 0x2e0, RZ, 0xfc, !PT ;  /* 0x000002e0561d7812 */ /* 0x000fe400078efcff */
[----:B------:R-:W-:-:S02]  /*01b0*/  CS2R R30, SRZ ;  /* 0x00000000001e7805 */ /* 0x000fc4000001ff00 */
[----:B------:R-:W-:Y:S01]  /*01c0*/  LOP3.LUT R8, R86, 0x280, RZ, 0xfc, !PT ;  /* 0x0000028056087812 */ /* 0x000fe200078efcff */
[----:B0-----:R-:W-:Y:S01]  /*01d0*/  IMAD.WIDE R4, R36, 0x4, R4 ;  /* 0x0000000424047825 */ /* 0x001fe200078e0204 */
[----:B------:R-:W-:Y:S02]  /*01e0*/  LOP3.LUT R28, R86, 0x300, RZ, 0xfc, !PT ;  /* 0x00000300561c7812 */ /* 0x000fe400078efcff */
[----:B------:R-:W-:Y:S02]  /*01f0*/  CS2R R34, SRZ ;  /* 0x0000000000227805 */ /* 0x000fe4000001ff00 */
[-C--:B------:R-:W-:Y:S02]  /*0200*/  ISETP.GE.AND P2, PT, R29, R69.reuse, PT ;  /* 0x000000451d00720c */ /* 0x080fe40003f46270 */
[----:B------:R-:W-:Y:S01]  /*0210*/  ISETP.GE.AND P3, PT, R8, R69, PT ;  /* 0x000000450800720c */ /* 0x000fe20003f66270 */
[----:B------:R-:W4:Y:S01]  /*0220*/  @!P6 LDG.E R31, desc[UR4][R4.64+0x900] ;  /* 0x00090004041fe981 */ /* 0x000f22000c1e1900 */
[----:B------:R-:W-:-:S02]  /*0230*/  CS2R R32, SRZ ;  /* 0x0000000000207805 */ /* 0x000fc4000001ff00 */
[C---:B------:R-:W-:Y:S02]  /*0240*/  LOP3.LUT R26, R86.reuse, 0x340, RZ, 0xfc, !PT ;  /* 0x00000340561a7812 */ /* 0x040fe400078efcff */
[C---:B------:R-:W-:Y:S01]  /*0250*/  LOP3.LUT R27, R86.reuse, 0x320, RZ, 0xfc, !PT ;  /* 0x00000320561b7812 */ /* 0x040fe200078efcff */
[----:B------:R-:W4:Y:S04]  /*0260*/  @!P0 LDG.E R30, desc[UR4][R4.64+0x980] ;  /* 0x00098004041e8981 */ /* 0x000f28000c1e1900 */
[----:B------:R-:W4:Y:S01]  /*0270*/  @!P1 LDG.E R32, desc[UR4][R4.64+0x880] ;  /* 0x0008800404209981 */ /* 0x000f22000c1e1900 */
[----:B------:R-:W-:-:S03]  /*0280*/  LOP3.LUT R10, R86, 0x2a0, RZ, 0xfc, !PT ;  /* 0x000002a0560a7812 */ /* 0x000fc600078efcff */
[----:B------:R-:W4:Y:S04]  /*0290*/  @!P2 LDG.E R8, desc[UR4][R2.64+0xb80] ;  /* 0x000b80040208a981 */ /* 0x000f28000c1e1900 */
[----:B------:R-:W4:Y:S01]  /*02a0*/  @!P3 LDG.E R12, desc[UR4][R2.64+0xa00] ;  /* 0x000a0004020cb981 */ /* 0x000f22000c1e1900 */
[----:B------:R-:W-:Y:S02]  /*02b0*/  ISETP.GE.AND P4, PT, R10, R69, PT ;  /* 0x000000450a00720c */ /* 0x000fe40003f86270 */
[----:B------:R-:W-:-:S04]  /*02c0*/  LOP3.LUT R82, R86, 0x2c0, RZ, 0xfc, !PT ;  /* 0x000002c056527812 */ /* 0x000fc800078efcff */
[-C--:B------:R-:W-:Y:S01]  /*02d0*/  ISETP.GE.AND P5, PT, R82, R69.reuse, PT ;  /* 0x000000455200720c */ /* 0x080fe20003fa6270 */
[----:B--2---:R-:W-:Y:S01]  /*02e0*/  @!P6 FMUL.FTZ R34, R0, 1.4426950216293334961 ;  /* 0x3fb8aa3b0022e820 */ /* 0x004fe20000410000 */
[-C--:B------:R-:W-:Y:S01]  /*02f0*/  ISETP.GE.AND P6, PT, R28, R69.reuse, PT ;  /* 0x000000451c00720c */ /* 0x080fe20003fc6270 */
[----:B---3--:R-:W-:Y:S01]  /*0300*/  @!P0 FMUL.FTZ R33, R6, 1.4426950216293334961 ;  /* 0x3fb8aa3b06218820 */ /* 0x008fe20000410000 */
[----:B------:R-:W-:-:S03]  /*0310*/  ISETP.GE.AND P0, PT, R26, R69, PT ;  /* 0x000000451a00720c */ /* 0x000fc60003f06270 */
[----:B------:R-:W2:Y:S01]  /*0320*/  @!P4 LDG.E R6, desc[UR4][R2.64+0xa80] ;  /* 0x000a80040206c981 */ /* 0x000ea2000c1e1900 */
[----:B----4-:R-:W-:Y:S01]  /*0330*/  @!P1 FMUL.FTZ R35, R7, 1.4426950216293334961 ;  /* 0x3fb8aa3b07239820 */ /* 0x010fe20000410000 */
[----:B------:R-:W-:-:S04]  /*0340*/  ISETP.GE.AND P1, PT, R27, R69, PT ;  /* 0x000000451b00720c */ /* 0x000fc80003f26270 */
[----:B------:R-:W3:Y:S04]  /*0350*/  @!P5 LDG.E R7, desc[UR4][R2.64+0xb00] ;  /* 0x000b00040207d981 */ /* 0x000ee8000c1e1900 */
[----:B------:R-:W4:Y:S04]  /*0360*/  @!P6 LDG.E R9, desc[UR4][R2.64+0xc00] ;  /* 0x000c00040209e981 */ /* 0x000f28000c1e1900 */
[----:B------:R-:W2:Y:S04]  /*0370*/  @!P0 LDG.E R11, desc[UR4][R2.64+0xd00] ;  /* 0x000d0004020b8981 */ /* 0x000ea8000c1e1900 */
[----:B------:R-:W3:Y:S01]  /*0380*/  @!P1 LDG.E R10, desc[UR4][R2.64+0xc80] ;  /* 0x000c8004020a9981 */ /* 0x000ee2000c1e1900 */
[----:B------:R-:W-:-:S02]  /*0390*/  CS2R R20, SRZ ;  /* 0x0000000000147805 */ /* 0x000fc4000001ff00 */
[----:B------:R-:W-:Y:S02]  /*03a0*/  CS2R R18, SRZ ;  /* 0x0000000000127805 */ /* 0x000fe4000001ff00 */
[----:B------:R-:W-:Y:S02]  /*03b0*/  CS2R R14, SRZ ;  /* 0x00000000000e7805 */ /* 0x000fe4000001ff00 */
[----:B------:R-:W-:Y:S02]  /*03c0*/  CS2R R24, SRZ ;  /* 0x0000000000187805 */ /* 0x000fe4000001ff00 */
[----:B------:R-:W-:Y:S01]  /*03d0*/  LOP3.LUT R88, R86, 0x20, RZ, 0xfc, !PT ;  /* 0x0000002056587812 */ /* 0x000fe200078efcff */
[----:B------:R-:W3:Y:S01]  /*03e0*/  @!P2 LDG.E R20, desc[UR4][R4.64+0xb80] ;  /* 0x000b80040414a981 */ /* 0x000ee2000c1e1900 */
[----:B------:R-:W-:Y:S01]  /*03f0*/  @!P2 FMUL.FTZ R19, R8, 1.4426950216293334961 ;  /* 0x3fb8aa3b0813a820 */ /* 0x000fe20000410000 */
[----:B------:R-:W-:Y:S02]  /*0400*/  ISETP.GE.AND P2, PT, R86, R69, PT ;  /* 0x000000455600720c */ /* 0x000fe40003f46270 */
[----:B------:R-:W3:Y:S01]  /*0410*/  @!P6 LDG.E R15, desc[UR4][R4.64+0xc00] ;  /* 0x000c0004040fe981 */ /* 0x000ee2000c1e1900 */
[----:B------:R-:W-:Y:S01]  /*0420*/  @!P3 FMUL.FTZ R24, R12, 1.4426950216293334961 ;  /* 0x3fb8aa3b0c18b820 */ /* 0x000fe20000410000 */
[----:B------:R-:W-:-:S02]  /*0430*/  CS2R R12, SRZ ;  /* 0x00000000000c7805 */ /* 0x000fc4000001ff00 */
[C---:B------:R-:W-:Y:S02]  /*0440*/  LOP3.LUT R78, R86.reuse, 0x40, RZ, 0xfc, !PT ;  /* 0x00000040564e7812 */ /* 0x040fe400078efcff */
[----:B------:R-:W-:Y:S02]  /*0450*/  CS2R R16, SRZ ;  /* 0x0000000000107805 */ /* 0x000fe4000001ff00 */
[C---:B------:R-:W-:Y:S01]  /*0460*/  LOP3.LUT R76, R86.reuse, 0x60, RZ, 0xfc, !PT ;  /* 0x00000060564c7812 */ /* 0x040fe200078efcff */
[----:B------:R-:W-:Y:S01]  /*0470*/  IMAD.MOV.U32 R77, RZ, RZ, RZ ;  /* 0x000000ffff4d7224 */ /* 0x000fe200078e00ff */
[----:B------:R-:W3:Y:S04]  /*0480*/  @!P1 LDG.E R14, desc[UR4][R4.64+0xc80] ;  /* 0x000c8004040e9981 */ /* 0x000ee8000c1e1900 */
[----:B------:R-:W3:Y:S01]  /*0490*/  @!P0 LDG.E R13, desc[UR4][R4.64+0xd00] ;  /* 0x000d0004040d8981 */ /* 0x000ee2000c1e1900 */
[----:B------:R-:W-:Y:S01]  /*04a0*/  LOP3.LUT R74, R86, 0x80, RZ, 0xfc, !PT ;  /* 0x00000080564a7812 */ /* 0x000fe200078efcff */
[----:B------:R-:W-:-:S02]  /*04b0*/  IMAD.MOV.U32 R75, RZ, RZ, RZ ;  /* 0x000000ffff4b7224 */ /* 0x000fc400078e00ff */
[----:B------:R-:W3:Y:S01]  /*04c0*/  @!P2 LDG.E R12, desc[UR4][R4.64] ;  /* 0x00000004040ca981 */ /* 0x000ee2000c1e1900 */
[----:B------:R-:W-:Y:S02]  /*04d0*/  CS2R R22, SRZ ;  /* 0x0000000000167805 */ /* 0x000fe4000001ff00 */
[----:B------:R-:W-:Y:S01]  /*04e0*/  LOP3.LUT R40, R86, 0xa0, RZ, 0xfc, !PT ;  /* 0x000000a056287812 */ /* 0x000fe200078efcff */
[----:B------:R-:W5:Y:S01]  /*04f0*/  @!P2 LDG.E R77, desc[UR4][R2.64] ;  /* 0x00000004024da981 */ /* 0x000f62000c1e1900 */
[----:B------:R-:W-:Y:S02]  /*0500*/  ISETP.GE.AND P2, PT, R74, R69, PT ;  /* 0x000000454a00720c */ /* 0x000fe40003f46270 */
[----:B------:R-:W-:Y:S02]  /*0510*/  CS2R R72, SRZ ;  /* 0x0000000000487805 */ /* 0x000fe4000001ff00 */
[C---:B------:R-:W-:Y:S01]  /*0520*/  LOP3.LUT R0, R86.reuse, 0x120, RZ, 0xfc, !PT ;  /* 0x0000012056007812 */ /* 0x040fe200078efcff */
[----:B------:R-:W3:Y:S01]  /*0530*/  @!P3 LDG.E R25, desc[UR4][R4.64+0xa00] ;  /* 0x000a00040419b981 */ /* 0x000ee2000c1e1900 */
[----:B------:R-:W-:Y:S01]  /*0540*/  IMAD.MOV.U32 R79, RZ, RZ, RZ ;  /* 0x000000ffff4f7224 */ /* 0x000fe200078e00ff */
[----:B------:R-:W-:-:S02]  /*0550*/  LOP3.LUT R42, R86, 0xc0, RZ, 0xfc, !PT ;  /* 0x000000c0562a7812 */ /* 0x000fc400078efcff */
[----:B------:R-:W-:Y:S01]  /*0560*/  ISETP.GE.AND P3, PT, R0, R69, PT ;  /* 0x000000450000720c */ /* 0x000fe20003f66270 */
[----:B------:R-:W3:Y:S01]  /*0570*/  @!P5 LDG.E R21, desc[UR4][R4.64+0xb00] ;  /* 0x000b00040415d981 */ /* 0x000ee2000c1e1900 */
[C---:B------:R-:W-:Y:S02]  /*0580*/  LOP3.LUT R0, R86.reuse, 0x140, RZ, 0xfc, !PT ;  /* 0x0000014056007812 */ /* 0x040fe400078efcff */
[C---:B------:R-:W-:Y:S01]  /*0590*/  LOP3.LUT R44, R86.reuse, 0xe0, RZ, 0xfc, !PT ;  /* 0x000000e0562c7812 */ /* 0x040fe200078efcff */
[----:B------:R-:W3:Y:S01]  /*05a0*/  @!P4 LDG.E R23, desc[UR4][R4.64+0xa80] ;  /* 0x000a80040417c981 */ /* 0x000ee2000c1e1900 */
[C---:B------:R-:W-:Y:S02]  /*05b0*/  LOP3.LUT R46, R86.reuse, 0x100, RZ, 0xfc, !PT ;  /* 0x00000100562e7812 */ /* 0x040fe400078efcff */
[----:B------:R-:W-:Y:S02]  /*05c0*/  CS2R R38, SRZ ;  /* 0x0000000000267805 */ /* 0x000fe4000001ff00 */
[----:B------:R-:W-:Y:S01]  /*05d0*/  LOP3.LUT R48, R86, 0x180, RZ, 0xfc, !PT ;  /* 0x0000018056307812 */ /* 0x000fe200078efcff */
[----:B------:R-:W-:-:S02]  /*05e0*/  IMAD.MOV.U32 R41, RZ, RZ, RZ ;  /* 0x000000ffff297224 */ /* 0x000fc400078e00ff */
[----:B------:R-:W-:Y:S02]  /*05f0*/  IMAD.MOV.U32 R43, RZ, RZ, RZ ;  /* 0x000000ffff2b7224 */ /* 0x000fe400078e00ff */
[----:B------:R-:W-:Y:S02]  /*0600*/  IMAD.MOV.U32 R47, RZ, RZ, RZ ;  /* 0x000000ffff2f7224 */ /* 0x000fe400078e00ff */
[----:B------:R-:W-:Y:S01]  /*0610*/  IMAD.MOV.U32 R45, RZ, RZ, RZ ;  /* 0x000000ffff2d7224 */ /* 0x000fe200078e00ff */
[C---:B------:R-:W-:Y:S02]  /*0620*/  LOP3.LUT R50, R86.reuse, 0x1c0, RZ, 0xfc, !PT ;  /* 0x000001c056327812 */ /* 0x040fe400078efcff */
[----:B------:R-:W-:Y:S02]  /*0630*/  CS2R R52, SRZ ;  /* 0x0000000000347805 */ /* 0x000fe4000001ff00 */
[C---:B------:R-:W-:Y:S02]  /*0640*/  LOP3.LUT R54, R86.reuse, 0x1e0, RZ, 0xfc, !PT ;  /* 0x000001e056367812 */ /* 0x040fe400078efcff */
[----:B------:R-:W-:-:S02]  /*0650*/  LOP3.LUT R56, R86, 0x200, RZ, 0xfc, !PT ;  /* 0x0000020056387812 */ /* 0x000fc400078efcff */
[----:B------:R-:W5:Y:S01]  /*0660*/  @!P3 LDG.E R52, desc[UR4][R2.64+0x480] ;  /* 0x000480040234b981 */ /* 0x000f62000c1e1900 */
[----:B------:R-:W-:Y:S02]  /*0670*/  CS2R R58, SRZ ;  /* 0x00000000003a7805 */ /* 0x000fe4000001ff00 */
[C---:B------:R-:W-:Y:S02]  /*0680*/  LOP3.LUT R62, R86.reuse, 0x360, RZ, 0xfc, !PT ;  /* 0x00000360563e7812 */ /* 0x040fe400078efcff */
[----:B------:R-:W-:Y:S02]  /*0690*/  CS2R R60, SRZ ;  /* 0x00000000003c7805 */ /* 0x000fe4000001ff00 */
[C---:B------:R-:W-:Y:S01]  /*06a0*/  LOP3.LUT R64, R86.reuse, 0x380, RZ, 0xfc, !PT ;  /* 0x0000038056407812 */ /* 0x040fe200078efcff */
[----:B------:R-:W-:Y:S01]  /*06b0*/  IMAD.MOV.U32 R63, RZ, RZ, RZ ;  /* 0x000000ffff3f7224 */ /* 0x000fe200078e00ff */
[C---:B------:R-:W-:Y:S01]  /*06c0*/  LOP3.LUT R66, R86.reuse, 0x3a0, RZ, 0xfc, !PT ;  /* 0x000003a056427812 */ /* 0x040fe200078efcff */
[----:B------:R-:W-:Y:S01]  /*06d0*/  IMAD.MOV.U32 R65, RZ, RZ, RZ ;  /* 0x000000ffff417224 */ /* 0x000fe200078e00ff */
[C---:B------:R-:W-:Y:S01]  /*06e0*/  LOP3.LUT R68, R86.reuse, 0x3c0, RZ, 0xfc, !PT ;  /* 0x000003c056447812 */ /* 0x040fe200078efcff */
[----:B------:R-:W-:Y:S01]  /*06f0*/  IMAD.MOV.U32 R67, RZ, RZ, RZ ;  /* 0x000000ffff437224 */ /* 0x000fe200078e00ff */
[----:B------:R-:W-:Y:S01]  /*0700*/  LOP3.LUT R70, R86, 0x3e0, RZ, 0xfc, !PT ;  /* 0x000003e056467812 */ /* 0x000fe200078efcff */
[----:B------:R-:W-:-:S02]  /*0710*/  IMAD.MOV.U32 R71, RZ, RZ, RZ ;  /* 0x000000ffff477224 */ /* 0x000fc400078e00ff */
[----:B----4-:R-:W-:Y:S01]  /*0720*/  @!P6 FMUL.FTZ R18, R9, 1.4426950216293334961 ;  /* 0x3fb8aa3b0912e820 */ /* 0x010fe20000410000 */
[-C--:B------:R-:W-:Y:S01]  /*0730*/  ISETP.GE.AND P6, PT, R88, R69.reuse, PT ;  /* 0x000000455800720c */ /* 0x080fe20003fc6270 */
[----:B--2---:R-:W-:Y:S01]  /*0740*/  @!P0 FMUL.FTZ R16, R11, 1.4426950216293334961 ;  /* 0x3fb8aa3b0b108820 */ /* 0x004fe20000410000 */
[-C--:B------:R-:W-:Y:S01]  /*0750*/  ISETP.GE.AND P0, PT, R78, R69.reuse, PT ;  /* 0x000000454e00720c */ /* 0x080fe20003f06270 */
[----:B---3--:R-:W-:Y:S01]  /*0760*/  @!P1 FMUL.FTZ R17, R10, 1.4426950216293334961 ;  /* 0x3fb8aa3b0a119820 */ /* 0x008fe20000410000 */
[----:B------:R-:W-:Y:S02]  /*0770*/  CS2R R10, SRZ ;  /* 0x00000000000a7805 */ /* 0x000fe4000001ff00 */
[----:B------:R-:W-:Y:S01]  /*0780*/  ISETP.GE.AND P1, PT, R76, R69, PT ;  /* 0x000000454c00720c */ /* 0x000fe20003f26270 */
[----:B------:R-:W-:Y:S01]  /*0790*/  @!P4 FMUL.FTZ R22, R6, 1.4426950216293334961 ;  /* 0x3fb8aa3b0616c820 */ /* 0x000fe20000410000 */
[----:B------:R-:W-:Y:S02]  /*07a0*/  LOP3.LUT R6, R86, 0x160, RZ, 0xfc, !PT ;  /* 0x0000016056067812 */ /* 0x000fe400078efcff */
[----:B------:R-:W-:-:S03]  /*07b0*/  CS2R R8, SRZ ;  /* 0x0000000000087805 */ /* 0x000fc6000001ff00 */
[----:B------:R-:W5:Y:S04]  /*07c0*/  @!P6 LDG.E R75, desc[UR4][R2.64+0x80] ;  /* 0x00008004024be981 */ /* 0x000f68000c1e1900 */
[----:B------:R-:W2:Y:S01]  /*07d0*/  @!P6 LDG.E R11, desc[UR4][R4.64+0x80] ;  /* 0x00008004040be981 */ /* 0x000ea2000c1e1900 */
[-C--:B------:R-:W-:Y:S01]  /*07e0*/  ISETP.GE.AND P6, PT, R40, R69.reuse, PT ;  /* 0x000000452800720c */ /* 0x080fe20003fc6270 */
[----:B------:R-:W-:Y:S01]  /*07f0*/  @!P5 FMUL.FTZ R79, R7, 1.4426950216293334961 ;  /* 0x3fb8aa3b074fd820 */ /* 0x000fe20000410000 */
[----:B------:R-:W-:Y:S01]  /*0800*/  ISETP.GE.AND P5, PT, R6, R69, PT ;  /* 0x000000450600720c */ /* 0x000fe20003fa6270 */
[----:B------:R-:W3:Y:S01]  /*0810*/  @!P0 LDG.E R10, desc[UR4][R4.64+0x100] ;  /* 0x00010004040a8981 */ /* 0x000ee2000c1e1900 */
[----:B------:R-:W-:-:S03]  /*0820*/  CS2R R6, SRZ ;  /* 0x0000000000067805 */ /* 0x000fc6000001ff00 */
[----:B------:R-:W5:Y:S01]  /*0830*/  @!P0 LDG.E R73, desc[UR4][R2.64+0x100] ;  /* 0x0001000402498981 */ /* 0x000f62000c1e1900 */
[-C--:B------:R-:W-:Y:S02]  /*0840*/  ISETP.GE.AND P0, PT, R42, R69.reuse, PT ;  /* 0x000000452a00720c */ /* 0x080fe40003f06270 */
[----:B------:R-:W-:Y:S01]  /*0850*/  ISETP.GE.AND P4, PT, R0, R69, PT ;  /* 0x000000450000720c */ /* 0x000fe20003f86270 */
[----:B------:R-:W4:Y:S01]  /*0860*/  @!P1 LDG.E R9, desc[UR4][R4.64+0x180] ;  /* 0x0001800404099981 */ /* 0x000f22000c1e1900 */
[----:B------:R-:W-:-:S03]  /*0870*/  IMAD.MOV.U32 R0, RZ, RZ, RZ ;  /* 0x000000ffff007224 */ /* 0x000fc600078e00ff */
[----:B------:R-:W5:Y:S01]  /*0880*/  @!P1 LDG.E R8, desc[UR4][R2.64+0x180] ;  /* 0x0001800402089981 */ /* 0x000f62000c1e1900 */
[----:B------:R-:W-:-:S03]  /*0890*/  ISETP.GE.AND P1, PT, R44, R69, PT ;  /* 0x000000452c00720c */ /* 0x000fc60003f26270 */
[----:B------:R-:W4:Y:S04]  /*08a0*/  @!P2 LDG.E R7, desc[UR4][R4.64+0x200] ;  /* 0x000200040407a981 */ /* 0x000f28000c1e1900 */
[----:B------:R-:W5:Y:S01]  /*08b0*/  @!P2 LDG.E R6, desc[UR4][R2.64+0x200] ;  /* 0x000200040206a981 */ /* 0x000f62000c1e1900 */
[----:B------:R-:W-:-:S03]  /*08c0*/  ISETP.GE.AND P2, PT, R46, R69, PT ;  /* 0x000000452e00720c */ /* 0x000fc60003f46270 */
[----:B------:R-:W4:Y:S04]  /*08d0*/  @!P6 LDG.E R0, desc[UR4][R4.64+0x280] ;  /* 0x000280040400e981 */ /* 0x000f28000c1e1900 */
[----:B------:R-:W5:Y:S01]  /*08e0*/  @!P6 LDG.E R38, desc[UR4][R2.64+0x280] ;  /* 0x000280040226e981 */ /* 0x000f62000c1e1900 */
[-C--:B------:R-:W-:Y:S02]  /*08f0*/  ISETP.GE.AND P6, PT, R48, R69.reuse, PT ;  /* 0x000000453000720c */ /* 0x080fe40003fc6270 */
[----:B------:R-:W-:Y:S01]  /*0900*/  LOP3.LUT R48, R86, 0x1a0, RZ, 0xfc, !PT ;  /* 0x000001a056307812 */ /* 0x000fe200078efcff */
[----:B------:R-:W4:Y:S04]  /*0910*/  @!P0 LDG.E R39, desc[UR4][R4.64+0x300] ;  /* 0x0003000404278981 */ /* 0x000f28000c1e1900 */
[----:B------:R-:W4:Y:S04]  /*0920*/  @!P1 LDG.E R43, desc[UR4][R4.64+0x380] ;  /* 0x00038004042b9981 */ /* 0x000f28000c1e1900 */
[----:B------:R-:W5:Y:S01]  /*0930*/  @!P0 LDG.E R41, desc[UR4][R2.64+0x300] ;  /* 0x0003000402298981 */ /* 0x000f62000c1e1900 */
[----:B------:R-:W-:-:S02]  /*0940*/  ISETP.GE.AND P0, PT, R48, R69, PT ;  /* 0x000000453000720c */ /* 0x000fc40003f06270 */
[----:B------:R-:W-:Y:S01]  /*0950*/  CS2R R48, SRZ ;  /* 0x0000000000307805 */ /* 0x000fe2000001ff00 */
[----:B------:R-:W4:Y:S04]  /*0960*/  @!P2 LDG.E R47, desc[UR4][R4.64+0x400] ;  /* 0x00040004042fa981 */ /* 0x000f28000c1e1900 */
[----:B------:R-:W5:Y:S01]  /*0970*/  @!P1 LDG.E R45, desc[UR4][R2.64+0x380] ;  /* 0x00038004022d9981 */ /* 0x000f62000c1e1900 */
[-C--:B------:R-:W-:Y:S02]  /*0980*/  ISETP.GE.AND P1, PT, R50, R69.reuse, PT ;  /* 0x000000453200720c */ /* 0x080fe40003f26270 */
[----:B------:R-:W-:Y:S01]  /*0990*/  CS2R R50, SRZ ;  /* 0x0000000000327805 */ /* 0x000fe2000001ff00 */
[----:B------:R-:W4:Y:S04]  /*09a0*/  @!P3 LDG.E R48, desc[UR4][R4.64+0x480] ;  /* 0x000480040430b981 */ /* 0x000f28000c1e1900 */
[----:B------:R-:W4:Y:S04]  /*09b0*/  @!P4 LDG.E R49, desc[UR4][R4.64+0x500] ;  /* 0x000500040431c981 */ /* 0x000f28000c1e1900 */
[----:B------:R-:W4:Y:S04]  /*09c0*/  @!P5 LDG.E R51, desc[UR4][R4.64+0x580] ;  /* 0x000580040433d981 */ /* 0x000f28000c1e1900 */
[----:B------:R-:W5:Y:S01]  /*09d0*/  @!P2 LDG.E R50, desc[UR4][R2.64+0x400] ;  /* 0x000400040232a981 */ /* 0x000f62000c1e1900 */
[----:B------:R-:W-:-:S02]  /*09e0*/  ISETP.GE.AND P2, PT, R54, R69, PT ;  /* 0x000000453600720c */ /* 0x000fc40003f46270 */
[----:B------:R-:W-:Y:S01]  /*09f0*/  CS2R R54, SRZ ;  /* 0x0000000000367805 */ /* 0x000fe2000001ff00 */
[----:B------:R-:W4:Y:S01]  /*0a00*/  @!P6 LDG.E R53, desc[UR4][R4.64+0x600] ;  /* 0x000600040435e981 */ /* 0x000f22000c1e1900 */
[-C--:B------:R-:W-:Y:S02]  /*0a10*/  ISETP.GE.AND P3, PT, R56, R69.reuse, PT ;  /* 0x000000453800720c */ /* 0x080fe40003f66270 */
[----:B------:R-:W-:Y:S02]  /*0a20*/  CS2R R56, SRZ ;  /* 0x0000000000387805 */ /* 0x000fe4000001ff00 */
[----:B------:R-:W4:Y:S04]  /*0a30*/  @!P0 LDG.E R54, desc[UR4][R4.64+0x680] ;  /* 0x0006800404368981 */ /* 0x000f28000c1e1900 */
[----:B------:R-:W4:Y:S04]  /*0a40*/  @!P1 LDG.E R55, desc[UR4][R4.64+0x700] ;  /* 0x0007000404379981 */ /* 0x000f28000c1e1900 */
[----:B------:R-:W4:Y:S04]  /*0a50*/  @!P2 LDG.E R56, desc[UR4][R4.64+0x780] ;  /* 0x000780040438a981 */ /* 0x000f28000c1e1900 */
[----:B------:R-:W4:Y:S04]  /*0a60*/  @!P3 LDG.E R57, desc[UR4][R4.64+0x800] ;  /* 0x000800040439b981 */ /* 0x000f28000c1e1900 */
[----:B------:R-:W5:Y:S01]  /*0a70*/  @!P4 LDG.E R59, desc[UR4][R2.64+0x500] ;  /* 0x00050004023bc981 */ /* 0x000f62000c1e1900 */
[----:B------:R-:W-:-:S03]  /*0a80*/  ISETP.GE.AND P4, PT, R62, R69, PT ;  /* 0x000000453e00720c */ /* 0x000fc60003f86270 */
[----:B------:R-:W5:Y:S01]  /*0a90*/  @!P5 LDG.E R61, desc[UR4][R2.64+0x580] ;  /* 0x00058004023dd981 */ /* 0x000f62000c1e1900 */
[----:B------:R-:W-:-:S03]  /*0aa0*/  ISETP.GE.AND P5, PT, R64, R69, PT ;  /* 0x000000454000720c */ /* 0x000fc60003fa6270 */
[----:B------:R-:W5:Y:S01]  /*0ab0*/  @!P6 LDG.E R63, desc[UR4][R2.64+0x600] ;  /* 0x00060004023fe981 */ /* 0x000f62000c1e1900 */
[----:B------:R-:W-:-:S03]  /*0ac0*/  ISETP.GE.AND P6, PT, R66, R69, PT ;  /* 0x000000454200720c */ /* 0x000fc60003fc6270 */
[----:B------:R-:W5:Y:S01]  /*0ad0*/  @!P0 LDG.E R65, desc[UR4][R2.64+0x680] ;  /* 0x0006800402418981 */ /* 0x000f62000c1e1900 */
[----:B------:R-:W-:-:S03]  /*0ae0*/  ISETP.GE.AND P0, PT, R68, R69, PT ;  /* 0x000000454400720c */ /* 0x000fc60003f06270 */
[----:B------:R-:W4:Y:S04]  /*0af0*/  @!P4 LDG.E R58, desc[UR4][R4.64+0xd80] ;  /* 0x000d8004043ac981 */ /* 0x000f28000c1e1900 */
[----:B------:R-:W5:Y:S01]  /*0b00*/  @!P1 LDG.E R67, desc[UR4][R2.64+0x700] ;  /* 0x0007000402439981 */ /* 0x000f62000c1e1900 */
[----:B------:R-:W-:Y:S01]  /*0b10*/  ISETP.GE.AND P1, PT, R70, R69, PT ;  /* 0x000000454600720c */ /* 0x000fe20003f26270 */
[----:B------:R-:W-:Y:S02]  /*0b20*/  IMAD.MOV.U32 R69, RZ, RZ, RZ ;  /* 0x000000ffff457224 */ /* 0x000fe400078e00ff */
[----:B------:R-:W4:Y:S04]  /*0b30*/  @!P5 LDG.E R60, desc[UR4][R4.64+0xe00] ;  /* 0x000e0004043cd981 */ /* 0x000f28000c1e1900 */
[----:B------:R-:W4:Y:S04]  /*0b40*/  @!P6 LDG.E R69, desc[UR4][R4.64+0xe80] ;  /* 0x000e80040445e981 */ /* 0x000f28000c1e1900 */
[----:B------:R-:W4:Y:S04]  /*0b50*/  @!P0 LDG.E R71, desc[UR4][R4.64+0xf00] ;  /* 0x000f000404478981 */ /* 0x000f28000c1e1900 */
[----:B------:R0:W4:Y:S01]  /*0b60*/  @!P1 LDG.E R72, desc[UR4][R4.64+0xf80] ;  /* 0x000f800404489981 */ /* 0x000122000c1e1900 */
[----:B------:R-:W-:-:S03]  /*0b70*/  FADD.FTZ R84, RZ, R12 ;  /* 0x0000000cff547221 */ /* 0x000fc60000010000 */
[----:B------:R1:W5:Y:S04]  /*0b80*/  @!P4 LDG.E R89, desc[UR4][R2.64+0xd80] ;  /* 0x000d80040259c981 */ /* 0x000368000c1e1900 */
[----:B------:R1:W5:Y:S04]  /*0b90*/  @!P5 LDG.E R87, desc[UR4][R2.64+0xe00] ;  /* 0x000e00040257d981 */ /* 0x000368000c1e1900 */
[----:B------:R1:W5:Y:S04]  /*0ba0*/  @!P6 LDG.E R85, desc[UR4][R2.64+0xe80] ;  /* 0x000e80040255e981 */ /* 0x000368000c1e1900 */
[----:B------:R1:W5:Y:S04]  /*0bb0*/  @!P0 LDG.E R81, desc[UR4][R2.64+0xf00] ;  /* 0x000f000402518981 */ /* 0x000368000c1e1900 */
[----:B------:R1:W5:Y:S01]  /*0bc0*/  @!P1 LDG.E R80, desc[UR4][R2.64+0xf80] ;  /* 0x000f800402509981 */ /* 0x000362000c1e1900 */
[----:B--2---:R-:W-:-:S04]  /*0bd0*/  FADD.FTZ R91, R84, R11 ;  /* 0x0000000b545b7221 */ /* 0x004fc80000010000 */
[----:B---3--:R-:W-:-:S04]  /*0be0*/  FADD.FTZ R84, R91, R10 ;  /* 0x0000000a5b547221 */ /* 0x008fc80000010000 */
[----:B----4-:R-:W-:-:S04]  /*0bf0*/  FADD.FTZ R84, R84, R9 ;  /* 0x0000000954547221 */ /* 0x010fc80000010000 */
        /* <DEDUP_REMOVED lines=28> */
[----:B------:R-:W-:-:S06]  /*0dc0*/  CS2R R4, SRZ ;  /* 0x0000000000047805 */ /* 0x000fcc000001ff00 */
[----:B------:R1:W5:Y:S04]  /*0dd0*/  @!P3 LDG.E R5, desc[UR4][R2.64+0x800] ;  /* 0x000800040205b981 */ /* 0x000368000c1e1900 */
[----:B------:R-:W0:Y:S04]  /*0de0*/  SHFL.BFLY PT, R91, R90, 0x10, 0x1f ;  /* 0x0e001f005a5b7f89 */ /* 0x000e2800000e0000 */
[----:B------:R1:W5:Y:S01]  /*0df0*/  @!P2 LDG.E R4, desc[UR4][R2.64+0x780] ;  /* 0x000780040204a981 */ /* 0x000362000c1e1900 */
        /* <DEDUP_REMOVED lines=8> */
[----:B------:R1:W0:Y:S01]  /*0e80*/  SHFL.BFLY PT, R83, R84, 0x1, 0x1f ;  /* 0x0c201f0054537f89 */ /* 0x00022200000e0000 */
[----:B------:R-:W-:Y:S05]  /*0e90*/  @!P2 EXIT ;  /* 0x000000000000a94d */ /* 0x000fea0003800000 */
[-C--:B------:R-:W-:Y:S01]  /*0ea0*/  ISETP.GE.AND P2, PT, R86, R37.reuse, PT ;  /* 0x000000255600720c */ /* 0x080fe20003f46270 */
[----:B------:R-:W-:Y:S01]  /*0eb0*/  IMAD.MOV.U32 R86, RZ, RZ, RZ ;  /* 0x000000ffff567224 */ /* 0x000fe200078e00ff */
[-C--:B------:R-:W-:Y:S01]  /*0ec0*/  ISETP.GE.AND P3, PT, R82, R37.reuse, PT ;  /* 0x000000255200720c */ /* 0x080fe20003f66270 */
[----:B------:R-:W-:Y:S02]  /*0ed0*/  IMAD.MOV.U32 R82, RZ, RZ, RZ ;  /* 0x000000ffff527224 */ /* 0x000fe400078e00ff */
[----:B-----5:R-:W-:Y:S01]  /*0ee0*/  @!P4 FMUL.FTZ R82, R89, 1.4426950216293334961 ;  /* 0x3fb8aa3b5952c820 */ /* 0x020fe20000410000 */
[----:B------:R-:W-:Y:S01]  /*0ef0*/  @!P5 FMUL.FTZ R86, R87, 1.4426950216293334961 ;  /* 0x3fb8aa3b5756d820 */ /* 0x000fe20000410000 */
[-C--:B------:R-:W-:Y:S01]  /*0f00*/  ISETP.GE.AND P4, PT, R88, R37.reuse, PT ;  /* 0x000000255800720c */ /* 0x080fe20003f86270 */
[----:B------:R-:W-:Y:S01]  /*0f10*/  ULDC.64 UR6, c[0x0][0x210] ;  /* 0x0000840000067ab9 */ /* 0x000fe20000000a00 */
[----:B------:R-:W-:Y:S01]  /*0f20*/  ISETP.GE.AND P5, PT, R78, R37, PT ;  /* 0x000000254e00720c */ /* 0x000fe20003fa6270 */
[----:B01----:R-:W-:Y:S01]  /*0f30*/  FADD.FTZ R84, R84, R83 ;  /* 0x0000005354547221 */ /* 0x003fe20000010000 */
[----:B------:R-:W-:-:S02]  /*0f40*/  SHF.R.S32.HI R3, RZ, 0x1f, R36 ;  /* 0x0000001fff037819 */ /* 0x000fc40000011424 */
[----:B------:R-:W-:Y:S01]  /*0f50*/  @!P2 FMUL.FTZ R87, R77, 1.4426950216293334961 ;  /* 0x3fb8aa3b4d57a820 */ /* 0x000fe20000410000 */
[----:B------:R-:W-:Y:S02]  /*0f60*/  IMAD.MOV.U32 R77, RZ, RZ, RZ ;  /* 0x000000ffff4d7224 */ /* 0x000fe400078e00ff */
[----:B------:R-:W-:Y:S01]  /*0f70*/  @!P6 FMUL.FTZ R77, R85, 1.4426950216293334961 ;  /* 0x3fb8aa3b554de820 */ /* 0x000fe20000410000 */
[----:B------:R-:W-:Y:S01]  /*0f80*/  ISETP.GE.AND P6, PT, R76, R37, PT ;  /* 0x000000254c00720c */ /* 0x000fe20003fc6270 */
[----:B------:R-:W-:Y:S02]  /*0f90*/  IMAD.MOV.U32 R76, RZ, RZ, RZ ;  /* 0x000000ffff4c7224 */ /* 0x000fe400078e00ff */
[----:B------:R-:W-:Y:S01]  /*0fa0*/  @!P1 FMUL.FTZ R76, R80, 1.4426950216293334961 ;  /* 0x3fb8aa3b504c9820 */ /* 0x000fe20000410000 */
[----:B------:R-:W0:Y:S01]  /*0fb0*/  @!P2 MUFU.EX2 R87, R87 ;  /* 0x000000570057a308 */ /* 0x000e220000000800 */
[----:B------:R-:W-:Y:S01]  /*0fc0*/  @!P4 FMUL.FTZ R78, R75, 1.4426950216293334961 ;  /* 0x3fb8aa3b4b4ec820 */ /* 0x000fe20000410000 */
[----:B------:R-:W-:-:S02]  /*0fd0*/  IMAD.MOV.U32 R75, RZ, RZ, RZ ;  /* 0x000000ffff4b7224 */ /* 0x000fc400078e00ff */
[----:B------:R-:W-:Y:S01]  /*0fe0*/  @!P0 FMUL.FTZ R75, R81, 1.4426950216293334961 ;  /* 0x3fb8aa3b514b8820 */ /* 0x000fe20000410000 */
[----:B------:R-:W-:Y:S02]  /*0ff0*/  LEA R2, P0, R36, UR6, 0x2 ;  /* 0x0000000624027c11 */ /* 0x000fe4000f8010ff */
[-C--:B------:R-:W-:Y:S01]  /*1000*/  ISETP.GE.AND P1, PT, R74, R37.reuse, PT ;  /* 0x000000254a00720c */ /* 0x080fe20003f26270 */
[----:B------:R-:W1:Y:S01]  /*1010*/  @!P4 MUFU.EX2 R78, R78 ;  /* 0x0000004e004ec308 */ /* 0x000e620000000800 */
[----:B------:R-:W-:Y:S01]  /*1020*/  LEA.HI.X R3, R36, UR7, R3, 0x2, P0 ;  /* 0x0000000724037c11 */ /* 0x000fe200080f1403 */
[----:B------:R-:W-:Y:S01]  /*1030*/  @!P6 FMUL.FTZ R8, R8, 1.4426950216293334961 ;  /* 0x3fb8aa3b0808e820 */ /* 0x000fe20000410000 */
[----:B------:R-:W-:-:S05]  /*1040*/  ISETP.GE.AND P0, PT, R40, R37, PT ;  /* 0x000000252800720c */ /* 0x000fca0003f06270 */
[----:B------:R2:W3:Y:S01]  /*1050*/  @!P3 MUFU.EX2 R88, R79 ;  /* 0x0000004f0058b308 */ /* 0x0004e20000000800 */
[----:B0-----:R-:W-:-:S03]  /*1060*/  @!P2 FFMA.FTZ R87, -R84, R87, R12 ;  /* 0x000000575457a223 */ /* 0x001fc6000001010c */
[----:B------:R-:W-:Y:S02]  /*1070*/  @!P1 FMUL.FTZ R6, R6, 1.4426950216293334961 ;  /* 0x3fb8aa3b06069820 */ /* 0x000fe40000410000 */
[----:B------:R-:W-:Y:S01]  /*1080*/  @!P2 STG.E desc[UR4][R2.64], R87 ;  /* 0x000000570200a986 */ /* 0x000fe2000c101904 */
[----:B------:R-:W-:Y:S01]  /*1090*/  ISETP.GE.AND P2, PT, R42, R37, PT ;  /* 0x000000252a00720c */ /* 0x000fe20003f46270 */
[----:B------:R-:W0:Y:S01]  /*10a0*/  @!P6 MUFU.EX2 R8, R8 ;  /* 0x000000080008e308 */ /* 0x000e220000000800 */
[----:B--2---:R-:W-:Y:S01]  /*10b0*/  @!P5 FMUL.FTZ R79, R73, 1.4426950216293334961 ;  /* 0x3fb8aa3b494fd820 */ /* 0x004fe20000410000 */
[----:B-1----:R-:W-:Y:S01]  /*10c0*/  @!P4 FFMA.FTZ R11, -R84, R78, R11 ;  /* 0x0000004e540bc223 */ /* 0x002fe2000001010b */
[----:B------:R-:W1:Y:S01]  /*10d0*/  S2R R73, SR_TID.X ;  /* 0x0000000000497919 */ /* 0x000e620000002100 */
[----:B------:R-:W-:-:S03]  /*10e0*/  @!P0 FMUL.FTZ R38, R38, 1.4426950216293334961 ;  /* 0x3fb8aa3b26268820 */ /* 0x000fc60000410000 */
[----:B------:R-:W-:Y:S01]  /*10f0*/  @!P4 STG.E desc[UR4][R2.64+0x80], R11 ;  /* 0x0000800b0200c986 */ /* 0x000fe2000c101904 */
[----:B------:R-:W2:Y:S01]  /*1100*/  @!P5 MUFU.EX2 R79, R79 ;  /* 0x0000004f004fd308 */ /* 0x000ea20000000800 */
[----:B------:R-:W-:Y:S01]  /*1110*/  ISETP.GE.AND P4, PT, R29, R37, PT ;  /* 0x000000251d00720c */ /* 0x000fe20003f86270 */
[----:B---3--:R-:W-:Y:S02]  /*1120*/  @!P3 FFMA.FTZ R21, -R84, R88, R21 ;  /* 0x000000585415b223 */ /* 0x008fe40000010115 */
[----:B------:R-:W-:-:S03]  /*1130*/  @!P2 FMUL.FTZ R41, R41, 1.4426950216293334961 ;  /* 0x3fb8aa3b2929a820 */ /* 0x000fc60000410000 */
[----:B------:R-:W-:Y:S01]  /*1140*/  @!P3 STG.E desc[UR4][R2.64+0xb00], R21 ;  /* 0x000b00150200b986 */ /* 0x000fe2000c101904 */
[----:B------:R-:W3:Y:S01]  /*1150*/  @!P1 MUFU.EX2 R6, R6 ;  /* 0x0000000600069308 */ /* 0x000ee20000000800 */
[----:B0-----:R-:W-:Y:S01]  /*1160*/  @!P6 FFMA.FTZ R9, -R84, R8, R9 ;  /* 0x000000085409e223 */ /* 0x001fe20000010109 */
[----:B------:R-:W-:-:S04]  /*1170*/  ISETP.GE.AND P3, PT, R66, R37, PT ;  /* 0x000000254200720c */ /* 0x000fc80003f66270 */
[----:B------:R-:W-:Y:S01]  /*1180*/  @!P6 STG.E desc[UR4][R2.64+0x180], R9 ;  /* 0x000180090200e986 */ /* 0x000fe2000c101904 */
[----:B------:R-:W-:Y:S01]  /*1190*/  ISETP.GE.AND P6, PT, R46, R37, PT ;  /* 0x000000252e00720c */ /* 0x000fe20003fc6270 */
[----:B------:R-:W0:Y:S01]  /*11a0*/  @!P0 MUFU.EX2 R29, R38 ;  /* 0x00000026001d8308 */ /* 0x000e220000000800 */
[----:B--2---:R-:W-:-:S05]  /*11b0*/  @!P5 FFMA.FTZ R79, -R84, R79, R10 ;  /* 0x0000004f544fd223 */ /* 0x004fca000001010a */
[----:B------:R-:W-:Y:S01]  /*11c0*/  @!P5 STG.E desc[UR4][R2.64+0x100], R79 ;  /* 0x0001004f0200d986 */ /* 0x000fe2000c101904 */
[----:B------:R-:W-:Y:S01]  /*11d0*/  ISETP.GE.AND P5, PT, R44, R37, PT ;  /* 0x000000252c00720c */ /* 0x000fe20003fa6270 */
[----:B------:R-:W2:Y:S01]  /*11e0*/  @!P2 MUFU.EX2 R41, R41 ;  /* 0x000000290029a308 */ /* 0x000ea20000000800 */
[----:B---3--:R-:W-:Y:S01]  /*11f0*/  @!P1 FFMA.FTZ R7, -R84, R6, R7 ;  /* 0x0000000654079223 */ /* 0x008fe20000010107 */
[----:B-1----:R-:W-:Y:S02]  /*1200*/  LOP3.LUT R73, R73, 0x1f, RZ, 0xc0, !PT ;  /* 0x0000001f49497812 */ /* 0x002fe400078ec0ff */
[----:B------:R-:W-:Y:S02]  /*1210*/  @!P6 FMUL.FTZ R50, R50, 1.4426950216293334961 ;  /* 0x3fb8aa3b3232e820 */ /* 0x000fe40000410000 */
[----:B------:R1:W-:Y:S01]  /*1220*/  @!P1 STG.E desc[UR4][R2.64+0x200], R7 ;  /* 0x0002000702009986 */ /* 0x0003e2000c101904 */
[C---:B------:R-:W-:Y:S01]  /*1230*/  LOP3.LUT R6, R73.reuse, 0x120, RZ, 0xfc, !PT ;  /* 0x0000012049067812 */ /* 0x040fe200078efcff */
[----:B------:R-:W3:Y:S01]  /*1240*/  @!P4 MUFU.EX2 R19, R19 ;  /* 0x000000130013c308 */ /* 0x000ee20000000800 */
[----:B0-----:R-:W-:Y:S01]  /*1250*/  @!P0 FFMA.FTZ R29, -R84, R29, R0 ;  /* 0x0000001d541d8223 */ /* 0x001fe20000010100 */
[----:B------:R-:W-:-:S02]  /*1260*/  LOP3.LUT R0, R73, 0x140, RZ, 0xfc, !PT ;  /* 0x0000014049007812 */ /* 0x000fc400078efcff */
[-C--:B------:R-:W-:Y:S01]  /*1270*/  ISETP.GE.AND P1, PT, R6, R37.reuse, PT ;  /* 0x000000250600720c */ /* 0x080fe20003f26270 */
[----:B------:R-:W-:Y:S01]  /*1280*/  @!P5 FMUL.FTZ R45, R45, 1.4426950216293334961 ;  /* 0x3fb8aa3b2d2dd820 */ /* 0x000fe20000410000 */
[----:B------:R-:W-:Y:S01]  /*1290*/  @!P0 STG.E desc[UR4][R2.64+0x280], R29 ;  /* 0x0002801d02008986 */ /* 0x000fe2000c101904 */
[----:B------:R-:W-:Y:S01]  /*12a0*/  ISETP.GE.AND P0, PT, R0, R37, PT ;  /* 0x000000250000720c */ /* 0x000fe20003f06270 */
[----:B------:R-:W0:Y:S01]  /*12b0*/  @!P6 MUFU.EX2 R50, R50 ;  /* 0x000000320032e308 */ /* 0x000e220000000800 */
[----:B--2---:R-:W-:Y:S01]  /*12c0*/  @!P2 FFMA.FTZ R41, -R84, R41, R39 ;  /* 0x000000295429a223 */ /* 0x004fe20000010127 */
[----:B------:R-:W-:-:S04]  /*12d0*/  LOP3.LUT R0, R73, 0x160, RZ, 0xfc, !PT ;  /* 0x0000016049007812 */ /* 0x000fc800078efcff */
[----:B------:R-:W-:Y:S01]  /*12e0*/  @!P2 STG.E desc[UR4][R2.64+0x300], R41 ;  /* 0x000300290200a986 */ /* 0x000fe2000c101904 */
[----:B------:R-:W-:Y:S01]  /*12f0*/  ISETP.GE.AND P2, PT, R0, R37, PT ;  /* 0x000000250000720c */ /* 0x000fe20003f46270 */
[----:B------:R-:W2:Y:S01]  /*1300*/  @!P5 MUFU.EX2 R45, R45 ;  /* 0x0000002d002dd308 */ /* 0x000ea20000000800 */
[----:B------:R-:W-:Y:S01]  /*1310*/  @!P1 FMUL.FTZ R52, R52, 1.4426950216293334961 ;  /* 0x3fb8aa3b34349820 */ /* 0x000fe20000410000 */
[----:B------:R-:W-:Y:S01]  /*1320*/  LOP3.LUT R0, R73, 0x220, RZ, 0xfc, !PT ;  /* 0x0000022049007812 */ /* 0x000fe200078efcff */
[----:B---3--:R-:W-:Y:S01]  /*1330*/  @!P4 FFMA.FTZ R19, -R84, R19, R20 ;  /* 0x000000135413c223 */ /* 0x008fe20000010114 */
[----:B------:R-:W-:-:S04]  /*1340*/  @!P0 FMUL.FTZ R59, R59, 1.4426950216293334961 ;  /* 0x3fb8aa3b3b3b8820 */ /* 0x000fc80000410000 */
[----:B-1----:R-:W1:Y:S01]  /*1350*/  @!P1 MUFU.EX2 R7, R52 ;  /* 0x0000003400079308 */ /* 0x002e620000000800 */
[----:B0-----:R-:W-:Y:S01]  /*1360*/  @!P6 FFMA.FTZ R47, -R84, R50, R47 ;  /* 0x00000032542fe223 */ /* 0x001fe2000001012f */
[----:B------:R-:W-:Y:S01]  /*1370*/  @!P4 STG.E desc[UR4][R2.64+0xb80], R19 ;  /* 0x000b80130200c986 */ /* 0x000fe2000c101904 */
[----:B------:R-:W-:Y:S01]  /*1380*/  ISETP.GE.AND P4, PT, R68, R37, PT ;  /* 0x000000254400720c */ /* 0x000fe20003f86270 */
[----:B------:R-:W-:Y:S02]  /*1390*/  @!P2 FMUL.FTZ R61, R61, 1.4426950216293334961 ;  /* 0x3fb8aa3b3d3da820 */ /* 0x000fe40000410000 */
[----:B------:R-:W-:Y:S02]  /*13a0*/  @!P6 STG.E desc[UR4][R2.64+0x400], R47 ;  /* 0x0004002f0200e986 */ /* 0x000fe4000c101904 */
[----:B------:R-:W0:Y:S01]  /*13b0*/  @!P0 MUFU.EX2 R59, R59 ;  /* 0x0000003b003b8308 */ /* 0x000e220000000800 */
[----:B--2---:R-:W-:-:S05]  /*13c0*/  @!P5 FFMA.FTZ R45, -R84, R45, R43 ;  /* 0x0000002d542dd223 */ /* 0x004fca000001012b */
[----:B------:R-:W-:Y:S01]  /*13d0*/  @!P5 STG.E desc[UR4][R2.64+0x380], R45 ;  /* 0x0003802d0200d986 */ /* 0x000fe2000c101904 */
[----:B------:R-:W-:Y:S01]  /*13e0*/  ISETP.GE.AND P5, PT, R0, R37, PT ;  /* 0x000000250000720c */ /* 0x000fe20003fa6270 */
[----:B------:R-:W2:Y:S01]  /*13f0*/  @!P2 MUFU.EX2 R61, R61 ;  /* 0x0000003d003da308 */ /* 0x000ea20000000800 */
[----:B------:R-:W-:Y:S01]  /*1400*/  LOP3.LUT R0, R73, 0x240, RZ, 0xfc, !PT ;  /* 0x0000024049007812 */ /* 0x000fe200078efcff */
[----:B-1----:R-:W-:-:S03]  /*1410*/  @!P1 FFMA.FTZ R7, -R84, R7, R48 ;  /* 0x0000000754079223 */ /* 0x002fc60000010130 */
[----:B------:R-:W-:Y:S02]  /*1420*/  ISETP.GE.AND P6, PT, R0, R37, PT ;  /* 0x000000250000720c */ /* 0x000fe40003fc6270 */
[C---:B------:R-:W-:Y:S01]  /*1430*/  LOP3.LUT R0, R73.reuse, 0x260, RZ, 0xfc, !PT ;  /* 0x0000026049007812 */ /* 0x040fe200078efcff */
[----:B------:R1:W-:Y:S01]  /*1440*/  @!P1 STG.E desc[UR4][R2.64+0x480], R7 ;  /* 0x0004800702009986 */ /* 0x0003e2000c101904 */
[----:B0-----:R-:W-:Y:S01]  /*1450*/  @!P0 FFMA.FTZ R59, -R84, R59, R49 ;  /* 0x0000003b543b8223 */ /* 0x001fe20000010131 */
[----:B------:R-:W0:Y:S01]  /*1460*/  @!P3 MUFU.EX2 R77, R77 ;  /* 0x0000004d004db308 */ /* 0x000e220000000800 */
[----:B------:R-:W-:Y:S02]  /*1470*/  ISETP.GE.AND P1, PT, R0, R37, PT ;  /* 0x000000250000720c */ /* 0x000fe40003f26270 */
[----:B------:R-:W-:Y:S01]  /*1480*/  LOP3.LUT R0, R73, 0x280, RZ, 0xfc, !PT ;  /* 0x0000028049007812 */ /* 0x000fe200078efcff */
[----:B------:R3:W-:Y:S01]  /*1490*/  @!P0 STG.E desc[UR4][R2.64+0x500], R59 ;  /* 0x0005003b02008986 */ /* 0x0007e2000c101904 */
[----:B--2---:R-:W-:-:S03]  /*14a0*/  @!P2 FFMA.FTZ R61, -R84, R61, R51 ;  /* 0x0000003d543da223 */ /* 0x004fc60000010133 */
[----:B------:R-:W2:Y:S01]  /*14b0*/  @!P5 MUFU.EX2 R35, R35 ;  /* 0x000000230023d308 */ /* 0x000ea20000000800 */
[-C--:B------:R-:W-:Y:S02]  /*14c0*/  ISETP.GE.AND P0, PT, R0, R37.reuse, PT ;  /* 0x000000250000720c */ /* 0x080fe40003f06270 */
[C---:B------:R-:W-:Y:S01]  /*14d0*/  LOP3.LUT R0, R73.reuse, 0x2a0, RZ, 0xfc, !PT ;  /* 0x000002a049007812 */ /* 0x040fe200078efcff */
[----:B------:R3:W-:Y:S03]  /*14e0*/  @!P2 STG.E desc[UR4][R2.64+0x580], R61 ;  /* 0x0005803d0200a986 */ /* 0x0007e6000c101904 */
[----:B------:R-:W-:Y:S01]  /*14f0*/  ISETP.GE.AND P2, PT, R0, R37, PT ;  /* 0x000000250000720c */ /* 0x000fe20003f46270 */
[----:B------:R-:W4:Y:S01]  /*1500*/  @!P6 MUFU.EX2 R34, R34 ;  /* 0x000000220022e308 */ /* 0x000f220000000800 */
[----:B------:R-:W-:Y:S01]  /*1510*/  LOP3.LUT R0, R73, 0x180, RZ, 0xfc, !PT ;  /* 0x0000018049007812 */ /* 0x000fe200078efcff */
[----:B0-----:R-:W-:-:S05]  /*1520*/  @!P3 FFMA.FTZ R77, -R84, R77, R69 ;  /* 0x0000004d544db223 */ /* 0x001fca0000010145 */
[----:B------:R3:W-:Y:S01]  /*1530*/  @!P3 STG.E desc[UR4][R2.64+0xe80], R77 ;  /* 0x000e804d0200b986 */ /* 0x0007e2000c101904 */
[----:B------:R-:W0:Y:S01]  /*1540*/  @!P1 MUFU.EX2 R33, R33 ;  /* 0x0000002100219308 */ /* 0x000e220000000800 */
[----:B--2---:R-:W-:Y:S01]  /*1550*/  @!P5 FFMA.FTZ R35, -R84, R35, R32 ;  /* 0x000000235423d223 */ /* 0x004fe20000010120 */
[----:B------:R-:W-:-:S04]  /*1560*/  ISETP.GE.AND P3, PT, R70, R37, PT ;  /* 0x000000254600720c */ /* 0x000fc80003f66270 */
[----:B------:R3:W-:Y:S01]  /*1570*/  @!P5 STG.E desc[UR4][R2.64+0x880], R35 ;  /* 0x000880230200d986 */ /* 0x0007e2000c101904 */
[----:B------:R-:W-:Y:S01]  /*1580*/  ISETP.GE.AND P5, PT, R28, R37, PT ;  /* 0x000000251c00720c */ /* 0x000fe20003fa6270 */
[----:B------:R-:W2:Y:S01]  /*1590*/  @!P0 MUFU.EX2 R24, R24 ;  /* 0x0000001800188308 */ /* 0x000ea20000000800 */
[----:B----4-:R-:W-:-:S05]  /*15a0*/  @!P6 FFMA.FTZ R31, -R84, R34, R31 ;  /* 0x00000022541fe223 */ /* 0x010fca000001011f */
[----:B------:R3:W-:Y:S01]  /*15b0*/  @!P6 STG.E desc[UR4][R2.64+0x900], R31 ;  /* 0x0009001f0200e986 */ /* 0x0007e2000c101904 */
[----:B------:R-:W-:Y:S01]  /*15c0*/  ISETP.GE.AND P6, PT, R27, R37, PT ;  /* 0x000000251b00720c */ /* 0x000fe20003fc6270 */
[----:B------:R-:W4:Y:S01]  /*15d0*/  @!P2 MUFU.EX2 R22, R22 ;  /* 0x000000160016a308 */ /* 0x000f220000000800 */
[----:B0-----:R-:W-:-:S05]  /*15e0*/  @!P1 FFMA.FTZ R33, -R84, R33, R30 ;  /* 0x0000002154219223 */ /* 0x001fca000001011e */
[----:B------:R3:W-:Y:S01]  /*15f0*/  @!P1 STG.E desc[UR4][R2.64+0x980], R33 ;  /* 0x0009802102009986 */ /* 0x0007e2000c101904 */
[----:B------:R-:W-:Y:S01]  /*1600*/  ISETP.GE.AND P1, PT, R26, R37, PT ;  /* 0x000000251a00720c */ /* 0x000fe20003f26270 */
[----:B------:R-:W0:Y:S01]  /*1610*/  @!P5 MUFU.EX2 R18, R18 ;  /* 0x000000120012d308 */ /* 0x000e220000000800 */
[----:B--2---:R-:W-:-:S05]  /*1620*/  @!P0 FFMA.FTZ R25, -R84, R24, R25 ;  /* 0x0000001854198223 */ /* 0x004fca0000010119 */
        /* <DEDUP_REMOVED lines=10> */
[----:B-1----:R-:W0:Y:S01]  /*16d0*/  @!P0 MUFU.EX2 R7, R82 ;  /* 0x0000005200078308 */ /* 0x002e220000000800 */
[----:B--2---:R-:W-:Y:S01]  /*16e0*/  @!P6 FFMA.FTZ R17, -R84, R17, R14 ;  /* 0x000000115411e223 */ /* 0x004fe2000001010e */
[----:B------:R-:W-:-:S04]  /*16f0*/  LOP3.LUT R0, R73, 0x1a0, RZ, 0xfc, !PT ;  /* 0x000001a049007812 */ /* 0x000fc800078efcff */
[----:B------:R3:W-:Y:S01]  /*1700*/  @!P6 STG.E desc[UR4][R2.64+0xc80], R17 ;  /* 0x000c80110200e986 */ /* 0x0007e2000c101904 */
[-C--:B------:R-:W-:Y:S01]  /*1710*/  ISETP.GE.AND P6, PT, R0, R37.reuse, PT ;  /* 0x000000250000720c */ /* 0x080fe20003fc6270 */
[----:B------:R-:W1:Y:S01]  /*1720*/  @!P2 MUFU.EX2 R11, R86 ;  /* 0x00000056000ba308 */ /* 0x000e620000000800 */
[----:B----4-:R-:W-:Y:S01]  /*1730*/  @!P1 FFMA.FTZ R13, -R84, R16, R13 ;  /* 0x00000010540d9223 */ /* 0x010fe2000001010d */
[----:B------:R-:W-:Y:S02]  /*1740*/  LOP3.LUT R0, R73, 0x1c0, RZ, 0xfc, !PT ;  /* 0x000001c049007812 */ /* 0x000fe400078efcff */
[----:B------:R-:W-:Y:S02]  /*1750*/  @!P5 FMUL.FTZ R63, R63, 1.4426950216293334961 ;  /* 0x3fb8aa3b3f3fd820 */ /* 0x000fe40000410000 */
[----:B------:R3:W-:Y:S01]  /*1760*/  @!P1 STG.E desc[UR4][R2.64+0xd00], R13 ;  /* 0x000d000d02009986 */ /* 0x0007e2000c101904 */
[----:B------:R-:W-:Y:S01]  /*1770*/  ISETP.GE.AND P1, PT, R0, R37, PT ;  /* 0x000000250000720c */ /* 0x000fe20003f26270 */
[----:B------:R-:W2:Y:S01]  /*1780*/  @!P4 MUFU.EX2 R8, R75 ;  /* 0x0000004b0008c308 */ /* 0x000ea20000000800 */
[----:B0-----:R-:W-:Y:S01]  /*1790*/  @!P0 FFMA.FTZ R9, -R84, R7, R58 ;  /* 0x0000000754098223 */ /* 0x001fe2000001013a */
[----:B------:R-:W-:-:S02]  /*17a0*/  LOP3.LUT R0, R73, 0x1e0, RZ, 0xfc, !PT ;  /* 0x000001e049007812 */ /* 0x000fc400078efcff */
[----:B------:R-:W-:Y:S02]  /*17b0*/  @!P6 FMUL.FTZ R65, R65, 1.4426950216293334961 ;  /* 0x3fb8aa3b4141e820 */ /* 0x000fe40000410000 */
[----:B------:R3:W-:Y:S01]  /*17c0*/  @!P0 STG.E desc[UR4][R2.64+0xd80], R9 ;  /* 0x000d800902008986 */ /* 0x0007e2000c101904 */
[----:B------:R-:W-:Y:S01]  /*17d0*/  ISETP.GE.AND P0, PT, R0, R37, PT ;  /* 0x000000250000720c */ /* 0x000fe20003f06270 */
[----:B------:R-:W0:Y:S01]  /*17e0*/  @!P5 MUFU.EX2 R63, R63 ;  /* 0x0000003f003fd308 */ /* 0x000e220000000800 */
[----:B-1----:R-:W-:Y:S01]  /*17f0*/  @!P2 FFMA.FTZ R11, -R84, R11, R60 ;  /* 0x0000000b540ba223 */ /* 0x002fe2000001013c */
[----:B------:R-:W-:Y:S02]  /*1800*/  LOP3.LUT R0, R73, 0x200, RZ, 0xfc, !PT ;  /* 0x0000020049007812 */ /* 0x000fe400078efcff */
[----:B------:R-:W-:Y:S02]  /*1810*/  @!P1 FMUL.FTZ R67, R67, 1.4426950216293334961 ;  /* 0x3fb8aa3b43439820 */ /* 0x000fe40000410000 */
[----:B------:R3:W-:Y:S01]  /*1820*/  @!P2 STG.E desc[UR4][R2.64+0xe00], R11 ;  /* 0x000e000b0200a986 */ /* 0x0007e2000c101904 */
[----:B------:R-:W-:Y:S01]  /*1830*/  ISETP.GE.AND P2, PT, R0, R37, PT ;  /* 0x000000250000720c */ /* 0x000fe20003f46270 */
[----:B------:R-:W1:Y:S01]  /*1840*/  @!P6 MUFU.EX2 R65, R65 ;  /* 0x000000410041e308 */ /* 0x000e620000000800 */
[----:B--2---:R-:W-:-:S03]  /*1850*/  @!P4 FFMA.FTZ R71, -R84, R8, R71 ;  /* 0x000000085447c223 */ /* 0x004fc60000010147 */
[----:B------:R-:W-:Y:S02]  /*1860*/  @!P0 FMUL.FTZ R4, R4, 1.4426950216293334961 ;  /* 0x3fb8aa3b04048820 */ /* 0x000fe40000410000 */
[----:B------:R3:W-:Y:S02]  /*1870*/  @!P4 STG.E desc[UR4][R2.64+0xf00], R71 ;  /* 0x000f00470200c986 */ /* 0x0007e4000c101904 */
[----:B------:R-:W2:Y:S01]  /*1880*/  @!P1 MUFU.EX2 R0, R67 ;  /* 0x0000004300009308 */ /* 0x000ea20000000800 */
[----:B0-----:R-:W-:-:S03]  /*1890*/  @!P5 FFMA.FTZ R63, -R84, R63, R53 ;  /* 0x0000003f543fd223 */ /* 0x001fc60000010135 */
[----:B------:R-:W-:Y:S02]  /*18a0*/  @!P2 FMUL.FTZ R5, R5, 1.4426950216293334961 ;  /* 0x3fb8aa3b0505a820 */ /* 0x000fe40000410000 */
[----:B------:R3:W-:Y:S02]  /*18b0*/  @!P5 STG.E desc[UR4][R2.64+0x600], R63 ;  /* 0x0006003f0200d986 */ /* 0x0007e4000c101904 */
[----:B------:R-:W0:Y:S01]  /*18c0*/  @!P0 MUFU.EX2 R7, R4 ;  /* 0x0000000400078308 */ /* 0x000e220000000800 */
[----:B-1----:R-:W-:-:S05]  /*18d0*/  @!P6 FFMA.FTZ R65, -R84, R65, R54 ;  /* 0x000000415441e223 */ /* 0x002fca0000010136 */
[----:B------:R3:W-:Y:S02]  /*18e0*/  @!P6 STG.E desc[UR4][R2.64+0x680], R65 ;  /* 0x000680410200e986 */ /* 0x0007e4000c101904 */
[----:B------:R-:W1:Y:S01]  /*18f0*/  @!P2 MUFU.EX2 R6, R5 ;  /* 0x000000050006a308 */ /* 0x000e620000000800 */
[----:B--2---:R-:W-:-:S05]  /*1900*/  @!P1 FFMA.FTZ R55, -R84, R0, R55 ;  /* 0x0000000054379223 */ /* 0x004fca0000010137 */
[----:B------:R3:W-:Y:S01]  /*1910*/  @!P1 STG.E desc[UR4][R2.64+0x700], R55 ;  /* 0x0007003702009986 */ /* 0x0007e2000c101904 */
[----:B0-----:R-:W-:-:S05]  /*1920*/  @!P0 FFMA.FTZ R7, -R84, R7, R56 ;  /* 0x0000000754078223 */ /* 0x001fca0000010138 */
[----:B------:R3:W-:Y:S01]  /*1930*/  @!P0 STG.E desc[UR4][R2.64+0x780], R7 ;  /* 0x0007800702008986 */ /* 0x0007e2000c101904 */
[----:B-1----:R-:W-:-:S05]  /*1940*/  @!P2 FFMA.FTZ R57, -R84, R6, R57 ;  /* 0x000000065439a223 */ /* 0x002fca0000010139 */
[----:B------:R3:W-:Y:S01]  /*1950*/  @!P2 STG.E desc[UR4][R2.64+0x800], R57 ;  /* 0x000800390200a986 */ /* 0x0007e2000c101904 */
[----:B------:R-:W-:Y:S05]  /*1960*/  @P3 EXIT ;  /* 0x000000000000394d */ /* 0x000fea0003800000 */
[----:B------:R-:W0:Y:S02]  /*1970*/  MUFU.EX2 R5, R76 ;  /* 0x0000004c00057308 */ /* 0x000e240000000800 */
[----:B0-----:R-:W-:-:S05]  /*1980*/  FFMA.FTZ R5, -R84, R5, R72 ;  /* 0x0000000554057223 */ /* 0x001fca0000010148 */
[----:B------:R-:W-:Y:S01]  /*1990*/  STG.E desc[UR4][R2.64+0xf80], R5 ;  /* 0x000f800502007986 */ /* 0x000fe2000c101904 */
[----:B------:R-:W-:Y:S05]  /*19a0*/  EXIT ;  /* 0x000000000000794d */ /* 0x000fea0003800000 */
.L_x_5329:
        /* <DEDUP_REMOVED lines=13> */
.L_x_11934:


//--------------------- .text._ZN43_GLOBAL__N__9ae7fba5_10_SoftMax_cu_9f978f6321softmax_warp_backwardIfffLi9ELb1ELb0EEEvPT0_PKT_S5_iiiPKb --------------------------
	.section	.text._ZN43_GLOBAL__N__9ae7fba5_10_SoftMax_cu_9f978f6321softmax_warp_backwardIfffLi9ELb1ELb0EEEvPT0_PKT_S5_iiiPKb,"ax",@progbits
	.align	128
.text._ZN43_GLOBAL__N__9ae7fba5_10_SoftMax_cu_9f978f6321softmax_warp_backwardIfffLi9ELb1ELb0EEEvPT0_PKT_S5_iiiPKb:
        .type           _ZN43_GLOBAL__N__9ae7fba5_10_SoftMax_cu_9f978f6321softmax_warp_backwardIfffLi9ELb1ELb0EEEvPT0_PKT_S5_iiiPKb,@function
        .size           _ZN43_GLOBAL__N__9ae7fba5_10_SoftMax_cu_9f978f6321softmax_warp_backwardIfffLi9ELb1ELb0EEEvPT0_PKT_S5_iiiPKb,(.L_x_11935 - _ZN43_GLOBAL__N__9ae7fba5_10_SoftMax_cu_9f978f6321softmax_warp_backwardIfffLi9ELb1ELb0EEEvPT0_PKT_S5_iiiPKb)
        .other          _ZN43_GLOBAL__N__9ae7fba5_10_SoftMax_cu_9f978f6321softmax_warp_backwardIfffLi9ELb1ELb0EEEvPT0_PKT_S5_iiiPKb,@"STO_CUDA_ENTRY STV_DEFAULT"
_ZN43_GLOBAL__N__9ae7fba5_10_SoftMax_cu_9f978f6321softmax_warp_backwardIfffLi9ELb1ELb0EEEvPT0_PKT_S5_iiiPKb:
        /* <DEDUP_REMOVED lines=15> */
[----:B------:R-:W-:Y:S01]  /*00f0*/  LOP3.LUT R37, R42, 0x40, RZ, 0xfc, !PT ;  /* 0x000000402a257812 */ /* 0x000fe200078efcff */
[----:B------:R-:W0:Y:S01]  /*0100*/  LDC.64 R4, c[0x0][0x218] ;  /* 0x00008600ff047b82 */ /* 0x000e220000000a00 */
[----:B--2---:R-:W-:Y:S01]  /*0110*/  SEL R7, R39, RZ, P0 ;  /* 0x000000ff27077207 */ /* 0x004fe20000000000 */
[----:B---3--:R-:W-:-:S03]  /*0120*/  IMAD.WIDE R2, R38, 0x4, R2 ;  /* 0x0000000426027825 */ /* 0x008fc600078e0202 */
[-C--:B------:R-:W-:Y:S02]  /*0130*/  ISETP.GE.AND P4, PT, R40, R7.reuse, PT ;  /* 0x000000072800720c */ /* 0x080fe40003f86270 */
[----:B------:R-:W-:-:S11]  /*0140*/  ISETP.GE.AND P3, PT, R37, R7, PT ;  /* 0x000000072500720c */ /* 0x000fd60003f66270 */
[----:B------:R-:W2:Y:S04]  /*0150*/  @!P4 LDG.E R9, desc[UR4][R2.64+0x80] ;  /* 0x000080040209c981 */ /* 0x000ea8000c1e1900 */
[----:B------:R-:W3:Y:S01]  /*0160*/  @!P3 LDG.E R0, desc[UR4][R2.64+0x100] ;  /* 0x000100040200b981 */ /* 0x000ee2000c1e1900 */
[----:B------:R-:W-:-:S04]  /*0170*/  LOP3.LUT R36, R42, 0x60, RZ, 0xfc, !PT ;  /* 0x000000602a247812 */ /* 0x000fc800078efcff */
[----:B------:R-:W-:-:S13]  /*0180*/  ISETP.GE.AND P0, PT, R36, R7, PT ;  /* 0x000000072400720c */ /* 0x000fda0003f06270 */
[----:B------:R-:W4:Y:S01]  /*0190*/  @!P0 LDG.E R6, desc[UR4][R2.64+0x180] ;  /* 0x0001800402068981 */ /* 0x000f22000c1e1900 */
[C---:B------:R-:W-:Y:S02]  /*01a0*/  LOP3.LUT R8, R42.reuse, 0x80, RZ, 0xfc, !PT ;  /* 0x000000802a087812 */ /* 0x040fe400078efcff */
[----:B------:R-:W-:Y:S02]  /*01b0*/  CS2R R34, SRZ ;  /* 0x0000000000227805 */ /* 0x000fe4000001ff00 */
[----:B------:R-:W-:Y:S01]  /*01c0*/  LOP3.LUT R10, R42, 0xa0, RZ, 0xfc, !PT ;  /* 0x000000a02a0a7812 */ /* 0x000fe200078efcff */
[----:B0-----:R-:W-:Y:S01]  /*01d0*/  IMAD.WIDE R4, R38, 0x4, R4 ;  /* 0x0000000426047825 */ /* 0x001fe200078e0204 */
[-C--:B------:R-:W-:Y:S02]  /*01e0*/  ISETP.GE.AND P5, PT, R8, R7.reuse, PT ;  /* 0x000000070800720c */ /* 0x080fe40003fa6270 */
[----:B------:R-:W-:Y:S02]  /*01f0*/  LOP3.LUT R8, R42, 0xc0, RZ, 0xfc, !PT ;  /* 0x000000c02a087812 */ /* 0x000fe400078efcff */
[----:B------:R-:W-:Y:S01]  /*0200*/  ISETP.GE.AND P6, PT, R10, R7, PT ;  /* 0x000000070a00720c */ /* 0x000fe20003fc6270 */
[----:B------:R-:W4:Y:S01]  /*0210*/  @!P4 LDG.E R35, desc[UR4][R4.64+0x80] ;  /* 0x000080040423c981 */ /* 0x000f22000c1e1900 */
[----:B------:R-:W-:-:S02]  /*0220*/  LOP3.LUT R10, R42, 0xe0, RZ, 0xfc, !PT ;  /* 0x000000e02a0a7812 */ /* 0x000fc400078efcff */
[-C--:B------:R-:W-:Y:S02]  /*0230*/  ISETP.GE.AND P1, PT, R8, R7.reuse, PT ;  /* 0x000000070800720c */ /* 0x080fe40003f26270 */
[-C--:B------:R-:W-:Y:S02]  /*0240*/  ISETP.GE.AND P2, PT, R10, R7.reuse, PT ;  /* 0x000000070a00720c */ /* 0x080fe40003f46270 */
[C---:B------:R-:W-:Y:S02]  /*0250*/  LOP3.LUT R10, R42.reuse, 0x100, RZ, 0xfc, !PT ;  /* 0x000001002a0a7812 */ /* 0x040fe400078efcff */
[----:B------:R-:W-:Y:S02]  /*0260*/  CS2R R32, SRZ ;  /* 0x0000000000207805 */ /* 0x000fe4000001ff00 */
[----:B------:R-:W-:Y:S01]  /*0270*/  LOP3.LUT R14, R42, 0x120, RZ, 0xfc, !PT ;  /* 0x000001202a0e7812 */ /* 0x000fe200078efcff */
[----:B------:R-:W4:Y:S04]  /*0280*/  @!P5 LDG.E R8, desc[UR4][R2.64+0x200] ;  /* 0x000200040208d981 */ /* 0x000f28000c1e1900 */
[----:B------:R-:W4:Y:S04]  /*0290*/  @!P3 LDG.E R33, desc[UR4][R4.64+0x100] ;  /* 0x000100040421b981 */ /* 0x000f28000c1e1900 */
[----:B------:R-:W4:Y:S01]  /*02a0*/  @!P2 LDG.E R11, desc[UR4][R2.64+0x380] ;  /* 0x00038004020ba981 */ /* 0x000f22000c1e1900 */
[----:B--2---:R-:W-:Y:S01]  /*02b0*/  @!P4 FMUL.FTZ R34, R9, 1.4426950216293334961 ;  /* 0x3fb8aa3b0922c820 */ /* 0x004fe20000410000 */
[----:B------:R-:W-:-:S02]  /*02c0*/  ISETP.GE.AND P4, PT, R10, R7, PT ;  /* 0x000000070a00720c */ /* 0x000fc40003f86270 */
[----:B------:R-:W2:Y:S04]  /*02d0*/  @!P6 LDG.E R9, desc[UR4][R2.64+0x280] ;  /* 0x000280040209e981 */ /* 0x000ea8000c1e1900 */
[----:B------:R-:W2:Y:S01]  /*02e0*/  @!P1 LDG.E R10, desc[UR4][R2.64+0x300] ;  /* 0x00030004020a9981 */ /* 0x000ea2000c1e1900 */
[----:B---3--:R-:W-:Y:S01]  /*02f0*/  @!P3 FMUL.FTZ R32, R0, 1.4426950216293334961 ;  /* 0x3fb8aa3b0020b820 */ /* 0x008fe20000410000 */
[----:B------:R-:W-:-:S05]  /*0300*/  ISETP.GE.AND P3, PT, R14, R7, PT ;  /* 0x000000070e00720c */ /* 0x000fca0003f66270 */
[----:B------:R-:W3:Y:S08]  /*0310*/  @!P4 LDG.E R12, desc[UR4][R2.64+0x400] ;  /* 0x00040004020cc981 */ /* 0x000ef0000c1e1900 */
[----:B------:R-:W3:Y:S01]  /*0320*/  @!P3 LDG.E R0, desc[UR4][R2.64+0x480] ;  /* 0x000480040200b981 */ /* 0x000ee2000c1e1900 */
[----:B------:R-:W-:Y:S02]  /*0330*/  CS2R R30, SRZ ;  /* 0x00000000001e7805 */ /* 0x000fe4000001ff00 */
[----:B----4-:R-:W-:-:S04]  /*0340*/  @!P0 FMUL.FTZ R30, R6, 1.4426950216293334961 ;  /* 0x3fb8aa3b061e8820 */ /* 0x010fc80000410000 */
[----:B------:R-:W4:Y:S01]  /*0350*/  @!P0 LDG.E R31, desc[UR4][R4.64+0x180] ;  /* 0x00018004041f8981 */ /* 0x000f22000c1e1900 */
[----:B------:R-:W-:Y:S02]  /*0360*/  ISETP.GE.AND P0, PT, R42, R7, PT ;  /* 0x000000072a00720c */ /* 0x000fe40003f06270 */
[----:B------:R-:W-:Y:S02]  /*0370*/  CS2R R28, SRZ ;  /* 0x00000000001c7805 */ /* 0x000fe4000001ff00 */
[----:B------:R-:W-:Y:S01]  /*0380*/  CS2R R26, SRZ ;  /* 0x00000000001a7805 */ /* 0x000fe2000001ff00 */
[----:B------:R-:W-:-:S03]  /*0390*/  IMAD.MOV.U32 R22, RZ, RZ, RZ ;  /* 0x000000ffff167224 */ /* 0x000fc600078e00ff */
[----:B------:R-:W4:Y:S01]  /*03a0*/  @!P5 LDG.E R28, desc[UR4][R4.64+0x200] ;  /* 0x00020004041cd981 */ /* 0x000f22000c1e1900 */
[----:B------:R-:W-:-:S03]  /*03b0*/  CS2R R18, SRZ ;  /* 0x0000000000127805 */ /* 0x000fc6000001ff00 */
[----:B------:R-:W4:Y:S04]  /*03c0*/  @!P6 LDG.E R26, desc[UR4][R4.64+0x280] ;  /* 0x00028004041ae981 */ /* 0x000f28000c1e1900 */
[----:B------:R-:W4:Y:S01]  /*03d0*/  @!P0 LDG.E R29, desc[UR4][R4.64] ;  /* 0x00000004041d8981 */ /* 0x000f22000c1e1900 */
[C---:B------:R-:W-:Y:S02]  /*03e0*/  LOP3.LUT R24, R42.reuse, 0x140, RZ, 0xfc, !PT ;  /* 0x000001402a187812 */ /* 0x040fe400078efcff */
[----:B------:R-:W-:Y:S01]  /*03f0*/  CS2R R20, SRZ ;  /* 0x0000000000147805 */ /* 0x000fe2000001ff00 */
[----:B------:R-:W-:Y:S01]  /*0400*/  IMAD.MOV.U32 R25, RZ, RZ, RZ ;  /* 0x000000ffff197224 */ /* 0x000fe200078e00ff */
[----:B------:R-:W4:Y:S01]  /*0410*/  @!P1 LDG.E R22, desc[UR4][R4.64+0x300] ;  /* 0x0003000404169981 */ /* 0x000f22000c1e1900 */
[----:B------:R-:W-:-:S02]  /*0420*/  LOP3.LUT R23, R42, 0x160, RZ, 0xfc, !PT ;  /* 0x000001602a177812 */ /* 0x000fc400078efcff */
[----:B------:R-:W-:Y:S01]  /*0430*/  CS2R R16, SRZ ;  /* 0x0000000000107805 */ /* 0x000fe2000001ff00 */
[----:B------:R-:W-:Y:S01]  /*0440*/  @!P5 FMUL.FTZ R27, R8, 1.4426950216293334961 ;  /* 0x3fb8aa3b081bd820 */ /* 0x000fe20000410000 */
[----:B------:R-:W4:Y:S01]  /*0450*/  @!P2 LDG.E R18, desc[UR4][R4.64+0x380] ;  /* 0x000380040412a981 */ /* 0x000f22000c1e1900 */
[----:B------:R-:W-:Y:S02]  /*0460*/  ISETP.GE.AND P5, PT, R23, R7, PT ;  /* 0x000000071700720c */ /* 0x000fe40003fa6270 */
[C---:B------:R-:W-:Y:S01]  /*0470*/  LOP3.LUT R14, R42.reuse, 0x180, RZ, 0xfc, !PT ;  /* 0x000001802a0e7812 */ /* 0x040fe200078efcff */
[----:B------:R-:W4:Y:S01]  /*0480*/  @!P4 LDG.E R17, desc[UR4][R4.64+0x400] ;  /* 0x000400040411c981 */ /* 0x000f22000c1e1900 */
[----:B------:R-:W-:Y:S02]  /*0490*/  IMAD.MOV.U32 R13, RZ, RZ, RZ ;  /* 0x000000ffff0d7224 */ /* 0x000fe400078e00ff */
[----:B------:R-:W-:Y:S01]  /*04a0*/  @!P2 FMUL.FTZ R20, R11, 1.4426950216293334961 ;  /* 0x3fb8aa3b0b14a820 */ /* 0x000fe20000410000 */
[----:B------:R-:W4:Y:S01]  /*04b0*/  @!P3 LDG.E R16, desc[UR4][R4.64+0x480] ;  /* 0x000480040410b981 */ /* 0x000f22000c1e1900 */
[----:B------:R-:W-:Y:S01]  /*04c0*/  IMAD.MOV.U32 R11, RZ, RZ, RZ ;  /* 0x000000ffff0b7224 */ /* 0x000fe200078e00ff */
[----:B------:R-:W-:Y:S01]  /*04d0*/  LOP3.LUT R8, R42, 0x1e0, RZ, 0xfc, !PT ;  /* 0x000001e02a087812 */ /* 0x000fe200078efcff */
[----:B------:R-:W-:-:S02]  /*04e0*/  IMAD.MOV.U32 R15, RZ, RZ, RZ ;  /* 0x000000ffff0f7224 */ /* 0x000fc400078e00ff */
[----:B------:R-:W-:Y:S01]  /*04f0*/  IMAD.MOV.U32 R46, RZ, RZ, RZ ;  /* 0x000000ffff2e7224 */ /* 0x000fe200078e00ff */
[----:B------:R-:W5:Y:S04]  /*0500*/  @!P5 LDG.E R45, desc[UR4][R2.64+0x580] ;  /* 0x00058004022dd981 */ /* 0x000f68000c1e1900 */
[----:B------:R-:W4:Y:S04]  /*0510*/  @!P5 LDG.E R11, desc[UR4][R4.64+0x580] ;  /* 0x00058004040bd981 */ /* 0x000f28000c1e1900 */
[----:B------:R-:W5:Y:S01]  /*0520*/  @!P0 LDG.E R46, desc[UR4][R2.64] ;  /* 0x00000004022e8981 */ /* 0x000f62000c1e1900 */
[----:B--2---:R-:W-:Y:S01]  /*0530*/  @!P6 FMUL.FTZ R25, R9, 1.4426950216293334961 ;  /* 0x3fb8aa3b0919e820 */ /* 0x004fe20000410000 */
[----:B------:R-:W-:Y:S01]  /*0540*/  ISETP.GE.AND P6, PT, R24, R7, PT ;  /* 0x000000071800720c */ /* 0x000fe20003fc6270 */
[----:B------:R-:W-:Y:S01]  /*0550*/  @!P1 FMUL.FTZ R21, R10, 1.4426950216293334961 ;  /* 0x3fb8aa3b0a159820 */ /* 0x000fe20000410000 */
[----:B------:R-:W-:-:S04]  /*0560*/  ISETP.GT.AND P1, PT, R49, RZ, PT ;  /* 0x000000ff3100720c */ /* 0x000fc80003f24270 */
[----:B------:R-:W-:Y:S01]  /*0570*/  SEL R7, R39, RZ, P1 ;  /* 0x000000ff27077207 */ /* 0x000fe20000800000 */
[----:B---3--:R-:W-:Y:S01]  /*0580*/  @!P4 FMUL.FTZ R19, R12, 1.4426950216293334961 ;  /* 0x3fb8aa3b0c13c820 */ /* 0x008fe20000410000 */
[----:B------:R-:W-:-:S05]  /*0590*/  LOP3.LUT R12, R42, 0x1a0, RZ, 0xfc, !PT ;  /* 0x000001a02a0c7812 */ /* 0x000fca00078efcff */
[----:B------:R-:W2:Y:S01]  /*05a0*/  @!P6 LDG.E R13, desc[UR4][R4.64+0x500] ;  /* 0x00050004040de981 */ /* 0x000ea2000c1e1900 */
[-C--:B------:R-:W-:Y:S02]  /*05b0*/  ISETP.GE.AND P4, PT, R14, R7.reuse, PT ;  /* 0x000000070e00720c */ /* 0x080fe40003f86270 */
[----:B------:R-:W-:Y:S01]  /*05c0*/  LOP3.LUT R10, R42, 0x1c0, RZ, 0xfc, !PT ;  /* 0x000001c02a0a7812 */ /* 0x000fe200078efcff */
[----:B------:R-:W-:Y:S01]  /*05d0*/  IMAD.MOV.U32 R9, RZ, RZ, RZ ;  /* 0x000000ffff097224 */ /* 0x000fe200078e00ff */
[-C--:B------:R-:W-:Y:S01]  /*05e0*/  ISETP.GE.AND P1, PT, R12, R7.reuse, PT ;  /* 0x000000070c00720c */ /* 0x080fe20003f26270 */
[----:B------:R-:W-:Y:S01]  /*05f0*/  @!P3 FMUL.FTZ R15, R0, 1.4426950216293334961 ;  /* 0x3fb8aa3b000fb820 */ /* 0x000fe20000410000 */
[-C--:B------:R-:W-:Y:S01]  /*0600*/  ISETP.GE.AND P2, PT, R10, R7.reuse, PT ;  /* 0x000000070a00720c */ /* 0x080fe20003f46270 */
[----:B------:R-:W5:Y:S01]  /*0610*/  @!P6 LDG.E R44, desc[UR4][R2.64+0x500] ;  /* 0x00050004022ce981 */ /* 0x000f62000c1e1900 */
[----:B------:R-:W-:Y:S02]  /*0620*/  ISETP.GE.AND P3, PT, R8, R7, PT ;  /* 0x000000070800720c */ /* 0x000fe40003f66270 */
[----:B------:R-:W-:-:S03]  /*0630*/  CS2R R6, SRZ ;  /* 0x0000000000067805 */ /* 0x000fc6000001ff00 */
[----:B------:R-:W3:Y:S01]  /*0640*/  @!P4 LDG.E R9, desc[UR4][R4.64+0x600] ;  /* 0x000600040409c981 */ /* 0x000ee2000c1e1900 */
[----:B------:R-:W-:-:S03]  /*0650*/  IMAD.MOV.U32 R0, RZ, RZ, RZ ;  /* 0x000000ffff007224 */ /* 0x000fc600078e00ff */
[----:B------:R-:W3:Y:S04]  /*0660*/  @!P1 LDG.E R7, desc[UR4][R4.64+0x680] ;  /* 0x0006800404079981 */ /* 0x000ee8000c1e1900 */
[----:B------:R-:W3:Y:S04]  /*0670*/  @!P2 LDG.E R6, desc[UR4][R4.64+0x700] ;  /* 0x000700040406a981 */ /* 0x000ee8000c1e1900 */
[----:B------:R0:W3:Y:S01]  /*0680*/  @!P3 LDG.E R0, desc[UR4][R4.64+0x780] ;  /* 0x000780040400b981 */ /* 0x0000e2000c1e1900 */
[----:B----4-:R-:W-:-:S03]  /*0690*/  FADD.FTZ R50, RZ, R29 ;  /* 0x0000001dff327221 */ /* 0x010fc60000010000 */
[----:B------:R-:W5:Y:S01]  /*06a0*/  @!P4 LDG.E R48, desc[UR4][R2.64+0x600] ;  /* 0x000600040230c981 */ /* 0x000f62000c1e1900 */
[----:B------:R-:W-:-:S03]  /*06b0*/  FADD.FTZ R50, R50, R35 ;  /* 0x0000002332327221 */ /* 0x000fc60000010000 */
[----:B------:R-:W5:Y:S01]  /*06c0*/  @!P1 LDG.E R47, desc[UR4][R2.64+0x680] ;  /* 0x00068004022f9981 */ /* 0x000f62000c1e1900 */
[----:B------:R-:W-:-:S03]  /*06d0*/  FADD.FTZ R50, R50, R33 ;  /* 0x0000002132327221 */ /* 0x000fc60000010000 */
[----:B------:R-:W5:Y:S01]  /*06e0*/  @!P2 LDG.E R41, desc[UR4][R2.64+0x700] ;  /* 0x000700040229a981 */ /* 0x000f62000c1e1900 */
[----:B0-----:R-:W-:-:S03]  /*06f0*/  FADD.FTZ R5, R50, R31 ;  /* 0x0000001f32057221 */ /* 0x001fc60000010000 */
[----:B------:R0:W5:Y:S01]  /*0700*/  @!P3 LDG.E R43, desc[UR4][R2.64+0x780] ;  /* 0x00078004022bb981 */ /* 0x000162000c1e1900 */
        /* <DEDUP_REMOVED lines=8> */
[----:B------:R-:W-:-:S04]  /*0790*/  FADD.FTZ R4, R4, R11 ;  /* 0x0000000b04047221 */ /* 0x000fc80000010000 */
[----:B---3--:R-:W-:-:S04]  /*07a0*/  FADD.FTZ R4, R4, R9 ;  /* 0x0000000904047221 */ /* 0x008fc80000010000 */
[----:B0-----:R-:W-:-:S04]  /*07b0*/  FADD.FTZ R3, R4, R7 ;  /* 0x0000000704037221 */ /* 0x001fc80000010000 */
        /* <DEDUP_REMOVED lines=12> */
[-C--:B------:R-:W-:Y:S02]  /*0880*/  ISETP.GE.AND P0, PT, R42, R39.reuse, PT ;  /* 0x000000272a00720c */ /* 0x080fe40003f06270 */
[----:B------:R-:W-:Y:S01]  /*0890*/  CS2R R4, SRZ ;  /* 0x0000000000047805 */ /* 0x000fe2000001ff00 */
[----:B------:R-:W2:Y:S01]  /*08a0*/  S2R R42, SR_TID.X ;  /* 0x00000000002a7919 */ /* 0x000ea20000002100 */
[----:B-----5:R-:W-:Y:S01]  /*08b0*/  @!P6 FMUL.FTZ R4, R44, 1.4426950216293334961 ;  /* 0x3fb8aa3b2c04e820 */ /* 0x020fe20000410000 */
[----:B------:R-:W-:Y:S01]  /*08c0*/  @!P5 FMUL.FTZ R5, R45, 1.4426950216293334961 ;  /* 0x3fb8aa3b2d05d820 */ /* 0x000fe20000410000 */
[----:B------:R-:W-:Y:S01]  /*08d0*/  CS2R R44, SRZ ;  /* 0x00000000002c7805 */ /* 0x000fe2000001ff00 */
[----:B------:R-:W-:Y:S01]  /*08e0*/  ULDC.64 UR6, c[0x0][0x210] ;  /* 0x0000840000067ab9 */ /* 0x000fe20000000a00 */
[----:B------:R-:W-:Y:S01]  /*08f0*/  @!P1 FMUL.FTZ R44, R47, 1.4426950216293334961 ;  /* 0x3fb8aa3b2f2c9820 */ /* 0x000fe20000410000 */
[----:B------:R-:W-:Y:S01]  /*0900*/  ISETP.GE.AND P1, PT, R40, R39, PT ;  /* 0x000000272800720c */ /* 0x000fe20003f26270 */
[----:B------:R-:W-:-:S02]  /*0910*/  IMAD.MOV.U32 R40, RZ, RZ, RZ ;  /* 0x000000ffff287224 */ /* 0x000fc400078e00ff */
[----:B------:R-:W-:Y:S01]  /*0920*/  @!P4 FMUL.FTZ R45, R48, 1.4426950216293334961 ;  /* 0x3fb8aa3b302dc820 */ /* 0x000fe20000410000 */
[----:B------:R-:W-:Y:S01]  /*0930*/  @!P2 FMUL.FTZ R40, R41, 1.4426950216293334961 ;  /* 0x3fb8aa3b2928a820 */ /* 0x000fe20000410000 */
[----:B-1----:R-:W-:Y:S01]  /*0940*/  FADD.FTZ R48, R3, R2 ;  /* 0x0000000203307221 */ /* 0x002fe20000010000 */
[----:B------:R-:W-:Y:S01]  /*0950*/  @!P0 FMUL.FTZ R47, R46, 1.4426950216293334961 ;  /* 0x3fb8aa3b2e2f8820 */ /* 0x000fe20000410000 */
[-C--:B------:R-:W-:Y:S01]  /*0960*/  ISETP.GE.AND P2, PT, R36, R39.reuse, PT ;  /* 0x000000272400720c */ /* 0x080fe20003f46270 */
[----:B------:R-:W-:Y:S01]  /*0970*/  IMAD.MOV.U32 R46, RZ, RZ, RZ ;  /* 0x000000ffff2e7224 */ /* 0x000fe200078e00ff */
[----:B0-----:R-:W-:Y:S01]  /*0980*/  SHF.R.S32.HI R3, RZ, 0x1f, R38 ;  /* 0x0000001fff037819 */ /* 0x001fe20000011426 */
[----:B------:R-:W-:Y:S01]  /*0990*/  @!P3 FMUL.FTZ R46, R43, 1.4426950216293334961 ;  /* 0x3fb8aa3b2b2eb820 */ /* 0x000fe20000410000 */
[----:B------:R-:W-:Y:S01]  /*09a0*/  LEA R2, P4, R38, UR6, 0x2 ;  /* 0x0000000626027c11 */ /* 0x000fe2000f8810ff */
[----:B------:R-:W0:Y:S01]  /*09b0*/  @!P0 MUFU.EX2 R47, R47 ;  /* 0x0000002f002f8308 */ /* 0x000e220000000800 */
[----:B------:R-:W-:-:S02]  /*09c0*/  ISETP.GE.AND P6, PT, R24, R39, PT ;  /* 0x000000271800720c */ /* 0x000fc40003fc6270 */
[-C--:B------:R-:W-:Y:S02]  /*09d0*/  ISETP.GE.AND P3, PT, R37, R39.reuse, PT ;  /* 0x000000272500720c */ /* 0x080fe40003f66270 */
[----:B------:R-:W-:Y:S02]  /*09e0*/  LEA.HI.X R3, R38, UR7, R3, 0x2, P4 ;  /* 0x0000000726037c11 */ /* 0x000fe4000a0f1403 */
[-C--:B------:R-:W-:Y:S01]  /*09f0*/  ISETP.GE.AND P5, PT, R23, R39.reuse, PT ;  /* 0x000000271700720c */ /* 0x080fe20003fa6270 */
[----:B------:R-:W1:Y:S01]  /*0a00*/  @!P1 MUFU.EX2 R34, R34 ;  /* 0x0000002200229308 */ /* 0x000e620000000800 */
[----:B------:R-:W-:Y:S02]  /*0a10*/  ISETP.GE.AND P4, PT, R14, R39, PT ;  /* 0x000000270e00720c */ /* 0x000fe40003f86270 */
[----:B--2---:R-:W-:-:S05]  /*0a20*/  LOP3.LUT R42, R42, 0x1f, RZ, 0xc0, !PT ;  /* 0x0000001f2a2a7812 */ /* 0x004fca00078ec0ff */
[----:B------:R-:W2:Y:S01]  /*0a30*/  @!P2 MUFU.EX2 R30, R30 ;  /* 0x0000001e001ea308 */ /* 0x000ea20000000800 */
[----:B0-----:R-:W-:Y:S01]  /*0a40*/  @!P0 FFMA.FTZ R47, -R48, R47, R29 ;  /* 0x0000002f302f8223 */ /* 0x001fe2000001011d */
[----:B------:R-:W-:-:S04]  /*0a50*/  LOP3.LUT R24, R42, 0x80, RZ, 0xfc, !PT ;  /* 0x000000802a187812 */ /* 0x000fc800078efcff */
[----:B------:R-:W-:Y:S01]  /*0a60*/  @!P0 STG.E desc[UR4][R2.64], R47 ;  /* 0x0000002f02008986 */ /* 0x000fe2000c101904 */
[----:B------:R-:W-:Y:S01]  /*0a70*/  ISETP.GE.AND P0, PT, R24, R39, PT ;  /* 0x000000271800720c */ /* 0x000fe20003f06270 */
[----:B------:R-:W0:Y:S01]  /*0a80*/  @!P6 MUFU.EX2 R4, R4 ;  /* 0x000000040004e308 */ /* 0x000e220000000800 */
[----:B-1----:R-:W-:-:S05]  /*0a90*/  @!P1 FFMA.FTZ R35, -R48, R34, R35 ;  /* 0x0000002230239223 */ /* 0x002fca0000010123 */
[----:B------:R-:W-:Y:S01]  /*0aa0*/  @!P1 STG.E desc[UR4][R2.64+0x80], R35 ;  /* 0x0000802302009986 */ /* 0x000fe2000c101904 */
[----:B------:R-:W-:Y:S01]  /*0ab0*/  ISETP.GE.AND P1, PT, R12, R39, PT ;  /* 0x000000270c00720c */ /* 0x000fe20003f26270 */
[----:B------:R-:W1:Y:S01]  /*0ac0*/  @!P3 MUFU.EX2 R32, R32 ;  /* 0x000000200020b308 */ /* 0x000e620000000800 */
[----:B--2---:R-:W-:-:S05]  /*0ad0*/  @!P2 FFMA.FTZ R31, -R48, R30, R31 ;  /* 0x0000001e301fa223 */ /* 0x004fca000001011f */
[----:B------:R-:W-:Y:S02]  /*0ae0*/  @!P2 STG.E desc[UR4][R2.64+0x180], R31 ;  /* 0x0001801f0200a986 */ /* 0x000fe4000c101904 */
[----:B------:R-:W2:Y:S01]  /*0af0*/  @!P5 MUFU.EX2 R14, R5 ;  /* 0x00000005000ed308 */ /* 0x000ea20000000800 */
[----:B0-----:R-:W-:Y:S01]  /*0b00*/  @!P6 FFMA.FTZ R13, -R48, R4, R13 ;  /* 0x00000004300de223 */ /* 0x001fe2000001010d */
[----:B------:R-:W-:-:S04]  /*0b10*/  LOP3.LUT R4, R42, 0xa0, RZ, 0xfc, !PT ;  /* 0x000000a02a047812 */ /* 0x000fc800078efcff */
[----:B------:R-:W-:Y:S01]  /*0b20*/  ISETP.GE.AND P2, PT, R4, R39, PT ;  /* 0x000000270400720c */ /* 0x000fe20003f46270 */
[----:B------:R0:W-:Y:S01]  /*0b30*/  @!P6 STG.E desc[UR4][R2.64+0x500], R13 ;  /* 0x0005000d0200e986 */ /* 0x0001e2000c101904 */
[----:B------:R-:W3:Y:S01]  /*0b40*/  @!P4 MUFU.EX2 R24, R45 ;  /* 0x0000002d0018c308 */ /* 0x000ee20000000800 */
[----:B-1----:R-:W-:Y:S01]  /*0b50*/  @!P3 FFMA.FTZ R33, -R48, R32, R33 ;  /* 0x000000203021b223 */ /* 0x002fe20000010121 */
[----:B------:R-:W-:-:S04]  /*0b60*/  LOP3.LUT R4, R42, 0xe0, RZ, 0xfc, !PT ;  /* 0x000000e02a047812 */ /* 0x000fc800078efcff */
[----:B------:R-:W-:Y:S01]  /*0b70*/  @!P3 STG.E desc[UR4][R2.64+0x100], R33 ;  /* 0x000100210200b986 */ /* 0x000fe2000c101904 */
[-C--:B------:R-:W-:Y:S01]  /*0b80*/  ISETP.GE.AND P3, PT, R10, R39.reuse, PT ;  /* 0x000000270a00720c */ /* 0x080fe20003f66270 */
[----:B------:R-:W1:Y:S01]  /*0b90*/  @!P0 MUFU.EX2 R27, R27 ;  /* 0x0000001b001b8308 */ /* 0x000e620000000800 */
[----:B--2---:R-:W-:Y:S01]  /*0ba0*/  @!P5 FFMA.FTZ R11, -R48, R14, R11 ;  /* 0x0000000e300bd223 */ /* 0x004fe2000001010b */
[-C--:B------:R-:W-:Y:S02]  /*0bb0*/  ISETP.GE.AND P6, PT, R4, R39.reuse, PT ;  /* 0x000000270400720c */ /* 0x080fe40003fc6270 */
[C---:B------:R-:W-:Y:S02]  /*0bc0*/  LOP3.LUT R10, R42.reuse, 0xc0, RZ, 0xfc, !PT ;  /* 0x000000c02a0a7812 */ /* 0x040fe400078efcff */
[C---:B------:R-:W-:Y:S01]  /*0bd0*/  LOP3.LUT R4, R42.reuse, 0x100, RZ, 0xfc, !PT ;  /* 0x000001002a047812 */ /* 0x040fe200078efcff */
[----:B------:R-:W-:Y:S01]  /*0be0*/  @!P5 STG.E desc[UR4][R2.64+0x580], R11 ;  /* 0x0005800b0200d986 */ /* 0x000fe2000c101904 */
[----:B------:R-:W-:Y:S01]  /*0bf0*/  LOP3.LUT R42, R42, 0x120, RZ, 0xfc, !PT ;  /* 0x000001202a2a7812 */ /* 0x000fe200078efcff */
[----:B---3--:R-:W-:Y:S01]  /*0c00*/  @!P4 FFMA.FTZ R5, -R48, R24, R9 ;  /* 0x000000183005c223 */ /* 0x008fe20000010109 */
[----:B------:R-:W0:Y:S01]  /*0c10*/  @!P1 MUFU.EX2 R44, R44 ;  /* 0x0000002c002c9308 */ /* 0x000e220000000800 */
[----:B------:R-:W-:-:S03]  /*0c20*/  ISETP.GE.AND P5, PT, R4, R39, PT ;  /* 0x000000270400720c */ /* 0x000fc60003fa6270 */
[----:B------:R2:W-:Y:S01]  /*0c30*/  @!P4 STG.E desc[UR4][R2.64+0x600], R5 ;  /* 0x000600050200c986 */ /* 0x0005e2000c101904 */
[----:B------:R-:W-:Y:S01]  /*0c40*/  ISETP.GE.AND P4, PT, R42, R39, PT ;  /* 0x000000272a00720c */ /* 0x000fe20003f86270 */
[----:B-1----:R-:W-:Y:S02]  /*0c50*/  @!P0 FFMA.FTZ R27, -R48, R27, R28 ;  /* 0x0000001b301b8223 */ /* 0x002fe4000001011c */
[----:B------:R-:W1:Y:S03]  /*0c60*/  @!P3 MUFU.EX2 R23, R40 ;  /* 0x000000280017b308 */ /* 0x000e660000000800 */
[----:B------:R3:W-:Y:S01]  /*0c70*/  @!P0 STG.E desc[UR4][R2.64+0x200], R27 ;  /* 0x0002001b02008986 */ /* 0x0007e2000c101904 */
[----:B------:R-:W-:-:S04]  /*0c80*/  ISETP.GE.AND P0, PT, R10, R39, PT ;  /* 0x000000270a00720c */ /* 0x000fc80003f06270 */
[----:B------:R-:W2:Y:S01]  /*0c90*/  @!P2 MUFU.EX2 R25, R25 ;  /* 0x000000190019a308 */ /* 0x000ea20000000800 */
[----:B0-----:R-:W-:-:S05]  /*0ca0*/  @!P1 FFMA.FTZ R13, -R48, R44, R7 ;  /* 0x0000002c300d9223 */ /* 0x001fca0000010107 */
[----:B------:R3:W-:Y:S01]  /*0cb0*/  @!P1 STG.E desc[UR4][R2.64+0x680], R13 ;  /* 0x0006800d02009986 */ /* 0x0007e2000c101904 */
[----:B------:R-:W-:Y:S01]  /*0cc0*/  ISETP.GE.AND P1, PT, R8, R39, PT ;  /* 0x000000270800720c */ /* 0x000fe20003f26270 */
[----:B------:R-:W0:Y:S01]  /*0cd0*/  @!P6 MUFU.EX2 R9, R20 ;  /* 0x000000140009e308 */ /* 0x000e220000000800 */
[----:B-1----:R-:W-:-:S05]  /*0ce0*/  @!P3 FFMA.FTZ R23, -R48, R23, R6 ;  /* 0x000000173017b223 */ /* 0x002fca0000010106 */
[----:B------:R3:W-:Y:S02]  /*0cf0*/  @!P3 STG.E desc[UR4][R2.64+0x700], R23 ;  /* 0x000700170200b986 */ /* 0x0007e4000c101904 */
[----:B------:R-:W1:Y:S01]  /*0d00*/  @!P0 MUFU.EX2 R21, R21 ;  /* 0x0000001500158308 */ /* 0x000e620000000800 */
[----:B--2---:R-:W-:-:S05]  /*0d10*/  @!P2 FFMA.FTZ R5, -R48, R25, R26 ;  /* 0x000000193005a223 */ /* 0x004fca000001011a */
[----:B------:R3:W-:Y:S02]  /*0d20*/  @!P2 STG.E desc[UR4][R2.64+0x280], R5 ;  /* 0x000280050200a986 */ /* 0x0007e4000c101904 */
[----:B------:R-:W2:Y:S01]  /*0d30*/  @!P5 MUFU.EX2 R4, R19 ;  /* 0x000000130004d308 */ /* 0x000ea20000000800 */
[----:B0-----:R-:W-:-:S05]  /*0d40*/  @!P6 FFMA.FTZ R9, -R48, R9, R18 ;  /* 0x000000093009e223 */ /* 0x001fca0000010112 */
[----:B------:R3:W-:Y:S02]  /*0d50*/  @!P6 STG.E desc[UR4][R2.64+0x380], R9 ;  /* 0x000380090200e986 */ /* 0x0007e4000c101904 */
[----:B------:R-:W0:Y:S01]  /*0d60*/  @!P4 MUFU.EX2 R15, R15 ;  /* 0x0000000f000fc308 */ /* 0x000e220000000800 */
[----:B-1----:R-:W-:-:S05]  /*0d70*/  @!P0 FFMA.FTZ R7, -R48, R21, R22 ;  /* 0x0000001530078223 */ /* 0x002fca0000010116 */
[----:B------:R3:W-:Y:S01]  /*0d80*/  @!P0 STG.E desc[UR4][R2.64+0x300], R7 ;  /* 0x0003000702008986 */ /* 0x0007e2000c101904 */
[----:B--2---:R-:W-:-:S05]  /*0d90*/  @!P5 FFMA.FTZ R17, -R48, R4, R17 ;  /* 0x000000043011d223 */ /* 0x004fca0000010111 */
[----:B------:R3:W-:Y:S01]  /*0da0*/  @!P5 STG.E desc[UR4][R2.64+0x400], R17 ;  /* 0x000400110200d986 */ /* 0x0007e2000c101904 */
[----:B0-----:R-:W-:-:S05]  /*0db0*/  @!P4 FFMA.FTZ R11, -R48, R15, R16 ;  /* 0x0000000f300bc223 */ /* 0x001fca0000010110 */
[----:B------:R3:W-:Y:S01]  /*0dc0*/  @!P4 STG.E desc[UR4][R2.64+0x480], R11 ;  /* 0x0004800b0200c986 */ /* 0x0007e2000c101904 */
[----:B------:R-:W-:Y:S05]  /*0dd0*/  @P1 EXIT ;  /* 0x000000000000194d */ /* 0x000fea0003800000 */
[----:B---3--:R-:W0:Y:S02]  /*0de0*/  MUFU.EX2 R5, R46 ;  /* 0x0000002e00057308 */ /* 0x008e240000000800 */
[----:B0-----:R-:W-:-:S05]  /*0df0*/  FFMA.FTZ R5, -R48, R5, R0 ;  /* 0x0000000530057223 */ /* 0x001fca0000010100 */
[----:B------:R-:W-:Y:S01]  /*0e00*/  STG.E desc[UR4][R2.64+0x780], R5 ;  /* 0x0007800502007986 */ /* 0x000fe2000c101904 */
[----:B------:R-:W-:Y:S05]  /*0e10*/  EXIT ;  /* 0x000000000000794d */ /* 0x000fea0003800000 */
.L_x_5330:
        /* <DEDUP_REMOVED lines=14> */
.L_x_11935:


//--------------------- .text._ZN43_GLOBAL__N__9ae7fba5_10_SoftMax_cu_9f978f6321softmax_warp_backwardIfffLi8ELb1ELb0EEEvPT0_PKT_S5_iiiPKb --------------------------
	.section	.text._ZN43_GLOBAL__N__9ae7fba5_10_SoftMax_cu_9f978f6321softmax_warp_backwardIfffLi8ELb1ELb0EEEvPT0_PKT_S5_iiiPKb,"ax",@progbits
	.align	128
.text._ZN43_GLOBAL__N__9ae7fba5_10_SoftMax_cu_9f978f6321softmax_warp_backwardIfffLi8ELb1ELb0EEEvPT0_PKT_S5_iiiPKb:
        .type           _ZN43_GLOBAL__N__9ae7fba5_10_SoftMax_cu_9f978f6321softmax_warp_backwardIfffLi8ELb1ELb0EEEvPT0_PKT_S5_iiiPKb,@function
        .size           _ZN43_GLOBAL__N__9ae7fba5_10_SoftMax_cu_9f978f6321softmax_warp_backwardIfffLi8ELb1ELb0EEEvPT0_PKT_S5_iiiPKb,(.L_x_11936 - _ZN43_GLOBAL__N__9ae7fba5_10_SoftMax_cu_9f978f6321softmax_warp_backwardIfffLi8ELb1ELb0EEEvPT0_PKT_S5_iiiPKb)
        .other          _ZN43_GLOBAL__N__9ae7fba5_10_SoftMax_cu_9f978f6321softmax_warp_backwardIfffLi8ELb1ELb0EEEvPT0_PKT_S5_iiiPKb,@"STO_CUDA_ENTRY STV_DEFAULT"
_ZN43_GLOBAL__N__9ae7fba5_10_SoftMax_cu_9f978f6321softmax_warp_backwardIfffLi8ELb1ELb0EEEvPT0_PKT_S5_iiiPKb:
        /* <DEDUP_REMOVED lines=16> */
[----:B--2---:R-:W-:-:S04]  /*0100*/  SEL R0, R18, RZ, P0 ;  /* 0x000000ff12007207 */ /* 0x004fc80000000000 */
[-C--:B------:R-:W-:Y:S02]  /*0110*/  ISETP.GE.AND P0, PT, R5, R0.reuse, PT ;  /* 0x000000000500720c */ /* 0x080fe40003f06270 */
[CC--:B------:R-:W-:Y:S02]  /*0120*/  ISETP.GE.AND P6, PT, R25.reuse, R0.reuse, PT ;  /* 0x000000001900720c */ /* 0x0c0fe40003fc6270 */
[C---:B------:R-:W-:Y:S02]  /*0130*/  LOP3.LUT R5, R25.reuse, 0x40, RZ, 0xfc, !PT ;  /* 0x0000004019057812 */ /* 0x040fe400078efcff */
[----:B------:R-:W-:Y:S02]  /*0140*/  LOP3.LUT R27, R25, 0x80, RZ, 0xfc, !PT ;  /* 0x00000080191b7812 */ /* 0x000fe400078efcff */
[-C--:B------:R-:W-:Y:S01]  /*0150*/  ISETP.GE.AND P1, PT, R5, R0.reuse, PT ;  /* 0x000000000500720c */ /* 0x080fe20003f26270 */
[----:B0-----:R-:W-:Y:S01]  /*0160*/  IMAD.WIDE R2, R19, 0x4, R2 ;  /* 0x0000000413027825 */ /* 0x001fe200078e0202 */
[-C--:B------:R-:W-:Y:S01]  /*0170*/  ISETP.GE.AND P2, PT, R7, R0.reuse, PT ;  /* 0x000000000700720c */ /* 0x080fe20003f46270 */
[----:B------:R-:W0:Y:S01]  /*0180*/  LDC.64 R4, c[0x0][0x218] ;  /* 0x00008600ff047b82 */ /* 0x000e220000000a00 */
[----:B------:R-:W-:-:S02]  /*0190*/  ISETP.GE.AND P3, PT, R27, R0, PT ;  /* 0x000000001b00720c */ /* 0x000fc40003f66270 */
[C---:B------:R-:W-:Y:S01]  /*01a0*/  LOP3.LUT R23, R25.reuse, 0xc0, RZ, 0xfc, !PT ;  /* 0x000000c019177812 */ /* 0x040fe200078efcff */
[----:B------:R-:W2:Y:S01]  /*01b0*/  @!P6 LDG.E R11, desc[UR4][R2.64] ;  /* 0x00000004020be981 */ /* 0x000ea2000c1e1900 */
[----:B------:R-:W-:-:S03]  /*01c0*/  LOP3.LUT R21, R25, 0xa0, RZ, 0xfc, !PT ;  /* 0x000000a019157812 */ /* 0x000fc600078efcff */
[----:B------:R-:W3:Y:S01]  /*01d0*/  @!P0 LDG.E R8, desc[UR4][R2.64+0x80] ;  /* 0x0000800402088981 */ /* 0x000ee2000c1e1900 */
[-C--:B------:R-:W-:Y:S02]  /*01e0*/  ISETP.GE.AND P5, PT, R23, R0.reuse, PT ;  /* 0x000000001700720c */ /* 0x080fe40003fa6270 */
        /* <DEDUP_REMOVED lines=8> */
[----:B------:R-:W-:-:S03]  /*0270*/  CS2R R12, SRZ ;  /* 0x00000000000c7805 */ /* 0x000fc6000001ff00 */
[----:B------:R-:W-:Y:S01]  /*0280*/  IMAD.MOV.U32 R14, RZ, RZ, RZ ;  /* 0x000000ffff0e7224 */ /* 0x000fe200078e00ff */
[----:B------:R-:W4:Y:S01]  /*0290*/  @!P6 LDG.E R17, desc[UR4][R4.64] ;  /* 0x000000040411e981 */ /* 0x000f22000c1e1900 */
[----:B------:R-:W-:-:S03]  /*02a0*/  LOP3.LUT R15, R25, 0xe0, RZ, 0xfc, !PT ;  /* 0x000000e0190f7812 */ /* 0x000fc600078efcff */
[----:B------:R-:W4:Y:S04]  /*02b0*/  @!P1 LDG.E R12, desc[UR4][R4.64+0x100] ;  /* 0x00010004040c9981 */ /* 0x000f28000c1e1900 */
[----:B------:R-:W4:Y:S01]  /*02c0*/  @!P0 LDG.E R14, desc[UR4][R4.64+0x80] ;  /* 0x00008004040e8981 */ /* 0x000f22000c1e1900 */
[----:B------:R-:W-:-:S06]  /*02d0*/  IMAD.MOV.U32 R24, RZ, RZ, RZ ;  /* 0x000000ffff187224 */ /* 0x000fcc00078e00ff */
[----:B------:R-:W4:Y:S01]  /*02e0*/  @!P4 LDG.E R24, desc[UR4][R4.64+0x280] ;  /* 0x000280040418c981 */ /* 0x000f22000c1e1900 */
[----:B--2---:R-:W-:Y:S01]  /*02f0*/  @!P6 FMUL.FTZ R16, R11, 1.4426950216293334961 ;  /* 0x3fb8aa3b0b10e820 */ /* 0x004fe20000410000 */
[----:B------:R-:W-:Y:S02]  /*0300*/  ISETP.GE.AND P6, PT, R10, 0x1, PT ;  /* 0x000000010a00780c */ /* 0x000fe40003fc6270 */
[----:B------:R-:W-:Y:S01]  /*0310*/  CS2R R10, SRZ ;  /* 0x00000000000a7805 */ /* 0x000fe2000001ff00 */
[----:B---3--:R-:W-:Y:S01]  /*0320*/  @!P0 FMUL.FTZ R13, R8, 1.4426950216293334961 ;  /* 0x3fb8aa3b080d8820 */ /* 0x008fe20000410000 */
[----:B----4-:R-:W-:Y:S01]  /*0330*/  @!P1 FMUL.FTZ R11, R9, 1.4426950216293334961 ;  /* 0x3fb8aa3b090b9820 */ /* 0x010fe20000410000 */
[----:B------:R-:W-:Y:S01]  /*0340*/  CS2R R8, SRZ ;  /* 0x0000000000087805 */ /* 0x000fe2000001ff00 */
[----:B------:R-:W-:Y:S01]  /*0350*/  @!P2 FMUL.FTZ R10, R6, 1.4426950216293334961 ;  /* 0x3fb8aa3b060aa820 */ /* 0x000fe20000410000 */
[----:B------:R-:W-:Y:S01]  /*0360*/  @!P3 FMUL.FTZ R8, R7, 1.4426950216293334961 ;  /* 0x3fb8aa3b0708b820 */ /* 0x000fe20000410000 */
[----:B------:R-:W-:-:S02]  /*0370*/  CS2R R6, SRZ ;  /* 0x0000000000067805 */ /* 0x000fc4000001ff00 */
[----:B------:R-:W-:-:S04]  /*0380*/  ISETP.GE.AND P0, PT, R15, R0, PT ;  /* 0x000000000f00720c */ /* 0x000fc80003f06270 */
[----:B------:R-:W2:Y:S01]  /*0390*/  @!P2 LDG.E R6, desc[UR4][R4.64+0x180] ;  /* 0x000180040406a981 */ /* 0x000ea2000c1e1900 */
[----:B------:R-:W-:Y:S01]  /*03a0*/  @!P5 FMUL.FTZ R9, R22, 1.4426950216293334961 ;  /* 0x3fb8aa3b1609d820 */ /* 0x000fe20000410000 */
[----:B------:R-:W-:Y:S02]  /*03b0*/  IMAD.MOV.U32 R22, RZ, RZ, RZ ;  /* 0x000000ffff167224 */ /* 0x000fe400078e00ff */
[----:B------:R-:W3:Y:S01]  /*03c0*/  @!P3 LDG.E R7, desc[UR4][R4.64+0x200] ;  /* 0x000200040407b981 */ /* 0x000ee2000c1e1900 */
[----:B------:R-:W-:Y:S02]  /*03d0*/  IMAD.MOV.U32 R0, RZ, RZ, RZ ;  /* 0x000000ffff007224 */ /* 0x000fe400078e00ff */
[----:B------:R-:W-:Y:S01]  /*03e0*/  @!P4 FMUL.FTZ R0, R20, 1.4426950216293334961 ;  /* 0x3fb8aa3b1400c820 */ /* 0x000fe20000410000 */
[----:B------:R-:W-:Y:S01]  /*03f0*/  IMAD.MOV.U32 R20, RZ, RZ, RZ ;  /* 0x000000ffff147224 */ /* 0x000fe200078e00ff */
[----:B------:R-:W4:Y:S01]  /*0400*/  @!P5 LDG.E R22, desc[UR4][R4.64+0x300] ;  /* 0x000300040416d981 */ /* 0x000f22000c1e1900 */
[----:B------:R-:W-:-:S03]  /*0410*/  FADD.FTZ R29, RZ, R17 ;  /* 0x00000011ff1d7221 */ /* 0x000fc60000010000 */
[----:B------:R0:W5:Y:S04]  /*0420*/  @!P0 LDG.E R2, desc[UR4][R2.64+0x380] ;  /* 0x0003800402028981 */ /* 0x000168000c1e1900 */
[----:B------:R-:W4:Y:S01]  /*0430*/  @!P0 LDG.E R20, desc[UR4][R4.64+0x380] ;  /* 0x0003800404148981 */ /* 0x000f22000c1e1900 */
[----:B------:R-:W-:-:S04]  /*0440*/  FADD.FTZ R29, R29, R14 ;  /* 0x0000000e1d1d7221 */ /* 0x000fc80000010000 */
[----:B------:R-:W-:-:S04]  /*0450*/  FADD.FTZ R29, R29, R12 ;  /* 0x0000000c1d1d7221 */ /* 0x000fc80000010000 */
[----:B--2---:R-:W-:-:S04]  /*0460*/  FADD.FTZ R26, R29, R6 ;  /* 0x000000061d1a7221 */ /* 0x004fc80000010000 */
[----:B---3--:R-:W-:-:S04]  /*0470*/  FADD.FTZ R29, R26, R7 ;  /* 0x000000071a1d7221 */ /* 0x008fc80000010000 */
[----:B------:R-:W-:-:S04]  /*0480*/  FADD.FTZ R29, R29, R24 ;  /* 0x000000181d1d7221 */ /* 0x000fc80000010000 */
[----:B----4-:R-:W-:-:S04]  /*0490*/  FADD.FTZ R29, R29, R22 ;  /* 0x000000161d1d7221 */ /* 0x010fc80000010000 */
        /* <DEDUP_REMOVED lines=20> */
[-C--:B------:R-:W-:Y:S02]  /*05e0*/  ISETP.GE.AND P3, PT, R23, R18.reuse, PT ;  /* 0x000000121700720c */ /* 0x080fe40003f66270 */
[----:B------:R-:W-:-:S03]  /*05f0*/  ISETP.GE.AND P4, PT, R21, R18, PT ;  /* 0x000000121500720c */ /* 0x000fc60003f86270 */
[----:B------:R-:W0:Y:S08]  /*0600*/  @!P6 MUFU.EX2 R16, R16 ;  /* 0x000000100010e308 */ /* 0x000e300000000800 */
[----:B------:R-:W1:Y:S01]  /*0610*/  @!P5 MUFU.EX2 R8, R8 ;  /* 0x000000080008d308 */ /* 0x000e620000000800 */
[----:B--2---:R-:W-:-:S07]  /*0620*/  LOP3.LUT R25, R3, 0x1f, RZ, 0xc0, !PT ;  /* 0x0000001f03197812 */ /* 0x004fce00078ec0ff */
[----:B------:R-:W2:Y:S01]  /*0630*/  @!P3 MUFU.EX2 R9, R9 ;  /* 0x000000090009b308 */ /* 0x000ea20000000800 */
[----:B------:R-:W-:Y:S01]  /*0640*/  LEA.HI.X R3, R19, UR7, R26, 0x2, P0 ;  /* 0x0000000713037c11 */ /* 0x000fe200080f141a */
[----:B0-----:R-:W-:Y:S01]  /*0650*/  @!P6 FFMA.FTZ R17, -R5, R16, R17 ;  /* 0x000000100511e223 */ /* 0x001fe20000010111 */
[----:B------:R-:W-:-:S04]  /*0660*/  LOP3.LUT R19, R25, 0x20, RZ, 0xfc, !PT ;  /* 0x0000002019137812 */ /* 0x000fc800078efcff */
[----:B------:R-:W-:Y:S01]  /*0670*/  ISETP.GE.AND P2, PT, R19, R18, PT ;  /* 0x000000121300720c */ /* 0x000fe20003f46270 */
[----:B------:R-:W0:Y:S01]  /*0680*/  @!P4 MUFU.EX2 R23, R0 ;  /* 0x000000000017c308 */ /* 0x000e220000000800 */
[C---:B------:R-:W-:Y:S01]  /*0690*/  LOP3.LUT R19, R25.reuse, 0x40, RZ, 0xfc, !PT ;  /* 0x0000004019137812 */ /* 0x040fe200078efcff */
[----:B------:R3:W-:Y:S01]  /*06a0*/  @!P6 STG.E desc[UR4][R2.64], R17 ;  /* 0x000000110200e986 */ /* 0x0007e2000c101904 */
[----:B------:R-:W-:Y:S01]  /*06b0*/  LOP3.LUT R25, R25, 0x60, RZ, 0xfc, !PT ;  /* 0x0000006019197812 */ /* 0x000fe200078efcff */
[----:B-1----:R-:W-:Y:S01]  /*06c0*/  @!P5 FFMA.FTZ R21, -R5, R8, R7 ;  /* 0x000000080515d223 */ /* 0x002fe20000010107 */
[-C--:B------:R-:W-:Y:S02]  /*06d0*/  ISETP.GE.AND P1, PT, R19, R18.reuse, PT ;  /* 0x000000121300720c */ /* 0x080fe40003f26270 */
[-C--:B------:R-:W-:Y:S02]  /*06e0*/  ISETP.GE.AND P0, PT, R25, R18.reuse, PT ;  /* 0x000000121900720c */ /* 0x080fe40003f06270 */
[----:B------:R-:W-:Y:S01]  /*06f0*/  ISETP.GE.AND P6, PT, R15, R18, PT ;  /* 0x000000120f00720c */ /* 0x000fe20003fc6270 */
[C---:B--2---:R-:W-:Y:S01]  /*0700*/  @!P3 FFMA.FTZ R15, -R5.reuse, R9, R22 ;  /* 0x00000009050fb223 */ /* 0x044fe20000010116 */
[----:B------:R3:W-:Y:S01]  /*0710*/  @!P5 STG.E desc[UR4][R2.64+0x200], R21 ;  /* 0x000200150200d986 */ /* 0x0007e2000c101904 */
[----:B------:R-:W1:Y:S03]  /*0720*/  @!P2 MUFU.EX2 R13, R13 ;  /* 0x0000000d000da308 */ /* 0x000e660000000800 */
[----:B------:R3:W-:Y:S01]  /*0730*/  @!P3 STG.E desc[UR4][R2.64+0x300], R15 ;  /* 0x0003000f0200b986 */ /* 0x0007e2000c101904 */
[----:B0-----:R-:W-:-:S04]  /*0740*/  @!P4 FFMA.FTZ R23, -R5, R23, R24 ;  /* 0x000000170517c223 */ /* 0x001fc80000010118 */
[----:B------:R-:W0:Y:S01]  /*0750*/  @!P1 MUFU.EX2 R11, R11 ;  /* 0x0000000b000b9308 */ /* 0x000e220000000800 */
[----:B------:R3:W-:Y:S07]  /*0760*/  @!P4 STG.E desc[UR4][R2.64+0x280], R23 ;  /* 0x000280170200c986 */ /* 0x0007ee000c101904 */
[----:B------:R-:W2:Y:S01]  /*0770*/  @!P0 MUFU.EX2 R19, R10 ;  /* 0x0000000a00138308 */ /* 0x000ea20000000800 */
[----:B-1----:R-:W-:-:S05]  /*0780*/  @!P2 FFMA.FTZ R7, -R5, R13, R14 ;  /* 0x0000000d0507a223 */ /* 0x002fca000001010e */
[----:B------:R3:W-:Y:S01]  /*0790*/  @!P2 STG.E desc[UR4][R2.64+0x80], R7 ;  /* 0x000080070200a986 */ /* 0x0007e2000c101904 */
[----:B0-----:R-:W-:-:S05]  /*07a0*/  @!P1 FFMA.FTZ R9, -R5, R11, R12 ;  /* 0x0000000b05099223 */ /* 0x001fca000001010c */
[----:B------:R3:W-:Y:S01]  /*07b0*/  @!P1 STG.E desc[UR4][R2.64+0x100], R9 ;  /* 0x0001000902009986 */ /* 0x0007e2000c101904 */
[----:B--2---:R-:W-:-:S05]  /*07c0*/  @!P0 FFMA.FTZ R19, -R5, R19, R6 ;  /* 0x0000001305138223 */ /* 0x004fca0000010106 */
[----:B------:R3:W-:Y:S01]  /*07d0*/  @!P0 STG.E desc[UR4][R2.64+0x180], R19 ;  /* 0x0001801302008986 */ /* 0x0007e2000c101904 */
[----:B------:R-:W-:Y:S05]  /*07e0*/  @P6 EXIT ;  /* 0x000000000000694d */ /* 0x000fea0003800000 */
[----:B------:R-:W0:Y:S02]  /*07f0*/  MUFU.EX2 R4, R4 ;  /* 0x0000000400047308 */ /* 0x000e240000000800 */
[----:B0-----:R-:W-:-:S05]  /*0800*/  FFMA.FTZ R5, -R5, R4, R20 ;  /* 0x0000000405057223 */ /* 0x001fca0000010114 */
[----:B------:R-:W-:Y:S01]  /*0810*/  STG.E desc[UR4][R2.64+0x380], R5 ;  /* 0x0003800502007986 */ /* 0x000fe2000c101904 */
[----:B------:R-:W-:Y:S05]  /*0820*/  EXIT ;  /* 0x000000000000794d */ /* 0x000fea0003800000 */
.L_x_5331:
        /* <DEDUP_REMOVED lines=13> */
.L_x_11936:


//--------------------- .text._ZN43_GLOBAL__N__9ae7fba5_10_SoftMax_cu_9f978f6321softmax_warp_backwardIfffLi7ELb1ELb0EEEvPT0_PKT_S5_iiiPKb --------------------------
	.section	.text._ZN43_GLOBAL__N__9ae7fba5_10_SoftMax_cu_9f978f6321softmax_warp_backwardIfffLi7ELb1ELb0EEEvPT0_PKT_S5_iiiPKb,"ax",@progbits
	.align	128
.text._ZN43_GLOBAL__N__9ae7fba5_10_SoftMax_cu_9f978f6321softmax_warp_backwardIfffLi7ELb1ELb0EEEvPT0_PKT_S5_iiiPKb:
        .type           _ZN43_GLOBAL__N__9ae7fba5_10_SoftMax_cu_9f978f6321softmax_warp_backwardIfffLi7ELb1ELb0EEEvPT0_PKT_S5_iiiPKb,@function
        .size           _ZN43_GLOBAL__N__9ae7fba5_10_SoftMax_cu_9f978f6321softmax_warp_backwardIfffLi7ELb1ELb0EEEvPT0_PKT_S5_iiiPKb,(.L_x_11937 - _ZN43_GLOBAL__N__9ae7fba5_10_SoftMax_cu_9f978f6321softmax_warp_backwardIfffLi7ELb1ELb0EEEvPT0_PKT_S5_iiiPKb)
        .other          _ZN43_GLOBAL__N__9ae7fba5_10_SoftMax_cu_9f978f6321softmax_warp_backwardIfffLi7ELb1ELb0EEEvPT0_PKT_S5_iiiPKb,@"STO_CUDA_ENTRY STV_DEFAULT"
_ZN43_GLOBAL__N__9ae7fba5_10_SoftMax_cu_9f978f6321softmax_warp_backwardIfffLi7ELb1ELb0EEEvPT0_PKT_S5_iiiPKb:
        /* <DEDUP_REMOVED lines=22> */
[C---:B------:R-:W-:Y:S02]  /*0160*/  ISETP.GT.AND P4, PT, R14.reuse, 0x1, PT ;  /* 0x000000010e00780c */ /* 0x040fe40003f84270 */
[----:B------:R-:W-:Y:S02]  /*0170*/  ISETP.GT.AND P5, PT, R14, 0x1, PT ;  /* 0x000000010e00780c */ /* 0x000fe40003fa4270 */
[----:B------:R-:W-:Y:S02]  /*0180*/  ISETP.GE.AND P0, PT, R3, R5, PT ;  /* 0x000000050300720c */ /* 0x000fe40003f06270 */
[----:B------:R-:W-:Y:S02]  /*0190*/  SEL R2, R19, RZ, P4 ;  /* 0x000000ff13027207 */ /* 0x000fe40002000000 */
[----:B------:R-:W-:Y:S02]  /*01a0*/  IADD3 R10, P6, R12, R19, RZ ;  /* 0x000000130c0a7210 */ /* 0x000fe40007fde0ff */
[----:B------:R-:W-:-:S02]  /*01b0*/  SHF.R.S32.HI R4, RZ, 0x1f, R12 ;  /* 0x0000001fff047819 */ /* 0x000fc4000001140c */
[----:B------:R-:W-:Y:S02]  /*01c0*/  SEL R13, R19, RZ, P5 ;  /* 0x000000ff130d7207 */ /* 0x000fe40002800000 */
[C---:B------:R-:W-:Y:S02]  /*01d0*/  LOP3.LUT R24, R3.reuse, 0x60, RZ, 0xfc, !PT ;  /* 0x0000006003187812 */ /* 0x040fe400078efcff */
[-C--:B------:R-:W-:Y:S02]  /*01e0*/  ISETP.GE.AND P3, PT, R20, R5.reuse, PT ;  /* 0x000000051400720c */ /* 0x080fe40003f66270 */
[----:B------:R-:W-:Y:S01]  /*01f0*/  ISETP.GE.AND P1, PT, R22, R5, PT ;  /* 0x000000051600720c */ /* 0x000fe20003f26270 */
[----:B------:R-:W-:Y:S01]  /*0200*/  IMAD.SHL.U32 R11, R10, 0x4, RZ ;  /* 0x000000040a0b7824 */ /* 0x000fe200078e00ff */
[----:B------:R-:W-:Y:S01]  /*0210*/  ISETP.GE.AND P4, PT, R3, R2, PT ;  /* 0x000000020300720c */ /* 0x000fe20003f86270 */
[----:B------:R-:W2:Y:S01]  /*0220*/  @!P0 LDG.E R15, desc[UR4][R8.64] ;  /* 0x00000004080f8981 */ /* 0x000ea2000c1e1900 */
[----:B------:R-:W-:-:S02]  /*0230*/  LEA.HI.X.SX32 R3, R19, R4, 0x1, P6 ;  /* 0x0000000413037211 */ /* 0x000fc400030f0eff */
[----:B------:R-:W-:Y:S02]  /*0240*/  ISETP.GE.AND P6, PT, R20, R13, PT ;  /* 0x0000000d1400720c */ /* 0x000fe40003fc6270 */
[----:B------:R-:W-:Y:S02]  /*0250*/  ISETP.GE.AND P2, PT, R24, R5, PT ;  /* 0x000000051800720c */ /* 0x000fe40003f46270 */
[----:B------:R-:W-:Y:S01]  /*0260*/  SHF.L.U64.HI R10, R10, 0x2, R3 ;  /* 0x000000020a0a7819 */ /* 0x000fe20000010203 */
[----:B------:R-:W3:Y:S01]  /*0270*/  @!P3 LDG.E R0, desc[UR4][R8.64+0x80] ;  /* 0x000080040800b981 */ /* 0x000ee2000c1e1900 */
[----:B------:R-:W-:-:S03]  /*0280*/  IADD3 R2, P5, R11, UR6, RZ ;  /* 0x000000060b027c10 */ /* 0x000fc6000ffbe0ff */
[----:B------:R-:W4:Y:S01]  /*0290*/  @!P1 LDG.E R4, desc[UR4][R8.64+0x100] ;  /* 0x0001000408049981 */ /* 0x000f22000c1e1900 */
[----:B------:R-:W-:Y:S01]  /*02a0*/  IADD3.X R3, R10, UR7, RZ, P5, !PT ;  /* 0x000000070a037c10 */ /* 0x000fe2000affe4ff */
[----:B------:R-:W-:Y:S01]  /*02b0*/  IMAD.MOV.U32 R18, RZ, RZ, RZ ;  /* 0x000000ffff127224 */ /* 0x000fe200078e00ff */
[----:B------:R-:W-:Y:S01]  /*02c0*/  CS2R R16, SRZ ;  /* 0x0000000000107805 */ /* 0x000fe2000001ff00 */
[----:B0-----:R-:W-:Y:S01]  /*02d0*/  IMAD.WIDE R6, R12, 0x4, R6 ;  /* 0x000000040c067825 */ /* 0x001fe200078e0206 */
[----:B------:R-:W-:Y:S01]  /*02e0*/  ULDC.64 UR6, c[0x0][0x218] ;  /* 0x0000860000067ab9 */ /* 0x000fe20000000a00 */
[----:B------:R-:W5:Y:S04]  /*02f0*/  @!P6 LDG.E R26, desc[UR4][R2.64+0x80] ;  /* 0x00008004021ae981 */ /* 0x000f68000c1e1900 */
[----:B------:R0:W5:Y:S04]  /*0300*/  @!P2 LDG.E R5, desc[UR4][R8.64+0x180] ;  /* 0x000180040805a981 */ /* 0x000168000c1e1900 */
[----:B------:R-:W5:Y:S01]  /*0310*/  @!P4 LDG.E R23, desc[UR4][R2.64] ;  /* 0x000000040217c981 */ /* 0x000f62000c1e1900 */
[----:B------:R-:W-:-:S03]  /*0320*/  ISETP.GE.AND P5, PT, R14, 0x1, PT ;  /* 0x000000010e00780c */ /* 0x000fc60003fa6270 */
[----:B------:R-:W5:Y:S01]  /*0330*/  @!P0 LDG.E R18, desc[UR4][R6.64] ;  /* 0x0000000406128981 */ /* 0x000f62000c1e1900 */
[----:B0-----:R-:W-:Y:S01]  /*0340*/  CS2R R8, SRZ ;  /* 0x0000000000087805 */ /* 0x001fe2000001ff00 */
[----:B------:R-:W-:-:S05]  /*0350*/  IMAD.MOV.U32 R21, RZ, RZ, RZ ;  /* 0x000000ffff157224 */ /* 0x000fca00078e00ff */
[----:B------:R-:W5:Y:S04]  /*0360*/  @!P3 LDG.E R9, desc[UR4][R6.64+0x80] ;  /* 0x000080040609b981 */ /* 0x000f68000c1e1900 */
[----:B------:R-:W5:Y:S01]  /*0370*/  @!P1 LDG.E R8, desc[UR4][R6.64+0x100] ;  /* 0x0001000406089981 */ /* 0x000f62000c1e1900 */
[----:B--2---:R-:W-:Y:S01]  /*0380*/  @!P0 FMUL.FTZ R17, R15, 1.4426950216293334961 ;  /* 0x3fb8aa3b0f118820 */ /* 0x004fe20000410000 */
[----:B------:R-:W-:Y:S02]  /*0390*/  CS2R R14, SRZ ;  /* 0x00000000000e7805 */ /* 0x000fe4000001ff00 */
[-C--:B------:R-:W-:Y:S01]  /*03a0*/  ISETP.GE.AND P0, PT, R24, R13.reuse, PT ;  /* 0x0000000d1800720c */ /* 0x080fe20003f06270 */
[----:B---3--:R-:W-:Y:S01]  /*03b0*/  @!P3 FMUL.FTZ R16, R0, 1.4426950216293334961 ;  /* 0x3fb8aa3b0010b820 */ /* 0x008fe20000410000 */
[----:B------:R-:W-:Y:S01]  /*03c0*/  HFMA2.MMA R0, -RZ, RZ, 0, 0 ;  /* 0x00000000ff007435 */ /* 0x000fe200000001ff */
[----:B------:R-:W-:Y:S01]  /*03d0*/  ISETP.GE.AND P3, PT, R22, R13, PT ;  /* 0x0000000d1600720c */ /* 0x000fe20003f66270 */
[----:B----4-:R-:W-:Y:S01]  /*03e0*/  @!P1 FMUL.FTZ R15, R4, 1.4426950216293334961 ;  /* 0x3fb8aa3b040f9820 */ /* 0x010fe20000410000 */
[----:B------:R-:W-:Y:S01]  /*03f0*/  IADD3 R4, P1, R11, UR6, RZ ;  /* 0x000000060b047c10 */ /* 0x000fe2000ff3e0ff */
[----:B------:R-:W-:-:S07]  /*0400*/  IMAD.MOV.U32 R13, RZ, RZ, RZ ;  /* 0x000000ffff0d7224 */ /* 0x000fce00078e00ff */
[----:B------:R-:W2:Y:S01]  /*0410*/  @!P0 LDG.E R29, desc[UR4][R2.64+0x180] ;  /* 0x00018004021d8981 */ /* 0x000ea2000c1e1900 */
[----:B-----5:R-:W-:Y:S01]  /*0420*/  @!P6 FMUL.FTZ R13, R26, 1.4426950216293334961 ;  /* 0x3fb8aa3b1a0de820 */ /* 0x020fe20000410000 */
[----:B------:R-:W-:Y:S02]  /*0430*/  MOV R26, RZ ;  /* 0x000000ff001a7202 */ /* 0x000fe40000000f00 */
[----:B------:R0:W3:Y:S01]  /*0440*/  @!P2 LDG.E R0, desc[UR4][R6.64+0x180] ;  /* 0x000180040600a981 */ /* 0x0000e2000c1e1900 */
[----:B------:R-:W-:Y:S01]  /*0450*/  @!P2 FMUL.FTZ R21, R5, 1.4426950216293334961 ;  /* 0x3fb8aa3b0515a820 */ /* 0x000fe20000410000 */
[----:B------:R-:W-:Y:S02]  /*0460*/  IADD3.X R5, R10, UR7, RZ, P1, !PT ;  /* 0x000000070a057c10 */ /* 0x000fe40008ffe4ff */
[----:B------:R1:W4:Y:S01]  /*0470*/  @!P3 LDG.E R28, desc[UR4][R2.64+0x100] ;  /* 0x00010004021cb981 */ /* 0x000322000c1e1900 */
[----:B------:R-:W-:Y:S01]  /*0480*/  @!P4 FMUL.FTZ R14, R23, 1.4426950216293334961 ;  /* 0x3fb8aa3b170ec820 */ /* 0x000fe20000410000 */
[----:B------:R-:W-:-:S02]  /*0490*/  IMAD.MOV.U32 R23, RZ, RZ, RZ ;  /* 0x000000ffff177224 */ /* 0x000fc400078e00ff */
[----:B------:R-:W5:Y:S01]  /*04a0*/  @!P4 LDG.E R26, desc[UR4][R4.64] ;  /* 0x00000004041ac981 */ /* 0x000f62000c1e1900 */
[----:B0-----:R-:W-:-:S03]  /*04b0*/  CS2R R6, SRZ ;  /* 0x0000000000067805 */ /* 0x001fc6000001ff00 */
[----:B------:R-:W2:Y:S04]  /*04c0*/  @!P6 LDG.E R23, desc[UR4][R4.64+0x80] ;  /* 0x000080040417e981 */ /* 0x000ea8000c1e1900 */
[----:B------:R-:W3:Y:S04]  /*04d0*/  @!P3 LDG.E R7, desc[UR4][R4.64+0x100] ;  /* 0x000100040407b981 */ /* 0x000ee8000c1e1900 */
[----:B------:R3:W4:Y:S01]  /*04e0*/  @!P0 LDG.E R6, desc[UR4][R4.64+0x180] ;  /* 0x0001800404068981 */ /* 0x000722000c1e1900 */
[----:B------:R-:W-:-:S04]  /*04f0*/  FADD.FTZ R27, RZ, R18 ;  /* 0x00000012ff1b7221 */ /* 0x000fc80000010000 */
[----:B-1----:R-:W-:-:S04]  /*0500*/  FADD.FTZ R3, R27, R9 ;  /* 0x000000091b037221 */ /* 0x002fc80000010000 */
[----:B------:R-:W-:Y:S01]  /*0510*/  FADD.FTZ R3, R3, R8 ;  /* 0x0000000803037221 */ /* 0x000fe20000010000 */
[----:B------:R-:W-:Y:S02]  /*0520*/  IMAD.MOV.U32 R27, RZ, RZ, RZ ;  /* 0x000000ffff1b7224 */ /* 0x000fe400078e00ff */
[----:B-----5:R-:W-:-:S04]  /*0530*/  FADD.FTZ R2, RZ, R26 ;  /* 0x0000001aff027221 */ /* 0x020fc80000010000 */
[----:B--2---:R-:W-:-:S04]  /*0540*/  FADD.FTZ R2, R2, R23 ;  /* 0x0000001702027221 */ /* 0x004fc80000010000 */
[----:B---3--:R-:W-:Y:S01]  /*0550*/  FADD.FTZ R5, R2, R7 ;  /* 0x0000000702057221 */ /* 0x008fe20000010000 */
[----:B------:R-:W-:-:S03]  /*0560*/  FADD.FTZ R3, R3, R0 ;  /* 0x0000000003037221 */ /* 0x000fc60000010000 */
[----:B----4-:R-:W-:Y:S02]  /*0570*/  FADD.FTZ R5, R5, R6 ;  /* 0x0000000605057221 */ /* 0x010fe40000010000 */
[----:B------:R-:W0:Y:S04]  /*0580*/  SHFL.BFLY PT, R4, R3, 0x10, 0x1f ;  /* 0x0e001f0003047f89 */ /* 0x000e2800000e0000 */
[----:B------:R-:W1:Y:S01]  /*0590*/  SHFL.BFLY PT, R2, R5, 0x10, 0x1f ;  /* 0x0e001f0005027f89 */ /* 0x000e6200000e0000 */
[----:B------:R-:W-:Y:S01]  /*05a0*/  @!P3 FMUL.FTZ R27, R28, 1.4426950216293334961 ;  /* 0x3fb8aa3b1c1bb820 */ /* 0x000fe20000410000 */
[----:B------:R-:W-:-:S06]  /*05b0*/  HFMA2.MMA R28, -RZ, RZ, 0, 0 ;  /* 0x00000000ff1c7435 */ /* 0x000fcc00000001ff */
[----:B------:R-:W-:Y:S01]  /*05c0*/  @!P0 FMUL.FTZ R28, R29, 1.4426950216293334961 ;  /* 0x3fb8aa3b1d1c8820 */ /* 0x000fe20000410000 */
        /* <DEDUP_REMOVED lines=27> */
[----:B------:R-:W-:Y:S08]  /*0780*/  @!P3 MUFU.EX2 R15, R15 ;  /* 0x0000000f000fb308 */ /* 0x000ff00000000800 */
[----:B------:R-:W-:Y:S01]  /*0790*/  @!P4 MUFU.EX2 R21, R21 ;  /* 0x000000150015c308 */ /* 0x000fe20000000800 */
[----:B-1----:R-:W-:Y:S01]  /*07a0*/  @!P2 FFMA.FTZ R9, R29, -R16, R9 ;  /* 0x800000101d09a223 */ /* 0x002fe20000010009 */
[----:B0-----:R-:W-:-:S04]  /*07b0*/  LOP3.LUT R2, R2, 0x1f, RZ, 0xc0, !PT ;  /* 0x0000001f02027812 */ /* 0x001fc800078ec0ff */
[----:B------:R-:W-:Y:S02]  /*07c0*/  ISETP.GE.AND P1, PT, R2, R19, PT ;  /* 0x000000130200720c */ /* 0x000fe40003f26270 */
[----:B------:R-:W-:-:S04]  /*07d0*/  LEA R2, P5, R12, UR6, 0x2 ;  /* 0x000000060c027c11 */ /* 0x000fc8000f8a10ff */
[----:B------:R-:W-:-:S05]  /*07e0*/  LEA.HI.X R3, R12, UR7, R3, 0x2, P5 ;  /* 0x000000070c037c11 */ /* 0x000fca000a8f1403 */
[----:B------:R0:W-:Y:S02]  /*07f0*/  @!P2 STG.E desc[UR4][R2.64+0x80], R9 ;  /* 0x000080090200a986 */ /* 0x0001e4000c101904 */
[----:B------:R-:W1:Y:S02]  /*0800*/  @!P1 MUFU.EX2 R17, R17 ;  /* 0x0000001100119308 */ /* 0x000e640000000800 */
[C---:B-1----:R-:W-:Y:S01]  /*0810*/  @!P1 FFMA.FTZ R19, R29.reuse, -R17, R18 ;  /* 0x800000111d139223 */ /* 0x042fe20000010012 */
[C---:B------:R-:W-:Y:S01]  /*0820*/  @!P3 FFMA.FTZ R17, R29.reuse, -R15, R8 ;  /* 0x8000000f1d11b223 */ /* 0x040fe20000010008 */
[----:B------:R-:W-:-:S03]  /*0830*/  @!P4 FFMA.FTZ R29, R29, -R21, R0 ;  /* 0x800000151d1dc223 */ /* 0x000fc60000010000 */
[----:B------:R0:W-:Y:S04]  /*0840*/  @!P1 STG.E desc[UR4][R2.64], R19 ;  /* 0x0000001302009986 */ /* 0x0001e8000c101904 */
[----:B------:R0:W-:Y:S04]  /*0850*/  @!P3 STG.E desc[UR4][R2.64+0x100], R17 ;  /* 0x000100110200b986 */ /* 0x0001e8000c101904 */
[----:B------:R0:W-:Y:S01]  /*0860*/  @!P4 STG.E desc[UR4][R2.64+0x180], R29 ;  /* 0x0001801d0200c986 */ /* 0x0001e2000c101904 */
[----:B------:R-:W-:Y:S05]  /*0870*/  @!P0 EXIT ;  /* 0x000000000000894d */ /* 0x000fea0003800000 */
[----:B------:R-:W1:Y:S01]  /*0880*/  @!P1 MUFU.EX2 R14, R14 ;  /* 0x0000000e000e9308 */ /* 0x000e620000000800 */
[----:B0-----:R-:W-:-:S04]  /*0890*/  IADD3 R2, P0, R11, UR6, RZ ;  /* 0x000000060b027c10 */ /* 0x001fc8000ff1e0ff */
[----:B------:R-:W-:-:S03]  /*08a0*/  IADD3.X R3, R10, UR7, RZ, P0, !PT ;  /* 0x000000070a037c10 */ /* 0x000fc600087fe4ff */
[----:B------:R-:W0:Y:S08]  /*08b0*/  @!P2 MUFU.EX2 R0, R13 ;  /* 0x0000000d0000a308 */ /* 0x000e300000000800 */
[----:B------:R-:W2:Y:S01]  /*08c0*/  @!P3 MUFU.EX2 R4, R27 ;  /* 0x0000001b0004b308 */ /* 0x000ea20000000800 */
[----:B-1----:R-:W-:-:S05]  /*08d0*/  @!P1 FFMA.FTZ R9, R5, -R14, R26 ;  /* 0x8000000e05099223 */ /* 0x002fca000001001a */
[----:B------:R1:W-:Y:S01]  /*08e0*/  @!P1 STG.E desc[UR4][R2.64], R9 ;  /* 0x0000000902009986 */ /* 0x0003e2000c101904 */
[----:B0-----:R-:W-:-:S05]  /*08f0*/  @!P2 FFMA.FTZ R23, R5, -R0, R23 ;  /* 0x800000000517a223 */ /* 0x001fca0000010017 */
[----:B------:R1:W-:Y:S01]  /*0900*/  @!P2 STG.E desc[UR4][R2.64+0x80], R23 ;  /* 0x000080170200a986 */ /* 0x0003e2000c101904 */
[----:B--2---:R-:W-:-:S05]  /*0910*/  @!P3 FFMA.FTZ R7, R5, -R4, R7 ;  /* 0x800000040507b223 */ /* 0x004fca0000010007 */
[----:B------:R1:W-:Y:S01]  /*0920*/  @!P3 STG.E desc[UR4][R2.64+0x100], R7 ;  /* 0x000100070200b986 */ /* 0x0003e2000c101904 */
[----:B------:R-:W-:Y:S05]  /*0930*/  @P4 EXIT ;  /* 0x000000000000494d */ /* 0x000fea0003800000 */
[----:B------:R-:W0:Y:S02]  /*0940*/  MUFU.EX2 R28, R28 ;  /* 0x0000001c001c7308 */ /* 0x000e240000000800 */
[----:B0-----:R-:W-:-:S05]  /*0950*/  FFMA.FTZ R5, R5, -R28, R6 ;  /* 0x8000001c05057223 */ /* 0x001fca0000010006 */
[----:B------:R-:W-:Y:S01]  /*0960*/  STG.E desc[UR4][R2.64+0x180], R5 ;  /* 0x0001800502007986 */ /* 0x000fe2000c101904 */
[----:B------:R-:W-:Y:S05]  /*0970*/  EXIT ;  /* 0x000000000000794d */ /* 0x000fea0003800000 */
.L_x_5332:
        /* <DEDUP_REMOVED lines=16> */
.L_x_11937:


//--------------------- .text._ZN43_GLOBAL__N__9ae7fba5_10_SoftMax_cu_9f978f6321softmax_warp_backwardIfffLi6ELb1ELb0EEEvPT0_PKT_S5_iiiPKb --------------------------
	.section	.text._ZN43_GLOBAL__N__9ae7fba5_10_SoftMax_cu_9f978f6321softmax_warp_backwardIfffLi6ELb1ELb0EEEvPT0_PKT_S5_iiiPKb,"ax",@progbits
	.align	128
.text._ZN43_GLOBAL__N__9ae7fba5_10_SoftMax_cu_9f978f6321softmax_warp_backwardIfffLi6ELb1ELb0EEEvPT0_PKT_S5_iiiPKb:
        .type           _ZN43_GLOBAL__N__9ae7fba5_10_SoftMax_cu_9f978f6321softmax_warp_backwardIfffLi6ELb1ELb0EEEvPT0_PKT_S5_iiiPKb,@function
        .size           _ZN43_GLOBAL__N__9ae7fba5_10_SoftMax_cu_9f978f6321softmax_warp_backwardIfffLi6ELb1ELb0EEEvPT0_PKT_S5_iiiPKb,(.L_x_11938 - _ZN43_GLOBAL__N__9ae7fba5_10_SoftMax_cu_9f978f6321softmax_warp_backwardIfffLi6ELb1ELb0EEEvPT0_PKT_S5_iiiPKb)
        .other          _ZN43_GLOBAL__N__9ae7fba5_10_SoftMax_cu_9f978f6321softmax_warp_backwardIfffLi6ELb1ELb0EEEvPT0_PKT_S5_iiiPKb,@"STO_CUDA_ENTRY STV_DEFAULT"
_ZN43_GLOBAL__N__9ae7fba5_10_SoftMax_cu_9f978f6321softmax_warp_backwardIfffLi6ELb1ELb0EEEvPT0_PKT_S5_iiiPKb:
[----:B------:R-:W-:Y:S01]  /*0000*/  LDC R1, c[0x0][0x28] ;  /* 0x00000a00ff017b82 */ /* 0x000fe20000000800 */
[----:B------:R-:W0:Y:S07]  /*0010*/  S2R R3, SR_TID.Y ;  /* 0x0000000000037919 */ /* 0x000e2e0000002200 */
[----:B------:R-:W0:Y:S01]  /*0020*/  S2UR UR4, SR_CTAID.X ;  /* 0x00000000000479c3 */ /* 0x000e220000002500 */
[----:B------:R-:W-:Y:S01]  /*0030*/  IMAD.MOV.U32 R12, RZ, RZ, RZ ;  /* 0x000000ffff0c7224 */ /* 0x000fe200078e00ff */
[----:B------:R-:W-:Y:S01]  /*0040*/  MOV R15, RZ ;  /* 0x000000ff000f7202 */ /* 0x000fe20000000f00 */
[----:B------:R-:W1:Y:S01]  /*0050*/  S2R R14, SR_TID.X ;  /* 0x00000000000e7919 */ /* 0x000e620000002100 */
[----:B------:R-:W-:Y:S01]  /*0060*/  IMAD.MOV.U32 R10, RZ, RZ, RZ ;  /* 0x000000ffff0a7224 */ /* 0x000fe200078e00ff */
[----:B------:R-:W-:-:S03]  /*0070*/  ULDC.64 UR6, c[0x0][0x220] ;  /* 0x0000880000067ab9 */ /* 0x000fc60000000a00 */
[----:B------:R-:W0:Y:S08]  /*0080*/  LDC R0, c[0x0][0x4] ;  /* 0x00000100ff007b82 */ /* 0x000e300000000800 */
[----:B------:R-:W2:Y:S08]  /*0090*/  LDC R13, c[0x0][0x230] ;  /* 0x00008c00ff0d7b82 */ /* 0x000eb00000000800 */
[----:B------:R-:W3:Y:S01]  /*00a0*/  LDC.64 R18, c[0x0][0x218] ;  /* 0x00008600ff127b82 */ /* 0x000ee20000000a00 */
[----:B0-----:R-:W-:Y:S01]  /*00b0*/  IMAD R0, R0, UR4, R3 ;  /* 0x0000000400007c24 */ /* 0x001fe2000f8e0203 */
[----:B------:R-:W-:-:S06]  /*00c0*/  ULDC.64 UR4, c[0x0][0x228] ;  /* 0x00008a0000047ab9 */ /* 0x000fcc0000000a00 */
[----:B------:R-:W0:Y:S01]  /*00d0*/  LDC.64 R20, c[0x0][0x220] ;  /* 0x00008800ff147b82 */ /* 0x000e220000000a00 */
[----:B-1----:R-:W-:Y:S01]  /*00e0*/  LOP3.LUT R14, R14, 0x1f, RZ, 0xc0, !PT ;  /* 0x0000001f0e0e7812 */ /* 0x002fe200078ec0ff */
[----:B------:R-:W-:Y:S01]  /*00f0*/  IMAD.SHL.U32 R9, R0, 0x2, RZ ;  /* 0x0000000200097824 */ /* 0x000fe200078e00ff */
[----:B------:R-:W-:Y:S02]  /*0100*/  HFMA2.MMA R0, -RZ, RZ, 0, 0 ;  /* 0x00000000ff007435 */ /* 0x000fe400000001ff */
[----:B------:R-:W-:Y:S01]  /*0110*/  LOP3.LUT R16, R14, 0x20, RZ, 0xfc, !PT ;  /* 0x000000200e107812 */ /* 0x000fe200078efcff */
[C---:B------:R-:W-:Y:S01]  /*0120*/  IMAD R11, R9.reuse, UR5, R14 ;  /* 0x00000005090b7c24 */ /* 0x040fe2000f8e020e */
[----:B------:R-:W-:Y:S01]  /*0130*/  IADD3 R9, -R9, UR4, RZ ;  /* 0x0000000409097c10 */ /* 0x000fe2000fffe1ff */
[----:B------:R-:W-:-:S03]  /*0140*/  ULDC.64 UR4, c[0x0][0x218] ;  /* 0x0000860000047ab9 */ /* 0x000fc60000000a00 */
[----:B------:R-:W-:Y:S02]  /*0150*/  SHF.R.S32.HI R8, RZ, 0x1f, R11 ;  /* 0x0000001fff087819 */ /* 0x000fe4000001140b */
[C---:B--2---:R-:W-:Y:S01]  /*0160*/  IADD3 R6, P1, R11.reuse, R13, RZ ;  /* 0x0000000d0b067210 */ /* 0x044fe20007f3e0ff */
[----:B---3--:R-:W-:Y:S01]  /*0170*/  IMAD.WIDE R18, R11, 0x4, R18 ;  /* 0x000000040b127825 */ /* 0x008fe200078e0212 */
[----:B------:R-:W-:Y:S02]  /*0180*/  VIMNMX R25, R9, 0x2, PT ;  /* 0x0000000209197848 */ /* 0x000fe40003fe0100 */
[----:B------:R-:W-:Y:S02]  /*0190*/  LEA.HI.X.SX32 R7, R13, R8, 0x1, P1 ;  /* 0x000000080d077211 */ /* 0x000fe400008f0eff */
[----:B------:R-:W-:Y:S02]  /*01a0*/  ISETP.GT.AND P0, PT, R9, RZ, PT ;  /* 0x000000ff0900720c */ /* 0x000fe40003f04270 */
[----:B------:R-:W-:-:S02]  /*01b0*/  ISETP.GT.AND P1, PT, R25, 0x1, PT ;  /* 0x000000011900780c */ /* 0x000fc40003f24270 */
[C---:B------:R-:W-:Y:S02]  /*01c0*/  SEL R3, R13.reuse, RZ, P0 ;  /* 0x000000ff0d037207 */ /* 0x040fe40000000000 */
[----:B------:R-:W-:Y:S02]  /*01d0*/  SEL R5, R13, RZ, P1 ;  /* 0x000000ff0d057207 */ /* 0x000fe40000800000 */
[C---:B------:R-:W-:Y:S01]  /*01e0*/  SHF.L.U64.HI R7, R6.reuse, 0x2, R7 ;  /* 0x0000000206077819 */ /* 0x040fe20000010207 */
[----:B------:R-:W-:Y:S01]  /*01f0*/  IMAD.SHL.U32 R6, R6, 0x4, RZ ;  /* 0x0000000406067824 */ /* 0x000fe200078e00ff */
[C---:B------:R-:W-:Y:S02]  /*0200*/  ISETP.GE.AND P0, PT, R14.reuse, R3, PT ;  /* 0x000000030e00720c */ /* 0x040fe40003f06270 */
[----:B------:R-:W-:Y:S02]  /*0210*/  ISETP.GE.AND P1, PT, R14, R5, PT ;  /* 0x000000050e00720c */ /* 0x000fe40003f26270 */
[----:B------:R-:W-:-:S02]  /*0220*/  IADD3 R2, P4, R6, UR4, RZ ;  /* 0x0000000406027c10 */ /* 0x000fc4000ff9e0ff */
[C---:B------:R-:W-:Y:S02]  /*0230*/  ISETP.GE.AND P2, PT, R16.reuse, R3, PT ;  /* 0x000000031000720c */ /* 0x040fe40003f46270 */
[----:B------:R-:W-:Y:S02]  /*0240*/  ISETP.GE.AND P3, PT, R16, R5, PT ;  /* 0x000000051000720c */ /* 0x000fe40003f66270 */
[----:B------:R-:W-:Y:S01]  /*0250*/  IADD3.X R3, R7, UR5, RZ, P4, !PT ;  /* 0x0000000507037c10 */ /* 0x000fe2000a7fe4ff */
[----:B------:R-:W-:Y:S02]  /*0260*/  ULDC.64 UR4, c[0x0][0x208] ;  /* 0x0000820000047ab9 */ /* 0x000fe40000000a00 */
        /* <DEDUP_REMOVED lines=38> */
[----:B------:R-:W-:Y:S01]  /*04d0*/  IMAD.MOV.U32 R13, RZ, RZ, RZ ;  /* 0x000000ffff0d7224 */ /* 0x000fe200078e00ff */
[----:B------:R-:W-:Y:S01]  /*04e0*/  MOV R14, RZ ;  /* 0x000000ff000e7202 */ /* 0x000fe20000000f00 */
[----:B-----5:R-:W-:Y:S01]  /*04f0*/  @!P0 FMUL.FTZ R14, R23, 1.4426950216293334961 ;  /* 0x3fb8aa3b170e8820 */ /* 0x020fe20000410000 */
[----:B------:R-:W-:Y:S01]  /*0500*/  @!P2 FMUL.FTZ R13, R24, 1.4426950216293334961 ;  /* 0x3fb8aa3b180da820 */ /* 0x000fe20000410000 */
[----:B------:R-:W-:Y:S01]  /*0510*/  ISETP.GE.AND P0, PT, R9, 0x2, PT ;  /* 0x000000020900780c */ /* 0x000fe20003f06270 */
[----:B-1----:R-:W-:Y:S01]  /*0520*/  FADD.FTZ R21, R3, R28 ;  /* 0x0000001c03157221 */ /* 0x002fe20000010000 */
[C---:B------:R-:W-:Y:S02]  /*0530*/  LEA R2, P2, R11.reuse, UR6, 0x2 ;  /* 0x000000060b027c11 */ /* 0x040fe4000f8410ff */
[----:B------:R-:W-:Y:S01]  /*0540*/  MOV R9, RZ ;  /* 0x000000ff00097202 */ /* 0x000fe20000000f00 */
[----:B------:R-:W-:Y:S01]  /*0550*/  @!P1 FMUL.FTZ R9, R22, 1.4426950216293334961 ;  /* 0x3fb8aa3b16099820 */ /* 0x000fe20000410000 */
[----:B------:R-:W1:Y:S01]  /*0560*/  @!P4 MUFU.EX2 R19, R14 ;  /* 0x0000000e0013c308 */ /* 0x000e620000000800 */
[----:B0-----:R-:W-:-:S07]  /*0570*/  LEA.HI.X R3, R11, UR7, R8, 0x2, P2 ;  /* 0x000000070b037c11 */ /* 0x001fce00090f1408 */
[----:B------:R-:W0:Y:S01]  /*0580*/  @!P5 MUFU.EX2 R16, R13 ;  /* 0x0000000d0010d308 */ /* 0x000e220000000800 */
[----:B-1----:R-:W-:-:S05]  /*0590*/  @!P4 FFMA.FTZ R19, R21, -R19, R0 ;  /* 0x800000131513c223 */ /* 0x002fca0000010000 */
[----:B------:R1:W-:Y:S01]  /*05a0*/  @!P4 STG.E desc[UR4][R2.64], R19 ;  /* 0x000000130200c986 */ /* 0x0003e2000c101904 */
[----:B0-----:R-:W-:-:S05]  /*05b0*/  @!P5 FFMA.FTZ R15, R21, -R16, R15 ;  /* 0x80000010150fd223 */ /* 0x001fca000001000f */
[----:B------:R1:W-:Y:S01]  /*05c0*/  @!P5 STG.E desc[UR4][R2.64+0x80], R15 ;  /* 0x0000800f0200d986 */ /* 0x0003e2000c101904 */
[----:B------:R-:W-:Y:S05]  /*05d0*/  @!P0 EXIT ;  /* 0x000000000000894d */ /* 0x000fea0003800000 */
[----:B------:R-:W1:Y:S01]  /*05e0*/  @!P4 MUFU.EX2 R9, R9 ;  /* 0x000000090009c308 */ /* 0x000e620000000800 */
[----:B------:R-:W-:Y:S01]  /*05f0*/  IADD3 R6, P0, R6, UR6, RZ ;  /* 0x0000000606067c10 */ /* 0x000fe2000ff1e0ff */
[----:B--2---:R-:W-:Y:S01]  /*0600*/  FADD.FTZ R5, R4, R5 ;  /* 0x0000000504057221 */ /* 0x004fe20000010000 */
[----:B------:R-:W-:Y:S02]  /*0610*/  IMAD.MOV.U32 R0, RZ, RZ, RZ ;  /* 0x000000ffff007224 */ /* 0x000fe400078e00ff */
[----:B------:R-:W-:Y:S01]  /*0620*/  @!P3 FMUL.FTZ R0, R17, 1.4426950216293334961 ;  /* 0x3fb8aa3b1100b820 */ /* 0x000fe20000410000 */
[----:B------:R-:W-:Y:S01]  /*0630*/  IADD3.X R7, R7, UR7, RZ, P0, !PT ;  /* 0x0000000707077c10 */ /* 0x000fe200087fe4ff */
[----:B-1----:R-:W-:-:S05]  /*0640*/  @!P4 FFMA.FTZ R3, R5, -R9, R12 ;  /* 0x800000090503c223 */ /* 0x002fca000001000c */
[----:B------:R0:W-:Y:S01]  /*0650*/  @!P4 STG.E desc[UR4][R6.64], R3 ;  /* 0x000000030600c986 */ /* 0x0001e2000c101904 */
[----:B------:R-:W-:Y:S05]  /*0660*/  @P5 EXIT ;  /* 0x000000000000594d */ /* 0x000fea0003800000 */
[----:B0-----:R-:W0:Y:S02]  /*0670*/  MUFU.EX2 R3, R0 ;  /* 0x0000000000037308 */ /* 0x001e240000000800 */
[----:B0-----:R-:W-:-:S05]  /*0680*/  FFMA.FTZ R3, R5, -R3, R10 ;  /* 0x8000000305037223 */ /* 0x001fca000001000a */
[----:B------:R-:W-:Y:S01]  /*0690*/  STG.E desc[UR4][R6.64+0x80], R3 ;  /* 0x0000800306007986 */ /* 0x000fe2000c101904 */
[----:B------:R-:W-:Y:S05]  /*06a0*/  EXIT ;  /* 0x000000000000794d */ /* 0x000fea0003800000 */
.L_x_5333:
        /* <DEDUP_REMOVED lines=13> */
.L_x_11938:


//--------------------- .text._ZN43_GLOBAL__N__9ae7fba5_10_SoftMax_cu_9f978f6321softmax_warp_backwardIfffLi5ELb1ELb0EEEvPT0_PKT_S5_iiiPKb --------------------------
	.section	.text._ZN43_GLOBAL__N__9ae7fba5_10_SoftMax_cu_9f978f6321softmax_warp_backwardIfffLi5ELb1ELb0EEEvPT0_PKT_S5_iiiPKb,"ax",@progbits
	.align	128
.text._ZN43_GLOBAL__N__9ae7fba5_10_SoftMax_cu_9f978f6321softmax_warp_backwardIfffLi5ELb1ELb0EEEvPT0_PKT_S5_iiiPKb:
        .type           _ZN43_GLOBAL__N__9ae7fba5_10_SoftMax_cu_9f978f6321softmax_warp_backwardIfffLi5ELb1ELb0EEEvPT0_PKT_S5_iiiPKb,@function
        .size           _ZN43_GLOBAL__N__9ae7fba5_10_SoftMax_cu_9f978f6321softmax_warp_backwardIfffLi5ELb1ELb0EEEvPT0_PKT_S5_iiiPKb,(.L_x_11939 - _ZN43_GLOBAL__N__9ae7fba5_10_SoftMax_cu_9f978f6321softmax_warp_backwardIfffLi5ELb1ELb0EEEvPT0_PKT_S5_iiiPKb)
        .other          _ZN43_GLOBAL__N__9ae7fba5_10_SoftMax_cu_9f978f6321softmax_warp_backwardIfffLi5ELb1ELb0EEEvPT0_PKT_S5_iiiPKb,@"STO_CUDA_ENTRY STV_DEFAULT"
_ZN43_GLOBAL__N__9ae7fba5_10_SoftMax_cu_9f978f6321softmax_warp_backwardIfffLi5ELb1ELb0EEEvPT0_PKT_S5_iiiPKb:
        /* <DEDUP_REMOVED lines=35> */
[----:B------:R-:W-:-:S03]  /*0230*/  IMAD.MOV.U32 R6, RZ, RZ, RZ ;  /* 0x000000ffff067224 */ /* 0x000fc600078e00ff */
[----:B------:R-:W-:-:S03]  /*0240*/  @!P0 IADD3.X R13, R18, R7, RZ, P3, !PT ;  /* 0x00000007120d8210 */ /* 0x000fc60001ffe4ff */
[----:B------:R-:W3:Y:S04]  /*0250*/  @!P1 LDG.E R6, desc[UR4][R10.64] ;  /* 0x000000040a069981 */ /* 0x000ee8000c1e1900 */
[----:B------:R-:W4:Y:S01]  /*0260*/  @!P0 LDG.E R4, desc[UR4][R12.64] ;  /* 0x000000040c048981 */ /* 0x000f22000c1e1900 */
[----:B--2---:R-:W-:-:S05]  /*0270*/  @!P1 IADD3 R14, P2, R21, R14, RZ ;  /* 0x0000000e150e9210 */ /* 0x004fca0007f5e0ff */
[----:B------:R-:W-:Y:S01]  /*0280*/  @!P1 IMAD.X R15, R20, 0x1, R15, P2 ;  /* 0x00000001140f9824 */ /* 0x000fe200010e060f */
[----:B0-----:R-:W-:-:S04]  /*0290*/  @!P0 IADD3 R8, P2, R19, R8, RZ ;  /* 0x0000000813088210 */ /* 0x001fc80007f5e0ff */
[----:B------:R0:W5:Y:S01]  /*02a0*/  @!P1 LDG.E R7, desc[UR4][R14.64] ;  /* 0x000000040e079981 */ /* 0x000162000c1e1900 */
        /* <DEDUP_REMOVED lines=26> */
[----:B-1----:R-:W-:-:S05]  /*0450*/  FADD.FTZ R9, R17, R20 ;  /* 0x0000001411097221 */ /* 0x002fca0000010000 */
[----:B-----5:R-:W-:Y:S01]  /*0460*/  @!P1 FMUL.FTZ R5, R7, 1.4426950216293334961 ;  /* 0x3fb8aa3b07059820 */ /* 0x020fe20000410000 */
[----:B------:R-:W-:Y:S01]  /*0470*/  ISETP.GE.AND P1, PT, R16, 0x2, PT ;  /* 0x000000021000780c */ /* 0x000fe20003f26270 */
[----:B------:R-:W-:Y:S02]  /*0480*/  IMAD.MOV.U32 R7, RZ, RZ, RZ ;  /* 0x000000ffff077224 */ /* 0x000fe400078e00ff */
[----:B------:R-:W-:Y:S02]  /*0490*/  @!P0 FMUL.FTZ R7, R8, 1.4426950216293334961 ;  /* 0x3fb8aa3b08078820 */ /* 0x000fe40000410000 */
[----:B------:R-:W1:Y:S01]  /*04a0*/  @!P2 LDC.64 R10, c[0x0][0x210] ;  /* 0x00008400ff0aab82 */ /* 0x000e620000000a00 */
[----:B------:R-:W3:Y:S02]  /*04b0*/  @!P2 MUFU.EX2 R5, R5 ;  /* 0x000000050005a308 */ /* 0x000ee40000000800 */
[----:B---3--:R-:W-:Y:S01]  /*04c0*/  @!P2 FFMA.FTZ R9, R9, -R5, R6 ;  /* 0x800000050909a223 */ /* 0x008fe20000010006 */
[----:B-1----:R-:W-:-:S04]  /*04d0*/  @!P2 LEA R10, P3, R3, R10, 0x2 ;  /* 0x0000000a030aa211 */ /* 0x002fc800078610ff */
[----:B------:R-:W-:-:S05]  /*04e0*/  @!P2 LEA.HI.X R11, R3, R11, R2, 0x2, P3 ;  /* 0x0000000b030ba211 */ /* 0x000fca00018f1402 */
[----:B------:R1:W-:Y:S01]  /*04f0*/  @!P2 STG.E desc[UR4][R10.64], R9 ;  /* 0x000000090a00a986 */ /* 0x0003e2000c101904 */
[----:B------:R-:W-:Y:S05]  /*0500*/  @!P1 EXIT ;  /* 0x000000000000994d */ /* 0x000fea0003800000 */
[----:B------:R-:W-:Y:S05]  /*0510*/  @P2 EXIT ;  /* 0x000000000000294d */ /* 0x000fea0003800000 */
[----:B------:R-:W3:Y:S01]  /*0520*/  MUFU.EX2 R7, R7 ;  /* 0x0000000700077308 */ /* 0x000ee20000000800 */
[----:B------:R-:W-:Y:S01]  /*0530*/  IADD3 R3, P0, R3, R0, RZ ;  /* 0x0000000003037210 */ /* 0x000fe20007f1e0ff */
[----:B------:R-:W-:Y:S01]  /*0540*/  ULDC.64 UR6, c[0x0][0x210] ;  /* 0x0000840000067ab9 */ /* 0x000fe20000000a00 */
[----:B--2---:R-:W-:Y:S02]  /*0550*/  FADD.FTZ R5, R18, R13 ;  /* 0x0000000d12057221 */ /* 0x004fe40000010000 */
[----:B------:R-:W-:Y:S02]  /*0560*/  LEA.HI.X.SX32 R0, R0, R2, 0x1, P0 ;  /* 0x0000000200007211 */ /* 0x000fe400000f0eff */
[----:B------:R-:W-:-:S04]  /*0570*/  LEA R2, P0, R3, UR6, 0x2 ;  /* 0x0000000603027c11 */ /* 0x000fc8000f8010ff */
[----:B------:R-:W-:Y:S01]  /*0580*/  LEA.HI.X R3, R3, UR7, R0, 0x2, P0 ;  /* 0x0000000703037c11 */ /* 0x000fe200080f1400 */
[----:B---3--:R-:W-:-:S05]  /*0590*/  FFMA.FTZ R5, R5, -R7, R4 ;  /* 0x8000000705057223 */ /* 0x008fca0000010004 */
[----:B------:R-:W-:Y:S01]  /*05a0*/  STG.E desc[UR4][R2.64], R5 ;  /* 0x0000000502007986 */ /* 0x000fe2000c101904 */
[----:B------:R-:W-:Y:S05]  /*05b0*/  EXIT ;  /* 0x000000000000794d */ /* 0x000fea0003800000 */
.L_x_5334:
        /* <DEDUP_REMOVED lines=12> */
.L_x_11939:


//--------------------- .text._ZN43_GLOBAL__N__9ae7fba5_10_SoftMax_cu_9f978f6321softmax_warp_backwardIfffLi4ELb1ELb0EEEvPT0_PKT_S5_iiiPKb --------------------------
	.section	.text._ZN43_GLOBAL__N__9ae7fba5_10_SoftMax_cu_9f978f6321softmax_warp_backwardIfffLi4ELb1ELb0EEEvPT0_PKT_S5_iiiPKb,"ax",@progbits
	.align	128
.text._ZN43_GLOBAL__N__9ae7fba5_10_SoftMax_cu_9f978f6321softmax_warp_backwardIfffLi4ELb1ELb0EEEvPT0_PKT_S5_iiiPKb:
        .type           _ZN43_GLOBAL__N__9ae7fba5_10_SoftMax_cu_9f978f6321softmax_warp_backwardIfffLi4ELb1ELb0EEEvPT0_PKT_S5_iiiPKb,@function
        .size           _ZN43_GLOBAL__N__9ae7fba5_10_SoftMax_cu_9f978f6321softmax_warp_backwardIfffLi4ELb1ELb0EEEvPT0_PKT_S5_iiiPKb,(.L_x_11940 - _ZN43_GLOBAL__N__9ae7fba5_10_SoftMax_cu_9f978f6321softmax_warp_backwardIfffLi4ELb1ELb0EEEvPT0_PKT_S5_iiiPKb)
        .other          _ZN43_GLOBAL__N__9ae7fba5_10_SoftMax_cu_9f978f6321softmax_warp_backwardIfffLi4ELb1ELb0EEEvPT0_PKT_S5_iiiPKb,@"STO_CUDA_ENTRY STV_DEFAULT"
_ZN43_GLOBAL__N__9ae7fba5_10_SoftMax_cu_9f978f6321softmax_warp_backwardIfffLi4ELb1ELb0EEEvPT0_PKT_S5_iiiPKb:
        /* <DEDUP_REMOVED lines=66> */
[----:B------:R-:W-:Y:S01]  /*0420*/  ISETP.GE.AND P1, PT, R16, 0x2, PT ;  /* 0x000000021000780c */ /* 0x000fe20003f26270 */
[----:B01----:R-:W-:Y:S01]  /*0430*/  FADD.FTZ R9, R9, R18 ;  /* 0x0000001209097221 */ /* 0x003fe20000010000 */
[----:B------:R-:W-:Y:S02]  /*0440*/  IMAD.MOV.U32 R7, RZ, RZ, RZ ;  /* 0x000000ffff077224 */ /* 0x000fe400078e00ff */
[----:B------:R-:W-:-:S05]  /*0450*/  @!P0 FMUL.FTZ R7, R8, 1.4426950216293334961 ;  /* 0x3fb8aa3b08078820 */ /* 0x000fca0000410000 */
[----:B------:R-:W0:Y:S01]  /*0460*/  @!P2 LDC.64 R10, c[0x0][0x210] ;  /* 0x00008400ff0aab82 */ /* 0x000e220000000a00 */
[----:B------:R-:W1:Y:S02]  /*0470*/  @!P2 MUFU.EX2 R5, R5 ;  /* 0x000000050005a308 */ /* 0x000e640000000800 */
[----:B-1----:R-:W-:Y:S01]  /*0480*/  @!P2 FFMA.FTZ R9, R9, -R5, R6 ;  /* 0x800000050909a223 */ /* 0x002fe20000010006 */
[----:B0-----:R-:W-:-:S04]  /*0490*/  @!P2 LEA R10, P3, R3, R10, 0x2 ;  /* 0x0000000a030aa211 */ /* 0x001fc800078610ff */
[----:B------:R-:W-:-:S05]  /*04a0*/  @!P2 LEA.HI.X R11, R3, R11, R2, 0x2, P3 ;  /* 0x0000000b030ba211 */ /* 0x000fca00018f1402 */
[----:B------:R0:W-:Y:S01]  /*04b0*/  @!P2 STG.E desc[UR4][R10.64], R9 ;  /* 0x000000090a00a986 */ /* 0x0001e2000c101904 */
[----:B------:R-:W-:Y:S05]  /*04c0*/  @!P1 EXIT ;  /* 0x000000000000994d */ /* 0x000fea0003800000 */
[----:B------:R-:W-:Y:S05]  /*04d0*/  @P2 EXIT ;  /* 0x000000000000294d */ /* 0x000fea0003800000 */
[----:B------:R-:W1:Y:S01]  /*04e0*/  MUFU.EX2 R7, R7 ;  /* 0x0000000700077308 */ /* 0x000e620000000800 */
[----:B------:R-:W-:Y:S01]  /*04f0*/  IADD3 R3, P0, R3, R0, RZ ;  /* 0x0000000003037210 */ /* 0x000fe20007f1e0ff */
[----:B------:R-:W-:Y:S01]  /*0500*/  ULDC.64 UR6, c[0x0][0x210] ;  /* 0x0000840000067ab9 */ /* 0x000fe20000000a00 */
[----:B--2---:R-:W-:Y:S02]  /*0510*/  FADD.FTZ R5, R15, R20 ;  /* 0x000000140f057221 */ /* 0x004fe40000010000 */
[----:B------:R-:W-:Y:S02]  /*0520*/  LEA.HI.X.SX32 R0, R0, R2, 0x1, P0 ;  /* 0x0000000200007211 */ /* 0x000fe400000f0eff */
[----:B------:R-:W-:-:S04]  /*0530*/  LEA R2, P0, R3, UR6, 0x2 ;  /* 0x0000000603027c11 */ /* 0x000fc8000f8010ff */
[----:B------:R-:W-:Y:S01]  /*0540*/  LEA.HI.X R3, R3, UR7, R0, 0x2, P0 ;  /* 0x0000000703037c11 */ /* 0x000fe200080f1400 */
[----:B-1----:R-:W-:-:S05]  /*0550*/  FFMA.FTZ R5, R5, -R7, R4 ;  /* 0x8000000705057223 */ /* 0x002fca0000010004 */
[----:B------:R-:W-:Y:S01]  /*0560*/  STG.E desc[UR4][R2.64], R5 ;  /* 0x0000000502007986 */ /* 0x000fe2000c101904 */
[----:B------:R-:W-:Y:S05]  /*0570*/  EXIT ;  /* 0x000000000000794d */ /* 0x000fea0003800000 */
.L_x_5335:
        /* <DEDUP_REMOVED lines=16> */
.L_x_11940:


//--------------------- .text._ZN43_GLOBAL__N__9ae7fba5_10_SoftMax_cu_9f978f6321softmax_warp_backwardIfffLi3ELb1ELb0EEEvPT0_PKT_S5_iiiPKb --------------------------
	.section	.text._ZN43_GLOBAL__N__9ae7fba5_10_SoftMax_cu_9f978f6321softmax_warp_backwardIfffLi3ELb1ELb0EEEvPT0_PKT_S5_iiiPKb,"ax",@progbits
	.align	128
.text._ZN43_GLOBAL__N__9ae7fba5_10_SoftMax_cu_9f978f6321softmax_warp_backwardIfffLi3ELb1ELb0EEEvPT0_PKT_S5_iiiPKb:
        .type           _ZN43_GLOBAL__N__9ae7fba5_10_SoftMax_cu_9f978f6321softmax_warp_backwardIfffLi3ELb1ELb0EEEvPT0_PKT_S5_iiiPKb,@function
        .size           _ZN43_GLOBAL__N__9ae7fba5_10_SoftMax_cu_9f978f6321softmax_warp_backwardIfffLi3ELb1ELb0EEEvPT0_PKT_S5_iiiPKb,(.L_x_11941 - _ZN43_GLOBAL__N__9ae7fba5_10_SoftMax_cu_9f978f6321softmax_warp_backwardIfffLi3ELb1ELb0EEEvPT0_PKT_S5_iiiPKb)
        .other          _ZN43_GLOBAL__N__9ae7fba5_10_SoftMax_cu_9f978f6321softmax_warp_backwardIfffLi3ELb1ELb0EEEvPT0_PKT_S5_iiiPKb,@"STO_CUDA_ENTRY STV_DEFAULT"
_ZN43_GLOBAL__N__9ae7fba5_10_SoftMax_cu_9f978f6321softmax_warp_backwardIfffLi3ELb1ELb0EEEvPT0_PKT_S5_iiiPKb:
        /* <DEDUP_REMOVED lines=53> */
[----:B------:R-:W3:Y:S01]  /*0350*/  SHFL.BFLY PT, R20, R15, 0x2, 0x181f ;  /* 0x0c581f000f147f89 */ /* 0x000ee200000e0000 */
[----:B--2---:R-:W-:Y:S01]  /*0360*/  FADD.FTZ R14, R13, R14 ;  /* 0x0000000e0d0e7221 */ /* 0x004fe20000010000 */
[----:B---3--:R-:W-:-:S04]  /*0370*/  FADD.FTZ R20, R15, R20 ;  /* 0x000000140f147221 */ /* 0x008fc80000010000 */
[----:B0-----:R1:W0:Y:S04]  /*0380*/  SHFL.BFLY PT, R11, R14, 0x1, 0x181f ;  /* 0x0c381f000e0b7f89 */ /* 0x00122800000e0000 */
[----:B------:R1:W2:Y:S01]  /*0390*/  SHFL.BFLY PT, R17, R20, 0x1, 0x181f ;  /* 0x0c381f0014117f89 */ /* 0x0002a200000e0000 */
[----:B------:R-:W-:Y:S05]  /*03a0*/  @!P2 EXIT ;  /* 0x000000000000a94d */ /* 0x000fea0003800000 */
[----:B------:R-:W-:Y:S01]  /*03b0*/  ISETP.GE.AND P2, PT, R5, R0, PT ;  /* 0x000000000500720c */ /* 0x000fe20003f46270 */
[----:B------:R-:W-:Y:S02]  /*03c0*/  IMAD.MOV.U32 R5, RZ, RZ, RZ ;  /* 0x000000ffff057224 */ /* 0x000fe400078e00ff */
[----:B-----5:R-:W-:Y:S01]  /*03d0*/  @!P1 FMUL.FTZ R5, R10, 1.4426950216293334961 ;  /* 0x3fb8aa3b0a059820 */ /* 0x020fe20000410000 */
[----:B------:R-:W-:Y:S01]  /*03e0*/  ISETP.GE.AND P1, PT, R16, 0x2, PT ;  /* 0x000000021000780c */ /* 0x000fe20003f26270 */
[----:B0-----:R-:W-:Y:S01]  /*03f0*/  FADD.FTZ R11, R14, R11 ;  /* 0x0000000b0e0b7221 */ /* 0x001fe20000010000 */
[----:B------:R-:W-:Y:S02]  /*0400*/  IMAD.MOV.U32 R10, RZ, RZ, RZ ;  /* 0x000000ffff0a7224 */ /* 0x000fe400078e00ff */
[----:B------:R-:W-:-:S05]  /*0410*/  @!P0 FMUL.FTZ R10, R7, 1.4426950216293334961 ;  /* 0x3fb8aa3b070a8820 */ /* 0x000fca0000410000 */
[----:B-1----:R-:W0:Y:S01]  /*0420*/  @!P2 LDC.64 R8, c[0x0][0x210] ;  /* 0x00008400ff08ab82 */ /* 0x002e220000000a00 */
        /* <DEDUP_REMOVED lines=17> */
.L_x_5336:
        /* <DEDUP_REMOVED lines=12> */
.L_x_11941:


//--------------------- .text._ZN43_GLOBAL__N__9ae7fba5_10_SoftMax_cu_9f978f6321softmax_warp_backwardIfffLi2ELb1ELb0EEEvPT0_PKT_S5_iiiPKb --------------------------
	.section	.text._ZN43_GLOBAL__N__9ae7fba5_10_SoftMax_cu_9f978f6321softmax_warp_backwardIfffLi2ELb1ELb0EEEvPT0_PKT_S5_iiiPKb,"ax",@progbits
	.align	128
.text._ZN43_GLOBAL__N__9ae7fba5_10_SoftMax_cu_9f978f6321softmax_warp_backwardIfffLi2ELb1ELb0EEEvPT0_PKT_S5_iiiPKb:
        .type           _ZN43_GLOBAL__N__9ae7fba5_10_SoftMax_cu_9f978f6321softmax_warp_backwardIfffLi2ELb1ELb0EEEvPT0_PKT_S5_iiiPKb,@function
        .size           _ZN43_GLOBAL__N__9ae7fba5_10_SoftMax_cu_9f978f6321softmax_warp_backwardIfffLi2ELb1ELb0EEEvPT0_PKT_S5_iiiPKb,(.L_x_11942 - _ZN43_GLOBAL__N__9ae7fba5_10_SoftMax_cu_9f978f6321softmax_warp_backwardIfffLi2ELb1ELb0EEEvPT0_PKT_S5_iiiPKb)
        .other          _ZN43_GLOBAL__N__9ae7fba5_10_SoftMax_cu_9f978f6321softmax_warp_backwardIfffLi2ELb1ELb0EEEvPT0_PKT_S5_iiiPKb,@"STO_CUDA_ENTRY STV_DEFAULT"
_ZN43_GLOBAL__N__9ae7fba5_10_SoftMax_cu_9f978f6321softmax_warp_backwardIfffLi2ELb1ELb0EEEvPT0_PKT_S5_iiiPKb:
        /* <DEDUP_REMOVED lines=52> */
[----:B------:R1:W2:Y:S04]  /*0340*/  SHFL.BFLY PT, R13, R10, 0x1, 0x1c1f ;  /* 0x0c3c1f000a0d7f89 */ /* 0x0002a800000e0000 */
[----:B0-----:R1:W0:Y:S01]  /*0350*/  SHFL.BFLY PT, R15, R12, 0x1, 0x1c1f ;  /* 0x0c3c1f000c0f7f89 */ /* 0x00122200000e0000 */
[----:B------:R-:W-:Y:S05]  /*0360*/  @!P2 EXIT ;  /* 0x000000000000a94d */ /* 0x000fea0003800000 */
[----:B------:R-:W-:Y:S01]  /*0370*/  ISETP.GE.AND P2, PT, R5, R0, PT ;  /* 0x000000000500720c */ /* 0x000fe20003f46270 */
[----:B------:R-:W-:Y:S02]  /*0380*/  IMAD.MOV.U32 R5, RZ, RZ, RZ ;  /* 0x000000ffff057224 */ /* 0x000fe400078e00ff */
[----:B-----5:R-:W-:Y:S01]  /*0390*/  @!P1 FMUL.FTZ R5, R14, 1.4426950216293334961 ;  /* 0x3fb8aa3b0e059820 */ /* 0x020fe20000410000 */
[----:B------:R-:W-:Y:S01]  /*03a0*/  ISETP.GE.AND P1, PT, R16, 0x2, PT ;  /* 0x000000021000780c */ /* 0x000fe20003f26270 */
[----:B--2---:R-:W-:Y:S01]  /*03b0*/  FADD.FTZ R11, R10, R13 ;  /* 0x0000000d0a0b7221 */ /* 0x004fe20000010000 */
[----:B------:R-:W-:Y:S02]  /*03c0*/  IMAD.MOV.U32 R7, RZ, RZ, RZ ;  /* 0x000000ffff077224 */ /* 0x000fe400078e00ff */
[----:B------:R-:W-:-:S05]  /*03d0*/  @!P0 FMUL.FTZ R7, R17, 1.4426950216293334961 ;  /* 0x3fb8aa3b11078820 */ /* 0x000fca0000410000 */
[----:B-1----:R-:W1:Y:S01]  /*03e0*/  @!P2 LDC.64 R8, c[0x0][0x210] ;  /* 0x00008400ff08ab82 */ /* 0x002e620000000a00 */
[----:B------:R-:W2:Y:S02]  /*03f0*/  @!P2 MUFU.EX2 R5, R5 ;  /* 0x000000050005a308 */ /* 0x000ea40000000800 */
[----:B--2---:R-:W-:Y:S01]  /*0400*/  @!P2 FFMA.FTZ R11, R11, -R5, R6 ;  /* 0x800000050b0ba223 */ /* 0x004fe20000010006 */
[----:B-1----:R-:W-:-:S04]  /*0410*/  @!P2 LEA R8, P3, R2, R8, 0x2 ;  /* 0x000000080208a211 */ /* 0x002fc800078610ff */
[----:B------:R-:W-:-:S05]  /*0420*/  @!P2 LEA.HI.X R9, R2, R9, R3, 0x2, P3 ;  /* 0x000000090209a211 */ /* 0x000fca00018f1403 */
[----:B------:R1:W-:Y:S01]  /*0430*/  @!P2 STG.E desc[UR4][R8.64], R11 ;  /* 0x0000000b0800a986 */ /* 0x0003e2000c101904 */
[----:B------:R-:W-:Y:S05]  /*0440*/  @!P1 EXIT ;  /* 0x000000000000994d */ /* 0x000fea0003800000 */
[----:B------:R-:W-:Y:S05]  /*0450*/  @P2 EXIT ;  /* 0x000000000000294d */ /* 0x000fea0003800000 */
[----:B------:R-:W2:Y:S01]  /*0460*/  MUFU.EX2 R7, R7 ;  /* 0x0000000700077308 */ /* 0x000ea20000000800 */
[----:B------:R-:W-:Y:S01]  /*0470*/  IADD3 R6, P0, R2, R0, RZ ;  /* 0x0000000002067210 */ /* 0x000fe20007f1e0ff */
[----:B------:R-:W-:Y:S01]  /*0480*/  ULDC.64 UR6, c[0x0][0x210] ;  /* 0x0000840000067ab9 */ /* 0x000fe20000000a00 */
[----:B0-----:R-:W-:Y:S02]  /*0490*/  FADD.FTZ R5, R12, R15 ;  /* 0x0000000f0c057221 */ /* 0x001fe40000010000 */
[----:B------:R-:W-:Y:S02]  /*04a0*/  LEA.HI.X.SX32 R3, R0, R3, 0x1, P0 ;  /* 0x0000000300037211 */ /* 0x000fe400000f0eff */
[----:B------:R-:W-:-:S04]  /*04b0*/  LEA R2, P0, R6, UR6, 0x2 ;  /* 0x0000000606027c11 */ /* 0x000fc8000f8010ff */
[----:B------:R-:W-:Y:S01]  /*04c0*/  LEA.HI.X R3, R6, UR7, R3, 0x2, P0 ;  /* 0x0000000706037c11 */ /* 0x000fe200080f1403 */
[----:B--2---:R-:W-:-:S05]  /*04d0*/  FFMA.FTZ R5, R5, -R7, R4 ;  /* 0x8000000705057223 */ /* 0x004fca0000010004 */
[----:B------:R-:W-:Y:S01]  /*04e0*/  STG.E desc[UR4][R2.64], R5 ;  /* 0x0000000502007986 */ /* 0x000fe2000c101904 */
[----:B------:R-:W-:Y:S05]  /*04f0*/  EXIT ;  /* 0x000000000000794d */ /* 0x000fea0003800000 */
.L_x_5337:
        /* <DEDUP_REMOVED lines=16> */
.L_x_11942:


//--------------------- .text._ZN43_GLOBAL__N__9ae7fba5_10_SoftMax_cu_9f978f6321softmax_warp_backwardIfffLi1ELb1ELb0EEEvPT0_PKT_S5_iiiPKb --------------------------
	.section	.text._ZN43_GLOBAL__N__9ae7fba5_10_SoftMax_cu_9f978f6321softmax_warp_backwardIfffLi1ELb1ELb0EEEvPT0_PKT_S5_iiiPKb,"ax",@progbits
	.align	128
.text._ZN43_GLOBAL__N__9ae7fba5_10_SoftMax_cu_9f978f6321softmax_warp_backwardIfffLi1ELb1ELb0EEEvPT0_PKT_S5_iiiPKb:
        .type           _ZN43_GLOBAL__N__9ae7fba5_10_SoftMax_cu_9f978f6321softmax_warp_backwardIfffLi1ELb1ELb0EEEvPT0_PKT_S5_iiiPKb,@function
        .size           _ZN43_GLOBAL__N__9ae7fba5_10_SoftMax_cu_9f978f6321softmax_warp_backwardIfffLi1ELb1ELb0EEEvPT0_PKT_S5_iiiPKb,(.L_x_11943 - _ZN43_GLOBAL__N__9ae7fba5_10_SoftMax_cu_9f978f6321softmax_warp_backwardIfffLi1ELb1ELb0EEEvPT0_PKT_S5_iiiPKb)
        .other          _ZN43_GLOBAL__N__9ae7fba5_10_SoftMax_cu_9f978f6321softmax_warp_backwardIfffLi1ELb1ELb0EEEvPT0_PKT_S5_iiiPKb,@"STO_CUDA_ENTRY STV_DEFAULT"
_ZN43_GLOBAL__N__9ae7fba5_10_SoftMax_cu_9f978f6321softmax_warp_backwardIfffLi1ELb1ELb0EEEvPT0_PKT_S5_iiiPKb:
        /* <DEDUP_REMOVED lines=33> */
[----:B-1----:R-:W-:Y:S02]  /*0210*/  @!P1 IADD3 R14, P2, R11, R14, RZ ;  /* 0x0000000e0b0e9210 */ /* 0x002fe40007f5e0ff */
[----:B------:R-:W0:Y:S02]  /*0220*/  @!P0 LDC.64 R10, c[0x0][0x220] ;  /* 0x00008800ff0a8b82 */ /* 0x000e240000000a00 */
[----:B------:R-:W3:Y:S01]  /*0230*/  @!P1 LDG.E R5, desc[UR4][R12.64] ;  /* 0x000000040c059981 */ /* 0x000ee2000c1e1900 */
[----:B--2---:R-:W-:-:S05]  /*0240*/  @!P0 IADD3 R8, P3, R19, R8, RZ ;  /* 0x0000000813088210 */ /* 0x004fca0007f7e0ff */
[----:B------:R-:W-:Y:S02]  /*0250*/  @!P0 IMAD.X R9, R6, 0x1, R9, P3 ;  /* 0x0000000106098824 */ /* 0x000fe400018e0609 */
[----:B------:R-:W-:-:S03]  /*0260*/  @!P1 IMAD.X R15, R18, 0x1, R15, P2 ;  /* 0x00000001120f9824 */ /* 0x000fc600010e060f */
[----:B------:R1:W2:Y:S04]  /*0270*/  @!P0 LDG.E R4, desc[UR4][R8.64] ;  /* 0x0000000408048981 */ /* 0x0002a8000c1e1900 */
[----:B------:R4:W5:Y:S01]  /*0280*/  @!P1 LDG.E R14, desc[UR4][R14.64] ;  /* 0x000000040e0e9981 */ /* 0x000962000c1e1900 */
[----:B0-----:R-:W-:-:S05]  /*0290*/  @!P0 IADD3 R10, P2, R19, R10, RZ ;  /* 0x0000000a130a8210 */ /* 0x001fca0007f5e0ff */
[----:B------:R-:W-:-:S05]  /*02a0*/  @!P0 IMAD.X R11, R6, 0x1, R11, P2 ;  /* 0x00000001060b8824 */ /* 0x000fca00010e060b */
[----:B------:R4:W5:Y:S01]  /*02b0*/  @!P0 LDG.E R10, desc[UR4][R10.64] ;  /* 0x000000040a0a8981 */ /* 0x000962000c1e1900 */
[----:B------:R-:W-:Y:S01]  /*02c0*/  ISETP.GE.AND P2, PT, R17, 0x1, PT ;  /* 0x000000011100780c */ /* 0x000fe20003f46270 */
[----:B---3--:R-:W-:-:S05]  /*02d0*/  FADD.FTZ R12, RZ, R5 ;  /* 0x00000005ff0c7221 */ /* 0x008fca0000010000 */
[----:B-1----:R4:W0:Y:S01]  /*02e0*/  SHFL.BFLY PT, R9, R12, 0x1, 0x1e1f ;  /* 0x0c3e1f000c097f89 */ /* 0x00282200000e0000 */
[----:B--2---:R-:W-:-:S05]  /*02f0*/  FADD.FTZ R13, RZ, R4 ;  /* 0x00000004ff0d7221 */ /* 0x004fca0000010000 */
[----:B------:R4:W1:Y:S01]  /*0300*/  SHFL.BFLY PT, R18, R13, 0x1, 0x1e1f ;  /* 0x0c3e1f000d127f89 */ /* 0x00086200000e0000 */
[----:B------:R-:W-:Y:S05]  /*0310*/  @!P2 EXIT ;  /* 0x000000000000a94d */ /* 0x000fea0003800000 */
[----:B------:R-:W-:Y:S01]  /*0320*/  ISETP.GE.AND P2, PT, R7, R0, PT ;  /* 0x000000000700720c */ /* 0x000fe20003f46270 */
[----:B------:R-:W-:Y:S02]  /*0330*/  IMAD.MOV.U32 R8, RZ, RZ, RZ ;  /* 0x000000ffff087224 */ /* 0x000fe400078e00ff */
[----:B-----5:R-:W-:Y:S01]  /*0340*/  @!P1 FMUL.FTZ R8, R14, 1.4426950216293334961 ;  /* 0x3fb8aa3b0e089820 */ /* 0x020fe20000410000 */
[----:B------:R-:W-:Y:S01]  /*0350*/  ISETP.GE.AND P1, PT, R16, 0x2, PT ;  /* 0x000000021000780c */ /* 0x000fe20003f26270 */
[----:B0---4-:R-:W-:Y:S01]  /*0360*/  FADD.FTZ R12, R12, R9 ;  /* 0x000000090c0c7221 */ /* 0x011fe20000010000 */
[----:B------:R-:W-:Y:S02]  /*0370*/  IMAD.MOV.U32 R9, RZ, RZ, RZ ;  /* 0x000000ffff097224 */ /* 0x000fe400078e00ff */
[----:B------:R-:W-:-:S05]  /*0380*/  @!P0 FMUL.FTZ R9, R10, 1.4426950216293334961 ;  /* 0x3fb8aa3b0a098820 */ /* 0x000fca0000410000 */
[----:B------:R-:W0:Y:S01]  /*0390*/  @!P2 LDC.64 R6, c[0x0][0x210] ;  /* 0x00008400ff06ab82 */ /* 0x000e220000000a00 */
[----:B------:R-:W2:Y:S02]  /*03a0*/  @!P2 MUFU.EX2 R8, R8 ;  /* 0x000000080008a308 */ /* 0x000ea40000000800 */
[----:B--2---:R-:W-:Y:S01]  /*03b0*/  @!P2 FFMA.FTZ R5, R12, -R8, R5 ;  /* 0x800000080c05a223 */ /* 0x004fe20000010005 */
[----:B0-----:R-:W-:-:S04]  /*03c0*/  @!P2 LEA R6, P3, R2, R6, 0x2 ;  /* 0x000000060206a211 */ /* 0x001fc800078610ff */
[----:B------:R-:W-:-:S05]  /*03d0*/  @!P2 LEA.HI.X R7, R2, R7, R3, 0x2, P3 ;  /* 0x000000070207a211 */ /* 0x000fca00018f1403 */
[----:B------:R0:W-:Y:S01]  /*03e0*/  @!P2 STG.E desc[UR4][R6.64], R5 ;  /* 0x000000050600a986 */ /* 0x0001e2000c101904 */
[----:B------:R-:W-:Y:S05]  /*03f0*/  @!P1 EXIT ;  /* 0x000000000000994d */ /* 0x000fea0003800000 */
[----:B------:R-:W-:Y:S05]  /*0400*/  @P2 EXIT ;  /* 0x000000000000294d */ /* 0x000fea0003800000 */
[----:B------:R-:W2:Y:S01]  /*0410*/  MUFU.EX2 R9, R9 ;  /* 0x0000000900097308 */ /* 0x000ea20000000800 */
[----:B0-----:R-:W-:Y:S01]  /*0420*/  IADD3 R6, P0, R2, R0, RZ ;  /* 0x0000000002067210 */ /* 0x001fe20007f1e0ff */
[----:B------:R-:W-:Y:S01]  /*0430*/  ULDC.64 UR6, c[0x0][0x210] ;  /* 0x0000840000067ab9 */ /* 0x000fe20000000a00 */
[----:B-1----:R-:W-:Y:S02]  /*0440*/  FADD.FTZ R5, R13, R18 ;  /* 0x000000120d057221 */ /* 0x002fe40000010000 */
[----:B------:R-:W-:Y:S02]  /*0450*/  LEA.HI.X.SX32 R3, R0, R3, 0x1, P0 ;  /* 0x0000000300037211 */ /* 0x000fe400000f0eff */
[----:B------:R-:W-:-:S04]  /*0460*/  LEA R2, P0, R6, UR6, 0x2 ;  /* 0x0000000606027c11 */ /* 0x000fc8000f8010ff */
[----:B------:R-:W-:Y:S01]  /*0470*/  LEA.HI.X R3, R6, UR7, R3, 0x2, P0 ;  /* 0x0000000706037c11 */ /* 0x000fe200080f1403 */
[----:B--2---:R-:W-:-:S05]  /*0480*/  FFMA.FTZ R5, R5, -R9, R4 ;  /* 0x8000000905057223 */ /* 0x004fca0000010004 */
[----:B------:R-:W-:Y:S01]  /*0490*/  STG.E desc[UR4][R2.64], R5 ;  /* 0x0000000502007986 */ /* 0x000fe2000c101904 */
[----:B------:R-:W-:Y:S05]  /*04a0*/  EXIT ;  /* 0x000000000000794d */ /* 0x000fea0003800000 */
.L_x_5338:
        /* <DEDUP_REMOVED lines=13> */
.L_x_11943:


//--------------------- .text._ZN43_GLOBAL__N__9ae7fba5_10_SoftMax_cu_9f978f6321softmax_warp_backwardIfffLi0ELb1ELb0EEEvPT0_PKT_S5_iiiPKb --------------------------
	.section	.text._ZN43_GLOBAL__N__9ae7fba5_10_SoftMax_cu_9f978f6321softmax_warp_backwardIfffLi0ELb1ELb0EEEvPT0_PKT_S5_iiiPKb,"ax",@progbits
	.align	128
.text._ZN43_GLOBAL__N__9ae7fba5_10_SoftMax_cu_9f978f6321softmax_warp_backwardIfffLi0ELb1ELb0EEEvPT0_PKT_S5_iiiPKb:
        .type           _ZN43_GLOBAL__N__9ae7fba5_10_SoftMax_cu_9f978f6321softmax_warp_backwardIfffLi0ELb1ELb0EEEvPT0_PKT_S5_iiiPKb,@function
        .size           _ZN43_GLOBAL__N__9ae7fba5_10_SoftMax_cu_9f978f6321softmax_warp_backwardIfffLi0ELb1ELb0EEEvPT0_PKT_S5_iiiPKb,(.L_x_11944 - _ZN43_GLOBAL__N__9ae7fba5_10_SoftMax_cu_9f978f6321softmax_warp_backwardIfffLi0ELb1ELb0EEEvPT0_PKT_S5_iiiPKb)
        .other          _ZN43_GLOBAL__N__9ae7fba5_10_SoftMax_cu_9f978f6321softmax_warp_backwardIfffLi0ELb1ELb0EEEvPT0_PKT_S5_iiiPKb,@"STO_CUDA_ENTRY STV_DEFAULT"
_ZN43_GLOBAL__N__9ae7fba5_10_SoftMax_cu_9f978f6321softmax_warp_backwardIfffLi0ELb1ELb0EEEvPT0_PKT_S5_iiiPKb:
[----:B------:R-:W-:Y:S01]  /*0000*/  LDC R1, c[0x0][0x28] ;  /* 0x00000a00ff017b82 */ /* 0x000fe20000000800 */
[----:B------:R-:W0:Y:S07]  /*0010*/  S2R R3, SR_TID.Y ;  /* 0x0000000000037919 */ /* 0x000e2e0000002200 */
[----:B------:R-:W0:Y:S01]  /*0020*/  S2UR UR4, SR_CTAID.X ;  /* 0x00000000000479c3 */ /* 0x000e220000002500 */
[----:B------:R-:W-:Y:S01]  /*0030*/  CS2R R10, SRZ ;  /* 0x00000000000a7805 */ /* 0x000fe2000001ff00 */
[----:B------:R-:W-:-:S02]  /*0040*/  IMAD.MOV.U32 R12, RZ, RZ, RZ ;  /* 0x000000ffff0c7224 */ /* 0x000fc400078e00ff */
[----:B------:R-:W-:-:S04]  /*0050*/  IMAD.MOV.U32 R15, RZ, RZ, RZ ;  /* 0x000000ffff0f7224 */ /* 0x000fc800078e00ff */
        /* <DEDUP_REMOVED lines=38> */
.L_x_5339:
[----:B------:R-:W-:Y:S05]  /*02c0*/  @!P1 EXIT ;  /* 0x000000000000994d */ /* 0x000fea0003800000 */
[----:B------:R-:W-:Y:S05]  /*02d0*/  @!P0 EXIT ;  /* 0x000000000000894d */ /* 0x000fea0003800000 */
[----:B-----5:R-:W-:Y:S01]  /*02e0*/  FMUL.FTZ R15, R15, 1.4426950216293334961 ;  /* 0x3fb8aa3b0f0f7820 */ /* 0x020fe20000410000 */
[----:B------:R-:W-:Y:S01]  /*02f0*/  ISETP.GE.AND P0, PT, R16, 0x2, PT ;  /* 0x000000021000780c */ /* 0x000fe20003f06270 */
[----:B------:R-:W-:Y:S01]  /*0300*/  ULDC.64 UR6, c[0x0][0x210] ;  /* 0x0000840000067ab9 */ /* 0x000fe20000000a00 */
[----:B------:R-:W-:Y:S01]  /*0310*/  FADD.FTZ R4, RZ, R12 ;  /* 0x0000000cff047221 */ /* 0x000fe20000010000 */
[C---:B------:R-:W-:Y:S02]  /*0320*/  LEA R2, P1, R13.reuse, UR6, 0x2 ;  /* 0x000000060d027c11 */ /* 0x040fe4000f8210ff */
[----:B------:R-:W0:Y:S02]  /*0330*/  MUFU.EX2 R15, R15 ;  /* 0x0000000f000f7308 */ /* 0x000e240000000800 */
[----:B------:R-:W-:Y:S01]  /*0340*/  LEA.HI.X R3, R13, UR7, R14, 0x2, P1 ;  /* 0x000000070d037c11 */ /* 0x000fe200088f140e */
[----:B0-----:R-:W-:-:S05]  /*0350*/  FFMA.FTZ R5, -R15, R4, R12 ;  /* 0x000000040f057223 */ /* 0x001fca000001010c */
[----:B------:R0:W-:Y:S01]  /*0360*/  STG.E desc[UR4][R2.64], R5 ;  /* 0x0000000502007986 */ /* 0x0001e2000c101904 */
[----:B------:R-:W-:Y:S05]  /*0370*/  @!P0 EXIT ;  /* 0x000000000000894d */ /* 0x000fea0003800000 */
[----:B------:R-:W1:Y:S01]  /*0380*/  MUFU.EX2 R11, R11 ;  /* 0x0000000b000b7308 */ /* 0x000e620000000800 */
[----:B------:R-:W-:Y:S01]  /*0390*/  FADD.FTZ R4, RZ, R10 ;  /* 0x0000000aff047221 */ /* 0x000fe20000010000 */
[----:B0-----:R-:W-:-:S04]  /*03a0*/  IMAD.WIDE R2, R0, 0x4, R2 ;  /* 0x0000000400027825 */ /* 0x001fc800078e0202 */
[----:B-1----:R-:W-:-:S05]  /*03b0*/  FFMA.FTZ R5, -R11, R4, R10 ;  /* 0x000000040b057223 */ /* 0x002fca000001010a */
[----:B------:R-:W-:Y:S01]  /*03c0*/  STG.E desc[UR4][R2.64], R5 ;  /* 0x0000000502007986 */ /* 0x000fe2000c101904 */
[----:B------:R-:W-:Y:S05]  /*03d0*/  EXIT ;  /* 0x000000000000794d */ /* 0x000fea0003800000 */
.L_x_5340:
        /* <DEDUP_REMOVED lines=10> */
.L_x_11944:


//--------------------- .text._ZN43_GLOBAL__N__9ae7fba5_10_SoftMax_cu_9f978f6321softmax_warp_backwardIdddLi10ELb1ELb0EEEvPT0_PKT_S5_iiiPKb --------------------------
	.section	.text._ZN43_GLOBAL__N__9ae7fba5_10_SoftMax_cu_9f978f6321softmax_warp_backwardIdddLi10ELb1ELb0EEEvPT0_PKT_S5_iiiPKb,"ax",@progbits
	.align	128
.text._ZN43_GLOBAL__N__9ae7fba5_10_SoftMax_cu_9f978f6321softmax_warp_backwardIdddLi10ELb1ELb0EEEvPT0_PKT_S5_iiiPKb:
        .type           _ZN43_GLOBAL__N__9ae7fba5_10_SoftMax_cu_9f978f6321softmax_warp_backwardIdddLi10ELb1ELb0EEEvPT0_PKT_S5_iiiPKb,@function
        .size           _ZN43_GLOBAL__N__9ae7fba5_10_SoftMax_cu_9f978f6321softmax_warp_backwardIdddLi10ELb1ELb0EEEvPT0_PKT_S5_iiiPKb,(.L_x_11945 - _ZN43_GLOBAL__N__9ae7fba5_10_SoftMax_cu_9f978f6321softmax_warp_backwardIdddLi10ELb1ELb0EEEvPT0_PKT_S5_iiiPKb)
        .other          _ZN43_GLOBAL__N__9ae7fba5_10_SoftMax_cu_9f978f6321softmax_warp_backwardIdddLi10ELb1ELb0EEEvPT0_PKT_S5_iiiPKb,@"STO_CUDA_ENTRY STV_DEFAULT"
_ZN43_GLOBAL__N__9ae7fba5_10_SoftMax_cu_9f978f6321softmax_warp_backwardIdddLi10ELb1ELb0EEEvPT0_PKT_S5_iiiPKb:
        /* <DEDUP_REMOVED lines=56> */
[-C--:B------:R-:W-:Y:S02]  /*0380*/  ISETP.GE.AND P3, PT, R2, R106.reuse, PT ;  /* 0x0000006a0200720c */ /* 0x080fe40003f66270 */
[----:B------:R-:W-:Y:S02]  /*0390*/  LOP3.LUT R3, R145, 0x120, RZ, 0xfc, !PT ;  /* 0x0000012091037812 */ /* 0x000fe400078efcff */
[----:B------:R-:W-:Y:S01]  /*03a0*/  CS2R R34, SRZ ;  /* 0x0000000000227805 */ /* 0x000fe2000001ff00 */
[----:B------:R-:W5:Y:S04]  /*03b0*/  @!P2 LDG.E.64 R32, desc[UR4][R142.64+0x200] ;  /* 0x000200048e20a981 */ /* 0x000f68000c1e1b00 */
[----:B------:R-:W4:Y:S01]  /*03c0*/  @!P4 LDG.E.64 R30, desc[UR4][R126.64+0x700] ;  /* 0x000700047e1ec981 */ /* 0x000f22000c1e1b00 */
[----:B------:R-:W-:-:S02]  /*03d0*/  ISETP.GE.AND P2, PT, R3, R106, PT ;  /* 0x0000006a0300720c */ /* 0x000fc40003f46270 */
[----:B------:R-:W-:Y:S02]  /*03e0*/  CS2R R36, SRZ ;  /* 0x0000000000247805 */ /* 0x000fe4000001ff00 */
        /* <DEDUP_REMOVED lines=101> */
[-C--:B------:R-:W-:Y:S02]  /*0a40*/  ISETP.GE.AND P6, PT, R156, R106.reuse, PT ;  /* 0x0000006a9c00720c */ /* 0x080fe40003fc6270 */
[----:B------:R-:W-:Y:S01]  /*0a50*/  LOP3.LUT R157, R145, 0x360, RZ, 0xfc, !PT ;  /* 0x00000360919d7812 */ /* 0x000fe200078efcff */
[----:B------:R-:W5:Y:S03]  /*0a60*/  @!P5 LDG.E.64 R104, desc[UR4][R142.64+0x1400] ;  /* 0x001400048e68d981 */ /* 0x000f66000c1e1b00 */
[----:B------:R-:W-:Y:S01]  /*0a70*/  ISETP.GE.AND P5, PT, R157, R106, PT ;  /* 0x0000006a9d00720c */ /* 0x000fe20003fa6270 */
[----:B------:R-:W4:Y:S01]  /*0a80*/  @!P0 LDG.E.64 R102, desc[UR4][R126.64+0x1900] ;  /* 0x001900047e668981 */ /* 0x000f22000c1e1b00 */
[----:B------:R-:W-:Y:S02]  /*0a90*/  CS2R R106, SRZ ;  /* 0x00000000006a7805 */ /* 0x000fe4000001ff00 */
[----:B------:R-:W-:-:S02]  /*0aa0*/  CS2R R108, SRZ ;  /* 0x00000000006c7805 */ /* 0x000fc4000001ff00 */
        /* <DEDUP_REMOVED lines=67> */
[----:B------:R-:W5:Y:S04]  /*0ee0*/  @!P0 LDG.E.64 R126, desc[UR4][R142.64+0x1900] ;  /* 0x001900048e7e8981 */ /* 0x000f68000c1e1b00 */
[----:B------:R-:W5:Y:S04]  /*0ef0*/  @!P6 LDG.E.64 R128, desc[UR4][R142.64+0x1a00] ;  /* 0x001a00048e80e981 */ /* 0x000f68000c1e1b00 */
[----:B------:R-:W5:Y:S04]  /*0f00*/  @!P5 LDG.E.64 R130, desc[UR4][R142.64+0x1b00] ;  /* 0x001b00048e82d981 */ /* 0x000f68000c1e1b00 */
[----:B------:R-:W5:Y:S01]  /*0f10*/  @!P4 LDG.E.64 R132, desc[UR4][R142.64+0x1c00] ;  /* 0x001c00048e84c981 */ /* 0x000f62000c1e1b00 */
[----:B0-----:R-:W-:-:S03]  /*0f20*/  DADD R148, R164, R148 ;  /* 0x00000000a4947229 */ /* 0x001fc60000000094 */
[----:B------:R-:W5:Y:S04]  /*0f30*/  @!P3 LDG.E.64 R134, desc[UR4][R142.64+0x1d00] ;  /* 0x001d00048e86b981 */ /* 0x000f68000c1e1b00 */
[----:B------:R-:W5:Y:S04]  /*0f40*/  @!P2 LDG.E.64 R136, desc[UR4][R142.64+0x1e00] ;  /* 0x001e00048e88a981 */ /* 0x000f68000c1e1b00 */
[----:B------:R0:W5:Y:S04]  /*0f50*/  @!P1 LDG.E.64 R138, desc[UR4][R142.64+0x1f00] ;  /* 0x001f00048e8a9981 */ /* 0x000168000c1e1b00 */
[----:B0-----:R-:W-:Y:S04]  /*0f60*/  SHFL.BFLY PT, R143, R149, 0x8, 0x1f ;  /* 0x0d001f00958f7f89 */ /* 0x001fe800000e0000 */
[----:B------:R-:W0:Y:S02]  /*0f70*/  SHFL.BFLY PT, R142, R148, 0x8, 0x1f ;  /* 0x0d001f00948e7f89 */ /* 0x000e2400000e0000 */
[----:B0-----:R-:W-:-:S07]  /*0f80*/  DADD R142, R148, R142 ;  /* 0x00000000948e7229 */ /* 0x001fce000000008e */
[----:B------:R-:W-:Y:S04]  /*0f90*/  SHFL.BFLY PT, R141, R143, 0x4, 0x1f ;  /* 0x0c801f008f8d7f89 */ /* 0x000fe800000e0000 */
[----:B------:R-:W0:Y:S02]  /*0fa0*/  SHFL.BFLY PT, R140, R142, 0x4, 0x1f ;  /* 0x0c801f008e8c7f89 */ /* 0x000e2400000e0000 */
[----:B0-----:R-:W-:-:S07]  /*0fb0*/  DADD R140, R142, R140 ;  /* 0x000000008e8c7229 */ /* 0x001fce000000008c */
[----:B------:R-:W-:Y:S04]  /*0fc0*/  SHFL.BFLY PT, R143, R141, 0x2, 0x1f ;  /* 0x0c401f008d8f7f89 */ /* 0x000fe800000e0000 */
[----:B------:R-:W0:Y:S01]  /*0fd0*/  SHFL.BFLY PT, R142, R140, 0x2, 0x1f ;  /* 0x0c401f008c8e7f89 */ /* 0x000e2200000e0000 */
[----:B------:R-:W-:Y:S01]  /*0fe0*/  ISETP.GE.AND P0, PT, R146, 0x1, PT ;  /* 0x000000019200780c */ /* 0x000fe20003f06270 */
        /* <DEDUP_REMOVED lines=12> */
[----:B------:R-:W-:Y:S01]  /*10b0*/  IMAD.MOV.U32 R144, RZ, RZ, 0x652b82fe ;  /* 0x652b82feff907424 */ /* 0x000fe200078e00ff */
[----:B------:R-:W-:Y:S01]  /*10c0*/  UMOV UR6, 0xfefa39ef ;  /* 0xfefa39ef00067882 */ /* 0x000fe20000000000 */
[----:B------:R-:W-:Y:S01]  /*10d0*/  IMAD.MOV.U32 R145, RZ, RZ, 0x3ff71547 ;  /* 0x3ff71547ff917424 */ /* 0x000fe200078e00ff */
[----:B------:R-:W-:Y:S01]  /*10e0*/  UMOV UR7, 0x3fe62e42 ;  /* 0x3fe62e4200077882 */ /* 0x000fe20000000000 */
[----:B-----5:R-:W-:Y:S01]  /*10f0*/  FSETP.GEU.FTZ.AND P0, PT, |R163|, 4.1917929649353027344, PT ;  /* 0x4086232ba300780b */ /* 0x020fe20003f1e200 */
[----:B------:R-:W-:Y:S03]  /*1100*/  BSSY B1, `(.L_x_5343) ;  /* 0x0000035000017945 */ /* 0x000fe60003800000 */
[----:B------:R-:W-:-:S08]  /*1110*/  DFMA R144, R162, R144, 6.75539944105574400000e+15 ;  /* 0x43380000a290742b */ /* 0x000fd00000000090 */
        /* <DEDUP_REMOVED lines=46> */
[----:B------:R-:W-:Y:S02]  /*1400*/  @!P0 IMAD R147, R145, 0x100000, R147 ;  /* 0x0010000091938824 */ /* 0x000fe400078e0293 */
[----:B------:R-:W-:Y:S02]  /*1410*/  @!P0 IMAD.IADD R145, R144, 0x1, -R145 ;  /* 0x0000000190918824 */ /* 0x000fe400078e0a91 */
[----:B------:R-:W-:-:S03]  /*1420*/  @!P0 IMAD.MOV.U32 R144, RZ, RZ, RZ ;  /* 0x000000ffff908224 */ /* 0x000fc600078e00ff */
[----:B------:R-:W-:-:S06]  /*1430*/  @!P0 LEA R145, R145, 0x3ff00000, 0x14 ;  /* 0x3ff0000091918811 */ /* 0x000fcc00078ea0ff */
[----:B------:R-:W-:-:S11]  /*1440*/  @!P0 DMUL R148, R146, R144 ;  /* 0x0000009092948228 */ /* 0x000fd60000000000 */
.L_x_5344:
[----:B------:R-:W-:Y:S05]  /*1450*/  BSYNC B1 ;  /* 0x0000000000017941 */ /* 0x000fea0003800000 */
.L_x_5343:
[----:B------:R-:W-:-:S07]  /*1460*/  DFMA R14, -R140, R148, R14 ;  /* 0x000000948c0e722b */ /* 0x000fce000000010e */
[----:B------:R0:W-:Y:S04]  /*1470*/  STG.E.64 desc[UR4][R142.64], R14 ;  /* 0x0000000e8e007986 */ /* 0x0001e8000c101b04 */
.L_x_5342:
[----:B------:R-:W-:Y:S05]  /*1480*/  BSYNC B0 ;  /* 0x0000000000007941 */ /* 0x000fea0003800000 */
.L_x_5341:
[----:B------:R-:W1:Y:S01]  /*1490*/  S2R R148, SR_TID.X ;  /* 0x0000000000947919 */ /* 0x000e620000002100 */
[----:B------:R-:W-:Y:S01]  /*14a0*/  BSSY B0, `(.L_x_5345) ;  /* 0x0000043000007945 */ /* 0x000fe20003800000 */
[----:B-1----:R-:W-:-:S04]  /*14b0*/  LOP3.LUT R148, R148, 0x1f, RZ, 0xc0, !PT ;  /* 0x0000001f94947812 */ /* 0x002fc800078ec0ff */
[----:B0-----:R-:W-:-:S04]  /*14c0*/  LOP3.LUT R15, R148, 0x20, RZ, 0xfc, !PT ;  /* 0x00000020940f7812 */ /* 0x001fc800078efcff */
[----:B------:R-:W-:-:S13]  /*14d0*/  ISETP.GE.AND P0, PT, R15, R0, PT ;  /* 0x000000000f00720c */ /* 0x000fda0003f06270 */
        /* <DEDUP_REMOVED lines=52> */
[----:B------:R-:W-:Y:S01]  /*1820*/  @!P0 IMAD.MOV.U32 R28, RZ, RZ, R14 ;  /* 0x000000ffff1c8224 */ /* 0x000fe200078e000e */
[----:B------:R-:W-:Y:S01]  /*1830*/  @!P0 SHF.R.S32.HI R145, RZ, 0x1, R145 ;  /* 0x00000001ff918819 */ /* 0x000fe20000011491 */
[----:B------:R-:W-:Y:S01]  /*1840*/  @!P0 IMAD.MOV.U32 R14, RZ, RZ, RZ ;  /* 0x000000ffff0e8224 */ /* 0x000fe200078e00ff */
[----:B------:R-:W-:-:S03]  /*1850*/  FSEL R147, R29, RZ, P1 ;  /* 0x000000ff1d937208 */ /* 0x000fc60000800000 */
[----:B------:R-:W-:Y:S02]  /*1860*/  @!P0 IMAD.IADD R144, R144, 0x1, -R145 ;  /* 0x0000000190908824 */ /* 0x000fe400078e0a91 */
[----:B------:R-:W-:-:S03]  /*1870*/  @!P0 IMAD R29, R145, 0x100000, R15 ;  /* 0x00100000911d8824 */ /* 0x000fc600078e020f */
[----:B------:R-:W-:-:S06]  /*1880*/  @!P0 LEA R15, R144, 0x3ff00000, 0x14 ;  /* 0x3ff00000900f8811 */ /* 0x000fcc00078ea0ff */
[----:B------:R-:W-:-:S11]  /*1890*/  @!P0 DMUL R146, R28, R14 ;  /* 0x0000000e1c928228 */ /* 0x000fd60000000000 */
.L_x_5348:
[----:B------:R-:W-:Y:S05]  /*18a0*/  BSYNC B1 ;  /* 0x0000000000017941 */ /* 0x000fea0003800000 */
.L_x_5347:
[----:B------:R-:W-:-:S07]  /*18b0*/  DFMA R16, -R140, R146, R16 ;  /* 0x000000928c10722b */ /* 0x000fce0000000110 */
[----:B------:R0:W-:Y:S04]  /*18c0*/  STG.E.64 desc[UR4][R142.64+0x100], R16 ;  /* 0x000100108e007986 */ /* 0x0001e8000c101b04 */
.L_x_5346:
[----:B------:R-:W-:Y:S05]  /*18d0*/  BSYNC B0 ;  /* 0x0000000000007941 */ /* 0x000fea0003800000 */
.L_x_5345:
[----:B------:R-:W-:Y:S01]  /*18e0*/  LOP3.LUT R15, R148, 0x40, RZ, 0xfc, !PT ;  /* 0x00000040940f7812 */ /* 0x000fe200078efcff */
[----:B------:R-:W-:Y:S03]  /*18f0*/  BSSY B0, `(.L_x_5349) ;  /* 0x0000041000007945 */ /* 0x000fe60003800000 */
[----:B------:R-:W-:-:S13]  /*1900*/  ISETP.GE.AND P0, PT, R15, R0, PT ;  /* 0x000000000f00720c */ /* 0x000fda0003f06270 */
[----:B------:R-:W-:Y:S05]  /*1910*/  @P0 BRA `(.L_x_5350) ;  /* 0x0000000000f80947 */ /* 0x000fea0003800000 */
[----:B0-----:R-:W-:Y:S01]  /*1920*/  IMAD.MOV.U32 R16, RZ, RZ, 0x652b82fe ;  /* 0x652b82feff107424 */ /* 0x001fe200078e00ff */
        /* <DEDUP_REMOVED lines=55> */
[----:B------:R-:W-:Y:S02]  /*1ca0*/  @!P0 IMAD.MOV.U32 R16, RZ, RZ, R14 ;  /* 0x000000ffff108224 */ /* 0x000fe400078e000e */
[----:B------:R-:W-:-:S06]  /*1cb0*/  @!P0 IMAD.MOV.U32 R14, RZ, RZ, RZ ;  /* 0x000000ffff0e8224 */ /* 0x000fcc00078e00ff */
[----:B------:R-:W-:-:S11]  /*1cc0*/  @!P0 DMUL R28, R16, R14 ;  /* 0x0000000e101c8228 */ /* 0x000fd60000000000 */
.L_x_5352:
[----:B------:R-:W-:Y:S05]  /*1cd0*/  BSYNC B1 ;  /* 0x0000000000017941 */ /* 0x000fea0003800000 */
.L_x_5351:
[----:B------:R-:W-:-:S07]  /*1ce0*/  DFMA R18, -R140, R28, R18 ;  /* 0x0000001c8c12722b */ /* 0x000fce0000000112 */
[----:B------:R1:W-:Y:S04]  /*1cf0*/  STG.E.64 desc[UR4][R142.64+0x200], R18 ;  /* 0x000200128e007986 */ /* 0x0003e8000c101b04 */
.L_x_5350:
[----:B------:R-:W-:Y:S05]  /*1d00*/  BSYNC B0 ;  /* 0x0000000000007941 */ /* 0x000fea0003800000 */
.L_x_5349:
        /* <DEDUP_REMOVED lines=12> */
[----:B-1----:R-:W-:Y:S01]  /*1dd0*/  DFMA R18, R14, -UR6, R36 ;  /* 0x800000060e127c2b */ /* 0x002fe20008000024 */
        /* <DEDUP_REMOVED lines=50> */
.L_x_5356:
[----:B------:R-:W-:Y:S05]  /*2100*/  BSYNC B1 ;  /* 0x0000000000017941 */ /* 0x000fea0003800000 */
.L_x_5355:
[----:B------:R-:W-:-:S07]  /*2110*/  DFMA R18, -R140, R18, R20 ;  /* 0x000000128c12722b */ /* 0x000fce0000000114 */
[----:B------:R2:W-:Y:S04]  /*2120*/  STG.E.64 desc[UR4][R142.64+0x300], R18 ;  /* 0x000300128e007986 */ /* 0x0005e8000c101b04 */
.L_x_5354:
[----:B------:R-:W-:Y:S05]  /*2130*/  BSYNC B0 ;  /* 0x0000000000007941 */ /* 0x000fea0003800000 */
.L_x_5353:
        /* <DEDUP_REMOVED lines=12> */
[----:B-12---:R-:W-:Y:S01]  /*2200*/  DFMA R18, R14, -UR6, R40 ;  /* 0x800000060e127c2b */ /* 0x006fe20008000028 */
        /* <DEDUP_REMOVED lines=50> */
.L_x_5360:
[----:B------:R-:W-:Y:S05]  /*2530*/  BSYNC B1 ;  /* 0x0000000000017941 */ /* 0x000fea0003800000 */
.L_x_5359:
[----:B------:R-:W-:-:S07]  /*2540*/  DFMA R18, -R140, R18, R22 ;  /* 0x000000128c12722b */ /* 0x000fce0000000116 */
[----:B------:R3:W-:Y:S04]  /*2550*/  STG.E.64 desc[UR4][R142.64+0x400], R18 ;  /* 0x000400128e007986 */ /* 0x0007e8000c101b04 */
.L_x_5358:
[----:B------:R-:W-:Y:S05]  /*2560*/  BSYNC B0 ;  /* 0x0000000000007941 */ /* 0x000fea0003800000 */
.L_x_5357:
        /* <DEDUP_REMOVED lines=12> */
[----:B-123--:R-:W-:Y:S01]  /*2630*/  DFMA R18, R14, -UR6, R44 ;  /* 0x800000060e127c2b */ /* 0x00efe2000800002c */
        /* <DEDUP_REMOVED lines=50> */
.L_x_5364:
[----:B------:R-:W-:Y:S05]  /*2960*/  BSYNC B1 ;  /* 0x0000000000017941 */ /* 0x000fea0003800000 */
.L_x_5363:
[----:B------:R-:W-:-:S07]  /*2970*/  DFMA R18, -R140, R18, R24 ;  /* 0x000000128c12722b */ /* 0x000fce0000000118 */
[----:B------:R4:W-:Y:S04]  /*2980*/  STG.E.64 desc[UR4][R142.64+0x500], R18 ;  /* 0x000500128e007986 */ /* 0x0009e8000c101b04 */
.L_x_5362:
[----:B------:R-:W-:Y:S05]  /*2990*/  BSYNC B0 ;  /* 0x0000000000007941 */ /* 0x000fea0003800000 */
.L_x_5361:
[----:B------:R-:W-:Y:S01]  /*29a0*/  LOP3.LUT R15, R148, 0xc0, RZ, 0xfc, !PT ;  /* 0x000000c0940f7812 */ /* 0x000fe200078efcff */
[----:B------:R-:W-:Y:S03]  /*29b0*/  BSSY B0, `(.L_x_5365) ;  /* 0x0000040000007945 */ /* 0x000fe60003800000 */
        /* <DEDUP_REMOVED lines=9> */
[----:B0-----:R-:W-:-:S08]  /*2a50*/  DADD R16, R14, -6.75539944105574400000e+15 ;  /* 0xc33800000e107429 */ /* 0x001fd00000000000 */
[----:B-1234-:R-:W-:Y:S01]  /*2a60*/  DFMA R18, R16, -UR6, R48 ;  /* 0x8000000610127c2b */ /* 0x01efe20008000030 */
        /* <DEDUP_REMOVED lines=49> */
.L_x_5368:
[----:B------:R-:W-:Y:S05]  /*2d80*/  BSYNC B1 ;  /* 0x0000000000017941 */ /* 0x000fea0003800000 */
.L_x_5367:
[----:B------:R-:W-:-:S07]  /*2d90*/  DFMA R18, -R140, R18, R26 ;  /* 0x000000128c12722b */ /* 0x000fce000000011a */
[----:B------:R0:W-:Y:S04]  /*2da0*/  STG.E.64 desc[UR4][R142.64+0x600], R18 ;  /* 0x000600128e007986 */ /* 0x0001e8000c101b04 */
.L_x_5366:
[----:B------:R-:W-:Y:S05]  /*2db0*/  BSYNC B0 ;  /* 0x0000000000007941 */ /* 0x000fea0003800000 */
.L_x_5365:
        /* <DEDUP_REMOVED lines=62> */
.L_x_5372:
[----:B------:R-:W-:Y:S05]  /*31a0*/  BSYNC B1 ;  /* 0x0000000000017941 */ /* 0x000fea0003800000 */
.L_x_5371:
[----:B------:R-:W-:-:S07]  /*31b0*/  DFMA R16, -R140, R16, R30 ;  /* 0x000000108c10722b */ /* 0x000fce000000011e */
[----:B------:R0:W-:Y:S04]  /*31c0*/  STG.E.64 desc[UR4][R142.64+0x700], R16 ;  /* 0x000700108e007986 */ /* 0x0001e8000c101b04 */
.L_x_5370:
[----:B------:R-:W-:Y:S05]  /*31d0*/  BSYNC B0 ;  /* 0x0000000000007941 */ /* 0x000fea0003800000 */
.L_x_5369:
[----:B------:R-:W-:Y:S01]  /*31e0*/  ISETP.GE.AND P0, PT, R2, R0, PT ;  /* 0x000000000200720c */ /* 0x000fe20003f06270 */
[----:B------:R-:W-:-:S12]  /*31f0*/  BSSY B0, `(.L_x_5373) ;  /* 0x0000040000007945 */ /* 0x000fd80003800000 */
        /* <DEDUP_REMOVED lines=60> */
.L_x_5376:
[----:B------:R-:W-:Y:S05]  /*35c0*/  BSYNC B1 ;  /* 0x0000000000017941 */ /* 0x000fea0003800000 */
.L_x_5375:
[----:B------:R-:W-:-:S07]  /*35d0*/  DFMA R16, -R140, R16, R34 ;  /* 0x000000108c10722b */ /* 0x000fce0000000122 */
[----:B------:R0:W-:Y:S04]  /*35e0*/  STG.E.64 desc[UR4][R142.64+0x800], R16 ;  /* 0x000800108e007986 */ /* 0x0001e8000c101b04 */
.L_x_5374:
[----:B------:R-:W-:Y:S05]  /*35f0*/  BSYNC B0 ;  /* 0x0000000000007941 */ /* 0x000fea0003800000 */
.L_x_5373:
        /* <DEDUP_REMOVED lines=11> */
[----:B0-----:R-:W-:Y:S01]  /*36b0*/  DFMA R16, R14, -UR6, R60 ;  /* 0x800000060e107c2b */ /* 0x001fe2000800003c */
        /* <DEDUP_REMOVED lines=50> */
.L_x_5380:
[----:B------:R-:W-:Y:S05]  /*39e0*/  BSYNC B1 ;  /* 0x0000000000017941 */ /* 0x000fea0003800000 */
.L_x_5379:
[----:B------:R-:W-:-:S07]  /*39f0*/  DFMA R14, -R140, R14, R38 ;  /* 0x0000000e8c0e722b */ /* 0x000fce0000000126 */
[----:B------:R0:W-:Y:S04]  /*3a00*/  STG.E.64 desc[UR4][R142.64+0x900], R14 ;  /* 0x0009000e8e007986 */ /* 0x0001e8000c101b04 */
.L_x_5378:
[----:B------:R-:W-:Y:S05]  /*3a10*/  BSYNC B0 ;  /* 0x0000000000007941 */ /* 0x000fea0003800000 */
.L_x_5377:
        /* <DEDUP_REMOVED lines=62> */
.L_x_5384:
[----:B------:R-:W-:Y:S05]  /*3e00*/  BSYNC B1 ;  /* 0x0000000000017941 */ /* 0x000fea0003800000 */
.L_x_5383:
[----:B------:R-:W-:-:S07]  /*3e10*/  DFMA R14, -R140, R14, R42 ;  /* 0x0000000e8c0e722b */ /* 0x000fce000000012a */
[----:B------:R0:W-:Y:S04]  /*3e20*/  STG.E.64 desc[UR4][R142.64+0xa00], R14 ;  /* 0x000a000e8e007986 */ /* 0x0001e8000c101b04 */
.L_x_5382:
[----:B------:R-:W-:Y:S05]  /*3e30*/  BSYNC B0 ;  /* 0x0000000000007941 */ /* 0x000fea0003800000 */
.L_x_5381:
        /* <DEDUP_REMOVED lines=62> */
.L_x_5388:
[----:B------:R-:W-:Y:S05]  /*4220*/  BSYNC B1 ;  /* 0x0000000000017941 */ /* 0x000fea0003800000 */
.L_x_5387:
[----:B------:R-:W-:-:S07]  /*4230*/  DFMA R4, -R140, R4, R46 ;  /* 0x000000048c04722b */ /* 0x000fce000000012e */
[----:B------:R0:W-:Y:S04]  /*4240*/  STG.E.64 desc[UR4][R142.64+0xb00], R4 ;  /* 0x000b00048e007986 */ /* 0x0001e8000c101b04 */
.L_x_5386:
[----:B------:R-:W-:Y:S05]  /*4250*/  BSYNC B0 ;  /* 0x0000000000007941 */ /* 0x000fea0003800000 */
.L_x_5385:
[----:B------:R-:W-:Y:S01]  /*4260*/  ISETP.GE.AND P0, PT, R6, R0, PT ;  /* 0x000000000600720c */ /* 0x000fe20003f06270 */
[----:B------:R-:W-:-:S12]  /*4270*/  BSSY B0, `(.L_x_5389) ;  /* 0x000003f000007945 */ /* 0x000fd80003800000 */
        /* <DEDUP_REMOVED lines=59> */
.L_x_5392:
[----:B------:R-:W-:Y:S05]  /*4630*/  BSYNC B1 ;  /* 0x0000000000017941 */ /* 0x000fea0003800000 */
.L_x_5391:
[----:B------:R-:W-:-:S07]  /*4640*/  DFMA R2, -R140, R2, R50 ;  /* 0x000000028c02722b */ /* 0x000fce0000000132 */
[----:B------:R0:W-:Y:S04]  /*4650*/  STG.E.64 desc[UR4][R142.64+0xc00], R2 ;  /* 0x000c00028e007986 */ /* 0x0001e8000c101b04 */
.L_x_5390:
[----:B------:R-:W-:Y:S05]  /*4660*/  BSYNC B0 ;  /* 0x0000000000007941 */ /* 0x000fea0003800000 */
.L_x_5389:
        /* <DEDUP_REMOVED lines=61> */
.L_x_5396:
[----:B------:R-:W-:Y:S05]  /*4a40*/  BSYNC B1 ;  /* 0x0000000000017941 */ /* 0x000fea0003800000 */
.L_x_5395:
[----:B------:R-:W-:-:S07]  /*4a50*/  DFMA R2, -R140, R2, R54 ;  /* 0x000000028c02722b */ /* 0x000fce0000000136 */
[----:B------:R0:W-:Y:S04]  /*4a60*/  STG.E.64 desc[UR4][R142.64+0xd00], R2 ;  /* 0x000d00028e007986 */ /* 0x0001e8000c101b04 */
.L_x_5394:
[----:B------:R-:W-:Y:S05]  /*4a70*/  BSYNC B0 ;  /* 0x0000000000007941 */ /* 0x000fea0003800000 */
.L_x_5393:
        /* <DEDUP_REMOVED lines=61> */
.L_x_5400:
[----:B------:R-:W-:Y:S05]  /*4e50*/  BSYNC B1 ;  /* 0x0000000000017941 */ /* 0x000fea0003800000 */
.L_x_5399:
[----:B------:R-:W-:-:S07]  /*4e60*/  DFMA R2, -R140, R2, R58 ;  /* 0x000000028c02722b */ /* 0x000fce000000013a */
[----:B------:R0:W-:Y:S04]  /*4e70*/  STG.E.64 desc[UR4][R142.64+0xe00], R2 ;  /* 0x000e00028e007986 */ /* 0x0001e8000c101b04 */
.L_x_5398:
[----:B------:R-:W-:Y:S05]  /*4e80*/  BSYNC B0 ;  /* 0x0000000000007941 */ /* 0x000fea0003800000 */
.L_x_5397:
        /* <DEDUP_REMOVED lines=61> */
.L_x_5404:
[----:B------:R-:W-:Y:S05]  /*5260*/  BSYNC B1 ;  /* 0x0000000000017941 */ /* 0x000fea0003800000 */
.L_x_5403:
[----:B------:R-:W-:-:S07]  /*5270*/  DFMA R2, -R140, R2, R62 ;  /* 0x000000028c02722b */ /* 0x000fce000000013e */
[----:B------:R0:W-:Y:S04]  /*5280*/  STG.E.64 desc[UR4][R142.64+0xf00], R2 ;  /* 0x000f00028e007986 */ /* 0x0001e8000c101b04 */
.L_x_5402:
[----:B------:R-:W-:Y:S05]  /*5290*/  BSYNC B0 ;  /* 0x0000000000007941 */ /* 0x000fea0003800000 */
.L_x_5401:
        /* <DEDUP_REMOVED lines=61> */
.L_x_5408:
[----:B------:R-:W-:Y:S05]  /*5670*/  BSYNC B1 ;  /* 0x0000000000017941 */ /* 0x000fea0003800000 */
.L_x_5407:
[----:B------:R-:W-:-:S07]  /*5680*/  DFMA R2, -R140, R2, R66 ;  /* 0x000000028c02722b */ /* 0x000fce0000000142 */
[----:B------:R0:W-:Y:S04]  /*5690*/  STG.E.64 desc[UR4][R142.64+0x1000], R2 ;  /* 0x001000028e007986 */ /* 0x0001e8000c101b04 */
.L_x_5406:
[----:B------:R-:W-:Y:S05]  /*56a0*/  BSYNC B0 ;  /* 0x0000000000007941 */ /* 0x000fea0003800000 */
.L_x_5405:
        /* <DEDUP_REMOVED lines=61> */
.L_x_5412:
[----:B------:R-:W-:Y:S05]  /*5a80*/  BSYNC B1 ;  /* 0x0000000000017941 */ /* 0x000fea0003800000 */
.L_x_5411:
[----:B------:R-:W-:-:S07]  /*5a90*/  DFMA R2, -R140, R2, R70 ;  /* 0x000000028c02722b */ /* 0x000fce0000000146 */
[----:B------:R0:W-:Y:S04]  /*5aa0*/  STG.E.64 desc[UR4][R142.64+0x1100], R2 ;  /* 0x001100028e007986 */ /* 0x0001e8000c101b04 */
.L_x_5410:
[----:B------:R-:W-:Y:S05]  /*5ab0*/  BSYNC B0 ;  /* 0x0000000000007941 */ /* 0x000fea0003800000 */
.L_x_5409:
        /* <DEDUP_REMOVED lines=61> */
.L_x_5416:
[----:B------:R-:W-:Y:S05]  /*5e90*/  BSYNC B1 ;  /* 0x0000000000017941 */ /* 0x000fea0003800000 */
.L_x_5415:
[----:B------:R-:W-:-:S07]  /*5ea0*/  DFMA R2, -R140, R2, R74 ;  /* 0x000000028c02722b */ /* 0x000fce000000014a */
[----:B------:R0:W-:Y:S04]  /*5eb0*/  STG.E.64 desc[UR4][R142.64+0x1200], R2 ;  /* 0x001200028e007986 */ /* 0x0001e8000c101b04 */
.L_x_5414:
[----:B------:R-:W-:Y:S05]  /*5ec0*/  BSYNC B0 ;  /* 0x0000000000007941 */ /* 0x000fea0003800000 */
.L_x_5413:
        /* <DEDUP_REMOVED lines=61> */
.L_x_5420:
[----:B------:R-:W-:Y:S05]  /*62a0*/  BSYNC B1 ;  /* 0x0000000000017941 */ /* 0x000fea0003800000 */
.L_x_5419:
[----:B------:R-:W-:-:S07]  /*62b0*/  DFMA R2, -R140, R2, R78 ;  /* 0x000000028c02722b */ /* 0x000fce000000014e */
[----:B------:R0:W-:Y:S04]  /*62c0*/  STG.E.64 desc[UR4][R142.64+0x1300], R2 ;  /* 0x001300028e007986 */ /* 0x0001e8000c101b04 */
.L_x_5418:
[----:B------:R-:W-:Y:S05]  /*62d0*/  BSYNC B0 ;  /* 0x0000000000007941 */ /* 0x000fea0003800000 */
.L_x_5417:
        /* <DEDUP_REMOVED lines=61> */
.L_x_5424:
[----:B------:R-:W-:Y:S05]  /*66b0*/  BSYNC B1 ;  /* 0x0000000000017941 */ /* 0x000fea0003800000 */
.L_x_5423:
[----:B------:R-:W-:-:S07]  /*66c0*/  DFMA R2, -R140, R2, R82 ;  /* 0x000000028c02722b */ /* 0x000fce0000000152 */
[----:B------:R0:W-:Y:S04]  /*66d0*/  STG.E.64 desc[UR4][R142.64+0x1400], R2 ;  /* 0x001400028e007986 */ /* 0x0001e8000c101b04 */
.L_x_5422:
[----:B------:R-:W-:Y:S05]  /*66e0*/  BSYNC B0 ;  /* 0x0000000000007941 */ /* 0x000fea0003800000 */
.L_x_5421:
        /* <DEDUP_REMOVED lines=61> */
.L_x_5428:
[----:B------:R-:W-:Y:S05]  /*6ac0*/  BSYNC B1 ;  /* 0x0000000000017941 */ /* 0x000fea0003800000 */
.L_x_5427:
[----:B------:R-:W-:-:S07]  /*6ad0*/  DFMA R2, -R140, R2, R86 ;  /* 0x000000028c02722b */ /* 0x000fce0000000156 */
[----:B------:R0:W-:Y:S04]  /*6ae0*/  STG.E.64 desc[UR4][R142.64+0x1500], R2 ;  /* 0x001500028e007986 */ /* 0x0001e8000c101b04 */
.L_x_5426:
[----:B------:R-:W-:Y:S05]  /*6af0*/  BSYNC B0 ;  /* 0x0000000000007941 */ /* 0x000fea0003800000 */
.L_x_5425:
        /* <DEDUP_REMOVED lines=61> */
.L_x_5432:
[----:B------:R-:W-:Y:S05]  /*6ed0*/  BSYNC B1 ;  /* 0x0000000000017941 */ /* 0x000fea0003800000 */
.L_x_5431:
[----:B------:R-:W-:-:S07]  /*6ee0*/  DFMA R2, -R140, R2, R90 ;  /* 0x000000028c02722b */ /* 0x000fce000000015a */
[----:B------:R0:W-:Y:S04]  /*6ef0*/  STG.E.64 desc[UR4][R142.64+0x1600], R2 ;  /* 0x001600028e007986 */ /* 0x0001e8000c101b04 */
.L_x_5430:
[----:B------:R-:W-:Y:S05]  /*6f00*/  BSYNC B0 ;  /* 0x0000000000007941 */ /* 0x000fea0003800000 */
.L_x_5429:
        /* <DEDUP_REMOVED lines=61> */
.L_x_5436:
[----:B------:R-:W-:Y:S05]  /*72e0*/  BSYNC B1 ;  /* 0x0000000000017941 */ /* 0x000fea0003800000 */
.L_x_5435:
[----:B------:R-:W-:-:S07]  /*72f0*/  DFMA R2, -R140, R2, R94 ;  /* 0x000000028c02722b */ /* 0x000fce000000015e */
[----:B------:R0:W-:Y:S04]  /*7300*/  STG.E.64 desc[UR4][R142.64+0x1700], R2 ;  /* 0x001700028e007986 */ /* 0x0001e8000c101b04 */
.L_x_5434:
[----:B------:R-:W-:Y:S05]  /*7310*/  BSYNC B0 ;  /* 0x0000000000007941 */ /* 0x000fea0003800000 */
.L_x_5433:
        /* <DEDUP_REMOVED lines=61> */
.L_x_5440:
[----:B------:R-:W-:Y:S05]  /*76f0*/  BSYNC B1 ;  /* 0x0000000000017941 */ /* 0x000fea0003800000 */
.L_x_5439:
[----:B------:R-:W-:-:S07]  /*7700*/  DFMA R2, -R140, R2, R98 ;  /* 0x000000028c02722b */ /* 0x000fce0000000162 */
[----:B------:R0:W-:Y:S04]  /*7710*/  STG.E.64 desc[UR4][R142.64+0x1800], R2 ;  /* 0x001800028e007986 */ /* 0x0001e8000c101b04 */
.L_x_5438:
[----:B------:R-:W-:Y:S05]  /*7720*/  BSYNC B0 ;  /* 0x0000000000007941 */ /* 0x000fea0003800000 */
.L_x_5437:
        /* <DEDUP_REMOVED lines=61> */
.L_x_5444:
[----:B------:R-:W-:Y:S05]  /*7b00*/  BSYNC B1 ;  /* 0x0000000000017941 */ /* 0x000fea0003800000 */
.L_x_5443:
[----:B------:R-:W-:-:S07]  /*7b10*/  DFMA R2, -R140, R2, R102 ;  /* 0x000000028c02722b */ /* 0x000fce0000000166 */
[----:B------:R0:W-:Y:S04]  /*7b20*/  STG.E.64 desc[UR4][R142.64+0x1900], R2 ;  /* 0x001900028e007986 */ /* 0x0001e8000c101b04 */
.L_x_5442:
[----:B------:R-:W-:Y:S05]  /*7b30*/  BSYNC B0 ;  /* 0x0000000000007941 */ /* 0x000fea0003800000 */
.L_x_5441:
        /* <DEDUP_REMOVED lines=61> */
.L_x_5448:
[----:B------:R-:W-:Y:S05]  /*7f10*/  BSYNC B1 ;  /* 0x0000000000017941 */ /* 0x000fea0003800000 */
.L_x_5447:
[----:B------:R-:W-:-:S07]  /*7f20*/  DFMA R2, -R140, R2, R106 ;  /* 0x000000028c02722b */ /* 0x000fce000000016a */
[----:B------:R0:W-:Y:S04]  /*7f30*/  STG.E.64 desc[UR4][R142.64+0x1a00], R2 ;  /* 0x001a00028e007986 */ /* 0x0001e8000c101b04 */
.L_x_5446:
[----:B------:R-:W-:Y:S05]  /*7f40*/  BSYNC B0 ;  /* 0x0000000000007941 */ /* 0x000fea0003800000 */
.L_x_5445:
        /* <DEDUP_REMOVED lines=61> */
.L_x_5452:
[----:B------:R-:W-:Y:S05]  /*8320*/  BSYNC B1 ;  /* 0x0000000000017941 */ /* 0x000fea0003800000 */
.L_x_5451:
[----:B------:R-:W-:-:S07]  /*8330*/  DFMA R2, -R140, R2, R110 ;  /* 0x000000028c02722b */ /* 0x000fce000000016e */
[----:B------:R0:W-:Y:S04]  /*8340*/  STG.E.64 desc[UR4][R142.64+0x1b00], R2 ;  /* 0x001b00028e007986 */ /* 0x0001e8000c101b04 */
.L_x_5450:
[----:B------:R-:W-:Y:S05]  /*8350*/  BSYNC B0 ;  /* 0x0000000000007941 */ /* 0x000fea0003800000 */
.L_x_5449:
        /* <DEDUP_REMOVED lines=61> */
.L_x_5456:
[----:B------:R-:W-:Y:S05]  /*8730*/  BSYNC B1 ;  /* 0x0000000000017941 */ /* 0x000fea0003800000 */
.L_x_5455:
[----:B------:R-:W-:-:S07]  /*8740*/  DFMA R2, -R140, R2, R114 ;  /* 0x000000028c02722b */ /* 0x000fce0000000172 */
[----:B------:R0:W-:Y:S04]  /*8750*/  STG.E.64 desc[UR4][R142.64+0x1c00], R2 ;  /* 0x001c00028e007986 */ /* 0x0001e8000c101b04 */
.L_x_5454:
[----:B------:R-:W-:Y:S05]  /*8760*/  BSYNC B0 ;  /* 0x0000000000007941 */ /* 0x000fea0003800000 */
.L_x_5453:
        /* <DEDUP_REMOVED lines=61> */
.L_x_5460:
[----:B------:R-:W-:Y:S05]  /*8b40*/  BSYNC B1 ;  /* 0x0000000000017941 */ /* 0x000fea0003800000 */
.L_x_5459:
[----:B------:R-:W-:-:S07]  /*8b50*/  DFMA R2, -R140, R2, R118 ;  /* 0x000000028c02722b */ /* 0x000fce0000000176 */
[----:B------:R0:W-:Y:S04]  /*8b60*/  STG.E.64 desc[UR4][R142.64+0x1d00], R2 ;  /* 0x001d00028e007986 */ /* 0x0001e8000c101b04 */
.L_x_5458:
[----:B------:R-:W-:Y:S05]  /*8b70*/  BSYNC B0 ;  /* 0x0000000000007941 */ /* 0x000fea0003800000 */
.L_x_5457:
        /* <DEDUP_REMOVED lines=61> */
.L_x_5464:
[----:B------:R-:W-:Y:S05]  /*8f50*/  BSYNC B1 ;  /* 0x0000000000017941 */ /* 0x000fea0003800000 */
.L_x_5463:
[----:B------:R-:W-:-:S07]  /*8f60*/  DFMA R2, -R140, R2, R122 ;  /* 0x000000028c02722b */ /* 0x000fce000000017a */
[----:B------:R0:W-:Y:S04]  /*8f70*/  STG.E.64 desc[UR4][R142.64+0x1e00], R2 ;  /* 0x001e00028e007986 */ /* 0x0001e8000c101b04 */
.L_x_5462:
[----:B------:R-:W-:Y:S05]  /*8f80*/  BSYNC B0 ;  /* 0x0000000000007941 */ /* 0x000fea0003800000 */
.L_x_5461:
[----:B------:R-:W-:-:S13]  /*8f90*/  ISETP.GE.AND P0, PT, R161, R0, PT ;  /* 0x00000000a100720c */ /* 0x000fda0003f06270 */
[----:B------:R-:W-:Y:S05]  /*8fa0*/  @P0 EXIT ;  /* 0x000000000000094d */ /* 0x000fea0003800000 */
        /* <DEDUP_REMOVED lines=58> */
.L_x_5466:
[----:B------:R-:W-:Y:S05]  /*9350*/  BSYNC B0 ;  /* 0x0000000000007941 */ /* 0x000fea0003800000 */
.L_x_5465:
[----:B------:R-:W-:-:S07]  /*9360*/  DFMA R2, -R140, R2, R124 ;  /* 0x000000028c02722b */ /* 0x000fce000000017c */
[----:B------:R-:W-:Y:S01]  /*9370*/  STG.E.64 desc[UR4][R142.64+0x1f00], R2 ;  /* 0x001f00028e007986 */ /* 0x000fe2000c101b04 */
[----:B------:R-:W-:Y:S05]  /*9380*/  EXIT ;  /* 0x000000000000794d */ /* 0x000fea0003800000 */
.L_x_5467:
        /* <DEDUP_REMOVED lines=15> */
.L_x_11945:


//--------------------- .text._ZN43_GLOBAL__N__9ae7fba5_10_SoftMax_cu_9f978f6321softmax_warp_backwardIdddLi9ELb1ELb0EEEvPT0_PKT_S5_iiiPKb --------------------------
	.section	.text._ZN43_GLOBAL__N__9ae7fba5_10_SoftMax_cu_9f978f6321softmax_warp_backwardIdddLi9ELb1ELb0EEEvPT0_PKT_S5_iiiPKb,"ax",@progbits
	.align	128
.text._ZN43_GLOBAL__N__9ae7fba5_10_SoftMax_cu_9f978f6321softmax_warp_backwardIdddLi9ELb1ELb0EEEvPT0_PKT_S5_iiiPKb:
        .type           _ZN43_GLOBAL__N__9ae7fba5_10_SoftMax_cu_9f978f6321softmax_warp_backwardIdddLi9ELb1ELb0EEEvPT0_PKT_S5_iiiPKb,@function
        .size           _ZN43_GLOBAL__N__9ae7fba5_10_SoftMax_cu_9f978f6321softmax_warp_backwardIdddLi9ELb1ELb0EEEvPT0_PKT_S5_iiiPKb,(.L_x_11946 - _ZN43_GLOBAL__N__9ae7fba5_10_SoftMax_cu_9f978f6321softmax_warp_backwardIdddLi9ELb1ELb0EEEvPT0_PKT_S5_iiiPKb)
        .other          _ZN43_GLOBAL__N__9ae7fba5_10_SoftMax_cu_9f978f6321softmax_warp_backwardIdddLi9ELb1ELb0EEEvPT0_PKT_S5_iiiPKb,@"STO_CUDA_ENTRY STV_DEFAULT"
_ZN43_GLOBAL__N__9ae7fba5_10_SoftMax_cu_9f978f6321softmax_warp_backwardIdddLi9ELb1ELb0EEEvPT0_PKT_S5_iiiPKb:
        /* <DEDUP_REMOVED lines=35> */
[-C--:B------:R-:W-:Y:S01]  /*0230*/  ISETP.GE.AND P5, PT, R5, R2.reuse, PT ;  /* 0x000000020500720c */ /* 0x080fe20003fa6270 */
[----:B------:R-:W4:Y:S01]  /*0240*/  @!P4 LDG.E.64 R24, desc[UR4][R84.64+0x300] ;  /* 0x000300045418c981 */ /* 0x000f22000c1e1b00 */
[----:B------:R-:W-:Y:S02]  /*0250*/  ISETP.GT.AND P3, PT, R10, RZ, PT ;  /* 0x000000ff0a00720c */ /* 0x000fe40003f64270 */
[----:B------:R-:W-:Y:S02]  /*0260*/  LOP3.LUT R7, R91, 0xc0, RZ, 0xfc, !PT ;  /* 0x000000c05b077812 */ /* 0x000fe400078efcff */
[----:B------:R-:W-:Y:S02]  /*0270*/  CS2R R28, SRZ ;  /* 0x00000000001c7805 */ /* 0x000fe4000001ff00 */
[----:B------:R-:W-:Y:S01]  /*0280*/  SEL R12, R0, RZ, P3 ;  /* 0x000000ff000c7207 */ /* 0x000fe20001800000 */
[----:B------:R-:W4:Y:S01]  /*0290*/  @!P6 LDG.E.64 R26, desc[UR4][R84.64+0x400] ;  /* 0x00040004541ae981 */ /* 0x000f22000c1e1b00 */
        /* <DEDUP_REMOVED lines=105> */
[----:B------:R-:W-:Y:S01]  /*0930*/  ISETP.GE.AND P0, PT, R91, R0, PT ;  /* 0x000000005b00720c */ /* 0x000fe20003f06270 */
[----:B------:R-:W-:Y:S01]  /*0940*/  ULDC.64 UR6, c[0x0][0x210] ;  /* 0x0000840000067ab9 */ /* 0x000fe20000000a00 */
[----:B------:R-:W-:Y:S01]  /*0950*/  SHF.R.S32.HI R83, RZ, 0x1f, R8 ;  /* 0x0000001fff537819 */ /* 0x000fe20000011408 */
[----:B------:R-:W-:Y:S01]  /*0960*/  BSSY B0, `(.L_x_5468) ;  /* 0x0000042000007945 */ /* 0x000fe20003800000 */
[----:B------:R-:W-:Y:S01]  /*0970*/  LEA R82, P1, R8, UR6, 0x3 ;  /* 0x0000000608527c11 */ /* 0x000fe2000f8218ff */
[----:B-12---:R-:W-:-:S03]  /*0980*/  DADD R84, R86, R84 ;  /* 0x0000000056547229 */ /* 0x006fc60000000054 */
[----:B------:R-:W-:-:S05]  /*0990*/  LEA.HI.X R83, R8, UR7, R83, 0x3, P1 ;  /* 0x0000000708537c11 */ /* 0x000fca00088f1c53 */
        /* <DEDUP_REMOVED lines=59> */
.L_x_5471:
[----:B------:R-:W-:Y:S05]  /*0d50*/  BSYNC B1 ;  /* 0x0000000000017941 */ /* 0x000fea0003800000 */
.L_x_5470:
[----:B------:R-:W-:-:S07]  /*0d60*/  DFMA R18, -R84, R90, R18 ;  /* 0x0000005a5412722b */ /* 0x000fce0000000112 */
[----:B------:R1:W-:Y:S04]  /*0d70*/  STG.E.64 desc[UR4][R82.64], R18 ;  /* 0x0000001252007986 */ /* 0x0003e8000c101b04 */
.L_x_5469:
[----:B------:R-:W-:Y:S05]  /*0d80*/  BSYNC B0 ;  /* 0x0000000000007941 */ /* 0x000fea0003800000 */
.L_x_5468:
[----:B------:R-:W2:Y:S01]  /*0d90*/  S2R R8, SR_TID.X ;  /* 0x0000000000087919 */ /* 0x000ea20000002100 */
[----:B------:R-:W-:Y:S01]  /*0da0*/  BSSY B0, `(.L_x_5472) ;  /* 0x0000043000007945 */ /* 0x000fe20003800000 */
[----:B--2---:R-:W-:-:S04]  /*0db0*/  LOP3.LUT R8, R8, 0x1f, RZ, 0xc0, !PT ;  /* 0x0000001f08087812 */ /* 0x004fc800078ec0ff */
[----:B-1----:R-:W-:-:S04]  /*0dc0*/  LOP3.LUT R19, R8, 0x20, RZ, 0xfc, !PT ;  /* 0x0000002008137812 */ /* 0x002fc800078efcff */
[----:B------:R-:W-:-:S13]  /*0dd0*/  ISETP.GE.AND P0, PT, R19, R0, PT ;  /* 0x000000001300720c */ /* 0x000fda0003f06270 */
[----:B------:R-:W-:Y:S05]  /*0de0*/  @P0 BRA `(.L_x_5473) ;  /* 0x0000000000f80947 */ /* 0x000fea0003800000 */
[----:B-----5:R-:W-:Y:S01]  /*0df0*/  IMAD.MOV.U32 R30, RZ, RZ, 0x652b82fe ;  /* 0x652b82feff1e7424 */ /* 0x020fe200078e00ff */
[----:B------:R-:W-:Y:S01]  /*0e00*/  UMOV UR6, 0xfefa39ef ;  /* 0xfefa39ef00067882 */ /* 0x000fe20000000000 */
[----:B------:R-:W-:Y:S01]  /*0e10*/  IMAD.MOV.U32 R31, RZ, RZ, 0x3ff71547 ;  /* 0x3ff71547ff1f7424 */ /* 0x000fe200078e00ff */
[----:B------:R-:W-:Y:S01]  /*0e20*/  UMOV UR7, 0x3fe62e42 ;  /* 0x3fe62e4200077882 */ /* 0x000fe20000000000 */
[----:B------:R-:W-:Y:S01]  /*0e30*/  FSETP.GEU.FTZ.AND P0, PT, |R35|, 4.1917929649353027344, PT ;  /* 0x4086232b2300780b */ /* 0x000fe20003f1e200 */
        /* <DEDUP_REMOVED lines=54> */
.L_x_5475:
[----:B------:R-:W-:Y:S05]  /*11a0*/  BSYNC B1 ;  /* 0x0000000000017941 */ /* 0x000fea0003800000 */
.L_x_5474:
[----:B------:R-:W-:-:S07]  /*11b0*/  DFMA R20, -R84, R86, R20 ;  /* 0x000000565414722b */ /* 0x000fce0000000114 */
[----:B------:R1:W-:Y:S04]  /*11c0*/  STG.E.64 desc[UR4][R82.64+0x100], R20 ;  /* 0x0001001452007986 */ /* 0x0003e8000c101b04 */
.L_x_5473:
[----:B------:R-:W-:Y:S05]  /*11d0*/  BSYNC B0 ;  /* 0x0000000000007941 */ /* 0x000fea0003800000 */
.L_x_5472:
        /* <DEDUP_REMOVED lines=11> */
[----:B-1----:R-:W-:-:S08]  /*1290*/  DADD R20, R18, -6.75539944105574400000e+15 ;  /* 0xc338000012147429 */ /* 0x002fd00000000000 */
        /* <DEDUP_REMOVED lines=50> */
.L_x_5479:
[----:B------:R-:W-:Y:S05]  /*15c0*/  BSYNC B1 ;  /* 0x0000000000017941 */ /* 0x000fea0003800000 */
.L_x_5478:
[----:B------:R-:W-:-:S07]  /*15d0*/  DFMA R22, -R84, R30, R22 ;  /* 0x0000001e5416722b */ /* 0x000fce0000000116 */
[----:B------:R2:W-:Y:S04]  /*15e0*/  STG.E.64 desc[UR4][R82.64+0x200], R22 ;  /* 0x0002001652007986 */ /* 0x0005e8000c101b04 */
.L_x_5477:
[----:B------:R-:W-:Y:S05]  /*15f0*/  BSYNC B0 ;  /* 0x0000000000007941 */ /* 0x000fea0003800000 */
.L_x_5476:
        /* <DEDUP_REMOVED lines=12> */
[----:B--2---:R-:W-:Y:S01]  /*16c0*/  DFMA R22, R20, -UR6, R42 ;  /* 0x8000000614167c2b */ /* 0x004fe2000800002a */
        /* <DEDUP_REMOVED lines=49> */
.L_x_5483:
[----:B------:R-:W-:Y:S05]  /*19e0*/  BSYNC B1 ;  /* 0x0000000000017941 */ /* 0x000fea0003800000 */
.L_x_5482:
[----:B------:R-:W-:-:S07]  /*19f0*/  DFMA R20, -R84, R20, R24 ;  /* 0x000000145414722b */ /* 0x000fce0000000118 */
[----:B------:R3:W-:Y:S04]  /*1a00*/  STG.E.64 desc[UR4][R82.64+0x300], R20 ;  /* 0x0003001452007986 */ /* 0x0007e8000c101b04 */
.L_x_5481:
[----:B------:R-:W-:Y:S05]  /*1a10*/  BSYNC B0 ;  /* 0x0000000000007941 */ /* 0x000fea0003800000 */
.L_x_5480:
        /* <DEDUP_REMOVED lines=10> */
[----:B-1-3--:R-:W-:-:S08]  /*1ac0*/  DADD R20, R18, -6.75539944105574400000e+15 ;  /* 0xc338000012147429 */ /* 0x00afd00000000000 */
        /* <DEDUP_REMOVED lines=51> */
.L_x_5487:
[----:B------:R-:W-:Y:S05]  /*1e00*/  BSYNC B1 ;  /* 0x0000000000017941 */ /* 0x000fea0003800000 */
.L_x_5486:
[----:B------:R-:W-:-:S07]  /*1e10*/  DFMA R20, -R84, R20, R26 ;  /* 0x000000145414722b */ /* 0x000fce000000011a */
[----:B------:R4:W-:Y:S04]  /*1e20*/  STG.E.64 desc[UR4][R82.64+0x400], R20 ;  /* 0x0004001452007986 */ /* 0x0009e8000c101b04 */
.L_x_5485:
[----:B------:R-:W-:Y:S05]  /*1e30*/  BSYNC B0 ;  /* 0x0000000000007941 */ /* 0x000fea0003800000 */
.L_x_5484:
        /* <DEDUP_REMOVED lines=10> */
[----:B-1-34-:R-:W-:-:S08]  /*1ee0*/  DADD R20, R18, -6.75539944105574400000e+15 ;  /* 0xc338000012147429 */ /* 0x01afd00000000000 */
        /* <DEDUP_REMOVED lines=51> */
.L_x_5491:
[----:B------:R-:W-:Y:S05]  /*2220*/  BSYNC B1 ;  /* 0x0000000000017941 */ /* 0x000fea0003800000 */
.L_x_5490:
[----:B------:R-:W-:-:S07]  /*2230*/  DFMA R20, -R84, R20, R28 ;  /* 0x000000145414722b */ /* 0x000fce000000011c */
[----:B------:R1:W-:Y:S04]  /*2240*/  STG.E.64 desc[UR4][R82.64+0x500], R20 ;  /* 0x0005001452007986 */ /* 0x0003e8000c101b04 */
.L_x_5489:
[----:B------:R-:W-:Y:S05]  /*2250*/  BSYNC B0 ;  /* 0x0000000000007941 */ /* 0x000fea0003800000 */
.L_x_5488:
        /* <DEDUP_REMOVED lines=62> */
.L_x_5495:
[----:B------:R-:W-:Y:S05]  /*2640*/  BSYNC B1 ;  /* 0x0000000000017941 */ /* 0x000fea0003800000 */
.L_x_5494:
[----:B------:R-:W-:-:S07]  /*2650*/  DFMA R20, -R84, R20, R32 ;  /* 0x000000145414722b */ /* 0x000fce0000000120 */
[----:B------:R1:W-:Y:S04]  /*2660*/  STG.E.64 desc[UR4][R82.64+0x600], R20 ;  /* 0x0006001452007986 */ /* 0x0003e8000c101b04 */
.L_x_5493:
[----:B------:R-:W-:Y:S05]  /*2670*/  BSYNC B0 ;  /* 0x0000000000007941 */ /* 0x000fea0003800000 */
.L_x_5492:
        /* <DEDUP_REMOVED lines=11> */
[----:B-1-34-:R-:W-:Y:S01]  /*2730*/  DFMA R20, R18, -UR6, R58 ;  /* 0x8000000612147c2b */ /* 0x01afe2000800003a */
        /* <DEDUP_REMOVED lines=50> */
.L_x_5499:
[----:B------:R-:W-:Y:S05]  /*2a60*/  BSYNC B1 ;  /* 0x0000000000017941 */ /* 0x000fea0003800000 */
.L_x_5498:
[----:B------:R-:W-:-:S07]  /*2a70*/  DFMA R18, -R84, R18, R36 ;  /* 0x000000125412722b */ /* 0x000fce0000000124 */
[----:B------:R1:W-:Y:S04]  /*2a80*/  STG.E.64 desc[UR4][R82.64+0x700], R18 ;  /* 0x0007001252007986 */ /* 0x0003e8000c101b04 */
.L_x_5497:
[----:B------:R-:W-:Y:S05]  /*2a90*/  BSYNC B0 ;  /* 0x0000000000007941 */ /* 0x000fea0003800000 */
.L_x_5496:
[----:B------:R-:W-:Y:S01]  /*2aa0*/  ISETP.GE.AND P0, PT, R11, R0, PT ;  /* 0x000000000b00720c */ /* 0x000fe20003f06270 */
[----:B------:R-:W-:-:S12]  /*2ab0*/  BSSY B0, `(.L_x_5500) ;  /* 0x000003f000007945 */ /* 0x000fd80003800000 */
[----:B------:R-:W-:Y:S05]  /*2ac0*/  @P0 BRA `(.L_x_5501) ;  /* 0x0000000000f40947 */ /* 0x000fea0003800000 */
[----:B-1----:R-:W-:Y:S01]  /*2ad0*/  IMAD.MOV.U32 R18, RZ, RZ, 0x652b82fe ;  /* 0x652b82feff127424 */ /* 0x002fe200078e00ff */
        /* <DEDUP_REMOVED lines=57> */
.L_x_5503:
[----:B------:R-:W-:Y:S05]  /*2e70*/  BSYNC B1 ;  /* 0x0000000000017941 */ /* 0x000fea0003800000 */
.L_x_5502:
[----:B------:R-:W-:-:S07]  /*2e80*/  DFMA R8, -R84, R8, R40 ;  /* 0x000000085408722b */ /* 0x000fce0000000128 */
[----:B------:R1:W-:Y:S04]  /*2e90*/  STG.E.64 desc[UR4][R82.64+0x800], R8 ;  /* 0x0008000852007986 */ /* 0x0003e8000c101b04 */
.L_x_5501:
[----:B------:R-:W-:Y:S05]  /*2ea0*/  BSYNC B0 ;  /* 0x0000000000007941 */ /* 0x000fea0003800000 */
.L_x_5500:
        /* <DEDUP_REMOVED lines=61> */
.L_x_5507:
[----:B------:R-:W-:Y:S05]  /*3280*/  BSYNC B1 ;  /* 0x0000000000017941 */ /* 0x000fea0003800000 */
.L_x_5506:
[----:B------:R-:W-:-:S07]  /*3290*/  DFMA R8, -R84, R8, R44 ;  /* 0x000000085408722b */ /* 0x000fce000000012c */
[----:B------:R1:W-:Y:S04]  /*32a0*/  STG.E.64 desc[UR4][R82.64+0x900], R8 ;  /* 0x0009000852007986 */ /* 0x0003e8000c101b04 */
.L_x_5505:
[----:B------:R-:W-:Y:S05]  /*32b0*/  BSYNC B0 ;  /* 0x0000000000007941 */ /* 0x000fea0003800000 */
.L_x_5504:
        /* <DEDUP_REMOVED lines=61> */
.L_x_5511:
[----:B------:R-:W-:Y:S05]  /*3690*/  BSYNC B1 ;  /* 0x0000000000017941 */ /* 0x000fea0003800000 */
.L_x_5510:
[----:B------:R-:W-:-:S07]  /*36a0*/  DFMA R8, -R84, R8, R48 ;  /* 0x000000085408722b */ /* 0x000fce0000000130 */
[----:B------:R1:W-:Y:S04]  /*36b0*/  STG.E.64 desc[UR4][R82.64+0xa00], R8 ;  /* 0x000a000852007986 */ /* 0x0003e8000c101b04 */
.L_x_5509:
[----:B------:R-:W-:Y:S05]  /*36c0*/  BSYNC B0 ;  /* 0x0000000000007941 */ /* 0x000fea0003800000 */
.L_x_5508:
        /* <DEDUP_REMOVED lines=61> */
.L_x_5515:
[----:B------:R-:W-:Y:S05]  /*3aa0*/  BSYNC B1 ;  /* 0x0000000000017941 */ /* 0x000fea0003800000 */
.L_x_5514:
[----:B------:R-:W-:-:S07]  /*3ab0*/  DFMA R8, -R84, R8, R52 ;  /* 0x000000085408722b */ /* 0x000fce0000000134 */
[----:B------:R1:W-:Y:S04]  /*3ac0*/  STG.E.64 desc[UR4][R82.64+0xb00], R8 ;  /* 0x000b000852007986 */ /* 0x0003e8000c101b04 */
.L_x_5513:
[----:B------:R-:W-:Y:S05]  /*3ad0*/  BSYNC B0 ;  /* 0x0000000000007941 */ /* 0x000fea0003800000 */
.L_x_5512:
        /* <DEDUP_REMOVED lines=61> */
.L_x_5519:
[----:B------:R-:W-:Y:S05]  /*3eb0*/  BSYNC B1 ;  /* 0x0000000000017941 */ /* 0x000fea0003800000 */
.L_x_5518:
[----:B------:R-:W-:-:S07]  /*3ec0*/  DFMA R8, -R84, R8, R56 ;  /* 0x000000085408722b */ /* 0x000fce0000000138 */
[----:B------:R1:W-:Y:S04]  /*3ed0*/  STG.E.64 desc[UR4][R82.64+0xc00], R8 ;  /* 0x000c000852007986 */ /* 0x0003e8000c101b04 */
.L_x_5517:
[----:B------:R-:W-:Y:S05]  /*3ee0*/  BSYNC B0 ;  /* 0x0000000000007941 */ /* 0x000fea0003800000 */
.L_x_5516:
        /* <DEDUP_REMOVED lines=61> */
.L_x_5523:
[----:B------:R-:W-:Y:S05]  /*42c0*/  BSYNC B1 ;  /* 0x0000000000017941 */ /* 0x000fea0003800000 */
.L_x_5522:
[----:B------:R-:W-:-:S07]  /*42d0*/  DFMA R2, -R84, R2, R60 ;  /* 0x000000025402722b */ /* 0x000fce000000013c */
[----:B------:R1:W-:Y:S04]  /*42e0*/  STG.E.64 desc[UR4][R82.64+0xd00], R2 ;  /* 0x000d000252007986 */ /* 0x0003e8000c101b04 */
.L_x_5521:
[----:B------:R-:W-:Y:S05]  /*42f0*/  BSYNC B0 ;  /* 0x0000000000007941 */ /* 0x000fea0003800000 */
.L_x_5520:
        /* <DEDUP_REMOVED lines=61> */
.L_x_5527:
[----:B------:R-:W-:Y:S05]  /*46d0*/  BSYNC B1 ;  /* 0x0000000000017941 */ /* 0x000fea0003800000 */
.L_x_5526:
[----:B------:R-:W-:-:S07]  /*46e0*/  DFMA R2, -R84, R2, R64 ;  /* 0x000000025402722b */ /* 0x000fce0000000140 */
[----:B------:R1:W-:Y:S04]  /*46f0*/  STG.E.64 desc[UR4][R82.64+0xe00], R2 ;  /* 0x000e000252007986 */ /* 0x0003e8000c101b04 */
.L_x_5525:
[----:B------:R-:W-:Y:S05]  /*4700*/  BSYNC B0 ;  /* 0x0000000000007941 */ /* 0x000fea0003800000 */
.L_x_5524:
        /* <DEDUP_REMOVED lines=60> */
.L_x_5529:
[----:B------:R-:W-:Y:S05]  /*4ad0*/  BSYNC B0 ;  /* 0x0000000000007941 */ /* 0x000fea0003800000 */
.L_x_5528:
[----:B------:R-:W-:-:S07]  /*4ae0*/  DFMA R2, -R84, R2, R66 ;  /* 0x000000025402722b */ /* 0x000fce0000000142 */
[----:B------:R-:W-:Y:S01]  /*4af0*/  STG.E.64 desc[UR4][R82.64+0xf00], R2 ;  /* 0x000f000252007986 */ /* 0x000fe2000c101b04 */
[----:B------:R-:W-:Y:S05]  /*4b00*/  EXIT ;  /* 0x000000000000794d */ /* 0x000fea0003800000 */
.L_x_5530:
        /* <DEDUP_REMOVED lines=15> */
.L_x_11946:


//--------------------- .text._ZN43_GLOBAL__N__9ae7fba5_10_SoftMax_cu_9f978f6321softmax_warp_backwardIdddLi8ELb1ELb0EEEvPT0_PKT_S5_iiiPKb --------------------------
	.section	.text._ZN43_GLOBAL__N__9ae7fba5_10_SoftMax_cu_9f978f6321softmax_warp_backwardIdddLi8ELb1ELb0EEEvPT0_PKT_S5_iiiPKb,"ax",@progbits
	.align	128
.text._ZN43_GLOBAL__N__9ae7fba5_10_SoftMax_cu_9f978f6321softmax_warp_backwardIdddLi8ELb1ELb0EEEvPT0_PKT_S5_iiiPKb:
        .type           _ZN43_GLOBAL__N__9ae7fba5_10_SoftMax_cu_9f978f6321softmax_warp_backwardIdddLi8ELb1ELb0EEEvPT0_PKT_S5_iiiPKb,@function
        .size           _ZN43_GLOBAL__N__9ae7fba5_10_SoftMax_cu_9f978f6321softmax_warp_backwardIdddLi8ELb1ELb0EEEvPT0_PKT_S5_iiiPKb,(.L_x_11947 - _ZN43_GLOBAL__N__9ae7fba5_10_SoftMax_cu_9f978f6321softmax_warp_backwardIdddLi8ELb1ELb0EEEvPT0_PKT_S5_iiiPKb)
        .other          _ZN43_GLOBAL__N__9ae7fba5_10_SoftMax_cu_9f978f6321softmax_warp_backwardIdddLi8ELb1ELb0EEEvPT0_PKT_S5_iiiPKb,@"STO_CUDA_ENTRY STV_DEFAULT"
_ZN43_GLOBAL__N__9ae7fba5_10_SoftMax_cu_9f978f6321softmax_warp_backwardIdddLi8ELb1ELb0EEEvPT0_PKT_S5_iiiPKb:
        /* <DEDUP_REMOVED lines=42> */
[----:B------:R-:W-:Y:S02]  /*02a0*/  ISETP.GE.AND P0, PT, R53, R8, PT ;  /* 0x000000083500720c */ /* 0x000fe40003f06270 */
[----:B------:R-:W-:Y:S01]  /*02b0*/  CS2R R22, SRZ ;  /* 0x0000000000167805 */ /* 0x000fe2000001ff00 */
[----:B0-----:R-:W-:Y:S01]  /*02c0*/  IMAD.WIDE R42, R4, 0x8, R42 ;  /* 0x00000008042a7825 */ /* 0x001fe200078e022a */
[----:B------:R-:W-:Y:S01]  /*02d0*/  LOP3.LUT R2, R49, 0xe0, RZ, 0xfc, !PT ;  /* 0x000000e031027812 */ /* 0x000fe200078efcff */
[----:B------:R-:W4:Y:S01]  /*02e0*/  @!P1 LDG.E.64 R20, desc[UR4][R44.64+0x500] ;  /* 0x000500042c149981 */ /* 0x000f22000c1e1b00 */
[----:B------:R-:W-:-:S03]  /*02f0*/  CS2R R24, SRZ ;  /* 0x0000000000187805 */ /* 0x000fc6000001ff00 */
[----:B------:R-:W5:Y:S01]  /*0300*/  @!P6 LDG.E.64 R22, desc[UR4][R42.64] ;  /* 0x000000042a16e981 */ /* 0x000f62000c1e1b00 */
[----:B------:R-:W-:Y:S02]  /*0310*/  ISETP.GE.AND P6, PT, R2, R8, PT ;  /* 0x000000080200720c */ /* 0x000fe40003fc6270 */
[----:B------:R-:W-:Y:S01]  /*0320*/  CS2R R26, SRZ ;  /* 0x00000000001a7805 */ /* 0x000fe2000001ff00 */
[----:B------:R-:W4:Y:S10]  /*0330*/  @!P0 LDG.E.64 R24, desc[UR4][R44.64+0x600] ;  /* 0x000600042c188981 */ /* 0x000f34000c1e1b00 */
[----:B------:R2:W4:Y:S01]  /*0340*/  @!P6 LDG.E.64 R26, desc[UR4][R44.64+0x700] ;  /* 0x000700042c1ae981 */ /* 0x000522000c1e1b00 */
[----:B------:R-:W-:-:S02]  /*0350*/  CS2R R28, SRZ ;  /* 0x00000000001c7805 */ /* 0x000fc4000001ff00 */
[----:B------:R-:W-:Y:S02]  /*0360*/  CS2R R30, SRZ ;  /* 0x00000000001e7805 */ /* 0x000fe4000001ff00 */
[----:B------:R-:W-:Y:S02]  /*0370*/  CS2R R32, SRZ ;  /* 0x0000000000207805 */ /* 0x000fe4000001ff00 */
[----:B------:R-:W-:Y:S02]  /*0380*/  CS2R R34, SRZ ;  /* 0x0000000000227805 */ /* 0x000fe4000001ff00 */
[----:B------:R-:W-:Y:S02]  /*0390*/  CS2R R36, SRZ ;  /* 0x0000000000247805 */ /* 0x000fe4000001ff00 */
[----:B------:R-:W-:Y:S02]  /*03a0*/  CS2R R38, SRZ ;  /* 0x0000000000267805 */ /* 0x000fe4000001ff00 */
[----:B------:R-:W-:Y:S01]  /*03b0*/  CS2R R40, SRZ ;  /* 0x0000000000287805 */ /* 0x000fe2000001ff00 */
[----:B------:R-:W5:Y:S04]  /*03c0*/  @!P5 LDG.E.64 R28, desc[UR4][R42.64+0x100] ;  /* 0x000100042a1cd981 */ /* 0x000f68000c1e1b00 */
        /* <DEDUP_REMOVED lines=35> */
[----:B012---:R-:W-:-:S03]  /*0600*/  DADD R44, R44, R46 ;  /* 0x000000002c2c7229 */ /* 0x007fc6000000002e */
        /* <DEDUP_REMOVED lines=60> */
.L_x_5534:
[----:B------:R-:W-:Y:S05]  /*09d0*/  BSYNC B1 ;  /* 0x0000000000017941 */ /* 0x000fea0003800000 */
.L_x_5533:
[----:B------:R-:W-:-:S07]  /*09e0*/  DFMA R10, -R44, R50, R10 ;  /* 0x000000322c0a722b */ /* 0x000fce000000010a */
[----:B------:R0:W-:Y:S04]  /*09f0*/  STG.E.64 desc[UR4][R42.64], R10 ;  /* 0x0000000a2a007986 */ /* 0x0001e8000c101b04 */
.L_x_5532:
[----:B------:R-:W-:Y:S05]  /*0a00*/  BSYNC B0 ;  /* 0x0000000000007941 */ /* 0x000fea0003800000 */
.L_x_5531:
        /* <DEDUP_REMOVED lines=64> */
.L_x_5538:
[----:B------:R-:W-:Y:S05]  /*0e10*/  BSYNC B1 ;  /* 0x0000000000017941 */ /* 0x000fea0003800000 */
.L_x_5537:
[----:B------:R-:W-:-:S07]  /*0e20*/  DFMA R12, -R44, R22, R12 ;  /* 0x000000162c0c722b */ /* 0x000fce000000010c */
[----:B------:R0:W-:Y:S04]  /*0e30*/  STG.E.64 desc[UR4][R42.64+0x100], R12 ;  /* 0x0001000c2a007986 */ /* 0x0001e8000c101b04 */
.L_x_5536:
[----:B------:R-:W-:Y:S05]  /*0e40*/  BSYNC B0 ;  /* 0x0000000000007941 */ /* 0x000fea0003800000 */
.L_x_5535:
        /* <DEDUP_REMOVED lines=61> */
.L_x_5542:
[----:B------:R-:W-:Y:S05]  /*1220*/  BSYNC B1 ;  /* 0x0000000000017941 */ /* 0x000fea0003800000 */
.L_x_5541:
[----:B------:R-:W-:-:S07]  /*1230*/  DFMA R12, -R44, R12, R14 ;  /* 0x0000000c2c0c722b */ /* 0x000fce000000010e */
[----:B------:R1:W-:Y:S04]  /*1240*/  STG.E.64 desc[UR4][R42.64+0x200], R12 ;  /* 0x0002000c2a007986 */ /* 0x0003e8000c101b04 */
.L_x_5540:
[----:B------:R-:W-:Y:S05]  /*1250*/  BSYNC B0 ;  /* 0x0000000000007941 */ /* 0x000fea0003800000 */
.L_x_5539:
        /* <DEDUP_REMOVED lines=11> */
[----:B01----:R-:W-:Y:S01]  /*1310*/  DFMA R12, R10, -UR6, R32 ;  /* 0x800000060a0c7c2b */ /* 0x003fe20008000020 */
        /* <DEDUP_REMOVED lines=50> */
.L_x_5546:
[----:B------:R-:W-:Y:S05]  /*1640*/  BSYNC B1 ;  /* 0x0000000000017941 */ /* 0x000fea0003800000 */
.L_x_5545:
[----:B------:R-:W-:-:S07]  /*1650*/  DFMA R10, -R44, R10, R16 ;  /* 0x0000000a2c0a722b */ /* 0x000fce0000000110 */
[----:B------:R2:W-:Y:S04]  /*1660*/  STG.E.64 desc[UR4][R42.64+0x300], R10 ;  /* 0x0003000a2a007986 */ /* 0x0005e8000c101b04 */
.L_x_5544:
[----:B------:R-:W-:Y:S05]  /*1670*/  BSYNC B0 ;  /* 0x0000000000007941 */ /* 0x000fea0003800000 */
.L_x_5543:
        /* <DEDUP_REMOVED lines=62> */
.L_x_5550:
[----:B------:R-:W-:Y:S05]  /*1a60*/  BSYNC B1 ;  /* 0x0000000000017941 */ /* 0x000fea0003800000 */
.L_x_5549:
[----:B------:R-:W-:-:S07]  /*1a70*/  DFMA R6, -R44, R6, R18 ;  /* 0x000000062c06722b */ /* 0x000fce0000000112 */
[----:B------:R3:W-:Y:S04]  /*1a80*/  STG.E.64 desc[UR4][R42.64+0x400], R6 ;  /* 0x000400062a007986 */ /* 0x0007e8000c101b04 */
.L_x_5548:
[----:B------:R-:W-:Y:S05]  /*1a90*/  BSYNC B0 ;  /* 0x0000000000007941 */ /* 0x000fea0003800000 */
.L_x_5547:
        /* <DEDUP_REMOVED lines=10> */
[----:B---3--:R-:W-:-:S08]  /*1b40*/  DADD R6, R4, -6.75539944105574400000e+15 ;  /* 0xc338000004067429 */ /* 0x008fd00000000000 */
        /* <DEDUP_REMOVED lines=51> */
.L_x_5554:
[----:B------:R-:W-:Y:S05]  /*1e80*/  BSYNC B1 ;  /* 0x0000000000017941 */ /* 0x000fea0003800000 */
.L_x_5553:
[----:B------:R-:W-:-:S07]  /*1e90*/  DFMA R6, -R44, R6, R20 ;  /* 0x000000062c06722b */ /* 0x000fce0000000114 */
[----:B------:R4:W-:Y:S04]  /*1ea0*/  STG.E.64 desc[UR4][R42.64+0x500], R6 ;  /* 0x000500062a007986 */ /* 0x0009e8000c101b04 */
.L_x_5552:
[----:B------:R-:W-:Y:S05]  /*1eb0*/  BSYNC B0 ;  /* 0x0000000000007941 */ /* 0x000fea0003800000 */
.L_x_5551:
        /* <DEDUP_REMOVED lines=10> */
[----:B---34-:R-:W-:-:S08]  /*1f60*/  DADD R6, R4, -6.75539944105574400000e+15 ;  /* 0xc338000004067429 */ /* 0x018fd00000000000 */
        /* <DEDUP_REMOVED lines=51> */
.L_x_5558:
[----:B------:R-:W-:Y:S05]  /*22a0*/  BSYNC B1 ;  /* 0x0000000000017941 */ /* 0x000fea0003800000 */
.L_x_5557:
[----:B------:R-:W-:-:S07]  /*22b0*/  DFMA R6, -R44, R6, R24 ;  /* 0x000000062c06722b */ /* 0x000fce0000000118 */
[----:B------:R3:W-:Y:S04]  /*22c0*/  STG.E.64 desc[UR4][R42.64+0x600], R6 ;  /* 0x000600062a007986 */ /* 0x0007e8000c101b04 */
.L_x_5556:
[----:B------:R-:W-:Y:S05]  /*22d0*/  BSYNC B0 ;  /* 0x0000000000007941 */ /* 0x000fea0003800000 */
.L_x_5555:
[----:B------:R-:W-:-:S13]  /*22e0*/  ISETP.GE.AND P0, PT, R2, R0, PT ;  /* 0x000000000200720c */ /* 0x000fda0003f06270 */
[----:B------:R-:W-:Y:S05]  /*22f0*/  @P0 EXIT ;  /* 0x000000000000094d */ /* 0x000fea0003800000 */
[----:B---34-:R-:W-:Y:S01]  /*2300*/  IMAD.MOV.U32 R6, RZ, RZ, 0x652b82fe ;  /* 0x652b82feff067424 */ /* 0x018fe200078e00ff */
        /* <DEDUP_REMOVED lines=57> */
.L_x_5560:
[----:B------:R-:W-:Y:S05]  /*26a0*/  BSYNC B0 ;  /* 0x0000000000007941 */ /* 0x000fea0003800000 */
.L_x_5559:
[----:B------:R-:W-:-:S07]  /*26b0*/  DFMA R2, -R44, R2, R26 ;  /* 0x000000022c02722b */ /* 0x000fce000000011a */
[----:B------:R-:W-:Y:S01]  /*26c0*/  STG.E.64 desc[UR4][R42.64+0x700], R2 ;  /* 0x000700022a007986 */ /* 0x000fe2000c101b04 */
[----:B------:R-:W-:Y:S05]  /*26d0*/  EXIT ;  /* 0x000000000000794d */ /* 0x000fea0003800000 */
.L_x_5561:
        /* <DEDUP_REMOVED lines=10> */
.L_x_11947:


//--------------------- .text._ZN43_GLOBAL__N__9ae7fba5_10_SoftMax_cu_9f978f6321softmax_warp_backwardIdddLi7ELb1ELb0EEEvPT0_PKT_S5_iiiPKb --------------------------
	.section	.text._ZN43_GLOBAL__N__9ae7fba5_10_SoftMax_cu_9f978f6321softmax_warp_backwardIdddLi7ELb1ELb0EEEvPT0_PKT_S5_iiiPKb,"ax",@progbits
	.align	128
.text._ZN43_GLOBAL__N__9ae7fba5_10_SoftMax_cu_9f978f6321softmax_warp_backwardIdddLi7ELb1ELb0EEEvPT0_PKT_S5_iiiPKb:
        .type           _ZN43_GLOBAL__N__9ae7fba5_10_SoftMax_cu_9f978f6321softmax_warp_backwardIdddLi7ELb1ELb0EEEvPT0_PKT_S5_iiiPKb,@function
        .size           _ZN43_GLOBAL__N__9ae7fba5_10_SoftMax_cu_9f978f6321softmax_warp_backwardIdddLi7ELb1ELb0EEEvPT0_PKT_S5_iiiPKb,(.L_x_11948 - _ZN43_GLOBAL__N__9ae7fba5_10_SoftMax_cu_9f978f6321softmax_warp_backwardIdddLi7ELb1ELb0EEEvPT0_PKT_S5_iiiPKb)
        .other          _ZN43_GLOBAL__N__9ae7fba5_10_SoftMax_cu_9f978f6321softmax_warp_backwardIdddLi7ELb1ELb0EEEvPT0_PKT_S5_iiiPKb,@"STO_CUDA_ENTRY STV_DEFAULT"
_ZN43_GLOBAL__N__9ae7fba5_10_SoftMax_cu_9f978f6321softmax_warp_backwardIdddLi7ELb1ELb0EEEvPT0_PKT_S5_iiiPKb:
        /* <DEDUP_REMOVED lines=11> */
[----:B-1----:R-:W-:Y:S01]  /*00b0*/  LOP3.LUT R6, R6, 0x1f, RZ, 0xc0, !PT ;  /* 0x0000001f06067812 */ /* 0x002fe200078ec0ff */
[----:B------:R-:W-:-:S03]  /*00c0*/  IMAD.SHL.U32 R4, R4, 0x2, RZ ;  /* 0x0000000204047824 */ /* 0x000fc600078e00ff */
[----:B------:R-:W-:Y:S01]  /*00d0*/  LOP3.LUT R5, R6, 0x40, RZ, 0xfc, !PT ;  /* 0x0000004006057812 */ /* 0x000fe200078efcff */
[----:B--2---:R-:W-:Y:S01]  /*00e0*/  IMAD R45, R4, R3, R6 ;  /* 0x00000003042d7224 */ /* 0x004fe200078e0206 */
[----:B------:R-:W-:Y:S01]  /*00f0*/  LOP3.LUT R3, R6, 0x20, RZ, 0xfc, !PT ;  /* 0x0000002006037812 */ /* 0x000fe200078efcff */
[----:B------:R-:W-:Y:S01]  /*0100*/  IMAD.IADD R4, R2, 0x1, -R4 ;  /* 0x0000000102047824 */ /* 0x000fe200078e0a04 */
[----:B------:R-:W-:Y:S02]  /*0110*/  LOP3.LUT R51, R6, 0x60, RZ, 0xfc, !PT ;  /* 0x0000006006337812 */ /* 0x000fe400078efcff */
[----:B------:R-:W-:Y:S02]  /*0120*/  CS2R R10, SRZ ;  /* 0x00000000000a7805 */ /* 0x000fe4000001ff00 */
[----:B------:R-:W-:Y:S02]  /*0130*/  SHF.R.S32.HI R53, RZ, 0x1f, R45 ;  /* 0x0000001fff357819 */ /* 0x000fe4000001142d */
[----:B------:R-:W-:-:S02]  /*0140*/  CS2R R14, SRZ ;  /* 0x00000000000e7805 */ /* 0x000fc4000001ff00 */
[C---:B------:R-:W-:Y:S02]  /*0150*/  VIMNMX R44, R4.reuse, 0x2, PT ;  /* 0x00000002042c7848 */ /* 0x040fe40003fe0100 */
[----:B------:R-:W-:Y:S02]  /*0160*/  CS2R R16, SRZ ;  /* 0x0000000000107805 */ /* 0x000fe4000001ff00 */
[----:B------:R-:W-:Y:S02]  /*0170*/  ISETP.GT.AND P0, PT, R4, RZ, PT ;  /* 0x000000ff0400720c */ /* 0x000fe40003f04270 */
[----:B------:R-:W-:Y:S02]  /*0180*/  CS2R R20, SRZ ;  /* 0x0000000000147805 */ /* 0x000fe4000001ff00 */
[----:B------:R-:W-:Y:S02]  /*0190*/  ISETP.GT.AND P3, PT, R44, 0x1, PT ;  /* 0x000000012c00780c */ /* 0x000fe40003f64270 */
[----:B------:R-:W-:-:S02]  /*01a0*/  CS2R R22, SRZ ;  /* 0x0000000000167805 */ /* 0x000fc4000001ff00 */
[C---:B---3--:R-:W-:Y:S01]  /*01b0*/  IADD3 R4, P1, R45.reuse, R0, RZ ;  /* 0x000000002d047210 */ /* 0x048fe20007f3e0ff */
[----:B------:R-:W1:Y:S01]  /*01c0*/  LDC.64 R40, c[0x0][0x220] ;  /* 0x00008800ff287b82 */ /* 0x000e620000000a00 */
[C---:B------:R-:W-:Y:S02]  /*01d0*/  SEL R8, R0.reuse, RZ, P0 ;  /* 0x000000ff00087207 */ /* 0x040fe40000000000 */
[----:B------:R-:W-:Y:S01]  /*01e0*/  SEL R7, R0, RZ, P3 ;  /* 0x000000ff00077207 */ /* 0x000fe20001800000 */
[----:B------:R-:W-:Y:S01]  /*01f0*/  IMAD.SHL.U32 R38, R4, 0x8, RZ ;  /* 0x0000000804267824 */ /* 0x000fe200078e00ff */
[----:B------:R-:W-:Y:S01]  /*0200*/  ISETP.GE.AND P0, PT, R6, R8, PT ;  /* 0x000000080600720c */ /* 0x000fe20003f06270 */
[----:B0-----:R-:W-:Y:S01]  /*0210*/  IMAD.WIDE R46, R45, 0x8, R46 ;  /* 0x000000082d2e7825 */ /* 0x001fe200078e022e */
[----:B------:R-:W-:Y:S02]  /*0220*/  LEA.HI.X.SX32 R53, R0, R53, 0x1, P1 ;  /* 0x0000003500357211 */ /* 0x000fe400008f0eff */
[----:B------:R-:W-:-:S02]  /*0230*/  ISETP.GE.AND P6, PT, R6, R7, PT ;  /* 0x000000070600720c */ /* 0x000fc40003fc6270 */
[----:B------:R-:W-:Y:S02]  /*0240*/  CS2R R6, SRZ ;  /* 0x0000000000067805 */ /* 0x000fe4000001ff00 */
[----:B------:R-:W-:Y:S02]  /*0250*/  ISETP.GT.AND P5, PT, R44, 0x1, PT ;  /* 0x000000012c00780c */ /* 0x000fe40003fa4270 */
[----:B------:R-:W-:Y:S02]  /*0260*/  SHF.L.U64.HI R12, R4, 0x3, R53 ;  /* 0x00000003040c7819 */ /* 0x000fe40000010235 */
[----:B------:R-:W-:Y:S02]  /*0270*/  IADD3 R42, P4, R38, UR6, RZ ;  /* 0x00000006262a7c10 */ /* 0x000fe4000ff9e0ff */
[----:B------:R-:W-:Y:S02]  /*0280*/  SEL R18, R0, RZ, P5 ;  /* 0x000000ff00127207 */ /* 0x000fe40002800000 */
[----:B------:R-:W-:-:S02]  /*0290*/  ISETP.GE.AND P1, PT, R3, R8, PT ;  /* 0x000000080300720c */ /* 0x000fc40003f26270 */
[-C--:B------:R-:W-:Y:S02]  /*02a0*/  ISETP.GE.AND P2, PT, R5, R8.reuse, PT ;  /* 0x000000080500720c */ /* 0x080fe40003f46270 */
[----:B------:R-:W-:Y:S02]  /*02b0*/  ISETP.GE.AND P3, PT, R51, R8, PT ;  /* 0x000000083300720c */ /* 0x000fe40003f66270 */
[----:B------:R-:W-:Y:S02]  /*02c0*/  CS2R R8, SRZ ;  /* 0x0000000000087805 */ /* 0x000fe4000001ff00 */
[----:B------:R-:W-:Y:S01]  /*02d0*/  IADD3.X R43, R12, UR7, RZ, P4, !PT ;  /* 0x000000070c2b7c10 */ /* 0x000fe2000a7fe4ff */
[----:B------:R-:W-:Y:S01]  /*02e0*/  ULDC.64 UR6, c[0x0][0x208] ;  /* 0x0000820000067ab9 */ /* 0x000fe20000000a00 */
[----:B------:R-:W-:Y:S01]  /*02f0*/  ISETP.GE.AND P5, PT, R3, R18, PT ;  /* 0x000000120300720c */ /* 0x000fe20003fa6270 */
[----:B------:R-:W2:Y:S01]  /*0300*/  @!P0 LDG.E.64 R6, desc[UR6][R46.64] ;  /* 0x000000062e068981 */ /* 0x000ea2000c1e1b00 */
[----:B------:R-:W-:-:S03]  /*0310*/  IADD3 R38, P4, R38, UR8, RZ ;  /* 0x0000000826267c10 */ /* 0x000fc6000ff9e0ff */
[----:B------:R-:W3:Y:S01]  /*0320*/  @!P6 LDG.E.64 R8, desc[UR6][R42.64] ;  /* 0x000000062a08e981 */ /* 0x000ee2000c1e1b00 */
[----:B------:R-:W-:Y:S02]  /*0330*/  IADD3.X R39, R12, UR9, RZ, P4, !PT ;  /* 0x000000090c277c10 */ /* 0x000fe4000a7fe4ff */
[----:B------:R-:W-:Y:S02]  /*0340*/  CS2R R12, SRZ ;  /* 0x00000000000c7805 */ /* 0x000fe4000001ff00 */
[-C--:B------:R-:W-:Y:S01]  /*0350*/  ISETP.GE.AND P4, PT, R5, R18.reuse, PT ;  /* 0x000000120500720c */ /* 0x080fe20003f86270 */
[----:B------:R-:W4:Y:S04]  /*0360*/  @!P1 LDG.E.64 R10, desc[UR6][R46.64+0x100] ;  /* 0x000100062e0a9981 */ /* 0x000f28000c1e1b00 */
[----:B------:R-:W4:Y:S04]  /*0370*/  @!P5 LDG.E.64 R12, desc[UR6][R42.64+0x100] ;  /* 0x000100062a0cd981 */ /* 0x000f28000c1e1b00 */
[----:B------:R-:W5:Y:S01]  /*0380*/  @!P6 LDG.E.64 R14, desc[UR6][R38.64] ;  /* 0x00000006260ee981 */ /* 0x000f62000c1e1b00 */
[----:B------:R-:W-:-:S02]  /*0390*/  ISETP.GE.AND P6, PT, R51, R18, PT ;  /* 0x000000123300720c */ /* 0x000fc40003fc6270 */
[----:B------:R-:W-:Y:S01]  /*03a0*/  CS2R R18, SRZ ;  /* 0x0000000000127805 */ /* 0x000fe2000001ff00 */
[----:B------:R-:W4:Y:S05]  /*03b0*/  @!P2 LDG.E.64 R16, desc[UR6][R46.64+0x200] ;  /* 0x000200062e10a981 */ /* 0x000f2a000c1e1b00 */
[----:B------:R-:W4:Y:S04]  /*03c0*/  @!P4 LDG.E.64 R18, desc[UR6][R42.64+0x200] ;  /* 0x000200062a12c981 */ /* 0x000f28000c1e1b00 */
[----:B------:R3:W4:Y:S04]  /*03d0*/  @!P3 LDG.E.64 R20, desc[UR6][R46.64+0x300] ;  /* 0x000300062e14b981 */ /* 0x000728000c1e1b00 */
[----:B------:R-:W4:Y:S01]  /*03e0*/  @!P6 LDG.E.64 R22, desc[UR6][R42.64+0x300] ;  /* 0x000300062a16e981 */ /* 0x000f22000c1e1b00 */
[----:B------:R-:W-:-:S02]  /*03f0*/  CS2R R30, SRZ ;  /* 0x00000000001e7805 */ /* 0x000fc4000001ff00 */
[----:B------:R-:W-:Y:S02]  /*0400*/  CS2R R32, SRZ ;  /* 0x0000000000207805 */ /* 0x000fe4000001ff00 */
[----:B------:R-:W-:Y:S02]  /*0410*/  CS2R R34, SRZ ;  /* 0x0000000000227805 */ /* 0x000fe4000001ff00 */
[----:B------:R-:W5:Y:S04]  /*0420*/  @!P5 LDG.E.64 R30, desc[UR6][R38.64+0x100] ;  /* 0x00010006261ed981 */ /* 0x000f68000c1e1b00 */
[----:B------:R-:W5:Y:S04]  /*0430*/  @!P4 LDG.E.64 R32, desc[UR6][R38.64+0x200] ;  /* 0x000200062620c981 */ /* 0x000f68000c1e1b00 */
[----:B------:R0:W5:Y:S01]  /*0440*/  @!P6 LDG.E.64 R34, desc[UR6][R38.64+0x300] ;  /* 0x000300062622e981 */ /* 0x000162000c1e1b00 */
[----:B------:R-:W-:-:S02]  /*0450*/  CS2R R24, SRZ ;  /* 0x0000000000187805 */ /* 0x000fc4000001ff00 */
[----:B------:R-:W-:Y:S02]  /*0460*/  CS2R R26, SRZ ;  /* 0x00000000001a7805 */ /* 0x000fe4000001ff00 */
[----:B------:R-:W-:Y:S02]  /*0470*/  CS2R R28, SRZ ;  /* 0x00000000001c7805 */ /* 0x000fe4000001ff00 */
[----:B------:R-:W-:Y:S01]  /*0480*/  CS2R R36, SRZ ;  /* 0x0000000000247805 */ /* 0x000fe2000001ff00 */
[----:B-1----:R-:W-:-:S05]  /*0490*/  IMAD.WIDE R40, R45, 0x8, R40 ;  /* 0x000000082d287825 */ /* 0x002fca00078e0228 */
        /* <DEDUP_REMOVED lines=13> */
[----:B0-----:R-:W-:Y:S04]  /*0570*/  SHFL.BFLY PT, R39, R49, 0x10, 0x1f ;  /* 0x0e001f0031277f89 */ /* 0x001fe800000e0000 */
[----:B------:R-:W0:Y:S04]  /*0580*/  SHFL.BFLY PT, R38, R48, 0x10, 0x1f ;  /* 0x0e001f0030267f89 */ /* 0x000e2800000e0000 */
[----:B------:R-:W-:Y:S04]  /*0590*/  SHFL.BFLY PT, R43, R47, 0x10, 0x1f ;  /* 0x0e001f002f2b7f89 */ /* 0x000fe800000e0000 */
[----:B------:R-:W2:Y:S01]  /*05a0*/  SHFL.BFLY PT, R42, R46, 0x10, 0x1f ;  /* 0x0e001f002e2a7f89 */ /* 0x000ea200000e0000 */
[----:B0-----:R-:W-:-:S02]  /*05b0*/  DADD R38, R48, R38 ;  /* 0x0000000030267229 */ /* 0x001fc40000000026 */
[----:B--2---:R-:W-:-:S05]  /*05c0*/  DADD R42, R46, R42 ;  /* 0x000000002e2a7229 */ /* 0x004fca000000002a */
[----:B-1----:R-:W-:Y:S04]  /*05d0*/  SHFL.BFLY PT, R41, R39, 0x8, 0x1f ;  /* 0x0d001f0027297f89 */ /* 0x002fe800000e0000 */
        /* <DEDUP_REMOVED lines=23> */
[----:B-12---:R-:W-:Y:S01]  /*0750*/  DADD R38, R40, R48 ;  /* 0x0000000028267229 */ /* 0x006fe20000000030 */
[----:B------:R-:W-:Y:S01]  /*0760*/  ULDC.64 UR8, c[0x0][0x210] ;  /* 0x0000840000087ab9 */ /* 0x000fe20000000a00 */
[----:B0--34-:R-:W-:Y:S01]  /*0770*/  DADD R40, R46, R42 ;  /* 0x000000002e287229 */ /* 0x019fe2000000002a */
[----:B------:R-:W-:Y:S01]  /*0780*/  BSSY B0, `(.L_x_5562) ;  /* 0x0000044000007945 */ /* 0x000fe20003800000 */
[----:B------:R-:W-:Y:S02]  /*0790*/  LEA R42, P1, R45, UR8, 0x3 ;  /* 0x000000082d2a7c11 */ /* 0x000fe4000f8218ff */
[----:B------:R-:W-:Y:S02]  /*07a0*/  LOP3.LUT R49, R44, 0x1f, RZ, 0xc0, !PT ;  /* 0x0000001f2c317812 */ /* 0x000fe400078ec0ff */
[----:B------:R-:W-:Y:S02]  /*07b0*/  SHF.R.S32.HI R44, RZ, 0x1f, R45 ;  /* 0x0000001fff2c7819 */ /* 0x000fe4000001142d */
[----:B------:R-:W-:-:S02]  /*07c0*/  ISETP.GE.AND P0, PT, R49, R0, PT ;  /* 0x000000003100720c */ /* 0x000fc40003f06270 */
[----:B------:R-:W-:-:S11]  /*07d0*/  LEA.HI.X R43, R45, UR9, R44, 0x3, P1 ;  /* 0x000000092d2b7c11 */ /* 0x000fd600088f1c2c */
        /* <DEDUP_REMOVED lines=59> */
.L_x_5565:
[----:B------:R-:W-:Y:S05]  /*0b90*/  BSYNC B1 ;  /* 0x0000000000017941 */ /* 0x000fea0003800000 */
.L_x_5564:
[----:B------:R-:W-:-:S07]  /*0ba0*/  DFMA R6, R38, -R48, R6 ;  /* 0x800000302606722b */ /* 0x000fce0000000006 */
[----:B------:R0:W-:Y:S04]  /*0bb0*/  STG.E.64 desc[UR6][R42.64], R6 ;  /* 0x000000062a007986 */ /* 0x0001e8000c101b06 */
.L_x_5563:
[----:B------:R-:W-:Y:S05]  /*0bc0*/  BSYNC B0 ;  /* 0x0000000000007941 */ /* 0x000fea0003800000 */
.L_x_5562:
        /* <DEDUP_REMOVED lines=61> */
.L_x_5569:
[----:B------:R-:W-:Y:S05]  /*0fa0*/  BSYNC B1 ;  /* 0x0000000000017941 */ /* 0x000fea0003800000 */
.L_x_5568:
[----:B------:R-:W-:-:S07]  /*0fb0*/  DFMA R10, R38, -R24, R10 ;  /* 0x80000018260a722b */ /* 0x000fce000000000a */
[----:B------:R1:W-:Y:S04]  /*0fc0*/  STG.E.64 desc[UR6][R42.64+0x100], R10 ;  /* 0x0001000a2a007986 */ /* 0x0003e8000c101b06 */
.L_x_5567:
[----:B------:R-:W-:Y:S05]  /*0fd0*/  BSYNC B0 ;  /* 0x0000000000007941 */ /* 0x000fea0003800000 */
.L_x_5566:
        /* <DEDUP_REMOVED lines=61> */
.L_x_5573:
[----:B------:R-:W-:Y:S05]  /*13b0*/  BSYNC B1 ;  /* 0x0000000000017941 */ /* 0x000fea0003800000 */
.L_x_5572:
[----:B------:R-:W-:-:S07]  /*13c0*/  DFMA R10, R38, -R10, R16 ;  /* 0x8000000a260a722b */ /* 0x000fce0000000010 */
[----:B------:R2:W-:Y:S04]  /*13d0*/  STG.E.64 desc[UR6][R42.64+0x200], R10 ;  /* 0x0002000a2a007986 */ /* 0x0005e8000c101b06 */
.L_x_5571:
[----:B------:R-:W-:Y:S05]  /*13e0*/  BSYNC B0 ;  /* 0x0000000000007941 */ /* 0x000fea0003800000 */
.L_x_5570:
        /* <DEDUP_REMOVED lines=10> */
[----:B-12---:R-:W-:-:S08]  /*1490*/  DADD R10, R6, -6.75539944105574400000e+15 ;  /* 0xc3380000060a7429 */ /* 0x006fd00000000000 */
        /* <DEDUP_REMOVED lines=51> */
.L_x_5577:
[----:B------:R-:W-:Y:S05]  /*17d0*/  BSYNC B1 ;  /* 0x0000000000017941 */ /* 0x000fea0003800000 */
.L_x_5576:
[----:B------:R-:W-:-:S07]  /*17e0*/  DFMA R10, R38, -R10, R20 ;  /* 0x8000000a260a722b */ /* 0x000fce0000000014 */
[----:B------:R3:W-:Y:S04]  /*17f0*/  STG.E.64 desc[UR6][R42.64+0x300], R10 ;  /* 0x0003000a2a007986 */ /* 0x0007e8000c101b06 */
.L_x_5575:
[----:B------:R-:W-:Y:S05]  /*1800*/  BSYNC B0 ;  /* 0x0000000000007941 */ /* 0x000fea0003800000 */
.L_x_5574:
[----:B------:R-:W4:Y:S01]  /*1810*/  S2R R0, SR_TID.Y ;  /* 0x0000000000007919 */ /* 0x000f220000002200 */
[----:B------:R-:W4:Y:S02]  /*1820*/  LDC R3, c[0x0][0x4] ;  /* 0x00000100ff037b82 */ /* 0x000f240000000800 */
[----:B----4-:R-:W-:-:S04]  /*1830*/  IMAD R3, R3, UR4, R0 ;  /* 0x0000000403037c24 */ /* 0x010fc8000f8e0200 */
[----:B------:R-:W-:-:S05]  /*1840*/  IMAD R3, R3, -0x2, R2 ;  /* 0xfffffffe03037824 */ /* 0x000fca00078e0202 */
[----:B------:R-:W-:-:S13]  /*1850*/  ISETP.GE.AND P4, PT, R3, 0x2, PT ;  /* 0x000000020300780c */ /* 0x000fda0003f86270 */
[----:B------:R-:W-:Y:S05]  /*1860*/  @!P4 EXIT ;  /* 0x000000000000c94d */ /* 0x000fea0003800000 */
[C---:B------:R-:W-:Y:S01]  /*1870*/  LEA R2, P4, R4.reuse, UR8, 0x3 ;  /* 0x0000000804027c11 */ /* 0x040fe2000f8818ff */
[----:B------:R-:W-:Y:S03]  /*1880*/  BSSY B0, `(.L_x_5578) ;  /* 0x0000041000007945 */ /* 0x000fe60003800000 */
[----:B------:R-:W-:Y:S01]  /*1890*/  LEA.HI.X R3, R4, UR9, R53, 0x3, P4 ;  /* 0x0000000904037c11 */ /* 0x000fe2000a0f1c35 */
[----:B------:R-:W-:Y:S08]  /*18a0*/  @P0 BRA `(.L_x_5579) ;  /* 0x0000000000f80947 */ /* 0x000ff00003800000 */
        /* <DEDUP_REMOVED lines=59> */
.L_x_5581:
[----:B------:R-:W-:Y:S05]  /*1c60*/  BSYNC B1 ;  /* 0x0000000000017941 */ /* 0x000fea0003800000 */
.L_x_5580:
[----:B------:R-:W-:-:S07]  /*1c70*/  DFMA R6, R40, -R6, R8 ;  /* 0x800000062806722b */ /* 0x000fce0000000008 */
[----:B------:R4:W-:Y:S04]  /*1c80*/  STG.E.64 desc[UR6][R2.64], R6 ;  /* 0x0000000602007986 */ /* 0x0009e8000c101b06 */
.L_x_5579:
[----:B------:R-:W-:Y:S05]  /*1c90*/  BSYNC B0 ;  /* 0x0000000000007941 */ /* 0x000fea0003800000 */
.L_x_5578:
[----:B------:R-:W-:Y:S04]  /*1ca0*/  BSSY B0, `(.L_x_5582) ;  /* 0x0000040000007945 */ /* 0x000fe80003800000 */
        /* <DEDUP_REMOVED lines=8> */
[----:B0---4-:R-:W-:-:S08]  /*1d30*/  DADD R6, R4, -6.75539944105574400000e+15 ;  /* 0xc338000004067429 */ /* 0x011fd00000000000 */
        /* <DEDUP_REMOVED lines=51> */
.L_x_5585:
[----:B------:R-:W-:Y:S05]  /*2070*/  BSYNC B1 ;  /* 0x0000000000017941 */ /* 0x000fea0003800000 */
.L_x_5584:
[----:B------:R-:W-:-:S07]  /*2080*/  DFMA R6, R40, -R6, R12 ;  /* 0x800000062806722b */ /* 0x000fce000000000c */
[----:B------:R0:W-:Y:S04]  /*2090*/  STG.E.64 desc[UR6][R2.64+0x100], R6 ;  /* 0x0001000602007986 */ /* 0x0001e8000c101b06 */
.L_x_5583:
[----:B------:R-:W-:Y:S05]  /*20a0*/  BSYNC B0 ;  /* 0x0000000000007941 */ /* 0x000fea0003800000 */
.L_x_5582:
        /* <DEDUP_REMOVED lines=10> */
[----:B0---4-:R-:W-:Y:S01]  /*2150*/  DFMA R6, R4, -UR4, R32 ;  /* 0x8000000404067c2b */ /* 0x011fe20008000020 */
        /* <DEDUP_REMOVED lines=49> */
.L_x_5589:
[----:B------:R-:W-:Y:S05]  /*2470*/  BSYNC B1 ;  /* 0x0000000000017941 */ /* 0x000fea0003800000 */
.L_x_5588:
[----:B------:R-:W-:-:S07]  /*2480*/  DFMA R4, R40, -R4, R18 ;  /* 0x800000042804722b */ /* 0x000fce0000000012 */
[----:B------:R0:W-:Y:S04]  /*2490*/  STG.E.64 desc[UR6][R2.64+0x200], R4 ;  /* 0x0002000402007986 */ /* 0x0001e8000c101b06 */
.L_x_5587:
[----:B------:R-:W-:Y:S05]  /*24a0*/  BSYNC B0 ;  /* 0x0000000000007941 */ /* 0x000fea0003800000 */
.L_x_5586:
        /* <DEDUP_REMOVED lines=9> */
[----:B----4-:R-:W-:Y:S01]  /*2540*/  DFMA R6, R4, -UR4, R34 ;  /* 0x8000000404067c2b */ /* 0x010fe20008000022 */
        /* <DEDUP_REMOVED lines=49> */
.L_x_5591:
[----:B------:R-:W-:Y:S05]  /*2860*/  BSYNC B0 ;  /* 0x0000000000007941 */ /* 0x000fea0003800000 */
.L_x_5590:
[----:B------:R-:W-:-:S07]  /*2870*/  DFMA R4, R40, -R4, R22 ;  /* 0x800000042804722b */ /* 0x000fce0000000016 */
[----:B------:R-:W-:Y:S01]  /*2880*/  STG.E.64 desc[UR6][R2.64+0x300], R4 ;  /* 0x0003000402007986 */ /* 0x000fe2000c101b06 */
[----:B------:R-:W-:Y:S05]  /*2890*/  EXIT ;  /* 0x000000000000794d */ /* 0x000fea0003800000 */
.L_x_5592:
        /* <DEDUP_REMOVED lines=14> */
.L_x_11948:


//--------------------- .text._ZN43_GLOBAL__N__9ae7fba5_10_SoftMax_cu_9f978f6321softmax_warp_backwardIdddLi6ELb1ELb0EEEvPT0_PKT_S5_iiiPKb --------------------------
	.section	.text._ZN43_GLOBAL__N__9ae7fba5_10_SoftMax_cu_9f978f6321softmax_warp_backwardIdddLi6ELb1ELb0EEEvPT0_PKT_S5_iiiPKb,"ax",@progbits
	.align	128
.text._ZN43_GLOBAL__N__9ae7fba5_10_SoftMax_cu_9f978f6321softmax_warp_backwardIdddLi6ELb1ELb0EEEvPT0_PKT_S5_iiiPKb:
        .type           _ZN43_GLOBAL__N__9ae7fba5_10_SoftMax_cu_9f978f6321softmax_warp_backwardIdddLi6ELb1ELb0EEEvPT0_PKT_S5_iiiPKb,@function
        .size           _ZN43_GLOBAL__N__9ae7fba5_10_SoftMax_cu_9f978f6321softmax_warp_backwardIdddLi6ELb1ELb0EEEvPT0_PKT_S5_iiiPKb,(.L_x_11949 - _ZN43_GLOBAL__N__9ae7fba5_10_SoftMax_cu_9f978f6321softmax_warp_backwardIdddLi6ELb1ELb0EEEvPT0_PKT_S5_iiiPKb)
        .other          _ZN43_GLOBAL__N__9ae7fba5_10_SoftMax_cu_9f978f6321softmax_warp_backwardIdddLi6ELb1ELb0EEEvPT0_PKT_S5_iiiPKb,@"STO_CUDA_ENTRY STV_DEFAULT"
_ZN43_GLOBAL__N__9ae7fba5_10_SoftMax_cu_9f978f6321softmax_warp_backwardIdddLi6ELb1ELb0EEEvPT0_PKT_S5_iiiPKb:
[----:B------:R-:W-:Y:S01]  /*0000*/  LDC R1, c[0x0][0x28] ;  /* 0x00000a00ff017b82 */ /* 0x000fe20000000800 */
[----:B------:R-:W0:Y:S07]  /*0010*/  S2R R3, SR_TID.Y ;  /* 0x0000000000037919 */ /* 0x000e2e0000002200 */
[----:B------:R-:W0:Y:S01]  /*0020*/  S2UR UR4, SR_CTAID.X ;  /* 0x00000000000479c3 */ /* 0x000e220000002500 */
[----:B------:R-:W1:Y:S07]  /*0030*/  S2R R5, SR_TID.X ;  /* 0x0000000000057919 */ /* 0x000e6e0000002100 */
[----:B------:R-:W0:Y:S08]  /*0040*/  LDC R2, c[0x0][0x4] ;  /* 0x00000100ff027b82 */ /* 0x000e300000000800 */
[----:B------:R-:W2:Y:S08]  /*0050*/  LDC R0, c[0x0][0x230] ;  /* 0x00008c00ff007b82 */ /* 0x000eb00000000800 */
[----:B------:R-:W3:Y:S01]  /*0060*/  LDC.64 R24, c[0x0][0x218] ;  /* 0x00008600ff187b82 */ /* 0x000ee20000000a00 */
[----:B------:R-:W-:Y:S01]  /*0070*/  ULDC.64 UR6, c[0x0][0x218] ;  /* 0x0000860000067ab9 */ /* 0x000fe20000000a00 */
[----:B0-----:R-:W-:Y:S01]  /*0080*/  IMAD R2, R2, UR4, R3 ;  /* 0x0000000402027c24 */ /* 0x001fe2000f8e0203 */
[----:B------:R-:W-:Y:S01]  /*0090*/  ULDC.64 UR4, c[0x0][0x228] ;  /* 0x00008a0000047ab9 */ /* 0x000fe20000000a00 */
[----:B------:R-:W-:-:S02]  /*00a0*/  CS2R R10, SRZ ;  /* 0x00000000000a7805 */ /* 0x000fc4000001ff00 */
[----:B-1----:R-:W-:Y:S01]  /*00b0*/  LOP3.LUT R3, R5, 0x1f, RZ, 0xc0, !PT ;  /* 0x0000001f05037812 */ /* 0x002fe200078ec0ff */
[----:B------:R-:W-:Y:S01]  /*00c0*/  IMAD.SHL.U32 R4, R2, 0x2, RZ ;  /* 0x0000000202047824 */ /* 0x000fe200078e00ff */
[----:B------:R-:W-:Y:S01]  /*00d0*/  CS2R R14, SRZ ;  /* 0x00000000000e7805 */ /* 0x000fe2000001ff00 */
[----:B------:R-:W0:Y:S01]  /*00e0*/  LDC.64 R22, c[0x0][0x220] ;  /* 0x00008800ff167b82 */ /* 0x000e220000000a00 */
[----:B------:R-:W-:Y:S01]  /*00f0*/  LOP3.LUT R7, R3, 0x20, RZ, 0xfc, !PT ;  /* 0x0000002003077812 */ /* 0x000fe200078efcff */
[C---:B------:R-:W-:Y:S01]  /*0100*/  IMAD R5, R4.reuse, UR5, R3 ;  /* 0x0000000504057c24 */ /* 0x040fe2000f8e0203 */
[----:B------:R-:W-:Y:S01]  /*0110*/  IADD3 R2, -R4, UR4, RZ ;  /* 0x0000000404027c10 */ /* 0x000fe2000fffe1ff */
[----:B------:R-:W-:-:S03]  /*0120*/  ULDC.64 UR4, c[0x0][0x208] ;  /* 0x0000820000047ab9 */ /* 0x000fc60000000a00 */
[C---:B------:R-:W-:Y:S02]  /*0130*/  VIMNMX R6, R2.reuse, 0x2, PT ;  /* 0x0000000202067848 */ /* 0x040fe40003fe0100 */
[----:B------:R-:W-:Y:S01]  /*0140*/  ISETP.GT.AND P0, PT, R2, RZ, PT ;  /* 0x000000ff0200720c */ /* 0x000fe20003f04270 */
[----:B---3--:R-:W-:Y:S01]  /*0150*/  IMAD.WIDE R24, R5, 0x8, R24 ;  /* 0x0000000805187825 */ /* 0x008fe200078e0218 */
[----:B------:R-:W-:Y:S02]  /*0160*/  ISETP.GT.AND P1, PT, R6, 0x1, PT ;  /* 0x000000010600780c */ /* 0x000fe40003f24270 */
[C---:B--2---:R-:W-:Y:S02]  /*0170*/  SEL R4, R0.reuse, RZ, P0 ;  /* 0x000000ff00047207 */ /* 0x044fe40000000000 */
[----:B------:R-:W-:Y:S02]  /*0180*/  SEL R8, R0, RZ, P1 ;  /* 0x000000ff00087207 */ /* 0x000fe40000800000 */
[----:B------:R-:W-:-:S02]  /*0190*/  ISETP.GE.AND P1, PT, R3, R4, PT ;  /* 0x000000040300720c */ /* 0x000fc40003f26270 */
[----:B------:R-:W-:Y:S02]  /*01a0*/  ISETP.GE.AND P2, PT, R3, R8, PT ;  /* 0x000000080300720c */ /* 0x000fe40003f46270 */
[----:B------:R-:W-:Y:S02]  /*01b0*/  CS2R R8, SRZ ;  /* 0x0000000000087805 */ /* 0x000fe4000001ff00 */
[----:B------:R-:W-:Y:S02]  /*01c0*/  ISETP.GE.AND P0, PT, R7, R4, PT ;  /* 0x000000040700720c */ /* 0x000fe40003f06270 */
[----:B------:R-:W-:Y:S02]  /*01d0*/  SHF.R.S32.HI R35, RZ, 0x1f, R5 ;  /* 0x0000001fff237819 */ /* 0x000fe40000011405 */
[----:B------:R-:W-:-:S04]  /*01e0*/  IADD3 R4, P3, R5, R0, RZ ;  /* 0x0000000005047210 */ /* 0x000fc80007f7e0ff */
[----:B------:R-:W-:Y:S01]  /*01f0*/  LEA.HI.X.SX32 R35, R0, R35, 0x1, P3 ;  /* 0x0000002300237211 */ /* 0x000fe200018f0eff */
[----:B------:R-:W2:Y:S01]  /*0200*/  @!P1 LDG.E.64 R8, desc[UR4][R24.64] ;  /* 0x0000000418089981 */ /* 0x000ea2000c1e1b00 */
[----:B------:R-:W-:Y:S01]  /*0210*/  ISETP.GT.AND P3, PT, R6, 0x1, PT ;  /* 0x000000010600780c */ /* 0x000fe20003f64270 */
[C---:B------:R-:W-:Y:S01]  /*0220*/  IMAD.SHL.U32 R26, R4.reuse, 0x8, RZ ;  /* 0x00000008041a7824 */ /* 0x040fe200078e00ff */
[----:B------:R-:W-:Y:S01]  /*0230*/  SHF.L.U64.HI R16, R4, 0x3, R35 ;  /* 0x0000000304107819 */ /* 0x000fe20000010223 */
[----:B------:R-:W3:Y:S01]  /*0240*/  @!P0 LDG.E.64 R10, desc[UR4][R24.64+0x100] ;  /* 0x00010004180a8981 */ /* 0x000ee2000c1e1b00 */
[----:B------:R-:W-:Y:S02]  /*0250*/  SEL R12, R0, RZ, P3 ;  /* 0x000000ff000c7207 */ /* 0x000fe40001800000 */
[----:B------:R-:W-:Y:S02]  /*0260*/  IADD3 R28, P4, R26, UR6, RZ ;  /* 0x000000061a1c7c10 */ /* 0x000fe4000ff9e0ff */
[----:B------:R-:W-:-:S02]  /*0270*/  ISETP.GE.AND P3, PT, R7, R12, PT ;  /* 0x0000000c0700720c */ /* 0x000fc40003f66270 */
[----:B------:R-:W-:Y:S02]  /*0280*/  CS2R R12, SRZ ;  /* 0x00000000000c7805 */ /* 0x000fe4000001ff00 */
[----:B------:R-:W-:Y:S01]  /*0290*/  IADD3.X R29, R16, UR7, RZ, P4, !PT ;  /* 0x00000007101d7c10 */ /* 0x000fe2000a7fe4ff */
[----:B------:R-:W-:-:S04]  /*02a0*/  ULDC.64 UR6, c[0x0][0x220] ;  /* 0x0000880000067ab9 */ /* 0x000fc80000000a00 */
[----:B------:R-:W4:Y:S04]  /*02b0*/  @!P2 LDG.E.64 R12, desc[UR4][R28.64] ;  /* 0x000000041c0ca981 */ /* 0x000f28000c1e1b00 */
[----:B------:R-:W4:Y:S01]  /*02c0*/  @!P3 LDG.E.64 R14, desc[UR4][R28.64+0x100] ;  /* 0x000100041c0eb981 */ /* 0x000f22000c1e1b00 */
[----:B------:R-:W-:Y:S02]  /*02d0*/  IADD3 R26, P4, R26, UR6, RZ ;  /* 0x000000061a1a7c10 */ /* 0x000fe4000ff9e0ff */
[----:B------:R-:W-:Y:S02]  /*02e0*/  CS2R R18, SRZ ;  /* 0x0000000000127805 */ /* 0x000fe4000001ff00 */
[----:B------:R-:W-:Y:S02]  /*02f0*/  CS2R R20, SRZ ;  /* 0x0000000000147805 */ /* 0x000fe4000001ff00 */
[----:B------:R-:W-:-:S05]  /*0300*/  IADD3.X R27, R16, UR7, RZ, P4, !PT ;  /* 0x00000007101b7c10 */ /* 0x000fca000a7fe4ff */
[----:B------:R-:W5:Y:S04]  /*0310*/  @!P2 LDG.E.64 R18, desc[UR4][R26.64] ;  /* 0x000000041a12a981 */ /* 0x000f68000c1e1b00 */
[----:B------:R1:W5:Y:S01]  /*0320*/  @!P3 LDG.E.64 R20, desc[UR4][R26.64+0x100] ;  /* 0x000100041a14b981 */ /* 0x000362000c1e1b00 */
[----:B0-----:R-:W-:Y:S01]  /*0330*/  IMAD.WIDE R30, R5, 0x8, R22 ;  /* 0x00000008051e7825 */ /* 0x001fe200078e0216 */
[----:B------:R-:W-:Y:S02]  /*0340*/  CS2R R16, SRZ ;  /* 0x0000000000107805 */ /* 0x000fe4000001ff00 */
[----:B------:R-:W-:-:S04]  /*0350*/  CS2R R22, SRZ ;  /* 0x0000000000167805 */ /* 0x000fc8000001ff00 */
[----:B------:R-:W5:Y:S04]  /*0360*/  @!P1 LDG.E.64 R16, desc[UR4][R30.64] ;  /* 0x000000041e109981 */ /* 0x000f68000c1e1b00 */
[----:B------:R0:W5:Y:S01]  /*0370*/  @!P0 LDG.E.64 R22, desc[UR4][R30.64+0x100] ;  /* 0x000100041e168981 */ /* 0x000162000c1e1b00 */
[----:B------:R-:W-:Y:S01]  /*0380*/  ISETP.GE.AND P0, PT, R6, 0x1, PT ;  /* 0x000000010600780c */ /* 0x000fe20003f06270 */
[----:B--2---:R-:W-:-:S08]  /*0390*/  DADD R36, RZ, R8 ;  /* 0x00000000ff247229 */ /* 0x004fd00000000008 */
[----:B---3--:R-:W-:-:S07]  /*03a0*/  DADD R36, R36, R10 ;  /* 0x0000000024247229 */ /* 0x008fce000000000a */
[----:B------:R-:W-:Y:S04]  /*03b0*/  SHFL.BFLY PT, R25, R37, 0x10, 0x1f ;  /* 0x0e001f0025197f89 */ /* 0x000fe800000e0000 */
[----:B------:R-:W2:Y:S01]  /*03c0*/  SHFL.BFLY PT, R24, R36, 0x10, 0x1f ;  /* 0x0e001f0024187f89 */ /* 0x000ea200000e0000 */
[----:B----4-:R-:W-:-:S08]  /*03d0*/  DADD R32, RZ, R12 ;  /* 0x00000000ff207229 */ /* 0x010fd0000000000c */
[----:B------:R-:W-:-:S07]  /*03e0*/  DADD R32, R32, R14 ;  /* 0x0000000020207229 */ /* 0x000fce000000000e */
[----:B------:R-:W-:Y:S04]  /*03f0*/  SHFL.BFLY PT, R29, R33, 0x10, 0x1f ;  /* 0x0e001f00211d7f89 */ /* 0x000fe800000e0000 */
[----:B------:R-:W3:Y:S01]  /*0400*/  SHFL.BFLY PT, R28, R32, 0x10, 0x1f ;  /* 0x0e001f00201c7f89 */ /* 0x000ee200000e0000 */
[----:B--2---:R-:W-:-:S07]  /*0410*/  DADD R24, R36, R24 ;  /* 0x0000000024187229 */ /* 0x004fce0000000018 */
[----:B-1----:R-:W-:Y:S04]  /*0420*/  SHFL.BFLY PT, R27, R25, 0x8, 0x1f ;  /* 0x0d001f00191b7f89 */ /* 0x002fe800000e0000 */
[----:B------:R-:W1:Y:S01]  /*0430*/  SHFL.BFLY PT, R26, R24, 0x8, 0x1f ;  /* 0x0d001f00181a7f89 */ /* 0x000e6200000e0000 */
[----:B---3--:R-:W-:-:S07]  /*0440*/  DADD R28, R32, R28 ;  /* 0x00000000201c7229 */ /* 0x008fce000000001c */
[----:B0-----:R-:W-:Y:S04]  /*0450*/  SHFL.BFLY PT, R31, R29, 0x8, 0x1f ;  /* 0x0d001f001d1f7f89 */ /* 0x001fe800000e0000 */
[----:B------:R-:W0:Y:S01]  /*0460*/  SHFL.BFLY PT, R30, R28, 0x8, 0x1f ;  /* 0x0d001f001c1e7f89 */ /* 0x000e2200000e0000 */
[----:B-1----:R-:W-:-:S07]  /*0470*/  DADD R26, R24, R26 ;  /* 0x00000000181a7229 */ /* 0x002fce000000001a */
        /* <DEDUP_REMOVED lines=15> */
[----:B------:R0:W2:Y:S04]  /*0570*/  SHFL.BFLY PT, R31, R29, 0x1, 0x1f ;  /* 0x0c201f001d1f7f89 */ /* 0x0000a800000e0000 */
[----:B------:R0:W3:Y:S01]  /*0580*/  SHFL.BFLY PT, R30, R28, 0x1, 0x1f ;  /* 0x0c201f001c1e7f89 */ /* 0x0000e200000e0000 */
[----:B-1----:R-:W-:Y:S01]  /*0590*/  DADD R26, R24, R26 ;  /* 0x00000000181a7229 */ /* 0x002fe2000000001a */
[----:B------:R-:W-:Y:S10]  /*05a0*/  @!P0 EXIT ;  /* 0x000000000000894d */ /* 0x000ff40003800000 */
[----:B------:R-:W-:Y:S01]  /*05b0*/  ISETP.GE.AND P0, PT, R3, R0, PT ;  /* 0x000000000300720c */ /* 0x000fe20003f06270 */
[----:B------:R-:W-:Y:S01]  /*05c0*/  ULDC.64 UR6, c[0x0][0x210] ;  /* 0x0000840000067ab9 */ /* 0x000fe20000000a00 */
[----:B------:R-:W-:Y:S01]  /*05d0*/  SHF.R.S32.HI R6, RZ, 0x1f, R5 ;  /* 0x0000001fff067819 */ /* 0x000fe20000011405 */
[----:B------:R-:W-:Y:S01]  /*05e0*/  BSSY B0, `(.L_x_5593) ;  /* 0x0000042000007945 */ /* 0x000fe20003800000 */
[----:B------:R-:W-:Y:S01]  /*05f0*/  LEA R24, P1, R5, UR6, 0x3 ;  /* 0x0000000605187c11 */ /* 0x000fe2000f8218ff */
[----:B--23--:R-:W-:-:S03]  /*0600*/  DADD R30, R28, R30 ;  /* 0x000000001c1e7229 */ /* 0x00cfc6000000001e */
        /* <DEDUP_REMOVED lines=60> */
.L_x_5596:
[----:B------:R-:W-:Y:S05]  /*09d0*/  BSYNC B1 ;  /* 0x0000000000017941 */ /* 0x000fea0003800000 */
.L_x_5595:
[----:B------:R-:W-:-:S07]  /*09e0*/  DFMA R8, R26, -R32, R8 ;  /* 0x800000201a08722b */ /* 0x000fce0000000008 */
[----:B------:R1:W-:Y:S04]  /*09f0*/  STG.E.64 desc[UR4][R24.64], R8 ;  /* 0x0000000818007986 */ /* 0x0003e8000c101b04 */
.L_x_5594:
[----:B------:R-:W-:Y:S05]  /*0a00*/  BSYNC B0 ;  /* 0x0000000000007941 */ /* 0x000fea0003800000 */
.L_x_5593:
        /* <DEDUP_REMOVED lines=61> */
.L_x_5600:
[----:B------:R-:W-:Y:S05]  /*0de0*/  BSYNC B1 ;  /* 0x0000000000017941 */ /* 0x000fea0003800000 */
.L_x_5599:
[----:B------:R-:W-:-:S07]  /*0df0*/  DFMA R8, R26, -R8, R10 ;  /* 0x800000081a08722b */ /* 0x000fce000000000a */
[----:B------:R2:W-:Y:S04]  /*0e00*/  STG.E.64 desc[UR4][R24.64+0x100], R8 ;  /* 0x0001000818007986 */ /* 0x0005e8000c101b04 */
.L_x_5598:
[----:B------:R-:W-:Y:S05]  /*0e10*/  BSYNC B0 ;  /* 0x0000000000007941 */ /* 0x000fea0003800000 */
.L_x_5597:
        /* <DEDUP_REMOVED lines=65> */
.L_x_5604:
[----:B------:R-:W-:Y:S05]  /*1230*/  BSYNC B1 ;  /* 0x0000000000017941 */ /* 0x000fea0003800000 */
.L_x_5603:
[----:B------:R-:W-:-:S07]  /*1240*/  DFMA R6, R30, -R6, R12 ;  /* 0x800000061e06722b */ /* 0x000fce000000000c */
[----:B------:R3:W-:Y:S04]  /*1250*/  STG.E.64 desc[UR4][R2.64], R6 ;  /* 0x0000000602007986 */ /* 0x0007e8000c101b04 */
.L_x_5602:
[----:B------:R-:W-:Y:S05]  /*1260*/  BSYNC B0 ;  /* 0x0000000000007941 */ /* 0x000fea0003800000 */
.L_x_5601:
        /* <DEDUP_REMOVED lines=60> */
.L_x_5606:
[----:B------:R-:W-:Y:S05]  /*1630*/  BSYNC B0 ;  /* 0x0000000000007941 */ /* 0x000fea0003800000 */
.L_x_5605:
[----:B------:R-:W-:-:S07]  /*1640*/  DFMA R6, R30, -R6, R14 ;  /* 0x800000061e06722b */ /* 0x000fce000000000e */
[----:B------:R-:W-:Y:S01]  /*1650*/  STG.E.64 desc[UR4][R2.64+0x100], R6 ;  /* 0x0001000602007986 */ /* 0x000fe2000c101b04 */
[----:B------:R-:W-:Y:S05]  /*1660*/  EXIT ;  /* 0x000000000000794d */ /* 0x000fea0003800000 */
.L_x_5607:
        /* <DEDUP_REMOVED lines=9> */
.L_x_11949:


//--------------------- .text._ZN43_GLOBAL__N__9ae7fba5_10_SoftMax_cu_9f978f6321softmax_warp_backwardIdddLi5ELb1ELb0EEEvPT0_PKT_S5_iiiPKb --------------------------
	.section	.text._ZN43_GLOBAL__N__9ae7fba5_10_SoftMax_cu_9f978f6321softmax_warp_backwardIdddLi5ELb1ELb0EEEvPT0_PKT_S5_iiiPKb,"ax",@progbits
	.align	128
.text._ZN43_GLOBAL__N__9ae7fba5_10_SoftMax_cu_9f978f6321softmax_warp_backwardIdddLi5ELb1ELb0EEEvPT0_PKT_S5_iiiPKb:
        .type           _ZN43_GLOBAL__N__9ae7fba5_10_SoftMax_cu_9f978f6321softmax_warp_backwardIdddLi5ELb1ELb0EEEvPT0_PKT_S5_iiiPKb,@function
        .size           _ZN43_GLOBAL__N__9ae7fba5_10_SoftMax_cu_9f978f6321softmax_warp_backwardIdddLi5ELb1ELb0EEEvPT0_PKT_S5_iiiPKb,(.L_x_11950 - _ZN43_GLOBAL__N__9ae7fba5_10_SoftMax_cu_9f978f6321softmax_warp_backwardIdddLi5ELb1ELb0EEEvPT0_PKT_S5_iiiPKb)
        .other          _ZN43_GLOBAL__N__9ae7fba5_10_SoftMax_cu_9f978f6321softmax_warp_backwardIdddLi5ELb1ELb0EEEvPT0_PKT_S5_iiiPKb,@"STO_CUDA_ENTRY STV_DEFAULT"
_ZN43_GLOBAL__N__9ae7fba5_10_SoftMax_cu_9f978f6321softmax_warp_backwardIdddLi5ELb1ELb0EEEvPT0_PKT_S5_iiiPKb:
        /* <DEDUP_REMOVED lines=11> */
[----:B------:R-:W-:Y:S02]  /*00b0*/  IADD3 R20, -R2, UR4, RZ ;  /* 0x0000000402147c10 */ /* 0x000fe4000fffe1ff */
[----:B------:R-:W-:Y:S01]  /*00c0*/  CS2R R2, SRZ ;  /* 0x0000000000027805 */ /* 0x000fe2000001ff00 */
[----:B------:R-:W-:Y:S01]  /*00d0*/  ULDC.64 UR4, c[0x0][0x208] ;  /* 0x0000820000047ab9 */ /* 0x000fe20000000a00 */
        /* <DEDUP_REMOVED lines=8> */
[----:B------:R-:W0:Y:S01]  /*0160*/  @!P0 LDC.64 R8, c[0x0][0x218] ;  /* 0x00008600ff088b82 */ /* 0x000e220000000a00 */
[C---:B------:R-:W-:Y:S01]  /*0170*/  @!P0 IMAD.SHL.U32 R13, R21.reuse, 0x8, RZ ;  /* 0x00000008150d8824 */ /* 0x040fe200078e00ff */
[----:B------:R-:W-:-:S04]  /*0180*/  @!P0 SHF.L.U64.HI R6, R21, 0x3, R18 ;  /* 0x0000000315068819 */ /* 0x000fc80000010212 */
[----:B------:R-:W-:Y:S02]  /*0190*/  @!P1 IADD3 R12, P3, R21, R0, RZ ;  /* 0x00000000150c9210 */ /* 0x000fe40007f7e0ff */
[----:B------:R-:W1:Y:S02]  /*01a0*/  @!P1 LDC.64 R4, c[0x0][0x218] ;  /* 0x00008600ff049b82 */ /* 0x000e640000000a00 */
[----:B------:R-:W-:Y:S01]  /*01b0*/  @!P1 LEA.HI.X.SX32 R11, R0, R18, 0x1, P3 ;  /* 0x00000012000b9211 */ /* 0x000fe200018f0eff */
[----:B------:R-:W-:-:S03]  /*01c0*/  @!P1 IMAD.SHL.U32 R7, R12, 0x8, RZ ;  /* 0x000000080c079824 */ /* 0x000fc600078e00ff */
[----:B------:R-:W-:Y:S02]  /*01d0*/  @!P1 SHF.L.U64.HI R12, R12, 0x3, R11 ;  /* 0x000000030c0c9819 */ /* 0x000fe4000001020b */
[----:B------:R-:W2:Y:S01]  /*01e0*/  @!P1 LDC.64 R14, c[0x0][0x220] ;  /* 0x00008800ff0e9b82 */ /* 0x000ea20000000a00 */
[----:B0-----:R-:W-:-:S07]  /*01f0*/  @!P0 IADD3 R8, P2, R13, R8, RZ ;  /* 0x000000080d088210 */ /* 0x001fce0007f5e0ff */
[----:B------:R-:W0:Y:S01]  /*0200*/  @!P0 LDC.64 R10, c[0x0][0x220] ;  /* 0x00008800ff0a8b82 */ /* 0x000e220000000a00 */
[----:B------:R-:W-:Y:S01]  /*0210*/  @!P0 IMAD.X R9, R6, 0x1, R9, P2 ;  /* 0x0000000106098824 */ /* 0x000fe200010e0609 */
[----:B-1----:R-:W-:-:S04]  /*0220*/  @!P1 IADD3 R16, P2, R7, R4, RZ ;  /* 0x0000000407109210 */ /* 0x002fc80007f5e0ff */
[----:B------:R1:W3:Y:S01]  /*0230*/  @!P0 LDG.E.64 R2, desc[UR4][R8.64] ;  /* 0x0000000408028981 */ /* 0x0002e2000c1e1b00 */
[----:B------:R-:W-:Y:S01]  /*0240*/  @!P1 IMAD.X R17, R12, 0x1, R5, P2 ;  /* 0x000000010c119824 */ /* 0x000fe200010e0605 */
[----:B------:R-:W-:-:S06]  /*0250*/  CS2R R4, SRZ ;  /* 0x0000000000047805 */ /* 0x000fcc000001ff00 */
[----:B------:R-:W4:Y:S01]  /*0260*/  @!P1 LDG.E.64 R4, desc[UR4][R16.64] ;  /* 0x0000000410049981 */ /* 0x000f22000c1e1b00 */
[----:B--2---:R-:W-:Y:S02]  /*0270*/  @!P1 IADD3 R14, P3, R7, R14, RZ ;  /* 0x0000000e070e9210 */ /* 0x004fe40007f7e0ff */
[----:B-1----:R-:W-:Y:S02]  /*0280*/  CS2R R8, SRZ ;  /* 0x0000000000087805 */ /* 0x002fe4000001ff00 */
[----:B0-----:R-:W-:Y:S01]  /*0290*/  @!P0 IADD3 R10, P2, R13, R10, RZ ;  /* 0x0000000a0d0a8210 */ /* 0x001fe20007f5e0ff */
[----:B------:R-:W-:-:S04]  /*02a0*/  @!P1 IMAD.X R15, R12, 0x1, R15, P3 ;  /* 0x000000010c0f9824 */ /* 0x000fc800018e060f */
[----:B------:R-:W-:Y:S01]  /*02b0*/  @!P0 IMAD.X R11, R6, 0x1, R11, P2 ;  /* 0x00000001060b8824 */ /* 0x000fe200010e060b */
[----:B------:R0:W5:Y:S01]  /*02c0*/  @!P1 LDG.E.64 R8, desc[UR4][R14.64] ;  /* 0x000000040e089981 */ /* 0x000162000c1e1b00 */
[----:B------:R-:W-:-:S06]  /*02d0*/  CS2R R6, SRZ ;  /* 0x0000000000067805 */ /* 0x000fcc000001ff00 */
[----:B------:R1:W5:Y:S01]  /*02e0*/  @!P0 LDG.E.64 R6, desc[UR4][R10.64] ;  /* 0x000000040a068981 */ /* 0x000362000c1e1b00 */
[----:B------:R-:W-:Y:S01]  /*02f0*/  ISETP.GE.AND P0, PT, R26, 0x1, PT ;  /* 0x000000011a00780c */ /* 0x000fe20003f06270 */
[----:B---3--:R-:W-:-:S07]  /*0300*/  DADD R22, RZ, R2 ;  /* 0x00000000ff167229 */ /* 0x008fce0000000002 */
[----:B------:R-:W-:Y:S04]  /*0310*/  SHFL.BFLY PT, R13, R23, 0x10, 0x1f ;  /* 0x0e001f00170d7f89 */ /* 0x000fe800000e0000 */
[----:B------:R-:W2:Y:S01]  /*0320*/  SHFL.BFLY PT, R12, R22, 0x10, 0x1f ;  /* 0x0e001f00160c7f89 */ /* 0x000ea200000e0000 */
[----:B----4-:R-:W-:-:S07]  /*0330*/  DADD R16, RZ, R4 ;  /* 0x00000000ff107229 */ /* 0x010fce0000000004 */
[----:B------:R-:W-:Y:S04]  /*0340*/  SHFL.BFLY PT, R29, R17, 0x10, 0x1f ;  /* 0x0e001f00111d7f89 */ /* 0x000fe800000e0000 */
[----:B------:R-:W3:Y:S01]  /*0350*/  SHFL.BFLY PT, R28, R16, 0x10, 0x1f ;  /* 0x0e001f00101c7f89 */ /* 0x000ee200000e0000 */
[----:B--2---:R-:W-:-:S07]  /*0360*/  DADD R12, R22, R12 ;  /* 0x00000000160c7229 */ /* 0x004fce000000000c */
[----:B------:R-:W-:Y:S04]  /*0370*/  SHFL.BFLY PT, R25, R13, 0x8, 0x1f ;  /* 0x0d001f000d197f89 */ /* 0x000fe800000e0000 */
[----:B------:R-:W2:Y:S01]  /*0380*/  SHFL.BFLY PT, R24, R12, 0x8, 0x1f ;  /* 0x0d001f000c187f89 */ /* 0x000ea200000e0000 */
[----:B---3--:R-:W-:-:S07]  /*0390*/  DADD R28, R16, R28 ;  /* 0x00000000101c7229 */ /* 0x008fce000000001c */
[----:B0-----:R-:W-:Y:S04]  /*03a0*/  SHFL.BFLY PT, R15, R29, 0x8, 0x1f ;  /* 0x0d001f001d0f7f89 */ /* 0x001fe800000e0000 */
[----:B------:R-:W0:Y:S01]  /*03b0*/  SHFL.BFLY PT, R14, R28, 0x8, 0x1f ;  /* 0x0d001f001c0e7f89 */ /* 0x000e2200000e0000 */
[----:B--2---:R-:W-:-:S07]  /*03c0*/  DADD R24, R12, R24 ;  /* 0x000000000c187229 */ /* 0x004fce0000000018 */
[----:B-1----:R-:W-:Y:S04]  /*03d0*/  SHFL.BFLY PT, R11, R25, 0x4, 0x1f ;  /* 0x0c801f00190b7f89 */ /* 0x002fe800000e0000 */
        /* <DEDUP_REMOVED lines=17> */
[----:B0-----:R-:W-:Y:S10]  /*04f0*/  @!P0 EXIT ;  /* 0x000000000000894d */ /* 0x001ff40003800000 */
[----:B------:R-:W-:Y:S01]  /*0500*/  ISETP.GE.AND P0, PT, R19, R0, PT ;  /* 0x000000001300720c */ /* 0x000fe20003f06270 */
[----:B------:R-:W-:Y:S01]  /*0510*/  BSSY B0, `(.L_x_5608) ;  /* 0x0000043000007945 */ /* 0x000fe20003800000 */
[----:B--23--:R-:W-:-:S11]  /*0520*/  DADD R14, R16, R14 ;  /* 0x00000000100e7229 */ /* 0x00cfd6000000000e */
        /* <DEDUP_REMOVED lines=59> */
.L_x_5611:
[----:B------:R-:W-:Y:S05]  /*08e0*/  BSYNC B1 ;  /* 0x0000000000017941 */ /* 0x000fea0003800000 */
.L_x_5610:
[----:B------:R-:W-:Y:S01]  /*08f0*/  ULDC.64 UR6, c[0x0][0x210] ;  /* 0x0000840000067ab9 */ /* 0x000fe20000000a00 */
[----:B------:R-:W-:Y:S01]  /*0900*/  DFMA R24, R24, -R12, R2 ;  /* 0x8000000c1818722b */ /* 0x000fe20000000002 */
[----:B------:R-:W-:-:S04]  /*0910*/  LEA R6, P1, R21, UR6, 0x3 ;  /* 0x0000000615067c11 */ /* 0x000fc8000f8218ff */
[----:B------:R-:W-:-:S05]  /*0920*/  LEA.HI.X R7, R21, UR7, R18, 0x3, P1 ;  /* 0x0000000715077c11 */ /* 0x000fca00088f1c12 */
[----:B------:R0:W-:Y:S04]  /*0930*/  STG.E.64 desc[UR4][R6.64], R24 ;  /* 0x0000001806007986 */ /* 0x0001e8000c101b04 */
.L_x_5609:
[----:B------:R-:W-:Y:S05]  /*0940*/  BSYNC B0 ;  /* 0x0000000000007941 */ /* 0x000fea0003800000 */
.L_x_5608:
[----:B------:R-:W-:-:S13]  /*0950*/  ISETP.GE.AND P1, PT, R20, 0x2, PT ;  /* 0x000000021400780c */ /* 0x000fda0003f26270 */
[----:B------:R-:W-:Y:S05]  /*0960*/  @!P1 EXIT ;  /* 0x000000000000994d */ /* 0x000fea0003800000 */
[----:B------:R-:W-:Y:S05]  /*0970*/  @P0 EXIT ;  /* 0x000000000000094d */ /* 0x000fea0003800000 */
[----:B------:R-:W-:Y:S01]  /*0980*/  IMAD.MOV.U32 R2, RZ, RZ, 0x652b82fe ;  /* 0x652b82feff027424 */ /* 0x000fe200078e00ff */
[----:B------:R-:W-:Y:S01]  /*0990*/  UMOV UR6, 0xfefa39ef ;  /* 0xfefa39ef00067882 */ /* 0x000fe20000000000 */
[----:B------:R-:W-:Y:S01]  /*09a0*/  IMAD.MOV.U32 R3, RZ, RZ, 0x3ff71547 ;  /* 0x3ff71547ff037424 */ /* 0x000fe200078e00ff */
[----:B------:R-:W-:Y:S01]  /*09b0*/  UMOV UR7, 0x3fe62e42 ;  /* 0x3fe62e4200077882 */ /* 0x000fe20000000000 */
[----:B-----5:R-:W-:Y:S01]  /*09c0*/  FSETP.GEU.FTZ.AND P0, PT, |R9|, 4.1917929649353027344, PT ;  /* 0x4086232b0900780b */ /* 0x020fe20003f1e200 */
[----:B------:R-:W-:Y:S01]  /*09d0*/  BSSY B0, `(.L_x_5612) ;  /* 0x0000037000007945 */ /* 0x000fe20003800000 */
[----:B------:R-:W-:Y:S02]  /*09e0*/  IADD3 R21, P2, R21, R0, RZ ;  /* 0x0000000015157210 */ /* 0x000fe40007f5e0ff */
        /* <DEDUP_REMOVED lines=53> */
.L_x_5613:
[----:B------:R-:W-:Y:S05]  /*0d40*/  BSYNC B0 ;  /* 0x0000000000007941 */ /* 0x000fea0003800000 */
.L_x_5612:
[----:B------:R-:W-:Y:S01]  /*0d50*/  ULDC.64 UR6, c[0x0][0x210] ;  /* 0x0000840000067ab9 */ /* 0x000fe20000000a00 */
[----:B------:R-:W-:Y:S01]  /*0d60*/  LEA.HI.X.SX32 R0, R0, R18, 0x1, P2 ;  /* 0x0000001200007211 */ /* 0x000fe200010f0eff */
[----:B------:R-:W-:Y:S01]  /*0d70*/  DFMA R14, R14, -R6, R4 ;  /* 0x800000060e0e722b */ /* 0x000fe20000000004 */
[----:B------:R-:W-:-:S04]  /*0d80*/  LEA R2, P0, R21, UR6, 0x3 ;  /* 0x0000000615027c11 */ /* 0x000fc8000f8018ff */
[----:B------:R-:W-:-:S05]  /*0d90*/  LEA.HI.X R3, R21, UR7, R0, 0x3, P0 ;  /* 0x0000000715037c11 */ /* 0x000fca00080f1c00 */
[----:B------:R-:W-:Y:S01]  /*0da0*/  STG.E.64 desc[UR4][R2.64], R14 ;  /* 0x0000000e02007986 */ /* 0x000fe2000c101b04 */
[----:B------:R-:W-:Y:S05]  /*0db0*/  EXIT ;  /* 0x000000000000794d */ /* 0x000fea0003800000 */
.L_x_5614:
        /* <DEDUP_REMOVED lines=12> */
.L_x_11950:


//--------------------- .text._ZN43_GLOBAL__N__9ae7fba5_10_SoftMax_cu_9f978f6321softmax_warp_backwardIdddLi4ELb1ELb0EEEvPT0_PKT_S5_iiiPKb --------------------------
	.section	.text._ZN43_GLOBAL__N__9ae7fba5_10_SoftMax_cu_9f978f6321softmax_warp_backwardIdddLi4ELb1ELb0EEEvPT0_PKT_S5_iiiPKb,"ax",@progbits
	.align	128
.text._ZN43_GLOBAL__N__9ae7fba5_10_SoftMax_cu_9f978f6321softmax_warp_backwardIdddLi4ELb1ELb0EEEvPT0_PKT_S5_iiiPKb:
        .type           _ZN43_GLOBAL__N__9ae7fba5_10_SoftMax_cu_9f978f6321softmax_warp_backwardIdddLi4ELb1ELb0EEEvPT0_PKT_S5_iiiPKb,@function
        .size           _ZN43_GLOBAL__N__9ae7fba5_10_SoftMax_cu_9f978f6321softmax_warp_backwardIdddLi4ELb1ELb0EEEvPT0_PKT_S5_iiiPKb,(.L_x_11951 - _ZN43_GLOBAL__N__9ae7fba5_10_SoftMax_cu_9f978f6321softmax_warp_backwardIdddLi4ELb1ELb0EEEvPT0_PKT_S5_iiiPKb)
        .other          _ZN43_GLOBAL__N__9ae7fba5_10_SoftMax_cu_9f978f6321softmax_warp_backwardIdddLi4ELb1ELb0EEEvPT0_PKT_S5_iiiPKb,@"STO_CUDA_ENTRY STV_DEFAULT"
_ZN43_GLOBAL__N__9ae7fba5_10_SoftMax_cu_9f978f6321softmax_warp_backwardIdddLi4ELb1ELb0EEEvPT0_PKT_S5_iiiPKb:
        /* <DEDUP_REMOVED lines=38> */
[----:B------:R3:W4:Y:S01]  /*0260*/  @!P1 LDG.E.64 R4, desc[UR4][R16.64] ;  /* 0x0000000410049981 */ /* 0x000722000c1e1b00 */
[----:B--2---:R-:W-:Y:S02]  /*0270*/  @!P1 IADD3 R12, P3, R7, R12, RZ ;  /* 0x0000000c070c9210 */ /* 0x004fe40007f7e0ff */
[----:B-1----:R-:W-:Y:S02]  /*0280*/  CS2R R8, SRZ ;  /* 0x0000000000087805 */ /* 0x002fe4000001ff00 */
[----:B0-----:R-:W-:Y:S01]  /*0290*/  @!P0 IADD3 R10, P2, R15, R10, RZ ;  /* 0x0000000a0f0a8210 */ /* 0x001fe20007f5e0ff */
[----:B------:R-:W-:-:S04]  /*02a0*/  @!P1 IMAD.X R13, R14, 0x1, R13, P3 ;  /* 0x000000010e0d9824 */ /* 0x000fc800018e060d */
[----:B------:R-:W-:Y:S01]  /*02b0*/  @!P0 IMAD.X R11, R6, 0x1, R11, P2 ;  /* 0x00000001060b8824 */ /* 0x000fe200010e060b */
[----:B------:R-:W-:Y:S01]  /*02c0*/  CS2R R6, SRZ ;  /* 0x0000000000067805 */ /* 0x000fe2000001ff00 */
[----:B------:R-:W5:Y:S05]  /*02d0*/  @!P1 LDG.E.64 R8, desc[UR4][R12.64] ;  /* 0x000000040c089981 */ /* 0x000f6a000c1e1b00 */
[----:B------:R0:W5:Y:S01]  /*02e0*/  @!P0 LDG.E.64 R6, desc[UR4][R10.64] ;  /* 0x000000040a068981 */ /* 0x000162000c1e1b00 */
[----:B------:R-:W-:Y:S01]  /*02f0*/  ISETP.GE.AND P0, PT, R26, 0x1, PT ;  /* 0x000000011a00780c */ /* 0x000fe20003f06270 */
[----:B---3--:R-:W-:-:S07]  /*0300*/  DADD R16, RZ, R2 ;  /* 0x00000000ff107229 */ /* 0x008fce0000000002 */
[----:B------:R-:W-:Y:S04]  /*0310*/  SHFL.BFLY PT, R23, R17, 0x8, 0x101f ;  /* 0x0d101f0011177f89 */ /* 0x000fe800000e0000 */
[----:B------:R-:W1:Y:S01]  /*0320*/  SHFL.BFLY PT, R22, R16, 0x8, 0x101f ;  /* 0x0d101f0010167f89 */ /* 0x000e6200000e0000 */
[----:B----4-:R-:W-:-:S07]  /*0330*/  DADD R28, RZ, R4 ;  /* 0x00000000ff1c7229 */ /* 0x010fce0000000004 */
[----:B------:R-:W-:Y:S04]  /*0340*/  SHFL.BFLY PT, R25, R29, 0x8, 0x101f ;  /* 0x0d101f001d197f89 */ /* 0x000fe800000e0000 */
[----:B------:R-:W2:Y:S01]  /*0350*/  SHFL.BFLY PT, R24, R28, 0x8, 0x101f ;  /* 0x0d101f001c187f89 */ /* 0x000ea200000e0000 */
[----:B-1----:R-:W-:-:S07]  /*0360*/  DADD R22, R16, R22 ;  /* 0x0000000010167229 */ /* 0x002fce0000000016 */
[----:B------:R-:W-:Y:S04]  /*0370*/  SHFL.BFLY PT, R15, R23, 0x4, 0x101f ;  /* 0x0c901f00170f7f89 */ /* 0x000fe800000e0000 */
[----:B------:R-:W1:Y:S01]  /*0380*/  SHFL.BFLY PT, R14, R22, 0x4, 0x101f ;  /* 0x0c901f00160e7f89 */ /* 0x000e6200000e0000 */
[----:B--2---:R-:W-:-:S07]  /*0390*/  DADD R24, R28, R24 ;  /* 0x000000001c187229 */ /* 0x004fce0000000018 */
        /* <DEDUP_REMOVED lines=78> */
.L_x_5618:
[----:B------:R-:W-:Y:S05]  /*0880*/  BSYNC B1 ;  /* 0x0000000000017941 */ /* 0x000fea0003800000 */
.L_x_5617:
[----:B------:R-:W-:Y:S01]  /*0890*/  ULDC.64 UR6, c[0x0][0x210] ;  /* 0x0000840000067ab9 */ /* 0x000fe20000000a00 */
[----:B------:R-:W-:Y:S01]  /*08a0*/  DFMA R22, R22, -R14, R2 ;  /* 0x8000000e1616722b */ /* 0x000fe20000000002 */
[----:B------:R-:W-:-:S04]  /*08b0*/  LEA R6, P1, R21, UR6, 0x3 ;  /* 0x0000000615067c11 */ /* 0x000fc8000f8218ff */
[----:B------:R-:W-:-:S05]  /*08c0*/  LEA.HI.X R7, R21, UR7, R18, 0x3, P1 ;  /* 0x0000000715077c11 */ /* 0x000fca00088f1c12 */
[----:B------:R0:W-:Y:S04]  /*08d0*/  STG.E.64 desc[UR4][R6.64], R22 ;  /* 0x0000001606007986 */ /* 0x0001e8000c101b04 */
.L_x_5616:
[----:B------:R-:W-:Y:S05]  /*08e0*/  BSYNC B0 ;  /* 0x0000000000007941 */ /* 0x000fea0003800000 */
.L_x_5615:
        /* <DEDUP_REMOVED lines=63> */
.L_x_5620:
[----:B------:R-:W-:Y:S05]  /*0ce0*/  BSYNC B0 ;  /* 0x0000000000007941 */ /* 0x000fea0003800000 */
.L_x_5619:
[----:B------:R-:W-:Y:S01]  /*0cf0*/  ULDC.64 UR6, c[0x0][0x210] ;  /* 0x0000840000067ab9 */ /* 0x000fe20000000a00 */
[----:B------:R-:W-:Y:S01]  /*0d00*/  LEA.HI.X.SX32 R0, R0, R18, 0x1, P2 ;  /* 0x0000001200007211 */ /* 0x000fe200010f0eff */
[----:B------:R-:W-:Y:S01]  /*0d10*/  DFMA R12, R12, -R6, R4 ;  /* 0x800000060c0c722b */ /* 0x000fe20000000004 */
[----:B------:R-:W-:-:S04]  /*0d20*/  LEA R2, P0, R21, UR6, 0x3 ;  /* 0x0000000615027c11 */ /* 0x000fc8000f8018ff */
[----:B------:R-:W-:-:S05]  /*0d30*/  LEA.HI.X R3, R21, UR7, R0, 0x3, P0 ;  /* 0x0000000715037c11 */ /* 0x000fca00080f1c00 */
[----:B------:R-:W-:Y:S01]  /*0d40*/  STG.E.64 desc[UR4][R2.64], R12 ;  /* 0x0000000c02007986 */ /* 0x000fe2000c101b04 */
[----:B------:R-:W-:Y:S05]  /*0d50*/  EXIT ;  /* 0x000000000000794d */ /* 0x000fea0003800000 */
.L_x_5621:
        /* <DEDUP_REMOVED lines=10> */
.L_x_11951:


//--------------------- .text._ZN43_GLOBAL__N__9ae7fba5_10_SoftMax_cu_9f978f6321softmax_warp_backwardIdddLi3ELb1ELb0EEEvPT0_PKT_S5_iiiPKb --------------------------
	.section	.text._ZN43_GLOBAL__N__9ae7fba5_10_SoftMax_cu_9f978f6321softmax_warp_backwardIdddLi3ELb1ELb0EEEvPT0_PKT_S5_iiiPKb,"ax",@progbits
	.align	128
.text._ZN43_GLOBAL__N__9ae7fba5_10_SoftMax_cu_9f978f6321softmax_warp_backwardIdddLi3ELb1ELb0EEEvPT0_PKT_S5_iiiPKb:
        .type           _ZN43_GLOBAL__N__9ae7fba5_10_SoftMax_cu_9f978f6321softmax_warp_backwardIdddLi3ELb1ELb0EEEvPT0_PKT_S5_iiiPKb,@function
        .size           _ZN43_GLOBAL__N__9ae7fba5_10_SoftMax_cu_9f978f6321softmax_warp_backwardIdddLi3ELb1ELb0EEEvPT0_PKT_S5_iiiPKb,(.L_x_11952 - _ZN43_GLOBAL__N__9ae7fba5_10_SoftMax_cu_9f978f6321softmax_warp_backwardIdddLi3ELb1ELb0EEEvPT0_PKT_S5_iiiPKb)
        .other          _ZN43_GLOBAL__N__9ae7fba5_10_SoftMax_cu_9f978f6321softmax_warp_backwardIdddLi3ELb1ELb0EEEvPT0_PKT_S5_iiiPKb,@"STO_CUDA_ENTRY STV_DEFAULT"
_ZN43_GLOBAL__N__9ae7fba5_10_SoftMax_cu_9f978f6321softmax_warp_backwardIdddLi3ELb1ELb0EEEvPT0_PKT_S5_iiiPKb:
        /* <DEDUP_REMOVED lines=42> */
[----:B------:R-:W-:Y:S01]  /*02a0*/  @!P0 IMAD.X R13, R6, 0x1, R13, P2 ;  /* 0x00000001060d8824 */ /* 0x000fe200010e060d */
[----:B------:R-:W-:-:S03]  /*02b0*/  CS2R R6, SRZ ;  /* 0x0000000000067805 */ /* 0x000fc6000001ff00 */
[----:B------:R-:W-:-:S03]  /*02c0*/  @!P1 IMAD.X R17, R10, 0x1, R17, P3 ;  /* 0x000000010a119824 */ /* 0x000fc600018e0611 */
[----:B------:R-:W5:Y:S04]  /*02d0*/  @!P0 LDG.E.64 R6, desc[UR4][R12.64] ;  /* 0x000000040c068981 */ /* 0x000f68000c1e1b00 */
[----:B------:R0:W5:Y:S01]  /*02e0*/  @!P1 LDG.E.64 R8, desc[UR4][R16.64] ;  /* 0x0000000410089981 */ /* 0x000162000c1e1b00 */
[----:B------:R-:W-:Y:S01]  /*02f0*/  ISETP.GE.AND P0, PT, R26, 0x1, PT ;  /* 0x000000011a00780c */ /* 0x000fe20003f06270 */
[----:B---3--:R-:W-:-:S07]  /*0300*/  DADD R22, RZ, R2 ;  /* 0x00000000ff167229 */ /* 0x008fce0000000002 */
[----:B------:R-:W-:Y:S01]  /*0310*/  SHFL.BFLY PT, R25, R23, 0x4, 0x181f ;  /* 0x0c981f0017197f89 */ /* 0x000fe200000e0000 */
[----:B----4-:R-:W-:-:S03]  /*0320*/  DADD R28, RZ, R4 ;  /* 0x00000000ff1c7229 */ /* 0x010fc60000000004 */
[----:B------:R-:W1:Y:S04]  /*0330*/  SHFL.BFLY PT, R24, R22, 0x4, 0x181f ;  /* 0x0c981f0016187f89 */ /* 0x000e6800000e0000 */
[----:B------:R-:W-:Y:S04]  /*0340*/  SHFL.BFLY PT, R15, R29, 0x4, 0x181f ;  /* 0x0c981f001d0f7f89 */ /* 0x000fe800000e0000 */
[----:B------:R-:W2:Y:S01]  /*0350*/  SHFL.BFLY PT, R14, R28, 0x4, 0x181f ;  /* 0x0c981f001c0e7f89 */ /* 0x000ea200000e0000 */
[----:B-1----:R-:W-:-:S07]  /*0360*/  DADD R24, R22, R24 ;  /* 0x0000000016187229 */ /* 0x002fce0000000018 */
[----:B------:R-:W-:Y:S01]  /*0370*/  SHFL.BFLY PT, R11, R25, 0x2, 0x181f ;  /* 0x0c581f00190b7f89 */ /* 0x000fe200000e0000 */
[----:B--2---:R-:W-:-:S03]  /*0380*/  DADD R14, R28, R14 ;  /* 0x000000001c0e7229 */ /* 0x004fc6000000000e */
[----:B------:R-:W1:Y:S04]  /*0390*/  SHFL.BFLY PT, R10, R24, 0x2, 0x181f ;  /* 0x0c581f00180a7f89 */ /* 0x000e6800000e0000 */
[----:B0-----:R-:W-:Y:S04]  /*03a0*/  SHFL.BFLY PT, R17, R15, 0x2, 0x181f ;  /* 0x0c581f000f117f89 */ /* 0x001fe800000e0000 */
[----:B------:R-:W0:Y:S01]  /*03b0*/  SHFL.BFLY PT, R16, R14, 0x2, 0x181f ;  /* 0x0c581f000e107f89 */ /* 0x000e2200000e0000 */
[----:B-1----:R-:W-:-:S07]  /*03c0*/  DADD R10, R24, R10 ;  /* 0x00000000180a7229 */ /* 0x002fce000000000a */
[----:B------:R-:W-:Y:S01]  /*03d0*/  SHFL.BFLY PT, R13, R11, 0x1, 0x181f ;  /* 0x0c381f000b0d7f89 */ /* 0x000fe200000e0000 */
[----:B0-----:R-:W-:-:S03]  /*03e0*/  DADD R22, R14, R16 ;  /* 0x000000000e167229 */ /* 0x001fc60000000010 */
        /* <DEDUP_REMOVED lines=67> */
.L_x_5625:
[----:B------:R-:W-:Y:S05]  /*0820*/  BSYNC B1 ;  /* 0x0000000000017941 */ /* 0x000fea0003800000 */
.L_x_5624:
[----:B------:R-:W-:Y:S01]  /*0830*/  ULDC.64 UR6, c[0x0][0x210] ;  /* 0x0000840000067ab9 */ /* 0x000fe20000000a00 */
[----:B------:R-:W-:Y:S01]  /*0840*/  DFMA R12, R12, -R14, R2 ;  /* 0x8000000e0c0c722b */ /* 0x000fe20000000002 */
[----:B------:R-:W-:-:S04]  /*0850*/  LEA R6, P1, R21, UR6, 0x3 ;  /* 0x0000000615067c11 */ /* 0x000fc8000f8218ff */
[----:B------:R-:W-:-:S05]  /*0860*/  LEA.HI.X R7, R21, UR7, R18, 0x3, P1 ;  /* 0x0000000715077c11 */ /* 0x000fca00088f1c12 */
[----:B------:R0:W-:Y:S04]  /*0870*/  STG.E.64 desc[UR4][R6.64], R12 ;  /* 0x0000000c06007986 */ /* 0x0001e8000c101b04 */
.L_x_5623:
[----:B------:R-:W-:Y:S05]  /*0880*/  BSYNC B0 ;  /* 0x0000000000007941 */ /* 0x000fea0003800000 */
.L_x_5622:
        /* <DEDUP_REMOVED lines=63> */
.L_x_5627:
[----:B------:R-:W-:Y:S05]  /*0c80*/  BSYNC B0 ;  /* 0x0000000000007941 */ /* 0x000fea0003800000 */
.L_x_5626:
[----:B------:R-:W-:Y:S01]  /*0c90*/  ULDC.64 UR6, c[0x0][0x210] ;  /* 0x0000840000067ab9 */ /* 0x000fe20000000a00 */
[----:B------:R-:W-:Y:S01]  /*0ca0*/  LEA.HI.X.SX32 R0, R0, R18, 0x1, P2 ;  /* 0x0000001200007211 */ /* 0x000fe200010f0eff */
[----:B------:R-:W-:Y:S01]  /*0cb0*/  DFMA R16, R16, -R6, R4 ;  /* 0x800000061010722b */ /* 0x000fe20000000004 */
[----:B------:R-:W-:-:S04]  /*0cc0*/  LEA R2, P0, R21, UR6, 0x3 ;  /* 0x0000000615027c11 */ /* 0x000fc8000f8018ff */
[----:B------:R-:W-:-:S05]  /*0cd0*/  LEA.HI.X R3, R21, UR7, R0, 0x3, P0 ;  /* 0x0000000715037c11 */ /* 0x000fca00080f1c00 */
[----:B------:R-:W-:Y:S01]  /*0ce0*/  STG.E.64 desc[UR4][R2.64], R16 ;  /* 0x0000001002007986 */ /* 0x000fe2000c101b04 */
[----:B------:R-:W-:Y:S05]  /*0cf0*/  EXIT ;  /* 0x000000000000794d */ /* 0x000fea0003800000 */
.L_x_5628:
        /* <DEDUP_REMOVED lines=16> */
.L_x_11952:


//--------------------- .text._ZN43_GLOBAL__N__9ae7fba5_10_SoftMax_cu_9f978f6321softmax_warp_backwardIdddLi2ELb1ELb0EEEvPT0_PKT_S5_iiiPKb --------------------------
	.section	.text._ZN43_GLOBAL__N__9ae7fba5_10_SoftMax_cu_9f978f6321softmax_warp_backwardIdddLi2ELb1ELb0EEEvPT0_PKT_S5_iiiPKb,"ax",@progbits
	.align	128
.text._ZN43_GLOBAL__N__9ae7fba5_10_SoftMax_cu_9f978f6321softmax_warp_backwardIdddLi2ELb1ELb0EEEvPT0_PKT_S5_iiiPKb:
        .type           _ZN43_GLOBAL__N__9ae7fba5_10_SoftMax_cu_9f978f6321softmax_warp_backwardIdddLi2ELb1ELb0EEEvPT0_PKT_S5_iiiPKb,@function
        .size           _ZN43_GLOBAL__N__9ae7fba5_10_SoftMax_cu_9f978f6321softmax_warp_backwardIdddLi2ELb1ELb0EEEvPT0_PKT_S5_iiiPKb,(.L_x_11953 - _ZN43_GLOBAL__N__9ae7fba5_10_SoftMax_cu_9f978f6321softmax_warp_backwardIdddLi2ELb1ELb0EEEvPT0_PKT_S5_iiiPKb)
        .other          _ZN43_GLOBAL__N__9ae7fba5_10_SoftMax_cu_9f978f6321softmax_warp_backwardIdddLi2ELb1ELb0EEEvPT0_PKT_S5_iiiPKb,@"STO_CUDA_ENTRY STV_DEFAULT"
_ZN43_GLOBAL__N__9ae7fba5_10_SoftMax_cu_9f978f6321softmax_warp_backwardIdddLi2ELb1ELb0EEEvPT0_PKT_S5_iiiPKb:
        /* <DEDUP_REMOVED lines=35> */
[----:B------:R-:W3:Y:S01]  /*0230*/  @!P0 LDG.E.64 R6, desc[UR4][R14.64] ;  /* 0x000000040e068981 */ /* 0x000ee2000c1e1b00 */
[----:B------:R-:W-:Y:S01]  /*0240*/  CS2R R8, SRZ ;  /* 0x0000000000087805 */ /* 0x000fe2000001ff00 */
[----:B------:R-:W-:-:S05]  /*0250*/  @!P1 IMAD.X R21, R18, 0x1, R3, P2 ;  /* 0x0000000112159824 */ /* 0x000fca00010e0603 */
[----:B------:R-:W4:Y:S01]  /*0260*/  @!P1 LDG.E.64 R8, desc[UR4][R20.64] ;  /* 0x0000000414089981 */ /* 0x000f22000c1e1b00 */
[----:B--2---:R-:W-:Y:S02]  /*0270*/  @!P1 IADD3 R22, P3, R5, R22, RZ ;  /* 0x0000001605169210 */ /* 0x004fe40007f7e0ff */
[----:B------:R-:W-:-:S03]  /*0280*/  CS2R R2, SRZ ;  /* 0x0000000000027805 */ /* 0x000fc6000001ff00 */
[----:B------:R-:W-:Y:S01]  /*0290*/  @!P1 IMAD.X R23, R18, 0x1, R23, P3 ;  /* 0x0000000112179824 */ /* 0x000fe200018e0617 */
[----:B0-----:R-:W-:-:S04]  /*02a0*/  @!P0 IADD3 R12, P2, R19, R12, RZ ;  /* 0x0000000c130c8210 */ /* 0x001fc80007f5e0ff */
[----:B------:R-:W5:Y:S01]  /*02b0*/  @!P1 LDG.E.64 R2, desc[UR4][R22.64] ;  /* 0x0000000416029981 */ /* 0x000f62000c1e1b00 */
[----:B------:R-:W-:Y:S01]  /*02c0*/  @!P0 IMAD.X R13, R4, 0x1, R13, P2 ;  /* 0x00000001040d8824 */ /* 0x000fe200010e060d */
[----:B------:R-:W-:-:S06]  /*02d0*/  CS2R R4, SRZ ;  /* 0x0000000000047805 */ /* 0x000fcc000001ff00 */
        /* <DEDUP_REMOVED lines=12> */
[----:B0-----:R0:W2:Y:S04]  /*03a0*/  SHFL.BFLY PT, R13, R15, 0x1, 0x1c1f ;  /* 0x0c3c1f000f0d7f89 */ /* 0x0010a800000e0000 */
        /* <DEDUP_REMOVED lines=65> */
.L_x_5632:
[----:B------:R-:W-:Y:S05]  /*07c0*/  BSYNC B1 ;  /* 0x0000000000017941 */ /* 0x000fea0003800000 */
.L_x_5631:
[----:B------:R-:W-:Y:S01]  /*07d0*/  ULDC.64 UR6, c[0x0][0x210] ;  /* 0x0000840000067ab9 */ /* 0x000fe20000000a00 */
[----:B------:R-:W-:Y:S01]  /*07e0*/  DFMA R20, R20, -R18, R6 ;  /* 0x800000121414722b */ /* 0x000fe20000000006 */
[----:B------:R-:W-:-:S04]  /*07f0*/  LEA R4, P1, R11, UR6, 0x3 ;  /* 0x000000060b047c11 */ /* 0x000fc8000f8218ff */
[----:B------:R-:W-:-:S05]  /*0800*/  LEA.HI.X R5, R11, UR7, R10, 0x3, P1 ;  /* 0x000000070b057c11 */ /* 0x000fca00088f1c0a */
[----:B------:R0:W-:Y:S04]  /*0810*/  STG.E.64 desc[UR4][R4.64], R20 ;  /* 0x0000001404007986 */ /* 0x0001e8000c101b04 */
.L_x_5630:
[----:B------:R-:W-:Y:S05]  /*0820*/  BSYNC B0 ;  /* 0x0000000000007941 */ /* 0x000fea0003800000 */
.L_x_5629:
[----:B------:R-:W-:-:S13]  /*0830*/  ISETP.GE.AND P1, PT, R16, 0x2, PT ;  /* 0x000000021000780c */ /* 0x000fda0003f26270 */
[----:B------:R-:W-:Y:S05]  /*0840*/  @!P1 EXIT ;  /* 0x000000000000994d */ /* 0x000fea0003800000 */
[----:B------:R-:W-:Y:S05]  /*0850*/  @P0 EXIT ;  /* 0x000000000000094d */ /* 0x000fea0003800000 */
[----:B0----5:R-:W-:Y:S01]  /*0860*/  IMAD.MOV.U32 R4, RZ, RZ, 0x652b82fe ;  /* 0x652b82feff047424 */ /* 0x021fe200078e00ff */
[----:B------:R-:W-:Y:S01]  /*0870*/  UMOV UR6, 0xfefa39ef ;  /* 0xfefa39ef00067882 */ /* 0x000fe20000000000 */
[----:B------:R-:W-:Y:S01]  /*0880*/  IMAD.MOV.U32 R5, RZ, RZ, 0x3ff71547 ;  /* 0x3ff71547ff057424 */ /* 0x000fe200078e00ff */
[----:B------:R-:W-:Y:S01]  /*0890*/  UMOV UR7, 0x3fe62e42 ;  /* 0x3fe62e4200077882 */ /* 0x000fe20000000000 */
[----:B------:R-:W-:Y:S01]  /*08a0*/  FSETP.GEU.FTZ.AND P0, PT, |R3|, 4.1917929649353027344, PT ;  /* 0x4086232b0300780b */ /* 0x000fe20003f1e200 */
[----:B------:R-:W-:Y:S01]  /*08b0*/  BSSY B0, `(.L_x_5633) ;  /* 0x0000037000007945 */ /* 0x000fe20003800000 */
[----:B------:R-:W-:Y:S02]  /*08c0*/  IADD3 R11, P2, R11, R0, RZ ;  /* 0x000000000b0b7210 */ /* 0x000fe40007f5e0ff */
        /* <DEDUP_REMOVED lines=45> */
[----:B------:R-:W-:Y:S01]  /*0ba0*/  @!P0 IMAD.MOV.U32 R2, RZ, RZ, R14 ;  /* 0x000000ffff028224 */ /* 0x000fe200078e000e */
[----:B------:R-:W-:Y:S02]  /*0bb0*/  FSEL R7, R7, RZ, P1 ;  /* 0x000000ff07077208 */ /* 0x000fe40000800000 */
[----:B------:R-:W-:-:S05]  /*0bc0*/  @!P0 SHF.R.S32.HI R5, RZ, 0x1, R5 ;  /* 0x00000001ff058819 */ /* 0x000fca0000011405 */
[----:B------:R-:W-:Y:S02]  /*0bd0*/  @!P0 IMAD.IADD R4, R4, 0x1, -R5 ;  /* 0x0000000104048824 */ /* 0x000fe400078e0a05 */
[----:B------:R-:W-:-:S03]  /*0be0*/  @!P0 IMAD R3, R5, 0x100000, R15 ;  /* 0x0010000005038824 */ /* 0x000fc600078e020f */
[----:B------:R-:W-:Y:S01]  /*0bf0*/  @!P0 LEA R5, R4, 0x3ff00000, 0x14 ;  /* 0x3ff0000004058811 */ /* 0x000fe200078ea0ff */
[----:B------:R-:W-:-:S06]  /*0c00*/  @!P0 IMAD.MOV.U32 R4, RZ, RZ, RZ ;  /* 0x000000ffff048224 */ /* 0x000fcc00078e00ff */
[----:B------:R-:W-:-:S11]  /*0c10*/  @!P0 DMUL R6, R2, R4 ;  /* 0x0000000402068228 */ /* 0x000fd60000000000 */
.L_x_5634:
[----:B------:R-:W-:Y:S05]  /*0c20*/  BSYNC B0 ;  /* 0x0000000000007941 */ /* 0x000fea0003800000 */
.L_x_5633:
[----:B------:R-:W-:Y:S01]  /*0c30*/  ULDC.64 UR6, c[0x0][0x210] ;  /* 0x0000840000067ab9 */ /* 0x000fe20000000a00 */
[----:B------:R-:W-:Y:S01]  /*0c40*/  LEA.HI.X.SX32 R0, R0, R10, 0x1, P2 ;  /* 0x0000000a00007211 */ /* 0x000fe200010f0eff */
[----:B------:R-:W-:Y:S01]  /*0c50*/  DFMA R12, R12, -R6, R8 ;  /* 0x800000060c0c722b */ /* 0x000fe20000000008 */
[----:B------:R-:W-:-:S04]  /*0c60*/  LEA R2, P0, R11, UR6, 0x3 ;  /* 0x000000060b027c11 */ /* 0x000fc8000f8018ff */
[----:B------:R-:W-:-:S05]  /*0c70*/  LEA.HI.X R3, R11, UR7, R0, 0x3, P0 ;  /* 0x000000070b037c11 */ /* 0x000fca00080f1c00 */
[----:B------:R-:W-:Y:S01]  /*0c80*/  STG.E.64 desc[UR4][R2.64], R12 ;  /* 0x0000000c02007986 */ /* 0x000fe2000c101b04 */
[----:B------:R-:W-:Y:S05]  /*0c90*/  EXIT ;  /* 0x000000000000794d */ /* 0x000fea0003800000 */
.L_x_5635:
        /* <DEDUP_REMOVED lines=14> */
.L_x_11953:


//--------------------- .text._ZN43_GLOBAL__N__9ae7fba5_10_SoftMax_cu_9f978f6321softmax_warp_backwardIdddLi1ELb1ELb0EEEvPT0_PKT_S5_iiiPKb --------------------------
	.section	.text._ZN43_GLOBAL__N__9ae7fba5_10_SoftMax_cu_9f978f6321softmax_warp_backwardIdddLi1ELb1ELb0EEEvPT0_PKT_S5_iiiPKb,"ax",@progbits
	.align	128
.text._ZN43_GLOBAL__N__9ae7fba5_10_SoftMax_cu_9f978f6321softmax_warp_backwardIdddLi1ELb1ELb0EEEvPT0_PKT_S5_iiiPKb:
        .type           _ZN43_GLOBAL__N__9ae7fba5_10_SoftMax_cu_9f978f6321softmax_warp_backwardIdddLi1ELb1ELb0EEEvPT0_PKT_S5_iiiPKb,@function
        .size           _ZN43_GLOBAL__N__9ae7fba5_10_SoftMax_cu_9f978f6321softmax_warp_backwardIdddLi1ELb1ELb0EEEvPT0_PKT_S5_iiiPKb,(.L_x_11954 - _ZN43_GLOBAL__N__9ae7fba5_10_SoftMax_cu_9f978f6321softmax_warp_backwardIdddLi1ELb1ELb0EEEvPT0_PKT_S5_iiiPKb)
        .other          _ZN43_GLOBAL__N__9ae7fba5_10_SoftMax_cu_9f978f6321softmax_warp_backwardIdddLi1ELb1ELb0EEEvPT0_PKT_S5_iiiPKb,@"STO_CUDA_ENTRY STV_DEFAULT"
_ZN43_GLOBAL__N__9ae7fba5_10_SoftMax_cu_9f978f6321softmax_warp_backwardIdddLi1ELb1ELb0EEEvPT0_PKT_S5_iiiPKb:
        /* <DEDUP_REMOVED lines=36> */
[----:B------:R-:W-:Y:S01]  /*0240*/  CS2R R4, SRZ ;  /* 0x0000000000047805 */ /* 0x000fe2000001ff00 */
[----:B------:R-:W-:-:S05]  /*0250*/  @!P1 IMAD.X R23, R20, 0x1, R3, P2 ;  /* 0x0000000114179824 */ /* 0x000fca00010e0603 */
[----:B------:R-:W4:Y:S01]  /*0260*/  @!P1 LDG.E.64 R4, desc[UR4][R22.64] ;  /* 0x0000000416049981 */ /* 0x000f22000c1e1b00 */
[----:B--2---:R-:W-:Y:S02]  /*0270*/  @!P1 IADD3 R18, P3, R13, R18, RZ ;  /* 0x000000120d129210 */ /* 0x004fe40007f7e0ff */
[----:B-1----:R-:W-:Y:S02]  /*0280*/  CS2R R8, SRZ ;  /* 0x0000000000087805 */ /* 0x002fe4000001ff00 */
[----:B------:R-:W-:Y:S01]  /*0290*/  CS2R R2, SRZ ;  /* 0x0000000000027805 */ /* 0x000fe2000001ff00 */
[----:B------:R-:W-:Y:S01]  /*02a0*/  @!P1 IMAD.X R19, R20, 0x1, R19, P3 ;  /* 0x0000000114139824 */ /* 0x000fe200018e0613 */
[----:B0-----:R-:W-:-:S04]  /*02b0*/  @!P0 IADD3 R16, P2, R21, R16, RZ ;  /* 0x0000001015108210 */ /* 0x001fc80007f5e0ff */
[----:B------:R0:W5:Y:S01]  /*02c0*/  @!P1 LDG.E.64 R8, desc[UR4][R18.64] ;  /* 0x0000000412089981 */ /* 0x000162000c1e1b00 */
[----:B------:R-:W-:-:S05]  /*02d0*/  @!P0 IMAD.X R17, R14, 0x1, R17, P2 ;  /* 0x000000010e118824 */ /* 0x000fca00010e0611 */
[----:B------:R0:W5:Y:S01]  /*02e0*/  @!P0 LDG.E.64 R2, desc[UR4][R16.64] ;  /* 0x0000000410028981 */ /* 0x000162000c1e1b00 */
[----:B------:R-:W-:Y:S01]  /*02f0*/  ISETP.GE.AND P0, PT, R12, 0x1, PT ;  /* 0x000000010c00780c */ /* 0x000fe20003f06270 */
[----:B---3--:R-:W-:-:S07]  /*0300*/  DADD R26, RZ, R6 ;  /* 0x00000000ff1a7229 */ /* 0x008fce0000000006 */
[----:B------:R-:W-:Y:S04]  /*0310*/  SHFL.BFLY PT, R29, R27, 0x1, 0x1e1f ;  /* 0x0c3e1f001b1d7f89 */ /* 0x000fe800000e0000 */
[----:B------:R-:W1:Y:S01]  /*0320*/  SHFL.BFLY PT, R28, R26, 0x1, 0x1e1f ;  /* 0x0c3e1f001a1c7f89 */ /* 0x000e6200000e0000 */
[----:B----4-:R-:W-:-:S07]  /*0330*/  DADD R22, RZ, R4 ;  /* 0x00000000ff167229 */ /* 0x010fce0000000004 */
        /* <DEDUP_REMOVED lines=66> */
.L_x_5639:
[----:B------:R-:W-:Y:S05]  /*0760*/  BSYNC B1 ;  /* 0x0000000000017941 */ /* 0x000fea0003800000 */
.L_x_5638:
[----:B------:R-:W-:Y:S01]  /*0770*/  ULDC.64 UR6, c[0x0][0x210] ;  /* 0x0000840000067ab9 */ /* 0x000fe20000000a00 */
[----:B------:R-:W-:Y:S01]  /*0780*/  DFMA R12, R12, -R18, R6 ;  /* 0x800000120c0c722b */ /* 0x000fe20000000006 */
[----:B------:R-:W-:-:S04]  /*0790*/  LEA R2, P1, R11, UR6, 0x3 ;  /* 0x000000060b027c11 */ /* 0x000fc8000f8218ff */
[----:B------:R-:W-:-:S05]  /*07a0*/  LEA.HI.X R3, R11, UR7, R10, 0x3, P1 ;  /* 0x000000070b037c11 */ /* 0x000fca00088f1c0a */
[----:B------:R0:W-:Y:S04]  /*07b0*/  STG.E.64 desc[UR4][R2.64], R12 ;  /* 0x0000000c02007986 */ /* 0x0001e8000c101b04 */
.L_x_5637:
[----:B------:R-:W-:Y:S05]  /*07c0*/  BSYNC B0 ;  /* 0x0000000000007941 */ /* 0x000fea0003800000 */
.L_x_5636:
        /* <DEDUP_REMOVED lines=63> */
.L_x_5641:
[----:B------:R-:W-:Y:S05]  /*0bc0*/  BSYNC B0 ;  /* 0x0000000000007941 */ /* 0x000fea0003800000 */
.L_x_5640:
[----:B------:R-:W-:Y:S01]  /*0bd0*/  ULDC.64 UR6, c[0x0][0x210] ;  /* 0x0000840000067ab9 */ /* 0x000fe20000000a00 */
[----:B------:R-:W-:Y:S01]  /*0be0*/  LEA.HI.X.SX32 R0, R0, R10, 0x1, P2 ;  /* 0x0000000a00007211 */ /* 0x000fe200010f0eff */
[----:B------:R-:W-:Y:S01]  /*0bf0*/  DFMA R14, R14, -R6, R4 ;  /* 0x800000060e0e722b */ /* 0x000fe20000000004 */
[----:B------:R-:W-:-:S04]  /*0c00*/  LEA R2, P0, R11, UR6, 0x3 ;  /* 0x000000060b027c11 */ /* 0x000fc8000f8018ff */
[----:B------:R-:W-:-:S05]  /*0c10*/  LEA.HI.X R3, R11, UR7, R0, 0x3, P0 ;  /* 0x000000070b037c11 */ /* 0x000fca00080f1c00 */
[----:B------:R-:W-:Y:S01]  /*0c20*/  STG.E.64 desc[UR4][R2.64], R14 ;  /* 0x0000000e02007986 */ /* 0x000fe2000c101b04 */
[----:B------:R-:W-:Y:S05]  /*0c30*/  EXIT ;  /* 0x000000000000794d */ /* 0x000fea0003800000 */
.L_x_5642:
        /* <DEDUP_REMOVED lines=12> */
.L_x_11954:


//--------------------- .text._ZN43_GLOBAL__N__9ae7fba5_10_SoftMax_cu_9f978f6321softmax_warp_backwardIdddLi0ELb1ELb0EEEvPT0_PKT_S5_iiiPKb --------------------------
	.section	.text._ZN43_GLOBAL__N__9ae7fba5_10_SoftMax_cu_9f978f6321softmax_warp_backwardIdddLi0ELb1ELb0EEEvPT0_PKT_S5_iiiPKb,"ax",@progbits
	.align	128
.text._ZN43_GLOBAL__N__9ae7fba5_10_SoftMax_cu_9f978f6321softmax_warp_backwardIdddLi0ELb1ELb0EEEvPT0_PKT_S5_iiiPKb:
        .type           _ZN43_GLOBAL__N__9ae7fba5_10_SoftMax_cu_9f978f6321softmax_warp_backwardIdddLi0ELb1ELb0EEEvPT0_PKT_S5_iiiPKb,@function
        .size           _ZN43_GLOBAL__N__9ae7fba5_10_SoftMax_cu_9f978f6321softmax_warp_backwardIdddLi0ELb1ELb0EEEvPT0_PKT_S5_iiiPKb,(.L_x_11955 - _ZN43_GLOBAL__N__9ae7fba5_10_SoftMax_cu_9f978f6321softmax_warp_backwardIdddLi0ELb1ELb0EEEvPT0_PKT_S5_iiiPKb)
        .other          _ZN43_GLOBAL__N__9ae7fba5_10_SoftMax_cu_9f978f6321softmax_warp_backwardIdddLi0ELb1ELb0EEEvPT0_PKT_S5_iiiPKb,@"STO_CUDA_ENTRY STV_DEFAULT"
_ZN43_GLOBAL__N__9ae7fba5_10_SoftMax_cu_9f978f6321softmax_warp_backwardIdddLi0ELb1ELb0EEEvPT0_PKT_S5_iiiPKb:
        /* <DEDUP_REMOVED lines=9> */
[----:B------:R-:W-:Y:S01]  /*0090*/  ULDC.64 UR4, c[0x0][0x228] ;  /* 0x00008a0000047ab9 */ /* 0x000fe20000000a00 */
[----:B------:R-:W-:-:S02]  /*00a0*/  CS2R R2, SRZ ;  /* 0x0000000000027805 */ /* 0x000fc4000001ff00 */
        /* <DEDUP_REMOVED lines=33> */
.L_x_5643:
[----:B------:R-:W-:Y:S05]  /*02c0*/  @!P1 EXIT ;  /* 0x000000000000994d */ /* 0x000fea0003800000 */
[----:B------:R-:W-:Y:S05]  /*02d0*/  @!P0 EXIT ;  /* 0x000000000000894d */ /* 0x000fea0003800000 */
[----:B0-----:R-:W-:Y:S01]  /*02e0*/  IMAD.MOV.U32 R12, RZ, RZ, 0x652b82fe ;  /* 0x652b82feff0c7424 */ /* 0x001fe200078e00ff */
[----:B------:R-:W-:Y:S01]  /*02f0*/  UMOV UR6, 0xfefa39ef ;  /* 0xfefa39ef00067882 */ /* 0x000fe20000000000 */
[----:B------:R-:W-:Y:S01]  /*0300*/  IMAD.MOV.U32 R13, RZ, RZ, 0x3ff71547 ;  /* 0x3ff71547ff0d7424 */ /* 0x000fe200078e00ff */
[----:B------:R-:W-:Y:S01]  /*0310*/  UMOV UR7, 0x3fe62e42 ;  /* 0x3fe62e4200077882 */ /* 0x000fe20000000000 */
[----:B------:R-:W-:Y:S01]  /*0320*/  UMOV UR8, 0x3b39803f ;  /* 0x3b39803f00087882 */ /* 0x000fe20000000000 */
[----:B------:R-:W-:Y:S01]  /*0330*/  UMOV UR9, 0x3c7abc9e ;  /* 0x3c7abc9e00097882 */ /* 0x000fe20000000000 */
[----:B------:R-:W-:Y:S01]  /*0340*/  UMOV UR10, 0x69ce2bdf ;  /* 0x69ce2bdf000a7882 */ /* 0x000fe20000000000 */
[----:B------:R-:W-:Y:S01]  /*0350*/  UMOV UR11, 0x3e5ade15 ;  /* 0x3e5ade15000b7882 */ /* 0x000fe20000000000 */
[----:B-----5:R-:W-:Y:S01]  /*0360*/  DFMA R14, R4, R12, 6.75539944105574400000e+15 ;  /* 0x43380000040e742b */ /* 0x020fe2000000000c */
[----:B------:R-:W-:Y:S01]  /*0370*/  UMOV UR12, 0x62401315 ;  /* 0x62401315000c7882 */ /* 0x000fe20000000000 */
[----:B------:R-:W-:Y:S01]  /*0380*/  UMOV UR13, 0x3ec71dee ;  /* 0x3ec71dee000d7882 */ /* 0x000fe20000000000 */
[----:B------:R-:W-:Y:S01]  /*0390*/  UMOV UR14, 0x7c89eb71 ;  /* 0x7c89eb71000e7882 */ /* 0x000fe20000000000 */
[----:B------:R-:W-:Y:S01]  /*03a0*/  UMOV UR15, 0x3efa0199 ;  /* 0x3efa0199000f7882 */ /* 0x000fe20000000000 */
[----:B------:R-:W-:Y:S01]  /*03b0*/  UMOV UR16, 0x14761f65 ;  /* 0x14761f6500107882 */ /* 0x000fe20000000000 */
[----:B------:R-:W-:Y:S01]  /*03c0*/  UMOV UR17, 0x3f2a01a0 ;  /* 0x3f2a01a000117882 */ /* 0x000fe20000000000 */
[----:B------:R-:W-:Y:S01]  /*03d0*/  UMOV UR18, 0x1852b7af ;  /* 0x1852b7af00127882 */ /* 0x000fe20000000000 */
[----:B------:R-:W-:Y:S01]  /*03e0*/  DADD R16, R14, -6.75539944105574400000e+15 ;  /* 0xc33800000e107429 */ /* 0x000fe20000000000 */
[----:B------:R-:W-:Y:S01]  /*03f0*/  UMOV UR19, 0x3f56c16c ;  /* 0x3f56c16c00137882 */ /* 0x000fe20000000000 */
[----:B------:R-:W-:Y:S01]  /*0400*/  UMOV UR20, 0x11122322 ;  /* 0x1112232200147882 */ /* 0x000fe20000000000 */
[----:B------:R-:W-:Y:S01]  /*0410*/  UMOV UR21, 0x3f811111 ;  /* 0x3f81111100157882 */ /* 0x000fe20000000000 */
[----:B------:R-:W-:Y:S01]  /*0420*/  UMOV UR22, 0x555502a1 ;  /* 0x555502a100167882 */ /* 0x000fe20000000000 */
[----:B------:R-:W-:Y:S01]  /*0430*/  UMOV UR23, 0x3fa55555 ;  /* 0x3fa5555500177882 */ /* 0x000fe20000000000 */
[----:B------:R-:W-:Y:S01]  /*0440*/  UMOV UR24, 0x55555511 ;  /* 0x5555551100187882 */ /* 0x000fe20000000000 */
[----:B------:R-:W-:Y:S01]  /*0450*/  UMOV UR25, 0x3fc55555 ;  /* 0x3fc5555500197882 */ /* 0x000fe20000000000 */
[C---:B------:R-:W-:Y:S01]  /*0460*/  DFMA R10, R16.reuse, -UR6, R4 ;  /* 0x80000006100a7c2b */ /* 0x040fe20008000004 */
[----:B------:R-:W-:Y:S01]  /*0470*/  UMOV UR26, 0xb ;  /* 0x0000000b001a7882 */ /* 0x000fe20000000000 */
[----:B------:R-:W-:Y:S01]  /*0480*/  UMOV UR27, 0x3fe00000 ;  /* 0x3fe00000001b7882 */ /* 0x000fe20000000000 */
[----:B------:R-:W-:Y:S01]  /*0490*/  FSETP.GEU.FTZ.AND P0, PT, |R5|, 4.1917929649353027344, PT ;  /* 0x4086232b0500780b */ /* 0x000fe20003f1e200 */
[----:B------:R-:W-:Y:S04]  /*04a0*/  BSSY B0, `(.L_x_5644) ;  /* 0x000001e000007945 */ /* 0x000fe80003800000 */
[----:B------:R-:W-:Y:S01]  /*04b0*/  DFMA R16, R16, -UR8, R10 ;  /* 0x8000000810107c2b */ /* 0x000fe2000800000a */
[----:B------:R-:W-:-:S02]  /*04c0*/  IMAD.MOV.U32 R10, RZ, RZ, -0x35dec16 ;  /* 0xfca213eaff0a7424 */ /* 0x000fc400078e00ff */
[----:B------:R-:W-:-:S06]  /*04d0*/  IMAD.MOV.U32 R11, RZ, RZ, 0x3e928af3 ;  /* 0x3e928af3ff0b7424 */ /* 0x000fcc00078e00ff */
        /* <DEDUP_REMOVED lines=26> */
.L_x_5645:
[----:B------:R-:W-:Y:S05]  /*0680*/  BSYNC B0 ;  /* 0x0000000000007941 */ /* 0x000fea0003800000 */
.L_x_5644:
[----:B------:R-:W-:Y:S01]  /*0690*/  ULDC.64 UR28, c[0x0][0x210] ;  /* 0x00008400001c7ab9 */ /* 0x000fe20000000a00 */
[----:B------:R-:W-:Y:S01]  /*06a0*/  DADD R14, RZ, R6 ;  /* 0x00000000ff0e7229 */ /* 0x000fe20000000006 */
[----:B------:R-:W-:-:S04]  /*06b0*/  LEA R4, P0, R19, UR28, 0x3 ;  /* 0x0000001c13047c11 */ /* 0x000fc8000f8018ff */
[----:B------:R-:W-:Y:S02]  /*06c0*/  LEA.HI.X R5, R19, UR29, R0, 0x3, P0 ;  /* 0x0000001d13057c11 */ /* 0x000fe400080f1c00 */
[----:B------:R-:W-:Y:S01]  /*06d0*/  ISETP.GE.AND P0, PT, R20, 0x2, PT ;  /* 0x000000021400780c */ /* 0x000fe20003f06270 */
[----:B------:R-:W-:-:S07]  /*06e0*/  DFMA R14, R14, -R16, R6 ;  /* 0x800000100e0e722b */ /* 0x000fce0000000006 */
[----:B------:R0:W-:Y:S05]  /*06f0*/  STG.E.64 desc[UR4][R4.64], R14 ;  /* 0x0000000e04007986 */ /* 0x0001ea000c101b04 */
[----:B------:R-:W-:Y:S05]  /*0700*/  @!P0 EXIT ;  /* 0x000000000000894d */ /* 0x000fea0003800000 */
[----:B------:R-:W-:Y:S01]  /*0710*/  DFMA R12, R8, R12, 6.75539944105574400000e+15 ;  /* 0x43380000080c742b */ /* 0x000fe2000000000c */
[----:B------:R-:W-:Y:S01]  /*0720*/  FSETP.GEU.FTZ.AND P0, PT, |R9|, 4.1917929649353027344, PT ;  /* 0x4086232b0900780b */ /* 0x000fe20003f1e200 */
[----:B------:R-:W-:Y:S06]  /*0730*/  BSSY B0, `(.L_x_5646) ;  /* 0x000001f000007945 */ /* 0x000fec0003800000 */
[----:B------:R-:W-:-:S08]  /*0740*/  DADD R6, R12, -6.75539944105574400000e+15 ;  /* 0xc33800000c067429 */ /* 0x000fd00000000000 */
[----:B0-----:R-:W-:-:S08]  /*0750*/  DFMA R14, R6, -UR6, R8 ;  /* 0x80000006060e7c2b */ /* 0x001fd00008000008 */
        /* <DEDUP_REMOVED lines=21> */
[----:B------:R-:W-:Y:S01]  /*08b0*/  FSEL R7, R7, RZ, P1 ;  /* 0x000000ff07077208 */ /* 0x000fe20000800000 */
[----:B------:R-:W-:Y:S01]  /*08c0*/  @!P0 IMAD.MOV.U32 R10, RZ, RZ, RZ ;  /* 0x000000ffff0a8224 */ /* 0x000fe200078e00ff */
[----:B------:R-:W-:-:S05]  /*08d0*/  @!P0 SHF.R.S32.HI R9, RZ, 0x1, R0 ;  /* 0x00000001ff098819 */ /* 0x000fca0000011400 */
[----:B------:R-:W-:Y:S02]  /*08e0*/  @!P0 IMAD.IADD R12, R12, 0x1, -R9 ;  /* 0x000000010c0c8824 */ /* 0x000fe400078e0a09 */
[----:B------:R-:W-:-:S03]  /*08f0*/  @!P0 IMAD R9, R9, 0x100000, R11 ;  /* 0x0010000009098824 */ /* 0x000fc600078e020b */
[----:B------:R-:W-:-:S06]  /*0900*/  @!P0 LEA R11, R12, 0x3ff00000, 0x14 ;  /* 0x3ff000000c0b8811 */ /* 0x000fcc00078ea0ff */
[----:B------:R-:W-:-:S11]  /*0910*/  @!P0 DMUL R6, R8, R10 ;  /* 0x0000000a08068228 */ /* 0x000fd60000000000 */
.L_x_5647:
[----:B------:R-:W-:Y:S05]  /*0920*/  BSYNC B0 ;  /* 0x0000000000007941 */ /* 0x000fea0003800000 */
.L_x_5646:
[----:B------:R-:W-:Y:S01]  /*0930*/  DADD R8, RZ, R2 ;  /* 0x00000000ff087229 */ /* 0x000fe20000000002 */
[----:B------:R-:W-:-:S07]  /*0940*/  IMAD.WIDE R4, R18, 0x8, R4 ;  /* 0x0000000812047825 */ /* 0x000fce00078e0204 */
[----:B------:R-:W-:-:S07]  /*0950*/  DFMA R8, R8, -R6, R2 ;  /* 0x800000060808722b */ /* 0x000fce0000000002 */
[----:B------:R-:W-:Y:S01]  /*0960*/  STG.E.64 desc[UR4][R4.64], R8 ;  /* 0x0000000804007986 */ /* 0x000fe2000c101b04 */
[----:B------:R-:W-:Y:S05]  /*0970*/  EXIT ;  /* 0x000000000000794d */ /* 0x000fea0003800000 */
.L_x_5648:
        /* <DEDUP_REMOVED lines=16> */
.L_x_11955:


//--------------------- .text._ZN43_GLOBAL__N__9ae7fba5_10_SoftMax_cu_9f978f6320softmax_warp_forwardIN3c108BFloat16EffLi11ELb1ELb0EEEvPT0_PKT_iiiPKbib --------------------------
	.section	.text._ZN43_GLOBAL__N__9ae7fba5_10_SoftMax_cu_9f978f6320softmax_warp_forwardIN3c108BFloat16EffLi11ELb1ELb0EEEvPT0_PKT_iiiPKbib,"ax",@progbits
	.align	128
.text._ZN43_GLOBAL__N__9ae7fba5_10_SoftMax_cu_9f978f6320softmax_warp_forwardIN3c108BFloat16EffLi11ELb1ELb0EEEvPT0_PKT_iiiPKbib:
        .type           _ZN43_GLOBAL__N__9ae7fba5_10_SoftMax_cu_9f978f6320softmax_warp_forwardIN3c108BFloat16EffLi11ELb1ELb0EEEvPT0_PKT_iiiPKbib,@function
        .size           _ZN43_GLOBAL__N__9ae7fba5_10_SoftMax_cu_9f978f6320softmax_warp_forwardIN3c108BFloat16EffLi11ELb1ELb0EEEvPT0_PKT_iiiPKbib,(.L_x_11956 - _ZN43_GLOBAL__N__9ae7fba5_10_SoftMax_cu_9f978f6320softmax_warp_forwardIN3c108BFloat16EffLi11ELb1ELb0EEEvPT0_PKT_iiiPKbib)
        .other          _ZN43_GLOBAL__N__9ae7fba5_10_SoftMax_cu_9f978f6320softmax_warp_forwardIN3c108BFloat16EffLi11ELb1ELb0EEEvPT0_PKT_iiiPKbib,@"STO_CUDA_ENTRY STV_DEFAULT"
_ZN43_GLOBAL__N__9ae7fba5_10_SoftMax_cu_9f978f6320softmax_warp_forwardIN3c108BFloat16EffLi11ELb1ELb0EEEvPT0_PKT_iiiPKbib:
        /* <DEDUP_REMOVED lines=10> */
[----:B-1----:R-:W-:Y:S02]  /*00a0*/  VIADD R106, R108, 0x20 ;  /* 0x000000206c6a7836 */ /* 0x002fe40000000000 */
[----:B------:R-:W-:Y:S01]  /*00b0*/  IMAD R103, R103, UR5, R108 ;  /* 0x0000000567677c24 */ /* 0x000fe2000f8e026c */
[----:B------:R-:W-:Y:S01]  /*00c0*/  ISETP.GT.AND P0, PT, R100, RZ, PT ;  /* 0x000000ff6400720c */ /* 0x000fe20003f04270 */
[----:B------:R-:W-:Y:S01]  /*00d0*/  VIADD R14, R108, 0x40 ;  /* 0x000000406c0e7836 */ /* 0x000fe20000000000 */
[----:B------:R-:W-:Y:S02]  /*00e0*/  ULDC.64 UR4, c[0x0][0x208] ;  /* 0x0000820000047ab9 */ /* 0x000fe40000000a00 */
[----:B--2---:R-:W-:Y:S01]  /*00f0*/  SEL R98, R13, RZ, P0 ;  /* 0x000000ff0d627207 */ /* 0x004fe20000000000 */
[----:B---3--:R-:W-:-:S03]  /*0100*/  IMAD.WIDE R2, R103, 0x2, R2 ;  /* 0x0000000267027825 */ /* 0x008fc600078e0202 */
[-C--:B------:R-:W-:Y:S02]  /*0110*/  ISETP.GE.AND P4, PT, R108, R98.reuse, PT ;  /* 0x000000626c00720c */ /* 0x080fe40003f86270 */
[-C--:B------:R-:W-:Y:S02]  /*0120*/  ISETP.GE.AND P5, PT, R106, R98.reuse, PT ;  /* 0x000000626a00720c */ /* 0x080fe40003fa6270 */
[----:B------:R-:W-:-:S09]  /*0130*/  ISETP.GE.AND P6, PT, R14, R98, PT ;  /* 0x000000620e00720c */ /* 0x000fd20003fc6270 */
[----:B------:R-:W2:Y:S04]  /*0140*/  @!P4 LDG.E.U16 R8, desc[UR4][R2.64] ;  /* 0x000000040208c981 */ /* 0x000ea8000c1e1500 */
[----:B------:R-:W3:Y:S04]  /*0150*/  @!P5 LDG.E.U16 R0, desc[UR4][R2.64+0x40] ;  /* 0x000040040200d981 */ /* 0x000ee8000c1e1500 */
[----:B------:R-:W4:Y:S01]  /*0160*/  @!P6 LDG.E.U16 R4, desc[UR4][R2.64+0x80] ;  /* 0x000080040204e981 */ /* 0x000f22000c1e1500 */
[C---:B------:R-:W-:Y:S01]  /*0170*/  IADD3 R16, R108.reuse, 0x60, RZ ;  /* 0x000000606c107810 */ /* 0x040fe20007ffe0ff */
[C---:B------:R-:W-:Y:S01]  /*0180*/  VIADD R18, R108.reuse, 0x80 ;  /* 0x000000806c127836 */ /* 0x040fe20000000000 */
[----:B------:R-:W-:-:S02]  /*0190*/  IADD3 R5, R108, 0xa0, RZ ;  /* 0x000000a06c057810 */ /* 0x000fc40007ffe0ff */
[-C--:B------:R-:W-:Y:S02]  /*01a0*/  ISETP.GE.AND P0, PT, R16, R98.reuse, PT ;  /* 0x000000621000720c */ /* 0x080fe40003f06270 */
[-C--:B------:R-:W-:Y:S01]  /*01b0*/  ISETP.GE.AND P1, PT, R18, R98.reuse, PT ;  /* 0x000000621200720c */ /* 0x080fe20003f26270 */
[C---:B------:R-:W-:Y:S01]  /*01c0*/  VIADD R7, R108.reuse, 0xc0 ;  /* 0x000000c06c077836 */ /* 0x040fe20000000000 */
[-C--:B------:R-:W-:Y:S01]  /*01d0*/  ISETP.GE.AND P2, PT, R5, R98.reuse, PT ;  /* 0x000000620500720c */ /* 0x080fe20003f46270 */
[----:B------:R-:W-:Y:S01]  /*01e0*/  VIADD R9, R108, 0xe0 ;  /* 0x000000e06c097836 */ /* 0x000fe20000000000 */
[----:B------:R-:W-:Y:S02]  /*01f0*/  MOV R102, 0xff800000 ;  /* 0xff80000000667802 */ /* 0x000fe40000000f00 */
[----:B------:R-:W-:-:S05]  /*0200*/  ISETP.GE.AND P3, PT, R7, R98, PT ;  /* 0x000000620700720c */ /* 0x000fca0003f66270 */
[----:B------:R-:W5:Y:S01]  /*0210*/  @!P0 LDG.E.U16 R5, desc[UR4][R2.64+0xc0] ;  /* 0x0000c00402058981 */ /* 0x000f62000c1e1500 */
[----:B------:R-:W-:-:S03]  /*0220*/  IADD3 R11, R108, 0x100, RZ ;  /* 0x000001006c0b7810 */ /* 0x000fc60007ffe0ff */
[----:B------:R-:W5:Y:S01]  /*0230*/  @!P1 LDG.E.U16 R6, desc[UR4][R2.64+0x100] ;  /* 0x0001000402069981 */ /* 0x000f62000c1e1500 */
[----:B------:R-:W-:-:S03]  /*0240*/  IMAD.MOV.U32 R101, RZ, RZ, -0x800000 ;  /* 0xff800000ff657424 */ /* 0x000fc600078e00ff */
[----:B------:R-:W5:Y:S01]  /*0250*/  @!P2 LDG.E.U16 R7, desc[UR4][R2.64+0x140] ;  /* 0x000140040207a981 */ /* 0x000f62000c1e1500 */
[----:B------:R-:W-:Y:S02]  /*0260*/  MOV R125, 0xff800000 ;  /* 0xff800000007d7802 */ /* 0x000fe40000000f00 */
[----:B--2---:R-:W-:Y:S02]  /*0270*/  @!P4 SHF.L.U32 R102, R8, 0x10, RZ ;  /* 0x000000100866c819 */ /* 0x004fe400000006ff */
[-C--:B------:R-:W-:Y:S01]  /*0280*/  ISETP.GE.AND P4, PT, R9, R98.reuse, PT ;  /* 0x000000620900720c */ /* 0x080fe20003f86270 */
[----:B------:R-:W2:Y:S01]  /*0290*/  @!P3 LDG.E.U16 R8, desc[UR4][R2.64+0x180] ;  /* 0x000180040208b981 */ /* 0x000ea2000c1e1500 */
[----:B---3--:R-:W-:Y:S01]  /*02a0*/  @!P5 IMAD.U32 R101, R0, 0x10000, RZ ;  /* 0x000100000065d824 */ /* 0x008fe200078e00ff */
[----:B------:R-:W-:Y:S01]  /*02b0*/  ISETP.GE.AND P5, PT, R11, R98, PT ;  /* 0x000000620b00720c */ /* 0x000fe20003fa6270 */
[----:B------:R-:W-:Y:S01]  /*02c0*/  VIADD R11, R108, 0x120 ;  /* 0x000001206c0b7836 */ /* 0x000fe20000000000 */
[----:B----4-:R-:W-:-:S04]  /*02d0*/  @!P6 SHF.L.U32 R125, R4, 0x10, RZ ;  /* 0x00000010047de819 */ /* 0x010fc800000006ff */
[----:B------:R-:W-:-:S04]  /*02e0*/  ISETP.GE.AND P6, PT, R11, R98, PT ;  /* 0x000000620b00720c */ /* 0x000fc80003fc6270 */
[----:B------:R-:W3:Y:S04]  /*02f0*/  @!P4 LDG.E.U16 R9, desc[UR4][R2.64+0x1c0] ;  /* 0x0001c0040209c981 */ /* 0x000ee8000c1e1500 */
[----:B------:R-:W4:Y:S05]  /*0300*/  @!P5 LDG.E.U16 R0, desc[UR4][R2.64+0x200] ;  /* 0x000200040200d981 */ /* 0x000f2a000c1e1500 */
[----:B------:R-:W4:Y:S01]  /*0310*/  @!P6 LDG.E.U16 R4, desc[UR4][R2.64+0x240] ;  /* 0x000240040204e981 */ /* 0x000f22000c1e1500 */
[----:B------:R-:W-:Y:S01]  /*0320*/  IMAD.MOV.U32 R99, RZ, RZ, -0x800000 ;  /* 0xff800000ff637424 */ /* 0x000fe200078e00ff */
[----:B------:R-:W-:Y:S01]  /*0330*/  MOV R123, 0xff800000 ;  /* 0xff800000007b7802 */ /* 0x000fe20000000f00 */
[----:B-----5:R-:W-:Y:S01]  /*0340*/  @!P0 IMAD.U32 R99, R5, 0x10000, RZ ;  /* 0x0001000005638824 */ /* 0x020fe200078e00ff */
[C---:B------:R-:W-:Y:S01]  /*0350*/  IADD3 R11, R108.reuse, 0x140, RZ ;  /* 0x000001406c0b7810 */ /* 0x040fe20007ffe0ff */
[----:B------:R-:W-:Y:S01]  /*0360*/  VIADD R5, R108, 0x160 ;  /* 0x000001606c057836 */ /* 0x000fe20000000000 */
[----:B------:R-:W-:Y:S01]  /*0370*/  @!P1 SHF.L.U32 R123, R6, 0x10, RZ ;  /* 0x00000010067b9819 */ /* 0x000fe200000006ff */
[----:B------:R-:W-:Y:S01]  /*0380*/  IMAD.MOV.U32 R97, RZ, RZ, -0x800000 ;  /* 0xff800000ff617424 */ /* 0x000fe200078e00ff */
[----:B------:R-:W-:-:S02]  /*0390*/  ISETP.GE.AND P0, PT, R11, R98, PT ;  /* 0x000000620b00720c */ /* 0x000fc40003f06270 */
[-C--:B------:R-:W-:Y:S01]  /*03a0*/  ISETP.GE.AND P1, PT, R5, R98.reuse, PT ;  /* 0x000000620500720c */ /* 0x080fe20003f26270 */
[----:B------:R-:W-:Y:S01]  /*03b0*/  @!P2 IMAD.U32 R97, R7, 0x10000, RZ ;  /* 0x000100000761a824 */ /* 0x000fe200078e00ff */
[C---:B------:R-:W-:Y:S02]  /*03c0*/  IADD3 R5, R108.reuse, 0x180, RZ ;  /* 0x000001806c057810 */ /* 0x040fe40007ffe0ff */
[----:B------:R-:W-:Y:S02]  /*03d0*/  MOV R95, 0xff800000 ;  /* 0xff800000005f7802 */ /* 0x000fe40000000f00 */
[----:B------:R-:W-:Y:S01]  /*03e0*/  ISETP.GE.AND P2, PT, R5, R98, PT ;  /* 0x000000620500720c */ /* 0x000fe20003f46270 */
[C---:B------:R-:W-:Y:S01]  /*03f0*/  VIADD R5, R108.reuse, 0x1a0 ;  /* 0x000001a06c057836 */ /* 0x040fe20000000000 */
[C---:B------:R-:W-:Y:S01]  /*0400*/  IADD3 R7, R108.reuse, 0x1c0, RZ ;  /* 0x000001c06c077810 */ /* 0x040fe20007ffe0ff */
[----:B------:R-:W-:Y:S02]  /*0410*/  IMAD.MOV.U32 R93, RZ, RZ, -0x800000 ;  /* 0xff800000ff5d7424 */ /* 0x000fe400078e00ff */
[----:B------:R-:W5:Y:S01]  /*0420*/  @!P0 LDG.E.U16 R10, desc[UR4][R2.64+0x280] ;  /* 0x00028004020a8981 */ /* 0x000f62000c1e1500 */
[----:B------:R-:W-:Y:S01]  /*0430*/  VIADD R20, R108, 0x1e0 ;  /* 0x000001e06c147836 */ /* 0x000fe20000000000 */
[----:B------:R-:W-:-:S02]  /*0440*/  MOV R91, 0xff800000 ;  /* 0xff800000005b7802 */ /* 0x000fc40000000f00 */
[----:B------:R-:W-:Y:S01]  /*0450*/  IADD3 R22, R108, 0x200, RZ ;  /* 0x000002006c167810 */ /* 0x000fe20007ffe0ff */
[----:B------:R-:W-:-:S03]  /*0460*/  IMAD.MOV.U32 R89, RZ, RZ, -0x800000 ;  /* 0xff800000ff597424 */ /* 0x000fc600078e00ff */
[----:B------:R-:W5:Y:S01]  /*0470*/  @!P2 LDG.E.U16 R6, desc[UR4][R2.64+0x300] ;  /* 0x000300040206a981 */ /* 0x000f62000c1e1500 */
[----:B--2---:R-:W-:Y:S02]  /*0480*/  @!P3 SHF.L.U32 R95, R8, 0x10, RZ ;  /* 0x00000010085fb819 */ /* 0x004fe400000006ff */
[-C--:B------:R-:W-:Y:S02]  /*0490*/  ISETP.GE.AND P3, PT, R5, R98.reuse, PT ;  /* 0x000000620500720c */ /* 0x080fe40003f66270 */
[----:B------:R-:W2:Y:S01]  /*04a0*/  @!P1 LDG.E.U16 R5, desc[UR4][R2.64+0x2c0] ;  /* 0x0002c00402059981 */ /* 0x000ea2000c1e1500 */
[----:B---3--:R-:W-:Y:S01]  /*04b0*/  @!P4 IMAD.U32 R93, R9, 0x10000, RZ ;  /* 0x00010000095dc824 */ /* 0x008fe200078e00ff */
[----:B------:R-:W-:-:S09]  /*04c0*/  ISETP.GE.AND P4, PT, R7, R98, PT ;  /* 0x000000620700720c */ /* 0x000fd20003f86270 */
[----:B------:R-:W3:Y:S01]  /*04d0*/  @!P3 LDG.E.U16 R7, desc[UR4][R2.64+0x340] ;  /* 0x000340040207b981 */ /* 0x000ee2000c1e1500 */
[----:B----4-:R-:W-:Y:S02]  /*04e0*/  @!P5 SHF.L.U32 R91, R0, 0x10, RZ ;  /* 0x00000010005bd819 */ /* 0x010fe400000006ff */
[-C--:B------:R-:W-:Y:S01]  /*04f0*/  ISETP.GE.AND P5, PT, R20, R98.reuse, PT ;  /* 0x000000621400720c */ /* 0x080fe20003fa6270 */
[----:B------:R-:W-:Y:S01]  /*0500*/  @!P6 IMAD.U32 R89, R4, 0x10000, RZ ;  /* 0x000100000459e824 */ /* 0x000fe200078e00ff */
[----:B------:R-:W-:Y:S01]  /*0510*/  ISETP.GE.AND P6, PT, R22, R98, PT ;  /* 0x000000621600720c */ /* 0x000fe20003fc6270 */
[----:B------:R-:W4:Y:S10]  /*0520*/  @!P4 LDG.E.U16 R8, desc[UR4][R2.64+0x380] ;  /* 0x000380040208c981 */ /* 0x000f34000c1e1500 */
[----:B------:R-:W4:Y:S04]  /*0530*/  @!P5 LDG.E.U16 R0, desc[UR4][R2.64+0x3c0] ;  /* 0x0003c0040200d981 */ /* 0x000f28000c1e1500 */
[----:B------:R-:W4:Y:S01]  /*0540*/  @!P6 LDG.E.U16 R4, desc[UR4][R2.64+0x400] ;  /* 0x000400040204e981 */ /* 0x000f22000c1e1500 */
[C---:B------:R-:W-:Y:S01]  /*0550*/  VIADD R24, R108.reuse, 0x220 ;  /* 0x000002206c187836 */ /* 0x040fe20000000000 */
[----:B------:R-:W-:Y:S01]  /*0560*/  MOV R87, 0xff800000 ;  /* 0xff80000000577802 */ /* 0x000fe20000000f00 */
[C---:B------:R-:W-:Y:S01]  /*0570*/  VIADD R28, R108.reuse, 0x260 ;  /* 0x000002606c1c7836 */ /* 0x040fe20000000000 */
[----:B------:R-:W-:Y:S01]  /*0580*/  IADD3 R26, R108, 0x240, RZ ;  /* 0x000002406c1a7810 */ /* 0x000fe20007ffe0ff */
[----:B------:R-:W-:Y:S01]  /*0590*/  IMAD.MOV.U32 R85, RZ, RZ, -0x800000 ;  /* 0xff800000ff557424 */ /* 0x000fe200078e00ff */
[----:B-----5:R-:W-:-:S02]  /*05a0*/  @!P0 SHF.L.U32 R87, R10, 0x10, RZ ;  /* 0x000000100a578819 */ /* 0x020fc400000006ff */
[-C--:B------:R-:W-:Y:S01]  /*05b0*/  ISETP.GE.AND P0, PT, R24, R98.reuse, PT ;  /* 0x000000621800720c */ /* 0x080fe20003f06270 */
[C---:B------:R-:W-:Y:S01]  /*05c0*/  VIADD R32, R108.reuse, 0x2a0 ;  /* 0x000002a06c207836 */ /* 0x040fe20000000000 */
[----:B------:R-:W-:Y:S02]  /*05d0*/  MOV R83, 0xff800000 ;  /* 0xff80000000537802 */ /* 0x000fe40000000f00 */
[----:B------:R-:W-:Y:S01]  /*05e0*/  IADD3 R30, R108, 0x280, RZ ;  /* 0x000002806c1e7810 */ /* 0x000fe20007ffe0ff */
[----:B------:R-:W-:Y:S01]  /*05f0*/  IMAD.MOV.U32 R81, RZ, RZ, -0x800000 ;  /* 0xff800000ff517424 */ /* 0x000fe200078e00ff */
[----:B------:R-:W-:Y:S02]  /*0600*/  @!P2 SHF.L.U32 R83, R6, 0x10, RZ ;  /* 0x000000100653a819 */ /* 0x000fe400000006ff */
[----:B------:R-:W-:Y:S02]  /*0610*/  ISETP.GE.AND P2, PT, R28, R98, PT ;  /* 0x000000621c00720c */ /* 0x000fe40003f46270 */
[----:B------:R-:W-:-:S03]  /*0620*/  MOV R79, 0xff800000 ;  /* 0xff800000004f7802 */ /* 0x000fc60000000f00 */
[----:B------:R-:W5:Y:S01]  /*0630*/  @!P0 LDG.E.U16 R9, desc[UR4][R2.64+0x440] ;  /* 0x0004400402098981 */ /* 0x000f62000c1e1500 */
[C---:B------:R-:W-:Y:S01]  /*0640*/  IADD3 R34, R108.reuse, 0x2c0, RZ ;  /* 0x000002c06c227810 */ /* 0x040fe20007ffe0ff */
[----:B------:R-:W-:Y:S02]  /*0650*/  VIADD R36, R108, 0x2e0 ;  /* 0x000002e06c247836 */ /* 0x000fe40000000000 */
[----:B------:R-:W-:Y:S01]  /*0660*/  IMAD.MOV.U32 R77, RZ, RZ, -0x800000 ;  /* 0xff800000ff4d7424 */ /* 0x000fe200078e00ff */
[----:B------:R-:W-:-:S03]  /*0670*/  MOV R75, 0xff800000 ;  /* 0xff800000004b7802 */ /* 0x000fc60000000f00 */
[----:B------:R-:W5:Y:S01]  /*0680*/  @!P2 LDG.E.U16 R6, desc[UR4][R2.64+0x4c0] ;  /* 0x0004c0040206a981 */ /* 0x000f62000c1e1500 */
[----:B--2---:R-:W-:Y:S01]  /*0690*/  @!P1 IMAD.U32 R85, R5, 0x10000, RZ ;  /* 0x0001000005559824 */ /* 0x004fe200078e00ff */
[-C--:B------:R-:W-:Y:S01]  /*06a0*/  ISETP.GE.AND P1, PT, R26, R98.reuse, PT ;  /* 0x000000621a00720c */ /* 0x080fe20003f26270 */
[----:B---3--:R-:W-:Y:S01]  /*06b0*/  @!P3 IMAD.U32 R81, R7, 0x10000, RZ ;  /* 0x000100000751b824 */ /* 0x008fe200078e00ff */
[----:B------:R-:W-:-:S11]  /*06c0*/  ISETP.GE.AND P3, PT, R30, R98, PT ;  /* 0x000000621e00720c */ /* 0x000fd60003f66270 */
[----:B------:R-:W2:Y:S01]  /*06d0*/  @!P1 LDG.E.U16 R5, desc[UR4][R2.64+0x480] ;  /* 0x0004800402059981 */ /* 0x000ea2000c1e1500 */
[----:B----4-:R-:W-:Y:S02]  /*06e0*/  @!P4 SHF.L.U32 R79, R8, 0x10, RZ ;  /* 0x00000010084fc819 */ /* 0x010fe400000006ff */
[-C--:B------:R-:W-:Y:S01]  /*06f0*/  ISETP.GE.AND P4, PT, R32, R98.reuse, PT ;  /* 0x000000622000720c */ /* 0x080fe20003f86270 */
[----:B------:R-:W3:Y:S01]  /*0700*/  @!P3 LDG.E.U16 R7, desc[UR4][R2.64+0x500] ;  /* 0x000500040207b981 */ /* 0x000ee2000c1e1500 */
[----:B------:R-:W-:Y:S01]  /*0710*/  @!P5 IMAD.U32 R77, R0, 0x10000, RZ ;  /* 0x00010000004dd824 */ /* 0x000fe200078e00ff */
[-C--:B------:R-:W-:Y:S02]  /*0720*/  ISETP.GE.AND P5, PT, R34, R98.reuse, PT ;  /* 0x000000622200720c */ /* 0x080fe40003fa6270 */
[----:B------:R-:W-:Y:S02]  /*0730*/  @!P6 SHF.L.U32 R75, R4, 0x10, RZ ;  /* 0x00000010044be819 */ /* 0x000fe400000006ff */
[----:B------:R-:W-:-:S06]  /*0740*/  ISETP.GE.AND P6, PT, R36, R98, PT ;  /* 0x000000622400720c */ /* 0x000fcc0003fc6270 */
[----:B------:R-:W4:Y:S04]  /*0750*/  @!P4 LDG.E.U16 R8, desc[UR4][R2.64+0x540] ;  /* 0x000540040208c981 */ /* 0x000f28000c1e1500 */
[----:B------:R-:W4:Y:S04]  /*0760*/  @!P5 LDG.E.U16 R0, desc[UR4][R2.64+0x580] ;  /* 0x000580040200d981 */ /* 0x000f28000c1e1500 */
[----:B------:R-:W4:Y:S01]  /*0770*/  @!P6 LDG.E.U16 R4, desc[UR4][R2.64+0x5c0] ;  /* 0x0005c0040204e981 */ /* 0x000f22000c1e1500 */
[C---:B------:R-:W-:Y:S01]  /*0780*/  IADD3 R38, R108.reuse, 0x300, RZ ;  /* 0x000003006c267810 */ /* 0x040fe20007ffe0ff */
[----:B------:R-:W-:-:S02]  /*0790*/  VIADD R40, R108, 0x320 ;  /* 0x000003206c287836 */ /* 0x000fc40000000000 */
[----:B------:R-:W-:Y:S01]  /*07a0*/  IMAD.MOV.U32 R73, RZ, RZ, -0x800000 ;  /* 0xff800000ff497424 */ /* 0x000fe200078e00ff */
[----:B------:R-:W-:Y:S01]  /*07b0*/  MOV R71, 0xff800000 ;  /* 0xff80000000477802 */ /* 0x000fe20000000f00 */
[----:B-----5:R-:W-:Y:S01]  /*07c0*/  @!P0 IMAD.U32 R73, R9, 0x10000, RZ ;  /* 0x0001000009498824 */ /* 0x020fe200078e00ff */
[-C--:B------:R-:W-:Y:S01]  /*07d0*/  ISETP.GE.AND P0, PT, R38, R98.reuse, PT ;  /* 0x000000622600720c */ /* 0x080fe20003f06270 */
[C---:B------:R-:W-:Y:S01]  /*07e0*/  VIADD R44, R108.reuse, 0x360 ;  /* 0x000003606c2c7836 */ /* 0x040fe20000000000 */
[C---:B------:R-:W-:Y:S01]  /*07f0*/  IADD3 R42, R108.reuse, 0x340, RZ ;  /* 0x000003406c2a7810 */ /* 0x040fe20007ffe0ff */
[----:B------:R-:W-:Y:S01]  /*0800*/  IMAD.MOV.U32 R69, RZ, RZ, -0x800000 ;  /* 0xff800000ff457424 */ /* 0x000fe200078e00ff */
[----:B------:R-:W-:Y:S02]  /*0810*/  MOV R67, 0xff800000 ;  /* 0xff80000000437802 */ /* 0x000fe40000000f00 */
[----:B------:R-:W-:Y:S01]  /*0820*/  IADD3 R46, R108, 0x380, RZ ;  /* 0x000003806c2e7810 */ /* 0x000fe20007ffe0ff */
[----:B------:R-:W-:Y:S01]  /*0830*/  @!P2 IMAD.U32 R69, R6, 0x10000, RZ ;  /* 0x000100000645a824 */ /* 0x000fe200078e00ff */
[----:B------:R-:W-:Y:S01]  /*0840*/  ISETP.GE.AND P2, PT, R42, R98, PT ;  /* 0x000000622a00720c */ /* 0x000fe20003f46270 */
[----:B------:R-:W-:-:S02]  /*0850*/  IMAD.MOV.U32 R65, RZ, RZ, -0x800000 ;  /* 0xff800000ff417424 */ /* 0x000fc400078e00ff */
[C---:B------:R-:W-:Y:S02]  /*0860*/  VIADD R48, R108.reuse, 0x3a0 ;  /* 0x000003a06c307836 */ /* 0x040fe40000000000 */
[----:B------:R-:W5:Y:S01]  /*0870*/  @!P0 LDG.E.U16 R9, desc[UR4][R2.64+0x600] ;  /* 0x0006000402098981 */ /* 0x000f62000c1e1500 */
[----:B------:R-:W-:Y:S02]  /*0880*/  MOV R63, 0xff800000 ;  /* 0xff800000003f7802 */ /* 0x000fe40000000f00 */
[----:B------:R-:W-:Y:S01]  /*0890*/  IADD3 R50, R108, 0x3c0, RZ ;  /* 0x000003c06c327810 */ /* 0x000fe20007ffe0ff */
[----:B------:R-:W-:-:S04]  /*08a0*/  IMAD.MOV.U32 R61, RZ, RZ, -0x800000 ;  /* 0xff800000ff3d7424 */ /* 0x000fc800078e00ff */
[----:B------:R-:W5:Y:S01]  /*08b0*/  @!P2 LDG.E.U16 R6, desc[UR4][R2.64+0x680] ;  /* 0x000680040206a981 */ /* 0x000f62000c1e1500 */
[----:B--2---:R-:W-:Y:S02]  /*08c0*/  @!P1 SHF.L.U32 R71, R5, 0x10, RZ ;  /* 0x0000001005479819 */ /* 0x004fe400000006ff */
[-C--:B------:R-:W-:Y:S02]  /*08d0*/  ISETP.GE.AND P1, PT, R40, R98.reuse, PT ;  /* 0x000000622800720c */ /* 0x080fe40003f26270 */
[----:B---3--:R-:W-:Y:S02]  /*08e0*/  @!P3 SHF.L.U32 R67, R7, 0x10, RZ ;  /* 0x000000100743b819 */ /* 0x008fe400000006ff */
[----:B------:R-:W-:-:S09]  /*08f0*/  ISETP.GE.AND P3, PT, R44, R98, PT ;  /* 0x000000622c00720c */ /* 0x000fd20003f66270 */
[----:B------:R-:W2:Y:S01]  /*0900*/  @!P1 LDG.E.U16 R5, desc[UR4][R2.64+0x640] ;  /* 0x0006400402059981 */ /* 0x000ea2000c1e1500 */
[----:B----4-:R-:W-:Y:S01]  /*0910*/  @!P4 IMAD.U32 R65, R8, 0x10000, RZ ;  /* 0x000100000841c824 */ /* 0x010fe200078e00ff */
[-C--:B------:R-:W-:Y:S02]  /*0920*/  ISETP.GE.AND P4, PT, R46, R98.reuse, PT ;  /* 0x000000622e00720c */ /* 0x080fe40003f86270 */
[----:B------:R-:W3:Y:S01]  /*0930*/  @!P3 LDG.E.U16 R7, desc[UR4][R2.64+0x6c0] ;  /* 0x0006c0040207b981 */ /* 0x000ee2000c1e1500 */
[----:B------:R-:W-:Y:S02]  /*0940*/  @!P5 SHF.L.U32 R63, R0, 0x10, RZ ;  /* 0x00000010003fd819 */ /* 0x000fe400000006ff */
[-C--:B------:R-:W-:Y:S01]  /*0950*/  ISETP.GE.AND P5, PT, R48, R98.reuse, PT ;  /* 0x000000623000720c */ /* 0x080fe20003fa6270 */
[----:B------:R-:W-:Y:S01]  /*0960*/  @!P6 IMAD.U32 R61, R4, 0x10000, RZ ;  /* 0x00010000043de824 */ /* 0x000fe200078e00ff */
[----:B------:R-:W-:-:S06]  /*0970*/  ISETP.GE.AND P6, PT, R50, R98, PT ;  /* 0x000000623200720c */ /* 0x000fcc0003fc6270 */
[----:B------:R-:W4:Y:S05]  /*0980*/  @!P4 LDG.E.U16 R8, desc[UR4][R2.64+0x700] ;  /* 0x000700040208c981 */ /* 0x000f2a000c1e1500 */
        /* <DEDUP_REMOVED lines=38> */
[----:B------:R-:W-:Y:S01]  /*0bf0*/  IMAD.MOV.U32 R45, RZ, RZ, -0x800000 ;  /* 0xff800000ff2d7424 */ /* 0x000fe200078e00ff */
[C---:B------:R-:W-:Y:S01]  /*0c00*/  IADD3 R70, R108.reuse, 0x500, RZ ;  /* 0x000005006c467810 */ /* 0x040fe20007ffe0ff */
[----:B------:R-:W-:Y:S01]  /*0c10*/  VIADD R68, R108, 0x4e0 ;  /* 0x000004e06c447836 */ /* 0x000fe20000000000 */
[----:B------:R-:W-:Y:S01]  /*0c20*/  MOV R43, 0xff800000 ;  /* 0xff800000002b7802 */ /* 0x000fe20000000f00 */
[----:B-----5:R-:W-:Y:S01]  /*0c30*/  @!P0 IMAD.U32 R45, R9, 0x10000, RZ ;  /* 0x00010000092d8824 */ /* 0x020fe200078e00ff */
[----:B------:R-:W-:Y:S01]  /*0c40*/  ISETP.GE.AND P0, PT, R66, R98, PT ;  /* 0x000000624200720c */ /* 0x000fe20003f06270 */
[----:B------:R-:W-:-:S02]  /*0c50*/  VIADD R72, R108, 0x520 ;  /* 0x000005206c487836 */ /* 0x000fc40000000000 */
[----:B------:R-:W-:Y:S01]  /*0c60*/  IMAD.MOV.U32 R41, RZ, RZ, -0x800000 ;  /* 0xff800000ff297424 */ /* 0x000fe200078e00ff */
[----:B------:R-:W-:Y:S02]  /*0c70*/  MOV R39, 0xff800000 ;  /* 0xff80000000277802 */ /* 0x000fe40000000f00 */
[----:B------:R-:W-:Y:S01]  /*0c80*/  IADD3 R74, R108, 0x540, RZ ;  /* 0x000005406c4a7810 */ /* 0x000fe20007ffe0ff */
[----:B------:R-:W-:Y:S01]  /*0c90*/  @!P2 IMAD.U32 R41, R6, 0x10000, RZ ;  /* 0x000100000629a824 */ /* 0x000fe200078e00ff */
[----:B------:R-:W-:Y:S01]  /*0ca0*/  ISETP.GE.AND P2, PT, R68, R98, PT ;  /* 0x000000624400720c */ /* 0x000fe20003f46270 */
[----:B------:R-:W-:Y:S02]  /*0cb0*/  IMAD.MOV.U32 R37, RZ, RZ, -0x800000 ;  /* 0xff800000ff257424 */ /* 0x000fe400078e00ff */
[----:B------:R-:W-:Y:S02]  /*0cc0*/  VIADD R76, R108, 0x560 ;  /* 0x000005606c4c7836 */ /* 0x000fe40000000000 */
[----:B------:R-:W5:Y:S01]  /*0cd0*/  @!P0 LDG.E.U16 R9, desc[UR4][R2.64+0x980] ;  /* 0x0009800402098981 */ /* 0x000f62000c1e1500 */
[----:B------:R-:W-:-:S02]  /*0ce0*/  MOV R35, 0xff800000 ;  /* 0xff80000000237802 */ /* 0x000fc40000000f00 */
[----:B------:R-:W-:Y:S01]  /*0cf0*/  IADD3 R78, R108, 0x580, RZ ;  /* 0x000005806c4e7810 */ /* 0x000fe20007ffe0ff */
[----:B------:R-:W-:Y:S01]  /*0d00*/  IMAD.MOV.U32 R33, RZ, RZ, -0x800000 ;  /* 0xff800000ff217424 */ /* 0x000fe200078e00ff */
[----:B--2---:R-:W-:Y:S02]  /*0d10*/  @!P1 SHF.L.U32 R43, R5, 0x10, RZ ;  /* 0x00000010052b9819 */ /* 0x004fe400000006ff */
[-C--:B------:R-:W-:Y:S01]  /*0d20*/  ISETP.GE.AND P1, PT, R70, R98.reuse, PT ;  /* 0x000000624600720c */ /* 0x080fe20003f26270 */
[----:B------:R-:W2:Y:S01]  /*0d30*/  @!P2 LDG.E.U16 R5, desc[UR4][R2.64+0x9c0] ;  /* 0x0009c0040205a981 */ /* 0x000ea2000c1e1500 */
[----:B---3--:R-:W-:Y:S02]  /*0d40*/  @!P3 SHF.L.U32 R39, R7, 0x10, RZ ;  /* 0x000000100727b819 */ /* 0x008fe400000006ff */
[----:B------:R-:W-:-:S09]  /*0d50*/  ISETP.GE.AND P3, PT, R72, R98, PT ;  /* 0x000000624800720c */ /* 0x000fd20003f66270 */
[----:B------:R-:W3:Y:S01]  /*0d60*/  @!P1 LDG.E.U16 R6, desc[UR4][R2.64+0xa00] ;  /* 0x000a000402069981 */ /* 0x000ee2000c1e1500 */
[----:B----4-:R-:W-:Y:S01]  /*0d70*/  @!P4 IMAD.U32 R37, R8, 0x10000, RZ ;  /* 0x000100000825c824 */ /* 0x010fe200078e00ff */
[-C--:B------:R-:W-:Y:S02]  /*0d80*/  ISETP.GE.AND P4, PT, R74, R98.reuse, PT ;  /* 0x000000624a00720c */ /* 0x080fe40003f86270 */
[----:B------:R-:W4:Y:S01]  /*0d90*/  @!P3 LDG.E.U16 R7, desc[UR4][R2.64+0xa40] ;  /* 0x000a40040207b981 */ /* 0x000f22000c1e1500 */
[----:B------:R-:W-:Y:S02]  /*0da0*/  @!P5 SHF.L.U32 R35, R0, 0x10, RZ ;  /* 0x000000100023d819 */ /* 0x000fe400000006ff */
[-C--:B------:R-:W-:Y:S01]  /*0db0*/  ISETP.GE.AND P5, PT, R76, R98.reuse, PT ;  /* 0x000000624c00720c */ /* 0x080fe20003fa6270 */
[----:B------:R-:W-:Y:S01]  /*0dc0*/  @!P6 IMAD.U32 R33, R4, 0x10000, RZ ;  /* 0x000100000421e824 */ /* 0x000fe200078e00ff */
[----:B------:R-:W-:-:S06]  /*0dd0*/  ISETP.GE.AND P6, PT, R78, R98, PT ;  /* 0x000000624e00720c */ /* 0x000fcc0003fc6270 */
[----:B------:R-:W4:Y:S05]  /*0de0*/  @!P4 LDG.E.U16 R8, desc[UR4][R2.64+0xa80] ;  /* 0x000a80040208c981 */ /* 0x000f2a000c1e1500 */
[----:B------:R-:W4:Y:S04]  /*0df0*/  @!P5 LDG.E.U16 R0, desc[UR4][R2.64+0xac0] ;  /* 0x000ac0040200d981 */ /* 0x000f28000c1e1500 */
[----:B------:R-:W4:Y:S01]  /*0e00*/  @!P6 LDG.E.U16 R4, desc[UR4][R2.64+0xb00] ;  /* 0x000b00040204e981 */ /* 0x000f22000c1e1500 */
[----:B------:R-:W-:Y:S01]  /*0e10*/  VIADD R80, R108, 0x5a0 ;  /* 0x000005a06c507836 */ /* 0x000fe20000000000 */
[----:B------:R-:W-:-:S02]  /*0e20*/  MOV R31, 0xff800000 ;  /* 0xff800000001f7802 */ /* 0x000fc40000000f00 */
[C---:B------:R-:W-:Y:S01]  /*0e30*/  IADD3 R82, R108.reuse, 0x5c0, RZ ;  /* 0x000005c06c527810 */ /* 0x040fe20007ffe0ff */
[----:B------:R-:W-:Y:S01]  /*0e40*/  VIADD R84, R108, 0x5e0 ;  /* 0x000005e06c547836 */ /* 0x000fe20000000000 */
[----:B------:R-:W-:Y:S02]  /*0e50*/  MOV R27, 0xff800000 ;  /* 0xff800000001b7802 */ /* 0x000fe40000000f00 */
[----:B-----5:R-:W-:Y:S02]  /*0e60*/  @!P0 SHF.L.U32 R31, R9, 0x10, RZ ;  /* 0x00000010091f8819 */ /* 0x020fe400000006ff */
[----:B------:R-:W-:Y:S02]  /*0e70*/  ISETP.GE.AND P0, PT, R80, R98, PT ;  /* 0x000000625000720c */ /* 0x000fe40003f06270 */
[C---:B------:R-:W-:Y:S01]  /*0e80*/  IADD3 R86, R108.reuse, 0x600, RZ ;  /* 0x000006006c567810 */ /* 0x040fe20007ffe0ff */
[----:B------:R-:W-:Y:S02]  /*0e90*/  IMAD.MOV.U32 R29, RZ, RZ, -0x800000 ;  /* 0xff800000ff1d7424 */ /* 0x000fe400078e00ff */
[----:B------:R-:W-:-:S02]  /*0ea0*/  VIADD R88, R108, 0x620 ;  /* 0x000006206c587836 */ /* 0x000fc40000000000 */
[----:B------:R-:W-:Y:S01]  /*0eb0*/  IMAD.MOV.U32 R25, RZ, RZ, -0x800000 ;  /* 0xff800000ff197424 */ /* 0x000fe200078e00ff */
[----:B------:R-:W-:Y:S01]  /*0ec0*/  MOV R23, 0xff800000 ;  /* 0xff80000000177802 */ /* 0x000fe20000000f00 */
[C---:B------:R-:W-:Y:S01]  /*0ed0*/  VIADD R92, R108.reuse, 0x660 ;  /* 0x000006606c5c7836 */ /* 0x040fe20000000000 */
[----:B------:R-:W-:-:S03]  /*0ee0*/  IADD3 R90, R108, 0x640, RZ ;  /* 0x000006406c5a7810 */ /* 0x000fc60007ffe0ff */
[----:B------:R-:W5:Y:S01]  /*0ef0*/  @!P0 LDG.E.U16 R9, desc[UR4][R2.64+0xb40] ;  /* 0x000b400402098981 */ /* 0x000f62000c1e1500 */
[----:B------:R-:W-:Y:S01]  /*0f00*/  IMAD.MOV.U32 R21, RZ, RZ, -0x800000 ;  /* 0xff800000ff157424 */ /* 0x000fe200078e00ff */
[----:B------:R-:W-:Y:S01]  /*0f10*/  MOV R19, 0xff800000 ;  /* 0xff80000000137802 */ /* 0x000fe20000000f00 */
[----:B--2---:R-:W-:Y:S01]  /*0f20*/  @!P2 IMAD.U32 R29, R5, 0x10000, RZ ;  /* 0x00010000051da824 */ /* 0x004fe200078e00ff */
[-C--:B------:R-:W-:Y:S02]  /*0f30*/  ISETP.GE.AND P2, PT, R86, R98.reuse, PT ;  /* 0x000000625600720c */ /* 0x080fe40003f46270 */
[----:B---3--:R-:W-:Y:S02]  /*0f40*/  @!P1 SHF.L.U32 R27, R6, 0x10, RZ ;  /* 0x00000010061b9819 */ /* 0x008fe400000006ff */
[-C--:B------:R-:W-:Y:S01]  /*0f50*/  ISETP.GE.AND P1, PT, R82, R98.reuse, PT ;  /* 0x000000625200720c */ /* 0x080fe20003f26270 */
[----:B----4-:R-:W-:Y:S01]  /*0f60*/  @!P3 IMAD.U32 R25, R7, 0x10000, RZ ;  /* 0x000100000719b824 */ /* 0x010fe200078e00ff */
[----:B------:R-:W-:-:S07]  /*0f70*/  ISETP.GE.AND P3, PT, R84, R98, PT ;  /* 0x000000625400720c */ /* 0x000fce0003f66270 */
[----:B------:R-:W2:Y:S04]  /*0f80*/  @!P2 LDG.E.U16 R7, desc[UR4][R2.64+0xc00] ;  /* 0x000c00040207a981 */ /* 0x000ea8000c1e1500 */
[----:B------:R-:W3:Y:S01]  /*0f90*/  @!P1 LDG.E.U16 R5, desc[UR4][R2.64+0xb80] ;  /* 0x000b800402059981 */ /* 0x000ee2000c1e1500 */
[----:B------:R-:W-:Y:S02]  /*0fa0*/  @!P4 SHF.L.U32 R23, R8, 0x10, RZ ;  /* 0x000000100817c819 */ /* 0x000fe400000006ff */
[-C--:B------:R-:W-:Y:S01]  /*0fb0*/  ISETP.GE.AND P4, PT, R88, R98.reuse, PT ;  /* 0x000000625800720c */ /* 0x080fe20003f86270 */
[----:B------:R-:W4:Y:S01]  /*0fc0*/  @!P3 LDG.E.U16 R6, desc[UR4][R2.64+0xbc0] ;  /* 0x000bc0040206b981 */ /* 0x000f22000c1e1500 */
[----:B------:R-:W-:Y:S01]  /*0fd0*/  @!P5 IMAD.U32 R21, R0, 0x10000, RZ ;  /* 0x000100000015d824 */ /* 0x000fe200078e00ff */
[----:B------:R-:W-:-:S02]  /*0fe0*/  ISETP.GE.AND P5, PT, R90, R98, PT ;  /* 0x000000625a00720c */ /* 0x000fc40003fa6270 */
        /* <DEDUP_REMOVED lines=9> */
[C---:B------:R-:W-:Y:S01]  /*1080*/  VIADD R12, R108.reuse, 0x6c0 ;  /* 0x000006c06c0c7836 */ /* 0x040fe20000000000 */
[----:B------:R-:W-:Y:S01]  /*1090*/  IADD3 R11, R108, 0x6e0, RZ ;  /* 0x000006e06c0b7810 */ /* 0x000fe20007ffe0ff */
[----:B-----5:R-:W-:Y:S01]  /*10a0*/  @!P0 IMAD.U32 R17, R9, 0x10000, RZ ;  /* 0x0001000009118824 */ /* 0x020fe200078e00ff */
[----:B------:R-:W-:Y:S02]  /*10b0*/  ISETP.GE.AND P0, PT, R94, R98, PT ;  /* 0x000000625e00720c */ /* 0x000fe40003f06270 */
[----:B------:R-:W-:Y:S01]  /*10c0*/  MOV R121, 0xff800000 ;  /* 0xff80000000797802 */ /* 0x000fe20000000f00 */
[----:B------:R-:W-:Y:S01]  /*10d0*/  IMAD.MOV.U32 R104, RZ, RZ, -0x800000 ;  /* 0xff800000ff687424 */ /* 0x000fe200078e00ff */
[----:B------:R-:W-:Y:S01]  /*10e0*/  IADD3 R10, R108, 0x700, RZ ;  /* 0x000007006c0a7810 */ /* 0x000fe20007ffe0ff */
[----:B------:R-:W-:-:S02]  /*10f0*/  IMAD.MOV.U32 R105, RZ, RZ, -0x800000 ;  /* 0xff800000ff697424 */ /* 0x000fc400078e00ff */
[----:B------:R-:W-:Y:S01]  /*1100*/  VIADD R9, R108, 0x720 ;  /* 0x000007206c097836 */ /* 0x000fe20000000000 */
[----:B------:R-:W-:-:S05]  /*1110*/  MOV R107, 0xff800000 ;  /* 0xff800000006b7802 */ /* 0x000fca0000000f00 */
[----:B------:R-:W5:Y:S01]  /*1120*/  @!P0 LDG.E.U16 R111, desc[UR4][R2.64+0xd00] ;  /* 0x000d0004026f8981 */ /* 0x000f62000c1e1500 */
[----:B------:R-:W-:Y:S01]  /*1130*/  IMAD.MOV.U32 R109, RZ, RZ, -0x800000 ;  /* 0xff800000ff6d7424 */ /* 0x000fe200078e00ff */
[----:B--2---:R-:W-:Y:S02]  /*1140*/  @!P2 SHF.L.U32 R121, R7, 0x10, RZ ;  /* 0x000000100779a819 */ /* 0x004fe400000006ff */
[----:B---3--:R-:W-:Y:S02]  /*1150*/  @!P1 SHF.L.U32 R15, R5, 0x10, RZ ;  /* 0x00000010050f9819 */ /* 0x008fe400000006ff */
[-C--:B------:R-:W-:Y:S02]  /*1160*/  ISETP.GE.AND P1, PT, R96, R98.reuse, PT ;  /* 0x000000626000720c */ /* 0x080fe40003f26270 */
[-C--:B------:R-:W-:Y:S01]  /*1170*/  ISETP.GE.AND P2, PT, R11, R98.reuse, PT ;  /* 0x000000620b00720c */ /* 0x080fe20003f46270 */
[----:B----4-:R-:W-:Y:S01]  /*1180*/  @!P3 IMAD.U32 R104, R6, 0x10000, RZ ;  /* 0x000100000668b824 */ /* 0x010fe200078e00ff */
[----:B------:R-:W-:-:S09]  /*1190*/  ISETP.GE.AND P3, PT, R12, R98, PT ;  /* 0x000000620c00720c */ /* 0x000fd20003f66270 */
[----:B------:R-:W2:Y:S04]  /*11a0*/  @!P1 LDG.E.U16 R5, desc[UR4][R2.64+0xd40] ;  /* 0x000d400402059981 */ /* 0x000ea8000c1e1500 */
[----:B------:R-:W3:Y:S01]  /*11b0*/  @!P2 LDG.E.U16 R7, desc[UR4][R2.64+0xdc0] ;  /* 0x000dc0040207a981 */ /* 0x000ee2000c1e1500 */
[----:B------:R-:W-:Y:S01]  /*11c0*/  @!P4 IMAD.U32 R105, R8, 0x10000, RZ ;  /* 0x000100000869c824 */ /* 0x000fe200078e00ff */
[----:B------:R-:W-:Y:S02]  /*11d0*/  ISETP.GE.AND P4, PT, R10, R98, PT ;  /* 0x000000620a00720c */ /* 0x000fe40003f86270 */
[----:B------:R-:W-:Y:S01]  /*11e0*/  IADD3 R8, R108, 0x740, RZ ;  /* 0x000007406c087810 */ /* 0x000fe20007ffe0ff */
[----:B------:R-:W4:Y:S01]  /*11f0*/  @!P3 LDG.E.U16 R6, desc[UR4][R2.64+0xd80] ;  /* 0x000d80040206b981 */ /* 0x000f22000c1e1500 */
[----:B------:R-:W-:-:S02]  /*1200*/  @!P5 SHF.L.U32 R107, R0, 0x10, RZ ;  /* 0x00000010006bd819 */ /* 0x000fc400000006ff */
[-C--:B------:R-:W-:Y:S01]  /*1210*/  ISETP.GE.AND P5, PT, R9, R98.reuse, PT ;  /* 0x000000620900720c */ /* 0x080fe20003fa6270 */
[----:B------:R-:W-:Y:S01]  /*1220*/  @!P6 IMAD.U32 R109, R4, 0x10000, RZ ;  /* 0x00010000046de824 */ /* 0x000fe200078e00ff */
[----:B------:R-:W-:-:S05]  /*1230*/  ISETP.GE.AND P6, PT, R8, R98, PT ;  /* 0x000000620800720c */ /* 0x000fca0003fc6270 */
[----:B------:R-:W4:Y:S06]  /*1240*/  @!P4 LDG.E.U16 R115, desc[UR4][R2.64+0xe00] ;  /* 0x000e00040273c981 */ /* 0x000f2c000c1e1500 */
[----:B------:R-:W4:Y:S04]  /*1250*/  @!P5 LDG.E.U16 R116, desc[UR4][R2.64+0xe40] ;  /* 0x000e40040274d981 */ /* 0x000f28000c1e1500 */
[----:B------:R-:W4:Y:S01]  /*1260*/  @!P6 LDG.E.U16 R0, desc[UR4][R2.64+0xe80] ;  /* 0x000e80040200e981 */ /* 0x000f22000c1e1500 */
[----:B------:R-:W-:Y:S01]  /*1270*/  MOV R110, 0xff800000 ;  /* 0xff800000006e7802 */ /* 0x000fe20000000f00 */
[----:B------:R-:W-:-:S02]  /*1280*/  IMAD.MOV.U32 R113, RZ, RZ, -0x800000 ;  /* 0xff800000ff717424 */ /* 0x000fc400078e00ff */
[----:B-----5:R-:W-:Y:S01]  /*1290*/  @!P0 IMAD.U32 R110, R111, 0x10000, RZ ;  /* 0x000100006f6e8824 */ /* 0x020fe200078e00ff */
[----:B------:R-:W-:Y:S01]  /*12a0*/  MOV R111, 0xff800000 ;  /* 0xff800000006f7802 */ /* 0x000fe20000000f00 */
[----:B------:R-:W-:Y:S01]  /*12b0*/  VIADD R4, R108, 0x7c0 ;  /* 0x000007c06c047836 */ /* 0x000fe20000000000 */
[----:B------:R-:W-:Y:S02]  /*12c0*/  MOV R112, 0xff800000 ;  /* 0xff80000000707802 */ /* 0x000fe40000000f00 */
[----:B------:R-:W-:Y:S02]  /*12d0*/  MOV R114, 0xff800000 ;  /* 0xff80000000727802 */ /* 0x000fe40000000f00 */
[----:B------:R-:W-:Y:S01]  /*12e0*/  ISETP.GE.AND P0, PT, R100, 0x1, PT ;  /* 0x000000016400780c */ /* 0x000fe20003f06270 */
[----:B--2---:R-:W-:Y:S01]  /*12f0*/  @!P1 IMAD.U32 R111, R5, 0x10000, RZ ;  /* 0x00010000056f9824 */ /* 0x004fe200078e00ff */
[----:B------:R-:W-:Y:S01]  /*1300*/  IADD3 R5, R108, 0x7a0, RZ ;  /* 0x000007a06c057810 */ /* 0x000fe20007ffe0ff */
[----:B---3--:R-:W-:-:S02]  /*1310*/  @!P2 IMAD.U32 R113, R7, 0x10000, RZ ;  /* 0x000100000771a824 */ /* 0x008fc400078e00ff */
[----:B------:R-:W-:Y:S01]  /*1320*/  VIADD R7, R108, 0x760 ;  /* 0x000007606c077836 */ /* 0x000fe20000000000 */
[----:B----4-:R-:W-:Y:S01]  /*1330*/  @!P3 SHF.L.U32 R112, R6, 0x10, RZ ;  /* 0x000000100670b819 */ /* 0x010fe200000006ff */
[----:B------:R-:W-:Y:S01]  /*1340*/  VIADD R6, R108, 0x780 ;  /* 0x000007806c067836 */ /* 0x000fe20000000000 */
[-C--:B------:R-:W-:Y:S02]  /*1350*/  ISETP.GE.AND P3, PT, R5, R98.reuse, PT ;  /* 0x000000620500720c */ /* 0x080fe40003f66270 */
[-C--:B------:R-:W-:Y:S02]  /*1360*/  ISETP.GE.AND P1, PT, R7, R98.reuse, PT ;  /* 0x000000620700720c */ /* 0x080fe40003f26270 */
[----:B------:R-:W-:Y:S02]  /*1370*/  @!P4 SHF.L.U32 R114, R115, 0x10, RZ ;  /* 0x000000107372c819 */ /* 0x000fe400000006ff */
[-C--:B------:R-:W-:Y:S02]  /*1380*/  ISETP.GE.AND P4, PT, R4, R98.reuse, PT ;  /* 0x000000620400720c */ /* 0x080fe40003f86270 */
[----:B------:R-:W-:-:S05]  /*1390*/  ISETP.GE.AND P2, PT, R6, R98, PT ;  /* 0x000000620600720c */ /* 0x000fca0003f46270 */
[----:B------:R-:W2:Y:S01]  /*13a0*/  @!P3 LDG.E.U16 R120, desc[UR4][R2.64+0xf40] ;  /* 0x000f40040278b981 */ /* 0x000ea2000c1e1500 */
[----:B------:R-:W-:Y:S01]  /*13b0*/  MOV R115, 0xff800000 ;  /* 0xff80000000737802 */ /* 0x000fe20000000f00 */
[----:B------:R-:W-:Y:S01]  /*13c0*/  @!P5 IMAD.U32 R115, R116, 0x10000, RZ ;  /* 0x000100007473d824 */ /* 0x000fe200078e00ff */
[----:B------:R-:W-:Y:S01]  /*13d0*/  MOV R116, 0xff800000 ;  /* 0xff80000000747802 */ /* 0x000fe20000000f00 */
[----:B------:R-:W3:Y:S01]  /*13e0*/  @!P1 LDG.E.U16 R118, desc[UR4][R2.64+0xec0] ;  /* 0x000ec00402769981 */ /* 0x000ee2000c1e1500 */
[----:B------:R-:W-:-:S03]  /*13f0*/  @!P6 IMAD.U32 R116, R0, 0x10000, RZ ;  /* 0x000100000074e824 */ /* 0x000fc600078e00ff */
[----:B------:R-:W4:Y:S04]  /*1400*/  @!P4 LDG.E.U16 R0, desc[UR4][R2.64+0xf80] ;  /* 0x000f80040200c981 */ /* 0x000f28000c1e1500 */
[----:B------:R-:W5:Y:S01]  /*1410*/  @!P2 LDG.E.U16 R100, desc[UR4][R2.64+0xf00] ;  /* 0x000f00040264a981 */ /* 0x000f62000c1e1500 */
[----:B------:R-:W-:Y:S02]  /*1420*/  MOV R119, 0xff800000 ;  /* 0xff80000000777802 */ /* 0x000fe40000000f00 */
[----:B------:R-:W-:Y:S01]  /*1430*/  MOV R117, 0xff800000 ;  /* 0xff80000000757802 */ /* 0x000fe20000000f00 */
[----:B--2---:R-:W-:Y:S01]  /*1440*/  @!P3 IMAD.U32 R119, R120, 0x10000, RZ ;  /* 0x000100007877b824 */ /* 0x004fe200078e00ff */
[----:B------:R-:W-:Y:S01]  /*1450*/  MOV R120, 0xff800000 ;  /* 0xff80000000787802 */ /* 0x000fe20000000f00 */
[----:B---3--:R-:W-:Y:S01]  /*1460*/  @!P1 IMAD.U32 R117, R118, 0x10000, RZ ;  /* 0x0001000076759824 */ /* 0x008fe200078e00ff */
[----:B------:R-:W-:-:S02]  /*1470*/  FSETP.GT.FTZ.AND P1, PT, R102, R101, PT ;  /* 0x000000656600720b */ /* 0x000fc40003f34000 */
[----:B------:R-:W-:Y:S01]  /*1480*/  MOV R118, 0xff800000 ;  /* 0xff80000000767802 */ /* 0x000fe20000000f00 */
[----:B----4-:R-:W-:Y:S01]  /*1490*/  @!P4 IMAD.U32 R120, R0, 0x10000, RZ ;  /* 0x000100000078c824 */ /* 0x010fe200078e00ff */
[----:B------:R-:W-:Y:S01]  /*14a0*/  IADD3 R0, R108, 0x7e0, RZ ;  /* 0x000007e06c007810 */ /* 0x000fe20007ffe0ff */
[----:B-----5:R-:W-:-:S03]  /*14b0*/  @!P2 IMAD.U32 R118, R100, 0x10000, RZ ;  /* 0x000100006476a824 */ /* 0x020fc600078e00ff */
[----:B------:R-:W-:Y:S02]  /*14c0*/  ISETP.GE.AND P2, PT, R0, R98, PT ;  /* 0x000000620000720c */ /* 0x000fe40003f46270 */
[----:B------:R-:W-:-:S04]  /*14d0*/  FSEL R98, R102, R101, P1 ;  /* 0x0000006566627208 */ /* 0x000fc80000800000 */
[----:B------:R-:W-:-:S04]  /*14e0*/  FSETP.GT.FTZ.AND P1, PT, R98, R125, PT ;  /* 0x0000007d6200720b */ /* 0x000fc80003f34000 */
[----:B------:R-:W-:-:S03]  /*14f0*/  FSEL R98, R98, R125, P1 ;  /* 0x0000007d62627208 */ /* 0x000fc60000800000 */
        /* <DEDUP_REMOVED lines=90> */
[CC--:B------:R-:W-:Y:S02]  /*1aa0*/  FSETP.GT.FTZ.AND P1, PT, R3.reuse, R104.reuse, PT ;  /* 0x000000680300720b */ /* 0x0c0fe40003f34000 */
        /* <DEDUP_REMOVED lines=112> */
[----:B------:R-:W-:Y:S01]  /*21b0*/  FADD.FTZ R122, -R2, R122 ;  /* 0x0000007a027a7221 */ /* 0x000fe20000010100 */
[----:B------:R-:W-:Y:S01]  /*21c0*/  FMUL.FTZ R2, R102, 1.4426950216293334961 ;  /* 0x3fb8aa3b66027820 */ /* 0x000fe20000410000 */
[----:B------:R-:W-:-:S05]  /*21d0*/  FMUL.FTZ R123, R101, 1.4426950216293334961 ;  /* 0x3fb8aa3b657b7820 */ /* 0x000fca0000410000 */
[----:B------:R-:W0:Y:S08]  /*21e0*/  MUFU.EX2 R2, R2 ;  /* 0x0000000200027308 */ /* 0x000e300000000800 */
[----:B------:R-:W1:Y:S01]  /*21f0*/  MUFU.EX2 R124, R123 ;  /* 0x0000007b007c7308 */ /* 0x000e620000000800 */
[----:B0-----:R-:W-:Y:S01]  /*2200*/  FADD.FTZ R3, RZ, R2 ;  /* 0x00000002ff037221 */ /* 0x001fe20000010000 */
[----:B------:R-:W-:-:S03]  /*2210*/  FMUL.FTZ R125, R99, 1.4426950216293334961 ;  /* 0x3fb8aa3b637d7820 */ /* 0x000fc60000410000 */
[----:B-1----:R-:W-:Y:S01]  /*2220*/  FADD.FTZ R3, R3, R124 ;  /* 0x0000007c03037221 */ /* 0x002fe20000010000 */
[----:B------:R-:W-:Y:S02]  /*2230*/  FMUL.FTZ R124, R100, 1.4426950216293334961 ;  /* 0x3fb8aa3b647c7820 */ /* 0x000fe40000410000 */
[----:B------:R-:W-:Y:S08]  /*2240*/  MUFU.EX2 R125, R125 ;  /* 0x0000007d007d7308 */ /* 0x000ff00000000800 */
[----:B------:R-:W0:Y:S01]  /*2250*/  MUFU.EX2 R124, R124 ;  /* 0x0000007c007c7308 */ /* 0x000e220000000800 */
[----:B------:R-:W-:Y:S01]  /*2260*/  FMUL.FTZ R2, R98, 1.4426950216293334961 ;  /* 0x3fb8aa3b62027820 */ /* 0x000fe20000410000 */
[----:B------:R-:W-:-:S06]  /*2270*/  FMUL.FTZ R123, R97, 1.4426950216293334961 ;  /* 0x3fb8aa3b617b7820 */ /* 0x000fcc0000410000 */
[----:B------:R-:W1:Y:S01]  /*2280*/  MUFU.EX2 R2, R2 ;  /* 0x0000000200027308 */ /* 0x000e620000000800 */
[----:B0-----:R-:W-:Y:S01]  /*2290*/  FADD.FTZ R3, R3, R124 ;  /* 0x0000007c03037221 */ /* 0x001fe20000010000 */
[----:B------:R-:W-:-:S06]  /*22a0*/  FMUL.FTZ R124, R95, 1.4426950216293334961 ;  /* 0x3fb8aa3b5f7c7820 */ /* 0x000fcc0000410000 */
[----:B------:R-:W0:Y:S01]  /*22b0*/  MUFU.EX2 R123, R123 ;  /* 0x0000007b007b7308 */ /* 0x000e220000000800 */
[----:B------:R-:W-:Y:S01]  /*22c0*/  FADD.FTZ R3, R3, R125 ;  /* 0x0000007d03037221 */ /* 0x000fe20000010000 */
[----:B------:R-:W-:-:S06]  /*22d0*/  FMUL.FTZ R125, R93, 1.4426950216293334961 ;  /* 0x3fb8aa3b5d7d7820 */ /* 0x000fcc0000410000 */
[----:B------:R-:W2:Y:S01]  /*22e0*/  MUFU.EX2 R124, R124 ;  /* 0x0000007c007c7308 */ /* 0x000ea20000000800 */
[----:B-1----:R-:W-:Y:S01]  /*22f0*/  FADD.FTZ R3, R3, R2 ;  /* 0x0000000203037221 */ /* 0x002fe20000010000 */
[----:B------:R-:W-:-:S06]  /*2300*/  FMUL.FTZ R2, R91, 1.4426950216293334961 ;  /* 0x3fb8aa3b5b027820 */ /* 0x000fcc0000410000 */
[----:B------:R-:W1:Y:S01]  /*2310*/  MUFU.EX2 R125, R125 ;  /* 0x0000007d007d7308 */ /* 0x000e620000000800 */
        /* <DEDUP_REMOVED lines=183> */
[----:B------:R-:W0:Y:S01]  /*2e90*/  LDC.64 R2, c[0x0][0x210] ;  /* 0x00008400ff027b82 */ /* 0x000e220000000a00 */
[----:B------:R-:W-:Y:S02]  /*2ea0*/  ISETP.GE.AND P0, PT, R106, R13, PT ;  /* 0x0000000d6a00720c */ /* 0x000fe40003f06270 */
[----:B------:R-:W1:Y:S01]  /*2eb0*/  MUFU.LG2 R106, R125 ;  /* 0x0000007d006a7308 */ /* 0x000e620000000c00 */
[----:B0-----:R-:W-:-:S04]  /*2ec0*/  IMAD.WIDE R2, R103, 0x4, R2 ;  /* 0x0000000467027825 */ /* 0x001fc800078e0202 */
[----:B-1----:R-:W-:-:S05]  /*2ed0*/  FFMA.FTZ R103, R106, -0.69314718246459960938, R102 ;  /* 0xbf3172186a677823 */ /* 0x002fca0000010066 */
[----:B------:R0:W-:Y:S01]  /*2ee0*/  STG.E desc[UR4][R2.64], R103 ;  /* 0x0000006702007986 */ /* 0x0001e2000c101904 */
[----:B------:R-:W-:Y:S05]  /*2ef0*/  @P0 EXIT ;  /* 0x000000000000094d */ /* 0x000fea0003800000 */
[----:B------:R-:W-:Y:S01]  /*2f00*/  ISETP.GE.AND P0, PT, R14, R13, PT ;  /* 0x0000000d0e00720c */ /* 0x000fe20003f06270 */
[----:B------:R-:W-:-:S05]  /*2f10*/  FFMA.FTZ R101, R106, -0.69314718246459960938, R101 ;  /* 0xbf3172186a657823 */ /* 0x000fca0000010065 */
[----:B------:R1:W-:Y:S07]  /*2f20*/  STG.E desc[UR4][R2.64+0x80], R101 ;  /* 0x0000806502007986 */ /* 0x0003ee000c101904 */
[----:B------:R-:W-:Y:S05]  /*2f30*/  @P0 EXIT ;  /* 0x000000000000094d */ /* 0x000fea0003800000 */
[----:B------:R-:W-:Y:S01]  /*2f40*/  ISETP.GE.AND P0, PT, R16, R13, PT ;  /* 0x0000000d1000720c */ /* 0x000fe20003f06270 */
[----:B-1----:R-:W-:-:S05]  /*2f50*/  FFMA.FTZ R101, R106, -0.69314718246459960938, R100 ;  /* 0xbf3172186a657823 */ /* 0x002fca0000010064 */
[----:B------:R1:W-:Y:S07]  /*2f60*/  STG.E desc[UR4][R2.64+0x100], R101 ;  /* 0x0001006502007986 */ /* 0x0003ee000c101904 */
[----:B------:R-:W-:Y:S05]  /*2f70*/  @P0 EXIT ;  /* 0x000000000000094d */ /* 0x000fea0003800000 */
[----:B------:R-:W-:Y:S01]  /*2f80*/  ISETP.GE.AND P0, PT, R18, R13, PT ;  /* 0x0000000d1200720c */ /* 0x000fe20003f06270 */
[----:B------:R-:W-:-:S05]  /*2f90*/  FFMA.FTZ R99, R106, -0.69314718246459960938, R99 ;  /* 0xbf3172186a637823 */ /* 0x000fca0000010063 */
[----:B------:R2:W-:Y:S07]  /*2fa0*/  STG.E desc[UR4][R2.64+0x180], R99 ;  /* 0x0001806302007986 */ /* 0x0005ee000c101904 */
[----:B------:R-:W-:Y:S05]  /*2fb0*/  @P0 EXIT ;  /* 0x000000000000094d */ /* 0x000fea0003800000 */
[----:B------:R-:W3:Y:S01]  /*2fc0*/  S2R R14, SR_TID.X ;  /* 0x00000000000e7919 */ /* 0x000ee20000002100 */
[----:B--2---:R-:W-:-:S05]  /*2fd0*/  FFMA.FTZ R99, R106, -0.69314718246459960938, R98 ;  /* 0xbf3172186a637823 */ /* 0x004fca0000010062 */
[----:B------:R2:W-:Y:S01]  /*2fe0*/  STG.E desc[UR4][R2.64+0x200], R99 ;  /* 0x0002006302007986 */ /* 0x0005e2000c101904 */
[----:B---3--:R-:W-:-:S05]  /*2ff0*/  VIADD R16, R14, 0xa0 ;  /* 0x000000a00e107836 */ /* 0x008fca0000000000 */
[----:B------:R-:W-:-:S13]  /*3000*/  ISETP.GE.AND P0, PT, R16, R13, PT ;  /* 0x0000000d1000720c */ /* 0x000fda0003f06270 */
[----:B--2---:R-:W-:Y:S05]  /*3010*/  @P0 EXIT ;  /* 0x000000000000094d */ /* 0x004fea0003800000 */
[----:B------:R-:W-:Y:S01]  /*3020*/  IADD3 R16, R14, 0xc0, RZ ;  /* 0x000000c00e107810 */ /* 0x000fe20007ffe0ff */
[----:B------:R-:W-:-:S03]  /*3030*/  FFMA.FTZ R97, R106, -0.69314718246459960938, R97 ;  /* 0xbf3172186a617823 */ /* 0x000fc60000010061 */
[----:B------:R-:W-:Y:S02]  /*3040*/  ISETP.GE.AND P0, PT, R16, R13, PT ;  /* 0x0000000d1000720c */ /* 0x000fe40003f06270 */
[----:B------:R2:W-:Y:S11]  /*3050*/  STG.E desc[UR4][R2.64+0x280], R97 ;  /* 0x0002806102007986 */ /* 0x0005f6000c101904 */
[----:B------:R-:W-:Y:S05]  /*3060*/  @P0 EXIT ;  /* 0x000000000000094d */ /* 0x000fea0003800000 */
[----:B------:R-:W-:Y:S02]  /*3070*/  VIADD R16, R14, 0xe0 ;  /* 0x000000e00e107836 */ /* 0x000fe40000000000 */
[----:B------:R-:W-:-:S03]  /*3080*/  FFMA.FTZ R95, R106, -0.69314718246459960938, R95 ;  /* 0xbf3172186a5f7823 */ /* 0x000fc6000001005f */
[----:B------:R-:W-:Y:S02]  /*3090*/  ISETP.GE.AND P0, PT, R16, R13, PT ;  /* 0x0000000d1000720c */ /* 0x000fe40003f06270 */
[----:B------:R3:W-:Y:S11]  /*30a0*/  STG.E desc[UR4][R2.64+0x300], R95 ;  /* 0x0003005f02007986 */ /* 0x0007f6000c101904 */
[----:B------:R-:W-:Y:S05]  /*30b0*/  @P0 EXIT ;  /* 0x000000000000094d */ /* 0x000fea0003800000 */
        /* <DEDUP_REMOVED lines=35> */
[----:B------:R-:W-:Y:S01]  /*32f0*/  ISETP.GE.AND P0, PT, R20, R13, PT ;  /* 0x0000000d1400720c */ /* 0x000fe20003f06270 */
[----:B------:R-:W-:-:S05]  /*3300*/  FFMA.FTZ R79, R106, -0.69314718246459960938, R79 ;  /* 0xbf3172186a4f7823 */ /* 0x000fca000001004f */
[----:B------:R0:W-:Y:S07]  /*3310*/  STG.E desc[UR4][R2.64+0x700], R79 ;  /* 0x0007004f02007986 */ /* 0x0001ee000c101904 */
        /* <DEDUP_REMOVED lines=130> */
[----:B0-----:R-:W-:-:S05]  /*3b40*/  FFMA.FTZ R15, R106, -0.69314718246459960938, R104 ;  /* 0xbf3172186a0f7823 */ /* 0x001fca0000010068 */
        /* <DEDUP_REMOVED lines=62> */
[----:B0-----:R-:W-:-:S05]  /*3f30*/  FFMA.FTZ R5, R106, -0.69314718246459960938, R122 ;  /* 0xbf3172186a057823 */ /* 0x001fca000001007a */
[----:B------:R-:W-:Y:S01]  /*3f40*/  STG.E desc[UR4][R2.64+0x1f80], R5 ;  /* 0x001f800502007986 */ /* 0x000fe2000c101904 */
[----:B------:R-:W-:Y:S05]  /*3f50*/  EXIT ;  /* 0x000000000000794d */ /* 0x000fea0003800000 */
.L_x_5649:
        /* <DEDUP_REMOVED lines=10> */
.L_x_11956:


//--------------------- .text._ZN43_GLOBAL__N__9ae7fba5_10_SoftMax_cu_9f978f6320softmax_warp_forwardIN3c108BFloat16EffLi10ELb1ELb0EEEvPT0_PKT_iiiPKbib --------------------------
	.section	.text._ZN43_GLOBAL__N__9ae7fba5_10_SoftMax_cu_9f978f6320softmax_warp_forwardIN3c108BFloat16EffLi10ELb1ELb0EEEvPT0_PKT_iiiPKbib,"ax",@progbits
	.align	128
.text._ZN43_GLOBAL__N__9ae7fba5_10_SoftMax_cu_9f978f6320softmax_warp_forwardIN3c108BFloat16EffLi10ELb1ELb0EEEvPT0_PKT_iiiPKbib:
        .type           _ZN43_GLOBAL__N__9ae7fba5_10_SoftMax_cu_9f978f6320softmax_warp_forwardIN3c108BFloat16EffLi10ELb1ELb0EEEvPT0_PKT_iiiPKbib,@function
        .size           _ZN43_GLOBAL__N__9ae7fba5_10_SoftMax_cu_9f978f6320softmax_warp_forwardIN3c108BFloat16EffLi10ELb1ELb0EEEvPT0_PKT_iiiPKbib,(.L_x_11957 - _ZN43_GLOBAL__N__9ae7fba5_10_SoftMax_cu_9f978f6320softmax_warp_forwardIN3c108BFloat16EffLi10ELb1ELb0EEEvPT0_PKT_iiiPKbib)
        .other          _ZN43_GLOBAL__N__9ae7fba5_10_SoftMax_cu_9f978f6320softmax_warp_forwardIN3c108BFloat16EffLi10ELb1ELb0EEEvPT0_PKT_iiiPKbib,@"STO_CUDA_ENTRY STV_DEFAULT"
_ZN43_GLOBAL__N__9ae7fba5_10_SoftMax_cu_9f978f6320softmax_warp_forwardIN3c108BFloat16EffLi10ELb1ELb0EEEvPT0_PKT_iiiPKbib:
        /* <DEDUP_REMOVED lines=9> */
[----:B-1----:R-:W-:-:S03]  /*0090*/  VIADD R26, R42, 0x20 ;  /* 0x000000202a1a7836 */ /* 0x002fc60000000000 */
[C---:B------:R-:W-:Y:S01]  /*00a0*/  IADD3 R52, -R25.reuse, UR4, RZ ;  /* 0x0000000419347c10 */ /* 0x040fe2000fffe1ff */
[----:B------:R-:W-:Y:S01]  /*00b0*/  IMAD R25, R25, UR5, R42 ;  /* 0x0000000519197c24 */ /* 0x000fe2000f8e022a */
[----:B------:R-:W-:Y:S02]  /*00c0*/  ULDC.64 UR4, c[0x0][0x208] ;  /* 0x0000820000047ab9 */ /* 0x000fe40000000a00 */
[----:B------:R-:W-:-:S04]  /*00d0*/  ISETP.GT.AND P0, PT, R52, RZ, PT ;  /* 0x000000ff3400720c */ /* 0x000fc80003f04270 */
[----:B--2---:R-:W-:Y:S01]  /*00e0*/  SEL R28, R27, RZ, P0 ;  /* 0x000000ff1b1c7207 */ /* 0x004fe20000000000 */
[C---:B------:R-:W-:Y:S02]  /*00f0*/  VIADD R24, R42.reuse, 0x40 ;  /* 0x000000402a187836 */ /* 0x040fe40000000000 */
[----:B---3--:R-:W-:Y:S01]  /*0100*/  IMAD.WIDE R2, R25, 0x2, R2 ;  /* 0x0000000219027825 */ /* 0x008fe200078e0202 */
        /* <DEDUP_REMOVED lines=8> */
[C---:B------:R-:W-:Y:S01]  /*0190*/  IADD3 R20, R42.reuse, 0xc0, RZ ;  /* 0x000000c02a147810 */ /* 0x040fe20007ffe0ff */
[----:B------:R-:W-:Y:S01]  /*01a0*/  VIADD R21, R42, 0xa0 ;  /* 0x000000a02a157836 */ /* 0x000fe20000000000 */
[----:B------:R-:W-:-:S02]  /*01b0*/  ISETP.GE.AND P1, PT, R23, R28, PT ;  /* 0x0000001c1700720c */ /* 0x000fc40003f26270 */
[-C--:B------:R-:W-:Y:S01]  /*01c0*/  ISETP.GE.AND P0, PT, R22, R28.reuse, PT ;  /* 0x0000001c1600720c */ /* 0x080fe20003f06270 */
[----:B------:R-:W-:Y:S01]  /*01d0*/  VIADD R18, R42, 0x100 ;  /* 0x000001002a127836 */ /* 0x000fe20000000000 */
[-C--:B------:R-:W-:Y:S02]  /*01e0*/  ISETP.GE.AND P4, PT, R21, R28.reuse, PT ;  /* 0x0000001c1500720c */ /* 0x080fe40003f86270 */
[----:B------:R-:W-:Y:S01]  /*01f0*/  ISETP.GE.AND P6, PT, R20, R28, PT ;  /* 0x0000001c1400720c */ /* 0x000fe20003fc6270 */
[----:B------:R-:W-:Y:S01]  /*0200*/  IMAD.MOV.U32 R41, RZ, RZ, -0x800000 ;  /* 0xff800000ff297424 */ /* 0x000fe200078e00ff */
[----:B------:R-:W-:-:S05]  /*0210*/  IADD3 R19, R42, 0xe0, RZ ;  /* 0x000000e02a137810 */ /* 0x000fca0007ffe0ff */
[----:B------:R-:W5:Y:S01]  /*0220*/  @!P1 LDG.E.U16 R5, desc[UR4][R2.64+0xc0] ;  /* 0x0000c00402059981 */ /* 0x000f62000c1e1500 */
[----:B------:R-:W-:-:S03]  /*0230*/  IMAD.MOV.U32 R40, RZ, RZ, -0x800000 ;  /* 0xff800000ff287424 */ /* 0x000fc600078e00ff */
[----:B------:R-:W5:Y:S01]  /*0240*/  @!P0 LDG.E.U16 R6, desc[UR4][R2.64+0x100] ;  /* 0x0001000402068981 */ /* 0x000f62000c1e1500 */
[----:B------:R-:W-:Y:S02]  /*0250*/  VIADD R11, R42, 0x120 ;  /* 0x000001202a0b7836 */ /* 0x000fe40000000000 */
[----:B------:R-:W-:Y:S02]  /*0260*/  IMAD.MOV.U32 R39, RZ, RZ, -0x800000 ;  /* 0xff800000ff277424 */ /* 0x000fe400078e00ff */
[----:B--2---:R-:W-:Y:S01]  /*0270*/  @!P3 IMAD.U32 R41, R7, 0x10000, RZ ;  /* 0x000100000729b824 */ /* 0x004fe200078e00ff */
[-C--:B------:R-:W-:Y:S01]  /*0280*/  ISETP.GE.AND P3, PT, R18, R28.reuse, PT ;  /* 0x0000001c1200720c */ /* 0x080fe20003f66270 */
[----:B------:R-:W2:Y:S01]  /*0290*/  @!P6 LDG.E.U16 R7, desc[UR4][R2.64+0x180] ;  /* 0x000180040207e981 */ /* 0x000ea2000c1e1500 */
[----:B---3--:R-:W-:Y:S02]  /*02a0*/  @!P5 SHF.L.U32 R40, R0, 0x10, RZ ;  /* 0x000000100028d819 */ /* 0x008fe400000006ff */
[----:B------:R-:W-:Y:S01]  /*02b0*/  ISETP.GE.AND P5, PT, R19, R28, PT ;  /* 0x0000001c1300720c */ /* 0x000fe20003fa6270 */
[----:B------:R-:W3:Y:S01]  /*02c0*/  @!P4 LDG.E.U16 R0, desc[UR4][R2.64+0x140] ;  /* 0x000140040200c981 */ /* 0x000ee2000c1e1500 */
[----:B----4-:R-:W-:-:S02]  /*02d0*/  @!P2 SHF.L.U32 R39, R4, 0x10, RZ ;  /* 0x000000100427a819 */ /* 0x010fc400000006ff */
[----:B------:R-:W-:-:S05]  /*02e0*/  ISETP.GE.AND P2, PT, R11, R28, PT ;  /* 0x0000001c0b00720c */ /* 0x000fca0003f46270 */
[----:B------:R-:W4:Y:S04]  /*02f0*/  @!P3 LDG.E.U16 R9, desc[UR4][R2.64+0x200] ;  /* 0x000200040209b981 */ /* 0x000f28000c1e1500 */
[----:B------:R-:W4:Y:S04]  /*0300*/  @!P5 LDG.E.U16 R8, desc[UR4][R2.64+0x1c0] ;  /* 0x0001c0040208d981 */ /* 0x000f28000c1e1500 */
[----:B------:R-:W4:Y:S01]  /*0310*/  @!P2 LDG.E.U16 R4, desc[UR4][R2.64+0x240] ;  /* 0x000240040204a981 */ /* 0x000f22000c1e1500 */
[----:B------:R-:W-:Y:S02]  /*0320*/  IMAD.MOV.U32 R38, RZ, RZ, -0x800000 ;  /* 0xff800000ff267424 */ /* 0x000fe400078e00ff */
[----:B-----5:R-:W-:-:S02]  /*0330*/  @!P1 IMAD.U32 R38, R5, 0x10000, RZ ;  /* 0x0001000005269824 */ /* 0x020fc400078e00ff */
[----:B------:R-:W-:Y:S01]  /*0340*/  VIADD R5, R42, 0x160 ;  /* 0x000001602a057836 */ /* 0x000fe20000000000 */
[----:B------:R-:W-:Y:S02]  /*0350*/  MOV R37, 0xff800000 ;  /* 0xff80000000257802 */ /* 0x000fe40000000f00 */
[----:B------:R-:W-:Y:S02]  /*0360*/  @!P0 SHF.L.U32 R37, R6, 0x10, RZ ;  /* 0x0000001006258819 */ /* 0x000fe400000006ff */
[----:B------:R-:W-:Y:S02]  /*0370*/  ISETP.GE.AND P0, PT, R5, R28, PT ;  /* 0x0000001c0500720c */ /* 0x000fe40003f06270 */
[C---:B------:R-:W-:Y:S01]  /*0380*/  IADD3 R5, R42.reuse, 0x180, RZ ;  /* 0x000001802a057810 */ /* 0x040fe20007ffe0ff */
[----:B------:R-:W-:Y:S02]  /*0390*/  IMAD.MOV.U32 R36, RZ, RZ, -0x800000 ;  /* 0xff800000ff247424 */ /* 0x000fe400078e00ff */
[----:B------:R-:W-:Y:S01]  /*03a0*/  IMAD.MOV.U32 R35, RZ, RZ, -0x800000 ;  /* 0xff800000ff237424 */ /* 0x000fe200078e00ff */
[----:B------:R-:W-:-:S02]  /*03b0*/  IADD3 R11, R42, 0x140, RZ ;  /* 0x000001402a0b7810 */ /* 0x000fc40007ffe0ff */
[----:B------:R-:W-:Y:S02]  /*03c0*/  MOV R33, 0xff800000 ;  /* 0xff80000000217802 */ /* 0x000fe40000000f00 */
[----:B------:R-:W-:Y:S01]  /*03d0*/  ISETP.GE.AND P1, PT, R11, R28, PT ;  /* 0x0000001c0b00720c */ /* 0x000fe20003f26270 */
[----:B------:R-:W-:Y:S02]  /*03e0*/  IMAD.MOV.U32 R34, RZ, RZ, -0x800000 ;  /* 0xff800000ff227424 */ /* 0x000fe400078e00ff */
[----:B------:R-:W-:Y:S02]  /*03f0*/  VIADD R11, R42, 0x1a0 ;  /* 0x000001a02a0b7836 */ /* 0x000fe40000000000 */
[----:B------:R-:W-:-:S08]  /*0400*/  IMAD.MOV.U32 R32, RZ, RZ, -0x800000 ;  /* 0xff800000ff207424 */ /* 0x000fd000078e00ff */
[----:B------:R-:W5:Y:S01]  /*0410*/  @!P1 LDG.E.U16 R10, desc[UR4][R2.64+0x280] ;  /* 0x00028004020a9981 */ /* 0x000f62000c1e1500 */
[----:B--2---:R-:W-:Y:S02]  /*0420*/  @!P6 SHF.L.U32 R35, R7, 0x10, RZ ;  /* 0x000000100723e819 */ /* 0x004fe400000006ff */
[----:B------:R-:W-:Y:S02]  /*0430*/  IADD3 R7, R42, 0x1e0, RZ ;  /* 0x000001e02a077810 */ /* 0x000fe40007ffe0ff */
[----:B---3--:R-:W-:Y:S02]  /*0440*/  @!P4 SHF.L.U32 R36, R0, 0x10, RZ ;  /* 0x000000100024c819 */ /* 0x008fe400000006ff */
[-C--:B------:R-:W-:Y:S01]  /*0450*/  ISETP.GE.AND P4, PT, R5, R28.reuse, PT ;  /* 0x0000001c0500720c */ /* 0x080fe20003f86270 */
[----:B------:R-:W-:Y:S01]  /*0460*/  VIADD R5, R42, 0x1c0 ;  /* 0x000001c02a057836 */ /* 0x000fe20000000000 */
[----:B----4-:R-:W-:Y:S01]  /*0470*/  @!P3 SHF.L.U32 R33, R9, 0x10, RZ ;  /* 0x000000100921b819 */ /* 0x010fe200000006ff */
[----:B------:R-:W2:Y:S01]  /*0480*/  @!P0 LDG.E.U16 R0, desc[UR4][R2.64+0x2c0] ;  /* 0x0002c00402008981 */ /* 0x000ea2000c1e1500 */
[-C--:B------:R-:W-:Y:S01]  /*0490*/  ISETP.GE.AND P3, PT, R7, R28.reuse, PT ;  /* 0x0000001c0700720c */ /* 0x080fe20003f66270 */
[----:B------:R-:W-:Y:S01]  /*04a0*/  @!P5 IMAD.U32 R34, R8, 0x10000, RZ ;  /* 0x000100000822d824 */ /* 0x000fe200078e00ff */
[----:B------:R-:W-:-:S07]  /*04b0*/  ISETP.GE.AND P5, PT, R5, R28, PT ;  /* 0x0000001c0500720c */ /* 0x000fce0003fa6270 */
[----:B------:R-:W3:Y:S01]  /*04c0*/  @!P4 LDG.E.U16 R5, desc[UR4][R2.64+0x300] ;  /* 0x000300040205c981 */ /* 0x000ee2000c1e1500 */
[----:B------:R-:W-:Y:S01]  /*04d0*/  IADD3 R9, R42, 0x200, RZ ;  /* 0x000002002a097810 */ /* 0x000fe20007ffe0ff */
[----:B------:R-:W-:Y:S01]  /*04e0*/  @!P2 IMAD.U32 R32, R4, 0x10000, RZ ;  /* 0x000100000420a824 */ /* 0x000fe200078e00ff */
[-C--:B------:R-:W-:Y:S02]  /*04f0*/  ISETP.GE.AND P6, PT, R11, R28.reuse, PT ;  /* 0x0000001c0b00720c */ /* 0x080fe40003fc6270 */
[----:B------:R-:W-:Y:S01]  /*0500*/  ISETP.GE.AND P2, PT, R9, R28, PT ;  /* 0x0000001c0900720c */ /* 0x000fe20003f46270 */
[----:B------:R-:W4:Y:S04]  /*0510*/  @!P3 LDG.E.U16 R8, desc[UR4][R2.64+0x3c0] ;  /* 0x0003c0040208b981 */ /* 0x000f28000c1e1500 */
[----:B------:R-:W4:Y:S06]  /*0520*/  @!P5 LDG.E.U16 R7, desc[UR4][R2.64+0x380] ;  /* 0x000380040207d981 */ /* 0x000f2c000c1e1500 */
[----:B------:R-:W4:Y:S04]  /*0530*/  @!P6 LDG.E.U16 R6, desc[UR4][R2.64+0x340] ;  /* 0x000340040206e981 */ /* 0x000f28000c1e1500 */
[----:B------:R-:W4:Y:S01]  /*0540*/  @!P2 LDG.E.U16 R4, desc[UR4][R2.64+0x400] ;  /* 0x000400040204a981 */ /* 0x000f22000c1e1500 */
[C---:B------:R-:W-:Y:S01]  /*0550*/  VIADD R15, R42.reuse, 0x260 ;  /* 0x000002602a0f7836 */ /* 0x040fe20000000000 */
[----:B------:R-:W-:Y:S01]  /*0560*/  MOV R29, 0xff800000 ;  /* 0xff800000001d7802 */ /* 0x000fe20000000f00 */
[----:B------:R-:W-:-:S02]  /*0570*/  VIADD R17, R42, 0x220 ;  /* 0x000002202a117836 */ /* 0x000fc40000000000 */
[C---:B------:R-:W-:Y:S01]  /*0580*/  VIADD R12, R42.reuse, 0x2c0 ;  /* 0x000002c02a0c7836 */ /* 0x040fe20000000000 */
[----:B------:R-:W-:Y:S01]  /*0590*/  MOV R31, 0xff800000 ;  /* 0xff800000001f7802 */ /* 0x000fe20000000f00 */
[----:B------:R-:W-:Y:S01]  /*05a0*/  IMAD.MOV.U32 R43, RZ, RZ, -0x800000 ;  /* 0xff800000ff2b7424 */ /* 0x000fe200078e00ff */
[----:B------:R-:W-:Y:S01]  /*05b0*/  IADD3 R16, R42, 0x240, RZ ;  /* 0x000002402a107810 */ /* 0x000fe20007ffe0ff */
[----:B------:R-:W-:Y:S01]  /*05c0*/  IMAD.MOV.U32 R30, RZ, RZ, -0x800000 ;  /* 0xff800000ff1e7424 */ /* 0x000fe200078e00ff */
[----:B-----5:R-:W-:Y:S02]  /*05d0*/  @!P1 SHF.L.U32 R31, R10, 0x10, RZ ;  /* 0x000000100a1f9819 */ /* 0x020fe400000006ff */
[----:B------:R-:W-:Y:S01]  /*05e0*/  ISETP.GE.AND P1, PT, R17, R28, PT ;  /* 0x0000001c1100720c */ /* 0x000fe20003f26270 */
[C---:B------:R-:W-:Y:S01]  /*05f0*/  VIADD R11, R42.reuse, 0x2e0 ;  /* 0x000002e02a0b7836 */ /* 0x040fe20000000000 */
[----:B------:R-:W-:Y:S02]  /*0600*/  IADD3 R13, R42, 0x2a0, RZ ;  /* 0x000002a02a0d7810 */ /* 0x000fe40007ffe0ff */
[----:B------:R-:W-:-:S02]  /*0610*/  MOV R59, 0xff800000 ;  /* 0xff800000003b7802 */ /* 0x000fc40000000f00 */
[----:B------:R-:W-:Y:S02]  /*0620*/  IADD3 R14, R42, 0x280, RZ ;  /* 0x000002802a0e7810 */ /* 0x000fe40007ffe0ff */
[----:B------:R-:W-:Y:S02]  /*0630*/  MOV R44, 0xff800000 ;  /* 0xff800000002c7802 */ /* 0x000fe40000000f00 */
[----:B------:R-:W-:-:S03]  /*0640*/  MOV R61, 0xff800000 ;  /* 0xff800000003d7802 */ /* 0x000fc60000000f00 */
[----:B------:R-:W5:Y:S01]  /*0650*/  @!P1 LDG.E.U16 R9, desc[UR4][R2.64+0x440] ;  /* 0x0004400402099981 */ /* 0x000f62000c1e1500 */
[----:B---3--:R-:W-:Y:S01]  /*0660*/  @!P4 IMAD.U32 R29, R5, 0x10000, RZ ;  /* 0x00010000051dc824 */ /* 0x008fe200078e00ff */
[-C--:B------:R-:W-:Y:S01]  /*0670*/  ISETP.GE.AND P4, PT, R15, R28.reuse, PT ;  /* 0x0000001c0f00720c */ /* 0x080fe20003f86270 */
[----:B--2---:R-:W-:Y:S02]  /*0680*/  @!P0 IMAD.U32 R30, R0, 0x10000, RZ ;  /* 0x00010000001e8824 */ /* 0x004fe400078e00ff */
[----:B----4-:R-:W-:Y:S01]  /*0690*/  @!P3 IMAD.U32 R43, R8, 0x10000, RZ ;  /* 0x00010000082bb824 */ /* 0x010fe200078e00ff */
[-C--:B------:R-:W-:Y:S02]  /*06a0*/  ISETP.GE.AND P3, PT, R12, R28.reuse, PT ;  /* 0x0000001c0c00720c */ /* 0x080fe40003f66270 */
[----:B------:R-:W-:Y:S02]  /*06b0*/  ISETP.GE.AND P0, PT, R16, R28, PT ;  /* 0x0000001c1000720c */ /* 0x000fe40003f06270 */
[----:B------:R-:W-:-:S05]  /*06c0*/  @!P5 SHF.L.U32 R59, R7, 0x10, RZ ;  /* 0x00000010073bd819 */ /* 0x000fca00000006ff */
[----:B------:R-:W2:Y:S01]  /*06d0*/  @!P4 LDG.E.U16 R5, desc[UR4][R2.64+0x4c0] ;  /* 0x0004c0040205c981 */ /* 0x000ea2000c1e1500 */
[-C--:B------:R-:W-:Y:S01]  /*06e0*/  ISETP.GE.AND P5, PT, R13, R28.reuse, PT ;  /* 0x0000001c0d00720c */ /* 0x080fe20003fa6270 */
[----:B------:R-:W-:Y:S01]  /*06f0*/  @!P6 IMAD.U32 R61, R6, 0x10000, RZ ;  /* 0x00010000063de824 */ /* 0x000fe200078e00ff */
[-C--:B------:R-:W-:Y:S02]  /*0700*/  ISETP.GE.AND P6, PT, R14, R28.reuse, PT ;  /* 0x0000001c0e00720c */ /* 0x080fe40003fc6270 */
[----:B------:R-:W-:Y:S01]  /*0710*/  @!P2 SHF.L.U32 R44, R4, 0x10, RZ ;  /* 0x00000010042ca819 */ /* 0x000fe200000006ff */
[----:B------:R-:W3:Y:S01]  /*0720*/  @!P3 LDG.E.U16 R55, desc[UR4][R2.64+0x580] ;  /* 0x000580040237b981 */ /* 0x000ee2000c1e1500 */
[----:B------:R-:W-:-:S03]  /*0730*/  ISETP.GE.AND P2, PT, R11, R28, PT ;  /* 0x0000001c0b00720c */ /* 0x000fc60003f46270 */
[----:B------:R-:W4:Y:S04]  /*0740*/  @!P0 LDG.E.U16 R0, desc[UR4][R2.64+0x480] ;  /* 0x0004800402008981 */ /* 0x000f28000c1e1500 */
[----:B------:R-:W4:Y:S04]  /*0750*/  @!P5 LDG.E.U16 R51, desc[UR4][R2.64+0x540] ;  /* 0x000540040233d981 */ /* 0x000f28000c1e1500 */
[----:B------:R-:W4:Y:S04]  /*0760*/  @!P6 LDG.E.U16 R6, desc[UR4][R2.64+0x500] ;  /* 0x000500040206e981 */ /* 0x000f28000c1e1500 */
[----:B------:R-:W4:Y:S01]  /*0770*/  @!P2 LDG.E.U16 R4, desc[UR4][R2.64+0x5c0] ;  /* 0x0005c0040204a981 */ /* 0x000f22000c1e1500 */
[----:B------:R-:W-:Y:S01]  /*0780*/  IMAD.MOV.U32 R47, RZ, RZ, -0x800000 ;  /* 0xff800000ff2f7424 */ /* 0x000fe200078e00ff */
[----:B------:R-:W-:Y:S01]  /*0790*/  IADD3 R10, R42, 0x300, RZ ;  /* 0x000003002a0a7810 */ /* 0x000fe20007ffe0ff */
[----:B------:R-:W-:-:S02]  /*07a0*/  IMAD.MOV.U32 R45, RZ, RZ, -0x800000 ;  /* 0xff800000ff2d7424 */ /* 0x000fc400078e00ff */
[----:B------:R-:W-:Y:S01]  /*07b0*/  IMAD.MOV.U32 R50, RZ, RZ, -0x800000 ;  /* 0xff800000ff327424 */ /* 0x000fe200078e00ff */
[----:B------:R-:W-:Y:S01]  /*07c0*/  MOV R46, 0xff800000 ;  /* 0xff800000002e7802 */ /* 0x000fe20000000f00 */
[----:B-----5:R-:W-:Y:S02]  /*07d0*/  @!P1 IMAD.U32 R45, R9, 0x10000, RZ ;  /* 0x00010000092d9824 */ /* 0x020fe400078e00ff */
[----:B------:R-:W-:Y:S01]  /*07e0*/  VIADD R9, R42, 0x320 ;  /* 0x000003202a097836 */ /* 0x000fe20000000000 */
[----:B------:R-:W-:Y:S01]  /*07f0*/  ISETP.GE.AND P1, PT, R10, R28, PT ;  /* 0x0000001c0a00720c */ /* 0x000fe20003f26270 */
[----:B------:R-:W-:Y:S01]  /*0800*/  IMAD.MOV.U32 R49, RZ, RZ, -0x800000 ;  /* 0xff800000ff317424 */ /* 0x000fe200078e00ff */
[C---:B------:R-:W-:Y:S01]  /*0810*/  IADD3 R8, R42.reuse, 0x340, RZ ;  /* 0x000003402a087810 */ /* 0x040fe20007ffe0ff */
[----:B------:R-:W-:Y:S02]  /*0820*/  VIADD R7, R42, 0x360 ;  /* 0x000003602a077836 */ /* 0x000fe40000000000 */
[----:B------:R-:W-:-:S08]  /*0830*/  IMAD.MOV.U32 R48, RZ, RZ, -0x800000 ;  /* 0xff800000ff307424 */ /* 0x000fd000078e00ff */
[----:B------:R-:W5:Y:S01]  /*0840*/  @!P1 LDG.E.U16 R53, desc[UR4][R2.64+0x600] ;  /* 0x0006000402359981 */ /* 0x000f62000c1e1500 */
[----:B--2---:R-:W-:Y:S01]  /*0850*/  @!P4 SHF.L.U32 R47, R5, 0x10, RZ ;  /* 0x00000010052fc819 */ /* 0x004fe200000006ff */
[----:B------:R-:W-:Y:S01]  /*0860*/  VIADD R5, R42, 0x3a0 ;  /* 0x000003a02a057836 */ /* 0x000fe20000000000 */
[----:B---3--:R-:W-:-:S04]  /*0870*/  @!P3 SHF.L.U32 R50, R55, 0x10, RZ ;  /* 0x000000103732b819 */ /* 0x008fc800000006ff */
[-C--:B------:R-:W-:Y:S02]  /*0880*/  ISETP.GE.AND P3, PT, R5, R28.reuse, PT ;  /* 0x0000001c0500720c */ /* 0x080fe40003f66270 */
[----:B----4-:R-:W-:Y:S02]  /*0890*/  @!P0 SHF.L.U32 R46, R0, 0x10, RZ ;  /* 0x00000010002e8819 */ /* 0x010fe400000006ff */
[-C--:B------:R-:W-:Y:S02]  /*08a0*/  ISETP.GE.AND P0, PT, R9, R28.reuse, PT ;  /* 0x0000001c0900720c */ /* 0x080fe40003f06270 */
[----:B------:R-:W-:Y:S01]  /*08b0*/  @!P5 SHF.L.U32 R49, R51, 0x10, RZ ;  /* 0x000000103331d819 */ /* 0x000fe200000006ff */
[----:B------:R-:W-:Y:S01]  /*08c0*/  IMAD.MOV.U32 R51, RZ, RZ, -0x800000 ;  /* 0xff800000ff337424 */ /* 0x000fe200078e00ff */
[----:B------:R-:W-:Y:S02]  /*08d0*/  ISETP.GE.AND P4, PT, R8, R28, PT ;  /* 0x0000001c0800720c */ /* 0x000fe40003f86270 */
[----:B------:R-:W-:-:S02]  /*08e0*/  @!P6 SHF.L.U32 R48, R6, 0x10, RZ ;  /* 0x000000100630e819 */ /* 0x000fc400000006ff */
[----:B------:R-:W-:Y:S02]  /*08f0*/  IADD3 R6, R42, 0x380, RZ ;  /* 0x000003802a067810 */ /* 0x000fe40007ffe0ff */
[----:B------:R-:W-:Y:S02]  /*0900*/  @!P2 SHF.L.U32 R51, R4, 0x10, RZ ;  /* 0x000000100433a819 */ /* 0x000fe400000006ff */
[----:B------:R-:W2:Y:S01]  /*0910*/  @!P3 LDG.E.U16 R4, desc[UR4][R2.64+0x740] ;  /* 0x000740040204b981 */ /* 0x000ea2000c1e1500 */
[-C--:B------:R-:W-:Y:S02]  /*0920*/  ISETP.GE.AND P6, PT, R7, R28.reuse, PT ;  /* 0x0000001c0700720c */ /* 0x080fe40003fc6270 */
[----:B------:R-:W-:Y:S01]  /*0930*/  ISETP.GE.AND P5, PT, R6, R28, PT ;  /* 0x0000001c0600720c */ /* 0x000fe20003fa6270 */
[----:B------:R-:W3:Y:S04]  /*0940*/  @!P0 LDG.E.U16 R54, desc[UR4][R2.64+0x640] ;  /* 0x0006400402368981 */ /* 0x000ee8000c1e1500 */
[----:B------:R-:W4:Y:S06]  /*0950*/  @!P4 LDG.E.U16 R55, desc[UR4][R2.64+0x680] ;  /* 0x000680040237c981 */ /* 0x000f2c000c1e1500 */
[----:B------:R-:W4:Y:S04]  /*0960*/  @!P6 LDG.E.U16 R56, desc[UR4][R2.64+0x6c0] ;  /* 0x0006c0040238e981 */ /* 0x000f28000c1e1500 */
[----:B------:R-:W4:Y:S01]  /*0970*/  @!P5 LDG.E.U16 R0, desc[UR4][R2.64+0x700] ;  /* 0x000700040200d981 */ /* 0x000f22000c1e1500 */
[----:B------:R-:W-:Y:S01]  /*0980*/  IMAD.MOV.U32 R57, RZ, RZ, -0x800000 ;  /* 0xff800000ff397424 */ /* 0x000fe200078e00ff */
[----:B------:R-:W-:Y:S01]  /*0990*/  ISETP.GE.AND P2, PT, R52, 0x1, PT ;  /* 0x000000013400780c */ /* 0x000fe20003f46270 */
[----:B------:R-:W-:Y:S01]  /*09a0*/  IMAD.MOV.U32 R52, RZ, RZ, -0x800000 ;  /* 0xff800000ff347424 */ /* 0x000fe200078e00ff */
[----:B-----5:R-:W-:Y:S01]  /*09b0*/  @!P1 SHF.L.U32 R52, R53, 0x10, RZ ;  /* 0x0000001035349819 */ /* 0x020fe200000006ff */
[----:B------:R-:W-:Y:S01]  /*09c0*/  IMAD.MOV.U32 R53, RZ, RZ, -0x800000 ;  /* 0xff800000ff357424 */ /* 0x000fe200078e00ff */
[----:B--2---:R-:W-:Y:S01]  /*09d0*/  @!P3 SHF.L.U32 R57, R4, 0x10, RZ ;  /* 0x000000100439b819 */ /* 0x004fe200000006ff */
[----:B------:R-:W-:Y:S01]  /*09e0*/  VIADD R4, R42, 0x3c0 ;  /* 0x000003c02a047836 */ /* 0x000fe20000000000 */
[----:B---3--:R-:W-:-:S04]  /*09f0*/  @!P0 SHF.L.U32 R53, R54, 0x10, RZ ;  /* 0x0000001036358819 */ /* 0x008fc800000006ff */
[----:B------:R-:W-:Y:S01]  /*0a00*/  ISETP.GE.AND P0, PT, R4, R28, PT ;  /* 0x0000001c0400720c */ /* 0x000fe20003f06270 */
[----:B------:R-:W-:Y:S01]  /*0a10*/  IMAD.MOV.U32 R54, RZ, RZ, -0x800000 ;  /* 0xff800000ff367424 */ /* 0x000fe200078e00ff */
[----:B----4-:R-:W-:Y:S01]  /*0a20*/  @!P4 SHF.L.U32 R54, R55, 0x10, RZ ;  /* 0x000000103736c819 */ /* 0x010fe200000006ff */
[----:B------:R-:W-:Y:S01]  /*0a30*/  IMAD.MOV.U32 R55, RZ, RZ, -0x800000 ;  /* 0xff800000ff377424 */ /* 0x000fe200078e00ff */
[----:B------:R-:W-:Y:S01]  /*0a40*/  @!P6 SHF.L.U32 R55, R56, 0x10, RZ ;  /* 0x000000103837e819 */ /* 0x000fe200000006ff */
[----:B------:R-:W-:Y:S01]  /*0a50*/  IMAD.MOV.U32 R56, RZ, RZ, -0x800000 ;  /* 0xff800000ff387424 */ /* 0x000fe200078e00ff */
[----:B------:R-:W-:-:S07]  /*0a60*/  @!P5 SHF.L.U32 R56, R0, 0x10, RZ ;  /* 0x000000100038d819 */ /* 0x000fce00000006ff */
[----:B------:R-:W2:Y:S01]  /*0a70*/  @!P0 LDG.E.U16 R0, desc[UR4][R2.64+0x780] ;  /* 0x0007800402008981 */ /* 0x000ea2000c1e1500 */
[----:B------:R-:W-:Y:S01]  /*0a80*/  MOV R58, 0xff800000 ;  /* 0xff800000003a7802 */ /* 0x000fe20000000f00 */
[----:B--2---:R-:W-:Y:S01]  /*0a90*/  @!P0 IMAD.U32 R58, R0, 0x10000, RZ ;  /* 0x00010000003a8824 */ /* 0x004fe200078e00ff */
[----:B------:R-:W-:-:S04]  /*0aa0*/  IADD3 R0, R42, 0x3e0, RZ ;  /* 0x000003e02a007810 */ /* 0x000fc80007ffe0ff */
[----:B------:R-:W-:-:S13]  /*0ab0*/  ISETP.GE.AND P0, PT, R0, R28, PT ;  /* 0x0000001c0000720c */ /* 0x000fda0003f06270 */
[----:B------:R-:W2:Y:S01]  /*0ac0*/  @!P0 LDG.E.U16 R28, desc[UR4][R2.64+0x7c0] ;  /* 0x0007c004021c8981 */ /* 0x000ea2000c1e1500 */
[----:B------:R-:W-:Y:S01]  /*0ad0*/  IMAD.MOV.U32 R60, RZ, RZ, -0x800000 ;  /* 0xff800000ff3c7424 */ /* 0x000fe200078e00ff */
[----:B--2---:R-:W-:Y:S02]  /*0ae0*/  @!P0 SHF.L.U32 R60, R28, 0x10, RZ ;  /* 0x000000101c3c8819 */ /* 0x004fe400000006ff */
        /* <DEDUP_REMOVED lines=117> */
[----:B------:R-:W0:Y:S08]  /*1240*/  MUFU.EX2 R2, R2 ;  /* 0x0000000200027308 */ /* 0x000e300000000800 */
[----:B------:R-:W1:Y:S01]  /*1250*/  MUFU.EX2 R61, R61 ;  /* 0x0000003d003d7308 */ /* 0x000e620000000800 */
[----:B0-----:R-:W-:Y:S01]  /*1260*/  FADD.FTZ R3, R3, R2 ;  /* 0x0000000203037221 */ /* 0x001fe20000010000 */
        /* <DEDUP_REMOVED lines=98> */
[----:B------:R-:W1:Y:S01]  /*1890*/  MUFU.LG2 R42, R61 ;  /* 0x0000003d002a7308 */ /* 0x000e620000000c00 */
[----:B------:R-:W-:Y:S01]  /*18a0*/  ULDC.64 UR6, c[0x0][0x210] ;  /* 0x0000840000067ab9 */ /* 0x000fe20000000a00 */
[----:B------:R-:W-:Y:S02]  /*18b0*/  SHF.R.S32.HI R3, RZ, 0x1f, R25 ;  /* 0x0000001fff037819 */ /* 0x000fe40000011419 */
[----:B0-----:R-:W-:-:S04]  /*18c0*/  LEA R2, P0, R25, UR6, 0x2 ;  /* 0x0000000619027c11 */ /* 0x001fc8000f8010ff */
[----:B------:R-:W-:Y:S02]  /*18d0*/  LEA.HI.X R3, R25, UR7, R3, 0x2, P0 ;  /* 0x0000000719037c11 */ /* 0x000fe400080f1403 */
        /* <DEDUP_REMOVED lines=32> */
[----:B------:R-:W5:Y:S01]  /*1ae0*/  S2R R18, SR_TID.X ;  /* 0x0000000000127919 */ /* 0x000f620000002100 */
[----:B------:R-:W-:-:S05]  /*1af0*/  FFMA.FTZ R33, R42, -0.69314718246459960938, R33 ;  /* 0xbf3172182a217823 */ /* 0x000fca0000010021 */
[----:B------:R0:W-:Y:S01]  /*1b00*/  STG.E desc[UR4][R2.64+0x400], R33 ;  /* 0x0004002102007986 */ /* 0x0001e2000c101904 */
[----:B-----5:R-:W-:-:S05]  /*1b10*/  VIADD R20, R18, 0x120 ;  /* 0x0000012012147836 */ /* 0x020fca0000000000 */
[----:B------:R-:W-:-:S13]  /*1b20*/  ISETP.GE.AND P0, PT, R20, R27, PT ;  /* 0x0000001b1400720c */ /* 0x000fda0003f06270 */
[----:B0-----:R-:W-:Y:S05]  /*1b30*/  @P0 EXIT ;  /* 0x000000000000094d */ /* 0x001fea0003800000 */
        /* <DEDUP_REMOVED lines=11> */
[----:B0-----:R-:W-:-:S03]  /*1bf0*/  FFMA.FTZ R19, R42, -0.69314718246459960938, R30 ;  /* 0xbf3172182a137823 */ /* 0x001fc6000001001e */
        /* <DEDUP_REMOVED lines=86> */
.L_x_5650:
        /* <DEDUP_REMOVED lines=10> */
.L_x_11957:


//--------------------- .text._ZN43_GLOBAL__N__9ae7fba5_10_SoftMax_cu_9f978f6320softmax_warp_forwardIN3c108BFloat16EffLi9ELb1ELb0EEEvPT0_PKT_iiiPKbib --------------------------
	.section	.text._ZN43_GLOBAL__N__9ae7fba5_10_SoftMax_cu_9f978f6320softmax_warp_forwardIN3c108BFloat16EffLi9ELb1ELb0EEEvPT0_PKT_iiiPKbib,"ax",@progbits
	.align	128
.text._ZN43_GLOBAL__N__9ae7fba5_10_SoftMax_cu_9f978f6320softmax_warp_forwardIN3c108BFloat16EffLi9ELb1ELb0EEEvPT0_PKT_iiiPKbib:
        .type           _ZN43_GLOBAL__N__9ae7fba5_10_SoftMax_cu_9f978f6320softmax_warp_forwardIN3c108BFloat16EffLi9ELb1ELb0EEEvPT0_PKT_iiiPKbib,@function
        .size           _ZN43_GLOBAL__N__9ae7fba5_10_SoftMax_cu_9f978f6320softmax_warp_forwardIN3c108BFloat16EffLi9ELb1ELb0EEEvPT0_PKT_iiiPKbib,(.L_x_11958 - _ZN43_GLOBAL__N__9ae7fba5_10_SoftMax_cu_9f978f6320softmax_warp_forwardIN3c108BFloat16EffLi9ELb1ELb0EEEvPT0_PKT_iiiPKbib)
        .other          _ZN43_GLOBAL__N__9ae7fba5_10_SoftMax_cu_9f978f6320softmax_warp_forwardIN3c108BFloat16EffLi9ELb1ELb0EEEvPT0_PKT_iiiPKbib,@"STO_CUDA_ENTRY STV_DEFAULT"
_ZN43_GLOBAL__N__9ae7fba5_10_SoftMax_cu_9f978f6320softmax_warp_forwardIN3c108BFloat16EffLi9ELb1ELb0EEEvPT0_PKT_iiiPKbib:
        /* <DEDUP_REMOVED lines=15> */
[----:B---3--:R-:W-:-:S03]  /*00f0*/  IMAD.WIDE R16, R13, 0x2, R16 ;  /* 0x000000020d107825 */ /* 0x008fc600078e0210 */
        /* <DEDUP_REMOVED lines=17> */
[----:B------:R-:W-:Y:S02]  /*0210*/  VIADD R8, R2, 0xe0 ;  /* 0x000000e002087836 */ /* 0x000fe40000000000 */
[----:B------:R-:W-:Y:S01]  /*0220*/  IMAD.MOV.U32 R14, RZ, RZ, -0x800000 ;  /* 0xff800000ff0e7424 */ /* 0x000fe200078e00ff */
[----:B------:R-:W5:Y:S01]  /*0230*/  @!P6 LDG.E.U16 R20, desc[UR4][R16.64+0x140] ;  /* 0x000140041014e981 */ /* 0x000f62000c1e1500 */
[----:B------:R-:W-:-:S05]  /*0240*/  IMAD.MOV.U32 R31, RZ, RZ, -0x800000 ;  /* 0xff800000ff1f7424 */ /* 0x000fca00078e00ff */
[----:B------:R-:W5:Y:S01]  /*0250*/  @!P5 LDG.E.U16 R21, desc[UR4][R16.64+0x180] ;  /* 0x000180041015d981 */ /* 0x000f62000c1e1500 */
[----:B------:R-:W-:Y:S02]  /*0260*/  VIADD R9, R2, 0x120 ;  /* 0x0000012002097836 */ /* 0x000fe40000000000 */
[----:B------:R-:W-:Y:S01]  /*0270*/  IMAD.MOV.U32 R18, RZ, RZ, -0x800000 ;  /* 0xff800000ff127424 */ /* 0x000fe200078e00ff */
[----:B--2---:R-:W-:Y:S02]  /*0280*/  @!P2 SHF.L.U32 R14, R7, 0x10, RZ ;  /* 0x00000010070ea819 */ /* 0x004fe400000006ff */
[----:B------:R-:W-:Y:S01]  /*0290*/  ISETP.GE.AND P2, PT, R8, R25, PT ;  /* 0x000000190800720c */ /* 0x000fe20003f46270 */
[----:B------:R-:W-:Y:S01]  /*02a0*/  VIADD R8, R2, 0x100 ;  /* 0x0000010002087836 */ /* 0x000fe20000000000 */
[----:B---3--:R-:W-:-:S04]  /*02b0*/  @!P1 SHF.L.U32 R31, R0, 0x10, RZ ;  /* 0x00000010001f9819 */ /* 0x008fc800000006ff */
[----:B------:R-:W-:-:S07]  /*02c0*/  ISETP.GE.AND P1, PT, R8, R25, PT ;  /* 0x000000190800720c */ /* 0x000fce0003f26270 */
[----:B------:R-:W2:Y:S06]  /*02d0*/  @!P2 LDG.E.U16 R0, desc[UR4][R16.64+0x1c0] ;  /* 0x0001c0041000a981 */ /* 0x000eac000c1e1500 */
[----:B------:R-:W3:Y:S01]  /*02e0*/  @!P1 LDG.E.U16 R22, desc[UR4][R16.64+0x200] ;  /* 0x0002000410169981 */ /* 0x000ee2000c1e1500 */
[----:B----4-:R-:W-:Y:S02]  /*02f0*/  @!P0 SHF.L.U32 R18, R4, 0x10, RZ ;  /* 0x0000001004128819 */ /* 0x010fe400000006ff */
[----:B------:R-:W-:-:S13]  /*0300*/  ISETP.GE.AND P0, PT, R9, R25, PT ;  /* 0x000000190900720c */ /* 0x000fda0003f06270 */
[----:B------:R-:W4:Y:S01]  /*0310*/  @!P0 LDG.E.U16 R26, desc[UR4][R16.64+0x240] ;  /* 0x00024004101a8981 */ /* 0x000f22000c1e1500 */
[----:B------:R-:W-:Y:S01]  /*0320*/  IADD3 R8, R2, 0x140, RZ ;  /* 0x0000014002087810 */ /* 0x000fe20007ffe0ff */
[----:B------:R-:W-:Y:S02]  /*0330*/  IMAD.MOV.U32 R37, RZ, RZ, -0x800000 ;  /* 0xff800000ff257424 */ /* 0x000fe400078e00ff */
[----:B-----5:R-:W-:Y:S01]  /*0340*/  @!P4 IMAD.U32 R37, R5, 0x10000, RZ ;  /* 0x000100000525c824 */ /* 0x020fe200078e00ff */
[-C--:B------:R-:W-:Y:S01]  /*0350*/  ISETP.GE.AND P4, PT, R8, R25.reuse, PT ;  /* 0x000000190800720c */ /* 0x080fe20003f86270 */
[----:B------:R-:W-:Y:S01]  /*0360*/  VIADD R7, R2, 0x160 ;  /* 0x0000016002077836 */ /* 0x000fe20000000000 */
[----:B------:R-:W-:Y:S02]  /*0370*/  MOV R19, 0xff800000 ;  /* 0xff80000000137802 */ /* 0x000fe40000000f00 */
[----:B------:R-:W-:Y:S02]  /*0380*/  @!P3 SHF.L.U32 R19, R6, 0x10, RZ ;  /* 0x000000100613b819 */ /* 0x000fe400000006ff */
[----:B------:R-:W-:-:S02]  /*0390*/  ISETP.GE.AND P3, PT, R7, R25, PT ;  /* 0x000000190700720c */ /* 0x000fc40003f66270 */
[----:B------:R-:W-:Y:S01]  /*03a0*/  IADD3 R6, R2, 0x180, RZ ;  /* 0x0000018002067810 */ /* 0x000fe20007ffe0ff */
[----:B------:R-:W-:Y:S02]  /*03b0*/  IMAD.MOV.U32 R35, RZ, RZ, -0x800000 ;  /* 0xff800000ff237424 */ /* 0x000fe400078e00ff */
[----:B------:R-:W-:Y:S02]  /*03c0*/  @!P6 IMAD.U32 R35, R20, 0x10000, RZ ;  /* 0x000100001423e824 */ /* 0x000fe400078e00ff */
[----:B------:R-:W5:Y:S01]  /*03d0*/  @!P4 LDG.E.U16 R29, desc[UR4][R16.64+0x280] ;  /* 0x00028004101dc981 */ /* 0x000f62000c1e1500 */
[----:B------:R-:W-:Y:S01]  /*03e0*/  ISETP.GE.AND P6, PT, R6, R25, PT ;  /* 0x000000190600720c */ /* 0x000fe20003fc6270 */
[----:B------:R-:W-:Y:S01]  /*03f0*/  VIADD R5, R2, 0x1a0 ;  /* 0x000001a002057836 */ /* 0x000fe20000000000 */
[----:B------:R-:W-:-:S03]  /*0400*/  MOV R33, 0xff800000 ;  /* 0xff80000000217802 */ /* 0x000fc60000000f00 */
[----:B------:R-:W5:Y:S01]  /*0410*/  @!P3 LDG.E.U16 R27, desc[UR4][R16.64+0x2c0] ;  /* 0x0002c004101bb981 */ /* 0x000f62000c1e1500 */
[----:B------:R-:W-:Y:S02]  /*0420*/  @!P5 SHF.L.U32 R33, R21, 0x10, RZ ;  /* 0x000000101521d819 */ /* 0x000fe400000006ff */
[----:B------:R-:W-:Y:S02]  /*0430*/  ISETP.GE.AND P5, PT, R5, R25, PT ;  /* 0x000000190500720c */ /* 0x000fe40003fa6270 */
[----:B------:R-:W-:Y:S01]  /*0440*/  IADD3 R4, R2, 0x1c0, RZ ;  /* 0x000001c002047810 */ /* 0x000fe20007ffe0ff */
[----:B------:R-:W-:Y:S02]  /*0450*/  IMAD.MOV.U32 R23, RZ, RZ, -0x800000 ;  /* 0xff800000ff177424 */ /* 0x000fe400078e00ff */
[----:B------:R-:W5:Y:S01]  /*0460*/  @!P6 LDG.E.U16 R28, desc[UR4][R16.64+0x300] ;  /* 0x00030004101ce981 */ /* 0x000f62000c1e1500 */
[----:B------:R-:W-:-:S07]  /*0470*/  MOV R21, 0xff800000 ;  /* 0xff80000000157802 */ /* 0x000fce0000000f00 */
[----:B------:R-:W5:Y:S01]  /*0480*/  @!P5 LDG.E.U16 R20, desc[UR4][R16.64+0x340] ;  /* 0x000340041014d981 */ /* 0x000f62000c1e1500 */
[----:B------:R-:W-:Y:S02]  /*0490*/  IMAD.MOV.U32 R24, RZ, RZ, -0x800000 ;  /* 0xff800000ff187424 */ /* 0x000fe400078e00ff */
[----:B--2---:R-:W-:Y:S01]  /*04a0*/  @!P2 IMAD.U32 R23, R0, 0x10000, RZ ;  /* 0x000100000017a824 */ /* 0x004fe200078e00ff */
[----:B------:R-:W-:Y:S01]  /*04b0*/  ISETP.GE.AND P2, PT, R4, R25, PT ;  /* 0x000000190400720c */ /* 0x000fe20003f46270 */
[----:B------:R-:W-:Y:S01]  /*04c0*/  VIADD R0, R2, 0x1e0 ;  /* 0x000001e002007836 */ /* 0x000fe20000000000 */
[----:B---3--:R-:W-:-:S04]  /*04d0*/  @!P1 SHF.L.U32 R21, R22, 0x10, RZ ;  /* 0x0000001016159819 */ /* 0x008fc800000006ff */
[----:B------:R-:W-:-:S07]  /*04e0*/  ISETP.GE.AND P1, PT, R0, R25, PT ;  /* 0x000000190000720c */ /* 0x000fce0003f26270 */
[----:B------:R-:W2:Y:S06]  /*04f0*/  @!P2 LDG.E.U16 R22, desc[UR4][R16.64+0x380] ;  /* 0x000380041016a981 */ /* 0x000eac000c1e1500 */
[----:B------:R0:W3:Y:S01]  /*0500*/  @!P1 LDG.E.U16 R32, desc[UR4][R16.64+0x3c0] ;  /* 0x0003c00410209981 */ /* 0x0000e2000c1e1500 */
        /* <DEDUP_REMOVED lines=32> */
[----:B------:R-:W-:Y:S01]  /*0710*/  FSEL R17, R16, R27, P0 ;  /* 0x0000001b10117208 */ /* 0x000fe20000000000 */
[----:B------:R-:W-:-:S03]  /*0720*/  IMAD.MOV.U32 R29, RZ, RZ, -0x800000 ;  /* 0xff800000ff1d7424 */ /* 0x000fc600078e00ff */
[----:B------:R-:W-:-:S04]  /*0730*/  FSETP.GT.FTZ.AND P0, PT, R17, R28, PT ;  /* 0x0000001c1100720b */ /* 0x000fc80003f14000 */
[----:B------:R-:W-:Y:S01]  /*0740*/  FSEL R16, R17, R28, P0 ;  /* 0x0000001c11107208 */ /* 0x000fe20000000000 */
[----:B------:R-:W-:Y:S01]  /*0750*/  IMAD.MOV.U32 R30, RZ, RZ, -0x800000 ;  /* 0xff800000ff1e7424 */ /* 0x000fe200078e00ff */
[----:B--2---:R-:W-:-:S04]  /*0760*/  @!P2 SHF.L.U32 R29, R22, 0x10, RZ ;  /* 0x00000010161da819 */ /* 0x004fc800000006ff */
[-C--:B------:R-:W-:Y:S02]  /*0770*/  FSETP.GT.FTZ.AND P0, PT, R16, R29.reuse, PT ;  /* 0x0000001d1000720b */ /* 0x080fe40003f14000 */
[----:B---3--:R-:W-:Y:S02]  /*0780*/  @!P1 SHF.L.U32 R30, R32, 0x10, RZ ;  /* 0x00000010201e9819 */ /* 0x008fe400000006ff */
        /* <DEDUP_REMOVED lines=20> */
[----:B------:R-:W-:-:S04]  /*08d0*/  FMUL.FTZ R17, R14, 1.4426950216293334961 ;  /* 0x3fb8aa3b0e117820 */ /* 0x000fc80000410000 */
[----:B------:R0:W1:Y:S01]  /*08e0*/  MUFU.EX2 R31, R17 ;  /* 0x00000011001f7308 */ /* 0x0000620000000800 */
[C---:B------:R-:W-:Y:S01]  /*08f0*/  FADD.FTZ R20, -R32.reuse, R35 ;  /* 0x0000002320147221 */ /* 0x040fe20000010100 */
[C---:B------:R-:W-:Y:S01]  /*0900*/  FADD.FTZ R19, -R32.reuse, R19 ;  /* 0x0000001320137221 */ /* 0x040fe20000010100 */
[C---:B------:R-:W-:Y:S01]  /*0910*/  FADD.FTZ R22, -R32.reuse, R33 ;  /* 0x0000002120167221 */ /* 0x040fe20000010100 */
[C---:B0-----:R-:W-:Y:S01]  /*0920*/  FADD.FTZ R17, -R32.reuse, R18 ;  /* 0x0000001220117221 */ /* 0x041fe20000010100 */
[----:B------:R-:W-:Y:S01]  /*0930*/  FADD.FTZ R18, -R32, R37 ;  /* 0x0000002520127221 */ /* 0x000fe20000010100 */
[----:B------:R-:W-:Y:S01]  /*0940*/  FMUL.FTZ R37, R16, 1.4426950216293334961 ;  /* 0x3fb8aa3b10257820 */ /* 0x000fe20000410000 */
[C---:B------:R-:W-:Y:S01]  /*0950*/  FADD.FTZ R23, -R32.reuse, R23 ;  /* 0x0000001720177221 */ /* 0x040fe20000010100 */
[C---:B------:R-:W-:Y:S01]  /*0960*/  FADD.FTZ R21, -R32.reuse, R21 ;  /* 0x0000001520157221 */ /* 0x040fe20000010100 */
[C---:B------:R-:W-:Y:S01]  /*0970*/  FADD.FTZ R24, -R32.reuse, R24 ;  /* 0x0000001820187221 */ /* 0x040fe20000010100 */
[----:B------:R-:W0:Y:S01]  /*0980*/  MUFU.EX2 R35, R37 ;  /* 0x0000002500237308 */ /* 0x000e220000000800 */
[C---:B------:R-:W-:Y:S01]  /*0990*/  FADD.FTZ R25, -R32.reuse, R25 ;  /* 0x0000001920197221 */ /* 0x040fe20000010100 */
[C---:B------:R-:W-:Y:S01]  /*09a0*/  FADD.FTZ R26, -R32.reuse, R26 ;  /* 0x0000001a201a7221 */ /* 0x040fe20000010100 */
[C---:B------:R-:W-:Y:S01]  /*09b0*/  FADD.FTZ R27, -R32.reuse, R27 ;  /* 0x0000001b201b7221 */ /* 0x040fe20000010100 */
[C---:B------:R-:W-:Y:S01]  /*09c0*/  FADD.FTZ R28, -R32.reuse, R28 ;  /* 0x0000001c201c7221 */ /* 0x040fe20000010100 */
[C---:B------:R-:W-:Y:S01]  /*09d0*/  FADD.FTZ R29, -R32.reuse, R29 ;  /* 0x0000001d201d7221 */ /* 0x040fe20000010100 */
[----:B------:R-:W-:Y:S01]  /*09e0*/  FADD.FTZ R30, -R32, R30 ;  /* 0x0000001e201e7221 */ /* 0x000fe20000010100 */
[----:B-1----:R-:W-:Y:S01]  /*09f0*/  FADD.FTZ R32, RZ, R31 ;  /* 0x0000001fff207221 */ /* 0x002fe20000010000 */
[----:B------:R-:W-:Y:S01]  /*0a00*/  FMUL.FTZ R31, R17, 1.4426950216293334961 ;  /* 0x3fb8aa3b111f7820 */ /* 0x000fe20000410000 */
[----:B------:R-:W-:-:S05]  /*0a10*/  FMUL.FTZ R33, R18, 1.4426950216293334961 ;  /* 0x3fb8aa3b12217820 */ /* 0x000fca0000410000 */
[----:B------:R-:W1:Y:S01]  /*0a20*/  MUFU.EX2 R31, R31 ;  /* 0x0000001f001f7308 */ /* 0x000e620000000800 */
[----:B0-----:R-:W-:-:S07]  /*0a30*/  FADD.FTZ R32, R32, R35 ;  /* 0x0000002320207221 */ /* 0x001fce0000010000 */
[----:B------:R-:W0:Y:S01]  /*0a40*/  MUFU.EX2 R33, R33 ;  /* 0x0000002100217308 */ /* 0x000e220000000800 */
[----:B------:R-:W-:Y:S01]  /*0a50*/  FMUL.FTZ R35, R19, 1.4426950216293334961 ;  /* 0x3fb8aa3b13237820 */ /* 0x000fe20000410000 */
        /* <DEDUP_REMOVED lines=32> */
[----:B0-----:R-:W-:-:S07]  /*0c60*/  FADD.FTZ R32, R32, R35 ;  /* 0x0000002320207221 */ /* 0x001fce0000010000 */
[----:B------:R-:W0:Y:S01]  /*0c70*/  MUFU.EX2 R33, R33 ;  /* 0x0000002100217308 */ /* 0x000e220000000800 */
[----:B--2---:R-:W-:-:S04]  /*0c80*/  FADD.FTZ R32, R32, R37 ;  /* 0x0000002520207221 */ /* 0x004fc80000010000 */
        /* <DEDUP_REMOVED lines=14> */
[----:B01----:R-:W-:-:S12]  /*0d70*/  FADD.FTZ R31, R31, R34 ;  /* 0x000000221f1f7221 */ /* 0x003fd80000010000 */
[----:B------:R-:W-:Y:S05]  /*0d80*/  @P0 EXIT ;  /* 0x000000000000094d */ /* 0x000fea0003800000 */
[----:B------:R-:W0:Y:S01]  /*0d90*/  MUFU.LG2 R31, R31 ;  /* 0x0000001f001f7308 */ /* 0x000e220000000c00 */
[----:B------:R-:W-:Y:S01]  /*0da0*/  ULDC.64 UR6, c[0x0][0x210] ;  /* 0x0000840000067ab9 */ /* 0x000fe20000000a00 */
[----:B------:R-:W-:Y:S02]  /*0db0*/  ISETP.GE.AND P0, PT, R3, R15, PT ;  /* 0x0000000f0300720c */ /* 0x000fe40003f06270 */
[----:B------:R-:W-:Y:S02]  /*0dc0*/  SHF.R.S32.HI R32, RZ, 0x1f, R13 ;  /* 0x0000001fff207819 */ /* 0x000fe4000001140d */
[----:B------:R-:W-:-:S04]  /*0dd0*/  LEA R2, P1, R13, UR6, 0x2 ;  /* 0x000000060d027c11 */ /* 0x000fc8000f8210ff */
[----:B------:R-:W-:Y:S01]  /*0de0*/  LEA.HI.X R3, R13, UR7, R32, 0x2, P1 ;  /* 0x000000070d037c11 */ /* 0x000fe200088f1420 */
[----:B0-----:R-:W-:-:S05]  /*0df0*/  FFMA.FTZ R13, R31, -0.69314718246459960938, R14 ;  /* 0xbf3172181f0d7823 */ /* 0x001fca000001000e */
[----:B------:R0:W-:Y:S01]  /*0e00*/  STG.E desc[UR4][R2.64], R13 ;  /* 0x0000000d02007986 */ /* 0x0001e2000c101904 */
        /* <DEDUP_REMOVED lines=13> */
[----:B------:R-:W3:Y:S01]  /*0ee0*/  S2R R10, SR_TID.X ;  /* 0x00000000000a7919 */ /* 0x000ee20000002100 */
[----:B------:R-:W-:-:S05]  /*0ef0*/  FFMA.FTZ R19, R31, -0.69314718246459960938, R19 ;  /* 0xbf3172181f137823 */ /* 0x000fca0000010013 */
[----:B------:R4:W-:Y:S01]  /*0f00*/  STG.E desc[UR4][R2.64+0x200], R19 ;  /* 0x0002001302007986 */ /* 0x0009e2000c101904 */
[----:B---3--:R-:W-:-:S05]  /*0f10*/  VIADD R12, R10, 0xa0 ;  /* 0x000000a00a0c7836 */ /* 0x008fca0000000000 */
[----:B------:R-:W-:-:S13]  /*0f20*/  ISETP.GE.AND P0, PT, R12, R15, PT ;  /* 0x0000000f0c00720c */ /* 0x000fda0003f06270 */
[----:B----4-:R-:W-:Y:S05]  /*0f30*/  @P0 EXIT ;  /* 0x000000000000094d */ /* 0x010fea0003800000 */
[----:B------:R-:W-:Y:S01]  /*0f40*/  IADD3 R12, R10, 0xc0, RZ ;  /* 0x000000c00a0c7810 */ /* 0x000fe20007ffe0ff */
[----:B--2---:R-:W-:-:S03]  /*0f50*/  FFMA.FTZ R11, R31, -0.69314718246459960938, R20 ;  /* 0xbf3172181f0b7823 */ /* 0x004fc60000010014 */
[----:B------:R-:W-:Y:S02]  /*0f60*/  ISETP.GE.AND P0, PT, R12, R15, PT ;  /* 0x0000000f0c00720c */ /* 0x000fe40003f06270 */
[----:B------:R2:W-:Y:S11]  /*0f70*/  STG.E desc[UR4][R2.64+0x280], R11 ;  /* 0x0002800b02007986 */ /* 0x0005f6000c101904 */
[----:B------:R-:W-:Y:S05]  /*0f80*/  @P0 EXIT ;  /* 0x000000000000094d */ /* 0x000fea0003800000 */
[----:B------:R-:W-:Y:S02]  /*0f90*/  VIADD R12, R10, 0xe0 ;  /* 0x000000e00a0c7836 */ /* 0x000fe40000000000 */
[----:B--2---:R-:W-:-:S03]  /*0fa0*/  FFMA.FTZ R11, R31, -0.69314718246459960938, R22 ;  /* 0xbf3172181f0b7823 */ /* 0x004fc60000010016 */
        /* <DEDUP_REMOVED lines=36> */
[----:B------:R-:W-:-:S05]  /*11f0*/  FFMA.FTZ R31, R31, -0.69314718246459960938, R30 ;  /* 0xbf3172181f1f7823 */ /* 0x000fca000001001e */
[----:B------:R-:W-:Y:S01]  /*1200*/  STG.E desc[UR4][R2.64+0x780], R31 ;  /* 0x0007801f02007986 */ /* 0x000fe2000c101904 */
[----:B------:R-:W-:Y:S05]  /*1210*/  EXIT ;  /* 0x000000000000794d */ /* 0x000fea0003800000 */
.L_x_5651:
        /* <DEDUP_REMOVED lines=14> */
.L_x_11958:


//--------------------- .text._ZN43_GLOBAL__N__9ae7fba5_10_SoftMax_cu_9f978f6320softmax_warp_forwardIN3c108BFloat16EffLi8ELb1ELb0EEEvPT0_PKT_iiiPKbib --------------------------
	.section	.text._ZN43_GLOBAL__N__9ae7fba5_10_SoftMax_cu_9f978f6320softmax_warp_forwardIN3c108BFloat16EffLi8ELb1ELb0EEEvPT0_PKT_iiiPKbib,"ax",@progbits
	.align	128
.text._ZN43_GLOBAL__N__9ae7fba5_10_SoftMax_cu_9f978f6320softmax_warp_forwardIN3c108BFloat16EffLi8ELb1ELb0EEEvPT0_PKT_iiiPKbib:
        .type           _ZN43_GLOBAL__N__9ae7fba5_10_SoftMax_cu_9f978f6320softmax_warp_forwardIN3c108BFloat16EffLi8ELb1ELb0EEEvPT0_PKT_iiiPKbib,@function
        .size           _ZN43_GLOBAL__N__9ae7fba5_10_SoftMax_cu_9f978f6320softmax_warp_forwardIN3c108BFloat16EffLi8ELb1ELb0EEEvPT0_PKT_iiiPKbib,(.L_x_11959 - _ZN43_GLOBAL__N__9ae7fba5_10_SoftMax_cu_9f978f6320softmax_warp_forwardIN3c108BFloat16EffLi8ELb1ELb0EEEvPT0_PKT_iiiPKbib)
        .other          _ZN43_GLOBAL__N__9ae7fba5_10_SoftMax_cu_9f978f6320softmax_warp_forwardIN3c108BFloat16EffLi8ELb1ELb0EEEvPT0_PKT_iiiPKbib,@"STO_CUDA_ENTRY STV_DEFAULT"
_ZN43_GLOBAL__N__9ae7fba5_10_SoftMax_cu_9f978f6320softmax_warp_forwardIN3c108BFloat16EffLi8ELb1ELb0EEEvPT0_PKT_iiiPKbib:
        /* <DEDUP_REMOVED lines=35> */
[----:B------:R-:W5:Y:S01]  /*0230*/  @!P2 LDG.E.U16 R6, desc[UR4][R20.64+0x140] ;  /* 0x000140041406a981 */ /* 0x000f62000c1e1500 */
[----:B--2---:R-:W-:Y:S02]  /*0240*/  @!P0 SHF.L.U32 R8, R2, 0x10, RZ ;  /* 0x0000001002088819 */ /* 0x004fe400000006ff */
[----:B------:R-:W-:Y:S01]  /*0250*/  ISETP.GE.AND P0, PT, R17, R4, PT ;  /* 0x000000041100720c */ /* 0x000fe20003f06270 */
[----:B------:R-:W2:-:S12]  /*0260*/  @!P1 LDG.E.U16 R2, desc[UR4][R20.64+0x180] ;  /* 0x0001800414029981 */ /* 0x000e98000c1e1500 */
[----:B------:R-:W2:Y:S01]  /*0270*/  @!P0 LDG.E.U16 R18, desc[UR4][R20.64+0x1c0] ;  /* 0x0001c00414128981 */ /* 0x000ea2000c1e1500 */
[----:B------:R-:W-:Y:S01]  /*0280*/  IMAD.MOV.U32 R23, RZ, RZ, -0x800000 ;  /* 0xff800000ff177424 */ /* 0x000fe200078e00ff */
[----:B------:R-:W-:Y:S01]  /*0290*/  MOV R4, 0xff800000 ;  /* 0xff80000000047802 */ /* 0x000fe20000000f00 */
[----:B------:R-:W-:Y:S02]  /*02a0*/  IMAD.MOV.U32 R16, RZ, RZ, -0x800000 ;  /* 0xff800000ff107424 */ /* 0x000fe400078e00ff */
[----:B---3--:R-:W-:Y:S02]  /*02b0*/  @!P6 IMAD.U32 R23, R10, 0x10000, RZ ;  /* 0x000100000a17e824 */ /* 0x008fe400078e00ff */
[----:B------:R-:W-:Y:S02]  /*02c0*/  IMAD.MOV.U32 R10, RZ, RZ, -0x800000 ;  /* 0xff800000ff0a7424 */ /* 0x000fe400078e00ff */
[----:B----4-:R-:W-:Y:S01]  /*02d0*/  @!P5 IMAD.U32 R4, R12, 0x10000, RZ ;  /* 0x000100000c04d824 */ /* 0x010fe200078e00ff */
[-C--:B------:R-:W-:Y:S01]  /*02e0*/  FSETP.GT.FTZ.AND P6, PT, R8, R23.reuse, PT ;  /* 0x000000170800720b */ /* 0x080fe20003fd4000 */
[----:B------:R-:W-:Y:S01]  /*02f0*/  IMAD.MOV.U32 R12, RZ, RZ, -0x800000 ;  /* 0xff800000ff0c7424 */ /* 0x000fe200078e00ff */
[----:B-----5:R-:W-:Y:S01]  /*0300*/  @!P4 SHF.L.U32 R16, R14, 0x10, RZ ;  /* 0x000000100e10c819 */ /* 0x020fe200000006ff */
[----:B------:R-:W-:Y:S01]  /*0310*/  IMAD.MOV.U32 R14, RZ, RZ, -0x800000 ;  /* 0xff800000ff0e7424 */ /* 0x000fe200078e00ff */
[----:B------:R-:W-:-:S04]  /*0320*/  FSEL R25, R8, R23, P6 ;  /* 0x0000001708197208 */ /* 0x000fc80003000000 */
[----:B------:R-:W-:-:S04]  /*0330*/  FSETP.GT.FTZ.AND P5, PT, R25, R4, PT ;  /* 0x000000041900720b */ /* 0x000fc80003fb4000 */
[----:B------:R-:W-:Y:S02]  /*0340*/  FSEL R25, R25, R4, P5 ;  /* 0x0000000419197208 */ /* 0x000fe40002800000 */
[----:B------:R-:W-:Y:S02]  /*0350*/  @!P3 SHF.L.U32 R14, R22, 0x10, RZ ;  /* 0x00000010160eb819 */ /* 0x000fe400000006ff */
[CC--:B------:R-:W-:Y:S02]  /*0360*/  FSETP.GT.FTZ.AND P4, PT, R25.reuse, R16.reuse, PT ;  /* 0x000000101900720b */ /* 0x0c0fe40003f94000 */
[----:B------:R-:W-:Y:S02]  /*0370*/  @!P2 SHF.L.U32 R12, R6, 0x10, RZ ;  /* 0x00000010060ca819 */ /* 0x000fe400000006ff */
[----:B------:R-:W-:-:S04]  /*0380*/  FSEL R25, R25, R16, P4 ;  /* 0x0000001019197208 */ /* 0x000fc80002000000 */
[----:B------:R-:W-:-:S04]  /*0390*/  FSETP.GT.FTZ.AND P3, PT, R25, R14, PT ;  /* 0x0000000e1900720b */ /* 0x000fc80003f74000 */
[----:B------:R-:W-:-:S04]  /*03a0*/  FSEL R25, R25, R14, P3 ;  /* 0x0000000e19197208 */ /* 0x000fc80001800000 */
[----:B------:R-:W-:-:S04]  /*03b0*/  FSETP.GT.FTZ.AND P2, PT, R25, R12, PT ;  /* 0x0000000c1900720b */ /* 0x000fc80003f54000 */
[----:B------:R-:W-:Y:S02]  /*03c0*/  FSEL R25, R25, R12, P2 ;  /* 0x0000000c19197208 */ /* 0x000fe40001000000 */
[----:B--2---:R-:W-:Y:S01]  /*03d0*/  @!P1 SHF.L.U32 R10, R2, 0x10, RZ ;  /* 0x00000010020a9819 */ /* 0x004fe200000006ff */
[----:B------:R-:W-:-:S03]  /*03e0*/  IMAD.MOV.U32 R2, RZ, RZ, -0x800000 ;  /* 0xff800000ff027424 */ /* 0x000fc600078e00ff */
[----:B------:R-:W-:-:S04]  /*03f0*/  FSETP.GT.FTZ.AND P1, PT, R25, R10, PT ;  /* 0x0000000a1900720b */ /* 0x000fc80003f34000 */
[----:B------:R-:W-:Y:S02]  /*0400*/  FSEL R25, R25, R10, P1 ;  /* 0x0000000a19197208 */ /* 0x000fe40000800000 */
[----:B------:R-:W-:-:S04]  /*0410*/  @!P0 SHF.L.U32 R2, R18, 0x10, RZ ;  /* 0x0000001012028819 */ /* 0x000fc800000006ff */
        /* <DEDUP_REMOVED lines=21> */
[C---:B------:R-:W-:Y:S01]  /*0570*/  FADD.FTZ R16, -R21.reuse, R16 ;  /* 0x0000001015107221 */ /* 0x040fe20000010100 */
[----:B------:R-:W-:Y:S01]  /*0580*/  FMUL.FTZ R25, R8, 1.4426950216293334961 ;  /* 0x3fb8aa3b08197820 */ /* 0x000fe20000410000 */
[----:B------:R-:W-:Y:S01]  /*0590*/  FMUL.FTZ R26, R6, 1.4426950216293334961 ;  /* 0x3fb8aa3b061a7820 */ /* 0x000fe20000410000 */
[----:B------:R-:W-:Y:S01]  /*05a0*/  FMUL.FTZ R28, R4, 1.4426950216293334961 ;  /* 0x3fb8aa3b041c7820 */ /* 0x000fe20000410000 */
[----:B------:R-:W-:Y:S01]  /*05b0*/  FMUL.FTZ R23, R16, 1.4426950216293334961 ;  /* 0x3fb8aa3b10177820 */ /* 0x000fe20000410000 */
[----:B------:R-:W0:Y:S01]  /*05c0*/  MUFU.EX2 R18, R25 ;  /* 0x0000001900127308 */ /* 0x000e220000000800 */
[C---:B------:R-:W-:Y:S01]  /*05d0*/  FADD.FTZ R14, -R21.reuse, R14 ;  /* 0x0000000e150e7221 */ /* 0x040fe20000010100 */
[C---:B------:R-:W-:Y:S01]  /*05e0*/  FADD.FTZ R12, -R21.reuse, R12 ;  /* 0x0000000c150c7221 */ /* 0x040fe20000010100 */
[C---:B------:R-:W-:Y:S01]  /*05f0*/  FADD.FTZ R10, -R21.reuse, R10 ;  /* 0x0000000a150a7221 */ /* 0x040fe20000010100 */
[----:B------:R-:W-:Y:S01]  /*0600*/  FADD.FTZ R21, -R21, R2 ;  /* 0x0000000215157221 */ /* 0x000fe20000010100 */
[----:B------:R-:W-:Y:S01]  /*0610*/  FMUL.FTZ R29, R14, 1.4426950216293334961 ;  /* 0x3fb8aa3b0e1d7820 */ /* 0x000fe20000410000 */
[----:B------:R-:W-:-:S02]  /*0620*/  FMUL.FTZ R2, R12, 1.4426950216293334961 ;  /* 0x3fb8aa3b0c027820 */ /* 0x000fc40000410000 */
[----:B------:R-:W1:Y:S08]  /*0630*/  MUFU.EX2 R20, R26 ;  /* 0x0000001a00147308 */ /* 0x000e700000000800 */
[----:B------:R-:W2:Y:S01]  /*0640*/  MUFU.EX2 R22, R28 ;  /* 0x0000001c00167308 */ /* 0x000ea20000000800 */
[----:B0-----:R-:W-:Y:S01]  /*0650*/  FADD.FTZ R27, RZ, R18 ;  /* 0x00000012ff1b7221 */ /* 0x001fe20000010000 */
[----:B------:R-:W-:-:S06]  /*0660*/  FMUL.FTZ R18, R10, 1.4426950216293334961 ;  /* 0x3fb8aa3b0a127820 */ /* 0x000fcc0000410000 */
[----:B------:R-:W0:Y:S01]  /*0670*/  MUFU.EX2 R23, R23 ;  /* 0x0000001700177308 */ /* 0x000e220000000800 */
[----:B-1----:R-:W-:Y:S01]  /*0680*/  FADD.FTZ R27, R27, R20 ;  /* 0x000000141b1b7221 */ /* 0x002fe20000010000 */
[----:B------:R-:W-:-:S06]  /*0690*/  FMUL.FTZ R20, R21, 1.4426950216293334961 ;  /* 0x3fb8aa3b15147820 */ /* 0x000fcc0000410000 */
[----:B------:R-:W1:Y:S01]  /*06a0*/  MUFU.EX2 R25, R29 ;  /* 0x0000001d00197308 */ /* 0x000e620000000800 */
[----:B--2---:R-:W-:-:S07]  /*06b0*/  FADD.FTZ R22, R27, R22 ;  /* 0x000000161b167221 */ /* 0x004fce0000010000 */
        /* <DEDUP_REMOVED lines=22> */
[----:B------:R-:W-:Y:S01]  /*0820*/  ISETP.GE.AND P0, PT, R5, R0, PT ;  /* 0x000000000500720c */ /* 0x000fe20003f06270 */
[----:B------:R-:W-:Y:S01]  /*0830*/  ULDC.64 UR6, c[0x0][0x210] ;  /* 0x0000840000067ab9 */ /* 0x000fe20000000a00 */
[----:B------:R-:W-:Y:S02]  /*0840*/  SHF.R.S32.HI R20, RZ, 0x1f, R3 ;  /* 0x0000001fff147819 */ /* 0x000fe40000011403 */
[----:B------:R-:W-:-:S04]  /*0850*/  LEA R2, P1, R3, UR6, 0x2 ;  /* 0x0000000603027c11 */ /* 0x000fc8000f8210ff */
[----:B------:R-:W-:Y:S01]  /*0860*/  LEA.HI.X R3, R3, UR7, R20, 0x2, P1 ;  /* 0x0000000703037c11 */ /* 0x000fe200088f1414 */
[----:B-1----:R-:W-:-:S05]  /*0870*/  FFMA.FTZ R5, R19, -0.69314718246459960938, R8 ;  /* 0xbf31721813057823 */ /* 0x002fca0000010008 */
[----:B------:R1:W-:Y:S01]  /*0880*/  STG.E desc[UR4][R2.64], R5 ;  /* 0x0000000502007986 */ /* 0x0003e2000c101904 */
[----:B------:R-:W-:Y:S05]  /*0890*/  @P0 EXIT ;  /* 0x000000000000094d */ /* 0x000fea0003800000 */
[----:B------:R-:W-:Y:S01]  /*08a0*/  ISETP.GE.AND P0, PT, R7, R0, PT ;  /* 0x000000000700720c */ /* 0x000fe20003f06270 */
[----:B-1----:R-:W-:-:S05]  /*08b0*/  FFMA.FTZ R5, R19, -0.69314718246459960938, R6 ;  /* 0xbf31721813057823 */ /* 0x002fca0000010006 */
[----:B------:R1:W-:Y:S07]  /*08c0*/  STG.E desc[UR4][R2.64+0x80], R5 ;  /* 0x0000800502007986 */ /* 0x0003ee000c101904 */
        /* <DEDUP_REMOVED lines=21> */
[----:B------:R-:W-:-:S05]  /*0a20*/  FFMA.FTZ R21, R19, -0.69314718246459960938, R21 ;  /* 0xbf31721813157823 */ /* 0x000fca0000010015 */
[----:B------:R-:W-:Y:S01]  /*0a30*/  STG.E desc[UR4][R2.64+0x380], R21 ;  /* 0x0003801502007986 */ /* 0x000fe2000c101904 */
[----:B------:R-:W-:Y:S05]  /*0a40*/  EXIT ;  /* 0x000000000000794d */ /* 0x000fea0003800000 */
.L_x_5652:
        /* <DEDUP_REMOVED lines=11> */
.L_x_11959:


//--------------------- .text._ZN43_GLOBAL__N__9ae7fba5_10_SoftMax_cu_9f978f6320softmax_warp_forwardIN3c108BFloat16EffLi7ELb1ELb0EEEvPT0_PKT_iiiPKbib --------------------------
	.section	.text._ZN43_GLOBAL__N__9ae7fba5_10_SoftMax_cu_9f978f6320softmax_warp_forwardIN3c108BFloat16EffLi7ELb1ELb0EEEvPT0_PKT_iiiPKbib,"ax",@progbits
	.align	128
.text._ZN43_GLOBAL__N__9ae7fba5_10_SoftMax_cu_9f978f6320softmax_warp_forwardIN3c108BFloat16EffLi7ELb1ELb0EEEvPT0_PKT_iiiPKbib:
        .type           _ZN43_GLOBAL__N__9ae7fba5_10_SoftMax_cu_9f978f6320softmax_warp_forwardIN3c108BFloat16EffLi7ELb1ELb0EEEvPT0_PKT_iiiPKbib,@function
        .size           _ZN43_GLOBAL__N__9ae7fba5_10_SoftMax_cu_9f978f6320softmax_warp_forwardIN3c108BFloat16EffLi7ELb1ELb0EEEvPT0_PKT_iiiPKbib,(.L_x_11960 - _ZN43_GLOBAL__N__9ae7fba5_10_SoftMax_cu_9f978f6320softmax_warp_forwardIN3c108BFloat16EffLi7ELb1ELb0EEEvPT0_PKT_iiiPKbib)
        .other          _ZN43_GLOBAL__N__9ae7fba5_10_SoftMax_cu_9f978f6320softmax_warp_forwardIN3c108BFloat16EffLi7ELb1ELb0EEEvPT0_PKT_iiiPKbib,@"STO_CUDA_ENTRY STV_DEFAULT"
_ZN43_GLOBAL__N__9ae7fba5_10_SoftMax_cu_9f978f6320softmax_warp_forwardIN3c108BFloat16EffLi7ELb1ELb0EEEvPT0_PKT_iiiPKbib:
[----:B------:R-:W-:Y:S01]  /*0000*/  LDC R1, c[0x0][0x28] ;  /* 0x00000a00ff017b82 */ /* 0x000fe20000000800 */
[----:B------:R-:W0:Y:S07]  /*0010*/  S2R R0, SR_TID.Y ;  /* 0x0000000000007919 */ /* 0x000e2e0000002200 */
[----:B------:R-:W0:Y:S01]  /*0020*/  S2UR UR6, SR_CTAID.X ;  /* 0x00000000000679c3 */ /* 0x000e220000002500 */
[----:B------:R-:W-:Y:S01]  /*0030*/  ULDC.64 UR4, c[0x0][0x208] ;  /* 0x0000820000047ab9 */ /* 0x000fe20000000a00 */
[----:B------:R-:W1:Y:S06]  /*0040*/  S2R R4, SR_TID.X ;  /* 0x0000000000047919 */ /* 0x000e6c0000002100 */
[----:B------:R-:W0:Y:S08]  /*0050*/  LDC R5, c[0x0][0x4] ;  /* 0x00000100ff057b82 */ /* 0x000e300000000800 */
[----:B------:R-:W2:Y:S08]  /*0060*/  LDC.64 R2, c[0x0][0x220] ;  /* 0x00008800ff027b82 */ /* 0x000eb00000000a00 */
[----:B------:R-:W3:Y:S08]  /*0070*/  LDC R6, c[0x0][0x228] ;  /* 0x00008a00ff067b82 */ /* 0x000ef00000000800 */
[----:B------:R-:W4:Y:S01]  /*0080*/  LDC.64 R14, c[0x0][0x218] ;  /* 0x00008600ff0e7b82 */ /* 0x000f220000000a00 */
[----:B0-----:R-:W-:Y:S01]  /*0090*/  IMAD R5, R5, UR6, R0 ;  /* 0x0000000605057c24 */ /* 0x001fe2000f8e0200 */
[----:B------:R-:W-:Y:S01]  /*00a0*/  MOV R19, 0xff800000 ;  /* 0xff80000000137802 */ /* 0x000fe20000000f00 */
[----:B------:R-:W-:-:S02]  /*00b0*/  ULDC.64 UR8, c[0x0][0x218] ;  /* 0x0000860000087ab9 */ /* 0x000fc40000000a00 */
[----:B------:R-:W-:-:S04]  /*00c0*/  IMAD.SHL.U32 R5, R5, 0x2, RZ ;  /* 0x0000000205057824 */ /* 0x000fc800078e00ff */
[----:B--2---:R-:W-:Y:S02]  /*00d0*/  IMAD.IADD R10, R2, 0x1, -R5 ;  /* 0x00000001020a7824 */ /* 0x004fe400078e0a05 */
[----:B-1----:R-:W-:-:S03]  /*00e0*/  IMAD R3, R5, R3, R4 ;  /* 0x0000000305037224 */ /* 0x002fc600078e0204 */
[----:B------:R-:W-:-:S04]  /*00f0*/  ISETP.GT.AND P0, PT, R10, RZ, PT ;  /* 0x000000ff0a00720c */ /* 0x000fc80003f04270 */
[----:B---3--:R-:W-:-:S04]  /*0100*/  SEL R8, R6, RZ, P0 ;  /* 0x000000ff06087207 */ /* 0x008fc80000000000 */
[----:B------:R-:W-:Y:S01]  /*0110*/  ISETP.GE.AND P4, PT, R4, R8, PT ;  /* 0x000000080400720c */ /* 0x000fe20003f86270 */
[----:B----4-:R-:W-:-:S12]  /*0120*/  IMAD.WIDE R14, R3, 0x2, R14 ;  /* 0x00000002030e7825 */ /* 0x010fd800078e020e */
[----:B------:R-:W2:Y:S01]  /*0130*/  @!P4 LDG.E.U16 R13, desc[UR4][R14.64] ;  /* 0x000000040e0dc981 */ /* 0x000ea2000c1e1500 */
[----:B------:R-:W-:Y:S01]  /*0140*/  VIADD R7, R4, 0x20 ;  /* 0x0000002004077836 */ /* 0x000fe20000000000 */
[----:B------:R-:W-:Y:S01]  /*0150*/  VIMNMX R10, R10, 0x2, PT ;  /* 0x000000020a0a7848 */ /* 0x000fe20003fe0100 */
[C---:B------:R-:W-:Y:S01]  /*0160*/  VIADD R9, R4.reuse, 0x40 ;  /* 0x0000004004097836 */ /* 0x040fe20000000000 */
[----:B------:R-:W-:Y:S01]  /*0170*/  SHF.R.S32.HI R5, RZ, 0x1f, R3 ;  /* 0x0000001fff057819 */ /* 0x000fe20000011403 */
[----:B------:R-:W-:Y:S01]  /*0180*/  VIADD R11, R4, 0x60 ;  /* 0x00000060040b7836 */ /* 0x000fe20000000000 */
[-C--:B------:R-:W-:Y:S02]  /*0190*/  ISETP.GE.AND P0, PT, R7, R8.reuse, PT ;  /* 0x000000080700720c */ /* 0x080fe40003f06270 */
[----:B------:R-:W-:Y:S02]  /*01a0*/  ISETP.GT.AND P3, PT, R10, 0x1, PT ;  /* 0x000000010a00780c */ /* 0x000fe40003f64270 */
[----:B------:R-:W-:-:S02]  /*01b0*/  ISETP.GE.AND P1, PT, R9, R8, PT ;  /* 0x000000080900720c */ /* 0x000fc40003f26270 */
[----:B------:R-:W-:Y:S02]  /*01c0*/  ISETP.GE.AND P2, PT, R11, R8, PT ;  /* 0x000000080b00720c */ /* 0x000fe40003f46270 */
[----:B------:R-:W-:Y:S02]  /*01d0*/  IADD3 R8, P5, R3, R6, RZ ;  /* 0x0000000603087210 */ /* 0x000fe40007fbe0ff */
[----:B------:R-:W-:-:S03]  /*01e0*/  SEL R12, R6, RZ, P3 ;  /* 0x000000ff060c7207 */ /* 0x000fc60001800000 */
[----:B------:R-:W3:Y:S01]  /*01f0*/  @!P0 LDG.E.U16 R23, desc[UR4][R14.64+0x40] ;  /* 0x000040040e178981 */ /* 0x000ee2000c1e1500 */
[----:B------:R-:W-:Y:S02]  /*0200*/  ISETP.GE.AND P6, PT, R7, R12, PT ;  /* 0x0000000c0700720c */ /* 0x000fe40003fc6270 */
[----:B------:R-:W-:Y:S01]  /*0210*/  LEA R16, P3, R8, UR8, 0x1 ;  /* 0x0000000808107c11 */ /* 0x000fe2000f8608ff */
[----:B------:R-:W4:Y:S04]  /*0220*/  @!P1 LDG.E.U16 R21, desc[UR4][R14.64+0x80] ;  /* 0x000080040e159981 */ /* 0x000f28000c1e1500 */
[----:B------:R-:W5:Y:S01]  /*0230*/  @!P2 LDG.E.U16 R27, desc[UR4][R14.64+0xc0] ;  /* 0x0000c0040e1ba981 */ /* 0x000f62000c1e1500 */
[----:B--2---:R-:W-:Y:S01]  /*0240*/  @!P4 IMAD.U32 R19, R13, 0x10000, RZ ;  /* 0x000100000d13c824 */ /* 0x004fe200078e00ff */
[----:B------:R-:W-:-:S02]  /*0250*/  LEA.HI.X.SX32 R13, R6, R5, 0x1, P5 ;  /* 0x00000005060d7211 */ /* 0x000fc400028f0eff */
[-C--:B------:R-:W-:Y:S02]  /*0260*/  ISETP.GE.AND P5, PT, R4, R12.reuse, PT ;  /* 0x0000000c0400720c */ /* 0x080fe40003fa6270 */
[----:B------:R-:W-:Y:S02]  /*0270*/  LEA.HI.X R17, R8, UR9, R13, 0x1, P3 ;  /* 0x0000000908117c11 */ /* 0x000fe400098f0c0d */
[----:B------:R-:W-:-:S03]  /*0280*/  ISETP.GE.AND P4, PT, R9, R12, PT ;  /* 0x0000000c0900720c */ /* 0x000fc60003f86270 */
[----:B------:R-:W2:Y:S01]  /*0290*/  @!P6 LDG.E.U16 R20, desc[UR4][R16.64+0x40] ;  /* 0x000040041014e981 */ /* 0x000ea2000c1e1500 */
[----:B------:R-:W-:-:S05]  /*02a0*/  ISETP.GE.AND P3, PT, R11, R12, PT ;  /* 0x0000000c0b00720c */ /* 0x000fca0003f66270 */
[----:B------:R-:W2:Y:S04]  /*02b0*/  @!P5 LDG.E.U16 R18, desc[UR4][R16.64] ;  /* 0x000000041012d981 */ /* 0x000ea8000c1e1500 */
[----:B------:R-:W2:Y:S04]  /*02c0*/  @!P4 LDG.E.U16 R22, desc[UR4][R16.64+0x80] ;  /* 0x000080041016c981 */ /* 0x000ea8000c1e1500 */
[----:B------:R0:W2:Y:S01]  /*02d0*/  @!P3 LDG.E.U16 R12, desc[UR4][R16.64+0xc0] ;  /* 0x0000c004100cb981 */ /* 0x0000a2000c1e1500 */
[----:B------:R-:W-:Y:S02]  /*02e0*/  IMAD.MOV.U32 R24, RZ, RZ, -0x800000 ;  /* 0xff800000ff187424 */ /* 0x000fe400078e00ff */
[----:B---3--:R-:W-:-:S02]  /*02f0*/  @!P0 IMAD.U32 R24, R23, 0x10000, RZ ;  /* 0x0001000017188824 */ /* 0x008fc400078e00ff */
[----:B------:R-:W-:-:S03]  /*0300*/  IMAD.MOV.U32 R23, RZ, RZ, -0x800000 ;  /* 0xff800000ff177424 */ /* 0x000fc600078e00ff */
[-C--:B------:R-:W-:Y:S02]  /*0310*/  FSETP.GT.FTZ.AND P0, PT, R19, R24.reuse, PT ;  /* 0x000000181300720b */ /* 0x080fe40003f14000 */
[----:B----4-:R-:W-:Y:S02]  /*0320*/  @!P1 SHF.L.U32 R23, R21, 0x10, RZ ;  /* 0x0000001015179819 */ /* 0x010fe400000006ff */
[----:B------:R-:W-:Y:S01]  /*0330*/  FSEL R28, R19, R24, P0 ;  /* 0x00000018131c7208 */ /* 0x000fe20000000000 */
[----:B------:R-:W-:Y:S02]  /*0340*/  IMAD.MOV.U32 R26, RZ, RZ, -0x800000 ;  /* 0xff800000ff1a7424 */ /* 0x000fe400078e00ff */
[----:B------:R-:W-:Y:S01]  /*0350*/  IMAD.MOV.U32 R25, RZ, RZ, -0x800000 ;  /* 0xff800000ff197424 */ /* 0x000fe200078e00ff */
[CC--:B------:R-:W-:Y:S01]  /*0360*/  FSETP.GT.FTZ.AND P0, PT, R28.reuse, R23.reuse, PT ;  /* 0x000000171c00720b */ /* 0x0c0fe20003f14000 */
[----:B------:R-:W-:Y:S02]  /*0370*/  IMAD.MOV.U32 R21, RZ, RZ, -0x800000 ;  /* 0xff800000ff157424 */ /* 0x000fe400078e00ff */
[----:B-----5:R-:W-:Y:S01]  /*0380*/  @!P2 IMAD.U32 R21, R27, 0x10000, RZ ;  /* 0x000100001b15a824 */ /* 0x020fe200078e00ff */
[----:B------:R-:W-:-:S04]  /*0390*/  FSEL R28, R28, R23, P0 ;  /* 0x000000171c1c7208 */ /* 0x000fc80000000000 */
[----:B------:R-:W-:-:S04]  /*03a0*/  FSETP.GT.FTZ.AND P0, PT, R28, R21, PT ;  /* 0x000000151c00720b */ /* 0x000fc80003f14000 */
[----:B------:R-:W-:-:S05]  /*03b0*/  FSEL R28, R28, R21, P0 ;  /* 0x000000151c1c7208 */ /* 0x000fca0000000000 */
[----:B0-----:R-:W0:Y:S01]  /*03c0*/  SHFL.BFLY PT, R17, R28, 0x10, 0x1f ;  /* 0x0e001f001c117f89 */ /* 0x001e2200000e0000 */
[----:B--2---:R-:W-:Y:S01]  /*03d0*/  @!P6 IMAD.U32 R26, R20, 0x10000, RZ ;  /* 0x00010000141ae824 */ /* 0x004fe200078e00ff */
[----:B------:R-:W-:Y:S01]  /*03e0*/  @!P5 SHF.L.U32 R25, R18, 0x10, RZ ;  /* 0x000000101219d819 */ /* 0x000fe200000006ff */
[----:B------:R-:W-:-:S03]  /*03f0*/  IMAD.MOV.U32 R20, RZ, RZ, -0x800000 ;  /* 0xff800000ff147424 */ /* 0x000fc600078e00ff */
[CC--:B------:R-:W-:Y:S02]  /*0400*/  FSETP.GT.FTZ.AND P1, PT, R25.reuse, R26.reuse, PT ;  /* 0x0000001a1900720b */ /* 0x0c0fe40003f34000 */
[----:B------:R-:W-:Y:S02]  /*0410*/  @!P4 SHF.L.U32 R20, R22, 0x10, RZ ;  /* 0x000000101614c819 */ /* 0x000fe400000006ff */
[----:B------:R-:W-:Y:S01]  /*0420*/  FSEL R15, R25, R26, P1 ;  /* 0x0000001a190f7208 */ /* 0x000fe20000800000 */
[----:B------:R-:W-:-:S03]  /*0430*/  IMAD.MOV.U32 R18, RZ, RZ, -0x800000 ;  /* 0xff800000ff127424 */ /* 0x000fc600078e00ff */
[----:B------:R-:W-:Y:S01]  /*0440*/  FSETP.GT.FTZ.AND P0, PT, R15, R20, PT ;  /* 0x000000140f00720b */ /* 0x000fe20003f14000 */
[----:B------:R-:W-:-:S03]  /*0450*/  @!P3 IMAD.U32 R18, R12, 0x10000, RZ ;  /* 0x000100000c12b824 */ /* 0x000fc600078e00ff */
[----:B------:R-:W-:-:S04]  /*0460*/  FSEL R15, R15, R20, P0 ;  /* 0x000000140f0f7208 */ /* 0x000fc80000000000 */
        /* <DEDUP_REMOVED lines=30> */
[----:B------:R-:W-:-:S03]  /*0650*/  FADD.FTZ R14, -R22, R24 ;  /* 0x00000018160e7221 */ /* 0x000fc60000010100 */
[----:B------:R-:W-:Y:S01]  /*0660*/  FMUL.FTZ R27, R12, 1.4426950216293334961 ;  /* 0x3fb8aa3b0c1b7820 */ /* 0x000fe20000410000 */
[----:B-1----:R-:W-:-:S04]  /*0670*/  FSETP.GEU.FTZ.AND P0, PT, R17, R28, PT ;  /* 0x0000001c1100720b */ /* 0x002fc80003f1e000 */
[----:B------:R-:W-:-:S05]  /*0680*/  FSEL R19, R28, R17, !P0 ;  /* 0x000000111c137208 */ /* 0x000fca0004000000 */
[----:B------:R-:W-:Y:S01]  /*0690*/  FADD.FTZ R15, -R19, R25 ;  /* 0x00000019130f7221 */ /* 0x000fe20000010100 */
[----:B------:R-:W0:Y:S01]  /*06a0*/  MUFU.EX2 R27, R27 ;  /* 0x0000001b001b7308 */ /* 0x000e220000000800 */
[----:B------:R-:W-:Y:S02]  /*06b0*/  FMUL.FTZ R28, R14, 1.4426950216293334961 ;  /* 0x3fb8aa3b0e1c7820 */ /* 0x000fe40000410000 */
[----:B------:R-:W-:Y:S01]  /*06c0*/  FMUL.FTZ R25, R15, 1.4426950216293334961 ;  /* 0x3fb8aa3b0f197820 */ /* 0x000fe20000410000 */
[----:B------:R-:W-:-:S04]  /*06d0*/  FADD.FTZ R16, -R19, R26 ;  /* 0x0000001a13107221 */ /* 0x000fc80000010100 */
[----:B------:R-:W1:Y:S01]  /*06e0*/  MUFU.EX2 R24, R28 ;  /* 0x0000001c00187308 */ /* 0x000e620000000800 */
[C---:B------:R-:W-:Y:S01]  /*06f0*/  FADD.FTZ R17, -R22.reuse, R23 ;  /* 0x0000001716117221 */ /* 0x040fe20000010100 */
[----:B------:R-:W-:Y:S01]  /*0700*/  FADD.FTZ R21, -R22, R21 ;  /* 0x0000001516157221 */ /* 0x000fe20000010100 */
[----:B------:R-:W-:-:S05]  /*0710*/  FMUL.FTZ R22, R16, 1.4426950216293334961 ;  /* 0x3fb8aa3b10167820 */ /* 0x000fca0000410000 */
[----:B------:R-:W2:Y:S01]  /*0720*/  MUFU.EX2 R25, R25 ;  /* 0x0000001900197308 */ /* 0x000ea20000000800 */
[----:B0-----:R-:W-:Y:S01]  /*0730*/  FADD.FTZ R27, RZ, R27 ;  /* 0x0000001bff1b7221 */ /* 0x001fe20000010000 */
[----:B------:R-:W-:-:S06]  /*0740*/  FADD.FTZ R20, -R19, R20 ;  /* 0x0000001413147221 */ /* 0x000fcc0000010100 */
[----:B------:R-:W0:Y:S01]  /*0750*/  MUFU.EX2 R22, R22 ;  /* 0x0000001600167308 */ /* 0x000e220000000800 */
[----:B-1----:R-:W-:Y:S01]  /*0760*/  FADD.FTZ R24, R27, R24 ;  /* 0x000000181b187221 */ /* 0x002fe20000010000 */
[----:B------:R-:W-:Y:S01]  /*0770*/  FMUL.FTZ R23, R17, 1.4426950216293334961 ;  /* 0x3fb8aa3b11177820 */ /* 0x000fe20000410000 */
[----:B------:R-:W-:Y:S01]  /*0780*/  FADD.FTZ R18, -R19, R18 ;  /* 0x0000001213127221 */ /* 0x000fe20000010100 */
[----:B------:R-:W-:Y:S01]  /*0790*/  FMUL.FTZ R19, R21, 1.4426950216293334961 ;  /* 0x3fb8aa3b15137820 */ /* 0x000fe20000410000 */
[----:B--2---:R-:W-:Y:S01]  /*07a0*/  FADD.FTZ R27, RZ, R25 ;  /* 0x00000019ff1b7221 */ /* 0x004fe20000010000 */
[----:B------:R-:W-:Y:S02]  /*07b0*/  FMUL.FTZ R25, R20, 1.4426950216293334961 ;  /* 0x3fb8aa3b14197820 */ /* 0x000fe40000410000 */
[----:B------:R-:W1:Y:S01]  /*07c0*/  MUFU.EX2 R23, R23 ;  /* 0x0000001700177308 */ /* 0x000e620000000800 */
[----:B------:R-:W-:-:S07]  /*07d0*/  FMUL.FTZ R26, R18, 1.4426950216293334961 ;  /* 0x3fb8aa3b121a7820 */ /* 0x000fce0000410000 */
[----:B------:R-:W2:Y:S01]  /*07e0*/  MUFU.EX2 R25, R25 ;  /* 0x0000001900197308 */ /* 0x000ea20000000800 */
[----:B0-----:R-:W-:-:S07]  /*07f0*/  FADD.FTZ R22, R27, R22 ;  /* 0x000000161b167221 */ /* 0x001fce0000010000 */
[----:B------:R-:W0:Y:S08]  /*0800*/  MUFU.EX2 R19, R19 ;  /* 0x0000001300137308 */ /* 0x000e300000000800 */
[----:B------:R-:W3:Y:S01]  /*0810*/  MUFU.EX2 R27, R26 ;  /* 0x0000001a001b7308 */ /* 0x000ee20000000800 */
[----:B-1----:R-:W-:Y:S01]  /*0820*/  FADD.FTZ R24, R24, R23 ;  /* 0x0000001718187221 */ /* 0x002fe20000010000 */
[----:B--2---:R-:W-:-:S03]  /*0830*/  FADD.FTZ R22, R22, R25 ;  /* 0x0000001916167221 */ /* 0x004fc60000010000 */
[----:B0-----:R-:W-:Y:S01]  /*0840*/  FADD.FTZ R24, R24, R19 ;  /* 0x0000001318187221 */ /* 0x001fe20000010000 */
        /* <DEDUP_REMOVED lines=26> */
[----:B------:R-:W1:Y:S01]  /*09f0*/  MUFU.LG2 R19, R19 ;  /* 0x0000001300137308 */ /* 0x000e620000000c00 */
[----:B------:R-:W-:Y:S02]  /*0a00*/  ULDC.64 UR8, c[0x0][0x210] ;  /* 0x0000840000087ab9 */ /* 0x000fe40000000a00 */
[----:B------:R-:W-:-:S04]  /*0a10*/  LEA R4, P0, R3, UR8, 0x2 ;  /* 0x0000000803047c11 */ /* 0x000fc8000f8010ff */
[----:B------:R-:W-:Y:S02]  /*0a20*/  LEA.HI.X R5, R3, UR9, R5, 0x2, P0 ;  /* 0x0000000903057c11 */ /* 0x000fe400080f1405 */
[----:B------:R-:W-:Y:S01]  /*0a30*/  ISETP.GE.AND P0, PT, R7, R6, PT ;  /* 0x000000060700720c */ /* 0x000fe20003f06270 */
[----:B-1----:R-:W-:-:S05]  /*0a40*/  FFMA.FTZ R3, R19, -0.69314718246459960938, R12 ;  /* 0xbf31721813037823 */ /* 0x002fca000001000c */
[----:B------:R1:W-:Y:S07]  /*0a50*/  STG.E desc[UR4][R4.64], R3 ;  /* 0x0000000304007986 */ /* 0x0003ee000c101904 */
[----:B------:R-:W-:Y:S05]  /*0a60*/  @P0 BRA `(.L_x_5654) ;  /* 0x0000000000240947 */ /* 0x000fea0003800000 */
[----:B-1----:R-:W-:Y:S01]  /*0a70*/  FFMA.FTZ R3, R19, -0.69314718246459960938, R14 ;  /* 0xbf31721813037823 */ /* 0x002fe2000001000e */
[----:B------:R-:W-:-:S04]  /*0a80*/  ISETP.GE.AND P0, PT, R9, R6, PT ;  /* 0x000000060900720c */ /* 0x000fc80003f06270 */
[----:B------:R2:W-:Y:S09]  /*0a90*/  STG.E desc[UR4][R4.64+0x80], R3 ;  /* 0x0000800304007986 */ /* 0x0005f2000c101904 */
[----:B------:R-:W-:Y:S05]  /*0aa0*/  @P0 BRA `(.L_x_5654) ;  /* 0x0000000000140947 */ /* 0x000fea0003800000 */
[----:B------:R-:W-:Y:S01]  /*0ab0*/  ISETP.GE.AND P0, PT, R11, R6, PT ;  /* 0x000000060b00720c */ /* 0x000fe20003f06270 */
[----:B------:R-:W-:-:S05]  /*0ac0*/  FFMA.FTZ R17, R19, -0.69314718246459960938, R17 ;  /* 0xbf31721813117823 */ /* 0x000fca0000010011 */
[----:B------:R3:W-:Y:S07]  /*0ad0*/  STG.E desc[UR4][R4.64+0x100], R17 ;  /* 0x0001001104007986 */ /* 0x0007ee000c101904 */
[----:B------:R-:W-:-:S05]  /*0ae0*/  @!P0 FFMA.FTZ R21, R19, -0.69314718246459960938, R21 ;  /* 0xbf31721813158823 */ /* 0x000fca0000010015 */
[----:B------:R3:W-:Y:S02]  /*0af0*/  @!P0 STG.E desc[UR4][R4.64+0x180], R21 ;  /* 0x0001801504008986 */ /* 0x0007e4000c101904 */
.L_x_5654:
[----:B------:R-:W-:Y:S05]  /*0b00*/  BSYNC B0 ;  /* 0x0000000000007941 */ /* 0x000fea0003800000 */
.L_x_5653:
[----:B-12---:R-:W1:Y:S02]  /*0b10*/  LDC R3, c[0x0][0x4] ;  /* 0x00000100ff037b82 */ /* 0x006e640000000800 */
[----:B-1----:R-:W-:-:S04]  /*0b20*/  IMAD R3, R3, UR6, R0 ;  /* 0x0000000603037c24 */ /* 0x002fc8000f8e0200 */
[----:B------:R-:W-:-:S05]  /*0b30*/  IMAD R3, R3, -0x2, R2 ;  /* 0xfffffffe03037824 */ /* 0x000fca00078e0202 */
[----:B------:R-:W-:-:S13]  /*0b40*/  ISETP.GE.AND P0, PT, R3, 0x2, PT ;  /* 0x000000020300780c */ /* 0x000fda0003f06270 */
[----:B------:R-:W-:Y:S05]  /*0b50*/  @!P0 EXIT ;  /* 0x000000000000894d */ /* 0x000fea0003800000 */
[----:B------:R-:W-:Y:S05]  /*0b60*/  @P1 EXIT ;  /* 0x000000000000194d */ /* 0x000fea0003800000 */
[----:B---3--:R-:W1:Y:S01]  /*0b70*/  MUFU.LG2 R17, R10 ;  /* 0x0000000a00117308 */ /* 0x008e620000000c00 */
[----:B------:R-:W-:Y:S01]  /*0b80*/  ISETP.GE.AND P1, PT, R7, R6, PT ;  /* 0x000000060700720c */ /* 0x000fe20003f26270 */
[----:B------:R-:W-:Y:S02]  /*0b90*/  ULDC.64 UR6, c[0x0][0x210] ;  /* 0x0000840000067ab9 */ /* 0x000fe40000000a00 */
[----:B------:R-:W-:-:S04]  /*0ba0*/  LEA R2, P0, R8, UR6, 0x2 ;  /* 0x0000000608027c11 */ /* 0x000fc8000f8010ff */
[----:B------:R-:W-:Y:S01]  /*0bb0*/  LEA.HI.X R3, R8, UR7, R13, 0x2, P0 ;  /* 0x0000000708037c11 */ /* 0x000fe200080f140d */
        /* <DEDUP_REMOVED lines=8> */
[----:B--2---:R-:W-:-:S05]  /*0c40*/  FFMA.FTZ R5, R17, -0.69314718246459960938, R20 ;  /* 0xbf31721811057823 */ /* 0x004fca0000010014 */
[----:B------:R2:W-:Y:S07]  /*0c50*/  STG.E desc[UR4][R2.64+0x100], R5 ;  /* 0x0001000502007986 */ /* 0x0005ee000c101904 */
[----:B------:R-:W-:Y:S05]  /*0c60*/  @P0 EXIT ;  /* 0x000000000000094d */ /* 0x000fea0003800000 */
[----:B--2---:R-:W-:-:S05]  /*0c70*/  FFMA.FTZ R5, R17, -0.69314718246459960938, R18 ;  /* 0xbf31721811057823 */ /* 0x004fca0000010012 */
[----:B------:R-:W-:Y:S01]  /*0c80*/  STG.E desc[UR4][R2.64+0x180], R5 ;  /* 0x0001800502007986 */ /* 0x000fe2000c101904 */
[----:B------:R-:W-:Y:S05]  /*0c90*/  EXIT ;  /* 0x000000000000794d */ /* 0x000fea0003800000 */
.L_x_5655:
        /* <DEDUP_REMOVED lines=14> */
.L_x_11960:


//--------------------- .text._ZN43_GLOBAL__N__9ae7fba5_10_SoftMax_cu_9f978f6320softmax_warp_forwardIN3c108BFloat16EffLi6ELb1ELb0EEEvPT0_PKT_iiiPKbib --------------------------
	.section	.text._ZN43_GLOBAL__N__9ae7fba5_10_SoftMax_cu_9f978f6320softmax_warp_forwardIN3c108BFloat16EffLi6ELb1ELb0EEEvPT0_PKT_iiiPKbib,"ax",@progbits
	.align	128
.text._ZN43_GLOBAL__N__9ae7fba5_10_SoftMax_cu_9f978f6320softmax_warp_forwardIN3c108BFloat16EffLi6ELb1ELb0EEEvPT0_PKT_iiiPKbib:
        .type           _ZN43_GLOBAL__N__9ae7fba5_10_SoftMax_cu_9f978f6320softmax_warp_forwardIN3c108BFloat16EffLi6ELb1ELb0EEEvPT0_PKT_iiiPKbib,@function
        .size           _ZN43_GLOBAL__N__9ae7fba5_10_SoftMax_cu_9f978f6320softmax_warp_forwardIN3c108BFloat16EffLi6ELb1ELb0EEEvPT0_PKT_iiiPKbib,(.L_x_11961 - _ZN43_GLOBAL__N__9ae7fba5_10_SoftMax_cu_9f978f6320softmax_warp_forwardIN3c108BFloat16EffLi6ELb1ELb0EEEvPT0_PKT_iiiPKbib)
        .other          _ZN43_GLOBAL__N__9ae7fba5_10_SoftMax_cu_9f978f6320softmax_warp_forwardIN3c108BFloat16EffLi6ELb1ELb0EEEvPT0_PKT_iiiPKbib,@"STO_CUDA_ENTRY STV_DEFAULT"
_ZN43_GLOBAL__N__9ae7fba5_10_SoftMax_cu_9f978f6320softmax_warp_forwardIN3c108BFloat16EffLi6ELb1ELb0EEEvPT0_PKT_iiiPKbib:
        /* <DEDUP_REMOVED lines=78> */
[C---:B------:R-:W-:Y:S01]  /*04e0*/  FADD.FTZ R14, -R16.reuse, R14 ;  /* 0x0000000e100e7221 */ /* 0x040fe20000010100 */
[----:B------:R-:W-:Y:S01]  /*04f0*/  FMUL.FTZ R17, R13, 1.4426950216293334961 ;  /* 0x3fb8aa3b0d117820 */ /* 0x000fe20000410000 */
[----:B------:R-:W-:Y:S02]  /*0500*/  FADD.FTZ R11, -R16, R11 ;  /* 0x0000000b100b7221 */ /* 0x000fe40000010100 */
[----:B------:R-:W-:Y:S01]  /*0510*/  FMUL.FTZ R19, R14, 1.4426950216293334961 ;  /* 0x3fb8aa3b0e137820 */ /* 0x000fe20000410000 */
        /* <DEDUP_REMOVED lines=39> */
[----:B------:R-:W1:Y:S01]  /*0790*/  MUFU.LG2 R8, R8 ;  /* 0x0000000800087308 */ /* 0x000e620000000c00 */
[----:B------:R-:W-:Y:S01]  /*07a0*/  ISETP.GE.AND P0, PT, R5, R0, PT ;  /* 0x000000000500720c */ /* 0x000fe20003f06270 */
[----:B------:R-:W-:Y:S02]  /*07b0*/  ULDC.64 UR8, c[0x0][0x210] ;  /* 0x0000840000087ab9 */ /* 0x000fe40000000a00 */
[----:B------:R-:W-:-:S04]  /*07c0*/  LEA R2, P3, R3, UR8, 0x2 ;  /* 0x0000000803027c11 */ /* 0x000fc8000f8610ff */
[----:B------:R-:W-:Y:S01]  /*07d0*/  LEA.HI.X R3, R3, UR9, R9, 0x2, P3 ;  /* 0x0000000903037c11 */ /* 0x000fe200098f1409 */
[----:B-1----:R-:W-:-:S05]  /*07e0*/  FFMA.FTZ R13, R8, -0.69314718246459960938, R13 ;  /* 0xbf317218080d7823 */ /* 0x002fca000001000d */
[----:B------:R-:W-:Y:S01]  /*07f0*/  @!P0 FFMA.FTZ R9, R8, -0.69314718246459960938, R12 ;  /* 0xbf31721808098823 */ /* 0x000fe2000001000c */
[----:B------:R1:W-:Y:S04]  /*0800*/  STG.E desc[UR4][R2.64], R13 ;  /* 0x0000000d02007986 */ /* 0x0003e8000c101904 */
[----:B------:R1:W-:Y:S02]  /*0810*/  @!P0 STG.E desc[UR4][R2.64+0x80], R9 ;  /* 0x0000800902008986 */ /* 0x0003e4000c101904 */
.L_x_5657:
[----:B------:R-:W-:Y:S05]  /*0820*/  BSYNC B0 ;  /* 0x0000000000007941 */ /* 0x000fea0003800000 */
.L_x_5656:
[----:B------:R-:W-:Y:S05]  /*0830*/  @!P1 EXIT ;  /* 0x000000000000994d */ /* 0x000fea0003800000 */
[----:B------:R-:W-:Y:S05]  /*0840*/  @P2 EXIT ;  /* 0x000000000000294d */ /* 0x000fea0003800000 */
[----:B------:R-:W2:Y:S01]  /*0850*/  MUFU.LG2 R17, R17 ;  /* 0x0000001100117308 */ /* 0x000ea20000000c00 */
[----:B------:R-:W-:Y:S01]  /*0860*/  ISETP.GE.AND P1, PT, R5, R0, PT ;  /* 0x000000000500720c */ /* 0x000fe20003f26270 */
[----:B------:R-:W-:Y:S02]  /*0870*/  ULDC.64 UR6, c[0x0][0x210] ;  /* 0x0000840000067ab9 */ /* 0x000fe40000000a00 */
[----:B-1----:R-:W-:-:S04]  /*0880*/  LEA R2, P0, R7, UR6, 0x2 ;  /* 0x0000000607027c11 */ /* 0x002fc8000f8010ff */
[----:B------:R-:W-:Y:S01]  /*0890*/  LEA.HI.X R3, R7, UR7, R10, 0x2, P0 ;  /* 0x0000000707037c11 */ /* 0x000fe200080f140a */
[----:B--2---:R-:W-:-:S05]  /*08a0*/  FFMA.FTZ R5, R17, -0.69314718246459960938, R14 ;  /* 0xbf31721811057823 */ /* 0x004fca000001000e */
[----:B------:R1:W-:Y:S01]  /*08b0*/  STG.E desc[UR4][R2.64], R5 ;  /* 0x0000000502007986 */ /* 0x0003e2000c101904 */
[----:B------:R-:W-:Y:S05]  /*08c0*/  @P1 EXIT ;  /* 0x000000000000194d */ /* 0x000fea0003800000 */
[----:B------:R-:W-:-:S05]  /*08d0*/  FFMA.FTZ R11, R17, -0.69314718246459960938, R11 ;  /* 0xbf317218110b7823 */ /* 0x000fca000001000b */
[----:B------:R-:W-:Y:S01]  /*08e0*/  STG.E desc[UR4][R2.64+0x80], R11 ;  /* 0x0000800b02007986 */ /* 0x000fe2000c101904 */
[----:B------:R-:W-:Y:S05]  /*08f0*/  EXIT ;  /* 0x000000000000794d */ /* 0x000fea0003800000 */
.L_x_5658:
        /* <DEDUP_REMOVED lines=16> */
.L_x_11961:


//--------------------- .text._ZN43_GLOBAL__N__9ae7fba5_10_SoftMax_cu_9f978f6320softmax_warp_forwardIN3c108BFloat16EffLi5ELb1ELb0EEEvPT0_PKT_iiiPKbib --------------------------
	.section	.text._ZN43_GLOBAL__N__9ae7fba5_10_SoftMax_cu_9f978f6320softmax_warp_forwardIN3c108BFloat16EffLi5ELb1ELb0EEEvPT0_PKT_iiiPKbib,"ax",@progbits
	.align	128
.text._ZN43_GLOBAL__N__9ae7fba5_10_SoftMax_cu_9f978f6320softmax_warp_forwardIN3c108BFloat16EffLi5ELb1ELb0EEEvPT0_PKT_iiiPKbib:
        .type           _ZN43_GLOBAL__N__9ae7fba5_10_SoftMax_cu_9f978f6320softmax_warp_forwardIN3c108BFloat16EffLi5ELb1ELb0EEEvPT0_PKT_iiiPKbib,@function
        .size           _ZN43_GLOBAL__N__9ae7fba5_10_SoftMax_cu_9f978f6320softmax_warp_forwardIN3c108BFloat16EffLi5ELb1ELb0EEEvPT0_PKT_iiiPKbib,(.L_x_11962 - _ZN43_GLOBAL__N__9ae7fba5_10_SoftMax_cu_9f978f6320softmax_warp_forwardIN3c108BFloat16EffLi5ELb1ELb0EEEvPT0_PKT_iiiPKbib)
        .other          _ZN43_GLOBAL__N__9ae7fba5_10_SoftMax_cu_9f978f6320softmax_warp_forwardIN3c108BFloat16EffLi5ELb1ELb0EEEvPT0_PKT_iiiPKbib,@"STO_CUDA_ENTRY STV_DEFAULT"
_ZN43_GLOBAL__N__9ae7fba5_10_SoftMax_cu_9f978f6320softmax_warp_forwardIN3c108BFloat16EffLi5ELb1ELb0EEEvPT0_PKT_iiiPKbib:
        /* <DEDUP_REMOVED lines=14> */
[C---:B---3--:R-:W-:Y:S02]  /*00e0*/  SEL R8, R0.reuse, RZ, P0 ;  /* 0x000000ff00087207 */ /* 0x048fe40000000000 */
        /* <DEDUP_REMOVED lines=78> */
[----:B-1----:R-:W-:Y:S01]  /*05d0*/  FADD.FTZ R12, R7, R14 ;  /* 0x0000000e070c7221 */ /* 0x002fe20000010000 */
[----:B------:R-:W1:Y:S01]  /*05e0*/  LDC R5, c[0x0][0x4] ;  /* 0x00000100ff057b82 */ /* 0x000e620000000800 */
[----:B--2---:R-:W-:-:S10]  /*05f0*/  FADD.FTZ R16, R13, R16 ;  /* 0x000000100d107221 */ /* 0x004fd40000010000 */
[----:B------:R-:W2:Y:S01]  /*0600*/  @!P1 LDC.64 R10, c[0x0][0x210] ;  /* 0x00008400ff0a9b82 */ /* 0x000ea20000000a00 */
[----:B------:R-:W3:Y:S01]  /*0610*/  @!P1 MUFU.LG2 R12, R12 ;  /* 0x0000000c000c9308 */ /* 0x000ee20000000c00 */
[----:B-1----:R-:W-:-:S04]  /*0620*/  IMAD R5, R5, UR6, R4 ;  /* 0x0000000605057c24 */ /* 0x002fc8000f8e0204 */
[----:B------:R-:W-:Y:S02]  /*0630*/  IMAD R5, R5, -0x2, R2 ;  /* 0xfffffffe05057824 */ /* 0x000fe400078e0202 */
[----:B---3--:R-:W-:-:S03]  /*0640*/  @!P1 FFMA.FTZ R9, R12, -0.69314718246459960938, R9 ;  /* 0xbf3172180c099823 */ /* 0x008fc60000010009 */
[----:B------:R-:W-:Y:S02]  /*0650*/  ISETP.GE.AND P0, PT, R5, 0x2, PT ;  /* 0x000000020500780c */ /* 0x000fe40003f06270 */
[----:B--2---:R-:W-:-:S04]  /*0660*/  @!P1 LEA R10, P2, R3, R10, 0x2 ;  /* 0x0000000a030a9211 */ /* 0x004fc800078410ff */
[----:B------:R-:W-:-:S05]  /*0670*/  @!P1 LEA.HI.X R11, R3, R11, R6, 0x2, P2 ;  /* 0x0000000b030b9211 */ /* 0x000fca00010f1406 */
[----:B------:R1:W-:Y:S02]  /*0680*/  @!P1 STG.E desc[UR4][R10.64], R9 ;  /* 0x000000090a009986 */ /* 0x0003e4000c101904 */
[----:B------:R-:W-:Y:S05]  /*0690*/  @!P0 EXIT ;  /* 0x000000000000894d */ /* 0x000fea0003800000 */
[----:B------:R-:W-:Y:S05]  /*06a0*/  @P1 EXIT ;  /* 0x000000000000194d */ /* 0x000fea0003800000 */
[----:B------:R-:W2:Y:S01]  /*06b0*/  MUFU.LG2 R5, R16 ;  /* 0x0000001000057308 */ /* 0x000ea20000000c00 */
[----:B------:R-:W-:Y:S01]  /*06c0*/  IADD3 R3, P0, R3, R0, RZ ;  /* 0x0000000003037210 */ /* 0x000fe20007f1e0ff */
[----:B------:R-:W-:-:S03]  /*06d0*/  ULDC.64 UR6, c[0x0][0x210] ;  /* 0x0000840000067ab9 */ /* 0x000fc60000000a00 */
[----:B------:R-:W-:Y:S02]  /*06e0*/  LEA.HI.X.SX32 R0, R0, R6, 0x1, P0 ;  /* 0x0000000600007211 */ /* 0x000fe400000f0eff */
[----:B------:R-:W-:-:S04]  /*06f0*/  LEA R2, P0, R3, UR6, 0x2 ;  /* 0x0000000603027c11 */ /* 0x000fc8000f8010ff */
[----:B------:R-:W-:Y:S01]  /*0700*/  LEA.HI.X R3, R3, UR7, R0, 0x2, P0 ;  /* 0x0000000703037c11 */ /* 0x000fe200080f1400 */
[----:B--2---:R-:W-:-:S05]  /*0710*/  FFMA.FTZ R5, R5, -0.69314718246459960938, R8 ;  /* 0xbf31721805057823 */ /* 0x004fca0000010008 */
[----:B------:R-:W-:Y:S01]  /*0720*/  STG.E desc[UR4][R2.64], R5 ;  /* 0x0000000502007986 */ /* 0x000fe2000c101904 */
[----:B------:R-:W-:Y:S05]  /*0730*/  EXIT ;  /* 0x000000000000794d */ /* 0x000fea0003800000 */
.L_x_5659:
        /* <DEDUP_REMOVED lines=12> */
.L_x_11962:


//--------------------- .text._ZN43_GLOBAL__N__9ae7fba5_10_SoftMax_cu_9f978f6320softmax_warp_forwardIN3c108BFloat16EffLi4ELb1ELb0EEEvPT0_PKT_iiiPKbib --------------------------
	.section	.text._ZN43_GLOBAL__N__9ae7fba5_10_SoftMax_cu_9f978f6320softmax_warp_forwardIN3c108BFloat16EffLi4ELb1ELb0EEEvPT0_PKT_iiiPKbib,"ax",@progbits
	.align	128
.text._ZN43_GLOBAL__N__9ae7fba5_10_SoftMax_cu_9f978f6320softmax_warp_forwardIN3c108BFloat16EffLi4ELb1ELb0EEEvPT0_PKT_iiiPKbib:
        .type           _ZN43_GLOBAL__N__9ae7fba5_10_SoftMax_cu_9f978f6320softmax_warp_forwardIN3c108BFloat16EffLi4ELb1ELb0EEEvPT0_PKT_iiiPKbib,@function
        .size           _ZN43_GLOBAL__N__9ae7fba5_10_SoftMax_cu_9f978f6320softmax_warp_forwardIN3c108BFloat16EffLi4ELb1ELb0EEEvPT0_PKT_iiiPKbib,(.L_x_11963 - _ZN43_GLOBAL__N__9ae7fba5_10_SoftMax_cu_9f978f6320softmax_warp_forwardIN3c108BFloat16EffLi4ELb1ELb0EEEvPT0_PKT_iiiPKbib)
        .other          _ZN43_GLOBAL__N__9ae7fba5_10_SoftMax_cu_9f978f6320softmax_warp_forwardIN3c108BFloat16EffLi4ELb1ELb0EEEvPT0_PKT_iiiPKbib,@"STO_CUDA_ENTRY STV_DEFAULT"
_ZN43_GLOBAL__N__9ae7fba5_10_SoftMax_cu_9f978f6320softmax_warp_forwardIN3c108BFloat16EffLi4ELb1ELb0EEEvPT0_PKT_iiiPKbib:
        /* <DEDUP_REMOVED lines=57> */
[----:B------:R-:W-:Y:S01]  /*0390*/  FADD.FTZ R4, -R11, R4 ;  /* 0x000000040b047221 */ /* 0x000fe20000010100 */
[----:B------:R-:W-:-:S03]  /*03a0*/  FSEL R11, R18, R9, !P0 ;  /* 0x00000009120b7208 */ /* 0x000fc60004000000 */
[----:B------:R-:W-:Y:S02]  /*03b0*/  FMUL.FTZ R8, R4, 1.4426950216293334961 ;  /* 0x3fb8aa3b04087820 */ /* 0x000fe40000410000 */
[----:B------:R-:W-:-:S04]  /*03c0*/  FADD.FTZ R6, -R11, R10 ;  /* 0x0000000a0b067221 */ /* 0x000fc80000010100 */
        /* <DEDUP_REMOVED lines=23> */
[----:B------:R-:W-:Y:S01]  /*0540*/  ISETP.GE.AND P0, PT, R12, 0x2, PT ;  /* 0x000000020c00780c */ /* 0x000fe20003f06270 */
[----:B--2---:R-:W-:-:S10]  /*0550*/  FADD.FTZ R15, R10, R15 ;  /* 0x0000000f0a0f7221 */ /* 0x004fd40000010000 */
[----:B------:R-:W0:Y:S01]  /*0560*/  @!P1 LDC.64 R16, c[0x0][0x210] ;  /* 0x00008400ff109b82 */ /* 0x000e220000000a00 */
[----:B------:R-:W1:Y:S02]  /*0570*/  @!P1 MUFU.LG2 R3, R7 ;  /* 0x0000000700039308 */ /* 0x000e640000000c00 */
[----:B-1----:R-:W-:Y:S01]  /*0580*/  @!P1 FFMA.FTZ R3, R3, -0.69314718246459960938, R4 ;  /* 0xbf31721803039823 */ /* 0x002fe20000010004 */
[----:B0-----:R-:W-:-:S04]  /*0590*/  @!P1 LEA R8, P2, R5, R16, 0x2 ;  /* 0x0000001005089211 */ /* 0x001fc800078410ff */
[----:B------:R-:W-:-:S05]  /*05a0*/  @!P1 LEA.HI.X R9, R5, R17, R2, 0x2, P2 ;  /* 0x0000001105099211 */ /* 0x000fca00010f1402 */
[----:B------:R0:W-:Y:S01]  /*05b0*/  @!P1 STG.E desc[UR4][R8.64], R3 ;  /* 0x0000000308009986 */ /* 0x0001e2000c101904 */
[----:B------:R-:W-:Y:S05]  /*05c0*/  @!P0 EXIT ;  /* 0x000000000000894d */ /* 0x000fea0003800000 */
[----:B------:R-:W-:Y:S05]  /*05d0*/  @P1 EXIT ;  /* 0x000000000000194d */ /* 0x000fea0003800000 */
[----:B------:R-:W1:Y:S01]  /*05e0*/  MUFU.LG2 R7, R15 ;  /* 0x0000000f00077308 */ /* 0x000e620000000c00 */
[----:B------:R-:W-:Y:S01]  /*05f0*/  IADD3 R5, P0, R5, R0, RZ ;  /* 0x0000000005057210 */ /* 0x000fe20007f1e0ff */
[----:B------:R-:W-:-:S03]  /*0600*/  ULDC.64 UR6, c[0x0][0x210] ;  /* 0x0000840000067ab9 */ /* 0x000fc60000000a00 */
[----:B------:R-:W-:Y:S02]  /*0610*/  LEA.HI.X.SX32 R0, R0, R2, 0x1, P0 ;  /* 0x0000000200007211 */ /* 0x000fe400000f0eff */
[----:B------:R-:W-:-:S04]  /*0620*/  LEA R2, P0, R5, UR6, 0x2 ;  /* 0x0000000605027c11 */ /* 0x000fc8000f8010ff */
[----:B0-----:R-:W-:Y:S01]  /*0630*/  LEA.HI.X R3, R5, UR7, R0, 0x2, P0 ;  /* 0x0000000705037c11 */ /* 0x001fe200080f1400 */
[----:B-1----:R-:W-:-:S05]  /*0640*/  FFMA.FTZ R7, R7, -0.69314718246459960938, R6 ;  /* 0xbf31721807077823 */ /* 0x002fca0000010006 */
[----:B------:R-:W-:Y:S01]  /*0650*/  STG.E desc[UR4][R2.64], R7 ;  /* 0x0000000702007986 */ /* 0x000fe2000c101904 */
[----:B------:R-:W-:Y:S05]  /*0660*/  EXIT ;  /* 0x000000000000794d */ /* 0x000fea0003800000 */
.L_x_5660:
        /* <DEDUP_REMOVED lines=9> */
.L_x_11963:


//--------------------- .text._ZN43_GLOBAL__N__9ae7fba5_10_SoftMax_cu_9f978f6320softmax_warp_forwardIN3c108BFloat16EffLi3ELb1ELb0EEEvPT0_PKT_iiiPKbib --------------------------
	.section	.text._ZN43_GLOBAL__N__9ae7fba5_10_SoftMax_cu_9f978f6320softmax_warp_forwardIN3c108BFloat16EffLi3ELb1ELb0EEEvPT0_PKT_iiiPKbib,"ax",@progbits
	.align	128
.text._ZN43_GLOBAL__N__9ae7fba5_10_SoftMax_cu_9f978f6320softmax_warp_forwardIN3c108BFloat16EffLi3ELb1ELb0EEEvPT0_PKT_iiiPKbib:
        .type           _ZN43_GLOBAL__N__9ae7fba5_10_SoftMax_cu_9f978f6320softmax_warp_forwardIN3c108BFloat16EffLi3ELb1ELb0EEEvPT0_PKT_iiiPKbib,@function
        .size           _ZN43_GLOBAL__N__9ae7fba5_10_SoftMax_cu_9f978f6320softmax_warp_forwardIN3c108BFloat16EffLi3ELb1ELb0EEEvPT0_PKT_iiiPKbib,(.L_x_11964 - _ZN43_GLOBAL__N__9ae7fba5_10_SoftMax_cu_9f978f6320softmax_warp_forwardIN3c108BFloat16EffLi3ELb1ELb0EEEvPT0_PKT_iiiPKbib)
        .other          _ZN43_GLOBAL__N__9ae7fba5_10_SoftMax_cu_9f978f6320softmax_warp_forwardIN3c108BFloat16EffLi3ELb1ELb0EEEvPT0_PKT_iiiPKbib,@"STO_CUDA_ENTRY STV_DEFAULT"
_ZN43_GLOBAL__N__9ae7fba5_10_SoftMax_cu_9f978f6320softmax_warp_forwardIN3c108BFloat16EffLi3ELb1ELb0EEEvPT0_PKT_iiiPKbib:
        /* <DEDUP_REMOVED lines=76> */
[----:B------:R-:W1:Y:S01]  /*04c0*/  @!P1 LDC.64 R8, c[0x0][0x210] ;  /* 0x00008400ff089b82 */ /* 0x000e620000000a00 */
[----:B------:R-:W2:Y:S02]  /*04d0*/  @!P1 MUFU.LG2 R3, R10 ;  /* 0x0000000a00039308 */ /* 0x000ea40000000c00 */
[----:B--2---:R-:W-:Y:S01]  /*04e0*/  @!P1 FFMA.FTZ R3, R3, -0.69314718246459960938, R6 ;  /* 0xbf31721803039823 */ /* 0x004fe20000010006 */
[----:B-1----:R-:W-:-:S04]  /*04f0*/  @!P1 LEA R8, P2, R5, R8, 0x2 ;  /* 0x0000000805089211 */ /* 0x002fc800078410ff */
[----:B------:R-:W-:-:S05]  /*0500*/  @!P1 LEA.HI.X R9, R5, R9, R2, 0x2, P2 ;  /* 0x0000000905099211 */ /* 0x000fca00010f1402 */
[----:B------:R1:W-:Y:S01]  /*0510*/  @!P1 STG.E desc[UR4][R8.64], R3 ;  /* 0x0000000308009986 */ /* 0x0003e2000c101904 */
[----:B------:R-:W-:Y:S05]  /*0520*/  @!P0 EXIT ;  /* 0x000000000000894d */ /* 0x000fea0003800000 */
[----:B------:R-:W-:Y:S05]  /*0530*/  @P1 EXIT ;  /* 0x000000000000194d */ /* 0x000fea0003800000 */
[----:B------:R-:W2:Y:S01]  /*0540*/  MUFU.LG2 R7, R15 ;  /* 0x0000000f00077308 */ /* 0x000ea20000000c00 */
[----:B------:R-:W-:Y:S01]  /*0550*/  IADD3 R5, P0, R5, R0, RZ ;  /* 0x0000000005057210 */ /* 0x000fe20007f1e0ff */
[----:B------:R-:W-:-:S03]  /*0560*/  ULDC.64 UR6, c[0x0][0x210] ;  /* 0x0000840000067ab9 */ /* 0x000fc60000000a00 */
[----:B------:R-:W-:Y:S02]  /*0570*/  LEA.HI.X.SX32 R0, R0, R2, 0x1, P0 ;  /* 0x0000000200007211 */ /* 0x000fe400000f0eff */
[----:B------:R-:W-:-:S04]  /*0580*/  LEA R2, P0, R5, UR6, 0x2 ;  /* 0x0000000605027c11 */ /* 0x000fc8000f8010ff */
[----:B-1----:R-:W-:Y:S01]  /*0590*/  LEA.HI.X R3, R5, UR7, R0, 0x2, P0 ;  /* 0x0000000705037c11 */ /* 0x002fe200080f1400 */
[----:B--2---:R-:W-:-:S05]  /*05a0*/  FFMA.FTZ R7, R7, -0.69314718246459960938, R4 ;  /* 0xbf31721807077823 */ /* 0x004fca0000010004 */
[----:B------:R-:W-:Y:S01]  /*05b0*/  STG.E desc[UR4][R2.64], R7 ;  /* 0x0000000702007986 */ /* 0x000fe2000c101904 */
[----:B------:R-:W-:Y:S05]  /*05c0*/  EXIT ;  /* 0x000000000000794d */ /* 0x000fea0003800000 */
.L_x_5661:
        /* <DEDUP_REMOVED lines=11> */
.L_x_11964:


//--------------------- .text._ZN43_GLOBAL__N__9ae7fba5_10_SoftMax_cu_9f978f6320softmax_warp_forwardIN3c108BFloat16EffLi2ELb1ELb0EEEvPT0_PKT_iiiPKbib --------------------------
	.section	.text._ZN43_GLOBAL__N__9ae7fba5_10_SoftMax_cu_9f978f6320softmax_warp_forwardIN3c108BFloat16EffLi2ELb1ELb0EEEvPT0_PKT_iiiPKbib,"ax",@progbits
	.align	128
.text._ZN43_GLOBAL__N__9ae7fba5_10_SoftMax_cu_9f978f6320softmax_warp_forwardIN3c108BFloat16EffLi2ELb1ELb0EEEvPT0_PKT_iiiPKbib:
        .type           _ZN43_GLOBAL__N__9ae7fba5_10_SoftMax_cu_9f978f6320softmax_warp_forwardIN3c108BFloat16EffLi2ELb1ELb0EEEvPT0_PKT_iiiPKbib,@function
        .size           _ZN43_GLOBAL__N__9ae7fba5_10_SoftMax_cu_9f978f6320softmax_warp_forwardIN3c108BFloat16EffLi2ELb1ELb0EEEvPT0_PKT_iiiPKbib,(.L_x_11965 - _ZN43_GLOBAL__N__9ae7fba5_10_SoftMax_cu_9f978f6320softmax_warp_forwardIN3c108BFloat16EffLi2ELb1ELb0EEEvPT0_PKT_iiiPKbib)
        .other          _ZN43_GLOBAL__N__9ae7fba5_10_SoftMax_cu_9f978f6320softmax_warp_forwardIN3c108BFloat16EffLi2ELb1ELb0EEEvPT0_PKT_iiiPKbib,@"STO_CUDA_ENTRY STV_DEFAULT"
_ZN43_GLOBAL__N__9ae7fba5_10_SoftMax_cu_9f978f6320softmax_warp_forwardIN3c108BFloat16EffLi2ELb1ELb0EEEvPT0_PKT_iiiPKbib:
        /* <DEDUP_REMOVED lines=74> */
[----:B-1----:R-:W1:Y:S01]  /*04a0*/  MUFU.LG2 R7, R13 ;  /* 0x0000000d00077308 */ /* 0x002e620000000c00 */
[----:B------:R-:W-:Y:S01]  /*04b0*/  IADD3 R5, P0, R5, R0, RZ ;  /* 0x0000000005057210 */ /* 0x000fe20007f1e0ff */
[----:B------:R-:W-:-:S03]  /*04c0*/  ULDC.64 UR6, c[0x0][0x210] ;  /* 0x0000840000067ab9 */ /* 0x000fc60000000a00 */
[----:B------:R-:W-:Y:S02]  /*04d0*/  LEA.HI.X.SX32 R0, R0, R2, 0x1, P0 ;  /* 0x0000000200007211 */ /* 0x000fe400000f0eff */
[----:B------:R-:W-:-:S04]  /*04e0*/  LEA R2, P0, R5, UR6, 0x2 ;  /* 0x0000000605027c11 */ /* 0x000fc8000f8010ff */
[----:B------:R-:W-:Y:S01]  /*04f0*/  LEA.HI.X R3, R5, UR7, R0, 0x2, P0 ;  /* 0x0000000705037c11 */ /* 0x000fe200080f1400 */
[----:B-1----:R-:W-:-:S05]  /*0500*/  FFMA.FTZ R7, R7, -0.69314718246459960938, R4 ;  /* 0xbf31721807077823 */ /* 0x002fca0000010004 */
[----:B------:R-:W-:Y:S01]  /*0510*/  STG.E desc[UR4][R2.64], R7 ;  /* 0x0000000702007986 */ /* 0x000fe2000c101904 */
[----:B------:R-:W-:Y:S05]  /*0520*/  EXIT ;  /* 0x000000000000794d */ /* 0x000fea0003800000 */
.L_x_5662:
        /* <DEDUP_REMOVED lines=13> */
.L_x_11965:


//--------------------- .text._ZN43_GLOBAL__N__9ae7fba5_10_SoftMax_cu_9f978f6320softmax_warp_forwardIN3c108BFloat16EffLi1ELb1ELb0EEEvPT0_PKT_iiiPKbib --------------------------
	.section	.text._ZN43_GLOBAL__N__9ae7fba5_10_SoftMax_cu_9f978f6320softmax_warp_forwardIN3c108BFloat16EffLi1ELb1ELb0EEEvPT0_PKT_iiiPKbib,"ax",@progbits
	.align	128
.text._ZN43_GLOBAL__N__9ae7fba5_10_SoftMax_cu_9f978f6320softmax_warp_forwardIN3c108BFloat16EffLi1ELb1ELb0EEEvPT0_PKT_iiiPKbib:
        .type           _ZN43_GLOBAL__N__9ae7fba5_10_SoftMax_cu_9f978f6320softmax_warp_forwardIN3c108BFloat16EffLi1ELb1ELb0EEEvPT0_PKT_iiiPKbib,@function
        .size           _ZN43_GLOBAL__N__9ae7fba5_10_SoftMax_cu_9f978f6320softmax_warp_forwardIN3c108BFloat16EffLi1ELb1ELb0EEEvPT0_PKT_iiiPKbib,(.L_x_11966 - _ZN43_GLOBAL__N__9ae7fba5_10_SoftMax_cu_9f978f6320softmax_warp_forwardIN3c108BFloat16EffLi1ELb1ELb0EEEvPT0_PKT_iiiPKbib)
        .other          _ZN43_GLOBAL__N__9ae7fba5_10_SoftMax_cu_9f978f6320softmax_warp_forwardIN3c108BFloat16EffLi1ELb1ELb0EEEvPT0_PKT_iiiPKbib,@"STO_CUDA_ENTRY STV_DEFAULT"
_ZN43_GLOBAL__N__9ae7fba5_10_SoftMax_cu_9f978f6320softmax_warp_forwardIN3c108BFloat16EffLi1ELb1ELb0EEEvPT0_PKT_iiiPKbib:
        /* <DEDUP_REMOVED lines=46> */
[----:B------:R-:W-:Y:S01]  /*02e0*/  ISETP.GE.AND P0, PT, R14, 0x1, PT ;  /* 0x000000010e00780c */ /* 0x000fe20003f06270 */
[----:B0-----:R-:W-:Y:S01]  /*02f0*/  FADD.FTZ R4, RZ, R6 ;  /* 0x00000006ff047221 */ /* 0x001fe20000010000 */
[----:B-1----:R-:W-:-:S04]  /*0300*/  FADD.FTZ R8, RZ, R7 ;  /* 0x00000007ff087221 */ /* 0x002fc80000010000 */
        /* <DEDUP_REMOVED lines=15> */
[----:B0-----:R-:W0:Y:S01]  /*0400*/  MUFU.LG2 R4, R11 ;  /* 0x0000000b00047308 */ /* 0x001e220000000c00 */
[----:B------:R-:W-:Y:S01]  /*0410*/  IADD3 R3, P0, R3, R0, RZ ;  /* 0x0000000003037210 */ /* 0x000fe20007f1e0ff */
[----:B------:R-:W-:-:S03]  /*0420*/  ULDC.64 UR6, c[0x0][0x210] ;  /* 0x0000840000067ab9 */ /* 0x000fc60000000a00 */
[----:B------:R-:W-:Y:S02]  /*0430*/  LEA.HI.X.SX32 R0, R0, R2, 0x1, P0 ;  /* 0x0000000200007211 */ /* 0x000fe400000f0eff */
[----:B------:R-:W-:-:S04]  /*0440*/  LEA R2, P0, R3, UR6, 0x2 ;  /* 0x0000000603027c11 */ /* 0x000fc8000f8010ff */
[----:B------:R-:W-:Y:S01]  /*0450*/  LEA.HI.X R3, R3, UR7, R0, 0x2, P0 ;  /* 0x0000000703037c11 */ /* 0x000fe200080f1400 */
[----:B0-----:R-:W-:-:S05]  /*0460*/  FFMA.FTZ R5, R4, -0.69314718246459960938, R13 ;  /* 0xbf31721804057823 */ /* 0x001fca000001000d */
[----:B------:R-:W-:Y:S01]  /*0470*/  STG.E desc[UR4][R2.64], R5 ;  /* 0x0000000502007986 */ /* 0x000fe2000c101904 */
[----:B------:R-:W-:Y:S05]  /*0480*/  EXIT ;  /* 0x000000000000794d */ /* 0x000fea0003800000 */
.L_x_5663:
        /* <DEDUP_REMOVED lines=15> */
.L_x_11966:


//--------------------- .text._ZN43_GLOBAL__N__9ae7fba5_10_SoftMax_cu_9f978f6320softmax_warp_forwardIN3c108BFloat16EffLi0ELb1ELb0EEEvPT0_PKT_iiiPKbib --------------------------
	.section	.text._ZN43_GLOBAL__N__9ae7fba5_10_SoftMax_cu_9f978f6320softmax_warp_forwardIN3c108BFloat16EffLi0ELb1ELb0EEEvPT0_PKT_iiiPKbib,"ax",@progbits
	.align	128
.text._ZN43_GLOBAL__N__9ae7fba5_10_SoftMax_cu_9f978f6320softmax_warp_forwardIN3c108BFloat16EffLi0ELb1ELb0EEEvPT0_PKT_iiiPKbib:
        .type           _ZN43_GLOBAL__N__9ae7fba5_10_SoftMax_cu_9f978f6320softmax_warp_forwardIN3c108BFloat16EffLi0ELb1ELb0EEEvPT0_PKT_iiiPKbib,@function
        .size           _ZN43_GLOBAL__N__9ae7fba5_10_SoftMax_cu_9f978f6320softmax_warp_forwardIN3c108BFloat16EffLi0ELb1ELb0EEEvPT0_PKT_iiiPKbib,(.L_x_11967 - _ZN43_GLOBAL__N__9ae7fba5_10_SoftMax_cu_9f978f6320softmax_warp_forwardIN3c108BFloat16EffLi0ELb1ELb0EEEvPT0_PKT_iiiPKbib)
        .other          _ZN43_GLOBAL__N__9ae7fba5_10_SoftMax_cu_9f978f6320softmax_warp_forwardIN3c108BFloat16EffLi0ELb1ELb0EEEvPT0_PKT_iiiPKbib,@"STO_CUDA_ENTRY STV_DEFAULT"
_ZN43_GLOBAL__N__9ae7fba5_10_SoftMax_cu_9f978f6320softmax_warp_forwardIN3c108BFloat16EffLi0ELb1ELb0EEEvPT0_PKT_iiiPKbib:
        /* <DEDUP_REMOVED lines=26> */
[----:B-1----:R-:W-:-:S04]  /*01a0*/  @!P0 LEA R6, P3, R7, R10, 0x1 ;  /* 0x0000000a07068211 */ /* 0x002fc800078608ff */
[----:B------:R0:W5:Y:S01]  /*01b0*/  @!P1 LDG.E.U16 R5, desc[UR4][R4.64] ;  /* 0x0000000404059981 */ /* 0x000162000c1e1500 */
[----:B------:R-:W-:-:S06]  /*01c0*/  @!P0 LEA.HI.X R7, R7, R11, R8, 0x1, P3 ;  /* 0x0000000b07078211 */ /* 0x000fcc00018f0c08 */
[----:B------:R0:W5:Y:S01]  /*01d0*/  @!P0 LDG.E.U16 R7, desc[UR4][R6.64] ;  /* 0x0000000406078981 */ /* 0x000162000c1e1500 */
[----:B------:R-:W-:-:S13]  /*01e0*/  ISETP.GE.AND P2, PT, R13, 0x1, PT ;  /* 0x000000010d00780c */ /* 0x000fda0003f46270 */
[----:B0-----:R-:W-:Y:S05]  /*01f0*/  @!P2 EXIT ;  /* 0x000000000000a94d */ /* 0x001fea0003800000 */
[----:B------:R-:W-:Y:S01]  /*0200*/  ISETP.GE.AND P2, PT, R9, R0, PT ;  /* 0x000000000900720c */ /* 0x000fe20003f46270 */
[----:B------:R-:W-:Y:S01]  /*0210*/  BSSY B0, `(.L_x_5664) ;  /* 0x0000011000007945 */ /* 0x000fe20003800000 */
[----:B------:R-:W-:Y:S01]  /*0220*/  IMAD.MOV.U32 R6, RZ, RZ, -0x800000 ;  /* 0xff800000ff067424 */ /* 0x000fe200078e00ff */
[----:B------:R-:W-:Y:S01]  /*0230*/  ISETP.GE.AND P3, PT, R12, 0x2, PT ;  /* 0x000000020c00780c */ /* 0x000fe20003f66270 */
[----:B------:R-:W-:Y:S02]  /*0240*/  IMAD.MOV.U32 R4, RZ, RZ, -0x800000 ;  /* 0xff800000ff047424 */ /* 0x000fe400078e00ff */
[----:B-----5:R-:W-:Y:S02]  /*0250*/  @!P0 IMAD.U32 R6, R7, 0x10000, RZ ;  /* 0x0001000007068824 */ /* 0x020fe400078e00ff */
[----:B------:R-:W-:-:S05]  /*0260*/  @!P1 IMAD.U32 R4, R5, 0x10000, RZ ;  /* 0x0001000005049824 */ /* 0x000fca00078e00ff */
[----:B------:R-:W-:Y:S05]  /*0270*/  @P2 BRA `(.L_x_5665) ;  /* 0x0000000000282947 */ /* 0x000fea0003800000 */
[----:B------:R-:W-:Y:S01]  /*0280*/  FADD.FTZ R7, R4, -R4 ;  /* 0x8000000404077221 */ /* 0x000fe20000010000 */
[----:B------:R-:W-:Y:S02]  /*0290*/  ULDC.64 UR6, c[0x0][0x210] ;  /* 0x0000840000067ab9 */ /* 0x000fe40000000a00 */
[----:B------:R-:W-:Y:S01]  /*02a0*/  LEA R4, P0, R2, UR6, 0x2 ;  /* 0x0000000602047c11 */ /* 0x000fe2000f8010ff */
[----:B------:R-:W-:-:S03]  /*02b0*/  FMUL.FTZ R8, R7, 1.4426950216293334961 ;  /* 0x3fb8aa3b07087820 */ /* 0x000fc60000410000 */
[----:B------:R-:W-:-:S03]  /*02c0*/  LEA.HI.X R5, R2, UR7, R3, 0x2, P0 ;  /* 0x0000000702057c11 */ /* 0x000fc600080f1403 */
[----:B------:R-:W0:Y:S02]  /*02d0*/  MUFU.EX2 R8, R8 ;  /* 0x0000000800087308 */ /* 0x000e240000000800 */
[----:B0-----:R-:W-:-:S06]  /*02e0*/  FADD.FTZ R9, RZ, R8 ;  /* 0x00000008ff097221 */ /* 0x001fcc0000010000 */
[----:B------:R-:W0:Y:S02]  /*02f0*/  MUFU.LG2 R10, R9 ;  /* 0x00000009000a7308 */ /* 0x000e240000000c00 */
[----:B0-----:R-:W-:-:S05]  /*0300*/  FFMA.FTZ R7, R10, -0.69314718246459960938, R7 ;  /* 0xbf3172180a077823 */ /* 0x001fca0000010007 */
[----:B------:R0:W-:Y:S02]  /*0310*/  STG.E desc[UR4][R4.64], R7 ;  /* 0x0000000704007986 */ /* 0x0001e4000c101904 */
.L_x_5665:
[----:B------:R-:W-:Y:S05]  /*0320*/  BSYNC B0 ;  /* 0x0000000000007941 */ /* 0x000fea0003800000 */
.L_x_5664:
[----:B------:R-:W-:Y:S05]  /*0330*/  @!P3 EXIT ;  /* 0x000000000000b94d */ /* 0x000fea0003800000 */
[----:B------:R-:W-:Y:S05]  /*0340*/  @P2 EXIT ;  /* 0x000000000000294d */ /* 0x000fea0003800000 */
[----:B------:R-:W-:Y:S01]  /*0350*/  FADD.FTZ R6, R6, -R6 ;  /* 0x8000000606067221 */ /* 0x000fe20000010000 */
[----:B0-----:R-:W-:Y:S01]  /*0360*/  IADD3 R7, P0, R2, R0, RZ ;  /* 0x0000000002077210 */ /* 0x001fe20007f1e0ff */
[----:B------:R-:W-:Y:S02]  /*0370*/  ULDC.64 UR6, c[0x0][0x210] ;  /* 0x0000840000067ab9 */ /* 0x000fe40000000a00 */
[----:B------:R-:W-:Y:S01]  /*0380*/  FMUL.FTZ R4, R6, 1.4426950216293334961 ;  /* 0x3fb8aa3b06047820 */ /* 0x000fe20000410000 */
[----:B------:R-:W-:Y:S02]  /*0390*/  LEA.HI.X.SX32 R0, R0, R3, 0x1, P0 ;  /* 0x0000000300007211 */ /* 0x000fe400000f0eff */
[----:B------:R-:W-:-:S03]  /*03a0*/  LEA R2, P0, R7, UR6, 0x2 ;  /* 0x0000000607027c11 */ /* 0x000fc6000f8010ff */
[----:B------:R-:W0:Y:S01]  /*03b0*/  MUFU.EX2 R4, R4 ;  /* 0x0000000400047308 */ /* 0x000e220000000800 */
[----:B------:R-:W-:Y:S01]  /*03c0*/  LEA.HI.X R3, R7, UR7, R0, 0x2, P0 ;  /* 0x0000000707037c11 */ /* 0x000fe200080f1400 */
[----:B0-----:R-:W-:-:S06]  /*03d0*/  FADD.FTZ R5, RZ, R4 ;  /* 0x00000004ff057221 */ /* 0x001fcc0000010000 */
[----:B------:R-:W0:Y:S02]  /*03e0*/  MUFU.LG2 R5, R5 ;  /* 0x0000000500057308 */ /* 0x000e240000000c00 */
[----:B0-----:R-:W-:-:S05]  /*03f0*/  FFMA.FTZ R7, R5, -0.69314718246459960938, R6 ;  /* 0xbf31721805077823 */ /* 0x001fca0000010006 */
[----:B------:R-:W-:Y:S01]  /*0400*/  STG.E desc[UR4][R2.64], R7 ;  /* 0x0000000702007986 */ /* 0x000fe2000c101904 */
[----:B------:R-:W-:Y:S05]  /*0410*/  EXIT ;  /* 0x000000000000794d */ /* 0x000fea0003800000 */
.L_x_5666:
        /* <DEDUP_REMOVED lines=14> */
.L_x_11967:


//--------------------- .text._ZN43_GLOBAL__N__9ae7fba5_10_SoftMax_cu_9f978f6320softmax_warp_forwardIN3c108BFloat16ES2_fLi11ELb1ELb0EEEvPT0_PKT_iiiPKbib --------------------------
	.section	.text._ZN43_GLOBAL__N__9ae7fba5_10_SoftMax_cu_9f978f6320softmax_warp_forwardIN3c108BFloat16ES2_fLi11ELb1ELb0EEEvPT0_PKT_iiiPKbib,"ax",@progbits
	.align	128
.text._ZN43_GLOBAL__N__9ae7fba5_10_SoftMax_cu_9f978f6320softmax_warp_forwardIN3c108BFloat16ES2_fLi11ELb1ELb0EEEvPT0_PKT_iiiPKbib:
        .type           _ZN43_GLOBAL__N__9ae7fba5_10_SoftMax_cu_9f978f6320softmax_warp_forwardIN3c108BFloat16ES2_fLi11ELb1ELb0EEEvPT0_PKT_iiiPKbib,@function
        .size           _ZN43_GLOBAL__N__9ae7fba5_10_SoftMax_cu_9f978f6320softmax_warp_forwardIN3c108BFloat16ES2_fLi11ELb1ELb0EEEvPT0_PKT_iiiPKbib,(.L_x_11968 - _ZN43_GLOBAL__N__9ae7fba5_10_SoftMax_cu_9f978f6320softmax_warp_forwardIN3c108BFloat16ES2_fLi11ELb1ELb0EEEvPT0_PKT_iiiPKbib)
        .other          _ZN43_GLOBAL__N__9ae7fba5_10_SoftMax_cu_9f978f6320softmax_warp_forwardIN3c108BFloat16ES2_fLi11ELb1ELb0EEEvPT0_PKT_iiiPKbib,@"STO_CUDA_ENTRY STV_DEFAULT"
_ZN43_GLOBAL__N__9ae7fba5_10_SoftMax_cu_9f978f6320softmax_warp_forwardIN3c108BFloat16ES2_fLi11ELb1ELb0EEEvPT0_PKT_iiiPKbib:
        /* <DEDUP_REMOVED lines=24> */
[----:B------:R-:W-:-:S02]  /*0180*/  VIADD R18, R108, 0x80 ;  /* 0x000000806c127836 */ /* 0x000fc40000000000 */
[----:B------:R-:W-:Y:S01]  /*0190*/  VIADD R5, R108, 0xa0 ;  /* 0x000000a06c057836 */ /* 0x000fe20000000000 */
[-C--:B------:R-:W-:Y:S02]  /*01a0*/  ISETP.GE.AND P0, PT, R16, R98.reuse, PT ;  /* 0x000000621000720c */ /* 0x080fe40003f06270 */
[-C--:B------:R-:W-:Y:S02]  /*01b0*/  ISETP.GE.AND P1, PT, R18, R98.reuse, PT ;  /* 0x000000621200720c */ /* 0x080fe40003f26270 */
[----:B------:R-:W-:Y:S01]  /*01c0*/  ISETP.GE.AND P2, PT, R5, R98, PT ;  /* 0x000000620500720c */ /* 0x000fe20003f46270 */
[C---:B------:R-:W-:Y:S01]  /*01d0*/  VIADD R9, R108.reuse, 0xe0 ;  /* 0x000000e06c097836 */ /* 0x040fe20000000000 */
[----:B------:R-:W-:Y:S01]  /*01e0*/  IADD3 R7, R108, 0xc0, RZ ;  /* 0x000000c06c077810 */ /* 0x000fe20007ffe0ff */
[----:B------:R-:W-:-:S06]  /*01f0*/  IMAD.MOV.U32 R104, RZ, RZ, -0x800000 ;  /* 0xff800000ff687424 */ /* 0x000fcc00078e00ff */
[----:B------:R-:W5:Y:S01]  /*0200*/  @!P0 LDG.E.U16 R5, desc[UR4][R2.64+0xc0] ;  /* 0x0000c00402058981 */ /* 0x000f62000c1e1500 */
[----:B------:R-:W-:-:S03]  /*0210*/  ISETP.GE.AND P3, PT, R7, R98, PT ;  /* 0x000000620700720c */ /* 0x000fc60003f66270 */
[----:B------:R-:W5:Y:S01]  /*0220*/  @!P1 LDG.E.U16 R6, desc[UR4][R2.64+0x100] ;  /* 0x0001000402069981 */ /* 0x000f62000c1e1500 */
[----:B------:R-:W-:Y:S02]  /*0230*/  VIADD R11, R108, 0x100 ;  /* 0x000001006c0b7836 */ /* 0x000fe40000000000 */
[----:B------:R-:W-:Y:S01]  /*0240*/  IMAD.MOV.U32 R101, RZ, RZ, -0x800000 ;  /* 0xff800000ff657424 */ /* 0x000fe200078e00ff */
[----:B------:R-:W5:Y:S01]  /*0250*/  @!P2 LDG.E.U16 R7, desc[UR4][R2.64+0x140] ;  /* 0x000140040207a981 */ /* 0x000f62000c1e1500 */
[----:B------:R-:W-:Y:S01]  /*0260*/  IMAD.MOV.U32 R125, RZ, RZ, -0x800000 ;  /* 0xff800000ff7d7424 */ /* 0x000fe200078e00ff */
[----:B--2---:R-:W-:Y:S02]  /*0270*/  @!P4 SHF.L.U32 R104, R8, 0x10, RZ ;  /* 0x000000100868c819 */ /* 0x004fe400000006ff */
[----:B------:R-:W-:Y:S02]  /*0280*/  ISETP.GE.AND P4, PT, R9, R98, PT ;  /* 0x000000620900720c */ /* 0x000fe40003f86270 */
[----:B------:R-:W2:Y:S01]  /*0290*/  @!P3 LDG.E.U16 R8, desc[UR4][R2.64+0x180] ;  /* 0x000180040208b981 */ /* 0x000ea2000c1e1500 */
[----:B---3--:R-:W-:-:S02]  /*02a0*/  @!P5 SHF.L.U32 R101, R0, 0x10, RZ ;  /* 0x000000100065d819 */ /* 0x008fc400000006ff */
[----:B------:R-:W-:Y:S01]  /*02b0*/  ISETP.GE.AND P5, PT, R11, R98, PT ;  /* 0x000000620b00720c */ /* 0x000fe20003fa6270 */
[----:B------:R-:W-:Y:S01]  /*02c0*/  VIADD R11, R108, 0x120 ;  /* 0x000001206c0b7836 */ /* 0x000fe20000000000 */
[----:B----4-:R-:W-:-:S04]  /*02d0*/  @!P6 SHF.L.U32 R125, R4, 0x10, RZ ;  /* 0x00000010047de819 */ /* 0x010fc800000006ff */
[----:B------:R-:W-:Y:S02]  /*02e0*/  ISETP.GE.AND P6, PT, R11, R98, PT ;  /* 0x000000620b00720c */ /* 0x000fe40003fc6270 */
[----:B------:R-:W3:Y:S05]  /*02f0*/  @!P4 LDG.E.U16 R9, desc[UR4][R2.64+0x1c0] ;  /* 0x0001c0040209c981 */ /* 0x000eea000c1e1500 */
[----:B------:R-:W4:Y:S06]  /*0300*/  @!P5 LDG.E.U16 R0, desc[UR4][R2.64+0x200] ;  /* 0x000200040200d981 */ /* 0x000f2c000c1e1500 */
[----:B------:R-:W4:Y:S01]  /*0310*/  @!P6 LDG.E.U16 R4, desc[UR4][R2.64+0x240] ;  /* 0x000240040204e981 */ /* 0x000f22000c1e1500 */
[----:B------:R-:W-:Y:S01]  /*0320*/  IMAD.MOV.U32 R99, RZ, RZ, -0x800000 ;  /* 0xff800000ff637424 */ /* 0x000fe200078e00ff */
[----:B-----5:R-:W-:Y:S01]  /*0330*/  @!P0 SHF.L.U32 R99, R5, 0x10, RZ ;  /* 0x0000001005638819 */ /* 0x020fe200000006ff */
[----:B------:R-:W-:-:S02]  /*0340*/  VIADD R5, R108, 0x160 ;  /* 0x000001606c057836 */ /* 0x000fc40000000000 */
[----:B------:R-:W-:Y:S01]  /*0350*/  IMAD.MOV.U32 R123, RZ, RZ, -0x800000 ;  /* 0xff800000ff7b7424 */ /* 0x000fe200078e00ff */
[----:B------:R-:W-:Y:S01]  /*0360*/  @!P1 SHF.L.U32 R123, R6, 0x10, RZ ;  /* 0x00000010067b9819 */ /* 0x000fe200000006ff */
[C---:B------:R-:W-:Y:S01]  /*0370*/  VIADD R11, R108.reuse, 0x140 ;  /* 0x000001406c0b7836 */ /* 0x040fe20000000000 */
[-C--:B------:R-:W-:Y:S01]  /*0380*/  ISETP.GE.AND P1, PT, R5, R98.reuse, PT ;  /* 0x000000620500720c */ /* 0x080fe20003f26270 */
[C---:B------:R-:W-:Y:S02]  /*0390*/  VIADD R5, R108.reuse, 0x180 ;  /* 0x000001806c057836 */ /* 0x040fe40000000000 */
[----:B------:R-:W-:Y:S01]  /*03a0*/  IMAD.MOV.U32 R97, RZ, RZ, -0x800000 ;  /* 0xff800000ff617424 */ /* 0x000fe200078e00ff */
[-C--:B------:R-:W-:Y:S01]  /*03b0*/  ISETP.GE.AND P0, PT, R11, R98.reuse, PT ;  /* 0x000000620b00720c */ /* 0x080fe20003f06270 */
[----:B------:R-:W-:Y:S01]  /*03c0*/  IMAD.MOV.U32 R95, RZ, RZ, -0x800000 ;  /* 0xff800000ff5f7424 */ /* 0x000fe200078e00ff */
[----:B------:R-:W-:Y:S02]  /*03d0*/  @!P2 SHF.L.U32 R97, R7, 0x10, RZ ;  /* 0x000000100761a819 */ /* 0x000fe400000006ff */
[----:B------:R-:W-:Y:S01]  /*03e0*/  ISETP.GE.AND P2, PT, R5, R98, PT ;  /* 0x000000620500720c */ /* 0x000fe20003f46270 */
[----:B------:R-:W-:-:S02]  /*03f0*/  VIADD R5, R108, 0x1a0 ;  /* 0x000001a06c057836 */ /* 0x000fc40000000000 */
[C---:B------:R-:W-:Y:S02]  /*0400*/  VIADD R7, R108.reuse, 0x1c0 ;  /* 0x000001c06c077836 */ /* 0x040fe40000000000 */
[----:B------:R-:W-:Y:S02]  /*0410*/  IMAD.MOV.U32 R93, RZ, RZ, -0x800000 ;  /* 0xff800000ff5d7424 */ /* 0x000fe400078e00ff */
[C---:B------:R-:W-:Y:S02]  /*0420*/  VIADD R20, R108.reuse, 0x1e0 ;  /* 0x000001e06c147836 */ /* 0x040fe40000000000 */
[----:B------:R-:W5:Y:S01]  /*0430*/  @!P0 LDG.E.U16 R10, desc[UR4][R2.64+0x280] ;  /* 0x00028004020a8981 */ /* 0x000f62000c1e1500 */
[----:B------:R-:W-:Y:S02]  /*0440*/  VIADD R22, R108, 0x200 ;  /* 0x000002006c167836 */ /* 0x000fe40000000000 */
[----:B------:R-:W-:Y:S01]  /*0450*/  IMAD.MOV.U32 R91, RZ, RZ, -0x800000 ;  /* 0xff800000ff5b7424 */ /* 0x000fe200078e00ff */
[----:B------:R-:W5:Y:S01]  /*0460*/  @!P2 LDG.E.U16 R6, desc[UR4][R2.64+0x300] ;  /* 0x000300040206a981 */ /* 0x000f62000c1e1500 */
[----:B------:R-:W-:Y:S01]  /*0470*/  IMAD.MOV.U32 R89, RZ, RZ, -0x800000 ;  /* 0xff800000ff597424 */ /* 0x000fe200078e00ff */
[----:B--2---:R-:W-:-:S02]  /*0480*/  @!P3 SHF.L.U32 R95, R8, 0x10, RZ ;  /* 0x00000010085fb819 */ /* 0x004fc400000006ff */
[-C--:B------:R-:W-:Y:S02]  /*0490*/  ISETP.GE.AND P3, PT, R5, R98.reuse, PT ;  /* 0x000000620500720c */ /* 0x080fe40003f66270 */
[----:B------:R-:W2:Y:S01]  /*04a0*/  @!P1 LDG.E.U16 R5, desc[UR4][R2.64+0x2c0] ;  /* 0x0002c00402059981 */ /* 0x000ea2000c1e1500 */
[----:B---3--:R-:W-:Y:S02]  /*04b0*/  @!P4 SHF.L.U32 R93, R9, 0x10, RZ ;  /* 0x00000010095dc819 */ /* 0x008fe400000006ff */
[----:B------:R-:W-:Y:S02]  /*04c0*/  ISETP.GE.AND P4, PT, R7, R98, PT ;  /* 0x000000620700720c */ /* 0x000fe40003f86270 */
[----:B----4-:R-:W-:-:S06]  /*04d0*/  @!P5 SHF.L.U32 R91, R0, 0x10, RZ ;  /* 0x00000010005bd819 */ /* 0x010fcc00000006ff */
[----:B------:R-:W3:Y:S01]  /*04e0*/  @!P3 LDG.E.U16 R7, desc[UR4][R2.64+0x340] ;  /* 0x000340040207b981 */ /* 0x000ee2000c1e1500 */
[-C--:B------:R-:W-:Y:S02]  /*04f0*/  ISETP.GE.AND P5, PT, R20, R98.reuse, PT ;  /* 0x000000621400720c */ /* 0x080fe40003fa6270 */
[----:B------:R-:W-:Y:S02]  /*0500*/  @!P6 SHF.L.U32 R89, R4, 0x10, RZ ;  /* 0x000000100459e819 */ /* 0x000fe400000006ff */
[----:B------:R-:W-:Y:S01]  /*0510*/  ISETP.GE.AND P6, PT, R22, R98, PT ;  /* 0x000000621600720c */ /* 0x000fe20003fc6270 */
[----:B------:R-:W4:Y:S08]  /*0520*/  @!P4 LDG.E.U16 R8, desc[UR4][R2.64+0x380] ;  /* 0x000380040208c981 */ /* 0x000f30000c1e1500 */
[----:B------:R-:W4:Y:S04]  /*0530*/  @!P5 LDG.E.U16 R0, desc[UR4][R2.64+0x3c0] ;  /* 0x0003c0040200d981 */ /* 0x000f28000c1e1500 */
[----:B------:R-:W4:Y:S01]  /*0540*/  @!P6 LDG.E.U16 R4, desc[UR4][R2.64+0x400] ;  /* 0x000400040204e981 */ /* 0x000f22000c1e1500 */
[----:B------:R-:W-:-:S02]  /*0550*/  VIADD R24, R108, 0x220 ;  /* 0x000002206c187836 */ /* 0x000fc40000000000 */
[C---:B------:R-:W-:Y:S02]  /*0560*/  VIADD R26, R108.reuse, 0x240 ;  /* 0x000002406c1a7836 */ /* 0x040fe40000000000 */
[----:B------:R-:W-:Y:S02]  /*0570*/  IMAD.MOV.U32 R87, RZ, RZ, -0x800000 ;  /* 0xff800000ff577424 */ /* 0x000fe400078e00ff */
[----:B------:R-:W-:Y:S02]  /*0580*/  IMAD.MOV.U32 R85, RZ, RZ, -0x800000 ;  /* 0xff800000ff557424 */ /* 0x000fe400078e00ff */
[----:B------:R-:W-:Y:S01]  /*0590*/  VIADD R28, R108, 0x260 ;  /* 0x000002606c1c7836 */ /* 0x000fe20000000000 */
[----:B-----5:R-:W-:Y:S02]  /*05a0*/  @!P0 SHF.L.U32 R87, R10, 0x10, RZ ;  /* 0x000000100a578819 */ /* 0x020fe400000006ff */
[----:B------:R-:W-:Y:S01]  /*05b0*/  ISETP.GE.AND P0, PT, R24, R98, PT ;  /* 0x000000621800720c */ /* 0x000fe20003f06270 */
[----:B------:R-:W-:-:S02]  /*05c0*/  VIADD R30, R108, 0x280 ;  /* 0x000002806c1e7836 */ /* 0x000fc40000000000 */
[----:B------:R-:W-:Y:S01]  /*05d0*/  IMAD.MOV.U32 R83, RZ, RZ, -0x800000 ;  /* 0xff800000ff537424 */ /* 0x000fe200078e00ff */
[----:B------:R-:W-:Y:S01]  /*05e0*/  @!P2 SHF.L.U32 R83, R6, 0x10, RZ ;  /* 0x000000100653a819 */ /* 0x000fe200000006ff */
[----:B------:R-:W-:Y:S01]  /*05f0*/  VIADD R32, R108, 0x2a0 ;  /* 0x000002a06c207836 */ /* 0x000fe20000000000 */
[----:B------:R-:W-:Y:S01]  /*0600*/  ISETP.GE.AND P2, PT, R28, R98, PT ;  /* 0x000000621c00720c */ /* 0x000fe20003f46270 */
[----:B------:R-:W-:Y:S02]  /*0610*/  IMAD.MOV.U32 R81, RZ, RZ, -0x800000 ;  /* 0xff800000ff517424 */ /* 0x000fe400078e00ff */
[----:B------:R-:W-:Y:S02]  /*0620*/  IMAD.MOV.U32 R79, RZ, RZ, -0x800000 ;  /* 0xff800000ff4f7424 */ /* 0x000fe400078e00ff */
[C---:B------:R-:W-:Y:S02]  /*0630*/  VIADD R34, R108.reuse, 0x2c0 ;  /* 0x000002c06c227836 */ /* 0x040fe40000000000 */
[----:B------:R-:W5:Y:S01]  /*0640*/  @!P0 LDG.E.U16 R9, desc[UR4][R2.64+0x440] ;  /* 0x0004400402098981 */ /* 0x000f62000c1e1500 */
[----:B------:R-:W-:-:S02]  /*0650*/  VIADD R36, R108, 0x2e0 ;  /* 0x000002e06c247836 */ /* 0x000fc40000000000 */
[----:B------:R-:W-:-:S03]  /*0660*/  IMAD.MOV.U32 R77, RZ, RZ, -0x800000 ;  /* 0xff800000ff4d7424 */ /* 0x000fc600078e00ff */
[----:B------:R-:W5:Y:S01]  /*0670*/  @!P2 LDG.E.U16 R6, desc[UR4][R2.64+0x4c0] ;  /* 0x0004c0040206a981 */ /* 0x000f62000c1e1500 */
[----:B------:R-:W-:Y:S01]  /*0680*/  IMAD.MOV.U32 R75, RZ, RZ, -0x800000 ;  /* 0xff800000ff4b7424 */ /* 0x000fe200078e00ff */
[----:B--2---:R-:W-:Y:S02]  /*0690*/  @!P1 SHF.L.U32 R85, R5, 0x10, RZ ;  /* 0x0000001005559819 */ /* 0x004fe400000006ff */
[-C--:B------:R-:W-:Y:S02]  /*06a0*/  ISETP.GE.AND P1, PT, R26, R98.reuse, PT ;  /* 0x000000621a00720c */ /* 0x080fe40003f26270 */
[----:B---3--:R-:W-:Y:S02]  /*06b0*/  @!P3 SHF.L.U32 R81, R7, 0x10, RZ ;  /* 0x000000100751b819 */ /* 0x008fe400000006ff */
[----:B------:R-:W-:-:S09]  /*06c0*/  ISETP.GE.AND P3, PT, R30, R98, PT ;  /* 0x000000621e00720c */ /* 0x000fd20003f66270 */
[----:B------:R-:W2:Y:S01]  /*06d0*/  @!P1 LDG.E.U16 R5, desc[UR4][R2.64+0x480] ;  /* 0x0004800402059981 */ /* 0x000ea2000c1e1500 */
[----:B----4-:R-:W-:Y:S02]  /*06e0*/  @!P4 SHF.L.U32 R79, R8, 0x10, RZ ;  /* 0x00000010084fc819 */ /* 0x010fe400000006ff */
[-C--:B------:R-:W-:Y:S02]  /*06f0*/  ISETP.GE.AND P4, PT, R32, R98.reuse, PT ;  /* 0x000000622000720c */ /* 0x080fe40003f86270 */
[----:B------:R-:W-:Y:S01]  /*0700*/  @!P5 SHF.L.U32 R77, R0, 0x10, RZ ;  /* 0x00000010004dd819 */ /* 0x000fe200000006ff */
[----:B------:R-:W3:Y:S01]  /*0710*/  @!P3 LDG.E.U16 R7, desc[UR4][R2.64+0x500] ;  /* 0x000500040207b981 */ /* 0x000ee2000c1e1500 */
[-C--:B------:R-:W-:Y:S02]  /*0720*/  ISETP.GE.AND P5, PT, R34, R98.reuse, PT ;  /* 0x000000622200720c */ /* 0x080fe40003fa6270 */
[----:B------:R-:W-:Y:S02]  /*0730*/  @!P6 SHF.L.U32 R75, R4, 0x10, RZ ;  /* 0x00000010044be819 */ /* 0x000fe400000006ff */
[----:B------:R-:W-:-:S05]  /*0740*/  ISETP.GE.AND P6, PT, R36, R98, PT ;  /* 0x000000622400720c */ /* 0x000fca0003fc6270 */
[----:B------:R-:W4:Y:S04]  /*0750*/  @!P4 LDG.E.U16 R8, desc[UR4][R2.64+0x540] ;  /* 0x000540040208c981 */ /* 0x000f28000c1e1500 */
[----:B------:R-:W4:Y:S04]  /*0760*/  @!P5 LDG.E.U16 R0, desc[UR4][R2.64+0x580] ;  /* 0x000580040200d981 */ /* 0x000f28000c1e1500 */
[----:B------:R-:W4:Y:S01]  /*0770*/  @!P6 LDG.E.U16 R4, desc[UR4][R2.64+0x5c0] ;  /* 0x0005c0040204e981 */ /* 0x000f22000c1e1500 */
[C---:B------:R-:W-:Y:S02]  /*0780*/  VIADD R38, R108.reuse, 0x300 ;  /* 0x000003006c267836 */ /* 0x040fe40000000000 */
[----:B------:R-:W-:-:S02]  /*0790*/  VIADD R40, R108, 0x320 ;  /* 0x000003206c287836 */ /* 0x000fc40000000000 */
[----:B------:R-:W-:Y:S02]  /*07a0*/  IMAD.MOV.U32 R73, RZ, RZ, -0x800000 ;  /* 0xff800000ff497424 */ /* 0x000fe400078e00ff */
[----:B------:R-:W-:Y:S02]  /*07b0*/  IMAD.MOV.U32 R71, RZ, RZ, -0x800000 ;  /* 0xff800000ff477424 */ /* 0x000fe400078e00ff */
[----:B------:R-:W-:Y:S01]  /*07c0*/  VIADD R42, R108, 0x340 ;  /* 0x000003406c2a7836 */ /* 0x000fe20000000000 */
[----:B-----5:R-:W-:Y:S02]  /*07d0*/  @!P0 SHF.L.U32 R73, R9, 0x10, RZ ;  /* 0x0000001009498819 */ /* 0x020fe400000006ff */
[-C--:B------:R-:W-:Y:S01]  /*07e0*/  ISETP.GE.AND P0, PT, R38, R98.reuse, PT ;  /* 0x000000622600720c */ /* 0x080fe20003f06270 */
[----:B------:R-:W-:Y:S02]  /*07f0*/  VIADD R44, R108, 0x360 ;  /* 0x000003606c2c7836 */ /* 0x000fe40000000000 */
[----:B------:R-:W-:Y:S01]  /*0800*/  IMAD.MOV.U32 R69, RZ, RZ, -0x800000 ;  /* 0xff800000ff457424 */ /* 0x000fe200078e00ff */
[----:B------:R-:W-:Y:S01]  /*0810*/  @!P2 SHF.L.U32 R69, R6, 0x10, RZ ;  /* 0x000000100645a819 */ /* 0x000fe200000006ff */
[----:B------:R-:W-:Y:S01]  /*0820*/  VIADD R46, R108, 0x380 ;  /* 0x000003806c2e7836 */ /* 0x000fe20000000000 */
[----:B------:R-:W-:Y:S01]  /*0830*/  ISETP.GE.AND P2, PT, R42, R98, PT ;  /* 0x000000622a00720c */ /* 0x000fe20003f46270 */
[----:B------:R-:W-:-:S02]  /*0840*/  IMAD.MOV.U32 R67, RZ, RZ, -0x800000 ;  /* 0xff800000ff437424 */ /* 0x000fc400078e00ff */
[----:B------:R-:W-:Y:S02]  /*0850*/  IMAD.MOV.U32 R65, RZ, RZ, -0x800000 ;  /* 0xff800000ff417424 */ /* 0x000fe400078e00ff */
[C---:B------:R-:W-:Y:S02]  /*0860*/  VIADD R48, R108.reuse, 0x3a0 ;  /* 0x000003a06c307836 */ /* 0x040fe40000000000 */
[----:B------:R-:W5:Y:S01]  /*0870*/  @!P0 LDG.E.U16 R9, desc[UR4][R2.64+0x600] ;  /* 0x0006000402098981 */ /* 0x000f62000c1e1500 */
[----:B------:R-:W-:Y:S02]  /*0880*/  VIADD R50, R108, 0x3c0 ;  /* 0x000003c06c327836 */ /* 0x000fe40000000000 */
        /* <DEDUP_REMOVED lines=53> */
[C---:B------:R-:W-:Y:S01]  /*0be0*/  IADD3 R66, R108.reuse, 0x4c0, RZ ;  /* 0x000004c06c427810 */ /* 0x040fe20007ffe0ff */
        /* <DEDUP_REMOVED lines=16> */
[----:B------:R-:W-:Y:S02]  /*0cf0*/  IMAD.MOV.U32 R35, RZ, RZ, -0x800000 ;  /* 0xff800000ff237424 */ /* 0x000fe400078e00ff */
[----:B------:R-:W-:Y:S02]  /*0d00*/  IMAD.MOV.U32 R33, RZ, RZ, -0x800000 ;  /* 0xff800000ff217424 */ /* 0x000fe400078e00ff */
[----:B--2---:R-:W-:Y:S01]  /*0d10*/  @!P1 IMAD.U32 R43, R5, 0x10000, RZ ;  /* 0x00010000052b9824 */ /* 0x004fe200078e00ff */
[----:B------:R-:W-:Y:S01]  /*0d20*/  ISETP.GE.AND P1, PT, R70, R98, PT ;  /* 0x000000624600720c */ /* 0x000fe20003f26270 */
[----:B------:R-:W2:Y:S01]  /*0d30*/  @!P2 LDG.E.U16 R5, desc[UR4][R2.64+0x9c0] ;  /* 0x0009c0040205a981 */ /* 0x000ea2000c1e1500 */
[----:B---3--:R-:W-:-:S02]  /*0d40*/  @!P3 SHF.L.U32 R39, R7, 0x10, RZ ;  /* 0x000000100727b819 */ /* 0x008fc400000006ff */
[----:B------:R-:W-:-:S09]  /*0d50*/  ISETP.GE.AND P3, PT, R72, R98, PT ;  /* 0x000000624800720c */ /* 0x000fd20003f66270 */
[----:B------:R-:W3:Y:S01]  /*0d60*/  @!P1 LDG.E.U16 R6, desc[UR4][R2.64+0xa00] ;  /* 0x000a000402069981 */ /* 0x000ee2000c1e1500 */
[----:B----4-:R-:W-:Y:S02]  /*0d70*/  @!P4 SHF.L.U32 R37, R8, 0x10, RZ ;  /* 0x000000100825c819 */ /* 0x010fe400000006ff */
[-C--:B------:R-:W-:Y:S02]  /*0d80*/  ISETP.GE.AND P4, PT, R74, R98.reuse, PT ;  /* 0x000000624a00720c */ /* 0x080fe40003f86270 */
[----:B------:R-:W-:Y:S01]  /*0d90*/  @!P5 SHF.L.U32 R35, R0, 0x10, RZ ;  /* 0x000000100023d819 */ /* 0x000fe200000006ff */
[----:B------:R-:W4:Y:S01]  /*0da0*/  @!P3 LDG.E.U16 R7, desc[UR4][R2.64+0xa40] ;  /* 0x000a40040207b981 */ /* 0x000f22000c1e1500 */
[-C--:B------:R-:W-:Y:S02]  /*0db0*/  ISETP.GE.AND P5, PT, R76, R98.reuse, PT ;  /* 0x000000624c00720c */ /* 0x080fe40003fa6270 */
[----:B------:R-:W-:Y:S02]  /*0dc0*/  @!P6 SHF.L.U32 R33, R4, 0x10, RZ ;  /* 0x000000100421e819 */ /* 0x000fe400000006ff */
[----:B------:R-:W-:-:S05]  /*0dd0*/  ISETP.GE.AND P6, PT, R78, R98, PT ;  /* 0x000000624e00720c */ /* 0x000fca0003fc6270 */
[----:B------:R-:W4:Y:S04]  /*0de0*/  @!P4 LDG.E.U16 R8, desc[UR4][R2.64+0xa80] ;  /* 0x000a80040208c981 */ /* 0x000f28000c1e1500 */
[----:B------:R-:W4:Y:S04]  /*0df0*/  @!P5 LDG.E.U16 R0, desc[UR4][R2.64+0xac0] ;  /* 0x000ac0040200d981 */ /* 0x000f28000c1e1500 */
[----:B------:R-:W4:Y:S01]  /*0e00*/  @!P6 LDG.E.U16 R4, desc[UR4][R2.64+0xb00] ;  /* 0x000b00040204e981 */ /* 0x000f22000c1e1500 */
[C---:B------:R-:W-:Y:S01]  /*0e10*/  VIADD R80, R108.reuse, 0x5a0 ;  /* 0x000005a06c507836 */ /* 0x040fe20000000000 */
[C---:B------:R-:W-:Y:S01]  /*0e20*/  IADD3 R82, R108.reuse, 0x5c0, RZ ;  /* 0x000005c06c527810 */ /* 0x040fe20007ffe0ff */
[----:B------:R-:W-:Y:S01]  /*0e30*/  IMAD.MOV.U32 R31, RZ, RZ, -0x800000 ;  /* 0xff800000ff1f7424 */ /* 0x000fe200078e00ff */
[----:B------:R-:W-:Y:S01]  /*0e40*/  MOV R27, 0xff800000 ;  /* 0xff800000001b7802 */ /* 0x000fe20000000f00 */
[----:B------:R-:W-:-:S02]  /*0e50*/  VIADD R86, R108, 0x600 ;  /* 0x000006006c567836 */ /* 0x000fc40000000000 */
[----:B------:R-:W-:Y:S02]  /*0e60*/  VIADD R84, R108, 0x5e0 ;  /* 0x000005e06c547836 */ /* 0x000fe40000000000 */
[----:B-----5:R-:W-:Y:S01]  /*0e70*/  @!P0 IMAD.U32 R31, R9, 0x10000, RZ ;  /* 0x00010000091f8824 */ /* 0x020fe200078e00ff */
[----:B------:R-:W-:Y:S01]  /*0e80*/  ISETP.GE.AND P0, PT, R80, R98, PT ;  /* 0x000000625000720c */ /* 0x000fe20003f06270 */
[----:B------:R-:W-:Y:S02]  /*0e90*/  IMAD.MOV.U32 R29, RZ, RZ, -0x800000 ;  /* 0xff800000ff1d7424 */ /* 0x000fe400078e00ff */
[----:B------:R-:W-:Y:S02]  /*0ea0*/  VIADD R88, R108, 0x620 ;  /* 0x000006206c587836 */ /* 0x000fe40000000000 */
[----:B------:R-:W-:Y:S02]  /*0eb0*/  IMAD.MOV.U32 R25, RZ, RZ, -0x800000 ;  /* 0xff800000ff197424 */ /* 0x000fe400078e00ff */
[----:B------:R-:W-:-:S02]  /*0ec0*/  IMAD.MOV.U32 R23, RZ, RZ, -0x800000 ;  /* 0xff800000ff177424 */ /* 0x000fc400078e00ff */
[----:B------:R-:W-:-:S04]  /*0ed0*/  VIADD R90, R108, 0x640 ;  /* 0x000006406c5a7836 */ /* 0x000fc80000000000 */
[----:B------:R-:W5:Y:S01]  /*0ee0*/  @!P0 LDG.E.U16 R9, desc[UR4][R2.64+0xb40] ;  /* 0x000b400402098981 */ /* 0x000f62000c1e1500 */
[----:B------:R-:W-:Y:S02]  /*0ef0*/  VIADD R92, R108, 0x660 ;  /* 0x000006606c5c7836 */ /* 0x000fe40000000000 */
[----:B------:R-:W-:Y:S02]  /*0f00*/  IMAD.MOV.U32 R21, RZ, RZ, -0x800000 ;  /* 0xff800000ff157424 */ /* 0x000fe400078e00ff */
[----:B------:R-:W-:Y:S01]  /*0f10*/  IMAD.MOV.U32 R19, RZ, RZ, -0x800000 ;  /* 0xff800000ff137424 */ /* 0x000fe200078e00ff */
[----:B--2---:R-:W-:Y:S02]  /*0f20*/  @!P2 SHF.L.U32 R29, R5, 0x10, RZ ;  /* 0x00000010051da819 */ /* 0x004fe400000006ff */
[-C--:B------:R-:W-:Y:S01]  /*0f30*/  ISETP.GE.AND P2, PT, R86, R98.reuse, PT ;  /* 0x000000625600720c */ /* 0x080fe20003f46270 */
[----:B---3--:R-:W-:Y:S01]  /*0f40*/  @!P1 IMAD.U32 R27, R6, 0x10000, RZ ;  /* 0x00010000061b9824 */ /* 0x008fe200078e00ff */
[----:B------:R-:W-:-:S02]  /*0f50*/  ISETP.GE.AND P1, PT, R82, R98, PT ;  /* 0x000000625200720c */ /* 0x000fc40003f26270 */
[----:B----4-:R-:W-:Y:S02]  /*0f60*/  @!P3 SHF.L.U32 R25, R7, 0x10, RZ ;  /* 0x000000100719b819 */ /* 0x010fe400000006ff */
[----:B------:R-:W-:-:S09]  /*0f70*/  ISETP.GE.AND P3, PT, R84, R98, PT ;  /* 0x000000625400720c */ /* 0x000fd20003f66270 */
[----:B------:R-:W2:Y:S04]  /*0f80*/  @!P1 LDG.E.U16 R5, desc[UR4][R2.64+0xb80] ;  /* 0x000b800402059981 */ /* 0x000ea8000c1e1500 */
[----:B------:R-:W3:Y:S01]  /*0f90*/  @!P2 LDG.E.U16 R7, desc[UR4][R2.64+0xc00] ;  /* 0x000c00040207a981 */ /* 0x000ee2000c1e1500 */
[----:B------:R-:W-:Y:S02]  /*0fa0*/  @!P4 SHF.L.U32 R23, R8, 0x10, RZ ;  /* 0x000000100817c819 */ /* 0x000fe400000006ff */
[-C--:B------:R-:W-:Y:S02]  /*0fb0*/  ISETP.GE.AND P4, PT, R88, R98.reuse, PT ;  /* 0x000000625800720c */ /* 0x080fe40003f86270 */
[----:B------:R-:W-:Y:S01]  /*0fc0*/  @!P5 SHF.L.U32 R21, R0, 0x10, RZ ;  /* 0x000000100015d819 */ /* 0x000fe200000006ff */
[----:B------:R-:W4:Y:S01]  /*0fd0*/  @!P3 LDG.E.U16 R6, desc[UR4][R2.64+0xbc0] ;  /* 0x000bc0040206b981 */ /* 0x000f22000c1e1500 */
[----:B------:R-:W-:-:S02]  /*0fe0*/  ISETP.GE.AND P5, PT, R90, R98, PT ;  /* 0x000000625a00720c */ /* 0x000fc40003fa6270 */
[----:B------:R-:W-:Y:S02]  /*0ff0*/  @!P6 SHF.L.U32 R19, R4, 0x10, RZ ;  /* 0x000000100413e819 */ /* 0x000fe400000006ff */
[----:B------:R-:W-:-:S05]  /*1000*/  ISETP.GE.AND P6, PT, R92, R98, PT ;  /* 0x000000625c00720c */ /* 0x000fca0003fc6270 */
[----:B------:R-:W4:Y:S04]  /*1010*/  @!P4 LDG.E.U16 R8, desc[UR4][R2.64+0xc40] ;  /* 0x000c40040208c981 */ /* 0x000f28000c1e1500 */
[----:B------:R-:W4:Y:S04]  /*1020*/  @!P5 LDG.E.U16 R0, desc[UR4][R2.64+0xc80] ;  /* 0x000c80040200d981 */ /* 0x000f28000c1e1500 */
[----:B------:R-:W4:Y:S01]  /*1030*/  @!P6 LDG.E.U16 R4, desc[UR4][R2.64+0xcc0] ;  /* 0x000cc0040204e981 */ /* 0x000f22000c1e1500 */
[C---:B------:R-:W-:Y:S02]  /*1040*/  VIADD R94, R108.reuse, 0x680 ;  /* 0x000006806c5e7836 */ /* 0x040fe40000000000 */
[----:B------:R-:W-:-:S02]  /*1050*/  VIADD R96, R108, 0x6a0 ;  /* 0x000006a06c607836 */ /* 0x000fc40000000000 */
[----:B------:R-:W-:Y:S01]  /*1060*/  IMAD.MOV.U32 R17, RZ, RZ, -0x800000 ;  /* 0xff800000ff117424 */ /* 0x000fe200078e00ff */
[----:B------:R-:W-:Y:S01]  /*1070*/  IADD3 R11, R108, 0x6e0, RZ ;  /* 0x000006e06c0b7810 */ /* 0x000fe20007ffe0ff */
[----:B------:R-:W-:Y:S01]  /*1080*/  IMAD.MOV.U32 R15, RZ, RZ, -0x800000 ;  /* 0xff800000ff0f7424 */ /* 0x000fe200078e00ff */
[----:B-----5:R-:W-:Y:S02]  /*1090*/  @!P0 SHF.L.U32 R17, R9, 0x10, RZ ;  /* 0x0000001009118819 */ /* 0x020fe400000006ff */
[----:B------:R-:W-:Y:S01]  /*10a0*/  ISETP.GE.AND P0, PT, R94, R98, PT ;  /* 0x000000625e00720c */ /* 0x000fe20003f06270 */
[C---:B------:R-:W-:Y:S01]  /*10b0*/  VIADD R12, R108.reuse, 0x6c0 ;  /* 0x000006c06c0c7836 */ /* 0x040fe20000000000 */
[----:B------:R-:W-:Y:S01]  /*10c0*/  MOV R121, 0xff800000 ;  /* 0xff80000000797802 */ /* 0x000fe20000000f00 */
[----:B------:R-:W-:Y:S02]  /*10d0*/  VIADD R10, R108, 0x700 ;  /* 0x000007006c0a7836 */ /* 0x000fe40000000000 */
[----:B------:R-:W-:-:S02]  /*10e0*/  IMAD.MOV.U32 R102, RZ, RZ, -0x800000 ;  /* 0xff800000ff667424 */ /* 0x000fc400078e00ff */
[----:B------:R-:W-:Y:S02]  /*10f0*/  IMAD.MOV.U32 R105, RZ, RZ, -0x800000 ;  /* 0xff800000ff697424 */ /* 0x000fe400078e00ff */
[----:B------:R-:W-:-:S04]  /*1100*/  VIADD R9, R108, 0x720 ;  /* 0x000007206c097836 */ /* 0x000fc80000000000 */
[----:B------:R-:W5:Y:S01]  /*1110*/  @!P0 LDG.E.U16 R111, desc[UR4][R2.64+0xd00] ;  /* 0x000d0004026f8981 */ /* 0x000f62000c1e1500 */
[----:B------:R-:W-:Y:S02]  /*1120*/  IMAD.MOV.U32 R107, RZ, RZ, -0x800000 ;  /* 0xff800000ff6b7424 */ /* 0x000fe400078e00ff */
[----:B------:R-:W-:Y:S02]  /*1130*/  IMAD.MOV.U32 R109, RZ, RZ, -0x800000 ;  /* 0xff800000ff6d7424 */ /* 0x000fe400078e00ff */
[----:B--2---:R-:W-:Y:S01]  /*1140*/  @!P1 IMAD.U32 R15, R5, 0x10000, RZ ;  /* 0x00010000050f9824 */ /* 0x004fe200078e00ff */
[-C--:B------:R-:W-:Y:S01]  /*1150*/  ISETP.GE.AND P1, PT, R96, R98.reuse, PT ;  /* 0x000000626000720c */ /* 0x080fe20003f26270 */
[----:B---3--:R-:W-:Y:S01]  /*1160*/  @!P2 IMAD.U32 R121, R7, 0x10000, RZ ;  /* 0x000100000779a824 */ /* 0x008fe200078e00ff */
[----:B------:R-:W-:Y:S02]  /*1170*/  ISETP.GE.AND P2, PT, R11, R98, PT ;  /* 0x000000620b00720c */ /* 0x000fe40003f46270 */
[----:B----4-:R-:W-:-:S02]  /*1180*/  @!P3 SHF.L.U32 R102, R6, 0x10, RZ ;  /* 0x000000100666b819 */ /* 0x010fc400000006ff */
[----:B------:R-:W-:-:S07]  /*1190*/  ISETP.GE.AND P3, PT, R12, R98, PT ;  /* 0x000000620c00720c */ /* 0x000fce0003f66270 */
[----:B------:R-:W2:Y:S04]  /*11a0*/  @!P1 LDG.E.U16 R5, desc[UR4][R2.64+0xd40] ;  /* 0x000d400402059981 */ /* 0x000ea8000c1e1500 */
[----:B------:R-:W3:Y:S01]  /*11b0*/  @!P2 LDG.E.U16 R7, desc[UR4][R2.64+0xdc0] ;  /* 0x000dc0040207a981 */ /* 0x000ee2000c1e1500 */
[----:B------:R-:W-:Y:S02]  /*11c0*/  @!P4 SHF.L.U32 R105, R8, 0x10, RZ ;  /* 0x000000100869c819 */ /* 0x000fe400000006ff */
[-C--:B------:R-:W-:Y:S01]  /*11d0*/  ISETP.GE.AND P4, PT, R10, R98.reuse, PT ;  /* 0x000000620a00720c */ /* 0x080fe20003f86270 */
[----:B------:R-:W-:Y:S01]  /*11e0*/  VIADD R8, R108, 0x740 ;  /* 0x000007406c087836 */ /* 0x000fe20000000000 */
        /* <DEDUP_REMOVED lines=8> */
[----:B------:R-:W-:Y:S01]  /*1270*/  IMAD.MOV.U32 R110, RZ, RZ, -0x800000 ;  /* 0xff800000ff6e7424 */ /* 0x000fe200078e00ff */
[----:B------:R-:W-:Y:S01]  /*1280*/  MOV R113, 0xff800000 ;  /* 0xff80000000717802 */ /* 0x000fe20000000f00 */
[----:B------:R-:W-:-:S02]  /*1290*/  VIADD R4, R108, 0x7c0 ;  /* 0x000007c06c047836 */ /* 0x000fc40000000000 */
[----:B-----5:R-:W-:Y:S01]  /*12a0*/  @!P0 IMAD.U32 R110, R111, 0x10000, RZ ;  /* 0x000100006f6e8824 */ /* 0x020fe200078e00ff */
[----:B------:R-:W-:Y:S01]  /*12b0*/  MOV R111, 0xff800000 ;  /* 0xff800000006f7802 */ /* 0x000fe20000000f00 */
[----:B------:R-:W-:Y:S01]  /*12c0*/  IMAD.MOV.U32 R112, RZ, RZ, -0x800000 ;  /* 0xff800000ff707424 */ /* 0x000fe200078e00ff */
[----:B------:R-:W-:Y:S02]  /*12d0*/  MOV R114, 0xff800000 ;  /* 0xff80000000727802 */ /* 0x000fe40000000f00 */
[----:B------:R-:W-:Y:S01]  /*12e0*/  ISETP.GE.AND P0, PT, R100, 0x1, PT ;  /* 0x000000016400780c */ /* 0x000fe20003f06270 */
[----:B--2---:R-:W-:Y:S02]  /*12f0*/  @!P1 IMAD.U32 R111, R5, 0x10000, RZ ;  /* 0x00010000056f9824 */ /* 0x004fe400078e00ff */
[----:B------:R-:W-:Y:S02]  /*1300*/  VIADD R5, R108, 0x7a0 ;  /* 0x000007a06c057836 */ /* 0x000fe40000000000 */
[----:B---3--:R-:W-:-:S02]  /*1310*/  @!P2 IMAD.U32 R113, R7, 0x10000, RZ ;  /* 0x000100000771a824 */ /* 0x008fc400078e00ff */
[----:B------:R-:W-:Y:S02]  /*1320*/  VIADD R7, R108, 0x760 ;  /* 0x000007606c077836 */ /* 0x000fe40000000000 */
[----:B----4-:R-:W-:Y:S01]  /*1330*/  @!P3 IMAD.U32 R112, R6, 0x10000, RZ ;  /* 0x000100000670b824 */ /* 0x010fe200078e00ff */
[-C--:B------:R-:W-:Y:S02]  /*1340*/  ISETP.GE.AND P3, PT, R5, R98.reuse, PT ;  /* 0x000000620500720c */ /* 0x080fe40003f66270 */
[----:B------:R-:W-:Y:S02]  /*1350*/  IADD3 R6, R108, 0x780, RZ ;  /* 0x000007806c067810 */ /* 0x000fe40007ffe0ff */
[-C--:B------:R-:W-:Y:S01]  /*1360*/  ISETP.GE.AND P1, PT, R7, R98.reuse, PT ;  /* 0x000000620700720c */ /* 0x080fe20003f26270 */
[----:B------:R-:W-:Y:S01]  /*1370*/  @!P4 IMAD.U32 R114, R115, 0x10000, RZ ;  /* 0x000100007372c824 */ /* 0x000fe200078e00ff */
[-C--:B------:R-:W-:Y:S02]  /*1380*/  ISETP.GE.AND P4, PT, R4, R98.reuse, PT ;  /* 0x000000620400720c */ /* 0x080fe40003f86270 */
[----:B------:R-:W-:-:S05]  /*1390*/  ISETP.GE.AND P2, PT, R6, R98, PT ;  /* 0x000000620600720c */ /* 0x000fca0003f46270 */
[----:B------:R-:W2:Y:S01]  /*13a0*/  @!P3 LDG.E.U16 R120, desc[UR4][R2.64+0xf40] ;  /* 0x000f40040278b981 */ /* 0x000ea2000c1e1500 */
[----:B------:R-:W-:Y:S01]  /*13b0*/  MOV R115, 0xff800000 ;  /* 0xff80000000737802 */ /* 0x000fe20000000f00 */
[----:B------:R-:W-:Y:S02]  /*13c0*/  @!P5 IMAD.U32 R115, R116, 0x10000, RZ ;  /* 0x000100007473d824 */ /* 0x000fe400078e00ff */
[----:B------:R-:W-:Y:S01]  /*13d0*/  IMAD.MOV.U32 R116, RZ, RZ, -0x800000 ;  /* 0xff800000ff747424 */ /* 0x000fe200078e00ff */
[----:B------:R-:W3:Y:S01]  /*13e0*/  @!P1 LDG.E.U16 R118, desc[UR4][R2.64+0xec0] ;  /* 0x000ec00402769981 */ /* 0x000ee2000c1e1500 */
[----:B------:R-:W-:-:S03]  /*13f0*/  @!P6 SHF.L.U32 R116, R0, 0x10, RZ ;  /* 0x000000100074e819 */ /* 0x000fc600000006ff */
[----:B------:R-:W4:Y:S04]  /*1400*/  @!P4 LDG.E.U16 R0, desc[UR4][R2.64+0xf80] ;  /* 0x000f80040200c981 */ /* 0x000f28000c1e1500 */
[----:B------:R-:W5:Y:S01]  /*1410*/  @!P2 LDG.E.U16 R100, desc[UR4][R2.64+0xf00] ;  /* 0x000f00040264a981 */ /* 0x000f62000c1e1500 */
[----:B------:R-:W-:Y:S02]  /*1420*/  IMAD.MOV.U32 R119, RZ, RZ, -0x800000 ;  /* 0xff800000ff777424 */ /* 0x000fe400078e00ff */
[----:B------:R-:W-:Y:S01]  /*1430*/  IMAD.MOV.U32 R117, RZ, RZ, -0x800000 ;  /* 0xff800000ff757424 */ /* 0x000fe200078e00ff */
[----:B--2---:R-:W-:Y:S01]  /*1440*/  @!P3 SHF.L.U32 R119, R120, 0x10, RZ ;  /* 0x000000107877b819 */ /* 0x004fe200000006ff */
[----:B------:R-:W-:Y:S02]  /*1450*/  IMAD.MOV.U32 R120, RZ, RZ, -0x800000 ;  /* 0xff800000ff787424 */ /* 0x000fe400078e00ff */
[----:B---3--:R-:W-:Y:S01]  /*1460*/  @!P1 IMAD.U32 R117, R118, 0x10000, RZ ;  /* 0x0001000076759824 */ /* 0x008fe200078e00ff */
[----:B------:R-:W-:Y:S01]  /*1470*/  FSETP.GT.FTZ.AND P1, PT, R104, R101, PT ;  /* 0x000000656800720b */ /* 0x000fe20003f34000 */
[----:B----4-:R-:W-:Y:S01]  /*1480*/  @!P4 IMAD.U32 R120, R0, 0x10000, RZ ;  /* 0x000100000078c824 */ /* 0x010fe200078e00ff */
[----:B------:R-:W-:-:S02]  /*1490*/  IADD3 R0, R108, 0x7e0, RZ ;  /* 0x000007e06c007810 */ /* 0x000fc40007ffe0ff */
[----:B------:R-:W-:Y:S01]  /*14a0*/  MOV R118, 0xff800000 ;  /* 0xff80000000767802 */ /* 0x000fe20000000f00 */
[----:B-----5:R-:W-:Y:S01]  /*14b0*/  @!P2 IMAD.U32 R118, R100, 0x10000, RZ ;  /* 0x000100006476a824 */ /* 0x020fe200078e00ff */
        /* <DEDUP_REMOVED lines=95> */
[----:B--2---:R-:W-:-:S03]  /*1ab0*/  @!P2 IMAD.U32 R122, R2, 0x10000, RZ ;  /* 0x00010000027aa824 */ /* 0x004fc600078e00ff */
        /* <DEDUP_REMOVED lines=319> */
[----:B------:R-:W1:Y:S02]  /*2eb0*/  MUFU.LG2 R106, R125 ;  /* 0x0000007d006a7308 */ /* 0x000e640000000c00 */
[----:B-1----:R-:W-:Y:S01]  /*2ec0*/  FFMA.FTZ R104, R106, -0.69314718246459960938, R104 ;  /* 0xbf3172186a687823 */ /* 0x002fe20000010068 */
[----:B0-----:R-:W-:-:S04]  /*2ed0*/  IMAD.WIDE R2, R103, 0x2, R2 ;  /* 0x0000000267027825 */ /* 0x001fc800078e0202 */
[----:B------:R-:W-:-:S05]  /*2ee0*/  F2FP.BF16.F32.PACK_AB R104, RZ, R104 ;  /* 0x00000068ff68723e */ /* 0x000fca00000010ff */
[----:B------:R0:W-:Y:S01]  /*2ef0*/  STG.E.U16 desc[UR4][R2.64], R104 ;  /* 0x0000006802007986 */ /* 0x0001e2000c101504 */
[----:B------:R-:W-:Y:S05]  /*2f00*/  @P0 EXIT ;  /* 0x000000000000094d */ /* 0x000fea0003800000 */
[----:B------:R-:W-:Y:S01]  /*2f10*/  ISETP.GE.AND P0, PT, R14, R13, PT ;  /* 0x0000000d0e00720c */ /* 0x000fe20003f06270 */
[----:B------:R-:W-:-:S05]  /*2f20*/  FFMA.FTZ R101, R106, -0.69314718246459960938, R101 ;  /* 0xbf3172186a657823 */ /* 0x000fca0000010065 */
[----:B------:R-:W-:-:S05]  /*2f30*/  F2FP.BF16.F32.PACK_AB R101, RZ, R101 ;  /* 0x00000065ff65723e */ /* 0x000fca00000010ff */
[----:B------:R1:W-:Y:S02]  /*2f40*/  STG.E.U16 desc[UR4][R2.64+0x40], R101 ;  /* 0x0000406502007986 */ /* 0x0003e4000c101504 */
        /* <DEDUP_REMOVED lines=11> */
[----:B------:R-:W4:Y:S01]  /*3000*/  S2R R14, SR_TID.X ;  /* 0x00000000000e7919 */ /* 0x000f220000002100 */
[----:B------:R-:W-:-:S05]  /*3010*/  FFMA.FTZ R98, R106, -0.69314718246459960938, R98 ;  /* 0xbf3172186a627823 */ /* 0x000fca0000010062 */
[----:B------:R-:W-:-:S05]  /*3020*/  F2FP.BF16.F32.PACK_AB R98, RZ, R98 ;  /* 0x00000062ff62723e */ /* 0x000fca00000010ff */
[----:B------:R0:W-:Y:S01]  /*3030*/  STG.E.U16 desc[UR4][R2.64+0x100], R98 ;  /* 0x0001006202007986 */ /* 0x0001e2000c101504 */
[----:B----4-:R-:W-:-:S04]  /*3040*/  IADD3 R16, R14, 0xa0, RZ ;  /* 0x000000a00e107810 */ /* 0x010fc80007ffe0ff */
[----:B------:R-:W-:-:S13]  /*3050*/  ISETP.GE.AND P0, PT, R16, R13, PT ;  /* 0x0000000d1000720c */ /* 0x000fda0003f06270 */
[----:B0-----:R-:W-:Y:S05]  /*3060*/  @P0 EXIT ;  /* 0x000000000000094d */ /* 0x001fea0003800000 */
[----:B------:R-:W-:Y:S02]  /*3070*/  VIADD R16, R14, 0xc0 ;  /* 0x000000c00e107836 */ /* 0x000fe40000000000 */
[----:B------:R-:W-:-:S03]  /*3080*/  FFMA.FTZ R97, R106, -0.69314718246459960938, R97 ;  /* 0xbf3172186a617823 */ /* 0x000fc60000010061 */
[----:B------:R-:W-:Y:S02]  /*3090*/  ISETP.GE.AND P0, PT, R16, R13, PT ;  /* 0x0000000d1000720c */ /* 0x000fe40003f06270 */
[----:B------:R-:W-:-:S05]  /*30a0*/  F2FP.BF16.F32.PACK_AB R97, RZ, R97 ;  /* 0x00000061ff61723e */ /* 0x000fca00000010ff */
[----:B------:R0:W-:Y:S06]  /*30b0*/  STG.E.U16 desc[UR4][R2.64+0x140], R97 ;  /* 0x0001406102007986 */ /* 0x0001ec000c101504 */
[----:B------:R-:W-:Y:S05]  /*30c0*/  @P0 EXIT ;  /* 0x000000000000094d */ /* 0x000fea0003800000 */
[----:B------:R-:W-:Y:S02]  /*30d0*/  VIADD R16, R14, 0xe0 ;  /* 0x000000e00e107836 */ /* 0x000fe40000000000 */
[----:B------:R-:W-:-:S03]  /*30e0*/  FFMA.FTZ R95, R106, -0.69314718246459960938, R95 ;  /* 0xbf3172186a5f7823 */ /* 0x000fc6000001005f */
[----:B------:R-:W-:Y:S02]  /*30f0*/  ISETP.GE.AND P0, PT, R16, R13, PT ;  /* 0x0000000d1000720c */ /* 0x000fe40003f06270 */
[----:B------:R-:W-:-:S05]  /*3100*/  F2FP.BF16.F32.PACK_AB R95, RZ, R95 ;  /* 0x0000005fff5f723e */ /* 0x000fca00000010ff */
[----:B------:R4:W-:Y:S06]  /*3110*/  STG.E.U16 desc[UR4][R2.64+0x180], R95 ;  /* 0x0001805f02007986 */ /* 0x0009ec000c101504 */
[----:B------:R-:W-:Y:S05]  /*3120*/  @P0 EXIT ;  /* 0x000000000000094d */ /* 0x000fea0003800000 */
[----:B------:R-:W-:Y:S01]  /*3130*/  IADD3 R16, R14, 0x100, RZ ;  /* 0x000001000e107810 */ /* 0x000fe20007ffe0ff */
        /* <DEDUP_REMOVED lines=286> */
[----:B------:R-:W-:-:S05]  /*4320*/  FFMA.FTZ R106, R106, -0.69314718246459960938, R122 ;  /* 0xbf3172186a6a7823 */ /* 0x000fca000001007a */
[----:B------:R-:W-:-:S05]  /*4330*/  F2FP.BF16.F32.PACK_AB R106, RZ, R106 ;  /* 0x0000006aff6a723e */ /* 0x000fca00000010ff */
[----:B------:R-:W-:Y:S01]  /*4340*/  STG.E.U16 desc[UR4][R2.64+0xfc0], R106 ;  /* 0x000fc06a02007986 */ /* 0x000fe2000c101504 */
[----:B------:R-:W-:Y:S05]  /*4350*/  EXIT ;  /* 0x000000000000794d */ /* 0x000fea0003800000 */
.L_x_5667:
        /* <DEDUP_REMOVED lines=10> */
.L_x_11968:


//--------------------- .text._ZN43_GLOBAL__N__9ae7fba5_10_SoftMax_cu_9f978f6320softmax_warp_forwardIN3c108BFloat16ES2_fLi10ELb1ELb0EEEvPT0_PKT_iiiPKbib --------------------------
	.section	.text._ZN43_GLOBAL__N__9ae7fba5_10_SoftMax_cu_9f978f6320softmax_warp_forwardIN3c108BFloat16ES2_fLi10ELb1ELb0EEEvPT0_PKT_iiiPKbib,"ax",@progbits
	.align	128
.text._ZN43_GLOBAL__N__9ae7fba5_10_SoftMax_cu_9f978f6320softmax_warp_forwardIN3c108BFloat16ES2_fLi10ELb1ELb0EEEvPT0_PKT_iiiPKbib:
        .type           _ZN43_GLOBAL__N__9ae7fba5_10_SoftMax_cu_9f978f6320softmax_warp_forwardIN3c108BFloat16ES2_fLi10ELb1ELb0EEEvPT0_PKT_iiiPKbib,@function
        .size           _ZN43_GLOBAL__N__9ae7fba5_10_SoftMax_cu_9f978f6320softmax_warp_forwardIN3c108BFloat16ES2_fLi10ELb1ELb0EEEvPT0_PKT_iiiPKbib,(.L_x_11969 - _ZN43_GLOBAL__N__9ae7fba5_10_SoftMax_cu_9f978f6320softmax_warp_forwardIN3c108BFloat16ES2_fLi10ELb1ELb0EEEvPT0_PKT_iiiPKbib)
        .other          _ZN43_GLOBAL__N__9ae7fba5_10_SoftMax_cu_9f978f6320softmax_warp_forwardIN3c108BFloat16ES2_fLi10ELb1ELb0EEEvPT0_PKT_iiiPKbib,@"STO_CUDA_ENTRY STV_DEFAULT"
_ZN43_GLOBAL__N__9ae7fba5_10_SoftMax_cu_9f978f6320softmax_warp_forwardIN3c108BFloat16ES2_fLi10ELb1ELb0EEEvPT0_PKT_iiiPKbib:
        /* <DEDUP_REMOVED lines=19> */
[----:B------:R-:W-:Y:S01]  /*0130*/  ISETP.GE.AND P3, PT, R25, R51, PT ;  /* 0x000000331900720c */ /* 0x000fe20003f66270 */
[----:B------:R-:W-:-:S08]  /*0140*/  VIADD R24, R42, 0x60 ;  /* 0x000000602a187836 */ /* 0x000fd00000000000 */
[----:B------:R-:W2:Y:S04]  /*0150*/  @!P5 LDG.E.U16 R8, desc[UR4][R2.64] ;  /* 0x000000040208d981 */ /* 0x000ea8000c1e1500 */
[----:B------:R-:W3:Y:S01]  /*0160*/  @!P4 LDG.E.U16 R0, desc[UR4][R2.64+0x40] ;  /* 0x000040040200c981 */ /* 0x000ee2000c1e1500 */
[----:B------:R-:W-:-:S03]  /*0170*/  ISETP.GE.AND P2, PT, R24, R51, PT ;  /* 0x000000331800720c */ /* 0x000fc60003f46270 */
[----:B------:R-:W4:Y:S10]  /*0180*/  @!P3 LDG.E.U16 R4, desc[UR4][R2.64+0x80] ;  /* 0x000080040204b981 */ /* 0x000f34000c1e1500 */
[----:B------:R-:W5:Y:S01]  /*0190*/  @!P2 LDG.E.U16 R5, desc[UR4][R2.64+0xc0] ;  /* 0x0000c0040205a981 */ /* 0x000f62000c1e1500 */
[----:B------:R-:W-:-:S04]  /*01a0*/  IADD3 R23, R42, 0x80, RZ ;  /* 0x000000802a177810 */ /* 0x000fc80007ffe0ff */
[----:B------:R-:W-:-:S13]  /*01b0*/  ISETP.GE.AND P1, PT, R23, R51, PT ;  /* 0x000000331700720c */ /* 0x000fda0003f26270 */
[----:B------:R-:W5:Y:S01]  /*01c0*/  @!P1 LDG.E.U16 R6, desc[UR4][R2.64+0x100] ;  /* 0x0001000402069981 */ /* 0x000f62000c1e1500 */
[C---:B------:R-:W-:Y:S02]  /*01d0*/  VIADD R22, R42.reuse, 0xa0 ;  /* 0x000000a02a167836 */ /* 0x040fe40000000000 */
[----:B------:R-:W-:-:S03]  /*01e0*/  VIADD R21, R42, 0xc0 ;  /* 0x000000c02a157836 */ /* 0x000fc60000000000 */
[-C--:B------:R-:W-:Y:S02]  /*01f0*/  ISETP.GE.AND P0, PT, R22, R51.reuse, PT ;  /* 0x000000331600720c */ /* 0x080fe40003f06270 */
[----:B------:R-:W-:Y:S02]  /*0200*/  ISETP.GE.AND P6, PT, R21, R51, PT ;  /* 0x000000331500720c */ /* 0x000fe40003fc6270 */
[C---:B------:R-:W-:Y:S01]  /*0210*/  IADD3 R20, R42.reuse, 0xe0, RZ ;  /* 0x000000e02a147810 */ /* 0x040fe20007ffe0ff */
[----:B------:R-:W-:Y:S01]  /*0220*/  IMAD.MOV.U32 R28, RZ, RZ, -0x800000 ;  /* 0xff800000ff1c7424 */ /* 0x000fe200078e00ff */
[----:B------:R-:W-:-:S07]  /*0230*/  IADD3 R19, R42, 0x100, RZ ;  /* 0x000001002a137810 */ /* 0x000fce0007ffe0ff */
[----:B------:R-:W5:Y:S01]  /*0240*/  @!P0 LDG.E.U16 R7, desc[UR4][R2.64+0x140] ;  /* 0x0001400402078981 */ /* 0x000f62000c1e1500 */
[----:B------:R-:W-:Y:S01]  /*0250*/  IMAD.MOV.U32 R41, RZ, RZ, -0x800000 ;  /* 0xff800000ff297424 */ /* 0x000fe200078e00ff */
[----:B------:R-:W-:Y:S01]  /*0260*/  IADD3 R10, R42, 0x120, RZ ;  /* 0x000001202a0a7810 */ /* 0x000fe20007ffe0ff */
[----:B------:R-:W-:Y:S02]  /*0270*/  IMAD.MOV.U32 R40, RZ, RZ, -0x800000 ;  /* 0xff800000ff287424 */ /* 0x000fe400078e00ff */
[----:B------:R-:W-:Y:S02]  /*0280*/  IMAD.MOV.U32 R39, RZ, RZ, -0x800000 ;  /* 0xff800000ff277424 */ /* 0x000fe400078e00ff */
[----:B------:R-:W-:Y:S02]  /*0290*/  IMAD.MOV.U32 R38, RZ, RZ, -0x800000 ;  /* 0xff800000ff267424 */ /* 0x000fe400078e00ff */
[----:B--2---:R-:W-:Y:S01]  /*02a0*/  @!P5 IMAD.U32 R28, R8, 0x10000, RZ ;  /* 0x00010000081cd824 */ /* 0x004fe200078e00ff */
[-C--:B------:R-:W-:Y:S01]  /*02b0*/  ISETP.GE.AND P5, PT, R20, R51.reuse, PT ;  /* 0x000000331400720c */ /* 0x080fe20003fa6270 */
[----:B------:R-:W2:Y:S01]  /*02c0*/  @!P6 LDG.E.U16 R8, desc[UR4][R2.64+0x180] ;  /* 0x000180040208e981 */ /* 0x000ea2000c1e1500 */
[----:B---3--:R-:W-:Y:S01]  /*02d0*/  @!P4 IMAD.U32 R41, R0, 0x10000, RZ ;  /* 0x000100000029c824 */ /* 0x008fe200078e00ff */
[-C--:B------:R-:W-:Y:S01]  /*02e0*/  ISETP.GE.AND P4, PT, R19, R51.reuse, PT ;  /* 0x000000331300720c */ /* 0x080fe20003f86270 */
[----:B----4-:R-:W-:Y:S01]  /*02f0*/  @!P3 IMAD.U32 R40, R4, 0x10000, RZ ;  /* 0x000100000428b824 */ /* 0x010fe200078e00ff */
[----:B------:R-:W-:-:S08]  /*0300*/  ISETP.GE.AND P3, PT, R10, R51, PT ;  /* 0x000000330a00720c */ /* 0x000fd00003f66270 */
[----:B------:R-:W3:Y:S01]  /*0310*/  @!P5 LDG.E.U16 R0, desc[UR4][R2.64+0x1c0] ;  /* 0x0001c0040200d981 */ /* 0x000ee2000c1e1500 */
[----:B------:R-:W-:-:S03]  /*0320*/  IADD3 R10, R42, 0x140, RZ ;  /* 0x000001402a0a7810 */ /* 0x000fc60007ffe0ff */
[----:B------:R-:W4:Y:S01]  /*0330*/  @!P4 LDG.E.U16 R4, desc[UR4][R2.64+0x200] ;  /* 0x000200040204c981 */ /* 0x000f22000c1e1500 */
[----:B-----5:R-:W-:Y:S01]  /*0340*/  @!P2 IMAD.U32 R39, R5, 0x10000, RZ ;  /* 0x000100000527a824 */ /* 0x020fe200078e00ff */
[----:B------:R-:W-:Y:S02]  /*0350*/  ISETP.GE.AND P2, PT, R10, R51, PT ;  /* 0x000000330a00720c */ /* 0x000fe40003f46270 */
[----:B------:R-:W5:Y:S11]  /*0360*/  @!P3 LDG.E.U16 R5, desc[UR4][R2.64+0x240] ;  /* 0x000240040205b981 */ /* 0x000f76000c1e1500 */
[----:B------:R-:W5:Y:S01]  /*0370*/  @!P2 LDG.E.U16 R9, desc[UR4][R2.64+0x280] ;  /* 0x000280040209a981 */ /* 0x000f62000c1e1500 */
[----:B------:R-:W-:Y:S01]  /*0380*/  IADD3 R10, R42, 0x160, RZ ;  /* 0x000001602a0a7810 */ /* 0x000fe20007ffe0ff */
[----:B------:R-:W-:-:S03]  /*0390*/  @!P1 IMAD.U32 R38, R6, 0x10000, RZ ;  /* 0x0001000006269824 */ /* 0x000fc600078e00ff */
[----:B------:R-:W-:-:S13]  /*03a0*/  ISETP.GE.AND P1, PT, R10, R51, PT ;  /* 0x000000330a00720c */ /* 0x000fda0003f26270 */
[----:B------:R-:W5:Y:S01]  /*03b0*/  @!P1 LDG.E.U16 R6, desc[UR4][R2.64+0x2c0] ;  /* 0x0002c00402069981 */ /* 0x000f62000c1e1500 */
[----:B------:R-:W-:Y:S01]  /*03c0*/  IADD3 R10, R42, 0x180, RZ ;  /* 0x000001802a0a7810 */ /* 0x000fe20007ffe0ff */
[----:B------:R-:W-:Y:S02]  /*03d0*/  IMAD.MOV.U32 R37, RZ, RZ, -0x800000 ;  /* 0xff800000ff257424 */ /* 0x000fe400078e00ff */
[----:B------:R-:W-:Y:S01]  /*03e0*/  @!P0 IMAD.U32 R37, R7, 0x10000, RZ ;  /* 0x0001000007258824 */ /* 0x000fe200078e00ff */
[----:B------:R-:W-:Y:S01]  /*03f0*/  ISETP.GE.AND P0, PT, R10, R51, PT ;  /* 0x000000330a00720c */ /* 0x000fe20003f06270 */
[----:B------:R-:W-:Y:S01]  /*0400*/  IMAD.MOV.U32 R36, RZ, RZ, -0x800000 ;  /* 0xff800000ff247424 */ /* 0x000fe200078e00ff */
[----:B------:R-:W-:Y:S01]  /*0410*/  IADD3 R10, R42, 0x1a0, RZ ;  /* 0x000001a02a0a7810 */ /* 0x000fe20007ffe0ff */
[----:B------:R-:W-:-:S10]  /*0420*/  IMAD.MOV.U32 R35, RZ, RZ, -0x800000 ;  /* 0xff800000ff237424 */ /* 0x000fd400078e00ff */
[----:B------:R-:W5:Y:S01]  /*0430*/  @!P0 LDG.E.U16 R7, desc[UR4][R2.64+0x300] ;  /* 0x0003000402078981 */ /* 0x000f62000c1e1500 */
[----:B------:R-:W-:Y:S01]  /*0440*/  IMAD.MOV.U32 R34, RZ, RZ, -0x800000 ;  /* 0xff800000ff227424 */ /* 0x000fe200078e00ff */
[C---:B------:R-:W-:Y:S01]  /*0450*/  IADD3 R18, R42.reuse, 0x200, RZ ;  /* 0x000002002a127810 */ /* 0x040fe20007ffe0ff */
[----:B------:R-:W-:Y:S01]  /*0460*/  IMAD.MOV.U32 R33, RZ, RZ, -0x800000 ;  /* 0xff800000ff217424 */ /* 0x000fe200078e00ff */
[C---:B------:R-:W-:Y:S01]  /*0470*/  IADD3 R17, R42.reuse, 0x220, RZ ;  /* 0x000002202a117810 */ /* 0x040fe20007ffe0ff */
[----:B------:R-:W-:Y:S01]  /*0480*/  IMAD.MOV.U32 R69, RZ, RZ, -0x800000 ;  /* 0xff800000ff457424 */ /* 0x000fe200078e00ff */
[----:B------:R-:W-:Y:S01]  /*0490*/  IADD3 R16, R42, 0x240, RZ ;  /* 0x000002402a107810 */ /* 0x000fe20007ffe0ff */
[----:B------:R-:W-:Y:S02]  /*04a0*/  IMAD.MOV.U32 R31, RZ, RZ, -0x800000 ;  /* 0xff800000ff1f7424 */ /* 0x000fe400078e00ff */
[----:B--2---:R-:W-:Y:S01]  /*04b0*/  @!P6 IMAD.U32 R36, R8, 0x10000, RZ ;  /* 0x000100000824e824 */ /* 0x004fe200078e00ff */
[----:B------:R-:W-:-:S02]  /*04c0*/  ISETP.GE.AND P6, PT, R10, R51, PT ;  /* 0x000000330a00720c */ /* 0x000fc40003fc6270 */
[----:B------:R-:W-:Y:S01]  /*04d0*/  IADD3 R8, R42, 0x1c0, RZ ;  /* 0x000001c02a087810 */ /* 0x000fe20007ffe0ff */
[----:B---3--:R-:W-:-:S03]  /*04e0*/  @!P5 IMAD.U32 R35, R0, 0x10000, RZ ;  /* 0x000100000023d824 */ /* 0x008fc600078e00ff */
[----:B------:R-:W-:-:S07]  /*04f0*/  ISETP.GE.AND P5, PT, R8, R51, PT ;  /* 0x000000330800720c */ /* 0x000fce0003fa6270 */
[----:B------:R-:W2:Y:S01]  /*0500*/  @!P6 LDG.E.U16 R0, desc[UR4][R2.64+0x340] ;  /* 0x000340040200e981 */ /* 0x000ea2000c1e1500 */
[----:B------:R-:W-:Y:S01]  /*0510*/  IADD3 R8, R42, 0x1e0, RZ ;  /* 0x000001e02a087810 */ /* 0x000fe20007ffe0ff */
[----:B----4-:R-:W-:-:S03]  /*0520*/  @!P4 IMAD.U32 R34, R4, 0x10000, RZ ;  /* 0x000100000422c824 */ /* 0x010fc600078e00ff */
[-C--:B------:R-:W-:Y:S01]  /*0530*/  ISETP.GE.AND P4, PT, R8, R51.reuse, PT ;  /* 0x000000330800720c */ /* 0x080fe20003f86270 */
[----:B-----5:R-:W-:Y:S01]  /*0540*/  @!P3 IMAD.U32 R33, R5, 0x10000, RZ ;  /* 0x000100000521b824 */ /* 0x020fe200078e00ff */
[-C--:B------:R-:W-:Y:S01]  /*0550*/  ISETP.GE.AND P3, PT, R18, R51.reuse, PT ;  /* 0x000000331200720c */ /* 0x080fe20003f66270 */
[----:B------:R-:W3:Y:S10]  /*0560*/  @!P5 LDG.E.U16 R4, desc[UR4][R2.64+0x380] ;  /* 0x000380040204d981 */ /* 0x000ef4000c1e1500 */
[----:B------:R-:W4:Y:S01]  /*0570*/  @!P4 LDG.E.U16 R5, desc[UR4][R2.64+0x3c0] ;  /* 0x0003c0040205c981 */ /* 0x000f22000c1e1500 */
[----:B------:R-:W-:Y:S01]  /*0580*/  @!P2 IMAD.U32 R69, R9, 0x10000, RZ ;  /* 0x000100000945a824 */ /* 0x000fe200078e00ff */
[----:B------:R-:W-:-:S02]  /*0590*/  ISETP.GE.AND P2, PT, R17, R51, PT ;  /* 0x000000331100720c */ /* 0x000fc40003f46270 */
[----:B------:R-:W5:Y:S11]  /*05a0*/  @!P3 LDG.E.U16 R8, desc[UR4][R2.64+0x400] ;  /* 0x000400040208b981 */ /* 0x000f76000c1e1500 */
[----:B------:R-:W5:Y:S01]  /*05b0*/  @!P2 LDG.E.U16 R9, desc[UR4][R2.64+0x440] ;  /* 0x000440040209a981 */ /* 0x000f62000c1e1500 */
[----:B------:R-:W-:Y:S01]  /*05c0*/  @!P1 IMAD.U32 R31, R6, 0x10000, RZ ;  /* 0x00010000061f9824 */ /* 0x000fe200078e00ff */
[----:B------:R-:W-:-:S13]  /*05d0*/  ISETP.GE.AND P1, PT, R16, R51, PT ;  /* 0x000000331000720c */ /* 0x000fda0003f26270 */
[----:B------:R-:W5:Y:S01]  /*05e0*/  @!P1 LDG.E.U16 R6, desc[UR4][R2.64+0x480] ;  /* 0x0004800402069981 */ /* 0x000f62000c1e1500 */
[C---:B------:R-:W-:Y:S01]  /*05f0*/  IADD3 R15, R42.reuse, 0x260, RZ ;  /* 0x000002602a0f7810 */ /* 0x040fe20007ffe0ff */
[----:B------:R-:W-:Y:S02]  /*0600*/  IMAD.MOV.U32 R67, RZ, RZ, -0x800000 ;  /* 0xff800000ff437424 */ /* 0x000fe400078e00ff */
[----:B------:R-:W-:Y:S01]  /*0610*/  @!P0 IMAD.U32 R67, R7, 0x10000, RZ ;  /* 0x0001000007438824 */ /* 0x000fe200078e00ff */
[----:B------:R-:W-:Y:S02]  /*0620*/  ISETP.GE.AND P0, PT, R15, R51, PT ;  /* 0x000000330f00720c */ /* 0x000fe40003f06270 */
[C---:B------:R-:W-:Y:S01]  /*0630*/  IADD3 R14, R42.reuse, 0x280, RZ ;  /* 0x000002802a0e7810 */ /* 0x040fe20007ffe0ff */
[----:B------:R-:W-:Y:S01]  /*0640*/  IMAD.MOV.U32 R65, RZ, RZ, -0x800000 ;  /* 0xff800000ff417424 */ /* 0x000fe200078e00ff */
[C---:B------:R-:W-:Y:S01]  /*0650*/  IADD3 R13, R42.reuse, 0x2a0, RZ ;  /* 0x000002a02a0d7810 */ /* 0x040fe20007ffe0ff */
[----:B------:R-:W-:Y:S01]  /*0660*/  IMAD.MOV.U32 R47, RZ, RZ, -0x800000 ;  /* 0xff800000ff2f7424 */ /* 0x000fe200078e00ff */
[C---:B------:R-:W-:Y:S01]  /*0670*/  IADD3 R12, R42.reuse, 0x2c0, RZ ;  /* 0x000002c02a0c7810 */ /* 0x040fe20007ffe0ff */
[----:B------:R-:W-:Y:S01]  /*0680*/  IMAD.MOV.U32 R49, RZ, RZ, -0x800000 ;  /* 0xff800000ff317424 */ /* 0x000fe200078e00ff */
[C---:B------:R-:W-:Y:S01]  /*0690*/  IADD3 R11, R42.reuse, 0x2e0, RZ ;  /* 0x000002e02a0b7810 */ /* 0x040fe20007ffe0ff */
[----:B------:R-:W-:Y:S01]  /*06a0*/  IMAD.MOV.U32 R57, RZ, RZ, -0x800000 ;  /* 0xff800000ff397424 */ /* 0x000fe200078e00ff */
[----:B------:R-:W-:Y:S01]  /*06b0*/  IADD3 R10, R42, 0x300, RZ ;  /* 0x000003002a0a7810 */ /* 0x000fe20007ffe0ff */
[----:B------:R-:W-:-:S02]  /*06c0*/  IMAD.MOV.U32 R63, RZ, RZ, -0x800000 ;  /* 0xff800000ff3f7424 */ /* 0x000fc400078e00ff */
[----:B------:R-:W-:Y:S02]  /*06d0*/  IMAD.MOV.U32 R61, RZ, RZ, -0x800000 ;  /* 0xff800000ff3d7424 */ /* 0x000fe400078e00ff */
[----:B--2---:R-:W-:Y:S01]  /*06e0*/  @!P6 IMAD.U32 R65, R0, 0x10000, RZ ;  /* 0x000100000041e824 */ /* 0x004fe200078e00ff */
[-C--:B------:R-:W-:Y:S01]  /*06f0*/  ISETP.GE.AND P6, PT, R14, R51.reuse, PT ;  /* 0x000000330e00720c */ /* 0x080fe20003fc6270 */
[----:B------:R-:W2:Y:S01]  /*0700*/  @!P0 LDG.E.U16 R0, desc[UR4][R2.64+0x4c0] ;  /* 0x0004c00402008981 */ /* 0x000ea2000c1e1500 */
[----:B---3--:R-:W-:Y:S01]  /*0710*/  @!P5 IMAD.U32 R47, R4, 0x10000, RZ ;  /* 0x00010000042fd824 */ /* 0x008fe200078e00ff */
[----:B------:R-:W-:-:S10]  /*0720*/  ISETP.GE.AND P5, PT, R13, R51, PT ;  /* 0x000000330d00720c */ /* 0x000fd40003fa6270 */
[----:B------:R-:W3:Y:S01]  /*0730*/  @!P6 LDG.E.U16 R4, desc[UR4][R2.64+0x500] ;  /* 0x000500040204e981 */ /* 0x000ee2000c1e1500 */
[----:B----4-:R-:W-:Y:S01]  /*0740*/  @!P4 IMAD.U32 R49, R5, 0x10000, RZ ;  /* 0x000100000531c824 */ /* 0x010fe200078e00ff */
[-C--:B------:R-:W-:Y:S01]  /*0750*/  ISETP.GE.AND P4, PT, R12, R51.reuse, PT ;  /* 0x000000330c00720c */ /* 0x080fe20003f86270 */
[----:B-----5:R-:W-:Y:S01]  /*0760*/  @!P3 IMAD.U32 R57, R8, 0x10000, RZ ;  /* 0x000100000839b824 */ /* 0x020fe200078e00ff */
[-C--:B------:R-:W-:Y:S01]  /*0770*/  ISETP.GE.AND P3, PT, R11, R51.reuse, PT ;  /* 0x000000330b00720c */ /* 0x080fe20003f66270 */
[----:B------:R-:W4:Y:S10]  /*0780*/  @!P5 LDG.E.U16 R5, desc[UR4][R2.64+0x540] ;  /* 0x000540040205d981 */ /* 0x000f34000c1e1500 */
[----:B------:R-:W5:Y:S01]  /*0790*/  @!P4 LDG.E.U16 R45, desc[UR4][R2.64+0x580] ;  /* 0x00058004022dc981 */ /* 0x000f62000c1e1500 */
[----:B------:R-:W-:Y:S01]  /*07a0*/  @!P2 IMAD.U32 R63, R9, 0x10000, RZ ;  /* 0x00010000093fa824 */ /* 0x000fe200078e00ff */
[----:B------:R-:W-:-:S02]  /*07b0*/  ISETP.GE.AND P2, PT, R10, R51, PT ;  /* 0x000000330a00720c */ /* 0x000fc40003f46270 */
[----:B------:R-:W5:Y:S11]  /*07c0*/  @!P3 LDG.E.U16 R46, desc[UR4][R2.64+0x5c0] ;  /* 0x0005c004022eb981 */ /* 0x000f76000c1e1500 */
[----:B------:R-:W5:Y:S01]  /*07d0*/  @!P2 LDG.E.U16 R50, desc[UR4][R2.64+0x600] ;  /* 0x000600040232a981 */ /* 0x000f62000c1e1500 */
[----:B------:R-:W-:Y:S01]  /*07e0*/  IADD3 R9, R42, 0x320, RZ ;  /* 0x000003202a097810 */ /* 0x000fe20007ffe0ff */
[----:B------:R-:W-:-:S03]  /*07f0*/  @!P1 IMAD.U32 R61, R6, 0x10000, RZ ;  /* 0x00010000063d9824 */ /* 0x000fc600078e00ff */
[----:B------:R-:W-:-:S13]  /*0800*/  ISETP.GE.AND P1, PT, R9, R51, PT ;  /* 0x000000330900720c */ /* 0x000fda0003f26270 */
[----:B------:R-:W5:Y:S01]  /*0810*/  @!P1 LDG.E.U16 R30, desc[UR4][R2.64+0x640] ;  /* 0x00064004021e9981 */ /* 0x000f62000c1e1500 */
[C---:B------:R-:W-:Y:S01]  /*0820*/  IADD3 R8, R42.reuse, 0x340, RZ ;  /* 0x000003402a087810 */ /* 0x040fe20007ffe0ff */
[----:B------:R-:W-:Y:S01]  /*0830*/  IMAD.MOV.U32 R59, RZ, RZ, -0x800000 ;  /* 0xff800000ff3b7424 */ /* 0x000fe200078e00ff */
[C---:B------:R-:W-:Y:S01]  /*0840*/  IADD3 R7, R42.reuse, 0x360, RZ ;  /* 0x000003602a077810 */ /* 0x040fe20007ffe0ff */
[----:B------:R-:W-:Y:S01]  /*0850*/  IMAD.MOV.U32 R48, RZ, RZ, -0x800000 ;  /* 0xff800000ff307424 */ /* 0x000fe200078e00ff */
[----:B------:R-:W-:Y:S01]  /*0860*/  IADD3 R6, R42, 0x380, RZ ;  /* 0x000003802a067810 */ /* 0x000fe20007ffe0ff */
[----:B------:R-:W-:Y:S02]  /*0870*/  IMAD.MOV.U32 R43, RZ, RZ, -0x800000 ;  /* 0xff800000ff2b7424 */ /* 0x000fe400078e00ff */
[----:B------:R-:W-:Y:S02]  /*0880*/  IMAD.MOV.U32 R44, RZ, RZ, -0x800000 ;  /* 0xff800000ff2c7424 */ /* 0x000fe400078e00ff */
[----:B--2---:R-:W-:Y:S01]  /*0890*/  @!P0 IMAD.U32 R59, R0, 0x10000, RZ ;  /* 0x00010000003b8824 */ /* 0x004fe200078e00ff */
[-C--:B------:R-:W-:Y:S01]  /*08a0*/  ISETP.GE.AND P0, PT, R8, R51.reuse, PT ;  /* 0x000000330800720c */ /* 0x080fe20003f06270 */
[----:B---3--:R-:W-:Y:S01]  /*08b0*/  @!P6 IMAD.U32 R48, R4, 0x10000, RZ ;  /* 0x000100000430e824 */ /* 0x008fe200078e00ff */
[----:B------:R-:W-:-:S11]  /*08c0*/  ISETP.GE.AND P6, PT, R7, R51, PT ;  /* 0x000000330700720c */ /* 0x000fd60003fc6270 */
[----:B------:R-:W2:Y:S01]  /*08d0*/  @!P0 LDG.E.U16 R32, desc[UR4][R2.64+0x680] ;  /* 0x0006800402208981 */ /* 0x000ea2000c1e1500 */
[----:B----4-:R-:W-:Y:S01]  /*08e0*/  @!P5 IMAD.U32 R43, R5, 0x10000, RZ ;  /* 0x00010000052bd824 */ /* 0x010fe200078e00ff */
[----:B------:R-:W-:Y:S02]  /*08f0*/  ISETP.GE.AND P5, PT, R6, R51, PT ;  /* 0x000000330600720c */ /* 0x000fe40003fa6270 */
[----:B------:R-:W3:Y:S01]  /*0900*/  @!P6 LDG.E.U16 R52, desc[UR4][R2.64+0x6c0] ;  /* 0x0006c0040234e981 */ /* 0x000ee2000c1e1500 */
[----:B------:R-:W-:Y:S01]  /*0910*/  IADD3 R5, R42, 0x3a0, RZ ;  /* 0x000003a02a057810 */ /* 0x000fe20007ffe0ff */
[----:B-----5:R-:W-:-:S03]  /*0920*/  @!P4 IMAD.U32 R44, R45, 0x10000, RZ ;  /* 0x000100002d2cc824 */ /* 0x020fc600078e00ff */
[-C--:B------:R-:W-:Y:S02]  /*0930*/  ISETP.GE.AND P4, PT, R5, R51.reuse, PT ;  /* 0x000000330500720c */ /* 0x080fe40003f86270 */
[----:B------:R-:W-:Y:S01]  /*0940*/  IADD3 R4, R42, 0x3c0, RZ ;  /* 0x000003c02a047810 */ /* 0x000fe20007ffe0ff */
[----:B------:R-:W-:Y:S02]  /*0950*/  IMAD.MOV.U32 R45, RZ, RZ, -0x800000 ;  /* 0xff800000ff2d7424 */ /* 0x000fe400078e00ff */
[----:B------:R-:W-:Y:S01]  /*0960*/  @!P3 IMAD.U32 R45, R46, 0x10000, RZ ;  /* 0x000100002e2db824 */ /* 0x000fe200078e00ff */
[----:B------:R-:W4:Y:S01]  /*0970*/  @!P5 LDG.E.U16 R53, desc[UR4][R2.64+0x700] ;  /* 0x000700040235d981 */ /* 0x000f22000c1e1500 */
[----:B------:R-:W-:Y:S02]  /*0980*/  ISETP.GE.AND P3, PT, R4, R51, PT ;  /* 0x000000330400720c */ /* 0x000fe40003f66270 */
[----:B------:R-:W-:Y:S01]  /*0990*/  IADD3 R0, R42, 0x3e0, RZ ;  /* 0x000003e02a007810 */ /* 0x000fe20007ffe0ff */
[----:B------:R-:W-:-:S03]  /*09a0*/  IMAD.MOV.U32 R46, RZ, RZ, -0x800000 ;  /* 0xff800000ff2e7424 */ /* 0x000fc600078e00ff */
[----:B------:R-:W5:Y:S01]  /*09b0*/  @!P4 LDG.E.U16 R54, desc[UR4][R2.64+0x740] ;  /* 0x000740040236c981 */ /* 0x000f62000c1e1500 */
[----:B------:R-:W-:Y:S01]  /*09c0*/  @!P2 IMAD.U32 R46, R50, 0x10000, RZ ;  /* 0x00010000322ea824 */ /* 0x000fe200078e00ff */
        /* <DEDUP_REMOVED lines=55> */
[----:B------:R-:W-:Y:S02]  /*0d40*/  FSEL R2, R51, R50, P1 ;  /* 0x0000003233027208 */ /* 0x000fe40000800000 */
[----:B------:R-:W-:Y:S01]  /*0d50*/  MOV R51, 0xff800000 ;  /* 0xff80000000337802 */ /* 0x000fe20000000f00 */
[----:B--2---:R-:W-:-:S05]  /*0d60*/  @!P0 IMAD.U32 R3, R32, 0x10000, RZ ;  /* 0x0001000020038824 */ /* 0x004fca00078e00ff */
[----:B------:R-:W-:-:S04]  /*0d70*/  FSETP.GT.FTZ.AND P0, PT, R2, R3, PT ;  /* 0x000000030200720b */ /* 0x000fc80003f14000 */
[----:B------:R-:W-:Y:S01]  /*0d80*/  FSEL R2, R2, R3, P0 ;  /* 0x0000000302027208 */ /* 0x000fe20000000000 */
[----:B---3--:R-:W-:Y:S02]  /*0d90*/  @!P6 IMAD.U32 R51, R52, 0x10000, RZ ;  /* 0x000100003433e824 */ /* 0x008fe400078e00ff */
[----:B------:R-:W-:-:S03]  /*0da0*/  IMAD.MOV.U32 R52, RZ, RZ, -0x800000 ;  /* 0xff800000ff347424 */ /* 0x000fc600078e00ff */
[----:B------:R-:W-:-:S04]  /*0db0*/  FSETP.GT.FTZ.AND P0, PT, R2, R51, PT ;  /* 0x000000330200720b */ /* 0x000fc80003f14000 */
[----:B------:R-:W-:Y:S02]  /*0dc0*/  FSEL R2, R2, R51, P0 ;  /* 0x0000003302027208 */ /* 0x000fe40000000000 */
[----:B----4-:R-:W-:Y:S01]  /*0dd0*/  @!P5 SHF.L.U32 R52, R53, 0x10, RZ ;  /* 0x000000103534d819 */ /* 0x010fe200000006ff */
[----:B------:R-:W-:-:S03]  /*0de0*/  IMAD.MOV.U32 R53, RZ, RZ, -0x800000 ;  /* 0xff800000ff357424 */ /* 0x000fc600078e00ff */
[----:B------:R-:W-:Y:S01]  /*0df0*/  FSETP.GT.FTZ.AND P0, PT, R2, R52, PT ;  /* 0x000000340200720b */ /* 0x000fe20003f14000 */
[----:B-----5:R-:W-:-:S03]  /*0e00*/  @!P4 IMAD.U32 R53, R54, 0x10000, RZ ;  /* 0x000100003635c824 */ /* 0x020fc600078e00ff */
[----:B------:R-:W-:Y:S02]  /*0e10*/  FSEL R2, R2, R52, P0 ;  /* 0x0000003402027208 */ /* 0x000fe40000000000 */
[----:B------:R-:W-:Y:S02]  /*0e20*/  MOV R54, 0xff800000 ;  /* 0xff80000000367802 */ /* 0x000fe40000000f00 */
        /* <DEDUP_REMOVED lines=29> */
[----:B------:R-:W-:-:S03]  /*1000*/  FADD.FTZ R64, -R56, R3 ;  /* 0x0000000338407221 */ /* 0x000fc60000010100 */
[----:B------:R-:W0:Y:S01]  /*1010*/  MUFU.EX2 R60, R60 ;  /* 0x0000003c003c7308 */ /* 0x000e220000000800 */
[----:B------:R-:W-:Y:S01]  /*1020*/  FMUL.FTZ R3, R40, 1.4426950216293334961 ;  /* 0x3fb8aa3b28037820 */ /* 0x000fe20000410000 */
[C---:B------:R-:W-:Y:S01]  /*1030*/  FADD.FTZ R39, -R56.reuse, R39 ;  /* 0x0000002738277221 */ /* 0x040fe20000010100 */
[----:B------:R-:W-:-:S05]  /*1040*/  FADD.FTZ R28, -R56, R65 ;  /* 0x00000041381c7221 */ /* 0x000fca0000010100 */
[----:B------:R-:W1:Y:S01]  /*1050*/  MUFU.EX2 R62, R62 ;  /* 0x0000003e003e7308 */ /* 0x000e620000000800 */
[----:B------:R-:W-:Y:S01]  /*1060*/  FMUL.FTZ R65, R39, 1.4426950216293334961 ;  /* 0x3fb8aa3b27417820 */ /* 0x000fe20000410000 */
[----:B------:R-:W-:-:S06]  /*1070*/  FADD.FTZ R38, -R56, R38 ;  /* 0x0000002638267221 */ /* 0x000fcc0000010100 */
[----:B------:R-:W2:Y:S01]  /*1080*/  MUFU.EX2 R3, R3 ;  /* 0x0000000300037308 */ /* 0x000ea20000000800 */
[C---:B------:R-:W-:Y:S01]  /*1090*/  FADD.FTZ R30, -R56.reuse, R67 ;  /* 0x00000043381e7221 */ /* 0x040fe20000010100 */
[C---:B------:R-:W-:Y:S01]  /*10a0*/  FADD.FTZ R37, -R56.reuse, R37 ;  /* 0x0000002538257221 */ /* 0x040fe20000010100 */
[C---:B------:R-:W-:Y:S01]  /*10b0*/  FADD.FTZ R36, -R56.reuse, R36 ;  /* 0x0000002438247221 */ /* 0x040fe20000010100 */
[C---:B------:R-:W-:Y:S01]  /*10c0*/  FADD.FTZ R35, -R56.reuse, R35 ;  /* 0x0000002338237221 */ /* 0x040fe20000010100 */
[----:B------:R-:W-:-:S03]  /*10d0*/  FADD.FTZ R34, -R56, R34 ;  /* 0x0000002238227221 */ /* 0x000fc60000010100 */
[----:B------:R-:W3:Y:S01]  /*10e0*/  MUFU.EX2 R65, R65 ;  /* 0x0000004100417308 */ /* 0x000ee20000000800 */
        /* <DEDUP_REMOVED lines=20> */
[----:B0-----:R-:W-:Y:S01]  /*1230*/  FADD.FTZ R67, RZ, R60 ;  /* 0x0000003cff437221 */ /* 0x001fe20000010000 */
[----:B------:R-:W-:Y:S01]  /*1240*/  FMUL.FTZ R56, R38, 1.4426950216293334961 ;  /* 0x3fb8aa3b26387820 */ /* 0x000fe20000410000 */
[----:B------:R-:W-:-:S02]  /*1250*/  FMUL.FTZ R60, R37, 1.4426950216293334961 ;  /* 0x3fb8aa3b253c7820 */ /* 0x000fc40000410000 */
[----:B-1----:R-:W-:-:S03]  /*1260*/  FADD.FTZ R62, R67, R62 ;  /* 0x0000003e433e7221 */ /* 0x002fc60000010000 */
[----:B------:R-:W0:Y:S01]  /*1270*/  MUFU.EX2 R56, R56 ;  /* 0x0000003800387308 */ /* 0x000e220000000800 */
[----:B--2---:R-:W-:Y:S01]  /*1280*/  FADD.FTZ R62, R62, R3 ;  /* 0x000000033e3e7221 */ /* 0x004fe20000010000 */
[----:B------:R-:W-:-:S03]  /*1290*/  FMUL.FTZ R3, R36, 1.4426950216293334961 ;  /* 0x3fb8aa3b24037820 */ /* 0x000fc60000410000 */
[----:B---3--:R-:W-:-:S03]  /*12a0*/  FADD.FTZ R67, R62, R65 ;  /* 0x000000413e437221 */ /* 0x008fc60000010000 */
[----:B------:R-:W1:Y:S01]  /*12b0*/  MUFU.EX2 R60, R60 ;  /* 0x0000003c003c7308 */ /* 0x000e620000000800 */
[----:B------:R-:W-:-:S07]  /*12c0*/  FMUL.FTZ R62, R35, 1.4426950216293334961 ;  /* 0x3fb8aa3b233e7820 */ /* 0x000fce0000410000 */
[----:B------:R-:W2:Y:S01]  /*12d0*/  MUFU.EX2 R3, R3 ;  /* 0x0000000300037308 */ /* 0x000ea20000000800 */
        /* <DEDUP_REMOVED lines=94> */
[----:B------:R-:W-:Y:S01]  /*18c0*/  SHF.R.S32.HI R58, RZ, 0x1f, R27 ;  /* 0x0000001fff3a7819 */ /* 0x000fe2000001141b */
[----:B-1----:R-:W-:-:S05]  /*18d0*/  FFMA.FTZ R2, R42, -0.69314718246459960938, R2 ;  /* 0xbf3172182a027823 */ /* 0x002fca0000010002 */
[----:B------:R-:W-:Y:S02]  /*18e0*/  F2FP.BF16.F32.PACK_AB R56, RZ, R2 ;  /* 0x00000002ff38723e */ /* 0x000fe400000010ff */
[----:B------:R-:W-:-:S04]  /*18f0*/  LEA R2, P1, R27, UR6, 0x1 ;  /* 0x000000061b027c11 */ /* 0x000fc8000f8208ff */
[----:B------:R-:W-:-:S05]  /*1900*/  LEA.HI.X R3, R27, UR7, R58, 0x1, P1 ;  /* 0x000000071b037c11 */ /* 0x000fca00088f0c3a */
        /* <DEDUP_REMOVED lines=37> */
[----:B------:R-:W5:Y:S01]  /*1b60*/  S2R R19, SR_TID.X ;  /* 0x0000000000137919 */ /* 0x000f620000002100 */
[----:B------:R-:W-:-:S05]  /*1b70*/  FFMA.FTZ R34, R42, -0.69314718246459960938, R34 ;  /* 0xbf3172182a227823 */ /* 0x000fca0000010022 */
[----:B------:R-:W-:-:S05]  /*1b80*/  F2FP.BF16.F32.PACK_AB R34, RZ, R34 ;  /* 0x00000022ff22723e */ /* 0x000fca00000010ff */
[----:B------:R0:W-:Y:S01]  /*1b90*/  STG.E.U16 desc[UR4][R2.64+0x200], R34 ;  /* 0x0002002202007986 */ /* 0x0001e2000c101504 */
[----:B-----5:R-:W-:-:S05]  /*1ba0*/  VIADD R20, R19, 0x120 ;  /* 0x0000012013147836 */ /* 0x020fca0000000000 */
        /* <DEDUP_REMOVED lines=122> */
.L_x_5668:
        /* <DEDUP_REMOVED lines=11> */
.L_x_11969:


//--------------------- .text._ZN43_GLOBAL__N__9ae7fba5_10_SoftMax_cu_9f978f6320softmax_warp_forwardIN3c108BFloat16ES2_fLi9ELb1ELb0EEEvPT0_PKT_iiiPKbib --------------------------
	.section	.text._ZN43_GLOBAL__N__9ae7fba5_10_SoftMax_cu_9f978f6320softmax_warp_forwardIN3c108BFloat16ES2_fLi9ELb1ELb0EEEvPT0_PKT_iiiPKbib,"ax",@progbits
	.align	128
.text._ZN43_GLOBAL__N__9ae7fba5_10_SoftMax_cu_9f978f6320softmax_warp_forwardIN3c108BFloat16ES2_fLi9ELb1ELb0EEEvPT0_PKT_iiiPKbib:
        .type           _ZN43_GLOBAL__N__9ae7fba5_10_SoftMax_cu_9f978f6320softmax_warp_forwardIN3c108BFloat16ES2_fLi9ELb1ELb0EEEvPT0_PKT_iiiPKbib,@function
        .size           _ZN43_GLOBAL__N__9ae7fba5_10_SoftMax_cu_9f978f6320softmax_warp_forwardIN3c108BFloat16ES2_fLi9ELb1ELb0EEEvPT0_PKT_iiiPKbib,(.L_x_11970 - _ZN43_GLOBAL__N__9ae7fba5_10_SoftMax_cu_9f978f6320softmax_warp_forwardIN3c108BFloat16ES2_fLi9ELb1ELb0EEEvPT0_PKT_iiiPKbib)
        .other          _ZN43_GLOBAL__N__9ae7fba5_10_SoftMax_cu_9f978f6320softmax_warp_forwardIN3c108BFloat16ES2_fLi9ELb1ELb0EEEvPT0_PKT_iiiPKbib,@"STO_CUDA_ENTRY STV_DEFAULT"
_ZN43_GLOBAL__N__9ae7fba5_10_SoftMax_cu_9f978f6320softmax_warp_forwardIN3c108BFloat16ES2_fLi9ELb1ELb0EEEvPT0_PKT_iiiPKbib:
        /* <DEDUP_REMOVED lines=19> */
[C---:B------:R-:W-:Y:S02]  /*0130*/  VIADD R12, R24.reuse, 0x60 ;  /* 0x00000060180c7836 */ /* 0x040fe40000000000 */
[C---:B------:R-:W-:Y:S01]  /*0140*/  VIADD R7, R24.reuse, 0xc0 ;  /* 0x000000c018077836 */ /* 0x040fe20000000000 */
[-C--:B------:R-:W-:Y:S01]  /*0150*/  ISETP.GE.AND P5, PT, R13, R18.reuse, PT ;  /* 0x000000120d00720c */ /* 0x080fe20003fa6270 */
[----:B------:R-:W-:Y:S01]  /*0160*/  VIADD R5, R24, 0xa0 ;  /* 0x000000a018057836 */ /* 0x000fe20000000000 */
[-C--:B------:R-:W-:Y:S01]  /*0170*/  ISETP.GE.AND P0, PT, R11, R18.reuse, PT ;  /* 0x000000120b00720c */ /* 0x080fe20003f06270 */
[----:B------:R-:W-:Y:S01]  /*0180*/  IMAD.MOV.U32 R16, RZ, RZ, -0x800000 ;  /* 0xff800000ff107424 */ /* 0x000fe200078e00ff */
[-C--:B------:R-:W-:Y:S01]  /*0190*/  ISETP.GE.AND P6, PT, R12, R18.reuse, PT ;  /* 0x000000120c00720c */ /* 0x080fe20003fc6270 */
[----:B------:R-:W-:Y:S01]  /*01a0*/  VIADD R22, R24, 0x20 ;  /* 0x0000002018167836 */ /* 0x000fe20000000000 */
[----:B------:R-:W-:-:S02]  /*01b0*/  ISETP.GE.AND P2, PT, R7, R18, PT ;  /* 0x000000120700720c */ /* 0x000fc40003f46270 */
[-C--:B------:R-:W-:Y:S02]  /*01c0*/  ISETP.GE.AND P1, PT, R5, R18.reuse, PT ;  /* 0x000000120500720c */ /* 0x080fe40003f26270 */
[----:B------:R-:W-:Y:S02]  /*01d0*/  IADD3 R7, R24, 0xe0, RZ ;  /* 0x000000e018077810 */ /* 0x000fe40007ffe0ff */
[-C--:B------:R-:W-:Y:S01]  /*01e0*/  ISETP.GE.AND P4, PT, R22, R18.reuse, PT ;  /* 0x000000121600720c */ /* 0x080fe20003f86270 */
[----:B------:R-:W3:Y:S04]  /*01f0*/  @!P5 LDG.E.U16 R4, desc[UR4][R2.64+0x80] ;  /* 0x000080040204d981 */ /* 0x000ee8000c1e1500 */
[----:B------:R-:W4:Y:S04]  /*0200*/  @!P0 LDG.E.U16 R6, desc[UR4][R2.64+0x100] ;  /* 0x0001000402068981 */ /* 0x000f28000c1e1500 */
[----:B------:R-:W5:Y:S04]  /*0210*/  @!P6 LDG.E.U16 R5, desc[UR4][R2.64+0xc0] ;  /* 0x0000c0040205e981 */ /* 0x000f68000c1e1500 */
[----:B------:R-:W5:Y:S04]  /*0220*/  @!P1 LDG.E.U16 R21, desc[UR4][R2.64+0x140] ;  /* 0x0001400402159981 */ /* 0x000f68000c1e1500 */
[----:B------:R-:W5:Y:S04]  /*0230*/  @!P2 LDG.E.U16 R25, desc[UR4][R2.64+0x180] ;  /* 0x000180040219a981 */ /* 0x000f68000c1e1500 */
[----:B------:R-:W5:Y:S01]  /*0240*/  @!P4 LDG.E.U16 R0, desc[UR4][R2.64+0x40] ;  /* 0x000040040200c981 */ /* 0x000f62000c1e1500 */
[----:B--2---:R-:W-:Y:S01]  /*0250*/  @!P3 IMAD.U32 R16, R8, 0x10000, RZ ;  /* 0x000100000810b824 */ /* 0x004fe200078e00ff */
[----:B------:R-:W-:-:S13]  /*0260*/  ISETP.GE.AND P3, PT, R7, R18, PT ;  /* 0x000000120700720c */ /* 0x000fda0003f66270 */
[----:B------:R-:W2:Y:S01]  /*0270*/  @!P3 LDG.E.U16 R27, desc[UR4][R2.64+0x1c0] ;  /* 0x0001c004021bb981 */ /* 0x000ea2000c1e1500 */
[C---:B------:R-:W-:Y:S02]  /*0280*/  VIADD R9, R24.reuse, 0x120 ;  /* 0x0000012018097836 */ /* 0x040fe40000000000 */
[----:B------:R-:W-:Y:S02]  /*0290*/  VIADD R8, R24, 0x140 ;  /* 0x0000014018087836 */ /* 0x000fe40000000000 */
[----:B------:R-:W-:Y:S01]  /*02a0*/  IMAD.MOV.U32 R19, RZ, RZ, -0x800000 ;  /* 0xff800000ff137424 */ /* 0x000fe200078e00ff */
[----:B------:R-:W-:Y:S01]  /*02b0*/  MOV R37, 0xff800000 ;  /* 0xff80000000257802 */ /* 0x000fe20000000f00 */
[----:B---3--:R-:W-:Y:S01]  /*02c0*/  @!P5 IMAD.U32 R19, R4, 0x10000, RZ ;  /* 0x000100000413d824 */ /* 0x008fe200078e00ff */
[----:B------:R-:W-:Y:S01]  /*02d0*/  ISETP.GE.AND P5, PT, R9, R18, PT ;  /* 0x000000120900720c */ /* 0x000fe20003fa6270 */
[----:B------:R-:W-:Y:S02]  /*02e0*/  IMAD.MOV.U32 R17, RZ, RZ, -0x800000 ;  /* 0xff800000ff117424 */ /* 0x000fe400078e00ff */
[----:B------:R-:W-:-:S02]  /*02f0*/  VIADD R7, R24, 0x160 ;  /* 0x0000016018077836 */ /* 0x000fc40000000000 */
[----:B----4-:R-:W-:Y:S01]  /*0300*/  @!P0 IMAD.U32 R17, R6, 0x10000, RZ ;  /* 0x0001000006118824 */ /* 0x010fe200078e00ff */
[----:B-----5:R-:W-:Y:S01]  /*0310*/  @!P6 SHF.L.U32 R37, R5, 0x10, RZ ;  /* 0x000000100525e819 */ /* 0x020fe200000006ff */
[----:B------:R-:W-:Y:S01]  /*0320*/  VIADD R6, R24, 0x180 ;  /* 0x0000018018067836 */ /* 0x000fe20000000000 */
[-C--:B------:R-:W-:Y:S01]  /*0330*/  ISETP.GE.AND P6, PT, R8, R18.reuse, PT ;  /* 0x000000120800720c */ /* 0x080fe20003fc6270 */
[C---:B------:R-:W-:Y:S01]  /*0340*/  VIADD R5, R24.reuse, 0x1a0 ;  /* 0x000001a018057836 */ /* 0x040fe20000000000 */
[----:B------:R-:W-:Y:S01]  /*0350*/  MOV R35, 0xff800000 ;  /* 0xff80000000237802 */ /* 0x000fe20000000f00 */
[----:B------:R-:W-:Y:S01]  /*0360*/  VIADD R4, R24, 0x1c0 ;  /* 0x000001c018047836 */ /* 0x000fe20000000000 */
[-C--:B------:R-:W-:Y:S01]  /*0370*/  ISETP.GE.AND P0, PT, R7, R18.reuse, PT ;  /* 0x000000120700720c */ /* 0x080fe20003f06270 */
[----:B------:R-:W-:Y:S01]  /*0380*/  IMAD.MOV.U32 R31, RZ, RZ, -0x800000 ;  /* 0xff800000ff1f7424 */ /* 0x000fe200078e00ff */
[----:B------:R-:W-:Y:S01]  /*0390*/  @!P1 SHF.L.U32 R35, R21, 0x10, RZ ;  /* 0x0000001015239819 */ /* 0x000fe200000006ff */
[----:B------:R-:W-:Y:S01]  /*03a0*/  @!P2 IMAD.U32 R31, R25, 0x10000, RZ ;  /* 0x00010000191fa824 */ /* 0x000fe200078e00ff */
[----:B------:R-:W-:Y:S01]  /*03b0*/  ISETP.GE.AND P1, PT, R6, R18, PT ;  /* 0x000000120600720c */ /* 0x000fe20003f26270 */
[----:B------:R-:W3:Y:S01]  /*03c0*/  @!P5 LDG.E.U16 R23, desc[UR4][R2.64+0x240] ;  /* 0x000240040217d981 */ /* 0x000ee2000c1e1500 */
[----:B------:R-:W-:-:S02]  /*03d0*/  MOV R30, 0xff800000 ;  /* 0xff800000001e7802 */ /* 0x000fc40000000f00 */
[----:B------:R-:W-:Y:S01]  /*03e0*/  ISETP.GE.AND P2, PT, R5, R18, PT ;  /* 0x000000120500720c */ /* 0x000fe20003f46270 */
[----:B------:R-:W4:Y:S04]  /*03f0*/  @!P6 LDG.E.U16 R25, desc[UR4][R2.64+0x280] ;  /* 0x000280040219e981 */ /* 0x000f28000c1e1500 */
[----:B------:R-:W5:Y:S01]  /*0400*/  @!P0 LDG.E.U16 R26, desc[UR4][R2.64+0x2c0] ;  /* 0x0002c004021a8981 */ /* 0x000f62000c1e1500 */
[----:B------:R-:W-:Y:S01]  /*0410*/  IMAD.MOV.U32 R20, RZ, RZ, -0x800000 ;  /* 0xff800000ff147424 */ /* 0x000fe200078e00ff */
[----:B------:R-:W-:-:S06]  /*0420*/  @!P4 SHF.L.U32 R20, R0, 0x10, RZ ;  /* 0x000000100014c819 */ /* 0x000fcc00000006ff */
[----:B------:R-:W5:Y:S01]  /*0430*/  @!P2 LDG.E.U16 R28, desc[UR4][R2.64+0x340] ;  /* 0x00034004021ca981 */ /* 0x000f62000c1e1500 */
[----:B--2---:R-:W-:Y:S01]  /*0440*/  @!P3 IMAD.U32 R30, R27, 0x10000, RZ ;  /* 0x000100001b1eb824 */ /* 0x004fe200078e00ff */
[----:B------:R-:W-:Y:S02]  /*0450*/  ISETP.GE.AND P3, PT, R4, R18, PT ;  /* 0x000000120400720c */ /* 0x000fe40003f66270 */
[----:B------:R-:W2:Y:S11]  /*0460*/  @!P1 LDG.E.U16 R27, desc[UR4][R2.64+0x300] ;  /* 0x00030004021b9981 */ /* 0x000eb6000c1e1500 */
[----:B------:R-:W2:Y:S01]  /*0470*/  @!P3 LDG.E.U16 R0, desc[UR4][R2.64+0x380] ;  /* 0x000380040200b981 */ /* 0x000ea2000c1e1500 */
[----:B------:R-:W-:-:S05]  /*0480*/  VIADD R10, R24, 0x100 ;  /* 0x00000100180a7836 */ /* 0x000fca0000000000 */
[----:B------:R-:W-:-:S13]  /*0490*/  ISETP.GE.AND P4, PT, R10, R18, PT ;  /* 0x000000120a00720c */ /* 0x000fda0003f86270 */
[----:B------:R-:W2:Y:S01]  /*04a0*/  @!P4 LDG.E.U16 R32, desc[UR4][R2.64+0x200] ;  /* 0x000200040220c981 */ /* 0x000ea2000c1e1500 */
[----:B------:R-:W-:Y:S01]  /*04b0*/  IMAD.MOV.U32 R21, RZ, RZ, -0x800000 ;  /* 0xff800000ff157424 */ /* 0x000fe200078e00ff */
[----:B---3--:R-:W-:Y:S01]  /*04c0*/  @!P5 SHF.L.U32 R21, R23, 0x10, RZ ;  /* 0x000000101715d819 */ /* 0x008fe200000006ff */
[----:B------:R-:W-:Y:S02]  /*04d0*/  IMAD.MOV.U32 R23, RZ, RZ, -0x800000 ;  /* 0xff800000ff177424 */ /* 0x000fe400078e00ff */
[----:B----4-:R-:W-:Y:S01]  /*04e0*/  @!P6 IMAD.U32 R23, R25, 0x10000, RZ ;  /* 0x000100001917e824 */ /* 0x010fe200078e00ff */
[----:B------:R-:W-:Y:S01]  /*04f0*/  MOV R25, 0xff800000 ;  /* 0xff80000000197802 */ /* 0x000fe20000000f00 */
[----:B-----5:R-:W-:Y:S02]  /*0500*/  @!P0 IMAD.U32 R25, R26, 0x10000, RZ ;  /* 0x000100001a198824 */ /* 0x020fe400078e00ff */
[----:B------:R-:W-:Y:S01]  /*0510*/  IMAD.MOV.U32 R26, RZ, RZ, -0x800000 ;  /* 0xff800000ff1a7424 */ /* 0x000fe200078e00ff */
[----:B--2---:R-:W-:Y:S01]  /*0520*/  @!P1 SHF.L.U32 R26, R27, 0x10, RZ ;  /* 0x000000101b1a9819 */ /* 0x004fe200000006ff */
[----:B------:R-:W-:-:S02]  /*0530*/  IMAD.MOV.U32 R27, RZ, RZ, -0x800000 ;  /* 0xff800000ff1b7424 */ /* 0x000fc400078e00ff */
[----:B------:R-:W-:Y:S01]  /*0540*/  @!P2 IMAD.U32 R27, R28, 0x10000, RZ ;  /* 0x000100001c1ba824 */ /* 0x000fe200078e00ff */
[----:B------:R-:W-:Y:S01]  /*0550*/  MOV R28, 0xff800000 ;  /* 0xff800000001c7802 */ /* 0x000fe20000000f00 */
[----:B------:R-:W-:Y:S02]  /*0560*/  @!P3 IMAD.U32 R28, R0, 0x10000, RZ ;  /* 0x00010000001cb824 */ /* 0x000fe400078e00ff */
        /* <DEDUP_REMOVED lines=14> */
[----:B0-----:R-:W-:Y:S02]  /*0650*/  FSEL R3, R18, R31, P1 ;  /* 0x0000001f12037208 */ /* 0x001fe40000800000 */
[----:B------:R-:W-:Y:S02]  /*0660*/  MOV R29, 0xff800000 ;  /* 0xff800000001d7802 */ /* 0x000fe40000000f00 */
[----:B------:R-:W-:Y:S01]  /*0670*/  FSETP.GT.FTZ.AND P1, PT, R3, R30, PT ;  /* 0x0000001e0300720b */ /* 0x000fe20003f34000 */
[----:B------:R-:W-:-:S03]  /*0680*/  @!P4 IMAD.U32 R29, R32, 0x10000, RZ ;  /* 0x00010000201dc824 */ /* 0x000fc600078e00ff */
        /* <DEDUP_REMOVED lines=16> */
[----:B--2---:R-:W-:-:S05]  /*0790*/  @!P0 IMAD.U32 R3, R2, 0x10000, RZ ;  /* 0x0001000002038824 */ /* 0x004fca00078e00ff */
        /* <DEDUP_REMOVED lines=21> */
[----:B------:R-:W-:-:S04]  /*08f0*/  FMUL.FTZ R35, R20, 1.4426950216293334961 ;  /* 0x3fb8aa3b14237820 */ /* 0x000fc80000410000 */
[----:B------:R-:W0:Y:S08]  /*0900*/  MUFU.EX2 R34, R34 ;  /* 0x0000002200227308 */ /* 0x000e300000000800 */
[----:B------:R-:W1:Y:S01]  /*0910*/  MUFU.EX2 R36, R35 ;  /* 0x0000002300247308 */ /* 0x000e620000000800 */
        /* <DEDUP_REMOVED lines=13> */
[----:B0-----:R-:W-:-:S04]  /*09f0*/  FADD.FTZ R3, RZ, R34 ;  /* 0x00000022ff037221 */ /* 0x001fc80000010000 */
[----:B-1----:R-:W-:Y:S01]  /*0a00*/  FADD.FTZ R3, R3, R36 ;  /* 0x0000002403037221 */ /* 0x002fe20000010000 */
[----:B------:R-:W-:Y:S01]  /*0a10*/  FMUL.FTZ R36, R19, 1.4426950216293334961 ;  /* 0x3fb8aa3b13247820 */ /* 0x000fe20000410000 */
[----:B------:R-:W-:-:S05]  /*0a20*/  FMUL.FTZ R34, R18, 1.4426950216293334961 ;  /* 0x3fb8aa3b12227820 */ /* 0x000fca0000410000 */
[----:B------:R-:W0:Y:S01]  /*0a30*/  MUFU.EX2 R36, R36 ;  /* 0x0000002400247308 */ /* 0x000e220000000800 */
[----:B------:R-:W-:-:S07]  /*0a40*/  FMUL.FTZ R37, R17, 1.4426950216293334961 ;  /* 0x3fb8aa3b11257820 */ /* 0x000fce0000410000 */
        /* <DEDUP_REMOVED lines=140> */
.L_x_5669:
        /* <DEDUP_REMOVED lines=15> */
.L_x_11970:


//--------------------- .text._ZN43_GLOBAL__N__9ae7fba5_10_SoftMax_cu_9f978f6320softmax_warp_forwardIN3c108BFloat16ES2_fLi8ELb1ELb0EEEvPT0_PKT_iiiPKbib --------------------------
	.section	.text._ZN43_GLOBAL__N__9ae7fba5_10_SoftMax_cu_9f978f6320softmax_warp_forwardIN3c108BFloat16ES2_fLi8ELb1ELb0EEEvPT0_PKT_iiiPKbib,"ax",@progbits
	.align	128
.text._ZN43_GLOBAL__N__9ae7fba5_10_SoftMax_cu_9f978f6320softmax_warp_forwardIN3c108BFloat16ES2_fLi8ELb1ELb0EEEvPT0_PKT_iiiPKbib:
        .type           _ZN43_GLOBAL__N__9ae7fba5_10_SoftMax_cu_9f978f6320softmax_warp_forwardIN3c108BFloat16ES2_fLi8ELb1ELb0EEEvPT0_PKT_iiiPKbib,@function
        .size           _ZN43_GLOBAL__N__9ae7fba5_10_SoftMax_cu_9f978f6320softmax_warp_forwardIN3c108BFloat16ES2_fLi8ELb1ELb0EEEvPT0_PKT_iiiPKbib,(.L_x_11971 - _ZN43_GLOBAL__N__9ae7fba5_10_SoftMax_cu_9f978f6320softmax_warp_forwardIN3c108BFloat16ES2_fLi8ELb1ELb0EEEvPT0_PKT_iiiPKbib)
        .other          _ZN43_GLOBAL__N__9ae7fba5_10_SoftMax_cu_9f978f6320softmax_warp_forwardIN3c108BFloat16ES2_fLi8ELb1ELb0EEEvPT0_PKT_iiiPKbib,@"STO_CUDA_ENTRY STV_DEFAULT"
_ZN43_GLOBAL__N__9ae7fba5_10_SoftMax_cu_9f978f6320softmax_warp_forwardIN3c108BFloat16ES2_fLi8ELb1ELb0EEEvPT0_PKT_iiiPKbib:
        /* <DEDUP_REMOVED lines=35> */
[----:B------:R-:W5:Y:S01]  /*0230*/  @!P2 LDG.E.U16 R6, desc[UR4][R20.64+0x140] ;  /* 0x000140041406a981 */ /* 0x000f62000c1e1500 */
[----:B--2---:R-:W-:Y:S02]  /*0240*/  @!P0 SHF.L.U32 R8, R2, 0x10, RZ ;  /* 0x0000001002088819 */ /* 0x004fe400000006ff */
[----:B------:R-:W-:-:S03]  /*0250*/  ISETP.GE.AND P0, PT, R17, R4, PT ;  /* 0x000000041100720c */ /* 0x000fc60003f06270 */
[----:B------:R-:W2:Y:S10]  /*0260*/  @!P1 LDG.E.U16 R2, desc[UR4][R20.64+0x180] ;  /* 0x0001800414029981 */ /* 0x000eb4000c1e1500 */
[----:B------:R-:W2:Y:S01]  /*0270*/  @!P0 LDG.E.U16 R18, desc[UR4][R20.64+0x1c0] ;  /* 0x0001c00414128981 */ /* 0x000ea2000c1e1500 */
[----:B------:R-:W-:-:S02]  /*0280*/  IMAD.MOV.U32 R23, RZ, RZ, -0x800000 ;  /* 0xff800000ff177424 */ /* 0x000fc400078e00ff */
[----:B------:R-:W-:Y:S02]  /*0290*/  IMAD.MOV.U32 R4, RZ, RZ, -0x800000 ;  /* 0xff800000ff047424 */ /* 0x000fe400078e00ff */
[----:B---3--:R-:W-:Y:S02]  /*02a0*/  @!P6 IMAD.U32 R23, R10, 0x10000, RZ ;  /* 0x000100000a17e824 */ /* 0x008fe400078e00ff */
[----:B------:R-:W-:Y:S01]  /*02b0*/  IMAD.MOV.U32 R16, RZ, RZ, -0x800000 ;  /* 0xff800000ff107424 */ /* 0x000fe200078e00ff */
[----:B----4-:R-:W-:Y:S01]  /*02c0*/  @!P5 SHF.L.U32 R4, R12, 0x10, RZ ;  /* 0x000000100c04d819 */ /* 0x010fe200000006ff */
[----:B------:R-:W-:Y:S01]  /*02d0*/  IMAD.MOV.U32 R12, RZ, RZ, -0x800000 ;  /* 0xff800000ff0c7424 */ /* 0x000fe200078e00ff */
[-C--:B------:R-:W-:Y:S01]  /*02e0*/  FSETP.GT.FTZ.AND P6, PT, R8, R23.reuse, PT ;  /* 0x000000170800720b */ /* 0x080fe20003fd4000 */
[----:B------:R-:W-:Y:S02]  /*02f0*/  IMAD.MOV.U32 R10, RZ, RZ, -0x800000 ;  /* 0xff800000ff0a7424 */ /* 0x000fe400078e00ff */
[----:B-----5:R-:W-:Y:S01]  /*0300*/  @!P4 IMAD.U32 R16, R14, 0x10000, RZ ;  /* 0x000100000e10c824 */ /* 0x020fe200078e00ff */
[----:B------:R-:W-:Y:S01]  /*0310*/  FSEL R25, R8, R23, P6 ;  /* 0x0000001708197208 */ /* 0x000fe20003000000 */
[----:B------:R-:W-:-:S03]  /*0320*/  IMAD.MOV.U32 R14, RZ, RZ, -0x800000 ;  /* 0xff800000ff0e7424 */ /* 0x000fc600078e00ff */
[CC--:B------:R-:W-:Y:S02]  /*0330*/  FSETP.GT.FTZ.AND P5, PT, R25.reuse, R4.reuse, PT ;  /* 0x000000041900720b */ /* 0x0c0fe40003fb4000 */
[----:B------:R-:W-:Y:S02]  /*0340*/  @!P3 SHF.L.U32 R14, R22, 0x10, RZ ;  /* 0x00000010160eb819 */ /* 0x000fe400000006ff */
[----:B------:R-:W-:-:S04]  /*0350*/  FSEL R25, R25, R4, P5 ;  /* 0x0000000419197208 */ /* 0x000fc80002800000 */
[----:B------:R-:W-:Y:S01]  /*0360*/  FSETP.GT.FTZ.AND P4, PT, R25, R16, PT ;  /* 0x000000101900720b */ /* 0x000fe20003f94000 */
[----:B------:R-:W-:-:S03]  /*0370*/  @!P2 IMAD.U32 R12, R6, 0x10000, RZ ;  /* 0x00010000060ca824 */ /* 0x000fc600078e00ff */
        /* <DEDUP_REMOVED lines=8> */
[----:B------:R-:W-:Y:S01]  /*0400*/  FSEL R25, R25, R10, P1 ;  /* 0x0000000a19197208 */ /* 0x000fe20000800000 */
[----:B------:R-:W-:-:S05]  /*0410*/  @!P0 IMAD.U32 R2, R18, 0x10000, RZ ;  /* 0x0001000012028824 */ /* 0x000fca00078e00ff */
        /* <DEDUP_REMOVED lines=107> */
.L_x_5670:
        /* <DEDUP_REMOVED lines=11> */
.L_x_11971:


//--------------------- .text._ZN43_GLOBAL__N__9ae7fba5_10_SoftMax_cu_9f978f6320softmax_warp_forwardIN3c108BFloat16ES2_fLi7ELb1ELb0EEEvPT0_PKT_iiiPKbib --------------------------
	.section	.text._ZN43_GLOBAL__N__9ae7fba5_10_SoftMax_cu_9f978f6320softmax_warp_forwardIN3c108BFloat16ES2_fLi7ELb1ELb0EEEvPT0_PKT_iiiPKbib,"ax",@progbits
	.align	128
.text._ZN43_GLOBAL__N__9ae7fba5_10_SoftMax_cu_9f978f6320softmax_warp_forwardIN3c108BFloat16ES2_fLi7ELb1ELb0EEEvPT0_PKT_iiiPKbib:
        .type           _ZN43_GLOBAL__N__9ae7fba5_10_SoftMax_cu_9f978f6320softmax_warp_forwardIN3c108BFloat16ES2_fLi7ELb1ELb0EEEvPT0_PKT_iiiPKbib,@function
        .size           _ZN43_GLOBAL__N__9ae7fba5_10_SoftMax_cu_9f978f6320softmax_warp_forwardIN3c108BFloat16ES2_fLi7ELb1ELb0EEEvPT0_PKT_iiiPKbib,(.L_x_11972 - _ZN43_GLOBAL__N__9ae7fba5_10_SoftMax_cu_9f978f6320softmax_warp_forwardIN3c108BFloat16ES2_fLi7ELb1ELb0EEEvPT0_PKT_iiiPKbib)
        .other          _ZN43_GLOBAL__N__9ae7fba5_10_SoftMax_cu_9f978f6320softmax_warp_forwardIN3c108BFloat16ES2_fLi7ELb1ELb0EEEvPT0_PKT_iiiPKbib,@"STO_CUDA_ENTRY STV_DEFAULT"
_ZN43_GLOBAL__N__9ae7fba5_10_SoftMax_cu_9f978f6320softmax_warp_forwardIN3c108BFloat16ES2_fLi7ELb1ELb0EEEvPT0_PKT_iiiPKbib:
        /* <DEDUP_REMOVED lines=10> */
[----:B------:R-:W-:-:S03]  /*00a0*/  ULDC.64 UR8, c[0x0][0x218] ;  /* 0x0000860000087ab9 */ /* 0x000fc60000000a00 */
        /* <DEDUP_REMOVED lines=13> */
[-C--:B------:R-:W-:Y:S01]  /*0180*/  ISETP.GE.AND P0, PT, R7, R8.reuse, PT ;  /* 0x000000080700720c */ /* 0x080fe20003f06270 */
[----:B------:R-:W-:Y:S01]  /*0190*/  IMAD.MOV.U32 R19, RZ, RZ, -0x800000 ;  /* 0xff800000ff137424 */ /* 0x000fe200078e00ff */
        /* <DEDUP_REMOVED lines=23> */
[----:B------:R-:W-:Y:S01]  /*0310*/  FSETP.GT.FTZ.AND P0, PT, R19, R12, PT ;  /* 0x0000000c1300720b */ /* 0x000fe20003f14000 */
[----:B----4-:R-:W-:-:S03]  /*0320*/  @!P1 IMAD.U32 R23, R21, 0x10000, RZ ;  /* 0x0001000015179824 */ /* 0x010fc600078e00ff */
        /* <DEDUP_REMOVED lines=10> */
[----:B--2---:R-:W-:Y:S02]  /*03d0*/  @!P6 IMAD.U32 R26, R20, 0x10000, RZ ;  /* 0x00010000141ae824 */ /* 0x004fe400078e00ff */
[----:B------:R-:W-:Y:S02]  /*03e0*/  @!P5 IMAD.U32 R25, R18, 0x10000, RZ ;  /* 0x000100001219d824 */ /* 0x000fe400078e00ff */
[----:B------:R-:W-:-:S03]  /*03f0*/  IMAD.MOV.U32 R20, RZ, RZ, -0x800000 ;  /* 0xff800000ff147424 */ /* 0x000fc600078e00ff */
[----:B------:R-:W-:Y:S01]  /*0400*/  FSETP.GT.FTZ.AND P1, PT, R25, R26, PT ;  /* 0x0000001a1900720b */ /* 0x000fe20003f34000 */
[----:B------:R-:W-:-:S03]  /*0410*/  @!P4 IMAD.U32 R20, R24, 0x10000, RZ ;  /* 0x000100001814c824 */ /* 0x000fc600078e00ff */
        /* <DEDUP_REMOVED lines=39> */
[C---:B------:R-:W-:Y:S01]  /*0690*/  FADD.FTZ R14, -R19.reuse, R25 ;  /* 0x00000019130e7221 */ /* 0x040fe20000010100 */
        /* <DEDUP_REMOVED lines=59> */
[----:B------:R-:W-:-:S05]  /*0a50*/  F2FP.BF16.F32.PACK_AB R17, RZ, R17 ;  /* 0x00000011ff11723e */ /* 0x000fca00000010ff */
[----:B------:R1:W-:Y:S02]  /*0a60*/  STG.E.U16 desc[UR4][R4.64], R17 ;  /* 0x0000001104007986 */ /* 0x0003e4000c101504 */
[----:B------:R-:W-:Y:S05]  /*0a70*/  @P0 BRA `(.L_x_5672) ;  /* 0x0000000000300947 */ /* 0x000fea0003800000 */
[----:B------:R-:W-:Y:S01]  /*0a80*/  FFMA.FTZ R12, R19, -0.69314718246459960938, R12 ;  /* 0xbf317218130c7823 */ /* 0x000fe2000001000c */
[----:B------:R-:W-:-:S04]  /*0a90*/  ISETP.GE.AND P0, PT, R9, R6, PT ;  /* 0x000000060900720c */ /* 0x000fc80003f06270 */
[----:B------:R-:W-:-:S05]  /*0aa0*/  F2FP.BF16.F32.PACK_AB R12, RZ, R12 ;  /* 0x0000000cff0c723e */ /* 0x000fca00000010ff */
[----:B------:R2:W-:Y:S04]  /*0ab0*/  STG.E.U16 desc[UR4][R4.64+0x40], R12 ;  /* 0x0000400c04007986 */ /* 0x0005e8000c101504 */
[----:B------:R-:W-:Y:S05]  /*0ac0*/  @P0 BRA `(.L_x_5672) ;  /* 0x00000000001c0947 */ /* 0x000fea0003800000 */
[----:B------:R-:W-:Y:S01]  /*0ad0*/  ISETP.GE.AND P0, PT, R11, R6, PT ;  /* 0x000000060b00720c */ /* 0x000fe20003f06270 */
[----:B------:R-:W-:-:S05]  /*0ae0*/  FFMA.FTZ R16, R19, -0.69314718246459960938, R16 ;  /* 0xbf31721813107823 */ /* 0x000fca0000010010 */
[----:B------:R-:W-:-:S05]  /*0af0*/  F2FP.BF16.F32.PACK_AB R16, RZ, R16 ;  /* 0x00000010ff10723e */ /* 0x000fca00000010ff */
[----:B------:R3:W-:Y:S02]  /*0b00*/  STG.E.U16 desc[UR4][R4.64+0x80], R16 ;  /* 0x0000801004007986 */ /* 0x0007e4000c101504 */
[----:B------:R-:W-:-:S05]  /*0b10*/  @!P0 FFMA.FTZ R21, R19, -0.69314718246459960938, R21 ;  /* 0xbf31721813158823 */ /* 0x000fca0000010015 */
[----:B------:R-:W-:-:S05]  /*0b20*/  @!P0 F2FP.BF16.F32.PACK_AB R21, RZ, R21 ;  /* 0x00000015ff15823e */ /* 0x000fca00000010ff */
[----:B------:R3:W-:Y:S02]  /*0b30*/  @!P0 STG.E.U16 desc[UR4][R4.64+0xc0], R21 ;  /* 0x0000c01504008986 */ /* 0x0007e4000c101504 */
.L_x_5672:
[----:B------:R-:W-:Y:S05]  /*0b40*/  BSYNC B0 ;  /* 0x0000000000007941 */ /* 0x000fea0003800000 */
.L_x_5671:
[----:B------:R-:W4:Y:S02]  /*0b50*/  LDC R3, c[0x0][0x4] ;  /* 0x00000100ff037b82 */ /* 0x000f240000000800 */
[----:B----4-:R-:W-:-:S04]  /*0b60*/  IMAD R3, R3, UR6, R0 ;  /* 0x0000000603037c24 */ /* 0x010fc8000f8e0200 */
[----:B------:R-:W-:-:S05]  /*0b70*/  IMAD R3, R3, -0x2, R2 ;  /* 0xfffffffe03037824 */ /* 0x000fca00078e0202 */
[----:B------:R-:W-:-:S13]  /*0b80*/  ISETP.GE.AND P0, PT, R3, 0x2, PT ;  /* 0x000000020300780c */ /* 0x000fda0003f06270 */
[----:B------:R-:W-:Y:S05]  /*0b90*/  @!P0 EXIT ;  /* 0x000000000000894d */ /* 0x000fea0003800000 */
[----:B------:R-:W-:Y:S05]  /*0ba0*/  @P1 EXIT ;  /* 0x000000000000194d */ /* 0x000fea0003800000 */
[----:B-123--:R-:W1:Y:S01]  /*0bb0*/  MUFU.LG2 R5, R10 ;  /* 0x0000000a00057308 */ /* 0x00ee620000000c00 */
[----:B------:R-:W-:Y:S01]  /*0bc0*/  ISETP.GE.AND P1, PT, R7, R6, PT ;  /* 0x000000060700720c */ /* 0x000fe20003f26270 */
[----:B------:R-:W-:Y:S02]  /*0bd0*/  ULDC.64 UR6, c[0x0][0x210] ;  /* 0x0000840000067ab9 */ /* 0x000fe40000000a00 */
        /* <DEDUP_REMOVED lines=20> */
.L_x_5673:
        /* <DEDUP_REMOVED lines=14> */
.L_x_11972:


//--------------------- .text._ZN43_GLOBAL__N__9ae7fba5_10_SoftMax_cu_9f978f6320softmax_warp_forwardIN3c108BFloat16ES2_fLi6ELb1ELb0EEEvPT0_PKT_iiiPKbib --------------------------
	.section	.text._ZN43_GLOBAL__N__9ae7fba5_10_SoftMax_cu_9f978f6320softmax_warp_forwardIN3c108BFloat16ES2_fLi6ELb1ELb0EEEvPT0_PKT_iiiPKbib,"ax",@progbits
	.align	128
.text._ZN43_GLOBAL__N__9ae7fba5_10_SoftMax_cu_9f978f6320softmax_warp_forwardIN3c108BFloat16ES2_fLi6ELb1ELb0EEEvPT0_PKT_iiiPKbib:
        .type           _ZN43_GLOBAL__N__9ae7fba5_10_SoftMax_cu_9f978f6320softmax_warp_forwardIN3c108BFloat16ES2_fLi6ELb1ELb0EEEvPT0_PKT_iiiPKbib,@function
        .size           _ZN43_GLOBAL__N__9ae7fba5_10_SoftMax_cu_9f978f6320softmax_warp_forwardIN3c108BFloat16ES2_fLi6ELb1ELb0EEEvPT0_PKT_iiiPKbib,(.L_x_11973 - _ZN43_GLOBAL__N__9ae7fba5_10_SoftMax_cu_9f978f6320softmax_warp_forwardIN3c108BFloat16ES2_fLi6ELb1ELb0EEEvPT0_PKT_iiiPKbib)
        .other          _ZN43_GLOBAL__N__9ae7fba5_10_SoftMax_cu_9f978f6320softmax_warp_forwardIN3c108BFloat16ES2_fLi6ELb1ELb0EEEvPT0_PKT_iiiPKbib,@"STO_CUDA_ENTRY STV_DEFAULT"
_ZN43_GLOBAL__N__9ae7fba5_10_SoftMax_cu_9f978f6320softmax_warp_forwardIN3c108BFloat16ES2_fLi6ELb1ELb0EEEvPT0_PKT_iiiPKbib:
        /* <DEDUP_REMOVED lines=128> */
[----:B------:R-:W-:-:S04]  /*0800*/  F2FP.BF16.F32.PACK_AB R13, RZ, R13 ;  /* 0x0000000dff0d723e */ /* 0x000fc800000010ff */
[----:B------:R-:W-:Y:S01]  /*0810*/  @!P0 F2FP.BF16.F32.PACK_AB R12, RZ, R12 ;  /* 0x0000000cff0c823e */ /* 0x000fe200000010ff */
[----:B------:R1:W-:Y:S04]  /*0820*/  STG.E.U16 desc[UR4][R2.64], R13 ;  /* 0x0000000d02007986 */ /* 0x0003e8000c101504 */
[----:B------:R1:W-:Y:S02]  /*0830*/  @!P0 STG.E.U16 desc[UR4][R2.64+0x40], R12 ;  /* 0x0000400c02008986 */ /* 0x0003e4000c101504 */
.L_x_5675:
[----:B------:R-:W-:Y:S05]  /*0840*/  BSYNC B0 ;  /* 0x0000000000007941 */ /* 0x000fea0003800000 */
.L_x_5674:
        /* <DEDUP_REMOVED lines=8> */
[----:B------:R-:W-:-:S05]  /*08d0*/  F2FP.BF16.F32.PACK_AB R14, RZ, R14 ;  /* 0x0000000eff0e723e */ /* 0x000fca00000010ff */
[----:B------:R1:W-:Y:S01]  /*08e0*/  STG.E.U16 desc[UR4][R2.64], R14 ;  /* 0x0000000e02007986 */ /* 0x0003e2000c101504 */
[----:B------:R-:W-:Y:S05]  /*08f0*/  @P1 EXIT ;  /* 0x000000000000194d */ /* 0x000fea0003800000 */
[----:B------:R-:W-:-:S05]  /*0900*/  FFMA.FTZ R11, R17, -0.69314718246459960938, R11 ;  /* 0xbf317218110b7823 */ /* 0x000fca000001000b */
[----:B------:R-:W-:-:S05]  /*0910*/  F2FP.BF16.F32.PACK_AB R11, RZ, R11 ;  /* 0x0000000bff0b723e */ /* 0x000fca00000010ff */
[----:B------:R-:W-:Y:S01]  /*0920*/  STG.E.U16 desc[UR4][R2.64+0x40], R11 ;  /* 0x0000400b02007986 */ /* 0x000fe2000c101504 */
[----:B------:R-:W-:Y:S05]  /*0930*/  EXIT ;  /* 0x000000000000794d */ /* 0x000fea0003800000 */
.L_x_5676:
        /* <DEDUP_REMOVED lines=12> */
.L_x_11973:


//--------------------- .text._ZN43_GLOBAL__N__9ae7fba5_10_SoftMax_cu_9f978f6320softmax_warp_forwardIN3c108BFloat16ES2_fLi5ELb1ELb0EEEvPT0_PKT_iiiPKbib --------------------------
	.section	.text._ZN43_GLOBAL__N__9ae7fba5_10_SoftMax_cu_9f978f6320softmax_warp_forwardIN3c108BFloat16ES2_fLi5ELb1ELb0EEEvPT0_PKT_iiiPKbib,"ax",@progbits
	.align	128
.text._ZN43_GLOBAL__N__9ae7fba5_10_SoftMax_cu_9f978f6320softmax_warp_forwardIN3c108BFloat16ES2_fLi5ELb1ELb0EEEvPT0_PKT_iiiPKbib:
        .type           _ZN43_GLOBAL__N__9ae7fba5_10_SoftMax_cu_9f978f6320softmax_warp_forwardIN3c108BFloat16ES2_fLi5ELb1ELb0EEEvPT0_PKT_iiiPKbib,@function
        .size           _ZN43_GLOBAL__N__9ae7fba5_10_SoftMax_cu_9f978f6320softmax_warp_forwardIN3c108BFloat16ES2_fLi5ELb1ELb0EEEvPT0_PKT_iiiPKbib,(.L_x_11974 - _ZN43_GLOBAL__N__9ae7fba5_10_SoftMax_cu_9f978f6320softmax_warp_forwardIN3c108BFloat16ES2_fLi5ELb1ELb0EEEvPT0_PKT_iiiPKbib)
        .other          _ZN43_GLOBAL__N__9ae7fba5_10_SoftMax_cu_9f978f6320softmax_warp_forwardIN3c108BFloat16ES2_fLi5ELb1ELb0EEEvPT0_PKT_iiiPKbib,@"STO_CUDA_ENTRY STV_DEFAULT"
_ZN43_GLOBAL__N__9ae7fba5_10_SoftMax_cu_9f978f6320softmax_warp_forwardIN3c108BFloat16ES2_fLi5ELb1ELb0EEEvPT0_PKT_iiiPKbib:
        /* <DEDUP_REMOVED lines=96> */
[----:B0-----:R-:W0:Y:S01]  /*0600*/  @!P1 LDC.64 R10, c[0x0][0x210] ;  /* 0x00008400ff0a9b82 */ /* 0x001e220000000a00 */
[----:B------:R-:W2:Y:S01]  /*0610*/  @!P1 MUFU.LG2 R12, R14 ;  /* 0x0000000e000c9308 */ /* 0x000ea20000000c00 */
[----:B-1----:R-:W-:-:S04]  /*0620*/  IMAD R5, R5, UR6, R4 ;  /* 0x0000000605057c24 */ /* 0x002fc8000f8e0204 */
[----:B------:R-:W-:Y:S02]  /*0630*/  IMAD R5, R5, -0x2, R2 ;  /* 0xfffffffe05057824 */ /* 0x000fe400078e0202 */
[----:B--2---:R-:W-:-:S03]  /*0640*/  @!P1 FFMA.FTZ R12, R12, -0.69314718246459960938, R9 ;  /* 0xbf3172180c0c9823 */ /* 0x004fc60000010009 */
[----:B------:R-:W-:Y:S02]  /*0650*/  ISETP.GE.AND P0, PT, R5, 0x2, PT ;  /* 0x000000020500780c */ /* 0x000fe40003f06270 */
[C---:B0-----:R-:W-:Y:S02]  /*0660*/  @!P1 LEA R10, P2, R3.reuse, R10, 0x1 ;  /* 0x0000000a030a9211 */ /* 0x041fe400078408ff */
[----:B------:R-:W-:Y:S02]  /*0670*/  @!P1 F2FP.BF16.F32.PACK_AB R12, RZ, R12 ;  /* 0x0000000cff0c923e */ /* 0x000fe400000010ff */
[----:B------:R-:W-:-:S05]  /*0680*/  @!P1 LEA.HI.X R11, R3, R11, R6, 0x1, P2 ;  /* 0x0000000b030b9211 */ /* 0x000fca00010f0c06 */
[----:B------:R0:W-:Y:S02]  /*0690*/  @!P1 STG.E.U16 desc[UR4][R10.64], R12 ;  /* 0x0000000c0a009986 */ /* 0x0001e4000c101504 */
[----:B------:R-:W-:Y:S05]  /*06a0*/  @!P0 EXIT ;  /* 0x000000000000894d */ /* 0x000fea0003800000 */
[----:B------:R-:W-:Y:S05]  /*06b0*/  @P1 EXIT ;  /* 0x000000000000194d */ /* 0x000fea0003800000 */
[----:B------:R-:W1:Y:S01]  /*06c0*/  MUFU.LG2 R5, R16 ;  /* 0x0000001000057308 */ /* 0x000e620000000c00 */
[----:B------:R-:W-:Y:S01]  /*06d0*/  IADD3 R3, P0, R3, R0, RZ ;  /* 0x0000000003037210 */ /* 0x000fe20007f1e0ff */
[----:B------:R-:W-:-:S03]  /*06e0*/  ULDC.64 UR6, c[0x0][0x210] ;  /* 0x0000840000067ab9 */ /* 0x000fc60000000a00 */
[----:B------:R-:W-:Y:S02]  /*06f0*/  LEA.HI.X.SX32 R0, R0, R6, 0x1, P0 ;  /* 0x0000000600007211 */ /* 0x000fe400000f0eff */
[----:B------:R-:W-:-:S04]  /*0700*/  LEA R2, P0, R3, UR6, 0x1 ;  /* 0x0000000603027c11 */ /* 0x000fc8000f8008ff */
[----:B------:R-:W-:Y:S01]  /*0710*/  LEA.HI.X R3, R3, UR7, R0, 0x1, P0 ;  /* 0x0000000703037c11 */ /* 0x000fe200080f0c00 */
[----:B-1----:R-:W-:-:S05]  /*0720*/  FFMA.FTZ R5, R5, -0.69314718246459960938, R8 ;  /* 0xbf31721805057823 */ /* 0x002fca0000010008 */
[----:B------:R-:W-:-:S05]  /*0730*/  F2FP.BF16.F32.PACK_AB R5, RZ, R5 ;  /* 0x00000005ff05723e */ /* 0x000fca00000010ff */
[----:B------:R-:W-:Y:S01]  /*0740*/  STG.E.U16 desc[UR4][R2.64], R5 ;  /* 0x0000000502007986 */ /* 0x000fe2000c101504 */
[----:B------:R-:W-:Y:S05]  /*0750*/  EXIT ;  /* 0x000000000000794d */ /* 0x000fea0003800000 */
.L_x_5677:
        /* <DEDUP_REMOVED lines=10> */
.L_x_11974:


//--------------------- .text._ZN43_GLOBAL__N__9ae7fba5_10_SoftMax_cu_9f978f6320softmax_warp_forwardIN3c108BFloat16ES2_fLi4ELb1ELb0EEEvPT0_PKT_iiiPKbib --------------------------
	.section	.text._ZN43_GLOBAL__N__9ae7fba5_10_SoftMax_cu_9f978f6320softmax_warp_forwardIN3c108BFloat16ES2_fLi4ELb1ELb0EEEvPT0_PKT_iiiPKbib,"ax",@progbits
	.align	128
.text._ZN43_GLOBAL__N__9ae7fba5_10_SoftMax_cu_9f978f6320softmax_warp_forwardIN3c108BFloat16ES2_fLi4ELb1ELb0EEEvPT0_PKT_iiiPKbib:
        .type           _ZN43_GLOBAL__N__9ae7fba5_10_SoftMax_cu_9f978f6320softmax_warp_forwardIN3c108BFloat16ES2_fLi4ELb1ELb0EEEvPT0_PKT_iiiPKbib,@function
        .size           _ZN43_GLOBAL__N__9ae7fba5_10_SoftMax_cu_9f978f6320softmax_warp_forwardIN3c108BFloat16ES2_fLi4ELb1ELb0EEEvPT0_PKT_iiiPKbib,(.L_x_11975 - _ZN43_GLOBAL__N__9ae7fba5_10_SoftMax_cu_9f978f6320softmax_warp_forwardIN3c108BFloat16ES2_fLi4ELb1ELb0EEEvPT0_PKT_iiiPKbib)
        .other          _ZN43_GLOBAL__N__9ae7fba5_10_SoftMax_cu_9f978f6320softmax_warp_forwardIN3c108BFloat16ES2_fLi4ELb1ELb0EEEvPT0_PKT_iiiPKbib,@"STO_CUDA_ENTRY STV_DEFAULT"
_ZN43_GLOBAL__N__9ae7fba5_10_SoftMax_cu_9f978f6320softmax_warp_forwardIN3c108BFloat16ES2_fLi4ELb1ELb0EEEvPT0_PKT_iiiPKbib:
        /* <DEDUP_REMOVED lines=86> */
[----:B0-----:R-:W0:Y:S01]  /*0560*/  @!P1 LDC.64 R8, c[0x0][0x210] ;  /* 0x00008400ff089b82 */ /* 0x001e220000000a00 */
[----:B------:R-:W1:Y:S02]  /*0570*/  @!P1 MUFU.LG2 R3, R7 ;  /* 0x0000000700039308 */ /* 0x000e640000000c00 */
[----:B-1----:R-:W-:-:S05]  /*0580*/  @!P1 FFMA.FTZ R3, R3, -0.69314718246459960938, R4 ;  /* 0xbf31721803039823 */ /* 0x002fca0000010004 */
[----:B------:R-:W-:Y:S02]  /*0590*/  @!P1 F2FP.BF16.F32.PACK_AB R3, RZ, R3 ;  /* 0x00000003ff03923e */ /* 0x000fe400000010ff */
[----:B0-----:R-:W-:-:S04]  /*05a0*/  @!P1 LEA R8, P2, R5, R8, 0x1 ;  /* 0x0000000805089211 */ /* 0x001fc800078408ff */
[----:B------:R-:W-:-:S05]  /*05b0*/  @!P1 LEA.HI.X R9, R5, R9, R2, 0x1, P2 ;  /* 0x0000000905099211 */ /* 0x000fca00010f0c02 */
[----:B------:R0:W-:Y:S01]  /*05c0*/  @!P1 STG.E.U16 desc[UR4][R8.64], R3 ;  /* 0x0000000308009986 */ /* 0x0001e2000c101504 */
[----:B------:R-:W-:Y:S05]  /*05d0*/  @!P0 EXIT ;  /* 0x000000000000894d */ /* 0x000fea0003800000 */
[----:B------:R-:W-:Y:S05]  /*05e0*/  @P1 EXIT ;  /* 0x000000000000194d */ /* 0x000fea0003800000 */
[----:B0-----:R-:W0:Y:S01]  /*05f0*/  MUFU.LG2 R3, R15 ;  /* 0x0000000f00037308 */ /* 0x001e220000000c00 */
[----:B------:R-:W-:Y:S01]  /*0600*/  IADD3 R5, P0, R5, R0, RZ ;  /* 0x0000000005057210 */ /* 0x000fe20007f1e0ff */
[----:B------:R-:W-:-:S03]  /*0610*/  ULDC.64 UR6, c[0x0][0x210] ;  /* 0x0000840000067ab9 */ /* 0x000fc60000000a00 */
[----:B------:R-:W-:Y:S02]  /*0620*/  LEA.HI.X.SX32 R4, R0, R2, 0x1, P0 ;  /* 0x0000000200047211 */ /* 0x000fe400000f0eff */
[----:B------:R-:W-:Y:S01]  /*0630*/  LEA R2, P0, R5, UR6, 0x1 ;  /* 0x0000000605027c11 */ /* 0x000fe2000f8008ff */
[----:B0-----:R-:W-:-:S05]  /*0640*/  FFMA.FTZ R3, R3, -0.69314718246459960938, R6 ;  /* 0xbf31721803037823 */ /* 0x001fca0000010006 */
[----:B------:R-:W-:Y:S02]  /*0650*/  F2FP.BF16.F32.PACK_AB R0, RZ, R3 ;  /* 0x00000003ff00723e */ /* 0x000fe400000010ff */
[----:B------:R-:W-:-:S05]  /*0660*/  LEA.HI.X R3, R5, UR7, R4, 0x1, P0 ;  /* 0x0000000705037c11 */ /* 0x000fca00080f0c04 */
[----:B------:R-:W-:Y:S01]  /*0670*/  STG.E.U16 desc[UR4][R2.64], R0 ;  /* 0x0000000002007986 */ /* 0x000fe2000c101504 */
[----:B------:R-:W-:Y:S05]  /*0680*/  EXIT ;  /* 0x000000000000794d */ /* 0x000fea0003800000 */
.L_x_5678:
        /* <DEDUP_REMOVED lines=15> */
.L_x_11975:


//--------------------- .text._ZN43_GLOBAL__N__9ae7fba5_10_SoftMax_cu_9f978f6320softmax_warp_forwardIN3c108BFloat16ES2_fLi3ELb1ELb0EEEvPT0_PKT_iiiPKbib --------------------------
	.section	.text._ZN43_GLOBAL__N__9ae7fba5_10_SoftMax_cu_9f978f6320softmax_warp_forwardIN3c108BFloat16ES2_fLi3ELb1ELb0EEEvPT0_PKT_iiiPKbib,"ax",@progbits
	.align	128
.text._ZN43_GLOBAL__N__9ae7fba5_10_SoftMax_cu_9f978f6320softmax_warp_forwardIN3c108BFloat16ES2_fLi3ELb1ELb0EEEvPT0_PKT_iiiPKbib:
        .type           _ZN43_GLOBAL__N__9ae7fba5_10_SoftMax_cu_9f978f6320softmax_warp_forwardIN3c108BFloat16ES2_fLi3ELb1ELb0EEEvPT0_PKT_iiiPKbib,@function
        .size           _ZN43_GLOBAL__N__9ae7fba5_10_SoftMax_cu_9f978f6320softmax_warp_forwardIN3c108BFloat16ES2_fLi3ELb1ELb0EEEvPT0_PKT_iiiPKbib,(.L_x_11976 - _ZN43_GLOBAL__N__9ae7fba5_10_SoftMax_cu_9f978f6320softmax_warp_forwardIN3c108BFloat16ES2_fLi3ELb1ELb0EEEvPT0_PKT_iiiPKbib)
        .other          _ZN43_GLOBAL__N__9ae7fba5_10_SoftMax_cu_9f978f6320softmax_warp_forwardIN3c108BFloat16ES2_fLi3ELb1ELb0EEEvPT0_PKT_iiiPKbib,@"STO_CUDA_ENTRY STV_DEFAULT"
_ZN43_GLOBAL__N__9ae7fba5_10_SoftMax_cu_9f978f6320softmax_warp_forwardIN3c108BFloat16ES2_fLi3ELb1ELb0EEEvPT0_PKT_iiiPKbib:
        /* <DEDUP_REMOVED lines=73> */
[----:B01----:R-:W-:Y:S01]  /*0490*/  FADD.FTZ R13, R13, R10 ;  /* 0x0000000a0d0d7221 */ /* 0x003fe20000010000 */
[----:B------:R-:W-:Y:S01]  /*04a0*/  ISETP.GE.AND P0, PT, R12, 0x2, PT ;  /* 0x000000020c00780c */ /* 0x000fe20003f06270 */
[----:B--2---:R-:W-:-:S10]  /*04b0*/  FADD.FTZ R9, R18, R9 ;  /* 0x0000000912097221 */ /* 0x004fd40000010000 */
[----:B------:R-:W0:Y:S01]  /*04c0*/  @!P1 LDC.64 R10, c[0x0][0x210] ;  /* 0x00008400ff0a9b82 */ /* 0x000e220000000a00 */
        /* <DEDUP_REMOVED lines=10> */
[----:B------:R-:W-:Y:S01]  /*0570*/  ULDC.64 UR6, c[0x0][0x210] ;  /* 0x0000840000067ab9 */ /* 0x000fe20000000a00 */
[----:B0-----:R-:W-:Y:S02]  /*0580*/  FFMA.FTZ R3, R3, -0.69314718246459960938, R4 ;  /* 0xbf31721803037823 */ /* 0x001fe40000010004 */
[----:B------:R-:W-:Y:S02]  /*0590*/  LEA.HI.X.SX32 R4, R0, R2, 0x1, P0 ;  /* 0x0000000200047211 */ /* 0x000fe400000f0eff */
[C---:B------:R-:W-:Y:S02]  /*05a0*/  LEA R2, P0, R5.reuse, UR6, 0x1 ;  /* 0x0000000605027c11 */ /* 0x040fe4000f8008ff */
[----:B------:R-:W-:Y:S02]  /*05b0*/  F2FP.BF16.F32.PACK_AB R0, RZ, R3 ;  /* 0x00000003ff00723e */ /* 0x000fe400000010ff */
[----:B------:R-:W-:-:S05]  /*05c0*/  LEA.HI.X R3, R5, UR7, R4, 0x1, P0 ;  /* 0x0000000705037c11 */ /* 0x000fca00080f0c04 */
[----:B------:R-:W-:Y:S01]  /*05d0*/  STG.E.U16 desc[UR4][R2.64], R0 ;  /* 0x0000000002007986 */ /* 0x000fe2000c101504 */
[----:B------:R-:W-:Y:S05]  /*05e0*/  EXIT ;  /* 0x000000000000794d */ /* 0x000fea0003800000 */
.L_x_5679:
        /* <DEDUP_REMOVED lines=9> */
.L_x_11976:


//--------------------- .text._ZN43_GLOBAL__N__9ae7fba5_10_SoftMax_cu_9f978f6320softmax_warp_forwardIN3c108BFloat16ES2_fLi2ELb1ELb0EEEvPT0_PKT_iiiPKbib --------------------------
	.section	.text._ZN43_GLOBAL__N__9ae7fba5_10_SoftMax_cu_9f978f6320softmax_warp_forwardIN3c108BFloat16ES2_fLi2ELb1ELb0EEEvPT0_PKT_iiiPKbib,"ax",@progbits
	.align	128
.text._ZN43_GLOBAL__N__9ae7fba5_10_SoftMax_cu_9f978f6320softmax_warp_forwardIN3c108BFloat16ES2_fLi2ELb1ELb0EEEvPT0_PKT_iiiPKbib:
        .type           _ZN43_GLOBAL__N__9ae7fba5_10_SoftMax_cu_9f978f6320softmax_warp_forwardIN3c108BFloat16ES2_fLi2ELb1ELb0EEEvPT0_PKT_iiiPKbib,@function
        .size           _ZN43_GLOBAL__N__9ae7fba5_10_SoftMax_cu_9f978f6320softmax_warp_forwardIN3c108BFloat16ES2_fLi2ELb1ELb0EEEvPT0_PKT_iiiPKbib,(.L_x_11977 - _ZN43_GLOBAL__N__9ae7fba5_10_SoftMax_cu_9f978f6320softmax_warp_forwardIN3c108BFloat16ES2_fLi2ELb1ELb0EEEvPT0_PKT_iiiPKbib)
        .other          _ZN43_GLOBAL__N__9ae7fba5_10_SoftMax_cu_9f978f6320softmax_warp_forwardIN3c108BFloat16ES2_fLi2ELb1ELb0EEEvPT0_PKT_iiiPKbib,@"STO_CUDA_ENTRY STV_DEFAULT"
_ZN43_GLOBAL__N__9ae7fba5_10_SoftMax_cu_9f978f6320softmax_warp_forwardIN3c108BFloat16ES2_fLi2ELb1ELb0EEEvPT0_PKT_iiiPKbib:
        /* <DEDUP_REMOVED lines=68> */
[----:B--2---:R-:W-:-:S05]  /*0440*/  @!P1 FFMA.FTZ R3, R3, -0.69314718246459960938, R18 ;  /* 0xbf31721803039823 */ /* 0x004fca0000010012 */
[----:B------:R-:W-:Y:S02]  /*0450*/  @!P1 F2FP.BF16.F32.PACK_AB R3, RZ, R3 ;  /* 0x00000003ff03923e */ /* 0x000fe400000010ff */
[----:B-1----:R-:W-:-:S04]  /*0460*/  @!P1 LEA R6, P2, R5, R6, 0x1 ;  /* 0x0000000605069211 */ /* 0x002fc800078408ff */
[----:B------:R-:W-:-:S05]  /*0470*/  @!P1 LEA.HI.X R7, R5, R7, R2, 0x1, P2 ;  /* 0x0000000705079211 */ /* 0x000fca00010f0c02 */
[----:B------:R1:W-:Y:S01]  /*0480*/  @!P1 STG.E.U16 desc[UR4][R6.64], R3 ;  /* 0x0000000306009986 */ /* 0x0003e2000c101504 */
[----:B------:R-:W-:Y:S05]  /*0490*/  @!P0 EXIT ;  /* 0x000000000000894d */ /* 0x000fea0003800000 */
[----:B------:R-:W-:Y:S05]  /*04a0*/  @P1 EXIT ;  /* 0x000000000000194d */ /* 0x000fea0003800000 */
[----:B-1----:R-:W1:Y:S01]  /*04b0*/  MUFU.LG2 R3, R13 ;  /* 0x0000000d00037308 */ /* 0x002e620000000c00 */
[----:B------:R-:W-:Y:S01]  /*04c0*/  IADD3 R5, P0, R5, R0, RZ ;  /* 0x0000000005057210 */ /* 0x000fe20007f1e0ff */
[----:B------:R-:W-:Y:S01]  /*04d0*/  ULDC.64 UR6, c[0x0][0x210] ;  /* 0x0000840000067ab9 */ /* 0x000fe20000000a00 */
[----:B-1----:R-:W-:Y:S02]  /*04e0*/  FFMA.FTZ R3, R3, -0.69314718246459960938, R4 ;  /* 0xbf31721803037823 */ /* 0x002fe40000010004 */
[----:B------:R-:W-:Y:S02]  /*04f0*/  LEA.HI.X.SX32 R4, R0, R2, 0x1, P0 ;  /* 0x0000000200047211 */ /* 0x000fe400000f0eff */
[C---:B------:R-:W-:Y:S02]  /*0500*/  LEA R2, P0, R5.reuse, UR6, 0x1 ;  /* 0x0000000605027c11 */ /* 0x040fe4000f8008ff */
[----:B------:R-:W-:Y:S02]  /*0510*/  F2FP.BF16.F32.PACK_AB R0, RZ, R3 ;  /* 0x00000003ff00723e */ /* 0x000fe400000010ff */
[----:B------:R-:W-:-:S05]  /*0520*/  LEA.HI.X R3, R5, UR7, R4, 0x1, P0 ;  /* 0x0000000705037c11 */ /* 0x000fca00080f0c04 */
[----:B------:R-:W-:Y:S01]  /*0530*/  STG.E.U16 desc[UR4][R2.64], R0 ;  /* 0x0000000002007986 */ /* 0x000fe2000c101504 */
[----:B------:R-:W-:Y:S05]  /*0540*/  EXIT ;  /* 0x000000000000794d */ /* 0x000fea0003800000 */
.L_x_5680:
        /* <DEDUP_REMOVED lines=11> */
.L_x_11977:


//--------------------- .text._ZN43_GLOBAL__N__9ae7fba5_10_SoftMax_cu_9f978f6320softmax_warp_forwardIN3c108BFloat16ES2_fLi1ELb1ELb0EEEvPT0_PKT_iiiPKbib --------------------------
	.section	.text._ZN43_GLOBAL__N__9ae7fba5_10_SoftMax_cu_9f978f6320softmax_warp_forwardIN3c108BFloat16ES2_fLi1ELb1ELb0EEEvPT0_PKT_iiiPKbib,"ax",@progbits
	.align	128
.text._ZN43_GLOBAL__N__9ae7fba5_10_SoftMax_cu_9f978f6320softmax_warp_forwardIN3c108BFloat16ES2_fLi1ELb1ELb0EEEvPT0_PKT_iiiPKbib:
        .type           _ZN43_GLOBAL__N__9ae7fba5_10_SoftMax_cu_9f978f6320softmax_warp_forwardIN3c108BFloat16ES2_fLi1ELb1ELb0EEEvPT0_PKT_iiiPKbib,@function
        .size           _ZN43_GLOBAL__N__9ae7fba5_10_SoftMax_cu_9f978f6320softmax_warp_forwardIN3c108BFloat16ES2_fLi1ELb1ELb0EEEvPT0_PKT_iiiPKbib,(.L_x_11978 - _ZN43_GLOBAL__N__9ae7fba5_10_SoftMax_cu_9f978f6320softmax_warp_forwardIN3c108BFloat16ES2_fLi1ELb1ELb0EEEvPT0_PKT_iiiPKbib)
        .other          _ZN43_GLOBAL__N__9ae7fba5_10_SoftMax_cu_9f978f6320softmax_warp_forwardIN3c108BFloat16ES2_fLi1ELb1ELb0EEEvPT0_PKT_iiiPKbib,@"STO_CUDA_ENTRY STV_DEFAULT"
_ZN43_GLOBAL__N__9ae7fba5_10_SoftMax_cu_9f978f6320softmax_warp_forwardIN3c108BFloat16ES2_fLi1ELb1ELb0EEEvPT0_PKT_iiiPKbib:
        /* <DEDUP_REMOVED lines=57> */
[----:B0-----:R-:W0:Y:S02]  /*0390*/  @!P1 MUFU.LG2 R4, R9 ;  /* 0x0000000900049308 */ /* 0x001e240000000c00 */
[----:B0-----:R-:W-:Y:S01]  /*03a0*/  @!P1 FFMA.FTZ R5, R4, -0.69314718246459960938, R15 ;  /* 0xbf31721804059823 */ /* 0x001fe2000001000f */
[----:B-1----:R-:W-:-:S04]  /*03b0*/  @!P1 LEA R4, P2, R3, R6, 0x1 ;  /* 0x0000000603049211 */ /* 0x002fc800078408ff */
[----:B------:R-:W-:Y:S02]  /*03c0*/  @!P1 F2FP.BF16.F32.PACK_AB R6, RZ, R5 ;  /* 0x00000005ff06923e */ /* 0x000fe400000010ff */
        /* <DEDUP_REMOVED lines=11> */
[----:B------:R-:W-:-:S05]  /*0480*/  F2FP.BF16.F32.PACK_AB R4, RZ, R4 ;  /* 0x00000004ff04723e */ /* 0x000fca00000010ff */
[----:B------:R-:W-:Y:S01]  /*0490*/  STG.E.U16 desc[UR4][R2.64], R4 ;  /* 0x0000000402007986 */ /* 0x000fe2000c101504 */
[----:B------:R-:W-:Y:S05]  /*04a0*/  EXIT ;  /* 0x000000000000794d */ /* 0x000fea0003800000 */
.L_x_5681:
        /* <DEDUP_REMOVED lines=13> */
.L_x_11978:


//--------------------- .text._ZN43_GLOBAL__N__9ae7fba5_10_SoftMax_cu_9f978f6320softmax_warp_forwardIN3c108BFloat16ES2_fLi0ELb1ELb0EEEvPT0_PKT_iiiPKbib --------------------------
	.section	.text._ZN43_GLOBAL__N__9ae7fba5_10_SoftMax_cu_9f978f6320softmax_warp_forwardIN3c108BFloat16ES2_fLi0ELb1ELb0EEEvPT0_PKT_iiiPKbib,"ax",@progbits
	.align	128
.text._ZN43_GLOBAL__N__9ae7fba5_10_SoftMax_cu_9f978f6320softmax_warp_forwardIN3c108BFloat16ES2_fLi0ELb1ELb0EEEvPT0_PKT_iiiPKbib:
        .type           _ZN43_GLOBAL__N__9ae7fba5_10_SoftMax_cu_9f978f6320softmax_warp_forwardIN3c108BFloat16ES2_fLi0ELb1ELb0EEEvPT0_PKT_iiiPKbib,@function
        .size           _ZN43_GLOBAL__N__9ae7fba5_10_SoftMax_cu_9f978f6320softmax_warp_forwardIN3c108BFloat16ES2_fLi0ELb1ELb0EEEvPT0_PKT_iiiPKbib,(.L_x_11979 - _ZN43_GLOBAL__N__9ae7fba5_10_SoftMax_cu_9f978f6320softmax_warp_forwardIN3c108BFloat16ES2_fLi0ELb1ELb0EEEvPT0_PKT_iiiPKbib)
        .other          _ZN43_GLOBAL__N__9ae7fba5_10_SoftMax_cu_9f978f6320softmax_warp_forwardIN3c108BFloat16ES2_fLi0ELb1ELb0EEEvPT0_PKT_iiiPKbib,@"STO_CUDA_ENTRY STV_DEFAULT"
_ZN43_GLOBAL__N__9ae7fba5_10_SoftMax_cu_9f978f6320softmax_warp_forwardIN3c108BFloat16ES2_fLi0ELb1ELb0EEEvPT0_PKT_iiiPKbib:
        /* <DEDUP_REMOVED lines=41> */
[----:B------:R-:W-:-:S03]  /*0290*/  ULDC.64 UR6, c[0x0][0x210] ;  /* 0x0000840000067ab9 */ /* 0x000fc60000000a00 */
[----:B------:R-:W-:-:S06]  /*02a0*/  FMUL.FTZ R7, R4, 1.4426950216293334961 ;  /* 0x3fb8aa3b04077820 */ /* 0x000fcc0000410000 */
[----:B------:R-:W0:Y:S02]  /*02b0*/  MUFU.EX2 R7, R7 ;  /* 0x0000000700077308 */ /* 0x000e240000000800 */
[----:B0-----:R-:W-:-:S06]  /*02c0*/  FADD.FTZ R8, RZ, R7 ;  /* 0x00000007ff087221 */ /* 0x001fcc0000010000 */
[----:B------:R-:W0:Y:S02]  /*02d0*/  MUFU.LG2 R5, R8 ;  /* 0x0000000800057308 */ /* 0x000e240000000c00 */
[----:B0-----:R-:W-:Y:S01]  /*02e0*/  FFMA.FTZ R5, R5, -0.69314718246459960938, R4 ;  /* 0xbf31721805057823 */ /* 0x001fe20000010004 */
[----:B------:R-:W-:-:S04]  /*02f0*/  LEA R4, P0, R2, UR6, 0x1 ;  /* 0x0000000602047c11 */ /* 0x000fc8000f8008ff */
[----:B------:R-:W-:Y:S02]  /*0300*/  F2FP.BF16.F32.PACK_AB R9, RZ, R5 ;  /* 0x00000005ff09723e */ /* 0x000fe400000010ff */
[----:B------:R-:W-:-:S05]  /*0310*/  LEA.HI.X R5, R2, UR7, R3, 0x1, P0 ;  /* 0x0000000702057c11 */ /* 0x000fca00080f0c03 */
[----:B------:R0:W-:Y:S02]  /*0320*/  STG.E.U16 desc[UR4][R4.64], R9 ;  /* 0x0000000904007986 */ /* 0x0001e4000c101504 */
.L_x_5683:
[----:B------:R-:W-:Y:S05]  /*0330*/  BSYNC B0 ;  /* 0x0000000000007941 */ /* 0x000fea0003800000 */
.L_x_5682:
[----:B------:R-:W-:Y:S05]  /*0340*/  @!P3 EXIT ;  /* 0x000000000000b94d */ /* 0x000fea0003800000 */
[----:B------:R-:W-:Y:S05]  /*0350*/  @P2 EXIT ;  /* 0x000000000000294d */ /* 0x000fea0003800000 */
[----:B------:R-:W-:Y:S01]  /*0360*/  FADD.FTZ R6, R6, -R6 ;  /* 0x8000000606067221 */ /* 0x000fe20000010000 */
[----:B------:R-:W-:Y:S01]  /*0370*/  IADD3 R7, P0, R2, R0, RZ ;  /* 0x0000000002077210 */ /* 0x000fe20007f1e0ff */
[----:B------:R-:W-:Y:S02]  /*0380*/  ULDC.64 UR6, c[0x0][0x210] ;  /* 0x0000840000067ab9 */ /* 0x000fe40000000a00 */
[----:B0-----:R-:W-:Y:S01]  /*0390*/  FMUL.FTZ R4, R6, 1.4426950216293334961 ;  /* 0x3fb8aa3b06047820 */ /* 0x001fe20000410000 */
[----:B------:R-:W-:Y:S02]  /*03a0*/  LEA.HI.X.SX32 R0, R0, R3, 0x1, P0 ;  /* 0x0000000300007211 */ /* 0x000fe400000f0eff */
[----:B------:R-:W-:-:S03]  /*03b0*/  LEA R2, P0, R7, UR6, 0x1 ;  /* 0x0000000607027c11 */ /* 0x000fc6000f8008ff */
[----:B------:R-:W0:Y:S01]  /*03c0*/  MUFU.EX2 R4, R4 ;  /* 0x0000000400047308 */ /* 0x000e220000000800 */
[----:B------:R-:W-:Y:S01]  /*03d0*/  LEA.HI.X R3, R7, UR7, R0, 0x1, P0 ;  /* 0x0000000707037c11 */ /* 0x000fe200080f0c00 */
[----:B0-----:R-:W-:-:S06]  /*03e0*/  FADD.FTZ R5, RZ, R4 ;  /* 0x00000004ff057221 */ /* 0x001fcc0000010000 */
[----:B------:R-:W0:Y:S02]  /*03f0*/  MUFU.LG2 R5, R5 ;  /* 0x0000000500057308 */ /* 0x000e240000000c00 */
[----:B0-----:R-:W-:-:S05]  /*0400*/  FFMA.FTZ R6, R5, -0.69314718246459960938, R6 ;  /* 0xbf31721805067823 */ /* 0x001fca0000010006 */
[----:B------:R-:W-:-:S05]  /*0410*/  F2FP.BF16.F32.PACK_AB R6, RZ, R6 ;  /* 0x00000006ff06723e */ /* 0x000fca00000010ff */
[----:B------:R-:W-:Y:S01]  /*0420*/  STG.E.U16 desc[UR4][R2.64], R6 ;  /* 0x0000000602007986 */ /* 0x000fe2000c101504 */
[----:B------:R-:W-:Y:S05]  /*0430*/  EXIT ;  /* 0x000000000000794d */ /* 0x000fea0003800000 */
.L_x_5684:
        /* <DEDUP_REMOVED lines=12> */
.L_x_11979:


//--------------------- .text._ZN43_GLOBAL__N__9ae7fba5_10_SoftMax_cu_9f978f6320softmax_warp_forwardIN3c104HalfEffLi11ELb1ELb0EEEvPT0_PKT_iiiPKbib --------------------------
	.section	.text._ZN43_GLOBAL__N__9ae7fba5_10_SoftMax_cu_9f978f6320softmax_warp_forwardIN3c104HalfEffLi11ELb1ELb0EEEvPT0_PKT_iiiPKbib,"ax",@progbits
	.align	128
.text._ZN43_GLOBAL__N__9ae7fba5_10_SoftMax_cu_9f978f6320softmax_warp_forwardIN3c104HalfEffLi11ELb1ELb0EEEvPT0_PKT_iiiPKbib:
        .type           _ZN43_GLOBAL__N__9ae7fba5_10_SoftMax_cu_9f978f6320softmax_warp_forwardIN3c104HalfEffLi11ELb1ELb0EEEvPT0_PKT_iiiPKbib,@function
        .size           _ZN43_GLOBAL__N__9ae7fba5_10_SoftMax_cu_9f978f6320softmax_warp_forwardIN3c104HalfEffLi11ELb1ELb0EEEvPT0_PKT_iiiPKbib,(.L_x_11980 - _ZN43_GLOBAL__N__9ae7fba5_10_SoftMax_cu_9f978f6320softmax_warp_forwardIN3c104HalfEffLi11ELb1ELb0EEEvPT0_PKT_iiiPKbib)
        .other          _ZN43_GLOBAL__N__9ae7fba5_10_SoftMax_cu_9f978f6320softmax_warp_forwardIN3c104HalfEffLi11ELb1ELb0EEEvPT0_PKT_iiiPKbib,@"STO_CUDA_ENTRY STV_DEFAULT"
_ZN43_GLOBAL__N__9ae7fba5_10_SoftMax_cu_9f978f6320softmax_warp_forwardIN3c104HalfEffLi11ELb1ELb0EEEvPT0_PKT_iiiPKbib:
        /* <DEDUP_REMOVED lines=11> */
[----:B------:R-:W-:Y:S01]  /*00b0*/  IADD3 R106, R108, 0x20, RZ ;  /* 0x000000206c6a7810 */ /* 0x000fe20007ffe0ff */
[----:B------:R-:W-:Y:S01]  /*00c0*/  ULDC.64 UR4, c[0x0][0x208] ;  /* 0x0000820000047ab9 */ /* 0x000fe20000000a00 */
[----:B------:R-:W-:-:S04]  /*00d0*/  ISETP.GT.AND P0, PT, R112, RZ, PT ;  /* 0x000000ff7000720c */ /* 0x000fc80003f04270 */
[----:B--2---:R-:W-:Y:S02]  /*00e0*/  SEL R98, R13, RZ, P0 ;  /* 0x000000ff0d627207 */ /* 0x004fe40000000000 */
[----:B------:R-:W-:Y:S01]  /*00f0*/  IADD3 R14, R108, 0x40, RZ ;  /* 0x000000406c0e7810 */ /* 0x000fe20007ffe0ff */
[----:B---3--:R-:W-:Y:S01]  /*0100*/  IMAD.WIDE R2, R103, 0x2, R2 ;  /* 0x0000000267027825 */ /* 0x008fe200078e0202 */
[-C--:B------:R-:W-:Y:S02]  /*0110*/  ISETP.GE.AND P1, PT, R106, R98.reuse, PT ;  /* 0x000000626a00720c */ /* 0x080fe40003f26270 */
[-C--:B------:R-:W-:Y:S02]  /*0120*/  ISETP.GE.AND P4, PT, R108, R98.reuse, PT ;  /* 0x000000626c00720c */ /* 0x080fe40003f86270 */
[----:B------:R-:W-:-:S09]  /*0130*/  ISETP.GE.AND P0, PT, R14, R98, PT ;  /* 0x000000620e00720c */ /* 0x000fd20003f06270 */
[----:B------:R-:W2:Y:S04]  /*0140*/  @!P1 LDG.E.U16 R0, desc[UR4][R2.64+0x40] ;  /* 0x0000400402009981 */ /* 0x000ea8000c1e1500 */
[----:B------:R-:W3:Y:S04]  /*0150*/  @!P4 LDG.E.U16 R8, desc[UR4][R2.64] ;  /* 0x000000040208c981 */ /* 0x000ee8000c1e1500 */
[----:B------:R-:W4:Y:S01]  /*0160*/  @!P0 LDG.E.U16 R4, desc[UR4][R2.64+0x80] ;  /* 0x0000800402048981 */ /* 0x000f22000c1e1500 */
[C---:B------:R-:W-:Y:S01]  /*0170*/  VIADD R16, R108.reuse, 0x60 ;  /* 0x000000606c107836 */ /* 0x040fe20000000000 */
[----:B------:R-:W-:-:S04]  /*0180*/  IADD3 R5, R108, 0xa0, RZ ;  /* 0x000000a06c057810 */ /* 0x000fc80007ffe0ff */
[-C--:B------:R-:W-:Y:S02]  /*0190*/  ISETP.GE.AND P3, PT, R16, R98.reuse, PT ;  /* 0x000000621000720c */ /* 0x080fe40003f66270 */
[----:B------:R-:W-:Y:S02]  /*01a0*/  ISETP.GE.AND P6, PT, R5, R98, PT ;  /* 0x000000620500720c */ /* 0x000fe40003fc6270 */
[C---:B------:R-:W-:Y:S01]  /*01b0*/  IADD3 R11, R108.reuse, 0x100, RZ ;  /* 0x000001006c0b7810 */ /* 0x040fe20007ffe0ff */
[----:B------:R-:W-:Y:S01]  /*01c0*/  IMAD.MOV.U32 R101, RZ, RZ, -0x800000 ;  /* 0xff800000ff657424 */ /* 0x000fe200078e00ff */
[C---:B------:R-:W-:Y:S01]  /*01d0*/  IADD3 R9, R108.reuse, 0xe0, RZ ;  /* 0x000000e06c097810 */ /* 0x040fe20007ffe0ff */
[C---:B------:R-:W-:Y:S01]  /*01e0*/  VIADD R7, R108.reuse, 0xc0 ;  /* 0x000000c06c077836 */ /* 0x040fe20000000000 */
[----:B------:R-:W-:Y:S02]  /*01f0*/  MOV R102, 0xff800000 ;  /* 0xff80000000667802 */ /* 0x000fe40000000f00 */
[----:B------:R-:W-:-:S03]  /*0200*/  IADD3 R18, R108, 0x80, RZ ;  /* 0x000000806c127810 */ /* 0x000fc60007ffe0ff */
[----:B------:R-:W5:Y:S01]  /*0210*/  @!P3 LDG.E.U16 R5, desc[UR4][R2.64+0xc0] ;  /* 0x0000c0040205b981 */ /* 0x000f62000c1e1500 */
[----:B------:R-:W-:Y:S02]  /*0220*/  MOV R125, 0xff800000 ;  /* 0xff800000007d7802 */ /* 0x000fe40000000f00 */
[-C--:B------:R-:W-:Y:S02]  /*0230*/  ISETP.GE.AND P5, PT, R7, R98.reuse, PT ;  /* 0x000000620700720c */ /* 0x080fe40003fa6270 */
[----:B------:R-:W-:Y:S01]  /*0240*/  ISETP.GE.AND P2, PT, R18, R98, PT ;  /* 0x000000621200720c */ /* 0x000fe20003f46270 */
[----:B------:R-:W5:-:S12]  /*0250*/  @!P6 LDG.E.U16 R7, desc[UR4][R2.64+0x140] ;  /* 0x000140040207e981 */ /* 0x000f58000c1e1500 */
[----:B------:R-:W5:Y:S01]  /*0260*/  @!P2 LDG.E.U16 R6, desc[UR4][R2.64+0x100] ;  /* 0x000100040206a981 */ /* 0x000f62000c1e1500 */
[----:B--2---:R-:W-:Y:S01]  /*0270*/  @!P1 HADD2.F32 R101, -RZ, R0.H0_H0 ;  /* 0x20000000ff659230 */ /* 0x004fe20000004100 */
[-C--:B------:R-:W-:Y:S01]  /*0280*/  ISETP.GE.AND P1, PT, R11, R98.reuse, PT ;  /* 0x000000620b00720c */ /* 0x080fe20003f26270 */
[----:B------:R-:W-:Y:S02]  /*0290*/  VIADD R11, R108, 0x120 ;  /* 0x000001206c0b7836 */ /* 0x000fe40000000000 */
[----:B---3--:R-:W-:Y:S01]  /*02a0*/  @!P4 HADD2.F32 R102, -RZ, R8.H0_H0 ;  /* 0x20000008ff66c230 */ /* 0x008fe20000004100 */
[-C--:B------:R-:W-:Y:S01]  /*02b0*/  ISETP.GE.AND P4, PT, R9, R98.reuse, PT ;  /* 0x000000620900720c */ /* 0x080fe20003f86270 */
[----:B------:R-:W2:Y:S01]  /*02c0*/  @!P5 LDG.E.U16 R8, desc[UR4][R2.64+0x180] ;  /* 0x000180040208d981 */ /* 0x000ea2000c1e1500 */
[----:B----4-:R-:W-:Y:S01]  /*02d0*/  @!P0 HADD2.F32 R125, -RZ, R4.H0_H0 ;  /* 0x20000004ff7d8230 */ /* 0x010fe20000004100 */
[----:B------:R-:W-:-:S06]  /*02e0*/  ISETP.GE.AND P0, PT, R11, R98, PT ;  /* 0x000000620b00720c */ /* 0x000fcc0003f06270 */
[----:B------:R-:W3:Y:S04]  /*02f0*/  @!P1 LDG.E.U16 R0, desc[UR4][R2.64+0x200] ;  /* 0x0002000402009981 */ /* 0x000ee8000c1e1500 */
[----:B------:R-:W4:Y:S04]  /*0300*/  @!P4 LDG.E.U16 R9, desc[UR4][R2.64+0x1c0] ;  /* 0x0001c0040209c981 */ /* 0x000f28000c1e1500 */
[----:B------:R-:W2:Y:S01]  /*0310*/  @!P0 LDG.E.U16 R4, desc[UR4][R2.64+0x240] ;  /* 0x0002400402048981 */ /* 0x000ea2000c1e1500 */
[C---:B------:R-:W-:Y:S02]  /*0320*/  IADD3 R11, R108.reuse, 0x140, RZ ;  /* 0x000001406c0b7810 */ /* 0x040fe40007ffe0ff */
[----:B------:R-:W-:Y:S01]  /*0330*/  MOV R99, 0xff800000 ;  /* 0xff80000000637802 */ /* 0x000fe20000000f00 */
[----:B-----5:R-:W-:Y:S01]  /*0340*/  @!P3 HADD2.F32 R99, -RZ, R5.H0_H0 ;  /* 0x20000005ff63b230 */ /* 0x020fe20000004100 */
[----:B------:R-:W-:Y:S01]  /*0350*/  ISETP.GE.AND P3, PT, R11, R98, PT ;  /* 0x000000620b00720c */ /* 0x000fe20003f66270 */
[----:B------:R-:W-:Y:S01]  /*0360*/  VIADD R11, R108, 0x180 ;  /* 0x000001806c0b7836 */ /* 0x000fe20000000000 */
[----:B------:R-:W-:Y:S01]  /*0370*/  MOV R97, 0xff800000 ;  /* 0xff80000000617802 */ /* 0x000fe20000000f00 */
[----:B------:R-:W-:-:S03]  /*0380*/  @!P6 HADD2.F32 R97, -RZ, R7.H0_H0 ;  /* 0x20000007ff61e230 */ /* 0x000fc60000004100 */
[----:B------:R-:W-:Y:S02]  /*0390*/  ISETP.GE.AND P6, PT, R11, R98, PT ;  /* 0x000000620b00720c */ /* 0x000fe40003fc6270 */
[C---:B------:R-:W-:Y:S01]  /*03a0*/  IADD3 R7, R108.reuse, 0x1c0, RZ ;  /* 0x000001c06c077810 */ /* 0x040fe20007ffe0ff */
[----:B------:R-:W-:Y:S01]  /*03b0*/  IMAD.MOV.U32 R93, RZ, RZ, -0x800000 ;  /* 0xff800000ff5d7424 */ /* 0x000fe200078e00ff */
[----:B------:R-:W-:Y:S01]  /*03c0*/  IADD3 R22, R108, 0x200, RZ ;  /* 0x000002006c167810 */ /* 0x000fe20007ffe0ff */
[----:B------:R-:W-:Y:S01]  /*03d0*/  IMAD.MOV.U32 R123, RZ, RZ, -0x800000 ;  /* 0xff800000ff7b7424 */ /* 0x000fe200078e00ff */
[----:B------:R-:W-:Y:S01]  /*03e0*/  MOV R89, 0xff800000 ;  /* 0xff80000000597802 */ /* 0x000fe20000000f00 */
[----:B------:R-:W5:Y:S01]  /*03f0*/  @!P3 LDG.E.U16 R10, desc[UR4][R2.64+0x280] ;  /* 0x00028004020ab981 */ /* 0x000f62000c1e1500 */
[----:B------:R-:W-:-:S05]  /*0400*/  @!P2 HADD2.F32 R123, -RZ, R6.H0_H0 ;  /* 0x20000006ff7ba230 */ /* 0x000fca0000004100 */
[----:B------:R-:W5:Y:S01]  /*0410*/  @!P6 LDG.E.U16 R6, desc[UR4][R2.64+0x300] ;  /* 0x000300040206e981 */ /* 0x000f62000c1e1500 */
[----:B------:R-:W-:Y:S01]  /*0420*/  MOV R95, 0xff800000 ;  /* 0xff800000005f7802 */ /* 0x000fe20000000f00 */
[----:B------:R-:W-:Y:S01]  /*0430*/  VIADD R20, R108, 0x1e0 ;  /* 0x000001e06c147836 */ /* 0x000fe20000000000 */
[----:B------:R-:W-:Y:S01]  /*0440*/  MOV R91, 0xff800000 ;  /* 0xff800000005b7802 */ /* 0x000fe20000000f00 */
[----:B----4-:R-:W-:Y:S01]  /*0450*/  @!P4 HADD2.F32 R93, -RZ, R9.H0_H0 ;  /* 0x20000009ff5dc230 */ /* 0x010fe20000004100 */
[-C--:B------:R-:W-:Y:S01]  /*0460*/  ISETP.GE.AND P4, PT, R7, R98.reuse, PT ;  /* 0x000000620700720c */ /* 0x080fe20003f86270 */
[----:B--2---:R-:W-:Y:S01]  /*0470*/  @!P0 HADD2.F32 R89, -RZ, R4.H0_H0 ;  /* 0x20000004ff598230 */ /* 0x004fe20000004100 */
[-C--:B------:R-:W-:Y:S01]  /*0480*/  ISETP.GE.AND P0, PT, R22, R98.reuse, PT ;  /* 0x000000621600720c */ /* 0x080fe20003f06270 */
[----:B------:R-:W-:Y:S02]  /*0490*/  @!P5 HADD2.F32 R95, -RZ, R8.H0_H0 ;  /* 0x20000008ff5fd230 */ /* 0x000fe40000004100 */
[----:B---3--:R-:W-:Y:S01]  /*04a0*/  @!P1 HADD2.F32 R91, -RZ, R0.H0_H0 ;  /* 0x20000000ff5b9230 */ /* 0x008fe20000004100 */
[----:B------:R-:W-:-:S07]  /*04b0*/  ISETP.GE.AND P1, PT, R20, R98, PT ;  /* 0x000000621400720c */ /* 0x000fce0003f26270 */
[----:B------:R-:W2:Y:S04]  /*04c0*/  @!P4 LDG.E.U16 R8, desc[UR4][R2.64+0x380] ;  /* 0x000380040208c981 */ /* 0x000ea8000c1e1500 */
[----:B------:R-:W3:Y:S04]  /*04d0*/  @!P0 LDG.E.U16 R4, desc[UR4][R2.64+0x400] ;  /* 0x0004000402048981 */ /* 0x000ee8000c1e1500 */
[----:B------:R-:W4:Y:S01]  /*04e0*/  @!P1 LDG.E.U16 R0, desc[UR4][R2.64+0x3c0] ;  /* 0x0003c00402009981 */ /* 0x000f22000c1e1500 */
[C---:B------:R-:W-:Y:S02]  /*04f0*/  IADD3 R5, R108.reuse, 0x160, RZ ;  /* 0x000001606c057810 */ /* 0x040fe40007ffe0ff */
[C---:B------:R-:W-:Y:S01]  /*0500*/  IADD3 R24, R108.reuse, 0x220, RZ ;  /* 0x000002206c187810 */ /* 0x040fe20007ffe0ff */
[----:B------:R-:W-:Y:S01]  /*0510*/  IMAD.MOV.U32 R87, RZ, RZ, -0x800000 ;  /* 0xff800000ff577424 */ /* 0x000fe200078e00ff */
[----:B------:R-:W-:Y:S01]  /*0520*/  ISETP.GE.AND P2, PT, R5, R98, PT ;  /* 0x000000620500720c */ /* 0x000fe20003f46270 */
[----:B-----5:R-:W-:Y:S01]  /*0530*/  @!P3 HADD2.F32 R87, -RZ, R10.H0_H0 ;  /* 0x2000000aff57b230 */ /* 0x020fe20000004100 */
[C---:B------:R-:W-:Y:S01]  /*0540*/  IADD3 R28, R108.reuse, 0x260, RZ ;  /* 0x000002606c1c7810 */ /* 0x040fe20007ffe0ff */
[----:B------:R-:W-:Y:S01]  /*0550*/  IMAD.MOV.U32 R83, RZ, RZ, -0x800000 ;  /* 0xff800000ff537424 */ /* 0x000fe200078e00ff */
[----:B------:R-:W-:-:S02]  /*0560*/  IADD3 R5, R108, 0x1a0, RZ ;  /* 0x000001a06c057810 */ /* 0x000fc40007ffe0ff */
[-C--:B------:R-:W-:Y:S01]  /*0570*/  ISETP.GE.AND P3, PT, R24, R98.reuse, PT ;  /* 0x000000621800720c */ /* 0x080fe20003f66270 */
[----:B------:R-:W-:Y:S01]  /*0580*/  @!P6 HADD2.F32 R83, -RZ, R6.H0_H0 ;  /* 0x20000006ff53e230 */ /* 0x000fe20000004100 */
[-C--:B------:R-:W-:Y:S02]  /*0590*/  ISETP.GE.AND P6, PT, R28, R98.reuse, PT ;  /* 0x000000621c00720c */ /* 0x080fe40003fc6270 */
[----:B------:R-:W-:Y:S01]  /*05a0*/  ISETP.GE.AND P5, PT, R5, R98, PT ;  /* 0x000000620500720c */ /* 0x000fe20003fa6270 */
[C---:B------:R-:W-:Y:S01]  /*05b0*/  VIADD R32, R108.reuse, 0x2a0 ;  /* 0x000002a06c207836 */ /* 0x040fe20000000000 */
[----:B------:R-:W-:Y:S01]  /*05c0*/  MOV R79, 0xff800000 ;  /* 0xff800000004f7802 */ /* 0x000fe20000000f00 */
[----:B------:R-:W-:Y:S01]  /*05d0*/  IMAD.MOV.U32 R75, RZ, RZ, -0x800000 ;  /* 0xff800000ff4b7424 */ /* 0x000fe200078e00ff */
[C---:B------:R-:W-:Y:S01]  /*05e0*/  IADD3 R36, R108.reuse, 0x2e0, RZ ;  /* 0x000002e06c247810 */ /* 0x040fe20007ffe0ff */
[----:B------:R-:W5:Y:S04]  /*05f0*/  @!P2 LDG.E.U16 R5, desc[UR4][R2.64+0x2c0] ;  /* 0x0002c0040205a981 */ /* 0x000f68000c1e1500 */
[----:B------:R-:W5:Y:S04]  /*0600*/  @!P3 LDG.E.U16 R9, desc[UR4][R2.64+0x440] ;  /* 0x000440040209b981 */ /* 0x000f68000c1e1500 */
[----:B------:R-:W5:Y:S04]  /*0610*/  @!P6 LDG.E.U16 R6, desc[UR4][R2.64+0x4c0] ;  /* 0x0004c0040206e981 */ /* 0x000f68000c1e1500 */
[----:B------:R-:W5:Y:S01]  /*0620*/  @!P5 LDG.E.U16 R7, desc[UR4][R2.64+0x340] ;  /* 0x000340040207d981 */ /* 0x000f62000c1e1500 */
[----:B------:R-:W-:-:S02]  /*0630*/  IADD3 R34, R108, 0x2c0, RZ ;  /* 0x000002c06c227810 */ /* 0x000fc40007ffe0ff */
[----:B------:R-:W-:Y:S01]  /*0640*/  MOV R77, 0xff800000 ;  /* 0xff800000004d7802 */ /* 0x000fe20000000f00 */
[----:B--2---:R-:W-:Y:S01]  /*0650*/  @!P4 HADD2.F32 R79, -RZ, R8.H0_H0 ;  /* 0x20000008ff4fc230 */ /* 0x004fe20000004100 */
[-C--:B------:R-:W-:Y:S01]  /*0660*/  ISETP.GE.AND P4, PT, R32, R98.reuse, PT ;  /* 0x000000622000720c */ /* 0x080fe20003f86270 */
[----:B---3--:R-:W-:Y:S01]  /*0670*/  @!P0 HADD2.F32 R75, -RZ, R4.H0_H0 ;  /* 0x20000004ff4b8230 */ /* 0x008fe20000004100 */
[-C--:B------:R-:W-:Y:S01]  /*0680*/  ISETP.GE.AND P0, PT, R36, R98.reuse, PT ;  /* 0x000000622400720c */ /* 0x080fe20003f06270 */
[----:B----4-:R-:W-:Y:S01]  /*0690*/  @!P1 HADD2.F32 R77, -RZ, R0.H0_H0 ;  /* 0x20000000ff4d9230 */ /* 0x010fe20000004100 */
[----:B------:R-:W-:-:S09]  /*06a0*/  ISETP.GE.AND P1, PT, R34, R98, PT ;  /* 0x000000622200720c */ /* 0x000fd20003f26270 */
[----:B------:R-:W2:Y:S04]  /*06b0*/  @!P4 LDG.E.U16 R8, desc[UR4][R2.64+0x540] ;  /* 0x000540040208c981 */ /* 0x000ea8000c1e1500 */
[----:B------:R-:W3:Y:S04]  /*06c0*/  @!P0 LDG.E.U16 R4, desc[UR4][R2.64+0x5c0] ;  /* 0x0005c00402048981 */ /* 0x000ee8000c1e1500 */
[----:B------:R-:W4:Y:S01]  /*06d0*/  @!P1 LDG.E.U16 R0, desc[UR4][R2.64+0x580] ;  /* 0x0005800402009981 */ /* 0x000f22000c1e1500 */
[----:B------:R-:W-:Y:S01]  /*06e0*/  VIADD R38, R108, 0x300 ;  /* 0x000003006c267836 */ /* 0x000fe20000000000 */
[----:B------:R-:W-:-:S02]  /*06f0*/  MOV R73, 0xff800000 ;  /* 0xff80000000497802 */ /* 0x000fc40000000f00 */
[C---:B------:R-:W-:Y:S02]  /*0700*/  IADD3 R26, R108.reuse, 0x240, RZ ;  /* 0x000002406c1a7810 */ /* 0x040fe40007ffe0ff */
[C---:B------:R-:W-:Y:S02]  /*0710*/  IADD3 R42, R108.reuse, 0x340, RZ ;  /* 0x000003406c2a7810 */ /* 0x040fe40007ffe0ff */
[----:B------:R-:W-:Y:S01]  /*0720*/  IADD3 R30, R108, 0x280, RZ ;  /* 0x000002806c1e7810 */ /* 0x000fe20007ffe0ff */
[----:B-----5:R-:W-:Y:S01]  /*0730*/  @!P3 HADD2.F32 R73, -RZ, R9.H0_H0 ;  /* 0x20000009ff49b230 */ /* 0x020fe20000004100 */
[-C--:B------:R-:W-:Y:S01]  /*0740*/  ISETP.GE.AND P3, PT, R38, R98.reuse, PT ;  /* 0x000000622600720c */ /* 0x080fe20003f66270 */
[----:B------:R-:W-:Y:S01]  /*0750*/  IMAD.MOV.U32 R81, RZ, RZ, -0x800000 ;  /* 0xff800000ff517424 */ /* 0x000fe200078e00ff */
[----:B------:R-:W-:Y:S01]  /*0760*/  MOV R85, 0xff800000 ;  /* 0xff80000000557802 */ /* 0x000fe20000000f00 */
[----:B------:R-:W-:Y:S01]  /*0770*/  @!P2 HADD2.F32 R85, -RZ, R5.H0_H0 ;  /* 0x20000005ff55a230 */ /* 0x000fe20000004100 */
[----:B------:R-:W-:Y:S01]  /*0780*/  MOV R69, 0xff800000 ;  /* 0xff80000000457802 */ /* 0x000fe20000000f00 */
[----:B------:R-:W-:Y:S01]  /*0790*/  @!P6 HADD2.F32 R69, -RZ, R6.H0_H0 ;  /* 0x20000006ff45e230 */ /* 0x000fe20000004100 */
[-C--:B------:R-:W-:Y:S01]  /*07a0*/  ISETP.GE.AND P2, PT, R26, R98.reuse, PT ;  /* 0x000000621a00720c */ /* 0x080fe20003f46270 */
[----:B------:R-:W-:Y:S01]  /*07b0*/  @!P5 HADD2.F32 R81, -RZ, R7.H0_H0 ;  /* 0x20000007ff51d230 */ /* 0x000fe20000004100 */
[----:B------:R-:W-:-:S02]  /*07c0*/  ISETP.GE.AND P6, PT, R42, R98, PT ;  /* 0x000000622a00720c */ /* 0x000fc40003fc6270 */
[----:B------:R-:W-:Y:S02]  /*07d0*/  ISETP.GE.AND P5, PT, R30, R98, PT ;  /* 0x000000621e00720c */ /* 0x000fe40003fa6270 */
[C---:B------:R-:W-:Y:S02]  /*07e0*/  IADD3 R46, R108.reuse, 0x380, RZ ;  /* 0x000003806c2e7810 */ /* 0x040fe40007ffe0ff */
[----:B------:R-:W-:Y:S01]  /*07f0*/  MOV R65, 0xff800000 ;  /* 0xff80000000417802 */ /* 0x000fe20000000f00 */
[----:B------:R-:W-:Y:S01]  /*0800*/  VIADD R50, R108, 0x3c0 ;  /* 0x000003c06c327836 */ /* 0x000fe20000000000 */
[----:B------:R-:W5:Y:S01]  /*0810*/  @!P3 LDG.E.U16 R9, desc[UR4][R2.64+0x600] ;  /* 0x000600040209b981 */ /* 0x000f62000c1e1500 */
[----:B------:R-:W-:-:S03]  /*0820*/  MOV R61, 0xff800000 ;  /* 0xff800000003d7802 */ /* 0x000fc60000000f00 */
[----:B------:R-:W5:Y:S04]  /*0830*/  @!P2 LDG.E.U16 R5, desc[UR4][R2.64+0x480] ;  /* 0x000480040205a981 */ /* 0x000f68000c1e1500 */
[----:B------:R-:W5:Y:S04]  /*0840*/  @!P6 LDG.E.U16 R6, desc[UR4][R2.64+0x680] ;  /* 0x000680040206e981 */ /* 0x000f68000c1e1500 */
[----:B------:R-:W5:Y:S01]  /*0850*/  @!P5 LDG.E.U16 R7, desc[UR4][R2.64+0x500] ;  /* 0x000500040207d981 */ /* 0x000f62000c1e1500 */
[----:B------:R-:W-:Y:S01]  /*0860*/  IADD3 R48, R108, 0x3a0, RZ ;  /* 0x000003a06c307810 */ /* 0x000fe20007ffe0ff */
[----:B------:R-:W-:-:S02]  /*0870*/  IMAD.MOV.U32 R63, RZ, RZ, -0x800000 ;  /* 0xff800000ff3f7424 */ /* 0x000fc400078e00ff */
        /* <DEDUP_REMOVED lines=9> */
[C---:B------:R-:W-:Y:S01]  /*0910*/  IADD3 R52, R108.reuse, 0x3e0, RZ ;  /* 0x000003e06c347810 */ /* 0x040fe20007ffe0ff */
[C---:B------:R-:W-:Y:S01]  /*0920*/  VIADD R40, R108.reuse, 0x320 ;  /* 0x000003206c287836 */ /* 0x040fe20000000000 */
[----:B------:R-:W-:Y:S01]  /*0930*/  MOV R59, 0xff800000 ;  /* 0xff800000003b7802 */ /* 0x000fe20000000f00 */
[C---:B------:R-:W-:Y:S01]  /*0940*/  VIADD R44, R108.reuse, 0x360 ;  /* 0x000003606c2c7836 */ /* 0x040fe20000000000 */
[----:B------:R-:W-:Y:S01]  /*0950*/  IADD3 R56, R108, 0x420, RZ ;  /* 0x000004206c387810 */ /* 0x000fe20007ffe0ff */
[----:B------:R-:W-:Y:S01]  /*0960*/  IMAD.MOV.U32 R55, RZ, RZ, -0x800000 ;  /* 0xff800000ff377424 */ /* 0x000fe200078e00ff */
[----:B------:R-:W-:-:S02]  /*0970*/  MOV R71, 0xff800000 ;  /* 0xff80000000477802 */ /* 0x000fc40000000f00 */
[----:B------:R-:W-:Y:S01]  /*0980*/  MOV R67, 0xff800000 ;  /* 0xff80000000437802 */ /* 0x000fe20000000f00 */
[----:B-----5:R-:W-:Y:S01]  /*0990*/  @!P3 HADD2.F32 R59, -RZ, R9.H0_H0 ;  /* 0x20000009ff3bb230 */ /* 0x020fe20000004100 */
[-C--:B------:R-:W-:Y:S01]  /*09a0*/  ISETP.GE.AND P3, PT, R52, R98.reuse, PT ;  /* 0x000000623400720c */ /* 0x080fe20003f66270 */
[----:B------:R-:W-:Y:S01]  /*09b0*/  @!P2 HADD2.F32 R71, -RZ, R5.H0_H0 ;  /* 0x20000005ff47a230 */ /* 0x000fe20000004100 */
[-C--:B------:R-:W-:Y:S01]  /*09c0*/  ISETP.GE.AND P2, PT, R40, R98.reuse, PT ;  /* 0x000000622800720c */ /* 0x080fe20003f46270 */
[----:B------:R-:W-:Y:S01]  /*09d0*/  @!P6 HADD2.F32 R55, -RZ, R6.H0_H0 ;  /* 0x20000006ff37e230 */ /* 0x000fe20000004100 */
[-C--:B------:R-:W-:Y:S01]  /*09e0*/  ISETP.GE.AND P6, PT, R56, R98.reuse, PT ;  /* 0x000000623800720c */ /* 0x080fe20003fc6270 */
[----:B------:R-:W-:Y:S01]  /*09f0*/  @!P5 HADD2.F32 R67, -RZ, R7.H0_H0 ;  /* 0x20000007ff43d230 */ /* 0x000fe20000004100 */
[----:B------:R-:W-:-:S07]  /*0a00*/  ISETP.GE.AND P5, PT, R44, R98, PT ;  /* 0x000000622c00720c */ /* 0x000fce0003fa6270 */
[----:B------:R-:W5:Y:S01]  /*0a10*/  @!P3 LDG.E.U16 R9, desc[UR4][R2.64+0x7c0] ;  /* 0x0007c0040209b981 */ /* 0x000f62000c1e1500 */
[C---:B------:R-:W-:Y:S02]  /*0a20*/  IADD3 R60, R108.reuse, 0x460, RZ ;  /* 0x000004606c3c7810 */ /* 0x040fe40007ffe0ff */
[----:B------:R-:W-:Y:S01]  /*0a30*/  MOV R51, 0xff800000 ;  /* 0xff80000000337802 */ /* 0x000fe20000000f00 */
[----:B------:R-:W5:Y:S01]  /*0a40*/  @!P2 LDG.E.U16 R5, desc[UR4][R2.64+0x640] ;  /* 0x000640040205a981 */ /* 0x000f62000c1e1500 */
[C---:B------:R-:W-:Y:S02]  /*0a50*/  IADD3 R64, R108.reuse, 0x4a0, RZ ;  /* 0x000004a06c407810 */ /* 0x040fe40007ffe0ff */
[----:B------:R-:W-:Y:S01]  /*0a60*/  MOV R47, 0xff800000 ;  /* 0xff800000002f7802 */ /* 0x000fe20000000f00 */
[----:B------:R-:W5:Y:S04]  /*0a70*/  @!P6 LDG.E.U16 R6, desc[UR4][R2.64+0x840] ;  /* 0x000840040206e981 */ /* 0x000f68000c1e1500 */
[----:B------:R-:W5:Y:S01]  /*0a80*/  @!P5 LDG.E.U16 R7, desc[UR4][R2.64+0x6c0] ;  /* 0x0006c0040207d981 */ /* 0x000f62000c1e1500 */
[----:B------:R-:W-:Y:S01]  /*0a90*/  VIADD R62, R108, 0x480 ;  /* 0x000004806c3e7836 */ /* 0x000fe20000000000 */
        /* <DEDUP_REMOVED lines=14> */
[----:B------:R-:W-:-:S02]  /*0b80*/  IADD3 R54, R108, 0x400, RZ ;  /* 0x000004006c367810 */ /* 0x000fc40007ffe0ff */
[----:B------:R-:W-:Y:S02]  /*0b90*/  MOV R57, 0xff800000 ;  /* 0xff80000000397802 */ /* 0x000fe40000000f00 */
[----:B------:R-:W-:Y:S01]  /*0ba0*/  MOV R41, 0xff800000 ;  /* 0xff80000000297802 */ /* 0x000fe20000000f00 */
[----:B-----5:R-:W-:Y:S01]  /*0bb0*/  @!P3 HADD2.F32 R45, -RZ, R9.H0_H0 ;  /* 0x20000009ff2db230 */ /* 0x020fe20000004100 */
[-C--:B------:R-:W-:Y:S02]  /*0bc0*/  ISETP.GE.AND P3, PT, R66, R98.reuse, PT ;  /* 0x000000624200720c */ /* 0x080fe40003f66270 */
[----:B------:R-:W-:Y:S01]  /*0bd0*/  MOV R53, 0xff800000 ;  /* 0xff80000000357802 */ /* 0x000fe20000000f00 */
[----:B------:R-:W-:Y:S01]  /*0be0*/  @!P2 HADD2.F32 R57, -RZ, R5.H0_H0 ;  /* 0x20000005ff39a230 */ /* 0x000fe20000004100 */
[-C--:B------:R-:W-:Y:S01]  /*0bf0*/  ISETP.GE.AND P2, PT, R54, R98.reuse, PT ;  /* 0x000000623600720c */ /* 0x080fe20003f46270 */
[----:B------:R-:W-:Y:S01]  /*0c00*/  @!P6 HADD2.F32 R41, -RZ, R6.H0_H0 ;  /* 0x20000006ff29e230 */ /* 0x000fe20000004100 */
[-C--:B------:R-:W-:Y:S01]  /*0c10*/  ISETP.GE.AND P6, PT, R70, R98.reuse, PT ;  /* 0x000000624600720c */ /* 0x080fe20003fc6270 */
[----:B------:R-:W-:Y:S01]  /*0c20*/  @!P5 HADD2.F32 R53, -RZ, R7.H0_H0 ;  /* 0x20000007ff35d230 */ /* 0x000fe20000004100 */
[----:B------:R-:W-:Y:S01]  /*0c30*/  ISETP.GE.AND P5, PT, R58, R98, PT ;  /* 0x000000623a00720c */ /* 0x000fe20003fa6270 */
[C---:B------:R-:W-:Y:S01]  /*0c40*/  VIADD R74, R108.reuse, 0x540 ;  /* 0x000005406c4a7836 */ /* 0x040fe20000000000 */
[----:B------:R-:W-:Y:S01]  /*0c50*/  MOV R37, 0xff800000 ;  /* 0xff80000000257802 */ /* 0x000fe20000000f00 */
[----:B------:R-:W-:-:S02]  /*0c60*/  VIADD R78, R108, 0x580 ;  /* 0x000005806c4e7836 */ /* 0x000fc40000000000 */
[----:B------:R-:W5:Y:S01]  /*0c70*/  @!P3 LDG.E.U16 R9, desc[UR4][R2.64+0x980] ;  /* 0x000980040209b981 */ /* 0x000f62000c1e1500 */
[----:B------:R-:W-:-:S03]  /*0c80*/  MOV R33, 0xff800000 ;  /* 0xff80000000217802 */ /* 0x000fc60000000f00 */
[----:B------:R-:W5:Y:S04]  /*0c90*/  @!P2 LDG.E.U16 R5, desc[UR4][R2.64+0x800] ;  /* 0x000800040205a981 */ /* 0x000f68000c1e1500 */
[----:B------:R-:W5:Y:S04]  /*0ca0*/  @!P6 LDG.E.U16 R6, desc[UR4][R2.64+0xa00] ;  /* 0x000a00040206e981 */ /* 0x000f68000c1e1500 */
[----:B------:R-:W5:Y:S01]  /*0cb0*/  @!P5 LDG.E.U16 R7, desc[UR4][R2.64+0x880] ;  /* 0x000880040207d981 */ /* 0x000f62000c1e1500 */
[----:B------:R-:W-:Y:S02]  /*0cc0*/  IADD3 R76, R108, 0x560, RZ ;  /* 0x000005606c4c7810 */ /* 0x000fe40007ffe0ff */
        /* <DEDUP_REMOVED lines=10> */
[----:B------:R-:W-:Y:S02]  /*0d70*/  IADD3 R80, R108, 0x5a0, RZ ;  /* 0x000005a06c507810 */ /* 0x000fe40007ffe0ff */
[----:B------:R-:W-:-:S02]  /*0d80*/  MOV R31, 0xff800000 ;  /* 0xff800000001f7802 */ /* 0x000fc40000000f00 */
[C---:B------:R-:W-:Y:S02]  /*0d90*/  IADD3 R68, R108.reuse, 0x4e0, RZ ;  /* 0x000004e06c447810 */ /* 0x040fe40007ffe0ff */
[C---:B------:R-:W-:Y:S01]  /*0da0*/  IADD3 R84, R108.reuse, 0x5e0, RZ ;  /* 0x000005e06c547810 */ /* 0x040fe20007ffe0ff */
[----:B------:R-:W-:Y:S01]  /*0db0*/  IMAD.MOV.U32 R43, RZ, RZ, -0x800000 ;  /* 0xff800000ff2b7424 */ /* 0x000fe200078e00ff */
[----:B------:R-:W-:Y:S01]  /*0dc0*/  IADD3 R72, R108, 0x520, RZ ;  /* 0x000005206c487810 */ /* 0x000fe20007ffe0ff */
[----:B------:R-:W-:Y:S01]  /*0dd0*/  IMAD.MOV.U32 R27, RZ, RZ, -0x800000 ;  /* 0xff800000ff1b7424 */ /* 0x000fe200078e00ff */
        /* <DEDUP_REMOVED lines=28> */
[C---:B------:R-:W-:Y:S01]  /*0fa0*/  VIADD R94, R108.reuse, 0x680 ;  /* 0x000006806c5e7836 */ /* 0x040fe20000000000 */
[----:B------:R-:W-:Y:S01]  /*0fb0*/  MOV R17, 0xff800000 ;  /* 0xff80000000117802 */ /* 0x000fe20000000f00 */
[C---:B------:R-:W-:Y:S01]  /*0fc0*/  VIADD R86, R108.reuse, 0x600 ;  /* 0x000006006c567836 */ /* 0x040fe20000000000 */
[----:B------:R-:W-:-:S02]  /*0fd0*/  IADD3 R82, R108, 0x5c0, RZ ;  /* 0x000005c06c527810 */ /* 0x000fc40007ffe0ff */
[----:B------:R-:W-:Y:S02]  /*0fe0*/  IADD3 R12, R108, 0x6c0, RZ ;  /* 0x000006c06c0c7810 */ /* 0x000fe40007ffe0ff */
[----:B------:R-:W-:Y:S02]  /*0ff0*/  MOV R29, 0xff800000 ;  /* 0xff800000001d7802 */ /* 0x000fe40000000f00 */
[----:B------:R-:W-:Y:S02]  /*1000*/  MOV R104, 0xff800000 ;  /* 0xff80000000687802 */ /* 0x000fe40000000f00 */
        /* <DEDUP_REMOVED lines=10> */
[----:B------:R-:W-:Y:S02]  /*10b0*/  MOV R105, 0xff800000 ;  /* 0xff80000000697802 */ /* 0x000fe40000000f00 */
[----:B------:R-:W-:Y:S01]  /*10c0*/  MOV R109, 0xff800000 ;  /* 0xff800000006d7802 */ /* 0x000fe20000000f00 */
[----:B------:R-:W5:Y:S04]  /*10d0*/  @!P2 LDG.E.U16 R5, desc[UR4][R2.64+0xb80] ;  /* 0x000b80040205a981 */ /* 0x000f68000c1e1500 */
[----:B------:R-:W5:Y:S04]  /*10e0*/  @!P6 LDG.E.U16 R6, desc[UR4][R2.64+0xd80] ;  /* 0x000d80040206e981 */ /* 0x000f68000c1e1500 */
[----:B------:R-:W5:Y:S01]  /*10f0*/  @!P5 LDG.E.U16 R7, desc[UR4][R2.64+0xc00] ;  /* 0x000c00040207d981 */ /* 0x000f62000c1e1500 */
[----:B------:R-:W-:Y:S01]  /*1100*/  MOV R107, 0xff800000 ;  /* 0xff800000006b7802 */ /* 0x000fe20000000f00 */
[----:B--2---:R-:W-:-:S02]  /*1110*/  @!P4 HADD2.F32 R105, -RZ, R8.H0_H0 ;  /* 0x20000008ff69c230 */ /* 0x004fc40000004100 */
[----:B------:R-:W-:Y:S02]  /*1120*/  VIADD R8, R108, 0x740 ;  /* 0x000007406c087836 */ /* 0x000fe40000000000 */
[----:B---3--:R-:W-:-:S03]  /*1130*/  @!P0 HADD2.F32 R109, -RZ, R4.H0_H0 ;  /* 0x20000004ff6d8230 */ /* 0x008fc60000004100 */
[----:B------:R-:W-:Y:S01]  /*1140*/  ISETP.GE.AND P0, PT, R8, R98, PT ;  /* 0x000000620800720c */ /* 0x000fe20003f06270 */
[----:B----4-:R-:W-:-:S12]  /*1150*/  @!P1 HADD2.F32 R107, -RZ, R0.H0_H0 ;  /* 0x20000000ff6b9230 */ /* 0x010fd80000004100 */
[----:B------:R-:W2:Y:S01]  /*1160*/  @!P0 LDG.E.U16 R0, desc[UR4][R2.64+0xe80] ;  /* 0x000e800402008981 */ /* 0x000ea2000c1e1500 */
[----:B------:R-:W-:Y:S02]  /*1170*/  MOV R110, 0xff800000 ;  /* 0xff800000006e7802 */ /* 0x000fe40000000f00 */
[C---:B------:R-:W-:Y:S02]  /*1180*/  IADD3 R96, R108.reuse, 0x6a0, RZ ;  /* 0x000006a06c607810 */ /* 0x040fe40007ffe0ff */
[C---:B------:R-:W-:Y:S01]  /*1190*/  IADD3 R4, R108.reuse, 0x7c0, RZ ;  /* 0x000007c06c047810 */ /* 0x040fe20007ffe0ff */
[C---:B------:R-:W-:Y:S01]  /*11a0*/  VIADD R10, R108.reuse, 0x700 ;  /* 0x000007006c0a7836 */ /* 0x040fe20000000000 */
[C---:B------:R-:W-:Y:S01]  /*11b0*/  IADD3 R11, R108.reuse, 0x6e0, RZ ;  /* 0x000006e06c0b7810 */ /* 0x040fe20007ffe0ff */
[----:B------:R-:W-:Y:S01]  /*11c0*/  IMAD.MOV.U32 R121, RZ, RZ, -0x800000 ;  /* 0xff800000ff797424 */ /* 0x000fe200078e00ff */
[----:B------:R-:W-:Y:S02]  /*11d0*/  MOV R15, 0xff800000 ;  /* 0xff800000000f7802 */ /* 0x000fe40000000f00 */
[----:B------:R-:W-:Y:S01]  /*11e0*/  IADD3 R9, R108, 0x720, RZ ;  /* 0x000007206c097810 */ /* 0x000fe20007ffe0ff */
[----:B-----5:R-:W-:Y:S01]  /*11f0*/  @!P3 HADD2.F32 R110, -RZ, R111.H0_H0 ;  /* 0x2000006fff6eb230 */ /* 0x020fe20000004100 */
[----:B------:R-:W-:-:S02]  /*1200*/  ISETP.GE.AND P3, PT, R112, 0x1, PT ;  /* 0x000000017000780c */ /* 0x000fc40003f66270 */
[----:B------:R-:W-:Y:S01]  /*1210*/  MOV R112, 0xff800000 ;  /* 0xff80000000707802 */ /* 0x000fe20000000f00 */
[----:B------:R-:W-:Y:S01]  /*1220*/  @!P2 HADD2.F32 R15, -RZ, R5.H0_H0 ;  /* 0x20000005ff0fa230 */ /* 0x000fe20000004100 */
[-C--:B------:R-:W-:Y:S01]  /*1230*/  ISETP.GE.AND P2, PT, R96, R98.reuse, PT ;  /* 0x000000626000720c */ /* 0x080fe20003f46270 */
[----:B------:R-:W-:Y:S01]  /*1240*/  @!P6 HADD2.F32 R112, -RZ, R6.H0_H0 ;  /* 0x20000006ff70e230 */ /* 0x000fe20000004100 */
[-C--:B------:R-:W-:Y:S01]  /*1250*/  ISETP.GE.AND P6, PT, R4, R98.reuse, PT ;  /* 0x000000620400720c */ /* 0x080fe20003fc6270 */
[----:B------:R-:W-:Y:S01]  /*1260*/  @!P5 HADD2.F32 R121, -RZ, R7.H0_H0 ;  /* 0x20000007ff79d230 */ /* 0x000fe20000004100 */
[-C--:B------:R-:W-:Y:S02]  /*1270*/  ISETP.GE.AND P5, PT, R11, R98.reuse, PT ;  /* 0x000000620b00720c */ /* 0x080fe40003fa6270 */
[-C--:B------:R-:W-:Y:S02]  /*1280*/  ISETP.GE.AND P4, PT, R10, R98.reuse, PT ;  /* 0x000000620a00720c */ /* 0x080fe40003f86270 */
[----:B------:R-:W-:-:S05]  /*1290*/  ISETP.GE.AND P1, PT, R9, R98, PT ;  /* 0x000000620900720c */ /* 0x000fca0003f26270 */
[----:B------:R-:W3:Y:S01]  /*12a0*/  @!P2 LDG.E.U16 R5, desc[UR4][R2.64+0xd40] ;  /* 0x000d40040205a981 */ /* 0x000ee2000c1e1500 */
[----:B------:R-:W-:-:S03]  /*12b0*/  MOV R116, 0xff800000 ;  /* 0xff80000000747802 */ /* 0x000fc60000000f00 */
[----:B------:R-:W4:Y:S04]  /*12c0*/  @!P5 LDG.E.U16 R7, desc[UR4][R2.64+0xdc0] ;  /* 0x000dc0040207d981 */ /* 0x000f28000c1e1500 */
[----:B------:R-:W5:Y:S04]  /*12d0*/  @!P4 LDG.E.U16 R115, desc[UR4][R2.64+0xe00] ;  /* 0x000e00040273c981 */ /* 0x000f68000c1e1500 */
[----:B------:R-:W5:Y:S01]  /*12e0*/  @!P1 LDG.E.U16 R100, desc[UR4][R2.64+0xe40] ;  /* 0x000e400402649981 */ /* 0x000f62000c1e1500 */
[----:B--2---:R-:W-:-:S03]  /*12f0*/  @!P0 HADD2.F32 R116, -RZ, R0.H0_H0 ;  /* 0x20000000ff748230 */ /* 0x004fc60000004100 */
[----:B------:R-:W2:Y:S01]  /*1300*/  @!P6 LDG.E.U16 R0, desc[UR4][R2.64+0xf80] ;  /* 0x000f80040200e981 */ /* 0x000ea2000c1e1500 */
[----:B------:R-:W-:Y:S01]  /*1310*/  MOV R111, 0xff800000 ;  /* 0xff800000006f7802 */ /* 0x000fe20000000f00 */
[----:B------:R-:W-:Y:S01]  /*1320*/  IMAD.MOV.U32 R113, RZ, RZ, -0x800000 ;  /* 0xff800000ff717424 */ /* 0x000fe200078e00ff */
[----:B------:R-:W-:Y:S02]  /*1330*/  MOV R120, 0xff800000 ;  /* 0xff80000000787802 */ /* 0x000fe40000000f00 */
[----:B------:R-:W-:Y:S02]  /*1340*/  MOV R114, 0xff800000 ;  /* 0xff80000000727802 */ /* 0x000fe40000000f00 */
[----:B------:R-:W-:Y:S02]  /*1350*/  IADD3 R6, R108, 0x780, RZ ;  /* 0x000007806c067810 */ /* 0x000fe40007ffe0ff */
[----:B------:R-:W-:Y:S01]  /*1360*/  FSETP.GT.FTZ.AND P0, PT, R102, R101, PT ;  /* 0x000000656600720b */ /* 0x000fe20003f14000 */
[----:B---3--:R-:W-:-:S02]  /*1370*/  @!P2 HADD2.F32 R111, -RZ, R5.H0_H0 ;  /* 0x20000005ff6fa230 */ /* 0x008fc40000004100 */
[C---:B------:R-:W-:Y:S02]  /*1380*/  VIADD R5, R108.reuse, 0x7a0 ;  /* 0x000007a06c057836 */ /* 0x040fe40000000000 */
[----:B----4-:R-:W-:Y:S01]  /*1390*/  @!P5 HADD2.F32 R113, -RZ, R7.H0_H0 ;  /* 0x20000007ff71d230 */ /* 0x010fe20000004100 */
[----:B------:R-:W-:Y:S01]  /*13a0*/  IADD3 R7, R108, 0x760, RZ ;  /* 0x000007606c077810 */ /* 0x000fe20007ffe0ff */
[----:B-----5:R-:W-:Y:S01]  /*13b0*/  @!P4 HADD2.F32 R114, -RZ, R115.H0_H0 ;  /* 0x20000073ff72c230 */ /* 0x020fe20000004100 */
[----:B------:R-:W-:Y:S02]  /*13c0*/  MOV R115, 0xff800000 ;  /* 0xff80000000737802 */ /* 0x000fe40000000f00 */
[-C--:B------:R-:W-:Y:S01]  /*13d0*/  ISETP.GE.AND P2, PT, R7, R98.reuse, PT ;  /* 0x000000620700720c */ /* 0x080fe20003f46270 */
[----:B------:R-:W-:Y:S01]  /*13e0*/  @!P1 HADD2.F32 R115, -RZ, R100.H0_H0 ;  /* 0x20000064ff739230 */ /* 0x000fe20000004100 */
[-C--:B------:R-:W-:Y:S02]  /*13f0*/  ISETP.GE.AND P4, PT, R6, R98.reuse, PT ;  /* 0x000000620600720c */ /* 0x080fe40003f86270 */
[----:B------:R-:W-:-:S09]  /*1400*/  ISETP.GE.AND P5, PT, R5, R98, PT ;  /* 0x000000620500720c */ /* 0x000fd20003fa6270 */
[----:B------:R-:W3:Y:S04]  /*1410*/  @!P2 LDG.E.U16 R118, desc[UR4][R2.64+0xec0] ;  /* 0x000ec0040276a981 */ /* 0x000ee8000c1e1500 */
[----:B------:R-:W4:Y:S04]  /*1420*/  @!P4 LDG.E.U16 R119, desc[UR4][R2.64+0xf00] ;  /* 0x000f00040277c981 */ /* 0x000f28000c1e1500 */
[----:B------:R-:W5:Y:S01]  /*1430*/  @!P5 LDG.E.U16 R100, desc[UR4][R2.64+0xf40] ;  /* 0x000f40040264d981 */ /* 0x000f62000c1e1500 */
[----:B--2---:R-:W-:Y:S02]  /*1440*/  @!P6 HADD2.F32 R120, -RZ, R0.H0_H0 ;  /* 0x20000000ff78e230 */ /* 0x004fe40000004100 */
[----:B------:R-:W-:-:S05]  /*1450*/  VIADD R0, R108, 0x7e0 ;  /* 0x000007e06c007836 */ /* 0x000fca0000000000 */
        /* <DEDUP_REMOVED lines=119> */
[----:B---3--:R-:W-:-:S03]  /*1bd0*/  @!P2 HADD2.F32 R117, -RZ, R118.H0_H0 ;  /* 0x20000076ff75a230 */ /* 0x008fc60000004100 */
[----:B------:R-:W-:Y:S02]  /*1be0*/  FSEL R2, R3, R116, P0 ;  /* 0x0000007403027208 */ /* 0x000fe40000000000 */
[----:B------:R-:W-:Y:S02]  /*1bf0*/  MOV R118, 0xff800000 ;  /* 0xff80000000767802 */ /* 0x000fe40000000f00 */
[----:B------:R-:W-:Y:S01]  /*1c00*/  FSETP.GT.FTZ.AND P0, PT, R2, R117, PT ;  /* 0x000000750200720b */ /* 0x000fe20003f14000 */
[----:B----4-:R-:W-:-:S03]  /*1c10*/  @!P4 HADD2.F32 R118, -RZ, R119.H0_H0 ;  /* 0x20000077ff76c230 */ /* 0x010fc60000004100 */
[----:B------:R-:W-:Y:S02]  /*1c20*/  FSEL R3, R2, R117, P0 ;  /* 0x0000007502037208 */ /* 0x000fe40000000000 */
[----:B------:R-:W-:Y:S02]  /*1c30*/  MOV R119, 0xff800000 ;  /* 0xff80000000777802 */ /* 0x000fe40000000f00 */
[----:B------:R-:W-:Y:S01]  /*1c40*/  FSETP.GT.FTZ.AND P0, PT, R3, R118, PT ;  /* 0x000000760300720b */ /* 0x000fe20003f14000 */
[----:B-----5:R-:W-:-:S03]  /*1c50*/  @!P5 HADD2.F32 R119, -RZ, R100.H0_H0 ;  /* 0x20000064ff77d230 */ /* 0x020fc60000004100 */
        /* <DEDUP_REMOVED lines=313> */
[----:B---3--:R-:W-:-:S04]  /*2ff0*/  IADD3 R16, R14, 0xa0, RZ ;  /* 0x000000a00e107810 */ /* 0x008fc80007ffe0ff */
        /* <DEDUP_REMOVED lines=246> */
.L_x_5685:
        /* <DEDUP_REMOVED lines=10> */
.L_x_11980:


//--------------------- .text._ZN43_GLOBAL__N__9ae7fba5_10_SoftMax_cu_9f978f6320softmax_warp_forwardIN3c104HalfEffLi10ELb1ELb0EEEvPT0_PKT_iiiPKbib --------------------------
	.section	.text._ZN43_GLOBAL__N__9ae7fba5_10_SoftMax_cu_9f978f6320softmax_warp_forwardIN3c104HalfEffLi10ELb1ELb0EEEvPT0_PKT_iiiPKbib,"ax",@progbits
	.align	128
.text._ZN43_GLOBAL__N__9ae7fba5_10_SoftMax_cu_9f978f6320softmax_warp_forwardIN3c104HalfEffLi10ELb1ELb0EEEvPT0_PKT_iiiPKbib:
        .type           _ZN43_GLOBAL__N__9ae7fba5_10_SoftMax_cu_9f978f6320softmax_warp_forwardIN3c104HalfEffLi10ELb1ELb0EEEvPT0_PKT_iiiPKbib,@function
        .size           _ZN43_GLOBAL__N__9ae7fba5_10_SoftMax_cu_9f978f6320softmax_warp_forwardIN3c104HalfEffLi10ELb1ELb0EEEvPT0_PKT_iiiPKbib,(.L_x_11981 - _ZN43_GLOBAL__N__9ae7fba5_10_SoftMax_cu_9f978f6320softmax_warp_forwardIN3c104HalfEffLi10ELb1ELb0EEEvPT0_PKT_iiiPKbib)
        .other          _ZN43_GLOBAL__N__9ae7fba5_10_SoftMax_cu_9f978f6320softmax_warp_forwardIN3c104HalfEffLi10ELb1ELb0EEEvPT0_PKT_iiiPKbib,@"STO_CUDA_ENTRY STV_DEFAULT"
_ZN43_GLOBAL__N__9ae7fba5_10_SoftMax_cu_9f978f6320softmax_warp_forwardIN3c104HalfEffLi10ELb1ELb0EEEvPT0_PKT_iiiPKbib:
        /* <DEDUP_REMOVED lines=9> */
[----:B-1----:R-:W-:-:S02]  /*0090*/  IADD3 R25, R42, 0x20, RZ ;  /* 0x000000202a197810 */ /* 0x002fc40007ffe0ff */
[C---:B------:R-:W-:Y:S01]  /*00a0*/  IMAD R26, R5.reuse, UR5, R42 ;  /* 0x00000005051a7c24 */ /* 0x040fe2000f8e022a */
[----:B------:R-:W-:Y:S01]  /*00b0*/  IADD3 R52, -R5, UR4, RZ ;  /* 0x0000000405347c10 */ /* 0x000fe2000fffe1ff */
[----:B------:R-:W-:-:S03]  /*00c0*/  ULDC.64 UR4, c[0x0][0x208] ;  /* 0x0000820000047ab9 */ /* 0x000fc60000000a00 */
[----:B------:R-:W-:-:S04]  /*00d0*/  ISETP.GT.AND P0, PT, R52, RZ, PT ;  /* 0x000000ff3400720c */ /* 0x000fc80003f04270 */
[----:B--2---:R-:W-:Y:S01]  /*00e0*/  SEL R28, R27, RZ, P0 ;  /* 0x000000ff1b1c7207 */ /* 0x004fe20000000000 */
[----:B---3--:R-:W-:-:S03]  /*00f0*/  IMAD.WIDE R2, R26, 0x2, R2 ;  /* 0x000000021a027825 */ /* 0x008fc600078e0202 */
[CC--:B------:R-:W-:Y:S02]  /*0100*/  ISETP.GE.AND P1, PT, R42.reuse, R28.reuse, PT ;  /* 0x0000001c2a00720c */ /* 0x0c0fe40003f26270 */
[----:B------:R-:W-:Y:S02]  /*0110*/  ISETP.GE.AND P2, PT, R25, R28, PT ;  /* 0x0000001c1900720c */ /* 0x000fe40003f46270 */
[----:B------:R-:W-:-:S04]  /*0120*/  IADD3 R24, R42, 0x40, RZ ;  /* 0x000000402a187810 */ /* 0x000fc80007ffe0ff */
[----:B------:R-:W-:-:S05]  /*0130*/  ISETP.GE.AND P3, PT, R24, R28, PT ;  /* 0x0000001c1800720c */ /* 0x000fca0003f66270 */
[----:B------:R-:W2:Y:S04]  /*0140*/  @!P1 LDG.E.U16 R7, desc[UR4][R2.64] ;  /* 0x0000000402079981 */ /* 0x000ea8000c1e1500 */
[----:B------:R-:W3:Y:S04]  /*0150*/  @!P2 LDG.E.U16 R0, desc[UR4][R2.64+0x40] ;  /* 0x000040040200a981 */ /* 0x000ee8000c1e1500 */
[----:B------:R-:W4:Y:S01]  /*0160*/  @!P3 LDG.E.U16 R4, desc[UR4][R2.64+0x80] ;  /* 0x000080040204b981 */ /* 0x000f22000c1e1500 */
[C---:B------:R-:W-:Y:S01]  /*0170*/  VIADD R23, R42.reuse, 0x60 ;  /* 0x000000602a177836 */ /* 0x040fe20000000000 */
[C---:B------:R-:W-:Y:S01]  /*0180*/  IADD3 R22, R42.reuse, 0x80, RZ ;  /* 0x000000802a167810 */ /* 0x040fe20007ffe0ff */
[C---:B------:R-:W-:Y:S01]  /*0190*/  VIADD R20, R42.reuse, 0xc0 ;  /* 0x000000c02a147836 */ /* 0x040fe20000000000 */
[----:B------:R-:W-:-:S02]  /*01a0*/  IADD3 R21, R42, 0xa0, RZ ;  /* 0x000000a02a157810 */ /* 0x000fc40007ffe0ff */
[-C--:B------:R-:W-:Y:S02]  /*01b0*/  ISETP.GE.AND P4, PT, R23, R28.reuse, PT ;  /* 0x0000001c1700720c */ /* 0x080fe40003f86270 */
[-C--:B------:R-:W-:Y:S02]  /*01c0*/  ISETP.GE.AND P5, PT, R22, R28.reuse, PT ;  /* 0x0000001c1600720c */ /* 0x080fe40003fa6270 */
[-C--:B------:R-:W-:Y:S02]  /*01d0*/  ISETP.GE.AND P6, PT, R21, R28.reuse, PT ;  /* 0x0000001c1500720c */ /* 0x080fe40003fc6270 */
[----:B------:R-:W-:Y:S02]  /*01e0*/  ISETP.GE.AND P0, PT, R20, R28, PT ;  /* 0x0000001c1400720c */ /* 0x000fe40003f06270 */
[----:B------:R-:W-:-:S05]  /*01f0*/  IADD3 R19, R42, 0xe0, RZ ;  /* 0x000000e02a137810 */ /* 0x000fca0007ffe0ff */
[----:B------:R-:W5:Y:S01]  /*0200*/  @!P4 LDG.E.U16 R5, desc[UR4][R2.64+0xc0] ;  /* 0x0000c0040205c981 */ /* 0x000f62000c1e1500 */
[----:B------:R-:W-:Y:S02]  /*0210*/  MOV R41, 0xff800000 ;  /* 0xff80000000297802 */ /* 0x000fe40000000f00 */
[C---:B------:R-:W-:Y:S01]  /*0220*/  IADD3 R18, R42.reuse, 0x100, RZ ;  /* 0x000001002a127810 */ /* 0x040fe20007ffe0ff */
[----:B------:R-:W5:Y:S01]  /*0230*/  @!P5 LDG.E.U16 R6, desc[UR4][R2.64+0x100] ;  /* 0x000100040206d981 */ /* 0x000f62000c1e1500 */
[----:B------:R-:W-:Y:S02]  /*0240*/  IMAD.MOV.U32 R40, RZ, RZ, -0x800000 ;  /* 0xff800000ff287424 */ /* 0x000fe400078e00ff */
[----:B------:R-:W-:Y:S01]  /*0250*/  VIADD R9, R42, 0x120 ;  /* 0x000001202a097836 */ /* 0x000fe20000000000 */
[----:B------:R-:W-:Y:S01]  /*0260*/  MOV R39, 0xff800000 ;  /* 0xff80000000277802 */ /* 0x000fe20000000f00 */
[----:B--2---:R-:W-:Y:S01]  /*0270*/  @!P1 HADD2.F32 R41, -RZ, R7.H0_H0 ;  /* 0x20000007ff299230 */ /* 0x004fe20000004100 */
[-C--:B------:R-:W-:Y:S01]  /*0280*/  ISETP.GE.AND P1, PT, R19, R28.reuse, PT ;  /* 0x0000001c1300720c */ /* 0x080fe20003f26270 */
[----:B------:R-:W2:Y:S01]  /*0290*/  @!P6 LDG.E.U16 R7, desc[UR4][R2.64+0x140] ;  /* 0x000140040207e981 */ /* 0x000ea2000c1e1500 */
[----:B---3--:R-:W-:Y:S01]  /*02a0*/  @!P2 HADD2.F32 R40, -RZ, R0.H0_H0 ;  /* 0x20000000ff28a230 */ /* 0x008fe20000004100 */
[----:B------:R-:W-:-:S02]  /*02b0*/  ISETP.GE.AND P2, PT, R18, R28, PT ;  /* 0x0000001c1200720c */ /* 0x000fc40003f46270 */
[----:B------:R-:W3:Y:S01]  /*02c0*/  @!P0 LDG.E.U16 R0, desc[UR4][R2.64+0x180] ;  /* 0x0001800402008981 */ /* 0x000ee2000c1e1500 */
[----:B----4-:R-:W-:Y:S01]  /*02d0*/  @!P3 HADD2.F32 R39, -RZ, R4.H0_H0 ;  /* 0x20000004ff27b230 */ /* 0x010fe20000004100 */
[----:B------:R-:W-:-:S06]  /*02e0*/  ISETP.GE.AND P3, PT, R9, R28, PT ;  /* 0x0000001c0900720c */ /* 0x000fcc0003f66270 */
[----:B------:R-:W4:Y:S04]  /*02f0*/  @!P1 LDG.E.U16 R8, desc[UR4][R2.64+0x1c0] ;  /* 0x0001c00402089981 */ /* 0x000f28000c1e1500 */
[----:B------:R-:W4:Y:S04]  /*0300*/  @!P2 LDG.E.U16 R4, desc[UR4][R2.64+0x200] ;  /* 0x000200040204a981 */ /* 0x000f28000c1e1500 */
[----:B------:R-:W4:Y:S01]  /*0310*/  @!P3 LDG.E.U16 R9, desc[UR4][R2.64+0x240] ;  /* 0x000240040209b981 */ /* 0x000f22000c1e1500 */
[----:B------:R-:W-:Y:S01]  /*0320*/  MOV R38, 0xff800000 ;  /* 0xff80000000267802 */ /* 0x000fe20000000f00 */
[----:B------:R-:W-:Y:S01]  /*0330*/  IMAD.MOV.U32 R37, RZ, RZ, -0x800000 ;  /* 0xff800000ff257424 */ /* 0x000fe200078e00ff */
[----:B------:R-:W-:Y:S01]  /*0340*/  MOV R36, 0xff800000 ;  /* 0xff80000000247802 */ /* 0x000fe20000000f00 */
[----:B-----5:R-:W-:Y:S01]  /*0350*/  @!P4 HADD2.F32 R38, -RZ, R5.H0_H0 ;  /* 0x20000005ff26c230 */ /* 0x020fe20000004100 */
[----:B------:R-:W-:-:S02]  /*0360*/  IADD3 R5, R42, 0x160, RZ ;  /* 0x000001602a057810 */ /* 0x000fc40007ffe0ff */
[----:B------:R-:W-:Y:S01]  /*0370*/  MOV R35, 0xff800000 ;  /* 0xff80000000237802 */ /* 0x000fe20000000f00 */
[----:B------:R-:W-:Y:S01]  /*0380*/  @!P5 HADD2.F32 R37, -RZ, R6.H0_H0 ;  /* 0x20000006ff25d230 */ /* 0x000fe20000004100 */
[-C--:B------:R-:W-:Y:S01]  /*0390*/  ISETP.GE.AND P5, PT, R5, R28.reuse, PT ;  /* 0x0000001c0500720c */ /* 0x080fe20003fa6270 */
[C---:B------:R-:W-:Y:S01]  /*03a0*/  VIADD R5, R42.reuse, 0x180 ;  /* 0x000001802a057836 */ /* 0x040fe20000000000 */
[----:B------:R-:W-:Y:S01]  /*03b0*/  IADD3 R11, R42, 0x140, RZ ;  /* 0x000001402a0b7810 */ /* 0x000fe20007ffe0ff */
[----:B------:R-:W-:Y:S01]  /*03c0*/  IMAD.MOV.U32 R34, RZ, RZ, -0x800000 ;  /* 0xff800000ff227424 */ /* 0x000fe200078e00ff */
[----:B------:R-:W-:Y:S02]  /*03d0*/  MOV R33, 0xff800000 ;  /* 0xff80000000217802 */ /* 0x000fe40000000f00 */
[----:B------:R-:W-:Y:S02]  /*03e0*/  ISETP.GE.AND P4, PT, R11, R28, PT ;  /* 0x0000001c0b00720c */ /* 0x000fe40003f86270 */
[----:B------:R-:W-:-:S11]  /*03f0*/  MOV R32, 0xff800000 ;  /* 0xff80000000207802 */ /* 0x000fd60000000f00 */
[----:B------:R-:W5:Y:S01]  /*0400*/  @!P4 LDG.E.U16 R10, desc[UR4][R2.64+0x280] ;  /* 0x00028004020ac981 */ /* 0x000f62000c1e1500 */
[----:B--2---:R-:W-:Y:S01]  /*0410*/  @!P6 HADD2.F32 R36, -RZ, R7.H0_H0 ;  /* 0x20000007ff24e230 */ /* 0x004fe20000004100 */
[-C--:B------:R-:W-:Y:S02]  /*0420*/  ISETP.GE.AND P6, PT, R5, R28.reuse, PT ;  /* 0x0000001c0500720c */ /* 0x080fe40003fc6270 */
[C---:B------:R-:W-:Y:S01]  /*0430*/  IADD3 R5, R42.reuse, 0x1a0, RZ ;  /* 0x000001a02a057810 */ /* 0x040fe20007ffe0ff */
[----:B---3--:R-:W-:Y:S02]  /*0440*/  @!P0 HADD2.F32 R35, -RZ, R0.H0_H0 ;  /* 0x20000000ff238230 */ /* 0x008fe40000004100 */
[C---:B------:R-:W-:Y:S01]  /*0450*/  VIADD R7, R42.reuse, 0x1e0 ;  /* 0x000001e02a077836 */ /* 0x040fe20000000000 */
[----:B------:R-:W-:Y:S01]  /*0460*/  ISETP.GE.AND P0, PT, R5, R28, PT ;  /* 0x0000001c0500720c */ /* 0x000fe20003f06270 */
[----:B------:R-:W2:Y:S01]  /*0470*/  @!P5 LDG.E.U16 R0, desc[UR4][R2.64+0x2c0] ;  /* 0x0002c0040200d981 */ /* 0x000ea2000c1e1500 */
[----:B------:R-:W-:Y:S01]  /*0480*/  IADD3 R5, R42, 0x1c0, RZ ;  /* 0x000001c02a057810 */ /* 0x000fe20007ffe0ff */
[----:B----4-:R-:W-:-:S03]  /*0490*/  @!P1 HADD2.F32 R34, -RZ, R8.H0_H0 ;  /* 0x20000008ff229230 */ /* 0x010fc60000004100 */
[-C--:B------:R-:W-:Y:S02]  /*04a0*/  ISETP.GE.AND P1, PT, R5, R28.reuse, PT ;  /* 0x0000001c0500720c */ /* 0x080fe40003f26270 */
[----:B------:R-:W3:Y:S01]  /*04b0*/  @!P6 LDG.E.U16 R5, desc[UR4][R2.64+0x300] ;  /* 0x000300040205e981 */ /* 0x000ee2000c1e1500 */
[----:B------:R-:W-:Y:S01]  /*04c0*/  @!P2 HADD2.F32 R33, -RZ, R4.H0_H0 ;  /* 0x20000004ff21a230 */ /* 0x000fe20000004100 */
[-C--:B------:R-:W-:Y:S02]  /*04d0*/  ISETP.GE.AND P2, PT, R7, R28.reuse, PT ;  /* 0x0000001c0700720c */ /* 0x080fe40003f46270 */
[----:B------:R-:W-:Y:S01]  /*04e0*/  IADD3 R7, R42, 0x200, RZ ;  /* 0x000002002a077810 */ /* 0x000fe20007ffe0ff */
[----:B------:R-:W-:Y:S01]  /*04f0*/  @!P3 HADD2.F32 R32, -RZ, R9.H0_H0 ;  /* 0x20000009ff20b230 */ /* 0x000fe20000004100 */
[----:B------:R-:W4:Y:S02]  /*0500*/  @!P0 LDG.E.U16 R4, desc[UR4][R2.64+0x340] ;  /* 0x0003400402048981 */ /* 0x000f24000c1e1500 */
[----:B------:R-:W-:-:S03]  /*0510*/  ISETP.GE.AND P3, PT, R7, R28, PT ;  /* 0x0000001c0700720c */ /* 0x000fc60003f66270 */
[----:B------:R-:W4:Y:S04]  /*0520*/  @!P1 LDG.E.U16 R6, desc[UR4][R2.64+0x380] ;  /* 0x0003800402069981 */ /* 0x000f28000c1e1500 */
[----:B------:R-:W4:Y:S06]  /*0530*/  @!P2 LDG.E.U16 R7, desc[UR4][R2.64+0x3c0] ;  /* 0x0003c0040207a981 */ /* 0x000f2c000c1e1500 */
[----:B------:R-:W4:Y:S01]  /*0540*/  @!P3 LDG.E.U16 R8, desc[UR4][R2.64+0x400] ;  /* 0x000400040208b981 */ /* 0x000f22000c1e1500 */
[C---:B------:R-:W-:Y:S01]  /*0550*/  IADD3 R15, R42.reuse, 0x260, RZ ;  /* 0x000002602a0f7810 */ /* 0x040fe20007ffe0ff */
[C---:B------:R-:W-:Y:S01]  /*0560*/  VIADD R13, R42.reuse, 0x2a0 ;  /* 0x000002a02a0d7836 */ /* 0x040fe20000000000 */
[C---:B------:R-:W-:Y:S01]  /*0570*/  IADD3 R17, R42.reuse, 0x220, RZ ;  /* 0x000002202a117810 */ /* 0x040fe20007ffe0ff */
[----:B------:R-:W-:Y:S01]  /*0580*/  IMAD.MOV.U32 R31, RZ, RZ, -0x800000 ;  /* 0xff800000ff1f7424 */ /* 0x000fe200078e00ff */
[----:B------:R-:W-:Y:S01]  /*0590*/  MOV R29, 0xff800000 ;  /* 0xff800000001d7802 */ /* 0x000fe20000000f00 */
[----:B------:R-:W-:Y:S01]  /*05a0*/  VIADD R16, R42, 0x240 ;  /* 0x000002402a107836 */ /* 0x000fe20000000000 */
[----:B------:R-:W-:-:S02]  /*05b0*/  MOV R59, 0xff800000 ;  /* 0xff800000003b7802 */ /* 0x000fc40000000f00 */
[C---:B------:R-:W-:Y:S02]  /*05c0*/  IADD3 R12, R42.reuse, 0x2c0, RZ ;  /* 0x000002c02a0c7810 */ /* 0x040fe40007ffe0ff */
[----:B------:R-:W-:Y:S01]  /*05d0*/  MOV R43, 0xff800000 ;  /* 0xff800000002b7802 */ /* 0x000fe20000000f00 */
[----:B-----5:R-:W-:Y:S01]  /*05e0*/  @!P4 HADD2.F32 R31, -RZ, R10.H0_H0 ;  /* 0x2000000aff1fc230 */ /* 0x020fe20000004100 */
[----:B------:R-:W-:Y:S02]  /*05f0*/  ISETP.GE.AND P4, PT, R17, R28, PT ;  /* 0x0000001c1100720c */ /* 0x000fe40003f86270 */
[----:B------:R-:W-:Y:S02]  /*0600*/  MOV R30, 0xff800000 ;  /* 0xff800000001e7802 */ /* 0x000fe40000000f00 */
[C---:B------:R-:W-:Y:S01]  /*0610*/  IADD3 R14, R42.reuse, 0x280, RZ ;  /* 0x000002802a0e7810 */ /* 0x040fe20007ffe0ff */
[----:B------:R-:W-:Y:S01]  /*0620*/  IMAD.MOV.U32 R61, RZ, RZ, -0x800000 ;  /* 0xff800000ff3d7424 */ /* 0x000fe200078e00ff */
[----:B------:R-:W-:Y:S01]  /*0630*/  IADD3 R11, R42, 0x2e0, RZ ;  /* 0x000002e02a0b7810 */ /* 0x000fe20007ffe0ff */
[----:B------:R-:W-:-:S06]  /*0640*/  IMAD.MOV.U32 R44, RZ, RZ, -0x800000 ;  /* 0xff800000ff2c7424 */ /* 0x000fcc00078e00ff */
[----:B------:R-:W5:Y:S01]  /*0650*/  @!P4 LDG.E.U16 R9, desc[UR4][R2.64+0x440] ;  /* 0x000440040209c981 */ /* 0x000f62000c1e1500 */
[----:B--2---:R-:W-:Y:S01]  /*0660*/  @!P5 HADD2.F32 R30, -RZ, R0.H0_H0 ;  /* 0x20000000ff1ed230 */ /* 0x004fe20000004100 */
[-C--:B------:R-:W-:Y:S01]  /*0670*/  ISETP.GE.AND P5, PT, R16, R28.reuse, PT ;  /* 0x0000001c1000720c */ /* 0x080fe20003fa6270 */
[----:B---3--:R-:W-:Y:S01]  /*0680*/  @!P6 HADD2.F32 R29, -RZ, R5.H0_H0 ;  /* 0x20000005ff1de230 */ /* 0x008fe20000004100 */
[-C--:B------:R-:W-:Y:S01]  /*0690*/  ISETP.GE.AND P6, PT, R15, R28.reuse, PT ;  /* 0x0000001c0f00720c */ /* 0x080fe20003fc6270 */
[----:B----4-:R-:W-:Y:S01]  /*06a0*/  @!P1 HADD2.F32 R59, -RZ, R6.H0_H0 ;  /* 0x20000006ff3b9230 */ /* 0x010fe20000004100 */
[-C--:B------:R-:W-:Y:S01]  /*06b0*/  ISETP.GE.AND P1, PT, R13, R28.reuse, PT ;  /* 0x0000001c0d00720c */ /* 0x080fe20003f26270 */
[----:B------:R-:W-:Y:S01]  /*06c0*/  @!P2 HADD2.F32 R43, -RZ, R7.H0_H0 ;  /* 0x20000007ff2ba230 */ /* 0x000fe20000004100 */
[-C--:B------:R-:W-:Y:S01]  /*06d0*/  ISETP.GE.AND P2, PT, R12, R28.reuse, PT ;  /* 0x0000001c0c00720c */ /* 0x080fe20003f46270 */
[----:B------:R-:W-:Y:S01]  /*06e0*/  @!P0 HADD2.F32 R61, -RZ, R4.H0_H0 ;  /* 0x20000004ff3d8230 */ /* 0x000fe20000004100 */
[----:B------:R-:W-:-:S07]  /*06f0*/  ISETP.GE.AND P0, PT, R14, R28, PT ;  /* 0x0000001c0e00720c */ /* 0x000fce0003f06270 */
[----:B------:R-:W2:Y:S01]  /*0700*/  @!P6 LDG.E.U16 R5, desc[UR4][R2.64+0x4c0] ;  /* 0x0004c0040205e981 */ /* 0x000ea2000c1e1500 */
[----:B------:R-:W-:Y:S01]  /*0710*/  @!P3 HADD2.F32 R44, -RZ, R8.H0_H0 ;  /* 0x20000008ff2cb230 */ /* 0x000fe20000004100 */
[----:B------:R-:W-:Y:S02]  /*0720*/  ISETP.GE.AND P3, PT, R11, R28, PT ;  /* 0x0000001c0b00720c */ /* 0x000fe40003f66270 */
[----:B------:R-:W3:Y:S04]  /*0730*/  @!P5 LDG.E.U16 R0, desc[UR4][R2.64+0x480] ;  /* 0x000480040200d981 */ /* 0x000ee8000c1e1500 */
[----:B------:R-:W4:Y:S04]  /*0740*/  @!P1 LDG.E.U16 R50, desc[UR4][R2.64+0x540] ;  /* 0x0005400402329981 */ /* 0x000f28000c1e1500 */
[----:B------:R-:W4:Y:S04]  /*0750*/  @!P2 LDG.E.U16 R51, desc[UR4][R2.64+0x580] ;  /* 0x000580040233a981 */ /* 0x000f28000c1e1500 */
[----:B------:R-:W4:Y:S04]  /*0760*/  @!P0 LDG.E.U16 R6, desc[UR4][R2.64+0x500] ;  /* 0x0005000402068981 */ /* 0x000f28000c1e1500 */
[----:B------:R-:W4:Y:S01]  /*0770*/  @!P3 LDG.E.U16 R4, desc[UR4][R2.64+0x5c0] ;  /* 0x0005c0040204b981 */ /* 0x000f22000c1e1500 */
[C---:B------:R-:W-:Y:S01]  /*0780*/  VIADD R10, R42.reuse, 0x300 ;  /* 0x000003002a0a7836 */ /* 0x040fe20000000000 */
[----:B------:R-:W-:Y:S01]  /*0790*/  MOV R45, 0xff800000 ;  /* 0xff800000002d7802 */ /* 0x000fe20000000f00 */
[----:B------:R-:W-:Y:S01]  /*07a0*/  IMAD.MOV.U32 R47, RZ, RZ, -0x800000 ;  /* 0xff800000ff2f7424 */ /* 0x000fe200078e00ff */
[----:B------:R-:W-:Y:S01]  /*07b0*/  MOV R49, 0xff800000 ;  /* 0xff80000000317802 */ /* 0x000fe20000000f00 */
[C---:B------:R-:W-:Y:S01]  /*07c0*/  VIADD R7, R42.reuse, 0x360 ;  /* 0x000003602a077836 */ /* 0x040fe20000000000 */
[----:B------:R-:W-:Y:S01]  /*07d0*/  MOV R46, 0xff800000 ;  /* 0xff800000002e7802 */ /* 0x000fe20000000f00 */
[----:B-----5:R-:W-:Y:S01]  /*07e0*/  @!P4 HADD2.F32 R45, -RZ, R9.H0_H0 ;  /* 0x20000009ff2dc230 */ /* 0x020fe20000004100 */
[----:B------:R-:W-:-:S02]  /*07f0*/  IADD3 R9, R42, 0x320, RZ ;  /* 0x000003202a097810 */ /* 0x000fc40007ffe0ff */
[----:B------:R-:W-:Y:S02]  /*0800*/  ISETP.GE.AND P4, PT, R10, R28, PT ;  /* 0x0000001c0a00720c */ /* 0x000fe40003f86270 */
[----:B------:R-:W-:Y:S02]  /*0810*/  IADD3 R8, R42, 0x340, RZ ;  /* 0x000003402a087810 */ /* 0x000fe40007ffe0ff */
[----:B------:R-:W-:-:S09]  /*0820*/  MOV R48, 0xff800000 ;  /* 0xff80000000307802 */ /* 0x000fd20000000f00 */
[----:B------:R-:W5:Y:S01]  /*0830*/  @!P4 LDG.E.U16 R53, desc[UR4][R2.64+0x600] ;  /* 0x000600040235c981 */ /* 0x000f62000c1e1500 */
[----:B--2---:R-:W-:Y:S01]  /*0840*/  @!P6 HADD2.F32 R47, -RZ, R5.H0_H0 ;  /* 0x20000005ff2fe230 */ /* 0x004fe20000004100 */
[----:B------:R-:W-:Y:S01]  /*0850*/  IADD3 R5, R42, 0x3a0, RZ ;  /* 0x000003a02a057810 */ /* 0x000fe20007ffe0ff */
[----:B---3--:R-:W-:Y:S02]  /*0860*/  @!P5 HADD2.F32 R46, -RZ, R0.H0_H0 ;  /* 0x20000000ff2ed230 */ /* 0x008fe40000004100 */
[----:B----4-:R-:W-:Y:S02]  /*0870*/  @!P1 HADD2.F32 R49, -RZ, R50.H0_H0 ;  /* 0x20000032ff319230 */ /* 0x010fe40000004100 */
[----:B------:R-:W-:Y:S02]  /*0880*/  IMAD.MOV.U32 R50, RZ, RZ, -0x800000 ;  /* 0xff800000ff327424 */ /* 0x000fe400078e00ff */
[----:B------:R-:W-:Y:S01]  /*0890*/  @!P2 HADD2.F32 R50, -RZ, R51.H0_H0 ;  /* 0x20000033ff32a230 */ /* 0x000fe20000004100 */
[----:B------:R-:W-:-:S02]  /*08a0*/  ISETP.GE.AND P2, PT, R5, R28, PT ;  /* 0x0000001c0500720c */ /* 0x000fc40003f46270 */
[-C--:B------:R-:W-:Y:S01]  /*08b0*/  ISETP.GE.AND P5, PT, R9, R28.reuse, PT ;  /* 0x0000001c0900720c */ /* 0x080fe20003fa6270 */
[----:B------:R-:W-:Y:S01]  /*08c0*/  @!P0 HADD2.F32 R48, -RZ, R6.H0_H0 ;  /* 0x20000006ff308230 */ /* 0x000fe20000004100 */
[-C--:B------:R-:W-:Y:S02]  /*08d0*/  ISETP.GE.AND P6, PT, R8, R28.reuse, PT ;  /* 0x0000001c0800720c */ /* 0x080fe40003fc6270 */
[----:B------:R-:W-:Y:S02]  /*08e0*/  ISETP.GE.AND P0, PT, R7, R28, PT ;  /* 0x0000001c0700720c */ /* 0x000fe40003f06270 */
[----:B------:R-:W-:Y:S01]  /*08f0*/  MOV R51, 0xff800000 ;  /* 0xff80000000337802 */ /* 0x000fe20000000f00 */
[----:B------:R-:W-:Y:S01]  /*0900*/  @!P3 HADD2.F32 R51, -RZ, R4.H0_H0 ;  /* 0x20000004ff33b230 */ /* 0x000fe20000004100 */
[----:B------:R-:W-:-:S03]  /*0910*/  IADD3 R6, R42, 0x380, RZ ;  /* 0x000003802a067810 */ /* 0x000fc60007ffe0ff */
[----:B------:R-:W2:Y:S04]  /*0920*/  @!P2 LDG.E.U16 R4, desc[UR4][R2.64+0x740] ;  /* 0x000740040204a981 */ /* 0x000ea8000c1e1500 */
[----:B------:R-:W3:Y:S01]  /*0930*/  @!P5 LDG.E.U16 R54, desc[UR4][R2.64+0x640] ;  /* 0x000640040236d981 */ /* 0x000ee2000c1e1500 */
[----:B------:R-:W-:-:S03]  /*0940*/  ISETP.GE.AND P1, PT, R6, R28, PT ;  /* 0x0000001c0600720c */ /* 0x000fc60003f26270 */
[----:B------:R-:W4:Y:S04]  /*0950*/  @!P6 LDG.E.U16 R55, desc[UR4][R2.64+0x680] ;  /* 0x000680040237e981 */ /* 0x000f28000c1e1500 */
[----:B------:R-:W4:Y:S06]  /*0960*/  @!P0 LDG.E.U16 R56, desc[UR4][R2.64+0x6c0] ;  /* 0x0006c00402388981 */ /* 0x000f2c000c1e1500 */
[----:B------:R-:W4:Y:S01]  /*0970*/  @!P1 LDG.E.U16 R0, desc[UR4][R2.64+0x700] ;  /* 0x0007000402009981 */ /* 0x000f22000c1e1500 */
[----:B------:R-:W-:Y:S01]  /*0980*/  ISETP.GE.AND P3, PT, R52, 0x1, PT ;  /* 0x000000013400780c */ /* 0x000fe20003f66270 */
[----:B------:R-:W-:Y:S01]  /*0990*/  IMAD.MOV.U32 R52, RZ, RZ, -0x800000 ;  /* 0xff800000ff347424 */ /* 0x000fe200078e00ff */
[----:B------:R-:W-:Y:S01]  /*09a0*/  MOV R57, 0xff800000 ;  /* 0xff80000000397802 */ /* 0x000fe20000000f00 */
[----:B-----5:R-:W-:Y:S01]  /*09b0*/  @!P4 HADD2.F32 R52, -RZ, R53.H0_H0 ;  /* 0x20000035ff34c230 */ /* 0x020fe20000004100 */
[----:B------:R-:W-:Y:S01]  /*09c0*/  MOV R53, 0xff800000 ;  /* 0xff80000000357802 */ /* 0x000fe20000000f00 */
[----:B--2---:R-:W-:-:S02]  /*09d0*/  @!P2 HADD2.F32 R57, -RZ, R4.H0_H0 ;  /* 0x20000004ff39a230 */ /* 0x004fc40000004100 */
[----:B------:R-:W-:Y:S02]  /*09e0*/  VIADD R4, R42, 0x3c0 ;  /* 0x000003c02a047836 */ /* 0x000fe40000000000 */
[----:B---3--:R-:W-:Y:S01]  /*09f0*/  @!P5 HADD2.F32 R53, -RZ, R54.H0_H0 ;  /* 0x20000036ff35d230 */ /* 0x008fe20000004100 */
[----:B------:R-:W-:Y:S01]  /*0a00*/  MOV R54, 0xff800000 ;  /* 0xff80000000367802 */ /* 0x000fe20000000f00 */
[----:B----4-:R-:W-:Y:S02]  /*0a10*/  @!P6 HADD2.F32 R54, -RZ, R55.H0_H0 ;  /* 0x20000037ff36e230 */ /* 0x010fe40000004100 */
[----:B------:R-:W-:Y:S02]  /*0a20*/  IMAD.MOV.U32 R55, RZ, RZ, -0x800000 ;  /* 0xff800000ff377424 */ /* 0x000fe400078e00ff */
[----:B------:R-:W-:Y:S01]  /*0a30*/  @!P0 HADD2.F32 R55, -RZ, R56.H0_H0 ;  /* 0x20000038ff378230 */ /* 0x000fe20000004100 */
[----:B------:R-:W-:Y:S02]  /*0a40*/  ISETP.GE.AND P0, PT, R4, R28, PT ;  /* 0x0000001c0400720c */ /* 0x000fe40003f06270 */
[----:B------:R-:W-:Y:S01]  /*0a50*/  MOV R56, 0xff800000 ;  /* 0xff80000000387802 */ /* 0x000fe20000000f00 */
[----:B------:R-:W-:-:S10]  /*0a60*/  @!P1 HADD2.F32 R56, -RZ, R0.H0_H0 ;  /* 0x20000000ff389230 */ /* 0x000fd40000004100 */
[----:B------:R-:W2:Y:S01]  /*0a70*/  @!P0 LDG.E.U16 R0, desc[UR4][R2.64+0x780] ;  /* 0x0007800402008981 */ /* 0x000ea2000c1e1500 */
[----:B------:R-:W-:Y:S01]  /*0a80*/  MOV R58, 0xff800000 ;  /* 0xff800000003a7802 */ /* 0x000fe20000000f00 */
[----:B--2---:R-:W-:Y:S01]  /*0a90*/  @!P0 HADD2.F32 R58, -RZ, R0.H0_H0 ;  /* 0x20000000ff3a8230 */ /* 0x004fe20000004100 */
[----:B------:R-:W-:-:S04]  /*0aa0*/  IADD3 R0, R42, 0x3e0, RZ ;  /* 0x000003e02a007810 */ /* 0x000fc80007ffe0ff */
[----:B------:R-:W-:-:S13]  /*0ab0*/  ISETP.GE.AND P0, PT, R0, R28, PT ;  /* 0x0000001c0000720c */ /* 0x000fda0003f06270 */
[----:B------:R-:W2:Y:S01]  /*0ac0*/  @!P0 LDG.E.U16 R28, desc[UR4][R2.64+0x7c0] ;  /* 0x0007c004021c8981 */ /* 0x000ea2000c1e1500 */
[----:B------:R-:W-:Y:S02]  /*0ad0*/  IMAD.MOV.U32 R60, RZ, RZ, -0x800000 ;  /* 0xff800000ff3c7424 */ /* 0x000fe400078e00ff */
[----:B--2---:R-:W-:Y:S01]  /*0ae0*/  @!P0 HADD2.F32 R60, -RZ, R28.H0_H0 ;  /* 0x2000001cff3c8230 */ /* 0x004fe20000004100 */
        /* <DEDUP_REMOVED lines=258> */
[----:B-----5:R-:W-:-:S04]  /*1b10*/  IADD3 R20, R18, 0x120, RZ ;  /* 0x0000012012147810 */ /* 0x020fc80007ffe0ff */
        /* <DEDUP_REMOVED lines=100> */
.L_x_5686:
        /* <DEDUP_REMOVED lines=10> */
.L_x_11981:


//--------------------- .text._ZN43_GLOBAL__N__9ae7fba5_10_SoftMax_cu_9f978f6320softmax_warp_forwardIN3c104HalfEffLi9ELb1ELb0EEEvPT0_PKT_iiiPKbib --------------------------
	.section	.text._ZN43_GLOBAL__N__9ae7fba5_10_SoftMax_cu_9f978f6320softmax_warp_forwardIN3c104HalfEffLi9ELb1ELb0EEEvPT0_PKT_iiiPKbib,"ax",@progbits
	.align	128
.text._ZN43_GLOBAL__N__9ae7fba5_10_SoftMax_cu_9f978f6320softmax_warp_forwardIN3c104HalfEffLi9ELb1ELb0EEEvPT0_PKT_iiiPKbib:
        .type           _ZN43_GLOBAL__N__9ae7fba5_10_SoftMax_cu_9f978f6320softmax_warp_forwardIN3c104HalfEffLi9ELb1ELb0EEEvPT0_PKT_iiiPKbib,@function
        .size           _ZN43_GLOBAL__N__9ae7fba5_10_SoftMax_cu_9f978f6320softmax_warp_forwardIN3c104HalfEffLi9ELb1ELb0EEEvPT0_PKT_iiiPKbib,(.L_x_11982 - _ZN43_GLOBAL__N__9ae7fba5_10_SoftMax_cu_9f978f6320softmax_warp_forwardIN3c104HalfEffLi9ELb1ELb0EEEvPT0_PKT_iiiPKbib)
        .other          _ZN43_GLOBAL__N__9ae7fba5_10_SoftMax_cu_9f978f6320softmax_warp_forwardIN3c104HalfEffLi9ELb1ELb0EEEvPT0_PKT_iiiPKbib,@"STO_CUDA_ENTRY STV_DEFAULT"
_ZN43_GLOBAL__N__9ae7fba5_10_SoftMax_cu_9f978f6320softmax_warp_forwardIN3c104HalfEffLi9ELb1ELb0EEEvPT0_PKT_iiiPKbib:
        /* <DEDUP_REMOVED lines=9> */
[----:B-1----:R-:W-:-:S03]  /*0090*/  IADD3 R3, R25, 0x20, RZ ;  /* 0x0000002019037810 */ /* 0x002fc60007ffe0ff */
        /* <DEDUP_REMOVED lines=23> */
[----:B------:R-:W-:Y:S01]  /*0210*/  VIADD R11, R25, 0xe0 ;  /* 0x000000e0190b7836 */ /* 0x000fe20000000000 */
[----:B------:R-:W-:Y:S02]  /*0220*/  MOV R33, 0xff800000 ;  /* 0xff80000000217802 */ /* 0x000fe40000000f00 */
[----:B------:R-:W5:Y:S01]  /*0230*/  @!P6 LDG.E.U16 R18, desc[UR4][R26.64+0x140] ;  /* 0x000140041a12e981 */ /* 0x000f62000c1e1500 */
[----:B------:R-:W-:Y:S02]  /*0240*/  MOV R16, 0xff800000 ;  /* 0xff80000000107802 */ /* 0x000fe40000000f00 */
[----:B------:R-:W-:Y:S01]  /*0250*/  MOV R14, 0xff800000 ;  /* 0xff800000000e7802 */ /* 0x000fe20000000f00 */
[----:B--2---:R-:W-:Y:S01]  /*0260*/  @!P2 HADD2.F32 R33, -RZ, R10.H0_H0 ;  /* 0x2000000aff21a230 */ /* 0x004fe20000004100 */
[----:B------:R-:W-:Y:S01]  /*0270*/  ISETP.GE.AND P2, PT, R11, R22, PT ;  /* 0x000000160b00720c */ /* 0x000fe20003f46270 */
[----:B------:R-:W-:-:S02]  /*0280*/  VIADD R11, R25, 0x100 ;  /* 0x00000100190b7836 */ /* 0x000fc40000000000 */
[----:B---3--:R-:W-:Y:S02]  /*0290*/  @!P1 HADD2.F32 R16, -RZ, R2.H0_H0 ;  /* 0x20000002ff109230 */ /* 0x008fe40000004100 */
[----:B------:R-:W2:Y:S01]  /*02a0*/  @!P5 LDG.E.U16 R2, desc[UR4][R26.64+0x180] ;  /* 0x000180041a02d981 */ /* 0x000ea2000c1e1500 */
[----:B------:R-:W-:-:S07]  /*02b0*/  ISETP.GE.AND P1, PT, R11, R22, PT ;  /* 0x000000160b00720c */ /* 0x000fce0003f26270 */
[----:B------:R-:W3:Y:S06]  /*02c0*/  @!P2 LDG.E.U16 R23, desc[UR4][R26.64+0x1c0] ;  /* 0x0001c0041a17a981 */ /* 0x000eec000c1e1500 */
[----:B------:R-:W3:Y:S01]  /*02d0*/  @!P1 LDG.E.U16 R30, desc[UR4][R26.64+0x200] ;  /* 0x000200041a1e9981 */ /* 0x000ee2000c1e1500 */
[----:B------:R-:W-:Y:S02]  /*02e0*/  VIADD R11, R25, 0x120 ;  /* 0x00000120190b7836 */ /* 0x000fe40000000000 */
[----:B----4-:R-:W-:-:S03]  /*02f0*/  @!P0 HADD2.F32 R14, -RZ, R6.H0_H0 ;  /* 0x20000006ff0e8230 */ /* 0x010fc60000004100 */
[----:B------:R-:W-:-:S13]  /*0300*/  ISETP.GE.AND P0, PT, R11, R22, PT ;  /* 0x000000160b00720c */ /* 0x000fda0003f06270 */
[----:B------:R-:W4:Y:S01]  /*0310*/  @!P0 LDG.E.U16 R24, desc[UR4][R26.64+0x240] ;  /* 0x000240041a188981 */ /* 0x000f22000c1e1500 */
[----:B------:R-:W-:Y:S02]  /*0320*/  IADD3 R13, R25, 0x140, RZ ;  /* 0x00000140190d7810 */ /* 0x000fe40007ffe0ff */
[----:B------:R-:W-:Y:S01]  /*0330*/  MOV R12, 0xff800000 ;  /* 0xff800000000c7802 */ /* 0x000fe20000000f00 */
[----:B-----5:R-:W-:Y:S01]  /*0340*/  @!P4 HADD2.F32 R12, -RZ, R8.H0_H0 ;  /* 0x20000008ff0cc230 */ /* 0x020fe20000004100 */
[-C--:B------:R-:W-:Y:S02]  /*0350*/  ISETP.GE.AND P4, PT, R13, R22.reuse, PT ;  /* 0x000000160d00720c */ /* 0x080fe40003f86270 */
[----:B------:R-:W-:Y:S01]  /*0360*/  IADD3 R15, R25, 0x160, RZ ;  /* 0x00000160190f7810 */ /* 0x000fe20007ffe0ff */
[----:B------:R-:W-:Y:S02]  /*0370*/  IMAD.MOV.U32 R10, RZ, RZ, -0x800000 ;  /* 0xff800000ff0a7424 */ /* 0x000fe400078e00ff */
[----:B------:R-:W-:Y:S01]  /*0380*/  @!P3 HADD2.F32 R10, -RZ, R17.H0_H0 ;  /* 0x20000011ff0ab230 */ /* 0x000fe20000004100 */
[----:B------:R-:W-:Y:S01]  /*0390*/  ISETP.GE.AND P3, PT, R15, R22, PT ;  /* 0x000000160f00720c */ /* 0x000fe20003f66270 */
[----:B------:R-:W-:Y:S01]  /*03a0*/  VIADD R17, R25, 0x180 ;  /* 0x0000018019117836 */ /* 0x000fe20000000000 */
[----:B------:R-:W-:Y:S01]  /*03b0*/  MOV R8, 0xff800000 ;  /* 0xff80000000087802 */ /* 0x000fe20000000f00 */
[----:B------:R-:W-:-:S04]  /*03c0*/  @!P6 HADD2.F32 R8, -RZ, R18.H0_H0 ;  /* 0x20000012ff08e230 */ /* 0x000fc80000004100 */
[----:B------:R-:W5:Y:S01]  /*03d0*/  @!P4 LDG.E.U16 R32, desc[UR4][R26.64+0x280] ;  /* 0x000280041a20c981 */ /* 0x000f62000c1e1500 */
[----:B------:R-:W-:Y:S02]  /*03e0*/  ISETP.GE.AND P6, PT, R17, R22, PT ;  /* 0x000000161100720c */ /* 0x000fe40003fc6270 */
[C---:B------:R-:W-:Y:S02]  /*03f0*/  IADD3 R19, R25.reuse, 0x1a0, RZ ;  /* 0x000001a019137810 */ /* 0x040fe40007ffe0ff */
[----:B------:R-:W-:Y:S01]  /*0400*/  MOV R6, 0xff800000 ;  /* 0xff80000000067802 */ /* 0x000fe20000000f00 */
[----:B------:R-:W5:Y:S01]  /*0410*/  @!P3 LDG.E.U16 R29, desc[UR4][R26.64+0x2c0] ;  /* 0x0002c0041a1db981 */ /* 0x000f62000c1e1500 */
[----:B------:R-:W-:Y:S01]  /*0420*/  IADD3 R21, R25, 0x1c0, RZ ;  /* 0x000001c019157810 */ /* 0x000fe20007ffe0ff */
[----:B------:R-:W-:-:S06]  /*0430*/  IMAD.MOV.U32 R20, RZ, RZ, -0x800000 ;  /* 0xff800000ff147424 */ /* 0x000fcc00078e00ff */
[----:B------:R-:W5:Y:S01]  /*0440*/  @!P6 LDG.E.U16 R28, desc[UR4][R26.64+0x300] ;  /* 0x000300041a1ce981 */ /* 0x000f62000c1e1500 */
[----:B--2---:R-:W-:Y:S01]  /*0450*/  @!P5 HADD2.F32 R6, -RZ, R2.H0_H0 ;  /* 0x20000002ff06d230 */ /* 0x004fe20000004100 */
[-C--:B------:R-:W-:Y:S01]  /*0460*/  ISETP.GE.AND P5, PT, R19, R22.reuse, PT ;  /* 0x000000161300720c */ /* 0x080fe20003fa6270 */
[----:B---3--:R-:W-:Y:S01]  /*0470*/  @!P2 HADD2.F32 R20, -RZ, R23.H0_H0 ;  /* 0x20000017ff14a230 */ /* 0x008fe20000004100 */
[----:B------:R-:W-:Y:S01]  /*0480*/  ISETP.GE.AND P2, PT, R21, R22, PT ;  /* 0x000000161500720c */ /* 0x000fe20003f46270 */
[----:B------:R-:W-:Y:S01]  /*0490*/  VIADD R23, R25, 0x1e0 ;  /* 0x000001e019177836 */ /* 0x000fe20000000000 */
[----:B------:R-:W-:-:S09]  /*04a0*/  MOV R2, 0xff800000 ;  /* 0xff80000000027802 */ /* 0x000fd20000000f00 */
[----:B------:R-:W2:Y:S01]  /*04b0*/  @!P5 LDG.E.U16 R18, desc[UR4][R26.64+0x340] ;  /* 0x000340041a12d981 */ /* 0x000ea2000c1e1500 */
[----:B------:R-:W-:Y:S01]  /*04c0*/  @!P1 HADD2.F32 R2, -RZ, R30.H0_H0 ;  /* 0x2000001eff029230 */ /* 0x000fe20000004100 */
[----:B------:R-:W-:Y:S02]  /*04d0*/  ISETP.GE.AND P1, PT, R23, R22, PT ;  /* 0x000000161700720c */ /* 0x000fe40003f26270 */
[----:B------:R-:W3:Y:S11]  /*04e0*/  @!P2 LDG.E.U16 R30, desc[UR4][R26.64+0x380] ;  /* 0x000380041a1ea981 */ /* 0x000ef6000c1e1500 */
        /* <DEDUP_REMOVED lines=30> */
[----:B------:R-:W-:Y:S02]  /*06d0*/  FSEL R32, R35, R26, P0 ;  /* 0x0000001a23207208 */ /* 0x000fe40000000000 */
[----:B------:R-:W-:Y:S02]  /*06e0*/  MOV R28, 0xff800000 ;  /* 0xff800000001c7802 */ /* 0x000fe40000000f00 */
[----:B------:R-:W-:-:S04]  /*06f0*/  FSETP.GT.FTZ.AND P0, PT, R32, R27, PT ;  /* 0x0000001b2000720b */ /* 0x000fc80003f14000 */
[----:B------:R-:W-:Y:S01]  /*0700*/  FSEL R35, R32, R27, P0 ;  /* 0x0000001b20237208 */ /* 0x000fe20000000000 */
[----:B------:R-:W-:Y:S02]  /*0710*/  IMAD.MOV.U32 R29, RZ, RZ, -0x800000 ;  /* 0xff800000ff1d7424 */ /* 0x000fe400078e00ff */
[----:B--2---:R-:W-:-:S05]  /*0720*/  @!P5 HADD2.F32 R28, -RZ, R18.H0_H0 ;  /* 0x20000012ff1cd230 */ /* 0x004fca0000004100 */
        /* <DEDUP_REMOVED lines=27> */
[----:B------:R-:W-:-:S05]  /*08e0*/  FMUL.FTZ R33, R16, 1.4426950216293334961 ;  /* 0x3fb8aa3b10217820 */ /* 0x000fca0000410000 */
[----:B------:R-:W0:Y:S08]  /*08f0*/  MUFU.EX2 R32, R32 ;  /* 0x0000002000207308 */ /* 0x000e300000000800 */
[----:B------:R-:W1:Y:S01]  /*0900*/  MUFU.EX2 R33, R33 ;  /* 0x0000002100217308 */ /* 0x000e620000000800 */
[C---:B------:R-:W-:Y:S01]  /*0910*/  FADD.FTZ R14, -R31.reuse, R14 ;  /* 0x0000000e1f0e7221 */ /* 0x040fe20000010100 */
[C---:B------:R-:W-:Y:S01]  /*0920*/  FADD.FTZ R35, -R31.reuse, R2 ;  /* 0x000000021f237221 */ /* 0x040fe20000010100 */
[----:B------:R-:W-:-:S02]  /*0930*/  FADD.FTZ R12, -R31, R12 ;  /* 0x0000000c1f0c7221 */ /* 0x000fc40000010100 */
[----:B------:R-:W-:Y:S01]  /*0940*/  FMUL.FTZ R2, R14, 1.4426950216293334961 ;  /* 0x3fb8aa3b0e027820 */ /* 0x000fe20000410000 */
[----:B0-----:R-:W-:Y:S01]  /*0950*/  FADD.FTZ R32, RZ, R32 ;  /* 0x00000020ff207221 */ /* 0x001fe20000010000 */
        /* <DEDUP_REMOVED lines=11> */
[----:B-1----:R-:W-:Y:S01]  /*0a10*/  FADD.FTZ R32, R32, R33 ;  /* 0x0000002120207221 */ /* 0x002fe20000010000 */
[----:B------:R-:W0:Y:S01]  /*0a20*/  MUFU.EX2 R31, R2 ;  /* 0x00000002001f7308 */ /* 0x000e220000000800 */
[----:B------:R-:W-:-:S07]  /*0a30*/  FMUL.FTZ R33, R12, 1.4426950216293334961 ;  /* 0x3fb8aa3b0c217820 */ /* 0x000fce0000410000 */
[----:B------:R-:W1:Y:S01]  /*0a40*/  MUFU.EX2 R36, R33 ;  /* 0x0000002100247308 */ /* 0x000e620000000800 */
[----:B0-----:R-:W-:Y:S01]  /*0a50*/  FADD.FTZ R31, R32, R31 ;  /* 0x0000001f201f7221 */ /* 0x001fe20000010000 */
[----:B------:R-:W-:Y:S01]  /*0a60*/  FMUL.FTZ R32, R10, 1.4426950216293334961 ;  /* 0x3fb8aa3b0a207820 */ /* 0x000fe20000410000 */
[----:B------:R-:W-:Y:S02]  /*0a70*/  FMUL.FTZ R2, R6, 1.4426950216293334961 ;  /* 0x3fb8aa3b06027820 */ /* 0x000fe40000410000 */
[----:B-1----:R-:W-:Y:S01]  /*0a80*/  FADD.FTZ R31, R31, R36 ;  /* 0x000000241f1f7221 */ /* 0x002fe20000010000 */
[----:B------:R-:W-:Y:S02]  /*0a90*/  FMUL.FTZ R36, R8, 1.4426950216293334961 ;  /* 0x3fb8aa3b08247820 */ /* 0x000fe40000410000 */
[----:B------:R-:W0:Y:S01]  /*0aa0*/  MUFU.EX2 R32, R32 ;  /* 0x0000002000207308 */ /* 0x000e220000000800 */
[----:B------:R-:W-:-:S07]  /*0ab0*/  FMUL.FTZ R33, R20, 1.4426950216293334961 ;  /* 0x3fb8aa3b14217820 */ /* 0x000fce0000410000 */
[----:B------:R-:W1:Y:S08]  /*0ac0*/  MUFU.EX2 R36, R36 ;  /* 0x0000002400247308 */ /* 0x000e700000000800 */
        /* <DEDUP_REMOVED lines=46> */
[----:B------:R-:W-:Y:S02]  /*0db0*/  ISETP.GE.AND P0, PT, R3, R0, PT ;  /* 0x000000000300720c */ /* 0x000fe40003f06270 */
[----:B------:R-:W-:Y:S02]  /*0dc0*/  SHF.R.S32.HI R31, RZ, 0x1f, R4 ;  /* 0x0000001fff1f7819 */ /* 0x000fe40000011404 */
[----:B0-----:R-:W-:-:S04]  /*0dd0*/  LEA R2, P1, R4, UR6, 0x2 ;  /* 0x0000000604027c11 */ /* 0x001fc8000f8210ff */
        /* <DEDUP_REMOVED lines=16> */
[----:B------:R-:W1:Y:S02]  /*0ee0*/  S2R R4, SR_TID.X ;  /* 0x0000000000047919 */ /* 0x000e640000002100 */
[----:B-1----:R-:W-:-:S04]  /*0ef0*/  IADD3 R5, R4, 0xa0, RZ ;  /* 0x000000a004057810 */ /* 0x002fc80007ffe0ff */
[----:B------:R-:W-:Y:S01]  /*0f00*/  ISETP.GE.AND P0, PT, R5, R0, PT ;  /* 0x000000000500720c */ /* 0x000fe20003f06270 */
[----:B------:R-:W-:-:S05]  /*0f10*/  FFMA.FTZ R5, R25, -0.69314718246459960938, R10 ;  /* 0xbf31721819057823 */ /* 0x000fca000001000a */
[----:B------:R1:W-:Y:S07]  /*0f20*/  STG.E desc[UR4][R2.64+0x200], R5 ;  /* 0x0002000502007986 */ /* 0x0003ee000c101904 */
[----:B------:R-:W-:Y:S05]  /*0f30*/  @P0 EXIT ;  /* 0x000000000000094d */ /* 0x000fea0003800000 */
[----:B-1----:R-:W-:-:S05]  /*0f40*/  VIADD R5, R4, 0xc0 ;  /* 0x000000c004057836 */ /* 0x002fca0000000000 */
[----:B------:R-:W-:Y:S01]  /*0f50*/  ISETP.GE.AND P0, PT, R5, R0, PT ;  /* 0x000000000500720c */ /* 0x000fe20003f06270 */
[----:B------:R-:W-:-:S05]  /*0f60*/  FFMA.FTZ R5, R25, -0.69314718246459960938, R8 ;  /* 0xbf31721819057823 */ /* 0x000fca0000010008 */
[----:B------:R1:W-:Y:S07]  /*0f70*/  STG.E desc[UR4][R2.64+0x280], R5 ;  /* 0x0002800502007986 */ /* 0x0003ee000c101904 */
[----:B------:R-:W-:Y:S05]  /*0f80*/  @P0 EXIT ;  /* 0x000000000000094d */ /* 0x000fea0003800000 */
[----:B-1----:R-:W-:-:S04]  /*0f90*/  IADD3 R5, R4, 0xe0, RZ ;  /* 0x000000e004057810 */ /* 0x002fc80007ffe0ff */
        /* <DEDUP_REMOVED lines=40> */
.L_x_5687:
        /* <DEDUP_REMOVED lines=14> */
.L_x_11982:


//--------------------- .text._ZN43_GLOBAL__N__9ae7fba5_10_SoftMax_cu_9f978f6320softmax_warp_forwardIN3c104HalfEffLi8ELb1ELb0EEEvPT0_PKT_iiiPKbib --------------------------
	.section	.text._ZN43_GLOBAL__N__9ae7fba5_10_SoftMax_cu_9f978f6320softmax_warp_forwardIN3c104HalfEffLi8ELb1ELb0EEEvPT0_PKT_iiiPKbib,"ax",@progbits
	.align	128
.text._ZN43_GLOBAL__N__9ae7fba5_10_SoftMax_cu_9f978f6320softmax_warp_forwardIN3c104HalfEffLi8ELb1ELb0EEEvPT0_PKT_iiiPKbib:
        .type           _ZN43_GLOBAL__N__9ae7fba5_10_SoftMax_cu_9f978f6320softmax_warp_forwardIN3c104HalfEffLi8ELb1ELb0EEEvPT0_PKT_iiiPKbib,@function
        .size           _ZN43_GLOBAL__N__9ae7fba5_10_SoftMax_cu_9f978f6320softmax_warp_forwardIN3c104HalfEffLi8ELb1ELb0EEEvPT0_PKT_iiiPKbib,(.L_x_11983 - _ZN43_GLOBAL__N__9ae7fba5_10_SoftMax_cu_9f978f6320softmax_warp_forwardIN3c104HalfEffLi8ELb1ELb0EEEvPT0_PKT_iiiPKbib)
        .other          _ZN43_GLOBAL__N__9ae7fba5_10_SoftMax_cu_9f978f6320softmax_warp_forwardIN3c104HalfEffLi8ELb1ELb0EEEvPT0_PKT_iiiPKbib,@"STO_CUDA_ENTRY STV_DEFAULT"
_ZN43_GLOBAL__N__9ae7fba5_10_SoftMax_cu_9f978f6320softmax_warp_forwardIN3c104HalfEffLi8ELb1ELb0EEEvPT0_PKT_iiiPKbib:
        /* <DEDUP_REMOVED lines=35> */
[----:B------:R-:W5:Y:S01]  /*0230*/  @!P2 LDG.E.U16 R6, desc[UR4][R20.64+0x140] ;  /* 0x000140041406a981 */ /* 0x000f62000c1e1500 */
[----:B--2---:R-:W-:Y:S01]  /*0240*/  @!P0 HADD2.F32 R8, -RZ, R2.H0_H0 ;  /* 0x20000002ff088230 */ /* 0x004fe20000004100 */
[----:B------:R-:W-:Y:S02]  /*0250*/  ISETP.GE.AND P0, PT, R17, R4, PT ;  /* 0x000000041100720c */ /* 0x000fe40003f06270 */
[----:B------:R-:W2:Y:S11]  /*0260*/  @!P1 LDG.E.U16 R2, desc[UR4][R20.64+0x180] ;  /* 0x0001800414029981 */ /* 0x000eb6000c1e1500 */
[----:B------:R-:W2:Y:S01]  /*0270*/  @!P0 LDG.E.U16 R18, desc[UR4][R20.64+0x1c0] ;  /* 0x0001c00414128981 */ /* 0x000ea2000c1e1500 */
[----:B------:R-:W-:Y:S01]  /*0280*/  IMAD.MOV.U32 R23, RZ, RZ, -0x800000 ;  /* 0xff800000ff177424 */ /* 0x000fe200078e00ff */
[----:B------:R-:W-:Y:S01]  /*0290*/  MOV R4, 0xff800000 ;  /* 0xff80000000047802 */ /* 0x000fe20000000f00 */
[----:B------:R-:W-:-:S02]  /*02a0*/  IMAD.MOV.U32 R16, RZ, RZ, -0x800000 ;  /* 0xff800000ff107424 */ /* 0x000fc400078e00ff */
[----:B---3--:R-:W-:Y:S01]  /*02b0*/  @!P6 HADD2.F32 R23, -RZ, R10.H0_H0 ;  /* 0x2000000aff17e230 */ /* 0x008fe20000004100 */
[----:B------:R-:W-:Y:S01]  /*02c0*/  MOV R10, 0xff800000 ;  /* 0xff800000000a7802 */ /* 0x000fe20000000f00 */
[----:B----4-:R-:W-:-:S03]  /*02d0*/  @!P5 HADD2.F32 R4, -RZ, R12.H0_H0 ;  /* 0x2000000cff04d230 */ /* 0x010fc60000004100 */
[CC--:B------:R-:W-:Y:S01]  /*02e0*/  FSETP.GT.FTZ.AND P6, PT, R8.reuse, R23.reuse, PT ;  /* 0x000000170800720b */ /* 0x0c0fe20003fd4000 */
[----:B------:R-:W-:Y:S02]  /*02f0*/  IMAD.MOV.U32 R12, RZ, RZ, -0x800000 ;  /* 0xff800000ff0c7424 */ /* 0x000fe400078e00ff */
[----:B-----5:R-:W-:Y:S01]  /*0300*/  @!P4 HADD2.F32 R16, -RZ, R14.H0_H0 ;  /* 0x2000000eff10c230 */ /* 0x020fe20000004100 */
[----:B------:R-:W-:Y:S02]  /*0310*/  FSEL R25, R8, R23, P6 ;  /* 0x0000001708197208 */ /* 0x000fe40003000000 */
[----:B------:R-:W-:Y:S02]  /*0320*/  MOV R14, 0xff800000 ;  /* 0xff800000000e7802 */ /* 0x000fe40000000f00 */
[----:B------:R-:W-:Y:S01]  /*0330*/  FSETP.GT.FTZ.AND P5, PT, R25, R4, PT ;  /* 0x000000041900720b */ /* 0x000fe20003fb4000 */
[----:B------:R-:W-:-:S03]  /*0340*/  @!P3 HADD2.F32 R14, -RZ, R22.H0_H0 ;  /* 0x20000016ff0eb230 */ /* 0x000fc60000004100 */
[----:B------:R-:W-:-:S04]  /*0350*/  FSEL R25, R25, R4, P5 ;  /* 0x0000000419197208 */ /* 0x000fc80002800000 */
[----:B------:R-:W-:Y:S01]  /*0360*/  FSETP.GT.FTZ.AND P4, PT, R25, R16, PT ;  /* 0x000000101900720b */ /* 0x000fe20003f94000 */
[----:B------:R-:W-:-:S03]  /*0370*/  @!P2 HADD2.F32 R12, -RZ, R6.H0_H0 ;  /* 0x20000006ff0ca230 */ /* 0x000fc60000004100 */
[----:B------:R-:W-:-:S04]  /*0380*/  FSEL R25, R25, R16, P4 ;  /* 0x0000001019197208 */ /* 0x000fc80002000000 */
[----:B------:R-:W-:-:S04]  /*0390*/  FSETP.GT.FTZ.AND P3, PT, R25, R14, PT ;  /* 0x0000000e1900720b */ /* 0x000fc80003f74000 */
[----:B------:R-:W-:-:S04]  /*03a0*/  FSEL R25, R25, R14, P3 ;  /* 0x0000000e19197208 */ /* 0x000fc80001800000 */
[----:B------:R-:W-:-:S04]  /*03b0*/  FSETP.GT.FTZ.AND P2, PT, R25, R12, PT ;  /* 0x0000000c1900720b */ /* 0x000fc80003f54000 */
[----:B------:R-:W-:Y:S01]  /*03c0*/  FSEL R25, R25, R12, P2 ;  /* 0x0000000c19197208 */ /* 0x000fe20001000000 */
[----:B--2---:R-:W-:Y:S02]  /*03d0*/  @!P1 HADD2.F32 R10, -RZ, R2.H0_H0 ;  /* 0x20000002ff0a9230 */ /* 0x004fe40000004100 */
[----:B------:R-:W-:-:S03]  /*03e0*/  IMAD.MOV.U32 R2, RZ, RZ, -0x800000 ;  /* 0xff800000ff027424 */ /* 0x000fc600078e00ff */
[----:B------:R-:W-:-:S04]  /*03f0*/  FSETP.GT.FTZ.AND P1, PT, R25, R10, PT ;  /* 0x0000000a1900720b */ /* 0x000fc80003f34000 */
[----:B------:R-:W-:Y:S01]  /*0400*/  FSEL R25, R25, R10, P1 ;  /* 0x0000000a19197208 */ /* 0x000fe20000800000 */
[----:B------:R-:W-:-:S05]  /*0410*/  @!P0 HADD2.F32 R2, -RZ, R18.H0_H0 ;  /* 0x20000012ff028230 */ /* 0x000fca0000004100 */
        /* <DEDUP_REMOVED lines=99> */
.L_x_5688:
        /* <DEDUP_REMOVED lines=11> */
.L_x_11983:


//--------------------- .text._ZN43_GLOBAL__N__9ae7fba5_10_SoftMax_cu_9f978f6320softmax_warp_forwardIN3c104HalfEffLi7ELb1ELb0EEEvPT0_PKT_iiiPKbib --------------------------
	.section	.text._ZN43_GLOBAL__N__9ae7fba5_10_SoftMax_cu_9f978f6320softmax_warp_forwardIN3c104HalfEffLi7ELb1ELb0EEEvPT0_PKT_iiiPKbib,"ax",@progbits
	.align	128
.text._ZN43_GLOBAL__N__9ae7fba5_10_SoftMax_cu_9f978f6320softmax_warp_forwardIN3c104HalfEffLi7ELb1ELb0EEEvPT0_PKT_iiiPKbib:
        .type           _ZN43_GLOBAL__N__9ae7fba5_10_SoftMax_cu_9f978f6320softmax_warp_forwardIN3c104HalfEffLi7ELb1ELb0EEEvPT0_PKT_iiiPKbib,@function
        .size           _ZN43_GLOBAL__N__9ae7fba5_10_SoftMax_cu_9f978f6320softmax_warp_forwardIN3c104HalfEffLi7ELb1ELb0EEEvPT0_PKT_iiiPKbib,(.L_x_11984 - _ZN43_GLOBAL__N__9ae7fba5_10_SoftMax_cu_9f978f6320softmax_warp_forwardIN3c104HalfEffLi7ELb1ELb0EEEvPT0_PKT_iiiPKbib)
        .other          _ZN43_GLOBAL__N__9ae7fba5_10_SoftMax_cu_9f978f6320softmax_warp_forwardIN3c104HalfEffLi7ELb1ELb0EEEvPT0_PKT_iiiPKbib,@"STO_CUDA_ENTRY STV_DEFAULT"
_ZN43_GLOBAL__N__9ae7fba5_10_SoftMax_cu_9f978f6320softmax_warp_forwardIN3c104HalfEffLi7ELb1ELb0EEEvPT0_PKT_iiiPKbib:
        /* <DEDUP_REMOVED lines=20> */
[C---:B------:R-:W-:Y:S01]  /*0140*/  VIADD R7, R4.reuse, 0x20 ;  /* 0x0000002004077836 */ /* 0x040fe20000000000 */
[----:B------:R-:W-:Y:S01]  /*0150*/  SHF.R.S32.HI R5, RZ, 0x1f, R3 ;  /* 0x0000001fff057819 */ /* 0x000fe20000011403 */
[----:B------:R-:W-:Y:S01]  /*0160*/  VIADD R11, R4, 0x60 ;  /* 0x00000060040b7836 */ /* 0x000fe20000000000 */
[----:B------:R-:W-:Y:S02]  /*0170*/  ISETP.GT.AND P0, PT, R10, 0x1, PT ;  /* 0x000000010a00780c */ /* 0x000fe40003f04270 */
[----:B------:R-:W-:Y:S02]  /*0180*/  ISETP.GE.AND P5, PT, R7, R12, PT ;  /* 0x0000000c0700720c */ /* 0x000fe40003fa6270 */
[----:B------:R-:W-:Y:S02]  /*0190*/  IADD3 R8, P1, R3, R6, RZ ;  /* 0x0000000603087210 */ /* 0x000fe40007f3e0ff */
[----:B------:R-:W-:-:S02]  /*01a0*/  SEL R22, R6, RZ, P0 ;  /* 0x000000ff06167207 */ /* 0x000fc40000000000 */
[----:B------:R-:W-:Y:S02]  /*01b0*/  IADD3 R9, R4, 0x40, RZ ;  /* 0x0000004004097810 */ /* 0x000fe40007ffe0ff */
[----:B------:R-:W-:Y:S02]  /*01c0*/  LEA.HI.X.SX32 R13, R6, R5, 0x1, P1 ;  /* 0x00000005060d7211 */ /* 0x000fe400008f0eff */
[-C--:B------:R-:W-:Y:S02]  /*01d0*/  ISETP.GE.AND P3, PT, R4, R22.reuse, PT ;  /* 0x000000160400720c */ /* 0x080fe40003f66270 */
[----:B------:R-:W-:Y:S01]  /*01e0*/  ISETP.GE.AND P1, PT, R7, R22, PT ;  /* 0x000000160700720c */ /* 0x000fe20003f26270 */
[----:B------:R-:W3:Y:S01]  /*01f0*/  @!P5 LDG.E.U16 R26, desc[UR4][R16.64+0x40] ;  /* 0x00004004101ad981 */ /* 0x000ee2000c1e1500 */
[----:B------:R-:W-:Y:S02]  /*0200*/  ISETP.GE.AND P4, PT, R9, R12, PT ;  /* 0x0000000c0900720c */ /* 0x000fe40003f86270 */
[----:B------:R-:W-:-:S02]  /*0210*/  LEA R14, P0, R8, UR8, 0x1 ;  /* 0x00000008080e7c11 */ /* 0x000fc4000f8008ff */
[----:B------:R-:W-:Y:S02]  /*0220*/  ISETP.GE.AND P2, PT, R11, R12, PT ;  /* 0x0000000c0b00720c */ /* 0x000fe40003f46270 */
[----:B------:R-:W-:Y:S02]  /*0230*/  LEA.HI.X R15, R8, UR9, R13, 0x1, P0 ;  /* 0x00000009080f7c11 */ /* 0x000fe400080f0c0d */
[-C--:B------:R-:W-:Y:S01]  /*0240*/  ISETP.GE.AND P0, PT, R9, R22.reuse, PT ;  /* 0x000000160900720c */ /* 0x080fe20003f06270 */
[----:B------:R-:W-:Y:S02]  /*0250*/  IMAD.MOV.U32 R12, RZ, RZ, -0x800000 ;  /* 0xff800000ff0c7424 */ /* 0x000fe400078e00ff */
[----:B------:R-:W4:Y:S04]  /*0260*/  @!P3 LDG.E.U16 R18, desc[UR4][R14.64] ;  /* 0x000000040e12b981 */ /* 0x000f28000c1e1500 */
[----:B------:R-:W5:Y:S04]  /*0270*/  @!P1 LDG.E.U16 R24, desc[UR4][R14.64+0x40] ;  /* 0x000040040e189981 */ /* 0x000f68000c1e1500 */
[----:B------:R-:W5:Y:S04]  /*0280*/  @!P4 LDG.E.U16 R21, desc[UR4][R16.64+0x80] ;  /* 0x000080041015c981 */ /* 0x000f68000c1e1500 */
[----:B------:R0:W5:Y:S04]  /*0290*/  @!P2 LDG.E.U16 R20, desc[UR4][R16.64+0xc0] ;  /* 0x0000c0041014a981 */ /* 0x000168000c1e1500 */
[----:B------:R-:W5:Y:S01]  /*02a0*/  @!P0 LDG.E.U16 R25, desc[UR4][R14.64+0x80] ;  /* 0x000080040e198981 */ /* 0x000f62000c1e1500 */
[----:B--2---:R-:W-:Y:S01]  /*02b0*/  @!P6 HADD2.F32 R12, -RZ, R19.H0_H0 ;  /* 0x20000013ff0ce230 */ /* 0x004fe20000004100 */
[----:B------:R-:W-:-:S13]  /*02c0*/  ISETP.GE.AND P6, PT, R11, R22, PT ;  /* 0x000000160b00720c */ /* 0x000fda0003fc6270 */
[----:B------:R1:W2:Y:S01]  /*02d0*/  @!P6 LDG.E.U16 R23, desc[UR4][R14.64+0xc0] ;  /* 0x0000c0040e17e981 */ /* 0x0002a2000c1e1500 */
[----:B------:R-:W-:Y:S01]  /*02e0*/  MOV R19, 0xff800000 ;  /* 0xff80000000137802 */ /* 0x000fe20000000f00 */
[----:B---3--:R-:W-:Y:S01]  /*02f0*/  @!P5 HADD2.F32 R19, -RZ, R26.H0_H0 ;  /* 0x2000001aff13d230 */ /* 0x008fe20000004100 */
[----:B0-----:R-:W-:Y:S01]  /*0300*/  MOV R16, 0xff800000 ;  /* 0xff80000000107802 */ /* 0x001fe20000000f00 */
[----:B------:R-:W-:-:S03]  /*0310*/  IMAD.MOV.U32 R17, RZ, RZ, -0x800000 ;  /* 0xff800000ff117424 */ /* 0x000fc600078e00ff */
[----:B------:R-:W-:Y:S01]  /*0320*/  FSETP.GT.FTZ.AND P5, PT, R12, R19, PT ;  /* 0x000000130c00720b */ /* 0x000fe20003fb4000 */
[----:B------:R-:W-:-:S03]  /*0330*/  IMAD.MOV.U32 R22, RZ, RZ, -0x800000 ;  /* 0xff800000ff167424 */ /* 0x000fc600078e00ff */
[----:B------:R-:W-:Y:S01]  /*0340*/  FSEL R27, R12, R19, P5 ;  /* 0x000000130c1b7208 */ /* 0x000fe20002800000 */
[----:B----4-:R-:W-:Y:S02]  /*0350*/  @!P3 HADD2.F32 R17, -RZ, R18.H0_H0 ;  /* 0x20000012ff11b230 */ /* 0x010fe40000004100 */
[----:B-----5:R-:W-:Y:S02]  /*0360*/  @!P1 HADD2.F32 R16, -RZ, R24.H0_H0 ;  /* 0x20000018ff109230 */ /* 0x020fe40000004100 */
[----:B------:R-:W-:Y:S02]  /*0370*/  @!P4 HADD2.F32 R22, -RZ, R21.H0_H0 ;  /* 0x20000015ff16c230 */ /* 0x000fe40000004100 */
[----:B------:R-:W-:Y:S02]  /*0380*/  IMAD.MOV.U32 R21, RZ, RZ, -0x800000 ;  /* 0xff800000ff157424 */ /* 0x000fe400078e00ff */
[----:B------:R-:W-:Y:S01]  /*0390*/  @!P2 HADD2.F32 R21, -RZ, R20.H0_H0 ;  /* 0x20000014ff15a230 */ /* 0x000fe20000004100 */
[----:B------:R-:W-:Y:S01]  /*03a0*/  FSETP.GT.FTZ.AND P2, PT, R17, R16, PT ;  /* 0x000000101100720b */ /* 0x000fe20003f54000 */
[----:B------:R-:W-:Y:S01]  /*03b0*/  IMAD.MOV.U32 R20, RZ, RZ, -0x800000 ;  /* 0xff800000ff147424 */ /* 0x000fe200078e00ff */
[----:B------:R-:W-:Y:S01]  /*03c0*/  FSETP.GT.FTZ.AND P3, PT, R27, R22, PT ;  /* 0x000000161b00720b */ /* 0x000fe20003f74000 */
[----:B------:R-:W-:Y:S01]  /*03d0*/  @!P0 HADD2.F32 R20, -RZ, R25.H0_H0 ;  /* 0x20000019ff148230 */ /* 0x000fe20000004100 */
[----:B-1----:R-:W-:-:S02]  /*03e0*/  FSEL R15, R17, R16, P2 ;  /* 0x00000010110f7208 */ /* 0x002fc40001000000 */
[----:B------:R-:W-:Y:S02]  /*03f0*/  FSEL R14, R27, R22, P3 ;  /* 0x000000161b0e7208 */ /* 0x000fe40001800000 */
[CC--:B------:R-:W-:Y:S02]  /*0400*/  FSETP.GT.FTZ.AND P0, PT, R15.reuse, R20.reuse, PT ;  /* 0x000000140f00720b */ /* 0x0c0fe40003f14000 */
[CC--:B------:R-:W-:Y:S02]  /*0410*/  FSETP.GT.FTZ.AND P1, PT, R14.reuse, R21.reuse, PT ;  /* 0x000000150e00720b */ /* 0x0c0fe40003f34000 */
[----:B------:R-:W-:Y:S02]  /*0420*/  MOV R18, 0xff800000 ;  /* 0xff80000000127802 */ /* 0x000fe40000000f00 */
[----:B------:R-:W-:Y:S02]  /*0430*/  FSEL R15, R15, R20, P0 ;  /* 0x000000140f0f7208 */ /* 0x000fe40000000000 */
[----:B------:R-:W-:Y:S01]  /*0440*/  FSEL R14, R14, R21, P1 ;  /* 0x000000150e0e7208 */ /* 0x000fe20000800000 */
[----:B--2---:R-:W-:-:S04]  /*0450*/  @!P6 HADD2.F32 R18, -RZ, R23.H0_H0 ;  /* 0x20000017ff12e230 */ /* 0x004fc80000004100 */
[----:B------:R-:W0:Y:S01]  /*0460*/  SHFL.BFLY PT, R23, R14, 0x10, 0x1f ;  /* 0x0e001f000e177f89 */ /* 0x000e2200000e0000 */
        /* <DEDUP_REMOVED lines=29> */
[----:B------:R-:W-:Y:S01]  /*0640*/  FADD.FTZ R14, -R23, R19 ;  /* 0x00000013170e7221 */ /* 0x000fe20000010100 */
[----:B-1----:R-:W-:Y:S01]  /*0650*/  FSETP.GEU.FTZ.AND P0, PT, R15, R24, PT ;  /* 0x000000180f00720b */ /* 0x002fe20003f1e000 */
[----:B------:R-:W-:-:S03]  /*0660*/  FADD.FTZ R12, -R23, R12 ;  /* 0x0000000c170c7221 */ /* 0x000fc60000010100 */
[----:B------:R-:W-:Y:S01]  /*0670*/  FSEL R19, R24, R15, !P0 ;  /* 0x0000000f18137208 */ /* 0x000fe20004000000 */
[----:B------:R-:W-:-:S04]  /*0680*/  FMUL.FTZ R26, R12, 1.4426950216293334961 ;  /* 0x3fb8aa3b0c1a7820 */ /* 0x000fc80000410000 */
[----:B------:R-:W-:Y:S01]  /*0690*/  FADD.FTZ R15, -R19, R17 ;  /* 0x00000011130f7221 */ /* 0x000fe20000010100 */
[----:B------:R-:W-:Y:S01]  /*06a0*/  FMUL.FTZ R27, R14, 1.4426950216293334961 ;  /* 0x3fb8aa3b0e1b7820 */ /* 0x000fe20000410000 */
[----:B------:R-:W0:Y:S02]  /*06b0*/  MUFU.EX2 R26, R26 ;  /* 0x0000001a001a7308 */ /* 0x000e240000000800 */
[----:B------:R-:W-:Y:S01]  /*06c0*/  FMUL.FTZ R25, R15, 1.4426950216293334961 ;  /* 0x3fb8aa3b0f197820 */ /* 0x000fe20000410000 */
[----:B------:R-:W-:Y:S01]  /*06d0*/  FADD.FTZ R16, -R19, R16 ;  /* 0x0000001013107221 */ /* 0x000fe20000010100 */
[----:B------:R-:W-:-:S04]  /*06e0*/  FADD.FTZ R17, -R23, R22 ;  /* 0x0000001617117221 */ /* 0x000fc80000010100 */
[----:B------:R-:W1:Y:S01]  /*06f0*/  MUFU.EX2 R24, R27 ;  /* 0x0000001b00187308 */ /* 0x000e620000000800 */
[----:B------:R-:W-:-:S07]  /*0700*/  FMUL.FTZ R22, R16, 1.4426950216293334961 ;  /* 0x3fb8aa3b10167820 */ /* 0x000fce0000410000 */
[----:B------:R-:W2:Y:S01]  /*0710*/  MUFU.EX2 R25, R25 ;  /* 0x0000001900197308 */ /* 0x000ea20000000800 */
[----:B------:R-:W-:Y:S01]  /*0720*/  FADD.FTZ R21, -R23, R21 ;  /* 0x0000001517157221 */ /* 0x000fe20000010100 */
[----:B0-----:R-:W-:Y:S01]  /*0730*/  FADD.FTZ R23, RZ, R26 ;  /* 0x0000001aff177221 */ /* 0x001fe20000010000 */
[----:B------:R-:W-:-:S05]  /*0740*/  FADD.FTZ R20, -R19, R20 ;  /* 0x0000001413147221 */ /* 0x000fca0000010100 */
        /* <DEDUP_REMOVED lines=59> */
.L_x_5690:
[----:B------:R-:W-:Y:S05]  /*0b00*/  BSYNC B0 ;  /* 0x0000000000007941 */ /* 0x000fea0003800000 */
.L_x_5689:
        /* <DEDUP_REMOVED lines=25> */
.L_x_5691:
        /* <DEDUP_REMOVED lines=14> */
.L_x_11984:


//--------------------- .text._ZN43_GLOBAL__N__9ae7fba5_10_SoftMax_cu_9f978f6320softmax_warp_forwardIN3c104HalfEffLi6ELb1ELb0EEEvPT0_PKT_iiiPKbib --------------------------
	.section	.text._ZN43_GLOBAL__N__9ae7fba5_10_SoftMax_cu_9f978f6320softmax_warp_forwardIN3c104HalfEffLi6ELb1ELb0EEEvPT0_PKT_iiiPKbib,"ax",@progbits
	.align	128
.text._ZN43_GLOBAL__N__9ae7fba5_10_SoftMax_cu_9f978f6320softmax_warp_forwardIN3c104HalfEffLi6ELb1ELb0EEEvPT0_PKT_iiiPKbib:
        .type           _ZN43_GLOBAL__N__9ae7fba5_10_SoftMax_cu_9f978f6320softmax_warp_forwardIN3c104HalfEffLi6ELb1ELb0EEEvPT0_PKT_iiiPKbib,@function
        .size           _ZN43_GLOBAL__N__9ae7fba5_10_SoftMax_cu_9f978f6320softmax_warp_forwardIN3c104HalfEffLi6ELb1ELb0EEEvPT0_PKT_iiiPKbib,(.L_x_11985 - _ZN43_GLOBAL__N__9ae7fba5_10_SoftMax_cu_9f978f6320softmax_warp_forwardIN3c104HalfEffLi6ELb1ELb0EEEvPT0_PKT_iiiPKbib)
        .other          _ZN43_GLOBAL__N__9ae7fba5_10_SoftMax_cu_9f978f6320softmax_warp_forwardIN3c104HalfEffLi6ELb1ELb0EEEvPT0_PKT_iiiPKbib,@"STO_CUDA_ENTRY STV_DEFAULT"
_ZN43_GLOBAL__N__9ae7fba5_10_SoftMax_cu_9f978f6320softmax_warp_forwardIN3c104HalfEffLi6ELb1ELb0EEEvPT0_PKT_iiiPKbib:
        /* <DEDUP_REMOVED lines=79> */
[----:B------:R-:W-:Y:S02]  /*04f0*/  FADD.FTZ R12, -R18, R12 ;  /* 0x0000000c120c7221 */ /* 0x000fe40000010100 */
[----:B------:R-:W-:Y:S01]  /*0500*/  FMUL.FTZ R20, R14, 1.4426950216293334961 ;  /* 0x3fb8aa3b0e147820 */ /* 0x000fe20000410000 */
[----:B------:R-:W-:Y:S01]  /*0510*/  FADD.FTZ R11, -R17, R11 ;  /* 0x0000000b110b7221 */ /* 0x000fe20000010100 */
[----:B------:R-:W-:Y:S01]  /*0520*/  FMUL.FTZ R18, R12, 1.4426950216293334961 ;  /* 0x3fb8aa3b0c127820 */ /* 0x000fe20000410000 */
[----:B------:R-:W0:Y:S02]  /*0530*/  MUFU.EX2 R15, R15 ;  /* 0x0000000f000f7308 */ /* 0x000e240000000800 */
[----:B------:R-:W-:-:S06]  /*0540*/  FMUL.FTZ R21, R11, 1.4426950216293334961 ;  /* 0x3fb8aa3b0b157820 */ /* 0x000fcc0000410000 */
        /* <DEDUP_REMOVED lines=45> */
.L_x_5693:
[----:B------:R-:W-:Y:S05]  /*0820*/  BSYNC B0 ;  /* 0x0000000000007941 */ /* 0x000fea0003800000 */
.L_x_5692:
        /* <DEDUP_REMOVED lines=13> */
.L_x_5694:
        /* <DEDUP_REMOVED lines=16> */
.L_x_11985:


//--------------------- .text._ZN43_GLOBAL__N__9ae7fba5_10_SoftMax_cu_9f978f6320softmax_warp_forwardIN3c104HalfEffLi5ELb1ELb0EEEvPT0_PKT_iiiPKbib --------------------------
	.section	.text._ZN43_GLOBAL__N__9ae7fba5_10_SoftMax_cu_9f978f6320softmax_warp_forwardIN3c104HalfEffLi5ELb1ELb0EEEvPT0_PKT_iiiPKbib,"ax",@progbits
	.align	128
.text._ZN43_GLOBAL__N__9ae7fba5_10_SoftMax_cu_9f978f6320softmax_warp_forwardIN3c104HalfEffLi5ELb1ELb0EEEvPT0_PKT_iiiPKbib:
        .type           _ZN43_GLOBAL__N__9ae7fba5_10_SoftMax_cu_9f978f6320softmax_warp_forwardIN3c104HalfEffLi5ELb1ELb0EEEvPT0_PKT_iiiPKbib,@function
        .size           _ZN43_GLOBAL__N__9ae7fba5_10_SoftMax_cu_9f978f6320softmax_warp_forwardIN3c104HalfEffLi5ELb1ELb0EEEvPT0_PKT_iiiPKbib,(.L_x_11986 - _ZN43_GLOBAL__N__9ae7fba5_10_SoftMax_cu_9f978f6320softmax_warp_forwardIN3c104HalfEffLi5ELb1ELb0EEEvPT0_PKT_iiiPKbib)
        .other          _ZN43_GLOBAL__N__9ae7fba5_10_SoftMax_cu_9f978f6320softmax_warp_forwardIN3c104HalfEffLi5ELb1ELb0EEEvPT0_PKT_iiiPKbib,@"STO_CUDA_ENTRY STV_DEFAULT"
_ZN43_GLOBAL__N__9ae7fba5_10_SoftMax_cu_9f978f6320softmax_warp_forwardIN3c104HalfEffLi5ELb1ELb0EEEvPT0_PKT_iiiPKbib:
        /* <DEDUP_REMOVED lines=116> */
.L_x_5695:
        /* <DEDUP_REMOVED lines=12> */
.L_x_11986:


//--------------------- .text._ZN43_GLOBAL__N__9ae7fba5_10_SoftMax_cu_9f978f6320softmax_warp_forwardIN3c104HalfEffLi4ELb1ELb0EEEvPT0_PKT_iiiPKbib --------------------------
	.section	.text._ZN43_GLOBAL__N__9ae7fba5_10_SoftMax_cu_9f978f6320softmax_warp_forwardIN3c104HalfEffLi4ELb1ELb0EEEvPT0_PKT_iiiPKbib,"ax",@progbits
	.align	128
.text._ZN43_GLOBAL__N__9ae7fba5_10_SoftMax_cu_9f978f6320softmax_warp_forwardIN3c104HalfEffLi4ELb1ELb0EEEvPT0_PKT_iiiPKbib:
        .type           _ZN43_GLOBAL__N__9ae7fba5_10_SoftMax_cu_9f978f6320softmax_warp_forwardIN3c104HalfEffLi4ELb1ELb0EEEvPT0_PKT_iiiPKbib,@function
        .size           _ZN43_GLOBAL__N__9ae7fba5_10_SoftMax_cu_9f978f6320softmax_warp_forwardIN3c104HalfEffLi4ELb1ELb0EEEvPT0_PKT_iiiPKbib,(.L_x_11987 - _ZN43_GLOBAL__N__9ae7fba5_10_SoftMax_cu_9f978f6320softmax_warp_forwardIN3c104HalfEffLi4ELb1ELb0EEEvPT0_PKT_iiiPKbib)
        .other          _ZN43_GLOBAL__N__9ae7fba5_10_SoftMax_cu_9f978f6320softmax_warp_forwardIN3c104HalfEffLi4ELb1ELb0EEEvPT0_PKT_iiiPKbib,@"STO_CUDA_ENTRY STV_DEFAULT"
_ZN43_GLOBAL__N__9ae7fba5_10_SoftMax_cu_9f978f6320softmax_warp_forwardIN3c104HalfEffLi4ELb1ELb0EEEvPT0_PKT_iiiPKbib:
        /* <DEDUP_REMOVED lines=103> */
.L_x_5696:
        /* <DEDUP_REMOVED lines=9> */
.L_x_11987:


//--------------------- .text._ZN43_GLOBAL__N__9ae7fba5_10_SoftMax_cu_9f978f6320softmax_warp_forwardIN3c104HalfEffLi3ELb1ELb0EEEvPT0_PKT_iiiPKbib --------------------------
	.section	.text._ZN43_GLOBAL__N__9ae7fba5_10_SoftMax_cu_9f978f6320softmax_warp_forwardIN3c104HalfEffLi3ELb1ELb0EEEvPT0_PKT_iiiPKbib,"ax",@progbits
	.align	128
.text._ZN43_GLOBAL__N__9ae7fba5_10_SoftMax_cu_9f978f6320softmax_warp_forwardIN3c104HalfEffLi3ELb1ELb0EEEvPT0_PKT_iiiPKbib:
        .type           _ZN43_GLOBAL__N__9ae7fba5_10_SoftMax_cu_9f978f6320softmax_warp_forwardIN3c104HalfEffLi3ELb1ELb0EEEvPT0_PKT_iiiPKbib,@function
        .size           _ZN43_GLOBAL__N__9ae7fba5_10_SoftMax_cu_9f978f6320softmax_warp_forwardIN3c104HalfEffLi3ELb1ELb0EEEvPT0_PKT_iiiPKbib,(.L_x_11988 - _ZN43_GLOBAL__N__9ae7fba5_10_SoftMax_cu_9f978f6320softmax_warp_forwardIN3c104HalfEffLi3ELb1ELb0EEEvPT0_PKT_iiiPKbib)
        .other          _ZN43_GLOBAL__N__9ae7fba5_10_SoftMax_cu_9f978f6320softmax_warp_forwardIN3c104HalfEffLi3ELb1ELb0EEEvPT0_PKT_iiiPKbib,@"STO_CUDA_ENTRY STV_DEFAULT"
_ZN43_GLOBAL__N__9ae7fba5_10_SoftMax_cu_9f978f6320softmax_warp_forwardIN3c104HalfEffLi3ELb1ELb0EEEvPT0_PKT_iiiPKbib:
        /* <DEDUP_REMOVED lines=93> */
.L_x_5697:
        /* <DEDUP_REMOVED lines=11> */
.L_x_11988:


//--------------------- .text._ZN43_GLOBAL__N__9ae7fba5_10_SoftMax_cu_9f978f6320softmax_warp_forwardIN3c104HalfEffLi2ELb1ELb0EEEvPT0_PKT_iiiPKbib --------------------------
	.section	.text._ZN43_GLOBAL__N__9ae7fba5_10_SoftMax_cu_9f978f6320softmax_warp_forwardIN3c104HalfEffLi2ELb1ELb0EEEvPT0_PKT_iiiPKbib,"ax",@progbits
	.align	128
.text._ZN43_GLOBAL__N__9ae7fba5_10_SoftMax_cu_9f978f6320softmax_warp_forwardIN3c104HalfEffLi2ELb1ELb0EEEvPT0_PKT_iiiPKbib:
        .type           _ZN43_GLOBAL__N__9ae7fba5_10_SoftMax_cu_9f978f6320softmax_warp_forwardIN3c104HalfEffLi2ELb1ELb0EEEvPT0_PKT_iiiPKbib,@function
        .size           _ZN43_GLOBAL__N__9ae7fba5_10_SoftMax_cu_9f978f6320softmax_warp_forwardIN3c104HalfEffLi2ELb1ELb0EEEvPT0_PKT_iiiPKbib,(.L_x_11989 - _ZN43_GLOBAL__N__9ae7fba5_10_SoftMax_cu_9f978f6320softmax_warp_forwardIN3c104HalfEffLi2ELb1ELb0EEEvPT0_PKT_iiiPKbib)
        .other          _ZN43_GLOBAL__N__9ae7fba5_10_SoftMax_cu_9f978f6320softmax_warp_forwardIN3c104HalfEffLi2ELb1ELb0EEEvPT0_PKT_iiiPKbib,@"STO_CUDA_ENTRY STV_DEFAULT"
_ZN43_GLOBAL__N__9ae7fba5_10_SoftMax_cu_9f978f6320softmax_warp_forwardIN3c104HalfEffLi2ELb1ELb0EEEvPT0_PKT_iiiPKbib:
        /* <DEDUP_REMOVED lines=83> */
.L_x_5698:
        /* <DEDUP_REMOVED lines=13> */
.L_x_11989:


//--------------------- .text._ZN43_GLOBAL__N__9ae7fba5_10_SoftMax_cu_9f978f6320softmax_warp_forwardIN3c104HalfEffLi1ELb1ELb0EEEvPT0_PKT_iiiPKbib --------------------------
	.section	.text._ZN43_GLOBAL__N__9ae7fba5_10_SoftMax_cu_9f978f6320softmax_warp_forwardIN3c104HalfEffLi1ELb1ELb0EEEvPT0_PKT_iiiPKbib,"ax",@progbits
	.align	128
.text._ZN43_GLOBAL__N__9ae7fba5_10_SoftMax_cu_9f978f6320softmax_warp_forwardIN3c104HalfEffLi1ELb1ELb0EEEvPT0_PKT_iiiPKbib:
        .type           _ZN43_GLOBAL__N__9ae7fba5_10_SoftMax_cu_9f978f6320softmax_warp_forwardIN3c104HalfEffLi1ELb1ELb0EEEvPT0_PKT_iiiPKbib,@function
        .size           _ZN43_GLOBAL__N__9ae7fba5_10_SoftMax_cu_9f978f6320softmax_warp_forwardIN3c104HalfEffLi1ELb1ELb0EEEvPT0_PKT_iiiPKbib,(.L_x_11990 - _ZN43_GLOBAL__N__9ae7fba5_10_SoftMax_cu_9f978f6320softmax_warp_forwardIN3c104HalfEffLi1ELb1ELb0EEEvPT0_PKT_iiiPKbib)
        .other          _ZN43_GLOBAL__N__9ae7fba5_10_SoftMax_cu_9f978f6320softmax_warp_forwardIN3c104HalfEffLi1ELb1ELb0EEEvPT0_PKT_iiiPKbib,@"STO_CUDA_ENTRY STV_DEFAULT"
_ZN43_GLOBAL__N__9ae7fba5_10_SoftMax_cu_9f978f6320softmax_warp_forwardIN3c104HalfEffLi1ELb1ELb0EEEvPT0_PKT_iiiPKbib:
        /* <DEDUP_REMOVED lines=73> */
.L_x_5699:
        /* <DEDUP_REMOVED lines=15> */
.L_x_11990:


//--------------------- .text._ZN43_GLOBAL__N__9ae7fba5_10_SoftMax_cu_9f978f6320softmax_warp_forwardIN3c104HalfEffLi0ELb1ELb0EEEvPT0_PKT_iiiPKbib --------------------------
	.section	.text._ZN43_GLOBAL__N__9ae7fba5_10_SoftMax_cu_9f978f6320softmax_warp_forwardIN3c104HalfEffLi0ELb1ELb0EEEvPT0_PKT_iiiPKbib,"ax",@progbits
	.align	128
.text._ZN43_GLOBAL__N__9ae7fba5_10_SoftMax_cu_9f978f6320softmax_warp_forwardIN3c104HalfEffLi0ELb1ELb0EEEvPT0_PKT_iiiPKbib:
        .type           _ZN43_GLOBAL__N__9ae7fba5_10_SoftMax_cu_9f978f6320softmax_warp_forwardIN3c104HalfEffLi0ELb1ELb0EEEvPT0_PKT_iiiPKbib,@function
        .size           _ZN43_GLOBAL__N__9ae7fba5_10_SoftMax_cu_9f978f6320softmax_warp_forwardIN3c104HalfEffLi0ELb1ELb0EEEvPT0_PKT_iiiPKbib,(.L_x_11991 - _ZN43_GLOBAL__N__9ae7fba5_10_SoftMax_cu_9f978f6320softmax_warp_forwardIN3c104HalfEffLi0ELb1ELb0EEEvPT0_PKT_iiiPKbib)
        .other          _ZN43_GLOBAL__N__9ae7fba5_10_SoftMax_cu_9f978f6320softmax_warp_forwardIN3c104HalfEffLi0ELb1ELb0EEEvPT0_PKT_iiiPKbib,@"STO_CUDA_ENTRY STV_DEFAULT"
_ZN43_GLOBAL__N__9ae7fba5_10_SoftMax_cu_9f978f6320softmax_warp_forwardIN3c104HalfEffLi0ELb1ELb0EEEvPT0_PKT_iiiPKbib:
        /* <DEDUP_REMOVED lines=37> */
[----:B-----5:R-:W-:Y:S02]  /*0250*/  @!P0 HADD2.F32 R6, -RZ, R7.H0_H0 ;  /* 0x20000007ff068230 */ /* 0x020fe40000004100 */
[----:B------:R-:W-:-:S05]  /*0260*/  @!P1 HADD2.F32 R4, -RZ, R5.H0_H0 ;  /* 0x20000005ff049230 */ /* 0x000fca0000004100 */
        /* <DEDUP_REMOVED lines=11> */
.L_x_5701:
[----:B------:R-:W-:Y:S05]  /*0320*/  BSYNC B0 ;  /* 0x0000000000007941 */ /* 0x000fea0003800000 */
.L_x_5700:
        /* <DEDUP_REMOVED lines=15> */
.L_x_5702:
        /* <DEDUP_REMOVED lines=14> */
.L_x_11991:


//--------------------- .text._ZN43_GLOBAL__N__9ae7fba5_10_SoftMax_cu_9f978f6320softmax_warp_forwardIN3c104HalfES2_fLi11ELb1ELb0EEEvPT0_PKT_iiiPKbib --------------------------
	.section	.text._ZN43_GLOBAL__N__9ae7fba5_10_SoftMax_cu_9f978f6320softmax_warp_forwardIN3c104HalfES2_fLi11ELb1ELb0EEEvPT0_PKT_iiiPKbib,"ax",@progbits
	.align	128
.text._ZN43_GLOBAL__N__9ae7fba5_10_SoftMax_cu_9f978f6320softmax_warp_forwardIN3c104HalfES2_fLi11ELb1ELb0EEEvPT0_PKT_iiiPKbib:
        .type           _ZN43_GLOBAL__N__9ae7fba5_10_SoftMax_cu_9f978f6320softmax_warp_forwardIN3c104HalfES2_fLi11ELb1ELb0EEEvPT0_PKT_iiiPKbib,@function
        .size           _ZN43_GLOBAL__N__9ae7fba5_10_SoftMax_cu_9f978f6320softmax_warp_forwardIN3c104HalfES2_fLi11ELb1ELb0EEEvPT0_PKT_iiiPKbib,(.L_x_11992 - _ZN43_GLOBAL__N__9ae7fba5_10_SoftMax_cu_9f978f6320softmax_warp_forwardIN3c104HalfES2_fLi11ELb1ELb0EEEvPT0_PKT_iiiPKbib)
        .other          _ZN43_GLOBAL__N__9ae7fba5_10_SoftMax_cu_9f978f6320softmax_warp_forwardIN3c104HalfES2_fLi11ELb1ELb0EEEvPT0_PKT_iiiPKbib,@"STO_CUDA_ENTRY STV_DEFAULT"
_ZN43_GLOBAL__N__9ae7fba5_10_SoftMax_cu_9f978f6320softmax_warp_forwardIN3c104HalfES2_fLi11ELb1ELb0EEEvPT0_PKT_iiiPKbib:
        /* <DEDUP_REMOVED lines=10> */
[C---:B-1----:R-:W-:Y:S02]  /*00a0*/  VIADD R106, R108.reuse, 0x20 ;  /* 0x000000206c6a7836 */ /* 0x042fe40000000000 */
[----:B------:R-:W-:Y:S01]  /*00b0*/  VIADD R14, R108, 0x40 ;  /* 0x000000406c0e7836 */ /* 0x000fe20000000000 */
[----:B------:R-:W-:Y:S01]  /*00c0*/  ISETP.GT.AND P0, PT, R112, RZ, PT ;  /* 0x000000ff7000720c */ /* 0x000fe20003f04270 */
[----:B------:R-:W-:Y:S01]  /*00d0*/  IMAD R103, R103, UR5, R108 ;  /* 0x0000000567677c24 */ /* 0x000fe2000f8e026c */
        /* <DEDUP_REMOVED lines=9> */
[C---:B------:R-:W-:Y:S02]  /*0170*/  IADD3 R16, R108.reuse, 0x60, RZ ;  /* 0x000000606c107810 */ /* 0x040fe40007ffe0ff */
[----:B------:R-:W-:-:S02]  /*0180*/  IADD3 R5, R108, 0xa0, RZ ;  /* 0x000000a06c057810 */ /* 0x000fc40007ffe0ff */
[-C--:B------:R-:W-:Y:S02]  /*0190*/  ISETP.GE.AND P3, PT, R16, R98.reuse, PT ;  /* 0x000000621000720c */ /* 0x080fe40003f66270 */
[----:B------:R-:W-:Y:S01]  /*01a0*/  ISETP.GE.AND P6, PT, R5, R98, PT ;  /* 0x000000620500720c */ /* 0x000fe20003fc6270 */
[C---:B------:R-:W-:Y:S02]  /*01b0*/  VIADD R11, R108.reuse, 0x100 ;  /* 0x000001006c0b7836 */ /* 0x040fe40000000000 */
[C---:B------:R-:W-:Y:S01]  /*01c0*/  VIADD R9, R108.reuse, 0xe0 ;  /* 0x000000e06c097836 */ /* 0x040fe20000000000 */
[----:B------:R-:W-:Y:S01]  /*01d0*/  MOV R101, 0xff800000 ;  /* 0xff80000000657802 */ /* 0x000fe20000000f00 */
[C---:B------:R-:W-:Y:S01]  /*01e0*/  VIADD R7, R108.reuse, 0xc0 ;  /* 0x000000c06c077836 */ /* 0x040fe20000000000 */
[----:B------:R-:W-:Y:S01]  /*01f0*/  MOV R104, 0xff800000 ;  /* 0xff80000000687802 */ /* 0x000fe20000000f00 */
[----:B------:R-:W-:-:S04]  /*0200*/  VIADD R18, R108, 0x80 ;  /* 0x000000806c127836 */ /* 0x000fc80000000000 */
        /* <DEDUP_REMOVED lines=17> */
[----:B------:R-:W-:Y:S01]  /*0320*/  VIADD R11, R108, 0x140 ;  /* 0x000001406c0b7836 */ /* 0x000fe20000000000 */
[----:B------:R-:W-:Y:S01]  /*0330*/  MOV R99, 0xff800000 ;  /* 0xff80000000637802 */ /* 0x000fe20000000f00 */
[----:B-----5:R-:W-:-:S03]  /*0340*/  @!P3 HADD2.F32 R99, -RZ, R5.H0_H0 ;  /* 0x20000005ff63b230 */ /* 0x020fc60000004100 */
[-C--:B------:R-:W-:Y:S01]  /*0350*/  ISETP.GE.AND P3, PT, R11, R98.reuse, PT ;  /* 0x000000620b00720c */ /* 0x080fe20003f66270 */
[C---:B------:R-:W-:Y:S02]  /*0360*/  VIADD R11, R108.reuse, 0x180 ;  /* 0x000001806c0b7836 */ /* 0x040fe40000000000 */
[----:B------:R-:W-:Y:S02]  /*0370*/  IMAD.MOV.U32 R97, RZ, RZ, -0x800000 ;  /* 0xff800000ff617424 */ /* 0x000fe400078e00ff */
[----:B------:R-:W-:Y:S01]  /*0380*/  @!P6 HADD2.F32 R97, -RZ, R7.H0_H0 ;  /* 0x20000007ff61e230 */ /* 0x000fe20000004100 */
[----:B------:R-:W-:Y:S01]  /*0390*/  ISETP.GE.AND P6, PT, R11, R98, PT ;  /* 0x000000620b00720c */ /* 0x000fe20003fc6270 */
[C---:B------:R-:W-:Y:S01]  /*03a0*/  VIADD R7, R108.reuse, 0x1c0 ;  /* 0x000001c06c077836 */ /* 0x040fe20000000000 */
[----:B------:R-:W-:Y:S01]  /*03b0*/  MOV R93, 0xff800000 ;  /* 0xff800000005d7802 */ /* 0x000fe20000000f00 */
[----:B------:R-:W-:Y:S01]  /*03c0*/  VIADD R22, R108, 0x200 ;  /* 0x000002006c167836 */ /* 0x000fe20000000000 */
[----:B------:R-:W-:-:S02]  /*03d0*/  MOV R123, 0xff800000 ;  /* 0xff800000007b7802 */ /* 0x000fc40000000f00 */
        /* <DEDUP_REMOVED lines=17> */
[C---:B------:R-:W-:Y:S01]  /*04f0*/  IADD3 R5, R108.reuse, 0x160, RZ ;  /* 0x000001606c057810 */ /* 0x040fe20007ffe0ff */
[C---:B------:R-:W-:Y:S01]  /*0500*/  VIADD R24, R108.reuse, 0x220 ;  /* 0x000002206c187836 */ /* 0x040fe20000000000 */
[----:B------:R-:W-:Y:S01]  /*0510*/  MOV R87, 0xff800000 ;  /* 0xff80000000577802 */ /* 0x000fe20000000f00 */
[C---:B------:R-:W-:Y:S01]  /*0520*/  VIADD R28, R108.reuse, 0x260 ;  /* 0x000002606c1c7836 */ /* 0x040fe20000000000 */
[----:B------:R-:W-:Y:S01]  /*0530*/  ISETP.GE.AND P2, PT, R5, R98, PT ;  /* 0x000000620500720c */ /* 0x000fe20003f46270 */
[----:B------:R-:W-:-:S02]  /*0540*/  VIADD R5, R108, 0x1a0 ;  /* 0x000001a06c057836 */ /* 0x000fc40000000000 */
[----:B-----5:R-:W-:Y:S01]  /*0550*/  @!P3 HADD2.F32 R87, -RZ, R10.H0_H0 ;  /* 0x2000000aff57b230 */ /* 0x020fe20000004100 */
[-C--:B------:R-:W-:Y:S01]  /*0560*/  ISETP.GE.AND P3, PT, R24, R98.reuse, PT ;  /* 0x000000621800720c */ /* 0x080fe20003f66270 */
[----:B------:R-:W-:Y:S01]  /*0570*/  IMAD.MOV.U32 R83, RZ, RZ, -0x800000 ;  /* 0xff800000ff537424 */ /* 0x000fe200078e00ff */
[-C--:B------:R-:W-:Y:S01]  /*0580*/  ISETP.GE.AND P5, PT, R5, R98.reuse, PT ;  /* 0x000000620500720c */ /* 0x080fe20003fa6270 */
[----:B------:R-:W-:Y:S01]  /*0590*/  @!P6 HADD2.F32 R83, -RZ, R6.H0_H0 ;  /* 0x20000006ff53e230 */ /* 0x000fe20000004100 */
[-C--:B------:R-:W-:Y:S01]  /*05a0*/  ISETP.GE.AND P6, PT, R28, R98.reuse, PT ;  /* 0x000000621c00720c */ /* 0x080fe20003fc6270 */
[C---:B------:R-:W-:Y:S01]  /*05b0*/  VIADD R32, R108.reuse, 0x2a0 ;  /* 0x000002a06c207836 */ /* 0x040fe20000000000 */
[----:B------:R-:W-:Y:S01]  /*05c0*/  MOV R79, 0xff800000 ;  /* 0xff800000004f7802 */ /* 0x000fe20000000f00 */
[C---:B------:R-:W-:Y:S01]  /*05d0*/  VIADD R36, R108.reuse, 0x2e0 ;  /* 0x000002e06c247836 */ /* 0x040fe20000000000 */
[----:B------:R-:W-:Y:S01]  /*05e0*/  MOV R75, 0xff800000 ;  /* 0xff800000004b7802 */ /* 0x000fe20000000f00 */
[----:B------:R-:W5:Y:S04]  /*05f0*/  @!P2 LDG.E.U16 R5, desc[UR4][R2.64+0x2c0] ;  /* 0x0002c0040205a981 */ /* 0x000f68000c1e1500 */
[----:B------:R-:W5:Y:S04]  /*0600*/  @!P3 LDG.E.U16 R9, desc[UR4][R2.64+0x440] ;  /* 0x000440040209b981 */ /* 0x000f68000c1e1500 */
        /* <DEDUP_REMOVED lines=16> */
[C---:B------:R-:W-:Y:S01]  /*0710*/  IADD3 R26, R108.reuse, 0x240, RZ ;  /* 0x000002406c1a7810 */ /* 0x040fe20007ffe0ff */
[----:B------:R-:W-:Y:S01]  /*0720*/  VIADD R42, R108, 0x340 ;  /* 0x000003406c2a7836 */ /* 0x000fe20000000000 */
[----:B------:R-:W-:Y:S01]  /*0730*/  MOV R85, 0xff800000 ;  /* 0xff80000000557802 */ /* 0x000fe20000000f00 */
[----:B-----5:R-:W-:Y:S01]  /*0740*/  @!P3 HADD2.F32 R73, -RZ, R9.H0_H0 ;  /* 0x20000009ff49b230 */ /* 0x020fe20000004100 */
[-C--:B------:R-:W-:Y:S01]  /*0750*/  ISETP.GE.AND P3, PT, R38, R98.reuse, PT ;  /* 0x000000622600720c */ /* 0x080fe20003f66270 */
[----:B------:R-:W-:Y:S01]  /*0760*/  IMAD.MOV.U32 R69, RZ, RZ, -0x800000 ;  /* 0xff800000ff457424 */ /* 0x000fe200078e00ff */
[----:B------:R-:W-:Y:S01]  /*0770*/  MOV R81, 0xff800000 ;  /* 0xff80000000517802 */ /* 0x000fe20000000f00 */
[----:B------:R-:W-:Y:S01]  /*0780*/  @!P2 HADD2.F32 R85, -RZ, R5.H0_H0 ;  /* 0x20000005ff55a230 */ /* 0x000fe20000004100 */
[-C--:B------:R-:W-:Y:S01]  /*0790*/  ISETP.GE.AND P2, PT, R26, R98.reuse, PT ;  /* 0x000000621a00720c */ /* 0x080fe20003f46270 */
[----:B------:R-:W-:Y:S01]  /*07a0*/  @!P5 HADD2.F32 R81, -RZ, R7.H0_H0 ;  /* 0x20000007ff51d230 */ /* 0x000fe20000004100 */
        /* <DEDUP_REMOVED lines=75> */
[----:B------:R-:W-:-:S04]  /*0c60*/  VIADD R78, R108, 0x580 ;  /* 0x000005806c4e7836 */ /* 0x000fc80000000000 */
        /* <DEDUP_REMOVED lines=22> */
[----:B------:R-:W-:Y:S01]  /*0dd0*/  MOV R39, 0xff800000 ;  /* 0xff80000000277802 */ /* 0x000fe20000000f00 */
[----:B------:R-:W-:-:S02]  /*0de0*/  IMAD.MOV.U32 R27, RZ, RZ, -0x800000 ;  /* 0xff800000ff1b7424 */ /* 0x000fc400078e00ff */
        /* <DEDUP_REMOVED lines=31> */
[----:B------:R-:W-:Y:S01]  /*0fe0*/  IADD3 R12, R108, 0x6c0, RZ ;  /* 0x000006c06c0c7810 */ /* 0x000fe20007ffe0ff */
[----:B------:R-:W-:Y:S01]  /*0ff0*/  IMAD.MOV.U32 R29, RZ, RZ, -0x800000 ;  /* 0xff800000ff1d7424 */ /* 0x000fe200078e00ff */
[----:B------:R-:W-:Y:S01]  /*1000*/  MOV R25, 0xff800000 ;  /* 0xff80000000197802 */ /* 0x000fe20000000f00 */
[----:B------:R-:W-:Y:S02]  /*1010*/  IMAD.MOV.U32 R102, RZ, RZ, -0x800000 ;  /* 0xff800000ff667424 */ /* 0x000fe400078e00ff */
        /* <DEDUP_REMOVED lines=21> */
[C---:B------:R-:W-:Y:S01]  /*1170*/  VIADD R11, R108.reuse, 0x6e0 ;  /* 0x000006e06c0b7836 */ /* 0x040fe20000000000 */
[----:B------:R-:W-:Y:S02]  /*1180*/  MOV R110, 0xff800000 ;  /* 0xff800000006e7802 */ /* 0x000fe40000000f00 */
[C---:B------:R-:W-:Y:S02]  /*1190*/  IADD3 R96, R108.reuse, 0x6a0, RZ ;  /* 0x000006a06c607810 */ /* 0x040fe40007ffe0ff */
[C---:B------:R-:W-:Y:S01]  /*11a0*/  IADD3 R4, R108.reuse, 0x7c0, RZ ;  /* 0x000007c06c047810 */ /* 0x040fe20007ffe0ff */
[----:B------:R-:W-:Y:S01]  /*11b0*/  IMAD.MOV.U32 R121, RZ, RZ, -0x800000 ;  /* 0xff800000ff797424 */ /* 0x000fe200078e00ff */
[----:B------:R-:W-:Y:S01]  /*11c0*/  MOV R15, 0xff800000 ;  /* 0xff800000000f7802 */ /* 0x000fe20000000f00 */
[C---:B------:R-:W-:Y:S02]  /*11d0*/  VIADD R10, R108.reuse, 0x700 ;  /* 0x000007006c0a7836 */ /* 0x040fe40000000000 */
[----:B------:R-:W-:-:S02]  /*11e0*/  VIADD R9, R108, 0x720 ;  /* 0x000007206c097836 */ /* 0x000fc40000000000 */
[----:B-----5:R-:W-:Y:S01]  /*11f0*/  @!P3 HADD2.F32 R110, -RZ, R111.H0_H0 ;  /* 0x2000006fff6eb230 */ /* 0x020fe20000004100 */
[----:B------:R-:W-:Y:S02]  /*1200*/  ISETP.GE.AND P3, PT, R112, 0x1, PT ;  /* 0x000000017000780c */ /* 0x000fe40003f66270 */
[----:B------:R-:W-:Y:S01]  /*1210*/  MOV R112, 0xff800000 ;  /* 0xff80000000707802 */ /* 0x000fe20000000f00 */
[----:B------:R-:W-:Y:S01]  /*1220*/  @!P2 HADD2.F32 R15, -RZ, R5.H0_H0 ;  /* 0x20000005ff0fa230 */ /* 0x000fe20000004100 */
[-C--:B------:R-:W-:Y:S01]  /*1230*/  ISETP.GE.AND P2, PT, R96, R98.reuse, PT ;  /* 0x000000626000720c */ /* 0x080fe20003f46270 */
[----:B------:R-:W-:Y:S01]  /*1240*/  @!P5 HADD2.F32 R121, -RZ, R7.H0_H0 ;  /* 0x20000007ff79d230 */ /* 0x000fe20000004100 */
[-C--:B------:R-:W-:Y:S01]  /*1250*/  ISETP.GE.AND P5, PT, R11, R98.reuse, PT ;  /* 0x000000620b00720c */ /* 0x080fe20003fa6270 */
[----:B------:R-:W-:Y:S01]  /*1260*/  @!P6 HADD2.F32 R112, -RZ, R6.H0_H0 ;  /* 0x20000006ff70e230 */ /* 0x000fe20000004100 */
[-C--:B------:R-:W-:Y:S02]  /*1270*/  ISETP.GE.AND P6, PT, R4, R98.reuse, PT ;  /* 0x000000620400720c */ /* 0x080fe40003fc6270 */
[----:B------:R-:W-:-:S02]  /*1280*/  ISETP.GE.AND P4, PT, R10, R98, PT ;  /* 0x000000620a00720c */ /* 0x000fc40003f86270 */
        /* <DEDUP_REMOVED lines=8> */
[----:B------:R-:W-:Y:S01]  /*1310*/  IMAD.MOV.U32 R111, RZ, RZ, -0x800000 ;  /* 0xff800000ff6f7424 */ /* 0x000fe200078e00ff */
[----:B------:R-:W-:Y:S01]  /*1320*/  MOV R120, 0xff800000 ;  /* 0xff80000000787802 */ /* 0x000fe20000000f00 */
[----:B------:R-:W-:Y:S01]  /*1330*/  IMAD.MOV.U32 R113, RZ, RZ, -0x800000 ;  /* 0xff800000ff717424 */ /* 0x000fe200078e00ff */
[----:B------:R-:W-:Y:S02]  /*1340*/  MOV R114, 0xff800000 ;  /* 0xff80000000727802 */ /* 0x000fe40000000f00 */
[----:B------:R-:W-:Y:S02]  /*1350*/  IADD3 R6, R108, 0x780, RZ ;  /* 0x000007806c067810 */ /* 0x000fe40007ffe0ff */
[----:B------:R-:W-:Y:S01]  /*1360*/  FSETP.GT.FTZ.AND P0, PT, R104, R101, PT ;  /* 0x000000656800720b */ /* 0x000fe20003f14000 */
[----:B---3--:R-:W-:Y:S02]  /*1370*/  @!P2 HADD2.F32 R111, -RZ, R5.H0_H0 ;  /* 0x20000005ff6fa230 */ /* 0x008fe40000004100 */
[----:B------:R-:W-:-:S02]  /*1380*/  VIADD R5, R108, 0x7a0 ;  /* 0x000007a06c057836 */ /* 0x000fc40000000000 */
[----:B----4-:R-:W-:Y:S02]  /*1390*/  @!P5 HADD2.F32 R113, -RZ, R7.H0_H0 ;  /* 0x20000007ff71d230 */ /* 0x010fe40000004100 */
[----:B------:R-:W-:Y:S01]  /*13a0*/  VIADD R7, R108, 0x760 ;  /* 0x000007606c077836 */ /* 0x000fe20000000000 */
[-C--:B------:R-:W-:Y:S01]  /*13b0*/  ISETP.GE.AND P5, PT, R5, R98.reuse, PT ;  /* 0x000000620500720c */ /* 0x080fe20003fa6270 */
[----:B-----5:R-:W-:Y:S02]  /*13c0*/  @!P4 HADD2.F32 R114, -RZ, R115.H0_H0 ;  /* 0x20000073ff72c230 */ /* 0x020fe40000004100 */
[----:B------:R-:W-:Y:S01]  /*13d0*/  IMAD.MOV.U32 R115, RZ, RZ, -0x800000 ;  /* 0xff800000ff737424 */ /* 0x000fe200078e00ff */
[-C--:B------:R-:W-:Y:S01]  /*13e0*/  ISETP.GE.AND P2, PT, R7, R98.reuse, PT ;  /* 0x000000620700720c */ /* 0x080fe20003f46270 */
[----:B------:R-:W-:Y:S01]  /*13f0*/  @!P1 HADD2.F32 R115, -RZ, R100.H0_H0 ;  /* 0x20000064ff739230 */ /* 0x000fe20000004100 */
[----:B------:R-:W-:-:S07]  /*1400*/  ISETP.GE.AND P4, PT, R6, R98, PT ;  /* 0x000000620600720c */ /* 0x000fce0003f86270 */
        /* <DEDUP_REMOVED lines=124> */
[----:B----4-:R-:W-:-:S03]  /*1bd0*/  @!P2 HADD2.F32 R117, -RZ, R118.H0_H0 ;  /* 0x20000076ff75a230 */ /* 0x010fc60000004100 */
[----:B------:R-:W-:Y:S02]  /*1be0*/  FSEL R2, R3, R116, P0 ;  /* 0x0000007403027208 */ /* 0x000fe40000000000 */
[----:B------:R-:W-:Y:S02]  /*1bf0*/  MOV R118, 0xff800000 ;  /* 0xff80000000767802 */ /* 0x000fe40000000f00 */
[----:B------:R-:W-:Y:S01]  /*1c00*/  FSETP.GT.FTZ.AND P0, PT, R2, R117, PT ;  /* 0x000000750200720b */ /* 0x000fe20003f14000 */
[----:B-----5:R-:W-:-:S03]  /*1c10*/  @!P4 HADD2.F32 R118, -RZ, R119.H0_H0 ;  /* 0x20000077ff76c230 */ /* 0x020fc60000004100 */
[----:B------:R-:W-:Y:S01]  /*1c20*/  FSEL R3, R2, R117, P0 ;  /* 0x0000007502037208 */ /* 0x000fe20000000000 */
[----:B------:R-:W-:-:S03]  /*1c30*/  IMAD.MOV.U32 R119, RZ, RZ, -0x800000 ;  /* 0xff800000ff777424 */ /* 0x000fc600078e00ff */
[----:B------:R-:W-:Y:S01]  /*1c40*/  FSETP.GT.FTZ.AND P0, PT, R3, R118, PT ;  /* 0x000000760300720b */ /* 0x000fe20003f14000 */
[----:B---3--:R-:W-:-:S03]  /*1c50*/  @!P5 HADD2.F32 R119, -RZ, R100.H0_H0 ;  /* 0x20000064ff77d230 */ /* 0x008fc60000004100 */
        /* <DEDUP_REMOVED lines=296> */
[----:B------:R-:W-:-:S05]  /*2ee0*/  F2FP.F16.F32.PACK_AB R104, RZ, R104 ;  /* 0x00000068ff68723e */ /* 0x000fca00000000ff */
[----:B------:R0:W-:Y:S01]  /*2ef0*/  STG.E.U16 desc[UR4][R2.64], R104 ;  /* 0x0000006802007986 */ /* 0x0001e2000c101504 */
[----:B------:R-:W-:Y:S05]  /*2f00*/  @P0 EXIT ;  /* 0x000000000000094d */ /* 0x000fea0003800000 */
[----:B------:R-:W-:Y:S01]  /*2f10*/  ISETP.GE.AND P0, PT, R14, R13, PT ;  /* 0x0000000d0e00720c */ /* 0x000fe20003f06270 */
[----:B------:R-:W-:-:S05]  /*2f20*/  FFMA.FTZ R101, R106, -0.69314718246459960938, R101 ;  /* 0xbf3172186a657823 */ /* 0x000fca0000010065 */
[----:B------:R-:W-:-:S05]  /*2f30*/  F2FP.F16.F32.PACK_AB R101, RZ, R101 ;  /* 0x00000065ff65723e */ /* 0x000fca00000000ff */
[----:B------:R1:W-:Y:S02]  /*2f40*/  STG.E.U16 desc[UR4][R2.64+0x40], R101 ;  /* 0x0000406502007986 */ /* 0x0003e4000c101504 */
        /* <DEDUP_REMOVED lines=11> */
[----:B------:R-:W4:Y:S01]  /*3000*/  S2R R14, SR_TID.X ;  /* 0x00000000000e7919 */ /* 0x000f220000002100 */
[----:B------:R-:W-:-:S05]  /*3010*/  FFMA.FTZ R98, R106, -0.69314718246459960938, R98 ;  /* 0xbf3172186a627823 */ /* 0x000fca0000010062 */
[----:B------:R-:W-:-:S05]  /*3020*/  F2FP.F16.F32.PACK_AB R98, RZ, R98 ;  /* 0x00000062ff62723e */ /* 0x000fca00000000ff */
[----:B------:R0:W-:Y:S01]  /*3030*/  STG.E.U16 desc[UR4][R2.64+0x100], R98 ;  /* 0x0001006202007986 */ /* 0x0001e2000c101504 */
[----:B----4-:R-:W-:-:S05]  /*3040*/  VIADD R16, R14, 0xa0 ;  /* 0x000000a00e107836 */ /* 0x010fca0000000000 */
[----:B------:R-:W-:-:S13]  /*3050*/  ISETP.GE.AND P0, PT, R16, R13, PT ;  /* 0x0000000d1000720c */ /* 0x000fda0003f06270 */
[----:B0-----:R-:W-:Y:S05]  /*3060*/  @P0 EXIT ;  /* 0x000000000000094d */ /* 0x001fea0003800000 */
[----:B------:R-:W-:Y:S01]  /*3070*/  IADD3 R16, R14, 0xc0, RZ ;  /* 0x000000c00e107810 */ /* 0x000fe20007ffe0ff */
[----:B------:R-:W-:-:S03]  /*3080*/  FFMA.FTZ R97, R106, -0.69314718246459960938, R97 ;  /* 0xbf3172186a617823 */ /* 0x000fc60000010061 */
[----:B------:R-:W-:Y:S02]  /*3090*/  ISETP.GE.AND P0, PT, R16, R13, PT ;  /* 0x0000000d1000720c */ /* 0x000fe40003f06270 */
[----:B------:R-:W-:-:S05]  /*30a0*/  F2FP.F16.F32.PACK_AB R97, RZ, R97 ;  /* 0x00000061ff61723e */ /* 0x000fca00000000ff */
[----:B------:R0:W-:Y:S06]  /*30b0*/  STG.E.U16 desc[UR4][R2.64+0x140], R97 ;  /* 0x0001406102007986 */ /* 0x0001ec000c101504 */
[----:B------:R-:W-:Y:S05]  /*30c0*/  @P0 EXIT ;  /* 0x000000000000094d */ /* 0x000fea0003800000 */
[----:B------:R-:W-:Y:S02]  /*30d0*/  VIADD R16, R14, 0xe0 ;  /* 0x000000e00e107836 */ /* 0x000fe40000000000 */
[----:B------:R-:W-:-:S03]  /*30e0*/  FFMA.FTZ R95, R106, -0.69314718246459960938, R95 ;  /* 0xbf3172186a5f7823 */ /* 0x000fc6000001005f */
[----:B------:R-:W-:Y:S02]  /*30f0*/  ISETP.GE.AND P0, PT, R16, R13, PT ;  /* 0x0000000d1000720c */ /* 0x000fe40003f06270 */
[----:B------:R-:W-:-:S05]  /*3100*/  F2FP.F16.F32.PACK_AB R95, RZ, R95 ;  /* 0x0000005fff5f723e */ /* 0x000fca00000000ff */
[----:B------:R4:W-:Y:S06]  /*3110*/  STG.E.U16 desc[UR4][R2.64+0x180], R95 ;  /* 0x0001805f02007986 */ /* 0x0009ec000c101504 */
[----:B------:R-:W-:Y:S05]  /*3120*/  @P0 EXIT ;  /* 0x000000000000094d */ /* 0x000fea0003800000 */
        /* <DEDUP_REMOVED lines=287> */
[----:B------:R-:W-:-:S05]  /*4320*/  FFMA.FTZ R106, R106, -0.69314718246459960938, R122 ;  /* 0xbf3172186a6a7823 */ /* 0x000fca000001007a */
[----:B------:R-:W-:-:S05]  /*4330*/  F2FP.F16.F32.PACK_AB R106, RZ, R106 ;  /* 0x0000006aff6a723e */ /* 0x000fca00000000ff */
[----:B------:R-:W-:Y:S01]  /*4340*/  STG.E.U16 desc[UR4][R2.64+0xfc0], R106 ;  /* 0x000fc06a02007986 */ /* 0x000fe2000c101504 */
[----:B------:R-:W-:Y:S05]  /*4350*/  EXIT ;  /* 0x000000000000794d */ /* 0x000fea0003800000 */
.L_x_5703:
        /* <DEDUP_REMOVED lines=10> */
.L_x_11992:


//--------------------- .text._ZN43_GLOBAL__N__9ae7fba5_10_SoftMax_cu_9f978f6320softmax_warp_forwardIN3c104HalfES2_fLi10ELb1ELb0EEEvPT0_PKT_iiiPKbib --------------------------
	.section	.text._ZN43_GLOBAL__N__9ae7fba5_10_SoftMax_cu_9f978f6320softmax_warp_forwardIN3c104HalfES2_fLi10ELb1ELb0EEEvPT0_PKT_iiiPKbib,"ax",@progbits
	.align	128
.text._ZN43_GLOBAL__N__9ae7fba5_10_SoftMax_cu_9f978f6320softmax_warp_forwardIN3c104HalfES2_fLi10ELb1ELb0EEEvPT0_PKT_iiiPKbib:
        .type           _ZN43_GLOBAL__N__9ae7fba5_10_SoftMax_cu_9f978f6320softmax_warp_forwardIN3c104HalfES2_fLi10ELb1ELb0EEEvPT0_PKT_iiiPKbib,@function
        .size           _ZN43_GLOBAL__N__9ae7fba5_10_SoftMax_cu_9f978f6320softmax_warp_forwardIN3c104HalfES2_fLi10ELb1ELb0EEEvPT0_PKT_iiiPKbib,(.L_x_11993 - _ZN43_GLOBAL__N__9ae7fba5_10_SoftMax_cu_9f978f6320softmax_warp_forwardIN3c104HalfES2_fLi10ELb1ELb0EEEvPT0_PKT_iiiPKbib)
        .other          _ZN43_GLOBAL__N__9ae7fba5_10_SoftMax_cu_9f978f6320softmax_warp_forwardIN3c104HalfES2_fLi10ELb1ELb0EEEvPT0_PKT_iiiPKbib,@"STO_CUDA_ENTRY STV_DEFAULT"
_ZN43_GLOBAL__N__9ae7fba5_10_SoftMax_cu_9f978f6320softmax_warp_forwardIN3c104HalfES2_fLi10ELb1ELb0EEEvPT0_PKT_iiiPKbib:
        /* <DEDUP_REMOVED lines=17> */
[-C--:B------:R-:W-:Y:S02]  /*0110*/  ISETP.GE.AND P4, PT, R27, R42.reuse, PT ;  /* 0x0000002a1b00720c */ /* 0x080fe40003f86270 */
[----:B------:R-:W-:Y:S01]  /*0120*/  ISETP.GE.AND P3, PT, R25, R42, PT ;  /* 0x0000002a1900720c */ /* 0x000fe20003f66270 */
[----:B0-----:R-:W-:-:S08]  /*0130*/  IMAD.WIDE R2, R26, 0x2, R2 ;  /* 0x000000021a027825 */ /* 0x001fd000078e0202 */
        /* <DEDUP_REMOVED lines=10> */
[C---:B------:R-:W-:Y:S01]  /*01e0*/  IADD3 R21, R29.reuse, 0xc0, RZ ;  /* 0x000000c01d157810 */ /* 0x040fe20007ffe0ff */
[----:B------:R-:W-:Y:S01]  /*01f0*/  VIADD R20, R29, 0xe0 ;  /* 0x000000e01d147836 */ /* 0x000fe20000000000 */
[----:B------:R-:W-:Y:S01]  /*0200*/  MOV R30, 0xff800000 ;  /* 0xff800000001e7802 */ /* 0x000fe20000000f00 */
[----:B------:R-:W-:Y:S01]  /*0210*/  IMAD.MOV.U32 R40, RZ, RZ, -0x800000 ;  /* 0xff800000ff287424 */ /* 0x000fe200078e00ff */
[-C--:B------:R-:W-:Y:S02]  /*0220*/  ISETP.GE.AND P0, PT, R22, R42.reuse, PT ;  /* 0x0000002a1600720c */ /* 0x080fe40003f06270 */
[----:B------:R-:W-:Y:S01]  /*0230*/  ISETP.GE.AND P6, PT, R21, R42, PT ;  /* 0x0000002a1500720c */ /* 0x000fe20003fc6270 */
[----:B------:R-:W-:-:S10]  /*0240*/  VIADD R19, R29, 0x100 ;  /* 0x000001001d137836 */ /* 0x000fd40000000000 */
[----:B------:R-:W5:Y:S01]  /*0250*/  @!P0 LDG.E.U16 R7, desc[UR4][R2.64+0x140] ;  /* 0x0001400402078981 */ /* 0x000f62000c1e1500 */
[----:B------:R-:W-:Y:S01]  /*0260*/  IMAD.MOV.U32 R31, RZ, RZ, -0x800000 ;  /* 0xff800000ff1f7424 */ /* 0x000fe200078e00ff */
[C---:B------:R-:W-:Y:S01]  /*0270*/  IADD3 R9, R29.reuse, 0x120, RZ ;  /* 0x000001201d097810 */ /* 0x040fe20007ffe0ff */
[----:B------:R-:W-:Y:S01]  /*0280*/  IMAD.MOV.U32 R32, RZ, RZ, -0x800000 ;  /* 0xff800000ff207424 */ /* 0x000fe200078e00ff */
[----:B------:R-:W-:Y:S01]  /*0290*/  IADD3 R11, R29, 0x160, RZ ;  /* 0x000001601d0b7810 */ /* 0x000fe20007ffe0ff */
[----:B------:R-:W-:Y:S02]  /*02a0*/  IMAD.MOV.U32 R33, RZ, RZ, -0x800000 ;  /* 0xff800000ff217424 */ /* 0x000fe400078e00ff */
[----:B--2---:R-:W-:Y:S01]  /*02b0*/  @!P5 HADD2.F32 R40, -RZ, R8.H0_H0 ;  /* 0x20000008ff28d230 */ /* 0x004fe20000004100 */
[-C--:B------:R-:W-:Y:S01]  /*02c0*/  ISETP.GE.AND P5, PT, R20, R42.reuse, PT ;  /* 0x0000002a1400720c */ /* 0x080fe20003fa6270 */
[----:B---3--:R-:W-:Y:S01]  /*02d0*/  @!P4 HADD2.F32 R30, -RZ, R0.H0_H0 ;  /* 0x20000000ff1ec230 */ /* 0x008fe20000004100 */
[-C--:B------:R-:W-:Y:S01]  /*02e0*/  ISETP.GE.AND P4, PT, R19, R42.reuse, PT ;  /* 0x0000002a1300720c */ /* 0x080fe20003f86270 */
[----:B------:R-:W2:Y:S01]  /*02f0*/  @!P6 LDG.E.U16 R0, desc[UR4][R2.64+0x180] ;  /* 0x000180040200e981 */ /* 0x000ea2000c1e1500 */
[----:B----4-:R-:W-:Y:S01]  /*0300*/  @!P3 HADD2.F32 R31, -RZ, R4.H0_H0 ;  /* 0x20000004ff1fb230 */ /* 0x010fe20000004100 */
[----:B------:R-:W-:-:S08]  /*0310*/  ISETP.GE.AND P3, PT, R9, R42, PT ;  /* 0x0000002a0900720c */ /* 0x000fd00003f66270 */
[----:B------:R-:W3:Y:S01]  /*0320*/  @!P5 LDG.E.U16 R4, desc[UR4][R2.64+0x1c0] ;  /* 0x0001c0040204d981 */ /* 0x000ee2000c1e1500 */
[----:B------:R-:W-:-:S03]  /*0330*/  IADD3 R9, R29, 0x140, RZ ;  /* 0x000001401d097810 */ /* 0x000fc60007ffe0ff */
[----:B------:R-:W4:Y:S01]  /*0340*/  @!P4 LDG.E.U16 R8, desc[UR4][R2.64+0x200] ;  /* 0x000200040208c981 */ /* 0x000f22000c1e1500 */
[----:B-----5:R-:W-:Y:S01]  /*0350*/  @!P2 HADD2.F32 R32, -RZ, R5.H0_H0 ;  /* 0x20000005ff20a230 */ /* 0x020fe20000004100 */
[-C--:B------:R-:W-:Y:S02]  /*0360*/  ISETP.GE.AND P2, PT, R9, R42.reuse, PT ;  /* 0x0000002a0900720c */ /* 0x080fe40003f46270 */
[----:B------:R-:W5:Y:S11]  /*0370*/  @!P3 LDG.E.U16 R5, desc[UR4][R2.64+0x240] ;  /* 0x000240040205b981 */ /* 0x000f76000c1e1500 */
[----:B------:R-:W5:Y:S01]  /*0380*/  @!P2 LDG.E.U16 R9, desc[UR4][R2.64+0x280] ;  /* 0x000280040209a981 */ /* 0x000f62000c1e1500 */
[----:B------:R-:W-:Y:S01]  /*0390*/  @!P1 HADD2.F32 R33, -RZ, R6.H0_H0 ;  /* 0x20000006ff219230 */ /* 0x000fe20000004100 */
[----:B------:R-:W-:-:S13]  /*03a0*/  ISETP.GE.AND P1, PT, R11, R42, PT ;  /* 0x0000002a0b00720c */ /* 0x000fda0003f26270 */
[----:B------:R-:W5:Y:S01]  /*03b0*/  @!P1 LDG.E.U16 R6, desc[UR4][R2.64+0x2c0] ;  /* 0x0002c00402069981 */ /* 0x000f62000c1e1500 */
[----:B------:R-:W-:Y:S01]  /*03c0*/  IADD3 R11, R29, 0x180, RZ ;  /* 0x000001801d0b7810 */ /* 0x000fe20007ffe0ff */
[----:B------:R-:W-:Y:S02]  /*03d0*/  IMAD.MOV.U32 R34, RZ, RZ, -0x800000 ;  /* 0xff800000ff227424 */ /* 0x000fe400078e00ff */
[----:B------:R-:W-:Y:S02]  /*03e0*/  IMAD.MOV.U32 R35, RZ, RZ, -0x800000 ;  /* 0xff800000ff237424 */ /* 0x000fe400078e00ff */
[----:B------:R-:W-:Y:S01]  /*03f0*/  @!P0 HADD2.F32 R34, -RZ, R7.H0_H0 ;  /* 0x20000007ff228230 */ /* 0x000fe20000004100 */
[----:B------:R-:W-:Y:S01]  /*0400*/  ISETP.GE.AND P0, PT, R11, R42, PT ;  /* 0x0000002a0b00720c */ /* 0x000fe20003f06270 */
[----:B------:R-:W-:Y:S01]  /*0410*/  IMAD.MOV.U32 R36, RZ, RZ, -0x800000 ;  /* 0xff800000ff247424 */ /* 0x000fe200078e00ff */
[----:B------:R-:W-:Y:S01]  /*0420*/  IADD3 R7, R29, 0x1a0, RZ ;  /* 0x000001a01d077810 */ /* 0x000fe20007ffe0ff */
[----:B------:R-:W-:-:S10]  /*0430*/  IMAD.MOV.U32 R37, RZ, RZ, -0x800000 ;  /* 0xff800000ff257424 */ /* 0x000fd400078e00ff */
[----:B------:R-:W5:Y:S01]  /*0440*/  @!P0 LDG.E.U16 R10, desc[UR4][R2.64+0x300] ;  /* 0x00030004020a8981 */ /* 0x000f62000c1e1500 */
[C---:B------:R-:W-:Y:S01]  /*0450*/  IADD3 R18, R29.reuse, 0x200, RZ ;  /* 0x000002001d127810 */ /* 0x040fe20007ffe0ff */
[----:B------:R-:W-:Y:S01]  /*0460*/  IMAD.MOV.U32 R38, RZ, RZ, -0x800000 ;  /* 0xff800000ff267424 */ /* 0x000fe200078e00ff */
[C---:B------:R-:W-:Y:S01]  /*0470*/  IADD3 R17, R29.reuse, 0x220, RZ ;  /* 0x000002201d117810 */ /* 0x040fe20007ffe0ff */
[----:B------:R-:W-:Y:S01]  /*0480*/  IMAD.MOV.U32 R39, RZ, RZ, -0x800000 ;  /* 0xff800000ff277424 */ /* 0x000fe200078e00ff */
[----:B------:R-:W-:Y:S01]  /*0490*/  IADD3 R16, R29, 0x240, RZ ;  /* 0x000002401d107810 */ /* 0x000fe20007ffe0ff */
[----:B------:R-:W-:Y:S02]  /*04a0*/  IMAD.MOV.U32 R69, RZ, RZ, -0x800000 ;  /* 0xff800000ff457424 */ /* 0x000fe400078e00ff */
[----:B--2---:R-:W-:Y:S01]  /*04b0*/  @!P6 HADD2.F32 R35, -RZ, R0.H0_H0 ;  /* 0x20000000ff23e230 */ /* 0x004fe20000004100 */
[----:B------:R-:W-:Y:S02]  /*04c0*/  ISETP.GE.AND P6, PT, R7, R42, PT ;  /* 0x0000002a0700720c */ /* 0x000fe40003fc6270 */
[----:B------:R-:W-:Y:S01]  /*04d0*/  IADD3 R7, R29, 0x1c0, RZ ;  /* 0x000001c01d077810 */ /* 0x000fe20007ffe0ff */
[----:B---3--:R-:W-:-:S03]  /*04e0*/  @!P5 HADD2.F32 R36, -RZ, R4.H0_H0 ;  /* 0x20000004ff24d230 */ /* 0x008fc60000004100 */
[----:B------:R-:W-:Y:S02]  /*04f0*/  ISETP.GE.AND P5, PT, R7, R42, PT ;  /* 0x0000002a0700720c */ /* 0x000fe40003fa6270 */
[----:B------:R-:W-:Y:S01]  /*0500*/  IADD3 R7, R29, 0x1e0, RZ ;  /* 0x000001e01d077810 */ /* 0x000fe20007ffe0ff */
[----:B----4-:R-:W-:-:S04]  /*0510*/  @!P4 HADD2.F32 R37, -RZ, R8.H0_H0 ;  /* 0x20000008ff25c230 */ /* 0x010fc80000004100 */
[----:B------:R-:W2:Y:S01]  /*0520*/  @!P6 LDG.E.U16 R0, desc[UR4][R2.64+0x340] ;  /* 0x000340040200e981 */ /* 0x000ea2000c1e1500 */
[-C--:B------:R-:W-:Y:S01]  /*0530*/  ISETP.GE.AND P4, PT, R7, R42.reuse, PT ;  /* 0x0000002a0700720c */ /* 0x080fe20003f86270 */
[----:B-----5:R-:W-:Y:S01]  /*0540*/  @!P3 HADD2.F32 R38, -RZ, R5.H0_H0 ;  /* 0x20000005ff26b230 */ /* 0x020fe20000004100 */
[----:B------:R-:W-:-:S03]  /*0550*/  ISETP.GE.AND P3, PT, R18, R42, PT ;  /* 0x0000002a1200720c */ /* 0x000fc60003f66270 */
[----:B------:R-:W3:Y:S08]  /*0560*/  @!P5 LDG.E.U16 R4, desc[UR4][R2.64+0x380] ;  /* 0x000380040204d981 */ /* 0x000ef0000c1e1500 */
[----:B------:R-:W4:Y:S01]  /*0570*/  @!P4 LDG.E.U16 R5, desc[UR4][R2.64+0x3c0] ;  /* 0x0003c0040205c981 */ /* 0x000f22000c1e1500 */
[----:B------:R-:W-:Y:S01]  /*0580*/  @!P2 HADD2.F32 R39, -RZ, R9.H0_H0 ;  /* 0x20000009ff27a230 */ /* 0x000fe20000004100 */
[----:B------:R-:W-:-:S02]  /*0590*/  ISETP.GE.AND P2, PT, R17, R42, PT ;  /* 0x0000002a1100720c */ /* 0x000fc40003f46270 */
[----:B------:R-:W5:Y:S11]  /*05a0*/  @!P3 LDG.E.U16 R7, desc[UR4][R2.64+0x400] ;  /* 0x000400040207b981 */ /* 0x000f76000c1e1500 */
[----:B------:R-:W5:Y:S01]  /*05b0*/  @!P2 LDG.E.U16 R8, desc[UR4][R2.64+0x440] ;  /* 0x000440040208a981 */ /* 0x000f62000c1e1500 */
[----:B------:R-:W-:Y:S01]  /*05c0*/  @!P1 HADD2.F32 R69, -RZ, R6.H0_H0 ;  /* 0x20000006ff459230 */ /* 0x000fe20000004100 */
[----:B------:R-:W-:-:S13]  /*05d0*/  ISETP.GE.AND P1, PT, R16, R42, PT ;  /* 0x0000002a1000720c */ /* 0x000fda0003f26270 */
[----:B------:R-:W5:Y:S01]  /*05e0*/  @!P1 LDG.E.U16 R6, desc[UR4][R2.64+0x480] ;  /* 0x0004800402069981 */ /* 0x000f62000c1e1500 */
[----:B------:R-:W-:Y:S01]  /*05f0*/  IADD3 R15, R29, 0x260, RZ ;  /* 0x000002601d0f7810 */ /* 0x000fe20007ffe0ff */
[----:B------:R-:W-:Y:S02]  /*0600*/  IMAD.MOV.U32 R41, RZ, RZ, -0x800000 ;  /* 0xff800000ff297424 */ /* 0x000fe400078e00ff */
[----:B------:R-:W-:Y:S01]  /*0610*/  @!P0 HADD2.F32 R41, -RZ, R10.H0_H0 ;  /* 0x2000000aff298230 */ /* 0x000fe20000004100 */
[----:B------:R-:W-:Y:S02]  /*0620*/  ISETP.GE.AND P0, PT, R15, R42, PT ;  /* 0x0000002a0f00720c */ /* 0x000fe40003f06270 */
[C---:B------:R-:W-:Y:S01]  /*0630*/  IADD3 R14, R29.reuse, 0x280, RZ ;  /* 0x000002801d0e7810 */ /* 0x040fe20007ffe0ff */
[----:B------:R-:W-:Y:S01]  /*0640*/  IMAD.MOV.U32 R67, RZ, RZ, -0x800000 ;  /* 0xff800000ff437424 */ /* 0x000fe200078e00ff */
[C---:B------:R-:W-:Y:S01]  /*0650*/  IADD3 R13, R29.reuse, 0x2a0, RZ ;  /* 0x000002a01d0d7810 */ /* 0x040fe20007ffe0ff */
[----:B------:R-:W-:Y:S01]  /*0660*/  IMAD.MOV.U32 R43, RZ, RZ, -0x800000 ;  /* 0xff800000ff2b7424 */ /* 0x000fe200078e00ff */
[----:B------:R-:W-:-:S07]  /*0670*/  IADD3 R12, R29, 0x2c0, RZ ;  /* 0x000002c01d0c7810 */ /* 0x000fce0007ffe0ff */
        /* <DEDUP_REMOVED lines=11> */
[----:B------:R-:W-:-:S11]  /*0730*/  ISETP.GE.AND P5, PT, R13, R42, PT ;  /* 0x0000002a0d00720c */ /* 0x000fd60003fa6270 */
[----:B------:R-:W2:Y:S01]  /*0740*/  @!P6 LDG.E.U16 R0, desc[UR4][R2.64+0x500] ;  /* 0x000500040200e981 */ /* 0x000ea2000c1e1500 */
[----:B----4-:R-:W-:Y:S01]  /*0750*/  @!P4 HADD2.F32 R65, -RZ, R5.H0_H0 ;  /* 0x20000005ff41c230 */ /* 0x010fe20000004100 */
[-C--:B------:R-:W-:Y:S01]  /*0760*/  ISETP.GE.AND P4, PT, R12, R42.reuse, PT ;  /* 0x0000002a0c00720c */ /* 0x080fe20003f86270 */
[----:B-----5:R-:W-:Y:S01]  /*0770*/  @!P3 HADD2.F32 R49, -RZ, R7.H0_H0 ;  /* 0x20000007ff31b230 */ /* 0x020fe20000004100 */
[-C--:B------:R-:W-:Y:S01]  /*0780*/  ISETP.GE.AND P3, PT, R11, R42.reuse, PT ;  /* 0x0000002a0b00720c */ /* 0x080fe20003f66270 */
[----:B------:R-:W3:Y:S10]  /*0790*/  @!P5 LDG.E.U16 R4, desc[UR4][R2.64+0x540] ;  /* 0x000540040204d981 */ /* 0x000ef4000c1e1500 */
        /* <DEDUP_REMOVED lines=8> */
[C---:B------:R-:W-:Y:S01]  /*0820*/  IADD3 R8, R29.reuse, 0x340, RZ ;  /* 0x000003401d087810 */ /* 0x040fe20007ffe0ff */
        /* <DEDUP_REMOVED lines=9> */
[----:B------:R-:W-:Y:S02]  /*08c0*/  IMAD.MOV.U32 R46, RZ, RZ, -0x800000 ;  /* 0xff800000ff2e7424 */ /* 0x000fe400078e00ff */
[----:B------:R-:W-:Y:S02]  /*08d0*/  IMAD.MOV.U32 R47, RZ, RZ, -0x800000 ;  /* 0xff800000ff2f7424 */ /* 0x000fe400078e00ff */
[----:B--2---:R-:W-:Y:S01]  /*08e0*/  @!P6 HADD2.F32 R57, -RZ, R0.H0_H0 ;  /* 0x20000000ff39e230 */ /* 0x004fe20000004100 */
[-C--:B------:R-:W-:Y:S01]  /*08f0*/  ISETP.GE.AND P6, PT, R7, R42.reuse, PT ;  /* 0x0000002a0700720c */ /* 0x080fe20003fc6270 */
[----:B---3--:R-:W-:Y:S01]  /*0900*/  @!P5 HADD2.F32 R44, -RZ, R4.H0_H0 ;  /* 0x20000004ff2cd230 */ /* 0x008fe20000004100 */
[----:B------:R-:W-:-:S11]  /*0910*/  ISETP.GE.AND P5, PT, R6, R42, PT ;  /* 0x0000002a0600720c */ /* 0x000fd60003fa6270 */
[----:B------:R-:W2:Y:S01]  /*0920*/  @!P6 LDG.E.U16 R52, desc[UR4][R2.64+0x6c0] ;  /* 0x0006c0040234e981 */ /* 0x000ea2000c1e1500 */
[----:B----4-:R-:W-:Y:S01]  /*0930*/  @!P4 HADD2.F32 R46, -RZ, R45.H0_H0 ;  /* 0x2000002dff2ec230 */ /* 0x010fe20000004100 */
[-C--:B------:R-:W-:Y:S02]  /*0940*/  ISETP.GE.AND P4, PT, R5, R42.reuse, PT ;  /* 0x0000002a0500720c */ /* 0x080fe40003f86270 */
[C---:B------:R-:W-:Y:S01]  /*0950*/  IADD3 R4, R29.reuse, 0x3c0, RZ ;  /* 0x000003c01d047810 */ /* 0x040fe20007ffe0ff */
[----:B------:R-:W-:Y:S01]  /*0960*/  IMAD.MOV.U32 R45, RZ, RZ, -0x800000 ;  /* 0xff800000ff2d7424 */ /* 0x000fe200078e00ff */
[----:B------:R-:W3:Y:S01]  /*0970*/  @!P5 LDG.E.U16 R48, desc[UR4][R2.64+0x700] ;  /* 0x000700040230d981 */ /* 0x000ee2000c1e1500 */
[----:B-----5:R-:W-:Y:S01]  /*0980*/  @!P3 HADD2.F32 R45, -RZ, R50.H0_H0 ;  /* 0x20000032ff2db230 */ /* 0x020fe20000004100 */
[----:B------:R-:W-:Y:S02]  /*0990*/  ISETP.GE.AND P3, PT, R4, R42, PT ;  /* 0x0000002a0400720c */ /* 0x000fe40003f66270 */
[----:B------:R-:W-:-:S05]  /*09a0*/  IADD3 R0, R29, 0x3e0, RZ ;  /* 0x000003e01d007810 */ /* 0x000fca0007ffe0ff */
[----:B------:R-:W4:Y:S01]  /*09b0*/  @!P4 LDG.E.U16 R54, desc[UR4][R2.64+0x740] ;  /* 0x000740040236c981 */ /* 0x000f22000c1e1500 */
[----:B------:R-:W-:Y:S01]  /*09c0*/  @!P2 HADD2.F32 R47, -RZ, R53.H0_H0 ;  /* 0x20000035ff2fa230 */ /* 0x000fe20000004100 */
[----:B------:R-:W-:-:S04]  /*09d0*/  ISETP.GE.AND P2, PT, R0, R42, PT ;  /* 0x0000002a0000720c */ /* 0x000fc80003f46270 */
[----:B------:R-:W5:Y:S09]  /*09e0*/  @!P3 LDG.E.U16 R42, desc[UR4][R2.64+0x780] ;  /* 0x00078004022ab981 */ /* 0x000f72000c1e1500 */
        /* <DEDUP_REMOVED lines=58> */
[----:B------:R-:W-:Y:S02]  /*0d90*/  IMAD.MOV.U32 R53, RZ, RZ, -0x800000 ;  /* 0xff800000ff357424 */ /* 0x000fe400078e00ff */
[----:B--2---:R-:W-:Y:S01]  /*0da0*/  @!P6 HADD2.F32 R51, -RZ, R52.H0_H0 ;  /* 0x20000034ff33e230 */ /* 0x004fe20000004100 */
[----:B------:R-:W-:-:S04]  /*0db0*/  MOV R52, 0xff800000 ;  /* 0xff80000000347802 */ /* 0x000fc80000000f00 */
[----:B------:R-:W-:Y:S01]  /*0dc0*/  FSETP.GT.FTZ.AND P0, PT, R2, R51, PT ;  /* 0x000000330200720b */ /* 0x000fe20003f14000 */
[----:B---3--:R-:W-:-:S03]  /*0dd0*/  @!P5 HADD2.F32 R52, -RZ, R48.H0_H0 ;  /* 0x20000030ff34d230 */ /* 0x008fc60000004100 */
[----:B------:R-:W-:-:S04]  /*0de0*/  FSEL R55, R2, R51, P0 ;  /* 0x0000003302377208 */ /* 0x000fc80000000000 */
        /* <DEDUP_REMOVED lines=175> */
[----:B------:R-:W-:Y:S02]  /*18e0*/  F2FP.F16.F32.PACK_AB R29, RZ, R2 ;  /* 0x00000002ff1d723e */ /* 0x000fe400000000ff */
[----:B------:R-:W-:-:S04]  /*18f0*/  LEA R2, P1, R26, UR6, 0x1 ;  /* 0x000000061a027c11 */ /* 0x000fc8000f8208ff */
[----:B------:R-:W-:-:S05]  /*1900*/  LEA.HI.X R3, R26, UR7, R3, 0x1, P1 ;  /* 0x000000071a037c11 */ /* 0x000fca00088f0c03 */
        /* <DEDUP_REMOVED lines=37> */
[----:B------:R-:W5:Y:S01]  /*1b60*/  S2R R19, SR_TID.X ;  /* 0x0000000000137919 */ /* 0x000f620000002100 */
[----:B------:R-:W-:-:S05]  /*1b70*/  FFMA.FTZ R37, R56, -0.69314718246459960938, R37 ;  /* 0xbf31721838257823 */ /* 0x000fca0000010025 */
[----:B------:R-:W-:-:S05]  /*1b80*/  F2FP.F16.F32.PACK_AB R37, RZ, R37 ;  /* 0x00000025ff25723e */ /* 0x000fca00000000ff */
[----:B------:R0:W-:Y:S01]  /*1b90*/  STG.E.U16 desc[UR4][R2.64+0x200], R37 ;  /* 0x0002002502007986 */ /* 0x0001e2000c101504 */
[----:B-----5:R-:W-:-:S04]  /*1ba0*/  IADD3 R21, R19, 0x120, RZ ;  /* 0x0000012013157810 */ /* 0x020fc80007ffe0ff */
[----:B------:R-:W-:-:S13]  /*1bb0*/  ISETP.GE.AND P0, PT, R21, R28, PT ;  /* 0x0000001c1500720c */ /* 0x000fda0003f06270 */
[----:B0-----:R-:W-:Y:S05]  /*1bc0*/  @P0 EXIT ;  /* 0x000000000000094d */ /* 0x001fea0003800000 */
        /* <DEDUP_REMOVED lines=120> */
.L_x_5704:
        /* <DEDUP_REMOVED lines=11> */
.L_x_11993:


//--------------------- .text._ZN43_GLOBAL__N__9ae7fba5_10_SoftMax_cu_9f978f6320softmax_warp_forwardIN3c104HalfES2_fLi9ELb1ELb0EEEvPT0_PKT_iiiPKbib --------------------------
	.section	.text._ZN43_GLOBAL__N__9ae7fba5_10_SoftMax_cu_9f978f6320softmax_warp_forwardIN3c104HalfES2_fLi9ELb1ELb0EEEvPT0_PKT_iiiPKbib,"ax",@progbits
	.align	128
.text._ZN43_GLOBAL__N__9ae7fba5_10_SoftMax_cu_9f978f6320softmax_warp_forwardIN3c104HalfES2_fLi9ELb1ELb0EEEvPT0_PKT_iiiPKbib:
        .type           _ZN43_GLOBAL__N__9ae7fba5_10_SoftMax_cu_9f978f6320softmax_warp_forwardIN3c104HalfES2_fLi9ELb1ELb0EEEvPT0_PKT_iiiPKbib,@function
        .size           _ZN43_GLOBAL__N__9ae7fba5_10_SoftMax_cu_9f978f6320softmax_warp_forwardIN3c104HalfES2_fLi9ELb1ELb0EEEvPT0_PKT_iiiPKbib,(.L_x_11994 - _ZN43_GLOBAL__N__9ae7fba5_10_SoftMax_cu_9f978f6320softmax_warp_forwardIN3c104HalfES2_fLi9ELb1ELb0EEEvPT0_PKT_iiiPKbib)
        .other          _ZN43_GLOBAL__N__9ae7fba5_10_SoftMax_cu_9f978f6320softmax_warp_forwardIN3c104HalfES2_fLi9ELb1ELb0EEEvPT0_PKT_iiiPKbib,@"STO_CUDA_ENTRY STV_DEFAULT"
_ZN43_GLOBAL__N__9ae7fba5_10_SoftMax_cu_9f978f6320softmax_warp_forwardIN3c104HalfES2_fLi9ELb1ELb0EEEvPT0_PKT_iiiPKbib:
        /* <DEDUP_REMOVED lines=20> */
[----:B------:R-:W-:Y:S01]  /*0140*/  VIADD R14, R24, 0x80 ;  /* 0x00000080180e7836 */ /* 0x000fe20000000000 */
[-C--:B------:R-:W-:Y:S01]  /*0150*/  ISETP.GE.AND P4, PT, R26, R35.reuse, PT ;  /* 0x000000231a00720c */ /* 0x080fe20003f86270 */
[----:B------:R-:W-:Y:S01]  /*0160*/  VIADD R6, R24, 0xa0 ;  /* 0x000000a018067836 */ /* 0x000fe20000000000 */
[-C--:B------:R-:W-:Y:S02]  /*0170*/  ISETP.GE.AND P5, PT, R10, R35.reuse, PT ;  /* 0x000000230a00720c */ /* 0x080fe40003fa6270 */
[----:B------:R-:W-:-:S02]  /*0180*/  ISETP.GE.AND P6, PT, R12, R35, PT ;  /* 0x000000230c00720c */ /* 0x000fc40003fc6270 */
[-C--:B------:R-:W-:Y:S02]  /*0190*/  ISETP.GE.AND P0, PT, R14, R35.reuse, PT ;  /* 0x000000230e00720c */ /* 0x080fe40003f06270 */
[-C--:B------:R-:W-:Y:S01]  /*01a0*/  ISETP.GE.AND P1, PT, R6, R35.reuse, PT ;  /* 0x000000230600720c */ /* 0x080fe20003f26270 */
[C---:B------:R-:W-:Y:S01]  /*01b0*/  VIADD R16, R24.reuse, 0xe0 ;  /* 0x000000e018107836 */ /* 0x040fe20000000000 */
[----:B------:R-:W-:Y:S01]  /*01c0*/  IADD3 R6, R24, 0xc0, RZ ;  /* 0x000000c018067810 */ /* 0x000fe20007ffe0ff */
[----:B------:R-:W-:Y:S02]  /*01d0*/  IMAD.MOV.U32 R30, RZ, RZ, -0x800000 ;  /* 0xff800000ff1e7424 */ /* 0x000fe400078e00ff */
[----:B------:R-:W3:Y:S01]  /*01e0*/  @!P4 LDG.E.U16 R0, desc[UR4][R2.64+0x40] ;  /* 0x000040040200c981 */ /* 0x000ee2000c1e1500 */
[----:B------:R-:W-:-:S03]  /*01f0*/  ISETP.GE.AND P2, PT, R6, R35, PT ;  /* 0x000000230600720c */ /* 0x000fc60003f46270 */
[----:B------:R-:W4:Y:S04]  /*0200*/  @!P5 LDG.E.U16 R4, desc[UR4][R2.64+0x80] ;  /* 0x000080040204d981 */ /* 0x000f28000c1e1500 */
[----:B------:R-:W5:Y:S04]  /*0210*/  @!P6 LDG.E.U16 R5, desc[UR4][R2.64+0xc0] ;  /* 0x0000c0040205e981 */ /* 0x000f68000c1e1500 */
[----:B------:R-:W5:Y:S04]  /*0220*/  @!P0 LDG.E.U16 R6, desc[UR4][R2.64+0x100] ;  /* 0x0001000402068981 */ /* 0x000f68000c1e1500 */
[----:B------:R-:W5:Y:S04]  /*0230*/  @!P1 LDG.E.U16 R13, desc[UR4][R2.64+0x140] ;  /* 0x00014004020d9981 */ /* 0x000f68000c1e1500 */
[----:B------:R-:W5:Y:S01]  /*0240*/  @!P2 LDG.E.U16 R15, desc[UR4][R2.64+0x180] ;  /* 0x00018004020fa981 */ /* 0x000f62000c1e1500 */
[----:B--2---:R-:W-:Y:S01]  /*0250*/  @!P3 HADD2.F32 R30, -RZ, R9.H0_H0 ;  /* 0x20000009ff1eb230 */ /* 0x004fe20000004100 */
[----:B------:R-:W-:-:S13]  /*0260*/  ISETP.GE.AND P3, PT, R16, R35, PT ;  /* 0x000000231000720c */ /* 0x000fda0003f66270 */
[----:B------:R-:W2:Y:S01]  /*0270*/  @!P3 LDG.E.U16 R17, desc[UR4][R2.64+0x1c0] ;  /* 0x0001c0040211b981 */ /* 0x000ea2000c1e1500 */
[C---:B------:R-:W-:Y:S01]  /*0280*/  VIADD R16, R24.reuse, 0x100 ;  /* 0x0000010018107836 */ /* 0x040fe20000000000 */
[----:B------:R-:W-:Y:S02]  /*0290*/  MOV R11, 0xff800000 ;  /* 0xff800000000b7802 */ /* 0x000fe40000000f00 */
[----:B------:R-:W-:Y:S01]  /*02a0*/  IADD3 R18, R24, 0x120, RZ ;  /* 0x0000012018127810 */ /* 0x000fe20007ffe0ff */
[----:B---3--:R-:W-:Y:S01]  /*02b0*/  @!P4 HADD2.F32 R11, -RZ, R0.H0_H0 ;  /* 0x20000000ff0bc230 */ /* 0x008fe20000004100 */
[-C--:B------:R-:W-:Y:S01]  /*02c0*/  ISETP.GE.AND P4, PT, R16, R35.reuse, PT ;  /* 0x000000231000720c */ /* 0x080fe20003f86270 */
[----:B------:R-:W-:Y:S01]  /*02d0*/  IMAD.MOV.U32 R9, RZ, RZ, -0x800000 ;  /* 0xff800000ff097424 */ /* 0x000fe200078e00ff */
[----:B------:R-:W-:Y:S01]  /*02e0*/  IADD3 R20, R24, 0x140, RZ ;  /* 0x0000014018147810 */ /* 0x000fe20007ffe0ff */
[----:B----4-:R-:W-:Y:S01]  /*02f0*/  @!P5 HADD2.F32 R9, -RZ, R4.H0_H0 ;  /* 0x20000004ff09d230 */ /* 0x010fe20000004100 */
[----:B------:R-:W-:Y:S01]  /*0300*/  ISETP.GE.AND P5, PT, R18, R35, PT ;  /* 0x000000231200720c */ /* 0x000fe20003fa6270 */
[----:B------:R-:W-:Y:S01]  /*0310*/  IMAD.MOV.U32 R29, RZ, RZ, -0x800000 ;  /* 0xff800000ff1d7424 */ /* 0x000fe200078e00ff */
[----:B------:R-:W-:Y:S01]  /*0320*/  IADD3 R22, R24, 0x160, RZ ;  /* 0x0000016018167810 */ /* 0x000fe20007ffe0ff */
[----:B------:R-:W-:-:S02]  /*0330*/  IMAD.MOV.U32 R33, RZ, RZ, -0x800000 ;  /* 0xff800000ff217424 */ /* 0x000fc400078e00ff */
[----:B-----5:R-:W-:Y:S01]  /*0340*/  @!P6 HADD2.F32 R29, -RZ, R5.H0_H0 ;  /* 0x20000005ff1de230 */ /* 0x020fe20000004100 */
[-C--:B------:R-:W-:Y:S01]  /*0350*/  ISETP.GE.AND P6, PT, R20, R35.reuse, PT ;  /* 0x000000231400720c */ /* 0x080fe20003fc6270 */
[----:B------:R-:W-:Y:S01]  /*0360*/  @!P0 HADD2.F32 R33, -RZ, R6.H0_H0 ;  /* 0x20000006ff218230 */ /* 0x000fe20000004100 */
[----:B------:R-:W-:Y:S01]  /*0370*/  IADD3 R6, R24, 0x180, RZ ;  /* 0x0000018018067810 */ /* 0x000fe20007ffe0ff */
[----:B------:R-:W-:Y:S01]  /*0380*/  IMAD.MOV.U32 R31, RZ, RZ, -0x800000 ;  /* 0xff800000ff1f7424 */ /* 0x000fe200078e00ff */
        /* <DEDUP_REMOVED lines=9> */
[----:B------:R-:W3:Y:S04]  /*0420*/  @!P4 LDG.E.U16 R19, desc[UR4][R2.64+0x200] ;  /* 0x000200040213c981 */ /* 0x000ee8000c1e1500 */
        /* <DEDUP_REMOVED lines=8> */
[----:B------:R-:W-:Y:S02]  /*04b0*/  IMAD.MOV.U32 R17, RZ, RZ, -0x800000 ;  /* 0xff800000ff117424 */ /* 0x000fe400078e00ff */
[----:B---3--:R-:W-:Y:S01]  /*04c0*/  @!P4 HADD2.F32 R17, -RZ, R19.H0_H0 ;  /* 0x20000013ff11c230 */ /* 0x008fe20000004100 */
[----:B------:R-:W-:Y:S01]  /*04d0*/  MOV R19, 0xff800000 ;  /* 0xff80000000137802 */ /* 0x000fe20000000f00 */
[----:B----4-:R-:W-:Y:S02]  /*04e0*/  @!P5 HADD2.F32 R19, -RZ, R21.H0_H0 ;  /* 0x20000015ff13d230 */ /* 0x010fe40000004100 */
[----:B------:R-:W-:Y:S02]  /*04f0*/  IMAD.MOV.U32 R21, RZ, RZ, -0x800000 ;  /* 0xff800000ff157424 */ /* 0x000fe400078e00ff */
[----:B-----5:R-:W-:Y:S01]  /*0500*/  @!P6 HADD2.F32 R21, -RZ, R23.H0_H0 ;  /* 0x20000017ff15e230 */ /* 0x020fe20000004100 */
[----:B------:R-:W-:Y:S01]  /*0510*/  MOV R23, 0xff800000 ;  /* 0xff80000000177802 */ /* 0x000fe20000000f00 */
[----:B------:R-:W-:-:S02]  /*0520*/  @!P0 HADD2.F32 R23, -RZ, R25.H0_H0 ;  /* 0x20000019ff178230 */ /* 0x000fc40000004100 */
[----:B------:R-:W-:Y:S02]  /*0530*/  IMAD.MOV.U32 R25, RZ, RZ, -0x800000 ;  /* 0xff800000ff197424 */ /* 0x000fe400078e00ff */
[----:B------:R-:W-:Y:S01]  /*0540*/  @!P1 HADD2.F32 R25, -RZ, R27.H0_H0 ;  /* 0x2000001bff199230 */ /* 0x000fe20000004100 */
[----:B------:R-:W-:Y:S01]  /*0550*/  MOV R27, 0xff800000 ;  /* 0xff800000001b7802 */ /* 0x000fe20000000f00 */
[----:B------:R-:W-:Y:S02]  /*0560*/  @!P2 HADD2.F32 R27, -RZ, R28.H0_H0 ;  /* 0x2000001cff1ba230 */ /* 0x000fe40000004100 */
[----:B------:R-:W-:Y:S01]  /*0570*/  IMAD.MOV.U32 R28, RZ, RZ, -0x800000 ;  /* 0xff800000ff1c7424 */ /* 0x000fe200078e00ff */
[----:B------:R-:W-:-:S04]  /*0580*/  FSETP.GT.FTZ.AND P1, PT, R30, R11, PT ;  /* 0x0000000b1e00720b */ /* 0x000fc80003f34000 */
[----:B------:R-:W-:-:S04]  /*0590*/  FSEL R32, R30, R11, P1 ;  /* 0x0000000b1e207208 */ /* 0x000fc80000800000 */
[----:B------:R-:W-:-:S04]  /*05a0*/  FSETP.GT.FTZ.AND P1, PT, R32, R9, PT ;  /* 0x000000092000720b */ /* 0x000fc80003f34000 */
[----:B------:R-:W-:-:S04]  /*05b0*/  FSEL R32, R32, R9, P1 ;  /* 0x0000000920207208 */ /* 0x000fc80000800000 */
[----:B------:R-:W-:-:S04]  /*05c0*/  FSETP.GT.FTZ.AND P1, PT, R32, R29, PT ;  /* 0x0000001d2000720b */ /* 0x000fc80003f34000 */
[----:B------:R-:W-:-:S04]  /*05d0*/  FSEL R32, R32, R29, P1 ;  /* 0x0000001d20207208 */ /* 0x000fc80000800000 */
[----:B------:R-:W-:Y:S01]  /*05e0*/  FSETP.GT.FTZ.AND P1, PT, R32, R33, PT ;  /* 0x000000212000720b */ /* 0x000fe20003f34000 */
[----:B--2---:R-:W-:Y:S01]  /*05f0*/  @!P3 HADD2.F32 R28, -RZ, R0.H0_H0 ;  /* 0x20000000ff1cb230 */ /* 0x004fe20000004100 */
[----:B------:R-:W-:-:S04]  /*0600*/  IADD3 R0, R24, 0x1e0, RZ ;  /* 0x000001e018007810 */ /* 0x000fc80007ffe0ff */
[----:B------:R-:W-:-:S13]  /*0610*/  ISETP.GE.AND P0, PT, R0, R35, PT ;  /* 0x000000230000720c */ /* 0x000fda0003f06270 */
[----:B------:R0:W2:Y:S01]  /*0620*/  @!P0 LDG.E.U16 R2, desc[UR4][R2.64+0x3c0] ;  /* 0x0003c00402028981 */ /* 0x0000a2000c1e1500 */
        /* <DEDUP_REMOVED lines=19> */
[----:B0-----:R-:W-:-:S03]  /*0760*/  IMAD.MOV.U32 R3, RZ, RZ, -0x800000 ;  /* 0xff800000ff037424 */ /* 0x001fc600078e00ff */
        /* <DEDUP_REMOVED lines=23> */
[----:B------:R-:W-:Y:S02]  /*08e0*/  FMUL.FTZ R33, R2, 1.4426950216293334961 ;  /* 0x3fb8aa3b02217820 */ /* 0x000fe40000410000 */
        /* <DEDUP_REMOVED lines=77> */
[----:B0-----:R-:W-:Y:S01]  /*0dc0*/  SHF.R.S32.HI R3, RZ, 0x1f, R8 ;  /* 0x0000001fff037819 */ /* 0x001fe20000011408 */
        /* <DEDUP_REMOVED lines=25> */
[----:B----4-:R-:W-:-:S04]  /*0f60*/  IADD3 R10, R8, 0xa0, RZ ;  /* 0x000000a0080a7810 */ /* 0x010fc80007ffe0ff */
        /* <DEDUP_REMOVED lines=58> */
.L_x_5705:
        /* <DEDUP_REMOVED lines=15> */
.L_x_11994:


//--------------------- .text._ZN43_GLOBAL__N__9ae7fba5_10_SoftMax_cu_9f978f6320softmax_warp_forwardIN3c104HalfES2_fLi8ELb1ELb0EEEvPT0_PKT_iiiPKbib --------------------------
	.section	.text._ZN43_GLOBAL__N__9ae7fba5_10_SoftMax_cu_9f978f6320softmax_warp_forwardIN3c104HalfES2_fLi8ELb1ELb0EEEvPT0_PKT_iiiPKbib,"ax",@progbits
	.align	128
.text._ZN43_GLOBAL__N__9ae7fba5_10_SoftMax_cu_9f978f6320softmax_warp_forwardIN3c104HalfES2_fLi8ELb1ELb0EEEvPT0_PKT_iiiPKbib:
        .type           _ZN43_GLOBAL__N__9ae7fba5_10_SoftMax_cu_9f978f6320softmax_warp_forwardIN3c104HalfES2_fLi8ELb1ELb0EEEvPT0_PKT_iiiPKbib,@function
        .size           _ZN43_GLOBAL__N__9ae7fba5_10_SoftMax_cu_9f978f6320softmax_warp_forwardIN3c104HalfES2_fLi8ELb1ELb0EEEvPT0_PKT_iiiPKbib,(.L_x_11995 - _ZN43_GLOBAL__N__9ae7fba5_10_SoftMax_cu_9f978f6320softmax_warp_forwardIN3c104HalfES2_fLi8ELb1ELb0EEEvPT0_PKT_iiiPKbib)
        .other          _ZN43_GLOBAL__N__9ae7fba5_10_SoftMax_cu_9f978f6320softmax_warp_forwardIN3c104HalfES2_fLi8ELb1ELb0EEEvPT0_PKT_iiiPKbib,@"STO_CUDA_ENTRY STV_DEFAULT"
_ZN43_GLOBAL__N__9ae7fba5_10_SoftMax_cu_9f978f6320softmax_warp_forwardIN3c104HalfES2_fLi8ELb1ELb0EEEvPT0_PKT_iiiPKbib:
        /* <DEDUP_REMOVED lines=22> */
[----:B------:R-:W-:-:S02]  /*0160*/  ISETP.GE.AND P4, PT, R9, R4, PT ;  /* 0x000000040900720c */ /* 0x000fc40003f86270 */
[----:B------:R-:W-:-:S07]  /*0170*/  IADD3 R11, R19, 0x80, RZ ;  /* 0x00000080130b7810 */ /* 0x000fce0007ffe0ff */
        /* <DEDUP_REMOVED lines=11> */
[----:B------:R-:W5:Y:S01]  /*0230*/  @!P2 LDG.E.U16 R6, desc[UR4][R20.64+0x140] ;  /* 0x000140041406a981 */ /* 0x000f62000c1e1500 */
[----:B--2---:R-:W-:Y:S01]  /*0240*/  @!P0 HADD2.F32 R8, -RZ, R2.H0_H0 ;  /* 0x20000002ff088230 */ /* 0x004fe20000004100 */
[----:B------:R-:W-:-:S03]  /*0250*/  ISETP.GE.AND P0, PT, R17, R4, PT ;  /* 0x000000041100720c */ /* 0x000fc60003f06270 */
[----:B------:R-:W2:Y:S10]  /*0260*/  @!P1 LDG.E.U16 R2, desc[UR4][R20.64+0x180] ;  /* 0x0001800414029981 */ /* 0x000eb4000c1e1500 */
[----:B------:R-:W2:Y:S01]  /*0270*/  @!P0 LDG.E.U16 R18, desc[UR4][R20.64+0x1c0] ;  /* 0x0001c00414128981 */ /* 0x000ea2000c1e1500 */
[----:B------:R-:W-:Y:S01]  /*0280*/  IMAD.MOV.U32 R23, RZ, RZ, -0x800000 ;  /* 0xff800000ff177424 */ /* 0x000fe200078e00ff */
[----:B------:R-:W-:Y:S01]  /*0290*/  MOV R4, 0xff800000 ;  /* 0xff80000000047802 */ /* 0x000fe20000000f00 */
[----:B------:R-:W-:-:S02]  /*02a0*/  IMAD.MOV.U32 R16, RZ, RZ, -0x800000 ;  /* 0xff800000ff107424 */ /* 0x000fc400078e00ff */
[----:B---3--:R-:W-:Y:S02]  /*02b0*/  @!P6 HADD2.F32 R23, -RZ, R10.H0_H0 ;  /* 0x2000000aff17e230 */ /* 0x008fe40000004100 */
[----:B------:R-:W-:Y:S02]  /*02c0*/  IMAD.MOV.U32 R10, RZ, RZ, -0x800000 ;  /* 0xff800000ff0a7424 */ /* 0x000fe400078e00ff */
[----:B----4-:R-:W-:Y:S01]  /*02d0*/  @!P5 HADD2.F32 R4, -RZ, R12.H0_H0 ;  /* 0x2000000cff04d230 */ /* 0x010fe20000004100 */
[CC--:B------:R-:W-:Y:S02]  /*02e0*/  FSETP.GT.FTZ.AND P6, PT, R8.reuse, R23.reuse, PT ;  /* 0x000000170800720b */ /* 0x0c0fe40003fd4000 */
[----:B------:R-:W-:Y:S01]  /*02f0*/  MOV R12, 0xff800000 ;  /* 0xff800000000c7802 */ /* 0x000fe20000000f00 */
[----:B-----5:R-:W-:Y:S01]  /*0300*/  @!P4 HADD2.F32 R16, -RZ, R14.H0_H0 ;  /* 0x2000000eff10c230 */ /* 0x020fe20000004100 */
[----:B------:R-:W-:Y:S01]  /*0310*/  FSEL R25, R8, R23, P6 ;  /* 0x0000001708197208 */ /* 0x000fe20003000000 */
[----:B------:R-:W-:-:S03]  /*0320*/  IMAD.MOV.U32 R14, RZ, RZ, -0x800000 ;  /* 0xff800000ff0e7424 */ /* 0x000fc600078e00ff */
        /* <DEDUP_REMOVED lines=10> */
[----:B--2---:R-:W-:Y:S01]  /*03d0*/  @!P1 HADD2.F32 R10, -RZ, R2.H0_H0 ;  /* 0x20000002ff0a9230 */ /* 0x004fe20000004100 */
[----:B------:R-:W-:-:S04]  /*03e0*/  MOV R2, 0xff800000 ;  /* 0xff80000000027802 */ /* 0x000fc80000000f00 */
        /* <DEDUP_REMOVED lines=110> */
.L_x_5706:
        /* <DEDUP_REMOVED lines=11> */
.L_x_11995:


//--------------------- .text._ZN43_GLOBAL__N__9ae7fba5_10_SoftMax_cu_9f978f6320softmax_warp_forwardIN3c104HalfES2_fLi7ELb1ELb0EEEvPT0_PKT_iiiPKbib --------------------------
	.section	.text._ZN43_GLOBAL__N__9ae7fba5_10_SoftMax_cu_9f978f6320softmax_warp_forwardIN3c104HalfES2_fLi7ELb1ELb0EEEvPT0_PKT_iiiPKbib,"ax",@progbits
	.align	128
.text._ZN43_GLOBAL__N__9ae7fba5_10_SoftMax_cu_9f978f6320softmax_warp_forwardIN3c104HalfES2_fLi7ELb1ELb0EEEvPT0_PKT_iiiPKbib:
        .type           _ZN43_GLOBAL__N__9ae7fba5_10_SoftMax_cu_9f978f6320softmax_warp_forwardIN3c104HalfES2_fLi7ELb1ELb0EEEvPT0_PKT_iiiPKbib,@function
        .size           _ZN43_GLOBAL__N__9ae7fba5_10_SoftMax_cu_9f978f6320softmax_warp_forwardIN3c104HalfES2_fLi7ELb1ELb0EEEvPT0_PKT_iiiPKbib,(.L_x_11996 - _ZN43_GLOBAL__N__9ae7fba5_10_SoftMax_cu_9f978f6320softmax_warp_forwardIN3c104HalfES2_fLi7ELb1ELb0EEEvPT0_PKT_iiiPKbib)
        .other          _ZN43_GLOBAL__N__9ae7fba5_10_SoftMax_cu_9f978f6320softmax_warp_forwardIN3c104HalfES2_fLi7ELb1ELb0EEEvPT0_PKT_iiiPKbib,@"STO_CUDA_ENTRY STV_DEFAULT"
_ZN43_GLOBAL__N__9ae7fba5_10_SoftMax_cu_9f978f6320softmax_warp_forwardIN3c104HalfES2_fLi7ELb1ELb0EEEvPT0_PKT_iiiPKbib:
        /* <DEDUP_REMOVED lines=22> */
[----:B------:R-:W-:Y:S01]  /*0160*/  SHF.R.S32.HI R5, RZ, 0x1f, R3 ;  /* 0x0000001fff057819 */ /* 0x000fe20000011403 */
[----:B------:R-:W-:Y:S01]  /*0170*/  VIADD R11, R4, 0x60 ;  /* 0x00000060040b7836 */ /* 0x000fe20000000000 */
[----:B------:R-:W-:Y:S02]  /*0180*/  ISETP.GT.AND P0, PT, R10, 0x1, PT ;  /* 0x000000010a00780c */ /* 0x000fe40003f04270 */
[----:B------:R-:W-:Y:S02]  /*0190*/  ISETP.GE.AND P5, PT, R7, R12, PT ;  /* 0x0000000c0700720c */ /* 0x000fe40003fa6270 */
[----:B------:R-:W-:-:S02]  /*01a0*/  IADD3 R8, P1, R3, R6, RZ ;  /* 0x0000000603087210 */ /* 0x000fc40007f3e0ff */
[C---:B------:R-:W-:Y:S02]  /*01b0*/  SEL R22, R6.reuse, RZ, P0 ;  /* 0x000000ff06167207 */ /* 0x040fe40000000000 */
[----:B------:R-:W-:Y:S02]  /*01c0*/  LEA.HI.X.SX32 R13, R6, R5, 0x1, P1 ;  /* 0x00000005060d7211 */ /* 0x000fe400008f0eff */
[-C--:B------:R-:W-:Y:S02]  /*01d0*/  ISETP.GE.AND P3, PT, R4, R22.reuse, PT ;  /* 0x000000160400720c */ /* 0x080fe40003f66270 */
[----:B------:R-:W-:Y:S02]  /*01e0*/  ISETP.GE.AND P1, PT, R7, R22, PT ;  /* 0x000000160700720c */ /* 0x000fe40003f26270 */
[----:B------:R-:W-:Y:S01]  /*01f0*/  ISETP.GE.AND P4, PT, R9, R12, PT ;  /* 0x0000000c0900720c */ /* 0x000fe20003f86270 */
[----:B------:R-:W3:Y:S01]  /*0200*/  @!P5 LDG.E.U16 R25, desc[UR4][R16.64+0x40] ;  /* 0x000040041019d981 */ /* 0x000ee2000c1e1500 */
        /* <DEDUP_REMOVED lines=13> */
[----:B------:R-:W-:Y:S02]  /*02e0*/  IMAD.MOV.U32 R19, RZ, RZ, -0x800000 ;  /* 0xff800000ff137424 */ /* 0x000fe400078e00ff */
[----:B---3--:R-:W-:Y:S02]  /*02f0*/  @!P5 HADD2.F32 R19, -RZ, R25.H0_H0 ;  /* 0x20000019ff13d230 */ /* 0x008fe40000004100 */
[----:B------:R-:W-:Y:S02]  /*0300*/  IMAD.MOV.U32 R25, RZ, RZ, -0x800000 ;  /* 0xff800000ff197424 */ /* 0x000fe400078e00ff */
[----:B0-----:R-:W-:Y:S01]  /*0310*/  IMAD.MOV.U32 R16, RZ, RZ, -0x800000 ;  /* 0xff800000ff107424 */ /* 0x001fe200078e00ff */
[CC--:B------:R-:W-:Y:S01]  /*0320*/  FSETP.GT.FTZ.AND P5, PT, R12.reuse, R19.reuse, PT ;  /* 0x000000130c00720b */ /* 0x0c0fe20003fb4000 */
[----:B------:R-:W-:Y:S02]  /*0330*/  IMAD.MOV.U32 R22, RZ, RZ, -0x800000 ;  /* 0xff800000ff167424 */ /* 0x000fe400078e00ff */
[----:B----4-:R-:W-:Y:S01]  /*0340*/  @!P3 HADD2.F32 R25, -RZ, R18.H0_H0 ;  /* 0x20000012ff19b230 */ /* 0x010fe20000004100 */
[----:B------:R-:W-:Y:S01]  /*0350*/  FSEL R17, R12, R19, P5 ;  /* 0x000000130c117208 */ /* 0x000fe20002800000 */
[----:B-----5:R-:W-:-:S02]  /*0360*/  @!P1 HADD2.F32 R16, -RZ, R24.H0_H0 ;  /* 0x20000018ff109230 */ /* 0x020fc40000004100 */
[----:B------:R-:W-:Y:S02]  /*0370*/  @!P4 HADD2.F32 R22, -RZ, R21.H0_H0 ;  /* 0x20000015ff16c230 */ /* 0x000fe40000004100 */
[----:B------:R-:W-:Y:S02]  /*0380*/  IMAD.MOV.U32 R21, RZ, RZ, -0x800000 ;  /* 0xff800000ff157424 */ /* 0x000fe400078e00ff */
[----:B------:R-:W-:Y:S01]  /*0390*/  @!P2 HADD2.F32 R21, -RZ, R20.H0_H0 ;  /* 0x20000014ff15a230 */ /* 0x000fe20000004100 */
[----:B------:R-:W-:Y:S01]  /*03a0*/  FSETP.GT.FTZ.AND P2, PT, R25, R16, PT ;  /* 0x000000101900720b */ /* 0x000fe20003f54000 */
[----:B------:R-:W-:Y:S01]  /*03b0*/  IMAD.MOV.U32 R20, RZ, RZ, -0x800000 ;  /* 0xff800000ff147424 */ /* 0x000fe200078e00ff */
[----:B------:R-:W-:Y:S01]  /*03c0*/  FSETP.GT.FTZ.AND P3, PT, R17, R22, PT ;  /* 0x000000161100720b */ /* 0x000fe20003f74000 */
[----:B------:R-:W-:Y:S01]  /*03d0*/  @!P0 HADD2.F32 R20, -RZ, R26.H0_H0 ;  /* 0x2000001aff148230 */ /* 0x000fe20000004100 */
[----:B-1----:R-:W-:Y:S02]  /*03e0*/  FSEL R15, R25, R16, P2 ;  /* 0x00000010190f7208 */ /* 0x002fe40001000000 */
[----:B------:R-:W-:-:S02]  /*03f0*/  FSEL R14, R17, R22, P3 ;  /* 0x00000016110e7208 */ /* 0x000fc40001800000 */
[CC--:B------:R-:W-:Y:S01]  /*0400*/  FSETP.GT.FTZ.AND P0, PT, R15.reuse, R20.reuse, PT ;  /* 0x000000140f00720b */ /* 0x0c0fe20003f14000 */
[----:B------:R-:W-:Y:S01]  /*0410*/  IMAD.MOV.U32 R18, RZ, RZ, -0x800000 ;  /* 0xff800000ff127424 */ /* 0x000fe200078e00ff */
[CC--:B------:R-:W-:Y:S02]  /*0420*/  FSETP.GT.FTZ.AND P1, PT, R14.reuse, R21.reuse, PT ;  /* 0x000000150e00720b */ /* 0x0c0fe40003f34000 */
[----:B------:R-:W-:Y:S02]  /*0430*/  FSEL R15, R15, R20, P0 ;  /* 0x000000140f0f7208 */ /* 0x000fe40000000000 */
[----:B------:R-:W-:-:S05]  /*0440*/  FSEL R14, R14, R21, P1 ;  /* 0x000000150e0e7208 */ /* 0x000fca0000800000 */
        /* <DEDUP_REMOVED lines=40> */
[----:B------:R-:W-:Y:S01]  /*06d0*/  FADD.FTZ R15, -R19, R16 ;  /* 0x00000010130f7221 */ /* 0x000fe20000010100 */
[----:B------:R-:W-:-:S03]  /*06e0*/  FADD.FTZ R16, -R23, R22 ;  /* 0x0000001617107221 */ /* 0x000fc60000010100 */
        /* <DEDUP_REMOVED lines=54> */
[----:B------:R-:W-:-:S05]  /*0a50*/  F2FP.F16.F32.PACK_AB R17, RZ, R17 ;  /* 0x00000011ff11723e */ /* 0x000fca00000000ff */
[----:B------:R1:W-:Y:S02]  /*0a60*/  STG.E.U16 desc[UR4][R4.64], R17 ;  /* 0x0000001104007986 */ /* 0x0003e4000c101504 */
[----:B------:R-:W-:Y:S05]  /*0a70*/  @P0 BRA `(.L_x_5708) ;  /* 0x0000000000300947 */ /* 0x000fea0003800000 */
[----:B------:R-:W-:Y:S01]  /*0a80*/  FFMA.FTZ R12, R19, -0.69314718246459960938, R12 ;  /* 0xbf317218130c7823 */ /* 0x000fe2000001000c */
[----:B------:R-:W-:-:S04]  /*0a90*/  ISETP.GE.AND P0, PT, R9, R6, PT ;  /* 0x000000060900720c */ /* 0x000fc80003f06270 */
[----:B------:R-:W-:-:S05]  /*0aa0*/  F2FP.F16.F32.PACK_AB R12, RZ, R12 ;  /* 0x0000000cff0c723e */ /* 0x000fca00000000ff */
[----:B------:R2:W-:Y:S04]  /*0ab0*/  STG.E.U16 desc[UR4][R4.64+0x40], R12 ;  /* 0x0000400c04007986 */ /* 0x0005e8000c101504 */
[----:B------:R-:W-:Y:S05]  /*0ac0*/  @P0 BRA `(.L_x_5708) ;  /* 0x00000000001c0947 */ /* 0x000fea0003800000 */
[----:B------:R-:W-:Y:S01]  /*0ad0*/  ISETP.GE.AND P0, PT, R11, R6, PT ;  /* 0x000000060b00720c */ /* 0x000fe20003f06270 */
[----:B------:R-:W-:-:S05]  /*0ae0*/  FFMA.FTZ R16, R19, -0.69314718246459960938, R16 ;  /* 0xbf31721813107823 */ /* 0x000fca0000010010 */
[----:B------:R-:W-:-:S05]  /*0af0*/  F2FP.F16.F32.PACK_AB R16, RZ, R16 ;  /* 0x00000010ff10723e */ /* 0x000fca00000000ff */
[----:B------:R3:W-:Y:S02]  /*0b00*/  STG.E.U16 desc[UR4][R4.64+0x80], R16 ;  /* 0x0000801004007986 */ /* 0x0007e4000c101504 */
[----:B------:R-:W-:-:S05]  /*0b10*/  @!P0 FFMA.FTZ R21, R19, -0.69314718246459960938, R21 ;  /* 0xbf31721813158823 */ /* 0x000fca0000010015 */
[----:B------:R-:W-:-:S05]  /*0b20*/  @!P0 F2FP.F16.F32.PACK_AB R21, RZ, R21 ;  /* 0x00000015ff15823e */ /* 0x000fca00000000ff */
[----:B------:R3:W-:Y:S02]  /*0b30*/  @!P0 STG.E.U16 desc[UR4][R4.64+0xc0], R21 ;  /* 0x0000c01504008986 */ /* 0x0007e4000c101504 */
.L_x_5708:
[----:B------:R-:W-:Y:S05]  /*0b40*/  BSYNC B0 ;  /* 0x0000000000007941 */ /* 0x000fea0003800000 */
.L_x_5707:
        /* <DEDUP_REMOVED lines=29> */
.L_x_5709:
        /* <DEDUP_REMOVED lines=14> */
.L_x_11996:


//--------------------- .text._ZN43_GLOBAL__N__9ae7fba5_10_SoftMax_cu_9f978f6320softmax_warp_forwardIN3c104HalfES2_fLi6ELb1ELb0EEEvPT0_PKT_iiiPKbib --------------------------
	.section	.text._ZN43_GLOBAL__N__9ae7fba5_10_SoftMax_cu_9f978f6320softmax_warp_forwardIN3c104HalfES2_fLi6ELb1ELb0EEEvPT0_PKT_iiiPKbib,"ax",@progbits
	.align	128
.text._ZN43_GLOBAL__N__9ae7fba5_10_SoftMax_cu_9f978f6320softmax_warp_forwardIN3c104HalfES2_fLi6ELb1ELb0EEEvPT0_PKT_iiiPKbib:
        .type           _ZN43_GLOBAL__N__9ae7fba5_10_SoftMax_cu_9f978f6320softmax_warp_forwardIN3c104HalfES2_fLi6ELb1ELb0EEEvPT0_PKT_iiiPKbib,@function
        .size           _ZN43_GLOBAL__N__9ae7fba5_10_SoftMax_cu_9f978f6320softmax_warp_forwardIN3c104HalfES2_fLi6ELb1ELb0EEEvPT0_PKT_iiiPKbib,(.L_x_11997 - _ZN43_GLOBAL__N__9ae7fba5_10_SoftMax_cu_9f978f6320softmax_warp_forwardIN3c104HalfES2_fLi6ELb1ELb0EEEvPT0_PKT_iiiPKbib)
        .other          _ZN43_GLOBAL__N__9ae7fba5_10_SoftMax_cu_9f978f6320softmax_warp_forwardIN3c104HalfES2_fLi6ELb1ELb0EEEvPT0_PKT_iiiPKbib,@"STO_CUDA_ENTRY STV_DEFAULT"
_ZN43_GLOBAL__N__9ae7fba5_10_SoftMax_cu_9f978f6320softmax_warp_forwardIN3c104HalfES2_fLi6ELb1ELb0EEEvPT0_PKT_iiiPKbib:
        /* <DEDUP_REMOVED lines=123> */
[----:B------:R-:W-:Y:S01]  /*07b0*/  ULDC.64 UR8, c[0x0][0x210] ;  /* 0x0000840000087ab9 */ /* 0x000fe20000000a00 */
[----:B-1----:R-:W-:-:S11]  /*07c0*/  FFMA.FTZ R13, R2, -0.69314718246459960938, R13 ;  /* 0xbf317218020d7823 */ /* 0x002fd6000001000d */
[----:B------:R-:W-:Y:S01]  /*07d0*/  @!P0 FFMA.FTZ R12, R2, -0.69314718246459960938, R12 ;  /* 0xbf317218020c8823 */ /* 0x000fe2000001000c */
[C---:B------:R-:W-:Y:S02]  /*07e0*/  LEA R2, P3, R3.reuse, UR8, 0x1 ;  /* 0x0000000803027c11 */ /* 0x040fe4000f8608ff */
[----:B------:R-:W-:Y:S02]  /*07f0*/  F2FP.F16.F32.PACK_AB R13, RZ, R13 ;  /* 0x0000000dff0d723e */ /* 0x000fe400000000ff */
[----:B------:R-:W-:Y:S02]  /*0800*/  @!P0 F2FP.F16.F32.PACK_AB R12, RZ, R12 ;  /* 0x0000000cff0c823e */ /* 0x000fe400000000ff */
[----:B------:R-:W-:-:S05]  /*0810*/  LEA.HI.X R3, R3, UR9, R9, 0x1, P3 ;  /* 0x0000000903037c11 */ /* 0x000fca00098f0c09 */
[----:B------:R1:W-:Y:S04]  /*0820*/  STG.E.U16 desc[UR4][R2.64], R13 ;  /* 0x0000000d02007986 */ /* 0x0003e8000c101504 */
[----:B------:R1:W-:Y:S02]  /*0830*/  @!P0 STG.E.U16 desc[UR4][R2.64+0x40], R12 ;  /* 0x0000400c02008986 */ /* 0x0003e4000c101504 */
.L_x_5711:
[----:B------:R-:W-:Y:S05]  /*0840*/  BSYNC B0 ;  /* 0x0000000000007941 */ /* 0x000fea0003800000 */
.L_x_5710:
        /* <DEDUP_REMOVED lines=8> */
[----:B------:R-:W-:-:S05]  /*08d0*/  F2FP.F16.F32.PACK_AB R14, RZ, R14 ;  /* 0x0000000eff0e723e */ /* 0x000fca00000000ff */
[----:B------:R1:W-:Y:S01]  /*08e0*/  STG.E.U16 desc[UR4][R2.64], R14 ;  /* 0x0000000e02007986 */ /* 0x0003e2000c101504 */
[----:B------:R-:W-:Y:S05]  /*08f0*/  @P1 EXIT ;  /* 0x000000000000194d */ /* 0x000fea0003800000 */
[----:B------:R-:W-:-:S05]  /*0900*/  FFMA.FTZ R11, R8, -0.69314718246459960938, R11 ;  /* 0xbf317218080b7823 */ /* 0x000fca000001000b */
[----:B------:R-:W-:-:S05]  /*0910*/  F2FP.F16.F32.PACK_AB R11, RZ, R11 ;  /* 0x0000000bff0b723e */ /* 0x000fca00000000ff */
[----:B------:R-:W-:Y:S01]  /*0920*/  STG.E.U16 desc[UR4][R2.64+0x40], R11 ;  /* 0x0000400b02007986 */ /* 0x000fe2000c101504 */
[----:B------:R-:W-:Y:S05]  /*0930*/  EXIT ;  /* 0x000000000000794d */ /* 0x000fea0003800000 */
.L_x_5712:
        /* <DEDUP_REMOVED lines=12> */
.L_x_11997:


//--------------------- .text._ZN43_GLOBAL__N__9ae7fba5_10_SoftMax_cu_9f978f6320softmax_warp_forwardIN3c104HalfES2_fLi5ELb1ELb0EEEvPT0_PKT_iiiPKbib --------------------------
	.section	.text._ZN43_GLOBAL__N__9ae7fba5_10_SoftMax_cu_9f978f6320softmax_warp_forwardIN3c104HalfES2_fLi5ELb1ELb0EEEvPT0_PKT_iiiPKbib,"ax",@progbits
	.align	128
.text._ZN43_GLOBAL__N__9ae7fba5_10_SoftMax_cu_9f978f6320softmax_warp_forwardIN3c104HalfES2_fLi5ELb1ELb0EEEvPT0_PKT_iiiPKbib:
        .type           _ZN43_GLOBAL__N__9ae7fba5_10_SoftMax_cu_9f978f6320softmax_warp_forwardIN3c104HalfES2_fLi5ELb1ELb0EEEvPT0_PKT_iiiPKbib,@function
        .size           _ZN43_GLOBAL__N__9ae7fba5_10_SoftMax_cu_9f978f6320softmax_warp_forwardIN3c104HalfES2_fLi5ELb1ELb0EEEvPT0_PKT_iiiPKbib,(.L_x_11998 - _ZN43_GLOBAL__N__9ae7fba5_10_SoftMax_cu_9f978f6320softmax_warp_forwardIN3c104HalfES2_fLi5ELb1ELb0EEEvPT0_PKT_iiiPKbib)
        .other          _ZN43_GLOBAL__N__9ae7fba5_10_SoftMax_cu_9f978f6320softmax_warp_forwardIN3c104HalfES2_fLi5ELb1ELb0EEEvPT0_PKT_iiiPKbib,@"STO_CUDA_ENTRY STV_DEFAULT"
_ZN43_GLOBAL__N__9ae7fba5_10_SoftMax_cu_9f978f6320softmax_warp_forwardIN3c104HalfES2_fLi5ELb1ELb0EEEvPT0_PKT_iiiPKbib:
        /* <DEDUP_REMOVED lines=103> */
[----:B------:R-:W-:Y:S02]  /*0670*/  @!P1 F2FP.F16.F32.PACK_AB R12, RZ, R12 ;  /* 0x0000000cff0c923e */ /* 0x000fe400000000ff */
        /* <DEDUP_REMOVED lines=11> */
[----:B------:R-:W-:-:S05]  /*0730*/  F2FP.F16.F32.PACK_AB R5, RZ, R5 ;  /* 0x00000005ff05723e */ /* 0x000fca00000000ff */
[----:B------:R-:W-:Y:S01]  /*0740*/  STG.E.U16 desc[UR4][R2.64], R5 ;  /* 0x0000000502007986 */ /* 0x000fe2000c101504 */
[----:B------:R-:W-:Y:S05]  /*0750*/  EXIT ;  /* 0x000000000000794d */ /* 0x000fea0003800000 */
.L_x_5713:
        /* <DEDUP_REMOVED lines=10> */
.L_x_11998:


//--------------------- .text._ZN43_GLOBAL__N__9ae7fba5_10_SoftMax_cu_9f978f6320softmax_warp_forwardIN3c104HalfES2_fLi4ELb1ELb0EEEvPT0_PKT_iiiPKbib --------------------------
	.section	.text._ZN43_GLOBAL__N__9ae7fba5_10_SoftMax_cu_9f978f6320softmax_warp_forwardIN3c104HalfES2_fLi4ELb1ELb0EEEvPT0_PKT_iiiPKbib,"ax",@progbits
	.align	128
.text._ZN43_GLOBAL__N__9ae7fba5_10_SoftMax_cu_9f978f6320softmax_warp_forwardIN3c104HalfES2_fLi4ELb1ELb0EEEvPT0_PKT_iiiPKbib:
        .type           _ZN43_GLOBAL__N__9ae7fba5_10_SoftMax_cu_9f978f6320softmax_warp_forwardIN3c104HalfES2_fLi4ELb1ELb0EEEvPT0_PKT_iiiPKbib,@function
        .size           _ZN43_GLOBAL__N__9ae7fba5_10_SoftMax_cu_9f978f6320softmax_warp_forwardIN3c104HalfES2_fLi4ELb1ELb0EEEvPT0_PKT_iiiPKbib,(.L_x_11999 - _ZN43_GLOBAL__N__9ae7fba5_10_SoftMax_cu_9f978f6320softmax_warp_forwardIN3c104HalfES2_fLi4ELb1ELb0EEEvPT0_PKT_iiiPKbib)
        .other          _ZN43_GLOBAL__N__9ae7fba5_10_SoftMax_cu_9f978f6320softmax_warp_forwardIN3c104HalfES2_fLi4ELb1ELb0EEEvPT0_PKT_iiiPKbib,@"STO_CUDA_ENTRY STV_DEFAULT"
_ZN43_GLOBAL__N__9ae7fba5_10_SoftMax_cu_9f978f6320softmax_warp_forwardIN3c104HalfES2_fLi4ELb1ELb0EEEvPT0_PKT_iiiPKbib:
        /* <DEDUP_REMOVED lines=89> */
[----:B------:R-:W-:Y:S02]  /*0590*/  @!P1 F2FP.F16.F32.PACK_AB R3, RZ, R3 ;  /* 0x00000003ff03923e */ /* 0x000fe400000000ff */
        /* <DEDUP_REMOVED lines=11> */
[----:B------:R-:W-:Y:S02]  /*0650*/  F2FP.F16.F32.PACK_AB R0, RZ, R3 ;  /* 0x00000003ff00723e */ /* 0x000fe400000000ff */
[----:B------:R-:W-:-:S05]  /*0660*/  LEA.HI.X R3, R5, UR7, R4, 0x1, P0 ;  /* 0x0000000705037c11 */ /* 0x000fca00080f0c04 */
[----:B------:R-:W-:Y:S01]  /*0670*/  STG.E.U16 desc[UR4][R2.64], R0 ;  /* 0x0000000002007986 */ /* 0x000fe2000c101504 */
[----:B------:R-:W-:Y:S05]  /*0680*/  EXIT ;  /* 0x000000000000794d */ /* 0x000fea0003800000 */
.L_x_5714:
        /* <DEDUP_REMOVED lines=15> */
.L_x_11999:


//--------------------- .text._ZN43_GLOBAL__N__9ae7fba5_10_SoftMax_cu_9f978f6320softmax_warp_forwardIN3c104HalfES2_fLi3ELb1ELb0EEEvPT0_PKT_iiiPKbib --------------------------
	.section	.text._ZN43_GLOBAL__N__9ae7fba5_10_SoftMax_cu_9f978f6320softmax_warp_forwardIN3c104HalfES2_fLi3ELb1ELb0EEEvPT0_PKT_iiiPKbib,"ax",@progbits
	.align	128
.text._ZN43_GLOBAL__N__9ae7fba5_10_SoftMax_cu_9f978f6320softmax_warp_forwardIN3c104HalfES2_fLi3ELb1ELb0EEEvPT0_PKT_iiiPKbib:
        .type           _ZN43_GLOBAL__N__9ae7fba5_10_SoftMax_cu_9f978f6320softmax_warp_forwardIN3c104HalfES2_fLi3ELb1ELb0EEEvPT0_PKT_iiiPKbib,@function
        .size           _ZN43_GLOBAL__N__9ae7fba5_10_SoftMax_cu_9f978f6320softmax_warp_forwardIN3c104HalfES2_fLi3ELb1ELb0EEEvPT0_PKT_iiiPKbib,(.L_x_12000 - _ZN43_GLOBAL__N__9ae7fba5_10_SoftMax_cu_9f978f6320softmax_warp_forwardIN3c104HalfES2_fLi3ELb1ELb0EEEvPT0_PKT_iiiPKbib)
        .other          _ZN43_GLOBAL__N__9ae7fba5_10_SoftMax_cu_9f978f6320softmax_warp_forwardIN3c104HalfES2_fLi3ELb1ELb0EEEvPT0_PKT_iiiPKbib,@"STO_CUDA_ENTRY STV_DEFAULT"
_ZN43_GLOBAL__N__9ae7fba5_10_SoftMax_cu_9f978f6320softmax_warp_forwardIN3c104HalfES2_fLi3ELb1ELb0EEEvPT0_PKT_iiiPKbib:
        /* <DEDUP_REMOVED lines=91> */
[----:B------:R-:W-:Y:S02]  /*05b0*/  F2FP.F16.F32.PACK_AB R0, RZ, R3 ;  /* 0x00000003ff00723e */ /* 0x000fe400000000ff */
[----:B------:R-:W-:-:S05]  /*05c0*/  LEA.HI.X R3, R5, UR7, R4, 0x1, P0 ;  /* 0x0000000705037c11 */ /* 0x000fca00080f0c04 */
[----:B------:R-:W-:Y:S01]  /*05d0*/  STG.E.U16 desc[UR4][R2.64], R0 ;  /* 0x0000000002007986 */ /* 0x000fe2000c101504 */
[----:B------:R-:W-:Y:S05]  /*05e0*/  EXIT ;  /* 0x000000000000794d */ /* 0x000fea0003800000 */
.L_x_5715:
        /* <DEDUP_REMOVED lines=9> */
.L_x_12000:


//--------------------- .text._ZN43_GLOBAL__N__9ae7fba5_10_SoftMax_cu_9f978f6320softmax_warp_forwardIN3c104HalfES2_fLi2ELb1ELb0EEEvPT0_PKT_iiiPKbib --------------------------
	.section	.text._ZN43_GLOBAL__N__9ae7fba5_10_SoftMax_cu_9f978f6320softmax_warp_forwardIN3c104HalfES2_fLi2ELb1ELb0EEEvPT0_PKT_iiiPKbib,"ax",@progbits
	.align	128
.text._ZN43_GLOBAL__N__9ae7fba5_10_SoftMax_cu_9f978f6320softmax_warp_forwardIN3c104HalfES2_fLi2ELb1ELb0EEEvPT0_PKT_iiiPKbib:
        .type           _ZN43_GLOBAL__N__9ae7fba5_10_SoftMax_cu_9f978f6320softmax_warp_forwardIN3c104HalfES2_fLi2ELb1ELb0EEEvPT0_PKT_iiiPKbib,@function
        .size           _ZN43_GLOBAL__N__9ae7fba5_10_SoftMax_cu_9f978f6320softmax_warp_forwardIN3c104HalfES2_fLi2ELb1ELb0EEEvPT0_PKT_iiiPKbib,(.L_x_12001 - _ZN43_GLOBAL__N__9ae7fba5_10_SoftMax_cu_9f978f6320softmax_warp_forwardIN3c104HalfES2_fLi2ELb1ELb0EEEvPT0_PKT_iiiPKbib)
        .other          _ZN43_GLOBAL__N__9ae7fba5_10_SoftMax_cu_9f978f6320softmax_warp_forwardIN3c104HalfES2_fLi2ELb1ELb0EEEvPT0_PKT_iiiPKbib,@"STO_CUDA_ENTRY STV_DEFAULT"
_ZN43_GLOBAL__N__9ae7fba5_10_SoftMax_cu_9f978f6320softmax_warp_forwardIN3c104HalfES2_fLi2ELb1ELb0EEEvPT0_PKT_iiiPKbib:
        /* <DEDUP_REMOVED lines=69> */
[----:B------:R-:W-:Y:S02]  /*0450*/  @!P1 F2FP.F16.F32.PACK_AB R3, RZ, R3 ;  /* 0x00000003ff03923e */ /* 0x000fe400000000ff */
        /* <DEDUP_REMOVED lines=11> */
[----:B------:R-:W-:Y:S02]  /*0510*/  F2FP.F16.F32.PACK_AB R0, RZ, R3 ;  /* 0x00000003ff00723e */ /* 0x000fe400000000ff */
[----:B------:R-:W-:-:S05]  /*0520*/  LEA.HI.X R3, R5, UR7, R4, 0x1, P0 ;  /* 0x0000000705037c11 */ /* 0x000fca00080f0c04 */
[----:B------:R-:W-:Y:S01]  /*0530*/  STG.E.U16 desc[UR4][R2.64], R0 ;  /* 0x0000000002007986 */ /* 0x000fe2000c101504 */
[----:B------:R-:W-:Y:S05]  /*0540*/  EXIT ;  /* 0x000000000000794d */ /* 0x000fea0003800000 */
.L_x_5716:
        /* <DEDUP_REMOVED lines=11> */
.L_x_12001:


//--------------------- .text._ZN43_GLOBAL__N__9ae7fba5_10_SoftMax_cu_9f978f6320softmax_warp_forwardIN3c104HalfES2_fLi1ELb1ELb0EEEvPT0_PKT_iiiPKbib --------------------------
	.section	.text._ZN43_GLOBAL__N__9ae7fba5_10_SoftMax_cu_9f978f6320softmax_warp_forwardIN3c104HalfES2_fLi1ELb1ELb0EEEvPT0_PKT_iiiPKbib,"ax",@progbits
	.align	128
.text._ZN43_GLOBAL__N__9ae7fba5_10_SoftMax_cu_9f978f6320softmax_warp_forwardIN3c104HalfES2_fLi1ELb1ELb0EEEvPT0_PKT_iiiPKbib:
        .type           _ZN43_GLOBAL__N__9ae7fba5_10_SoftMax_cu_9f978f6320softmax_warp_forwardIN3c104HalfES2_fLi1ELb1ELb0EEEvPT0_PKT_iiiPKbib,@function
        .size           _ZN43_GLOBAL__N__9ae7fba5_10_SoftMax_cu_9f978f6320softmax_warp_forwardIN3c104HalfES2_fLi1ELb1ELb0EEEvPT0_PKT_iiiPKbib,(.L_x_12002 - _ZN43_GLOBAL__N__9ae7fba5_10_SoftMax_cu_9f978f6320softmax_warp_forwardIN3c104HalfES2_fLi1ELb1ELb0EEEvPT0_PKT_iiiPKbib)
        .other          _ZN43_GLOBAL__N__9ae7fba5_10_SoftMax_cu_9f978f6320softmax_warp_forwardIN3c104HalfES2_fLi1ELb1ELb0EEEvPT0_PKT_iiiPKbib,@"STO_CUDA_ENTRY STV_DEFAULT"
_ZN43_GLOBAL__N__9ae7fba5_10_SoftMax_cu_9f978f6320softmax_warp_forwardIN3c104HalfES2_fLi1ELb1ELb0EEEvPT0_PKT_iiiPKbib:
        /* <DEDUP_REMOVED lines=60> */
[----:B------:R-:W-:Y:S02]  /*03c0*/  @!P1 F2FP.F16.F32.PACK_AB R6, RZ, R5 ;  /* 0x00000005ff06923e */ /* 0x000fe400000000ff */
        /* <DEDUP_REMOVED lines=11> */
[----:B------:R-:W-:-:S05]  /*0480*/  F2FP.F16.F32.PACK_AB R4, RZ, R4 ;  /* 0x00000004ff04723e */ /* 0x000fca00000000ff */
[----:B------:R-:W-:Y:S01]  /*0490*/  STG.E.U16 desc[UR4][R2.64], R4 ;  /* 0x0000000402007986 */ /* 0x000fe2000c101504 */
[----:B------:R-:W-:Y:S05]  /*04a0*/  EXIT ;  /* 0x000000000000794d */ /* 0x000fea0003800000 */
.L_x_5717:
        /* <DEDUP_REMOVED lines=13> */
.L_x_12002:


//--------------------- .text._ZN43_GLOBAL__N__9ae7fba5_10_SoftMax_cu_9f978f6320softmax_warp_forwardIN3c104HalfES2_fLi0ELb1ELb0EEEvPT0_PKT_iiiPKbib --------------------------
	.section	.text._ZN43_GLOBAL__N__9ae7fba5_10_SoftMax_cu_9f978f6320softmax_warp_forwardIN3c104HalfES2_fLi0ELb1ELb0EEEvPT0_PKT_iiiPKbib,"ax",@progbits
	.align	128
.text._ZN43_GLOBAL__N__9ae7fba5_10_SoftMax_cu_9f978f6320softmax_warp_forwardIN3c104HalfES2_fLi0ELb1ELb0EEEvPT0_PKT_iiiPKbib:
        .type           _ZN43_GLOBAL__N__9ae7fba5_10_SoftMax_cu_9f978f6320softmax_warp_forwardIN3c104HalfES2_fLi0ELb1ELb0EEEvPT0_PKT_iiiPKbib,@function
        .size           _ZN43_GLOBAL__N__9ae7fba5_10_SoftMax_cu_9f978f6320softmax_warp_forwardIN3c104HalfES2_fLi0ELb1ELb0EEEvPT0_PKT_iiiPKbib,(.L_x_12003 - _ZN43_GLOBAL__N__9ae7fba5_10_SoftMax_cu_9f978f6320softmax_warp_forwardIN3c104HalfES2_fLi0ELb1ELb0EEEvPT0_PKT_iiiPKbib)
        .other          _ZN43_GLOBAL__N__9ae7fba5_10_SoftMax_cu_9f978f6320softmax_warp_forwardIN3c104HalfES2_fLi0ELb1ELb0EEEvPT0_PKT_iiiPKbib,@"STO_CUDA_ENTRY STV_DEFAULT"
_ZN43_GLOBAL__N__9ae7fba5_10_SoftMax_cu_9f978f6320softmax_warp_forwardIN3c104HalfES2_fLi0ELb1ELb0EEEvPT0_PKT_iiiPKbib:
        /* <DEDUP_REMOVED lines=48> */
[----:B------:R-:W-:Y:S02]  /*0300*/  F2FP.F16.F32.PACK_AB R9, RZ, R5 ;  /* 0x00000005ff09723e */ /* 0x000fe400000000ff */
[----:B------:R-:W-:-:S05]  /*0310*/  LEA.HI.X R5, R2, UR7, R3, 0x1, P0 ;  /* 0x0000000702057c11 */ /* 0x000fca00080f0c03 */
[----:B------:R0:W-:Y:S02]  /*0320*/  STG.E.U16 desc[UR4][R4.64], R9 ;  /* 0x0000000904007986 */ /* 0x0001e4000c101504 */
.L_x_5719:
[----:B------:R-:W-:Y:S05]  /*0330*/  BSYNC B0 ;  /* 0x0000000000007941 */ /* 0x000fea0003800000 */
.L_x_5718:
        /* <DEDUP_REMOVED lines=13> */
[----:B------:R-:W-:-:S05]  /*0410*/  F2FP.F16.F32.PACK_AB R6, RZ, R6 ;  /* 0x00000006ff06723e */ /* 0x000fca00000000ff */
[----:B------:R-:W-:Y:S01]  /*0420*/  STG.E.U16 desc[UR4][R2.64], R6 ;  /* 0x0000000602007986 */ /* 0x000fe2000c101504 */
[----:B------:R-:W-:Y:S05]  /*0430*/  EXIT ;  /* 0x000000000000794d */ /* 0x000fea0003800000 */
.L_x_5720:
        /* <DEDUP_REMOVED lines=12> */
.L_x_12003:


//--------------------- .text._ZN43_GLOBAL__N__9ae7fba5_10_SoftMax_cu_9f978f6320softmax_warp_forwardIfffLi11ELb1ELb0EEEvPT0_PKT_iiiPKbib --------------------------
	.section	.text._ZN43_GLOBAL__N__9ae7fba5_10_SoftMax_cu_9f978f6320softmax_warp_forwardIfffLi11ELb1ELb0EEEvPT0_PKT_iiiPKbib,"ax",@progbits
	.align	128
.text._ZN43_GLOBAL__N__9ae7fba5_10_SoftMax_cu_9f978f6320softmax_warp_forwardIfffLi11ELb1ELb0EEEvPT0_PKT_iiiPKbib:
        .type           _ZN43_GLOBAL__N__9ae7fba5_10_SoftMax_cu_9f978f6320softmax_warp_forwardIfffLi11ELb1ELb0EEEvPT0_PKT_iiiPKbib,@function
        .size           _ZN43_GLOBAL__N__9ae7fba5_10_SoftMax_cu_9f978f6320softmax_warp_forwardIfffLi11ELb1ELb0EEEvPT0_PKT_iiiPKbib,(.L_x_12004 - _ZN43_GLOBAL__N__9ae7fba5_10_SoftMax_cu_9f978f6320softmax_warp_forwardIfffLi11ELb1ELb0EEEvPT0_PKT_iiiPKbib)
        .other          _ZN43_GLOBAL__N__9ae7fba5_10_SoftMax_cu_9f978f6320softmax_warp_forwardIfffLi11ELb1ELb0EEEvPT0_PKT_iiiPKbib,@"STO_CUDA_ENTRY STV_DEFAULT"
_ZN43_GLOBAL__N__9ae7fba5_10_SoftMax_cu_9f978f6320softmax_warp_forwardIfffLi11ELb1ELb0EEEvPT0_PKT_iiiPKbib:
        /* <DEDUP_REMOVED lines=11> */
[C---:B-1----:R-:W-:Y:S01]  /*00b0*/  VIADD R108, R106.reuse, 0x20 ;  /* 0x000000206a6c7836 */ /* 0x042fe20000000000 */
[C---:B------:R-:W-:Y:S01]  /*00c0*/  IADD3 R10, R106.reuse, 0x60, RZ ;  /* 0x000000606a0a7810 */ /* 0x040fe20007ffe0ff */
[----:B------:R-:W-:Y:S01]  /*00d0*/  VIADD R8, R106, 0x40 ;  /* 0x000000406a087836 */ /* 0x000fe20000000000 */
[C---:B------:R-:W-:Y:S01]  /*00e0*/  IADD3 R4, -R103.reuse, UR4, RZ ;  /* 0x0000000467047c10 */ /* 0x040fe2000fffe1ff */
[----:B------:R-:W-:Y:S01]  /*00f0*/  IMAD R103, R103, UR5, R106 ;  /* 0x0000000567677c24 */ /* 0x000fe2000f8e026a */
[----:B------:R-:W-:-:S02]  /*0100*/  ULDC.64 UR4, c[0x0][0x208] ;  /* 0x0000820000047ab9 */ /* 0x000fc40000000a00 */
[----:B------:R-:W-:-:S04]  /*0110*/  ISETP.GT.AND P0, PT, R4, RZ, PT ;  /* 0x000000ff0400720c */ /* 0x000fc80003f04270 */
[----:B--2---:R-:W-:Y:S01]  /*0120*/  SEL R99, R7, RZ, P0 ;  /* 0x000000ff07637207 */ /* 0x004fe20000000000 */
[----:B---3--:R-:W-:-:S03]  /*0130*/  IMAD.WIDE R2, R103, 0x4, R2 ;  /* 0x0000000467027825 */ /* 0x008fc600078e0202 */
[-C--:B------:R-:W-:Y:S02]  /*0140*/  ISETP.GE.AND P0, PT, R106, R99.reuse, PT ;  /* 0x000000636a00720c */ /* 0x080fe40003f06270 */
[-C--:B------:R-:W-:Y:S02]  /*0150*/  ISETP.GE.AND P1, PT, R108, R99.reuse, PT ;  /* 0x000000636c00720c */ /* 0x080fe40003f26270 */
[----:B------:R-:W-:Y:S01]  /*0160*/  ISETP.GE.AND P2, PT, R8, R99, PT ;  /* 0x000000630800720c */ /* 0x000fe20003f46270 */
[----:B------:R-:W-:Y:S01]  /*0170*/  IMAD.MOV.U32 R97, RZ, RZ, -0x800000 ;  /* 0xff800000ff617424 */ /* 0x000fe200078e00ff */
[----:B------:R-:W-:-:S07]  /*0180*/  IADD3 R12, R106, 0x80, RZ ;  /* 0x000000806a0c7810 */ /* 0x000fce0007ffe0ff */
        /* <DEDUP_REMOVED lines=9> */
[----:B------:R-:W-:Y:S02]  /*0220*/  ISETP.GE.AND P0, PT, R0, R99, PT ;  /* 0x000000630000720c */ /* 0x000fe40003f06270 */
[----:B------:R-:W-:Y:S01]  /*0230*/  IADD3 R0, R106, 0xc0, RZ ;  /* 0x000000c06a007810 */ /* 0x000fe20007ffe0ff */
[----:B------:R-:W-:-:S04]  /*0240*/  IMAD.MOV.U32 R91, RZ, RZ, -0x800000 ;  /* 0xff800000ff5b7424 */ /* 0x000fc800078e00ff */
[----:B------:R-:W5:Y:S01]  /*0250*/  @!P1 LDG.E R93, desc[UR4][R2.64+0x200] ;  /* 0x00020004025d9981 */ /* 0x000f62000c1e1900 */
[-C--:B------:R-:W-:Y:S02]  /*0260*/  ISETP.GE.AND P1, PT, R0, R99.reuse, PT ;  /* 0x000000630000720c */ /* 0x080fe40003f26270 */
[----:B------:R-:W-:Y:S01]  /*0270*/  IADD3 R0, R106, 0xe0, RZ ;  /* 0x000000e06a007810 */ /* 0x000fe20007ffe0ff */
[----:B------:R-:W-:Y:S02]  /*0280*/  IMAD.MOV.U32 R89, RZ, RZ, -0x800000 ;  /* 0xff800000ff597424 */ /* 0x000fe400078e00ff */
[----:B------:R-:W5:Y:S01]  /*0290*/  @!P0 LDG.E R91, desc[UR4][R2.64+0x280] ;  /* 0x00028004025b8981 */ /* 0x000f62000c1e1900 */
        /* <DEDUP_REMOVED lines=29> */
[C---:B------:R-:W-:Y:S01]  /*0470*/  IADD3 R14, R106.reuse, 0x1e0, RZ ;  /* 0x000001e06a0e7810 */ /* 0x040fe20007ffe0ff */
[----:B------:R-:W-:Y:S01]  /*0480*/  IMAD.MOV.U32 R73, RZ, RZ, -0x800000 ;  /* 0xff800000ff497424 */ /* 0x000fe200078e00ff */
[----:B------:R-:W-:Y:S01]  /*0490*/  IADD3 R16, R106, 0x200, RZ ;  /* 0x000002006a107810 */ /* 0x000fe20007ffe0ff */
[----:B------:R-:W5:Y:S01]  /*04a0*/  @!P2 LDG.E R75, desc[UR4][R2.64+0x680] ;  /* 0x00068004024ba981 */ /* 0x000f62000c1e1900 */
[-C--:B------:R-:W-:Y:S02]  /*04b0*/  ISETP.GE.AND P2, PT, R14, R99.reuse, PT ;  /* 0x000000630e00720c */ /* 0x080fe40003f46270 */
[----:B------:R-:W-:Y:S02]  /*04c0*/  MOV R71, 0xff800000 ;  /* 0xff80000000477802 */ /* 0x000fe40000000f00 */
[C---:B------:R-:W-:Y:S01]  /*04d0*/  IADD3 R18, R106.reuse, 0x220, RZ ;  /* 0x000002206a127810 */ /* 0x040fe20007ffe0ff */
[----:B------:R-:W-:Y:S01]  /*04e0*/  IMAD.MOV.U32 R69, RZ, RZ, -0x800000 ;  /* 0xff800000ff457424 */ /* 0x000fe200078e00ff */
[----:B------:R-:W-:Y:S01]  /*04f0*/  IADD3 R20, R106, 0x240, RZ ;  /* 0x000002406a147810 */ /* 0x000fe20007ffe0ff */
[----:B------:R-:W5:Y:S01]  /*0500*/  @!P1 LDG.E R73, desc[UR4][R2.64+0x700] ;  /* 0x0007000402499981 */ /* 0x000f62000c1e1900 */
[----:B------:R-:W-:-:S02]  /*0510*/  ISETP.GE.AND P1, PT, R16, R99, PT ;  /* 0x000000631000720c */ /* 0x000fc40003f26270 */
[----:B------:R-:W-:Y:S02]  /*0520*/  MOV R67, 0xff800000 ;  /* 0xff80000000437802 */ /* 0x000fe40000000f00 */
[----:B------:R-:W-:Y:S01]  /*0530*/  IADD3 R22, R106, 0x260, RZ ;  /* 0x000002606a167810 */ /* 0x000fe20007ffe0ff */
[----:B------:R-:W5:Y:S01]  /*0540*/  @!P2 LDG.E R71, desc[UR4][R2.64+0x780] ;  /* 0x000780040247a981 */ /* 0x000f62000c1e1900 */
[-C--:B------:R-:W-:Y:S01]  /*0550*/  ISETP.GE.AND P2, PT, R18, R99.reuse, PT ;  /* 0x000000631200720c */ /* 0x080fe20003f46270 */
[----:B------:R-:W-:Y:S01]  /*0560*/  IMAD.MOV.U32 R65, RZ, RZ, -0x800000 ;  /* 0xff800000ff417424 */ /* 0x000fe200078e00ff */
[C---:B------:R-:W-:Y:S01]  /*0570*/  IADD3 R24, R106.reuse, 0x280, RZ ;  /* 0x000002806a187810 */ /* 0x040fe20007ffe0ff */
[----:B------:R-:W-:Y:S01]  /*0580*/  IMAD.MOV.U32 R63, RZ, RZ, -0x800000 ;  /* 0xff800000ff3f7424 */ /* 0x000fe200078e00ff */
[----:B------:R-:W-:Y:S02]  /*0590*/  IADD3 R26, R106, 0x2a0, RZ ;  /* 0x000002a06a1a7810 */ /* 0x000fe40007ffe0ff */
[----:B------:R-:W-:Y:S01]  /*05a0*/  MOV R61, 0xff800000 ;  /* 0xff800000003d7802 */ /* 0x000fe20000000f00 */
[----:B------:R-:W5:Y:S01]  /*05b0*/  @!P1 LDG.E R69, desc[UR4][R2.64+0x800] ;  /* 0x0008000402459981 */ /* 0x000f62000c1e1900 */
[----:B------:R-:W-:-:S02]  /*05c0*/  ISETP.GE.AND P1, PT, R20, R99, PT ;  /* 0x000000631400720c */ /* 0x000fc40003f26270 */
[C---:B------:R-:W-:Y:S01]  /*05d0*/  IADD3 R28, R106.reuse, 0x2c0, RZ ;  /* 0x000002c06a1c7810 */ /* 0x040fe20007ffe0ff */
[----:B------:R-:W-:Y:S01]  /*05e0*/  IMAD.MOV.U32 R59, RZ, RZ, -0x800000 ;  /* 0xff800000ff3b7424 */ /* 0x000fe200078e00ff */
[----:B------:R-:W-:Y:S01]  /*05f0*/  IADD3 R30, R106, 0x2e0, RZ ;  /* 0x000002e06a1e7810 */ /* 0x000fe20007ffe0ff */
[----:B------:R-:W5:Y:S01]  /*0600*/  @!P2 LDG.E R67, desc[UR4][R2.64+0x880] ;  /* 0x000880040243a981 */ /* 0x000f62000c1e1900 */
[-C--:B------:R-:W-:Y:S02]  /*0610*/  ISETP.GE.AND P2, PT, R22, R99.reuse, PT ;  /* 0x000000631600720c */ /* 0x080fe40003f46270 */
[----:B------:R-:W-:Y:S02]  /*0620*/  MOV R57, 0xff800000 ;  /* 0xff80000000397802 */ /* 0x000fe40000000f00 */
[----:B------:R-:W-:Y:S01]  /*0630*/  IADD3 R32, R106, 0x300, RZ ;  /* 0x000003006a207810 */ /* 0x000fe20007ffe0ff */
[----:B------:R-:W-:Y:S02]  /*0640*/  IMAD.MOV.U32 R55, RZ, RZ, -0x800000 ;  /* 0xff800000ff377424 */ /* 0x000fe400078e00ff */
[----:B------:R-:W-:Y:S01]  /*0650*/  IMAD.MOV.U32 R53, RZ, RZ, -0x800000 ;  /* 0xff800000ff357424 */ /* 0x000fe200078e00ff */
[----:B------:R-:W5:Y:S01]  /*0660*/  @!P1 LDG.E R65, desc[UR4][R2.64+0x900] ;  /* 0x0009000402419981 */ /* 0x000f62000c1e1900 */
[----:B------:R-:W-:Y:S01]  /*0670*/  ISETP.GE.AND P1, PT, R24, R99, PT ;  /* 0x000000631800720c */ /* 0x000fe20003f26270 */
[C---:B------:R-:W-:Y:S01]  /*0680*/  VIADD R34, R106.reuse, 0x320 ;  /* 0x000003206a227836 */ /* 0x040fe20000000000 */
[----:B------:R-:W-:-:S02]  /*0690*/  IADD3 R36, R106, 0x340, RZ ;  /* 0x000003406a247810 */ /* 0x000fc40007ffe0ff */
[----:B------:R-:W5:Y:S01]  /*06a0*/  @!P2 LDG.E R63, desc[UR4][R2.64+0x980] ;  /* 0x00098004023fa981 */ /* 0x000f62000c1e1900 */
[-C--:B------:R-:W-:Y:S02]  /*06b0*/  ISETP.GE.AND P2, PT, R26, R99.reuse, PT ;  /* 0x000000631a00720c */ /* 0x080fe40003f46270 */
[----:B------:R-:W-:Y:S01]  /*06c0*/  MOV R51, 0xff800000 ;  /* 0xff80000000337802 */ /* 0x000fe20000000f00 */
[C---:B------:R-:W-:Y:S02]  /*06d0*/  VIADD R38, R106.reuse, 0x360 ;  /* 0x000003606a267836 */ /* 0x040fe40000000000 */
[----:B------:R-:W-:Y:S01]  /*06e0*/  IMAD.MOV.U32 R49, RZ, RZ, -0x800000 ;  /* 0xff800000ff317424 */ /* 0x000fe200078e00ff */
[----:B------:R-:W-:Y:S02]  /*06f0*/  IADD3 R40, R106, 0x380, RZ ;  /* 0x000003806a287810 */ /* 0x000fe40007ffe0ff */
[----:B------:R-:W5:Y:S01]  /*0700*/  @!P1 LDG.E R61, desc[UR4][R2.64+0xa00] ;  /* 0x000a0004023d9981 */ /* 0x000f62000c1e1900 */
[----:B------:R-:W-:-:S02]  /*0710*/  ISETP.GE.AND P1, PT, R28, R99, PT ;  /* 0x000000631c00720c */ /* 0x000fc40003f26270 */
[----:B------:R-:W-:Y:S02]  /*0720*/  MOV R47, 0xff800000 ;  /* 0xff800000002f7802 */ /* 0x000fe40000000f00 */
[----:B------:R-:W5:Y:S01]  /*0730*/  @!P2 LDG.E R59, desc[UR4][R2.64+0xa80] ;  /* 0x000a8004023ba981 */ /* 0x000f62000c1e1900 */
[-C--:B------:R-:W-:Y:S01]  /*0740*/  ISETP.GE.AND P2, PT, R30, R99.reuse, PT ;  /* 0x000000631e00720c */ /* 0x080fe20003f46270 */
[C---:B------:R-:W-:Y:S02]  /*0750*/  VIADD R42, R106.reuse, 0x3a0 ;  /* 0x000003a06a2a7836 */ /* 0x040fe40000000000 */
[----:B------:R-:W-:Y:S01]  /*0760*/  IMAD.MOV.U32 R45, RZ, RZ, -0x800000 ;  /* 0xff800000ff2d7424 */ /* 0x000fe200078e00ff */
[----:B------:R-:W-:Y:S01]  /*0770*/  IADD3 R44, R106, 0x3c0, RZ ;  /* 0x000003c06a2c7810 */ /* 0x000fe20007ffe0ff */
[----:B------:R-:W-:Y:S01]  /*0780*/  IMAD.MOV.U32 R43, RZ, RZ, -0x800000 ;  /* 0xff800000ff2b7424 */ /* 0x000fe200078e00ff */
[----:B------:R-:W-:Y:S02]  /*0790*/  MOV R41, 0xff800000 ;  /* 0xff80000000297802 */ /* 0x000fe40000000f00 */
[----:B------:R-:W5:Y:S01]  /*07a0*/  @!P1 LDG.E R57, desc[UR4][R2.64+0xb00] ;  /* 0x000b000402399981 */ /* 0x000f62000c1e1900 */
[----:B------:R-:W-:Y:S01]  /*07b0*/  ISETP.GE.AND P1, PT, R32, R99, PT ;  /* 0x000000632000720c */ /* 0x000fe20003f26270 */
[C---:B------:R-:W-:Y:S01]  /*07c0*/  VIADD R46, R106.reuse, 0x3e0 ;  /* 0x000003e06a2e7836 */ /* 0x040fe20000000000 */
[----:B------:R-:W-:-:S02]  /*07d0*/  IADD3 R56, R106, 0x480, RZ ;  /* 0x000004806a387810 */ /* 0x000fc40007ffe0ff */
[----:B------:R-:W5:Y:S01]  /*07e0*/  @!P2 LDG.E R55, desc[UR4][R2.64+0xb80] ;  /* 0x000b80040237a981 */ /* 0x000f62000c1e1900 */
[-C--:B------:R-:W-:Y:S01]  /*07f0*/  ISETP.GE.AND P2, PT, R34, R99.reuse, PT ;  /* 0x000000632200720c */ /* 0x080fe20003f46270 */
[C---:B------:R-:W-:Y:S01]  /*0800*/  VIADD R50, R106.reuse, 0x420 ;  /* 0x000004206a327836 */ /* 0x040fe20000000000 */
[----:B------:R-:W-:Y:S01]  /*0810*/  IADD3 R48, R106, 0x400, RZ ;  /* 0x000004006a307810 */ /* 0x000fe20007ffe0ff */
[----:B------:R-:W-:Y:S02]  /*0820*/  IMAD.MOV.U32 R39, RZ, RZ, -0x800000 ;  /* 0xff800000ff277424 */ /* 0x000fe400078e00ff */
[----:B------:R-:W-:Y:S01]  /*0830*/  IMAD.MOV.U32 R29, RZ, RZ, -0x800000 ;  /* 0xff800000ff1d7424 */ /* 0x000fe200078e00ff */
[----:B------:R-:W-:Y:S02]  /*0840*/  MOV R37, 0xff800000 ;  /* 0xff80000000257802 */ /* 0x000fe40000000f00 */
[----:B------:R-:W5:Y:S01]  /*0850*/  @!P1 LDG.E R53, desc[UR4][R2.64+0xc00] ;  /* 0x000c000402359981 */ /* 0x000f62000c1e1900 */
[----:B------:R-:W-:Y:S01]  /*0860*/  ISETP.GE.AND P1, PT, R36, R99, PT ;  /* 0x000000632400720c */ /* 0x000fe20003f26270 */
[----:B------:R-:W-:Y:S01]  /*0870*/  IMAD.MOV.U32 R35, RZ, RZ, -0x800000 ;  /* 0xff800000ff237424 */ /* 0x000fe200078e00ff */
[----:B------:R-:W-:-:S02]  /*0880*/  IADD3 R68, R106, 0x540, RZ ;  /* 0x000005406a447810 */ /* 0x000fc40007ffe0ff */
[----:B------:R-:W5:Y:S01]  /*0890*/  @!P2 LDG.E R51, desc[UR4][R2.64+0xc80] ;  /* 0x000c80040233a981 */ /* 0x000f62000c1e1900 */
[-C--:B------:R-:W-:Y:S02]  /*08a0*/  ISETP.GE.AND P4, PT, R38, R99.reuse, PT ;  /* 0x000000632600720c */ /* 0x080fe40003f86270 */
[-C--:B------:R-:W-:Y:S01]  /*08b0*/  ISETP.GE.AND P5, PT, R40, R99.reuse, PT ;  /* 0x000000632800720c */ /* 0x080fe20003fa6270 */
[C---:B------:R-:W-:Y:S01]  /*08c0*/  VIADD R54, R106.reuse, 0x460 ;  /* 0x000004606a367836 */ /* 0x040fe20000000000 */
[C---:B------:R-:W-:Y:S01]  /*08d0*/  IADD3 R52, R106.reuse, 0x440, RZ ;  /* 0x000004406a347810 */ /* 0x040fe20007ffe0ff */
[C---:B------:R-:W-:Y:S01]  /*08e0*/  VIADD R58, R106.reuse, 0x4a0 ;  /* 0x000004a06a3a7836 */ /* 0x040fe20000000000 */
[----:B------:R-:W-:Y:S02]  /*08f0*/  IADD3 R60, R106, 0x4c0, RZ ;  /* 0x000004c06a3c7810 */ /* 0x000fe40007ffe0ff */
[----:B------:R-:W5:Y:S01]  /*0900*/  @!P1 LDG.E R49, desc[UR4][R2.64+0xd00] ;  /* 0x000d000402319981 */ /* 0x000f62000c1e1900 */
[----:B------:R-:W-:Y:S01]  /*0910*/  ISETP.GE.AND P6, PT, R42, R99, PT ;  /* 0x000000632a00720c */ /* 0x000fe20003fc6270 */
[----:B------:R-:W-:Y:S01]  /*0920*/  VIADD R62, R106, 0x4e0 ;  /* 0x000004e06a3e7836 */ /* 0x000fe20000000000 */
[----:B------:R-:W-:-:S02]  /*0930*/  MOV R17, 0xff800000 ;  /* 0xff80000000117802 */ /* 0x000fc40000000f00 */
[----:B------:R-:W5:Y:S01]  /*0940*/  @!P4 LDG.E R47, desc[UR4][R2.64+0xd80] ;  /* 0x000d8004022fc981 */ /* 0x000f62000c1e1900 */
[-C--:B------:R-:W-:Y:S01]  /*0950*/  ISETP.GE.AND P1, PT, R44, R99.reuse, PT ;  /* 0x000000632c00720c */ /* 0x080fe20003f26270 */
[----:B------:R-:W-:Y:S01]  /*0960*/  IMAD.MOV.U32 R33, RZ, RZ, -0x800000 ;  /* 0xff800000ff217424 */ /* 0x000fe200078e00ff */
[----:B------:R-:W-:Y:S01]  /*0970*/  MOV R31, 0xff800000 ;  /* 0xff800000001f7802 */ /* 0x000fe20000000f00 */
[----:B------:R-:W5:Y:S01]  /*0980*/  @!P5 LDG.E R45, desc[UR4][R2.64+0xe00] ;  /* 0x000e0004022dd981 */ /* 0x000f62000c1e1900 */
[-C--:B------:R-:W-:Y:S01]  /*0990*/  ISETP.GE.AND P2, PT, R46, R99.reuse, PT ;  /* 0x000000632e00720c */ /* 0x080fe20003f46270 */
        /* <DEDUP_REMOVED lines=9> */
[----:B------:R-:W5:Y:S01]  /*0a30*/  @!P2 LDG.E R39, desc[UR4][R2.64+0xf80] ;  /* 0x000f80040227a981 */ /* 0x000f62000c1e1900 */
[-C--:B------:R-:W-:Y:S02]  /*0a40*/  ISETP.GE.AND P5, PT, R52, R99.reuse, PT ;  /* 0x000000633400720c */ /* 0x080fe40003fa6270 */
[-C--:B------:R-:W-:Y:S02]  /*0a50*/  ISETP.GE.AND P6, PT, R54, R99.reuse, PT ;  /* 0x000000633600720c */ /* 0x080fe40003fc6270 */
[----:B------:R-:W5:Y:S01]  /*0a60*/  @!P3 LDG.E R37, desc[UR4][R2.64+0x1000] ;  /* 0x001000040225b981 */ /* 0x000f62000c1e1900 */
[----:B------:R-:W-:Y:S01]  /*0a70*/  ISETP.GE.AND P2, PT, R58, R99, PT ;  /* 0x000000633a00720c */ /* 0x000fe20003f46270 */
[C---:B------:R-:W-:Y:S01]  /*0a80*/  VIADD R66, R106.reuse, 0x520 ;  /* 0x000005206a427836 */ /* 0x040fe20000000000 */
[----:B------:R-:W-:-:S02]  /*0a90*/  IADD3 R64, R106, 0x500, RZ ;  /* 0x000005006a407810 */ /* 0x000fc40007ffe0ff */
[----:B------:R-:W5:Y:S01]  /*0aa0*/  @!P1 LDG.E R29, desc[UR4][R2.64+0x1200] ;  /* 0x00120004021d9981 */ /* 0x000f62000c1e1900 */
[-C--:B------:R-:W-:Y:S02]  /*0ab0*/  ISETP.GE.AND P1, PT, R68, R99.reuse, PT ;  /* 0x000000634400720c */ /* 0x080fe40003f26270 */
[-C--:B------:R-:W-:Y:S01]  /*0ac0*/  ISETP.GE.AND P3, PT, R60, R99.reuse, PT ;  /* 0x000000633c00720c */ /* 0x080fe20003f66270 */
[----:B------:R-:W5:Y:S01]  /*0ad0*/  @!P4 LDG.E R35, desc[UR4][R2.64+0x1080] ;  /* 0x001080040223c981 */ /* 0x000f62000c1e1900 */
[-C--:B------:R-:W-:Y:S01]  /*0ae0*/  ISETP.GE.AND P4, PT, R62, R99.reuse, PT ;  /* 0x000000633e00720c */ /* 0x080fe20003f86270 */
[C---:B------:R-:W-:Y:S01]  /*0af0*/  VIADD R70, R106.reuse, 0x560 ;  /* 0x000005606a467836 */ /* 0x040fe20000000000 */
[C---:B------:R-:W-:Y:S01]  /*0b00*/  IADD3 R72, R106.reuse, 0x580, RZ ;  /* 0x000005806a487810 */ /* 0x040fe20007ffe0ff */
[----:B------:R-:W-:Y:S01]  /*0b10*/  VIADD R74, R106, 0x5a0 ;  /* 0x000005a06a4a7836 */ /* 0x000fe20000000000 */
[----:B------:R-:W5:Y:S01]  /*0b20*/  @!P5 LDG.E R33, desc[UR4][R2.64+0x1100] ;  /* 0x001100040221d981 */ /* 0x000f62000c1e1900 */
[----:B------:R-:W-:Y:S01]  /*0b30*/  ISETP.GE.AND P5, PT, R64, R99, PT ;  /* 0x000000634000720c */ /* 0x000fe20003fa6270 */
[----:B------:R-:W-:Y:S01]  /*0b40*/  IMAD.MOV.U32 R122, RZ, RZ, -0x800000 ;  /* 0xff800000ff7a7424 */ /* 0x000fe200078e00ff */
[----:B------:R-:W-:Y:S01]  /*0b50*/  MOV R21, 0xff800000 ;  /* 0xff80000000157802 */ /* 0x000fe20000000f00 */
[----:B------:R-:W5:Y:S01]  /*0b60*/  @!P6 LDG.E R31, desc[UR4][R2.64+0x1180] ;  /* 0x00118004021fe981 */ /* 0x000f62000c1e1900 */
[----:B------:R-:W-:Y:S01]  /*0b70*/  IMAD.MOV.U32 R19, RZ, RZ, -0x800000 ;  /* 0xff800000ff137424 */ /* 0x000fe200078e00ff */
[----:B------:R-:W-:-:S02]  /*0b80*/  MOV R11, 0xff800000 ;  /* 0xff800000000b7802 */ /* 0x000fc40000000f00 */
[----:B------:R-:W5:Y:S01]  /*0b90*/  @!P1 LDG.E R17, desc[UR4][R2.64+0x1500] ;  /* 0x0015000402119981 */ /* 0x000f62000c1e1900 */
[-C--:B------:R-:W-:Y:S02]  /*0ba0*/  ISETP.GE.AND P1, PT, R80, R99.reuse, PT ;  /* 0x000000635000720c */ /* 0x080fe40003f26270 */
[-C--:B------:R-:W-:Y:S01]  /*0bb0*/  ISETP.GE.AND P6, PT, R66, R99.reuse, PT ;  /* 0x000000634200720c */ /* 0x080fe20003fc6270 */
[----:B------:R-:W5:Y:S01]  /*0bc0*/  @!P2 LDG.E R27, desc[UR4][R2.64+0x1280] ;  /* 0x00128004021ba981 */ /* 0x000f62000c1e1900 */
[-C--:B------:R-:W-:Y:S01]  /*0bd0*/  ISETP.GE.AND P2, PT, R70, R99.reuse, PT ;  /* 0x000000634600720c */ /* 0x080fe20003f46270 */
[----:B------:R-:W-:Y:S01]  /*0be0*/  IMAD.MOV.U32 R15, RZ, RZ, -0x800000 ;  /* 0xff800000ff0f7424 */ /* 0x000fe200078e00ff */
[----:B------:R-:W-:Y:S01]  /*0bf0*/  IADD3 R92, R106, 0x6c0, RZ ;  /* 0x000006c06a5c7810 */ /* 0x000fe20007ffe0ff */
[----:B------:R-:W5:Y:S01]  /*0c00*/  @!P3 LDG.E R25, desc[UR4][R2.64+0x1300] ;  /* 0x001300040219b981 */ /* 0x000f62000c1e1900 */
[-C--:B------:R-:W-:Y:S01]  /*0c10*/  ISETP.GE.AND P3, PT, R72, R99.reuse, PT ;  /* 0x000000634800720c */ /* 0x080fe20003f66270 */
[----:B------:R-:W-:Y:S01]  /*0c20*/  IMAD.MOV.U32 R13, RZ, RZ, -0x800000 ;  /* 0xff800000ff0d7424 */ /* 0x000fe200078e00ff */
[----:B------:R-:W-:Y:S01]  /*0c30*/  IADD3 R76, R106, 0x5c0, RZ ;  /* 0x000005c06a4c7810 */ /* 0x000fe20007ffe0ff */
[----:B------:R-:W5:Y:S01]  /*0c40*/  @!P4 LDG.E R23, desc[UR4][R2.64+0x1380] ;  /* 0x001380040217c981 */ /* 0x000f62000c1e1900 */
[-C--:B------:R-:W-:Y:S01]  /*0c50*/  ISETP.GE.AND P4, PT, R74, R99.reuse, PT ;  /* 0x000000634a00720c */ /* 0x080fe20003f86270 */
[C---:B------:R-:W-:Y:S01]  /*0c60*/  VIADD R78, R106.reuse, 0x5e0 ;  /* 0x000005e06a4e7836 */ /* 0x040fe20000000000 */
[C---:B------:R-:W-:Y:S01]  /*0c70*/  IADD3 R84, R106.reuse, 0x640, RZ ;  /* 0x000006406a547810 */ /* 0x040fe20007ffe0ff */
[C---:B------:R-:W-:Y:S01]  /*0c80*/  VIADD R82, R106.reuse, 0x620 ;  /* 0x000006206a527836 */ /* 0x040fe20000000000 */
[----:B------:R-:W5:Y:S01]  /*0c90*/  @!P1 LDG.E R122, desc[UR4][R2.64+0x1800] ;  /* 0x00180004027a9981 */ /* 0x000f62000c1e1900 */
[----:B------:R-:W-:Y:S01]  /*0ca0*/  VIADD R86, R106, 0x660 ;  /* 0x000006606a567836 */ /* 0x000fe20000000000 */
[----:B------:R-:W-:-:S02]  /*0cb0*/  ISETP.GE.AND P1, PT, R92, R99, PT ;  /* 0x000000635c00720c */ /* 0x000fc40003f26270 */
[----:B------:R-:W5:Y:S01]  /*0cc0*/  @!P5 LDG.E R21, desc[UR4][R2.64+0x1400] ;  /* 0x001400040215d981 */ /* 0x000f62000c1e1900 */
[-C--:B------:R-:W-:Y:S01]  /*0cd0*/  ISETP.GE.AND P5, PT, R76, R99.reuse, PT ;  /* 0x000000634c00720c */ /* 0x080fe20003fa6270 */
[----:B------:R-:W-:Y:S01]  /*0ce0*/  IMAD.MOV.U32 R112, RZ, RZ, -0x800000 ;  /* 0xff800000ff707424 */ /* 0x000fe200078e00ff */
[----:B------:R-:W-:Y:S01]  /*0cf0*/  MOV R104, 0xff800000 ;  /* 0xff80000000687802 */ /* 0x000fe20000000f00 */
[----:B------:R-:W5:Y:S01]  /*0d00*/  @!P6 LDG.E R19, desc[UR4][R2.64+0x1480] ;  /* 0x001480040213e981 */ /* 0x000f62000c1e1900 */
[-C--:B------:R-:W-:Y:S01]  /*0d10*/  ISETP.GE.AND P6, PT, R78, R99.reuse, PT ;  /* 0x000000634e00720c */ /* 0x080fe20003fc6270 */
[----:B------:R-:W-:Y:S01]  /*0d20*/  IMAD.MOV.U32 R9, RZ, RZ, -0x800000 ;  /* 0xff800000ff097424 */ /* 0x000fe200078e00ff */
[----:B------:R-:W-:Y:S01]  /*0d30*/  MOV R107, 0xff800000 ;  /* 0xff800000006b7802 */ /* 0x000fe20000000f00 */
        /* <DEDUP_REMOVED lines=30> */
[----:B------:R-:W-:Y:S01]  /*0f20*/  VIADD R102, R106, 0x760 ;  /* 0x000007606a667836 */ /* 0x000fe20000000000 */
[----:B------:R-:W-:Y:S01]  /*0f30*/  ISETP.GE.AND P0, PT, R4, 0x1, PT ;  /* 0x000000010400780c */ /* 0x000fe20003f06270 */
[----:B------:R-:W5:Y:S01]  /*0f40*/  @!P4 LDG.E R109, desc[UR4][R2.64+0x1980] ;  /* 0x00198004026dc981 */ /* 0x000f62000c1e1900 */
[-C--:B------:R-:W-:Y:S01]  /*0f50*/  ISETP.GE.AND P4, PT, R98, R99.reuse, PT ;  /* 0x000000636200720c */ /* 0x080fe20003f86270 */
[C---:B------:R-:W-:Y:S01]  /*0f60*/  VIADD R5, R106.reuse, 0x7a0 ;  /* 0x000007a06a057836 */ /* 0x040fe20000000000 */
[C---:B------:R-:W-:Y:S01]  /*0f70*/  IADD3 R100, R106.reuse, 0x740, RZ ;  /* 0x000007406a647810 */ /* 0x040fe20007ffe0ff */
[C---:B------:R-:W-:Y:S01]  /*0f80*/  VIADD R4, R106.reuse, 0x7c0 ;  /* 0x000007c06a047836 */ /* 0x040fe20000000000 */
[----:B------:R-:W-:Y:S01]  /*0f90*/  IADD3 R0, R106, 0x7e0, RZ ;  /* 0x000007e06a007810 */ /* 0x000fe20007ffe0ff */
[----:B------:R-:W5:Y:S04]  /*0fa0*/  @!P1 LDG.E R118, desc[UR4][R2.64+0x1e00] ;  /* 0x001e000402769981 */ /* 0x000f68000c1e1900 */
[----:B------:R-:W5:Y:S01]  /*0fb0*/  @!P5 LDG.E R110, desc[UR4][R2.64+0x1a00] ;  /* 0x001a0004026ed981 */ /* 0x000f62000c1e1900 */
[----:B------:R-:W-:-:S03]  /*0fc0*/  ISETP.GE.AND P5, PT, R100, R99, PT ;  /* 0x000000636400720c */ /* 0x000fc60003fa6270 */
[----:B------:R-:W5:Y:S01]  /*0fd0*/  @!P6 LDG.E R111, desc[UR4][R2.64+0x1a80] ;  /* 0x001a8004026fe981 */ /* 0x000f62000c1e1900 */
[----:B--2---:R-:W-:Y:S02]  /*0fe0*/  FSETP.GT.FTZ.AND P1, PT, R101, R124, PT ;  /* 0x0000007c6500720b */ /* 0x004fe40003f34000 */
[-C--:B------:R-:W-:Y:S01]  /*0ff0*/  ISETP.GE.AND P6, PT, R102, R99.reuse, PT ;  /* 0x000000636600720c */ /* 0x080fe20003fc6270 */
[----:B------:R-:W2:Y:S01]  /*1000*/  @!P2 LDG.E R113, desc[UR4][R2.64+0x1b80] ;  /* 0x001b80040271a981 */ /* 0x000ea2000c1e1900 */
[----:B------:R-:W-:-:S03]  /*1010*/  ISETP.GE.AND P2, PT, R5, R99, PT ;  /* 0x000000630500720c */ /* 0x000fc60003f46270 */
[----:B------:R-:W2:Y:S01]  /*1020*/  @!P3 LDG.E R114, desc[UR4][R2.64+0x1c00] ;  /* 0x001c00040272b981 */ /* 0x000ea2000c1e1900 */
[----:B------:R-:W-:-:S03]  /*1030*/  ISETP.GE.AND P3, PT, R4, R99, PT ;  /* 0x000000630400720c */ /* 0x000fc60003f66270 */
[----:B------:R-:W2:Y:S01]  /*1040*/  @!P4 LDG.E R115, desc[UR4][R2.64+0x1c80] ;  /* 0x001c80040273c981 */ /* 0x000ea2000c1e1900 */
[----:B------:R-:W-:Y:S02]  /*1050*/  ISETP.GE.AND P4, PT, R0, R99, PT ;  /* 0x000000630000720c */ /* 0x000fe40003f86270 */
[----:B------:R-:W-:-:S04]  /*1060*/  FSEL R99, R101, R124, P1 ;  /* 0x0000007c65637208 */ /* 0x000fc80000800000 */
[----:B---3--:R-:W-:-:S04]  /*1070*/  FSETP.GT.FTZ.AND P1, PT, R99, R97, PT ;  /* 0x000000616300720b */ /* 0x008fc80003f34000 */
[----:B------:R-:W-:-:S04]  /*1080*/  FSEL R99, R99, R97, P1 ;  /* 0x0000006163637208 */ /* 0x000fc80000800000 */
[----:B----4-:R-:W-:-:S04]  /*1090*/  FSETP.GT.FTZ.AND P1, PT, R99, R95, PT ;  /* 0x0000005f6300720b */ /* 0x010fc80003f34000 */
[----:B------:R-:W-:-:S04]  /*10a0*/  FSEL R99, R99, R95, P1 ;  /* 0x0000005f63637208 */ /* 0x000fc80000800000 */
[----:B-----5:R-:W-:-:S04]  /*10b0*/  FSETP.GT.FTZ.AND P1, PT, R99, R93, PT ;  /* 0x0000005d6300720b */ /* 0x020fc80003f34000 */
[----:B------:R-:W-:-:S04]  /*10c0*/  FSEL R99, R99, R93, P1 ;  /* 0x0000005d63637208 */ /* 0x000fc80000800000 */
[CC--:B------:R-:W-:Y:S01]  /*10d0*/  FSETP.GT.FTZ.AND P1, PT, R99.reuse, R91.reuse, PT ;  /* 0x0000005b6300720b */ /* 0x0c0fe20003f34000 */
[----:B------:R-:W-:Y:S01]  /*10e0*/  IMAD.MOV.U32 R116, RZ, RZ, -0x800000 ;  /* 0xff800000ff747424 */ /* 0x000fe200078e00ff */
[----:B------:R-:W-:Y:S01]  /*10f0*/  MOV R117, 0xff800000 ;  /* 0xff80000000757802 */ /* 0x000fe20000000f00 */
[----:B------:R-:W-:Y:S01]  /*1100*/  IMAD.MOV.U32 R120, RZ, RZ, -0x800000 ;  /* 0xff800000ff787424 */ /* 0x000fe200078e00ff */
[----:B------:R-:W-:Y:S02]  /*1110*/  FSEL R99, R99, R91, P1 ;  /* 0x0000005b63637208 */ /* 0x000fe40000800000 */
[----:B------:R-:W-:Y:S01]  /*1120*/  MOV R119, 0xff800000 ;  /* 0xff80000000777802 */ /* 0x000fe20000000f00 */
[----:B------:R-:W3:Y:S01]  /*1130*/  @!P5 LDG.E R116, desc[UR4][R2.64+0x1d00] ;  /* 0x001d00040274d981 */ /* 0x000ee2000c1e1900 */
[----:B------:R-:W-:Y:S02]  /*1140*/  MOV R121, 0xff800000 ;  /* 0xff80000000797802 */ /* 0x000fe40000000f00 */
[CC--:B------:R-:W-:Y:S01]  /*1150*/  FSETP.GT.FTZ.AND P1, PT, R99.reuse, R89.reuse, PT ;  /* 0x000000596300720b */ /* 0x0c0fe20003f34000 */
[----:B------:R-:W4:Y:S04]  /*1160*/  @!P6 LDG.E R117, desc[UR4][R2.64+0x1d80] ;  /* 0x001d80040275e981 */ /* 0x000f28000c1e1900 */
[----:B------:R-:W5:Y:S04]  /*1170*/  @!P2 LDG.E R119, desc[UR4][R2.64+0x1e80] ;  /* 0x001e80040277a981 */ /* 0x000f68000c1e1900 */
[----:B------:R-:W5:Y:S04]  /*1180*/  @!P3 LDG.E R120, desc[UR4][R2.64+0x1f00] ;  /* 0x001f00040278b981 */ /* 0x000f68000c1e1900 */
[----:B------:R0:W5:Y:S02]  /*1190*/  @!P4 LDG.E R121, desc[UR4][R2.64+0x1f80] ;  /* 0x001f80040279c981 */ /* 0x000164000c1e1900 */
        /* <DEDUP_REMOVED lines=101> */
[----:B------:R-:W-:-:S04]  /*17f0*/  FSETP.GT.FTZ.AND P1, PT, R2, R115, PT ;  /* 0x000000730200720b */ /* 0x000fc80003f34000 */
[----:B------:R-:W-:-:S04]  /*1800*/  FSEL R3, R2, R115, P1 ;  /* 0x0000007302037208 */ /* 0x000fc80000800000 */
[----:B---3--:R-:W-:-:S04]  /*1810*/  FSETP.GT.FTZ.AND P1, PT, R3, R116, PT ;  /* 0x000000740300720b */ /* 0x008fc80003f34000 */
[----:B------:R-:W-:-:S04]  /*1820*/  FSEL R2, R3, R116, P1 ;  /* 0x0000007403027208 */ /* 0x000fc80000800000 */
[----:B----4-:R-:W-:-:S04]  /*1830*/  FSETP.GT.FTZ.AND P1, PT, R2, R117, PT ;  /* 0x000000750200720b */ /* 0x010fc80003f34000 */
[----:B------:R-:W-:-:S04]  /*1840*/  FSEL R3, R2, R117, P1 ;  /* 0x0000007502037208 */ /* 0x000fc80000800000 */
[----:B------:R-:W-:-:S04]  /*1850*/  FSETP.GT.FTZ.AND P1, PT, R3, R118, PT ;  /* 0x000000760300720b */ /* 0x000fc80003f34000 */
[----:B------:R-:W-:-:S04]  /*1860*/  FSEL R2, R3, R118, P1 ;  /* 0x0000007603027208 */ /* 0x000fc80000800000 */
[----:B-----5:R-:W-:-:S04]  /*1870*/  FSETP.GT.FTZ.AND P1, PT, R2, R119, PT ;  /* 0x000000770200720b */ /* 0x020fc80003f34000 */
        /* <DEDUP_REMOVED lines=290> */
[----:B------:R-:W1:Y:S01]  /*2aa0*/  MUFU.LG2 R106, R125 ;  /* 0x0000007d006a7308 */ /* 0x000e620000000c00 */
[----:B------:R-:W-:Y:S01]  /*2ab0*/  ISETP.GE.AND P0, PT, R108, R7, PT ;  /* 0x000000076c00720c */ /* 0x000fe20003f06270 */
[----:B-1----:R-:W-:Y:S01]  /*2ac0*/  FFMA.FTZ R101, R106, -0.69314718246459960938, R101 ;  /* 0xbf3172186a657823 */ /* 0x002fe20000010065 */
[----:B0-----:R-:W-:-:S05]  /*2ad0*/  IMAD.WIDE R2, R103, 0x4, R2 ;  /* 0x0000000467027825 */ /* 0x001fca00078e0202 */
[----:B------:R0:W-:Y:S06]  /*2ae0*/  STG.E desc[UR4][R2.64], R101 ;  /* 0x0000006502007986 */ /* 0x0001ec000c101904 */
        /* <DEDUP_REMOVED lines=13> */
[----:B------:R-:W4:Y:S01]  /*2bc0*/  S2R R8, SR_TID.X ;  /* 0x0000000000087919 */ /* 0x000f220000002100 */
[----:B------:R-:W-:-:S05]  /*2bd0*/  FFMA.FTZ R93, R106, -0.69314718246459960938, R93 ;  /* 0xbf3172186a5d7823 */ /* 0x000fca000001005d */
[----:B------:R0:W-:Y:S01]  /*2be0*/  STG.E desc[UR4][R2.64+0x200], R93 ;  /* 0x0002005d02007986 */ /* 0x0001e2000c101904 */
[----:B----4-:R-:W-:-:S05]  /*2bf0*/  VIADD R10, R8, 0xa0 ;  /* 0x000000a0080a7836 */ /* 0x010fca0000000000 */
        /* <DEDUP_REMOVED lines=243> */
[----:B------:R-:W-:-:S05]  /*3b30*/  FFMA.FTZ R121, R106, -0.69314718246459960938, R121 ;  /* 0xbf3172186a797823 */ /* 0x000fca0000010079 */
[----:B------:R-:W-:Y:S01]  /*3b40*/  STG.E desc[UR4][R2.64+0x1f80], R121 ;  /* 0x001f807902007986 */ /* 0x000fe2000c101904 */
[----:B------:R-:W-:Y:S05]  /*3b50*/  EXIT ;  /* 0x000000000000794d */ /* 0x000fea0003800000 */
.L_x_5721:
        /* <DEDUP_REMOVED lines=10> */
.L_x_12004:


//--------------------- .text._ZN43_GLOBAL__N__9ae7fba5_10_SoftMax_cu_9f978f6320softmax_warp_forwardIfffLi10ELb1ELb0EEEvPT0_PKT_iiiPKbib --------------------------
	.section	.text._ZN43_GLOBAL__N__9ae7fba5_10_SoftMax_cu_9f978f6320softmax_warp_forwardIfffLi10ELb1ELb0EEEvPT0_PKT_iiiPKbib,"ax",@progbits
	.align	128
.text._ZN43_GLOBAL__N__9ae7fba5_10_SoftMax_cu_9f978f6320softmax_warp_forwardIfffLi10ELb1ELb0EEEvPT0_PKT_iiiPKbib:
        .type           _ZN43_GLOBAL__N__9ae7fba5_10_SoftMax_cu_9f978f6320softmax_warp_forwardIfffLi10ELb1ELb0EEEvPT0_PKT_iiiPKbib,@function
        .size           _ZN43_GLOBAL__N__9ae7fba5_10_SoftMax_cu_9f978f6320softmax_warp_forwardIfffLi10ELb1ELb0EEEvPT0_PKT_iiiPKbib,(.L_x_12005 - _ZN43_GLOBAL__N__9ae7fba5_10_SoftMax_cu_9f978f6320softmax_warp_forwardIfffLi10ELb1ELb0EEEvPT0_PKT_iiiPKbib)
        .other          _ZN43_GLOBAL__N__9ae7fba5_10_SoftMax_cu_9f978f6320softmax_warp_forwardIfffLi10ELb1ELb0EEEvPT0_PKT_iiiPKbib,@"STO_CUDA_ENTRY STV_DEFAULT"
_ZN43_GLOBAL__N__9ae7fba5_10_SoftMax_cu_9f978f6320softmax_warp_forwardIfffLi10ELb1ELb0EEEvPT0_PKT_iiiPKbib:
        /* <DEDUP_REMOVED lines=128> */
[----:B------:R-:W-:Y:S01]  /*0800*/  IMAD.MOV.U32 R56, RZ, RZ, -0x800000 ;  /* 0xff800000ff387424 */ /* 0x000fe200078e00ff */
[----:B------:R-:W-:Y:S01]  /*0810*/  ISETP.GE.AND P1, PT, R4, 0x1, PT ;  /* 0x000000010400780c */ /* 0x000fe20003f26270 */
        /* <DEDUP_REMOVED lines=10> */
[----:B------:R-:W-:-:S05]  /*08c0*/  MOV R59, 0xff800000 ;  /* 0xff800000003b7802 */ /* 0x000fca0000000f00 */
        /* <DEDUP_REMOVED lines=116> */
[----:B------:R-:W-:-:S06]  /*1010*/  FMUL.FTZ R2, R40, 1.4426950216293334961 ;  /* 0x3fb8aa3b28027820 */ /* 0x000fcc0000410000 */
[----:B------:R-:W0:Y:S01]  /*1020*/  MUFU.EX2 R2, R2 ;  /* 0x0000000200027308 */ /* 0x000e220000000800 */
[----:B-1----:R-:W-:Y:S01]  /*1030*/  FADD.FTZ R3, R3, R61 ;  /* 0x0000003d03037221 */ /* 0x002fe20000010000 */
[----:B------:R-:W-:-:S06]  /*1040*/  FMUL.FTZ R61, R39, 1.4426950216293334961 ;  /* 0x3fb8aa3b273d7820 */ /* 0x000fcc0000410000 */
[----:B------:R-:W1:Y:S01]  /*1050*/  MUFU.EX2 R61, R61 ;  /* 0x0000003d003d7308 */ /* 0x000e620000000800 */
[----:B0-----:R-:W-:Y:S01]  /*1060*/  FADD.FTZ R3, R3, R2 ;  /* 0x0000000203037221 */ /* 0x001fe20000010000 */
        /* <DEDUP_REMOVED lines=239> */
.L_x_5722:
        /* <DEDUP_REMOVED lines=10> */
.L_x_12005:


//--------------------- .text._ZN43_GLOBAL__N__9ae7fba5_10_SoftMax_cu_9f978f6320softmax_warp_forwardIfffLi9ELb1ELb0EEEvPT0_PKT_iiiPKbib --------------------------
	.section	.text._ZN43_GLOBAL__N__9ae7fba5_10_SoftMax_cu_9f978f6320softmax_warp_forwardIfffLi9ELb1ELb0EEEvPT0_PKT_iiiPKbib,"ax",@progbits
	.align	128
.text._ZN43_GLOBAL__N__9ae7fba5_10_SoftMax_cu_9f978f6320softmax_warp_forwardIfffLi9ELb1ELb0EEEvPT0_PKT_iiiPKbib:
        .type           _ZN43_GLOBAL__N__9ae7fba5_10_SoftMax_cu_9f978f6320softmax_warp_forwardIfffLi9ELb1ELb0EEEvPT0_PKT_iiiPKbib,@function
        .size           _ZN43_GLOBAL__N__9ae7fba5_10_SoftMax_cu_9f978f6320softmax_warp_forwardIfffLi9ELb1ELb0EEEvPT0_PKT_iiiPKbib,(.L_x_12006 - _ZN43_GLOBAL__N__9ae7fba5_10_SoftMax_cu_9f978f6320softmax_warp_forwardIfffLi9ELb1ELb0EEEvPT0_PKT_iiiPKbib)
        .other          _ZN43_GLOBAL__N__9ae7fba5_10_SoftMax_cu_9f978f6320softmax_warp_forwardIfffLi9ELb1ELb0EEEvPT0_PKT_iiiPKbib,@"STO_CUDA_ENTRY STV_DEFAULT"
_ZN43_GLOBAL__N__9ae7fba5_10_SoftMax_cu_9f978f6320softmax_warp_forwardIfffLi9ELb1ELb0EEEvPT0_PKT_iiiPKbib:
        /* <DEDUP_REMOVED lines=70> */
[----:B------:R-:W-:Y:S02]  /*0460*/  ISETP.GE.AND P0, PT, R4, R29, PT ;  /* 0x0000001d0400720c */ /* 0x000fe40003f06270 */
[----:B------:R-:W-:-:S03]  /*0470*/  IADD3 R0, R24, 0x1e0, RZ ;  /* 0x000001e018007810 */ /* 0x000fc60007ffe0ff */
[----:B------:R-:W5:Y:S01]  /*0480*/  @!P1 LDG.E R28, desc[UR4][R2.64+0x680] ;  /* 0x00068004021c9981 */ /* 0x000f62000c1e1900 */
[----:B------:R-:W-:Y:S01]  /*0490*/  ISETP.GE.AND P1, PT, R0, R29, PT ;  /* 0x0000001d0000720c */ /* 0x000fe20003f26270 */
[----:B------:R-:W-:Y:S01]  /*04a0*/  IMAD.MOV.U32 R29, RZ, RZ, -0x800000 ;  /* 0xff800000ff1d7424 */ /* 0x000fe200078e00ff */
        /* <DEDUP_REMOVED lines=55> */
[C---:B------:R-:W-:Y:S01]  /*0820*/  FADD.FTZ R15, -R2.reuse, R15 ;  /* 0x0000000f020f7221 */ /* 0x040fe20000010100 */
        /* <DEDUP_REMOVED lines=11> */
[----:B------:R-:W1:Y:S01]  /*08e0*/  MUFU.EX2 R33, R33 ;  /* 0x0000002100217308 */ /* 0x000e620000000800 */
[----:B------:R-:W-:Y:S01]  /*08f0*/  FADD.FTZ R30, -R2, R30 ;  /* 0x0000001e021e7221 */ /* 0x000fe20000010100 */
[----:B------:R-:W-:Y:S01]  /*0900*/  FMUL.FTZ R35, R15, 1.4426950216293334961 ;  /* 0x3fb8aa3b0f237820 */ /* 0x000fe20000410000 */
[----:B------:R-:W-:-:S05]  /*0910*/  FMUL.FTZ R36, R13, 1.4426950216293334961 ;  /* 0x3fb8aa3b0d247820 */ /* 0x000fca0000410000 */
[----:B------:R-:W-:Y:S01]  /*0920*/  MUFU.EX2 R35, R35 ;  /* 0x0000002300237308 */ /* 0x000fe20000000800 */
[----:B0-----:R-:W-:Y:S01]  /*0930*/  FADD.FTZ R2, RZ, R3 ;  /* 0x00000003ff027221 */ /* 0x001fe20000010000 */
[----:B------:R-:W-:-:S06]  /*0940*/  FMUL.FTZ R3, R19, 1.4426950216293334961 ;  /* 0x3fb8aa3b13037820 */ /* 0x000fcc0000410000 */
[----:B------:R-:W0:Y:S01]  /*0950*/  MUFU.EX2 R3, R3 ;  /* 0x0000000300037308 */ /* 0x000e220000000800 */
[----:B-1----:R-:W-:Y:S01]  /*0960*/  FADD.FTZ R2, R2, R33 ;  /* 0x0000002102027221 */ /* 0x002fe20000010000 */
[----:B------:R-:W-:-:S06]  /*0970*/  FMUL.FTZ R33, R17, 1.4426950216293334961 ;  /* 0x3fb8aa3b11217820 */ /* 0x000fcc0000410000 */
[----:B------:R-:W1:Y:S08]  /*0980*/  MUFU.EX2 R33, R33 ;  /* 0x0000002100217308 */ /* 0x000e700000000800 */
[----:B------:R2:W3:Y:S01]  /*0990*/  MUFU.EX2 R37, R36 ;  /* 0x0000002400257308 */ /* 0x0004e20000000800 */
[----:B0-----:R-:W-:Y:S01]  /*09a0*/  FADD.FTZ R2, R2, R3 ;  /* 0x0000000302027221 */ /* 0x001fe20000010000 */
[----:B------:R-:W-:-:S06]  /*09b0*/  FMUL.FTZ R3, R11, 1.4426950216293334961 ;  /* 0x3fb8aa3b0b037820 */ /* 0x000fcc0000410000 */
[----:B------:R-:W0:Y:S01]  /*09c0*/  MUFU.EX2 R3, R3 ;  /* 0x0000000300037308 */ /* 0x000e220000000800 */
[----:B-1----:R-:W-:Y:S01]  /*09d0*/  FADD.FTZ R2, R2, R33 ;  /* 0x0000002102027221 */ /* 0x002fe20000010000 */
[----:B------:R-:W-:Y:S01]  /*09e0*/  FMUL.FTZ R33, R31, 1.4426950216293334961 ;  /* 0x3fb8aa3b1f217820 */ /* 0x000fe20000410000 */
[----:B--2---:R-:W-:Y:S02]  /*09f0*/  FMUL.FTZ R36, R23, 1.4426950216293334961 ;  /* 0x3fb8aa3b17247820 */ /* 0x004fe40000410000 */
[----:B------:R-:W-:Y:S01]  /*0a00*/  FADD.FTZ R2, R2, R35 ;  /* 0x0000002302027221 */ /* 0x000fe20000010000 */
[----:B------:R-:W-:Y:S02]  /*0a10*/  FMUL.FTZ R35, R32, 1.4426950216293334961 ;  /* 0x3fb8aa3b20237820 */ /* 0x000fe40000410000 */
[----:B------:R-:W1:Y:S01]  /*0a20*/  MUFU.EX2 R33, R33 ;  /* 0x0000002100217308 */ /* 0x000e620000000800 */
[----:B---3--:R-:W-:-:S07]  /*0a30*/  FADD.FTZ R2, R2, R37 ;  /* 0x0000002502027221 */ /* 0x008fce0000010000 */
[----:B------:R-:W2:Y:S01]  /*0a40*/  MUFU.EX2 R35, R35 ;  /* 0x0000002300237308 */ /* 0x000ea20000000800 */
[----:B0-----:R-:W-:Y:S01]  /*0a50*/  FADD.FTZ R2, R2, R3 ;  /* 0x0000000302027221 */ /* 0x001fe20000010000 */
[----:B------:R-:W-:-:S06]  /*0a60*/  FMUL.FTZ R3, R25, 1.4426950216293334961 ;  /* 0x3fb8aa3b19037820 */ /* 0x000fcc0000410000 */
[----:B------:R0:W3:Y:S01]  /*0a70*/  MUFU.EX2 R37, R36 ;  /* 0x0000002400257308 */ /* 0x0000e20000000800 */
[----:B-1----:R-:W-:Y:S01]  /*0a80*/  FADD.FTZ R2, R2, R33 ;  /* 0x0000002102027221 */ /* 0x002fe20000010000 */
[----:B------:R-:W-:-:S06]  /*0a90*/  FMUL.FTZ R33, R26, 1.4426950216293334961 ;  /* 0x3fb8aa3b1a217820 */ /* 0x000fcc0000410000 */
[----:B------:R-:W1:Y:S01]  /*0aa0*/  MUFU.EX2 R3, R3 ;  /* 0x0000000300037308 */ /* 0x000e620000000800 */
[----:B--2---:R-:W-:Y:S01]  /*0ab0*/  FADD.FTZ R2, R2, R35 ;  /* 0x0000002302027221 */ /* 0x004fe20000010000 */
[----:B------:R-:W-:Y:S01]  /*0ac0*/  FMUL.FTZ R35, R27, 1.4426950216293334961 ;  /* 0x3fb8aa3b1b237820 */ /* 0x000fe20000410000 */
[----:B0-----:R-:W-:-:S05]  /*0ad0*/  FMUL.FTZ R36, R28, 1.4426950216293334961 ;  /* 0x3fb8aa3b1c247820 */ /* 0x001fca0000410000 */
[----:B------:R-:W0:Y:S01]  /*0ae0*/  MUFU.EX2 R33, R33 ;  /* 0x0000002100217308 */ /* 0x000e220000000800 */
[----:B---3--:R-:W-:-:S07]  /*0af0*/  FADD.FTZ R2, R2, R37 ;  /* 0x0000002502027221 */ /* 0x008fce0000010000 */
        /* <DEDUP_REMOVED lines=28> */
[----:B0-----:R-:W-:Y:S02]  /*0cc0*/  SHF.R.S32.HI R3, RZ, 0x1f, R10 ;  /* 0x0000001fff037819 */ /* 0x001fe4000001140a */
        /* <DEDUP_REMOVED lines=39> */
[----:B----4-:R-:W-:-:S05]  /*0f40*/  FFMA.FTZ R11, R24, -0.69314718246459960938, R32 ;  /* 0xbf317218180b7823 */ /* 0x010fca0000010020 */
        /* <DEDUP_REMOVED lines=26> */
[----:B0-----:R-:W-:-:S05]  /*10f0*/  FFMA.FTZ R5, R24, -0.69314718246459960938, R30 ;  /* 0xbf31721818057823 */ /* 0x001fca000001001e */
[----:B------:R-:W-:Y:S01]  /*1100*/  STG.E desc[UR4][R2.64+0x780], R5 ;  /* 0x0007800502007986 */ /* 0x000fe2000c101904 */
[----:B------:R-:W-:Y:S05]  /*1110*/  EXIT ;  /* 0x000000000000794d */ /* 0x000fea0003800000 */
.L_x_5723:
        /* <DEDUP_REMOVED lines=14> */
.L_x_12006:


//--------------------- .text._ZN43_GLOBAL__N__9ae7fba5_10_SoftMax_cu_9f978f6320softmax_warp_forwardIfffLi8ELb1ELb0EEEvPT0_PKT_iiiPKbib --------------------------
	.section	.text._ZN43_GLOBAL__N__9ae7fba5_10_SoftMax_cu_9f978f6320softmax_warp_forwardIfffLi8ELb1ELb0EEEvPT0_PKT_iiiPKbib,"ax",@progbits
	.align	128
.text._ZN43_GLOBAL__N__9ae7fba5_10_SoftMax_cu_9f978f6320softmax_warp_forwardIfffLi8ELb1ELb0EEEvPT0_PKT_iiiPKbib:
        .type           _ZN43_GLOBAL__N__9ae7fba5_10_SoftMax_cu_9f978f6320softmax_warp_forwardIfffLi8ELb1ELb0EEEvPT0_PKT_iiiPKbib,@function
        .size           _ZN43_GLOBAL__N__9ae7fba5_10_SoftMax_cu_9f978f6320softmax_warp_forwardIfffLi8ELb1ELb0EEEvPT0_PKT_iiiPKbib,(.L_x_12007 - _ZN43_GLOBAL__N__9ae7fba5_10_SoftMax_cu_9f978f6320softmax_warp_forwardIfffLi8ELb1ELb0EEEvPT0_PKT_iiiPKbib)
        .other          _ZN43_GLOBAL__N__9ae7fba5_10_SoftMax_cu_9f978f6320softmax_warp_forwardIfffLi8ELb1ELb0EEEvPT0_PKT_iiiPKbib,@"STO_CUDA_ENTRY STV_DEFAULT"
_ZN43_GLOBAL__N__9ae7fba5_10_SoftMax_cu_9f978f6320softmax_warp_forwardIfffLi8ELb1ELb0EEEvPT0_PKT_iiiPKbib:
[----:B------:R-:W-:Y:S01]  /*0000*/  LDC R1, c[0x0][0x28] ;  /* 0x00000a00ff017b82 */ /* 0x000fe20000000800 */
[----:B------:R-:W0:Y:S07]  /*0010*/  S2R R0, SR_TID.Y ;  /* 0x0000000000007919 */ /* 0x000e2e0000002200 */
[----:B------:R-:W0:Y:S01]  /*0020*/  S2UR UR4, SR_CTAID.X ;  /* 0x00000000000479c3 */ /* 0x000e220000002500 */
[----:B------:R-:W-:Y:S01]  /*0030*/  IMAD.MOV.U32 R20, RZ, RZ, -0x800000 ;  /* 0xff800000ff147424 */ /* 0x000fe200078e00ff */
[----:B------:R-:W-:Y:S01]  /*0040*/  MOV R9, 0xff800000 ;  /* 0xff80000000097802 */ /* 0x000fe20000000f00 */
        /* <DEDUP_REMOVED lines=25> */
[----:B------:R-:W-:Y:S01]  /*01e0*/  ISETP.GE.AND P0, PT, R10, R11, PT ;  /* 0x0000000b0a00720c */ /* 0x000fe20003f06270 */
[----:B------:R-:W-:Y:S01]  /*01f0*/  VIADD R12, R2, 0xa0 ;  /* 0x000000a0020c7836 */ /* 0x000fe20000000000 */
[----:B------:R-:W-:-:S03]  /*0200*/  MOV R23, 0xff800000 ;  /* 0xff80000000177802 */ /* 0x000fc60000000f00 */
[----:B------:R-:W4:Y:S01]  /*0210*/  @!P1 LDG.E R25, desc[UR4][R16.64+0x180] ;  /* 0x0001800410199981 */ /* 0x000f22000c1e1900 */
[----:B------:R-:W-:Y:S01]  /*0220*/  ISETP.GE.AND P1, PT, R12, R11, PT ;  /* 0x0000000b0c00720c */ /* 0x000fe20003f26270 */
[----:B------:R-:W-:Y:S02]  /*0230*/  VIADD R14, R2, 0xc0 ;  /* 0x000000c0020e7836 */ /* 0x000fe40000000000 */
        /* <DEDUP_REMOVED lines=47> */
[C---:B------:R-:W-:Y:S01]  /*0530*/  FADD.FTZ R20, -R16.reuse, R23 ;  /* 0x0000001710147221 */ /* 0x040fe20000010100 */
[----:B------:R-:W-:Y:S01]  /*0540*/  FMUL.FTZ R28, R17, 1.4426950216293334961 ;  /* 0x3fb8aa3b111c7820 */ /* 0x000fe20000410000 */
[----:B------:R-:W-:Y:S01]  /*0550*/  MUFU.EX2 R21, R26 ;  /* 0x0000001a00157308 */ /* 0x000fe20000000800 */
[----:B------:R-:W-:Y:S01]  /*0560*/  FADD.FTZ R18, -R16, R18 ;  /* 0x0000001210127221 */ /* 0x000fe20000010100 */
[----:B------:R-:W-:Y:S01]  /*0570*/  FMUL.FTZ R25, R20, 1.4426950216293334961 ;  /* 0x3fb8aa3b14197820 */ /* 0x000fe20000410000 */
[C---:B------:R-:W-:Y:S01]  /*0580*/  FADD.FTZ R15, -R16.reuse, R15 ;  /* 0x0000000f100f7221 */ /* 0x040fe20000010100 */
[----:B------:R-:W-:Y:S01]  /*0590*/  FADD.FTZ R13, -R16, R13 ;  /* 0x0000000d100d7221 */ /* 0x000fe20000010100 */
[----:B------:R-:W-:-:S03]  /*05a0*/  FMUL.FTZ R16, R18, 1.4426950216293334961 ;  /* 0x3fb8aa3b12107820 */ /* 0x000fc60000410000 */
[----:B------:R-:W0:Y:S08]  /*05b0*/  MUFU.EX2 R19, R19 ;  /* 0x0000001300137308 */ /* 0x000e300000000800 */
[----:B------:R-:W1:Y:S08]  /*05c0*/  MUFU.EX2 R22, R27 ;  /* 0x0000001b00167308 */ /* 0x000e700000000800 */
[----:B------:R-:W2:Y:S01]  /*05d0*/  MUFU.EX2 R23, R28 ;  /* 0x0000001c00177308 */ /* 0x000ea20000000800 */
[----:B0-----:R-:W-:Y:S01]  /*05e0*/  FADD.FTZ R26, RZ, R19 ;  /* 0x00000013ff1a7221 */ /* 0x001fe20000010000 */
[----:B------:R-:W-:-:S03]  /*05f0*/  FMUL.FTZ R19, R15, 1.4426950216293334961 ;  /* 0x3fb8aa3b0f137820 */ /* 0x000fc60000410000 */
[----:B------:R-:W-:-:S03]  /*0600*/  FADD.FTZ R21, R26, R21 ;  /* 0x000000151a157221 */ /* 0x000fc60000010000 */
        /* <DEDUP_REMOVED lines=46> */
[----:B---3--:R-:W-:-:S05]  /*08f0*/  FFMA.FTZ R7, R16, -0.69314718246459960938, R20 ;  /* 0xbf31721810077823 */ /* 0x008fca0000010014 */
[----:B------:R3:W-:Y:S07]  /*0900*/  STG.E desc[UR4][R2.64+0x200], R7 ;  /* 0x0002000702007986 */ /* 0x0007ee000c101904 */
[----:B------:R-:W-:Y:S05]  /*0910*/  @P0 EXIT ;  /* 0x000000000000094d */ /* 0x000fea0003800000 */
[----:B------:R-:W-:Y:S01]  /*0920*/  ISETP.GE.AND P0, PT, R14, R5, PT ;  /* 0x000000050e00720c */ /* 0x000fe20003f06270 */
[----:B---3--:R-:W-:-:S05]  /*0930*/  FFMA.FTZ R7, R16, -0.69314718246459960938, R18 ;  /* 0xbf31721810077823 */ /* 0x008fca0000010012 */
        /* <DEDUP_REMOVED lines=9> */
.L_x_5724:
        /* <DEDUP_REMOVED lines=11> */
.L_x_12007:


//--------------------- .text._ZN43_GLOBAL__N__9ae7fba5_10_SoftMax_cu_9f978f6320softmax_warp_forwardIfffLi7ELb1ELb0EEEvPT0_PKT_iiiPKbib --------------------------
	.section	.text._ZN43_GLOBAL__N__9ae7fba5_10_SoftMax_cu_9f978f6320softmax_warp_forwardIfffLi7ELb1ELb0EEEvPT0_PKT_iiiPKbib,"ax",@progbits
	.align	128
.text._ZN43_GLOBAL__N__9ae7fba5_10_SoftMax_cu_9f978f6320softmax_warp_forwardIfffLi7ELb1ELb0EEEvPT0_PKT_iiiPKbib:
        .type           _ZN43_GLOBAL__N__9ae7fba5_10_SoftMax_cu_9f978f6320softmax_warp_forwardIfffLi7ELb1ELb0EEEvPT0_PKT_iiiPKbib,@function
        .size           _ZN43_GLOBAL__N__9ae7fba5_10_SoftMax_cu_9f978f6320softmax_warp_forwardIfffLi7ELb1ELb0EEEvPT0_PKT_iiiPKbib,(.L_x_12008 - _ZN43_GLOBAL__N__9ae7fba5_10_SoftMax_cu_9f978f6320softmax_warp_forwardIfffLi7ELb1ELb0EEEvPT0_PKT_iiiPKbib)
        .other          _ZN43_GLOBAL__N__9ae7fba5_10_SoftMax_cu_9f978f6320softmax_warp_forwardIfffLi7ELb1ELb0EEEvPT0_PKT_iiiPKbib,@"STO_CUDA_ENTRY STV_DEFAULT"
_ZN43_GLOBAL__N__9ae7fba5_10_SoftMax_cu_9f978f6320softmax_warp_forwardIfffLi7ELb1ELb0EEEvPT0_PKT_iiiPKbib:
[----:B------:R-:W-:Y:S01]  /*0000*/  LDC R1, c[0x0][0x28] ;  /* 0x00000a00ff017b82 */ /* 0x000fe20000000800 */
[----:B------:R-:W0:Y:S07]  /*0010*/  S2R R0, SR_TID.Y ;  /* 0x0000000000007919 */ /* 0x000e2e0000002200 */
[----:B------:R-:W0:Y:S01]  /*0020*/  S2UR UR6, SR_CTAID.X ;  /* 0x00000000000679c3 */ /* 0x000e220000002500 */
[----:B------:R-:W-:Y:S01]  /*0030*/  IMAD.MOV.U32 R21, RZ, RZ, -0x800000 ;  /* 0xff800000ff157424 */ /* 0x000fe200078e00ff */
[----:B------:R-:W-:Y:S01]  /*0040*/  ULDC.64 UR4, c[0x0][0x208] ;  /* 0x0000820000047ab9 */ /* 0x000fe20000000a00 */
[----:B------:R-:W1:Y:S01]  /*0050*/  S2R R14, SR_TID.X ;  /* 0x00000000000e7919 */ /* 0x000e620000002100 */
[----:B------:R-:W-:Y:S01]  /*0060*/  IMAD.MOV.U32 R24, RZ, RZ, -0x800000 ;  /* 0xff800000ff187424 */ /* 0x000fe200078e00ff */
[----:B------:R-:W-:-:S03]  /*0070*/  ULDC.64 UR8, c[0x0][0x218] ;  /* 0x0000860000087ab9 */ /* 0x000fc60000000a00 */
[----:B------:R-:W0:Y:S08]  /*0080*/  LDC R5, c[0x0][0x4] ;  /* 0x00000100ff057b82 */ /* 0x000e300000000800 */
[----:B------:R-:W2:Y:S08]  /*0090*/  LDC.64 R2, c[0x0][0x220] ;  /* 0x00008800ff027b82 */ /* 0x000eb00000000a00 */
[----:B------:R-:W3:Y:S01]  /*00a0*/  LDC R8, c[0x0][0x228] ;  /* 0x00008a00ff087b82 */ /* 0x000ee20000000800 */
[----:B0-----:R-:W-:-:S07]  /*00b0*/  IMAD R6, R5, UR6, R0 ;  /* 0x0000000605067c24 */ /* 0x001fce000f8e0200 */
[----:B------:R-:W0:Y:S01]  /*00c0*/  LDC.64 R4, c[0x0][0x218] ;  /* 0x00008600ff047b82 */ /* 0x000e220000000a00 */
[----:B-1----:R-:W-:Y:S02]  /*00d0*/  VIADD R9, R14, 0x20 ;  /* 0x000000200e097836 */ /* 0x002fe40000000000 */
[----:B------:R-:W-:Y:S02]  /*00e0*/  IMAD.SHL.U32 R7, R6, 0x2, RZ ;  /* 0x0000000206077824 */ /* 0x000fe400078e00ff */
[----:B------:R-:W-:Y:S02]  /*00f0*/  VIADD R11, R14, 0x40 ;  /* 0x000000400e0b7836 */ /* 0x000fe40000000000 */
[----:B--2---:R-:W-:Y:S02]  /*0100*/  IMAD.IADD R17, R2, 0x1, -R7 ;  /* 0x0000000102117824 */ /* 0x004fe400078e0a07 */
[----:B------:R-:W-:Y:S02]  /*0110*/  IMAD R3, R7, R3, R14 ;  /* 0x0000000307037224 */ /* 0x000fe400078e020e */
[----:B------:R-:W-:Y:S01]  /*0120*/  VIADD R13, R14, 0x60 ;  /* 0x000000600e0d7836 */ /* 0x000fe20000000000 */
[----:B------:R-:W-:-:S02]  /*0130*/  ISETP.GT.AND P0, PT, R17, RZ, PT ;  /* 0x000000ff1100720c */ /* 0x000fc40003f04270 */
[----:B------:R-:W-:Y:S02]  /*0140*/  VIMNMX R17, R17, 0x2, PT ;  /* 0x0000000211117848 */ /* 0x000fe40003fe0100 */
[----:B---3--:R-:W-:Y:S02]  /*0150*/  SEL R16, R8, RZ, P0 ;  /* 0x000000ff08107207 */ /* 0x008fe40000000000 */
[----:B------:R-:W-:Y:S02]  /*0160*/  ISETP.GT.AND P0, PT, R17, 0x1, PT ;  /* 0x000000011100780c */ /* 0x000fe40003f04270 */
[-C--:B------:R-:W-:Y:S02]  /*0170*/  ISETP.GE.AND P4, PT, R14, R16.reuse, PT ;  /* 0x000000100e00720c */ /* 0x080fe40003f86270 */
[-C--:B------:R-:W-:Y:S01]  /*0180*/  ISETP.GE.AND P3, PT, R9, R16.reuse, PT ;  /* 0x000000100900720c */ /* 0x080fe20003f66270 */
[----:B0-----:R-:W-:Y:S01]  /*0190*/  IMAD.WIDE R4, R3, 0x4, R4 ;  /* 0x0000000403047825 */ /* 0x001fe200078e0204 */
[----:B------:R-:W-:-:S02]  /*01a0*/  ISETP.GE.AND P1, PT, R11, R16, PT ;  /* 0x000000100b00720c */ /* 0x000fc40003f26270 */
[----:B------:R-:W-:Y:S02]  /*01b0*/  SEL R20, R8, RZ, P0 ;  /* 0x000000ff08147207 */ /* 0x000fe40000000000 */
[----:B------:R-:W-:Y:S02]  /*01c0*/  SHF.R.S32.HI R10, RZ, 0x1f, R3 ;  /* 0x0000001fff0a7819 */ /* 0x000fe40000011403 */
[----:B------:R-:W-:-:S03]  /*01d0*/  IADD3 R12, P2, R3, R8, RZ ;  /* 0x00000008030c7210 */ /* 0x000fc60007f5e0ff */
[----:B------:R-:W2:Y:S01]  /*01e0*/  @!P4 LDG.E R21, desc[UR4][R4.64] ;  /* 0x000000040415c981 */ /* 0x000ea2000c1e1900 */
[-C--:B------:R-:W-:Y:S01]  /*01f0*/  ISETP.GE.AND P0, PT, R14, R20.reuse, PT ;  /* 0x000000140e00720c */ /* 0x080fe20003f06270 */
[----:B------:R-:W-:Y:S01]  /*0200*/  IMAD.MOV.U32 R18, RZ, RZ, -0x800000 ;  /* 0xff800000ff127424 */ /* 0x000fe200078e00ff */
[----:B------:R-:W-:Y:S01]  /*0210*/  ISETP.GE.AND P4, PT, R9, R20, PT ;  /* 0x000000140900720c */ /* 0x000fe20003f86270 */
[----:B------:R-:W2:Y:S01]  /*0220*/  @!P3 LDG.E R24, desc[UR4][R4.64+0x80] ;  /* 0x000080040418b981 */ /* 0x000ea2000c1e1900 */
[----:B------:R-:W-:Y:S02]  /*0230*/  LEA.HI.X.SX32 R15, R8, R10, 0x1, P2 ;  /* 0x0000000a080f7211 */ /* 0x000fe400010f0eff */
[----:B------:R-:W-:Y:S01]  /*0240*/  ISETP.GE.AND P3, PT, R13, R16, PT ;  /* 0x000000100d00720c */ /* 0x000fe20003f66270 */
[----:B------:R-:W-:Y:S01]  /*0250*/  IMAD.MOV.U32 R22, RZ, RZ, -0x800000 ;  /* 0xff800000ff167424 */ /* 0x000fe200078e00ff */
[----:B------:R-:W-:Y:S01]  /*0260*/  LEA R6, P2, R12, UR8, 0x2 ;  /* 0x000000080c067c11 */ /* 0x000fe2000f8410ff */
[----:B------:R-:W-:Y:S01]  /*0270*/  IMAD.MOV.U32 R23, RZ, RZ, -0x800000 ;  /* 0xff800000ff177424 */ /* 0x000fe200078e00ff */
[----:B------:R-:W3:Y:S01]  /*0280*/  @!P1 LDG.E R18, desc[UR4][R4.64+0x100] ;  /* 0x0001000404129981 */ /* 0x000ee2000c1e1900 */
[----:B------:R-:W-:-:S02]  /*0290*/  ISETP.GE.AND P1, PT, R11, R20, PT ;  /* 0x000000140b00720c */ /* 0x000fc40003f26270 */
[----:B------:R-:W-:Y:S01]  /*02a0*/  LEA.HI.X R7, R12, UR9, R15, 0x2, P2 ;  /* 0x000000090c077c11 */ /* 0x000fe200090f140f */
[----:B------:R-:W-:Y:S02]  /*02b0*/  IMAD.MOV.U32 R16, RZ, RZ, -0x800000 ;  /* 0xff800000ff107424 */ /* 0x000fe400078e00ff */
[----:B------:R-:W-:Y:S02]  /*02c0*/  IMAD.MOV.U32 R19, RZ, RZ, -0x800000 ;  /* 0xff800000ff137424 */ /* 0x000fe400078e00ff */
[----:B------:R-:W4:Y:S01]  /*02d0*/  @!P0 LDG.E R22, desc[UR4][R6.64] ;  /* 0x0000000406168981 */ /* 0x000f22000c1e1900 */
[----:B------:R-:W-:-:S03]  /*02e0*/  ISETP.GE.AND P0, PT, R13, R20, PT ;  /* 0x000000140d00720c */ /* 0x000fc60003f06270 */
[----:B------:R-:W4:Y:S04]  /*02f0*/  @!P4 LDG.E R23, desc[UR4][R6.64+0x80] ;  /* 0x000080040617c981 */ /* 0x000f28000c1e1900 */
[----:B------:R-:W5:Y:S01]  /*0300*/  @!P3 LDG.E R16, desc[UR4][R4.64+0x180] ;  /* 0x000180040410b981 */ /* 0x000f62000c1e1900 */
[----:B------:R-:W-:-:S03]  /*0310*/  IMAD.MOV.U32 R20, RZ, RZ, -0x800000 ;  /* 0xff800000ff147424 */ /* 0x000fc600078e00ff */
[----:B------:R-:W5:Y:S04]  /*0320*/  @!P1 LDG.E R19, desc[UR4][R6.64+0x100] ;  /* 0x0001000406139981 */ /* 0x000f68000c1e1900 */
[----:B------:R-:W5:Y:S01]  /*0330*/  @!P0 LDG.E R20, desc[UR4][R6.64+0x180] ;  /* 0x0001800406148981 */ /* 0x000f62000c1e1900 */
[----:B--2---:R-:W-:-:S04]  /*0340*/  FSETP.GT.FTZ.AND P0, PT, R21, R24, PT ;  /* 0x000000181500720b */ /* 0x004fc80003f14000 */
[----:B------:R-:W-:-:S04]  /*0350*/  FSEL R25, R21, R24, P0 ;  /* 0x0000001815197208 */ /* 0x000fc80000000000 */
[----:B---3--:R-:W-:-:S04]  /*0360*/  FSETP.GT.FTZ.AND P0, PT, R25, R18, PT ;  /* 0x000000121900720b */ /* 0x008fc80003f14000 */
[----:B------:R-:W-:Y:S02]  /*0370*/  FSEL R25, R25, R18, P0 ;  /* 0x0000001219197208 */ /* 0x000fe40000000000 */
[CC--:B----4-:R-:W-:Y:S02]  /*0380*/  FSETP.GT.FTZ.AND P1, PT, R22.reuse, R23.reuse, PT ;  /* 0x000000171600720b */ /* 0x0d0fe40003f34000 */
[CC--:B-----5:R-:W-:Y:S02]  /*0390*/  FSETP.GT.FTZ.AND P0, PT, R25.reuse, R16.reuse, PT ;  /* 0x000000101900720b */ /* 0x0e0fe40003f14000 */
[----:B------:R-:W-:Y:S02]  /*03a0*/  FSEL R4, R22, R23, P1 ;  /* 0x0000001716047208 */ /* 0x000fe40000800000 */
[----:B------:R-:W-:Y:S02]  /*03b0*/  FSEL R25, R25, R16, P0 ;  /* 0x0000001019197208 */ /* 0x000fe40000000000 */
[----:B------:R-:W-:-:S04]  /*03c0*/  FSETP.GT.FTZ.AND P0, PT, R4, R19, PT ;  /* 0x000000130400720b */ /* 0x000fc80003f14000 */
[----:B------:R-:W-:Y:S01]  /*03d0*/  FSEL R5, R4, R19, P0 ;  /* 0x0000001304057208 */ /* 0x000fe20000000000 */
[----:B------:R-:W0:Y:S03]  /*03e0*/  SHFL.BFLY PT, R26, R25, 0x10, 0x1f ;  /* 0x0e001f00191a7f89 */ /* 0x000e2600000e0000 */
        /* <DEDUP_REMOVED lines=30> */
[----:B-1----:R-:W-:-:S03]  /*05d0*/  FSETP.GEU.FTZ.AND P0, PT, R26, R27, PT ;  /* 0x0000001b1a00720b */ /* 0x002fc60003f1e000 */
[----:B------:R-:W-:Y:S01]  /*05e0*/  FMUL.FTZ R25, R7, 1.4426950216293334961 ;  /* 0x3fb8aa3b07197820 */ /* 0x000fe20000410000 */
[----:B------:R-:W-:Y:S01]  /*05f0*/  FSEL R4, R27, R26, !P0 ;  /* 0x0000001a1b047208 */ /* 0x000fe20004000000 */
[----:B------:R-:W-:-:S04]  /*0600*/  FADD.FTZ R6, -R5, R24 ;  /* 0x0000001805067221 */ /* 0x000fc80000010100 */
[C---:B------:R-:W-:Y:S01]  /*0610*/  FADD.FTZ R21, -R4.reuse, R22 ;  /* 0x0000001604157221 */ /* 0x040fe20000010100 */
[----:B------:R-:W-:Y:S01]  /*0620*/  FADD.FTZ R22, -R4, R23 ;  /* 0x0000001704167221 */ /* 0x000fe20000010100 */
[----:B------:R-:W0:Y:S01]  /*0630*/  MUFU.EX2 R25, R25 ;  /* 0x0000001900197308 */ /* 0x000e220000000800 */
[----:B------:R-:W-:Y:S01]  /*0640*/  FMUL.FTZ R27, R6, 1.4426950216293334961 ;  /* 0x3fb8aa3b061b7820 */ /* 0x000fe20000410000 */
[----:B------:R-:W-:Y:S01]  /*0650*/  FMUL.FTZ R26, R21, 1.4426950216293334961 ;  /* 0x3fb8aa3b151a7820 */ /* 0x000fe20000410000 */
[C---:B------:R-:W-:Y:S01]  /*0660*/  FADD.FTZ R18, -R5.reuse, R18 ;  /* 0x0000001205127221 */ /* 0x040fe20000010100 */
[----:B------:R-:W-:Y:S01]  /*0670*/  FADD.FTZ R16, -R5, R16 ;  /* 0x0000001005107221 */ /* 0x000fe20000010100 */
[----:B------:R-:W-:-:S03]  /*0680*/  FMUL.FTZ R5, R22, 1.4426950216293334961 ;  /* 0x3fb8aa3b16057820 */ /* 0x000fc60000410000 */
[----:B------:R-:W1:Y:S08]  /*0690*/  MUFU.EX2 R24, R27 ;  /* 0x0000001b00187308 */ /* 0x000e700000000800 */
[----:B------:R-:W2:Y:S08]  /*06a0*/  MUFU.EX2 R23, R26 ;  /* 0x0000001a00177308 */ /* 0x000eb00000000800 */
[----:B------:R-:W3:Y:S01]  /*06b0*/  MUFU.EX2 R5, R5 ;  /* 0x0000000500057308 */ /* 0x000ee20000000800 */
[----:B0-----:R-:W-:Y:S01]  /*06c0*/  FADD.FTZ R25, RZ, R25 ;  /* 0x00000019ff197221 */ /* 0x001fe20000010000 */
[C---:B------:R-:W-:Y:S01]  /*06d0*/  FADD.FTZ R19, -R4.reuse, R19 ;  /* 0x0000001304137221 */ /* 0x040fe20000010100 */
[----:B------:R-:W-:-:S02]  /*06e0*/  FADD.FTZ R20, -R4, R20 ;  /* 0x0000001404147221 */ /* 0x000fc40000010100 */
[----:B-1----:R-:W-:Y:S01]  /*06f0*/  FADD.FTZ R24, R25, R24 ;  /* 0x0000001819187221 */ /* 0x002fe20000010000 */
[----:B------:R-:W-:Y:S01]  /*0700*/  FMUL.FTZ R25, R18, 1.4426950216293334961 ;  /* 0x3fb8aa3b12197820 */ /* 0x000fe20000410000 */
[----:B--2---:R-:W-:Y:S01]  /*0710*/  FADD.FTZ R26, RZ, R23 ;  /* 0x00000017ff1a7221 */ /* 0x004fe20000010000 */
[----:B------:R-:W-:Y:S01]  /*0720*/  FMUL.FTZ R23, R19, 1.4426950216293334961 ;  /* 0x3fb8aa3b13177820 */ /* 0x000fe20000410000 */
[----:B------:R-:W-:-:S03]  /*0730*/  FMUL.FTZ R4, R16, 1.4426950216293334961 ;  /* 0x3fb8aa3b10047820 */ /* 0x000fc60000410000 */
[----:B------:R-:W0:Y:S01]  /*0740*/  MUFU.EX2 R25, R25 ;  /* 0x0000001900197308 */ /* 0x000e220000000800 */
[----:B---3--:R-:W-:Y:S01]  /*0750*/  FADD.FTZ R26, R26, R5 ;  /* 0x000000051a1a7221 */ /* 0x008fe20000010000 */
[----:B------:R-:W-:-:S06]  /*0760*/  FMUL.FTZ R5, R20, 1.4426950216293334961 ;  /* 0x3fb8aa3b14057820 */ /* 0x000fcc0000410000 */
[----:B------:R-:W1:Y:S08]  /*0770*/  MUFU.EX2 R23, R23 ;  /* 0x0000001700177308 */ /* 0x000e700000000800 */
[----:B------:R-:W2:Y:S08]  /*0780*/  MUFU.EX2 R4, R4 ;  /* 0x0000000400047308 */ /* 0x000eb00000000800 */
[----:B------:R-:W3:Y:S01]  /*0790*/  MUFU.EX2 R5, R5 ;  /* 0x0000000500057308 */ /* 0x000ee20000000800 */
[----:B0-----:R-:W-:Y:S01]  /*07a0*/  FADD.FTZ R25, R24, R25 ;  /* 0x0000001918197221 */ /* 0x001fe20000010000 */
[----:B-1----:R-:W-:-:S03]  /*07b0*/  FADD.FTZ R26, R26, R23 ;  /* 0x000000171a1a7221 */ /* 0x002fc60000010000 */
        /* <DEDUP_REMOVED lines=24> */
[----:B01----:R-:W-:Y:S01]  /*0940*/  FADD.FTZ R25, R25, R4 ;  /* 0x0000000419197221 */ /* 0x003fe20000010000 */
[----:B--2---:R-:W-:-:S10]  /*0950*/  FADD.FTZ R14, R26, R27 ;  /* 0x0000001b1a0e7221 */ /* 0x004fd40000010000 */
[----:B------:R-:W-:Y:S05]  /*0960*/  @P0 BRA `(.L_x_5726) ;  /* 0x0000000000440947 */ /* 0x000fea0003800000 */
[----:B------:R-:W0:Y:S01]  /*0970*/  MUFU.LG2 R25, R25 ;  /* 0x0000001900197308 */ /* 0x000e220000000c00 */
[----:B------:R-:W-:Y:S02]  /*0980*/  ULDC.64 UR8, c[0x0][0x210] ;  /* 0x0000840000087ab9 */ /* 0x000fe40000000a00 */
[----:B------:R-:W-:-:S04]  /*0990*/  LEA R4, P1, R3, UR8, 0x2 ;  /* 0x0000000803047c11 */ /* 0x000fc8000f8210ff */
[----:B------:R-:W-:Y:S02]  /*09a0*/  LEA.HI.X R5, R3, UR9, R10, 0x2, P1 ;  /* 0x0000000903057c11 */ /* 0x000fe400088f140a */
[----:B------:R-:W-:Y:S01]  /*09b0*/  ISETP.GE.AND P1, PT, R9, R8, PT ;  /* 0x000000080900720c */ /* 0x000fe20003f26270 */
[----:B0-----:R-:W-:-:S05]  /*09c0*/  FFMA.FTZ R7, R25, -0.69314718246459960938, R7 ;  /* 0xbf31721819077823 */ /* 0x001fca0000010007 */
[----:B------:R0:W-:Y:S07]  /*09d0*/  STG.E desc[UR4][R4.64], R7 ;  /* 0x0000000704007986 */ /* 0x0001ee000c101904 */
[----:B------:R-:W-:Y:S05]  /*09e0*/  @P1 BRA `(.L_x_5726) ;  /* 0x0000000000241947 */ /* 0x000fea0003800000 */
[----:B------:R-:W-:Y:S01]  /*09f0*/  FFMA.FTZ R3, R25, -0.69314718246459960938, R6 ;  /* 0xbf31721819037823 */ /* 0x000fe20000010006 */
[----:B------:R-:W-:-:S04]  /*0a00*/  ISETP.GE.AND P1, PT, R11, R8, PT ;  /* 0x000000080b00720c */ /* 0x000fc80003f26270 */
[----:B------:R1:W-:Y:S09]  /*0a10*/  STG.E desc[UR4][R4.64+0x80], R3 ;  /* 0x0000800304007986 */ /* 0x0003f2000c101904 */
[----:B------:R-:W-:Y:S05]  /*0a20*/  @P1 BRA `(.L_x_5726) ;  /* 0x0000000000141947 */ /* 0x000fea0003800000 */
[----:B------:R-:W-:Y:S01]  /*0a30*/  ISETP.GE.AND P1, PT, R13, R8, PT ;  /* 0x000000080d00720c */ /* 0x000fe20003f26270 */
[----:B-1----:R-:W-:-:S05]  /*0a40*/  FFMA.FTZ R3, R25, -0.69314718246459960938, R18 ;  /* 0xbf31721819037823 */ /* 0x002fca0000010012 */
[----:B------:R2:W-:Y:S07]  /*0a50*/  STG.E desc[UR4][R4.64+0x100], R3 ;  /* 0x0001000304007986 */ /* 0x0005ee000c101904 */
[----:B0-----:R-:W-:-:S05]  /*0a60*/  @!P1 FFMA.FTZ R7, R25, -0.69314718246459960938, R16 ;  /* 0xbf31721819079823 */ /* 0x001fca0000010010 */
[----:B------:R2:W-:Y:S02]  /*0a70*/  @!P1 STG.E desc[UR4][R4.64+0x180], R7 ;  /* 0x0001800704009986 */ /* 0x0005e4000c101904 */
.L_x_5726:
[----:B------:R-:W-:Y:S05]  /*0a80*/  BSYNC B0 ;  /* 0x0000000000007941 */ /* 0x000fea0003800000 */
.L_x_5725:
[----:B-12---:R-:W1:Y:S02]  /*0a90*/  LDC R3, c[0x0][0x4] ;  /* 0x00000100ff037b82 */ /* 0x006e640000000800 */
[----:B-1----:R-:W-:-:S04]  /*0aa0*/  IMAD R3, R3, UR6, R0 ;  /* 0x0000000603037c24 */ /* 0x002fc8000f8e0200 */
[----:B------:R-:W-:-:S05]  /*0ab0*/  IMAD R3, R3, -0x2, R2 ;  /* 0xfffffffe03037824 */ /* 0x000fca00078e0202 */
[----:B------:R-:W-:-:S13]  /*0ac0*/  ISETP.GE.AND P1, PT, R3, 0x2, PT ;  /* 0x000000020300780c */ /* 0x000fda0003f26270 */
[----:B------:R-:W-:Y:S05]  /*0ad0*/  @!P1 EXIT ;  /* 0x000000000000994d */ /* 0x000fea0003800000 */
[----:B------:R-:W-:Y:S05]  /*0ae0*/  @P0 EXIT ;  /* 0x000000000000094d */ /* 0x000fea0003800000 */
[----:B------:R-:W1:Y:S01]  /*0af0*/  MUFU.LG2 R14, R14 ;  /* 0x0000000e000e7308 */ /* 0x000e620000000c00 */
        /* <DEDUP_REMOVED lines=18> */
.L_x_5727:
        /* <DEDUP_REMOVED lines=14> */
.L_x_12008:


//--------------------- .text._ZN43_GLOBAL__N__9ae7fba5_10_SoftMax_cu_9f978f6320softmax_warp_forwardIfffLi6ELb1ELb0EEEvPT0_PKT_iiiPKbib --------------------------
	.section	.text._ZN43_GLOBAL__N__9ae7fba5_10_SoftMax_cu_9f978f6320softmax_warp_forwardIfffLi6ELb1ELb0EEEvPT0_PKT_iiiPKbib,"ax",@progbits
	.align	128
.text._ZN43_GLOBAL__N__9ae7fba5_10_SoftMax_cu_9f978f6320softmax_warp_forwardIfffLi6ELb1ELb0EEEvPT0_PKT_iiiPKbib:
        .type           _ZN43_GLOBAL__N__9ae7fba5_10_SoftMax_cu_9f978f6320softmax_warp_forwardIfffLi6ELb1ELb0EEEvPT0_PKT_iiiPKbib,@function
        .size           _ZN43_GLOBAL__N__9ae7fba5_10_SoftMax_cu_9f978f6320softmax_warp_forwardIfffLi6ELb1ELb0EEEvPT0_PKT_iiiPKbib,(.L_x_12009 - _ZN43_GLOBAL__N__9ae7fba5_10_SoftMax_cu_9f978f6320softmax_warp_forwardIfffLi6ELb1ELb0EEEvPT0_PKT_iiiPKbib)
        .other          _ZN43_GLOBAL__N__9ae7fba5_10_SoftMax_cu_9f978f6320softmax_warp_forwardIfffLi6ELb1ELb0EEEvPT0_PKT_iiiPKbib,@"STO_CUDA_ENTRY STV_DEFAULT"
_ZN43_GLOBAL__N__9ae7fba5_10_SoftMax_cu_9f978f6320softmax_warp_forwardIfffLi6ELb1ELb0EEEvPT0_PKT_iiiPKbib:
        /* <DEDUP_REMOVED lines=123> */
[----:B0-----:R-:W-:Y:S01]  /*07b0*/  @!P0 FFMA.FTZ R5, R4, -0.69314718246459960938, R14 ;  /* 0xbf31721804058823 */ /* 0x001fe2000001000e */
[----:B------:R1:W-:Y:S04]  /*07c0*/  STG.E desc[UR4][R2.64], R11 ;  /* 0x0000000b02007986 */ /* 0x0003e8000c101904 */
[----:B------:R1:W-:Y:S02]  /*07d0*/  @!P0 STG.E desc[UR4][R2.64+0x80], R5 ;  /* 0x0000800502008986 */ /* 0x0003e4000c101904 */
.L_x_5729:
[----:B------:R-:W-:Y:S05]  /*07e0*/  BSYNC B0 ;  /* 0x0000000000007941 */ /* 0x000fea0003800000 */
.L_x_5728:
[----:B------:R-:W-:Y:S05]  /*07f0*/  @!P1 EXIT ;  /* 0x000000000000994d */ /* 0x000fea0003800000 */
[----:B------:R-:W-:Y:S05]  /*0800*/  @P2 EXIT ;  /* 0x000000000000294d */ /* 0x000fea0003800000 */
[----:B------:R-:W0:Y:S01]  /*0810*/  MUFU.LG2 R18, R18 ;  /* 0x0000001200127308 */ /* 0x000e220000000c00 */
[----:B------:R-:W-:Y:S01]  /*0820*/  ISETP.GE.AND P1, PT, R7, R0, PT ;  /* 0x000000000700720c */ /* 0x000fe20003f26270 */
[----:B------:R-:W-:Y:S02]  /*0830*/  ULDC.64 UR6, c[0x0][0x210] ;  /* 0x0000840000067ab9 */ /* 0x000fe40000000a00 */
[----:B-1----:R-:W-:-:S04]  /*0840*/  LEA R2, P0, R9, UR6, 0x2 ;  /* 0x0000000609027c11 */ /* 0x002fc8000f8010ff */
[----:B------:R-:W-:Y:S01]  /*0850*/  LEA.HI.X R3, R9, UR7, R12, 0x2, P0 ;  /* 0x0000000709037c11 */ /* 0x000fe200080f140c */
[----:B0-----:R-:W-:-:S05]  /*0860*/  FFMA.FTZ R5, R18, -0.69314718246459960938, R16 ;  /* 0xbf31721812057823 */ /* 0x001fca0000010010 */
[----:B------:R0:W-:Y:S01]  /*0870*/  STG.E desc[UR4][R2.64], R5 ;  /* 0x0000000502007986 */ /* 0x0001e2000c101904 */
[----:B------:R-:W-:Y:S05]  /*0880*/  @P1 EXIT ;  /* 0x000000000000194d */ /* 0x000fea0003800000 */
[----:B------:R-:W-:-:S05]  /*0890*/  FFMA.FTZ R13, R18, -0.69314718246459960938, R13 ;  /* 0xbf317218120d7823 */ /* 0x000fca000001000d */
[----:B------:R-:W-:Y:S01]  /*08a0*/  STG.E desc[UR4][R2.64+0x80], R13 ;  /* 0x0000800d02007986 */ /* 0x000fe2000c101904 */
[----:B------:R-:W-:Y:S05]  /*08b0*/  EXIT ;  /* 0x000000000000794d */ /* 0x000fea0003800000 */
.L_x_5730:
        /* <DEDUP_REMOVED lines=12> */
.L_x_12009:


//--------------------- .text._ZN43_GLOBAL__N__9ae7fba5_10_SoftMax_cu_9f978f6320softmax_warp_forwardIfffLi5ELb1ELb0EEEvPT0_PKT_iiiPKbib --------------------------
	.section	.text._ZN43_GLOBAL__N__9ae7fba5_10_SoftMax_cu_9f978f6320softmax_warp_forwardIfffLi5ELb1ELb0EEEvPT0_PKT_iiiPKbib,"ax",@progbits
	.align	128
.text._ZN43_GLOBAL__N__9ae7fba5_10_SoftMax_cu_9f978f6320softmax_warp_forwardIfffLi5ELb1ELb0EEEvPT0_PKT_iiiPKbib:
        .type           _ZN43_GLOBAL__N__9ae7fba5_10_SoftMax_cu_9f978f6320softmax_warp_forwardIfffLi5ELb1ELb0EEEvPT0_PKT_iiiPKbib,@function
        .size           _ZN43_GLOBAL__N__9ae7fba5_10_SoftMax_cu_9f978f6320softmax_warp_forwardIfffLi5ELb1ELb0EEEvPT0_PKT_iiiPKbib,(.L_x_12010 - _ZN43_GLOBAL__N__9ae7fba5_10_SoftMax_cu_9f978f6320softmax_warp_forwardIfffLi5ELb1ELb0EEEvPT0_PKT_iiiPKbib)
        .other          _ZN43_GLOBAL__N__9ae7fba5_10_SoftMax_cu_9f978f6320softmax_warp_forwardIfffLi5ELb1ELb0EEEvPT0_PKT_iiiPKbib,@"STO_CUDA_ENTRY STV_DEFAULT"
_ZN43_GLOBAL__N__9ae7fba5_10_SoftMax_cu_9f978f6320softmax_warp_forwardIfffLi5ELb1ELb0EEEvPT0_PKT_iiiPKbib:
        /* <DEDUP_REMOVED lines=114> */
.L_x_5731:
        /* <DEDUP_REMOVED lines=14> */
.L_x_12010:


//--------------------- .text._ZN43_GLOBAL__N__9ae7fba5_10_SoftMax_cu_9f978f6320softmax_warp_forwardIfffLi4ELb1ELb0EEEvPT0_PKT_iiiPKbib --------------------------
	.section	.text._ZN43_GLOBAL__N__9ae7fba5_10_SoftMax_cu_9f978f6320softmax_warp_forwardIfffLi4ELb1ELb0EEEvPT0_PKT_iiiPKbib,"ax",@progbits
	.align	128
.text._ZN43_GLOBAL__N__9ae7fba5_10_SoftMax_cu_9f978f6320softmax_warp_forwardIfffLi4ELb1ELb0EEEvPT0_PKT_iiiPKbib:
        .type           _ZN43_GLOBAL__N__9ae7fba5_10_SoftMax_cu_9f978f6320softmax_warp_forwardIfffLi4ELb1ELb0EEEvPT0_PKT_iiiPKbib,@function
        .size           _ZN43_GLOBAL__N__9ae7fba5_10_SoftMax_cu_9f978f6320softmax_warp_forwardIfffLi4ELb1ELb0EEEvPT0_PKT_iiiPKbib,(.L_x_12011 - _ZN43_GLOBAL__N__9ae7fba5_10_SoftMax_cu_9f978f6320softmax_warp_forwardIfffLi4ELb1ELb0EEEvPT0_PKT_iiiPKbib)
        .other          _ZN43_GLOBAL__N__9ae7fba5_10_SoftMax_cu_9f978f6320softmax_warp_forwardIfffLi4ELb1ELb0EEEvPT0_PKT_iiiPKbib,@"STO_CUDA_ENTRY STV_DEFAULT"
_ZN43_GLOBAL__N__9ae7fba5_10_SoftMax_cu_9f978f6320softmax_warp_forwardIfffLi4ELb1ELb0EEEvPT0_PKT_iiiPKbib:
        /* <DEDUP_REMOVED lines=18> */
[----:B------:R-:W-:Y:S01]  /*0120*/  IMAD.MOV.U32 R4, RZ, RZ, -0x800000 ;  /* 0xff800000ff047424 */ /* 0x000fe200078e00ff */
[----:B------:R-:W-:-:S02]  /*0130*/  ISETP.GE.AND P0, PT, R3, R6, PT ;  /* 0x000000060300720c */ /* 0x000fc40003f06270 */
        /* <DEDUP_REMOVED lines=81> */
.L_x_5732:
        /* <DEDUP_REMOVED lines=11> */
.L_x_12011:


//--------------------- .text._ZN43_GLOBAL__N__9ae7fba5_10_SoftMax_cu_9f978f6320softmax_warp_forwardIfffLi3ELb1ELb0EEEvPT0_PKT_iiiPKbib --------------------------
	.section	.text._ZN43_GLOBAL__N__9ae7fba5_10_SoftMax_cu_9f978f6320softmax_warp_forwardIfffLi3ELb1ELb0EEEvPT0_PKT_iiiPKbib,"ax",@progbits
	.align	128
.text._ZN43_GLOBAL__N__9ae7fba5_10_SoftMax_cu_9f978f6320softmax_warp_forwardIfffLi3ELb1ELb0EEEvPT0_PKT_iiiPKbib:
        .type           _ZN43_GLOBAL__N__9ae7fba5_10_SoftMax_cu_9f978f6320softmax_warp_forwardIfffLi3ELb1ELb0EEEvPT0_PKT_iiiPKbib,@function
        .size           _ZN43_GLOBAL__N__9ae7fba5_10_SoftMax_cu_9f978f6320softmax_warp_forwardIfffLi3ELb1ELb0EEEvPT0_PKT_iiiPKbib,(.L_x_12012 - _ZN43_GLOBAL__N__9ae7fba5_10_SoftMax_cu_9f978f6320softmax_warp_forwardIfffLi3ELb1ELb0EEEvPT0_PKT_iiiPKbib)
        .other          _ZN43_GLOBAL__N__9ae7fba5_10_SoftMax_cu_9f978f6320softmax_warp_forwardIfffLi3ELb1ELb0EEEvPT0_PKT_iiiPKbib,@"STO_CUDA_ENTRY STV_DEFAULT"
_ZN43_GLOBAL__N__9ae7fba5_10_SoftMax_cu_9f978f6320softmax_warp_forwardIfffLi3ELb1ELb0EEEvPT0_PKT_iiiPKbib:
        /* <DEDUP_REMOVED lines=26> */
[----:B-1----:R-:W-:Y:S01]  /*01a0*/  @!P0 LEA R8, P3, R4, R10, 0x2 ;  /* 0x0000000a04088211 */ /* 0x002fe200078610ff */
[----:B------:R-:W-:-:S03]  /*01b0*/  IMAD.MOV.U32 R10, RZ, RZ, -0x800000 ;  /* 0xff800000ff0a7424 */ /* 0x000fc600078e00ff */
[----:B------:R-:W-:Y:S01]  /*01c0*/  @!P0 LEA.HI.X R9, R4, R11, R9, 0x2, P3 ;  /* 0x0000000b04098211 */ /* 0x000fe200018f1409 */
[----:B------:R-:W-:Y:S02]  /*01d0*/  IMAD.MOV.U32 R4, RZ, RZ, -0x800000 ;  /* 0xff800000ff047424 */ /* 0x000fe400078e00ff */
[----:B------:R-:W2:Y:S04]  /*01e0*/  @!P1 LDG.E R10, desc[UR4][R6.64] ;  /* 0x00000004060a9981 */ /* 0x000ea8000c1e1900 */
        /* <DEDUP_REMOVED lines=19> */
[----:B------:R-:W-:Y:S02]  /*0320*/  FSEL R9, R9, R14, !P0 ;  /* 0x0000000e09097208 */ /* 0x000fe40004000000 */
[----:B------:R-:W-:Y:S01]  /*0330*/  ISETP.GE.AND P0, PT, R16, 0x1, PT ;  /* 0x000000011000780c */ /* 0x000fe20003f06270 */
[----:B------:R-:W-:Y:S02]  /*0340*/  FMUL.FTZ R7, R6, 1.4426950216293334961 ;  /* 0x3fb8aa3b06077820 */ /* 0x000fe40000410000 */
[----:B------:R-:W-:-:S04]  /*0350*/  FADD.FTZ R4, -R9, R4 ;  /* 0x0000000409047221 */ /* 0x000fc80000010100 */
[----:B------:R-:W-:Y:S01]  /*0360*/  FMUL.FTZ R9, R4, 1.4426950216293334961 ;  /* 0x3fb8aa3b04097820 */ /* 0x000fe20000410000 */
        /* <DEDUP_REMOVED lines=16> */
[----:B--2---:R-:W-:Y:S01]  /*0470*/  FADD.FTZ R7, R12, R7 ;  /* 0x000000070c077221 */ /* 0x004fe20000010000 */
[----:B------:R-:W-:Y:S01]  /*0480*/  ISETP.GE.AND P0, PT, R15, 0x2, PT ;  /* 0x000000020f00780c */ /* 0x000fe20003f06270 */
[----:B-1----:R-:W-:-:S10]  /*0490*/  FADD.FTZ R17, R14, R17 ;  /* 0x000000110e117221 */ /* 0x002fd40000010000 */
        /* <DEDUP_REMOVED lines=17> */
.L_x_5733:
        /* <DEDUP_REMOVED lines=13> */
.L_x_12012:


//--------------------- .text._ZN43_GLOBAL__N__9ae7fba5_10_SoftMax_cu_9f978f6320softmax_warp_forwardIfffLi2ELb1ELb0EEEvPT0_PKT_iiiPKbib --------------------------
	.section	.text._ZN43_GLOBAL__N__9ae7fba5_10_SoftMax_cu_9f978f6320softmax_warp_forwardIfffLi2ELb1ELb0EEEvPT0_PKT_iiiPKbib,"ax",@progbits
	.align	128
.text._ZN43_GLOBAL__N__9ae7fba5_10_SoftMax_cu_9f978f6320softmax_warp_forwardIfffLi2ELb1ELb0EEEvPT0_PKT_iiiPKbib:
        .type           _ZN43_GLOBAL__N__9ae7fba5_10_SoftMax_cu_9f978f6320softmax_warp_forwardIfffLi2ELb1ELb0EEEvPT0_PKT_iiiPKbib,@function
        .size           _ZN43_GLOBAL__N__9ae7fba5_10_SoftMax_cu_9f978f6320softmax_warp_forwardIfffLi2ELb1ELb0EEEvPT0_PKT_iiiPKbib,(.L_x_12013 - _ZN43_GLOBAL__N__9ae7fba5_10_SoftMax_cu_9f978f6320softmax_warp_forwardIfffLi2ELb1ELb0EEEvPT0_PKT_iiiPKbib)
        .other          _ZN43_GLOBAL__N__9ae7fba5_10_SoftMax_cu_9f978f6320softmax_warp_forwardIfffLi2ELb1ELb0EEEvPT0_PKT_iiiPKbib,@"STO_CUDA_ENTRY STV_DEFAULT"
_ZN43_GLOBAL__N__9ae7fba5_10_SoftMax_cu_9f978f6320softmax_warp_forwardIfffLi2ELb1ELb0EEEvPT0_PKT_iiiPKbib:
        /* <DEDUP_REMOVED lines=44> */
[----:B------:R-:W-:Y:S01]  /*02c0*/  FADD.FTZ R14, -R7, R10 ;  /* 0x0000000a070e7221 */ /* 0x000fe20000010100 */
[----:B------:R-:W-:-:S03]  /*02d0*/  ISETP.GE.AND P0, PT, R16, 0x1, PT ;  /* 0x000000011000780c */ /* 0x000fc60003f06270 */
[----:B------:R-:W-:Y:S01]  /*02e0*/  FADD.FTZ R4, -R9, R4 ;  /* 0x0000000409047221 */ /* 0x000fe20000010100 */
[----:B------:R-:W-:-:S03]  /*02f0*/  FMUL.FTZ R6, R14, 1.4426950216293334961 ;  /* 0x3fb8aa3b0e067820 */ /* 0x000fc60000410000 */
[----:B------:R-:W-:-:S03]  /*0300*/  FMUL.FTZ R8, R4, 1.4426950216293334961 ;  /* 0x3fb8aa3b04087820 */ /* 0x000fc60000410000 */
        /* <DEDUP_REMOVED lines=32> */
.L_x_5734:
        /* <DEDUP_REMOVED lines=15> */
.L_x_12013:


//--------------------- .text._ZN43_GLOBAL__N__9ae7fba5_10_SoftMax_cu_9f978f6320softmax_warp_forwardIfffLi1ELb1ELb0EEEvPT0_PKT_iiiPKbib --------------------------
	.section	.text._ZN43_GLOBAL__N__9ae7fba5_10_SoftMax_cu_9f978f6320softmax_warp_forwardIfffLi1ELb1ELb0EEEvPT0_PKT_iiiPKbib,"ax",@progbits
	.align	128
.text._ZN43_GLOBAL__N__9ae7fba5_10_SoftMax_cu_9f978f6320softmax_warp_forwardIfffLi1ELb1ELb0EEEvPT0_PKT_iiiPKbib:
        .type           _ZN43_GLOBAL__N__9ae7fba5_10_SoftMax_cu_9f978f6320softmax_warp_forwardIfffLi1ELb1ELb0EEEvPT0_PKT_iiiPKbib,@function
        .size           _ZN43_GLOBAL__N__9ae7fba5_10_SoftMax_cu_9f978f6320softmax_warp_forwardIfffLi1ELb1ELb0EEEvPT0_PKT_iiiPKbib,(.L_x_12014 - _ZN43_GLOBAL__N__9ae7fba5_10_SoftMax_cu_9f978f6320softmax_warp_forwardIfffLi1ELb1ELb0EEEvPT0_PKT_iiiPKbib)
        .other          _ZN43_GLOBAL__N__9ae7fba5_10_SoftMax_cu_9f978f6320softmax_warp_forwardIfffLi1ELb1ELb0EEEvPT0_PKT_iiiPKbib,@"STO_CUDA_ENTRY STV_DEFAULT"
_ZN43_GLOBAL__N__9ae7fba5_10_SoftMax_cu_9f978f6320softmax_warp_forwardIfffLi1ELb1ELb0EEEvPT0_PKT_iiiPKbib:
        /* <DEDUP_REMOVED lines=51> */
[----:B0-2---:R-:W-:Y:S01]  /*0330*/  FADD.FTZ R4, R4, R7 ;  /* 0x0000000704047221 */ /* 0x005fe20000010000 */
[----:B------:R-:W-:Y:S01]  /*0340*/  ISETP.GE.AND P0, PT, R12, 0x2, PT ;  /* 0x000000020c00780c */ /* 0x000fe20003f06270 */
[----:B-1----:R-:W-:-:S10]  /*0350*/  FADD.FTZ R9, R8, R9 ;  /* 0x0000000908097221 */ /* 0x002fd40000010000 */
        /* <DEDUP_REMOVED lines=17> */
.L_x_5735:
        /* <DEDUP_REMOVED lines=9> */
.L_x_12014:


//--------------------- .text._ZN43_GLOBAL__N__9ae7fba5_10_SoftMax_cu_9f978f6320softmax_warp_forwardIfffLi0ELb1ELb0EEEvPT0_PKT_iiiPKbib --------------------------
	.section	.text._ZN43_GLOBAL__N__9ae7fba5_10_SoftMax_cu_9f978f6320softmax_warp_forwardIfffLi0ELb1ELb0EEEvPT0_PKT_iiiPKbib,"ax",@progbits
	.align	128
.text._ZN43_GLOBAL__N__9ae7fba5_10_SoftMax_cu_9f978f6320softmax_warp_forwardIfffLi0ELb1ELb0EEEvPT0_PKT_iiiPKbib:
        .type           _ZN43_GLOBAL__N__9ae7fba5_10_SoftMax_cu_9f978f6320softmax_warp_forwardIfffLi0ELb1ELb0EEEvPT0_PKT_iiiPKbib,@function
        .size           _ZN43_GLOBAL__N__9ae7fba5_10_SoftMax_cu_9f978f6320softmax_warp_forwardIfffLi0ELb1ELb0EEEvPT0_PKT_iiiPKbib,(.L_x_12015 - _ZN43_GLOBAL__N__9ae7fba5_10_SoftMax_cu_9f978f6320softmax_warp_forwardIfffLi0ELb1ELb0EEEvPT0_PKT_iiiPKbib)
        .other          _ZN43_GLOBAL__N__9ae7fba5_10_SoftMax_cu_9f978f6320softmax_warp_forwardIfffLi0ELb1ELb0EEEvPT0_PKT_iiiPKbib,@"STO_CUDA_ENTRY STV_DEFAULT"
_ZN43_GLOBAL__N__9ae7fba5_10_SoftMax_cu_9f978f6320softmax_warp_forwardIfffLi0ELb1ELb0EEEvPT0_PKT_iiiPKbib:
        /* <DEDUP_REMOVED lines=13> */
[----:B------:R-:W-:-:S04]  /*00d0*/  VIMNMX R12, R10, 0x2, PT ;  /* 0x000000020a0c7848 */ /* 0x000fc80003fe0100 */
[----:B------:R-:W-:-:S04]  /*00e0*/  ISETP.GT.AND P0, PT, R12, 0x1, PT ;  /* 0x000000010c00780c */ /* 0x000fc80003f04270 */
[----:B--2---:R-:W-:-:S04]  /*00f0*/  SEL R3, R0, RZ, P0 ;  /* 0x000000ff00037207 */ /* 0x004fc80000000000 */
[----:B------:R-:W-:Y:S02]  /*0100*/  ISETP.GE.AND P0, PT, R11, R3, PT ;  /* 0x000000030b00720c */ /* 0x000fe40003f06270 */
[----:B------:R-:W-:-:S11]  /*0110*/  SHF.R.S32.HI R3, RZ, 0x1f, R2 ;  /* 0x0000001fff037819 */ /* 0x000fd60000011402 */
[----:B------:R-:W0:Y:S01]  /*0120*/  @!P0 LDC.64 R6, c[0x0][0x218] ;  /* 0x00008600ff068b82 */ /* 0x000e220000000a00 */
[----:B------:R-:W-:-:S04]  /*0130*/  @!P0 IADD3 R4, P1, R2, R0, RZ ;  /* 0x0000000002048210 */ /* 0x000fc80007f3e0ff */
[----:B------:R-:W-:Y:S02]  /*0140*/  @!P0 LEA.HI.X.SX32 R5, R0, R3, 0x1, P1 ;  /* 0x0000000300058211 */ /* 0x000fe400008f0eff */
[----:B0-----:R-:W-:-:S04]  /*0150*/  @!P0 LEA R6, P1, R4, R6, 0x2 ;  /* 0x0000000604068211 */ /* 0x001fc800078210ff */
[----:B------:R-:W-:-:S05]  /*0160*/  @!P0 LEA.HI.X R7, R4, R7, R5, 0x2, P1 ;  /* 0x0000000704078211 */ /* 0x000fca00008f1405 */
[----:B------:R0:W5:Y:S01]  /*0170*/  @!P0 LDG.E R8, desc[UR4][R6.64] ;  /* 0x0000000406088981 */ /* 0x000162000c1e1900 */
[----:B------:R-:W-:Y:S01]  /*0180*/  ISETP.GT.AND P0, PT, R10, RZ, PT ;  /* 0x000000ff0a00720c */ /* 0x000fe20003f04270 */
[----:B------:R-:W-:-:S03]  /*0190*/  IMAD.MOV.U32 R9, RZ, RZ, -0x800000 ;  /* 0xff800000ff097424 */ /* 0x000fc600078e00ff */
[----:B------:R-:W-:-:S04]  /*01a0*/  SEL R4, R0, RZ, P0 ;  /* 0x000000ff00047207 */ /* 0x000fc80000000000 */
[----:B------:R-:W-:-:S13]  /*01b0*/  ISETP.GE.AND P0, PT, R11, R4, PT ;  /* 0x000000040b00720c */ /* 0x000fda0003f06270 */
[----:B------:R-:W1:Y:S02]  /*01c0*/  @!P0 LDC.64 R4, c[0x0][0x218] ;  /* 0x00008600ff048b82 */ /* 0x000e640000000a00 */
[----:B-1----:R-:W-:-:S04]  /*01d0*/  @!P0 LEA R4, P1, R2, R4, 0x2 ;  /* 0x0000000402048211 */ /* 0x002fc800078210ff */
[----:B------:R-:W-:-:S05]  /*01e0*/  @!P0 LEA.HI.X R5, R2, R5, R3, 0x2, P1 ;  /* 0x0000000502058211 */ /* 0x000fca00008f1403 */
[----:B------:R0:W5:Y:S01]  /*01f0*/  @!P0 LDG.E R9, desc[UR4][R4.64] ;  /* 0x0000000404098981 */ /* 0x000162000c1e1900 */
[----:B------:R-:W-:-:S13]  /*0200*/  ISETP.GE.AND P0, PT, R12, 0x1, PT ;  /* 0x000000010c00780c */ /* 0x000fda0003f06270 */
[----:B0-----:R-:W-:Y:S05]  /*0210*/  @!P0 EXIT ;  /* 0x000000000000894d */ /* 0x001fea0003800000 */
[----:B------:R-:W-:Y:S01]  /*0220*/  ISETP.GE.AND P1, PT, R11, R0, PT ;  /* 0x000000000b00720c */ /* 0x000fe20003f26270 */
[----:B------:R-:W-:Y:S01]  /*0230*/  BSSY B0, `(.L_x_5736) ;  /* 0x000000d000007945 */ /* 0x000fe20003800000 */
[----:B------:R-:W-:-:S11]  /*0240*/  ISETP.GE.AND P0, PT, R10, 0x2, PT ;  /* 0x000000020a00780c */ /* 0x000fd60003f06270 */
[----:B------:R-:W-:Y:S05]  /*0250*/  @P1 BRA `(.L_x_5737) ;  /* 0x0000000000281947 */ /* 0x000fea0003800000 */
[----:B-----5:R-:W-:Y:S01]  /*0260*/  FADD.FTZ R9, R9, -R9 ;  /* 0x8000000909097221 */ /* 0x020fe20000010000 */
        /* <DEDUP_REMOVED lines=9> */
.L_x_5737:
[----:B------:R-:W-:Y:S05]  /*0300*/  BSYNC B0 ;  /* 0x0000000000007941 */ /* 0x000fea0003800000 */
.L_x_5736:
[----:B------:R-:W-:Y:S05]  /*0310*/  @!P0 EXIT ;  /* 0x000000000000894d */ /* 0x000fea0003800000 */
[----:B------:R-:W-:Y:S05]  /*0320*/  @P1 EXIT ;  /* 0x000000000000194d */ /* 0x000fea0003800000 */
[----:B-----5:R-:W-:Y:S01]  /*0330*/  FADD.FTZ R8, R8, -R8 ;  /* 0x8000000808087221 */ /* 0x020fe20000010000 */
        /* <DEDUP_REMOVED lines=12> */
.L_x_5738:
        /* <DEDUP_REMOVED lines=16> */
.L_x_12015:


//--------------------- .text._ZN43_GLOBAL__N__9ae7fba5_10_SoftMax_cu_9f978f6320softmax_warp_forwardIdddLi11ELb1ELb0EEEvPT0_PKT_iiiPKbib --------------------------
	.section	.text._ZN43_GLOBAL__N__9ae7fba5_10_SoftMax_cu_9f978f6320softmax_warp_forwardIdddLi11ELb1ELb0EEEvPT0_PKT_iiiPKbib,"ax",@progbits
	.align	128
.text._ZN43_GLOBAL__N__9ae7fba5_10_SoftMax_cu_9f978f6320softmax_warp_forwardIdddLi11ELb1ELb0EEEvPT0_PKT_iiiPKbib:
        .type           _ZN43_GLOBAL__N__9ae7fba5_10_SoftMax_cu_9f978f6320softmax_warp_forwardIdddLi11ELb1ELb0EEEvPT0_PKT_iiiPKbib,@function
        .size           _ZN43_GLOBAL__N__9ae7fba5_10_SoftMax_cu_9f978f6320softmax_warp_forwardIdddLi11ELb1ELb0EEEvPT0_PKT_iiiPKbib,(.L_x_12016 - _ZN43_GLOBAL__N__9ae7fba5_10_SoftMax_cu_9f978f6320softmax_warp_forwardIdddLi11ELb1ELb0EEEvPT0_PKT_iiiPKbib)
        .other          _ZN43_GLOBAL__N__9ae7fba5_10_SoftMax_cu_9f978f6320softmax_warp_forwardIdddLi11ELb1ELb0EEEvPT0_PKT_iiiPKbib,@"STO_CUDA_ENTRY STV_DEFAULT"
_ZN43_GLOBAL__N__9ae7fba5_10_SoftMax_cu_9f978f6320softmax_warp_forwardIdddLi11ELb1ELb0EEEvPT0_PKT_iiiPKbib:
        /* <DEDUP_REMOVED lines=17> */
[----:B------:R-:W-:Y:S01]  /*0110*/  ISETP.GT.AND P0, PT, R4, RZ, PT ;  /* 0x000000ff0400720c */ /* 0x000fe20003f04270 */
[----:B------:R-:W-:-:S03]  /*0120*/  VIADD R4, R2, 0x20 ;  /* 0x0000002002047836 */ /* 0x000fc60000000000 */
[----:B--2---:R-:W-:Y:S01]  /*0130*/  SEL R55, R3, RZ, P0 ;  /* 0x000000ff03377207 */ /* 0x004fe20000000000 */
[----:B---3--:R-:W-:-:S03]  /*0140*/  IMAD.WIDE R100, R5, 0x8, R100 ;  /* 0x0000000805647825 */ /* 0x008fc600078e0264 */
        /* <DEDUP_REMOVED lines=42> */
[----:B------:R-:W-:-:S07]  /*03f0*/  VIADD R12, R2, 0x140 ;  /* 0x00000140020c7836 */ /* 0x000fce0000000000 */
        /* <DEDUP_REMOVED lines=87> */
[----:B--2---:R-:W-:-:S06]  /*0970*/  DSETP.GT.AND P0, PT, R102, R106, PT ;  /* 0x0000006a6600722a */ /* 0x004fcc0003f04000 */
[----:B------:R-:W-:Y:S02]  /*0980*/  FSEL R42, R102, R106, P0 ;  /* 0x0000006a662a7208 */ /* 0x000fe40000000000 */
[----:B------:R-:W-:-:S06]  /*0990*/  FSEL R43, R103, R107, P0 ;  /* 0x0000006b672b7208 */ /* 0x000fcc0000000000 */
[----:B---3--:R-:W-:Y:S01]  /*09a0*/  DSETP.GT.AND P0, PT, R42, R108, PT ;  /* 0x0000006c2a00722a */ /* 0x008fe20003f04000 */
[----:B------:R-:W-:Y:S02]  /*09b0*/  IMAD.MOV.U32 R178, RZ, RZ, 0x0 ;  /* 0x00000000ffb27424 */ /* 0x000fe400078e00ff */
[----:B------:R-:W-:-:S03]  /*09c0*/  IMAD.MOV.U32 R179, RZ, RZ, -0x100000 ;  /* 0xfff00000ffb37424 */ /* 0x000fc600078e00ff */
[----:B------:R-:W-:Y:S01]  /*09d0*/  FSEL R44, R42, R108, P0 ;  /* 0x0000006c2a2c7208 */ /* 0x000fe20000000000 */
[----:B------:R-:W-:Y:S01]  /*09e0*/  VIADD R42, R2, 0x380 ;  /* 0x00000380022a7836 */ /* 0x000fe20000000000 */
[----:B------:R-:W-:Y:S01]  /*09f0*/  FSEL R45, R43, R109, P0 ;  /* 0x0000006d2b2d7208 */ /* 0x000fe20000000000 */
[----:B------:R-:W2:Y:S03]  /*0a00*/  @!P2 LDG.E.64 R178, desc[UR4][R100.64+0x1b00] ;  /* 0x001b000464b2a981 */ /* 0x000ea6000c1e1b00 */
[----:B------:R-:W-:Y:S02]  /*0a10*/  ISETP.GE.AND P1, PT, R42, R55, PT ;  /* 0x000000372a00720c */ /* 0x000fe40003f26270 */
[----:B----4-:R-:W-:Y:S01]  /*0a20*/  DSETP.GT.AND P0, PT, R44, R110, PT ;  /* 0x0000006e2c00722a */ /* 0x010fe20003f04000 */
[----:B------:R-:W-:Y:S02]  /*0a30*/  IMAD.MOV.U32 R182, RZ, RZ, 0x0 ;  /* 0x00000000ffb67424 */ /* 0x000fe400078e00ff */
[----:B------:R-:W-:-:S03]  /*0a40*/  IMAD.MOV.U32 R183, RZ, RZ, -0x100000 ;  /* 0xfff00000ffb77424 */ /* 0x000fc600078e00ff */
[----:B------:R-:W-:Y:S01]  /*0a50*/  FSEL R46, R44, R110, P0 ;  /* 0x0000006e2c2e7208 */ /* 0x000fe20000000000 */
[----:B------:R-:W-:Y:S01]  /*0a60*/  VIADD R44, R2, 0x3a0 ;  /* 0x000003a0022c7836 */ /* 0x000fe20000000000 */
[----:B------:R-:W-:-:S03]  /*0a70*/  FSEL R47, R45, R111, P0 ;  /* 0x0000006f2d2f7208 */ /* 0x000fc60000000000 */
[----:B------:R-:W3:Y:S01]  /*0a80*/  @!P1 LDG.E.64 R182, desc[UR4][R100.64+0x1c00] ;  /* 0x001c000464b69981 */ /* 0x000ee2000c1e1b00 */
[----:B------:R-:W-:Y:S02]  /*0a90*/  ISETP.GE.AND P2, PT, R44, R55, PT ;  /* 0x000000372c00720c */ /* 0x000fe40003f46270 */
[----:B-----5:R-:W-:Y:S01]  /*0aa0*/  DSETP.GT.AND P0, PT, R46, R112, PT ;  /* 0x000000702e00722a */ /* 0x020fe20003f04000 */
[----:B------:R-:W-:Y:S02]  /*0ab0*/  IMAD.MOV.U32 R186, RZ, RZ, 0x0 ;  /* 0x00000000ffba7424 */ /* 0x000fe400078e00ff */
[----:B------:R-:W-:-:S03]  /*0ac0*/  IMAD.MOV.U32 R187, RZ, RZ, -0x100000 ;  /* 0xfff00000ffbb7424 */ /* 0x000fc600078e00ff */
[----:B------:R-:W-:Y:S01]  /*0ad0*/  FSEL R48, R46, R112, P0 ;  /* 0x000000702e307208 */ /* 0x000fe20000000000 */
[----:B------:R-:W-:Y:S01]  /*0ae0*/  VIADD R46, R2, 0x3c0 ;  /* 0x000003c0022e7836 */ /* 0x000fe20000000000 */
[----:B------:R-:W-:-:S03]  /*0af0*/  FSEL R49, R47, R113, P0 ;  /* 0x000000712f317208 */ /* 0x000fc60000000000 */
[----:B------:R-:W4:Y:S01]  /*0b00*/  @!P2 LDG.E.64 R186, desc[UR4][R100.64+0x1d00] ;  /* 0x001d000464baa981 */ /* 0x000f22000c1e1b00 */
[----:B------:R-:W-:Y:S02]  /*0b10*/  ISETP.GE.AND P1, PT, R46, R55, PT ;  /* 0x000000372e00720c */ /* 0x000fe40003f26270 */
[----:B------:R-:W-:Y:S01]  /*0b20*/  DSETP.GT.AND P0, PT, R48, R116, PT ;  /* 0x000000743000722a */ /* 0x000fe20003f04000 */
[----:B------:R-:W-:Y:S02]  /*0b30*/  IMAD.MOV.U32 R190, RZ, RZ, 0x0 ;  /* 0x00000000ffbe7424 */ /* 0x000fe400078e00ff */
[----:B------:R-:W-:-:S03]  /*0b40*/  IMAD.MOV.U32 R191, RZ, RZ, -0x100000 ;  /* 0xfff00000ffbf7424 */ /* 0x000fc600078e00ff */
[----:B------:R-:W-:Y:S01]  /*0b50*/  FSEL R50, R48, R116, P0 ;  /* 0x0000007430327208 */ /* 0x000fe20000000000 */
[----:B------:R-:W-:Y:S01]  /*0b60*/  VIADD R48, R2, 0x3e0 ;  /* 0x000003e002307836 */ /* 0x000fe20000000000 */
[----:B------:R-:W-:-:S03]  /*0b70*/  FSEL R51, R49, R117, P0 ;  /* 0x0000007531337208 */ /* 0x000fc60000000000 */
[----:B------:R-:W5:Y:S01]  /*0b80*/  @!P1 LDG.E.64 R190, desc[UR4][R100.64+0x1e00] ;  /* 0x001e000464be9981 */ /* 0x000f62000c1e1b00 */
        /* <DEDUP_REMOVED lines=19> */
[----:B------:R-:W-:Y:S02]  /*0cc0*/  IMAD.MOV.U32 R203, RZ, RZ, -0x100000 ;  /* 0xfff00000ffcb7424 */ /* 0x000fe400078e00ff */
[----:B------:R-:W-:Y:S01]  /*0cd0*/  VIADD R54, R2, 0x440 ;  /* 0x0000044002367836 */ /* 0x000fe20000000000 */
[----:B------:R-:W-:Y:S02]  /*0ce0*/  FSEL R56, R56, R122, P0 ;  /* 0x0000007a38387208 */ /* 0x000fe40000000000 */
[----:B------:R-:W-:-:S02]  /*0cf0*/  FSEL R57, R57, R123, P0 ;  /* 0x0000007b39397208 */ /* 0x000fc40000000000 */
[----:B------:R-:W-:Y:S01]  /*0d00*/  ISETP.GE.AND P1, PT, R54, R55, PT ;  /* 0x000000373600720c */ /* 0x000fe20003f26270 */
[----:B------:R-:W5:Y:S03]  /*0d10*/  @!P2 LDG.E.64 R202, desc[UR4][R100.64+0x2100] ;  /* 0x0021000464caa981 */ /* 0x000f66000c1e1b00 */
[----:B------:R-:W-:Y:S01]  /*0d20*/  DSETP.GT.AND P0, PT, R56, R124, PT ;  /* 0x0000007c3800722a */ /* 0x000fe20003f04000 */
[----:B------:R-:W-:Y:S02]  /*0d30*/  IMAD.MOV.U32 R206, RZ, RZ, 0x0 ;  /* 0x00000000ffce7424 */ /* 0x000fe400078e00ff */
[----:B------:R-:W-:-:S03]  /*0d40*/  IMAD.MOV.U32 R207, RZ, RZ, -0x100000 ;  /* 0xfff00000ffcf7424 */ /* 0x000fc600078e00ff */
[----:B------:R-:W-:Y:S01]  /*0d50*/  FSEL R58, R56, R124, P0 ;  /* 0x0000007c383a7208 */ /* 0x000fe20000000000 */
[----:B------:R-:W-:Y:S02]  /*0d60*/  VIADD R56, R2, 0x460 ;  /* 0x0000046002387836 */ /* 0x000fe40000000000 */
[----:B------:R-:W5:Y:S03]  /*0d70*/  @!P1 LDG.E.64 R206, desc[UR4][R100.64+0x2200] ;  /* 0x0022000464ce9981 */ /* 0x000f66000c1e1b00 */
[----:B------:R-:W-:Y:S01]  /*0d80*/  ISETP.GE.AND P2, PT, R56, R55, PT ;  /* 0x000000373800720c */ /* 0x000fe20003f46270 */
[----:B------:R-:W-:Y:S01]  /*0d90*/  IMAD.MOV.U32 R210, RZ, RZ, 0x0 ;  /* 0x00000000ffd27424 */ /* 0x000fe200078e00ff */
[----:B------:R-:W-:Y:S01]  /*0da0*/  FSEL R59, R57, R125, P0 ;  /* 0x0000007d393b7208 */ /* 0x000fe20000000000 */
[----:B------:R-:W-:Y:S02]  /*0db0*/  IMAD.MOV.U32 R211, RZ, RZ, -0x100000 ;  /* 0xfff00000ffd37424 */ /* 0x000fe400078e00ff */
[----:B------:R-:W-:-:S03]  /*0dc0*/  VIADD R248, R2, 0x480 ;  /* 0x0000048002f87836 */ /* 0x000fc60000000000 */
[----:B------:R-:W-:Y:S02]  /*0dd0*/  DSETP.GT.AND P0, PT, R58, R126, PT ;  /* 0x0000007e3a00722a */ /* 0x000fe40003f04000 */
[----:B------:R-:W-:-:S03]  /*0de0*/  ISETP.GE.AND P1, PT, R248, R55, PT ;  /* 0x00000037f800720c */ /* 0x000fc60003f26270 */
[----:B------:R-:W5:Y:S01]  /*0df0*/  @!P2 LDG.E.64 R210, desc[UR4][R100.64+0x2300] ;  /* 0x0023000464d2a981 */ /* 0x000f62000c1e1b00 */
[----:B------:R-:W-:Y:S01]  /*0e00*/  FSEL R58, R58, R126, P0 ;  /* 0x0000007e3a3a7208 */ /* 0x000fe20000000000 */
[----:B------:R-:W-:Y:S01]  /*0e10*/  IMAD.MOV.U32 R214, RZ, RZ, 0x0 ;  /* 0x00000000ffd67424 */ /* 0x000fe200078e00ff */
[----:B------:R-:W-:Y:S01]  /*0e20*/  FSEL R59, R59, R127, P0 ;  /* 0x0000007f3b3b7208 */ /* 0x000fe20000000000 */
[----:B------:R-:W-:Y:S02]  /*0e30*/  IMAD.MOV.U32 R215, RZ, RZ, -0x100000 ;  /* 0xfff00000ffd77424 */ /* 0x000fe400078e00ff */
[----:B------:R-:W-:-:S03]  /*0e40*/  VIADD R250, R2, 0x4a0 ;  /* 0x000004a002fa7836 */ /* 0x000fc60000000000 */
[----:B------:R-:W-:Y:S01]  /*0e50*/  DSETP.GT.AND P0, PT, R58, R128, PT ;  /* 0x000000803a00722a */ /* 0x000fe20003f04000 */
[----:B------:R-:W5:Y:S01]  /*0e60*/  @!P1 LDG.E.64 R214, desc[UR4][R100.64+0x2400] ;  /* 0x0024000464d69981 */ /* 0x000f62000c1e1b00 */
[----:B------:R-:W-:Y:S01]  /*0e70*/  ISETP.GE.AND P2, PT, R250, R55, PT ;  /* 0x00000037fa00720c */ /* 0x000fe20003f46270 */
[----:B------:R-:W-:Y:S02]  /*0e80*/  IMAD.MOV.U32 R218, RZ, RZ, 0x0 ;  /* 0x00000000ffda7424 */ /* 0x000fe400078e00ff */
[----:B------:R-:W-:Y:S01]  /*0e90*/  IMAD.MOV.U32 R219, RZ, RZ, -0x100000 ;  /* 0xfff00000ffdb7424 */ /* 0x000fe200078e00ff */
[----:B------:R-:W-:Y:S01]  /*0ea0*/  FSEL R58, R58, R128, P0 ;  /* 0x000000803a3a7208 */ /* 0x000fe20000000000 */
[----:B------:R-:W-:Y:S01]  /*0eb0*/  VIADD R252, R2, 0x4c0 ;  /* 0x000004c002fc7836 */ /* 0x000fe20000000000 */
[----:B------:R-:W-:-:S04]  /*0ec0*/  FSEL R59, R59, R129, P0 ;  /* 0x000000813b3b7208 */ /* 0x000fc80000000000 */
[----:B------:R-:W-:Y:S02]  /*0ed0*/  ISETP.GE.AND P1, PT, R252, R55, PT ;  /* 0x00000037fc00720c */ /* 0x000fe40003f26270 */
[----:B------:R-:W-:Y:S01]  /*0ee0*/  DSETP.GT.AND P0, PT, R58, R130, PT ;  /* 0x000000823a00722a */ /* 0x000fe20003f04000 */
[----:B------:R-:W5:Y:S01]  /*0ef0*/  @!P2 LDG.E.64 R218, desc[UR4][R100.64+0x2500] ;  /* 0x0025000464daa981 */ /* 0x000f62000c1e1b00 */
[----:B------:R-:W-:Y:S02]  /*0f00*/  IMAD.MOV.U32 R222, RZ, RZ, 0x0 ;  /* 0x00000000ffde7424 */ /* 0x000fe400078e00ff */
[----:B------:R-:W-:Y:S02]  /*0f10*/  IMAD.MOV.U32 R223, RZ, RZ, -0x100000 ;  /* 0xfff00000ffdf7424 */ /* 0x000fe400078e00ff */
[----:B------:R-:W-:Y:S02]  /*0f20*/  FSEL R58, R58, R130, P0 ;  /* 0x000000823a3a7208 */ /* 0x000fe40000000000 */
[----:B------:R-:W-:-:S03]  /*0f30*/  FSEL R59, R59, R131, P0 ;  /* 0x000000833b3b7208 */ /* 0x000fc60000000000 */
[----:B------:R-:W5:Y:S03]  /*0f40*/  @!P1 LDG.E.64 R222, desc[UR4][R100.64+0x2600] ;  /* 0x0026000464de9981 */ /* 0x000f66000c1e1b00 */
        /* <DEDUP_REMOVED lines=108> */
[----:B--2---:R-:W-:Y:S01]  /*1610*/  DSETP.GT.AND P0, PT, R76, R178, PT ;  /* 0x000000b24c00722a */ /* 0x004fe20003f04000 */
[----:B------:R-:W2:Y:S01]  /*1620*/  @!P2 LDG.E.64 R74, desc[UR4][R100.64+0x3300] ;  /* 0x00330004644aa981 */ /* 0x000ea2000c1e1b00 */
[----:B------:R-:W-:-:S04]  /*1630*/  VIADD R33, R2, 0x6a0 ;  /* 0x000006a002217836 */ /* 0x000fc80000000000 */
[----:B------:R-:W-:Y:S01]  /*1640*/  FSEL R78, R76, R178, P0 ;  /* 0x000000b24c4e7208 */ /* 0x000fe20000000000 */
[----:B------:R-:W-:Y:S01]  /*1650*/  IMAD.MOV.U32 R76, RZ, RZ, 0x0 ;  /* 0x00000000ff4c7424 */ /* 0x000fe200078e00ff */
[----:B------:R-:W-:Y:S01]  /*1660*/  FSEL R79, R77, R179, P0 ;  /* 0x000000b34d4f7208 */ /* 0x000fe20000000000 */
[----:B------:R-:W-:Y:S01]  /*1670*/  IMAD.MOV.U32 R77, RZ, RZ, -0x100000 ;  /* 0xfff00000ff4d7424 */ /* 0x000fe200078e00ff */
[----:B------:R-:W-:-:S04]  /*1680*/  ISETP.GE.AND P2, PT, R33, R55, PT ;  /* 0x000000372100720c */ /* 0x000fc80003f46270 */
[----:B---3--:R-:W-:Y:S01]  /*1690*/  DSETP.GT.AND P0, PT, R78, R182, PT ;  /* 0x000000b64e00722a */ /* 0x008fe20003f04000 */
[----:B------:R-:W3:Y:S01]  /*16a0*/  @!P1 LDG.E.64 R76, desc[UR4][R100.64+0x3400] ;  /* 0x00340004644c9981 */ /* 0x000ee2000c1e1b00 */
[----:B------:R-:W-:-:S04]  /*16b0*/  VIADD R35, R2, 0x6c0 ;  /* 0x000006c002237836 */ /* 0x000fc80000000000 */
[----:B------:R-:W-:Y:S01]  /*16c0*/  FSEL R80, R78, R182, P0 ;  /* 0x000000b64e507208 */ /* 0x000fe20000000000 */
[----:B------:R-:W-:Y:S01]  /*16d0*/  IMAD.MOV.U32 R78, RZ, RZ, 0x0 ;  /* 0x00000000ff4e7424 */ /* 0x000fe200078e00ff */
[----:B------:R-:W-:Y:S01]  /*16e0*/  FSEL R81, R79, R183, P0 ;  /* 0x000000b74f517208 */ /* 0x000fe20000000000 */
[----:B------:R-:W-:Y:S01]  /*16f0*/  IMAD.MOV.U32 R79, RZ, RZ, -0x100000 ;  /* 0xfff00000ff4f7424 */ /* 0x000fe200078e00ff */
[----:B------:R-:W-:-:S04]  /*1700*/  ISETP.GE.AND P1, PT, R35, R55, PT ;  /* 0x000000372300720c */ /* 0x000fc80003f26270 */
[----:B----4-:R-:W-:Y:S01]  /*1710*/  DSETP.GT.AND P0, PT, R80, R186, PT ;  /* 0x000000ba5000722a */ /* 0x010fe20003f04000 */
[----:B------:R-:W4:Y:S01]  /*1720*/  @!P2 LDG.E.64 R78, desc[UR4][R100.64+0x3500] ;  /* 0x00350004644ea981 */ /* 0x000f22000c1e1b00 */
[----:B------:R-:W-:-:S04]  /*1730*/  VIADD R37, R2, 0x6e0 ;  /* 0x000006e002257836 */ /* 0x000fc80000000000 */
[----:B------:R-:W-:Y:S01]  /*1740*/  FSEL R82, R80, R186, P0 ;  /* 0x000000ba50527208 */ /* 0x000fe20000000000 */
[----:B------:R-:W-:Y:S01]  /*1750*/  IMAD.MOV.U32 R80, RZ, RZ, 0x0 ;  /* 0x00000000ff507424 */ /* 0x000fe200078e00ff */
[----:B------:R-:W-:Y:S01]  /*1760*/  FSEL R83, R81, R187, P0 ;  /* 0x000000bb51537208 */ /* 0x000fe20000000000 */
[----:B------:R-:W-:Y:S01]  /*1770*/  IMAD.MOV.U32 R81, RZ, RZ, -0x100000 ;  /* 0xfff00000ff517424 */ /* 0x000fe200078e00ff */
[----:B------:R-:W-:-:S04]  /*1780*/  ISETP.GE.AND P2, PT, R37, R55, PT ;  /* 0x000000372500720c */ /* 0x000fc80003f46270 */
[----:B-----5:R-:W-:Y:S01]  /*1790*/  DSETP.GT.AND P0, PT, R82, R190, PT ;  /* 0x000000be5200722a */ /* 0x020fe20003f04000 */
        /* <DEDUP_REMOVED lines=64> */
[----:B------:R-:W5:Y:S05]  /*1ba0*/  @!P1 LDG.E.64 R96, desc[UR4][R100.64+0x3e00] ;  /* 0x003e000464609981 */ /* 0x000f6a000c1e1b00 */
[----:B------:R-:W-:Y:S01]  /*1bb0*/  FSEL R104, R98, R222, P0 ;  /* 0x000000de62687208 */ /* 0x000fe20000000000 */
[----:B------:R-:W-:Y:S01]  /*1bc0*/  IMAD.MOV.U32 R98, RZ, RZ, 0x0 ;  /* 0x00000000ff627424 */ /* 0x000fe200078e00ff */
[----:B------:R-:W-:Y:S01]  /*1bd0*/  FSEL R105, R99, R223, P0 ;  /* 0x000000df63697208 */ /* 0x000fe20000000000 */
[----:B------:R-:W-:-:S06]  /*1be0*/  IMAD.MOV.U32 R99, RZ, RZ, -0x100000 ;  /* 0xfff00000ff637424 */ /* 0x000fcc00078e00ff */
[----:B------:R0:W5:Y:S01]  /*1bf0*/  @!P2 LDG.E.64 R98, desc[UR4][R100.64+0x3f00] ;  /* 0x003f00046462a981 */ /* 0x000162000c1e1b00 */
        /* <DEDUP_REMOVED lines=106> */
[----:B------:R-:W-:Y:S02]  /*22a0*/  DADD R114, R220, -6.75539944105574400000e+15 ;  /* 0xc3380000dc727429 */ /* 0x000fe40000000000 */
[----:B------:R-:W-:-:S06]  /*22b0*/  DADD R106, -R100, R106 ;  /* 0x00000000646a7229 */ /* 0x000fcc000000016a */
[----:B------:R-:W-:Y:S01]  /*22c0*/  DFMA R168, R114, -UR10, R102 ;  /* 0x8000000a72a87c2b */ /* 0x000fe20008000066 */
[----:B------:R-:W-:Y:S01]  /*22d0*/  UMOV UR12, 0x3b39803f ;  /* 0x3b39803f000c7882 */ /* 0x000fe20000000000 */
[----:B------:R-:W-:Y:S01]  /*22e0*/  UMOV UR13, 0x3c7abc9e ;  /* 0x3c7abc9e000d7882 */ /* 0x000fe20000000000 */
[----:B------:R-:W-:Y:S02]  /*22f0*/  DADD R108, -R100, R108 ;  /* 0x00000000646c7229 */ /* 0x000fe4000000016c */
[----:B------:R-:W-:-:S03]  /*2300*/  DFMA R208, R106, R104, 6.75539944105574400000e+15 ;  /* 0x433800006ad0742b */ /* 0x000fc60000000068 */
[----:B------:R-:W-:Y:S01]  /*2310*/  DFMA R168, R114, -UR12, R168 ;  /* 0x8000000c72a87c2b */ /* 0x000fe200080000a8 */
[----:B------:R-:W-:Y:S02]  /*2320*/  IMAD.MOV.U32 R114, RZ, RZ, -0x35dec16 ;  /* 0xfca213eaff727424 */ /* 0x000fe400078e00ff */
[----:B------:R-:W-:Y:S01]  /*2330*/  IMAD.MOV.U32 R115, RZ, RZ, 0x3e928af3 ;  /* 0x3e928af3ff737424 */ /* 0x000fe200078e00ff */
[----:B------:R-:W-:Y:S01]  /*2340*/  UMOV UR14, 0x69ce2bdf ;  /* 0x69ce2bdf000e7882 */ /* 0x000fe20000000000 */
[----:B------:R-:W-:Y:S01]  /*2350*/  UMOV UR15, 0x3e5ade15 ;  /* 0x3e5ade15000f7882 */ /* 0x000fe20000000000 */
[----:B------:R-:W-:Y:S02]  /*2360*/  DFMA R204, R108, R104, 6.75539944105574400000e+15 ;  /* 0x433800006ccc742b */ /* 0x000fe40000000068 */
[----:B------:R-:W-:Y:S02]  /*2370*/  DADD R166, R208, -6.75539944105574400000e+15 ;  /* 0xc3380000d0a67429 */ /* 0x000fe40000000000 */
[----:B------:R-:W-:Y:S01]  /*2380*/  DFMA R212, R168, UR14, R114 ;  /* 0x0000000ea8d47c2b */ /* 0x000fe20008000072 */
[----:B------:R-:W-:Y:S01]  /*2390*/  UMOV UR16, 0x62401315 ;  /* 0x6240131500107882 */ /* 0x000fe20000000000 */
[----:B------:R-:W-:-:S02]  /*23a0*/  UMOV UR17, 0x3ec71dee ;  /* 0x3ec71dee00117882 */ /* 0x000fc40000000000 */
[----:B------:R-:W-:Y:S02]  /*23b0*/  DADD R158, R204, -6.75539944105574400000e+15 ;  /* 0xc3380000cc9e7429 */ /* 0x000fe40000000000 */
[----:B------:R-:W-:Y:S02]  /*23c0*/  DFMA R150, R166, -UR10, R106 ;  /* 0x8000000aa6967c2b */ /* 0x000fe4000800006a */
[----:B------:R-:W-:Y:S01]  /*23d0*/  DFMA R212, R168, R212, UR16 ;  /* 0x00000010a8d47e2b */ /* 0x000fe200080000d4 */
[----:B------:R-:W-:Y:S01]  /*23e0*/  UMOV UR18, 0x7c89eb71 ;  /* 0x7c89eb7100127882 */ /* 0x000fe20000000000 */
[----:B------:R-:W-:Y:S01]  /*23f0*/  DADD R112, -R100, R112 ;  /* 0x0000000064707229 */ /* 0x000fe20000000170 */
[----:B------:R-:W-:Y:S01]  /*2400*/  UMOV UR19, 0x3efa0199 ;  /* 0x3efa019900137882 */ /* 0x000fe20000000000 */
[----:B------:R-:W-:Y:S02]  /*2410*/  DFMA R146, R158, -UR10, R108 ;  /* 0x8000000a9e927c2b */ /* 0x000fe4000800006c */
[----:B------:R-:W-:-:S02]  /*2420*/  DFMA R150, R166, -UR12, R150 ;  /* 0x8000000ca6967c2b */ /* 0x000fc40008000096 */
[----:B------:R-:W-:Y:S01]  /*2430*/  DFMA R212, R168, R212, UR18 ;  /* 0x00000012a8d47e2b */ /* 0x000fe200080000d4 */
[----:B------:R-:W-:Y:S01]  /*2440*/  UMOV UR20, 0x14761f65 ;  /* 0x14761f6500147882 */ /* 0x000fe20000000000 */
[----:B------:R-:W-:Y:S01]  /*2450*/  DFMA R184, R112, R104, 6.75539944105574400000e+15 ;  /* 0x4338000070b8742b */ /* 0x000fe20000000068 */
[----:B------:R-:W-:Y:S01]  /*2460*/  UMOV UR21, 0x3f2a01a0 ;  /* 0x3f2a01a000157882 */ /* 0x000fe20000000000 */
[----:B------:R-:W-:Y:S02]  /*2470*/  DADD R110, -R100, R110 ;  /* 0x00000000646e7229 */ /* 0x000fe4000000016e */
[----:B------:R-:W-:Y:S02]  /*2480*/  DFMA R146, R158, -UR12, R146 ;  /* 0x8000000c9e927c2b */ /* 0x000fe40008000092 */
[----:B------:R-:W-:Y:S02]  /*2490*/  DFMA R212, R168, R212, UR20 ;  /* 0x00000014a8d47e2b */ /* 0x000fe400080000d4 */
[----:B------:R-:W-:Y:S01]  /*24a0*/  DFMA R192, R150, UR14, R114 ;  /* 0x0000000e96c07c2b */ /* 0x000fe20008000072 */
[----:B------:R-:W-:Y:S01]  /*24b0*/  UMOV UR22, 0x1852b7af ;  /* 0x1852b7af00167882 */ /* 0x000fe20000000000 */
[----:B------:R-:W-:Y:S01]  /*24c0*/  DADD R136, R184, -6.75539944105574400000e+15 ;  /* 0xc3380000b8887429 */ /* 0x000fe20000000000 */
[----:B------:R-:W-:Y:S01]  /*24d0*/  UMOV UR23, 0x3f56c16c ;  /* 0x3f56c16c00177882 */ /* 0x000fe20000000000 */
[----:B------:R-:W-:-:S02]  /*24e0*/  DADD R116, -R100, R116 ;  /* 0x0000000064747229 */ /* 0x000fc40000000174 */
[----:B------:R-:W-:Y:S02]  /*24f0*/  DFMA R188, R110, R104, 6.75539944105574400000e+15 ;  /* 0x433800006ebc742b */ /* 0x000fe40000000068 */
[----:B------:R-:W-:Y:S02]  /*2500*/  DFMA R176, R146, UR14, R114 ;  /* 0x0000000e92b07c2b */ /* 0x000fe40008000072 */
[----:B------:R-:W-:Y:S02]  /*2510*/  DFMA R212, R168, R212, UR22 ;  /* 0x00000016a8d47e2b */ /* 0x000fe400080000d4 */
[----:B------:R-:W-:Y:S01]  /*2520*/  DFMA R192, R150, R192, UR16 ;  /* 0x0000001096c07e2b */ /* 0x000fe200080000c0 */
[----:B------:R-:W-:Y:S01]  /*2530*/  UMOV UR24, 0x11122322 ;  /* 0x1112232200187882 */ /* 0x000fe20000000000 */
[----:B------:R-:W-:Y:S01]  /*2540*/  DFMA R196, R136, -UR10, R112 ;  /* 0x8000000a88c47c2b */ /* 0x000fe20008000070 */
[----:B------:R-:W-:Y:S01]  /*2550*/  UMOV UR25, 0x3f811111 ;  /* 0x3f81111100197882 */ /* 0x000fe20000000000 */
[----:B------:R-:W-:-:S02]  /*2560*/  DFMA R158, R116, R104, 6.75539944105574400000e+15 ;  /* 0x43380000749e742b */ /* 0x000fc40000000068 */
[----:B------:R-:W-:Y:S02]  /*2570*/  DADD R154, R188, -6.75539944105574400000e+15 ;  /* 0xc3380000bc9a7429 */ /* 0x000fe40000000000 */
[----:B------:R-:W-:Y:S02]  /*2580*/  DFMA R176, R146, R176, UR16 ;  /* 0x0000001092b07e2b */ /* 0x000fe400080000b0 */
[----:B------:R-:W-:Y:S02]  /*2590*/  DFMA R212, R168, R212, UR24 ;  /* 0x00000018a8d47e2b */ /* 0x000fe400080000d4 */
[----:B------:R-:W-:Y:S01]  /*25a0*/  DFMA R192, R150, R192, UR18 ;  /* 0x0000001296c07e2b */ /* 0x000fe200080000c0 */
[----:B------:R-:W-:Y:S01]  /*25b0*/  UMOV UR26, 0x555502a1 ;  /* 0x555502a1001a7882 */ /* 0x000fe20000000000 */
[----:B------:R-:W-:Y:S01]  /*25c0*/  DFMA R196, R136, -UR12, R196 ;  /* 0x8000000c88c47c2b */ /* 0x000fe200080000c4 */
[----:B------:R-:W-:Y:S01]  /*25d0*/  UMOV UR27, 0x3fa55555 ;  /* 0x3fa55555001b7882 */ /* 0x000fe20000000000 */
[----:B------:R-:W-:-:S02]  /*25e0*/  DADD R136, R158, -6.75539944105574400000e+15 ;  /* 0xc33800009e887429 */ /* 0x000fc40000000000 */
[----:B------:R-:W-:Y:S02]  /*25f0*/  DFMA R166, R154, -UR10, R110 ;  /* 0x8000000a9aa67c2b */ /* 0x000fe4000800006e */
[----:B------:R-:W-:Y:S02]  /*2600*/  DFMA R176, R146, R176, UR18 ;  /* 0x0000001292b07e2b */ /* 0x000fe400080000b0 */
[----:B------:R-:W-:Y:S02]  /*2610*/  DFMA R212, R168, R212, UR26 ;  /* 0x0000001aa8d47e2b */ /* 0x000fe400080000d4 */
[----:B------:R-:W-:Y:S01]  /*2620*/  DFMA R192, R150, R192, UR20 ;  /* 0x0000001496c07e2b */ /* 0x000fe200080000c0 */
[----:B------:R-:W-:Y:S01]  /*2630*/  UMOV UR28, 0x55555511 ;  /* 0x55555511001c7882 */ /* 0x000fe20000000000 */
[----:B------:R-:W-:Y:S01]  /*2640*/  UMOV UR29, 0x3fc55555 ;  /* 0x3fc55555001d7882 */ /* 0x000fe20000000000 */
[----:B------:R-:W-:Y:S02]  /*2650*/  DFMA R172, R136, -UR10, R116 ;  /* 0x8000000a88ac7c2b */ /* 0x000fe40008000074 */
[----:B------:R-:W-:-:S02]  /*2660*/  DFMA R166, R154, -UR12, R166 ;  /* 0x8000000c9aa67c2b */ /* 0x000fc400080000a6 */
[----:B------:R-:W-:Y:S02]  /*2670*/  DFMA R176, R146, R176, UR20 ;  /* 0x0000001492b07e2b */ /* 0x000fe400080000b0 */
[----:B------:R-:W-:Y:S02]  /*2680*/  DFMA R212, R168, R212, UR28 ;  /* 0x0000001ca8d47e2b */ /* 0x000fe400080000d4 */
[----:B------:R-:W-:Y:S01]  /*2690*/  DFMA R192, R150, R192, UR22 ;  /* 0x0000001696c07e2b */ /* 0x000fe200080000c0 */
[----:B------:R-:W-:Y:S01]  /*26a0*/  UMOV UR30, 0xb ;  /* 0x0000000b001e7882 */ /* 0x000fe20000000000 */
[----:B------:R-:W-:Y:S01]  /*26b0*/  UMOV UR31, 0x3fe00000 ;  /* 0x3fe00000001f7882 */ /* 0x000fe20000000000 */
[----:B------:R-:W-:Y:S02]  /*26c0*/  DFMA R172, R136, -UR12, R172 ;  /* 0x8000000c88ac7c2b */ /* 0x000fe400080000ac */
[----:B------:R-:W-:Y:S02]  /*26d0*/  DFMA R136, R166, UR14, R114 ;  /* 0x0000000ea6887c2b */ /* 0x000fe40008000072 */
[----:B------:R-:W-:-:S02]  /*26e0*/  DFMA R176, R146, R176, UR22 ;  /* 0x0000001692b07e2b */ /* 0x000fc400080000b0 */
[----:B------:R-:W-:Y:S02]  /*26f0*/  DFMA R212, R168, R212, UR30 ;  /* 0x0000001ea8d47e2b */ /* 0x000fe400080000d4 */
[----:B------:R-:W-:Y:S02]  /*2700*/  DFMA R192, R150, R192, UR24 ;  /* 0x0000001896c07e2b */ /* 0x000fe400080000c0 */
[----:B------:R-:W-:Y:S02]  /*2710*/  DFMA R136, R166, R136, UR16 ;  /* 0x00000010a6887e2b */ /* 0x000fe40008000088 */
[----:B------:R-:W-:Y:S02]  /*2720*/  DFMA R176, R146, R176, UR24 ;  /* 0x0000001892b07e2b */ /* 0x000fe400080000b0 */
[----:B------:R-:W-:Y:S02]  /*2730*/  DFMA R212, R168, R212, 1 ;  /* 0x3ff00000a8d4742b */ /* 0x000fe400000000d4 */
[----:B------:R-:W-:-:S02]  /*2740*/  DFMA R192, R150, R192, UR26 ;  /* 0x0000001a96c07e2b */ /* 0x000fc400080000c0 */
[----:B------:R-:W-:Y:S02]  /*2750*/  DADD R118, -R100, R118 ;  /* 0x0000000064767229 */ /* 0x000fe40000000176 */
[----:B------:R-:W-:Y:S02]  /*2760*/  DFMA R136, R166, R136, UR18 ;  /* 0x00000012a6887e2b */ /* 0x000fe40008000088 */
[----:B------:R-:W-:Y:S02]  /*2770*/  DFMA R176, R146, R176, UR26 ;  /* 0x0000001a92b07e2b */ /* 0x000fe400080000b0 */
[----:B------:R-:W-:Y:S02]  /*2780*/  DFMA R212, R168, R212, 1 ;  /* 0x3ff00000a8d4742b */ /* 0x000fe400000000d4 */
[----:B------:R-:W-:Y:S02]  /*2790*/  DFMA R192, R150, R192, UR28 ;  /* 0x0000001c96c07e2b */ /* 0x000fe400080000c0 */
[----:B------:R-:W-:-:S02]  /*27a0*/  DFMA R154, R118, R104, 6.75539944105574400000e+15 ;  /* 0x43380000769a742b */ /* 0x000fc40000000068 */
[----:B------:R-:W-:Y:S02]  /*27b0*/  DFMA R168, R196, UR14, R114 ;  /* 0x0000000ec4a87c2b */ /* 0x000fe40008000072 */
[----:B------:R-:W-:Y:S02]  /*27c0*/  DFMA R136, R166, R136, UR20 ;  /* 0x00000014a6887e2b */ /* 0x000fe40008000088 */
[----:B------:R-:W-:Y:S02]  /*27d0*/  DFMA R176, R146, R176, UR28 ;  /* 0x0000001c92b07e2b */ /* 0x000fe400080000b0 */
[----:B------:R-:W-:Y:S02]  /*27e0*/  DFMA R192, R150, R192, UR30 ;  /* 0x0000001e96c07e2b */ /* 0x000fe400080000c0 */
[----:B------:R-:W-:Y:S02]  /*27f0*/  DADD R170, R154, -6.75539944105574400000e+15 ;  /* 0xc33800009aaa7429 */ /* 0x000fe40000000000 */
[----:B------:R-:W-:-:S02]  /*2800*/  DFMA R168, R196, R168, UR16 ;  /* 0x00000010c4a87e2b */ /* 0x000fc400080000a8 */
[----:B------:R-:W-:Y:S02]  /*2810*/  DFMA R136, R166, R136, UR22 ;  /* 0x00000016a6887e2b */ /* 0x000fe40008000088 */
[----:B------:R-:W-:Y:S02]  /*2820*/  DFMA R176, R146, R176, UR30 ;  /* 0x0000001e92b07e2b */ /* 0x000fe400080000b0 */
[----:B------:R-:W-:Y:S02]  /*2830*/  DFMA R192, R150, R192, 1 ;  /* 0x3ff0000096c0742b */ /* 0x000fe400000000c0 */
[----:B------:R-:W-:Y:S02]  /*2840*/  DFMA R180, R170, -UR10, R118 ;  /* 0x8000000aaab47c2b */ /* 0x000fe40008000076 */
[----:B------:R-:W-:Y:S02]  /*2850*/  DFMA R168, R196, R168, UR18 ;  /* 0x00000012c4a87e2b */ /* 0x000fe400080000a8 */
[----:B------:R-:W-:-:S02]  /*2860*/  DFMA R136, R166, R136, UR24 ;  /* 0x00000018a6887e2b */ /* 0x000fc40008000088 */
[----:B------:R-:W-:Y:S02]  /*2870*/  DFMA R176, R146, R176, 1 ;  /* 0x3ff0000092b0742b */ /* 0x000fe400000000b0 */
[----:B------:R-:W-:Y:S02]  /*2880*/  DFMA R192, R150, R192, 1 ;  /* 0x3ff0000096c0742b */ /* 0x000fe400000000c0 */
[----:B------:R-:W-:Y:S02]  /*2890*/  DFMA R180, R170, -UR12, R180 ;  /* 0x8000000caab47c2b */ /* 0x000fe400080000b4 */
[----:B------:R-:W-:Y:S02]  /*28a0*/  DFMA R150, R172, UR14, R114 ;  /* 0x0000000eac967c2b */ /* 0x000fe40008000072 */
[----:B------:R-:W-:Y:S02]  /*28b0*/  DFMA R168, R196, R168, UR20 ;  /* 0x00000014c4a87e2b */ /* 0x000fe400080000a8 */
[----:B------:R-:W-:-:S02]  /*28c0*/  DFMA R136, R166, R136, UR26 ;  /* 0x0000001aa6887e2b */ /* 0x000fc40008000088 */
[----:B------:R-:W-:Y:S02]  /*28d0*/  DFMA R176, R146, R176, 1 ;  /* 0x3ff0000092b0742b */ /* 0x000fe400000000b0 */
[----:B------:R-:W-:Y:S02]  /*28e0*/  DFMA R146, R180, UR14, R114 ;  /* 0x0000000eb4927c2b */ /* 0x000fe40008000072 */
[----:B------:R-:W-:Y:S02]  /*28f0*/  DFMA R150, R172, R150, UR16 ;  /* 0x00000010ac967e2b */ /* 0x000fe40008000096 */
[----:B------:R-:W-:Y:S02]  /*2900*/  DFMA R168, R196, R168, UR22 ;  /* 0x00000016c4a87e2b */ /* 0x000fe400080000a8 */
[----:B------:R-:W-:Y:S02]  /*2910*/  DADD R120, -R100, R120 ;  /* 0x0000000064787229 */ /* 0x000fe40000000178 */
[----:B------:R-:W-:-:S02]  /*2920*/  DFMA R136, R166, R136, UR28 ;  /* 0x0000001ca6887e2b */ /* 0x000fc40008000088 */
[----:B------:R-:W-:Y:S02]  /*2930*/  DFMA R146, R180, R146, UR16 ;  /* 0x00000010b4927e2b */ /* 0x000fe40008000092 */
[----:B------:R-:W-:Y:S02]  /*2940*/  DFMA R150, R172, R150, UR18 ;  /* 0x00000012ac967e2b */ /* 0x000fe40008000096 */
[----:B------:R-:W-:Y:S02]  /*2950*/  DFMA R168, R196, R168, UR24 ;  /* 0x00000018c4a87e2b */ /* 0x000fe400080000a8 */
[----:B------:R-:W-:Y:S02]  /*2960*/  DFMA R216, R120, R104, 6.75539944105574400000e+15 ;  /* 0x4338000078d8742b */ /* 0x000fe40000000068 */
[----:B------:R-:W-:Y:S02]  /*2970*/  DFMA R136, R166, R136, UR30 ;  /* 0x0000001ea6887e2b */ /* 0x000fe40008000088 */
[----:B------:R-:W-:-:S02]  /*2980*/  DFMA R146, R180, R146, UR18 ;  /* 0x00000012b4927e2b */ /* 0x000fc40008000092 */
[----:B------:R-:W-:Y:S02]  /*2990*/  DFMA R150, R172, R150, UR20 ;  /* 0x00000014ac967e2b */ /* 0x000fe40008000096 */
[----:B------:R-:W-:Y:S02]  /*29a0*/  DFMA R168, R196, R168, UR26 ;  /* 0x0000001ac4a87e2b */ /* 0x000fe400080000a8 */
[----:B------:R-:W-:Y:S01]  /*29b0*/  DADD R170, R216, -6.75539944105574400000e+15 ;  /* 0xc3380000d8aa7429 */ /* 0x000fe20000000000 */
[----:B------:R-:W-:Y:S01]  /*29c0*/  FSETP.GEU.FTZ.AND P0, PT, |R103|, 4.1917929649353027344, PT ;  /* 0x4086232b6700780b */ /* 0x000fe20003f1e200 */
[----:B------:R-:W-:Y:S02]  /*29d0*/  DFMA R136, R166, R136, 1 ;  /* 0x3ff00000a688742b */ /* 0x000fe40000000088 */
[----:B------:R-:W-:Y:S02]  /*29e0*/  DADD R122, -R100, R122 ;  /* 0x00000000647a7229 */ /* 0x000fe4000000017a */
[----:B------:R-:W-:-:S02]  /*29f0*/  DFMA R146, R180, R146, UR20 ;  /* 0x00000014b4927e2b */ /* 0x000fc40008000092 */
[----:B------:R-:W-:Y:S02]  /*2a00*/  DFMA R150, R172, R150, UR22 ;  /* 0x00000016ac967e2b */ /* 0x000fe40008000096 */
[----:B------:R-:W-:Y:S02]  /*2a10*/  DFMA R168, R196, R168, UR28 ;  /* 0x0000001cc4a87e2b */ /* 0x000fe400080000a8 */
[----:B------:R-:W-:Y:S01]  /*2a20*/  DFMA R226, R170, -UR10, R120 ;  /* 0x8000000aaae27c2b */ /* 0x000fe20008000078 */
[----:B------:R-:W-:Y:S01]  /*2a30*/  BSSY B0, `(.L_x_5739) ;  /* 0x000001a000007945 */ /* 0x000fe20003800000 */
[----:B------:R-:W-:Y:S02]  /*2a40*/  DFMA R136, R166, R136, 1 ;  /* 0x3ff00000a688742b */ /* 0x000fe40000000088 */
[----:B------:R-:W-:Y:S02]  /*2a50*/  DADD R124, -R100, R124 ;  /* 0x00000000647c7229 */ /* 0x000fe4000000017c */
[----:B------:R-:W-:-:S02]  /*2a60*/  DFMA R166, R122, R104, 6.75539944105574400000e+15 ;  /* 0x433800007aa6742b */ /* 0x000fc40000000068 */
[----:B------:R-:W-:Y:S02]  /*2a70*/  DFMA R146, R180, R146, UR22 ;  /* 0x00000016b4927e2b */ /* 0x000fe40008000092 */
[----:B------:R-:W-:Y:S02]  /*2a80*/  DFMA R150, R172, R150, UR24 ;  /* 0x00000018ac967e2b */ /* 0x000fe40008000096 */
[----:B------:R-:W-:Y:S01]  /*2a90*/  DFMA R168, R196, R168, UR30 ;  /* 0x0000001ec4a87e2b */ /* 0x000fe200080000a8 */
[----:B------:R-:W-:Y:S01]  /*2aa0*/  FSETP.GEU.FTZ.AND P2, PT, |R107|, 4.1917929649353027344, PT ;  /* 0x4086232b6b00780b */ /* 0x000fe20003f5e200 */
[----:B------:R-:W-:Y:S01]  /*2ab0*/  DFMA R226, R170, -UR12, R226 ;  /* 0x8000000caae27c2b */ /* 0x000fe200080000e2 */
        /* <DEDUP_REMOVED lines=17> */
.L_x_5740:
[----:B------:R-:W-:Y:S05]  /*2bd0*/  BSYNC B0 ;  /* 0x0000000000007941 */ /* 0x000fea0003800000 */
.L_x_5739:
[----:B------:R-:W-:Y:S01]  /*2be0*/  BSSY B0, `(.L_x_5741) ;  /* 0x0000010000007945 */ /* 0x000fe20003800000 */
[----:B------:R-:W-:-:S03]  /*2bf0*/  IMAD.MOV.U32 R224, RZ, RZ, R192 ;  /* 0x000000ffffe07224 */ /* 0x000fc600078e00c0 */
        /* <DEDUP_REMOVED lines=14> */
.L_x_5742:
[----:B------:R-:W-:Y:S05]  /*2ce0*/  BSYNC B0 ;  /* 0x0000000000007941 */ /* 0x000fea0003800000 */
.L_x_5741:
[----:B------:R-:W-:Y:S01]  /*2cf0*/  DFMA R146, R180, R146, UR24 ;  /* 0x00000018b4927e2b */ /* 0x000fe20008000092 */
[----:B------:R-:W-:Y:S01]  /*2d00*/  FSETP.GEU.FTZ.AND P0, PT, |R109|, 4.1917929649353027344, PT ;  /* 0x4086232b6d00780b */ /* 0x000fe20003f1e200 */
[----:B------:R-:W-:Y:S01]  /*2d10*/  DFMA R150, R172, R150, UR26 ;  /* 0x0000001aac967e2b */ /* 0x000fe20008000096 */
[----:B------:R-:W-:Y:S01]  /*2d20*/  BSSY B0, `(.L_x_5743) ;  /* 0x0000025000007945 */ /* 0x000fe20003800000 */
[----:B------:R-:W-:Y:S01]  /*2d30*/  DFMA R168, R196, R168, 1 ;  /* 0x3ff00000c4a8742b */ /* 0x000fe200000000a8 */
[----:B------:R-:W-:Y:S01]  /*2d40*/  FSETP.GEU.FTZ.AND P2, PT, |R111|, 4.1917929649353027344, PT ;  /* 0x4086232b6f00780b */ /* 0x000fe20003f5e200 */
[----:B------:R-:W-:Y:S01]  /*2d50*/  DADD R192, R166, -6.75539944105574400000e+15 ;  /* 0xc3380000a6c07429 */ /* 0x000fe20000000000 */
[----:B------:R-:W-:Y:S01]  /*2d60*/  IMAD R57, R188, 0x100000, R137 ;  /* 0x00100000bc397824 */ /* 0x000fe200078e0289 */
[----:B------:R-:W-:Y:S02]  /*2d70*/  DFMA R212, R124, R104, 6.75539944105574400000e+15 ;  /* 0x433800007cd4742b */ /* 0x000fe40000000068 */
[----:B------:R-:W-:-:S02]  /*2d80*/  DFMA R146, R180, R146, UR26 ;  /* 0x0000001ab4927e2b */ /* 0x000fc40008000092 */
[----:B------:R-:W-:Y:S02]  /*2d90*/  DFMA R150, R172, R150, UR28 ;  /* 0x0000001cac967e2b */ /* 0x000fe40008000096 */
[----:B------:R-:W-:Y:S02]  /*2da0*/  DFMA R168, R196, R168, 1 ;  /* 0x3ff00000c4a8742b */ /* 0x000fe400000000a8 */
[----:B------:R-:W-:Y:S02]  /*2db0*/  DFMA R220, R192, -UR10, R122 ;  /* 0x8000000ac0dc7c2b */ /* 0x000fe4000800007a */
[----:B------:R-:W-:Y:S02]  /*2dc0*/  DADD R196, R212, -6.75539944105574400000e+15 ;  /* 0xc3380000d4c47429 */ /* 0x000fe40000000000 */
[----:B------:R-:W-:Y:S02]  /*2dd0*/  DFMA R146, R180, R146, UR28 ;  /* 0x0000001cb4927e2b */ /* 0x000fe40008000092 */
[----:B------:R-:W-:-:S02]  /*2de0*/  DFMA R150, R172, R150, UR30 ;  /* 0x0000001eac967e2b */ /* 0x000fc40008000096 */
[----:B------:R-:W-:Y:S02]  /*2df0*/  DFMA R220, R192, -UR12, R220 ;  /* 0x8000000cc0dc7c2b */ /* 0x000fe400080000dc */
[----:B------:R-:W-:Y:S02]  /*2e00*/  DFMA R192, R196, -UR10, R124 ;  /* 0x8000000ac4c07c2b */ /* 0x000fe4000800007c */
[----:B------:R-:W-:Y:S02]  /*2e10*/  DFMA R146, R180, R146, UR30 ;  /* 0x0000001eb4927e2b */ /* 0x000fe40008000092 */
[----:B------:R-:W-:-:S04]  /*2e20*/  DFMA R150, R172, R150, 1 ;  /* 0x3ff00000ac96742b */ /* 0x000fc80000000096 */
[----:B------:R-:W-:Y:S02]  /*2e30*/  DFMA R192, R196, -UR12, R192 ;  /* 0x8000000cc4c07c2b */ /* 0x000fe400080000c0 */
[----:B------:R-:W-:Y:S02]  /*2e40*/  DFMA R196, R226, UR14, R114 ;  /* 0x0000000ee2c47c2b */ /* 0x000fe40008000072 */
[----:B------:R-:W-:Y:S02]  /*2e50*/  DFMA R146, R180, R146, 1 ;  /* 0x3ff00000b492742b */ /* 0x000fe40000000092 */
        /* <DEDUP_REMOVED lines=17> */
.L_x_5744:
[----:B------:R-:W-:Y:S05]  /*2f70*/  BSYNC B0 ;  /* 0x0000000000007941 */ /* 0x000fea0003800000 */
.L_x_5743:
        /* <DEDUP_REMOVED lines=17> */
.L_x_5746:
[----:B------:R-:W-:Y:S05]  /*3090*/  BSYNC B0 ;  /* 0x0000000000007941 */ /* 0x000fea0003800000 */
.L_x_5745:
[--C-:B------:R-:W-:Y:S01]  /*30a0*/  DFMA R136, R220, UR14, R114.reuse ;  /* 0x0000000edc887c2b */ /* 0x100fe20008000072 */
[----:B------:R-:W-:Y:S01]  /*30b0*/  FSETP.GEU.FTZ.AND P0, PT, |R113|, 4.1917929649353027344, PT ;  /* 0x4086232b7100780b */ /* 0x000fe20003f1e200 */
[----:B------:R-:W-:Y:S01]  /*30c0*/  DFMA R204, R192, UR14, R114 ;  /* 0x0000000ec0cc7c2b */ /* 0x000fe20008000072 */
[----:B------:R-:W-:Y:S01]  /*30d0*/  BSSY B0, `(.L_x_5747) ;  /* 0x000001d000007945 */ /* 0x000fe20003800000 */
[----:B------:R-:W-:Y:S01]  /*30e0*/  DADD R126, -R100, R126 ;  /* 0x00000000647e7229 */ /* 0x000fe2000000017e */
[----:B------:R-:W-:Y:S01]  /*30f0*/  FSETP.GEU.FTZ.AND P2, PT, |R117|, 4.1917929649353027344, PT ;  /* 0x4086232b7500780b */ /* 0x000fe20003f5e200 */
[----:B------:R-:W-:Y:S01]  /*3100*/  DFMA R196, R226, R196, UR16 ;  /* 0x00000010e2c47e2b */ /* 0x000fe200080000c4 */
[----:B------:R-:W-:Y:S01]  /*3110*/  IMAD R57, R158, 0x100000, R151 ;  /* 0x001000009e397824 */ /* 0x000fe200078e0297 */
[----:B------:R-:W-:Y:S02]  /*3120*/  DFMA R136, R220, R136, UR16 ;  /* 0x00000010dc887e2b */ /* 0x000fe40008000088 */
[----:B------:R-:W-:-:S02]  /*3130*/  DFMA R204, R192, R204, UR16 ;  /* 0x00000010c0cc7e2b */ /* 0x000fc400080000cc */
[----:B------:R-:W-:Y:S02]  /*3140*/  DADD R128, -R100, R128 ;  /* 0x0000000064807229 */ /* 0x000fe40000000180 */
[----:B------:R-:W-:Y:S02]  /*3150*/  DFMA R208, R126, R104, 6.75539944105574400000e+15 ;  /* 0x433800007ed0742b */ /* 0x000fe40000000068 */
[----:B------:R-:W-:Y:S02]  /*3160*/  DFMA R196, R226, R196, UR18 ;  /* 0x00000012e2c47e2b */ /* 0x000fe400080000c4 */
[----:B------:R-:W-:Y:S02]  /*3170*/  DFMA R136, R220, R136, UR18 ;  /* 0x00000012dc887e2b */ /* 0x000fe40008000088 */
[----:B------:R-:W-:Y:S02]  /*3180*/  DFMA R204, R192, R204, UR18 ;  /* 0x00000012c0cc7e2b */ /* 0x000fe400080000cc */
[----:B------:R-:W-:Y:S01]  /*3190*/  DFMA R146, R180, R146, 1 ;  /* 0x3ff00000b492742b */ /* 0x000fe20000000092 */
[----:B------:R-:W-:-:S02]  /*31a0*/  IMAD R181, R184, 0x100000, R169 ;  /* 0x00100000b8b57824 */ /* 0x000fc400078e02a9 */
        /* <DEDUP_REMOVED lines=15> */
.L_x_5748:
[----:B------:R-:W-:Y:S05]  /*32a0*/  BSYNC B0 ;  /* 0x0000000000007941 */ /* 0x000fea0003800000 */
.L_x_5747:
        /* <DEDUP_REMOVED lines=17> */
.L_x_5750:
[----:B------:R-:W-:Y:S05]  /*33c0*/  BSYNC B0 ;  /* 0x0000000000007941 */ /* 0x000fea0003800000 */
.L_x_5749:
[----:B------:R-:W-:Y:S01]  /*33d0*/  FSETP.GEU.FTZ.AND P0, PT, |R119|, 4.1917929649353027344, PT ;  /* 0x4086232b7700780b */ /* 0x000fe20003f1e200 */
[----:B------:R-:W-:Y:S01]  /*33e0*/  BSSY B0, `(.L_x_5751) ;  /* 0x0000016000007945 */ /* 0x000fe20003800000 */
[----:B------:R-:W-:Y:S01]  /*33f0*/  DFMA R168, R128, R104, 6.75539944105574400000e+15 ;  /* 0x4338000080a8742b */ /* 0x000fe20000000068 */
[----:B------:R-:W-:Y:S01]  /*3400*/  IMAD R189, R154, 0x100000, R147 ;  /* 0x001000009abd7824 */ /* 0x000fe200078e0293 */
[----:B------:R-:W-:Y:S01]  /*3410*/  DADD R150, R208, -6.75539944105574400000e+15 ;  /* 0xc3380000d0967429 */ /* 0x000fe20000000000 */
[----:B------:R-:W-:Y:S01]  /*3420*/  IMAD.MOV.U32 R188, RZ, RZ, R146 ;  /* 0x000000ffffbc7224 */ /* 0x000fe200078e0092 */
[----:B------:R-:W-:Y:S02]  /*3430*/  DFMA R196, R226, R196, UR20 ;  /* 0x00000014e2c47e2b */ /* 0x000fe400080000c4 */
[----:B------:R-:W-:Y:S02]  /*3440*/  DFMA R136, R220, R136, UR20 ;  /* 0x00000014dc887e2b */ /* 0x000fe40008000088 */
[----:B------:R-:W-:-:S03]  /*3450*/  DFMA R204, R192, R204, UR20 ;  /* 0x00000014c0cc7e2b */ /* 0x000fc600080000cc */
        /* <DEDUP_REMOVED lines=14> */
.L_x_5752:
[----:B------:R-:W-:Y:S05]  /*3540*/  BSYNC B0 ;  /* 0x0000000000007941 */ /* 0x000fea0003800000 */
.L_x_5751:
[----:B------:R-:W-:Y:S01]  /*3550*/  DFMA R196, R226, R196, UR22 ;  /* 0x00000016e2c47e2b */ /* 0x000fe200080000c4 */
[----:B------:R-:W-:Y:S01]  /*3560*/  FSETP.GEU.FTZ.AND P0, PT, |R121|, 4.1917929649353027344, PT ;  /* 0x4086232b7900780b */ /* 0x000fe20003f1e200 */
[----:B------:R-:W-:Y:S01]  /*3570*/  DFMA R136, R220, R136, UR22 ;  /* 0x00000016dc887e2b */ /* 0x000fe20008000088 */
[----:B------:R-:W-:Y:S01]  /*3580*/  BSSY B0, `(.L_x_5753) ;  /* 0x0000053000007945 */ /* 0x000fe20003800000 */
[----:B------:R-:W-:Y:S01]  /*3590*/  DFMA R204, R192, R204, UR22 ;  /* 0x00000016c0cc7e2b */ /* 0x000fe200080000cc */
[----:B------:R-:W-:Y:S01]  /*35a0*/  FSETP.GEU.FTZ.AND P2, PT, |R123|, 4.1917929649353027344, PT ;  /* 0x4086232b7b00780b */ /* 0x000fe20003f5e200 */
[----:B------:R-:W-:Y:S02]  /*35b0*/  DFMA R158, R150, -UR10, R126 ;  /* 0x8000000a969e7c2b */ /* 0x000fe4000800007e */
[----:B------:R-:W-:Y:S02]  /*35c0*/  DFMA R196, R226, R196, UR24 ;  /* 0x00000018e2c47e2b */ /* 0x000fe400080000c4 */
[----:B------:R-:W-:-:S02]  /*35d0*/  DFMA R136, R220, R136, UR24 ;  /* 0x00000018dc887e2b */ /* 0x000fc40008000088 */
[----:B------:R-:W-:Y:S02]  /*35e0*/  DFMA R204, R192, R204, UR24 ;  /* 0x00000018c0cc7e2b */ /* 0x000fe400080000cc */
[----:B------:R-:W-:Y:S02]  /*35f0*/  DADD R130, -R100, R130 ;  /* 0x0000000064827229 */ /* 0x000fe40000000182 */
[----:B------:R-:W-:Y:S02]  /*3600*/  DFMA R196, R226, R196, UR26 ;  /* 0x0000001ae2c47e2b */ /* 0x000fe400080000c4 */
[----:B------:R-:W-:Y:S02]  /*3610*/  DFMA R136, R220, R136, UR26 ;  /* 0x0000001adc887e2b */ /* 0x000fe40008000088 */
[----:B------:R-:W-:Y:S02]  /*3620*/  DADD R146, R168, -6.75539944105574400000e+15 ;  /* 0xc3380000a8927429 */ /* 0x000fe40000000000 */
[----:B------:R-:W-:-:S02]  /*3630*/  DFMA R158, R150, -UR12, R158 ;  /* 0x8000000c969e7c2b */ /* 0x000fc4000800009e */
[----:B------:R-:W-:Y:S02]  /*3640*/  DFMA R204, R192, R204, UR26 ;  /* 0x0000001ac0cc7e2b */ /* 0x000fe400080000cc */
[----:B------:R-:W-:Y:S02]  /*3650*/  DFMA R150, R130, R104, 6.75539944105574400000e+15 ;  /* 0x433800008296742b */ /* 0x000fe40000000068 */
[----:B------:R-:W-:Y:S02]  /*3660*/  DFMA R196, R226, R196, UR28 ;  /* 0x0000001ce2c47e2b */ /* 0x000fe400080000c4 */
[----:B------:R-:W-:Y:S02]  /*3670*/  DFMA R136, R220, R136, UR28 ;  /* 0x0000001cdc887e2b */ /* 0x000fe40008000088 */
[----:B------:R-:W-:Y:S02]  /*3680*/  DFMA R154, R146, -UR10, R128 ;  /* 0x8000000a929a7c2b */ /* 0x000fe40008000080 */
[----:B------:R-:W-:-:S02]  /*3690*/  DFMA R204, R192, R204, UR28 ;  /* 0x0000001cc0cc7e2b */ /* 0x000fc400080000cc */
[----:B------:R-:W-:Y:S02]  /*36a0*/  DADD R228, R150, -6.75539944105574400000e+15 ;  /* 0xc338000096e47429 */ /* 0x000fe40000000000 */
[----:B------:R-:W-:Y:S02]  /*36b0*/  DFMA R196, R226, R196, UR30 ;  /* 0x0000001ee2c47e2b */ /* 0x000fe400080000c4 */
[----:B------:R-:W-:Y:S02]  /*36c0*/  DFMA R136, R220, R136, UR30 ;  /* 0x0000001edc887e2b */ /* 0x000fe40008000088 */
[----:B------:R-:W-:Y:S02]  /*36d0*/  DFMA R154, R146, -UR12, R154 ;  /* 0x8000000c929a7c2b */ /* 0x000fe4000800009a */
[----:B------:R-:W-:Y:S02]  /*36e0*/  DFMA R204, R192, R204, UR30 ;  /* 0x0000001ec0cc7e2b */ /* 0x000fe400080000cc */
[----:B------:R-:W-:-:S02]  /*36f0*/  DFMA R146, R228, -UR10, R130 ;  /* 0x8000000ae4927c2b */ /* 0x000fc40008000082 */
[----:B------:R-:W-:Y:S02]  /*3700*/  DFMA R196, R226, R196, 1 ;  /* 0x3ff00000e2c4742b */ /* 0x000fe400000000c4 */
[----:B------:R-:W-:Y:S02]  /*3710*/  DFMA R136, R220, R136, 1 ;  /* 0x3ff00000dc88742b */ /* 0x000fe40000000088 */
[----:B------:R-:W-:Y:S02]  /*3720*/  DFMA R204, R192, R204, 1 ;  /* 0x3ff00000c0cc742b */ /* 0x000fe400000000cc */
[----:B------:R-:W-:Y:S02]  /*3730*/  DFMA R146, R228, -UR12, R146 ;  /* 0x8000000ce4927c2b */ /* 0x000fe40008000092 */
[----:B------:R-:W-:Y:S02]  /*3740*/  DFMA R196, R226, R196, 1 ;  /* 0x3ff00000e2c4742b */ /* 0x000fe400000000c4 */
[----:B------:R-:W-:-:S02]  /*3750*/  DFMA R136, R220, R136, 1 ;  /* 0x3ff00000dc88742b */ /* 0x000fc40000000088 */
[----:B------:R-:W-:Y:S02]  /*3760*/  DFMA R204, R192, R204, 1 ;  /* 0x3ff00000c0cc742b */ /* 0x000fe400000000cc */
[--C-:B------:R-:W-:Y:S02]  /*3770*/  DFMA R226, R158, UR14, R114.reuse ;  /* 0x0000000e9ee27c2b */ /* 0x100fe40008000072 */
[--C-:B------:R-:W-:Y:S02]  /*3780*/  DFMA R220, R154, UR14, R114.reuse ;  /* 0x0000000e9adc7c2b */ /* 0x100fe40008000072 */
[----:B------:R-:W-:Y:S02]  /*3790*/  DFMA R192, R146, UR14, R114 ;  /* 0x0000000e92c07c2b */ /* 0x000fe40008000072 */
[----:B------:R-:W-:Y:S01]  /*37a0*/  DADD R132, -R100, R132 ;  /* 0x0000000064847229 */ /* 0x000fe20000000184 */
[----:B------:R-:W-:Y:S01]  /*37b0*/  IMAD R57, R166, 0x100000, R137 ;  /* 0x00100000a6397824 */ /* 0x000fe200078e0289 */
[----:B------:R-:W-:-:S02]  /*37c0*/  DFMA R226, R158, R226, UR16 ;  /* 0x000000109ee27e2b */ /* 0x000fc400080000e2 */
[----:B------:R-:W-:Y:S02]  /*37d0*/  DFMA R220, R154, R220, UR16 ;  /* 0x000000109adc7e2b */ /* 0x000fe400080000dc */
[----:B------:R-:W-:Y:S02]  /*37e0*/  DFMA R192, R146, R192, UR16 ;  /* 0x0000001092c07e2b */ /* 0x000fe400080000c0 */
[----:B------:R-:W-:Y:S02]  /*37f0*/  DADD R134, -R100, R134 ;  /* 0x0000000064867229 */ /* 0x000fe40000000186 */
        /* <DEDUP_REMOVED lines=22> */
[----:B------:R-:W-:Y:S02]  /*3960*/  DFMA R220, R154, R220, 1 ;  /* 0x3ff000009adc742b */ /* 0x000fe400000000dc */
[----:B------:R-:W-:-:S04]  /*3970*/  DFMA R192, R146, R192, 1 ;  /* 0x3ff0000092c0742b */ /* 0x000fc800000000c0 */
[----:B------:R-:W-:Y:S02]  /*3980*/  DFMA R158, R158, R226, 1 ;  /* 0x3ff000009e9e742b */ /* 0x000fe400000000e2 */
        /* <DEDUP_REMOVED lines=18> */
.L_x_5754:
[----:B------:R-:W-:Y:S05]  /*3ab0*/  BSYNC B0 ;  /* 0x0000000000007941 */ /* 0x000fea0003800000 */
.L_x_5753:
        /* <DEDUP_REMOVED lines=17> */
.L_x_5756:
[----:B------:R-:W-:Y:S05]  /*3bd0*/  BSYNC B0 ;  /* 0x0000000000007941 */ /* 0x000fea0003800000 */
.L_x_5755:
[----:B------:R-:W-:Y:S01]  /*3be0*/  FSETP.GEU.FTZ.AND P0, PT, |R125|, 4.1917929649353027344, PT ;  /* 0x4086232b7d00780b */ /* 0x000fe20003f1e200 */
[----:B------:R-:W-:Y:S01]  /*3bf0*/  BSSY B0, `(.L_x_5757) ;  /* 0x0000016000007945 */ /* 0x000fe20003800000 */
[-C--:B------:R-:W-:Y:S01]  /*3c00*/  DFMA R220, R132, R104.reuse, 6.75539944105574400000e+15 ;  /* 0x4338000084dc742b */ /* 0x080fe20000000068 */
[----:B------:R-:W-:Y:S01]  /*3c10*/  FSETP.GEU.FTZ.AND P2, PT, |R127|, 4.1917929649353027344, PT ;  /* 0x4086232b7f00780b */ /* 0x000fe20003f5e200 */
[----:B------:R-:W-:Y:S01]  /*3c20*/  DFMA R166, R134, R104, 6.75539944105574400000e+15 ;  /* 0x4338000086a6742b */ /* 0x000fe20000000068 */
[----:B------:R-:W-:Y:S01]  /*3c30*/  IMAD R57, R208, 0x100000, R159 ;  /* 0x00100000d0397824 */ /* 0x000fe200078e029f */
[----:B------:R-:W-:Y:S01]  /*3c40*/  DADD R136, -R100, R200 ;  /* 0x0000000064887229 */ /* 0x000fe200000001c8 */
[----:B------:R-:W-:Y:S02]  /*3c50*/  IMAD R201, R212, 0x100000, R205 ;  /* 0x00100000d4c97824 */ /* 0x000fe400078e02cd */
[----:B------:R-:W-:-:S04]  /*3c60*/  IMAD.MOV.U32 R200, RZ, RZ, R204 ;  /* 0x000000ffffc87224 */ /* 0x000fc800078e00cc */
        /* <DEDUP_REMOVED lines=14> */
.L_x_5758:
[----:B------:R-:W-:Y:S05]  /*3d50*/  BSYNC B0 ;  /* 0x0000000000007941 */ /* 0x000fea0003800000 */
.L_x_5757:
        /* <DEDUP_REMOVED lines=17> */
.L_x_5760:
[----:B------:R-:W-:Y:S05]  /*3e70*/  BSYNC B0 ;  /* 0x0000000000007941 */ /* 0x000fea0003800000 */
.L_x_5759:
[----:B------:R-:W-:Y:S01]  /*3e80*/  FSETP.GEU.FTZ.AND P0, PT, |R129|, 4.1917929649353027344, PT ;  /* 0x4086232b8100780b */ /* 0x000fe20003f1e200 */
[----:B------:R-:W-:Y:S01]  /*3e90*/  BSSY B0, `(.L_x_5761) ;  /* 0x0000016000007945 */ /* 0x000fe20003800000 */
[----:B------:R-:W-:Y:S01]  /*3ea0*/  DFMA R158, R136, R104, 6.75539944105574400000e+15 ;  /* 0x43380000889e742b */ /* 0x000fe20000000068 */
[----:B------:R-:W-:Y:S01]  /*3eb0*/  FSETP.GEU.FTZ.AND P2, PT, |R131|, 4.1917929649353027344, PT ;  /* 0x4086232b8300780b */ /* 0x000fe20003f5e200 */
[----:B------:R-:W-:Y:S01]  /*3ec0*/  DADD R226, R220, -6.75539944105574400000e+15 ;  /* 0xc3380000dce27429 */ /* 0x000fe20000000000 */
[----:B------:R-:W-:Y:S01]  /*3ed0*/  IMAD R209, R168, 0x100000, R155 ;  /* 0x00100000a8d17824 */ /* 0x000fe200078e029b */
[----:B------:R-:W-:Y:S01]  /*3ee0*/  DADD R216, R166, -6.75539944105574400000e+15 ;  /* 0xc3380000a6d87429 */ /* 0x000fe20000000000 */
        /* <DEDUP_REMOVED lines=16> */
.L_x_5762:
[----:B------:R-:W-:Y:S05]  /*3ff0*/  BSYNC B0 ;  /* 0x0000000000007941 */ /* 0x000fea0003800000 */
.L_x_5761:
        /* <DEDUP_REMOVED lines=16> */
.L_x_5764:
[----:B------:R-:W-:Y:S05]  /*4100*/  BSYNC B0 ;  /* 0x0000000000007941 */ /* 0x000fea0003800000 */
.L_x_5763:
[----:B------:R-:W-:Y:S01]  /*4110*/  DFMA R146, R226, -UR10, R132 ;  /* 0x8000000ae2927c2b */ /* 0x000fe20008000084 */
[----:B------:R-:W-:Y:S01]  /*4120*/  FSETP.GEU.FTZ.AND P0, PT, |R133|, 4.1917929649353027344, PT ;  /* 0x4086232b8500780b */ /* 0x000fe20003f1e200 */
[----:B------:R-:W-:Y:S01]  /*4130*/  DADD R154, R158, -6.75539944105574400000e+15 ;  /* 0xc33800009e9a7429 */ /* 0x000fe20000000000 */
[----:B------:R-:W-:Y:S01]  /*4140*/  BSSY B0, `(.L_x_5765) ;  /* 0x000003c000007945 */ /* 0x000fe20003800000 */
[----:B------:R-:W-:Y:S01]  /*4150*/  DFMA R150, R216, -UR10, R134 ;  /* 0x8000000ad8967c2b */ /* 0x000fe20008000086 */
[----:B------:R-:W-:Y:S01]  /*4160*/  FSETP.GEU.FTZ.AND P2, PT, |R135|, 4.1917929649353027344, PT ;  /* 0x4086232b8700780b */ /* 0x000fe20003f5e200 */
[----:B------:R-:W-:Y:S02]  /*4170*/  DADD R138, -R100, R138 ;  /* 0x00000000648a7229 */ /* 0x000fe4000000018a */
[----:B------:R-:W-:Y:S02]  /*4180*/  DFMA R226, R226, -UR12, R146 ;  /* 0x8000000ce2e27c2b */ /* 0x000fe40008000092 */
[----:B------:R-:W-:-:S02]  /*4190*/  DFMA R146, R154, -UR10, R136 ;  /* 0x8000000a9a927c2b */ /* 0x000fc40008000088 */
[----:B------:R-:W-:Y:S02]  /*41a0*/  DFMA R216, R216, -UR12, R150 ;  /* 0x8000000cd8d87c2b */ /* 0x000fe40008000096 */
[----:B------:R-:W-:Y:S02]  /*41b0*/  DADD R140, -R100, R140 ;  /* 0x00000000648c7229 */ /* 0x000fe4000000018c */
        /* <DEDUP_REMOVED lines=29> */
[----:B------:R-:W-:-:S04]  /*4390*/  DFMA R150, R216, R150, 1 ;  /* 0x3ff00000d896742b */ /* 0x000fc80000000096 */
[----:B------:R-:W-:Y:S02]  /*43a0*/  DFMA R168, R226, R168, 1 ;  /* 0x3ff00000e2a8742b */ /* 0x000fe400000000a8 */
[----:B------:R-:W-:Y:S02]  /*43b0*/  DFMA R146, R154, R146, 1 ;  /* 0x3ff000009a92742b */ /* 0x000fe40000000092 */
[----:B------:R-:W-:-:S06]  /*43c0*/  DFMA R150, R216, R150, 1 ;  /* 0x3ff00000d896742b */ /* 0x000fcc0000000096 */
[----:B------:R-:W-:Y:S01]  /*43d0*/  DFMA R146, R154, R146, 1 ;  /* 0x3ff000009a92742b */ /* 0x000fe20000000092 */
[----:B------:R-:W-:Y:S01]  /*43e0*/  IMAD R217, R220, 0x100000, R169 ;  /* 0x00100000dcd97824 */ /* 0x000fe200078e02a9 */
[----:B------:R-:W-:Y:S01]  /*43f0*/  DFMA R154, R138, R104, 6.75539944105574400000e+15 ;  /* 0x433800008a9a742b */ /* 0x000fe20000000068 */
[----:B------:R-:W-:Y:S02]  /*4400*/  IMAD.MOV.U32 R216, RZ, RZ, R168 ;  /* 0x000000ffffd87224 */ /* 0x000fe400078e00a8 */
[----:B------:R-:W-:Y:S01]  /*4410*/  IMAD R57, R166, 0x100000, R151 ;  /* 0x00100000a6397824 */ /* 0x000fe200078e0297 */
        /* <DEDUP_REMOVED lines=14> */
.L_x_5766:
[----:B------:R-:W-:Y:S05]  /*4500*/  BSYNC B0 ;  /* 0x0000000000007941 */ /* 0x000fea0003800000 */
.L_x_5765:
        /* <DEDUP_REMOVED lines=17> */
.L_x_5768:
[----:B------:R-:W-:Y:S05]  /*4620*/  BSYNC B0 ;  /* 0x0000000000007941 */ /* 0x000fea0003800000 */
.L_x_5767:
        /* <DEDUP_REMOVED lines=20> */
.L_x_5770:
[----:B------:R-:W-:Y:S05]  /*4770*/  BSYNC B0 ;  /* 0x0000000000007941 */ /* 0x000fea0003800000 */
.L_x_5769:
[----:B------:R-:W-:Y:S01]  /*4780*/  DFMA R146, R168, -UR10, R138 ;  /* 0x8000000aa8927c2b */ /* 0x000fe2000800008a */
[----:B------:R-:W-:Y:S01]  /*4790*/  FSETP.GEU.FTZ.AND P0, PT, |R139|, 4.1917929649353027344, PT ;  /* 0x4086232b8b00780b */ /* 0x000fe20003f1e200 */
[----:B------:R-:W-:Y:S01]  /*47a0*/  DADD R166, R150, -6.75539944105574400000e+15 ;  /* 0xc338000096a67429 */ /* 0x000fe20000000000 */
[----:B------:R-:W-:Y:S01]  /*47b0*/  BSSY B0, `(.L_x_5771) ;  /* 0x000002a000007945 */ /* 0x000fe20003800000 */
[----:B------:R-:W-:-:S04]  /*47c0*/  DADD R142, -R100, R142 ;  /* 0x00000000648e7229 */ /* 0x000fc8000000018e */
[----:B------:R-:W-:Y:S02]  /*47d0*/  DFMA R168, R168, -UR12, R146 ;  /* 0x8000000ca8a87c2b */ /* 0x000fe40008000092 */
[----:B------:R-:W-:-:S06]  /*47e0*/  DFMA R146, R166, -UR10, R140 ;  /* 0x8000000aa6927c2b */ /* 0x000fcc000800008c */
        /* <DEDUP_REMOVED lines=38> */
.L_x_5772:
[----:B------:R-:W-:Y:S05]  /*4a50*/  BSYNC B0 ;  /* 0x0000000000007941 */ /* 0x000fea0003800000 */
.L_x_5771:
[----:B------:R-:W-:Y:S01]  /*4a60*/  FSETP.GEU.FTZ.AND P0, PT, |R141|, 4.1917929649353027344, PT ;  /* 0x4086232b8d00780b */ /* 0x000fe20003f1e200 */
[----:B------:R-:W-:Y:S01]  /*4a70*/  DFMA R158, R142, R104, 6.75539944105574400000e+15 ;  /* 0x433800008e9e742b */ /* 0x000fe20000000068 */
[----:B------:R-:W-:Y:S01]  /*4a80*/  BSSY B0, `(.L_x_5773) ;  /* 0x0000013000007945 */ /* 0x000fe20003800000 */
[----:B------:R-:W-:Y:S01]  /*4a90*/  DADD R144, -R100, R144 ;  /* 0x0000000064907229 */ /* 0x000fe20000000190 */
[----:B------:R-:W-:Y:S02]  /*4aa0*/  IMAD R245, R150, 0x100000, R147 ;  /* 0x0010000096f57824 */ /* 0x000fe400078e0293 */
[----:B------:R-:W-:-:S03]  /*4ab0*/  IMAD.MOV.U32 R244, RZ, RZ, R146 ;  /* 0x000000fffff47224 */ /* 0x000fc600078e0092 */
[----:B------:R-:W-:-:S04]  /*4ac0*/  DADD R168, R158, -6.75539944105574400000e+15 ;  /* 0xc33800009ea87429 */ /* 0x000fc80000000000 */
        /* <DEDUP_REMOVED lines=14> */
.L_x_5774:
[----:B------:R-:W-:Y:S05]  /*4bb0*/  BSYNC B0 ;  /* 0x0000000000007941 */ /* 0x000fea0003800000 */
.L_x_5773:
[----:B------:R-:W-:Y:S01]  /*4bc0*/  DFMA R146, R168, -UR10, R142 ;  /* 0x8000000aa8927c2b */ /* 0x000fe2000800008e */
[----:B------:R-:W-:Y:S01]  /*4bd0*/  FSETP.GEU.FTZ.AND P0, PT, |R143|, 4.1917929649353027344, PT ;  /* 0x4086232b8f00780b */ /* 0x000fe20003f1e200 */
[----:B------:R-:W-:Y:S01]  /*4be0*/  DFMA R154, R144, R104, 6.75539944105574400000e+15 ;  /* 0x43380000909a742b */ /* 0x000fe20000000068 */
[----:B------:R-:W-:Y:S05]  /*4bf0*/  BSSY B0, `(.L_x_5775) ;  /* 0x000002b000007945 */ /* 0x000fea0003800000 */
[----:B------:R-:W-:Y:S02]  /*4c00*/  DFMA R168, R168, -UR12, R146 ;  /* 0x8000000ca8a87c2b */ /* 0x000fe40008000092 */
[----:B------:R-:W-:-:S08]  /*4c10*/  DADD R146, R154, -6.75539944105574400000e+15 ;  /* 0xc33800009a927429 */ /* 0x000fd00000000000 */
        /* <DEDUP_REMOVED lines=40> */
.L_x_5776:
[----:B------:R-:W-:Y:S05]  /*4ea0*/  BSYNC B0 ;  /* 0x0000000000007941 */ /* 0x000fea0003800000 */
.L_x_5775:
[----:B------:R-:W-:Y:S01]  /*4eb0*/  FSETP.GEU.FTZ.AND P0, PT, |R145|, 4.1917929649353027344, PT ;  /* 0x4086232b9100780b */ /* 0x000fe20003f1e200 */
[----:B------:R-:W-:Y:S01]  /*4ec0*/  BSSY B0, `(.L_x_5777) ;  /* 0x0000012000007945 */ /* 0x000fe20003800000 */
[----:B------:R-:W-:Y:S01]  /*4ed0*/  DADD R146, -R100, R160 ;  /* 0x0000000064927229 */ /* 0x000fe200000001a0 */
[----:B------:R-:W-:Y:S02]  /*4ee0*/  IMAD R241, R154, 0x100000, R151 ;  /* 0x001000009af17824 */ /* 0x000fe400078e0297 */
        /* <DEDUP_REMOVED lines=15> */
.L_x_5778:
[----:B------:R-:W-:Y:S05]  /*4fe0*/  BSYNC B0 ;  /* 0x0000000000007941 */ /* 0x000fea0003800000 */
.L_x_5777:
[-C--:B------:R-:W-:Y:S01]  /*4ff0*/  DFMA R160, R146, R104.reuse, 6.75539944105574400000e+15 ;  /* 0x4338000092a0742b */ /* 0x080fe20000000068 */
[----:B------:R-:W-:Y:S01]  /*5000*/  FSETP.GEU.FTZ.AND P0, PT, |R147|, 4.1917929649353027344, PT ;  /* 0x4086232b9300780b */ /* 0x000fe20003f1e200 */
[----:B------:R-:W-:Y:S01]  /*5010*/  DADD R148, -R100, R148 ;  /* 0x0000000064947229 */ /* 0x000fe20000000194 */
[----:B------:R-:W-:Y:S05]  /*5020*/  BSSY B0, `(.L_x_5779) ;  /* 0x000002e000007945 */ /* 0x000fea0003800000 */
[----:B------:R-:W-:Y:S02]  /*5030*/  DADD R168, R160, -6.75539944105574400000e+15 ;  /* 0xc3380000a0a87429 */ /* 0x000fe40000000000 */
[----:B------:R-:W-:-:S06]  /*5040*/  DFMA R154, R148, R104, 6.75539944105574400000e+15 ;  /* 0x43380000949a742b */ /* 0x000fcc0000000068 */
[----:B------:R-:W-:-:S08]  /*5050*/  DFMA R150, R168, -UR10, R146 ;  /* 0x8000000aa8967c2b */ /* 0x000fd00008000092 */
[----:B------:R-:W-:Y:S02]  /*5060*/  DFMA R168, R168, -UR12, R150 ;  /* 0x8000000ca8a87c2b */ /* 0x000fe40008000096 */
[----:B------:R-:W-:-:S06]  /*5070*/  DADD R150, R154, -6.75539944105574400000e+15 ;  /* 0xc33800009a967429 */ /* 0x000fcc0000000000 */
[----:B------:R-:W-:Y:S02]  /*5080*/  DFMA R158, R168, UR14, R114 ;  /* 0x0000000ea89e7c2b */ /* 0x000fe40008000072 */
        /* <DEDUP_REMOVED lines=20> */
[----:B------:R-:W-:-:S08]  /*51d0*/  DFMA R150, R166, R150, UR30 ;  /* 0x0000001ea6967e2b */ /* 0x000fd00008000096 */
[----:B------:R-:W-:Y:S01]  /*51e0*/  DFMA R150, R166, R150, 1 ;  /* 0x3ff00000a696742b */ /* 0x000fe20000000096 */
[----:B------:R-:W-:Y:S02]  /*51f0*/  IMAD R235, R160, 0x100000, R159 ;  /* 0x00100000a0eb7824 */ /* 0x000fe400078e029f */
[----:B------:R-:W-:-:S05]  /*5200*/  IMAD.MOV.U32 R234, RZ, RZ, R158 ;  /* 0x000000ffffea7224 */ /* 0x000fca00078e009e */
[----:B------:R-:W-:Y:S01]  /*5210*/  DFMA R150, R166, R150, 1 ;  /* 0x3ff00000a696742b */ /* 0x000fe20000000096 */
[----:B------:R-:W-:Y:S10]  /*5220*/  @!P0 BRA `(.L_x_5780) ;  /* 0x0000000000348947 */ /* 0x000ff40003800000 */
        /* <DEDUP_REMOVED lines=13> */
.L_x_5780:
[----:B------:R-:W-:Y:S05]  /*5300*/  BSYNC B0 ;  /* 0x0000000000007941 */ /* 0x000fea0003800000 */
.L_x_5779:
[----:B------:R-:W-:Y:S01]  /*5310*/  FSETP.GEU.FTZ.AND P0, PT, |R149|, 4.1917929649353027344, PT ;  /* 0x4086232b9500780b */ /* 0x000fe20003f1e200 */
[----:B------:R-:W-:Y:S01]  /*5320*/  BSSY B0, `(.L_x_5781) ;  /* 0x0000011000007945 */ /* 0x000fe20003800000 */
[----:B------:R-:W-:Y:S02]  /*5330*/  IMAD R237, R154, 0x100000, R151 ;  /* 0x001000009aed7824 */ /* 0x000fe400078e0297 */
[----:B------:R-:W-:-:S09]  /*5340*/  IMAD.MOV.U32 R236, RZ, RZ, R150 ;  /* 0x000000ffffec7224 */ /* 0x000fd200078e0096 */
        /* <DEDUP_REMOVED lines=14> */
.L_x_5782:
[----:B------:R-:W-:Y:S05]  /*5430*/  BSYNC B0 ;  /* 0x0000000000007941 */ /* 0x000fea0003800000 */
.L_x_5781:
[C---:B------:R-:W-:Y:S01]  /*5440*/  DADD R150, -R100.reuse, R156 ;  /* 0x0000000064967229 */ /* 0x040fe2000000019c */
[----:B------:R-:W-:Y:S01]  /*5450*/  BSSY B0, `(.L_x_5783) ;  /* 0x0000031000007945 */ /* 0x000fe20003800000 */
[----:B------:R-:W-:-:S06]  /*5460*/  DADD R152, -R100, R152 ;  /* 0x0000000064987229 */ /* 0x000fcc0000000198 */
[-C--:B------:R-:W-:Y:S02]  /*5470*/  DFMA R166, R150, R104.reuse, 6.75539944105574400000e+15 ;  /* 0x4338000096a6742b */ /* 0x080fe40000000068 */
[----:B------:R-:W-:Y:S01]  /*5480*/  DFMA R160, R152, R104, 6.75539944105574400000e+15 ;  /* 0x4338000098a0742b */ /* 0x000fe20000000068 */
[----:B------:R-:W-:-:S05]  /*5490*/  FSETP.GEU.FTZ.AND P0, PT, |R151|, 4.1917929649353027344, PT ;  /* 0x4086232b9700780b */ /* 0x000fca0003f1e200 */
[----:B------:R-:W-:-:S08]  /*54a0*/  DADD R168, R166, -6.75539944105574400000e+15 ;  /* 0xc3380000a6a87429 */ /* 0x000fd00000000000 */
        /* <DEDUP_REMOVED lines=43> */
.L_x_5784:
[----:B------:R-:W-:Y:S05]  /*5760*/  BSYNC B0 ;  /* 0x0000000000007941 */ /* 0x000fea0003800000 */
.L_x_5783:
        /* <DEDUP_REMOVED lines=18> */
.L_x_5786:
[----:B------:R-:W-:Y:S05]  /*5890*/  BSYNC B0 ;  /* 0x0000000000007941 */ /* 0x000fea0003800000 */
.L_x_5785:
[----:B------:R-:W-:Y:S01]  /*58a0*/  DADD R158, -R100, R164 ;  /* 0x00000000649e7229 */ /* 0x000fe200000001a4 */
[----:B------:R-:W-:Y:S07]  /*58b0*/  BSSY B0, `(.L_x_5787) ;  /* 0x0000021000007945 */ /* 0x000fee0003800000 */
[----:B------:R-:W-:Y:S02]  /*58c0*/  DFMA R166, R158, R104, 6.75539944105574400000e+15 ;  /* 0x433800009ea6742b */ /* 0x000fe40000000068 */
[----:B------:R-:W-:-:S06]  /*58d0*/  FSETP.GEU.FTZ.AND P0, PT, |R159|, 4.1917929649353027344, PT ;  /* 0x4086232b9f00780b */ /* 0x000fcc0003f1e200 */
        /* <DEDUP_REMOVED lines=30> */
.L_x_5788:
[----:B------:R-:W-:Y:S05]  /*5ac0*/  BSYNC B0 ;  /* 0x0000000000007941 */ /* 0x000fea0003800000 */
.L_x_5787:
        /* <DEDUP_REMOVED lines=34> */
.L_x_5790:
[----:B------:R-:W-:Y:S05]  /*5cf0*/  BSYNC B0 ;  /* 0x0000000000007941 */ /* 0x000fea0003800000 */
.L_x_5789:
[----:B------:R-:W-:Y:S01]  /*5d00*/  DADD R166, -R100, R174 ;  /* 0x0000000064a67229 */ /* 0x000fe200000001ae */
[----:B------:R-:W-:Y:S01]  /*5d10*/  BSSY B0, `(.L_x_5791) ;  /* 0x0000023000007945 */ /* 0x000fe20003800000 */
[----:B------:R-:W-:-:S06]  /*5d20*/  DADD R170, RZ, R170 ;  /* 0x00000000ffaa7229 */ /* 0x000fcc00000000aa */
[----:B------:R-:W-:Y:S02]  /*5d30*/  DFMA R174, R166, R104, 6.75539944105574400000e+15 ;  /* 0x43380000a6ae742b */ /* 0x000fe40000000068 */
[----:B------:R-:W-:Y:S01]  /*5d40*/  DADD R224, R170, R224 ;  /* 0x00000000aae07229 */ /* 0x000fe200000000e0 */
[----:B------:R-:W-:-:S05]  /*5d50*/  FSETP.GEU.FTZ.AND P0, PT, |R167|, 4.1917929649353027344, PT ;  /* 0x4086232ba700780b */ /* 0x000fca0003f1e200 */
        /* <DEDUP_REMOVED lines=30> */
.L_x_5792:
[----:B------:R-:W-:Y:S05]  /*5f40*/  BSYNC B0 ;  /* 0x0000000000007941 */ /* 0x000fea0003800000 */
.L_x_5791:
[----:B------:R-:W-:Y:S01]  /*5f50*/  DADD R170, -R100, R178 ;  /* 0x0000000064aa7229 */ /* 0x000fe200000001b2 */
[----:B------:R-:W-:Y:S01]  /*5f60*/  BSSY B0, `(.L_x_5793) ;  /* 0x0000022000007945 */ /* 0x000fe20003800000 */
[----:B------:R-:W-:-:S06]  /*5f70*/  DADD R224, R224, R172 ;  /* 0x00000000e0e07229 */ /* 0x000fcc00000000ac */
        /* <DEDUP_REMOVED lines=32> */
.L_x_5794:
[----:B------:R-:W-:Y:S05]  /*6180*/  BSYNC B0 ;  /* 0x0000000000007941 */ /* 0x000fea0003800000 */
.L_x_5793:
        /* <DEDUP_REMOVED lines=35> */
.L_x_5796:
[----:B------:R-:W-:Y:S05]  /*63c0*/  BSYNC B0 ;  /* 0x0000000000007941 */ /* 0x000fea0003800000 */
.L_x_5795:
        /* <DEDUP_REMOVED lines=35> */
.L_x_5798:
[----:B------:R-:W-:Y:S05]  /*6600*/  BSYNC B0 ;  /* 0x0000000000007941 */ /* 0x000fea0003800000 */
.L_x_5797:
        /* <DEDUP_REMOVED lines=35> */
.L_x_5800:
[----:B------:R-:W-:Y:S05]  /*6840*/  BSYNC B0 ;  /* 0x0000000000007941 */ /* 0x000fea0003800000 */
.L_x_5799:
        /* <DEDUP_REMOVED lines=35> */
.L_x_5802:
[----:B------:R-:W-:Y:S05]  /*6a80*/  BSYNC B0 ;  /* 0x0000000000007941 */ /* 0x000fea0003800000 */
.L_x_5801:
        /* <DEDUP_REMOVED lines=35> */
.L_x_5804:
[----:B------:R-:W-:Y:S05]  /*6cc0*/  BSYNC B0 ;  /* 0x0000000000007941 */ /* 0x000fea0003800000 */
.L_x_5803:
        /* <DEDUP_REMOVED lines=35> */
.L_x_5806:
[----:B------:R-:W-:Y:S05]  /*6f00*/  BSYNC B0 ;  /* 0x0000000000007941 */ /* 0x000fea0003800000 */
.L_x_5805:
        /* <DEDUP_REMOVED lines=35> */
.L_x_5808:
[----:B------:R-:W-:Y:S05]  /*7140*/  BSYNC B0 ;  /* 0x0000000000007941 */ /* 0x000fea0003800000 */
.L_x_5807:
        /* <DEDUP_REMOVED lines=35> */
.L_x_5810:
[----:B------:R-:W-:Y:S05]  /*7380*/  BSYNC B0 ;  /* 0x0000000000007941 */ /* 0x000fea0003800000 */
.L_x_5809:
        /* <DEDUP_REMOVED lines=35> */
.L_x_5812:
[----:B------:R-:W-:Y:S05]  /*75c0*/  BSYNC B0 ;  /* 0x0000000000007941 */ /* 0x000fea0003800000 */
.L_x_5811:
        /* <DEDUP_REMOVED lines=35> */
.L_x_5814:
[----:B------:R-:W-:Y:S05]  /*7800*/  BSYNC B0 ;  /* 0x0000000000007941 */ /* 0x000fea0003800000 */
.L_x_5813:
        /* <DEDUP_REMOVED lines=35> */
.L_x_5816:
[----:B------:R-:W-:Y:S05]  /*7a40*/  BSYNC B0 ;  /* 0x0000000000007941 */ /* 0x000fea0003800000 */
.L_x_5815:
        /* <DEDUP_REMOVED lines=35> */
.L_x_5818:
[----:B------:R-:W-:Y:S05]  /*7c80*/  BSYNC B0 ;  /* 0x0000000000007941 */ /* 0x000fea0003800000 */
.L_x_5817:
[----:B------:R-:W-:Y:S01]  /*7c90*/  DADD R222, -R100, R242 ;  /* 0x0000000064de7229 */ /* 0x000fe200000001f2 */
[----:B------:R-:W-:Y:S01]  /*7ca0*/  BSSY B0, `(.L_x_5819) ;  /* 0x0000023000007945 */ /* 0x000fe20003800000 */
[----:B------:R-:W-:-:S06]  /*7cb0*/  DADD R224, R224, R226 ;  /* 0x00000000e0e07229 */ /* 0x000fcc00000000e2 */
[----:B------:R-:W-:Y:S02]  /*7cc0*/  DFMA R226, R222, R104, 6.75539944105574400000e+15 ;  /* 0x43380000dee2742b */ /* 0x000fe40000000068 */
[----:B------:R-:W-:Y:S01]  /*7cd0*/  FSETP.GEU.FTZ.AND P0, PT, |R223|, 4.1917929649353027344, PT ;  /* 0x4086232bdf00780b */ /* 0x000fe20003f1e200 */
[----:B------:R-:W-:-:S05]  /*7ce0*/  DADD R224, R224, R246 ;  /* 0x00000000e0e07229 */ /* 0x000fca00000000f6 */
[----:B------:R-:W-:-:S03]  /*7cf0*/  DADD R238, R226, -6.75539944105574400000e+15 ;  /* 0xc3380000e2ee7429 */ /* 0x000fc60000000000 */
[----:B------:R-:W-:-:S05]  /*7d00*/  DADD R244, R224, R244 ;  /* 0x00000000e0f47229 */ /* 0x000fca00000000f4 */
        /* <DEDUP_REMOVED lines=28> */
.L_x_5820:
[----:B------:R-:W-:Y:S05]  /*7ed0*/  BSYNC B0 ;  /* 0x0000000000007941 */ /* 0x000fea0003800000 */
.L_x_5819:
[----:B------:R-:W-:Y:S01]  /*7ee0*/  DADD R226, -R100, R232 ;  /* 0x0000000064e27229 */ /* 0x000fe200000001e8 */
[----:B------:R-:W-:Y:S01]  /*7ef0*/  BSSY B0, `(.L_x_5821) ;  /* 0x0000034000007945 */ /* 0x000fe20003800000 */
[----:B------:R-:W-:Y:S02]  /*7f00*/  DADD R244, R244, R228 ;  /* 0x00000000f4f47229 */ /* 0x000fe400000000e4 */
[----:B------:R-:W-:-:S04]  /*7f10*/  DADD R230, -R100, R230 ;  /* 0x0000000064e67229 */ /* 0x000fc800000001e6 */
[----:B------:R-:W-:Y:S02]  /*7f20*/  DFMA R228, R226, R104, 6.75539944105574400000e+15 ;  /* 0x43380000e2e4742b */ /* 0x000fe40000000068 */
[----:B------:R-:W-:Y:S01]  /*7f30*/  DADD R240, R244, R240 ;  /* 0x00000000f4f07229 */ /* 0x000fe200000000f0 */
[----:B------:R-:W-:-:S05]  /*7f40*/  FSETP.GEU.FTZ.AND P0, PT, |R227|, 4.1917929649353027344, PT ;  /* 0x4086232be300780b */ /* 0x000fca0003f1e200 */
[----:B------:R-:W-:Y:S02]  /*7f50*/  DADD R242, R228, -6.75539944105574400000e+15 ;  /* 0xc3380000e4f27429 */ /* 0x000fe40000000000 */
[----:B------:R-:W-:-:S06]  /*7f60*/  DADD R240, R240, R234 ;  /* 0x00000000f0f07229 */ /* 0x000fcc00000000ea */
[----:B------:R-:W-:Y:S02]  /*7f70*/  DFMA R232, R242, -UR10, R226 ;  /* 0x8000000af2e87c2b */ /* 0x000fe400080000e2 */
[----:B------:R-:W-:-:S06]  /*7f80*/  DADD R240, R240, R236 ;  /* 0x00000000f0f07229 */ /* 0x000fcc00000000ec */
[----:B------:R-:W-:Y:S02]  /*7f90*/  DFMA R242, R242, -UR12, R232 ;  /* 0x8000000cf2f27c2b */ /* 0x000fe400080000e8 */
[----:B------:R-:W-:-:S06]  /*7fa0*/  DFMA R232, R230, R104, 6.75539944105574400000e+15 ;  /* 0x43380000e6e8742b */ /* 0x000fcc0000000068 */
[----:B------:R-:W-:Y:S02]  /*7fb0*/  DFMA R246, R242, UR14, R114 ;  /* 0x0000000ef2f67c2b */ /* 0x000fe40008000072 */
[----:B------:R-:W-:-:S06]  /*7fc0*/  DADD R244, R232, -6.75539944105574400000e+15 ;  /* 0xc3380000e8f47429 */ /* 0x000fcc0000000000 */
        /* <DEDUP_REMOVED lines=20> */
[----:B------:R-:W-:Y:S01]  /*8110*/  DFMA R244, R238, R244, UR30 ;  /* 0x0000001eeef47e2b */ /* 0x000fe200080000f4 */
[----:B------:R-:W-:Y:S02]  /*8120*/  IMAD R235, R228, 0x100000, R247 ;  /* 0x00100000e4eb7824 */ /* 0x000fe400078e02f7 */
[----:B------:R-:W-:-:S05]  /*8130*/  IMAD.MOV.U32 R234, RZ, RZ, R246 ;  /* 0x000000ffffea7224 */ /* 0x000fca00078e00f6 */
[----:B------:R-:W-:-:S08]  /*8140*/  DFMA R244, R238, R244, 1 ;  /* 0x3ff00000eef4742b */ /* 0x000fd000000000f4 */
        /* <DEDUP_REMOVED lines=14> */
.L_x_5822:
[----:B------:R-:W-:Y:S05]  /*8230*/  BSYNC B0 ;  /* 0x0000000000007941 */ /* 0x000fea0003800000 */
.L_x_5821:
[----:B------:R-:W-:Y:S01]  /*8240*/  FSETP.GEU.FTZ.AND P0, PT, |R231|, 4.1917929649353027344, PT ;  /* 0x4086232be700780b */ /* 0x000fe20003f1e200 */
[----:B------:R-:W-:Y:S01]  /*8250*/  BSSY B0, `(.L_x_5823) ;  /* 0x0000011000007945 */ /* 0x000fe20003800000 */
[----:B------:R-:W-:Y:S01]  /*8260*/  DADD R240, R240, R154 ;  /* 0x00000000f0f07229 */ /* 0x000fe2000000009a */
        /* <DEDUP_REMOVED lines=15> */
.L_x_5824:
[----:B------:R-:W-:Y:S05]  /*8360*/  BSYNC B0 ;  /* 0x0000000000007941 */ /* 0x000fea0003800000 */
.L_x_5823:
[----:B------:R-:W-:Y:S01]  /*8370*/  DADD R58, -R100, R58 ;  /* 0x00000000643a7229 */ /* 0x000fe2000000013a */
[----:B------:R-:W-:Y:S01]  /*8380*/  BSSY B0, `(.L_x_5825) ;  /* 0x000009c000007945 */ /* 0x000fe20003800000 */
[----:B------:R-:W-:Y:S02]  /*8390*/  DADD R156, R240, R156 ;  /* 0x00000000f09c7229 */ /* 0x000fe4000000009c */
[C---:B------:R-:W-:Y:S02]  /*83a0*/  DADD R60, -R100.reuse, R60 ;  /* 0x00000000643c7229 */ /* 0x040fe4000000013c */
[----:B------:R-:W-:Y:S02]  /*83b0*/  DADD R62, -R100, R62 ;  /* 0x00000000643e7229 */ /* 0x000fe4000000013e */
[----:B------:R-:W-:Y:S02]  /*83c0*/  DFMA R228, R58, R104, 6.75539944105574400000e+15 ;  /* 0x433800003ae4742b */ /* 0x000fe40000000068 */
[----:B------:R-:W-:Y:S01]  /*83d0*/  DADD R232, R156, R160 ;  /* 0x000000009ce87229 */ /* 0x000fe200000000a0 */
[----:B------:R-:W-:Y:S01]  /*83e0*/  FSETP.GEU.FTZ.AND P0, PT, |R59|, 4.1917929649353027344, PT ;  /* 0x4086232b3b00780b */ /* 0x000fe20003f1e200 */
[----:B------:R-:W-:-:S02]  /*83f0*/  DADD R64, -R100, R64 ;  /* 0x0000000064407229 */ /* 0x000fc40000000140 */
[C---:B------:R-:W-:Y:S01]  /*8400*/  DADD R66, -R100.reuse, R66 ;  /* 0x0000000064427229 */ /* 0x040fe20000000142 */
[----:B------:R-:W-:Y:S01]  /*8410*/  FSETP.GEU.FTZ.AND P2, PT, |R61|, 4.1917929649353027344, PT ;  /* 0x4086232b3d00780b */ /* 0x000fe20003f5e200 */
[C---:B------:R-:W-:Y:S02]  /*8420*/  DADD R68, -R100.reuse, R68 ;  /* 0x0000000064447229 */ /* 0x040fe40000000144 */
[C---:B------:R-:W-:Y:S02]  /*8430*/  DADD R70, -R100.reuse, R70 ;  /* 0x0000000064467229 */ /* 0x040fe40000000146 */
[C---:B------:R-:W-:Y:S02]  /*8440*/  DADD R72, -R100.reuse, R72 ;  /* 0x0000000064487229 */ /* 0x040fe40000000148 */
[C---:B------:R-:W-:Y:S02]  /*8450*/  DADD R74, -R100.reuse, R74 ;  /* 0x00000000644a7229 */ /* 0x040fe4000000014a */
[----:B------:R-:W-:-:S02]  /*8460*/  DADD R76, -R100, R76 ;  /* 0x00000000644c7229 */ /* 0x000fc4000000014c */
[C---:B------:R-:W-:Y:S02]  /*8470*/  DADD R78, -R100.reuse, R78 ;  /* 0x00000000644e7229 */ /* 0x040fe4000000014e */
        /* <DEDUP_REMOVED lines=9> */
[----:B------:R-:W-:Y:S02]  /*8510*/  DADD R98, -R100, R98 ;  /* 0x0000000064627229 */ /* 0x000fe40000000162 */
[----:B------:R-:W-:-:S02]  /*8520*/  DADD R156, R228, -6.75539944105574400000e+15 ;  /* 0xc3380000e49c7429 */ /* 0x000fc40000000000 */
[----:B------:R-:W-:Y:S02]  /*8530*/  DFMA R100, R60, R104, 6.75539944105574400000e+15 ;  /* 0x433800003c64742b */ /* 0x000fe40000000068 */
[----:B------:R-:W-:-:S04]  /*8540*/  DADD R232, R232, R164 ;  /* 0x00000000e8e87229 */ /* 0x000fc800000000a4 */
[----:B------:R-:W-:Y:S02]  /*8550*/  DFMA R164, R156, -UR10, R58 ;  /* 0x8000000a9ca47c2b */ /* 0x000fe4000800003a */
[----:B------:R-:W-:Y:S02]  /*8560*/  DADD R160, R100, -6.75539944105574400000e+15 ;  /* 0xc338000064a07429 */ /* 0x000fe40000000000 */
[----:B------:R-:W-:-:S04]  /*8570*/  DADD R168, R232, R168 ;  /* 0x00000000e8a87229 */ /* 0x000fc800000000a8 */
[----:B------:R-:W-:Y:S02]  /*8580*/  DFMA R156, R156, -UR12, R164 ;  /* 0x8000000c9c9c7c2b */ /* 0x000fe400080000a4 */
[----:B------:R-:W-:Y:S02]  /*8590*/  DFMA R164, R160, -UR10, R60 ;  /* 0x8000000aa0a47c2b */ /* 0x000fe4000800003c */
[----:B------:R-:W-:-:S06]  /*85a0*/  DADD R172, R168, R172 ;  /* 0x00000000a8ac7229 */ /* 0x000fcc00000000ac */
[----:B------:R-:W-:Y:S02]  /*85b0*/  DFMA R164, R160, -UR12, R164 ;  /* 0x8000000ca0a47c2b */ /* 0x000fe400080000a4 */
[----:B------:R-:W-:-:S08]  /*85c0*/  DFMA R160, R156, UR14, R114 ;  /* 0x0000000e9ca07c2b */ /* 0x000fd00008000072 */
        /* <DEDUP_REMOVED lines=19> */
[----:B------:R-:W-:Y:S02]  /*8700*/  DFMA R168, R164, R160, 1 ;  /* 0x3ff00000a4a8742b */ /* 0x000fe400000000a0 */
[----:B------:R-:W-:Y:S02]  /*8710*/  DFMA R160, R62, R104, 6.75539944105574400000e+15 ;  /* 0x433800003ea0742b */ /* 0x000fe40000000068 */
[----:B------:R-:W-:-:S04]  /*8720*/  DADD R232, R172, R176 ;  /* 0x00000000ace87229 */ /* 0x000fc800000000b0 */
[----:B------:R-:W-:Y:S02]  /*8730*/  DFMA R164, R164, R168, 1 ;  /* 0x3ff00000a4a4742b */ /* 0x000fe400000000a8 */
[----:B------:R-:W-:Y:S02]  /*8740*/  DADD R172, R160, -6.75539944105574400000e+15 ;  /* 0xc3380000a0ac7429 */ /* 0x000fe40000000000 */
[----:B------:R-:W-:Y:S02]  /*8750*/  DFMA R168, R64, R104, 6.75539944105574400000e+15 ;  /* 0x4338000040a8742b */ /* 0x000fe40000000068 */
[----:B------:R-:W-:-:S04]  /*8760*/  DADD R232, R232, R180 ;  /* 0x00000000e8e87229 */ /* 0x000fc800000000b4 */
[----:B------:R-:W-:Y:S01]  /*8770*/  DFMA R180, R172, -UR10, R62 ;  /* 0x8000000aacb47c2b */ /* 0x000fe2000800003e */
[----:B------:R-:W-:Y:S01]  /*8780*/  IMAD R57, R100, 0x100000, R165 ;  /* 0x0010000064397824 */ /* 0x000fe200078e02a5 */
[----:B------:R-:W-:Y:S02]  /*8790*/  DADD R176, R168, -6.75539944105574400000e+15 ;  /* 0xc3380000a8b07429 */ /* 0x000fe40000000000 */
[----:B------:R-:W-:-:S04]  /*87a0*/  DADD R184, R232, R184 ;  /* 0x00000000e8b87229 */ /* 0x000fc800000000b8 */
[----:B------:R-:W-:Y:S02]  /*87b0*/  DFMA R172, R172, -UR12, R180 ;  /* 0x8000000cacac7c2b */ /* 0x000fe400080000b4 */
[----:B------:R-:W-:Y:S02]  /*87c0*/  DFMA R180, R176, -UR10, R64 ;  /* 0x8000000ab0b47c2b */ /* 0x000fe40008000040 */
[----:B------:R-:W-:-:S06]  /*87d0*/  DADD R188, R184, R188 ;  /* 0x00000000b8bc7229 */ /* 0x000fcc00000000bc */
[----:B------:R-:W-:Y:S02]  /*87e0*/  DFMA R180, R176, -UR12, R180 ;  /* 0x8000000cb0b47c2b */ /* 0x000fe400080000b4 */
[----:B------:R-:W-:Y:S02]  /*87f0*/  DFMA R176, R172, UR14, R114 ;  /* 0x0000000eacb07c2b */ /* 0x000fe40008000072 */
[----:B------:R-:W-:-:S06]  /*8800*/  DADD R192, R188, R192 ;  /* 0x00000000bcc07229 */ /* 0x000fcc00000000c0 */
[----:B------:R-:W-:Y:S02]  /*8810*/  DFMA R232, R172, R176, UR16 ;  /* 0x00000010ace87e2b */ /* 0x000fe400080000b0 */
[----:B------:R-:W-:Y:S02]  /*8820*/  DFMA R176, R180, UR14, R114 ;  /* 0x0000000eb4b07c2b */ /* 0x000fe40008000072 */
[----:B------:R-:W-:-:S04]  /*8830*/  DADD R192, R192, R196 ;  /* 0x00000000c0c07229 */ /* 0x000fc800000000c4 */
[----:B------:R-:W-:Y:S02]  /*8840*/  DFMA R232, R172, R232, UR18 ;  /* 0x00000012ace87e2b */ /* 0x000fe400080000e8 */
[----:B------:R-:W-:Y:S02]  /*8850*/  DFMA R176, R180, R176, UR16 ;  /* 0x00000010b4b07e2b */ /* 0x000fe400080000b0 */
        /* <DEDUP_REMOVED lines=15> */
[----:B------:R-:W-:Y:S01]  /*8950*/  DADD R220, R216, R220 ;  /* 0x00000000d8dc7229 */ /* 0x000fe200000000dc */
[----:B------:R-:W-:-:S03]  /*8960*/  IMAD R217, R228, 0x100000, R157 ;  /* 0x00100000e4d97824 */ /* 0x000fc600078e029d */
[----:B------:R-:W-:Y:S01]  /*8970*/  DFMA R232, R172, R232, UR30 ;  /* 0x0000001eace87e2b */ /* 0x000fe200080000e8 */
[----:B------:R-:W-:Y:S01]  /*8980*/  IMAD.MOV.U32 R216, RZ, RZ, R156 ;  /* 0x000000ffffd87224 */ /* 0x000fe200078e009c */
[----:B------:R-:W-:-:S06]  /*8990*/  DFMA R176, R180, R176, UR28 ;  /* 0x0000001cb4b07e2b */ /* 0x000fcc00080000b0 */
[----:B------:R-:W-:Y:S02]  /*89a0*/  DFMA R232, R172, R232, 1 ;  /* 0x3ff00000ace8742b */ /* 0x000fe400000000e8 */
[----:B------:R-:W-:-:S06]  /*89b0*/  DFMA R176, R180, R176, UR30 ;  /* 0x0000001eb4b07e2b */ /* 0x000fcc00080000b0 */
[----:B------:R-:W-:Y:S02]  /*89c0*/  DFMA R172, R172, R232, 1 ;  /* 0x3ff00000acac742b */ /* 0x000fe400000000e8 */
[----:B------:R-:W-:Y:S02]  /*89d0*/  DFMA R184, R180, R176, 1 ;  /* 0x3ff00000b4b8742b */ /* 0x000fe400000000b0 */
[----:B------:R-:W-:-:S06]  /*89e0*/  DFMA R176, R66, R104, 6.75539944105574400000e+15 ;  /* 0x4338000042b0742b */ /* 0x000fcc0000000068 */
[----:B------:R-:W-:Y:S02]  /*89f0*/  DFMA R180, R180, R184, 1 ;  /* 0x3ff00000b4b4742b */ /* 0x000fe400000000b8 */
[----:B------:R-:W-:Y:S02]  /*8a00*/  DADD R188, R176, -6.75539944105574400000e+15 ;  /* 0xc3380000b0bc7429 */ /* 0x000fe40000000000 */
[----:B------:R-:W-:-:S06]  /*8a10*/  DFMA R184, R68, R104, 6.75539944105574400000e+15 ;  /* 0x4338000044b8742b */ /* 0x000fcc0000000068 */
        /* <DEDUP_REMOVED lines=26> */
[-C--:B------:R-:W-:Y:S02]  /*8bc0*/  DFMA R192, R72, R104.reuse, 6.75539944105574400000e+15 ;  /* 0x4338000048c0742b */ /* 0x080fe40000000068 */
[----:B------:R-:W-:Y:S02]  /*8bd0*/  DFMA R196, R70, R104, 6.75539944105574400000e+15 ;  /* 0x4338000046c4742b */ /* 0x000fe40000000068 */
[----:B------:R-:W-:-:S04]  /*8be0*/  DFMA R200, R200, R204, 1 ;  /* 0x3ff00000c8c8742b */ /* 0x000fc800000000cc */
[----:B------:R-:W-:Y:S02]  /*8bf0*/  DADD R204, R192, -6.75539944105574400000e+15 ;  /* 0xc3380000c0cc7429 */ /* 0x000fe40000000000 */
[----:B------:R-:W-:-:S06]  /*8c00*/  DADD R208, R196, -6.75539944105574400000e+15 ;  /* 0xc3380000c4d07429 */ /* 0x000fcc0000000000 */
[----:B------:R-:W-:Y:S02]  /*8c10*/  DFMA R212, R204, -UR10, R72 ;  /* 0x8000000accd47c2b */ /* 0x000fe40008000048 */
[----:B------:R-:W-:-:S06]  /*8c20*/  DFMA R232, R208, -UR10, R70 ;  /* 0x8000000ad0e87c2b */ /* 0x000fcc0008000046 */
[----:B------:R-:W-:Y:S02]  /*8c30*/  DFMA R204, R204, -UR12, R212 ;  /* 0x8000000ccccc7c2b */ /* 0x000fe400080000d4 */
[----:B------:R-:W-:Y:S02]  /*8c40*/  DFMA R208, R208, -UR12, R232 ;  /* 0x8000000cd0d07c2b */ /* 0x000fe400080000e8 */
[----:B------:R-:W-:Y:S01]  /*8c50*/  DFMA R212, R74, R104, 6.75539944105574400000e+15 ;  /* 0x433800004ad4742b */ /* 0x000fe20000000068 */
        /* <DEDUP_REMOVED lines=14> */
.L_x_5826:
[----:B------:R-:W-:Y:S05]  /*8d40*/  BSYNC B0 ;  /* 0x0000000000007941 */ /* 0x000fea0003800000 */
.L_x_5825:
        /* <DEDUP_REMOVED lines=16> */
.L_x_5828:
[----:B------:R-:W-:Y:S05]  /*8e50*/  BSYNC B0 ;  /* 0x0000000000007941 */ /* 0x000fea0003800000 */
.L_x_5827:
[----:B------:R-:W-:Y:S01]  /*8e60*/  FSETP.GEU.FTZ.AND P0, PT, |R63|, 4.1917929649353027344, PT ;  /* 0x4086232b3f00780b */ /* 0x000fe20003f1e200 */
[----:B------:R-:W-:Y:S01]  /*8e70*/  BSSY B0, `(.L_x_5829) ;  /* 0x0000014000007945 */ /* 0x000fe20003800000 */
[----:B------:R-:W-:Y:S01]  /*8e80*/  DFMA R100, R76, R104, 6.75539944105574400000e+15 ;  /* 0x433800004c64742b */ /* 0x000fe20000000068 */
[----:B------:R-:W-:Y:S01]  /*8e90*/  FSETP.GEU.FTZ.AND P2, PT, |R65|, 4.1917929649353027344, PT ;  /* 0x4086232b4100780b */ /* 0x000fe20003f5e200 */
[----:B------:R-:W-:Y:S01]  /*8ea0*/  DADD R228, R212, -6.75539944105574400000e+15 ;  /* 0xc3380000d4e47429 */ /* 0x000fe20000000000 */
[----:B------:R-:W-:Y:S02]  /*8eb0*/  IMAD R165, R160, 0x100000, R173 ;  /* 0x00100000a0a57824 */ /* 0x000fe400078e02ad */
        /* <DEDUP_REMOVED lines=15> */
.L_x_5830:
[----:B------:R-:W-:Y:S05]  /*8fb0*/  BSYNC B0 ;  /* 0x0000000000007941 */ /* 0x000fea0003800000 */
.L_x_5829:
        /* <DEDUP_REMOVED lines=16> */
.L_x_5832:
[----:B------:R-:W-:Y:S05]  /*90c0*/  BSYNC B0 ;  /* 0x0000000000007941 */ /* 0x000fea0003800000 */
.L_x_5831:
[----:B------:R-:W-:Y:S01]  /*90d0*/  DFMA R180, R228, -UR10, R74 ;  /* 0x8000000ae4b47c2b */ /* 0x000fe2000800004a */
[----:B------:R-:W-:Y:S01]  /*90e0*/  FSETP.GEU.FTZ.AND P0, PT, |R67|, 4.1917929649353027344, PT ;  /* 0x4086232b4300780b */ /* 0x000fe20003f1e200 */
[----:B------:R-:W-:Y:S01]  /*90f0*/  DFMA R236, R204, UR14, R114 ;  /* 0x0000000eccec7c2b */ /* 0x000fe20008000072 */
[----:B------:R-:W-:Y:S01]  /*9100*/  BSSY B0, `(.L_x_5833) ;  /* 0x0000064000007945 */ /* 0x000fe20003800000 */
[----:B------:R-:W-:Y:S01]  /*9110*/  DADD R172, R100, -6.75539944105574400000e+15 ;  /* 0xc338000064ac7429 */ /* 0x000fe20000000000 */
[----:B------:R-:W-:Y:S01]  /*9120*/  FSETP.GEU.FTZ.AND P2, PT, |R69|, 4.1917929649353027344, PT ;  /* 0x4086232b4500780b */ /* 0x000fe20003f5e200 */
[----:B------:R-:W-:Y:S01]  /*9130*/  DFMA R168, R78, R104, 6.75539944105574400000e+15 ;  /* 0x433800004ea8742b */ /* 0x000fe20000000068 */
[----:B------:R-:W-:Y:S01]  /*9140*/  IMAD R57, R184, 0x100000, R201 ;  /* 0x00100000b8397824 */ /* 0x000fe200078e02c9 */
[----:B------:R-:W-:Y:S02]  /*9150*/  DFMA R180, R228, -UR12, R180 ;  /* 0x8000000ce4b47c2b */ /* 0x000fe400080000b4 */
[----:B------:R-:W-:-:S02]  /*9160*/  DFMA R236, R204, R236, UR16 ;  /* 0x00000010ccec7e2b */ /* 0x000fc400080000ec */
[----:B------:R-:W-:Y:S02]  /*9170*/  DADD R228, R220, R224 ;  /* 0x00000000dce47229 */ /* 0x000fe400000000e0 */
[----:B------:R-:W-:Y:S02]  /*9180*/  DFMA R224, R172, -UR10, R76 ;  /* 0x8000000aace07c2b */ /* 0x000fe4000800004c */
[----:B------:R-:W-:Y:S02]  /*9190*/  DFMA R232, R180, UR14, R114 ;  /* 0x0000000eb4e87c2b */ /* 0x000fe40008000072 */
[----:B------:R-:W-:Y:S02]  /*91a0*/  DFMA R236, R204, R236, UR18 ;  /* 0x00000012ccec7e2b */ /* 0x000fe400080000ec */
[----:B------:R-:W-:Y:S02]  /*91b0*/  DADD R220, R168, -6.75539944105574400000e+15 ;  /* 0xc3380000a8dc7429 */ /* 0x000fe40000000000 */
[----:B------:R-:W-:-:S02]  /*91c0*/  DFMA R224, R172, -UR12, R224 ;  /* 0x8000000cace07c2b */ /* 0x000fc400080000e0 */
[----:B------:R-:W-:Y:S02]  /*91d0*/  DFMA R232, R180, R232, UR16 ;  /* 0x00000010b4e87e2b */ /* 0x000fe400080000e8 */
[----:B------:R-:W-:Y:S02]  /*91e0*/  DFMA R236, R204, R236, UR20 ;  /* 0x00000014ccec7e2b */ /* 0x000fe400080000ec */
[----:B------:R-:W-:Y:S02]  /*91f0*/  DFMA R172, R220, -UR10, R78 ;  /* 0x8000000adcac7c2b */ /* 0x000fe4000800004e */
[----:B------:R-:W-:Y:S02]  /*9200*/  DADD R234, R228, R234 ;  /* 0x00000000e4ea7229 */ /* 0x000fe400000000ea */
[----:B------:R-:W-:Y:S02]  /*9210*/  DFMA R232, R180, R232, UR18 ;  /* 0x00000012b4e87e2b */ /* 0x000fe400080000e8 */
[----:B------:R-:W-:-:S02]  /*9220*/  DFMA R236, R204, R236, UR22 ;  /* 0x00000016ccec7e2b */ /* 0x000fc400080000ec */
[----:B------:R-:W-:Y:S02]  /*9230*/  DFMA R220, R220, -UR12, R172 ;  /* 0x8000000cdcdc7c2b */ /* 0x000fe400080000ac */
[----:B------:R-:W-:Y:S02]  /*9240*/  DFMA R172, R80, R104, 6.75539944105574400000e+15 ;  /* 0x4338000050ac742b */ /* 0x000fe40000000068 */
[----:B------:R-:W-:Y:S02]  /*9250*/  DFMA R232, R180, R232, UR20 ;  /* 0x00000014b4e87e2b */ /* 0x000fe400080000e8 */
[----:B------:R-:W-:Y:S02]  /*9260*/  DFMA R236, R204, R236, UR24 ;  /* 0x00000018ccec7e2b */ /* 0x000fe400080000ec */
[----:B------:R-:W-:Y:S02]  /*9270*/  DADD R234, R234, R154 ;  /* 0x00000000eaea7229 */ /* 0x000fe4000000009a */
[----:B------:R-:W-:-:S02]  /*9280*/  DADD R240, R172, -6.75539944105574400000e+15 ;  /* 0xc3380000acf07429 */ /* 0x000fc40000000000 */
[----:B------:R-:W-:Y:S02]  /*9290*/  DFMA R232, R180, R232, UR22 ;  /* 0x00000016b4e87e2b */ /* 0x000fe400080000e8 */
[----:B------:R-:W-:Y:S02]  /*92a0*/  DFMA R236, R204, R236, UR26 ;  /* 0x0000001accec7e2b */ /* 0x000fe400080000ec */
[----:B------:R-:W-:Y:S02]  /*92b0*/  DFMA R238, R208, UR14, R114 ;  /* 0x0000000ed0ee7c2b */ /* 0x000fe40008000072 */
[----:B------:R-:W-:Y:S02]  /*92c0*/  DFMA R228, R240, -UR10, R80 ;  /* 0x8000000af0e47c2b */ /* 0x000fe40008000050 */
[----:B------:R-:W-:Y:S02]  /*92d0*/  DFMA R232, R180, R232, UR24 ;  /* 0x00000018b4e87e2b */ /* 0x000fe400080000e8 */
[----:B------:R-:W-:-:S02]  /*92e0*/  DFMA R236, R204, R236, UR28 ;  /* 0x0000001cccec7e2b */ /* 0x000fc400080000ec */
[----:B------:R-:W-:Y:S02]  /*92f0*/  DFMA R238, R208, R238, UR16 ;  /* 0x00000010d0ee7e2b */ /* 0x000fe400080000ee */
[----:B------:R-:W-:Y:S02]  /*9300*/  DFMA R228, R240, -UR12, R228 ;  /* 0x8000000cf0e47c2b */ /* 0x000fe400080000e4 */
[----:B------:R-:W-:Y:S02]  /*9310*/  DFMA R232, R180, R232, UR26 ;  /* 0x0000001ab4e87e2b */ /* 0x000fe400080000e8 */
[----:B------:R-:W-:Y:S02]  /*9320*/  DFMA R236, R204, R236, UR30 ;  /* 0x0000001eccec7e2b */ /* 0x000fe400080000ec */
[----:B------:R-:W-:Y:S02]  /*9330*/  DFMA R238, R208, R238, UR18 ;  /* 0x00000012d0ee7e2b */ /* 0x000fe400080000ee */
[----:B------:R-:W-:-:S02]  /*9340*/  DFMA R154, R228, UR14, R114 ;  /* 0x0000000ee49a7c2b */ /* 0x000fc40008000072 */
[----:B------:R-:W-:Y:S02]  /*9350*/  DFMA R232, R180, R232, UR28 ;  /* 0x0000001cb4e87e2b */ /* 0x000fe400080000e8 */
[----:B------:R-:W-:Y:S02]  /*9360*/  DFMA R236, R204, R236, 1 ;  /* 0x3ff00000ccec742b */ /* 0x000fe400000000ec */
[----:B------:R-:W-:Y:S02]  /*9370*/  DFMA R238, R208, R238, UR20 ;  /* 0x00000014d0ee7e2b */ /* 0x000fe400080000ee */
[----:B------:R-:W-:Y:S02]  /*9380*/  DFMA R154, R228, R154, UR16 ;  /* 0x00000010e49a7e2b */ /* 0x000fe4000800009a */
[----:B------:R-:W-:Y:S02]  /*9390*/  DFMA R232, R180, R232, UR30 ;  /* 0x0000001eb4e87e2b */ /* 0x000fe400080000e8 */
[----:B------:R-:W-:-:S02]  /*93a0*/  DFMA R204, R204, R236, 1 ;  /* 0x3ff00000cccc742b */ /* 0x000fc400000000ec */
[----:B------:R-:W-:Y:S02]  /*93b0*/  DFMA R236, R224, UR14, R114 ;  /* 0x0000000ee0ec7c2b */ /* 0x000fe40008000072 */
[----:B------:R-:W-:Y:S02]  /*93c0*/  DFMA R154, R228, R154, UR18 ;  /* 0x00000012e49a7e2b */ /* 0x000fe4000800009a */
[----:B------:R-:W-:Y:S02]  /*93d0*/  DFMA R232, R180, R232, 1 ;  /* 0x3ff00000b4e8742b */ /* 0x000fe400000000e8 */
[----:B------:R-:W-:Y:S02]  /*93e0*/  DFMA R238, R208, R238, UR22 ;  /* 0x00000016d0ee7e2b */ /* 0x000fe400080000ee */
[----:B------:R-:W-:Y:S02]  /*93f0*/  DFMA R236, R224, R236, UR16 ;  /* 0x00000010e0ec7e2b */ /* 0x000fe400080000ec */
[----:B------:R-:W-:-:S02]  /*9400*/  DFMA R154, R228, R154, UR20 ;  /* 0x00000014e49a7e2b */ /* 0x000fc4000800009a */
[----:B------:R-:W-:Y:S02]  /*9410*/  DFMA R180, R180, R232, 1 ;  /* 0x3ff00000b4b4742b */ /* 0x000fe400000000e8 */
[----:B------:R-:W-:Y:S02]  /*9420*/  DFMA R232, R220, UR14, R114 ;  /* 0x0000000edce87c2b */ /* 0x000fe40008000072 */
[----:B------:R-:W-:Y:S02]  /*9430*/  DFMA R236, R224, R236, UR18 ;  /* 0x00000012e0ec7e2b */ /* 0x000fe400080000ec */
[----:B------:R-:W-:Y:S02]  /*9440*/  DFMA R154, R228, R154, UR22 ;  /* 0x00000016e49a7e2b */ /* 0x000fe4000800009a */
[----:B------:R-:W-:Y:S02]  /*9450*/  DFMA R238, R208, R238, UR24 ;  /* 0x00000018d0ee7e2b */ /* 0x000fe400080000ee */
[----:B------:R-:W-:-:S02]  /*9460*/  DFMA R232, R220, R232, UR16 ;  /* 0x00000010dce87e2b */ /* 0x000fc400080000e8 */
[----:B------:R-:W-:Y:S02]  /*9470*/  DFMA R236, R224, R236, UR20 ;  /* 0x00000014e0ec7e2b */ /* 0x000fe400080000ec */
[----:B------:R-:W-:Y:S02]  /*9480*/  DFMA R154, R228, R154, UR24 ;  /* 0x00000018e49a7e2b */ /* 0x000fe4000800009a */
        /* <DEDUP_REMOVED lines=12> */
[----:B------:R-:W-:Y:S02]  /*9550*/  DFMA R238, R208, R238, 1 ;  /* 0x3ff00000d0ee742b */ /* 0x000fe400000000ee */
[----:B------:R-:W-:Y:S02]  /*9560*/  DFMA R232, R220, R232, UR24 ;  /* 0x00000018dce87e2b */ /* 0x000fe400080000e8 */
[----:B------:R-:W-:Y:S02]  /*9570*/  DFMA R236, R224, R236, UR28 ;  /* 0x0000001ce0ec7e2b */ /* 0x000fe400080000ec */
[----:B------:R-:W-:-:S02]  /*9580*/  DFMA R154, R228, R154, 1 ;  /* 0x3ff00000e49a742b */ /* 0x000fc4000000009a */
[----:B------:R-:W-:Y:S02]  /*9590*/  DFMA R208, R208, R238, 1 ;  /* 0x3ff00000d0d0742b */ /* 0x000fe400000000ee */
[----:B------:R-:W-:Y:S02]  /*95a0*/  DFMA R232, R220, R232, UR26 ;  /* 0x0000001adce87e2b */ /* 0x000fe400080000e8 */
[----:B------:R-:W-:Y:S02]  /*95b0*/  DFMA R236, R224, R236, UR30 ;  /* 0x0000001ee0ec7e2b */ /* 0x000fe400080000ec */
[----:B------:R-:W-:Y:S02]  /*95c0*/  DFMA R154, R228, R154, 1 ;  /* 0x3ff00000e49a742b */ /* 0x000fe4000000009a */
[----:B------:R-:W-:Y:S02]  /*95d0*/  DADD R228, R234, R216 ;  /* 0x00000000eae47229 */ /* 0x000fe400000000d8 */
[----:B------:R-:W-:-:S02]  /*95e0*/  DFMA R232, R220, R232, UR28 ;  /* 0x0000001cdce87e2b */ /* 0x000fc400080000e8 */
[----:B------:R-:W-:Y:S02]  /*95f0*/  DFMA R236, R224, R236, 1 ;  /* 0x3ff00000e0ec742b */ /* 0x000fe400000000ec */
[----:B------:R-:W-:-:S04]  /*9600*/  DFMA R216, R82, R104, 6.75539944105574400000e+15 ;  /* 0x4338000052d8742b */ /* 0x000fc80000000068 */
[----:B------:R-:W-:Y:S02]  /*9610*/  DFMA R232, R220, R232, UR30 ;  /* 0x0000001edce87e2b */ /* 0x000fe400080000e8 */
[----:B------:R-:W-:-:S06]  /*9620*/  DFMA R224, R224, R236, 1 ;  /* 0x3ff00000e0e0742b */ /* 0x000fcc00000000ec */
        /* <DEDUP_REMOVED lines=17> */
.L_x_5834:
[----:B------:R-:W-:Y:S05]  /*9740*/  BSYNC B0 ;  /* 0x0000000000007941 */ /* 0x000fea0003800000 */
.L_x_5833:
        /* <DEDUP_REMOVED lines=16> */
.L_x_5836:
[----:B------:R-:W-:Y:S05]  /*9850*/  BSYNC B0 ;  /* 0x0000000000007941 */ /* 0x000fea0003800000 */
.L_x_5835:
        /* <DEDUP_REMOVED lines=21> */
.L_x_5838:
[----:B------:R-:W-:Y:S05]  /*99b0*/  BSYNC B0 ;  /* 0x0000000000007941 */ /* 0x000fea0003800000 */
.L_x_5837:
        /* <DEDUP_REMOVED lines=16> */
.L_x_5840:
[----:B------:R-:W-:Y:S05]  /*9ac0*/  BSYNC B0 ;  /* 0x0000000000007941 */ /* 0x000fea0003800000 */
.L_x_5839:
[----:B------:R-:W-:Y:S01]  /*9ad0*/  DFMA R204, R200, -UR10, R82 ;  /* 0x8000000ac8cc7c2b */ /* 0x000fe20008000052 */
[----:B------:R-:W-:Y:S01]  /*9ae0*/  FSETP.GEU.FTZ.AND P0, PT, |R75|, 4.1917929649353027344, PT ;  /* 0x4086232b4b00780b */ /* 0x000fe20003f1e200 */
[----:B------:R-:W-:Y:S01]  /*9af0*/  DADD R208, R184, -6.75539944105574400000e+15 ;  /* 0xc3380000b8d07429 */ /* 0x000fe20000000000 */
[----:B------:R-:W-:Y:S01]  /*9b00*/  BSSY B0, `(.L_x_5841) ;  /* 0x0000049000007945 */ /* 0x000fe20003800000 */
[----:B------:R-:W-:Y:S02]  /*9b10*/  DFMA R192, R86, R104, 6.75539944105574400000e+15 ;  /* 0x4338000056c0742b */ /* 0x000fe40000000068 */
[----:B------:R-:W-:Y:S02]  /*9b20*/  DADD R228, R228, R156 ;  /* 0x00000000e4e47229 */ /* 0x000fe4000000009c */
[----:B------:R-:W-:Y:S02]  /*9b30*/  DFMA R204, R200, -UR12, R204 ;  /* 0x8000000cc8cc7c2b */ /* 0x000fe400080000cc */
[----:B------:R-:W-:-:S02]  /*9b40*/  DFMA R200, R208, -UR10, R84 ;  /* 0x8000000ad0c87c2b */ /* 0x000fc40008000054 */
[----:B------:R-:W-:Y:S02]  /*9b50*/  DADD R156, R192, -6.75539944105574400000e+15 ;  /* 0xc3380000c09c7429 */ /* 0x000fe40000000000 */
[----:B------:R-:W-:Y:S02]  /*9b60*/  DADD R228, R228, R164 ;  /* 0x00000000e4e47229 */ /* 0x000fe400000000a4 */
[----:B------:R-:W-:Y:S02]  /*9b70*/  DFMA R164, R204, UR14, R114 ;  /* 0x0000000ecca47c2b */ /* 0x000fe40008000072 */
[----:B------:R-:W-:Y:S02]  /*9b80*/  DFMA R200, R208, -UR12, R200 ;  /* 0x8000000cd0c87c2b */ /* 0x000fe400080000c8 */
[----:B------:R-:W-:Y:S02]  /*9b90*/  DFMA R208, R156, -UR10, R86 ;  /* 0x8000000a9cd07c2b */ /* 0x000fe40008000056 */
[----:B------:R-:W-:-:S06]  /*9ba0*/  DADD R228, R228, R160 ;  /* 0x00000000e4e47229 */ /* 0x000fcc00000000a0 */
[----:B------:R-:W-:Y:S02]  /*9bb0*/  DFMA R208, R156, -UR12, R208 ;  /* 0x8000000c9cd07c2b */ /* 0x000fe400080000d0 */
[----:B------:R-:W-:Y:S02]  /*9bc0*/  DFMA R156, R204, R164, UR16 ;  /* 0x00000010cc9c7e2b */ /* 0x000fe400080000a4 */
[----:B------:R-:W-:Y:S02]  /*9bd0*/  DFMA R164, R200, UR14, R114 ;  /* 0x0000000ec8a47c2b */ /* 0x000fe40008000072 */
[----:B------:R-:W-:Y:S02]  /*9be0*/  DADD R228, R228, R232 ;  /* 0x00000000e4e47229 */ /* 0x000fe400000000e8 */
[----:B------:R-:W-:Y:S02]  /*9bf0*/  DFMA R160, R208, UR14, R114 ;  /* 0x0000000ed0a07c2b */ /* 0x000fe40008000072 */
[----:B------:R-:W-:-:S02]  /*9c00*/  DFMA R156, R204, R156, UR18 ;  /* 0x00000012cc9c7e2b */ /* 0x000fc4000800009c */
[----:B------:R-:W-:Y:S02]  /*9c10*/  DFMA R164, R200, R164, UR16 ;  /* 0x00000010c8a47e2b */ /* 0x000fe400080000a4 */
[----:B------:R-:W-:Y:S02]  /*9c20*/  DADD R228, R228, R176 ;  /* 0x00000000e4e47229 */ /* 0x000fe400000000b0 */
[----:B------:R-:W-:Y:S02]  /*9c30*/  DFMA R160, R208, R160, UR16 ;  /* 0x00000010d0a07e2b */ /* 0x000fe400080000a0 */
[----:B------:R-:W-:Y:S02]  /*9c40*/  DFMA R156, R204, R156, UR20 ;  /* 0x00000014cc9c7e2b */ /* 0x000fe4000800009c */
[----:B------:R-:W-:Y:S02]  /*9c50*/  DFMA R164, R200, R164, UR18 ;  /* 0x00000012c8a47e2b */ /* 0x000fe400080000a4 */
[----:B------:R-:W-:-:S02]  /*9c60*/  DADD R228, R228, R188 ;  /* 0x00000000e4e47229 */ /* 0x000fc400000000bc */
[----:B------:R-:W-:Y:S02]  /*9c70*/  DFMA R160, R208, R160, UR18 ;  /* 0x00000012d0a07e2b */ /* 0x000fe400080000a0 */
[----:B------:R-:W-:Y:S02]  /*9c80*/  DFMA R156, R204, R156, UR22 ;  /* 0x00000016cc9c7e2b */ /* 0x000fe4000800009c */
[----:B------:R-:W-:Y:S02]  /*9c90*/  DFMA R164, R200, R164, UR20 ;  /* 0x00000014c8a47e2b */ /* 0x000fe400080000a4 */
[----:B------:R-:W-:Y:S02]  /*9ca0*/  DADD R228, R228, R196 ;  /* 0x00000000e4e47229 */ /* 0x000fe400000000c4 */
[----:B------:R-:W-:Y:S02]  /*9cb0*/  DFMA R160, R208, R160, UR20 ;  /* 0x00000014d0a07e2b */ /* 0x000fe400080000a0 */
[----:B------:R-:W-:-:S02]  /*9cc0*/  DFMA R156, R204, R156, UR24 ;  /* 0x00000018cc9c7e2b */ /* 0x000fc4000800009c */
[----:B------:R-:W-:Y:S02]  /*9cd0*/  DFMA R164, R200, R164, UR22 ;  /* 0x00000016c8a47e2b */ /* 0x000fe400080000a4 */
[----:B------:R-:W-:Y:S02]  /*9ce0*/  DFMA R196, R92, R104, 6.75539944105574400000e+15 ;  /* 0x433800005cc4742b */ /* 0x000fe40000000068 */
        /* <DEDUP_REMOVED lines=10> */
[----:B------:R-:W-:Y:S02]  /*9d90*/  DFMA R156, R204, R156, 1 ;  /* 0x3ff00000cc9c742b */ /* 0x000fe4000000009c */
[----:B------:R-:W-:Y:S02]  /*9da0*/  DFMA R164, R200, R164, UR30 ;  /* 0x0000001ec8a47e2b */ /* 0x000fe400080000a4 */
[----:B------:R-:W-:Y:S02]  /*9db0*/  DFMA R160, R90, R104, 6.75539944105574400000e+15 ;  /* 0x433800005aa0742b */ /* 0x000fe40000000068 */
[----:B------:R-:W-:Y:S02]  /*9dc0*/  DFMA R232, R208, R232, UR30 ;  /* 0x0000001ed0e87e2b */ /* 0x000fe400080000e8 */
[----:B------:R-:W-:-:S02]  /*9dd0*/  DFMA R156, R204, R156, 1 ;  /* 0x3ff00000cc9c742b */ /* 0x000fc4000000009c */
[----:B------:R-:W-:Y:S02]  /*9de0*/  DFMA R204, R200, R164, 1 ;  /* 0x3ff00000c8cc742b */ /* 0x000fe400000000a4 */
[----:B------:R-:W-:Y:S02]  /*9df0*/  DFMA R164, R88, R104, 6.75539944105574400000e+15 ;  /* 0x4338000058a4742b */ /* 0x000fe40000000068 */
[----:B------:R-:W-:Y:S02]  /*9e00*/  DADD R176, R160, -6.75539944105574400000e+15 ;  /* 0xc3380000a0b07429 */ /* 0x000fe40000000000 */
[----:B------:R-:W-:Y:S02]  /*9e10*/  DFMA R232, R208, R232, 1 ;  /* 0x3ff00000d0e8742b */ /* 0x000fe400000000e8 */
[----:B------:R-:W-:Y:S02]  /*9e20*/  DFMA R200, R200, R204, 1 ;  /* 0x3ff00000c8c8742b */ /* 0x000fe400000000cc */
[----:B------:R-:W-:-:S02]  /*9e30*/  DADD R204, R164, -6.75539944105574400000e+15 ;  /* 0xc3380000a4cc7429 */ /* 0x000fc40000000000 */
[----:B------:R-:W-:-:S06]  /*9e40*/  DFMA R188, R176, -UR10, R90 ;  /* 0x8000000ab0bc7c2b */ /* 0x000fcc000800005a */
[----:B------:R-:W-:Y:S02]  /*9e50*/  DFMA R234, R204, -UR10, R88 ;  /* 0x8000000accea7c2b */ /* 0x000fe40008000058 */
[----:B------:R-:W-:Y:S02]  /*9e60*/  DFMA R188, R176, -UR12, R188 ;  /* 0x8000000cb0bc7c2b */ /* 0x000fe400080000bc */
[----:B------:R-:W-:Y:S01]  /*9e70*/  DFMA R176, R208, R232, 1 ;  /* 0x3ff00000d0b0742b */ /* 0x000fe200000000e8 */
[----:B------:R-:W-:-:S03]  /*9e80*/  IMAD R209, R212, 0x100000, R181 ;  /* 0x00100000d4d17824 */ /* 0x000fc600078e02b5 */
[----:B------:R-:W-:Y:S01]  /*9e90*/  DFMA R204, R204, -UR12, R234 ;  /* 0x8000000ccccc7c2b */ /* 0x000fe200080000ea */
[----:B------:R-:W-:Y:S01]  /*9ea0*/  IMAD.MOV.U32 R208, RZ, RZ, R180 ;  /* 0x000000ffffd07224 */ /* 0x000fe200078e00b4 */
[----:B------:R-:W-:Y:S09]  /*9eb0*/  @!P0 BRA `(.L_x_5842) ;  /* 0x0000000000348947 */ /* 0x000ff20003800000 */
        /* <DEDUP_REMOVED lines=13> */
.L_x_5842:
[----:B------:R-:W-:Y:S05]  /*9f90*/  BSYNC B0 ;  /* 0x0000000000007941 */ /* 0x000fea0003800000 */
.L_x_5841:
[----:B------:R-:W-:Y:S01]  /*9fa0*/  FSETP.GEU.FTZ.AND P0, PT, |R77|, 4.1917929649353027344, PT ;  /* 0x4086232b4d00780b */ /* 0x000fe20003f1e200 */
[----:B------:R-:W-:Y:S01]  /*9fb0*/  DADD R212, R228, R208 ;  /* 0x00000000e4d47229 */ /* 0x000fe200000000d0 */
[----:B------:R-:W-:Y:S01]  /*9fc0*/  BSSY B0, `(.L_x_5843) ;  /* 0x0000015000007945 */ /* 0x000fe20003800000 */
[-C--:B------:R-:W-:Y:S01]  /*9fd0*/  DFMA R208, R94, R104.reuse, 6.75539944105574400000e+15 ;  /* 0x433800005ed0742b */ /* 0x080fe20000000068 */
[----:B------:R-:W-:Y:S01]  /*9fe0*/  FSETP.GEU.FTZ.AND P2, PT, |R79|, 4.1917929649353027344, PT ;  /* 0x4086232b4f00780b */ /* 0x000fe20003f5e200 */
[----:B------:R-:W-:Y:S01]  /*9ff0*/  DFMA R180, R96, R104, 6.75539944105574400000e+15 ;  /* 0x4338000060b4742b */ /* 0x000fe20000000068 */
[----:B------:R-:W-:Y:S01]  /*a000*/  IMAD R229, R100, 0x100000, R225 ;  /* 0x0010000064e57824 */ /* 0x000fe200078e02e1 */
[----:B------:R-:W-:Y:S01]  /*a010*/  DADD R232, R196, -6.75539944105574400000e+15 ;  /* 0xc3380000c4e87429 */ /* 0x000fe20000000000 */
[----:B------:R-:W-:Y:S02]  /*a020*/  IMAD R57, R168, 0x100000, R221 ;  /* 0x00100000a8397824 */ /* 0x000fe400078e02dd */
        /* <DEDUP_REMOVED lines=14> */
.L_x_5844:
[----:B------:R-:W-:Y:S05]  /*a110*/  BSYNC B0 ;  /* 0x0000000000007941 */ /* 0x000fea0003800000 */
.L_x_5843:
        /* <DEDUP_REMOVED lines=16> */
.L_x_5846:
[----:B------:R-:W-:Y:S05]  /*a220*/  BSYNC B0 ;  /* 0x0000000000007941 */ /* 0x000fea0003800000 */
.L_x_5845:
[--C-:B------:R-:W-:Y:S01]  /*a230*/  DFMA R240, R204, UR14, R114.reuse ;  /* 0x0000000eccf07c2b */ /* 0x100fe20008000072 */
[----:B------:R-:W-:Y:S01]  /*a240*/  FSETP.GEU.FTZ.AND P0, PT, |R81|, 4.1917929649353027344, PT ;  /* 0x4086232b5100780b */ /* 0x000fe20003f1e200 */
[----:B------:R-:W-:Y:S01]  /*a250*/  DFMA R238, R188, UR14, R114 ;  /* 0x0000000ebcee7c2b */ /* 0x000fe20008000072 */
[----:B------:R-:W-:Y:S01]  /*a260*/  BSSY B0, `(.L_x_5847) ;  /* 0x0000060000007945 */ /* 0x000fe20003800000 */
[----:B------:R-:W-:Y:S01]  /*a270*/  DADD R220, R208, -6.75539944105574400000e+15 ;  /* 0xc3380000d0dc7429 */ /* 0x000fe20000000000 */
[----:B------:R-:W-:Y:S01]  /*a280*/  FSETP.GEU.FTZ.AND P2, PT, |R83|, 4.1917929649353027344, PT ;  /* 0x4086232b5300780b */ /* 0x000fe20003f5e200 */
[----:B------:R-:W-:Y:S02]  /*a290*/  DFMA R224, R232, -UR10, R92 ;  /* 0x8000000ae8e07c2b */ /* 0x000fe4000800005c */
[----:B------:R-:W-:Y:S02]  /*a2a0*/  DFMA R240, R204, R240, UR16 ;  /* 0x00000010ccf07e2b */ /* 0x000fe400080000f0 */
[----:B------:R-:W-:-:S02]  /*a2b0*/  DFMA R238, R188, R238, UR16 ;  /* 0x00000010bcee7e2b */ /* 0x000fc400080000ee */
[----:B------:R-:W-:Y:S02]  /*a2c0*/  DADD R168, R180, -6.75539944105574400000e+15 ;  /* 0xc3380000b4a87429 */ /* 0x000fe40000000000 */
[----:B------:R-:W-:Y:S02]  /*a2d0*/  DFMA R234, R220, -UR10, R94 ;  /* 0x8000000adcea7c2b */ /* 0x000fe4000800005e */
[----:B------:R-:W-:Y:S02]  /*a2e0*/  DFMA R240, R204, R240, UR18 ;  /* 0x00000012ccf07e2b */ /* 0x000fe400080000f0 */
[----:B------:R-:W-:Y:S02]  /*a2f0*/  DFMA R238, R188, R238, UR18 ;  /* 0x00000012bcee7e2b */ /* 0x000fe400080000ee */
[----:B------:R-:W-:Y:S02]  /*a300*/  DFMA R104, R98, R104, 6.75539944105574400000e+15 ;  /* 0x433800006268742b */ /* 0x000fe40000000068 */
[----:B------:R-:W-:-:S02]  /*a310*/  DFMA R224, R232, -UR12, R224 ;  /* 0x8000000ce8e07c2b */ /* 0x000fc400080000e0 */
[----:B------:R-:W-:Y:S02]  /*a320*/  DFMA R240, R204, R240, UR20 ;  /* 0x00000014ccf07e2b */ /* 0x000fe400080000f0 */
[----:B------:R-:W-:Y:S02]  /*a330*/  DFMA R238, R188, R238, UR20 ;  /* 0x00000014bcee7e2b */ /* 0x000fe400080000ee */
[----:B------:R-:W-:Y:S02]  /*a340*/  DFMA R232, R168, -UR10, R96 ;  /* 0x8000000aa8e87c2b */ /* 0x000fe40008000060 */
[----:B------:R-:W-:Y:S02]  /*a350*/  DFMA R220, R220, -UR12, R234 ;  /* 0x8000000cdcdc7c2b */ /* 0x000fe400080000ea */
[----:B------:R-:W-:Y:S02]  /*a360*/  DFMA R240, R204, R240, UR22 ;  /* 0x00000016ccf07e2b */ /* 0x000fe400080000f0 */
[----:B------:R-:W-:-:S02]  /*a370*/  DFMA R238, R188, R238, UR22 ;  /* 0x00000016bcee7e2b */ /* 0x000fc400080000ee */
[----:B------:R-:W-:Y:S02]  /*a380*/  DADD R234, R104, -6.75539944105574400000e+15 ;  /* 0xc338000068ea7429 */ /* 0x000fe40000000000 */
[----:B------:R-:W-:Y:S02]  /*a390*/  DFMA R168, R168, -UR12, R232 ;  /* 0x8000000ca8a87c2b */ /* 0x000fe400080000e8 */
[----:B------:R-:W-:Y:S02]  /*a3a0*/  DFMA R240, R204, R240, UR24 ;  /* 0x00000018ccf07e2b */ /* 0x000fe400080000f0 */
[----:B------:R-:W-:Y:S02]  /*a3b0*/  DFMA R238, R188, R238, UR24 ;  /* 0x00000018bcee7e2b */ /* 0x000fe400080000ee */
[----:B------:R-:W-:Y:S02]  /*a3c0*/  DFMA R232, R234, -UR10, R98 ;  /* 0x8000000aeae87c2b */ /* 0x000fe40008000062 */
[----:B------:R-:W-:-:S02]  /*a3d0*/  DFMA R236, R224, UR14, R114 ;  /* 0x0000000ee0ec7c2b */ /* 0x000fc40008000072 */
[----:B------:R-:W-:Y:S02]  /*a3e0*/  DFMA R240, R204, R240, UR26 ;  /* 0x0000001accf07e2b */ /* 0x000fe400080000f0 */
[----:B------:R-:W-:Y:S02]  /*a3f0*/  DFMA R238, R188, R238, UR26 ;  /* 0x0000001abcee7e2b */ /* 0x000fe400080000ee */
[----:B------:R-:W-:Y:S02]  /*a400*/  DFMA R232, R234, -UR12, R232 ;  /* 0x8000000ceae87c2b */ /* 0x000fe400080000e8 */
[----:B------:R-:W-:Y:S02]  /*a410*/  DFMA R236, R224, R236, UR16 ;  /* 0x00000010e0ec7e2b */ /* 0x000fe400080000ec */
[----:B------:R-:W-:Y:S02]  /*a420*/  DFMA R240, R204, R240, UR28 ;  /* 0x0000001cccf07e2b */ /* 0x000fe400080000f0 */
[----:B------:R-:W-:-:S02]  /*a430*/  DFMA R238, R188, R238, UR28 ;  /* 0x0000001cbcee7e2b */ /* 0x000fc400080000ee */
[----:B------:R-:W-:Y:S02]  /*a440*/  DADD R212, R212, R228 ;  /* 0x00000000d4d47229 */ /* 0x000fe400000000e4 */
[----:B------:R-:W-:Y:S02]  /*a450*/  DFMA R236, R224, R236, UR18 ;  /* 0x00000012e0ec7e2b */ /* 0x000fe400080000ec */
[----:B------:R-:W-:Y:S02]  /*a460*/  DFMA R240, R204, R240, UR30 ;  /* 0x0000001eccf07e2b */ /* 0x000fe400080000f0 */
[----:B------:R-:W-:Y:S02]  /*a470*/  DFMA R238, R188, R238, UR30 ;  /* 0x0000001ebcee7e2b */ /* 0x000fe400080000ee */
[----:B------:R-:W-:Y:S02]  /*a480*/  DADD R100, R212, R100 ;  /* 0x00000000d4647229 */ /* 0x000fe40000000064 */
[----:B------:R-:W-:-:S02]  /*a490*/  DFMA R236, R224, R236, UR20 ;  /* 0x00000014e0ec7e2b */ /* 0x000fc400080000ec */
[----:B------:R-:W-:Y:S02]  /*a4a0*/  DFMA R240, R204, R240, 1 ;  /* 0x3ff00000ccf0742b */ /* 0x000fe400000000f0 */
[----:B------:R-:W-:-:S04]  /*a4b0*/  DFMA R238, R188, R238, 1 ;  /* 0x3ff00000bcee742b */ /* 0x000fc800000000ee */
[----:B------:R-:W-:Y:S02]  /*a4c0*/  DFMA R236, R224, R236, UR22 ;  /* 0x00000016e0ec7e2b */ /* 0x000fe400080000ec */
[----:B------:R-:W-:Y:S02]  /*a4d0*/  DFMA R240, R204, R240, 1 ;  /* 0x3ff00000ccf0742b */ /* 0x000fe400000000f0 */
[----:B------:R-:W-:Y:S02]  /*a4e0*/  DFMA R238, R188, R238, 1 ;  /* 0x3ff00000bcee742b */ /* 0x000fe400000000ee */
[--C-:B------:R-:W-:Y:S02]  /*a4f0*/  DFMA R204, R220, UR14, R114.reuse ;  /* 0x0000000edccc7c2b */ /* 0x100fe40008000072 */
[--C-:B------:R-:W-:Y:S02]  /*a500*/  DFMA R188, R168, UR14, R114.reuse ;  /* 0x0000000ea8bc7c2b */ /* 0x100fe40008000072 */
[----:B------:R-:W-:-:S02]  /*a510*/  DFMA R114, R232, UR14, R114 ;  /* 0x0000000ee8727c2b */ /* 0x000fc40008000072 */
        /* <DEDUP_REMOVED lines=16> */
[----:B------:R-:W-:Y:S02]  /*a620*/  DFMA R236, R224, R236, 1 ;  /* 0x3ff00000e0ec742b */ /* 0x000fe400000000ec */
[----:B------:R-:W-:-:S02]  /*a630*/  DFMA R204, R220, R204, UR24 ;  /* 0x00000018dccc7e2b */ /* 0x000fc400080000cc */
[----:B------:R-:W-:Y:S02]  /*a640*/  DFMA R188, R168, R188, UR24 ;  /* 0x00000018a8bc7e2b */ /* 0x000fe400080000bc */
[----:B------:R-:W-:Y:S02]  /*a650*/  DFMA R114, R232, R114, UR24 ;  /* 0x00000018e8727e2b */ /* 0x000fe40008000072 */
[----:B------:R-:W-:Y:S02]  /*a660*/  DFMA R236, R224, R236, 1 ;  /* 0x3ff00000e0ec742b */ /* 0x000fe400000000ec */
        /* <DEDUP_REMOVED lines=31> */
.L_x_5848:
[----:B------:R-:W-:Y:S05]  /*a860*/  BSYNC B0 ;  /* 0x0000000000007941 */ /* 0x000fea0003800000 */
.L_x_5847:
[----:B------:R-:W-:Y:S01]  /*a870*/  BSSY B0, `(.L_x_5849) ;  /* 0x0000012000007945 */ /* 0x000fe20003800000 */
[----:B------:R-:W-:Y:S01]  /*a880*/  DADD R100, R100, R168 ;  /* 0x0000000064647229 */ /* 0x000fe200000000a8 */
[----:B------:R-:W-:Y:S02]  /*a890*/  IMAD R155, R216, 0x100000, R157 ;  /* 0x00100000d89b7824 */ /* 0x000fe400078e029d */
[----:B------:R-:W-:Y:S01]  /*a8a0*/  IMAD.MOV.U32 R154, RZ, RZ, R156 ;  /* 0x000000ffff9a7224 */ /* 0x000fe200078e009c */
[----:B------:R-:W-:Y:S07]  /*a8b0*/  @!P2 BRA `(.L_x_5850) ;  /* 0x000000000034a947 */ /* 0x000fee0003800000 */
        /* <DEDUP_REMOVED lines=13> */
.L_x_5850:
[----:B------:R-:W-:Y:S05]  /*a990*/  BSYNC B0 ;  /* 0x0000000000007941 */ /* 0x000fea0003800000 */
.L_x_5849:
[----:B------:R-:W-:Y:S01]  /*a9a0*/  FSETP.GEU.FTZ.AND P0, PT, |R85|, 4.1917929649353027344, PT ;  /* 0x4086232b5500780b */ /* 0x000fe20003f1e200 */
[----:B------:R-:W-:Y:S01]  /*a9b0*/  BSSY B0, `(.L_x_5851) ;  /* 0x0000012000007945 */ /* 0x000fe20003800000 */
[----:B------:R-:W-:Y:S01]  /*a9c0*/  DADD R100, R100, R154 ;  /* 0x0000000064647229 */ /* 0x000fe2000000009a */
[----:B------:R-:W-:Y:S01]  /*a9d0*/  FSETP.GEU.FTZ.AND P2, PT, |R87|, 4.1917929649353027344, PT ;  /* 0x4086232b5700780b */ /* 0x000fe20003f5e200 */
[----:B------:R-:W-:Y:S02]  /*a9e0*/  IMAD R155, R184, 0x100000, R201 ;  /* 0x00100000b89b7824 */ /* 0x000fe400078e02c9 */
[----:B------:R-:W-:-:S07]  /*a9f0*/  IMAD.MOV.U32 R154, RZ, RZ, R200 ;  /* 0x000000ffff9a7224 */ /* 0x000fce00078e00c8 */
        /* <DEDUP_REMOVED lines=13> */
.L_x_5852:
[----:B------:R-:W-:Y:S05]  /*aad0*/  BSYNC B0 ;  /* 0x0000000000007941 */ /* 0x000fea0003800000 */
.L_x_5851:
        /* <DEDUP_REMOVED lines=17> */
.L_x_5854:
[----:B------:R-:W-:Y:S05]  /*abf0*/  BSYNC B0 ;  /* 0x0000000000007941 */ /* 0x000fea0003800000 */
.L_x_5853:
        /* <DEDUP_REMOVED lines=19> */
.L_x_5856:
[----:B------:R-:W-:Y:S05]  /*ad30*/  BSYNC B0 ;  /* 0x0000000000007941 */ /* 0x000fea0003800000 */
.L_x_5855:
        /* <DEDUP_REMOVED lines=17> */
.L_x_5858:
[----:B------:R-:W-:Y:S05]  /*ae50*/  BSYNC B0 ;  /* 0x0000000000007941 */ /* 0x000fea0003800000 */
.L_x_5857:
        /* <DEDUP_REMOVED lines=19> */
.L_x_5860:
[----:B------:R-:W-:Y:S05]  /*af90*/  BSYNC B0 ;  /* 0x0000000000007941 */ /* 0x000fea0003800000 */
.L_x_5859:
        /* <DEDUP_REMOVED lines=17> */
.L_x_5862:
[----:B------:R-:W-:Y:S05]  /*b0b0*/  BSYNC B0 ;  /* 0x0000000000007941 */ /* 0x000fea0003800000 */
.L_x_5861:
        /* <DEDUP_REMOVED lines=19> */
.L_x_5864:
[----:B------:R-:W-:Y:S05]  /*b1f0*/  BSYNC B0 ;  /* 0x0000000000007941 */ /* 0x000fea0003800000 */
.L_x_5863:
        /* <DEDUP_REMOVED lines=17> */
.L_x_5866:
[----:B------:R-:W-:Y:S05]  /*b310*/  BSYNC B0 ;  /* 0x0000000000007941 */ /* 0x000fea0003800000 */
.L_x_5865:
[----:B------:R-:W-:Y:S01]  /*b320*/  DADD R100, R100, R156 ;  /* 0x0000000064647229 */ /* 0x000fe2000000009c */
[----:B------:R-:W0:Y:S06]  /*b330*/  LDC R55, c[0x0][0x4] ;  /* 0x00000100ff377b82 */ /* 0x000e2c0000000800 */
        /* <DEDUP_REMOVED lines=19> */
[----:B------:R-:W-:Y:S01]  /*b470*/  IMAD.MOV.U32 R101, RZ, RZ, R105 ;  /* 0x000000ffff657224 */ /* 0x000fe200078e0069 */
[----:B------:R-:W-:Y:S01]  /*b480*/  BSSY B0, `(.L_x_5867) ;  /* 0x0000052000007945 */ /* 0x000fe20003800000 */
[----:B------:R-:W-:Y:S01]  /*b490*/  IMAD.MOV.U32 R100, RZ, RZ, R104 ;  /* 0x000000ffff647224 */ /* 0x000fe200078e0068 */
[----:B------:R-:W-:Y:S01]  /*b4a0*/  ISETP.GE.AND P0, PT, R2, R3, PT ;  /* 0x000000030200720c */ /* 0x000fe20003f06270 */
[----:B------:R-:W-:Y:S01]  /*b4b0*/  IMAD.MOV.U32 R55, RZ, RZ, R101 ;  /* 0x000000ffff377224 */ /* 0x000fe200078e0065 */
[----:B------:R-:W-:Y:S01]  /*b4c0*/  ISETP.GT.AND P1, PT, R101, 0xfffff, PT ;  /* 0x000fffff6500780c */ /* 0x000fe20003f24270 */
[----:B------:R-:W-:Y:S02]  /*b4d0*/  IMAD.MOV.U32 R57, RZ, RZ, R100 ;  /* 0x000000ffff397224 */ /* 0x000fe400078e0064 */
[----:B------:R-:W-:-:S10]  /*b4e0*/  IMAD.MOV.U32 R154, RZ, RZ, -0x3ff ;  /* 0xfffffc01ff9a7424 */ /* 0x000fd400078e00ff */
[----:B------:R-:W-:Y:S01]  /*b4f0*/  @!P1 DMUL R100, R100, 1.80143985094819840000e+16 ;  /* 0x4350000064649828 */ /* 0x000fe20000000000 */
[----:B------:R-:W-:-:S09]  /*b500*/  @!P1 IMAD.MOV.U32 R154, RZ, RZ, -0x435 ;  /* 0xfffffbcbff9a9424 */ /* 0x000fd200078e00ff */
[----:B------:R-:W-:Y:S02]  /*b510*/  @!P1 IMAD.MOV.U32 R55, RZ, RZ, R101 ;  /* 0x000000ffff379224 */ /* 0x000fe400078e0065 */
[----:B------:R-:W-:Y:S02]  /*b520*/  @!P1 IMAD.MOV.U32 R57, RZ, RZ, R100 ;  /* 0x000000ffff399224 */ /* 0x000fe400078e0064 */
[----:B------:R-:W-:-:S05]  /*b530*/  VIADD R104, R55, 0xffffffff ;  /* 0xffffffff37687836 */ /* 0x000fca0000000000 */
[----:B------:R-:W-:-:S13]  /*b540*/  ISETP.GE.U32.AND P2, PT, R104, 0x7fefffff, PT ;  /* 0x7fefffff6800780c */ /* 0x000fda0003f46070 */
[----:B------:R-:W-:Y:S01]  /*b550*/  @P2 IMAD.MOV.U32 R104, RZ, RZ, 0x0 ;  /* 0x00000000ff682424 */ /* 0x000fe200078e00ff */
[----:B------:R-:W-:Y:S01]  /*b560*/  @P2 FSETP.NEU.FTZ.AND P3, PT, R101, RZ, PT ;  /* 0x000000ff6500220b */ /* 0x000fe20003f7d000 */
[----:B------:R-:W-:-:S06]  /*b570*/  @P2 IMAD.MOV.U32 R105, RZ, RZ, 0x7ff00000 ;  /* 0x7ff00000ff692424 */ /* 0x000fcc00078e00ff */
[----:B------:R-:W-:-:S10]  /*b580*/  @P2 DFMA R104, R100, R104, +INF ;  /* 0x7ff000006468242b */ /* 0x000fd40000000068 */
[----:B------:R-:W-:Y:S02]  /*b590*/  @P2 FSEL R104, R104, RZ, P3 ;  /* 0x000000ff68682208 */ /* 0x000fe40001800000 */
[----:B------:R-:W-:Y:S01]  /*b5a0*/  @P2 FSEL R105, R105, -QNAN , P3 ;  /* 0xfff0000069692808 */ /* 0x000fe20001800000 */
[----:B------:R-:W-:Y:S06]  /*b5b0*/  @P2 BRA `(.L_x_5868) ;  /* 0x0000000000f82947 */ /* 0x000fec0003800000 */
[C---:B------:R-:W-:Y:S01]  /*b5c0*/  LOP3.LUT R100, R55.reuse, 0x800fffff, RZ, 0xc0, !PT ;  /* 0x800fffff37647812 */ /* 0x040fe200078ec0ff */
[----:B------:R-:W-:Y:S01]  /*b5d0*/  IMAD.MOV.U32 R104, RZ, RZ, R57 ;  /* 0x000000ffff687224 */ /* 0x000fe200078e0039 */
[----:B------:R-:W-:Y:S01]  /*b5e0*/  UMOV UR10, 0x3ae80f1e ;  /* 0x3ae80f1e000a7882 */ /* 0x000fe20000000000 */
[----:B------:R-:W-:Y:S01]  /*b5f0*/  IMAD.MOV.U32 R168, RZ, RZ, RZ ;  /* 0x000000ffffa87224 */ /* 0x000fe200078e00ff */
[----:B------:R-:W-:Y:S01]  /*b600*/  LOP3.LUT R105, R100, 0x3ff00000, RZ, 0xfc, !PT ;  /* 0x3ff0000064697812 */ /* 0x000fe200078efcff */
[----:B------:R-:W-:Y:S01]  /*b610*/  UMOV UR11, 0x3eb1380b ;  /* 0x3eb1380b000b7882 */ /* 0x000fe20000000000 */
[----:B------:R-:W-:Y:S01]  /*b620*/  LEA.HI R55, R55, R154, RZ, 0xc ;  /* 0x0000009a37377211 */ /* 0x000fe200078f60ff */
[----:B------:R-:W-:Y:S01]  /*b630*/  UMOV UR12, 0x80000000 ;  /* 0x80000000000c7882 */ /* 0x000fe20000000000 */
[----:B------:R-:W-:Y:S01]  /*b640*/  ISETP.GE.AND P1, PT, R105, 0x3ff6a09f, PT ;  /* 0x3ff6a09f6900780c */ /* 0x000fe20003f26270 */
[----:B------:R-:W-:-:S12]  /*b650*/  UMOV UR13, 0x43300000 ;  /* 0x43300000000d7882 */ /* 0x000fd80000000000 */
[----:B------:R-:W-:Y:S02]  /*b660*/  @P1 VIADD R57, R105, 0xfff00000 ;  /* 0xfff0000069391836 */ /* 0x000fe40000000000 */
[----:B------:R-:W-:Y:S02]  /*b670*/  @P1 VIADD R55, R55, 0x1 ;  /* 0x0000000137371836 */ /* 0x000fe40000000000 */
[----:B------:R-:W-:-:S06]  /*b680*/  @P1 IMAD.MOV.U32 R105, RZ, RZ, R57 ;  /* 0x000000ffff691224 */ /* 0x000fcc00078e0039 */
[C---:B------:R-:W-:Y:S02]  /*b690*/  DADD R114, R104.reuse, 1 ;  /* 0x3ff0000068727429 */ /* 0x040fe40000000000 */
[----:B------:R-:W-:-:S04]  /*b6a0*/  DADD R104, R104, -1 ;  /* 0xbff0000068687429 */ /* 0x000fc80000000000 */
[----:B------:R-:W0:Y:S02]  /*b6b0*/  MUFU.RCP64H R169, R115 ;  /* 0x0000007300a97308 */ /* 0x000e240000001800 */
[----:B0-----:R-:W-:-:S08]  /*b6c0*/  DFMA R100, -R114, R168, 1 ;  /* 0x3ff000007264742b */ /* 0x001fd000000001a8 */
[----:B------:R-:W-:-:S08]  /*b6d0*/  DFMA R100, R100, R100, R100 ;  /* 0x000000646464722b */ /* 0x000fd00000000064 */
[----:B------:R-:W-:Y:S01]  /*b6e0*/  DFMA R168, R168, R100, R168 ;  /* 0x00000064a8a8722b */ /* 0x000fe200000000a8 */
[----:B------:R-:W-:Y:S02]  /*b6f0*/  IMAD.MOV.U32 R100, RZ, RZ, -0x748574fc ;  /* 0x8b7a8b04ff647424 */ /* 0x000fe400078e00ff */
[----:B------:R-:W-:-:S05]  /*b700*/  IMAD.MOV.U32 R101, RZ, RZ, 0x3ed0ee25 ;  /* 0x3ed0ee25ff657424 */ /* 0x000fca00078e00ff */
[----:B------:R-:W-:-:S08]  /*b710*/  DMUL R164, R168, R104 ;  /* 0x00000068a8a47228 */ /* 0x000fd00000000000 */
[----:B------:R-:W-:-:S08]  /*b720*/  DFMA R164, R168, R104, R164 ;  /* 0x00000068a8a4722b */ /* 0x000fd000000000a4 */
[----:B------:R-:W-:Y:S02]  /*b730*/  DMUL R160, R164, R164 ;  /* 0x000000a4a4a07228 */ /* 0x000fe40000000000 */
[----:B------:R-:W-:-:S06]  /*b740*/  DADD R154, R104, -R164 ;  /* 0x00000000689a7229 */ /* 0x000fcc00000008a4 */
[----:B------:R-:W-:Y:S01]  /*b750*/  DFMA R100, R160, UR10, R100 ;  /* 0x0000000aa0647c2b */ /* 0x000fe20008000064 */
[----:B------:R-:W-:Y:S01]  /*b760*/  UMOV UR10, 0x9f02676f ;  /* 0x9f02676f000a7882 */ /* 0x000fe20000000000 */
[----:B------:R-:W-:Y:S01]  /*b770*/  UMOV UR11, 0x3ef3b266 ;  /* 0x3ef3b266000b7882 */ /* 0x000fe20000000000 */
[----:B------:R-:W-:-:S05]  /*b780*/  DADD R154, R154, R154 ;  /* 0x000000009a9a7229 */ /* 0x000fca000000009a */
[----:B------:R-:W-:Y:S01]  /*b790*/  DFMA R156, R160, R100, UR10 ;  /* 0x0000000aa09c7e2b */ /* 0x000fe20008000064 */
[----:B------:R-:W-:Y:S01]  /*b7a0*/  UMOV UR10, 0xa9ab0956 ;  /* 0xa9ab0956000a7882 */ /* 0x000fe20000000000 */
[----:B------:R-:W-:Y:S01]  /*b7b0*/  UMOV UR11, 0x3f1745cb ;  /* 0x3f1745cb000b7882 */ /* 0x000fe20000000000 */
[----:B------:R-:W-:Y:S01]  /*b7c0*/  LOP3.LUT R100, R55, 0x80000000, RZ, 0x3c, !PT ;  /* 0x8000000037647812 */ /* 0x000fe200078e3cff */
[----:B------:R-:W-:Y:S01]  /*b7d0*/  IMAD.MOV.U32 R101, RZ, RZ, 0x43300000 ;  /* 0x43300000ff657424 */ /* 0x000fe200078e00ff */
[----:B------:R-:W-:-:S03]  /*b7e0*/  DFMA R154, R104, -R164, R154 ;  /* 0x800000a4689a722b */ /* 0x000fc6000000009a */
[----:B------:R-:W-:Y:S01]  /*b7f0*/  DFMA R156, R160, R156, UR10 ;  /* 0x0000000aa09c7e2b */ /* 0x000fe2000800009c */
[----:B------:R-:W-:Y:S01]  /*b800*/  UMOV UR10, 0x2d1b5154 ;  /* 0x2d1b5154000a7882 */ /* 0x000fe20000000000 */
[----:B------:R-:W-:Y:S01]  /*b810*/  UMOV UR11, 0x3f3c71c7 ;  /* 0x3f3c71c7000b7882 */ /* 0x000fe20000000000 */
[----:B------:R-:W-:Y:S01]  /*b820*/  DADD R100, R100, -UR12 ;  /* 0x8000000c64647e29 */ /* 0x000fe20008000000 */
[----:B------:R-:W-:Y:S01]  /*b830*/  UMOV UR12, 0xfefa39ef ;  /* 0xfefa39ef000c7882 */ /* 0x000fe20000000000 */
[----:B------:R-:W-:Y:S01]  /*b840*/  UMOV UR13, 0x3fe62e42 ;  /* 0x3fe62e42000d7882 */ /* 0x000fe20000000000 */
[----:B------:R-:W-:Y:S02]  /*b850*/  DMUL R154, R168, R154 ;  /* 0x0000009aa89a7228 */ /* 0x000fe40000000000 */
[----:B------:R-:W-:Y:S01]  /*b860*/  DFMA R156, R160, R156, UR10 ;  /* 0x0000000aa09c7e2b */ /* 0x000fe2000800009c */
[----:B------:R-:W-:Y:S01]  /*b870*/  UMOV UR10, 0x923be72d ;  /* 0x923be72d000a7882 */ /* 0x000fe20000000000 */
[----:B------:R-:W-:Y:S01]  /*b880*/  UMOV UR11, 0x3f624924 ;  /* 0x3f624924000b7882 */ /* 0x000fe20000000000 */
[----:B------:R-:W-:-:S05]  /*b890*/  DFMA R104, R100, UR12, R164 ;  /* 0x0000000c64687c2b */ /* 0x000fca00080000a4 */
[----:B------:R-:W-:Y:S01]  /*b8a0*/  DFMA R156, R160, R156, UR10 ;  /* 0x0000000aa09c7e2b */ /* 0x000fe2000800009c */
[----:B------:R-:W-:Y:S01]  /*b8b0*/  UMOV UR10, 0x9999a3c4 ;  /* 0x9999a3c4000a7882 */ /* 0x000fe20000000000 */
[----:B------:R-:W-:Y:S01]  /*b8c0*/  UMOV UR11, 0x3f899999 ;  /* 0x3f899999000b7882 */ /* 0x000fe20000000000 */
[----:B------:R-:W-:-:S05]  /*b8d0*/  DFMA R114, -R100, UR12, R104 ;  /* 0x0000000c64727c2b */ /* 0x000fca0008000168 */
[----:B------:R-:W-:Y:S01]  /*b8e0*/  DFMA R156, R160, R156, UR10 ;  /* 0x0000000aa09c7e2b */ /* 0x000fe2000800009c */
[----:B------:R-:W-:Y:S01]  /*b8f0*/  UMOV UR10, 0x55555554 ;  /* 0x55555554000a7882 */ /* 0x000fe20000000000 */
[----:B------:R-:W-:Y:S01]  /*b900*/  UMOV UR11, 0x3fb55555 ;  /* 0x3fb55555000b7882 */ /* 0x000fe20000000000 */
[----:B------:R-:W-:-:S05]  /*b910*/  DADD R114, -R164, R114 ;  /* 0x00000000a4727229 */ /* 0x000fca0000000172 */
[----:B------:R-:W-:Y:S01]  /*b920*/  DFMA R156, R160, R156, UR10 ;  /* 0x0000000aa09c7e2b */ /* 0x000fe2000800009c */
[----:B------:R-:W-:Y:S01]  /*b930*/  UMOV UR10, 0x3b39803f ;  /* 0x3b39803f000a7882 */ /* 0x000fe20000000000 */
[----:B------:R-:W-:-:S06]  /*b940*/  UMOV UR11, 0x3c7abc9e ;  /* 0x3c7abc9e000b7882 */ /* 0x000fcc0000000000 */
[----:B------:R-:W-:-:S08]  /*b950*/  DMUL R156, R160, R156 ;  /* 0x0000009ca09c7228 */ /* 0x000fd00000000000 */
[----:B------:R-:W-:-:S08]  /*b960*/  DFMA R154, R164, R156, R154 ;  /* 0x0000009ca49a722b */ /* 0x000fd0000000009a */
[----:B------:R-:W-:-:S08]  /*b970*/  DADD R114, R154, -R114 ;  /* 0x000000009a727229 */ /* 0x000fd00000000872 */
[----:B------:R-:W-:-:S08]  /*b980*/  DFMA R114, R100, UR10, R114 ;  /* 0x0000000a64727c2b */ /* 0x000fd00008000072 */
[----:B------:R-:W-:-:S11]  /*b990*/  DADD R104, R104, R114 ;  /* 0x0000000068687229 */ /* 0x000fd60000000072 */
.L_x_5868:
[----:B------:R-:W-:Y:S05]  /*b9a0*/  BSYNC B0 ;  /* 0x0000000000007941 */ /* 0x000fea0003800000 */
.L_x_5867:
[----:B------:R-:W-:Y:S05]  /*b9b0*/  @P0 EXIT ;  /* 0x000000000000094d */ /* 0x000fea0003800000 */
[----:B------:R-:W0:Y:S01]  /*b9c0*/  LDC R55, c[0x0][0x4] ;  /* 0x00000100ff377b82 */ /* 0x000e220000000800 */
[----:B------:R-:W-:Y:S01]  /*b9d0*/  ULDC.64 UR10, c[0x0][0x210] ;  /* 0x00008400000a7ab9 */ /* 0x000fe20000000a00 */
[----:B------:R-:W-:Y:S01]  /*b9e0*/  DADD R102, R102, -R104 ;  /* 0x0000000066667229 */ /* 0x000fe20000000868 */
[----:B0-----:R-:W-:-:S04]  /*b9f0*/  IMAD R55, R55, UR6, R0 ;  /* 0x0000000637377c24 */ /* 0x001fc8000f8e0200 */
[----:B------:R-:W-:-:S05]  /*ba00*/  IMAD R55, R55, UR9, R2 ;  /* 0x0000000937377c24 */ /* 0x000fca000f8e0202 */
[----:B------:R-:W-:Y:S02]  /*ba10*/  SHF.R.S32.HI R0, RZ, 0x1f, R55 ;  /* 0x0000001fff007819 */ /* 0x000fe40000011437 */
[----:B------:R-:W-:-:S04]  /*ba20*/  LEA R100, P0, R55, UR10, 0x3 ;  /* 0x0000000a37647c11 */ /* 0x000fc8000f8018ff */
[----:B------:R-:W-:Y:S02]  /*ba30*/  LEA.HI.X R101, R55, UR11, R0, 0x3, P0 ;  /* 0x0000000b37657c11 */ /* 0x000fe400080f1c00 */
[----:B------:R-:W-:-:S03]  /*ba40*/  ISETP.GE.AND P0, PT, R4, R3, PT ;  /* 0x000000030400720c */ /* 0x000fc60003f06270 */
[----:B------:R0:W-:Y:S10]  /*ba50*/  STG.E.64 desc[UR4][R100.64], R102 ;  /* 0x0000006664007986 */ /* 0x0001f4000c101b04 */
[----:B------:R-:W-:Y:S05]  /*ba60*/  @P0 EXIT ;  /* 0x000000000000094d */ /* 0x000fea0003800000 */
[----:B------:R-:W-:Y:S01]  /*ba70*/  ISETP.GE.AND P0, PT, R6, R3, PT ;  /* 0x000000030600720c */ /* 0x000fe20003f06270 */
[----:B------:R-:W-:-:S07]  /*ba80*/  DADD R106, R106, -R104 ;  /* 0x000000006a6a7229 */ /* 0x000fce0000000868 */
[----:B------:R1:W-:Y:S05]  /*ba90*/  STG.E.64 desc[UR4][R100.64+0x100], R106 ;  /* 0x0001006a64007986 */ /* 0x0003ea000c101b04 */
        /* <DEDUP_REMOVED lines=9> */
[----:B------:R-:W4:Y:S01]  /*bb30*/  S2R R0, SR_TID.X ;  /* 0x0000000000007919 */ /* 0x000f220000002100 */
[----:B------:R-:W-:-:S07]  /*bb40*/  DADD R112, R112, -R104 ;  /* 0x0000000070707229 */ /* 0x000fce0000000868 */
[----:B------:R0:W-:Y:S01]  /*bb50*/  STG.E.64 desc[UR4][R100.64+0x400], R112 ;  /* 0x0004007064007986 */ /* 0x0001e2000c101b04 */
[----:B----4-:R-:W-:-:S05]  /*bb60*/  VIADD R2, R0, 0xa0 ;  /* 0x000000a000027836 */ /* 0x010fca0000000000 */
[----:B------:R-:W-:-:S13]  /*bb70*/  ISETP.GE.AND P0, PT, R2, R3, PT ;  /* 0x000000030200720c */ /* 0x000fda0003f06270 */
[----:B0-----:R-:W-:Y:S05]  /*bb80*/  @P0 EXIT ;  /* 0x000000000000094d */ /* 0x001fea0003800000 */
[----:B------:R-:W-:Y:S01]  /*bb90*/  VIADD R2, R0, 0xc0 ;  /* 0x000000c000027836 */ /* 0x000fe20000000000 */
[----:B------:R-:W-:-:S04]  /*bba0*/  DADD R116, R116, -R104 ;  /* 0x0000000074747229 */ /* 0x000fc80000000868 */
[----:B------:R-:W-:-:S03]  /*bbb0*/  ISETP.GE.AND P0, PT, R2, R3, PT ;  /* 0x000000030200720c */ /* 0x000fc60003f06270 */
[----:B------:R0:W-:Y:S10]  /*bbc0*/  STG.E.64 desc[UR4][R100.64+0x500], R116 ;  /* 0x0005007464007986 */ /* 0x0001f4000c101b04 */
[----:B------:R-:W-:Y:S05]  /*bbd0*/  @P0 EXIT ;  /* 0x000000000000094d */ /* 0x000fea0003800000 */
        /* <DEDUP_REMOVED lines=234> */
[----:B------:R-:W-:-:S07]  /*ca80*/  DADD R98, R98, -R104 ;  /* 0x0000000062627229 */ /* 0x000fce0000000868 */
[----:B------:R-:W-:Y:S01]  /*ca90*/  STG.E.64 desc[UR4][R100.64+0x3f00], R98 ;  /* 0x003f006264007986 */ /* 0x000fe2000c101b04 */
[----:B------:R-:W-:Y:S05]  /*caa0*/  EXIT ;  /* 0x000000000000794d */ /* 0x000fea0003800000 */
.L_x_5869:
        /* <DEDUP_REMOVED lines=13> */
.L_x_12016:


//--------------------- .text._ZN43_GLOBAL__N__9ae7fba5_10_SoftMax_cu_9f978f6320softmax_warp_forwardIdddLi10ELb1ELb0EEEvPT0_PKT_iiiPKbib --------------------------
	.section	.text._ZN43_GLOBAL__N__9ae7fba5_10_SoftMax_cu_9f978f6320softmax_warp_forwardIdddLi10ELb1ELb0EEEvPT0_PKT_iiiPKbib,"ax",@progbits
	.align	128
.text._ZN43_GLOBAL__N__9ae7fba5_10_SoftMax_cu_9f978f6320softmax_warp_forwardIdddLi10ELb1ELb0EEEvPT0_PKT_iiiPKbib:
        .type           _ZN43_GLOBAL__N__9ae7fba5_10_SoftMax_cu_9f978f6320softmax_warp_forwardIdddLi10ELb1ELb0EEEvPT0_PKT_iiiPKbib,@function
        .size           _ZN43_GLOBAL__N__9ae7fba5_10_SoftMax_cu_9f978f6320softmax_warp_forwardIdddLi10ELb1ELb0EEEvPT0_PKT_iiiPKbib,(.L_x_12017 - _ZN43_GLOBAL__N__9ae7fba5_10_SoftMax_cu_9f978f6320softmax_warp_forwardIdddLi10ELb1ELb0EEEvPT0_PKT_iiiPKbib)
        .other          _ZN43_GLOBAL__N__9ae7fba5_10_SoftMax_cu_9f978f6320softmax_warp_forwardIdddLi10ELb1ELb0EEEvPT0_PKT_iiiPKbib,@"STO_CUDA_ENTRY STV_DEFAULT"
_ZN43_GLOBAL__N__9ae7fba5_10_SoftMax_cu_9f978f6320softmax_warp_forwardIdddLi10ELb1ELb0EEEvPT0_PKT_iiiPKbib:
        /* <DEDUP_REMOVED lines=13> */
[----:B0-----:R-:W-:-:S05]  /*00d0*/  IMAD R5, R5, UR6, R0 ;  /* 0x0000000605057c24 */ /* 0x001fca000f8e0200 */
[C---:B------:R-:W-:Y:S01]  /*00e0*/  IADD3 R4, -R5.reuse, UR8, RZ ;  /* 0x0000000805047c10 */ /* 0x040fe2000fffe1ff */
[----:B-1----:R-:W-:-:S03]  /*00f0*/  IMAD R5, R5, UR9, R2 ;  /* 0x0000000905057c24 */ /* 0x002fc6000f8e0202 */
[----:B------:R-:W-:Y:S01]  /*0100*/  ISETP.GT.AND P0, PT, R4, RZ, PT ;  /* 0x000000ff0400720c */ /* 0x000fe20003f04270 */
[----:B------:R-:W-:-:S03]  /*0110*/  VIADD R4, R2, 0x20 ;  /* 0x0000002002047836 */ /* 0x000fc60000000000 */
        /* <DEDUP_REMOVED lines=136> */
[----:B--2---:R-:W-:-:S04]  /*09a0*/  DSETP.GT.AND P0, PT, R30, R32, PT ;  /* 0x000000201e00722a */ /* 0x004fc80003f04000 */
[----:B------:R-:W-:Y:S02]  /*09b0*/  ISETP.GE.AND P1, PT, R21, R29, PT ;  /* 0x0000001d1500720c */ /* 0x000fe40003f26270 */
        /* <DEDUP_REMOVED lines=138> */
[C---:B------:R-:W-:Y:S02]  /*1260*/  DADD R30, -R106.reuse, R30 ;  /* 0x000000006a1e7229 */ /* 0x040fe4000000011e */
[----:B------:R-:W-:-:S06]  /*1270*/  DADD R32, -R106, R32 ;  /* 0x000000006a207229 */ /* 0x000fcc0000000120 */
[-C--:B------:R-:W-:Y:S02]  /*1280*/  DFMA R52, R30, R112.reuse, 6.75539944105574400000e+15 ;  /* 0x433800001e34742b */ /* 0x080fe40000000070 */
[----:B------:R-:W-:-:S06]  /*1290*/  DFMA R50, R32, R112, 6.75539944105574400000e+15 ;  /* 0x433800002032742b */ /* 0x000fcc0000000070 */
[----:B------:R-:W-:Y:S01]  /*12a0*/  DADD R34, R52, -6.75539944105574400000e+15 ;  /* 0xc338000034227429 */ /* 0x000fe20000000000 */
[----:B------:R-:W-:Y:S01]  /*12b0*/  UMOV UR10, 0xfefa39ef ;  /* 0xfefa39ef000a7882 */ /* 0x000fe20000000000 */
[----:B------:R-:W-:Y:S01]  /*12c0*/  UMOV UR11, 0x3fe62e42 ;  /* 0x3fe62e42000b7882 */ /* 0x000fe20000000000 */
[----:B------:R-:W-:-:S05]  /*12d0*/  DADD R44, R50, -6.75539944105574400000e+15 ;  /* 0xc3380000322c7429 */ /* 0x000fca0000000000 */
[----:B------:R-:W-:Y:S01]  /*12e0*/  DFMA R56, R34, -UR10, R30 ;  /* 0x8000000a22387c2b */ /* 0x000fe2000800001e */
[----:B------:R-:W-:Y:S01]  /*12f0*/  UMOV UR12, 0x3b39803f ;  /* 0x3b39803f000c7882 */ /* 0x000fe20000000000 */
[----:B------:R-:W-:Y:S01]  /*1300*/  UMOV UR13, 0x3c7abc9e ;  /* 0x3c7abc9e000d7882 */ /* 0x000fe20000000000 */
[----:B------:R-:W-:-:S05]  /*1310*/  DFMA R54, R44, -UR10, R32 ;  /* 0x8000000a2c367c2b */ /* 0x000fca0008000020 */
[----:B------:R-:W-:Y:S01]  /*1320*/  DFMA R56, R34, -UR12, R56 ;  /* 0x8000000c22387c2b */ /* 0x000fe20008000038 */
[----:B------:R-:W-:Y:S02]  /*1330*/  IMAD.MOV.U32 R34, RZ, RZ, -0x35dec16 ;  /* 0xfca213eaff227424 */ /* 0x000fe400078e00ff */
[----:B------:R-:W-:Y:S01]  /*1340*/  IMAD.MOV.U32 R35, RZ, RZ, 0x3e928af3 ;  /* 0x3e928af3ff237424 */ /* 0x000fe200078e00ff */
[----:B------:R-:W-:Y:S01]  /*1350*/  UMOV UR14, 0x69ce2bdf ;  /* 0x69ce2bdf000e7882 */ /* 0x000fe20000000000 */
[----:B------:R-:W-:Y:S01]  /*1360*/  UMOV UR15, 0x3e5ade15 ;  /* 0x3e5ade15000f7882 */ /* 0x000fe20000000000 */
[----:B------:R-:W-:-:S03]  /*1370*/  DFMA R54, R44, -UR12, R54 ;  /* 0x8000000c2c367c2b */ /* 0x000fc60008000036 */
[----:B------:R-:W-:Y:S01]  /*1380*/  DFMA R48, R56, UR14, R34 ;  /* 0x0000000e38307c2b */ /* 0x000fe20008000022 */
[----:B------:R-:W-:Y:S01]  /*1390*/  UMOV UR16, 0x62401315 ;  /* 0x6240131500107882 */ /* 0x000fe20000000000 */
[----:B------:R-:W-:-:S03]  /*13a0*/  UMOV UR17, 0x3ec71dee ;  /* 0x3ec71dee00117882 */ /* 0x000fc60000000000 */
[----:B------:R-:W-:-:S03]  /*13b0*/  DFMA R44, R54, UR14, R34 ;  /* 0x0000000e362c7c2b */ /* 0x000fc60008000022 */
[----:B------:R-:W-:Y:S01]  /*13c0*/  DFMA R48, R56, R48, UR16 ;  /* 0x0000001038307e2b */ /* 0x000fe20008000030 */
[----:B------:R-:W-:Y:S01]  /*13d0*/  UMOV UR18, 0x7c89eb71 ;  /* 0x7c89eb7100127882 */ /* 0x000fe20000000000 */
[----:B------:R-:W-:-:S03]  /*13e0*/  UMOV UR19, 0x3efa0199 ;  /* 0x3efa019900137882 */ /* 0x000fc60000000000 */
[----:B------:R-:W-:-:S03]  /*13f0*/  DFMA R44, R54, R44, UR16 ;  /* 0x00000010362c7e2b */ /* 0x000fc6000800002c */
        /* <DEDUP_REMOVED lines=25> */
[----:B------:R-:W-:-:S04]  /*1590*/  FSETP.GEU.FTZ.AND P0, PT, |R31|, 4.1917929649353027344, PT ;  /* 0x4086232b1f00780b */ /* 0x000fc80003f1e200 */
[----:B------:R-:W-:-:S03]  /*15a0*/  DFMA R44, R54, R44, UR30 ;  /* 0x0000001e362c7e2b */ /* 0x000fc6000800002c */
[----:B------:R-:W-:Y:S02]  /*15b0*/  DFMA R48, R56, R48, 1 ;  /* 0x3ff000003830742b */ /* 0x000fe40000000030 */
[----:B------:R-:W-:-:S03]  /*15c0*/  DADD R36, -R106, R36 ;  /* 0x000000006a247229 */ /* 0x000fc60000000124 */
[----:B------:R-:W-:-:S03]  /*15d0*/  DFMA R44, R54, R44, 1 ;  /* 0x3ff00000362c742b */ /* 0x000fc6000000002c */
[----:B------:R-:W-:Y:S01]  /*15e0*/  DFMA R48, R56, R48, 1 ;  /* 0x3ff000003830742b */ /* 0x000fe20000000030 */
[----:B------:R-:W-:Y:S01]  /*15f0*/  BSSY B0, `(.L_x_5870) ;  /* 0x0000014000007945 */ /* 0x000fe20003800000 */
[----:B------:R-:W-:-:S03]  /*1600*/  DADD R38, -R106, R38 ;  /* 0x000000006a267229 */ /* 0x000fc60000000126 */
[----:B------:R-:W-:Y:S02]  /*1610*/  DFMA R44, R54, R44, 1 ;  /* 0x3ff00000362c742b */ /* 0x000fe4000000002c */
[----:B------:R-:W-:-:S03]  /*1620*/  DFMA R54, R36, R112, 6.75539944105574400000e+15 ;  /* 0x433800002436742b */ /* 0x000fc60000000070 */
        /* <DEDUP_REMOVED lines=16> */
.L_x_5871:
[----:B------:R-:W-:Y:S05]  /*1730*/  BSYNC B0 ;  /* 0x0000000000007941 */ /* 0x000fea0003800000 */
.L_x_5870:
        /* <DEDUP_REMOVED lines=20> */
.L_x_5873:
[----:B------:R-:W-:Y:S05]  /*1880*/  BSYNC B0 ;  /* 0x0000000000007941 */ /* 0x000fea0003800000 */
.L_x_5872:
        /* <DEDUP_REMOVED lines=46> */
.L_x_5875:
[----:B------:R-:W-:Y:S05]  /*1b70*/  BSYNC B0 ;  /* 0x0000000000007941 */ /* 0x000fea0003800000 */
.L_x_5874:
        /* <DEDUP_REMOVED lines=21> */
.L_x_5877:
[----:B------:R-:W-:Y:S05]  /*1cd0*/  BSYNC B0 ;  /* 0x0000000000007941 */ /* 0x000fea0003800000 */
.L_x_5876:
        /* <DEDUP_REMOVED lines=46> */
.L_x_5879:
[----:B------:R-:W-:Y:S05]  /*1fc0*/  BSYNC B0 ;  /* 0x0000000000007941 */ /* 0x000fea0003800000 */
.L_x_5878:
        /* <DEDUP_REMOVED lines=19> */
.L_x_5881:
[----:B------:R-:W-:Y:S05]  /*2100*/  BSYNC B0 ;  /* 0x0000000000007941 */ /* 0x000fea0003800000 */
.L_x_5880:
        /* <DEDUP_REMOVED lines=33> */
.L_x_5883:
[----:B------:R-:W-:Y:S05]  /*2320*/  BSYNC B0 ;  /* 0x0000000000007941 */ /* 0x000fea0003800000 */
.L_x_5882:
        /* <DEDUP_REMOVED lines=34> */
.L_x_5885:
[----:B------:R-:W-:Y:S05]  /*2550*/  BSYNC B0 ;  /* 0x0000000000007941 */ /* 0x000fea0003800000 */
.L_x_5884:
        /* <DEDUP_REMOVED lines=36> */
.L_x_5887:
[----:B------:R-:W-:Y:S05]  /*27a0*/  BSYNC B0 ;  /* 0x0000000000007941 */ /* 0x000fea0003800000 */
.L_x_5886:
        /* <DEDUP_REMOVED lines=35> */
.L_x_5889:
[----:B------:R-:W-:Y:S05]  /*29e0*/  BSYNC B0 ;  /* 0x0000000000007941 */ /* 0x000fea0003800000 */
.L_x_5888:
        /* <DEDUP_REMOVED lines=35> */
.L_x_5891:
[----:B------:R-:W-:Y:S05]  /*2c20*/  BSYNC B0 ;  /* 0x0000000000007941 */ /* 0x000fea0003800000 */
.L_x_5890:
        /* <DEDUP_REMOVED lines=35> */
.L_x_5893:
[----:B------:R-:W-:Y:S05]  /*2e60*/  BSYNC B0 ;  /* 0x0000000000007941 */ /* 0x000fea0003800000 */
.L_x_5892:
        /* <DEDUP_REMOVED lines=35> */
.L_x_5895:
[----:B------:R-:W-:Y:S05]  /*30a0*/  BSYNC B0 ;  /* 0x0000000000007941 */ /* 0x000fea0003800000 */
.L_x_5894:
        /* <DEDUP_REMOVED lines=35> */
.L_x_5897:
[----:B------:R-:W-:Y:S05]  /*32e0*/  BSYNC B0 ;  /* 0x0000000000007941 */ /* 0x000fea0003800000 */
.L_x_5896:
        /* <DEDUP_REMOVED lines=35> */
.L_x_5899:
[----:B------:R-:W-:Y:S05]  /*3520*/  BSYNC B0 ;  /* 0x0000000000007941 */ /* 0x000fea0003800000 */
.L_x_5898:
        /* <DEDUP_REMOVED lines=35> */
.L_x_5901:
[----:B------:R-:W-:Y:S05]  /*3760*/  BSYNC B0 ;  /* 0x0000000000007941 */ /* 0x000fea0003800000 */
.L_x_5900:
        /* <DEDUP_REMOVED lines=35> */
.L_x_5903:
[----:B------:R-:W-:Y:S05]  /*39a0*/  BSYNC B0 ;  /* 0x0000000000007941 */ /* 0x000fea0003800000 */
.L_x_5902:
        /* <DEDUP_REMOVED lines=35> */
.L_x_5905:
[----:B------:R-:W-:Y:S05]  /*3be0*/  BSYNC B0 ;  /* 0x0000000000007941 */ /* 0x000fea0003800000 */
.L_x_5904:
        /* <DEDUP_REMOVED lines=35> */
.L_x_5907:
[----:B------:R-:W-:Y:S05]  /*3e20*/  BSYNC B0 ;  /* 0x0000000000007941 */ /* 0x000fea0003800000 */
.L_x_5906:
        /* <DEDUP_REMOVED lines=35> */
.L_x_5909:
[----:B------:R-:W-:Y:S05]  /*4060*/  BSYNC B0 ;  /* 0x0000000000007941 */ /* 0x000fea0003800000 */
.L_x_5908:
        /* <DEDUP_REMOVED lines=35> */
.L_x_5911:
[----:B------:R-:W-:Y:S05]  /*42a0*/  BSYNC B0 ;  /* 0x0000000000007941 */ /* 0x000fea0003800000 */
.L_x_5910:
        /* <DEDUP_REMOVED lines=35> */
.L_x_5913:
[----:B------:R-:W-:Y:S05]  /*44e0*/  BSYNC B0 ;  /* 0x0000000000007941 */ /* 0x000fea0003800000 */
.L_x_5912:
        /* <DEDUP_REMOVED lines=35> */
.L_x_5915:
[----:B------:R-:W-:Y:S05]  /*4720*/  BSYNC B0 ;  /* 0x0000000000007941 */ /* 0x000fea0003800000 */
.L_x_5914:
        /* <DEDUP_REMOVED lines=35> */
.L_x_5917:
[----:B------:R-:W-:Y:S05]  /*4960*/  BSYNC B0 ;  /* 0x0000000000007941 */ /* 0x000fea0003800000 */
.L_x_5916:
        /* <DEDUP_REMOVED lines=35> */
.L_x_5919:
[----:B------:R-:W-:Y:S05]  /*4ba0*/  BSYNC B0 ;  /* 0x0000000000007941 */ /* 0x000fea0003800000 */
.L_x_5918:
        /* <DEDUP_REMOVED lines=35> */
.L_x_5921:
[----:B------:R-:W-:Y:S05]  /*4de0*/  BSYNC B0 ;  /* 0x0000000000007941 */ /* 0x000fea0003800000 */
.L_x_5920:
        /* <DEDUP_REMOVED lines=35> */
.L_x_5923:
[----:B------:R-:W-:Y:S05]  /*5020*/  BSYNC B0 ;  /* 0x0000000000007941 */ /* 0x000fea0003800000 */
.L_x_5922:
        /* <DEDUP_REMOVED lines=35> */
.L_x_5925:
[----:B------:R-:W-:Y:S05]  /*5260*/  BSYNC B0 ;  /* 0x0000000000007941 */ /* 0x000fea0003800000 */
.L_x_5924:
        /* <DEDUP_REMOVED lines=35> */
.L_x_5927:
[----:B------:R-:W-:Y:S05]  /*54a0*/  BSYNC B0 ;  /* 0x0000000000007941 */ /* 0x000fea0003800000 */
.L_x_5926:
[----:B------:R-:W-:Y:S01]  /*54b0*/  DADD R100, -R106, R116 ;  /* 0x000000006a647229 */ /* 0x000fe20000000174 */
[----:B------:R-:W-:Y:S01]  /*54c0*/  BSSY B0, `(.L_x_5928) ;  /* 0x0000047000007945 */ /* 0x000fe20003800000 */
[----:B------:R-:W-:Y:S02]  /*54d0*/  DADD R114, R114, R102 ;  /* 0x0000000072727229 */ /* 0x000fe40000000066 */
[C---:B------:R-:W-:Y:S02]  /*54e0*/  DADD R104, -R106.reuse, R104 ;  /* 0x000000006a687229 */ /* 0x040fe40000000168 */
[----:B------:R-:W-:Y:S02]  /*54f0*/  DADD R106, -R106, R118 ;  /* 0x000000006a6a7229 */ /* 0x000fe40000000176 */
[-C--:B------:R-:W-:Y:S02]  /*5500*/  DFMA R102, R100, R112.reuse, 6.75539944105574400000e+15 ;  /* 0x433800006466742b */ /* 0x080fe40000000070 */
[----:B------:R-:W-:Y:S01]  /*5510*/  DADD R114, R114, R110 ;  /* 0x0000000072727229 */ /* 0x000fe2000000006e */
[----:B------:R-:W-:Y:S01]  /*5520*/  FSETP.GEU.FTZ.AND P0, PT, |R101|, 4.1917929649353027344, PT ;  /* 0x4086232b6500780b */ /* 0x000fe20003f1e200 */
[----:B------:R-:W-:-:S02]  /*5530*/  DFMA R110, R104, R112, 6.75539944105574400000e+15 ;  /* 0x43380000686e742b */ /* 0x000fc40000000070 */
[----:B------:R-:W-:Y:S02]  /*5540*/  DFMA R112, R106, R112, 6.75539944105574400000e+15 ;  /* 0x433800006a70742b */ /* 0x000fe40000000070 */
[----:B------:R-:W-:Y:S02]  /*5550*/  DADD R108, R102, -6.75539944105574400000e+15 ;  /* 0xc3380000666c7429 */ /* 0x000fe40000000000 */
[----:B------:R-:W-:Y:S02]  /*5560*/  DADD R114, R114, R82 ;  /* 0x0000000072727229 */ /* 0x000fe40000000052 */
[----:B------:R-:W-:-:S04]  /*5570*/  DADD R118, R110, -6.75539944105574400000e+15 ;  /* 0xc33800006e767429 */ /* 0x000fc80000000000 */
[----:B------:R-:W-:Y:S02]  /*5580*/  DFMA R116, R108, -UR10, R100 ;  /* 0x8000000a6c747c2b */ /* 0x000fe40008000064 */
[----:B------:R-:W-:-:S06]  /*5590*/  DADD R114, R114, R86 ;  /* 0x0000000072727229 */ /* 0x000fcc0000000056 */
[----:B------:R-:W-:Y:S02]  /*55a0*/  DFMA R116, R108, -UR12, R116 ;  /* 0x8000000c6c747c2b */ /* 0x000fe40008000074 */
[----:B------:R-:W-:-:S06]  /*55b0*/  DADD R114, R114, R90 ;  /* 0x0000000072727229 */ /* 0x000fcc000000005a */
[----:B------:R-:W-:Y:S02]  /*55c0*/  DFMA R108, R116, UR14, R34 ;  /* 0x0000000e746c7c2b */ /* 0x000fe40008000022 */
[----:B------:R-:W-:-:S06]  /*55d0*/  DADD R114, R114, R94 ;  /* 0x0000000072727229 */ /* 0x000fcc000000005e */
[----:B------:R-:W-:Y:S02]  /*55e0*/  DFMA R108, R116, R108, UR16 ;  /* 0x00000010746c7e2b */ /* 0x000fe4000800006c */
[----:B------:R-:W-:-:S06]  /*55f0*/  DADD R114, R114, R98 ;  /* 0x0000000072727229 */ /* 0x000fcc0000000062 */
        /* <DEDUP_REMOVED lines=9> */
[----:B------:R-:W-:-:S08]  /*5690*/  DFMA R116, R118, -UR10, R104 ;  /* 0x8000000a76747c2b */ /* 0x000fd00008000068 */
[----:B------:R-:W-:Y:S01]  /*56a0*/  DFMA R116, R118, -UR12, R116 ;  /* 0x8000000c76747c2b */ /* 0x000fe20008000074 */
[----:B------:R-:W-:Y:S01]  /*56b0*/  IMAD R87, R102, 0x100000, R109 ;  /* 0x0010000066577824 */ /* 0x000fe200078e026d */
[----:B------:R-:W-:Y:S01]  /*56c0*/  DADD R118, R112, -6.75539944105574400000e+15 ;  /* 0xc338000070767429 */ /* 0x000fe20000000000 */
[----:B------:R-:W-:-:S05]  /*56d0*/  IMAD.MOV.U32 R86, RZ, RZ, R108 ;  /* 0x000000ffff567224 */ /* 0x000fca00078e006c */
        /* <DEDUP_REMOVED lines=37> */
.L_x_5929:
[----:B------:R-:W-:Y:S05]  /*5930*/  BSYNC B0 ;  /* 0x0000000000007941 */ /* 0x000fea0003800000 */
.L_x_5928:
        /* <DEDUP_REMOVED lines=20> */
.L_x_5931:
[----:B------:R-:W-:Y:S05]  /*5a80*/  BSYNC B0 ;  /* 0x0000000000007941 */ /* 0x000fea0003800000 */
.L_x_5930:
        /* <DEDUP_REMOVED lines=18> */
.L_x_5933:
[----:B------:R-:W-:Y:S05]  /*5bb0*/  BSYNC B0 ;  /* 0x0000000000007941 */ /* 0x000fea0003800000 */
.L_x_5932:
        /* <DEDUP_REMOVED lines=21> */
[----:B------:R-:W-:Y:S01]  /*5d10*/  ISETP.GT.AND P1, PT, R35, 0xfffff, PT ;  /* 0x000fffff2300780c */ /* 0x000fe20003f24270 */
[----:B------:R-:W-:Y:S01]  /*5d20*/  IMAD.MOV.U32 R29, RZ, RZ, R35 ;  /* 0x000000ffff1d7224 */ /* 0x000fe200078e0023 */
[----:B------:R-:W-:Y:S01]  /*5d30*/  BSSY B0, `(.L_x_5934) ;  /* 0x000004f000007945 */ /* 0x000fe20003800000 */
[----:B------:R-:W-:Y:S01]  /*5d40*/  IMAD.MOV.U32 R86, RZ, RZ, R34 ;  /* 0x000000ffff567224 */ /* 0x000fe200078e0022 */
[----:B------:R-:W-:Y:S01]  /*5d50*/  ISETP.GE.AND P0, PT, R2, R3, PT ;  /* 0x000000030200720c */ /* 0x000fe20003f06270 */
[----:B------:R-:W-:-:S08]  /*5d60*/  IMAD.MOV.U32 R90, RZ, RZ, -0x3ff ;  /* 0xfffffc01ff5a7424 */ /* 0x000fd000078e00ff */
        /* <DEDUP_REMOVED lines=14> */
[----:B------:R-:W-:Y:S01]  /*5e50*/  IMAD.MOV.U32 R82, RZ, RZ, RZ ;  /* 0x000000ffff527224 */ /* 0x000fe200078e00ff */
[----:B------:R-:W-:Y:S01]  /*5e60*/  UMOV UR10, 0x3ae80f1e ;  /* 0x3ae80f1e000a7882 */ /* 0x000fe20000000000 */
[----:B------:R-:W-:Y:S01]  /*5e70*/  UMOV UR11, 0x3eb1380b ;  /* 0x3eb1380b000b7882 */ /* 0x000fe20000000000 */
[----:B------:R-:W-:Y:S01]  /*5e80*/  LOP3.LUT R35, R34, 0x3ff00000, RZ, 0xfc, !PT ;  /* 0x3ff0000022237812 */ /* 0x000fe200078efcff */
[----:B------:R-:W-:Y:S01]  /*5e90*/  IMAD.MOV.U32 R34, RZ, RZ, R86 ;  /* 0x000000ffff227224 */ /* 0x000fe200078e0056 */
        /* <DEDUP_REMOVED lines=10> */
[----:B0-----:R-:W-:Y:S01]  /*5f40*/  DFMA R108, -R86, R82, 1 ;  /* 0x3ff00000566c742b */ /* 0x001fe20000000152 */
[----:B------:R-:W-:Y:S01]  /*5f50*/  LOP3.LUT R86, R29, 0x80000000, RZ, 0x3c, !PT ;  /* 0x800000001d567812 */ /* 0x000fe200078e3cff */
[----:B------:R-:W-:-:S06]  /*5f60*/  IMAD.MOV.U32 R87, RZ, RZ, 0x43300000 ;  /* 0x43300000ff577424 */ /* 0x000fcc00078e00ff */
[----:B------:R-:W-:Y:S02]  /*5f70*/  DFMA R108, R108, R108, R108 ;  /* 0x0000006c6c6c722b */ /* 0x000fe4000000006c */
[----:B------:R-:W-:Y:S01]  /*5f80*/  DADD R86, R86, -UR12 ;  /* 0x8000000c56567e29 */ /* 0x000fe20008000000 */
[----:B------:R-:W-:Y:S01]  /*5f90*/  UMOV UR12, 0xfefa39ef ;  /* 0xfefa39ef000c7882 */ /* 0x000fe20000000000 */
[----:B------:R-:W-:-:S04]  /*5fa0*/  UMOV UR13, 0x3fe62e42 ;  /* 0x3fe62e42000d7882 */ /* 0x000fc80000000000 */
        /* <DEDUP_REMOVED lines=14> */
[----:B------:R-:W-:Y:S02]  /*6090*/  DFMA R90, R34, -R102, R90 ;  /* 0x80000066225a722b */ /* 0x000fe4000000005a */
[----:B------:R-:W-:-:S03]  /*60a0*/  DFMA R82, R86, UR12, R102 ;  /* 0x0000000c56527c2b */ /* 0x000fc60008000066 */
[----:B------:R-:W-:Y:S01]  /*60b0*/  DFMA R94, R98, R94, UR10 ;  /* 0x0000000a625e7e2b */ /* 0x000fe2000800005e */
[----:B------:R-:W-:Y:S01]  /*60c0*/  UMOV UR10, 0x2d1b5154 ;  /* 0x2d1b5154000a7882 */ /* 0x000fe20000000000 */
[----:B------:R-:W-:Y:S01]  /*60d0*/  UMOV UR11, 0x3f3c71c7 ;  /* 0x3f3c71c7000b7882 */ /* 0x000fe20000000000 */
[----:B------:R-:W-:Y:S02]  /*60e0*/  DMUL R90, R108, R90 ;  /* 0x0000005a6c5a7228 */ /* 0x000fe40000000000 */
[----:B------:R-:W-:-:S03]  /*60f0*/  DFMA R34, -R86, UR12, R82 ;  /* 0x0000000c56227c2b */ /* 0x000fc60008000152 */
[----:B------:R-:W-:Y:S01]  /*6100*/  DFMA R94, R98, R94, UR10 ;  /* 0x0000000a625e7e2b */ /* 0x000fe2000800005e */
[----:B------:R-:W-:Y:S01]  /*6110*/  UMOV UR10, 0x923be72d ;  /* 0x923be72d000a7882 */ /* 0x000fe20000000000 */
[----:B------:R-:W-:-:S03]  /*6120*/  UMOV UR11, 0x3f624924 ;  /* 0x3f624924000b7882 */ /* 0x000fc60000000000 */
[----:B------:R-:W-:-:S03]  /*6130*/  DADD R34, -R102, R34 ;  /* 0x0000000066227229 */ /* 0x000fc60000000122 */
        /* <DEDUP_REMOVED lines=14> */
.L_x_5935:
[----:B------:R-:W-:Y:S05]  /*6220*/  BSYNC B0 ;  /* 0x0000000000007941 */ /* 0x000fea0003800000 */
.L_x_5934:
[----:B------:R-:W-:Y:S05]  /*6230*/  @P0 EXIT ;  /* 0x000000000000094d */ /* 0x000fea0003800000 */
[----:B------:R-:W0:Y:S01]  /*6240*/  LDC R29, c[0x0][0x4] ;  /* 0x00000100ff1d7b82 */ /* 0x000e220000000800 */
[----:B------:R-:W1:Y:S01]  /*6250*/  S2R R86, SR_TID.X ;  /* 0x0000000000567919 */ /* 0x000e620000002100 */
[----:B------:R-:W-:Y:S01]  /*6260*/  ULDC.64 UR10, c[0x0][0x210] ;  /* 0x00008400000a7ab9 */ /* 0x000fe20000000a00 */
[----:B------:R-:W-:Y:S01]  /*6270*/  DADD R30, R30, -R82 ;  /* 0x000000001e1e7229 */ /* 0x000fe20000000852 */
[----:B0-----:R-:W-:-:S04]  /*6280*/  IMAD R29, R29, UR6, R0 ;  /* 0x000000061d1d7c24 */ /* 0x001fc8000f8e0200 */
[----:B------:R-:W-:-:S05]  /*6290*/  IMAD R29, R29, UR9, R2 ;  /* 0x000000091d1d7c24 */ /* 0x000fca000f8e0202 */
[----:B------:R-:W-:Y:S01]  /*62a0*/  SHF.R.S32.HI R0, RZ, 0x1f, R29 ;  /* 0x0000001fff007819 */ /* 0x000fe2000001141d */
[----:B-1----:R-:W-:Y:S01]  /*62b0*/  VIADD R2, R86, 0x20 ;  /* 0x0000002056027836 */ /* 0x002fe20000000000 */
[----:B------:R-:W-:-:S04]  /*62c0*/  LEA R34, P0, R29, UR10, 0x3 ;  /* 0x0000000a1d227c11 */ /* 0x000fc8000f8018ff */
[----:B------:R-:W-:Y:S02]  /*62d0*/  LEA.HI.X R35, R29, UR11, R0, 0x3, P0 ;  /* 0x0000000b1d237c11 */ /* 0x000fe400080f1c00 */
        /* <DEDUP_REMOVED lines=129> */
.L_x_5936:
        /* <DEDUP_REMOVED lines=9> */
.L_x_12017:


//--------------------- .text._ZN43_GLOBAL__N__9ae7fba5_10_SoftMax_cu_9f978f6320softmax_warp_forwardIdddLi9ELb1ELb0EEEvPT0_PKT_iiiPKbib --------------------------
	.section	.text._ZN43_GLOBAL__N__9ae7fba5_10_SoftMax_cu_9f978f6320softmax_warp_forwardIdddLi9ELb1ELb0EEEvPT0_PKT_iiiPKbib,"ax",@progbits
	.align	128
.text._ZN43_GLOBAL__N__9ae7fba5_10_SoftMax_cu_9f978f6320softmax_warp_forwardIdddLi9ELb1ELb0EEEvPT0_PKT_iiiPKbib:
        .type           _ZN43_GLOBAL__N__9ae7fba5_10_SoftMax_cu_9f978f6320softmax_warp_forwardIdddLi9ELb1ELb0EEEvPT0_PKT_iiiPKbib,@function
        .size           _ZN43_GLOBAL__N__9ae7fba5_10_SoftMax_cu_9f978f6320softmax_warp_forwardIdddLi9ELb1ELb0EEEvPT0_PKT_iiiPKbib,(.L_x_12018 - _ZN43_GLOBAL__N__9ae7fba5_10_SoftMax_cu_9f978f6320softmax_warp_forwardIdddLi9ELb1ELb0EEEvPT0_PKT_iiiPKbib)
        .other          _ZN43_GLOBAL__N__9ae7fba5_10_SoftMax_cu_9f978f6320softmax_warp_forwardIdddLi9ELb1ELb0EEEvPT0_PKT_iiiPKbib,@"STO_CUDA_ENTRY STV_DEFAULT"
_ZN43_GLOBAL__N__9ae7fba5_10_SoftMax_cu_9f978f6320softmax_warp_forwardIdddLi9ELb1ELb0EEEvPT0_PKT_iiiPKbib:
        /* <DEDUP_REMOVED lines=20> */
[CC--:B------:R-:W-:Y:S02]  /*0140*/  ISETP.GE.AND P0, PT, R60.reuse, R22.reuse, PT ;  /* 0x000000163c00720c */ /* 0x0c0fe40003f06270 */
        /* <DEDUP_REMOVED lines=204> */
.L_x_5938:
[----:B------:R-:W-:Y:S05]  /*0e10*/  BSYNC B0 ;  /* 0x0000000000007941 */ /* 0x000fea0003800000 */
.L_x_5937:
[----:B------:R-:W-:Y:S01]  /*0e20*/  DADD R20, R24, -6.75539944105574400000e+15 ;  /* 0xc338000018147429 */ /* 0x000fe20000000000 */
[----:B------:R-:W-:Y:S01]  /*0e30*/  FSETP.GEU.FTZ.AND P0, PT, |R17|, 4.1917929649353027344, PT ;  /* 0x4086232b1100780b */ /* 0x000fe20003f1e200 */
[----:B------:R-:W-:Y:S01]  /*0e40*/  BSSY B0, `(.L_x_5939) ;  /* 0x000001f000007945 */ /* 0x000fe20003800000 */
        /* <DEDUP_REMOVED lines=30> */
.L_x_5940:
[----:B------:R-:W-:Y:S05]  /*1030*/  BSYNC B0 ;  /* 0x0000000000007941 */ /* 0x000fea0003800000 */
.L_x_5939:
        /* <DEDUP_REMOVED lines=33> */
.L_x_5942:
[----:B------:R-:W-:Y:S05]  /*1250*/  BSYNC B0 ;  /* 0x0000000000007941 */ /* 0x000fea0003800000 */
.L_x_5941:
        /* <DEDUP_REMOVED lines=36> */
.L_x_5944:
[----:B------:R-:W-:Y:S05]  /*14a0*/  BSYNC B0 ;  /* 0x0000000000007941 */ /* 0x000fea0003800000 */
.L_x_5943:
        /* <DEDUP_REMOVED lines=35> */
.L_x_5946:
[----:B------:R-:W-:Y:S05]  /*16e0*/  BSYNC B0 ;  /* 0x0000000000007941 */ /* 0x000fea0003800000 */
.L_x_5945:
        /* <DEDUP_REMOVED lines=35> */
.L_x_5948:
[----:B------:R-:W-:Y:S05]  /*1920*/  BSYNC B0 ;  /* 0x0000000000007941 */ /* 0x000fea0003800000 */
.L_x_5947:
        /* <DEDUP_REMOVED lines=35> */
.L_x_5950:
[----:B------:R-:W-:Y:S05]  /*1b60*/  BSYNC B0 ;  /* 0x0000000000007941 */ /* 0x000fea0003800000 */
.L_x_5949:
        /* <DEDUP_REMOVED lines=35> */
.L_x_5952:
[----:B------:R-:W-:Y:S05]  /*1da0*/  BSYNC B0 ;  /* 0x0000000000007941 */ /* 0x000fea0003800000 */
.L_x_5951:
        /* <DEDUP_REMOVED lines=35> */
.L_x_5954:
[----:B------:R-:W-:Y:S05]  /*1fe0*/  BSYNC B0 ;  /* 0x0000000000007941 */ /* 0x000fea0003800000 */
.L_x_5953:
        /* <DEDUP_REMOVED lines=35> */
.L_x_5956:
[----:B------:R-:W-:Y:S05]  /*2220*/  BSYNC B0 ;  /* 0x0000000000007941 */ /* 0x000fea0003800000 */
.L_x_5955:
        /* <DEDUP_REMOVED lines=35> */
.L_x_5958:
[----:B------:R-:W-:Y:S05]  /*2460*/  BSYNC B0 ;  /* 0x0000000000007941 */ /* 0x000fea0003800000 */
.L_x_5957:
        /* <DEDUP_REMOVED lines=35> */
.L_x_5960:
[----:B------:R-:W-:Y:S05]  /*26a0*/  BSYNC B0 ;  /* 0x0000000000007941 */ /* 0x000fea0003800000 */
.L_x_5959:
        /* <DEDUP_REMOVED lines=35> */
.L_x_5962:
[----:B------:R-:W-:Y:S05]  /*28e0*/  BSYNC B0 ;  /* 0x0000000000007941 */ /* 0x000fea0003800000 */
.L_x_5961:
        /* <DEDUP_REMOVED lines=35> */
.L_x_5964:
[----:B------:R-:W-:Y:S05]  /*2b20*/  BSYNC B0 ;  /* 0x0000000000007941 */ /* 0x000fea0003800000 */
.L_x_5963:
[C---:B------:R-:W-:Y:S01]  /*2b30*/  DADD R42, -R44.reuse, R62 ;  /* 0x000000002c2a7229 */ /* 0x040fe2000000013e */
[----:B------:R-:W-:Y:S01]  /*2b40*/  BSSY B0, `(.L_x_5965) ;  /* 0x0000033000007945 */ /* 0x000fe20003800000 */
[----:B------:R-:W-:Y:S02]  /*2b50*/  DADD R44, -R44, R56 ;  /* 0x000000002c2c7229 */ /* 0x000fe40000000138 */
[----:B------:R-:W-:-:S04]  /*2b60*/  DADD R50, R50, R54 ;  /* 0x0000000032327229 */ /* 0x000fc80000000036 */
[-C--:B------:R-:W-:Y:S02]  /*2b70*/  DFMA R48, R42, R46.reuse, 6.75539944105574400000e+15 ;  /* 0x433800002a30742b */ /* 0x080fe4000000002e */
[----:B------:R-:W-:Y:S01]  /*2b80*/  DFMA R46, R44, R46, 6.75539944105574400000e+15 ;  /* 0x433800002c2e742b */ /* 0x000fe2000000002e */
[----:B------:R-:W-:Y:S01]  /*2b90*/  FSETP.GEU.FTZ.AND P0, PT, |R43|, 4.1917929649353027344, PT ;  /* 0x4086232b2b00780b */ /* 0x000fe20003f1e200 */
[----:B------:R-:W-:Y:S01]  /*2ba0*/  DADD R50, R50, R64 ;  /* 0x0000000032327229 */ /* 0x000fe20000000040 */
[----:B------:R-:W-:-:S03]  /*2bb0*/  FSETP.GEU.FTZ.AND P2, PT, |R45|, 4.1917929649353027344, PT ;  /* 0x4086232b2d00780b */ /* 0x000fc60003f5e200 */
[----:B------:R-:W-:Y:S02]  /*2bc0*/  DADD R62, R48, -6.75539944105574400000e+15 ;  /* 0xc3380000303e7429 */ /* 0x000fe40000000000 */
[----:B------:R-:W-:-:S06]  /*2bd0*/  DADD R56, R46, -6.75539944105574400000e+15 ;  /* 0xc33800002e387429 */ /* 0x000fcc0000000000 */
[----:B------:R-:W-:-:S08]  /*2be0*/  DFMA R54, R62, -UR10, R42 ;  /* 0x8000000a3e367c2b */ /* 0x000fd0000800002a */
        /* <DEDUP_REMOVED lines=40> */
.L_x_5966:
[----:B------:R-:W-:Y:S05]  /*2e70*/  BSYNC B0 ;  /* 0x0000000000007941 */ /* 0x000fea0003800000 */
.L_x_5965:
        /* <DEDUP_REMOVED lines=17> */
.L_x_5968:
[----:B------:R-:W-:Y:S05]  /*2f90*/  BSYNC B0 ;  /* 0x0000000000007941 */ /* 0x000fea0003800000 */
.L_x_5967:
[----:B------:R-:W-:Y:S01]  /*2fa0*/  DADD R48, R50, R48 ;  /* 0x0000000032307229 */ /* 0x000fe20000000030 */
[----:B------:R-:W0:Y:S06]  /*2fb0*/  LDC R57, c[0x0][0x4] ;  /* 0x00000100ff397b82 */ /* 0x000e2c0000000800 */
[----:B------:R-:W-:Y:S04]  /*2fc0*/  SHFL.BFLY PT, R47, R49, 0x10, 0x1f ;  /* 0x0e001f00312f7f89 */ /* 0x000fe800000e0000 */
[----:B------:R-:W1:Y:S02]  /*2fd0*/  SHFL.BFLY PT, R46, R48, 0x10, 0x1f ;  /* 0x0e001f00302e7f89 */ /* 0x000e6400000e0000 */
[----:B-1----:R-:W-:-:S07]  /*2fe0*/  DADD R52, R48, R46 ;  /* 0x0000000030347229 */ /* 0x002fce000000002e */
        /* <DEDUP_REMOVED lines=17> */
[----:B------:R-:W0:Y:S01]  /*3100*/  S2R R61, SR_TID.X ;  /* 0x00000000003d7919 */ /* 0x000e220000002100 */
[----:B------:R-:W-:Y:S01]  /*3110*/  IMAD.MOV.U32 R46, RZ, RZ, R48 ;  /* 0x000000ffff2e7224 */ /* 0x000fe200078e0030 */
[----:B------:R-:W-:Y:S01]  /*3120*/  BSSY B0, `(.L_x_5969) ;  /* 0x0000050000007945 */ /* 0x000fe20003800000 */
        /* <DEDUP_REMOVED lines=8> */
[----:B------:R-:W-:Y:S01]  /*31b0*/  VIADD R48, R63, 0xffffffff ;  /* 0xffffffff3f307836 */ /* 0x000fe20000000000 */
[----:B0-----:R-:W-:-:S04]  /*31c0*/  ISETP.GE.AND P0, PT, R61, R2, PT ;  /* 0x000000023d00720c */ /* 0x001fc80003f06270 */
        /* <DEDUP_REMOVED lines=9> */
[----:B------:R-:W-:Y:S01]  /*3260*/  IMAD.MOV.U32 R48, RZ, RZ, -0x748574fc ;  /* 0x8b7a8b04ff307424 */ /* 0x000fe200078e00ff */
[----:B------:R-:W-:Y:S01]  /*3270*/  UMOV UR10, 0x3ae80f1e ;  /* 0x3ae80f1e000a7882 */ /* 0x000fe20000000000 */
[----:B------:R-:W-:Y:S01]  /*3280*/  IMAD.MOV.U32 R49, RZ, RZ, 0x3ed0ee25 ;  /* 0x3ed0ee25ff317424 */ /* 0x000fe200078e00ff */
[----:B------:R-:W-:Y:S01]  /*3290*/  LOP3.LUT R55, R46, 0x3ff00000, RZ, 0xfc, !PT ;  /* 0x3ff000002e377812 */ /* 0x000fe200078efcff */
[----:B------:R-:W-:Y:S01]  /*32a0*/  IMAD.MOV.U32 R46, RZ, RZ, RZ ;  /* 0x000000ffff2e7224 */ /* 0x000fe200078e00ff */
        /* <DEDUP_REMOVED lines=13> */
[----:B------:R-:W-:-:S08]  /*3380*/  DFMA R52, R46, R52, R46 ;  /* 0x000000342e34722b */ /* 0x000fd0000000002e */
        /* <DEDUP_REMOVED lines=11> */
[----:B------:R-:W-:-:S05]  /*3440*/  DFMA R56, R54, -R50, R56 ;  /* 0x800000323638722b */ /* 0x000fca0000000038 */
[----:B------:R-:W-:Y:S01]  /*3450*/  DFMA R48, R46, R48, UR10 ;  /* 0x0000000a2e307e2b */ /* 0x000fe20008000030 */
[----:B------:R-:W-:Y:S01]  /*3460*/  UMOV UR10, 0x2d1b5154 ;  /* 0x2d1b5154000a7882 */ /* 0x000fe20000000000 */
[----:B------:R-:W-:Y:S01]  /*3470*/  UMOV UR11, 0x3f3c71c7 ;  /* 0x3f3c71c7000b7882 */ /* 0x000fe20000000000 */
[----:B------:R-:W-:-:S05]  /*3480*/  DMUL R56, R52, R56 ;  /* 0x0000003834387228 */ /* 0x000fca0000000000 */
[----:B------:R-:W-:Y:S01]  /*3490*/  DFMA R48, R46, R48, UR10 ;  /* 0x0000000a2e307e2b */ /* 0x000fe20008000030 */
[----:B------:R-:W-:Y:S01]  /*34a0*/  UMOV UR10, 0x923be72d ;  /* 0x923be72d000a7882 */ /* 0x000fe20000000000 */
[----:B------:R-:W-:-:S06]  /*34b0*/  UMOV UR11, 0x3f624924 ;  /* 0x3f624924000b7882 */ /* 0x000fcc0000000000 */
[----:B------:R-:W-:Y:S01]  /*34c0*/  DFMA R54, R46, R48, UR10 ;  /* 0x0000000a2e367e2b */ /* 0x000fe20008000030 */
[----:B------:R-:W-:Y:S01]  /*34d0*/  UMOV UR10, 0x9999a3c4 ;  /* 0x9999a3c4000a7882 */ /* 0x000fe20000000000 */
[----:B------:R-:W-:Y:S01]  /*34e0*/  LOP3.LUT R48, R62, 0x80000000, RZ, 0x3c, !PT ;  /* 0x800000003e307812 */ /* 0x000fe200078e3cff */
[----:B------:R-:W-:Y:S01]  /*34f0*/  IMAD.MOV.U32 R49, RZ, RZ, 0x43300000 ;  /* 0x43300000ff317424 */ /* 0x000fe200078e00ff */
[----:B------:R-:W-:-:S04]  /*3500*/  UMOV UR11, 0x3f899999 ;  /* 0x3f899999000b7882 */ /* 0x000fc80000000000 */
[----:B------:R-:W-:Y:S01]  /*3510*/  DFMA R54, R46, R54, UR10 ;  /* 0x0000000a2e367e2b */ /* 0x000fe20008000036 */
[----:B------:R-:W-:Y:S01]  /*3520*/  UMOV UR10, 0x55555554 ;  /* 0x55555554000a7882 */ /* 0x000fe20000000000 */
[----:B------:R-:W-:Y:S01]  /*3530*/  DADD R48, R48, -UR12 ;  /* 0x8000000c30307e29 */ /* 0x000fe20008000000 */
[----:B------:R-:W-:Y:S01]  /*3540*/  UMOV UR11, 0x3fb55555 ;  /* 0x3fb55555000b7882 */ /* 0x000fe20000000000 */
[----:B------:R-:W-:Y:S01]  /*3550*/  UMOV UR12, 0xfefa39ef ;  /* 0xfefa39ef000c7882 */ /* 0x000fe20000000000 */
[----:B------:R-:W-:-:S03]  /*3560*/  UMOV UR13, 0x3fe62e42 ;  /* 0x3fe62e42000d7882 */ /* 0x000fc60000000000 */
[----:B------:R-:W-:Y:S01]  /*3570*/  DFMA R54, R46, R54, UR10 ;  /* 0x0000000a2e367e2b */ /* 0x000fe20008000036 */
[----:B------:R-:W-:Y:S01]  /*3580*/  UMOV UR10, 0x3b39803f ;  /* 0x3b39803f000a7882 */ /* 0x000fe20000000000 */
[----:B------:R-:W-:Y:S01]  /*3590*/  DFMA R52, R48, UR12, R50 ;  /* 0x0000000c30347c2b */ /* 0x000fe20008000032 */
[----:B------:R-:W-:-:S05]  /*35a0*/  UMOV UR11, 0x3c7abc9e ;  /* 0x3c7abc9e000b7882 */ /* 0x000fca0000000000 */
[----:B------:R-:W-:Y:S02]  /*35b0*/  DMUL R54, R46, R54 ;  /* 0x000000362e367228 */ /* 0x000fe40000000000 */
[----:B------:R-:W-:-:S06]  /*35c0*/  DFMA R46, -R48, UR12, R52 ;  /* 0x0000000c302e7c2b */ /* 0x000fcc0008000134 */
[C---:B------:R-:W-:Y:S02]  /*35d0*/  DFMA R54, R50.reuse, R54, R56 ;  /* 0x000000363236722b */ /* 0x040fe40000000038 */
[----:B------:R-:W-:-:S08]  /*35e0*/  DADD R46, -R50, R46 ;  /* 0x00000000322e7229 */ /* 0x000fd0000000012e */
[----:B------:R-:W-:-:S08]  /*35f0*/  DADD R46, R54, -R46 ;  /* 0x00000000362e7229 */ /* 0x000fd0000000082e */
[----:B------:R-:W-:-:S08]  /*3600*/  DFMA R46, R48, UR10, R46 ;  /* 0x0000000a302e7c2b */ /* 0x000fd0000800002e */
[----:B------:R-:W-:-:S11]  /*3610*/  DADD R52, R52, R46 ;  /* 0x0000000034347229 */ /* 0x000fd6000000002e */
.L_x_5970:
[----:B------:R-:W-:Y:S05]  /*3620*/  BSYNC B0 ;  /* 0x0000000000007941 */ /* 0x000fea0003800000 */
.L_x_5969:
[----:B------:R-:W-:Y:S05]  /*3630*/  @P0 EXIT ;  /* 0x000000000000094d */ /* 0x000fea0003800000 */
[----:B------:R-:W0:Y:S01]  /*3640*/  LDC R47, c[0x0][0x4] ;  /* 0x00000100ff2f7b82 */ /* 0x000e220000000800 */
[----:B------:R-:W-:Y:S01]  /*3650*/  ULDC.64 UR10, c[0x0][0x210] ;  /* 0x00008400000a7ab9 */ /* 0x000fe20000000a00 */
[----:B------:R-:W-:Y:S01]  /*3660*/  DADD R14, R14, -R52 ;  /* 0x000000000e0e7229 */ /* 0x000fe20000000834 */
[----:B0-----:R-:W-:-:S04]  /*3670*/  IMAD R0, R47, UR6, R0 ;  /* 0x000000062f007c24 */ /* 0x001fc8000f8e0200 */
[----:B------:R-:W-:Y:S02]  /*3680*/  IMAD R0, R0, UR9, R61 ;  /* 0x0000000900007c24 */ /* 0x000fe4000f8e023d */
[----:B------:R-:W-:-:S03]  /*3690*/  VIADD R61, R61, 0x20 ;  /* 0x000000203d3d7836 */ /* 0x000fc60000000000 */
        /* <DEDUP_REMOVED lines=65> */
.L_x_5971:
        /* <DEDUP_REMOVED lines=13> */
.L_x_12018:


//--------------------- .text._ZN43_GLOBAL__N__9ae7fba5_10_SoftMax_cu_9f978f6320softmax_warp_forwardIdddLi8ELb1ELb0EEEvPT0_PKT_iiiPKbib --------------------------
	.section	.text._ZN43_GLOBAL__N__9ae7fba5_10_SoftMax_cu_9f978f6320softmax_warp_forwardIdddLi8ELb1ELb0EEEvPT0_PKT_iiiPKbib,"ax",@progbits
	.align	128
.text._ZN43_GLOBAL__N__9ae7fba5_10_SoftMax_cu_9f978f6320softmax_warp_forwardIdddLi8ELb1ELb0EEEvPT0_PKT_iiiPKbib:
        .type           _ZN43_GLOBAL__N__9ae7fba5_10_SoftMax_cu_9f978f6320softmax_warp_forwardIdddLi8ELb1ELb0EEEvPT0_PKT_iiiPKbib,@function
        .size           _ZN43_GLOBAL__N__9ae7fba5_10_SoftMax_cu_9f978f6320softmax_warp_forwardIdddLi8ELb1ELb0EEEvPT0_PKT_iiiPKbib,(.L_x_12019 - _ZN43_GLOBAL__N__9ae7fba5_10_SoftMax_cu_9f978f6320softmax_warp_forwardIdddLi8ELb1ELb0EEEvPT0_PKT_iiiPKbib)
        .other          _ZN43_GLOBAL__N__9ae7fba5_10_SoftMax_cu_9f978f6320softmax_warp_forwardIdddLi8ELb1ELb0EEEvPT0_PKT_iiiPKbib,@"STO_CUDA_ENTRY STV_DEFAULT"
_ZN43_GLOBAL__N__9ae7fba5_10_SoftMax_cu_9f978f6320softmax_warp_forwardIdddLi8ELb1ELb0EEEvPT0_PKT_iiiPKbib:
        /* <DEDUP_REMOVED lines=16> */
[----:B------:R-:W-:Y:S02]  /*0100*/  IMAD R3, R0, UR9, R16 ;  /* 0x0000000900037c24 */ /* 0x000fe4000f8e0210 */
[----:B------:R-:W-:Y:S01]  /*0110*/  VIADD R6, R16, 0x40 ;  /* 0x0000004010067836 */ /* 0x000fe20000000000 */
[----:B------:R-:W-:-:S04]  /*0120*/  ISETP.GT.AND P0, PT, R2, RZ, PT ;  /* 0x000000ff0200720c */ /* 0x000fc80003f04270 */
        /* <DEDUP_REMOVED lines=123> */
[----:B------:R-:W-:-:S08]  /*08e0*/  DFMA R38, R28, R38, 1 ;  /* 0x3ff000001c26742b */ /* 0x000fd00000000026 */
[----:B------:R-:W-:Y:S02]  /*08f0*/  DFMA R38, R28, R38, 1 ;  /* 0x3ff000001c26742b */ /* 0x000fe40000000026 */
[----:B------:R-:W-:Y:S01]  /*0900*/  DFMA R28, R26, R22, 6.75539944105574400000e+15 ;  /* 0x433800001a1c742b */ /* 0x000fe20000000016 */
[----:B------:R-:W-:Y:S07]  /*0910*/  BSSY B0, `(.L_x_5972) ;  /* 0x0000011000007945 */ /* 0x000fee0003800000 */
[----:B------:R-:W-:Y:S01]  /*0920*/  DADD R32, R28, -6.75539944105574400000e+15 ;  /* 0xc33800001c207429 */ /* 0x000fe20000000000 */
        /* <DEDUP_REMOVED lines=15> */
.L_x_5973:
[----:B------:R-:W-:Y:S05]  /*0a20*/  BSYNC B0 ;  /* 0x0000000000007941 */ /* 0x000fea0003800000 */
.L_x_5972:
[----:B------:R-:W-:Y:S01]  /*0a30*/  DFMA R36, R32, -UR10, R26 ;  /* 0x8000000a20247c2b */ /* 0x000fe2000800001a */
[----:B------:R-:W-:Y:S01]  /*0a40*/  FSETP.GEU.FTZ.AND P0, PT, |R27|, 4.1917929649353027344, PT ;  /* 0x4086232b1b00780b */ /* 0x000fe20003f1e200 */
[----:B------:R-:W-:Y:S01]  /*0a50*/  DADD R34, -R18, R34 ;  /* 0x0000000012227229 */ /* 0x000fe20000000122 */
[----:B------:R-:W-:Y:S05]  /*0a60*/  BSSY B0, `(.L_x_5974) ;  /* 0x000001d000007945 */ /* 0x000fea0003800000 */
        /* <DEDUP_REMOVED lines=28> */
.L_x_5975:
[----:B------:R-:W-:Y:S05]  /*0c30*/  BSYNC B0 ;  /* 0x0000000000007941 */ /* 0x000fea0003800000 */
.L_x_5974:
        /* <DEDUP_REMOVED lines=33> */
.L_x_5977:
[----:B------:R-:W-:Y:S05]  /*0e50*/  BSYNC B0 ;  /* 0x0000000000007941 */ /* 0x000fea0003800000 */
.L_x_5976:
[----:B------:R-:W-:Y:S01]  /*0e60*/  DFMA R28, R8, R22, 6.75539944105574400000e+15 ;  /* 0x43380000081c742b */ /* 0x000fe20000000016 */
[----:B------:R-:W-:Y:S01]  /*0e70*/  FSETP.GEU.FTZ.AND P0, PT, |R9|, 4.1917929649353027344, PT ;  /* 0x4086232b0900780b */ /* 0x000fe20003f1e200 */
[----:B------:R-:W-:Y:S01]  /*0e80*/  DADD R30, RZ, R30 ;  /* 0x00000000ff1e7229 */ /* 0x000fe2000000001e */
[----:B------:R-:W-:Y:S01]  /*0e90*/  BSSY B0, `(.L_x_5978) ;  /* 0x0000020000007945 */ /* 0x000fe20003800000 */
[----:B------:R-:W-:-:S04]  /*0ea0*/  DADD R10, -R18, R10 ;  /* 0x00000000120a7229 */ /* 0x000fc8000000010a */
[----:B------:R-:W-:Y:S02]  /*0eb0*/  DADD R36, R28, -6.75539944105574400000e+15 ;  /* 0xc33800001c247429 */ /* 0x000fe40000000000 */
[----:B------:R-:W-:-:S06]  /*0ec0*/  DADD R38, R30, R38 ;  /* 0x000000001e267229 */ /* 0x000fcc0000000026 */
        /* <DEDUP_REMOVED lines=28> */
.L_x_5979:
[----:B------:R-:W-:Y:S05]  /*1090*/  BSYNC B0 ;  /* 0x0000000000007941 */ /* 0x000fea0003800000 */
.L_x_5978:
[----:B------:R-:W-:Y:S01]  /*10a0*/  DFMA R28, R10, R22, 6.75539944105574400000e+15 ;  /* 0x433800000a1c742b */ /* 0x000fe20000000016 */
[----:B------:R-:W-:Y:S01]  /*10b0*/  FSETP.GEU.FTZ.AND P0, PT, |R11|, 4.1917929649353027344, PT ;  /* 0x4086232b0b00780b */ /* 0x000fe20003f1e200 */
[----:B------:R-:W-:Y:S01]  /*10c0*/  DADD R38, R38, R32 ;  /* 0x0000000026267229 */ /* 0x000fe20000000020 */
[----:B------:R-:W-:Y:S01]  /*10d0*/  BSSY B0, `(.L_x_5980) ;  /* 0x000001f000007945 */ /* 0x000fe20003800000 */
[----:B------:R-:W-:-:S04]  /*10e0*/  DADD R12, -R18, R12 ;  /* 0x00000000120c7229 */ /* 0x000fc8000000010c */
        /* <DEDUP_REMOVED lines=29> */
.L_x_5981:
[----:B------:R-:W-:Y:S05]  /*12c0*/  BSYNC B0 ;  /* 0x0000000000007941 */ /* 0x000fea0003800000 */
.L_x_5980:
        /* <DEDUP_REMOVED lines=34> */
.L_x_5983:
[----:B------:R-:W-:Y:S05]  /*14f0*/  BSYNC B0 ;  /* 0x0000000000007941 */ /* 0x000fea0003800000 */
.L_x_5982:
[----:B------:R-:W-:Y:S01]  /*1500*/  DFMA R28, R14, R22, 6.75539944105574400000e+15 ;  /* 0x433800000e1c742b */ /* 0x000fe20000000016 */
[----:B------:R-:W-:Y:S01]  /*1510*/  FSETP.GEU.FTZ.AND P0, PT, |R15|, 4.1917929649353027344, PT ;  /* 0x4086232b0f00780b */ /* 0x000fe20003f1e200 */
[----:B------:R-:W-:Y:S01]  /*1520*/  DADD R16, -R18, R16 ;  /* 0x0000000012107229 */ /* 0x000fe20000000110 */
[----:B------:R-:W-:Y:S01]  /*1530*/  BSSY B0, `(.L_x_5984) ;  /* 0x0000030000007945 */ /* 0x000fe20003800000 */
[----:B------:R-:W-:-:S04]  /*1540*/  DADD R38, R38, R32 ;  /* 0x0000000026267229 */ /* 0x000fc80000000020 */
[----:B------:R-:W-:Y:S02]  /*1550*/  DADD R18, R28, -6.75539944105574400000e+15 ;  /* 0xc33800001c127429 */ /* 0x000fe40000000000 */
[----:B------:R-:W-:Y:S02]  /*1560*/  DFMA R22, R16, R22, 6.75539944105574400000e+15 ;  /* 0x433800001016742b */ /* 0x000fe40000000016 */
[----:B------:R-:W-:Y:S01]  /*1570*/  DADD R38, R38, R36 ;  /* 0x0000000026267229 */ /* 0x000fe20000000024 */
[----:B------:R-:W-:-:S03]  /*1580*/  FSETP.GEU.FTZ.AND P2, PT, |R17|, 4.1917929649353027344, PT ;  /* 0x4086232b1100780b */ /* 0x000fc60003f5e200 */
        /* <DEDUP_REMOVED lines=42> */
.L_x_5985:
[----:B------:R-:W-:Y:S05]  /*1830*/  BSYNC B0 ;  /* 0x0000000000007941 */ /* 0x000fea0003800000 */
.L_x_5984:
        /* <DEDUP_REMOVED lines=17> */
.L_x_5987:
[----:B------:R-:W-:Y:S05]  /*1950*/  BSYNC B0 ;  /* 0x0000000000007941 */ /* 0x000fea0003800000 */
.L_x_5986:
        /* <DEDUP_REMOVED lines=23> */
[----:B------:R-:W0:Y:S01]  /*1ad0*/  S2R R38, SR_TID.X ;  /* 0x0000000000267919 */ /* 0x000e220000002100 */
[----:B------:R-:W-:Y:S01]  /*1ae0*/  IMAD.MOV.U32 R32, RZ, RZ, R18 ;  /* 0x000000ffff207224 */ /* 0x000fe200078e0012 */
[----:B------:R-:W-:Y:S01]  /*1af0*/  BSSY B0, `(.L_x_5988) ;  /* 0x000004d000007945 */ /* 0x000fe20003800000 */
[----:B------:R-:W-:-:S08]  /*1b00*/  IMAD.MOV.U32 R30, RZ, RZ, -0x3ff ;  /* 0xfffffc01ff1e7424 */ /* 0x000fd000078e00ff */
[----:B------:R-:W-:Y:S01]  /*1b10*/  @!P1 DMUL R18, R18, 1.80143985094819840000e+16 ;  /* 0x4350000012129828 */ /* 0x000fe20000000000 */
[----:B------:R-:W-:-:S09]  /*1b20*/  @!P1 IMAD.MOV.U32 R30, RZ, RZ, -0x435 ;  /* 0xfffffbcbff1e9424 */ /* 0x000fd200078e00ff */
[----:B------:R-:W-:Y:S02]  /*1b30*/  @!P1 IMAD.MOV.U32 R31, RZ, RZ, R19 ;  /* 0x000000ffff1f9224 */ /* 0x000fe400078e0013 */
[----:B------:R-:W-:Y:S02]  /*1b40*/  @!P1 IMAD.MOV.U32 R32, RZ, RZ, R18 ;  /* 0x000000ffff209224 */ /* 0x000fe400078e0012 */
[----:B------:R-:W-:-:S05]  /*1b50*/  VIADD R22, R31, 0xffffffff ;  /* 0xffffffff1f167836 */ /* 0x000fca0000000000 */
[----:B------:R-:W-:Y:S02]  /*1b60*/  ISETP.GE.U32.AND P2, PT, R22, 0x7fefffff, PT ;  /* 0x7fefffff1600780c */ /* 0x000fe40003f46070 */
[----:B0-----:R-:W-:-:S11]  /*1b70*/  ISETP.GE.AND P0, PT, R38, R41, PT ;  /* 0x000000292600720c */ /* 0x001fd60003f06270 */
        /* <DEDUP_REMOVED lines=15> */
[----:B------:R-:W-:Y:S01]  /*1c70*/  IMAD.MOV.U32 R31, RZ, RZ, 0x43300000 ;  /* 0x43300000ff1f7424 */ /* 0x000fe200078e00ff */
[----:B------:R-:W-:Y:S01]  /*1c80*/  ISETP.GE.AND P1, PT, R33, 0x3ff6a09f, PT ;  /* 0x3ff6a09f2100780c */ /* 0x000fe20003f26270 */
[----:B------:R-:W-:Y:S01]  /*1c90*/  UMOV UR12, 0x80000000 ;  /* 0x80000000000c7882 */ /* 0x000fe20000000000 */
[----:B------:R-:W-:-:S11]  /*1ca0*/  UMOV UR13, 0x43300000 ;  /* 0x43300000000d7882 */ /* 0x000fd60000000000 */
[----:B------:R-:W-:Y:S02]  /*1cb0*/  @P1 VIADD R19, R33, 0xfff00000 ;  /* 0xfff0000021131836 */ /* 0x000fe40000000000 */
[----:B------:R-:W-:Y:S02]  /*1cc0*/  @P1 VIADD R30, R30, 0x1 ;  /* 0x000000011e1e1836 */ /* 0x000fe40000000000 */
[----:B------:R-:W-:-:S03]  /*1cd0*/  @P1 IMAD.MOV.U32 R33, RZ, RZ, R19 ;  /* 0x000000ffff211224 */ /* 0x000fc600078e0013 */
[----:B------:R-:W-:-:S03]  /*1ce0*/  LOP3.LUT R30, R30, 0x80000000, RZ, 0x3c, !PT ;  /* 0x800000001e1e7812 */ /* 0x000fc600078e3cff */
[C---:B------:R-:W-:Y:S02]  /*1cf0*/  DADD R28, R32.reuse, 1 ;  /* 0x3ff00000201c7429 */ /* 0x040fe40000000000 */
[----:B------:R-:W-:Y:S02]  /*1d00*/  DADD R32, R32, -1 ;  /* 0xbff0000020207429 */ /* 0x000fe40000000000 */
[----:B------:R-:W-:Y:S01]  /*1d10*/  DADD R30, R30, -UR12 ;  /* 0x8000000c1e1e7e29 */ /* 0x000fe20008000000 */
[----:B------:R-:W-:Y:S01]  /*1d20*/  UMOV UR12, 0xfefa39ef ;  /* 0xfefa39ef000c7882 */ /* 0x000fe20000000000 */
[----:B------:R-:W0:Y:S01]  /*1d30*/  MUFU.RCP64H R19, R29 ;  /* 0x0000001d00137308 */ /* 0x000e220000001800 */
[----:B------:R-:W-:Y:S01]  /*1d40*/  UMOV UR13, 0x3fe62e42 ;  /* 0x3fe62e42000d7882 */ /* 0x000fe20000000000 */
[----:B0-----:R-:W-:-:S08]  /*1d50*/  DFMA R36, -R28, R18, 1 ;  /* 0x3ff000001c24742b */ /* 0x001fd00000000112 */
[----:B------:R-:W-:-:S08]  /*1d60*/  DFMA R36, R36, R36, R36 ;  /* 0x000000242424722b */ /* 0x000fd00000000024 */
[----:B------:R-:W-:-:S08]  /*1d70*/  DFMA R36, R18, R36, R18 ;  /* 0x000000241224722b */ /* 0x000fd00000000012 */
[----:B------:R-:W-:-:S08]  /*1d80*/  DMUL R18, R36, R32 ;  /* 0x0000002024127228 */ /* 0x000fd00000000000 */
[----:B------:R-:W-:-:S08]  /*1d90*/  DFMA R18, R36, R32, R18 ;  /* 0x000000202412722b */ /* 0x000fd00000000012 */
[----:B------:R-:W-:-:S08]  /*1da0*/  DMUL R22, R18, R18 ;  /* 0x0000001212167228 */ /* 0x000fd00000000000 */
[----:B------:R-:W-:Y:S01]  /*1db0*/  DFMA R24, R22, UR10, R24 ;  /* 0x0000000a16187c2b */ /* 0x000fe20008000018 */
[----:B------:R-:W-:Y:S01]  /*1dc0*/  UMOV UR10, 0x9f02676f ;  /* 0x9f02676f000a7882 */ /* 0x000fe20000000000 */
[----:B------:R-:W-:-:S06]  /*1dd0*/  UMOV UR11, 0x3ef3b266 ;  /* 0x3ef3b266000b7882 */ /* 0x000fcc0000000000 */
[----:B------:R-:W-:Y:S01]  /*1de0*/  DFMA R28, R22, R24, UR10 ;  /* 0x0000000a161c7e2b */ /* 0x000fe20008000018 */
[----:B------:R-:W-:Y:S01]  /*1df0*/  UMOV UR10, 0xa9ab0956 ;  /* 0xa9ab0956000a7882 */ /* 0x000fe20000000000 */
[----:B------:R-:W-:Y:S01]  /*1e00*/  UMOV UR11, 0x3f1745cb ;  /* 0x3f1745cb000b7882 */ /* 0x000fe20000000000 */
[----:B------:R-:W-:-:S05]  /*1e10*/  DADD R24, R32, -R18 ;  /* 0x0000000020187229 */ /* 0x000fca0000000812 */
[----:B------:R-:W-:Y:S01]  /*1e20*/  DFMA R28, R22, R28, UR10 ;  /* 0x0000000a161c7e2b */ /* 0x000fe2000800001c */
        /* <DEDUP_REMOVED lines=25> */
.L_x_5989:
[----:B------:R-:W-:Y:S05]  /*1fc0*/  BSYNC B0 ;  /* 0x0000000000007941 */ /* 0x000fea0003800000 */
.L_x_5988:
        /* <DEDUP_REMOVED lines=39> */
.L_x_5990:
        /* <DEDUP_REMOVED lines=12> */
.L_x_12019:


//--------------------- .text._ZN43_GLOBAL__N__9ae7fba5_10_SoftMax_cu_9f978f6320softmax_warp_forwardIdddLi7ELb1ELb0EEEvPT0_PKT_iiiPKbib --------------------------
	.section	.text._ZN43_GLOBAL__N__9ae7fba5_10_SoftMax_cu_9f978f6320softmax_warp_forwardIdddLi7ELb1ELb0EEEvPT0_PKT_iiiPKbib,"ax",@progbits
	.align	128
.text._ZN43_GLOBAL__N__9ae7fba5_10_SoftMax_cu_9f978f6320softmax_warp_forwardIdddLi7ELb1ELb0EEEvPT0_PKT_iiiPKbib:
        .type           _ZN43_GLOBAL__N__9ae7fba5_10_SoftMax_cu_9f978f6320softmax_warp_forwardIdddLi7ELb1ELb0EEEvPT0_PKT_iiiPKbib,@function
        .size           _ZN43_GLOBAL__N__9ae7fba5_10_SoftMax_cu_9f978f6320softmax_warp_forwardIdddLi7ELb1ELb0EEEvPT0_PKT_iiiPKbib,(.L_x_12020 - _ZN43_GLOBAL__N__9ae7fba5_10_SoftMax_cu_9f978f6320softmax_warp_forwardIdddLi7ELb1ELb0EEEvPT0_PKT_iiiPKbib)
        .other          _ZN43_GLOBAL__N__9ae7fba5_10_SoftMax_cu_9f978f6320softmax_warp_forwardIdddLi7ELb1ELb0EEEvPT0_PKT_iiiPKbib,@"STO_CUDA_ENTRY STV_DEFAULT"
_ZN43_GLOBAL__N__9ae7fba5_10_SoftMax_cu_9f978f6320softmax_warp_forwardIdddLi7ELb1ELb0EEEvPT0_PKT_iiiPKbib:
        /* <DEDUP_REMOVED lines=8> */
[----:B------:R-:W-:Y:S01]  /*0080*/  IMAD.MOV.U32 R7, RZ, RZ, -0x100000 ;  /* 0xfff00000ff077424 */ /* 0x000fe200078e00ff */
[----:B------:R-:W-:Y:S01]  /*0090*/  ULDC.64 UR12, c[0x0][0x218] ;  /* 0x00008600000c7ab9 */ /* 0x000fe20000000a00 */
[----:B------:R-:W0:Y:S01]  /*00a0*/  LDC R2, c[0x0][0x4] ;  /* 0x00000100ff027b82 */ /* 0x000e220000000800 */
[----:B------:R-:W-:-:S02]  /*00b0*/  IMAD.MOV.U32 R16, RZ, RZ, 0x0 ;  /* 0x00000000ff107424 */ /* 0x000fc400078e00ff */
[----:B------:R-:W-:-:S05]  /*00c0*/  IMAD.MOV.U32 R17, RZ, RZ, -0x100000 ;  /* 0xfff00000ff117424 */ /* 0x000fca00078e00ff */
[----:B------:R-:W2:Y:S01]  /*00d0*/  LDC.64 R4, c[0x0][0x218] ;  /* 0x00008600ff047b82 */ /* 0x000ea20000000a00 */
[----:B0-----:R-:W-:-:S04]  /*00e0*/  IMAD R2, R2, UR8, R3 ;  /* 0x0000000802027c24 */ /* 0x001fc8000f8e0203 */
[----:B------:R-:W-:Y:S02]  /*00f0*/  IMAD.SHL.U32 R3, R2, 0x2, RZ ;  /* 0x0000000202037824 */ /* 0x000fe400078e00ff */
[C---:B-1----:R-:W-:Y:S02]  /*0100*/  VIADD R2, R0.reuse, 0x20 ;  /* 0x0000002000027836 */ /* 0x042fe40000000000 */
[C---:B------:R-:W-:Y:S01]  /*0110*/  IMAD R9, R3.reuse, UR5, R0 ;  /* 0x0000000503097c24 */ /* 0x040fe2000f8e0200 */
[----:B------:R-:W-:Y:S01]  /*0120*/  IADD3 R35, -R3, UR4, RZ ;  /* 0x0000000403237c10 */ /* 0x000fe2000fffe1ff */
[----:B------:R-:W-:Y:S02]  /*0130*/  VIADD R3, R0, 0x40 ;  /* 0x0000004000037836 */ /* 0x000fe40000000000 */
[----:B--2---:R-:W-:Y:S01]  /*0140*/  IMAD.WIDE R4, R9, 0x8, R4 ;  /* 0x0000000809047825 */ /* 0x004fe200078e0204 */
[----:B------:R-:W-:-:S04]  /*0150*/  ISETP.GT.AND P0, PT, R35, RZ, PT ;  /* 0x000000ff2300720c */ /* 0x000fc80003f04270 */
[----:B------:R-:W-:-:S04]  /*0160*/  SEL R11, RZ, UR9, !P0 ;  /* 0x00000009ff0b7c07 */ /* 0x000fc8000c000000 */
        /* <DEDUP_REMOVED lines=13> */
[----:B------:R-:W-:Y:S01]  /*0240*/  VIMNMX R35, R35, 0x2, PT ;  /* 0x0000000223237848 */ /* 0x000fe20003fe0100 */
[----:B------:R-:W-:-:S03]  /*0250*/  USHF.R.S32.HI UR10, URZ, 0x1f, UR9 ;  /* 0x0000001f3f0a7899 */ /* 0x000fc60008011409 */
[----:B------:R-:W-:Y:S02]  /*0260*/  ISETP.GT.AND P0, PT, R35, 0x1, PT ;  /* 0x000000012300780c */ /* 0x000fe40003f04270 */
[C---:B------:R-:W-:Y:S02]  /*0270*/  IADD3 R10, P1, R9.reuse, UR9, RZ ;  /* 0x00000009090a7c10 */ /* 0x040fe4000ff3e0ff */
[----:B------:R-:W-:Y:S02]  /*0280*/  SEL R11, RZ, UR9, !P0 ;  /* 0x00000009ff0b7c07 */ /* 0x000fe4000c000000 */
[----:B------:R-:W-:Y:S02]  /*0290*/  LEA.HI.X.SX32 R9, R9, UR10, 0x1, P1 ;  /* 0x0000000a09097c11 */ /* 0x000fe400088f0eff */
[-C--:B------:R-:W-:Y:S02]  /*02a0*/  ISETP.GE.AND P0, PT, R0, R11.reuse, PT ;  /* 0x0000000b0000720c */ /* 0x080fe40003f06270 */
[----:B------:R-:W-:-:S02]  /*02b0*/  ISETP.GE.AND P1, PT, R2, R11, PT ;  /* 0x0000000b0200720c */ /* 0x000fc40003f26270 */
[C---:B------:R-:W-:Y:S01]  /*02c0*/  LEA R8, P2, R10.reuse, UR12, 0x3 ;  /* 0x0000000c0a087c11 */ /* 0x040fe2000f8418ff */
[----:B------:R-:W-:Y:S02]  /*02d0*/  IMAD.MOV.U32 R22, RZ, RZ, 0x0 ;  /* 0x00000000ff167424 */ /* 0x000fe400078e00ff */
[----:B------:R-:W-:Y:S01]  /*02e0*/  IMAD.MOV.U32 R23, RZ, RZ, -0x100000 ;  /* 0xfff00000ff177424 */ /* 0x000fe200078e00ff */
[----:B------:R-:W-:Y:S01]  /*02f0*/  LEA.HI.X R9, R10, UR13, R9, 0x3, P2 ;  /* 0x0000000d0a097c11 */ /* 0x000fe200090f1c09 */
[----:B------:R-:W-:Y:S02]  /*0300*/  IMAD.MOV.U32 R24, RZ, RZ, 0x0 ;  /* 0x00000000ff187424 */ /* 0x000fe400078e00ff */
        /* <DEDUP_REMOVED lines=8> */
[----:B0-----:R-:W-:Y:S02]  /*0390*/  IMAD.MOV.U32 R4, RZ, RZ, 0x0 ;  /* 0x00000000ff047424 */ /* 0x001fe400078e00ff */
        /* <DEDUP_REMOVED lines=35> */
[----:B0-----:R-:W-:-:S06]  /*05d0*/  DSETP.GEU.AND P1, PT, R12, R8, PT ;  /* 0x000000080c00722a */ /* 0x001fcc0003f2e000 */
[----:B------:R-:W-:Y:S02]  /*05e0*/  FSEL R9, R9, R13, !P1 ;  /* 0x0000000d09097208 */ /* 0x000fe40004800000 */
[----:B------:R-:W-:Y:S02]  /*05f0*/  FSEL R8, R8, R12, !P1 ;  /* 0x0000000c08087208 */ /* 0x000fe40004800000 */
        /* <DEDUP_REMOVED lines=91> */
.L_x_5992:
[----:B------:R-:W-:Y:S05]  /*0bb0*/  BSYNC B0 ;  /* 0x0000000000007941 */ /* 0x000fea0003800000 */
.L_x_5991:
        /* <DEDUP_REMOVED lines=33> */
.L_x_5994:
[----:B------:R-:W-:Y:S05]  /*0dd0*/  BSYNC B0 ;  /* 0x0000000000007941 */ /* 0x000fea0003800000 */
.L_x_5993:
        /* <DEDUP_REMOVED lines=24> */
[----:B------:R-:W-:-:S12]  /*0f60*/  DSETP.GEU.AND P1, PT, R16, RZ, PT ;  /* 0x000000ff1000722a */ /* 0x000fd80003f2e000 */
[----:B------:R-:W-:-:S04]  /*0f70*/  @!P0 LEA.HI R27, R28, R28, RZ, 0x1 ;  /* 0x0000001c1c1b8211 */ /* 0x000fc800078f08ff */
[----:B------:R-:W-:-:S05]  /*0f80*/  @!P0 SHF.R.S32.HI R27, RZ, 0x1, R27 ;  /* 0x00000001ff1b8819 */ /* 0x000fca000001141b */
[----:B------:R-:W-:Y:S02]  /*0f90*/  @!P0 IMAD R19, R27, 0x100000, R19 ;  /* 0x001000001b138824 */ /* 0x000fe400078e0213 */
[----:B------:R-:W-:Y:S01]  /*0fa0*/  @!P0 IMAD.IADD R28, R28, 0x1, -R27 ;  /* 0x000000011c1c8824 */ /* 0x000fe200078e0a1b */
[----:B------:R-:W-:-:S04]  /*0fb0*/  DADD R26, R16, +INF ;  /* 0x7ff00000101a7429 */ /* 0x000fc80000000000 */
[----:B------:R-:W-:Y:S01]  /*0fc0*/  @!P0 LEA R29, R28, 0x3ff00000, 0x14 ;  /* 0x3ff000001c1d8811 */ /* 0x000fe200078ea0ff */
[----:B------:R-:W-:-:S05]  /*0fd0*/  @!P0 IMAD.MOV.U32 R28, RZ, RZ, RZ ;  /* 0x000000ffff1c8224 */ /* 0x000fca00078e00ff */
[----:B------:R-:W-:Y:S02]  /*0fe0*/  FSEL R26, R26, RZ, P1 ;  /* 0x000000ff1a1a7208 */ /* 0x000fe40000800000 */
[----:B------:R-:W-:Y:S01]  /*0ff0*/  FSEL R27, R27, RZ, P1 ;  /* 0x000000ff1b1b7208 */ /* 0x000fe20000800000 */
[----:B------:R-:W-:-:S11]  /*1000*/  @!P0 DMUL R26, R18, R28 ;  /* 0x0000001c121a8228 */ /* 0x000fd60000000000 */
.L_x_5996:
[----:B------:R-:W-:Y:S05]  /*1010*/  BSYNC B0 ;  /* 0x0000000000007941 */ /* 0x000fea0003800000 */
.L_x_5995:
        /* <DEDUP_REMOVED lines=25> */
[----:B------:R-:W-:Y:S01]  /*11b0*/  @!P0 SHF.R.S32.HI R27, RZ, 0x1, R26 ;  /* 0x00000001ff1b8819 */ /* 0x000fe2000001141a */
[----:B------:R-:W-:-:S04]  /*11c0*/  @!P0 IMAD.MOV.U32 R26, RZ, RZ, R20 ;  /* 0x000000ffff1a8224 */ /* 0x000fc800078e0014 */
[----:B------:R-:W-:Y:S02]  /*11d0*/  @!P0 IMAD.IADD R28, R28, 0x1, -R27 ;  /* 0x000000011c1c8824 */ /* 0x000fe400078e0a1b */
[----:B------:R-:W-:Y:S01]  /*11e0*/  @!P0 IMAD R27, R27, 0x100000, R21 ;  /* 0x001000001b1b8824 */ /* 0x000fe200078e0215 */
[----:B------:R-:W-:-:S10]  /*11f0*/  DADD R20, R18, +INF ;  /* 0x7ff0000012147429 */ /* 0x000fd40000000000 */
[----:B------:R-:W-:Y:S01]  /*1200*/  FSEL R32, R20, RZ, P1 ;  /* 0x000000ff14207208 */ /* 0x000fe20000800000 */
[----:B------:R-:W-:Y:S01]  /*1210*/  @!P0 IMAD.MOV.U32 R20, RZ, RZ, RZ ;  /* 0x000000ffff148224 */ /* 0x000fe200078e00ff */
[----:B------:R-:W-:Y:S02]  /*1220*/  FSEL R33, R21, RZ, P1 ;  /* 0x000000ff15217208 */ /* 0x000fe40000800000 */
[----:B------:R-:W-:-:S06]  /*1230*/  @!P0 LEA R21, R28, 0x3ff00000, 0x14 ;  /* 0x3ff000001c158811 */ /* 0x000fcc00078ea0ff */
[----:B------:R-:W-:-:S11]  /*1240*/  @!P0 DMUL R32, R26, R20 ;  /* 0x000000141a208228 */ /* 0x000fd60000000000 */
.L_x_5998:
[----:B------:R-:W-:Y:S05]  /*1250*/  BSYNC B0 ;  /* 0x0000000000007941 */ /* 0x000fea0003800000 */
.L_x_5997:
        /* <DEDUP_REMOVED lines=34> */
.L_x_6000:
[----:B------:R-:W-:Y:S05]  /*1480*/  BSYNC B0 ;  /* 0x0000000000007941 */ /* 0x000fea0003800000 */
.L_x_5999:
        /* <DEDUP_REMOVED lines=33> */
.L_x_6002:
[----:B------:R-:W-:Y:S05]  /*16a0*/  BSYNC B0 ;  /* 0x0000000000007941 */ /* 0x000fea0003800000 */
.L_x_6001:
        /* <DEDUP_REMOVED lines=35> */
.L_x_6004:
[----:B------:R-:W-:Y:S05]  /*18e0*/  BSYNC B0 ;  /* 0x0000000000007941 */ /* 0x000fea0003800000 */
.L_x_6003:
        /* <DEDUP_REMOVED lines=34> */
.L_x_6006:
[----:B------:R-:W-:Y:S05]  /*1b10*/  BSYNC B0 ;  /* 0x0000000000007941 */ /* 0x000fea0003800000 */
.L_x_6005:
[----:B------:R-:W-:Y:S01]  /*1b20*/  SHFL.BFLY PT, R9, R23, 0x10, 0x1f ;  /* 0x0e001f0017097f89 */ /* 0x000fe200000e0000 */
[----:B------:R-:W-:Y:S01]  /*1b30*/  DADD R10, R28, R10 ;  /* 0x000000001c0a7229 */ /* 0x000fe2000000000a */
[----:B------:R-:W-:Y:S02]  /*1b40*/  ISETP.GE.AND P0, PT, R35, 0x1, PT ;  /* 0x000000012300780c */ /* 0x000fe40003f06270 */
        /* <DEDUP_REMOVED lines=29> */
[----:B------:R-:W-:Y:S01]  /*1d20*/  ISETP.GT.AND P1, PT, R13, 0xfffff, PT ;  /* 0x000fffff0d00780c */ /* 0x000fe20003f24270 */
[----:B------:R-:W-:Y:S01]  /*1d30*/  IMAD.MOV.U32 R32, RZ, RZ, R13 ;  /* 0x000000ffff207224 */ /* 0x000fe200078e000d */
[----:B------:R-:W-:Y:S01]  /*1d40*/  BSSY B0, `(.L_x_6007) ;  /* 0x0000050000007945 */ /* 0x000fe20003800000 */
[----:B------:R-:W-:Y:S01]  /*1d50*/  IMAD.MOV.U32 R30, RZ, RZ, R12 ;  /* 0x000000ffff1e7224 */ /* 0x000fe200078e000c */
[----:B--23--:R-:W-:Y:S01]  /*1d60*/  DADD R10, R10, R28 ;  /* 0x000000000a0a7229 */ /* 0x00cfe2000000001c */
[----:B------:R-:W-:Y:S01]  /*1d70*/  IMAD.MOV.U32 R9, RZ, RZ, -0x3ff ;  /* 0xfffffc01ff097424 */ /* 0x000fe200078e00ff */
[----:B------:R-:W-:-:S07]  /*1d80*/  ISETP.GE.AND P0, PT, R0, UR9, PT ;  /* 0x0000000900007c0c */ /* 0x000fce000bf06270 */
[----:B------:R-:W-:Y:S01]  /*1d90*/  @!P1 DMUL R12, R12, 1.80143985094819840000e+16 ;  /* 0x435000000c0c9828 */ /* 0x000fe20000000000 */
[----:B------:R-:W-:-:S09]  /*1da0*/  @!P1 IMAD.MOV.U32 R9, RZ, RZ, -0x435 ;  /* 0xfffffbcbff099424 */ /* 0x000fd200078e00ff */
[----:B------:R-:W-:Y:S02]  /*1db0*/  @!P1 IMAD.MOV.U32 R32, RZ, RZ, R13 ;  /* 0x000000ffff209224 */ /* 0x000fe400078e000d */
[----:B------:R-:W-:Y:S02]  /*1dc0*/  @!P1 IMAD.MOV.U32 R30, RZ, RZ, R12 ;  /* 0x000000ffff1e9224 */ /* 0x000fe400078e000c */
[----:B------:R-:W-:-:S05]  /*1dd0*/  VIADD R8, R32, 0xffffffff ;  /* 0xffffffff20087836 */ /* 0x000fca0000000000 */
[----:B------:R-:W-:Y:S02]  /*1de0*/  ISETP.GE.U32.AND P2, PT, R8, 0x7fefffff, PT ;  /* 0x7fefffff0800780c */ /* 0x000fe40003f46070 */
[----:B------:R-:W0:Y:S11]  /*1df0*/  S2R R8, SR_TID.Y ;  /* 0x0000000000087919 */ /* 0x000e360000002200 */
[----:B------:R-:W-:Y:S01]  /*1e00*/  @P2 IMAD.MOV.U32 R22, RZ, RZ, 0x0 ;  /* 0x00000000ff162424 */ /* 0x000fe200078e00ff */
[----:B------:R-:W-:Y:S01]  /*1e10*/  @P2 FSETP.NEU.FTZ.AND P3, PT, R13, RZ, PT ;  /* 0x000000ff0d00220b */ /* 0x000fe20003f7d000 */
[----:B------:R-:W-:-:S06]  /*1e20*/  @P2 IMAD.MOV.U32 R23, RZ, RZ, 0x7ff00000 ;  /* 0x7ff00000ff172424 */ /* 0x000fcc00078e00ff */
[----:B------:R-:W-:-:S10]  /*1e30*/  @P2 DFMA R22, R12, R22, +INF ;  /* 0x7ff000000c16242b */ /* 0x000fd40000000016 */
[----:B------:R-:W-:Y:S02]  /*1e40*/  @P2 FSEL R22, R22, RZ, P3 ;  /* 0x000000ff16162208 */ /* 0x000fe40001800000 */
[----:B------:R-:W-:Y:S01]  /*1e50*/  @P2 FSEL R23, R23, -QNAN , P3 ;  /* 0xfff0000017172808 */ /* 0x000fe20001800000 */
[----:B0-----:R-:W-:Y:S06]  /*1e60*/  @P2 BRA `(.L_x_6008) ;  /* 0x0000000000f42947 */ /* 0x001fec0003800000 */
[C---:B------:R-:W-:Y:S01]  /*1e70*/  LOP3.LUT R12, R32.reuse, 0x800fffff, RZ, 0xc0, !PT ;  /* 0x800fffff200c7812 */ /* 0x040fe200078ec0ff */
[----:B------:R-:W-:Y:S01]  /*1e80*/  UMOV UR10, 0x3ae80f1e ;  /* 0x3ae80f1e000a7882 */ /* 0x000fe20000000000 */
[----:B------:R-:W-:Y:S01]  /*1e90*/  UMOV UR11, 0x3eb1380b ;  /* 0x3eb1380b000b7882 */ /* 0x000fe20000000000 */
[----:B------:R-:W-:Y:S02]  /*1ea0*/  LEA.HI R9, R32, R9, RZ, 0xc ;  /* 0x0000000920097211 */ /* 0x000fe400078f60ff */
[----:B------:R-:W-:Y:S01]  /*1eb0*/  LOP3.LUT R31, R12, 0x3ff00000, RZ, 0xfc, !PT ;  /* 0x3ff000000c1f7812 */ /* 0x000fe200078efcff */
[----:B------:R-:W-:-:S03]  /*1ec0*/  IMAD.MOV.U32 R12, RZ, RZ, RZ ;  /* 0x000000ffff0c7224 */ /* 0x000fc600078e00ff */
[----:B------:R-:W-:-:S13]  /*1ed0*/  ISETP.GE.AND P1, PT, R31, 0x3ff6a09f, PT ;  /* 0x3ff6a09f1f00780c */ /* 0x000fda0003f26270 */
        /* <DEDUP_REMOVED lines=11> */
[----:B------:R-:W-:-:S08]  /*1f90*/  DADD R30, R28, -R12 ;  /* 0x000000001c1e7229 */ /* 0x000fd0000000080c */
[----:B------:R-:W-:-:S08]  /*1fa0*/  DADD R30, R30, R30 ;  /* 0x000000001e1e7229 */ /* 0x000fd0000000001e */
[-C--:B------:R-:W-:Y:S02]  /*1fb0*/  DFMA R28, R28, -R12.reuse, R30 ;  /* 0x8000000c1c1c722b */ /* 0x080fe4000000001e */
[----:B------:R-:W-:-:S06]  /*1fc0*/  DMUL R30, R12, R12 ;  /* 0x0000000c0c1e7228 */ /* 0x000fcc0000000000 */
[----:B------:R-:W-:Y:S01]  /*1fd0*/  DMUL R28, R22, R28 ;  /* 0x0000001c161c7228 */ /* 0x000fe20000000000 */
        /* <DEDUP_REMOVED lines=24> */
[----:B------:R-:W-:Y:S02]  /*2160*/  UMOV UR11, 0x43300000 ;  /* 0x43300000000b7882 */ /* 0x000fe40000000000 */
[----:B------:R-:W-:Y:S01]  /*2170*/  DADD R22, R22, -UR10 ;  /* 0x8000000a16167e29 */ /* 0x000fe20008000000 */
[----:B------:R-:W-:Y:S01]  /*2180*/  UMOV UR10, 0xfefa39ef ;  /* 0xfefa39ef000a7882 */ /* 0x000fe20000000000 */
[----:B------:R-:W-:Y:S02]  /*2190*/  UMOV UR11, 0x3fe62e42 ;  /* 0x3fe62e42000b7882 */ /* 0x000fe40000000000 */
[----:B------:R-:W-:-:S04]  /*21a0*/  DMUL R32, R30, R32 ;  /* 0x000000201e207228 */ /* 0x000fc80000000000 */
[----:B------:R-:W-:-:S04]  /*21b0*/  DFMA R30, R22, UR10, R12 ;  /* 0x0000000a161e7c2b */ /* 0x000fc8000800000c */
[----:B------:R-:W-:-:S04]  /*21c0*/  DFMA R32, R12, R32, R28 ;  /* 0x000000200c20722b */ /* 0x000fc8000000001c */
[----:B------:R-:W-:Y:S01]  /*21d0*/  DFMA R28, -R22, UR10, R30 ;  /* 0x0000000a161c7c2b */ /* 0x000fe2000800011e */
[----:B------:R-:W-:Y:S01]  /*21e0*/  UMOV UR10, 0x3b39803f ;  /* 0x3b39803f000a7882 */ /* 0x000fe20000000000 */
[----:B------:R-:W-:-:S06]  /*21f0*/  UMOV UR11, 0x3c7abc9e ;  /* 0x3c7abc9e000b7882 */ /* 0x000fcc0000000000 */
[----:B------:R-:W-:-:S08]  /*2200*/  DADD R28, -R12, R28 ;  /* 0x000000000c1c7229 */ /* 0x000fd0000000011c */
[----:B------:R-:W-:-:S08]  /*2210*/  DADD R28, R32, -R28 ;  /* 0x00000000201c7229 */ /* 0x000fd0000000081c */
[----:B------:R-:W-:-:S08]  /*2220*/  DFMA R22, R22, UR10, R28 ;  /* 0x0000000a16167c2b */ /* 0x000fd0000800001c */
[----:B------:R-:W-:-:S11]  /*2230*/  DADD R22, R30, R22 ;  /* 0x000000001e167229 */ /* 0x000fd60000000016 */
.L_x_6008:
[----:B------:R-:W-:Y:S05]  /*2240*/  BSYNC B0 ;  /* 0x0000000000007941 */ /* 0x000fea0003800000 */
.L_x_6007:
[----:B------:R-:W-:Y:S04]  /*2250*/  BSSY B0, `(.L_x_6009) ;  /* 0x0000017000007945 */ /* 0x000fe80003800000 */
[----:B------:R-:W-:Y:S05]  /*2260*/  @P0 BRA `(.L_x_6010) ;  /* 0x0000000000540947 */ /* 0x000fea0003800000 */
[----:B------:R-:W0:Y:S01]  /*2270*/  LDC R9, c[0x0][0x4] ;  /* 0x00000100ff097b82 */ /* 0x000e220000000800 */
[----:B------:R-:W-:Y:S01]  /*2280*/  ULDC.64 UR10, c[0x0][0x210] ;  /* 0x00008400000a7ab9 */ /* 0x000fe20000000a00 */
[----:B------:R-:W-:Y:S01]  /*2290*/  DADD R6, R6, -R22 ;  /* 0x0000000006067229 */ /* 0x000fe20000000816 */
[----:B0-----:R-:W-:-:S04]  /*22a0*/  IMAD R9, R9, UR8, R8 ;  /* 0x0000000809097c24 */ /* 0x001fc8000f8e0208 */
[----:B------:R-:W-:-:S04]  /*22b0*/  IMAD.SHL.U32 R9, R9, 0x2, RZ ;  /* 0x0000000209097824 */ /* 0x000fc800078e00ff */
[----:B------:R-:W-:-:S05]  /*22c0*/  IMAD R9, R9, UR5, R0 ;  /* 0x0000000509097c24 */ /* 0x000fca000f8e0200 */
[----:B------:R-:W-:Y:S02]  /*22d0*/  SHF.R.S32.HI R28, RZ, 0x1f, R9 ;  /* 0x0000001fff1c7819 */ /* 0x000fe40000011409 */
[----:B------:R-:W-:-:S04]  /*22e0*/  LEA R12, P1, R9, UR10, 0x3 ;  /* 0x0000000a090c7c11 */ /* 0x000fc8000f8218ff */
[----:B------:R-:W-:Y:S02]  /*22f0*/  LEA.HI.X R13, R9, UR11, R28, 0x3, P1 ;  /* 0x0000000b090d7c11 */ /* 0x000fe400088f1c1c */
[----:B------:R-:W-:-:S03]  /*2300*/  ISETP.GE.AND P1, PT, R2, UR9, PT ;  /* 0x0000000902007c0c */ /* 0x000fc6000bf26270 */
[----:B------:R0:W-:Y:S10]  /*2310*/  STG.E.64 desc[UR6][R12.64], R6 ;  /* 0x000000060c007986 */ /* 0x0001f4000c101b06 */
[----:B------:R-:W-:Y:S05]  /*2320*/  @P1 BRA `(.L_x_6010) ;  /* 0x0000000000241947 */ /* 0x000fea0003800000 */
[----:B------:R-:W-:Y:S01]  /*2330*/  DADD R14, R14, -R22 ;  /* 0x000000000e0e7229 */ /* 0x000fe20000000816 */
[----:B------:R-:W-:-:S06]  /*2340*/  ISETP.GE.AND P1, PT, R3, UR9, PT ;  /* 0x0000000903007c0c */ /* 0x000fcc000bf26270 */
[----:B------:R1:W-:Y:S07]  /*2350*/  STG.E.64 desc[UR6][R12.64+0x100], R14 ;  /* 0x0001000e0c007986 */ /* 0x0003ee000c101b06 */
[----:B------:R-:W-:Y:S05]  /*2360*/  @P1 BRA `(.L_x_6010) ;  /* 0x0000000000141947 */ /* 0x000fea0003800000 */
[----:B------:R-:W-:Y:S01]  /*2370*/  ISETP.GE.AND P1, PT, R34, UR9, PT ;  /* 0x0000000922007c0c */ /* 0x000fe2000bf26270 */
[----:B------:R-:W-:-:S07]  /*2380*/  DADD R16, R16, -R22 ;  /* 0x0000000010107229 */ /* 0x000fce0000000816 */
[----:B------:R2:W-:Y:S05]  /*2390*/  STG.E.64 desc[UR6][R12.64+0x200], R16 ;  /* 0x000200100c007986 */ /* 0x0005ea000c101b06 */
[----:B------:R-:W-:-:S07]  /*23a0*/  @!P1 DADD R18, R18, -R22 ;  /* 0x0000000012129229 */ /* 0x000fce0000000816 */
[----:B------:R2:W-:Y:S04]  /*23b0*/  @!P1 STG.E.64 desc[UR6][R12.64+0x300], R18 ;  /* 0x000300120c009986 */ /* 0x0005e8000c101b06 */
.L_x_6010:
[----:B------:R-:W-:Y:S05]  /*23c0*/  BSYNC B0 ;  /* 0x0000000000007941 */ /* 0x000fea0003800000 */
.L_x_6009:
[----:B0-----:R-:W0:Y:S01]  /*23d0*/  LDC R7, c[0x0][0x4] ;  /* 0x00000100ff077b82 */ /* 0x001e220000000800 */
[----:B------:R-:W-:Y:S02]  /*23e0*/  IMAD.MOV.U32 R9, RZ, RZ, -0x2 ;  /* 0xfffffffeff097424 */ /* 0x000fe400078e00ff */
[----:B0-----:R-:W-:-:S04]  /*23f0*/  IMAD R6, R7, UR8, R8 ;  /* 0x0000000807067c24 */ /* 0x001fc8000f8e0208 */
[----:B------:R-:W-:-:S05]  /*2400*/  IMAD R6, R6, R9, UR4 ;  /* 0x0000000406067e24 */ /* 0x000fca000f8e0209 */
[----:B------:R-:W-:-:S13]  /*2410*/  ISETP.GE.AND P1, PT, R6, 0x2, PT ;  /* 0x000000020600780c */ /* 0x000fda0003f26270 */
[----:B------:R-:W-:Y:S05]  /*2420*/  @!P1 EXIT ;  /* 0x000000000000994d */ /* 0x000fea0003800000 */
[----:B------:R-:W-:Y:S01]  /*2430*/  ISETP.GT.AND P1, PT, R11, 0xfffff, PT ;  /* 0x000fffff0b00780c */ /* 0x000fe20003f24270 */
[----:B-12---:R-:W-:Y:S01]  /*2440*/  IMAD.MOV.U32 R12, RZ, RZ, R11 ;  /* 0x000000ffff0c7224 */ /* 0x006fe200078e000b */
[----:B------:R-:W-:Y:S01]  /*2450*/  BSSY B0, `(.L_x_6011) ;  /* 0x000004e000007945 */ /* 0x000fe20003800000 */
[----:B------:R-:W-:Y:S02]  /*2460*/  IMAD.MOV.U32 R13, RZ, RZ, R10 ;  /* 0x000000ffff0d7224 */ /* 0x000fe400078e000a */
        /* <DEDUP_REMOVED lines=14> */
[----:B------:R-:W-:Y:S01]  /*2550*/  LOP3.LUT R6, R12, 0x800fffff, RZ, 0xc0, !PT ;  /* 0x800fffff0c067812 */ /* 0x000fe200078ec0ff */
[----:B------:R-:W-:Y:S01]  /*2560*/  IMAD.MOV.U32 R10, RZ, RZ, RZ ;  /* 0x000000ffff0a7224 */ /* 0x000fe200078e00ff */
[----:B------:R-:W-:Y:S01]  /*2570*/  UMOV UR10, 0x3ae80f1e ;  /* 0x3ae80f1e000a7882 */ /* 0x000fe20000000000 */
[----:B------:R-:W-:Y:S01]  /*2580*/  IMAD.MOV.U32 R22, RZ, RZ, -0x748574fc ;  /* 0x8b7a8b04ff167424 */ /* 0x000fe200078e00ff */
[----:B------:R-:W-:Y:S01]  /*2590*/  LOP3.LUT R7, R6, 0x3ff00000, RZ, 0xfc, !PT ;  /* 0x3ff0000006077812 */ /* 0x000fe200078efcff */
[----:B------:R-:W-:Y:S01]  /*25a0*/  IMAD.MOV.U32 R6, RZ, RZ, R13 ;  /* 0x000000ffff067224 */ /* 0x000fe200078e000d */
[----:B------:R-:W-:Y:S01]  /*25b0*/  UMOV UR11, 0x3eb1380b ;  /* 0x3eb1380b000b7882 */ /* 0x000fe20000000000 */
[----:B------:R-:W-:Y:S01]  /*25c0*/  IMAD.MOV.U32 R23, RZ, RZ, 0x3ed0ee25 ;  /* 0x3ed0ee25ff177424 */ /* 0x000fe200078e00ff */
[----:B------:R-:W-:Y:S01]  /*25d0*/  ISETP.GE.AND P1, PT, R7, 0x3ff6a09f, PT ;  /* 0x3ff6a09f0700780c */ /* 0x000fe20003f26270 */
[----:B------:R-:W-:Y:S01]  /*25e0*/  IMAD.MOV.U32 R29, RZ, RZ, 0x43300000 ;  /* 0x43300000ff1d7424 */ /* 0x000fe200078e00ff */
[----:B------:R-:W-:Y:S01]  /*25f0*/  LEA.HI R9, R12, R9, RZ, 0xc ;  /* 0x000000090c097211 */ /* 0x000fe200078f60ff */
[----:B------:R-:W-:Y:S01]  /*2600*/  UMOV UR12, 0x80000000 ;  /* 0x80000000000c7882 */ /* 0x000fe20000000000 */
[----:B------:R-:W-:-:S09]  /*2610*/  UMOV UR13, 0x43300000 ;  /* 0x43300000000d7882 */ /* 0x000fd20000000000 */
[----:B------:R-:W-:Y:S02]  /*2620*/  @P1 VIADD R11, R7, 0xfff00000 ;  /* 0xfff00000070b1836 */ /* 0x000fe40000000000 */
[----:B------:R-:W-:Y:S02]  /*2630*/  @P1 VIADD R9, R9, 0x1 ;  /* 0x0000000109091836 */ /* 0x000fe40000000000 */
[----:B------:R-:W-:-:S03]  /*2640*/  @P1 IMAD.MOV.U32 R7, RZ, RZ, R11 ;  /* 0x000000ffff071224 */ /* 0x000fc600078e000b */
[----:B------:R-:W-:-:S03]  /*2650*/  LOP3.LUT R28, R9, 0x80000000, RZ, 0x3c, !PT ;  /* 0x80000000091c7812 */ /* 0x000fc600078e3cff */
        /* <DEDUP_REMOVED lines=13> */
[----:B------:R-:W-:Y:S02]  /*2730*/  DADD R22, R12, R12 ;  /* 0x000000000c167229 */ /* 0x000fe4000000000c */
[----:B------:R-:W-:Y:S01]  /*2740*/  DADD R12, R28, -UR12 ;  /* 0x8000000c1c0c7e29 */ /* 0x000fe20008000000 */
[----:B------:R-:W-:Y:S01]  /*2750*/  UMOV UR12, 0xfefa39ef ;  /* 0xfefa39ef000c7882 */ /* 0x000fe20000000000 */
[----:B------:R-:W-:Y:S01]  /*2760*/  UMOV UR13, 0x3fe62e42 ;  /* 0x3fe62e42000d7882 */ /* 0x000fe20000000000 */
[----:B------:R-:W-:Y:S01]  /*2770*/  DFMA R18, R16, R18, UR10 ;  /* 0x0000000a10127e2b */ /* 0x000fe20008000012 */
[----:B------:R-:W-:Y:S01]  /*2780*/  UMOV UR10, 0xa9ab0956 ;  /* 0xa9ab0956000a7882 */ /* 0x000fe20000000000 */
[----:B------:R-:W-:Y:S01]  /*2790*/  UMOV UR11, 0x3f1745cb ;  /* 0x3f1745cb000b7882 */ /* 0x000fe20000000000 */
[----:B------:R-:W-:-:S02]  /*27a0*/  DFMA R28, R6, -R14, R22 ;  /* 0x8000000e061c722b */ /* 0x000fc40000000016 */
[----:B------:R-:W-:-:S03]  /*27b0*/  DFMA R6, R12, UR12, R14 ;  /* 0x0000000c0c067c2b */ /* 0x000fc6000800000e */
        /* <DEDUP_REMOVED lines=15> */
[----:B------:R-:W-:Y:S01]  /*28b0*/  DFMA R18, -R12, UR12, R6 ;  /* 0x0000000c0c127c2b */ /* 0x000fe20008000106 */
[----:B------:R-:W-:-:S05]  /*28c0*/  UMOV UR11, 0x3c7abc9e ;  /* 0x3c7abc9e000b7882 */ /* 0x000fca0000000000 */
[----:B------:R-:W-:Y:S02]  /*28d0*/  DMUL R22, R16, R22 ;  /* 0x0000001610167228 */ /* 0x000fe40000000000 */
[----:B------:R-:W-:-:S06]  /*28e0*/  DADD R18, -R14, R18 ;  /* 0x000000000e127229 */ /* 0x000fcc0000000112 */
[----:B------:R-:W-:-:S08]  /*28f0*/  DFMA R22, R14, R22, R28 ;  /* 0x000000160e16722b */ /* 0x000fd0000000001c */
[----:B------:R-:W-:-:S08]  /*2900*/  DADD R18, R22, -R18 ;  /* 0x0000000016127229 */ /* 0x000fd00000000812 */
[----:B------:R-:W-:-:S08]  /*2910*/  DFMA R18, R12, UR10, R18 ;  /* 0x0000000a0c127c2b */ /* 0x000fd00008000012 */
[----:B------:R-:W-:-:S11]  /*2920*/  DADD R6, R6, R18 ;  /* 0x0000000006067229 */ /* 0x000fd60000000012 */
.L_x_6012:
[----:B------:R-:W-:Y:S05]  /*2930*/  BSYNC B0 ;  /* 0x0000000000007941 */ /* 0x000fea0003800000 */
.L_x_6011:
[----:B------:R-:W-:Y:S05]  /*2940*/  @P0 EXIT ;  /* 0x000000000000094d */ /* 0x000fea0003800000 */
[----:B------:R-:W0:Y:S01]  /*2950*/  LDC R9, c[0x0][0x4] ;  /* 0x00000100ff097b82 */ /* 0x000e220000000800 */
[----:B------:R-:W-:Y:S01]  /*2960*/  USHF.R.S32.HI UR4, URZ, 0x1f, UR9 ;  /* 0x0000001f3f047899 */ /* 0x000fe20008011409 */
[----:B------:R-:W-:Y:S01]  /*2970*/  DADD R20, R20, -R6 ;  /* 0x0000000014147229 */ /* 0x000fe20000000806 */
[----:B------:R-:W-:Y:S01]  /*2980*/  ULDC.64 UR10, c[0x0][0x210] ;  /* 0x00008400000a7ab9 */ /* 0x000fe20000000a00 */
[----:B0-----:R-:W-:-:S04]  /*2990*/  IMAD R8, R9, UR8, R8 ;  /* 0x0000000809087c24 */ /* 0x001fc8000f8e0208 */
[----:B------:R-:W-:-:S04]  /*29a0*/  IMAD.SHL.U32 R9, R8, 0x2, RZ ;  /* 0x0000000208097824 */ /* 0x000fc800078e00ff */
[----:B------:R-:W-:-:S05]  /*29b0*/  IMAD R9, R9, UR5, R0 ;  /* 0x0000000509097c24 */ /* 0x000fca000f8e0200 */
[----:B------:R-:W-:-:S04]  /*29c0*/  IADD3 R0, P0, R9, UR9, RZ ;  /* 0x0000000909007c10 */ /* 0x000fc8000ff1e0ff */
[----:B------:R-:W-:Y:S02]  /*29d0*/  LEA.HI.X.SX32 R9, R9, UR4, 0x1, P0 ;  /* 0x0000000409097c11 */ /* 0x000fe400080f0eff */
[----:B------:R-:W-:-:S04]  /*29e0*/  LEA R8, P0, R0, UR10, 0x3 ;  /* 0x0000000a00087c11 */ /* 0x000fc8000f8018ff */
[----:B------:R-:W-:Y:S02]  /*29f0*/  LEA.HI.X R9, R0, UR11, R9, 0x3, P0 ;  /* 0x0000000b00097c11 */ /* 0x000fe400080f1c09 */
[----:B------:R-:W-:-:S03]  /*2a00*/  ISETP.GE.AND P0, PT, R2, UR9, PT ;  /* 0x0000000902007c0c */ /* 0x000fc6000bf06270 */
[----:B------:R0:W-:Y:S10]  /*2a10*/  STG.E.64 desc[UR6][R8.64], R20 ;  /* 0x0000001408007986 */ /* 0x0001f4000c101b06 */
[----:B------:R-:W-:Y:S05]  /*2a20*/  @P0 EXIT ;  /* 0x000000000000094d */ /* 0x000fea0003800000 */
[----:B------:R-:W-:Y:S01]  /*2a30*/  ISETP.GE.AND P0, PT, R3, UR9, PT ;  /* 0x0000000903007c0c */ /* 0x000fe2000bf06270 */
[----:B------:R-:W-:-:S07]  /*2a40*/  DADD R24, R24, -R6 ;  /* 0x0000000018187229 */ /* 0x000fce0000000806 */
[----:B------:R1:W-:Y:S05]  /*2a50*/  STG.E.64 desc[UR6][R8.64+0x100], R24 ;  /* 0x0001001808007986 */ /* 0x0003ea000c101b06 */
[----:B------:R-:W-:Y:S05]  /*2a60*/  @P0 EXIT ;  /* 0x000000000000094d */ /* 0x000fea0003800000 */
[----:B------:R-:W-:Y:S01]  /*2a70*/  ISETP.GE.AND P0, PT, R34, UR9, PT ;  /* 0x0000000922007c0c */ /* 0x000fe2000bf06270 */
[----:B------:R-:W-:-:S07]  /*2a80*/  DADD R26, R26, -R6 ;  /* 0x000000001a1a7229 */ /* 0x000fce0000000806 */
[----:B------:R2:W-:Y:S05]  /*2a90*/  STG.E.64 desc[UR6][R8.64+0x200], R26 ;  /* 0x0002001a08007986 */ /* 0x0005ea000c101b06 */
[----:B------:R-:W-:Y:S05]  /*2aa0*/  @P0 EXIT ;  /* 0x000000000000094d */ /* 0x000fea0003800000 */
[----:B------:R-:W-:-:S07]  /*2ab0*/  DADD R4, R4, -R6 ;  /* 0x0000000004047229 */ /* 0x000fce0000000806 */
[----:B------:R-:W-:Y:S01]  /*2ac0*/  STG.E.64 desc[UR6][R8.64+0x300], R4 ;  /* 0x0003000408007986 */ /* 0x000fe2000c101b06 */
[----:B------:R-:W-:Y:S05]  /*2ad0*/  EXIT ;  /* 0x000000000000794d */ /* 0x000fea0003800000 */
.L_x_6013:
        /* <DEDUP_REMOVED lines=10> */
.L_x_12020:


//--------------------- .text._ZN43_GLOBAL__N__9ae7fba5_10_SoftMax_cu_9f978f6320softmax_warp_forwardIdddLi6ELb1ELb0EEEvPT0_PKT_iiiPKbib --------------------------
	.section	.text._ZN43_GLOBAL__N__9ae7fba5_10_SoftMax_cu_9f978f6320softmax_warp_forwardIdddLi6ELb1ELb0EEEvPT0_PKT_iiiPKbib,"ax",@progbits
	.align	128
.text._ZN43_GLOBAL__N__9ae7fba5_10_SoftMax_cu_9f978f6320softmax_warp_forwardIdddLi6ELb1ELb0EEEvPT0_PKT_iiiPKbib:
        .type           _ZN43_GLOBAL__N__9ae7fba5_10_SoftMax_cu_9f978f6320softmax_warp_forwardIdddLi6ELb1ELb0EEEvPT0_PKT_iiiPKbib,@function
        .size           _ZN43_GLOBAL__N__9ae7fba5_10_SoftMax_cu_9f978f6320softmax_warp_forwardIdddLi6ELb1ELb0EEEvPT0_PKT_iiiPKbib,(.L_x_12021 - _ZN43_GLOBAL__N__9ae7fba5_10_SoftMax_cu_9f978f6320softmax_warp_forwardIdddLi6ELb1ELb0EEEvPT0_PKT_iiiPKbib)
        .other          _ZN43_GLOBAL__N__9ae7fba5_10_SoftMax_cu_9f978f6320softmax_warp_forwardIdddLi6ELb1ELb0EEEvPT0_PKT_iiiPKbib,@"STO_CUDA_ENTRY STV_DEFAULT"
_ZN43_GLOBAL__N__9ae7fba5_10_SoftMax_cu_9f978f6320softmax_warp_forwardIdddLi6ELb1ELb0EEEvPT0_PKT_iiiPKbib:
[----:B------:R-:W-:Y:S01]  /*0000*/  LDC R1, c[0x0][0x28] ;  /* 0x00000a00ff017b82 */ /* 0x000fe20000000800 */
[----:B------:R-:W0:Y:S07]  /*0010*/  S2R R0, SR_TID.Y ;  /* 0x0000000000007919 */ /* 0x000e2e0000002200 */
[----:B------:R-:W0:Y:S01]  /*0020*/  S2UR UR6, SR_CTAID.X ;  /* 0x00000000000679c3 */ /* 0x000e220000002500 */
[----:B------:R-:W-:Y:S01]  /*0030*/  IMAD.MOV.U32 R10, RZ, RZ, 0x0 ;  /* 0x00000000ff0a7424 */ /* 0x000fe200078e00ff */
[----:B------:R-:W-:Y:S01]  /*0040*/  ULDC.64 UR4, c[0x0][0x208] ;  /* 0x0000820000047ab9 */ /* 0x000fe20000000a00 */
[----:B------:R-:W1:Y:S01]  /*0050*/  S2R R2, SR_TID.X ;  /* 0x0000000000027919 */ /* 0x000e620000002100 */
[----:B------:R-:W-:Y:S01]  /*0060*/  IMAD.MOV.U32 R28, RZ, RZ, 0x0 ;  /* 0x00000000ff1c7424 */ /* 0x000fe200078e00ff */
[----:B------:R-:W-:Y:S01]  /*0070*/  ULDC.64 UR8, c[0x0][0x218] ;  /* 0x0000860000087ab9 */ /* 0x000fe20000000a00 */
[----:B------:R-:W-:-:S02]  /*0080*/  IMAD.MOV.U32 R29, RZ, RZ, -0x100000 ;  /* 0xfff00000ff1d7424 */ /* 0x000fc400078e00ff */
        /* <DEDUP_REMOVED lines=9> */
[----:B------:R-:W-:-:S04]  /*0120*/  ISETP.GT.AND P0, PT, R12, RZ, PT ;  /* 0x000000ff0c00720c */ /* 0x000fc80003f04270 */
[----:B---3--:R-:W-:-:S04]  /*0130*/  SEL R11, R3, RZ, P0 ;  /* 0x000000ff030b7207 */ /* 0x008fc80000000000 */
[-C--:B------:R-:W-:Y:S02]  /*0140*/  ISETP.GE.AND P0, PT, R2, R11.reuse, PT ;  /* 0x0000000b0200720c */ /* 0x080fe40003f06270 */
[----:B------:R-:W-:Y:S01]  /*0150*/  ISETP.GE.AND P1, PT, R4, R11, PT ;  /* 0x0000000b0400720c */ /* 0x000fe20003f26270 */
[----:B------:R-:W-:Y:S02]  /*0160*/  IMAD.MOV.U32 R11, RZ, RZ, -0x100000 ;  /* 0xfff00000ff0b7424 */ /* 0x000fe400078e00ff */
[----:B0-----:R-:W-:-:S08]  /*0170*/  IMAD.WIDE R8, R7, 0x8, R8 ;  /* 0x0000000807087825 */ /* 0x001fd000078e0208 */
[----:B------:R-:W2:Y:S04]  /*0180*/  @!P0 LDG.E.64 R10, desc[UR4][R8.64] ;  /* 0x00000004080a8981 */ /* 0x000ea8000c1e1b00 */
[----:B------:R0:W2:Y:S01]  /*0190*/  @!P1 LDG.E.64 R28, desc[UR4][R8.64+0x100] ;  /* 0x00010004081c9981 */ /* 0x0000a2000c1e1b00 */
[----:B------:R-:W-:Y:S01]  /*01a0*/  VIMNMX R5, R12, 0x2, PT ;  /* 0x000000020c057848 */ /* 0x000fe20003fe0100 */
[----:B------:R-:W-:Y:S01]  /*01b0*/  IMAD.MOV.U32 R20, RZ, RZ, 0x0 ;  /* 0x00000000ff147424 */ /* 0x000fe200078e00ff */
[----:B------:R-:W-:Y:S01]  /*01c0*/  SHF.R.S32.HI R12, RZ, 0x1f, R7 ;  /* 0x0000001fff0c7819 */ /* 0x000fe20000011407 */
[----:B------:R-:W-:Y:S01]  /*01d0*/  IMAD.MOV.U32 R21, RZ, RZ, -0x100000 ;  /* 0xfff00000ff157424 */ /* 0x000fe200078e00ff */
[----:B------:R-:W-:Y:S02]  /*01e0*/  ISETP.GT.AND P0, PT, R5, 0x1, PT ;  /* 0x000000010500780c */ /* 0x000fe40003f04270 */
[----:B------:R-:W-:-:S02]  /*01f0*/  IADD3 R26, P2, R7, R3, RZ ;  /* 0x00000003071a7210 */ /* 0x000fc40007f5e0ff */
[C---:B------:R-:W-:Y:S01]  /*0200*/  SEL R13, R3.reuse, RZ, P0 ;  /* 0x000000ff030d7207 */ /* 0x040fe20000000000 */
[----:B0-----:R-:W-:Y:S01]  /*0210*/  IMAD.MOV.U32 R8, RZ, RZ, 0x0 ;  /* 0x00000000ff087424 */ /* 0x001fe200078e00ff */
[----:B------:R-:W-:Y:S01]  /*0220*/  LEA.HI.X.SX32 R27, R3, R12, 0x1, P2 ;  /* 0x0000000c031b7211 */ /* 0x000fe200010f0eff */
[----:B------:R-:W-:Y:S01]  /*0230*/  IMAD.MOV.U32 R9, RZ, RZ, -0x100000 ;  /* 0xfff00000ff097424 */ /* 0x000fe200078e00ff */
[-C--:B------:R-:W-:Y:S02]  /*0240*/  ISETP.GE.AND P0, PT, R2, R13.reuse, PT ;  /* 0x0000000d0200720c */ /* 0x080fe40003f06270 */
[----:B------:R-:W-:Y:S02]  /*0250*/  ISETP.GE.AND P1, PT, R4, R13, PT ;  /* 0x0000000d0400720c */ /* 0x000fe40003f26270 */
[----:B------:R-:W-:-:S04]  /*0260*/  LEA R16, P2, R26, UR8, 0x3 ;  /* 0x000000081a107c11 */ /* 0x000fc8000f8418ff */
[----:B------:R-:W-:-:S05]  /*0270*/  LEA.HI.X R17, R26, UR9, R27, 0x3, P2 ;  /* 0x000000091a117c11 */ /* 0x000fca00090f1c1b */
[----:B------:R-:W3:Y:S04]  /*0280*/  @!P0 LDG.E.64 R20, desc[UR4][R16.64] ;  /* 0x0000000410148981 */ /* 0x000ee8000c1e1b00 */
[----:B------:R0:W3:Y:S01]  /*0290*/  @!P1 LDG.E.64 R8, desc[UR4][R16.64+0x100] ;  /* 0x0001000410089981 */ /* 0x0000e2000c1e1b00 */
        /* <DEDUP_REMOVED lines=44> */
[----:B0-----:R-:W-:Y:S02]  /*0560*/  FSEL R17, R15, R13, !P0 ;  /* 0x0000000d0f117208 */ /* 0x001fe40004000000 */
        /* <DEDUP_REMOVED lines=11> */
[----:B------:R-:W-:-:S05]  /*0620*/  FSEL R19, R19, R17, !P1 ;  /* 0x0000001113137208 */ /* 0x000fca0004800000 */
[----:B------:R-:W-:Y:S01]  /*0630*/  FSEL R25, R15, R13, !P0 ;  /* 0x0000000d0f197208 */ /* 0x000fe20004000000 */
[----:B------:R-:W-:Y:S01]  /*0640*/  DADD R10, -R18, R10 ;  /* 0x00000000120a7229 */ /* 0x000fe2000000010a */
        /* <DEDUP_REMOVED lines=9> */
[----:B------:R-:W-:Y:S01]  /*06e0*/  FSEL R13, R13, R23, !P0 ;  /* 0x000000170d0d7208 */ /* 0x000fe20004000000 */
[----:B------:R-:W-:Y:S01]  /*06f0*/  IMAD.MOV.U32 R23, RZ, RZ, 0x3ff71547 ;  /* 0x3ff71547ff177424 */ /* 0x000fe200078e00ff */
[----:B------:R-:W-:Y:S01]  /*0700*/  FSEL R12, R12, R22, !P0 ;  /* 0x000000160c0c7208 */ /* 0x000fe20004000000 */
[----:B------:R-:W-:Y:S02]  /*0710*/  IMAD.MOV.U32 R22, RZ, RZ, 0x652b82fe ;  /* 0x652b82feff167424 */ /* 0x000fe400078e00ff */
        /* <DEDUP_REMOVED lines=9> */
[----:B------:R-:W-:-:S08]  /*07b0*/  DFMA R24, R14, -UR8, R10 ;  /* 0x800000080e187c2b */ /* 0x000fd0000800000a */
[----:B------:R-:W-:Y:S01]  /*07c0*/  DFMA R24, R14, -UR10, R24 ;  /* 0x8000000a0e187c2b */ /* 0x000fe20008000018 */
[----:B------:R-:W-:Y:S02]  /*07d0*/  IMAD.MOV.U32 R14, RZ, RZ, -0x35dec16 ;  /* 0xfca213eaff0e7424 */ /* 0x000fe400078e00ff */
[----:B------:R-:W-:Y:S01]  /*07e0*/  IMAD.MOV.U32 R15, RZ, RZ, 0x3e928af3 ;  /* 0x3e928af3ff0f7424 */ /* 0x000fe200078e00ff */
[----:B0-----:R-:W-:-:S06]  /*07f0*/  DSETP.GEU.AND P0, PT, R12, R16, PT ;  /* 0x000000100c00722a */ /* 0x001fcc0003f0e000 */
[----:B------:R-:W-:Y:S02]  /*0800*/  FSEL R12, R16, R12, !P0 ;  /* 0x0000000c100c7208 */ /* 0x000fe40004000000 */
[----:B------:R-:W-:Y:S01]  /*0810*/  FSEL R13, R17, R13, !P0 ;  /* 0x0000000d110d7208 */ /* 0x000fe20004000000 */
[----:B------:R-:W-:Y:S01]  /*0820*/  DFMA R16, R24, UR12, R14 ;  /* 0x0000000c18107c2b */ /* 0x000fe2000800000e */
[----:B------:R-:W-:-:S07]  /*0830*/  FSETP.GEU.FTZ.AND P0, PT, |R11|, 4.1917929649353027344, PT ;  /* 0x4086232b0b00780b */ /* 0x000fce0003f1e200 */
        /* <DEDUP_REMOVED lines=25> */
.L_x_6015:
[----:B------:R-:W-:Y:S05]  /*09d0*/  BSYNC B0 ;  /* 0x0000000000007941 */ /* 0x000fea0003800000 */
.L_x_6014:
[----:B------:R-:W-:Y:S01]  /*09e0*/  DADD R16, -R18, R28 ;  /* 0x0000000012107229 */ /* 0x000fe2000000011c */
[----:B------:R-:W-:Y:S01]  /*09f0*/  IMAD.MOV.U32 R22, RZ, RZ, 0x652b82fe ;  /* 0x652b82feff167424 */ /* 0x000fe200078e00ff */
[----:B------:R-:W-:Y:S01]  /*0a00*/  BSSY B0, `(.L_x_6016) ;  /* 0x0000021000007945 */ /* 0x000fe20003800000 */
[----:B------:R-:W-:-:S06]  /*0a10*/  IMAD.MOV.U32 R23, RZ, RZ, 0x3ff71547 ;  /* 0x3ff71547ff177424 */ /* 0x000fcc00078e00ff */
[----:B------:R-:W-:Y:S01]  /*0a20*/  DFMA R22, R16, R22, 6.75539944105574400000e+15 ;  /* 0x433800001016742b */ /* 0x000fe20000000016 */
[----:B------:R-:W-:-:S07]  /*0a30*/  FSETP.GEU.FTZ.AND P0, PT, |R17|, 4.1917929649353027344, PT ;  /* 0x4086232b1100780b */ /* 0x000fce0003f1e200 */
        /* <DEDUP_REMOVED lines=29> */
.L_x_6017:
[----:B------:R-:W-:Y:S05]  /*0c10*/  BSYNC B0 ;  /* 0x0000000000007941 */ /* 0x000fea0003800000 */
.L_x_6016:
[----:B------:R-:W-:Y:S01]  /*0c20*/  DADD R20, -R12, R20 ;  /* 0x000000000c147229 */ /* 0x000fe20000000114 */
[----:B------:R-:W-:Y:S01]  /*0c30*/  IMAD.MOV.U32 R22, RZ, RZ, 0x652b82fe ;  /* 0x652b82feff167424 */ /* 0x000fe200078e00ff */
[----:B------:R-:W-:Y:S01]  /*0c40*/  DADD R18, RZ, R24 ;  /* 0x00000000ff127229 */ /* 0x000fe20000000018 */
[----:B------:R-:W-:Y:S01]  /*0c50*/  IMAD.MOV.U32 R23, RZ, RZ, 0x3ff71547 ;  /* 0x3ff71547ff177424 */ /* 0x000fe200078e00ff */
[----:B------:R-:W-:Y:S05]  /*0c60*/  BSSY B0, `(.L_x_6018) ;  /* 0x0000021000007945 */ /* 0x000fea0003800000 */
[----:B------:R-:W-:Y:S01]  /*0c70*/  DFMA R22, R20, R22, 6.75539944105574400000e+15 ;  /* 0x433800001416742b */ /* 0x000fe20000000016 */
[----:B------:R-:W-:Y:S01]  /*0c80*/  FSETP.GEU.FTZ.AND P0, PT, |R21|, 4.1917929649353027344, PT ;  /* 0x4086232b1500780b */ /* 0x000fe20003f1e200 */
[----:B------:R-:W-:-:S06]  /*0c90*/  DADD R18, R18, R28 ;  /* 0x0000000012127229 */ /* 0x000fcc000000001c */
        /* <DEDUP_REMOVED lines=29> */
.L_x_6019:
[----:B------:R-:W-:Y:S05]  /*0e70*/  BSYNC B0 ;  /* 0x0000000000007941 */ /* 0x000fea0003800000 */
.L_x_6018:
[----:B------:R-:W-:Y:S01]  /*0e80*/  DADD R12, -R12, R8 ;  /* 0x000000000c0c7229 */ /* 0x000fe20000000108 */
[----:B------:R-:W-:Y:S01]  /*0e90*/  BSSY B0, `(.L_x_6020) ;  /* 0x0000022000007945 */ /* 0x000fe20003800000 */
[----:B------:R-:W-:Y:S02]  /*0ea0*/  IMAD.MOV.U32 R8, RZ, RZ, 0x652b82fe ;  /* 0x652b82feff087424 */ /* 0x000fe400078e00ff */
        /* <DEDUP_REMOVED lines=32> */
.L_x_6021:
[----:B------:R-:W-:Y:S05]  /*10b0*/  BSYNC B0 ;  /* 0x0000000000007941 */ /* 0x000fea0003800000 */
.L_x_6020:
[----:B------:R-:W-:Y:S01]  /*10c0*/  SHFL.BFLY PT, R9, R19, 0x10, 0x1f ;  /* 0x0e001f0013097f89 */ /* 0x000fe200000e0000 */
[----:B------:R-:W-:Y:S01]  /*10d0*/  DADD R28, RZ, R28 ;  /* 0x00000000ff1c7229 */ /* 0x000fe2000000001c */
[----:B------:R-:W-:Y:S02]  /*10e0*/  ISETP.GE.AND P0, PT, R5, 0x1, PT ;  /* 0x000000010500780c */ /* 0x000fe40003f06270 */
[----:B------:R-:W0:Y:S05]  /*10f0*/  SHFL.BFLY PT, R8, R18, 0x10, 0x1f ;  /* 0x0e001f0012087f89 */ /* 0x000e2a00000e0000 */
[----:B------:R-:W-:-:S07]  /*1100*/  DADD R22, R28, R22 ;  /* 0x000000001c167229 */ /* 0x000fce0000000016 */
        /* <DEDUP_REMOVED lines=23> */
[----:B-1----:R-:W-:Y:S02]  /*1280*/  DADD R14, R22, R14 ;  /* 0x00000000160e7229 */ /* 0x002fe4000000000e */
[----:B0-----:R-:W-:-:S05]  /*1290*/  DADD R8, R18, R8 ;  /* 0x0000000012087229 */ /* 0x001fca0000000008 */
[----:B------:R0:W1:Y:S04]  /*12a0*/  SHFL.BFLY PT, R19, R15, 0x1, 0x1f ;  /* 0x0c201f000f137f89 */ /* 0x00006800000e0000 */
[----:B------:R0:W2:Y:S01]  /*12b0*/  SHFL.BFLY PT, R18, R14, 0x1, 0x1f ;  /* 0x0c201f000e127f89 */ /* 0x0000a200000e0000 */
[----:B------:R-:W-:Y:S05]  /*12c0*/  @!P0 EXIT ;  /* 0x000000000000894d */ /* 0x000fea0003800000 */
[----:B------:R-:W-:Y:S01]  /*12d0*/  ISETP.GT.AND P2, PT, R9, 0xfffff, PT ;  /* 0x000fffff0900780c */ /* 0x000fe20003f44270 */
[----:B------:R-:W-:Y:S01]  /*12e0*/  IMAD.MOV.U32 R5, RZ, RZ, R9 ;  /* 0x000000ffff057224 */ /* 0x000fe200078e0009 */
[----:B------:R-:W3:Y:S01]  /*12f0*/  LDC R23, c[0x0][0x4] ;  /* 0x00000100ff177b82 */ /* 0x000ee20000000800 */
[----:B------:R-:W-:Y:S01]  /*1300*/  IMAD.MOV.U32 R22, RZ, RZ, R8 ;  /* 0x000000ffff167224 */ /* 0x000fe200078e0008 */
[----:B-12---:R-:W-:Y:S01]  /*1310*/  DADD R18, R14, R18 ;  /* 0x000000000e127229 */ /* 0x006fe20000000012 */
[----:B------:R-:W-:Y:S01]  /*1320*/  BSSY B0, `(.L_x_6022) ;  /* 0x0000050000007945 */ /* 0x000fe20003800000 */
[----:B------:R-:W-:-:S07]  /*1330*/  ISETP.GE.AND P0, PT, R2, R3, PT ;  /* 0x000000030200720c */ /* 0x000fce0003f06270 */
[----:B------:R-:W-:-:S10]  /*1340*/  @!P2 DMUL R8, R8, 1.80143985094819840000e+16 ;  /* 0x435000000808a828 */ /* 0x000fd40000000000 */
[----:B------:R-:W-:Y:S02]  /*1350*/  @!P2 IMAD.MOV.U32 R5, RZ, RZ, R9 ;  /* 0x000000ffff05a224 */ /* 0x000fe400078e0009 */
[----:B------:R-:W-:Y:S02]  /*1360*/  @!P2 IMAD.MOV.U32 R22, RZ, RZ, R8 ;  /* 0x000000ffff16a224 */ /* 0x000fe400078e0008 */
[----:B------:R-:W-:Y:S02]  /*1370*/  VIADD R24, R5, 0xffffffff ;  /* 0xffffffff05187836 */ /* 0x000fe40000000000 */
[----:B---3--:R-:W-:Y:S02]  /*1380*/  IMAD R23, R23, UR6, R0 ;  /* 0x0000000617177c24 */ /* 0x008fe4000f8e0200 */
[----:B------:R-:W-:Y:S01]  /*1390*/  IMAD.MOV.U32 R0, RZ, RZ, -0x3ff ;  /* 0xfffffc01ff007424 */ /* 0x000fe200078e00ff */
[----:B------:R-:W-:Y:S01]  /*13a0*/  ISETP.GE.U32.AND P3, PT, R24, 0x7fefffff, PT ;  /* 0x7fefffff1800780c */ /* 0x000fe20003f66070 */
[----:B------:R-:W-:-:S02]  /*13b0*/  IMAD R23, R23, -0x2, R6 ;  /* 0xfffffffe17177824 */ /* 0x000fc400078e0206 */
[----:B------:R-:W-:-:S03]  /*13c0*/  @!P2 IMAD.MOV.U32 R0, RZ, RZ, -0x435 ;  /* 0xfffffbcbff00a424 */ /* 0x000fc600078e00ff */
[----:B------:R-:W-:-:S07]  /*13d0*/  ISETP.GE.AND P1, PT, R23, 0x2, PT ;  /* 0x000000021700780c */ /* 0x000fce0003f26270 */
[----:B0-----:R-:W-:Y:S01]  /*13e0*/  @P3 IMAD.MOV.U32 R14, RZ, RZ, 0x0 ;  /* 0x00000000ff0e3424 */ /* 0x001fe200078e00ff */
        /* <DEDUP_REMOVED lines=10> */
[----:B------:R-:W-:Y:S02]  /*1490*/  LOP3.LUT R23, R2, 0x3ff00000, RZ, 0xfc, !PT ;  /* 0x3ff0000002177812 */ /* 0x000fe400078efcff */
[----:B------:R-:W-:Y:S02]  /*14a0*/  LEA.HI R0, R5, R0, RZ, 0xc ;  /* 0x0000000005007211 */ /* 0x000fe400078f60ff */
        /* <DEDUP_REMOVED lines=55> */
.L_x_6023:
[----:B------:R-:W-:Y:S05]  /*1820*/  BSYNC B0 ;  /* 0x0000000000007941 */ /* 0x000fea0003800000 */
.L_x_6022:
[----:B------:R-:W-:Y:S04]  /*1830*/  BSSY B0, `(.L_x_6024) ;  /* 0x000000b000007945 */ /* 0x000fe80003800000 */
[----:B------:R-:W-:Y:S05]  /*1840*/  @P0 BRA `(.L_x_6025) ;  /* 0x0000000000240947 */ /* 0x000fea0003800000 */
[----:B------:R-:W-:Y:S01]  /*1850*/  ISETP.GE.AND P2, PT, R4, R3, PT ;  /* 0x000000030400720c */ /* 0x000fe20003f46270 */
[----:B------:R-:W-:Y:S01]  /*1860*/  ULDC.64 UR8, c[0x0][0x210] ;  /* 0x0000840000087ab9 */ /* 0x000fe20000000a00 */
[----:B------:R-:W-:Y:S01]  /*1870*/  SHF.R.S32.HI R0, RZ, 0x1f, R7 ;  /* 0x0000001fff007819 */ /* 0x000fe20000011407 */
[----:B------:R-:W-:Y:S01]  /*1880*/  DADD R10, R10, -R14 ;  /* 0x000000000a0a7229 */ /* 0x000fe2000000080e */
[----:B------:R-:W-:-:S04]  /*1890*/  LEA R6, P3, R7, UR8, 0x3 ;  /* 0x0000000807067c11 */ /* 0x000fc8000f8618ff */
[----:B------:R-:W-:-:S05]  /*18a0*/  LEA.HI.X R7, R7, UR9, R0, 0x3, P3 ;  /* 0x0000000907077c11 */ /* 0x000fca00098f1c00 */
[----:B------:R-:W-:Y:S01]  /*18b0*/  @!P2 DADD R14, R16, -R14 ;  /* 0x00000000100ea229 */ /* 0x000fe2000000080e */
[----:B------:R0:W-:Y:S06]  /*18c0*/  STG.E.64 desc[UR4][R6.64], R10 ;  /* 0x0000000a06007986 */ /* 0x0001ec000c101b04 */
[----:B------:R0:W-:Y:S04]  /*18d0*/  @!P2 STG.E.64 desc[UR4][R6.64+0x100], R14 ;  /* 0x0001000e0600a986 */ /* 0x0001e8000c101b04 */
.L_x_6025:
[----:B------:R-:W-:Y:S05]  /*18e0*/  BSYNC B0 ;  /* 0x0000000000007941 */ /* 0x000fea0003800000 */
.L_x_6024:
[----:B------:R-:W-:Y:S05]  /*18f0*/  @!P1 EXIT ;  /* 0x000000000000994d */ /* 0x000fea0003800000 */
[----:B------:R-:W-:Y:S01]  /*1900*/  ISETP.GT.AND P1, PT, R19, 0xfffff, PT ;  /* 0x000fffff1300780c */ /* 0x000fe20003f24270 */
[----:B------:R-:W-:Y:S01]  /*1910*/  IMAD.MOV.U32 R5, RZ, RZ, R19 ;  /* 0x000000ffff057224 */ /* 0x000fe200078e0013 */
[----:B------:R-:W-:Y:S01]  /*1920*/  BSSY B0, `(.L_x_6026) ;  /* 0x000004d000007945 */ /* 0x000fe20003800000 */
[----:B------:R-:W-:-:S10]  /*1930*/  IMAD.MOV.U32 R22, RZ, RZ, R18 ;  /* 0x000000ffff167224 */ /* 0x000fd400078e0012 */
[----:B------:R-:W-:-:S10]  /*1940*/  @!P1 DMUL R18, R18, 1.80143985094819840000e+16 ;  /* 0x4350000012129828 */ /* 0x000fd40000000000 */
[----:B------:R-:W-:Y:S02]  /*1950*/  @!P1 IMAD.MOV.U32 R5, RZ, RZ, R19 ;  /* 0x000000ffff059224 */ /* 0x000fe400078e0013 */
[----:B------:R-:W-:Y:S02]  /*1960*/  @!P1 IMAD.MOV.U32 R22, RZ, RZ, R18 ;  /* 0x000000ffff169224 */ /* 0x000fe400078e0012 */
[----:B------:R-:W-:-:S05]  /*1970*/  VIADD R0, R5, 0xffffffff ;  /* 0xffffffff05007836 */ /* 0x000fca0000000000 */
[----:B------:R-:W-:Y:S01]  /*1980*/  ISETP.GE.U32.AND P2, PT, R0, 0x7fefffff, PT ;  /* 0x7fefffff0000780c */ /* 0x000fe20003f46070 */
[----:B------:R-:W-:Y:S02]  /*1990*/  IMAD.MOV.U32 R0, RZ, RZ, -0x3ff ;  /* 0xfffffc01ff007424 */ /* 0x000fe400078e00ff */
[----:B------:R-:W-:-:S10]  /*19a0*/  @!P1 IMAD.MOV.U32 R0, RZ, RZ, -0x435 ;  /* 0xfffffbcbff009424 */ /* 0x000fd400078e00ff */
        /* <DEDUP_REMOVED lines=10> */
[----:B------:R-:W-:Y:S01]  /*1a50*/  IMAD.MOV.U32 R16, RZ, RZ, -0x748574fc ;  /* 0x8b7a8b04ff107424 */ /* 0x000fe200078e00ff */
[----:B------:R-:W-:Y:S01]  /*1a60*/  LOP3.LUT R23, R2, 0x3ff00000, RZ, 0xfc, !PT ;  /* 0x3ff0000002177812 */ /* 0x000fe200078efcff */
[----:B------:R-:W-:Y:S01]  /*1a70*/  IMAD.MOV.U32 R17, RZ, RZ, 0x3ed0ee25 ;  /* 0x3ed0ee25ff117424 */ /* 0x000fe200078e00ff */
        /* <DEDUP_REMOVED lines=32> */
[----:B------:R-:W-:Y:S01]  /*1c80*/  UMOV UR7, 0x3f624924 ;  /* 0x3f62492400077882 */ /* 0x000fe20000000000 */
[----:B------:R-:W-:Y:S01]  /*1c90*/  LOP3.LUT R14, R0, 0x80000000, RZ, 0x3c, !PT ;  /* 0x80000000000e7812 */ /* 0x000fe200078e3cff */
[----:B------:R-:W-:-:S04]  /*1ca0*/  IMAD.MOV.U32 R15, RZ, RZ, 0x43300000 ;  /* 0x43300000ff0f7424 */ /* 0x000fc800078e00ff */
[----:B------:R-:W-:Y:S01]  /*1cb0*/  DFMA R16, R10, R16, UR6 ;  /* 0x000000060a107e2b */ /* 0x000fe20008000010 */
[----:B------:R-:W-:Y:S01]  /*1cc0*/  UMOV UR6, 0x9999a3c4 ;  /* 0x9999a3c400067882 */ /* 0x000fe20000000000 */
[----:B------:R-:W-:Y:S01]  /*1cd0*/  UMOV UR7, 0x3f899999 ;  /* 0x3f89999900077882 */ /* 0x000fe20000000000 */
[----:B------:R-:W-:Y:S01]  /*1ce0*/  DADD R14, R14, -UR8 ;  /* 0x800000080e0e7e29 */ /* 0x000fe20008000000 */
[----:B------:R-:W-:Y:S01]  /*1cf0*/  UMOV UR8, 0xfefa39ef ;  /* 0xfefa39ef00087882 */ /* 0x000fe20000000000 */
[----:B------:R-:W-:-:S03]  /*1d00*/  UMOV UR9, 0x3fe62e42 ;  /* 0x3fe62e4200097882 */ /* 0x000fc60000000000 */
        /* <DEDUP_REMOVED lines=8> */
[----:B------:R-:W-:-:S03]  /*1d90*/  DMUL R24, R10, R24 ;  /* 0x000000180a187228 */ /* 0x000fc60000000000 */
[----:B------:R-:W-:-:S05]  /*1da0*/  DADD R16, -R8, R16 ;  /* 0x0000000008107229 */ /* 0x000fca0000000110 */
[----:B------:R-:W-:-:S08]  /*1db0*/  DFMA R22, R8, R24, R22 ;  /* 0x000000180816722b */ /* 0x000fd00000000016 */
[----:B------:R-:W-:-:S08]  /*1dc0*/  DADD R16, R22, -R16 ;  /* 0x0000000016107229 */ /* 0x000fd00000000810 */
[----:B------:R-:W-:-:S08]  /*1dd0*/  DFMA R16, R14, UR6, R16 ;  /* 0x000000060e107c2b */ /* 0x000fd00008000010 */
[----:B------:R-:W-:-:S11]  /*1de0*/  DADD R16, R18, R16 ;  /* 0x0000000012107229 */ /* 0x000fd60000000010 */
.L_x_6027:
[----:B------:R-:W-:Y:S05]  /*1df0*/  BSYNC B0 ;  /* 0x0000000000007941 */ /* 0x000fea0003800000 */
.L_x_6026:
[----:B------:R-:W-:Y:S05]  /*1e00*/  @P0 EXIT ;  /* 0x000000000000094d */ /* 0x000fea0003800000 */
[----:B------:R-:W-:Y:S01]  /*1e10*/  ISETP.GE.AND P1, PT, R4, R3, PT ;  /* 0x000000030400720c */ /* 0x000fe20003f26270 */
[----:B------:R-:W-:Y:S01]  /*1e20*/  ULDC.64 UR6, c[0x0][0x210] ;  /* 0x0000840000067ab9 */ /* 0x000fe20000000a00 */
[----:B------:R-:W-:Y:S01]  /*1e30*/  DADD R20, R20, -R16 ;  /* 0x0000000014147229 */ /* 0x000fe20000000810 */
[----:B------:R-:W-:-:S04]  /*1e40*/  LEA R2, P0, R26, UR6, 0x3 ;  /* 0x000000061a027c11 */ /* 0x000fc8000f8018ff */
[----:B------:R-:W-:-:S05]  /*1e50*/  LEA.HI.X R3, R26, UR7, R27, 0x3, P0 ;  /* 0x000000071a037c11 */ /* 0x000fca00080f1c1b */
[----:B------:R0:W-:Y:S01]  /*1e60*/  STG.E.64 desc[UR4][R2.64], R20 ;  /* 0x0000001402007986 */ /* 0x0001e2000c101b04 */
[----:B------:R-:W-:Y:S05]  /*1e70*/  @P1 EXIT ;  /* 0x000000000000194d */ /* 0x000fea0003800000 */
[----:B------:R-:W-:-:S07]  /*1e80*/  DADD R12, R12, -R16 ;  /* 0x000000000c0c7229 */ /* 0x000fce0000000810 */
[----:B------:R-:W-:Y:S01]  /*1e90*/  STG.E.64 desc[UR4][R2.64+0x100], R12 ;  /* 0x0001000c02007986 */ /* 0x000fe2000c101b04 */
[----:B------:R-:W-:Y:S05]  /*1ea0*/  EXIT ;  /* 0x000000000000794d */ /* 0x000fea0003800000 */
.L_x_6028:
        /* <DEDUP_REMOVED lines=13> */
.L_x_12021:


//--------------------- .text._ZN43_GLOBAL__N__9ae7fba5_10_SoftMax_cu_9f978f6320softmax_warp_forwardIdddLi5ELb1ELb0EEEvPT0_PKT_iiiPKbib --------------------------
	.section	.text._ZN43_GLOBAL__N__9ae7fba5_10_SoftMax_cu_9f978f6320softmax_warp_forwardIdddLi5ELb1ELb0EEEvPT0_PKT_iiiPKbib,"ax",@progbits
	.align	128
.text._ZN43_GLOBAL__N__9ae7fba5_10_SoftMax_cu_9f978f6320softmax_warp_forwardIdddLi5ELb1ELb0EEEvPT0_PKT_iiiPKbib:
        .type           _ZN43_GLOBAL__N__9ae7fba5_10_SoftMax_cu_9f978f6320softmax_warp_forwardIdddLi5ELb1ELb0EEEvPT0_PKT_iiiPKbib,@function
        .size           _ZN43_GLOBAL__N__9ae7fba5_10_SoftMax_cu_9f978f6320softmax_warp_forwardIdddLi5ELb1ELb0EEEvPT0_PKT_iiiPKbib,(.L_x_12022 - _ZN43_GLOBAL__N__9ae7fba5_10_SoftMax_cu_9f978f6320softmax_warp_forwardIdddLi5ELb1ELb0EEEvPT0_PKT_iiiPKbib)
        .other          _ZN43_GLOBAL__N__9ae7fba5_10_SoftMax_cu_9f978f6320softmax_warp_forwardIdddLi5ELb1ELb0EEEvPT0_PKT_iiiPKbib,@"STO_CUDA_ENTRY STV_DEFAULT"
_ZN43_GLOBAL__N__9ae7fba5_10_SoftMax_cu_9f978f6320softmax_warp_forwardIdddLi5ELb1ELb0EEEvPT0_PKT_iiiPKbib:
[----:B------:R-:W-:Y:S01]  /*0000*/  LDC R1, c[0x0][0x28] ;  /* 0x00000a00ff017b82 */ /* 0x000fe20000000800 */
[----:B------:R-:W0:Y:S07]  /*0010*/  S2R R10, SR_TID.Y ;  /* 0x00000000000a7919 */ /* 0x000e2e0000002200 */
[----:B------:R-:W0:Y:S01]  /*0020*/  S2UR UR6, SR_CTAID.X ;  /* 0x00000000000679c3 */ /* 0x000e220000002500 */
[----:B------:R-:W-:Y:S01]  /*0030*/  IMAD.MOV.U32 R4, RZ, RZ, 0x0 ;  /* 0x00000000ff047424 */ /* 0x000fe200078e00ff */
[----:B------:R-:W-:Y:S01]  /*0040*/  ULDC.64 UR4, c[0x0][0x208] ;  /* 0x0000820000047ab9 */ /* 0x000fe20000000a00 */
[----:B------:R-:W1:Y:S05]  /*0050*/  S2R R8, SR_TID.X ;  /* 0x0000000000087919 */ /* 0x000e6a0000002100 */
[----:B------:R-:W0:Y:S08]  /*0060*/  LDC R3, c[0x0][0x4] ;  /* 0x00000100ff037b82 */ /* 0x000e300000000800 */
[----:B------:R-:W2:Y:S08]  /*0070*/  LDC.64 R12, c[0x0][0x220] ;  /* 0x00008800ff0c7b82 */ /* 0x000eb00000000a00 */
[----:B------:R-:W3:Y:S01]  /*0080*/  LDC R0, c[0x0][0x228] ;  /* 0x00008a00ff007b82 */ /* 0x000ee20000000800 */
[----:B0-----:R-:W-:-:S04]  /*0090*/  IMAD R2, R3, UR6, R10 ;  /* 0x0000000603027c24 */ /* 0x001fc8000f8e020a */
[----:B------:R-:W-:-:S04]  /*00a0*/  IMAD.SHL.U32 R3, R2, 0x2, RZ ;  /* 0x0000000202037824 */ /* 0x000fc800078e00ff */
[----:B--2---:R-:W-:Y:S02]  /*00b0*/  IMAD.IADD R9, R12, 0x1, -R3 ;  /* 0x000000010c097824 */ /* 0x004fe400078e0a03 */
[----:B-1----:R-:W-:-:S03]  /*00c0*/  IMAD R3, R3, R13, R8 ;  /* 0x0000000d03037224 */ /* 0x002fc600078e0208 */
[----:B------:R-:W-:Y:S02]  /*00d0*/  ISETP.GT.AND P0, PT, R9, RZ, PT ;  /* 0x000000ff0900720c */ /* 0x000fe40003f04270 */
[----:B------:R-:W-:Y:S02]  /*00e0*/  SHF.R.S32.HI R2, RZ, 0x1f, R3 ;  /* 0x0000001fff027819 */ /* 0x000fe40000011403 */
[----:B---3--:R-:W-:-:S04]  /*00f0*/  SEL R5, R0, RZ, P0 ;  /* 0x000000ff00057207 */ /* 0x008fc80000000000 */
[----:B------:R-:W-:Y:S01]  /*0100*/  ISETP.GE.AND P0, PT, R8, R5, PT ;  /* 0x000000050800720c */ /* 0x000fe20003f06270 */
[----:B------:R-:W-:-:S12]  /*0110*/  IMAD.MOV.U32 R5, RZ, RZ, -0x100000 ;  /* 0xfff00000ff057424 */ /* 0x000fd800078e00ff */
[----:B------:R-:W0:Y:S02]  /*0120*/  @!P0 LDC.64 R14, c[0x0][0x218] ;  /* 0x00008600ff0e8b82 */ /* 0x000e240000000a00 */
[----:B0-----:R-:W-:-:S04]  /*0130*/  @!P0 LEA R14, P1, R3, R14, 0x3 ;  /* 0x0000000e030e8211 */ /* 0x001fc800078218ff */
[----:B------:R-:W-:-:S05]  /*0140*/  @!P0 LEA.HI.X R15, R3, R15, R2, 0x3, P1 ;  /* 0x0000000f030f8211 */ /* 0x000fca00008f1c02 */
[----:B------:R-:W2:Y:S01]  /*0150*/  @!P0 LDG.E.64 R4, desc[UR4][R14.64] ;  /* 0x000000040e048981 */ /* 0x000ea2000c1e1b00 */
[----:B------:R-:W-:-:S04]  /*0160*/  VIMNMX R9, R9, 0x2, PT ;  /* 0x0000000209097848 */ /* 0x000fc80003fe0100 */
[----:B------:R-:W-:-:S04]  /*0170*/  ISETP.GT.AND P0, PT, R9, 0x1, PT ;  /* 0x000000010900780c */ /* 0x000fc80003f04270 */
[----:B------:R-:W-:-:S04]  /*0180*/  SEL R7, R0, RZ, P0 ;  /* 0x000000ff00077207 */ /* 0x000fc80000000000 */
[----:B------:R-:W-:-:S13]  /*0190*/  ISETP.GE.AND P0, PT, R8, R7, PT ;  /* 0x000000070800720c */ /* 0x000fda0003f06270 */
[----:B------:R-:W0:Y:S01]  /*01a0*/  @!P0 LDC.64 R16, c[0x0][0x218] ;  /* 0x00008600ff108b82 */ /* 0x000e220000000a00 */
[----:B------:R-:W-:-:S04]  /*01b0*/  @!P0 IADD3 R6, P1, R3, R0, RZ ;  /* 0x0000000003068210 */ /* 0x000fc80007f3e0ff */
[----:B------:R-:W-:Y:S02]  /*01c0*/  @!P0 LEA.HI.X.SX32 R7, R0, R2, 0x1, P1 ;  /* 0x0000000200078211 */ /* 0x000fe400008f0eff */
[----:B0-----:R-:W-:-:S04]  /*01d0*/  @!P0 LEA R16, P1, R6, R16, 0x3 ;  /* 0x0000001006108211 */ /* 0x001fc800078218ff */
[----:B------:R-:W-:Y:S01]  /*01e0*/  @!P0 LEA.HI.X R17, R6, R17, R7, 0x3, P1 ;  /* 0x0000001106118211 */ /* 0x000fe200008f1c07 */
[----:B------:R-:W-:Y:S02]  /*01f0*/  IMAD.MOV.U32 R6, RZ, RZ, 0x0 ;  /* 0x00000000ff067424 */ /* 0x000fe400078e00ff */
[----:B------:R-:W-:-:S06]  /*0200*/  IMAD.MOV.U32 R7, RZ, RZ, -0x100000 ;  /* 0xfff00000ff077424 */ /* 0x000fcc00078e00ff */
        /* <DEDUP_REMOVED lines=23> */
[----:B------:R-:W0:Y:S02]  /*0380*/  SHFL.BFLY PT, R14, R4, 0x10, 0x1f ;  /* 0x0e001f00040e7f89 */ /* 0x000e2400000e0000 */
[----:B0-----:R-:W-:-:S06]  /*0390*/  DSETP.GEU.AND P0, PT, R4, R14, PT ;  /* 0x0000000e0400722a */ /* 0x001fcc0003f0e000 */
[----:B------:R-:W-:Y:S02]  /*03a0*/  FSEL R19, R15, R5, !P0 ;  /* 0x000000050f137208 */ /* 0x000fe40004000000 */
[----:B------:R-:W-:-:S03]  /*03b0*/  FSEL R18, R14, R4, !P0 ;  /* 0x000000040e127208 */ /* 0x000fc60004000000 */
[----:B------:R-:W-:Y:S04]  /*03c0*/  SHFL.BFLY PT, R15, R19, 0x8, 0x1f ;  /* 0x0d001f00130f7f89 */ /* 0x000fe800000e0000 */
[----:B------:R-:W0:Y:S04]  /*03d0*/  SHFL.BFLY PT, R14, R18, 0x8, 0x1f ;  /* 0x0d001f00120e7f89 */ /* 0x000e2800000e0000 */
[----:B---3--:R-:W-:Y:S01]  /*03e0*/  SHFL.BFLY PT, R17, R7, 0x10, 0x1f ;  /* 0x0e001f0007117f89 */ /* 0x008fe200000e0000 */
[----:B0-----:R-:W-:-:S03]  /*03f0*/  DSETP.GEU.AND P0, PT, R18, R14, PT ;  /* 0x0000000e1200722a */ /* 0x001fc60003f0e000 */
[----:B------:R-:W-:Y:S03]  /*0400*/  SHFL.BFLY PT, R16, R6, 0x10, 0x1f ;  /* 0x0e001f0006107f89 */ /* 0x000fe600000e0000 */
[----:B------:R-:W-:Y:S02]  /*0410*/  FSEL R21, R15, R19, !P0 ;  /* 0x000000130f157208 */ /* 0x000fe40004000000 */
[----:B------:R-:W-:-:S03]  /*0420*/  FSEL R20, R14, R18, !P0 ;  /* 0x000000120e147208 */ /* 0x000fc60004000000 */
[----:B------:R-:W-:Y:S04]  /*0430*/  SHFL.BFLY PT, R15, R21, 0x4, 0x1f ;  /* 0x0c801f00150f7f89 */ /* 0x000fe800000e0000 */
[----:B------:R-:W0:Y:S02]  /*0440*/  SHFL.BFLY PT, R14, R20, 0x4, 0x1f ;  /* 0x0c801f00140e7f89 */ /* 0x000e2400000e0000 */
[----:B0-----:R-:W-:-:S06]  /*0450*/  DSETP.GEU.AND P0, PT, R20, R14, PT ;  /* 0x0000000e1400722a */ /* 0x001fcc0003f0e000 */
[----:B------:R-:W-:Y:S02]  /*0460*/  FSEL R23, R15, R21, !P0 ;  /* 0x000000150f177208 */ /* 0x000fe40004000000 */
[----:B------:R-:W-:Y:S01]  /*0470*/  FSEL R22, R14, R20, !P0 ;  /* 0x000000140e167208 */ /* 0x000fe20004000000 */
[----:B------:R-:W-:Y:S02]  /*0480*/  DSETP.GEU.AND P0, PT, R6, R16, PT ;  /* 0x000000100600722a */ /* 0x000fe40003f0e000 */
        /* <DEDUP_REMOVED lines=13> */
[----:B------:R-:W-:Y:S01]  /*0560*/  FSEL R24, R18, R20, !P0 ;  /* 0x0000001412187208 */ /* 0x000fe20004000000 */
[----:B------:R-:W-:Y:S02]  /*0570*/  IMAD.MOV.U32 R20, RZ, RZ, 0x652b82fe ;  /* 0x652b82feff147424 */ /* 0x000fe400078e00ff */
[----:B------:R-:W-:Y:S01]  /*0580*/  SHFL.BFLY PT, R19, R25, 0x4, 0x1f ;  /* 0x0c801f0019137f89 */ /* 0x000fe200000e0000 */
[----:B------:R-:W-:-:S03]  /*0590*/  IMAD.MOV.U32 R21, RZ, RZ, 0x3ff71547 ;  /* 0x3ff71547ff157424 */ /* 0x000fc600078e00ff */
[----:B------:R-:W1:Y:S01]  /*05a0*/  SHFL.BFLY PT, R18, R24, 0x4, 0x1f ;  /* 0x0c801f0018127f89 */ /* 0x000e6200000e0000 */
[----:B0-----:R-:W-:-:S06]  /*05b0*/  DSETP.GEU.AND P1, PT, R14, R16, PT ;  /* 0x000000100e00722a */ /* 0x001fcc0003f2e000 */
[----:B------:R-:W-:Y:S01]  /*05c0*/  FSEL R14, R16, R14, !P1 ;  /* 0x0000000e100e7208 */ /* 0x000fe20004800000 */
[----:B-1----:R-:W-:Y:S01]  /*05d0*/  DSETP.GEU.AND P0, PT, R24, R18, PT ;  /* 0x000000121800722a */ /* 0x002fe20003f0e000 */
[----:B------:R-:W-:-:S05]  /*05e0*/  FSEL R15, R17, R15, !P1 ;  /* 0x0000000f110f7208 */ /* 0x000fca0004800000 */
[----:B------:R-:W-:Y:S01]  /*05f0*/  FSEL R23, R19, R25, !P0 ;  /* 0x0000001913177208 */ /* 0x000fe20004000000 */
[----:B------:R-:W-:Y:S01]  /*0600*/  DADD R4, R4, -R14 ;  /* 0x0000000004047229 */ /* 0x000fe2000000080e */
[----:B------:R-:W-:-:S03]  /*0610*/  FSEL R22, R18, R24, !P0 ;  /* 0x0000001812167208 */ /* 0x000fc60004000000 */
[----:B------:R-:W-:Y:S04]  /*0620*/  SHFL.BFLY PT, R19, R23, 0x2, 0x1f ;  /* 0x0c401f0017137f89 */ /* 0x000fe800000e0000 */
[----:B------:R-:W0:Y:S01]  /*0630*/  SHFL.BFLY PT, R18, R22, 0x2, 0x1f ;  /* 0x0c401f0016127f89 */ /* 0x000e2200000e0000 */
[----:B------:R-:W-:Y:S02]  /*0640*/  DFMA R20, R4, R20, 6.75539944105574400000e+15 ;  /* 0x433800000414742b */ /* 0x000fe40000000014 */
        /* <DEDUP_REMOVED lines=11> */
[----:B------:R-:W-:-:S06]  /*0700*/  IMAD.MOV.U32 R15, RZ, RZ, 0x3e928af3 ;  /* 0x3e928af3ff0f7424 */ /* 0x000fcc00078e00ff */
[----:B------:R-:W-:Y:S02]  /*0710*/  DFMA R18, R22, UR10, R14 ;  /* 0x0000000a16127c2b */ /* 0x000fe4000800000e */
[----:B0-----:R-:W-:-:S06]  /*0720*/  DSETP.GEU.AND P0, PT, R16, R24, PT ;  /* 0x000000181000722a */ /* 0x001fcc0003f0e000 */
[----:B------:R-:W-:Y:S01]  /*0730*/  DFMA R18, R22, R18, UR12 ;  /* 0x0000000c16127e2b */ /* 0x000fe20008000012 */
[----:B------:R-:W-:Y:S02]  /*0740*/  FSEL R16, R24, R16, !P0 ;  /* 0x0000001018107208 */ /* 0x000fe40004000000 */
[----:B------:R-:W-:Y:S02]  /*0750*/  FSEL R17, R25, R17, !P0 ;  /* 0x0000001119117208 */ /* 0x000fe40004000000 */
[----:B------:R-:W-:-:S03]  /*0760*/  FSETP.GEU.FTZ.AND P0, PT, |R5|, 4.1917929649353027344, PT ;  /* 0x4086232b0500780b */ /* 0x000fc60003f1e200 */
[----:B------:R-:W-:Y:S02]  /*0770*/  DFMA R18, R22, R18, UR14 ;  /* 0x0000000e16127e2b */ /* 0x000fe40008000012 */
[----:B------:R-:W-:Y:S01]  /*0780*/  DADD R6, R6, -R16 ;  /* 0x0000000006067229 */ /* 0x000fe20000000810 */
[----:B------:R-:W-:Y:S02]  /*0790*/  IMAD.MOV.U32 R16, RZ, RZ, 0x652b82fe ;  /* 0x652b82feff107424 */ /* 0x000fe400078e00ff */
[----:B------:R-:W-:-:S03]  /*07a0*/  IMAD.MOV.U32 R17, RZ, RZ, 0x3ff71547 ;  /* 0x3ff71547ff117424 */ /* 0x000fc600078e00ff */
[----:B------:R-:W-:-:S03]  /*07b0*/  DFMA R18, R22, R18, UR16 ;  /* 0x0000001016127e2b */ /* 0x000fc60008000012 */
[----:B------:R-:W-:-:S05]  /*07c0*/  DFMA R16, R6, R16, 6.75539944105574400000e+15 ;  /* 0x433800000610742b */ /* 0x000fca0000000010 */
        /* <DEDUP_REMOVED lines=23> */
.L_x_6030:
[----:B------:R-:W-:Y:S05]  /*0940*/  BSYNC B0 ;  /* 0x0000000000007941 */ /* 0x000fea0003800000 */
.L_x_6029:
[----:B------:R-:W-:Y:S01]  /*0950*/  UMOV UR28, 0xfefa39ef ;  /* 0xfefa39ef001c7882 */ /* 0x000fe20000000000 */
[----:B------:R-:W-:Y:S01]  /*0960*/  UMOV UR29, 0x3fe62e42 ;  /* 0x3fe62e42001d7882 */ /* 0x000fe20000000000 */
[----:B------:R-:W-:Y:S01]  /*0970*/  FSETP.GEU.FTZ.AND P0, PT, |R7|, 4.1917929649353027344, PT ;  /* 0x4086232b0700780b */ /* 0x000fe20003f1e200 */
[C---:B------:R-:W-:Y:S01]  /*0980*/  DFMA R20, R18.reuse, -UR28, R6 ;  /* 0x8000001c12147c2b */ /* 0x040fe20008000006 */
[----:B------:R-:W-:Y:S07]  /*0990*/  BSSY B0, `(.L_x_6031) ;  /* 0x000001c000007945 */ /* 0x000fee0003800000 */
        /* <DEDUP_REMOVED lines=27> */
.L_x_6032:
[----:B------:R-:W-:Y:S05]  /*0b50*/  BSYNC B0 ;  /* 0x0000000000007941 */ /* 0x000fea0003800000 */
.L_x_6031:
        /* <DEDUP_REMOVED lines=33> */
[----:B------:R-:W-:Y:S01]  /*0d70*/  IMAD.MOV.U32 R15, RZ, RZ, R21 ;  /* 0x000000ffff0f7224 */ /* 0x000fe200078e0015 */
[----:B------:R-:W-:Y:S01]  /*0d80*/  ISETP.GE.AND P0, PT, R8, R0, PT ;  /* 0x000000000800720c */ /* 0x000fe20003f06270 */
[----:B------:R-:W-:Y:S01]  /*0d90*/  IMAD.MOV.U32 R14, RZ, RZ, R20 ;  /* 0x000000ffff0e7224 */ /* 0x000fe200078e0014 */
[----:B------:R-:W0:Y:S01]  /*0da0*/  LDC R11, c[0x0][0x4] ;  /* 0x00000100ff0b7b82 */ /* 0x000e220000000800 */
[----:B------:R-:W-:Y:S01]  /*0db0*/  IMAD.MOV.U32 R23, RZ, RZ, R15 ;  /* 0x000000ffff177224 */ /* 0x000fe200078e000f */
[----:B------:R-:W-:Y:S01]  /*0dc0*/  ISETP.GT.AND P3, PT, R15, 0xfffff, PT ;  /* 0x000fffff0f00780c */ /* 0x000fe20003f64270 */
[----:B------:R-:W-:Y:S01]  /*0dd0*/  IMAD.MOV.U32 R13, RZ, RZ, R14 ;  /* 0x000000ffff0d7224 */ /* 0x000fe200078e000e */
[----:B------:R-:W-:Y:S01]  /*0de0*/  BSSY B0, `(.L_x_6033) ;  /* 0x0000053000007945 */ /* 0x000fe20003800000 */
[----:B------:R-:W-:-:S10]  /*0df0*/  IMAD.MOV.U32 R22, RZ, RZ, -0x3ff ;  /* 0xfffffc01ff167424 */ /* 0x000fd400078e00ff */
[----:B------:R-:W-:Y:S01]  /*0e00*/  @!P3 DMUL R14, R14, 1.80143985094819840000e+16 ;  /* 0x435000000e0eb828 */ /* 0x000fe20000000000 */
[----:B------:R-:W-:Y:S02]  /*0e10*/  @!P3 IMAD.MOV.U32 R22, RZ, RZ, -0x435 ;  /* 0xfffffbcbff16b424 */ /* 0x000fe400078e00ff */
[----:B0-----:R-:W-:-:S07]  /*0e20*/  IMAD R11, R11, UR6, R10 ;  /* 0x000000060b0b7c24 */ /* 0x001fce000f8e020a */
[----:B------:R-:W-:Y:S02]  /*0e30*/  @!P3 IMAD.MOV.U32 R23, RZ, RZ, R15 ;  /* 0x000000ffff17b224 */ /* 0x000fe400078e000f */
[----:B------:R-:W-:Y:S01]  /*0e40*/  IMAD R12, R11, -0x2, R12 ;  /* 0xfffffffe0b0c7824 */ /* 0x000fe200078e020c */
[----:B--23--:R-:W-:Y:S01]  /*0e50*/  DADD R10, R16, R18 ;  /* 0x00000000100a7229 */ /* 0x00cfe20000000012 */
[----:B------:R-:W-:Y:S02]  /*0e60*/  VIADD R8, R23, 0xffffffff ;  /* 0xffffffff17087836 */ /* 0x000fe40000000000 */
[----:B------:R-:W-:Y:S01]  /*0e70*/  @!P3 IMAD.MOV.U32 R13, RZ, RZ, R14 ;  /* 0x000000ffff0db224 */ /* 0x000fe200078e000e */
[----:B------:R-:W-:Y:S02]  /*0e80*/  ISETP.GE.AND P1, PT, R12, 0x2, PT ;  /* 0x000000020c00780c */ /* 0x000fe40003f26270 */
[----:B------:R-:W-:Y:S02]  /*0e90*/  ISETP.GE.U32.AND P4, PT, R8, 0x7fefffff, PT ;  /* 0x7fefffff0800780c */ /* 0x000fe40003f86070 */
[----:B------:R-:W0:Y:S11]  /*0ea0*/  @!P0 LDC.64 R8, c[0x0][0x210] ;  /* 0x00008400ff088b82 */ /* 0x000e360000000a00 */
[----:B------:R-:W-:Y:S01]  /*0eb0*/  @P4 IMAD.MOV.U32 R20, RZ, RZ, 0x0 ;  /* 0x00000000ff144424 */ /* 0x000fe200078e00ff */
[----:B------:R-:W-:Y:S01]  /*0ec0*/  @P4 FSETP.NEU.FTZ.AND P5, PT, R15, RZ, PT ;  /* 0x000000ff0f00420b */ /* 0x000fe20003fbd000 */
[----:B------:R-:W-:-:S06]  /*0ed0*/  @P4 IMAD.MOV.U32 R21, RZ, RZ, 0x7ff00000 ;  /* 0x7ff00000ff154424 */ /* 0x000fcc00078e00ff */
[----:B------:R-:W-:Y:S01]  /*0ee0*/  @P4 DFMA R20, R14, R20, +INF ;  /* 0x7ff000000e14442b */ /* 0x000fe20000000014 */
[----:B0-----:R-:W-:-:S09]  /*0ef0*/  @!P0 LEA R8, P2, R3, R8, 0x3 ;  /* 0x0000000803088211 */ /* 0x001fd200078418ff */
[----:B------:R-:W-:Y:S02]  /*0f00*/  @P4 FSEL R16, R20, RZ, P5 ;  /* 0x000000ff14104208 */ /* 0x000fe40002800000 */
[----:B------:R-:W-:Y:S01]  /*0f10*/  @P4 FSEL R17, R21, -QNAN , P5 ;  /* 0xfff0000015114808 */ /* 0x000fe20002800000 */
[----:B------:R-:W-:Y:S06]  /*0f20*/  @P4 BRA `(.L_x_6034) ;  /* 0x0000000000f84947 */ /* 0x000fec0003800000 */
[----:B------:R-:W-:Y:S01]  /*0f30*/  LOP3.LUT R12, R23, 0x800fffff, RZ, 0xc0, !PT ;  /* 0x800fffff170c7812 */ /* 0x000fe200078ec0ff */
[----:B------:R-:W-:Y:S01]  /*0f40*/  IMAD.MOV.U32 R20, RZ, RZ, R13 ;  /* 0x000000ffff147224 */ /* 0x000fe200078e000d */
[----:B------:R-:W-:Y:S01]  /*0f50*/  UMOV UR8, 0x3ae80f1e ;  /* 0x3ae80f1e00087882 */ /* 0x000fe20000000000 */
[----:B------:R-:W-:Y:S01]  /*0f60*/  IMAD.MOV.U32 R14, RZ, RZ, RZ ;  /* 0x000000ffff0e7224 */ /* 0x000fe200078e00ff */
[----:B------:R-:W-:Y:S01]  /*0f70*/  LOP3.LUT R21, R12, 0x3ff00000, RZ, 0xfc, !PT ;  /* 0x3ff000000c157812 */ /* 0x000fe200078efcff */
[----:B------:R-:W-:Y:S01]  /*0f80*/  UMOV UR9, 0x3eb1380b ;  /* 0x3eb1380b00097882 */ /* 0x000fe20000000000 */
[----:B------:R-:W-:Y:S01]  /*0f90*/  UMOV UR10, 0x80000000 ;  /* 0x80000000000a7882 */ /* 0x000fe20000000000 */
[----:B------:R-:W-:Y:S01]  /*0fa0*/  UMOV UR11, 0x43300000 ;  /* 0x43300000000b7882 */ /* 0x000fe20000000000 */
[----:B------:R-:W-:-:S13]  /*0fb0*/  ISETP.GE.AND P3, PT, R21, 0x3ff6a09f, PT ;  /* 0x3ff6a09f1500780c */ /* 0x000fda0003f66270 */
[----:B------:R-:W-:-:S04]  /*0fc0*/  @P3 VIADD R13, R21, 0xfff00000 ;  /* 0xfff00000150d3836 */ /* 0x000fc80000000000 */
[----:B------:R-:W-:-:S06]  /*0fd0*/  @P3 IMAD.MOV.U32 R21, RZ, RZ, R13 ;  /* 0x000000ffff153224 */ /* 0x000fcc00078e000d */
[C---:B------:R-:W-:Y:S02]  /*0fe0*/  DADD R24, R20.reuse, 1 ;  /* 0x3ff0000014187429 */ /* 0x040fe40000000000 */
[----:B------:R-:W-:-:S04]  /*0ff0*/  DADD R20, R20, -1 ;  /* 0xbff0000014147429 */ /* 0x000fc80000000000 */
[----:B------:R-:W0:Y:S02]  /*1000*/  MUFU.RCP64H R15, R25 ;  /* 0x00000019000f7308 */ /* 0x000e240000001800 */
[----:B0-----:R-:W-:Y:S01]  /*1010*/  DFMA R12, -R24, R14, 1 ;  /* 0x3ff00000180c742b */ /* 0x001fe2000000010e */
[----:B------:R-:W-:Y:S01]  /*1020*/  LEA.HI R24, R23, R22, RZ, 0xc ;  /* 0x0000001617187211 */ /* 0x000fe200078f60ff */
[----:B------:R-:W-:-:S04]  /*1030*/  IMAD.MOV.U32 R25, RZ, RZ, 0x43300000 ;  /* 0x43300000ff197424 */ /* 0x000fc800078e00ff */
[----:B------:R-:W-:Y:S02]  /*1040*/  @P3 VIADD R24, R24, 0x1 ;  /* 0x0000000118183836 */ /* 0x000fe40000000000 */
[----:B------:R-:W-:-:S03]  /*1050*/  DFMA R12, R12, R12, R12 ;  /* 0x0000000c0c0c722b */ /* 0x000fc6000000000c */
[----:B------:R-:W-:-:S05]  /*1060*/  LOP3.LUT R24, R24, 0x80000000, RZ, 0x3c, !PT ;  /* 0x8000000018187812 */ /* 0x000fca00078e3cff */
[----:B------:R-:W-:Y:S01]  /*1070*/  DFMA R14, R14, R12, R14 ;  /* 0x0000000c0e0e722b */ /* 0x000fe2000000000e */
[----:B------:R-:W-:Y:S01]  /*1080*/  IMAD.MOV.U32 R12, RZ, RZ, -0x748574fc ;  /* 0x8b7a8b04ff0c7424 */ /* 0x000fe200078e00ff */
[----:B------:R-:W-:Y:S01]  /*1090*/  DADD R24, R24, -UR10 ;  /* 0x8000000a18187e29 */ /* 0x000fe20008000000 */
[----:B------:R-:W-:Y:S01]  /*10a0*/  IMAD.MOV.U32 R13, RZ, RZ, 0x3ed0ee25 ;  /* 0x3ed0ee25ff0d7424 */ /* 0x000fe200078e00ff */
[----:B------:R-:W-:Y:S01]  /*10b0*/  UMOV UR10, 0xfefa39ef ;  /* 0xfefa39ef000a7882 */ /* 0x000fe20000000000 */
[----:B------:R-:W-:-:S03]  /*10c0*/  UMOV UR11, 0x3fe62e42 ;  /* 0x3fe62e42000b7882 */ /* 0x000fc60000000000 */
        /* <DEDUP_REMOVED lines=36> */
.L_x_6034:
[----:B------:R-:W-:Y:S05]  /*1310*/  BSYNC B0 ;  /* 0x0000000000007941 */ /* 0x000fea0003800000 */
.L_x_6033:
[----:B------:R-:W-:Y:S01]  /*1320*/  @!P0 DADD R16, R4, -R16 ;  /* 0x0000000004108229 */ /* 0x000fe20000000810 */
[----:B------:R-:W-:-:S06]  /*1330*/  @!P0 LEA.HI.X R9, R3, R9, R2, 0x3, P2 ;  /* 0x0000000903098211 */ /* 0x000fcc00010f1c02 */
[----:B------:R0:W-:Y:S01]  /*1340*/  @!P0 STG.E.64 desc[UR4][R8.64], R16 ;  /* 0x0000001008008986 */ /* 0x0001e2000c101b04 */
[----:B------:R-:W-:Y:S05]  /*1350*/  @!P1 EXIT ;  /* 0x000000000000994d */ /* 0x000fea0003800000 */
[----:B------:R-:W-:Y:S01]  /*1360*/  ISETP.GT.AND P1, PT, R11, 0xfffff, PT ;  /* 0x000fffff0b00780c */ /* 0x000fe20003f24270 */
[----:B0-----:R-:W-:Y:S01]  /*1370*/  IMAD.MOV.U32 R9, RZ, RZ, R11 ;  /* 0x000000ffff097224 */ /* 0x001fe200078e000b */
        /* <DEDUP_REMOVED lines=78> */
.L_x_6036:
[----:B------:R-:W-:Y:S05]  /*1860*/  BSYNC B0 ;  /* 0x0000000000007941 */ /* 0x000fea0003800000 */
.L_x_6035:
[----:B------:R-:W-:Y:S05]  /*1870*/  @P0 EXIT ;  /* 0x000000000000094d */ /* 0x000fea0003800000 */
[----:B------:R-:W-:Y:S01]  /*1880*/  IADD3 R3, P0, R3, R0, RZ ;  /* 0x0000000003037210 */ /* 0x000fe20007f1e0ff */
[----:B------:R-:W-:Y:S01]  /*1890*/  ULDC.64 UR6, c[0x0][0x210] ;  /* 0x0000840000067ab9 */ /* 0x000fe20000000a00 */
[----:B------:R-:W-:Y:S02]  /*18a0*/  DADD R4, R6, -R4 ;  /* 0x0000000006047229 */ /* 0x000fe40000000804 */
[----:B------:R-:W-:Y:S02]  /*18b0*/  LEA.HI.X.SX32 R0, R0, R2, 0x1, P0 ;  /* 0x0000000200007211 */ /* 0x000fe400000f0eff */
[----:B------:R-:W-:-:S04]  /*18c0*/  LEA R2, P0, R3, UR6, 0x3 ;  /* 0x0000000603027c11 */ /* 0x000fc8000f8018ff */
[----:B------:R-:W-:-:S05]  /*18d0*/  LEA.HI.X R3, R3, UR7, R0, 0x3, P0 ;  /* 0x0000000703037c11 */ /* 0x000fca00080f1c00 */
[----:B------:R-:W-:Y:S01]  /*18e0*/  STG.E.64 desc[UR4][R2.64], R4 ;  /* 0x0000000402007986 */ /* 0x000fe2000c101b04 */
[----:B------:R-:W-:Y:S05]  /*18f0*/  EXIT ;  /* 0x000000000000794d */ /* 0x000fea0003800000 */
.L_x_6037:
        /* <DEDUP_REMOVED lines=16> */
.L_x_12022:


//--------------------- .text._ZN43_GLOBAL__N__9ae7fba5_10_SoftMax_cu_9f978f6320softmax_warp_forwardIdddLi4ELb1ELb0EEEvPT0_PKT_iiiPKbib --------------------------
	.section	.text._ZN43_GLOBAL__N__9ae7fba5_10_SoftMax_cu_9f978f6320softmax_warp_forwardIdddLi4ELb1ELb0EEEvPT0_PKT_iiiPKbib,"ax",@progbits
	.align	128
.text._ZN43_GLOBAL__N__9ae7fba5_10_SoftMax_cu_9f978f6320softmax_warp_forwardIdddLi4ELb1ELb0EEEvPT0_PKT_iiiPKbib:
        .type           _ZN43_GLOBAL__N__9ae7fba5_10_SoftMax_cu_9f978f6320softmax_warp_forwardIdddLi4ELb1ELb0EEEvPT0_PKT_iiiPKbib,@function
        .size           _ZN43_GLOBAL__N__9ae7fba5_10_SoftMax_cu_9f978f6320softmax_warp_forwardIdddLi4ELb1ELb0EEEvPT0_PKT_iiiPKbib,(.L_x_12023 - _ZN43_GLOBAL__N__9ae7fba5_10_SoftMax_cu_9f978f6320softmax_warp_forwardIdddLi4ELb1ELb0EEEvPT0_PKT_iiiPKbib)
        .other          _ZN43_GLOBAL__N__9ae7fba5_10_SoftMax_cu_9f978f6320softmax_warp_forwardIdddLi4ELb1ELb0EEEvPT0_PKT_iiiPKbib,@"STO_CUDA_ENTRY STV_DEFAULT"
_ZN43_GLOBAL__N__9ae7fba5_10_SoftMax_cu_9f978f6320softmax_warp_forwardIdddLi4ELb1ELb0EEEvPT0_PKT_iiiPKbib:
        /* <DEDUP_REMOVED lines=18> */
[----:B------:R-:W0:Y:S01]  /*0120*/  @!P0 LDC.64 R14, c[0x0][0x218] ;  /* 0x00008600ff0e8b82 */ /* 0x000e220000000a00 */
[----:B------:R-:W-:Y:S02]  /*0130*/  VIMNMX R9, R9, 0x2, PT ;  /* 0x0000000209097848 */ /* 0x000fe40003fe0100 */
[----:B0-----:R-:W-:-:S04]  /*0140*/  @!P0 LEA R14, P1, R3, R14, 0x3 ;  /* 0x0000000e030e8211 */ /* 0x001fc800078218ff */
[----:B------:R-:W-:-:S05]  /*0150*/  @!P0 LEA.HI.X R15, R3, R15, R2, 0x3, P1 ;  /* 0x0000000f030f8211 */ /* 0x000fca00008f1c02 */
[----:B------:R-:W2:Y:S01]  /*0160*/  @!P0 LDG.E.64 R4, desc[UR4][R14.64] ;  /* 0x000000040e048981 */ /* 0x000ea2000c1e1b00 */
        /* <DEDUP_REMOVED lines=39> */
[----:B---3--:R-:W-:Y:S04]  /*03e0*/  SHFL.BFLY PT, R17, R7, 0x8, 0x101f ;  /* 0x0d101f0007117f89 */ /* 0x008fe800000e0000 */
        /* <DEDUP_REMOVED lines=8> */
[----:B------:R-:W-:-:S03]  /*0470*/  FSEL R20, R16, R6, !P0 ;  /* 0x0000000610147208 */ /* 0x000fc60004000000 */
        /* <DEDUP_REMOVED lines=8> */
[----:B------:R-:W-:Y:S01]  /*0500*/  FSEL R23, R19, R21, !P0 ;  /* 0x0000001513177208 */ /* 0x000fe20004000000 */
[----:B------:R-:W-:Y:S01]  /*0510*/  IMAD.MOV.U32 R21, RZ, RZ, 0x3ff71547 ;  /* 0x3ff71547ff157424 */ /* 0x000fe200078e00ff */
[----:B------:R-:W-:Y:S01]  /*0520*/  FSEL R22, R18, R20, !P0 ;  /* 0x0000001412167208 */ /* 0x000fe20004000000 */
[----:B------:R-:W-:Y:S02]  /*0530*/  IMAD.MOV.U32 R20, RZ, RZ, 0x652b82fe ;  /* 0x652b82feff147424 */ /* 0x000fe400078e00ff */
[----:B------:R-:W-:Y:S04]  /*0540*/  SHFL.BFLY PT, R19, R23, 0x2, 0x101f ;  /* 0x0c501f0017137f89 */ /* 0x000fe800000e0000 */
[----:B------:R-:W1:Y:S01]  /*0550*/  SHFL.BFLY PT, R18, R22, 0x2, 0x101f ;  /* 0x0c501f0016127f89 */ /* 0x000e6200000e0000 */
[----:B0-----:R-:W-:-:S06]  /*0560*/  DSETP.GEU.AND P1, PT, R14, R16, PT ;  /* 0x000000100e00722a */ /* 0x001fcc0003f2e000 */
[----:B------:R-:W-:Y:S02]  /*0570*/  FSEL R16, R16, R14, !P1 ;  /* 0x0000000e10107208 */ /* 0x000fe40004800000 */
[----:B------:R-:W-:-:S06]  /*0580*/  FSEL R17, R17, R15, !P1 ;  /* 0x0000000f11117208 */ /* 0x000fcc0004800000 */
[----:B------:R-:W-:Y:S02]  /*0590*/  DADD R4, R4, -R16 ;  /* 0x0000000004047229 */ /* 0x000fe40000000810 */
[----:B-1----:R-:W-:-:S06]  /*05a0*/  DSETP.GEU.AND P0, PT, R22, R18, PT ;  /* 0x000000121600722a */ /* 0x002fcc0003f0e000 */
[----:B------:R-:W-:Y:S01]  /*05b0*/  DFMA R20, R4, R20, 6.75539944105574400000e+15 ;  /* 0x433800000414742b */ /* 0x000fe20000000014 */
[----:B------:R-:W-:Y:S02]  /*05c0*/  FSEL R17, R19, R23, !P0 ;  /* 0x0000001713117208 */ /* 0x000fe40004000000 */
[----:B------:R-:W-:-:S05]  /*05d0*/  FSEL R16, R18, R22, !P0 ;  /* 0x0000001612107208 */ /* 0x000fca0004000000 */
[----:B------:R-:W-:Y:S01]  /*05e0*/  DADD R22, R20, -6.75539944105574400000e+15 ;  /* 0xc338000014167429 */ /* 0x000fe20000000000 */
[----:B------:R-:W-:Y:S04]  /*05f0*/  SHFL.BFLY PT, R25, R17, 0x1, 0x101f ;  /* 0x0c301f0011197f89 */ /* 0x000fe800000e0000 */
[----:B------:R-:W0:Y:S03]  /*0600*/  SHFL.BFLY PT, R24, R16, 0x1, 0x101f ;  /* 0x0c301f0010187f89 */ /* 0x000e2600000e0000 */
        /* <DEDUP_REMOVED lines=41> */
.L_x_6039:
[----:B------:R-:W-:Y:S05]  /*08a0*/  BSYNC B0 ;  /* 0x0000000000007941 */ /* 0x000fea0003800000 */
.L_x_6038:
        /* <DEDUP_REMOVED lines=32> */
.L_x_6041:
[----:B------:R-:W-:Y:S05]  /*0ab0*/  BSYNC B0 ;  /* 0x0000000000007941 */ /* 0x000fea0003800000 */
.L_x_6040:
        /* <DEDUP_REMOVED lines=117> */
.L_x_6043:
[----:B------:R-:W-:Y:S05]  /*1210*/  BSYNC B0 ;  /* 0x0000000000007941 */ /* 0x000fea0003800000 */
.L_x_6042:
        /* <DEDUP_REMOVED lines=84> */
.L_x_6045:
[----:B------:R-:W-:Y:S05]  /*1760*/  BSYNC B0 ;  /* 0x0000000000007941 */ /* 0x000fea0003800000 */
.L_x_6044:
        /* <DEDUP_REMOVED lines=9> */
.L_x_6046:
        /* <DEDUP_REMOVED lines=16> */
.L_x_12023:


//--------------------- .text._ZN43_GLOBAL__N__9ae7fba5_10_SoftMax_cu_9f978f6320softmax_warp_forwardIdddLi3ELb1ELb0EEEvPT0_PKT_iiiPKbib --------------------------
	.section	.text._ZN43_GLOBAL__N__9ae7fba5_10_SoftMax_cu_9f978f6320softmax_warp_forwardIdddLi3ELb1ELb0EEEvPT0_PKT_iiiPKbib,"ax",@progbits
	.align	128
.text._ZN43_GLOBAL__N__9ae7fba5_10_SoftMax_cu_9f978f6320softmax_warp_forwardIdddLi3ELb1ELb0EEEvPT0_PKT_iiiPKbib:
        .type           _ZN43_GLOBAL__N__9ae7fba5_10_SoftMax_cu_9f978f6320softmax_warp_forwardIdddLi3ELb1ELb0EEEvPT0_PKT_iiiPKbib,@function
        .size           _ZN43_GLOBAL__N__9ae7fba5_10_SoftMax_cu_9f978f6320softmax_warp_forwardIdddLi3ELb1ELb0EEEvPT0_PKT_iiiPKbib,(.L_x_12024 - _ZN43_GLOBAL__N__9ae7fba5_10_SoftMax_cu_9f978f6320softmax_warp_forwardIdddLi3ELb1ELb0EEEvPT0_PKT_iiiPKbib)
        .other          _ZN43_GLOBAL__N__9ae7fba5_10_SoftMax_cu_9f978f6320softmax_warp_forwardIdddLi3ELb1ELb0EEEvPT0_PKT_iiiPKbib,@"STO_CUDA_ENTRY STV_DEFAULT"
_ZN43_GLOBAL__N__9ae7fba5_10_SoftMax_cu_9f978f6320softmax_warp_forwardIdddLi3ELb1ELb0EEEvPT0_PKT_iiiPKbib:
        /* <DEDUP_REMOVED lines=14> */
[----:B------:R-:W-:Y:S02]  /*00e0*/  SHF.R.S32.HI R2, RZ, 0x1f, R3 ;  /* 0x0000001fff027819 */ /* 0x000fe40000011403 */
[----:B---3--:R-:W-:Y:S02]  /*00f0*/  SEL R5, R0, RZ, P0 ;  /* 0x000000ff00057207 */ /* 0x008fe40000000000 */
[----:B------:R-:W-:Y:S02]  /*0100*/  VIMNMX R9, R9, 0x2, PT ;  /* 0x0000000209097848 */ /* 0x000fe40003fe0100 */
[----:B------:R-:W-:Y:S01]  /*0110*/  ISETP.GE.AND P1, PT, R8, R5, PT ;  /* 0x000000050800720c */ /* 0x000fe20003f26270 */
[----:B------:R-:W-:Y:S01]  /*0120*/  IMAD.MOV.U32 R5, RZ, RZ, -0x100000 ;  /* 0xfff00000ff057424 */ /* 0x000fe200078e00ff */
[----:B------:R-:W-:-:S04]  /*0130*/  ISETP.GT.AND P0, PT, R9, 0x1, PT ;  /* 0x000000010900780c */ /* 0x000fc80003f04270 */
[----:B------:R-:W-:-:S04]  /*0140*/  SEL R7, R0, RZ, P0 ;  /* 0x000000ff00077207 */ /* 0x000fc80000000000 */
[----:B------:R-:W-:-:S03]  /*0150*/  ISETP.GE.AND P0, PT, R8, R7, PT ;  /* 0x000000070800720c */ /* 0x000fc60003f06270 */
[----:B------:R-:W0:Y:S10]  /*0160*/  @!P1 LDC.64 R16, c[0x0][0x218] ;  /* 0x00008600ff109b82 */ /* 0x000e340000000a00 */
[----:B------:R-:W1:Y:S01]  /*0170*/  @!P0 LDC.64 R18, c[0x0][0x218] ;  /* 0x00008600ff128b82 */ /* 0x000e620000000a00 */
[----:B0-----:R-:W-:-:S04]  /*0180*/  @!P1 LEA R16, P2, R3, R16, 0x3 ;  /* 0x0000001003109211 */ /* 0x001fc800078418ff */
[----:B------:R-:W-:-:S05]  /*0190*/  @!P1 LEA.HI.X R17, R3, R17, R2, 0x3, P2 ;  /* 0x0000001103119211 */ /* 0x000fca00010f1c02 */
[----:B------:R-:W2:Y:S01]  /*01a0*/  @!P1 LDG.E.64 R4, desc[UR4][R16.64] ;  /* 0x0000000410049981 */ /* 0x000ea2000c1e1b00 */
[----:B------:R-:W-:-:S04]  /*01b0*/  @!P0 IADD3 R6, P1, R3, R0, RZ ;  /* 0x0000000003068210 */ /* 0x000fc80007f3e0ff */
[----:B------:R-:W-:Y:S02]  /*01c0*/  @!P0 LEA.HI.X.SX32 R7, R0, R2, 0x1, P1 ;  /* 0x0000000200078211 */ /* 0x000fe400008f0eff */
[----:B-1----:R-:W-:-:S04]  /*01d0*/  @!P0 LEA R18, P1, R6, R18, 0x3 ;  /* 0x0000001206128211 */ /* 0x002fc800078218ff */
        /* <DEDUP_REMOVED lines=29> */
[----:B------:R-:W-:Y:S01]  /*03b0*/  FSEL R20, R14, R4, !P0 ;  /* 0x000000040e147208 */ /* 0x000fe20004000000 */
[----:B---3--:R-:W-:Y:S04]  /*03c0*/  SHFL.BFLY PT, R15, R7, 0x4, 0x181f ;  /* 0x0c981f00070f7f89 */ /* 0x008fe800000e0000 */
[----:B------:R-:W-:Y:S04]  /*03d0*/  SHFL.BFLY PT, R17, R21, 0x2, 0x181f ;  /* 0x0c581f0015117f89 */ /* 0x000fe800000e0000 */
[----:B------:R-:W0:Y:S04]  /*03e0*/  SHFL.BFLY PT, R16, R20, 0x2, 0x181f ;  /* 0x0c581f0014107f89 */ /* 0x000e2800000e0000 */
[----:B------:R-:W1:Y:S01]  /*03f0*/  SHFL.BFLY PT, R14, R6, 0x4, 0x181f ;  /* 0x0c981f00060e7f89 */ /* 0x000e6200000e0000 */
[----:B0-----:R-:W-:-:S06]  /*0400*/  DSETP.GEU.AND P0, PT, R20, R16, PT ;  /* 0x000000101400722a */ /* 0x001fcc0003f0e000 */
[----:B------:R-:W-:Y:S01]  /*0410*/  FSEL R23, R17, R21, !P0 ;  /* 0x0000001511177208 */ /* 0x000fe20004000000 */
[----:B------:R-:W-:Y:S01]  /*0420*/  IMAD.MOV.U32 R21, RZ, RZ, 0x3ff71547 ;  /* 0x3ff71547ff157424 */ /* 0x000fe200078e00ff */
[----:B------:R-:W-:Y:S01]  /*0430*/  FSEL R22, R16, R20, !P0 ;  /* 0x0000001410167208 */ /* 0x000fe20004000000 */
[----:B-1----:R-:W-:Y:S01]  /*0440*/  DSETP.GEU.AND P0, PT, R6, R14, PT ;  /* 0x0000000e0600722a */ /* 0x002fe20003f0e000 */
[----:B------:R-:W-:Y:S01]  /*0450*/  IMAD.MOV.U32 R20, RZ, RZ, 0x652b82fe ;  /* 0x652b82feff147424 */ /* 0x000fe200078e00ff */
        /* <DEDUP_REMOVED lines=9> */
[----:B-1----:R-:W-:-:S05]  /*04f0*/  DSETP.GEU.AND P0, PT, R18, R14, PT ;  /* 0x0000000e1200722a */ /* 0x002fca0003f0e000 */
[----:B------:R-:W-:Y:S01]  /*0500*/  DADD R4, R4, -R16 ;  /* 0x0000000004047229 */ /* 0x000fe20000000810 */
[----:B------:R-:W-:Y:S02]  /*0510*/  FSEL R17, R15, R19, !P0 ;  /* 0x000000130f117208 */ /* 0x000fe40004000000 */
[----:B------:R-:W-:-:S03]  /*0520*/  FSEL R16, R14, R18, !P0 ;  /* 0x000000120e107208 */ /* 0x000fc60004000000 */
[----:B------:R-:W-:Y:S02]  /*0530*/  SHFL.BFLY PT, R25, R17, 0x1, 0x181f ;  /* 0x0c381f0011197f89 */ /* 0x000fe400000e0000 */
[----:B------:R-:W-:Y:S02]  /*0540*/  DFMA R20, R4, R20, 6.75539944105574400000e+15 ;  /* 0x433800000414742b */ /* 0x000fe40000000014 */
[----:B------:R-:W0:Y:S06]  /*0550*/  SHFL.BFLY PT, R24, R16, 0x1, 0x181f ;  /* 0x0c381f0010187f89 */ /* 0x000e2c00000e0000 */
[----:B------:R-:W-:-:S08]  /*0560*/  DADD R22, R20, -6.75539944105574400000e+15 ;  /* 0xc338000014167429 */ /* 0x000fd00000000000 */
[----:B------:R-:W-:Y:S01]  /*0570*/  DFMA R14, R22, -UR8, R4 ;  /* 0x80000008160e7c2b */ /* 0x000fe20008000004 */
[----:B------:R-:W-:Y:S01]  /*0580*/  UMOV UR8, 0x3b39803f ;  /* 0x3b39803f00087882 */ /* 0x000fe20000000000 */
[----:B------:R-:W-:-:S06]  /*0590*/  UMOV UR9, 0x3c7abc9e ;  /* 0x3c7abc9e00097882 */ /* 0x000fcc0000000000 */
[----:B------:R-:W-:Y:S01]  /*05a0*/  DFMA R22, R22, -UR8, R14 ;  /* 0x8000000816167c2b */ /* 0x000fe2000800000e */
[----:B------:R-:W-:Y:S01]  /*05b0*/  IMAD.MOV.U32 R14, RZ, RZ, -0x35dec16 ;  /* 0xfca213eaff0e7424 */ /* 0x000fe200078e00ff */
[----:B0-----:R-:W-:Y:S01]  /*05c0*/  DSETP.GEU.AND P0, PT, R16, R24, PT ;  /* 0x000000181000722a */ /* 0x001fe20003f0e000 */
[----:B------:R-:W-:-:S05]  /*05d0*/  IMAD.MOV.U32 R15, RZ, RZ, 0x3e928af3 ;  /* 0x3e928af3ff0f7424 */ /* 0x000fca00078e00ff */
[----:B------:R-:W-:Y:S01]  /*05e0*/  FSEL R16, R24, R16, !P0 ;  /* 0x0000001018107208 */ /* 0x000fe20004000000 */
[----:B------:R-:W-:Y:S01]  /*05f0*/  DFMA R18, R22, UR10, R14 ;  /* 0x0000000a16127c2b */ /* 0x000fe2000800000e */
[----:B------:R-:W-:Y:S02]  /*0600*/  FSEL R17, R25, R17, !P0 ;  /* 0x0000001119117208 */ /* 0x000fe40004000000 */
[----:B------:R-:W-:-:S04]  /*0610*/  FSETP.GEU.FTZ.AND P0, PT, |R5|, 4.1917929649353027344, PT ;  /* 0x4086232b0500780b */ /* 0x000fc80003f1e200 */
[----:B------:R-:W-:Y:S02]  /*0620*/  DADD R6, R6, -R16 ;  /* 0x0000000006067229 */ /* 0x000fe40000000810 */
[----:B------:R-:W-:Y:S01]  /*0630*/  DFMA R18, R22, R18, UR12 ;  /* 0x0000000c16127e2b */ /* 0x000fe20008000012 */
[----:B------:R-:W-:Y:S02]  /*0640*/  IMAD.MOV.U32 R16, RZ, RZ, 0x652b82fe ;  /* 0x652b82feff107424 */ /* 0x000fe400078e00ff */
[----:B------:R-:W-:-:S05]  /*0650*/  IMAD.MOV.U32 R17, RZ, RZ, 0x3ff71547 ;  /* 0x3ff71547ff117424 */ /* 0x000fca00078e00ff */
[----:B------:R-:W-:Y:S02]  /*0660*/  DFMA R18, R22, R18, UR14 ;  /* 0x0000000e16127e2b */ /* 0x000fe40008000012 */
[----:B------:R-:W-:-:S06]  /*0670*/  DFMA R16, R6, R16, 6.75539944105574400000e+15 ;  /* 0x433800000610742b */ /* 0x000fcc0000000010 */
        /* <DEDUP_REMOVED lines=24> */
.L_x_6048:
[----:B------:R-:W-:Y:S05]  /*0800*/  BSYNC B0 ;  /* 0x0000000000007941 */ /* 0x000fea0003800000 */
.L_x_6047:
        /* <DEDUP_REMOVED lines=32> */
.L_x_6050:
[----:B------:R-:W-:Y:S05]  /*0a10*/  BSYNC B0 ;  /* 0x0000000000007941 */ /* 0x000fea0003800000 */
.L_x_6049:
        /* <DEDUP_REMOVED lines=111> */
.L_x_6052:
[----:B------:R-:W-:Y:S05]  /*1110*/  BSYNC B0 ;  /* 0x0000000000007941 */ /* 0x000fea0003800000 */
.L_x_6051:
        /* <DEDUP_REMOVED lines=84> */
.L_x_6054:
[----:B------:R-:W-:Y:S05]  /*1660*/  BSYNC B0 ;  /* 0x0000000000007941 */ /* 0x000fea0003800000 */
.L_x_6053:
        /* <DEDUP_REMOVED lines=9> */
.L_x_6055:
        /* <DEDUP_REMOVED lines=16> */
.L_x_12024:


//--------------------- .text._ZN43_GLOBAL__N__9ae7fba5_10_SoftMax_cu_9f978f6320softmax_warp_forwardIdddLi2ELb1ELb0EEEvPT0_PKT_iiiPKbib --------------------------
	.section	.text._ZN43_GLOBAL__N__9ae7fba5_10_SoftMax_cu_9f978f6320softmax_warp_forwardIdddLi2ELb1ELb0EEEvPT0_PKT_iiiPKbib,"ax",@progbits
	.align	128
.text._ZN43_GLOBAL__N__9ae7fba5_10_SoftMax_cu_9f978f6320softmax_warp_forwardIdddLi2ELb1ELb0EEEvPT0_PKT_iiiPKbib:
        .type           _ZN43_GLOBAL__N__9ae7fba5_10_SoftMax_cu_9f978f6320softmax_warp_forwardIdddLi2ELb1ELb0EEEvPT0_PKT_iiiPKbib,@function
        .size           _ZN43_GLOBAL__N__9ae7fba5_10_SoftMax_cu_9f978f6320softmax_warp_forwardIdddLi2ELb1ELb0EEEvPT0_PKT_iiiPKbib,(.L_x_12025 - _ZN43_GLOBAL__N__9ae7fba5_10_SoftMax_cu_9f978f6320softmax_warp_forwardIdddLi2ELb1ELb0EEEvPT0_PKT_iiiPKbib)
        .other          _ZN43_GLOBAL__N__9ae7fba5_10_SoftMax_cu_9f978f6320softmax_warp_forwardIdddLi2ELb1ELb0EEEvPT0_PKT_iiiPKbib,@"STO_CUDA_ENTRY STV_DEFAULT"
_ZN43_GLOBAL__N__9ae7fba5_10_SoftMax_cu_9f978f6320softmax_warp_forwardIdddLi2ELb1ELb0EEEvPT0_PKT_iiiPKbib:
        /* <DEDUP_REMOVED lines=20> */
[----:B------:R-:W-:-:S07]  /*0140*/  SEL R7, R0, RZ, P0 ;  /* 0x000000ff00077207 */ /* 0x000fce0000000000 */
[----:B------:R-:W0:Y:S02]  /*0150*/  @!P1 LDC.64 R16, c[0x0][0x218] ;  /* 0x00008600ff109b82 */ /* 0x000e240000000a00 */
[----:B0-----:R-:W-:-:S04]  /*0160*/  @!P1 LEA R16, P2, R3, R16, 0x3 ;  /* 0x0000001003109211 */ /* 0x001fc800078418ff */
[----:B------:R-:W-:-:S05]  /*0170*/  @!P1 LEA.HI.X R17, R3, R17, R2, 0x3, P2 ;  /* 0x0000001103119211 */ /* 0x000fca00010f1c02 */
[----:B------:R-:W2:Y:S01]  /*0180*/  @!P1 LDG.E.64 R4, desc[UR4][R16.64] ;  /* 0x0000000410049981 */ /* 0x000ea2000c1e1b00 */
        /* <DEDUP_REMOVED lines=41> */
[----:B------:R-:W-:Y:S01]  /*0420*/  FSEL R17, R17, R21, !P0 ;  /* 0x0000001511117208 */ /* 0x000fe20004000000 */
[----:B-1----:R-:W-:-:S05]  /*0430*/  DSETP.GEU.AND P0, PT, R6, R14, PT ;  /* 0x0000000e0600722a */ /* 0x002fca0003f0e000 */
[----:B------:R-:W-:Y:S01]  /*0440*/  DADD R4, R4, -R16 ;  /* 0x0000000004047229 */ /* 0x000fe20000000810 */
[----:B------:R-:W-:Y:S02]  /*0450*/  FSEL R17, R15, R7, !P0 ;  /* 0x000000070f117208 */ /* 0x000fe40004000000 */
[----:B------:R-:W-:-:S05]  /*0460*/  FSEL R16, R14, R6, !P0 ;  /* 0x000000060e107208 */ /* 0x000fca0004000000 */
[----:B------:R-:W-:Y:S01]  /*0470*/  DFMA R20, R4, R18, 6.75539944105574400000e+15 ;  /* 0x433800000414742b */ /* 0x000fe20000000012 */
[----:B------:R-:W-:Y:S04]  /*0480*/  SHFL.BFLY PT, R25, R17, 0x1, 0x1c1f ;  /* 0x0c3c1f0011197f89 */ /* 0x000fe800000e0000 */
[----:B------:R-:W0:Y:S03]  /*0490*/  SHFL.BFLY PT, R24, R16, 0x1, 0x1c1f ;  /* 0x0c3c1f0010187f89 */ /* 0x000e2600000e0000 */
        /* <DEDUP_REMOVED lines=8> */
[----:B------:R-:W-:Y:S01]  /*0520*/  IMAD.MOV.U32 R15, RZ, RZ, 0x3e928af3 ;  /* 0x3e928af3ff0f7424 */ /* 0x000fe200078e00ff */
[----:B0-----:R-:W-:-:S05]  /*0530*/  DSETP.GEU.AND P0, PT, R16, R24, PT ;  /* 0x000000181000722a */ /* 0x001fca0003f0e000 */
[----:B------:R-:W-:Y:S01]  /*0540*/  DFMA R18, R22, UR8, R14 ;  /* 0x0000000816127c2b */ /* 0x000fe2000800000e */
        /* <DEDUP_REMOVED lines=33> */
.L_x_6057:
[----:B------:R-:W-:Y:S05]  /*0760*/  BSYNC B0 ;  /* 0x0000000000007941 */ /* 0x000fea0003800000 */
.L_x_6056:
[----:B------:R-:W-:Y:S01]  /*0770*/  UMOV UR26, 0xfefa39ef ;  /* 0xfefa39ef001a7882 */ /* 0x000fe20000000000 */
[----:B------:R-:W-:Y:S01]  /*0780*/  UMOV UR27, 0x3fe62e42 ;  /* 0x3fe62e42001b7882 */ /* 0x000fe20000000000 */
[----:B------:R-:W-:Y:S01]  /*0790*/  FSETP.GEU.FTZ.AND P0, PT, |R7|, 4.1917929649353027344, PT ;  /* 0x4086232b0700780b */ /* 0x000fe20003f1e200 */
[C---:B------:R-:W-:Y:S01]  /*07a0*/  DFMA R20, R18.reuse, -UR26, R6 ;  /* 0x8000001a12147c2b */ /* 0x040fe20008000006 */
[----:B------:R-:W-:Y:S01]  /*07b0*/  UMOV UR26, 0x3b39803f ;  /* 0x3b39803f001a7882 */ /* 0x000fe20000000000 */
[----:B------:R-:W-:Y:S01]  /*07c0*/  UMOV UR27, 0x3c7abc9e ;  /* 0x3c7abc9e001b7882 */ /* 0x000fe20000000000 */
        /* <DEDUP_REMOVED lines=28> */
.L_x_6059:
[----:B------:R-:W-:Y:S05]  /*0990*/  BSYNC B0 ;  /* 0x0000000000007941 */ /* 0x000fea0003800000 */
.L_x_6058:
        /* <DEDUP_REMOVED lines=105> */
.L_x_6061:
[----:B------:R-:W-:Y:S05]  /*1030*/  BSYNC B0 ;  /* 0x0000000000007941 */ /* 0x000fea0003800000 */
.L_x_6060:
        /* <DEDUP_REMOVED lines=84> */
.L_x_6063:
[----:B------:R-:W-:Y:S05]  /*1580*/  BSYNC B0 ;  /* 0x0000000000007941 */ /* 0x000fea0003800000 */
.L_x_6062:
        /* <DEDUP_REMOVED lines=9> */
.L_x_6064:
        /* <DEDUP_REMOVED lines=14> */
.L_x_12025:


//--------------------- .text._ZN43_GLOBAL__N__9ae7fba5_10_SoftMax_cu_9f978f6320softmax_warp_forwardIdddLi1ELb1ELb0EEEvPT0_PKT_iiiPKbib --------------------------
	.section	.text._ZN43_GLOBAL__N__9ae7fba5_10_SoftMax_cu_9f978f6320softmax_warp_forwardIdddLi1ELb1ELb0EEEvPT0_PKT_iiiPKbib,"ax",@progbits
	.align	128
.text._ZN43_GLOBAL__N__9ae7fba5_10_SoftMax_cu_9f978f6320softmax_warp_forwardIdddLi1ELb1ELb0EEEvPT0_PKT_iiiPKbib:
        .type           _ZN43_GLOBAL__N__9ae7fba5_10_SoftMax_cu_9f978f6320softmax_warp_forwardIdddLi1ELb1ELb0EEEvPT0_PKT_iiiPKbib,@function
        .size           _ZN43_GLOBAL__N__9ae7fba5_10_SoftMax_cu_9f978f6320softmax_warp_forwardIdddLi1ELb1ELb0EEEvPT0_PKT_iiiPKbib,(.L_x_12026 - _ZN43_GLOBAL__N__9ae7fba5_10_SoftMax_cu_9f978f6320softmax_warp_forwardIdddLi1ELb1ELb0EEEvPT0_PKT_iiiPKbib)
        .other          _ZN43_GLOBAL__N__9ae7fba5_10_SoftMax_cu_9f978f6320softmax_warp_forwardIdddLi1ELb1ELb0EEEvPT0_PKT_iiiPKbib,@"STO_CUDA_ENTRY STV_DEFAULT"
_ZN43_GLOBAL__N__9ae7fba5_10_SoftMax_cu_9f978f6320softmax_warp_forwardIdddLi1ELb1ELb0EEEvPT0_PKT_iiiPKbib:
[----:B------:R-:W-:Y:S01]  /*0000*/  LDC R1, c[0x0][0x28] ;  /* 0x00000a00ff017b82 */ /* 0x000fe20000000800 */
[----:B------:R-:W0:Y:S07]  /*0010*/  S2R R18, SR_TID.Y ;  /* 0x0000000000127919 */ /* 0x000e2e0000002200 */
[----:B------:R-:W0:Y:S01]  /*0020*/  S2UR UR6, SR_CTAID.X ;  /* 0x00000000000679c3 */ /* 0x000e220000002500 */
[----:B------:R-:W-:Y:S01]  /*0030*/  IMAD.MOV.U32 R8, RZ, RZ, 0x0 ;  /* 0x00000000ff087424 */ /* 0x000fe200078e00ff */
[----:B------:R-:W-:Y:S01]  /*0040*/  ULDC.64 UR4, c[0x0][0x208] ;  /* 0x0000820000047ab9 */ /* 0x000fe20000000a00 */
[----:B------:R-:W1:Y:S01]  /*0050*/  S2R R19, SR_TID.X ;  /* 0x0000000000137919 */ /* 0x000e620000002100 */
[----:B------:R-:W-:-:S04]  /*0060*/  IMAD.MOV.U32 R9, RZ, RZ, -0x100000 ;  /* 0xfff00000ff097424 */ /* 0x000fc800078e00ff */
        /* <DEDUP_REMOVED lines=10> */
[----:B------:R-:W-:-:S13]  /*0110*/  ISETP.GE.AND P0, PT, R19, R4, PT ;  /* 0x000000041300720c */ /* 0x000fda0003f06270 */
        /* <DEDUP_REMOVED lines=40> */
[----:B------:R-:W1:Y:S02]  /*03a0*/  SHFL.BFLY PT, R4, R8, 0x1, 0x1e1f ;  /* 0x0c3e1f0008047f89 */ /* 0x000e6400000e0000 */
[----:B-1----:R-:W-:-:S06]  /*03b0*/  DSETP.GEU.AND P0, PT, R8, R4, PT ;  /* 0x000000040800722a */ /* 0x002fcc0003f0e000 */
[----:B------:R-:W-:Y:S02]  /*03c0*/  FSEL R4, R4, R8, !P0 ;  /* 0x0000000804047208 */ /* 0x000fe40004000000 */
[----:B------:R-:W-:-:S06]  /*03d0*/  FSEL R5, R5, R9, !P0 ;  /* 0x0000000905057208 */ /* 0x000fcc0004000000 */
[----:B------:R-:W-:Y:S01]  /*03e0*/  DADD R4, R8, -R4 ;  /* 0x0000000008047229 */ /* 0x000fe20000000804 */
[----:B------:R-:W-:Y:S02]  /*03f0*/  IMAD.MOV.U32 R8, RZ, RZ, -0x35dec16 ;  /* 0xfca213eaff087424 */ /* 0x000fe400078e00ff */
[----:B------:R-:W-:-:S05]  /*0400*/  IMAD.MOV.U32 R9, RZ, RZ, 0x3e928af3 ;  /* 0x3e928af3ff097424 */ /* 0x000fca00078e00ff */
[----:B------:R-:W-:-:S08]  /*0410*/  DFMA R20, R4, R20, 6.75539944105574400000e+15 ;  /* 0x433800000414742b */ /* 0x000fd00000000014 */
[----:B------:R-:W-:-:S08]  /*0420*/  DADD R22, R20, -6.75539944105574400000e+15 ;  /* 0xc338000014167429 */ /* 0x000fd00000000000 */
[----:B0-----:R-:W-:Y:S01]  /*0430*/  DFMA R12, R22, -UR8, R4 ;  /* 0x80000008160c7c2b */ /* 0x001fe20008000004 */
[----:B------:R-:W-:Y:S01]  /*0440*/  UMOV UR8, 0x3b39803f ;  /* 0x3b39803f00087882 */ /* 0x000fe20000000000 */
[----:B------:R-:W-:-:S06]  /*0450*/  UMOV UR9, 0x3c7abc9e ;  /* 0x3c7abc9e00097882 */ /* 0x000fcc0000000000 */
[----:B------:R-:W-:-:S08]  /*0460*/  DFMA R22, R22, -UR8, R12 ;  /* 0x8000000816167c2b */ /* 0x000fd0000800000c */
[----:B------:R-:W-:-:S08]  /*0470*/  DFMA R12, R22, UR10, R8 ;  /* 0x0000000a160c7c2b */ /* 0x000fd00008000008 */
[----:B------:R-:W-:-:S08]  /*0480*/  DFMA R12, R22, R12, UR12 ;  /* 0x0000000c160c7e2b */ /* 0x000fd0000800000c */
[----:B------:R-:W-:-:S08]  /*0490*/  DFMA R12, R22, R12, UR14 ;  /* 0x0000000e160c7e2b */ /* 0x000fd0000800000c */
[----:B------:R-:W-:-:S08]  /*04a0*/  DFMA R12, R22, R12, UR16 ;  /* 0x00000010160c7e2b */ /* 0x000fd0000800000c */
[C---:B------:R-:W-:Y:S02]  /*04b0*/  DFMA R14, R22.reuse, R12, UR18 ;  /* 0x00000012160e7e2b */ /* 0x040fe4000800000c */
[----:B---3--:R-:W-:Y:S04]  /*04c0*/  SHFL.BFLY PT, R13, R7, 0x1, 0x1e1f ;  /* 0x0c3e1f00070d7f89 */ /* 0x008fe800000e0000 */
[----:B------:R-:W0:Y:S02]  /*04d0*/  SHFL.BFLY PT, R12, R6, 0x1, 0x1e1f ;  /* 0x0c3e1f00060c7f89 */ /* 0x000e2400000e0000 */
[----:B------:R-:W-:-:S08]  /*04e0*/  DFMA R14, R22, R14, UR20 ;  /* 0x00000014160e7e2b */ /* 0x000fd0000800000e */
[----:B------:R-:W-:-:S08]  /*04f0*/  DFMA R14, R22, R14, UR22 ;  /* 0x00000016160e7e2b */ /* 0x000fd0000800000e */
[----:B------:R-:W-:Y:S02]  /*0500*/  DFMA R14, R22, R14, UR24 ;  /* 0x00000018160e7e2b */ /* 0x000fe4000800000e */
[----:B0-----:R-:W-:-:S06]  /*0510*/  DSETP.GEU.AND P0, PT, R6, R12, PT ;  /* 0x0000000c0600722a */ /* 0x001fcc0003f0e000 */
[----:B------:R-:W-:Y:S01]  /*0520*/  DFMA R14, R22, R14, UR26 ;  /* 0x0000001a160e7e2b */ /* 0x000fe2000800000e */
[----:B------:R-:W-:Y:S02]  /*0530*/  FSEL R12, R12, R6, !P0 ;  /* 0x000000060c0c7208 */ /* 0x000fe40004000000 */
[----:B------:R-:W-:-:S05]  /*0540*/  FSEL R13, R13, R7, !P0 ;  /* 0x000000070d0d7208 */ /* 0x000fca0004000000 */
[----:B------:R-:W-:Y:S01]  /*0550*/  DFMA R14, R22, R14, 1 ;  /* 0x3ff00000160e742b */ /* 0x000fe2000000000e */
[----:B------:R-:W-:Y:S01]  /*0560*/  FSETP.GEU.FTZ.AND P0, PT, |R5|, 4.1917929649353027344, PT ;  /* 0x4086232b0500780b */ /* 0x000fe20003f1e200 */
[----:B------:R-:W-:Y:S01]  /*0570*/  DADD R6, R6, -R12 ;  /* 0x0000000006067229 */ /* 0x000fe2000000080c */
[----:B------:R-:W-:Y:S02]  /*0580*/  IMAD.MOV.U32 R12, RZ, RZ, 0x652b82fe ;  /* 0x652b82feff0c7424 */ /* 0x000fe400078e00ff */
[----:B------:R-:W-:-:S03]  /*0590*/  IMAD.MOV.U32 R13, RZ, RZ, 0x3ff71547 ;  /* 0x3ff71547ff0d7424 */ /* 0x000fc600078e00ff */
[----:B------:R-:W-:-:S03]  /*05a0*/  DFMA R22, R22, R14, 1 ;  /* 0x3ff000001616742b */ /* 0x000fc6000000000e */
[----:B------:R-:W-:-:S07]  /*05b0*/  DFMA R12, R6, R12, 6.75539944105574400000e+15 ;  /* 0x43380000060c742b */ /* 0x000fce000000000c */
[----:B------:R-:W-:Y:S02]  /*05c0*/  IMAD R17, R20, 0x100000, R23 ;  /* 0x0010000014117824 */ /* 0x000fe400078e0217 */
[----:B------:R-:W-:Y:S01]  /*05d0*/  IMAD.MOV.U32 R16, RZ, RZ, R22 ;  /* 0x000000ffff107224 */ /* 0x000fe200078e0016 */
[----:B------:R-:W-:Y:S01]  /*05e0*/  DADD R14, R12, -6.75539944105574400000e+15 ;  /* 0xc33800000c0e7429 */ /* 0x000fe20000000000 */
        /* <DEDUP_REMOVED lines=13> */
.L_x_6066:
[----:B------:R-:W-:Y:S05]  /*06c0*/  BSYNC B0 ;  /* 0x0000000000007941 */ /* 0x000fea0003800000 */
.L_x_6065:
        /* <DEDUP_REMOVED lines=32> */
.L_x_6068:
[----:B------:R-:W-:Y:S05]  /*08d0*/  BSYNC B0 ;  /* 0x0000000000007941 */ /* 0x000fea0003800000 */
.L_x_6067:
        /* <DEDUP_REMOVED lines=9> */
[----:B------:R-:W-:Y:S01]  /*0970*/  ISETP.GT.AND P3, PT, R13, 0xfffff, PT ;  /* 0x000fffff0d00780c */ /* 0x000fe20003f64270 */
[----:B------:R-:W-:Y:S01]  /*0980*/  IMAD.MOV.U32 R23, RZ, RZ, R13 ;  /* 0x000000ffff177224 */ /* 0x000fe200078e000d */
[----:B------:R-:W-:Y:S01]  /*0990*/  ISETP.GE.AND P0, PT, R19, R0, PT ;  /* 0x000000001300720c */ /* 0x000fe20003f06270 */
[----:B------:R-:W-:Y:S01]  /*09a0*/  IMAD.MOV.U32 R20, RZ, RZ, R12 ;  /* 0x000000ffff147224 */ /* 0x000fe200078e000c */
[----:B------:R-:W0:Y:S01]  /*09b0*/  LDC R11, c[0x0][0x4] ;  /* 0x00000100ff0b7b82 */ /* 0x000e220000000800 */
[----:B------:R-:W-:Y:S01]  /*09c0*/  BSSY B0, `(.L_x_6069) ;  /* 0x0000052000007945 */ /* 0x000fe20003800000 */
[----:B------:R-:W-:-:S07]  /*09d0*/  IMAD.MOV.U32 R22, RZ, RZ, -0x3ff ;  /* 0xfffffc01ff167424 */ /* 0x000fce00078e00ff */
[----:B------:R-:W-:Y:S01]  /*09e0*/  @!P3 DMUL R12, R12, 1.80143985094819840000e+16 ;  /* 0x435000000c0cb828 */ /* 0x000fe20000000000 */
[----:B------:R-:W-:-:S09]  /*09f0*/  @!P3 IMAD.MOV.U32 R22, RZ, RZ, -0x435 ;  /* 0xfffffbcbff16b424 */ /* 0x000fd200078e00ff */
[----:B------:R-:W-:Y:S02]  /*0a00*/  @!P3 IMAD.MOV.U32 R23, RZ, RZ, R13 ;  /* 0x000000ffff17b224 */ /* 0x000fe400078e000d */
[----:B------:R-:W-:Y:S02]  /*0a10*/  @!P3 IMAD.MOV.U32 R20, RZ, RZ, R12 ;  /* 0x000000ffff14b224 */ /* 0x000fe400078e000c */
[----:B------:R-:W-:Y:S02]  /*0a20*/  VIADD R8, R23, 0xffffffff ;  /* 0xffffffff17087836 */ /* 0x000fe40000000000 */
[----:B0-----:R-:W-:-:S03]  /*0a30*/  IMAD R11, R11, UR6, R18 ;  /* 0x000000060b0b7c24 */ /* 0x001fc6000f8e0212 */
[----:B------:R-:W-:Y:S01]  /*0a40*/  ISETP.GE.U32.AND P4, PT, R8, 0x7fefffff, PT ;  /* 0x7fefffff0800780c */ /* 0x000fe20003f86070 */
[----:B------:R-:W-:Y:S01]  /*0a50*/  IMAD R21, R11, -0x2, R10 ;  /* 0xfffffffe0b157824 */ /* 0x000fe200078e020a */
[----:B------:R-:W0:Y:S01]  /*0a60*/  @!P0 LDC.64 R8, c[0x0][0x210] ;  /* 0x00008400ff088b82 */ /* 0x000e220000000a00 */
[----:B--23--:R-:W-:-:S03]  /*0a70*/  DADD R10, R14, R16 ;  /* 0x000000000e0a7229 */ /* 0x00cfc60000000010 */
[----:B------:R-:W-:-:S07]  /*0a80*/  ISETP.GE.AND P1, PT, R21, 0x2, PT ;  /* 0x000000021500780c */ /* 0x000fce0003f26270 */
        /* <DEDUP_REMOVED lines=9> */
[----:B------:R-:W-:Y:S01]  /*0b20*/  IMAD.MOV.U32 R14, RZ, RZ, RZ ;  /* 0x000000ffff0e7224 */ /* 0x000fe200078e00ff */
[----:B------:R-:W-:Y:S01]  /*0b30*/  UMOV UR8, 0x3ae80f1e ;  /* 0x3ae80f1e00087882 */ /* 0x000fe20000000000 */
[----:B------:R-:W-:Y:S01]  /*0b40*/  UMOV UR9, 0x3eb1380b ;  /* 0x3eb1380b00097882 */ /* 0x000fe20000000000 */
[----:B------:R-:W-:Y:S01]  /*0b50*/  LOP3.LUT R21, R12, 0x3ff00000, RZ, 0xfc, !PT ;  /* 0x3ff000000c157812 */ /* 0x000fe200078efcff */
[----:B------:R-:W-:Y:S01]  /*0b60*/  UMOV UR10, 0x80000000 ;  /* 0x80000000000a7882 */ /* 0x000fe20000000000 */
[----:B------:R-:W-:Y:S02]  /*0b70*/  UMOV UR11, 0x43300000 ;  /* 0x43300000000b7882 */ /* 0x000fe40000000000 */
        /* <DEDUP_REMOVED lines=54> */
.L_x_6070:
[----:B------:R-:W-:Y:S05]  /*0ee0*/  BSYNC B0 ;  /* 0x0000000000007941 */ /* 0x000fea0003800000 */
.L_x_6069:
        /* <DEDUP_REMOVED lines=84> */
.L_x_6072:
[----:B------:R-:W-:Y:S05]  /*1430*/  BSYNC B0 ;  /* 0x0000000000007941 */ /* 0x000fea0003800000 */
.L_x_6071:
        /* <DEDUP_REMOVED lines=9> */
.L_x_6073:
        /* <DEDUP_REMOVED lines=11> */
.L_x_12026:


//--------------------- .text._ZN43_GLOBAL__N__9ae7fba5_10_SoftMax_cu_9f978f6320softmax_warp_forwardIdddLi0ELb1ELb0EEEvPT0_PKT_iiiPKbib --------------------------
	.section	.text._ZN43_GLOBAL__N__9ae7fba5_10_SoftMax_cu_9f978f6320softmax_warp_forwardIdddLi0ELb1ELb0EEEvPT0_PKT_iiiPKbib,"ax",@progbits
	.align	128
.text._ZN43_GLOBAL__N__9ae7fba5_10_SoftMax_cu_9f978f6320softmax_warp_forwardIdddLi0ELb1ELb0EEEvPT0_PKT_iiiPKbib:
        .type           _ZN43_GLOBAL__N__9ae7fba5_10_SoftMax_cu_9f978f6320softmax_warp_forwardIdddLi0ELb1ELb0EEEvPT0_PKT_iiiPKbib,@function
        .size           _ZN43_GLOBAL__N__9ae7fba5_10_SoftMax_cu_9f978f6320softmax_warp_forwardIdddLi0ELb1ELb0EEEvPT0_PKT_iiiPKbib,(.L_x_12027 - _ZN43_GLOBAL__N__9ae7fba5_10_SoftMax_cu_9f978f6320softmax_warp_forwardIdddLi0ELb1ELb0EEEvPT0_PKT_iiiPKbib)
        .other          _ZN43_GLOBAL__N__9ae7fba5_10_SoftMax_cu_9f978f6320softmax_warp_forwardIdddLi0ELb1ELb0EEEvPT0_PKT_iiiPKbib,@"STO_CUDA_ENTRY STV_DEFAULT"
_ZN43_GLOBAL__N__9ae7fba5_10_SoftMax_cu_9f978f6320softmax_warp_forwardIdddLi0ELb1ELb0EEEvPT0_PKT_iiiPKbib:
[----:B------:R-:W-:Y:S01]  /*0000*/  LDC R1, c[0x0][0x28] ;  /* 0x00000a00ff017b82 */ /* 0x000fe20000000800 */
[----:B------:R-:W0:Y:S07]  /*0010*/  S2R R3, SR_TID.Y ;  /* 0x0000000000037919 */ /* 0x000e2e0000002200 */
[----:B------:R-:W0:Y:S01]  /*0020*/  S2UR UR6, SR_CTAID.X ;  /* 0x00000000000679c3 */ /* 0x000e220000002500 */
[----:B------:R-:W-:Y:S01]  /*0030*/  ULDC.64 UR4, c[0x0][0x208] ;  /* 0x0000820000047ab9 */ /* 0x000fe20000000a00 */
[----:B------:R-:W-:Y:S01]  /*0040*/  IMAD.MOV.U32 R12, RZ, RZ, 0x0 ;  /* 0x00000000ff0c7424 */ /* 0x000fe200078e00ff */
        /* <DEDUP_REMOVED lines=10> */
[----:B------:R-:W-:Y:S01]  /*00f0*/  VIMNMX R4, R8, 0x2, PT ;  /* 0x0000000208047848 */ /* 0x000fe20003fe0100 */
[----:B------:R-:W-:Y:S01]  /*0100*/  IMAD.MOV.U32 R8, RZ, RZ, 0x0 ;  /* 0x00000000ff087424 */ /* 0x000fe200078e00ff */
[----:B---3--:R-:W-:Y:S02]  /*0110*/  SEL R9, R0, RZ, P0 ;  /* 0x000000ff00097207 */ /* 0x008fe40000000000 */
[----:B------:R-:W-:Y:S02]  /*0120*/  ISETP.GT.AND P1, PT, R4, 0x1, PT ;  /* 0x000000010400780c */ /* 0x000fe40003f24270 */
[----:B------:R-:W-:Y:S01]  /*0130*/  ISETP.GE.AND P0, PT, R2, R9, PT ;  /* 0x000000090200720c */ /* 0x000fe20003f06270 */
[----:B------:R-:W-:Y:S01]  /*0140*/  IMAD.MOV.U32 R9, RZ, RZ, -0x100000 ;  /* 0xfff00000ff097424 */ /* 0x000fe200078e00ff */
        /* <DEDUP_REMOVED lines=11> */
[----:B------:R-:W-:-:S05]  /*0200*/  @!P1 LEA.HI.X R29, R5, R29, R10, 0x3, P3 ;  /* 0x0000001d051d9211 */ /* 0x000fca00018f1c0a */
[----:B------:R-:W3:Y:S01]  /*0210*/  @!P1 LDG.E.64 R12, desc[UR4][R28.64] ;  /* 0x000000041c0c9981 */ /* 0x000ee2000c1e1b00 */
[----:B------:R-:W-:Y:S02]  /*0220*/  IMAD.MOV.U32 R10, RZ, RZ, 0x652b82fe ;  /* 0x652b82feff0a7424 */ /* 0x000fe400078e00ff */
        /* <DEDUP_REMOVED lines=25> */
[----:B--2---:R-:W-:-:S02]  /*03c0*/  DADD R8, R8, -R8 ;  /* 0x0000000008087229 */ /* 0x004fc40000000808 */
[----:B---3--:R-:W-:-:S06]  /*03d0*/  DADD R12, R12, -R12 ;  /* 0x000000000c0c7229 */ /* 0x008fcc000000080c */
[-C--:B------:R-:W-:Y:S02]  /*03e0*/  DFMA R18, R8, R10.reuse, 6.75539944105574400000e+15 ;  /* 0x433800000812742b */ /* 0x080fe4000000000a */
[----:B------:R-:W-:-:S06]  /*03f0*/  DFMA R14, R12, R10, 6.75539944105574400000e+15 ;  /* 0x433800000c0e742b */ /* 0x000fcc000000000a */
[----:B------:R-:W-:Y:S02]  /*0400*/  DADD R24, R18, -6.75539944105574400000e+15 ;  /* 0xc338000012187429 */ /* 0x000fe40000000000 */
[----:B------:R-:W-:-:S06]  /*0410*/  DADD R22, R14, -6.75539944105574400000e+15 ;  /* 0xc33800000e167429 */ /* 0x000fcc0000000000 */
[----:B------:R-:W-:Y:S02]  /*0420*/  DFMA R16, R24, -UR8, R8 ;  /* 0x8000000818107c2b */ /* 0x000fe40008000008 */
[----:B------:R-:W-:-:S06]  /*0430*/  DFMA R20, R22, -UR8, R12 ;  /* 0x8000000816147c2b */ /* 0x000fcc000800000c */
[----:B------:R-:W-:Y:S01]  /*0440*/  DFMA R16, R24, -UR10, R16 ;  /* 0x8000000a18107c2b */ /* 0x000fe20008000010 */
[----:B------:R-:W-:Y:S02]  /*0450*/  IMAD.MOV.U32 R24, RZ, RZ, -0x35dec16 ;  /* 0xfca213eaff187424 */ /* 0x000fe400078e00ff */
[----:B------:R-:W-:Y:S01]  /*0460*/  IMAD.MOV.U32 R25, RZ, RZ, 0x3e928af3 ;  /* 0x3e928af3ff197424 */ /* 0x000fe200078e00ff */
[----:B------:R-:W-:-:S05]  /*0470*/  DFMA R20, R22, -UR10, R20 ;  /* 0x8000000a16147c2b */ /* 0x000fca0008000014 */
[----:B------:R-:W-:-:S03]  /*0480*/  DFMA R22, R16, UR12, R24 ;  /* 0x0000000c10167c2b */ /* 0x000fc60008000018 */
[----:B------:R-:W-:-:S05]  /*0490*/  DFMA R24, R20, UR12, R24 ;  /* 0x0000000c14187c2b */ /* 0x000fca0008000018 */
[----:B------:R-:W-:-:S03]  /*04a0*/  DFMA R22, R16, R22, UR14 ;  /* 0x0000000e10167e2b */ /* 0x000fc60008000016 */
[----:B------:R-:W-:-:S05]  /*04b0*/  DFMA R24, R20, R24, UR14 ;  /* 0x0000000e14187e2b */ /* 0x000fca0008000018 */
        /* <DEDUP_REMOVED lines=12> */
[----:B------:R-:W-:Y:S01]  /*0580*/  DFMA R22, R16, R22, UR28 ;  /* 0x0000001c10167e2b */ /* 0x000fe20008000016 */
[----:B------:R-:W-:Y:S02]  /*0590*/  FSETP.GEU.FTZ.AND P1, PT, |R9|, 4.1917929649353027344, PT ;  /* 0x4086232b0900780b */ /* 0x000fe40003f3e200 */
[----:B------:R-:W-:-:S05]  /*05a0*/  DFMA R24, R20, R24, UR28 ;  /* 0x0000001c14187e2b */ /* 0x000fca0008000018 */
[----:B------:R-:W-:-:S03]  /*05b0*/  DFMA R22, R16, R22, 1 ;  /* 0x3ff000001016742b */ /* 0x000fc60000000016 */
[----:B------:R-:W-:-:S05]  /*05c0*/  DFMA R24, R20, R24, 1 ;  /* 0x3ff000001418742b */ /* 0x000fca0000000018 */
[----:B------:R-:W-:Y:S01]  /*05d0*/  DFMA R22, R16, R22, 1 ;  /* 0x3ff000001016742b */ /* 0x000fe20000000016 */
[----:B------:R-:W-:Y:S02]  /*05e0*/  FSETP.GEU.FTZ.AND P2, PT, |R13|, 4.1917929649353027344, PT ;  /* 0x4086232b0d00780b */ /* 0x000fe40003f5e200 */
[----:B------:R-:W-:-:S07]  /*05f0*/  DFMA R20, R20, R24, 1 ;  /* 0x3ff000001414742b */ /* 0x000fce0000000018 */
        /* <DEDUP_REMOVED lines=8> */
[----:B------:R-:W-:Y:S05]  /*0680*/  @P1 BRA `(.L_x_6075) ;  /* 0x0000000000201947 */ /* 0x000fea0003800000 */
[----:B------:R-:W-:Y:S01]  /*0690*/  DFMA R10, R10, R8, 6.75539944105574400000e+15 ;  /* 0x433800000a0a742b */ /* 0x000fe20000000008 */
[----:B------:R-:W-:-:S09]  /*06a0*/  IMAD.MOV.U32 R18, RZ, RZ, RZ ;  /* 0x000000ffff127224 */ /* 0x000fd200078e00ff */
[----:B------:R-:W-:-:S04]  /*06b0*/  LEA.HI R4, R10, R10, RZ, 0x1 ;  /* 0x0000000a0a047211 */ /* 0x000fc800078f08ff */
[----:B------:R-:W-:-:S05]  /*06c0*/  SHF.R.S32.HI R5, RZ, 0x1, R4 ;  /* 0x00000001ff057819 */ /* 0x000fca0000011404 */
[----:B------:R-:W-:Y:S02]  /*06d0*/  IMAD.IADD R10, R10, 0x1, -R5 ;  /* 0x000000010a0a7824 */ /* 0x000fe400078e0a05 */
[----:B------:R-:W-:-:S03]  /*06e0*/  IMAD R23, R5, 0x100000, R23 ;  /* 0x0010000005177824 */ /* 0x000fc600078e0217 */
[----:B------:R-:W-:-:S06]  /*06f0*/  LEA R19, R10, 0x3ff00000, 0x14 ;  /* 0x3ff000000a137811 */ /* 0x000fcc00078ea0ff */
[----:B------:R-:W-:-:S11]  /*0700*/  DMUL R18, R22, R18 ;  /* 0x0000001216127228 */ /* 0x000fd60000000000 */
.L_x_6075:
[----:B------:R-:W-:Y:S05]  /*0710*/  BSYNC B0 ;  /* 0x0000000000007941 */ /* 0x000fea0003800000 */
.L_x_6074:
        /* <DEDUP_REMOVED lines=17> */
.L_x_6077:
[----:B------:R-:W-:Y:S05]  /*0830*/  BSYNC B0 ;  /* 0x0000000000007941 */ /* 0x000fea0003800000 */
.L_x_6076:
[----:B------:R-:W-:Y:S05]  /*0840*/  @!P0 EXIT ;  /* 0x000000000000894d */ /* 0x000fea0003800000 */
[----:B------:R-:W-:Y:S01]  /*0850*/  ISETP.GT.AND P2, PT, R19, 0xfffff, PT ;  /* 0x000fffff1300780c */ /* 0x000fe20003f44270 */
[----:B------:R-:W-:Y:S01]  /*0860*/  IMAD.MOV.U32 R20, RZ, RZ, R19 ;  /* 0x000000ffff147224 */ /* 0x000fe200078e0013 */
[----:B------:R-:W-:Y:S01]  /*0870*/  ISETP.GE.AND P1, PT, R2, R0, PT ;  /* 0x000000000200720c */ /* 0x000fe20003f26270 */
[----:B------:R-:W-:Y:S01]  /*0880*/  IMAD.MOV.U32 R10, RZ, RZ, R18 ;  /* 0x000000ffff0a7224 */ /* 0x000fe200078e0012 */
[----:B------:R-:W0:Y:S01]  /*0890*/  LDC R2, c[0x0][0x4] ;  /* 0x00000100ff027b82 */ /* 0x000e220000000800 */
[----:B------:R-:W-:Y:S01]  /*08a0*/  BSSY B0, `(.L_x_6078) ;  /* 0x0000053000007945 */ /* 0x000fe20003800000 */
[----:B------:R-:W-:Y:S01]  /*08b0*/  DADD R24, RZ, R24 ;  /* 0x00000000ff187229 */ /* 0x000fe20000000018 */
[----:B------:R-:W-:-:S06]  /*08c0*/  IMAD.MOV.U32 R21, RZ, RZ, -0x3ff ;  /* 0xfffffc01ff157424 */ /* 0x000fcc00078e00ff */
[----:B------:R-:W-:Y:S01]  /*08d0*/  @!P2 DMUL R18, R18, 1.80143985094819840000e+16 ;  /* 0x435000001212a828 */ /* 0x000fe20000000000 */
[----:B------:R-:W-:-:S09]  /*08e0*/  @!P2 IMAD.MOV.U32 R21, RZ, RZ, -0x435 ;  /* 0xfffffbcbff15a424 */ /* 0x000fd200078e00ff */
[----:B------:R-:W-:Y:S01]  /*08f0*/  @!P2 IMAD.MOV.U32 R20, RZ, RZ, R19 ;  /* 0x000000ffff14a224 */ /* 0x000fe200078e0013 */
[----:B------:R-:W-:-:S03]  /*0900*/  @!P2 MOV R10, R18 ;  /* 0x00000012000aa202 */ /* 0x000fc60000000f00 */
[----:B------:R-:W-:Y:S02]  /*0910*/  VIADD R4, R20, 0xffffffff ;  /* 0xffffffff14047836 */ /* 0x000fe40000000000 */
[----:B0-----:R-:W-:-:S03]  /*0920*/  IMAD R3, R2, UR6, R3 ;  /* 0x0000000602037c24 */ /* 0x001fc6000f8e0203 */
[----:B------:R-:W-:Y:S01]  /*0930*/  ISETP.GE.U32.AND P3, PT, R4, 0x7fefffff, PT ;  /* 0x7fefffff0400780c */ /* 0x000fe20003f66070 */
[----:B------:R-:W-:Y:S01]  /*0940*/  IMAD R3, R3, -0x2, R6 ;  /* 0xfffffffe03037824 */ /* 0x000fe200078e0206 */
[----:B------:R-:W0:Y:S04]  /*0950*/  @!P1 LDC.64 R4, c[0x0][0x210] ;  /* 0x00008400ff049b82 */ /* 0x000e280000000a00 */
[----:B------:R-:W-:-:S07]  /*0960*/  ISETP.GE.AND P0, PT, R3, 0x2, PT ;  /* 0x000000020300780c */ /* 0x000fce0003f06270 */
[----:B------:R-:W-:Y:S01]  /*0970*/  @P3 IMAD.MOV.U32 R14, RZ, RZ, 0x0 ;  /* 0x00000000ff0e3424 */ /* 0x000fe200078e00ff */
[----:B------:R-:W-:Y:S01]  /*0980*/  @P3 FSETP.NEU.FTZ.AND P4, PT, R19, RZ, PT ;  /* 0x000000ff1300320b */ /* 0x000fe20003f9d000 */
[----:B------:R-:W-:-:S06]  /*0990*/  @P3 IMAD.MOV.U32 R15, RZ, RZ, 0x7ff00000 ;  /* 0x7ff00000ff0f3424 */ /* 0x000fcc00078e00ff */
[----:B------:R-:W-:-:S10]  /*09a0*/  @P3 DFMA R14, R18, R14, +INF ;  /* 0x7ff00000120e342b */ /* 0x000fd4000000000e */
[----:B------:R-:W-:Y:S02]  /*09b0*/  @P3 FSEL R2, R14, RZ, P4 ;  /* 0x000000ff0e023208 */ /* 0x000fe40002000000 */
[----:B------:R-:W-:Y:S02]  /*09c0*/  @P3 FSEL R3, R15, -QNAN , P4 ;  /* 0xfff000000f033808 */ /* 0x000fe40002000000 */
[----:B0-----:R-:W-:Y:S01]  /*09d0*/  @!P1 LEA R4, P4, R7, R4, 0x3 ;  /* 0x0000000407049211 */ /* 0x001fe200078818ff */
[----:B------:R-:W-:-:S12]  /*09e0*/  @P3 BRA `(.L_x_6079) ;  /* 0x0000000000f83947 */ /* 0x000fd80003800000 */
[----:B------:R-:W-:Y:S01]  /*09f0*/  LOP3.LUT R2, R20, 0x800fffff, RZ, 0xc0, !PT ;  /* 0x800fffff14027812 */ /* 0x000fe200078ec0ff */
[----:B------:R-:W-:Y:S01]  /*0a00*/  IMAD.MOV.U32 R18, RZ, RZ, -0x748574fc ;  /* 0x8b7a8b04ff127424 */ /* 0x000fe200078e00ff */
[----:B------:R-:W-:Y:S01]  /*0a10*/  UMOV UR8, 0x3ae80f1e ;  /* 0x3ae80f1e00087882 */ /* 0x000fe20000000000 */
[----:B------:R-:W-:Y:S01]  /*0a20*/  IMAD.MOV.U32 R19, RZ, RZ, 0x3ed0ee25 ;  /* 0x3ed0ee25ff137424 */ /* 0x000fe200078e00ff */
[----:B------:R-:W-:Y:S01]  /*0a30*/  LOP3.LUT R3, R2, 0x3ff00000, RZ, 0xfc, !PT ;  /* 0x3ff0000002037812 */ /* 0x000fe200078efcff */
[----:B------:R-:W-:Y:S01]  /*0a40*/  IMAD.MOV.U32 R2, RZ, RZ, R10 ;  /* 0x000000ffff027224 */ /* 0x000fe200078e000a */
[----:B------:R-:W-:Y:S01]  /*0a50*/  UMOV UR9, 0x3eb1380b ;  /* 0x3eb1380b00097882 */ /* 0x000fe20000000000 */
[----:B------:R-:W-:Y:S01]  /*0a60*/  IMAD.MOV.U32 R10, RZ, RZ, RZ ;  /* 0x000000ffff0a7224 */ /* 0x000fe200078e00ff */
[----:B------:R-:W-:Y:S01]  /*0a70*/  ISETP.GE.AND P2, PT, R3, 0x3ff6a09f, PT ;  /* 0x3ff6a09f0300780c */ /* 0x000fe20003f46270 */
[----:B------:R-:W-:Y:S01]  /*0a80*/  UMOV UR10, 0x80000000 ;  /* 0x80000000000a7882 */ /* 0x000fe20000000000 */
[----:B------:R-:W-:Y:S01]  /*0a90*/  LEA.HI R6, R20, R21, RZ, 0xc ;  /* 0x0000001514067211 */ /* 0x000fe200078f60ff */
[----:B------:R-:W-:-:S10]  /*0aa0*/  UMOV UR11, 0x43300000 ;  /* 0x43300000000b7882 */ /* 0x000fd40000000000 */
        /* <DEDUP_REMOVED lines=29> */
[----:B------:R-:W-:Y:S01]  /*0c80*/  LOP3.LUT R22, R6, 0x80000000, RZ, 0x3c, !PT ;  /* 0x8000000006167812 */ /* 0x000fe200078e3cff */
[----:B------:R-:W-:Y:S01]  /*0c90*/  IMAD.MOV.U32 R23, RZ, RZ, 0x43300000 ;  /* 0x43300000ff177424 */ /* 0x000fe200078e00ff */
[----:B------:R-:W-:Y:S01]  /*0ca0*/  UMOV UR9, 0x3f899999 ;  /* 0x3f89999900097882 */ /* 0x000fe20000000000 */
[----:B------:R-:W-:-:S03]  /*0cb0*/  DMUL R18, R10, R18 ;  /* 0x000000120a127228 */ /* 0x000fc60000000000 */
        /* <DEDUP_REMOVED lines=17> */
.L_x_6079:
[----:B------:R-:W-:Y:S05]  /*0dd0*/  BSYNC B0 ;  /* 0x0000000000007941 */ /* 0x000fea0003800000 */
.L_x_6078:
[----:B------:R-:W-:Y:S01]  /*0de0*/  @!P1 DADD R2, -R2, R8 ;  /* 0x0000000002029229 */ /* 0x000fe20000000108 */
        /* <DEDUP_REMOVED lines=14> */
[----:B------:R-:W-:Y:S01]  /*0ed0*/  @P2 MOV R2, 0x0 ;  /* 0x0000000000022802 */ /* 0x000fe20000000f00 */
[----:B------:R-:W-:Y:S01]  /*0ee0*/  @P2 IMAD.MOV.U32 R3, RZ, RZ, 0x7ff00000 ;  /* 0x7ff00000ff032424 */ /* 0x000fe200078e00ff */
[----:B------:R-:W-:-:S05]  /*0ef0*/  @P2 FSETP.NEU.FTZ.AND P3, PT, R25, RZ, PT ;  /* 0x000000ff1900220b */ /* 0x000fca0003f7d000 */
        /* <DEDUP_REMOVED lines=66> */
.L_x_6081:
[----:B------:R-:W-:Y:S05]  /*1320*/  BSYNC B0 ;  /* 0x0000000000007941 */ /* 0x000fea0003800000 */
.L_x_6080:
        /* <DEDUP_REMOVED lines=9> */
.L_x_6082:
        /* <DEDUP_REMOVED lines=12> */
.L_x_12027:


//--------------------- .text._ZN2at6native43_GLOBAL__N__9ae7fba5_10_SoftMax_cu_9f978f6327cunn_SpatialSoftMaxBackwardIN3c108BFloat16EffNS1_23SoftMaxBackwardEpilogueEEEvPT_PKT1_SA_jjj --------------------------
	.section	.text._ZN2at6native43_GLOBAL__N__9ae7fba5_10_SoftMax_cu_9f978f6327cunn_SpatialSoftMaxBackwardIN3c108BFloat16EffNS1_23SoftMaxBackwardEpilogueEEEvPT_PKT1_SA_jjj,"ax",@progbits
	.align	128
.text._ZN2at6native43_GLOBAL__N__9ae7fba5_10_SoftMax_cu_9f978f6327cunn_SpatialSoftMaxBackwardIN3c108BFloat16EffNS1_23SoftMaxBackwardEpilogueEEEvPT_PKT1_SA_jjj:
        .type           _ZN2at6native43_GLOBAL__N__9ae7fba5_10_SoftMax_cu_9f978f6327cunn_SpatialSoftMaxBackwardIN3c108BFloat16EffNS1_23SoftMaxBackwardEpilogueEEEvPT_PKT1_SA_jjj,@function
        .size           _ZN2at6native43_GLOBAL__N__9ae7fba5_10_SoftMax_cu_9f978f6327cunn_SpatialSoftMaxBackwardIN3c108BFloat16EffNS1_23SoftMaxBackwardEpilogueEEEvPT_PKT1_SA_jjj,(.L_x_12028 - _ZN2at6native43_GLOBAL__N__9ae7fba5_10_SoftMax_cu_9f978f6327cunn_SpatialSoftMaxBackwardIN3c108BFloat16EffNS1_23SoftMaxBackwardEpilogueEEEvPT_PKT1_SA_jjj)
        .other          _ZN2at6native43_GLOBAL__N__9ae7fba5_10_SoftMax_cu_9f978f6327cunn_SpatialSoftMaxBackwardIN3c108BFloat16EffNS1_23SoftMaxBackwardEpilogueEEEvPT_PKT1_SA_jjj,@"STO_CUDA_ENTRY STV_DEFAULT"
_ZN2at6native43_GLOBAL__N__9ae7fba5_10_SoftMax_cu_9f978f6327cunn_SpatialSoftMaxBackwardIN3c108BFloat16EffNS1_23SoftMaxBackwardEpilogueEEEvPT_PKT1_SA_jjj:
[----:B------:R-:W-:Y:S08]  /*0000*/  LDC R1, c[0x0][0x28] ;  /* 0x00000a00ff017b82 */ /* 0x000ff00000000800 */
[----:B------:R-:W0:Y:S08]  /*0010*/  S2UR UR12, SR_CTAID.X ;  /* 0x00000000000c79c3 */ /* 0x000e300000002500 */
[----:B------:R-:W0:Y:S02]  /*0020*/  LDC R0, c[0x0][0x228] ;  /* 0x00008a00ff007b82 */ /* 0x000e240000000800 */
[----:B0-----:R-:W-:-:S13]  /*0030*/  ISETP.LE.U32.AND P0, PT, R0, UR12, PT ;  /* 0x0000000c00007c0c */ /* 0x001fda000bf03070 */
[----:B------:R-:W-:Y:S05]  /*0040*/  @P0 EXIT ;  /* 0x000000000000094d */ /* 0x000fea0003800000 */
[----:B------:R-:W0:Y:S01]  /*0050*/  S2R R0, SR_TID.Y ;  /* 0x0000000000007919 */ /* 0x000e220000002200 */
[----:B------:R-:W1:Y:S01]  /*0060*/  S2UR UR5, SR_CgaCtaId ;  /* 0x00000000000579c3 */ /* 0x000e620000008800 */
[----:B------:R-:W-:Y:S01]  /*0070*/  ULDC UR8, c[0x0][0x4] ;  /* 0x0000010000087ab9 */ /* 0x000fe20000000800 */
[----:B------:R-:W-:Y:S01]  /*0080*/  UMOV UR4, 0x400 ;  /* 0x0000040000047882 */ /* 0x000fe20000000000 */
[----:B------:R-:W-:Y:S01]  /*0090*/  ULDC UR6, c[0x0][0x22c] ;  /* 0x00008b0000067ab9 */ /* 0x000fe20000000800 */
[----:B------:R-:W-:Y:S01]  /*00a0*/  BSSY B2, `(.L_x_6083) ;  /* 0x00000ff000027945 */ /* 0x000fe20003800000 */
[----:B------:R-:W-:Y:S01]  /*00b0*/  ULOP3.LUT UR10, UR6, 0x3, URZ, 0xc0, !UPT ;  /* 0x00000003060a7892 */ /* 0x000fe2000f8ec03f */
[----:B------:R-:W-:Y:S01]  /*00c0*/  MOV R2, UR12 ;  /* 0x0000000c00027c02 */ /* 0x000fe20008000f00 */
[----:B------:R-:W-:Y:S01]  /*00d0*/  ULDC UR7, c[0x0][0x230] ;  /* 0x00008c0000077ab9 */ /* 0x000fe20000000800 */
[----:B------:R-:W2:Y:S01]  /*00e0*/  S2UR UR13, SR_CTAID.Y ;  /* 0x00000000000d79c3 */ /* 0x000ea20000002600 */
[----:B------:R-:W-:-:S02]  /*00f0*/  UIADD3 UR9, UR6, -0x1, URZ ;  /* 0xffffffff06097890 */ /* 0x000fc4000fffe03f */
[----:B------:R-:W-:Y:S02]  /*0100*/  UIMAD UR7, UR6, UR7, URZ ;  /* 0x00000007060772a4 */ /* 0x000fe4000f8e023f */
[----:B------:R-:W-:Y:S02]  /*0110*/  UIADD3 UR11, -UR10, UR6, URZ ;  /* 0x000000060a0b7290 */ /* 0x000fe4000fffe13f */
[----:B------:R-:W-:Y:S01]  /*0120*/  UIADD3 UR6, UR10, -UR6, URZ ;  /* 0x800000060a067290 */ /* 0x000fe2000fffe03f */
[----:B------:R-:W2:Y:S01]  /*0130*/  LDC R5, c[0x0][0x4] ;  /* 0x00000100ff057b82 */ /* 0x000ea20000000800 */
[----:B------:R-:W-:Y:S01]  /*0140*/  ULDC UR14, c[0x0][0xc] ;  /* 0x00000300000e7ab9 */ /* 0x000fe20000000800 */
[----:B-1----:R-:W-:-:S03]  /*0150*/  ULEA UR5, UR5, UR4, 0x18 ;  /* 0x0000000405057291 */ /* 0x002fc6000f8ec03f */
[----:B------:R-:W-:Y:S01]  /*0160*/  ULDC UR4, c[0x0][0x10] ;  /* 0x0000040000047ab9 */ /* 0x000fe20000000800 */
[----:B------:R-:W-:Y:S01]  /*0170*/  ULDC UR15, c[0x0][0x0] ;  /* 0x00000000000f7ab9 */ /* 0x000fe20000000800 */
[----:B------:R-:W-:Y:S01]  /*0180*/  UIMAD UR4, UR8, UR4, URZ ;  /* 0x00000004080472a4 */ /* 0x000fe2000f8e023f */
[----:B0-----:R-:W-:-:S05]  /*0190*/  IMAD R3, R0, UR15, RZ ;  /* 0x0000000f00037c24 */ /* 0x001fca000f8e02ff */
[----:B------:R-:W-:Y:S01]  /*01a0*/  LEA R3, R3, UR5, 0x2 ;  /* 0x0000000503037c11 */ /* 0x000fe2000f8e10ff */
[----:B--2---:R-:W-:Y:S01]  /*01b0*/  IMAD R0, R5, UR13, R0 ;  /* 0x0000000d05007c24 */ /* 0x004fe2000f8e0200 */
[----:B------:R-:W-:-:S06]  /*01c0*/  ULDC.64 UR12, c[0x0][0x208] ;  /* 0x00008200000c7ab9 */ /* 0x000fcc0000000a00 */
.L_x_6100:
[----:B------:R-:W-:Y:S01]  /*01d0*/  ULDC UR5, c[0x0][0x230] ;  /* 0x00008c0000057ab9 */ /* 0x000fe20000000800 */
[----:B------:R-:W-:Y:S01]  /*01e0*/  BSSY B1, `(.L_x_6084) ;  /* 0x00000e6000017945 */ /* 0x000fe20003800000 */
[----:B------:R-:W-:-:S13]  /*01f0*/  ISETP.GE.U32.AND P0, PT, R0, UR5, PT ;  /* 0x0000000500007c0c */ /* 0x000fda000bf06070 */
[----:B01234-:R-:W-:Y:S05]  /*0200*/  @P0 BRA `(.L_x_6085) ;  /* 0x0000000c008c0947 */ /* 0x01ffea0003800000 */
[----:B------:R-:W0:Y:S01]  /*0210*/  LDC R7, c[0x0][0x22c] ;  /* 0x00008b00ff077b82 */ /* 0x000e220000000800 */
[C---:B------:R-:W-:Y:S01]  /*0220*/  IMAD R4, R2.reuse, UR7, RZ ;  /* 0x0000000702047c24 */ /* 0x040fe2000f8e02ff */
[----:B------:R-:W-:Y:S01]  /*0230*/  MOV R5, R0 ;  /* 0x0000000000057202 */ /* 0x000fe20000000f00 */
[CC--:B0-----:R-:W-:Y:S02]  /*0240*/  IMAD R6, R2.reuse, R7.reuse, 0x1 ;  /* 0x0000000102067424 */ /* 0x0c1fe400078e0207 */
[CC--:B------:R-:W-:Y:S02]  /*0250*/  IMAD R8, R2.reuse, R7.reuse, 0x2 ;  /* 0x0000000202087424 */ /* 0x0c0fe400078e0207 */
[----:B------:R-:W-:-:S07]  /*0260*/  IMAD R10, R2, R7, 0x3 ;  /* 0x00000003020a7424 */ /* 0x000fce00078e0207 */
.L_x_6099:
[----:B------:R-:W-:Y:S01]  /*0270*/  UISETP.GT.U32.AND UP0, UPT, UR15, 0x1, UPT ;  /* 0x000000010f00788c */ /* 0x000fe2000bf04070 */
[----:B------:R-:W-:Y:S01]  /*0280*/  BSSY B0, `(.L_x_6086) ;  /* 0x00000d7000007945 */ /* 0x000fe20003800000 */
[----:B-12---:R-:W-:-:S04]  /*0290*/  IADD3 R7, R4, R5, RZ ;  /* 0x0000000504077210 */ /* 0x006fc80007ffe0ff */
[----:B------:R-:W-:-:S13]  /*02a0*/  PLOP3.LUT P0, PT, PT, PT, UP0, 0x80, 0x0 ;  /* 0x000000000000781c */ /* 0x000fda0003f0f008 */
[----:B0--34-:R-:W-:Y:S05]  /*02b0*/  @P0 BRA `(.L_x_6087) ;  /* 0x00000008006c0947 */ /* 0x019fea0003800000 */
[----:B------:R-:W-:Y:S01]  /*02c0*/  ULDC UR5, c[0x0][0x22c] ;  /* 0x00008b0000057ab9 */ /* 0x000fe20000000800 */
[----:B------:R-:W-:Y:S01]  /*02d0*/  HFMA2.MMA R9, -RZ, RZ, 0, 0 ;  /* 0x00000000ff097435 */ /* 0x000fe200000001ff */
[----:B------:R-:W-:-:S13]  /*02e0*/  ISETP.NE.AND P1, PT, RZ, UR5, PT ;  /* 0x00000005ff007c0c */ /* 0x000fda000bf25270 */
[----:B------:R-:W-:Y:S05]  /*02f0*/  @!P1 BRA `(.L_x_6088) ;  /* 0x0000000000e09947 */ /* 0x000fea0003800000 */
[----:B------:R-:W-:Y:S01]  /*0300*/  UISETP.GE.U32.AND UP0, UPT, UR9, 0x3, UPT ;  /* 0x000000030900788c */ /* 0x000fe2000bf06070 */
[----:B------:R-:W-:Y:S02]  /*0310*/  ISETP.NE.AND P0, PT, RZ, UR10, PT ;  /* 0x0000000aff007c0c */ /* 0x000fe4000bf05270 */
[----:B------:R-:W-:Y:S02]  /*0320*/  MOV R9, RZ ;  /* 0x000000ff00097202 */ /* 0x000fe40000000f00 */
[----:B------:R-:W-:Y:S02]  /*0330*/  MOV R22, RZ ;  /* 0x000000ff00167202 */ /* 0x000fe40000000f00 */
[----:B------:R-:W-:-:S13]  /*0340*/  PLOP3.LUT P2, PT, PT, PT, UP0, 0x80, 0x0 ;  /* 0x000000000000781c */ /* 0x000fda0003f4f008 */
[----:B------:R-:W-:Y:S05]  /*0350*/  @!P2 BRA `(.L_x_6089) ;  /* 0x000000000078a947 */ /* 0x000fea0003800000 */
[----:B------:R-:W0:Y:S01]  /*0360*/  LDC R24, c[0x0][0x230] ;  /* 0x00008c00ff187b82 */ /* 0x000e220000000800 */
[----:B------:R-:W-:Y:S01]  /*0370*/  BSSY B3, `(.L_x_6089) ;  /* 0x000001c000037945 */ /* 0x000fe20003800000 */
[----:B------:R-:W-:Y:S01]  /*0380*/  IMAD.MOV.U32 R9, RZ, RZ, RZ ;  /* 0x000000ffff097224 */ /* 0x000fe200078e00ff */
[----:B------:R-:W-:Y:S02]  /*0390*/  MOV R22, RZ ;  /* 0x000000ff00167202 */ /* 0x000fe40000000f00 */
[----:B------:R-:W-:-:S03]  /*03a0*/  MOV R27, R7 ;  /* 0x00000007001b7202 */ /* 0x000fc60000000f00 */
[----:B------:R-:W1:Y:S01]  /*03b0*/  LDC.64 R12, c[0x0][0x220] ;  /* 0x00008800ff0c7b82 */ /* 0x000e620000000a00 */
[-CC-:B0-----:R-:W-:Y:S02]  /*03c0*/  IMAD R11, R6, R24.reuse, R5.reuse ;  /* 0x00000018060b7224 */ /* 0x181fe400078e0205 */
[-CC-:B------:R-:W-:Y:S02]  /*03d0*/  IMAD R23, R8, R24.reuse, R5.reuse ;  /* 0x0000001808177224 */ /* 0x180fe400078e0205 */
[----:B------:R-:W-:-:S07]  /*03e0*/  IMAD R25, R10, R24, R5 ;  /* 0x000000180a197224 */ /* 0x000fce00078e0205 */
.L_x_6090:
[----:B-1----:R-:W-:-:S04]  /*03f0*/  IMAD.WIDE.U32 R18, R27, 0x4, R12 ;  /* 0x000000041b127825 */ /* 0x002fc800078e000c */
[--C-:B------:R-:W-:Y:S02]  /*0400*/  IMAD.WIDE.U32 R14, R11, 0x4, R12.reuse ;  /* 0x000000040b0e7825 */ /* 0x100fe400078e000c */
[----:B------:R-:W2:Y:S02]  /*0410*/  LDG.E R18, desc[UR12][R18.64] ;  /* 0x0000000c12127981 */ /* 0x000ea4000c1e1900 */
[--C-:B------:R-:W-:Y:S02]  /*0420*/  IMAD.WIDE.U32 R16, R23, 0x4, R12.reuse ;  /* 0x0000000417107825 */ /* 0x100fe400078e000c */
[----:B------:R-:W3:Y:S02]  /*0430*/  LDG.E R14, desc[UR12][R14.64] ;  /* 0x0000000c0e0e7981 */ /* 0x000ee4000c1e1900 */
[----:B------:R-:W-:Y:S02]  /*0440*/  IMAD.WIDE.U32 R20, R25, 0x4, R12 ;  /* 0x0000000419147825 */ /* 0x000fe400078e000c */
[----:B------:R-:W4:Y:S04]  /*0450*/  LDG.E R16, desc[UR12][R16.64] ;  /* 0x0000000c10107981 */ /* 0x000f28000c1e1900 */
[----:B------:R-:W5:Y:S01]  /*0460*/  LDG.E R20, desc[UR12][R20.64] ;  /* 0x0000000c14147981 */ /* 0x000f62000c1e1900 */
[----:B------:R-:W-:Y:S01]  /*0470*/  IADD3 R22, R22, 0x4, RZ ;  /* 0x0000000416167810 */ /* 0x000fe20007ffe0ff */
[C---:B------:R-:W-:Y:S01]  /*0480*/  IMAD R11, R24.reuse, 0x4, R11 ;  /* 0x00000004180b7824 */ /* 0x040fe200078e020b */
[----:B------:R-:W-:-:S02]  /*0490*/  LEA R27, R24, R27, 0x2 ;  /* 0x0000001b181b7211 */ /* 0x000fc400078e10ff */
[----:B------:R-:W-:Y:S02]  /*04a0*/  IADD3 R26, R22, UR6, RZ ;  /* 0x00000006161a7c10 */ /* 0x000fe4000fffe0ff */
[----:B------:R-:W-:Y:S02]  /*04b0*/  LEA R23, R24, R23, 0x2 ;  /* 0x0000001718177211 */ /* 0x000fe400078e10ff */
[----:B------:R-:W-:Y:S02]  /*04c0*/  ISETP.NE.AND P2, PT, R26, RZ, PT ;  /* 0x000000ff1a00720c */ /* 0x000fe40003f45270 */
[----:B------:R-:W-:Y:S01]  /*04d0*/  LEA R25, R24, R25, 0x2 ;  /* 0x0000001918197211 */ /* 0x000fe200078e10ff */
[----:B--2---:R-:W-:-:S04]  /*04e0*/  FADD.FTZ R9, R18, R9 ;  /* 0x0000000912097221 */ /* 0x004fc80000010000 */
[----:B---3--:R-:W-:-:S04]  /*04f0*/  FADD.FTZ R9, R9, R14 ;  /* 0x0000000e09097221 */ /* 0x008fc80000010000 */
[----:B----4-:R-:W-:-:S04]  /*0500*/  FADD.FTZ R9, R9, R16 ;  /* 0x0000001009097221 */ /* 0x010fc80000010000 */
[----:B-----5:R-:W-:Y:S01]  /*0510*/  FADD.FTZ R9, R9, R20 ;  /* 0x0000001409097221 */ /* 0x020fe20000010000 */
[----:B------:R-:W-:Y:S06]  /*0520*/  @P2 BRA `(.L_x_6090) ;  /* 0xfffffffc00b02947 */ /* 0x000fec000383ffff */
[----:B------:R-:W-:Y:S05]  /*0530*/  BSYNC B3 ;  /* 0x0000000000037941 */ /* 0x000fea0003800000 */
.L_x_6089:
[----:B------:R-:W-:Y:S05]  /*0540*/  @!P0 BRA `(.L_x_6088) ;  /* 0x00000000004c8947 */ /* 0x000fea0003800000 */
[----:B------:R-:W0:Y:S01]  /*0550*/  LDC.64 R12, c[0x0][0x220] ;  /* 0x00008800ff0c7b82 */ /* 0x000e220000000a00 */
[----:B------:R-:W-:Y:S02]  /*0560*/  ULDC UR5, c[0x0][0x230] ;  /* 0x00008c0000057ab9 */ /* 0x000fe40000000800 */
[----:B------:R-:W-:-:S04]  /*0570*/  IMAD R11, R22, UR5, R7 ;  /* 0x00000005160b7c24 */ /* 0x000fc8000f8e0207 */
[----:B0-----:R-:W-:-:S06]  /*0580*/  IMAD.WIDE.U32 R14, R11, 0x4, R12 ;  /* 0x000000040b0e7825 */ /* 0x001fcc00078e000c */
[----:B------:R-:W2:Y:S01]  /*0590*/  LDG.E R14, desc[UR12][R14.64] ;  /* 0x0000000c0e0e7981 */ /* 0x000ea2000c1e1900 */
[----:B------:R-:W-:-:S06]  /*05a0*/  UISETP.NE.AND UP0, UPT, UR10, 0x1, UPT ;  /* 0x000000010a00788c */ /* 0x000fcc000bf05270 */
[----:B------:R-:W-:Y:S01]  /*05b0*/  PLOP3.LUT P0, PT, PT, PT, UP0, 0x80, 0x0 ;  /* 0x000000000000781c */ /* 0x000fe20003f0f008 */
[----:B--2---:R-:W-:-:S12]  /*05c0*/  FADD.FTZ R9, R9, R14 ;  /* 0x0000000e09097221 */ /* 0x004fd80000010000 */
[----:B------:R-:W-:Y:S05]  /*05d0*/  @!P0 BRA `(.L_x_6088) ;  /* 0x0000000000288947 */ /* 0x000fea0003800000 */
[----:B------:R-:W-:Y:S01]  /*05e0*/  UISETP.NE.AND UP0, UPT, UR10, 0x2, UPT ;  /* 0x000000020a00788c */ /* 0x000fe2000bf05270 */
[----:B------:R-:W-:-:S05]  /*05f0*/  IADD3 R15, R11, UR5, RZ ;  /* 0x000000050b0f7c10 */ /* 0x000fca000fffe0ff */
[----:B------:R-:W-:-:S13]  /*0600*/  PLOP3.LUT P0, PT, PT, PT, UP0, 0x80, 0x0 ;  /* 0x000000000000781c */ /* 0x000fda0003f0f008 */
[C---:B------:R-:W-:Y:S01]  /*0610*/  @P0 IADD3 R11, R15.reuse, UR5, RZ ;  /* 0x000000050f0b0c10 */ /* 0x040fe2000fffe0ff */
[----:B------:R-:W-:-:S04]  /*0620*/  IMAD.WIDE.U32 R14, R15, 0x4, R12 ;  /* 0x000000040f0e7825 */ /* 0x000fc800078e000c */
[----:B------:R-:W-:Y:S02]  /*0630*/  @P0 IMAD.WIDE.U32 R12, R11, 0x4, R12 ;  /* 0x000000040b0c0825 */ /* 0x000fe400078e000c */
[----:B------:R-:W2:Y:S04]  /*0640*/  LDG.E R14, desc[UR12][R14.64] ;  /* 0x0000000c0e0e7981 */ /* 0x000ea8000c1e1900 */
[----:B------:R-:W3:Y:S01]  /*0650*/  @P0 LDG.E R12, desc[UR12][R12.64] ;  /* 0x0000000c0c0c0981 */ /* 0x000ee2000c1e1900 */
[----:B--2---:R-:W-:-:S04]  /*0660*/  FADD.FTZ R9, R9, R14 ;  /* 0x0000000e09097221 */ /* 0x004fc80000010000 */
[----:B---3--:R-:W-:-:S07]  /*0670*/  @P0 FADD.FTZ R9, R9, R12 ;  /* 0x0000000c09090221 */ /* 0x008fce0000010000 */
.L_x_6088:
[----:B------:R-:W-:Y:S05]  /*0680*/  @!P1 BRA `(.L_x_6091) ;  /* 0x0000000800589947 */ /* 0x000fea0003800000 */
[----:B------:R-:W-:Y:S01]  /*0690*/  UISETP.GE.U32.AND UP0, UPT, UR9, 0x3, UPT ;  /* 0x000000030900788c */ /* 0x000fe2000bf06070 */
[----:B------:R-:W-:Y:S01]  /*06a0*/  HFMA2.MMA R28, -RZ, RZ, 0, 0 ;  /* 0x00000000ff1c7435 */ /* 0x000fe200000001ff */
[----:B------:R-:W-:-:S04]  /*06b0*/  ISETP.NE.AND P1, PT, RZ, UR10, PT ;  /* 0x0000000aff007c0c */ /* 0x000fc8000bf25270 */
[----:B------:R-:W-:-:S13]  /*06c0*/  PLOP3.LUT P0, PT, PT, PT, UP0, 0x80, 0x0 ;  /* 0x000000000000781c */ /* 0x000fda0003f0f008 */
[----:B------:R-:W-:Y:S05]  /*06d0*/  @!P0 BRA `(.L_x_6092) ;  /* 0x0000000000c88947 */ /* 0x000fea0003800000 */
[----:B------:R-:W0:Y:S01]  /*06e0*/  LDC.64 R12, c[0x0][0x220] ;  /* 0x00008800ff0c7b82 */ /* 0x000e220000000a00 */
[----:B------:R-:W-:Y:S01]  /*06f0*/  BSSY B3, `(.L_x_6092) ;  /* 0x0000030000037945 */ /* 0x000fe20003800000 */
[----:B------:R-:W-:Y:S01]  /*0700*/  IMAD.MOV.U32 R28, RZ, RZ, RZ ;  /* 0x000000ffff1c7224 */ /* 0x000fe200078e00ff */
[----:B------:R-:W-:-:S05]  /*0710*/  MOV R11, UR11 ;  /* 0x0000000b000b7c02 */ /* 0x000fca0008000f00 */
[----:B------:R-:W1:Y:S08]  /*0720*/  LDC.64 R14, c[0x0][0x218] ;  /* 0x00008600ff0e7b82 */ /* 0x000e700000000a00 */
[----:B------:R-:W2:Y:S02]  /*0730*/  LDC.64 R16, c[0x0][0x210] ;  /* 0x00008400ff107b82 */ /* 0x000ea40000000a00 */
.L_x_6093:
[----:B------:R-:W-:Y:S02]  /*0740*/  ULDC UR5, c[0x0][0x230] ;  /* 0x00008c0000057ab9 */ /* 0x000fe40000000800 */
[----:B------:R-:W-:-:S04]  /*0750*/  IMAD R21, R28, UR5, R7 ;  /* 0x000000051c157c24 */ /* 0x000fc8000f8e0207 */
[----:B-1-3--:R-:W-:-:S04]  /*0760*/  IMAD.WIDE.U32 R18, R21, 0x4, R14 ;  /* 0x0000000415127825 */ /* 0x00afc800078e000e */
[C---:B0-----:R-:W-:Y:S02]  /*0770*/  IMAD.WIDE.U32 R26, R21.reuse, 0x4, R12 ;  /* 0x00000004151a7825 */ /* 0x041fe400078e000c */
[----:B------:R-:W3:Y:S04]  /*0780*/  LDG.E R18, desc[UR12][R18.64] ;  /* 0x0000000c12127981 */ /* 0x000ee8000c1e1900 */
[----:B------:R-:W3:Y:S01]  /*0790*/  LDG.E R27, desc[UR12][R26.64] ;  /* 0x0000000c1a1b7981 */ /* 0x000ee2000c1e1900 */
[----:B------:R-:W-:-:S05]  /*07a0*/  IADD3 R29, R21, UR5, RZ ;  /* 0x00000005151d7c10 */ /* 0x000fca000fffe0ff */
[----:B------:R-:W-:-:S04]  /*07b0*/  IMAD.WIDE.U32 R22, R29, 0x4, R14 ;  /* 0x000000041d167825 */ /* 0x000fc800078e000e */
[----:B------:R-:W-:-:S04]  /*07c0*/  IMAD.WIDE.U32 R24, R29, 0x4, R12 ;  /* 0x000000041d187825 */ /* 0x000fc800078e000c */
[----:B---3--:R-:W-:-:S05]  /*07d0*/  FFMA.FTZ R20, R18, -R9, R27 ;  /* 0x8000000912147223 */ /* 0x008fca000001001b */
[----:B------:R-:W-:Y:S01]  /*07e0*/  F2FP.BF16.F32.PACK_AB R19, RZ, R20 ;  /* 0x00000014ff13723e */ /* 0x000fe200000010ff */
[----:B--2---:R-:W-:-:S05]  /*07f0*/  IMAD.WIDE.U32 R20, R21, 0x2, R16 ;  /* 0x0000000215147825 */ /* 0x004fca00078e0010 */
[----:B------:R0:W-:Y:S04]  /*0800*/  STG.E.U16 desc[UR12][R20.64], R19 ;  /* 0x0000001314007986 */ /* 0x0001e8000c10150c */
[----:B------:R-:W2:Y:S04]  /*0810*/  LDG.E R22, desc[UR12][R22.64] ;  /* 0x0000000c16167981 */ /* 0x000ea8000c1e1900 */
[----:B------:R-:W2:Y:S01]  /*0820*/  LDG.E R25, desc[UR12][R24.64] ;  /* 0x0000000c18197981 */ /* 0x000ea2000c1e1900 */
[----:B------:R-:W-:-:S04]  /*0830*/  IMAD.WIDE.U32 R26, R29, 0x2, R16 ;  /* 0x000000021d1a7825 */ /* 0x000fc800078e0010 */
[----:B--2---:R-:W-:Y:S01]  /*0840*/  FFMA.FTZ R18, R22, -R9, R25 ;  /* 0x8000000916127223 */ /* 0x004fe20000010019 */
[----:B------:R-:W-:-:S04]  /*0850*/  IADD3 R25, R29, UR5, RZ ;  /* 0x000000051d197c10 */ /* 0x000fc8000fffe0ff */
[----:B------:R-:W-:Y:S01]  /*0860*/  F2FP.BF16.F32.PACK_AB R18, RZ, R18 ;  /* 0x00000012ff12723e */ /* 0x000fe200000010ff */
[----:B0-----:R-:W-:-:S03]  /*0870*/  IMAD.WIDE.U32 R20, R25, 0x4, R12 ;  /* 0x0000000419147825 */ /* 0x001fc600078e000c */
[----:B------:R-:W-:Y:S01]  /*0880*/  PRMT R23, R18, 0x7610, R23 ;  /* 0x0000761012177816 */ /* 0x000fe20000000017 */
[----:B------:R-:W-:-:S04]  /*0890*/  IMAD.WIDE.U32 R18, R25, 0x4, R14 ;  /* 0x0000000419127825 */ /* 0x000fc800078e000e */
[----:B------:R0:W-:Y:S04]  /*08a0*/  STG.E.U16 desc[UR12][R26.64], R23 ;  /* 0x000000171a007986 */ /* 0x0001e8000c10150c */
[----:B------:R-:W2:Y:S04]  /*08b0*/  LDG.E R18, desc[UR12][R18.64] ;  /* 0x0000000c12127981 */ /* 0x000ea8000c1e1900 */
[----:B------:R-:W2:Y:S01]  /*08c0*/  LDG.E R21, desc[UR12][R20.64] ;  /* 0x0000000c14157981 */ /* 0x000ea2000c1e1900 */
[C---:B------:R-:W-:Y:S01]  /*08d0*/  IADD3 R29, R25.reuse, UR5, RZ ;  /* 0x00000005191d7c10 */ /* 0x040fe2000fffe0ff */
[----:B------:R-:W-:-:S04]  /*08e0*/  IMAD.WIDE.U32 R24, R25, 0x2, R16 ;  /* 0x0000000219187825 */ /* 0x000fc800078e0010 */
[----:B0-----:R-:W-:-:S04]  /*08f0*/  IMAD.WIDE.U32 R26, R29, 0x4, R12 ;  /* 0x000000041d1a7825 */ /* 0x001fc800078e000c */
[----:B--2---:R-:W-:-:S05]  /*0900*/  FFMA.FTZ R22, R18, -R9, R21 ;  /* 0x8000000912167223 */ /* 0x004fca0000010015 */
[----:B------:R-:W-:-:S04]  /*0910*/  F2FP.BF16.F32.PACK_AB R22, RZ, R22 ;  /* 0x00000016ff16723e */ /* 0x000fc800000010ff */
[----:B------:R-:W-:Y:S01]  /*0920*/  PRMT R19, R22, 0x7610, R19 ;  /* 0x0000761016137816 */ /* 0x000fe20000000013 */
[----:B------:R-:W-:-:S04]  /*0930*/  IMAD.WIDE.U32 R22, R29, 0x4, R14 ;  /* 0x000000041d167825 */ /* 0x000fc800078e000e */
[----:B------:R0:W-:Y:S04]  /*0940*/  STG.E.U16 desc[UR12][R24.64], R19 ;  /* 0x0000001318007986 */ /* 0x0001e8000c10150c */
[----:B------:R-:W2:Y:S04]  /*0950*/  LDG.E R22, desc[UR12][R22.64] ;  /* 0x0000000c16167981 */ /* 0x000ea8000c1e1900 */
[----:B------:R-:W2:Y:S01]  /*0960*/  LDG.E R27, desc[UR12][R26.64] ;  /* 0x0000000c1a1b7981 */ /* 0x000ea2000c1e1900 */
[----:B------:R-:W-:Y:S02]  /*0970*/  IADD3 R11, R11, -0x4, RZ ;  /* 0xfffffffc0b0b7810 */ /* 0x000fe40007ffe0ff */
[----:B------:R-:W-:-:S02]  /*0980*/  IADD3 R28, R28, 0x4, RZ ;  /* 0x000000041c1c7810 */ /* 0x000fc40007ffe0ff */
[----:B------:R-:W-:Y:S01]  /*0990*/  ISETP.NE.AND P0, PT, R11, RZ, PT ;  /* 0x000000ff0b00720c */ /* 0x000fe20003f05270 */
[----:B--2---:R-:W-:-:S05]  /*09a0*/  FFMA.FTZ R18, R22, -R9, R27 ;  /* 0x8000000916127223 */ /* 0x004fca000001001b */
[----:B------:R-:W-:Y:S01]  /*09b0*/  F2FP.BF16.F32.PACK_AB R20, RZ, R18 ;  /* 0x00000012ff14723e */ /* 0x000fe200000010ff */
[----:B0-----:R-:W-:-:S05]  /*09c0*/  IMAD.WIDE.U32 R18, R29, 0x2, R16 ;  /* 0x000000021d127825 */ /* 0x001fca00078e0010 */
[----:B------:R3:W-:Y:S01]  /*09d0*/  STG.E.U16 desc[UR12][R18.64], R20 ;  /* 0x0000001412007986 */ /* 0x0007e2000c10150c */
[----:B------:R-:W-:Y:S05]  /*09e0*/  @P0 BRA `(.L_x_6093) ;  /* 0xfffffffc00540947 */ /* 0x000fea000383ffff */
[----:B------:R-:W-:Y:S05]  /*09f0*/  BSYNC B3 ;  /* 0x0000000000037941 */ /* 0x000fea0003800000 */
.L_x_6092:
[----:B------:R-:W-:Y:S05]  /*0a00*/  @!P1 BRA `(.L_x_6091) ;  /* 0x0000000400789947 */ /* 0x000fea0003800000 */
[----:B------:R-:W0:Y:S01]  /*0a10*/  LDC.64 R12, c[0x0][0x218] ;  /* 0x00008600ff0c7b82 */ /* 0x000e220000000a00 */
[----:B------:R-:W-:Y:S02]  /*0a20*/  ULDC UR5, c[0x0][0x230] ;  /* 0x00008c0000057ab9 */ /* 0x000fe40000000800 */
[----:B------:R-:W-:-:S05]  /*0a30*/  IMAD R11, R28, UR5, R7 ;  /* 0x000000051c0b7c24 */ /* 0x000fca000f8e0207 */
[----:B------:R-:W3:Y:S08]  /*0a40*/  LDC.64 R14, c[0x0][0x220] ;  /* 0x00008800ff0e7b82 */ /* 0x000ef00000000a00 */
[----:B------:R-:W1:Y:S01]  /*0a50*/  LDC.64 R16, c[0x0][0x210] ;  /* 0x00008400ff107b82 */ /* 0x000e620000000a00 */
[----:B0-----:R-:W-:-:S06]  /*0a60*/  IMAD.WIDE.U32 R22, R11, 0x4, R12 ;  /* 0x000000040b167825 */ /* 0x001fcc00078e000c */
[----:B------:R-:W2:Y:S01]  /*0a70*/  LDG.E R22, desc[UR12][R22.64] ;  /* 0x0000000c16167981 */ /* 0x000ea2000c1e1900 */
[----:B---3--:R-:W-:-:S06]  /*0a80*/  IMAD.WIDE.U32 R18, R11, 0x4, R14 ;  /* 0x000000040b127825 */ /* 0x008fcc00078e000e */
[----:B------:R-:W2:Y:S01]  /*0a90*/  LDG.E R19, desc[UR12][R18.64] ;  /* 0x0000000c12137981 */ /* 0x000ea2000c1e1900 */
[----:B-1----:R-:W-:Y:S01]  /*0aa0*/  IMAD.WIDE.U32 R20, R11, 0x2, R16 ;  /* 0x000000020b147825 */ /* 0x002fe200078e0010 */
[----:B------:R-:W-:-:S06]  /*0ab0*/  UISETP.NE.AND UP0, UPT, UR10, 0x1, UPT ;  /* 0x000000010a00788c */ /* 0x000fcc000bf05270 */
[----:B------:R-:W-:Y:S01]  /*0ac0*/  PLOP3.LUT P0, PT, PT, PT, UP0, 0x80, 0x0 ;  /* 0x000000000000781c */ /* 0x000fe20003f0f008 */
[----:B--2---:R-:W-:-:S05]  /*0ad0*/  FFMA.FTZ R7, R22, -R9, R19 ;  /* 0x8000000916077223 */ /* 0x004fca0000010013 */
[----:B------:R-:W-:-:S05]  /*0ae0*/  F2FP.BF16.F32.PACK_AB R7, RZ, R7 ;  /* 0x00000007ff07723e */ /* 0x000fca00000010ff */
[----:B------:R1:W-:Y:S02]  /*0af0*/  STG.E.U16 desc[UR12][R20.64], R7 ;  /* 0x0000000714007986 */ /* 0x0003e4000c10150c */
[----:B------:R-:W-:Y:S05]  /*0b00*/  @!P0 BRA `(.L_x_6091) ;  /* 0x0000000400388947 */ /* 0x000fea0003800000 */
[----:B------:R-:W-:-:S04]  /*0b10*/  VIADD R11, R11, UR5 ;  /* 0x000000050b0b7c36 */ /* 0x000fc80008000000 */
[----:B-1----:R-:W-:-:S04]  /*0b20*/  IMAD.WIDE.U32 R20, R11, 0x4, R12 ;  /* 0x000000040b147825 */ /* 0x002fc800078e000c */
[C---:B------:R-:W-:Y:S02]  /*0b30*/  IMAD.WIDE.U32 R18, R11.reuse, 0x4, R14 ;  /* 0x000000040b127825 */ /* 0x040fe400078e000e */
[----:B------:R-:W2:Y:S04]  /*0b40*/  LDG.E R20, desc[UR12][R20.64] ;  /* 0x0000000c14147981 */ /* 0x000ea8000c1e1900 */
[----:B------:R-:W2:Y:S01]  /*0b50*/  LDG.E R19, desc[UR12][R18.64] ;  /* 0x0000000c12137981 */ /* 0x000ea2000c1e1900 */
[----:B------:R-:W-:Y:S01]  /*0b60*/  IMAD.WIDE.U32 R22, R11, 0x2, R16 ;  /* 0x000000020b167825 */ /* 0x000fe200078e0010 */
[----:B------:R-:W-:-:S06]  /*0b70*/  UISETP.NE.AND UP0, UPT, UR10, 0x2, UPT ;  /* 0x000000020a00788c */ /* 0x000fcc000bf05270 */
[----:B------:R-:W-:Y:S01]  /*0b80*/  PLOP3.LUT P0, PT, PT, PT, UP0, 0x80, 0x0 ;  /* 0x000000000000781c */ /* 0x000fe20003f0f008 */
[----:B--2---:R-:W-:-:S05]  /*0b90*/  FFMA.FTZ R7, R20, -R9, R19 ;  /* 0x8000000914077223 */ /* 0x004fca0000010013 */
[----:B------:R-:W-:-:S05]  /*0ba0*/  F2FP.BF16.F32.PACK_AB R7, RZ, R7 ;  /* 0x00000007ff07723e */ /* 0x000fca00000010ff */
[----:B------:R2:W-:Y:S02]  /*0bb0*/  STG.E.U16 desc[UR12][R22.64], R7 ;  /* 0x0000000716007986 */ /* 0x0005e4000c10150c */
[----:B------:R-:W-:Y:S05]  /*0bc0*/  @!P0 BRA `(.L_x_6091) ;  /* 0x0000000400088947 */ /* 0x000fea0003800000 */
[----:B--2---:R-:W-:-:S05]  /*0bd0*/  IADD3 R7, R11, UR5, RZ ;  /* 0x000000050b077c10 */ /* 0x004fca000fffe0ff */
[----:B------:R-:W-:-:S04]  /*0be0*/  IMAD.WIDE.U32 R12, R7, 0x4, R12 ;  /* 0x00000004070c7825 */ /* 0x000fc800078e000c */
[C---:B------:R-:W-:Y:S02]  /*0bf0*/  IMAD.WIDE.U32 R14, R7.reuse, 0x4, R14 ;  /* 0x00000004070e7825 */ /* 0x040fe400078e000e */
[----:B------:R-:W2:Y:S04]  /*0c00*/  LDG.E R12, desc[UR12][R12.64] ;  /* 0x0000000c0c0c7981 */ /* 0x000ea8000c1e1900 */
[----:B------:R-:W2:Y:S01]  /*0c10*/  LDG.E R15, desc[UR12][R14.64] ;  /* 0x0000000c0e0f7981 */ /* 0x000ea2000c1e1900 */
[----:B------:R-:W-:-:S04]  /*0c20*/  IMAD.WIDE.U32 R16, R7, 0x2, R16 ;  /* 0x0000000207107825 */ /* 0x000fc800078e0010 */
[----:B--2---:R-:W-:-:S05]  /*0c30*/  FFMA.FTZ R9, R12, -R9, R15 ;  /* 0x800000090c097223 */ /* 0x004fca000001000f */
[----:B------:R-:W-:-:S05]  /*0c40*/  F2FP.BF16.F32.PACK_AB R9, RZ, R9 ;  /* 0x00000009ff09723e */ /* 0x000fca00000010ff */
[----:B------:R4:W-:Y:S01]  /*0c50*/  STG.E.U16 desc[UR12][R16.64], R9 ;  /* 0x0000000910007986 */ /* 0x0009e2000c10150c */
[----:B------:R-:W-:Y:S05]  /*0c60*/  BRA `(.L_x_6091) ;  /* 0x0000000000e07947 */ /* 0x000fea0003800000 */
.L_x_6087:
[----:B------:R-:W0:Y:S01]  /*0c70*/  S2R R18, SR_TID.X ;  /* 0x0000000000127919 */ /* 0x000e220000002100 */
[----:B------:R-:W0:Y:S01]  /*0c80*/  LDC R11, c[0x0][0x22c] ;  /* 0x00008b00ff0b7b82 */ /* 0x000e220000000800 */
[----:B------:R-:W-:Y:S02]  /*0c90*/  MOV R17, UR15 ;  /* 0x0000000f00117c02 */ /* 0x000fe40008000f00 */
[----:B------:R-:W-:Y:S02]  /*0ca0*/  MOV R9, RZ ;  /* 0x000000ff00097202 */ /* 0x000fe40000000f00 */
[----:B------:R-:W-:-:S04]  /*0cb0*/  SHF.R.U32.HI R17, RZ, 0x1, R17 ;  /* 0x00000001ff117819 */ /* 0x000fc80000011611 */
[----:B------:R-:W-:Y:S02]  /*0cc0*/  ISETP.NE.AND P2, PT, R17, RZ, PT ;  /* 0x000000ff1100720c */ /* 0x000fe40003f45270 */
[C---:B0-----:R-:W-:Y:S02]  /*0cd0*/  ISETP.GE.U32.AND P0, PT, R18.reuse, R11, PT ;  /* 0x0000000b1200720c */ /* 0x041fe40003f06070 */
[----:B------:R-:W-:-:S11]  /*0ce0*/  LEA R20, R18, R3, 0x2 ;  /* 0x0000000312147211 */ /* 0x000fd600078e10ff */
[----:B------:R-:W-:Y:S05]  /*0cf0*/  @P0 BRA `(.L_x_6094) ;  /* 0x00000000002c0947 */ /* 0x000fea0003800000 */
[----:B------:R-:W0:Y:S01]  /*0d00*/  LDC.64 R12, c[0x0][0x220] ;  /* 0x00008800ff0c7b82 */ /* 0x000e220000000a00 */
[----:B------:R-:W-:Y:S01]  /*0d10*/  HFMA2.MMA R9, -RZ, RZ, 0, 0 ;  /* 0x00000000ff097435 */ /* 0x000fe200000001ff */
[----:B------:R-:W-:-:S10]  /*0d20*/  MOV R16, R18 ;  /* 0x0000001200107202 */ /* 0x000fd40000000f00 */
.L_x_6095:
[----:B------:R-:W-:Y:S02]  /*0d30*/  ULDC UR5, c[0x0][0x230] ;  /* 0x00008c0000057ab9 */ /* 0x000fe40000000800 */
[----:B------:R-:W-:-:S04]  /*0d40*/  IMAD R15, R16, UR5, R7 ;  /* 0x00000005100f7c24 */ /* 0x000fc8000f8e0207 */
[----:B0-----:R-:W-:-:S06]  /*0d50*/  IMAD.WIDE.U32 R14, R15, 0x4, R12 ;  /* 0x000000040f0e7825 */ /* 0x001fcc00078e000c */
[----:B------:R-:W2:Y:S01]  /*0d60*/  LDG.E R14, desc[UR12][R14.64] ;  /* 0x0000000c0e0e7981 */ /* 0x000ea2000c1e1900 */
[----:B------:R-:W-:-:S05]  /*0d70*/  VIADD R16, R16, UR15 ;  /* 0x0000000f10107c36 */ /* 0x000fca0008000000 */
[----:B------:R-:W-:Y:S01]  /*0d80*/  ISETP.GE.U32.AND P1, PT, R16, R11, PT ;  /* 0x0000000b1000720c */ /* 0x000fe20003f26070 */
[----:B--2---:R-:W-:-:S12]  /*0d90*/  FADD.FTZ R9, R14, R9 ;  /* 0x000000090e097221 */ /* 0x004fd80000010000 */
[----:B------:R-:W-:Y:S05]  /*0da0*/  @!P1 BRA `(.L_x_6095) ;  /* 0xfffffffc00e09947 */ /* 0x000fea000383ffff */
.L_x_6094:
[----:B------:R-:W-:Y:S05]  /*0db0*/  WARPSYNC.ALL ;  /* 0x0000000000007948 */ /* 0x000fea0003800000 */
[----:B------:R-:W-:Y:S06]  /*0dc0*/  BAR.SYNC.DEFER_BLOCKING 0x0 ;  /* 0x0000000000007b1d */ /* 0x000fec0000010000 */
[----:B------:R0:W-:Y:S01]  /*0dd0*/  STS [R20], R9 ;  /* 0x0000000914007388 */ /* 0x0001e20000000800 */
[----:B------:R-:W-:Y:S05]  /*0de0*/  @!P2 BRA `(.L_x_6096) ;  /* 0x00000000002ca947 */ /* 0x000fea0003800000 */
[----:B0-----:R-:W-:-:S07]  /*0df0*/  MOV R9, R17 ;  /* 0x0000001100097202 */ /* 0x001fce0000000f00 */
.L_x_6097:
[----:B------:R-:W-:Y:S01]  /*0e00*/  BAR.SYNC.DEFER_BLOCKING 0x0 ;  /* 0x0000000000007b1d */ /* 0x000fe20000010000 */
[----:B------:R-:W-:-:S13]  /*0e10*/  ISETP.GE.U32.AND P1, PT, R18, R9, PT ;  /* 0x000000091200720c */ /* 0x000fda0003f26070 */
[----:B------:R-:W-:Y:S02]  /*0e20*/  @!P1 LEA R12, R9, R20, 0x2 ;  /* 0x00000014090c9211 */ /* 0x000fe400078e10ff */
[----:B------:R-:W-:Y:S01]  /*0e30*/  SHF.R.U32.HI R9, RZ, 0x1, R9 ;  /* 0x00000001ff097819 */ /* 0x000fe20000011609 */
[----:B------:R-:W-:Y:S04]  /*0e40*/  @!P1 LDS R11, [R20] ;  /* 0x00000000140b9984 */ /* 0x000fe80000000800 */
[----:B------:R-:W0:Y:S02]  /*0e50*/  @!P1 LDS R12, [R12] ;  /* 0x000000000c0c9984 */ /* 0x000e240000000800 */
[----:B0-----:R-:W-:-:S05]  /*0e60*/  @!P1 FADD.FTZ R11, R11, R12 ;  /* 0x0000000c0b0b9221 */ /* 0x001fca0000010000 */
[----:B------:R1:W-:Y:S01]  /*0e70*/  @!P1 STS [R20], R11 ;  /* 0x0000000b14009388 */ /* 0x0003e20000000800 */
[----:B------:R-:W-:-:S13]  /*0e80*/  ISETP.NE.AND P1, PT, R9, RZ, PT ;  /* 0x000000ff0900720c */ /* 0x000fda0003f25270 */
[----:B-1----:R-:W-:Y:S05]  /*0e90*/  @P1 BRA `(.L_x_6097) ;  /* 0xfffffffc00d81947 */ /* 0x002fea000383ffff */
.L_x_6096:
[----:B------:R-:W-:Y:S06]  /*0ea0*/  BAR.SYNC.DEFER_BLOCKING 0x0 ;  /* 0x0000000000007b1d */ /* 0x000fec0000010000 */
[----:B------:R-:W-:Y:S01]  /*0eb0*/  ULDC UR8, c[0x0][0x230] ;  /* 0x00008c0000087ab9 */ /* 0x000fe20000000800 */
[----:B------:R-:W-:Y:S01]  /*0ec0*/  ULDC UR16, c[0x0][0x22c] ;  /* 0x00008b0000107ab9 */ /* 0x000fe20000000800 */
[----:B------:R-:W-:Y:S05]  /*0ed0*/  @P0 BRA `(.L_x_6091) ;  /* 0x0000000000440947 */ /* 0x000fea0003800000 */
[----:B0-----:R0:W1:Y:S01]  /*0ee0*/  LDS R9, [R3] ;  /* 0x0000000003097984 */ /* 0x0010620000000800 */
[----:B------:R-:W2:Y:S01]  /*0ef0*/  LDC.64 R12, c[0x0][0x220] ;  /* 0x00008800ff0c7b82 */ /* 0x000ea20000000a00 */
[----:B------:R-:W-:-:S07]  /*0f00*/  MOV R24, R18 ;  /* 0x0000001200187202 */ /* 0x000fce0000000f00 */
[----:B------:R-:W3:Y:S08]  /*0f10*/  LDC.64 R14, c[0x0][0x218] ;  /* 0x00008600ff0e7b82 */ /* 0x000ef00000000a00 */
[----:B0-----:R-:W4:Y:S02]  /*0f20*/  LDC.64 R16, c[0x0][0x210] ;  /* 0x00008400ff107b82 */ /* 0x001f240000000a00 */
.L_x_6098:
[----:B0-----:R-:W-:-:S04]  /*0f30*/  IMAD R23, R24, UR8, R7 ;  /* 0x0000000818177c24 */ /* 0x001fc8000f8e0207 */
[----:B---3--:R-:W-:-:S04]  /*0f40*/  IMAD.WIDE.U32 R18, R23, 0x4, R14 ;  /* 0x0000000417127825 */ /* 0x008fc800078e000e */
[C---:B--2---:R-:W-:Y:S02]  /*0f50*/  IMAD.WIDE.U32 R20, R23.reuse, 0x4, R12 ;  /* 0x0000000417147825 */ /* 0x044fe400078e000c */
[----:B------:R-:W1:Y:S04]  /*0f60*/  LDG.E R18, desc[UR12][R18.64] ;  /* 0x0000000c12127981 */ /* 0x000e68000c1e1900 */
[----:B------:R-:W1:Y:S01]  /*0f70*/  LDG.E R20, desc[UR12][R20.64] ;  /* 0x0000000c14147981 */ /* 0x000e62000c1e1900 */
[----:B----4-:R-:W-:Y:S01]  /*0f80*/  IMAD.WIDE.U32 R22, R23, 0x2, R16 ;  /* 0x0000000217167825 */ /* 0x010fe200078e0010 */
[----:B------:R-:W-:-:S04]  /*0f90*/  IADD3 R24, R24, UR15, RZ ;  /* 0x0000000f18187c10 */ /* 0x000fc8000fffe0ff */
[----:B------:R-:W-:Y:S01]  /*0fa0*/  ISETP.GE.U32.AND P0, PT, R24, UR16, PT ;  /* 0x0000001018007c0c */ /* 0x000fe2000bf06070 */
[----:B-1----:R-:W-:-:S05]  /*0fb0*/  FFMA.FTZ R11, -R9, R18, R20 ;  /* 0x00000012090b7223 */ /* 0x002fca0000010114 */
[----:B------:R-:W-:-:S05]  /*0fc0*/  F2FP.BF16.F32.PACK_AB R11, RZ, R11 ;  /* 0x0000000bff0b723e */ /* 0x000fca00000010ff */
[----:B------:R0:W-:Y:S02]  /*0fd0*/  STG.E.U16 desc[UR12][R22.64], R11 ;  /* 0x0000000b16007986 */ /* 0x0001e4000c10150c */
[----:B------:R-:W-:Y:S05]  /*0fe0*/  @!P0 BRA `(.L_x_6098) ;  /* 0xfffffffc00d08947 */ /* 0x000fea000383ffff */
.L_x_6091:
[----:B------:R-:W-:Y:S05]  /*0ff0*/  BSYNC B0 ;  /* 0x0000000000007941 */ /* 0x000fea0003800000 */
.L_x_6086:
[----:B------:R-:W-:Y:S01]  /*1000*/  IADD3 R5, R5, UR4, RZ ;  /* 0x0000000405057c10 */ /* 0x000fe2000fffe0ff */
[----:B------:R-:W-:-:S03]  /*1010*/  ULDC UR5, c[0x0][0x230] ;  /* 0x00008c0000057ab9 */ /* 0x000fc60000000800 */
[----:B------:R-:W-:-:S13]  /*1020*/  ISETP.GE.U32.AND P0, PT, R5, UR5, PT ;  /* 0x0000000505007c0c */ /* 0x000fda000bf06070 */
[----:B------:R-:W-:Y:S05]  /*1030*/  @!P0 BRA `(.L_x_6099) ;  /* 0xfffffff0008c8947 */ /* 0x000fea000383ffff */
.L_x_6085:
[----:B------:R-:W-:Y:S05]  /*1040*/  BSYNC B1 ;  /* 0x0000000000017941 */ /* 0x000fea0003800000 */
.L_x_6084:
[----:B------:R-:W-:Y:S01]  /*1050*/  IADD3 R2, R2, UR14, RZ ;  /* 0x0000000e02027c10 */ /* 0x000fe2000fffe0ff */
[----:B------:R-:W-:-:S03]  /*1060*/  ULDC UR5, c[0x0][0x228] ;  /* 0x00008a0000057ab9 */ /* 0x000fc60000000800 */
[----:B------:R-:W-:-:S13]  /*1070*/  ISETP.GE.U32.AND P0, PT, R2, UR5, PT ;  /* 0x0000000502007c0c */ /* 0x000fda000bf06070 */
[----:B------:R-:W-:Y:S05]  /*1080*/  @!P0 BRA `(.L_x_6100) ;  /* 0xfffffff000508947 */ /* 0x000fea000383ffff */
[----:B------:R-:W-:Y:S05]  /*1090*/  BSYNC B2 ;  /* 0x0000000000027941 */ /* 0x000fea0003800000 */
.L_x_6083:
[----:B------:R-:W-:Y:S05]  /*10a0*/  EXIT ;  /* 0x000000000000794d */ /* 0x000fea0003800000 */
.L_x_6101:
        /* <DEDUP_REMOVED lines=13> */
.L_x_12028:


//--------------------- .text._ZN2at6native43_GLOBAL__N__9ae7fba5_10_SoftMax_cu_9f978f6327cunn_SpatialSoftMaxBackwardIN3c108BFloat16EfS4_NS1_23SoftMaxBackwardEpilogueEEEvPT_PKT1_SA_jjj --------------------------
	.section	.text._ZN2at6native43_GLOBAL__N__9ae7fba5_10_SoftMax_cu_9f978f6327cunn_SpatialSoftMaxBackwardIN3c108BFloat16EfS4_NS1_23SoftMaxBackwardEpilogueEEEvPT_PKT1_SA_jjj,"ax",@progbits
	.align	128
.text._ZN2at6native43_GLOBAL__N__9ae7fba5_10_SoftMax_cu_9f978f6327cunn_SpatialSoftMaxBackwardIN3c108BFloat16EfS4_NS1_23SoftMaxBackwardEpilogueEEEvPT_PKT1_SA_jjj:
        .type           _ZN2at6native43_GLOBAL__N__9ae7fba5_10_SoftMax_cu_9f978f6327cunn_SpatialSoftMaxBackwardIN3c108BFloat16EfS4_NS1_23SoftMaxBackwardEpilogueEEEvPT_PKT1_SA_jjj,@function
        .size           _ZN2at6native43_GLOBAL__N__9ae7fba5_10_SoftMax_cu_9f978f6327cunn_SpatialSoftMaxBackwardIN3c108BFloat16EfS4_NS1_23SoftMaxBackwardEpilogueEEEvPT_PKT1_SA_jjj,(.L_x_12029 - _ZN2at6native43_GLOBAL__N__9ae7fba5_10_SoftMax_cu_9f978f6327cunn_SpatialSoftMaxBackwardIN3c108BFloat16EfS4_NS1_23SoftMaxBackwardEpilogueEEEvPT_PKT1_SA_jjj)
        .other          _ZN2at6native43_GLOBAL__N__9ae7fba5_10_SoftMax_cu_9f978f6327cunn_SpatialSoftMaxBackwardIN3c108BFloat16EfS4_NS1_23SoftMaxBackwardEpilogueEEEvPT_PKT1_SA_jjj,@"STO_CUDA_ENTRY STV_DEFAULT"
_ZN2at6native43_GLOBAL__N__9ae7fba5_10_SoftMax_cu_9f978f6327cunn_SpatialSoftMaxBackwardIN3c108BFloat16EfS4_NS1_23SoftMaxBackwardEpilogueEEEvPT_PKT1_SA_jjj:
        /* <DEDUP_REMOVED lines=9> */
[----:B------:R-:W2:Y:S01]  /*0090*/  S2R R0, SR_TID.X ;  /* 0x0000000000007919 */ /* 0x000ea20000002100 */
[----:B------:R-:W-:Y:S01]  /*00a0*/  ULDC UR6, c[0x0][0x22c] ;  /* 0x00008b0000067ab9 */ /* 0x000fe20000000800 */
[----:B------:R-:W-:Y:S01]  /*00b0*/  BSSY B2, `(.L_x_6102) ;  /* 0x0000118000027945 */ /* 0x000fe20003800000 */
[----:B------:R-:W-:Y:S02]  /*00c0*/  ULOP3.LUT UR10, UR6, 0x3, URZ, 0xc0, !UPT ;  /* 0x00000003060a7892 */ /* 0x000fe4000f8ec03f */
[----:B------:R-:W3:Y:S01]  /*00d0*/  S2UR UR13, SR_CTAID.Y ;  /* 0x00000000000d79c3 */ /* 0x000ee20000002600 */
[----:B------:R-:W-:Y:S01]  /*00e0*/  ULDC UR7, c[0x0][0x230] ;  /* 0x00008c0000077ab9 */ /* 0x000fe20000000800 */
[----:B------:R-:W-:-:S02]  /*00f0*/  UIADD3 UR9, UR6, -0x1, URZ ;  /* 0xffffffff06097890 */ /* 0x000fc4000fffe03f */
[----:B------:R-:W-:Y:S02]  /*0100*/  UIMAD UR7, UR6, UR7, URZ ;  /* 0x00000007060772a4 */ /* 0x000fe4000f8e023f */
[----:B------:R-:W-:Y:S02]  /*0110*/  UIADD3 UR11, -UR10, UR6, URZ ;  /* 0x000000060a0b7290 */ /* 0x000fe4000fffe13f */
[----:B------:R-:W3:Y:S01]  /*0120*/  LDC R3, c[0x0][0x4] ;  /* 0x00000100ff037b82 */ /* 0x000ee20000000800 */
[----:B------:R-:W-:Y:S01]  /*0130*/  ULDC UR14, c[0x0][0xc] ;  /* 0x00000300000e7ab9 */ /* 0x000fe20000000800 */
[----:B------:R-:W-:Y:S02]  /*0140*/  UIADD3 UR6, UR10, -UR6, URZ ;  /* 0x800000060a067290 */ /* 0x000fe4000fffe03f */
[----:B-1----:R-:W-:-:S03]  /*0150*/  ULEA UR5, UR5, UR4, 0x18 ;  /* 0x0000000405057291 */ /* 0x002fc6000f8ec03f */
[----:B------:R-:W-:Y:S01]  /*0160*/  ULDC UR4, c[0x0][0x10] ;  /* 0x0000040000047ab9 */ /* 0x000fe20000000800 */
[----:B------:R-:W-:Y:S01]  /*0170*/  ULDC UR15, c[0x0][0x0] ;  /* 0x00000000000f7ab9 */ /* 0x000fe20000000800 */
[----:B------:R-:W-:Y:S01]  /*0180*/  UIMAD UR4, UR8, UR4, URZ ;  /* 0x00000004080472a4 */ /* 0x000fe2000f8e023f */
[----:B0-----:R-:W-:-:S05]  /*0190*/  IMAD R5, R2, UR15, RZ ;  /* 0x0000000f02057c24 */ /* 0x001fca000f8e02ff */
[----:B------:R-:W-:Y:S01]  /*01a0*/  LEA R5, R5, UR5, 0x2 ;  /* 0x0000000505057c11 */ /* 0x000fe2000f8e10ff */
[----:B---3--:R-:W-:Y:S01]  /*01b0*/  IMAD R2, R3, UR13, R2 ;  /* 0x0000000d03027c24 */ /* 0x008fe2000f8e0202 */
[----:B------:R-:W-:Y:S01]  /*01c0*/  MOV R3, UR12 ;  /* 0x0000000c00037c02 */ /* 0x000fe20008000f00 */
[----:B--2---:R-:W-:-:S06]  /*01d0*/  ULDC.64 UR12, c[0x0][0x208] ;  /* 0x00008200000c7ab9 */ /* 0x004fcc0000000a00 */
.L_x_6119:
        /* <DEDUP_REMOVED lines=10> */
.L_x_6118:
[----:B------:R-:W-:Y:S01]  /*0280*/  UISETP.GT.U32.AND UP0, UPT, UR15, 0x1, UPT ;  /* 0x000000010f00788c */ /* 0x000fe2000bf04070 */
[----:B------:R-:W-:Y:S01]  /*0290*/  BSSY B0, `(.L_x_6105) ;  /* 0x00000f0000007945 */ /* 0x000fe20003800000 */
[----:B------:R-:W-:-:S04]  /*02a0*/  IMAD.IADD R9, R4, 0x1, R7 ;  /* 0x0000000104097824 */ /* 0x000fc800078e0207 */
[----:B------:R-:W-:-:S13]  /*02b0*/  PLOP3.LUT P0, PT, PT, PT, UP0, 0x80, 0x0 ;  /* 0x000000000000781c */ /* 0x000fda0003f0f008 */
[----:B01234-:R-:W-:Y:S05]  /*02c0*/  @P0 BRA `(.L_x_6106) ;  /* 0x0000000800c80947 */ /* 0x01ffea0003800000 */
[----:B------:R-:W-:Y:S01]  /*02d0*/  ULDC UR5, c[0x0][0x22c] ;  /* 0x00008b0000057ab9 */ /* 0x000fe20000000800 */
[----:B------:R-:W-:Y:S01]  /*02e0*/  HFMA2.MMA R11, -RZ, RZ, 0, 0 ;  /* 0x00000000ff0b7435 */ /* 0x000fe200000001ff */
[----:B------:R-:W-:-:S13]  /*02f0*/  ISETP.NE.AND P1, PT, RZ, UR5, PT ;  /* 0x00000005ff007c0c */ /* 0x000fda000bf25270 */
[----:B------:R-:W-:Y:S05]  /*0300*/  @!P1 BRA `(.L_x_6107) ;  /* 0x0000000000fc9947 */ /* 0x000fea0003800000 */
[----:B------:R-:W-:Y:S01]  /*0310*/  UISETP.GE.U32.AND UP0, UPT, UR9, 0x3, UPT ;  /* 0x000000030900788c */ /* 0x000fe2000bf06070 */
[----:B------:R-:W-:Y:S01]  /*0320*/  ISETP.NE.AND P0, PT, RZ, UR10, PT ;  /* 0x0000000aff007c0c */ /* 0x000fe2000bf05270 */
[----:B------:R-:W-:Y:S01]  /*0330*/  IMAD.MOV.U32 R22, RZ, RZ, RZ ;  /* 0x000000ffff167224 */ /* 0x000fe200078e00ff */
[----:B------:R-:W-:-:S03]  /*0340*/  MOV R11, RZ ;  /* 0x000000ff000b7202 */ /* 0x000fc60000000f00 */
[----:B------:R-:W-:-:S13]  /*0350*/  PLOP3.LUT P2, PT, PT, PT, UP0, 0x80, 0x0 ;  /* 0x000000000000781c */ /* 0x000fda0003f4f008 */
[----:B------:R-:W-:Y:S05]  /*0360*/  @!P2 BRA `(.L_x_6108) ;  /* 0x000000000088a947 */ /* 0x000fea0003800000 */
[----:B------:R-:W0:Y:S01]  /*0370*/  LDC R24, c[0x0][0x230] ;  /* 0x00008c00ff187b82 */ /* 0x000e220000000800 */
[----:B------:R-:W-:Y:S01]  /*0380*/  HFMA2.MMA R22, -RZ, RZ, 0, 0 ;  /* 0x00000000ff167435 */ /* 0x000fe200000001ff */
[----:B------:R-:W-:Y:S01]  /*0390*/  BSSY B3, `(.L_x_6108) ;  /* 0x000001f000037945 */ /* 0x000fe20003800000 */
[----:B------:R-:W-:Y:S01]  /*03a0*/  MOV R11, RZ ;  /* 0x000000ff000b7202 */ /* 0x000fe20000000f00 */
[----:B------:R-:W-:-:S04]  /*03b0*/  IMAD.MOV.U32 R29, RZ, RZ, R9 ;  /* 0x000000ffff1d7224 */ /* 0x000fc800078e0009 */
[----:B------:R-:W1:Y:S01]  /*03c0*/  LDC.64 R12, c[0x0][0x220] ;  /* 0x00008800ff0c7b82 */ /* 0x000e620000000a00 */
[-CC-:B0-----:R-:W-:Y:S02]  /*03d0*/  IMAD R23, R6, R24.reuse, R7.reuse ;  /* 0x0000001806177224 */ /* 0x181fe400078e0207 */
[-CC-:B------:R-:W-:Y:S02]  /*03e0*/  IMAD R25, R8, R24.reuse, R7.reuse ;  /* 0x0000001808197224 */ /* 0x180fe400078e0207 */
[----:B------:R-:W-:-:S07]  /*03f0*/  IMAD R27, R10, R24, R7 ;  /* 0x000000180a1b7224 */ /* 0x000fce00078e0207 */
.L_x_6109:
[----:B-1----:R-:W-:-:S04]  /*0400*/  IMAD.WIDE.U32 R18, R29, 0x2, R12 ;  /* 0x000000021d127825 */ /* 0x002fc800078e000c */
[--C-:B------:R-:W-:Y:S02]  /*0410*/  IMAD.WIDE.U32 R14, R23, 0x2, R12.reuse ;  /* 0x00000002170e7825 */ /* 0x100fe400078e000c */
[----:B------:R-:W2:Y:S02]  /*0420*/  LDG.E.U16 R18, desc[UR12][R18.64] ;  /* 0x0000000c12127981 */ /* 0x000ea4000c1e1500 */
[--C-:B------:R-:W-:Y:S02]  /*0430*/  IMAD.WIDE.U32 R16, R25, 0x2, R12.reuse ;  /* 0x0000000219107825 */ /* 0x100fe400078e000c */
[----:B------:R-:W3:Y:S02]  /*0440*/  LDG.E.U16 R14, desc[UR12][R14.64] ;  /* 0x0000000c0e0e7981 */ /* 0x000ee4000c1e1500 */
[----:B------:R-:W-:Y:S02]  /*0450*/  IMAD.WIDE.U32 R20, R27, 0x2, R12 ;  /* 0x000000021b147825 */ /* 0x000fe400078e000c */
[----:B------:R-:W4:Y:S04]  /*0460*/  LDG.E.U16 R16, desc[UR12][R16.64] ;  /* 0x0000000c10107981 */ /* 0x000f28000c1e1500 */
[----:B------:R-:W5:Y:S01]  /*0470*/  LDG.E.U16 R20, desc[UR12][R20.64] ;  /* 0x0000000c14147981 */ /* 0x000f62000c1e1500 */
[----:B------:R-:W-:Y:S01]  /*0480*/  VIADD R22, R22, 0x4 ;  /* 0x0000000416167836 */ /* 0x000fe20000000000 */
[C---:B------:R-:W-:Y:S01]  /*0490*/  LEA R29, R24.reuse, R29, 0x2 ;  /* 0x0000001d181d7211 */ /* 0x040fe200078e10ff */
[C---:B------:R-:W-:Y:S01]  /*04a0*/  IMAD R25, R24.reuse, 0x4, R25 ;  /* 0x0000000418197824 */ /* 0x040fe200078e0219 */
[----:B------:R-:W-:-:S02]  /*04b0*/  LEA R23, R24, R23, 0x2 ;  /* 0x0000001718177211 */ /* 0x000fc400078e10ff */
[----:B------:R-:W-:Y:S02]  /*04c0*/  LEA R27, R24, R27, 0x2 ;  /* 0x0000001b181b7211 */ /* 0x000fe400078e10ff */
[----:B--2---:R-:W-:Y:S02]  /*04d0*/  SHF.L.U32 R26, R18, 0x10, RZ ;  /* 0x00000010121a7819 */ /* 0x004fe400000006ff */
[----:B------:R-:W-:Y:S02]  /*04e0*/  IADD3 R18, R22, UR6, RZ ;  /* 0x0000000616127c10 */ /* 0x000fe4000fffe0ff */
[----:B---3--:R-:W-:Y:S01]  /*04f0*/  SHF.L.U32 R28, R14, 0x10, RZ ;  /* 0x000000100e1c7819 */ /* 0x008fe200000006ff */
[----:B------:R-:W-:Y:S01]  /*0500*/  FADD.FTZ R26, R26, R11 ;  /* 0x0000000b1a1a7221 */ /* 0x000fe20000010000 */
[----:B------:R-:W-:Y:S02]  /*0510*/  ISETP.NE.AND P2, PT, R18, RZ, PT ;  /* 0x000000ff1200720c */ /* 0x000fe40003f45270 */
[----:B----4-:R-:W-:Y:S01]  /*0520*/  SHF.L.U32 R11, R16, 0x10, RZ ;  /* 0x00000010100b7819 */ /* 0x010fe200000006ff */
[----:B------:R-:W-:Y:S01]  /*0530*/  FADD.FTZ R26, R26, R28 ;  /* 0x0000001c1a1a7221 */ /* 0x000fe20000010000 */
[----:B-----5:R-:W-:-:S03]  /*0540*/  IMAD.U32 R14, R20, 0x10000, RZ ;  /* 0x00010000140e7824 */ /* 0x020fc600078e00ff */
[----:B------:R-:W-:-:S04]  /*0550*/  FADD.FTZ R11, R26, R11 ;  /* 0x0000000b1a0b7221 */ /* 0x000fc80000010000 */
[----:B------:R-:W-:Y:S02]  /*0560*/  FADD.FTZ R11, R11, R14 ;  /* 0x0000000e0b0b7221 */ /* 0x000fe40000010000 */
[----:B------:R-:W-:Y:S05]  /*0570*/  @P2 BRA `(.L_x_6109) ;  /* 0xfffffffc00a02947 */ /* 0x000fea000383ffff */
[----:B------:R-:W-:Y:S05]  /*0580*/  BSYNC B3 ;  /* 0x0000000000037941 */ /* 0x000fea0003800000 */
.L_x_6108:
[----:B------:R-:W-:Y:S05]  /*0590*/  @!P0 BRA `(.L_x_6107) ;  /* 0x0000000000588947 */ /* 0x000fea0003800000 */
[----:B------:R-:W0:Y:S01]  /*05a0*/  LDC.64 R12, c[0x0][0x220] ;  /* 0x00008800ff0c7b82 */ /* 0x000e220000000a00 */
[----:B------:R-:W-:Y:S02]  /*05b0*/  ULDC UR5, c[0x0][0x230] ;  /* 0x00008c0000057ab9 */ /* 0x000fe40000000800 */
[----:B------:R-:W-:-:S04]  /*05c0*/  IMAD R17, R22, UR5, R9 ;  /* 0x0000000516117c24 */ /* 0x000fc8000f8e0209 */
[----:B0-----:R-:W-:-:S06]  /*05d0*/  IMAD.WIDE.U32 R14, R17, 0x2, R12 ;  /* 0x00000002110e7825 */ /* 0x001fcc00078e000c */
[----:B------:R-:W2:Y:S01]  /*05e0*/  LDG.E.U16 R14, desc[UR12][R14.64] ;  /* 0x0000000c0e0e7981 */ /* 0x000ea2000c1e1500 */
[----:B------:R-:W-:-:S06]  /*05f0*/  UISETP.NE.AND UP0, UPT, UR10, 0x1, UPT ;  /* 0x000000010a00788c */ /* 0x000fcc000bf05270 */
[----:B------:R-:W-:Y:S02]  /*0600*/  PLOP3.LUT P0, PT, PT, PT, UP0, 0x80, 0x0 ;  /* 0x000000000000781c */ /* 0x000fe40003f0f008 */
[----:B--2---:R-:W-:-:S05]  /*0610*/  SHF.L.U32 R16, R14, 0x10, RZ ;  /* 0x000000100e107819 */ /* 0x004fca00000006ff */
[----:B------:R-:W-:-:S06]  /*0620*/  FADD.FTZ R11, R11, R16 ;  /* 0x000000100b0b7221 */ /* 0x000fcc0000010000 */
[----:B------:R-:W-:Y:S05]  /*0630*/  @!P0 BRA `(.L_x_6107) ;  /* 0x0000000000308947 */ /* 0x000fea0003800000 */
[----:B------:R-:W-:Y:S01]  /*0640*/  UISETP.NE.AND UP0, UPT, UR10, 0x2, UPT ;  /* 0x000000020a00788c */ /* 0x000fe2000bf05270 */
[----:B------:R-:W-:-:S05]  /*0650*/  VIADD R15, R17, UR5 ;  /* 0x00000005110f7c36 */ /* 0x000fca0008000000 */
[----:B------:R-:W-:-:S13]  /*0660*/  PLOP3.LUT P0, PT, PT, PT, UP0, 0x80, 0x0 ;  /* 0x000000000000781c */ /* 0x000fda0003f0f008 */
[C---:B------:R-:W-:Y:S01]  /*0670*/  @P0 IADD3 R17, R15.reuse, UR5, RZ ;  /* 0x000000050f110c10 */ /* 0x040fe2000fffe0ff */
[----:B------:R-:W-:-:S04]  /*0680*/  IMAD.WIDE.U32 R14, R15, 0x2, R12 ;  /* 0x000000020f0e7825 */ /* 0x000fc800078e000c */
[----:B------:R-:W-:Y:S02]  /*0690*/  @P0 IMAD.WIDE.U32 R12, R17, 0x2, R12 ;  /* 0x00000002110c0825 */ /* 0x000fe400078e000c */
[----:B------:R-:W2:Y:S04]  /*06a0*/  LDG.E.U16 R14, desc[UR12][R14.64] ;  /* 0x0000000c0e0e7981 */ /* 0x000ea8000c1e1500 */
[----:B------:R-:W3:Y:S01]  /*06b0*/  @P0 LDG.E.U16 R12, desc[UR12][R12.64] ;  /* 0x0000000c0c0c0981 */ /* 0x000ee2000c1e1500 */
[----:B--2---:R-:W-:Y:S01]  /*06c0*/  SHF.L.U32 R16, R14, 0x10, RZ ;  /* 0x000000100e107819 */ /* 0x004fe200000006ff */
[----:B---3--:R-:W-:-:S04]  /*06d0*/  @P0 IMAD.U32 R18, R12, 0x10000, RZ ;  /* 0x000100000c120824 */ /* 0x008fc800078e00ff */
[----:B------:R-:W-:-:S04]  /*06e0*/  FADD.FTZ R11, R11, R16 ;  /* 0x000000100b0b7221 */ /* 0x000fc80000010000 */
[----:B------:R-:W-:-:S07]  /*06f0*/  @P0 FADD.FTZ R11, R11, R18 ;  /* 0x000000120b0b0221 */ /* 0x000fce0000010000 */
.L_x_6107:
[----:B------:R-:W-:Y:S05]  /*0700*/  @!P1 BRA `(.L_x_6110) ;  /* 0x0000000800a09947 */ /* 0x000fea0003800000 */
[----:B------:R-:W-:Y:S01]  /*0710*/  UISETP.GE.U32.AND UP0, UPT, UR9, 0x3, UPT ;  /* 0x000000030900788c */ /* 0x000fe2000bf06070 */
[----:B------:R-:W-:Y:S02]  /*0720*/  ISETP.NE.AND P1, PT, RZ, UR10, PT ;  /* 0x0000000aff007c0c */ /* 0x000fe4000bf25270 */
[----:B------:R-:W-:-:S03]  /*0730*/  MOV R24, RZ ;  /* 0x000000ff00187202 */ /* 0x000fc60000000f00 */
[----:B------:R-:W-:-:S13]  /*0740*/  PLOP3.LUT P0, PT, PT, PT, UP0, 0x80, 0x0 ;  /* 0x000000000000781c */ /* 0x000fda0003f0f008 */
[----:B------:R-:W-:Y:S05]  /*0750*/  @!P0 BRA `(.L_x_6111) ;  /* 0x0000000000f08947 */ /* 0x000fea0003800000 */
[----:B------:R-:W0:Y:S01]  /*0760*/  LDC.64 R12, c[0x0][0x220] ;  /* 0x00008800ff0c7b82 */ /* 0x000e220000000a00 */
[----:B------:R-:W-:Y:S01]  /*0770*/  HFMA2.MMA R24, -RZ, RZ, 0, 0 ;  /* 0x00000000ff187435 */ /* 0x000fe200000001ff */
[----:B------:R-:W-:Y:S01]  /*0780*/  BSSY B3, `(.L_x_6111) ;  /* 0x0000039000037945 */ /* 0x000fe20003800000 */
[----:B------:R-:W-:-:S05]  /*0790*/  IMAD.U32 R25, RZ, RZ, UR11 ;  /* 0x0000000bff197e24 */ /* 0x000fca000f8e00ff */
[----:B------:R-:W1:Y:S08]  /*07a0*/  LDC.64 R14, c[0x0][0x218] ;  /* 0x00008600ff0e7b82 */ /* 0x000e700000000a00 */
[----:B------:R-:W2:Y:S02]  /*07b0*/  LDC.64 R16, c[0x0][0x210] ;  /* 0x00008400ff107b82 */ /* 0x000ea40000000a00 */
.L_x_6112:
[----:B------:R-:W-:Y:S02]  /*07c0*/  ULDC UR5, c[0x0][0x230] ;  /* 0x00008c0000057ab9 */ /* 0x000fe40000000800 */
[----:B---3--:R-:W-:-:S04]  /*07d0*/  IMAD R21, R24, UR5, R9 ;  /* 0x0000000518157c24 */ /* 0x008fc8000f8e0209 */
[----:B0-----:R-:W-:-:S04]  /*07e0*/  IMAD.WIDE.U32 R22, R21, 0x2, R12 ;  /* 0x0000000215167825 */ /* 0x001fc800078e000c */
[C---:B-1----:R-:W-:Y:S02]  /*07f0*/  IMAD.WIDE.U32 R18, R21.reuse, 0x2, R14 ;  /* 0x0000000215127825 */ /* 0x042fe400078e000e */
[----:B------:R-:W3:Y:S04]  /*0800*/  LDG.E.U16 R22, desc[UR12][R22.64] ;  /* 0x0000000c16167981 */ /* 0x000ee8000c1e1500 */
[----:B------:R0:W4:Y:S02]  /*0810*/  LDG.E.U16 R18, desc[UR12][R18.64] ;  /* 0x0000000c12127981 */ /* 0x000124000c1e1500 */
[----:B0-----:R-:W-:Y:S01]  /*0820*/  VIADD R19, R21, UR5 ;  /* 0x0000000515137c36 */ /* 0x001fe20008000000 */
[----:B---3--:R-:W-:Y:S02]  /*0830*/  SHF.L.U32 R27, R22, 0x10, RZ ;  /* 0x00000010161b7819 */ /* 0x008fe400000006ff */
[----:B----4-:R-:W-:-:S05]  /*0840*/  SHF.L.U32 R20, R18, 0x10, RZ ;  /* 0x0000001012147819 */ /* 0x010fca00000006ff */
[----:B------:R-:W-:Y:S01]  /*0850*/  FFMA.FTZ R20, R20, -R11, R27 ;  /* 0x8000000b14147223 */ /* 0x000fe2000001001b */
[----:B--2---:R-:W-:-:S04]  /*0860*/  IMAD.WIDE.U32 R26, R21, 0x2, R16 ;  /* 0x00000002151a7825 */ /* 0x004fc800078e0010 */
[----:B------:R-:W-:-:S04]  /*0870*/  F2FP.BF16.F32.PACK_AB R20, RZ, R20 ;  /* 0x00000014ff14723e */ /* 0x000fc800000010ff */
[----:B------:R-:W-:Y:S01]  /*0880*/  PRMT R23, R20, 0x7610, R23 ;  /* 0x0000761014177816 */ /* 0x000fe20000000017 */
[----:B------:R-:W-:-:S04]  /*0890*/  IMAD.WIDE.U32 R20, R19, 0x2, R12 ;  /* 0x0000000213147825 */ /* 0x000fc800078e000c */
[----:B------:R0:W-:Y:S04]  /*08a0*/  STG.E.U16 desc[UR12][R26.64], R23 ;  /* 0x000000171a007986 */ /* 0x0001e8000c10150c */
[----:B------:R-:W2:Y:S01]  /*08b0*/  LDG.E.U16 R20, desc[UR12][R20.64] ;  /* 0x0000000c14147981 */ /* 0x000ea2000c1e1500 */
[----:B0-----:R-:W-:-:S06]  /*08c0*/  IMAD.WIDE.U32 R22, R19, 0x2, R14 ;  /* 0x0000000213167825 */ /* 0x001fcc00078e000e */
[----:B------:R0:W3:Y:S02]  /*08d0*/  LDG.E.U16 R22, desc[UR12][R22.64] ;  /* 0x0000000c16167981 */ /* 0x0000e4000c1e1500 */
[----:B0-----:R-:W-:Y:S01]  /*08e0*/  VIADD R23, R19, UR5 ;  /* 0x0000000513177c36 */ /* 0x001fe20008000000 */
[----:B--2---:R-:W-:Y:S02]  /*08f0*/  SHF.L.U32 R29, R20, 0x10, RZ ;  /* 0x00000010141d7819 */ /* 0x004fe400000006ff */
[----:B---3--:R-:W-:-:S05]  /*0900*/  SHF.L.U32 R18, R22, 0x10, RZ ;  /* 0x0000001016127819 */ /* 0x008fca00000006ff */
[----:B------:R-:W-:Y:S01]  /*0910*/  FFMA.FTZ R18, R18, -R11, R29 ;  /* 0x8000000b12127223 */ /* 0x000fe2000001001d */
[----:B------:R-:W-:-:S04]  /*0920*/  IMAD.WIDE.U32 R28, R19, 0x2, R16 ;  /* 0x00000002131c7825 */ /* 0x000fc800078e0010 */
[----:B------:R-:W-:-:S04]  /*0930*/  F2FP.BF16.F32.PACK_AB R18, RZ, R18 ;  /* 0x00000012ff12723e */ /* 0x000fc800000010ff */
[----:B------:R-:W-:Y:S01]  /*0940*/  PRMT R21, R18, 0x7610, R21 ;  /* 0x0000761012157816 */ /* 0x000fe20000000015 */
[----:B------:R-:W-:-:S04]  /*0950*/  IMAD.WIDE.U32 R18, R23, 0x2, R12 ;  /* 0x0000000217127825 */ /* 0x000fc800078e000c */
[----:B------:R0:W-:Y:S04]  /*0960*/  STG.E.U16 desc[UR12][R28.64], R21 ;  /* 0x000000151c007986 */ /* 0x0001e8000c10150c */
[----:B------:R-:W2:Y:S01]  /*0970*/  LDG.E.U16 R18, desc[UR12][R18.64] ;  /* 0x0000000c12127981 */ /* 0x000ea2000c1e1500 */
[----:B0-----:R-:W-:-:S06]  /*0980*/  IMAD.WIDE.U32 R20, R23, 0x2, R14 ;  /* 0x0000000217147825 */ /* 0x001fcc00078e000e */
[----:B------:R-:W3:Y:S01]  /*0990*/  LDG.E.U16 R20, desc[UR12][R20.64] ;  /* 0x0000000c14147981 */ /* 0x000ee2000c1e1500 */
[----:B------:R-:W-:Y:S01]  /*09a0*/  VIADD R29, R23, UR5 ;  /* 0x00000005171d7c36 */ /* 0x000fe20008000000 */
        /* <DEDUP_REMOVED lines=11> */
[----:B------:R-:W-:-:S04]  /*0a60*/  IADD3 R25, R25, -0x4, RZ ;  /* 0xfffffffc19197810 */ /* 0x000fc80007ffe0ff */
[----:B------:R-:W-:Y:S01]  /*0a70*/  ISETP.NE.AND P0, PT, R25, RZ, PT ;  /* 0x000000ff1900720c */ /* 0x000fe20003f05270 */
[----:B------:R-:W-:Y:S01]  /*0a80*/  VIADD R24, R24, 0x4 ;  /* 0x0000000418187836 */ /* 0x000fe20000000000 */
[----:B--2---:R-:W-:Y:S02]  /*0a90*/  SHF.L.U32 R21, R22, 0x10, RZ ;  /* 0x0000001016157819 */ /* 0x004fe400000006ff */
[----:B---3--:R-:W-:-:S05]  /*0aa0*/  SHF.L.U32 R20, R18, 0x10, RZ ;  /* 0x0000001012147819 */ /* 0x008fca00000006ff */
[----:B------:R-:W-:-:S05]  /*0ab0*/  FFMA.FTZ R20, R20, -R11, R21 ;  /* 0x8000000b14147223 */ /* 0x000fca0000010015 */
[----:B------:R-:W-:Y:S01]  /*0ac0*/  F2FP.BF16.F32.PACK_AB R19, RZ, R20 ;  /* 0x00000014ff13723e */ /* 0x000fe200000010ff */
[----:B------:R-:W-:-:S03]  /*0ad0*/  IMAD.WIDE.U32 R20, R29, 0x2, R16 ;  /* 0x000000021d147825 */ /* 0x000fc600078e0010 */
[----:B------:R-:W-:-:S05]  /*0ae0*/  PRMT R23, R19, 0x7610, R23 ;  /* 0x0000761013177816 */ /* 0x000fca0000000017 */
[----:B------:R3:W-:Y:S01]  /*0af0*/  STG.E.U16 desc[UR12][R20.64], R23 ;  /* 0x0000001714007986 */ /* 0x0007e2000c10150c */
[----:B------:R-:W-:Y:S05]  /*0b00*/  @P0 BRA `(.L_x_6112) ;  /* 0xfffffffc002c0947 */ /* 0x000fea000383ffff */
[----:B------:R-:W-:Y:S05]  /*0b10*/  BSYNC B3 ;  /* 0x0000000000037941 */ /* 0x000fea0003800000 */
.L_x_6111:
[----:B------:R-:W-:Y:S05]  /*0b20*/  @!P1 BRA `(.L_x_6110) ;  /* 0x0000000400989947 */ /* 0x000fea0003800000 */
[----:B------:R-:W0:Y:S01]  /*0b30*/  LDC.64 R14, c[0x0][0x220] ;  /* 0x00008800ff0e7b82 */ /* 0x000e220000000a00 */
[----:B------:R-:W-:Y:S02]  /*0b40*/  ULDC UR5, c[0x0][0x230] ;  /* 0x00008c0000057ab9 */ /* 0x000fe40000000800 */
[----:B------:R-:W-:-:S05]  /*0b50*/  IMAD R9, R24, UR5, R9 ;  /* 0x0000000518097c24 */ /* 0x000fca000f8e0209 */
[----:B------:R-:W3:Y:S08]  /*0b60*/  LDC.64 R12, c[0x0][0x218] ;  /* 0x00008600ff0c7b82 */ /* 0x000ef00000000a00 */
[----:B------:R-:W1:Y:S01]  /*0b70*/  LDC.64 R16, c[0x0][0x210] ;  /* 0x00008400ff107b82 */ /* 0x000e620000000a00 */
[----:B0-----:R-:W-:-:S06]  /*0b80*/  IMAD.WIDE.U32 R18, R9, 0x2, R14 ;  /* 0x0000000209127825 */ /* 0x001fcc00078e000e */
[----:B------:R-:W2:Y:S01]  /*0b90*/  LDG.E.U16 R18, desc[UR12][R18.64] ;  /* 0x0000000c12127981 */ /* 0x000ea2000c1e1500 */
[----:B---3--:R-:W-:-:S06]  /*0ba0*/  IMAD.WIDE.U32 R20, R9, 0x2, R12 ;  /* 0x0000000209147825 */ /* 0x008fcc00078e000c */
[----:B------:R-:W3:Y:S01]  /*0bb0*/  LDG.E.U16 R20, desc[UR12][R20.64] ;  /* 0x0000000c14147981 */ /* 0x000ee2000c1e1500 */
[----:B------:R-:W-:-:S06]  /*0bc0*/  UISETP.NE.AND UP0, UPT, UR10, 0x1, UPT ;  /* 0x000000010a00788c */ /* 0x000fcc000bf05270 */
[----:B------:R-:W-:Y:S02]  /*0bd0*/  PLOP3.LUT P0, PT, PT, PT, UP0, 0x80, 0x0 ;  /* 0x000000000000781c */ /* 0x000fe40003f0f008 */
[----:B--2---:R-:W-:Y:S02]  /*0be0*/  SHF.L.U32 R23, R18, 0x10, RZ ;  /* 0x0000001012177819 */ /* 0x004fe400000006ff */
[----:B---3--:R-:W-:-:S05]  /*0bf0*/  SHF.L.U32 R22, R20, 0x10, RZ ;  /* 0x0000001014167819 */ /* 0x008fca00000006ff */
[----:B------:R-:W-:-:S05]  /*0c00*/  FFMA.FTZ R22, R22, -R11, R23 ;  /* 0x8000000b16167223 */ /* 0x000fca0000010017 */
[----:B------:R-:W-:Y:S01]  /*0c10*/  F2FP.BF16.F32.PACK_AB R19, RZ, R22 ;  /* 0x00000016ff13723e */ /* 0x000fe200000010ff */
[----:B-1----:R-:W-:-:S05]  /*0c20*/  IMAD.WIDE.U32 R22, R9, 0x2, R16 ;  /* 0x0000000209167825 */ /* 0x002fca00078e0010 */
[----:B------:R1:W-:Y:S01]  /*0c30*/  STG.E.U16 desc[UR12][R22.64], R19 ;  /* 0x0000001316007986 */ /* 0x0003e2000c10150c */
[----:B------:R-:W-:Y:S05]  /*0c40*/  @!P0 BRA `(.L_x_6110) ;  /* 0x0000000400508947 */ /* 0x000fea0003800000 */
[----:B------:R-:W-:-:S05]  /*0c50*/  IADD3 R9, R9, UR5, RZ ;  /* 0x0000000509097c10 */ /* 0x000fca000fffe0ff */
[----:B-1----:R-:W-:-:S04]  /*0c60*/  IMAD.WIDE.U32 R18, R9, 0x2, R12 ;  /* 0x0000000209127825 */ /* 0x002fc800078e000c */
[----:B------:R-:W-:Y:S02]  /*0c70*/  IMAD.WIDE.U32 R20, R9, 0x2, R14 ;  /* 0x0000000209147825 */ /* 0x000fe400078e000e */
[----:B------:R-:W2:Y:S04]  /*0c80*/  LDG.E.U16 R18, desc[UR12][R18.64] ;  /* 0x0000000c12127981 */ /* 0x000ea8000c1e1500 */
[----:B------:R-:W3:Y:S01]  /*0c90*/  LDG.E.U16 R20, desc[UR12][R20.64] ;  /* 0x0000000c14147981 */ /* 0x000ee2000c1e1500 */
[----:B------:R-:W-:-:S06]  /*0ca0*/  UISETP.NE.AND UP0, UPT, UR10, 0x2, UPT ;  /* 0x000000020a00788c */ /* 0x000fcc000bf05270 */
[----:B------:R-:W-:Y:S02]  /*0cb0*/  PLOP3.LUT P0, PT, PT, PT, UP0, 0x80, 0x0 ;  /* 0x000000000000781c */ /* 0x000fe40003f0f008 */
[----:B--2---:R-:W-:Y:S01]  /*0cc0*/  SHF.L.U32 R22, R18, 0x10, RZ ;  /* 0x0000001012167819 */ /* 0x004fe200000006ff */
[----:B---3--:R-:W-:-:S04]  /*0cd0*/  IMAD.U32 R23, R20, 0x10000, RZ ;  /* 0x0001000014177824 */ /* 0x008fc800078e00ff */
[----:B------:R-:W-:-:S05]  /*0ce0*/  FFMA.FTZ R22, R22, -R11, R23 ;  /* 0x8000000b16167223 */ /* 0x000fca0000010017 */
[----:B------:R-:W-:Y:S01]  /*0cf0*/  F2FP.BF16.F32.PACK_AB R19, RZ, R22 ;  /* 0x00000016ff13723e */ /* 0x000fe200000010ff */
[----:B------:R-:W-:-:S05]  /*0d00*/  IMAD.WIDE.U32 R22, R9, 0x2, R16 ;  /* 0x0000000209167825 */ /* 0x000fca00078e0010 */
[----:B------:R2:W-:Y:S01]  /*0d10*/  STG.E.U16 desc[UR12][R22.64], R19 ;  /* 0x0000001316007986 */ /* 0x0005e2000c10150c */
[----:B------:R-:W-:Y:S05]  /*0d20*/  @!P0 BRA `(.L_x_6110) ;  /* 0x0000000400188947 */ /* 0x000fea0003800000 */
[----:B------:R-:W-:-:S05]  /*0d30*/  IADD3 R9, R9, UR5, RZ ;  /* 0x0000000509097c10 */ /* 0x000fca000fffe0ff */
[----:B------:R-:W-:-:S04]  /*0d40*/  IMAD.WIDE.U32 R14, R9, 0x2, R14 ;  /* 0x00000002090e7825 */ /* 0x000fc800078e000e */
[C---:B------:R-:W-:Y:S02]  /*0d50*/  IMAD.WIDE.U32 R12, R9.reuse, 0x2, R12 ;  /* 0x00000002090c7825 */ /* 0x040fe400078e000c */
[----:B------:R-:W2:Y:S04]  /*0d60*/  LDG.E.U16 R14, desc[UR12][R14.64] ;  /* 0x0000000c0e0e7981 */ /* 0x000ea8000c1e1500 */
[----:B------:R-:W3:Y:S01]  /*0d70*/  LDG.E.U16 R12, desc[UR12][R12.64] ;  /* 0x0000000c0c0c7981 */ /* 0x000ee2000c1e1500 */
[----:B------:R-:W-:Y:S01]  /*0d80*/  IMAD.WIDE.U32 R16, R9, 0x2, R16 ;  /* 0x0000000209107825 */ /* 0x000fe200078e0010 */
[----:B--2---:R-:W-:-:S03]  /*0d90*/  SHF.L.U32 R19, R14, 0x10, RZ ;  /* 0x000000100e137819 */ /* 0x004fc600000006ff */
[----:B---3--:R-:W-:-:S04]  /*0da0*/  IMAD.U32 R18, R12, 0x10000, RZ ;  /* 0x000100000c127824 */ /* 0x008fc800078e00ff */
[----:B------:R-:W-:-:S05]  /*0db0*/  FFMA.FTZ R18, R18, -R11, R19 ;  /* 0x8000000b12127223 */ /* 0x000fca0000010013 */
[----:B------:R-:W-:-:S05]  /*0dc0*/  F2FP.BF16.F32.PACK_AB R18, RZ, R18 ;  /* 0x00000012ff12723e */ /* 0x000fca00000010ff */
[----:B------:R4:W-:Y:S01]  /*0dd0*/  STG.E.U16 desc[UR12][R16.64], R18 ;  /* 0x0000001210007986 */ /* 0x0009e2000c10150c */
[----:B------:R-:W-:Y:S05]  /*0de0*/  BRA `(.L_x_6110) ;  /* 0x0000000000e87947 */ /* 0x000fea0003800000 */
.L_x_6106:
[----:B------:R-:W0:Y:S01]  /*0df0*/  LDC R17, c[0x0][0x22c] ;  /* 0x00008b00ff117b82 */ /* 0x000e220000000800 */
[----:B------:R-:W-:Y:S02]  /*0e00*/  MOV R19, UR15 ;  /* 0x0000000f00137c02 */ /* 0x000fe40008000f00 */
[C---:B------:R-:W-:Y:S02]  /*0e10*/  LEA R20, R0.reuse, R5, 0x2 ;  /* 0x0000000500147211 */ /* 0x040fe400078e10ff */
[----:B------:R-:W-:Y:S02]  /*0e20*/  SHF.R.U32.HI R19, RZ, 0x1, R19 ;  /* 0x00000001ff137819 */ /* 0x000fe40000011613 */
[----:B------:R-:W-:Y:S02]  /*0e30*/  MOV R11, RZ ;  /* 0x000000ff000b7202 */ /* 0x000fe40000000f00 */
[----:B------:R-:W-:Y:S02]  /*0e40*/  ISETP.NE.AND P2, PT, R19, RZ, PT ;  /* 0x000000ff1300720c */ /* 0x000fe40003f45270 */
[----:B0-----:R-:W-:-:S13]  /*0e50*/  ISETP.GE.U32.AND P0, PT, R0, R17, PT ;  /* 0x000000110000720c */ /* 0x001fda0003f06070 */
[----:B------:R-:W-:Y:S05]  /*0e60*/  @P0 BRA `(.L_x_6113) ;  /* 0x0000000000300947 */ /* 0x000fea0003800000 */
[----:B------:R-:W0:Y:S01]  /*0e70*/  LDC.64 R12, c[0x0][0x220] ;  /* 0x00008800ff0c7b82 */ /* 0x000e220000000a00 */
[----:B------:R-:W-:Y:S01]  /*0e80*/  IMAD.MOV.U32 R11, RZ, RZ, RZ ;  /* 0x000000ffff0b7224 */ /* 0x000fe200078e00ff */
[----:B------:R-:W-:-:S07]  /*0e90*/  MOV R16, R0 ;  /* 0x0000000000107202 */ /* 0x000fce0000000f00 */
.L_x_6114:
[----:B------:R-:W-:Y:S02]  /*0ea0*/  ULDC UR5, c[0x0][0x230] ;  /* 0x00008c0000057ab9 */ /* 0x000fe40000000800 */
[----:B------:R-:W-:-:S04]  /*0eb0*/  IMAD R15, R16, UR5, R9 ;  /* 0x00000005100f7c24 */ /* 0x000fc8000f8e0209 */
[----:B0-----:R-:W-:-:S06]  /*0ec0*/  IMAD.WIDE.U32 R14, R15, 0x2, R12 ;  /* 0x000000020f0e7825 */ /* 0x001fcc00078e000c */
[----:B------:R-:W2:Y:S01]  /*0ed0*/  LDG.E.U16 R14, desc[UR12][R14.64] ;  /* 0x0000000c0e0e7981 */ /* 0x000ea2000c1e1500 */
[----:B------:R-:W-:-:S04]  /*0ee0*/  IADD3 R16, R16, UR15, RZ ;  /* 0x0000000f10107c10 */ /* 0x000fc8000fffe0ff */
[----:B------:R-:W-:Y:S02]  /*0ef0*/  ISETP.GE.U32.AND P1, PT, R16, R17, PT ;  /* 0x000000111000720c */ /* 0x000fe40003f26070 */
[----:B--2---:R-:W-:-:S05]  /*0f00*/  SHF.L.U32 R18, R14, 0x10, RZ ;  /* 0x000000100e127819 */ /* 0x004fca00000006ff */
[----:B------:R-:W-:-:S06]  /*0f10*/  FADD.FTZ R11, R18, R11 ;  /* 0x0000000b120b7221 */ /* 0x000fcc0000010000 */
[----:B------:R-:W-:Y:S05]  /*0f20*/  @!P1 BRA `(.L_x_6114) ;  /* 0xfffffffc00dc9947 */ /* 0x000fea000383ffff */
.L_x_6113:
[----:B------:R-:W-:Y:S05]  /*0f30*/  WARPSYNC.ALL ;  /* 0x0000000000007948 */ /* 0x000fea0003800000 */
[----:B------:R-:W-:Y:S06]  /*0f40*/  BAR.SYNC.DEFER_BLOCKING 0x0 ;  /* 0x0000000000007b1d */ /* 0x000fec0000010000 */
[----:B------:R0:W-:Y:S01]  /*0f50*/  STS [R20], R11 ;  /* 0x0000000b14007388 */ /* 0x0001e20000000800 */
[----:B------:R-:W-:Y:S05]  /*0f60*/  @!P2 BRA `(.L_x_6115) ;  /* 0x00000000002ca947 */ /* 0x000fea0003800000 */
[----:B0-----:R-:W-:-:S07]  /*0f70*/  IMAD.MOV.U32 R11, RZ, RZ, R19 ;  /* 0x000000ffff0b7224 */ /* 0x001fce00078e0013 */
.L_x_6116:
        /* <DEDUP_REMOVED lines=10> */
.L_x_6115:
        /* <DEDUP_REMOVED lines=9> */
.L_x_6117:
[----:B0-----:R-:W-:-:S04]  /*10b0*/  IMAD R23, R24, UR8, R9 ;  /* 0x0000000818177c24 */ /* 0x001fc8000f8e0209 */
[----:B--2---:R-:W-:-:S04]  /*10c0*/  IMAD.WIDE.U32 R20, R23, 0x2, R12 ;  /* 0x0000000217147825 */ /* 0x004fc800078e000c */
[----:B---3--:R-:W-:Y:S02]  /*10d0*/  IMAD.WIDE.U32 R18, R23, 0x2, R14 ;  /* 0x0000000217127825 */ /* 0x008fe400078e000e */
[----:B------:R-:W2:Y:S04]  /*10e0*/  LDG.E.U16 R20, desc[UR12][R20.64] ;  /* 0x0000000c14147981 */ /* 0x000ea8000c1e1500 */
[----:B------:R-:W3:Y:S01]  /*10f0*/  LDG.E.U16 R18, desc[UR12][R18.64] ;  /* 0x0000000c12127981 */ /* 0x000ee2000c1e1500 */
[----:B------:R-:W-:-:S04]  /*1100*/  IADD3 R24, R24, UR15, RZ ;  /* 0x0000000f18187c10 */ /* 0x000fc8000fffe0ff */
[----:B------:R-:W-:Y:S02]  /*1110*/  ISETP.GE.U32.AND P0, PT, R24, UR16, PT ;  /* 0x0000001018007c0c */ /* 0x000fe4000bf06070 */
[----:B--2---:R-:W-:Y:S01]  /*1120*/  SHF.L.U32 R26, R20, 0x10, RZ ;  /* 0x00000010141a7819 */ /* 0x004fe200000006ff */
[----:B---3--:R-:W-:-:S04]  /*1130*/  IMAD.U32 R22, R18, 0x10000, RZ ;  /* 0x0001000012167824 */ /* 0x008fc800078e00ff */
[----:B-1----:R-:W-:-:S05]  /*1140*/  FFMA.FTZ R22, -R11, R22, R26 ;  /* 0x000000160b167223 */ /* 0x002fca000001011a */
[----:B------:R-:W-:Y:S01]  /*1150*/  F2FP.BF16.F32.PACK_AB R19, RZ, R22 ;  /* 0x00000016ff13723e */ /* 0x000fe200000010ff */
[----:B----4-:R-:W-:-:S05]  /*1160*/  IMAD.WIDE.U32 R22, R23, 0x2, R16 ;  /* 0x0000000217167825 */ /* 0x010fca00078e0010 */
[----:B------:R0:W-:Y:S01]  /*1170*/  STG.E.U16 desc[UR12][R22.64], R19 ;  /* 0x0000001316007986 */ /* 0x0001e2000c10150c */
[----:B------:R-:W-:Y:S05]  /*1180*/  @!P0 BRA `(.L_x_6117) ;  /* 0xfffffffc00c88947 */ /* 0x000fea000383ffff */
.L_x_6110:
[----:B------:R-:W-:Y:S05]  /*1190*/  BSYNC B0 ;  /* 0x0000000000007941 */ /* 0x000fea0003800000 */
.L_x_6105:
[----:B------:R-:W-:Y:S01]  /*11a0*/  IADD3 R7, R7, UR4, RZ ;  /* 0x0000000407077c10 */ /* 0x000fe2000fffe0ff */
[----:B------:R-:W-:-:S03]  /*11b0*/  ULDC UR5, c[0x0][0x230] ;  /* 0x00008c0000057ab9 */ /* 0x000fc60000000800 */
[----:B------:R-:W-:-:S13]  /*11c0*/  ISETP.GE.U32.AND P0, PT, R7, UR5, PT ;  /* 0x0000000507007c0c */ /* 0x000fda000bf06070 */
[----:B------:R-:W-:Y:S05]  /*11d0*/  @!P0 BRA `(.L_x_6118) ;  /* 0xfffffff000288947 */ /* 0x000fea000383ffff */
.L_x_6104:
[----:B------:R-:W-:Y:S05]  /*11e0*/  BSYNC B1 ;  /* 0x0000000000017941 */ /* 0x000fea0003800000 */
.L_x_6103:
[----:B------:R-:W-:Y:S01]  /*11f0*/  IADD3 R3, R3, UR14, RZ ;  /* 0x0000000e03037c10 */ /* 0x000fe2000fffe0ff */
[----:B------:R-:W-:-:S03]  /*1200*/  ULDC UR5, c[0x0][0x228] ;  /* 0x00008a0000057ab9 */ /* 0x000fc60000000800 */
[----:B------:R-:W-:-:S13]  /*1210*/  ISETP.GE.U32.AND P0, PT, R3, UR5, PT ;  /* 0x0000000503007c0c */ /* 0x000fda000bf06070 */
[----:B------:R-:W-:Y:S05]  /*1220*/  @!P0 BRA `(.L_x_6119) ;  /* 0xffffffec00ec8947 */ /* 0x000fea000383ffff */
[----:B------:R-:W-:Y:S05]  /*1230*/  BSYNC B2 ;  /* 0x0000000000027941 */ /* 0x000fea0003800000 */
.L_x_6102:
[----:B------:R-:W-:Y:S05]  /*1240*/  EXIT ;  /* 0x000000000000794d */ /* 0x000fea0003800000 */
.L_x_6120:
        /* <DEDUP_REMOVED lines=11> */
.L_x_12029:


//--------------------- .text._ZN2at6native43_GLOBAL__N__9ae7fba5_10_SoftMax_cu_9f978f6327cunn_SpatialSoftMaxBackwardIN3c104HalfEffNS1_23SoftMaxBackwardEpilogueEEEvPT_PKT1_SA_jjj --------------------------
	.section	.text._ZN2at6native43_GLOBAL__N__9ae7fba5_10_SoftMax_cu_9f978f6327cunn_SpatialSoftMaxBackwardIN3c104HalfEffNS1_23SoftMaxBackwardEpilogueEEEvPT_PKT1_SA_jjj,"ax",@progbits
	.align	128
.text._ZN2at6native43_GLOBAL__N__9ae7fba5_10_SoftMax_cu_9f978f6327cunn_SpatialSoftMaxBackwardIN3c104HalfEffNS1_23SoftMaxBackwardEpilogueEEEvPT_PKT1_SA_jjj:
        .type           _ZN2at6native43_GLOBAL__N__9ae7fba5_10_SoftMax_cu_9f978f6327cunn_SpatialSoftMaxBackwardIN3c104HalfEffNS1_23SoftMaxBackwardEpilogueEEEvPT_PKT1_SA_jjj,@function
        .size           _ZN2at6native43_GLOBAL__N__9ae7fba5_10_SoftMax_cu_9f978f6327cunn_SpatialSoftMaxBackwardIN3c104HalfEffNS1_23SoftMaxBackwardEpilogueEEEvPT_PKT1_SA_jjj,(.L_x_12030 - _ZN2at6native43_GLOBAL__N__9ae7fba5_10_SoftMax_cu_9f978f6327cunn_SpatialSoftMaxBackwardIN3c104HalfEffNS1_23SoftMaxBackwardEpilogueEEEvPT_PKT1_SA_jjj)
        .other          _ZN2at6native43_GLOBAL__N__9ae7fba5_10_SoftMax_cu_9f978f6327cunn_SpatialSoftMaxBackwardIN3c104HalfEffNS1_23SoftMaxBackwardEpilogueEEEvPT_PKT1_SA_jjj,@"STO_CUDA_ENTRY STV_DEFAULT"
_ZN2at6native43_GLOBAL__N__9ae7fba5_10_SoftMax_cu_9f978f6327cunn_SpatialSoftMaxBackwardIN3c104HalfEffNS1_23SoftMaxBackwardEpilogueEEEvPT_PKT1_SA_jjj:
        /* <DEDUP_REMOVED lines=29> */
.L_x_6138:
        /* <DEDUP_REMOVED lines=10> */
.L_x_6137:
        /* <DEDUP_REMOVED lines=24> */
.L_x_6128:
        /* <DEDUP_REMOVED lines=21> */
.L_x_6127:
        /* <DEDUP_REMOVED lines=20> */
.L_x_6126:
        /* <DEDUP_REMOVED lines=12> */
.L_x_6131:
        /* <DEDUP_REMOVED lines=10> */
[----:B------:R-:W-:Y:S01]  /*07e0*/  F2FP.F16.F32.PACK_AB R19, RZ, R20 ;  /* 0x00000014ff13723e */ /* 0x000fe200000000ff */
[----:B--2---:R-:W-:-:S05]  /*07f0*/  IMAD.WIDE.U32 R20, R21, 0x2, R16 ;  /* 0x0000000215147825 */ /* 0x004fca00078e0010 */
[----:B------:R0:W-:Y:S04]  /*0800*/  STG.E.U16 desc[UR12][R20.64], R19 ;  /* 0x0000001314007986 */ /* 0x0001e8000c10150c */
[----:B------:R-:W2:Y:S04]  /*0810*/  LDG.E R22, desc[UR12][R22.64] ;  /* 0x0000000c16167981 */ /* 0x000ea8000c1e1900 */
[----:B------:R-:W2:Y:S01]  /*0820*/  LDG.E R25, desc[UR12][R24.64] ;  /* 0x0000000c18197981 */ /* 0x000ea2000c1e1900 */
[----:B------:R-:W-:-:S04]  /*0830*/  IMAD.WIDE.U32 R26, R29, 0x2, R16 ;  /* 0x000000021d1a7825 */ /* 0x000fc800078e0010 */
[----:B--2---:R-:W-:Y:S01]  /*0840*/  FFMA.FTZ R18, R22, -R9, R25 ;  /* 0x8000000916127223 */ /* 0x004fe20000010019 */
[----:B------:R-:W-:-:S04]  /*0850*/  IADD3 R25, R29, UR5, RZ ;  /* 0x000000051d197c10 */ /* 0x000fc8000fffe0ff */
[----:B------:R-:W-:Y:S01]  /*0860*/  F2FP.F16.F32.PACK_AB R18, RZ, R18 ;  /* 0x00000012ff12723e */ /* 0x000fe200000000ff */
        /* <DEDUP_REMOVED lines=10> */
[----:B------:R-:W-:-:S04]  /*0910*/  F2FP.F16.F32.PACK_AB R22, RZ, R22 ;  /* 0x00000016ff16723e */ /* 0x000fc800000000ff */
        /* <DEDUP_REMOVED lines=9> */
[----:B------:R-:W-:Y:S01]  /*09b0*/  F2FP.F16.F32.PACK_AB R20, RZ, R18 ;  /* 0x00000012ff14723e */ /* 0x000fe200000000ff */
[----:B0-----:R-:W-:-:S05]  /*09c0*/  IMAD.WIDE.U32 R18, R29, 0x2, R16 ;  /* 0x000000021d127825 */ /* 0x001fca00078e0010 */
[----:B------:R3:W-:Y:S01]  /*09d0*/  STG.E.U16 desc[UR12][R18.64], R20 ;  /* 0x0000001412007986 */ /* 0x0007e2000c10150c */
[----:B------:R-:W-:Y:S05]  /*09e0*/  @P0 BRA `(.L_x_6131) ;  /* 0xfffffffc00540947 */ /* 0x000fea000383ffff */
[----:B------:R-:W-:Y:S05]  /*09f0*/  BSYNC B3 ;  /* 0x0000000000037941 */ /* 0x000fea0003800000 */
.L_x_6130:
        /* <DEDUP_REMOVED lines=14> */
[----:B------:R-:W-:-:S05]  /*0ae0*/  F2FP.F16.F32.PACK_AB R7, RZ, R7 ;  /* 0x00000007ff07723e */ /* 0x000fca00000000ff */
        /* <DEDUP_REMOVED lines=11> */
[----:B------:R-:W-:-:S05]  /*0ba0*/  F2FP.F16.F32.PACK_AB R7, RZ, R7 ;  /* 0x00000007ff07723e */ /* 0x000fca00000000ff */
        /* <DEDUP_REMOVED lines=9> */
[----:B------:R-:W-:-:S05]  /*0c40*/  F2FP.F16.F32.PACK_AB R9, RZ, R9 ;  /* 0x00000009ff09723e */ /* 0x000fca00000000ff */
[----:B------:R4:W-:Y:S01]  /*0c50*/  STG.E.U16 desc[UR12][R16.64], R9 ;  /* 0x0000000910007986 */ /* 0x0009e2000c10150c */
[----:B------:R-:W-:Y:S05]  /*0c60*/  BRA `(.L_x_6129) ;  /* 0x0000000000e07947 */ /* 0x000fea0003800000 */
.L_x_6125:
        /* <DEDUP_REMOVED lines=12> */
.L_x_6133:
        /* <DEDUP_REMOVED lines=8> */
.L_x_6132:
[----:B------:R-:W-:Y:S05]  /*0db0*/  WARPSYNC.ALL ;  /* 0x0000000000007948 */ /* 0x000fea0003800000 */
[----:B------:R-:W-:Y:S06]  /*0dc0*/  BAR.SYNC.DEFER_BLOCKING 0x0 ;  /* 0x0000000000007b1d */ /* 0x000fec0000010000 */
[----:B------:R0:W-:Y:S01]  /*0dd0*/  STS [R20], R9 ;  /* 0x0000000914007388 */ /* 0x0001e20000000800 */
[----:B------:R-:W-:Y:S05]  /*0de0*/  @!P2 BRA `(.L_x_6134) ;  /* 0x00000000002ca947 */ /* 0x000fea0003800000 */
[----:B0-----:R-:W-:-:S07]  /*0df0*/  MOV R9, R17 ;  /* 0x0000001100097202 */ /* 0x001fce0000000f00 */
.L_x_6135:
        /* <DEDUP_REMOVED lines=10> */
.L_x_6134:
        /* <DEDUP_REMOVED lines=9> */
.L_x_6136:
        /* <DEDUP_REMOVED lines=9> */
[----:B------:R-:W-:-:S05]  /*0fc0*/  F2FP.F16.F32.PACK_AB R11, RZ, R11 ;  /* 0x0000000bff0b723e */ /* 0x000fca00000000ff */
[----:B------:R0:W-:Y:S02]  /*0fd0*/  STG.E.U16 desc[UR12][R22.64], R11 ;  /* 0x0000000b16007986 */ /* 0x0001e4000c10150c */
[----:B------:R-:W-:Y:S05]  /*0fe0*/  @!P0 BRA `(.L_x_6136) ;  /* 0xfffffffc00d08947 */ /* 0x000fea000383ffff */
.L_x_6129:
[----:B------:R-:W-:Y:S05]  /*0ff0*/  BSYNC B0 ;  /* 0x0000000000007941 */ /* 0x000fea0003800000 */
.L_x_6124:
[----:B------:R-:W-:Y:S01]  /*1000*/  IADD3 R5, R5, UR4, RZ ;  /* 0x0000000405057c10 */ /* 0x000fe2000fffe0ff */
[----:B------:R-:W-:-:S03]  /*1010*/  ULDC UR5, c[0x0][0x230] ;  /* 0x00008c0000057ab9 */ /* 0x000fc60000000800 */
[----:B------:R-:W-:-:S13]  /*1020*/  ISETP.GE.U32.AND P0, PT, R5, UR5, PT ;  /* 0x0000000505007c0c */ /* 0x000fda000bf06070 */
[----:B------:R-:W-:Y:S05]  /*1030*/  @!P0 BRA `(.L_x_6137) ;  /* 0xfffffff0008c8947 */ /* 0x000fea000383ffff */
.L_x_6123:
[----:B------:R-:W-:Y:S05]  /*1040*/  BSYNC B1 ;  /* 0x0000000000017941 */ /* 0x000fea0003800000 */
.L_x_6122:
[----:B------:R-:W-:Y:S01]  /*1050*/  IADD3 R2, R2, UR14, RZ ;  /* 0x0000000e02027c10 */ /* 0x000fe2000fffe0ff */
[----:B------:R-:W-:-:S03]  /*1060*/  ULDC UR5, c[0x0][0x228] ;  /* 0x00008a0000057ab9 */ /* 0x000fc60000000800 */
[----:B------:R-:W-:-:S13]  /*1070*/  ISETP.GE.U32.AND P0, PT, R2, UR5, PT ;  /* 0x0000000502007c0c */ /* 0x000fda000bf06070 */
[----:B------:R-:W-:Y:S05]  /*1080*/  @!P0 BRA `(.L_x_6138) ;  /* 0xfffffff000508947 */ /* 0x000fea000383ffff */
[----:B------:R-:W-:Y:S05]  /*1090*/  BSYNC B2 ;  /* 0x0000000000027941 */ /* 0x000fea0003800000 */
.L_x_6121:
[----:B------:R-:W-:Y:S05]  /*10a0*/  EXIT ;  /* 0x000000000000794d */ /* 0x000fea0003800000 */
.L_x_6139:
        /* <DEDUP_REMOVED lines=13> */
.L_x_12030:


//--------------------- .text._ZN2at6native43_GLOBAL__N__9ae7fba5_10_SoftMax_cu_9f978f6327cunn_SpatialSoftMaxBackwardIN3c104HalfEfS4_NS1_23SoftMaxBackwardEpilogueEEEvPT_PKT1_SA_jjj --------------------------
	.section	.text._ZN2at6native43_GLOBAL__N__9ae7fba5_10_SoftMax_cu_9f978f6327cunn_SpatialSoftMaxBackwardIN3c104HalfEfS4_NS1_23SoftMaxBackwardEpilogueEEEvPT_PKT1_SA_jjj,"ax",@progbits
	.align	128
.text._ZN2at6native43_GLOBAL__N__9ae7fba5_10_SoftMax_cu_9f978f6327cunn_SpatialSoftMaxBackwardIN3c104HalfEfS4_NS1_23SoftMaxBackwardEpilogueEEEvPT_PKT1_SA_jjj:
        .type           _ZN2at6native43_GLOBAL__N__9ae7fba5_10_SoftMax_cu_9f978f6327cunn_SpatialSoftMaxBackwardIN3c104HalfEfS4_NS1_23SoftMaxBackwardEpilogueEEEvPT_PKT1_SA_jjj,@function
        .size           _ZN2at6native43_GLOBAL__N__9ae7fba5_10_SoftMax_cu_9f978f6327cunn_SpatialSoftMaxBackwardIN3c104HalfEfS4_NS1_23SoftMaxBackwardEpilogueEEEvPT_PKT1_SA_jjj,(.L_x_12031 - _ZN2at6native43_GLOBAL__N__9ae7fba5_10_SoftMax_cu_9f978f6327cunn_SpatialSoftMaxBackwardIN3c104HalfEfS4_NS1_23SoftMaxBackwardEpilogueEEEvPT_PKT1_SA_jjj)
        .other          _ZN2at6native43_GLOBAL__N__9ae7fba5_10_SoftMax_cu_9f978f6327cunn_SpatialSoftMaxBackwardIN3c104HalfEfS4_NS1_23SoftMaxBackwardEpilogueEEEvPT_PKT1_SA_jjj,@"STO_CUDA_ENTRY STV_DEFAULT"
_ZN2at6native43_GLOBAL__N__9ae7fba5_10_SoftMax_cu_9f978f6327cunn_SpatialSoftMaxBackwardIN3c104HalfEfS4_NS1_23SoftMaxBackwardEpilogueEEEvPT_PKT1_SA_jjj:
        /* <DEDUP_REMOVED lines=30> */
.L_x_6157:
        /* <DEDUP_REMOVED lines=10> */
.L_x_6156:
[----:B------:R-:W-:Y:S01]  /*0280*/  UISETP.GT.U32.AND UP0, UPT, UR15, 0x1, UPT ;  /* 0x000000010f00788c */ /* 0x000fe2000bf04070 */
[----:B------:R-:W-:Y:S01]  /*0290*/  BSSY B0, `(.L_x_6143) ;  /* 0x00000f0000007945 */ /* 0x000fe20003800000 */
[----:B------:R-:W-:-:S04]  /*02a0*/  IADD3 R9, R4, R7, RZ ;  /* 0x0000000704097210 */ /* 0x000fc80007ffe0ff */
[----:B------:R-:W-:-:S13]  /*02b0*/  PLOP3.LUT P0, PT, PT, PT, UP0, 0x80, 0x0 ;  /* 0x000000000000781c */ /* 0x000fda0003f0f008 */
[----:B01234-:R-:W-:Y:S05]  /*02c0*/  @P0 BRA `(.L_x_6144) ;  /* 0x0000000800c80947 */ /* 0x01ffea0003800000 */
        /* <DEDUP_REMOVED lines=11> */
[----:B------:R-:W-:Y:S01]  /*0380*/  HFMA2.MMA R22, -RZ, RZ, 0, 0 ;  /* 0x00000000ff167435 */ /* 0x000fe200000001ff */
[----:B------:R-:W-:Y:S01]  /*0390*/  BSSY B3, `(.L_x_6146) ;  /* 0x000001f000037945 */ /* 0x000fe20003800000 */
[----:B------:R-:W-:Y:S02]  /*03a0*/  MOV R11, RZ ;  /* 0x000000ff000b7202 */ /* 0x000fe40000000f00 */
[----:B------:R-:W-:-:S03]  /*03b0*/  MOV R29, R9 ;  /* 0x00000009001d7202 */ /* 0x000fc60000000f00 */
[----:B------:R-:W1:Y:S01]  /*03c0*/  LDC.64 R12, c[0x0][0x220] ;  /* 0x00008800ff0c7b82 */ /* 0x000e620000000a00 */
[-CC-:B0-----:R-:W-:Y:S02]  /*03d0*/  IMAD R23, R6, R24.reuse, R7.reuse ;  /* 0x0000001806177224 */ /* 0x181fe400078e0207 */
[-CC-:B------:R-:W-:Y:S02]  /*03e0*/  IMAD R25, R8, R24.reuse, R7.reuse ;  /* 0x0000001808197224 */ /* 0x180fe400078e0207 */
[----:B------:R-:W-:-:S07]  /*03f0*/  IMAD R27, R10, R24, R7 ;  /* 0x000000180a1b7224 */ /* 0x000fce00078e0207 */
.L_x_6147:
        /* <DEDUP_REMOVED lines=8> */
[----:B------:R-:W-:-:S02]  /*0480*/  IADD3 R22, R22, 0x4, RZ ;  /* 0x0000000416167810 */ /* 0x000fc40007ffe0ff */
[C---:B------:R-:W-:Y:S02]  /*0490*/  LEA R29, R24.reuse, R29, 0x2 ;  /* 0x0000001d181d7211 */ /* 0x040fe400078e10ff */
[C---:B------:R-:W-:Y:S02]  /*04a0*/  LEA R23, R24.reuse, R23, 0x2 ;  /* 0x0000001718177211 */ /* 0x040fe400078e10ff */
[C---:B------:R-:W-:Y:S02]  /*04b0*/  LEA R25, R24.reuse, R25, 0x2 ;  /* 0x0000001918197211 */ /* 0x040fe400078e10ff */
[----:B------:R-:W-:Y:S01]  /*04c0*/  LEA R27, R24, R27, 0x2 ;  /* 0x0000001b181b7211 */ /* 0x000fe200078e10ff */
[----:B--2---:R-:W-:Y:S01]  /*04d0*/  HADD2.F32 R26, -RZ, R18.H0_H0 ;  /* 0x20000012ff1a7230 */ /* 0x004fe20000004100 */
[----:B------:R-:W-:Y:S01]  /*04e0*/  IADD3 R18, R22, UR6, RZ ;  /* 0x0000000616127c10 */ /* 0x000fe2000fffe0ff */
[----:B---3--:R-:W-:-:S03]  /*04f0*/  HADD2.F32 R28, -RZ, R14.H0_H0 ;  /* 0x2000000eff1c7230 */ /* 0x008fc60000004100 */
[----:B------:R-:W-:Y:S01]  /*0500*/  ISETP.NE.AND P2, PT, R18, RZ, PT ;  /* 0x000000ff1200720c */ /* 0x000fe20003f45270 */
[----:B------:R-:W-:Y:S01]  /*0510*/  FADD.FTZ R26, R26, R11 ;  /* 0x0000000b1a1a7221 */ /* 0x000fe20000010000 */
[----:B----4-:R-:W-:-:S03]  /*0520*/  HADD2.F32 R11, -RZ, R16.H0_H0 ;  /* 0x20000010ff0b7230 */ /* 0x010fc60000004100 */
[----:B------:R-:W-:Y:S01]  /*0530*/  FADD.FTZ R26, R26, R28 ;  /* 0x0000001c1a1a7221 */ /* 0x000fe20000010000 */
[----:B-----5:R-:W-:-:S03]  /*0540*/  HADD2.F32 R14, -RZ, R20.H0_H0 ;  /* 0x20000014ff0e7230 */ /* 0x020fc60000004100 */
[----:B------:R-:W-:-:S04]  /*0550*/  FADD.FTZ R11, R26, R11 ;  /* 0x0000000b1a0b7221 */ /* 0x000fc80000010000 */
[----:B------:R-:W-:Y:S01]  /*0560*/  FADD.FTZ R11, R11, R14 ;  /* 0x0000000e0b0b7221 */ /* 0x000fe20000010000 */
[----:B------:R-:W-:Y:S06]  /*0570*/  @P2 BRA `(.L_x_6147) ;  /* 0xfffffffc00a02947 */ /* 0x000fec000383ffff */
[----:B------:R-:W-:Y:S05]  /*0580*/  BSYNC B3 ;  /* 0x0000000000037941 */ /* 0x000fea0003800000 */
.L_x_6146:
[----:B------:R-:W-:Y:S05]  /*0590*/  @!P0 BRA `(.L_x_6145) ;  /* 0x0000000000588947 */ /* 0x000fea0003800000 */
[----:B------:R-:W0:Y:S01]  /*05a0*/  LDC.64 R12, c[0x0][0x220] ;  /* 0x00008800ff0c7b82 */ /* 0x000e220000000a00 */
[----:B------:R-:W-:Y:S02]  /*05b0*/  ULDC UR5, c[0x0][0x230] ;  /* 0x00008c0000057ab9 */ /* 0x000fe40000000800 */
[----:B------:R-:W-:-:S04]  /*05c0*/  IMAD R17, R22, UR5, R9 ;  /* 0x0000000516117c24 */ /* 0x000fc8000f8e0209 */
[----:B0-----:R-:W-:-:S06]  /*05d0*/  IMAD.WIDE.U32 R14, R17, 0x2, R12 ;  /* 0x00000002110e7825 */ /* 0x001fcc00078e000c */
[----:B------:R-:W2:Y:S01]  /*05e0*/  LDG.E.U16 R14, desc[UR12][R14.64] ;  /* 0x0000000c0e0e7981 */ /* 0x000ea2000c1e1500 */
[----:B------:R-:W-:-:S06]  /*05f0*/  UISETP.NE.AND UP0, UPT, UR10, 0x1, UPT ;  /* 0x000000010a00788c */ /* 0x000fcc000bf05270 */
[----:B------:R-:W-:Y:S01]  /*0600*/  PLOP3.LUT P0, PT, PT, PT, UP0, 0x80, 0x0 ;  /* 0x000000000000781c */ /* 0x000fe20003f0f008 */
[----:B--2---:R-:W-:-:S05]  /*0610*/  HADD2.F32 R16, -RZ, R14.H0_H0 ;  /* 0x2000000eff107230 */ /* 0x004fca0000004100 */
[----:B------:R-:W-:-:S07]  /*0620*/  FADD.FTZ R11, R11, R16 ;  /* 0x000000100b0b7221 */ /* 0x000fce0000010000 */
[----:B------:R-:W-:Y:S05]  /*0630*/  @!P0 BRA `(.L_x_6145) ;  /* 0x0000000000308947 */ /* 0x000fea0003800000 */
[----:B------:R-:W-:Y:S01]  /*0640*/  UISETP.NE.AND UP0, UPT, UR10, 0x2, UPT ;  /* 0x000000020a00788c */ /* 0x000fe2000bf05270 */
[----:B------:R-:W-:-:S05]  /*0650*/  IADD3 R15, R17, UR5, RZ ;  /* 0x00000005110f7c10 */ /* 0x000fca000fffe0ff */
[----:B------:R-:W-:-:S13]  /*0660*/  PLOP3.LUT P0, PT, PT, PT, UP0, 0x80, 0x0 ;  /* 0x000000000000781c */ /* 0x000fda0003f0f008 */
[C---:B------:R-:W-:Y:S01]  /*0670*/  @P0 IADD3 R17, R15.reuse, UR5, RZ ;  /* 0x000000050f110c10 */ /* 0x040fe2000fffe0ff */
[----:B------:R-:W-:-:S04]  /*0680*/  IMAD.WIDE.U32 R14, R15, 0x2, R12 ;  /* 0x000000020f0e7825 */ /* 0x000fc800078e000c */
[----:B------:R-:W-:Y:S02]  /*0690*/  @P0 IMAD.WIDE.U32 R12, R17, 0x2, R12 ;  /* 0x00000002110c0825 */ /* 0x000fe400078e000c */
[----:B------:R-:W2:Y:S04]  /*06a0*/  LDG.E.U16 R14, desc[UR12][R14.64] ;  /* 0x0000000c0e0e7981 */ /* 0x000ea8000c1e1500 */
[----:B------:R-:W3:Y:S01]  /*06b0*/  @P0 LDG.E.U16 R12, desc[UR12][R12.64] ;  /* 0x0000000c0c0c0981 */ /* 0x000ee2000c1e1500 */
[----:B--2---:R-:W-:Y:S02]  /*06c0*/  HADD2.F32 R16, -RZ, R14.H0_H0 ;  /* 0x2000000eff107230 */ /* 0x004fe40000004100 */
[----:B---3--:R-:W-:-:S03]  /*06d0*/  @P0 HADD2.F32 R18, -RZ, R12.H0_H0 ;  /* 0x2000000cff120230 */ /* 0x008fc60000004100 */
[----:B------:R-:W-:-:S04]  /*06e0*/  FADD.FTZ R11, R11, R16 ;  /* 0x000000100b0b7221 */ /* 0x000fc80000010000 */
[----:B------:R-:W-:-:S07]  /*06f0*/  @P0 FADD.FTZ R11, R11, R18 ;  /* 0x000000120b0b0221 */ /* 0x000fce0000010000 */
.L_x_6145:
        /* <DEDUP_REMOVED lines=8> */
[----:B------:R-:W-:Y:S02]  /*0780*/  MOV R24, RZ ;  /* 0x000000ff00187202 */ /* 0x000fe40000000f00 */
[----:B------:R-:W-:-:S04]  /*0790*/  MOV R25, UR11 ;  /* 0x0000000b00197c02 */ /* 0x000fc80008000f00 */
[----:B------:R-:W1:Y:S08]  /*07a0*/  LDC.64 R14, c[0x0][0x218] ;  /* 0x00008600ff0e7b82 */ /* 0x000e700000000a00 */
[----:B------:R-:W2:Y:S02]  /*07b0*/  LDC.64 R16, c[0x0][0x210] ;  /* 0x00008400ff107b82 */ /* 0x000ea40000000a00 */
.L_x_6150:
[----:B------:R-:W-:Y:S02]  /*07c0*/  ULDC UR5, c[0x0][0x230] ;  /* 0x00008c0000057ab9 */ /* 0x000fe40000000800 */
[----:B---3--:R-:W-:-:S04]  /*07d0*/  IMAD R21, R24, UR5, R9 ;  /* 0x0000000518157c24 */ /* 0x008fc8000f8e0209 */
[----:B0-----:R-:W-:-:S04]  /*07e0*/  IMAD.WIDE.U32 R22, R21, 0x2, R12 ;  /* 0x0000000215167825 */ /* 0x001fc800078e000c */
[C---:B-1----:R-:W-:Y:S02]  /*07f0*/  IMAD.WIDE.U32 R18, R21.reuse, 0x2, R14 ;  /* 0x0000000215127825 */ /* 0x042fe400078e000e */
[----:B------:R-:W3:Y:S04]  /*0800*/  LDG.E.U16 R22, desc[UR12][R22.64] ;  /* 0x0000000c16167981 */ /* 0x000ee8000c1e1500 */
[----:B------:R0:W4:Y:S02]  /*0810*/  LDG.E.U16 R18, desc[UR12][R18.64] ;  /* 0x0000000c12127981 */ /* 0x000124000c1e1500 */
[----:B0-----:R-:W-:Y:S01]  /*0820*/  IADD3 R19, R21, UR5, RZ ;  /* 0x0000000515137c10 */ /* 0x001fe2000fffe0ff */
[----:B---3--:R-:W-:Y:S02]  /*0830*/  HADD2.F32 R27, -RZ, R22.H0_H0 ;  /* 0x20000016ff1b7230 */ /* 0x008fe40000004100 */
[----:B----4-:R-:W-:-:S05]  /*0840*/  HADD2.F32 R20, -RZ, R18.H0_H0 ;  /* 0x20000012ff147230 */ /* 0x010fca0000004100 */
[----:B------:R-:W-:Y:S01]  /*0850*/  FFMA.FTZ R20, R20, -R11, R27 ;  /* 0x8000000b14147223 */ /* 0x000fe2000001001b */
[----:B--2---:R-:W-:-:S04]  /*0860*/  IMAD.WIDE.U32 R26, R21, 0x2, R16 ;  /* 0x00000002151a7825 */ /* 0x004fc800078e0010 */
[----:B------:R-:W-:-:S04]  /*0870*/  F2FP.F16.F32.PACK_AB R20, RZ, R20 ;  /* 0x00000014ff14723e */ /* 0x000fc800000000ff */
[----:B------:R-:W-:Y:S01]  /*0880*/  PRMT R23, R20, 0x7610, R23 ;  /* 0x0000761014177816 */ /* 0x000fe20000000017 */
[----:B------:R-:W-:-:S04]  /*0890*/  IMAD.WIDE.U32 R20, R19, 0x2, R12 ;  /* 0x0000000213147825 */ /* 0x000fc800078e000c */
[----:B------:R0:W-:Y:S04]  /*08a0*/  STG.E.U16 desc[UR12][R26.64], R23 ;  /* 0x000000171a007986 */ /* 0x0001e8000c10150c */
[----:B------:R-:W2:Y:S01]  /*08b0*/  LDG.E.U16 R20, desc[UR12][R20.64] ;  /* 0x0000000c14147981 */ /* 0x000ea2000c1e1500 */
[----:B0-----:R-:W-:-:S06]  /*08c0*/  IMAD.WIDE.U32 R22, R19, 0x2, R14 ;  /* 0x0000000213167825 */ /* 0x001fcc00078e000e */
[----:B------:R0:W3:Y:S02]  /*08d0*/  LDG.E.U16 R22, desc[UR12][R22.64] ;  /* 0x0000000c16167981 */ /* 0x0000e4000c1e1500 */
[----:B0-----:R-:W-:Y:S01]  /*08e0*/  IADD3 R23, R19, UR5, RZ ;  /* 0x0000000513177c10 */ /* 0x001fe2000fffe0ff */
[----:B--2---:R-:W-:Y:S02]  /*08f0*/  HADD2.F32 R29, -RZ, R20.H0_H0 ;  /* 0x20000014ff1d7230 */ /* 0x004fe40000004100 */
[----:B---3--:R-:W-:-:S05]  /*0900*/  HADD2.F32 R18, -RZ, R22.H0_H0 ;  /* 0x20000016ff127230 */ /* 0x008fca0000004100 */
[----:B------:R-:W-:Y:S01]  /*0910*/  FFMA.FTZ R18, R18, -R11, R29 ;  /* 0x8000000b12127223 */ /* 0x000fe2000001001d */
[----:B------:R-:W-:-:S04]  /*0920*/  IMAD.WIDE.U32 R28, R19, 0x2, R16 ;  /* 0x00000002131c7825 */ /* 0x000fc800078e0010 */
[----:B------:R-:W-:-:S04]  /*0930*/  F2FP.F16.F32.PACK_AB R18, RZ, R18 ;  /* 0x00000012ff12723e */ /* 0x000fc800000000ff */
[----:B------:R-:W-:Y:S01]  /*0940*/  PRMT R21, R18, 0x7610, R21 ;  /* 0x0000761012157816 */ /* 0x000fe20000000015 */
[----:B------:R-:W-:-:S04]  /*0950*/  IMAD.WIDE.U32 R18, R23, 0x2, R12 ;  /* 0x0000000217127825 */ /* 0x000fc800078e000c */
[----:B------:R0:W-:Y:S04]  /*0960*/  STG.E.U16 desc[UR12][R28.64], R21 ;  /* 0x000000151c007986 */ /* 0x0001e8000c10150c */
[----:B------:R-:W2:Y:S01]  /*0970*/  LDG.E.U16 R18, desc[UR12][R18.64] ;  /* 0x0000000c12127981 */ /* 0x000ea2000c1e1500 */
[----:B0-----:R-:W-:-:S06]  /*0980*/  IMAD.WIDE.U32 R20, R23, 0x2, R14 ;  /* 0x0000000217147825 */ /* 0x001fcc00078e000e */
[----:B------:R-:W3:Y:S01]  /*0990*/  LDG.E.U16 R20, desc[UR12][R20.64] ;  /* 0x0000000c14147981 */ /* 0x000ee2000c1e1500 */
[----:B------:R-:W-:Y:S01]  /*09a0*/  IADD3 R29, R23, UR5, RZ ;  /* 0x00000005171d7c10 */ /* 0x000fe2000fffe0ff */
        /* <DEDUP_REMOVED lines=11> */
[----:B------:R-:W-:-:S04]  /*0a60*/  IADD3 R25, R25, -0x4, RZ ;  /* 0xfffffffc19197810 */ /* 0x000fc80007ffe0ff */
[----:B------:R-:W-:Y:S02]  /*0a70*/  ISETP.NE.AND P0, PT, R25, RZ, PT ;  /* 0x000000ff1900720c */ /* 0x000fe40003f05270 */
[----:B------:R-:W-:Y:S01]  /*0a80*/  IADD3 R24, R24, 0x4, RZ ;  /* 0x0000000418187810 */ /* 0x000fe20007ffe0ff */
[----:B--2---:R-:W-:Y:S02]  /*0a90*/  HADD2.F32 R21, -RZ, R22.H0_H0 ;  /* 0x20000016ff157230 */ /* 0x004fe40000004100 */
[----:B---3--:R-:W-:-:S05]  /*0aa0*/  HADD2.F32 R20, -RZ, R18.H0_H0 ;  /* 0x20000012ff147230 */ /* 0x008fca0000004100 */
[----:B------:R-:W-:-:S05]  /*0ab0*/  FFMA.FTZ R20, R20, -R11, R21 ;  /* 0x8000000b14147223 */ /* 0x000fca0000010015 */
[----:B------:R-:W-:Y:S01]  /*0ac0*/  F2FP.F16.F32.PACK_AB R19, RZ, R20 ;  /* 0x00000014ff13723e */ /* 0x000fe200000000ff */
[----:B------:R-:W-:-:S03]  /*0ad0*/  IMAD.WIDE.U32 R20, R29, 0x2, R16 ;  /* 0x000000021d147825 */ /* 0x000fc600078e0010 */
[----:B------:R-:W-:-:S05]  /*0ae0*/  PRMT R23, R19, 0x7610, R23 ;  /* 0x0000761013177816 */ /* 0x000fca0000000017 */
[----:B------:R3:W-:Y:S01]  /*0af0*/  STG.E.U16 desc[UR12][R20.64], R23 ;  /* 0x0000001714007986 */ /* 0x0007e2000c10150c */
[----:B------:R-:W-:Y:S05]  /*0b00*/  @P0 BRA `(.L_x_6150) ;  /* 0xfffffffc002c0947 */ /* 0x000fea000383ffff */
[----:B------:R-:W-:Y:S05]  /*0b10*/  BSYNC B3 ;  /* 0x0000000000037941 */ /* 0x000fea0003800000 */
.L_x_6149:
        /* <DEDUP_REMOVED lines=11> */
[----:B------:R-:W-:Y:S01]  /*0bd0*/  PLOP3.LUT P0, PT, PT, PT, UP0, 0x80, 0x0 ;  /* 0x000000000000781c */ /* 0x000fe20003f0f008 */
[----:B--2---:R-:W-:Y:S02]  /*0be0*/  HADD2.F32 R23, -RZ, R18.H0_H0 ;  /* 0x20000012ff177230 */ /* 0x004fe40000004100 */
[----:B---3--:R-:W-:-:S05]  /*0bf0*/  HADD2.F32 R22, -RZ, R20.H0_H0 ;  /* 0x20000014ff167230 */ /* 0x008fca0000004100 */
[----:B------:R-:W-:-:S05]  /*0c00*/  FFMA.FTZ R22, R22, -R11, R23 ;  /* 0x8000000b16167223 */ /* 0x000fca0000010017 */
[----:B------:R-:W-:Y:S01]  /*0c10*/  F2FP.F16.F32.PACK_AB R19, RZ, R22 ;  /* 0x00000016ff13723e */ /* 0x000fe200000000ff */
[----:B-1----:R-:W-:-:S05]  /*0c20*/  IMAD.WIDE.U32 R22, R9, 0x2, R16 ;  /* 0x0000000209167825 */ /* 0x002fca00078e0010 */
[----:B------:R1:W-:Y:S01]  /*0c30*/  STG.E.U16 desc[UR12][R22.64], R19 ;  /* 0x0000001316007986 */ /* 0x0003e2000c10150c */
[----:B------:R-:W-:Y:S05]  /*0c40*/  @!P0 BRA `(.L_x_6148) ;  /* 0x0000000400508947 */ /* 0x000fea0003800000 */
[----:B------:R-:W-:-:S05]  /*0c50*/  IADD3 R9, R9, UR5, RZ ;  /* 0x0000000509097c10 */ /* 0x000fca000fffe0ff */
[----:B------:R-:W-:-:S04]  /*0c60*/  IMAD.WIDE.U32 R20, R9, 0x2, R14 ;  /* 0x0000000209147825 */ /* 0x000fc800078e000e */
[----:B-1----:R-:W-:Y:S02]  /*0c70*/  IMAD.WIDE.U32 R18, R9, 0x2, R12 ;  /* 0x0000000209127825 */ /* 0x002fe400078e000c */
[----:B------:R-:W2:Y:S04]  /*0c80*/  LDG.E.U16 R20, desc[UR12][R20.64] ;  /* 0x0000000c14147981 */ /* 0x000ea8000c1e1500 */
[----:B------:R-:W3:Y:S01]  /*0c90*/  LDG.E.U16 R18, desc[UR12][R18.64] ;  /* 0x0000000c12127981 */ /* 0x000ee2000c1e1500 */
[----:B------:R-:W-:-:S06]  /*0ca0*/  UISETP.NE.AND UP0, UPT, UR10, 0x2, UPT ;  /* 0x000000020a00788c */ /* 0x000fcc000bf05270 */
[----:B------:R-:W-:Y:S01]  /*0cb0*/  PLOP3.LUT P0, PT, PT, PT, UP0, 0x80, 0x0 ;  /* 0x000000000000781c */ /* 0x000fe20003f0f008 */
[----:B--2---:R-:W-:Y:S02]  /*0cc0*/  HADD2.F32 R23, -RZ, R20.H0_H0 ;  /* 0x20000014ff177230 */ /* 0x004fe40000004100 */
[----:B---3--:R-:W-:-:S05]  /*0cd0*/  HADD2.F32 R22, -RZ, R18.H0_H0 ;  /* 0x20000012ff167230 */ /* 0x008fca0000004100 */
[----:B------:R-:W-:-:S05]  /*0ce0*/  FFMA.FTZ R22, R22, -R11, R23 ;  /* 0x8000000b16167223 */ /* 0x000fca0000010017 */
[----:B------:R-:W-:Y:S01]  /*0cf0*/  F2FP.F16.F32.PACK_AB R19, RZ, R22 ;  /* 0x00000016ff13723e */ /* 0x000fe200000000ff */
        /* <DEDUP_REMOVED lines=8> */
[----:B------:R-:W-:-:S04]  /*0d80*/  IMAD.WIDE.U32 R16, R9, 0x2, R16 ;  /* 0x0000000209107825 */ /* 0x000fc800078e0010 */
[----:B--2---:R-:W-:Y:S02]  /*0d90*/  HADD2.F32 R19, -RZ, R14.H0_H0 ;  /* 0x2000000eff137230 */ /* 0x004fe40000004100 */
[----:B---3--:R-:W-:-:S05]  /*0da0*/  HADD2.F32 R18, -RZ, R12.H0_H0 ;  /* 0x2000000cff127230 */ /* 0x008fca0000004100 */
[----:B------:R-:W-:-:S05]  /*0db0*/  FFMA.FTZ R18, R18, -R11, R19 ;  /* 0x8000000b12127223 */ /* 0x000fca0000010013 */
[----:B------:R-:W-:-:S05]  /*0dc0*/  F2FP.F16.F32.PACK_AB R18, RZ, R18 ;  /* 0x00000012ff12723e */ /* 0x000fca00000000ff */
[----:B------:R4:W-:Y:S01]  /*0dd0*/  STG.E.U16 desc[UR12][R16.64], R18 ;  /* 0x0000001210007986 */ /* 0x0009e2000c10150c */
[----:B------:R-:W-:Y:S05]  /*0de0*/  BRA `(.L_x_6148) ;  /* 0x0000000000e87947 */ /* 0x000fea0003800000 */
.L_x_6144:
        /* <DEDUP_REMOVED lines=9> */
[----:B------:R-:W-:Y:S01]  /*0e80*/  HFMA2.MMA R11, -RZ, RZ, 0, 0 ;  /* 0x00000000ff0b7435 */ /* 0x000fe200000001ff */
[----:B------:R-:W-:-:S10]  /*0e90*/  MOV R16, R0 ;  /* 0x0000000000107202 */ /* 0x000fd40000000f00 */
.L_x_6152:
[----:B------:R-:W-:Y:S02]  /*0ea0*/  ULDC UR5, c[0x0][0x230] ;  /* 0x00008c0000057ab9 */ /* 0x000fe40000000800 */
[----:B------:R-:W-:-:S04]  /*0eb0*/  IMAD R15, R16, UR5, R9 ;  /* 0x00000005100f7c24 */ /* 0x000fc8000f8e0209 */
[----:B0-----:R-:W-:-:S06]  /*0ec0*/  IMAD.WIDE.U32 R14, R15, 0x2, R12 ;  /* 0x000000020f0e7825 */ /* 0x001fcc00078e000c */
[----:B------:R-:W2:Y:S01]  /*0ed0*/  LDG.E.U16 R14, desc[UR12][R14.64] ;  /* 0x0000000c0e0e7981 */ /* 0x000ea2000c1e1500 */
[----:B------:R-:W-:-:S04]  /*0ee0*/  IADD3 R16, R16, UR15, RZ ;  /* 0x0000000f10107c10 */ /* 0x000fc8000fffe0ff */
[----:B------:R-:W-:Y:S01]  /*0ef0*/  ISETP.GE.U32.AND P1, PT, R16, R17, PT ;  /* 0x000000111000720c */ /* 0x000fe20003f26070 */
[----:B--2---:R-:W-:-:S05]  /*0f00*/  HADD2.F32 R18, -RZ, R14.H0_H0 ;  /* 0x2000000eff127230 */ /* 0x004fca0000004100 */
[----:B------:R-:W-:-:S07]  /*0f10*/  FADD.FTZ R11, R18, R11 ;  /* 0x0000000b120b7221 */ /* 0x000fce0000010000 */
[----:B------:R-:W-:Y:S05]  /*0f20*/  @!P1 BRA `(.L_x_6152) ;  /* 0xfffffffc00dc9947 */ /* 0x000fea000383ffff */
.L_x_6151:
[----:B------:R-:W-:Y:S05]  /*0f30*/  WARPSYNC.ALL ;  /* 0x0000000000007948 */ /* 0x000fea0003800000 */
[----:B------:R-:W-:Y:S06]  /*0f40*/  BAR.SYNC.DEFER_BLOCKING 0x0 ;  /* 0x0000000000007b1d */ /* 0x000fec0000010000 */
[----:B------:R0:W-:Y:S01]  /*0f50*/  STS [R20], R11 ;  /* 0x0000000b14007388 */ /* 0x0001e20000000800 */
[----:B------:R-:W-:Y:S05]  /*0f60*/  @!P2 BRA `(.L_x_6153) ;  /* 0x00000000002ca947 */ /* 0x000fea0003800000 */
[----:B0-----:R-:W-:-:S07]  /*0f70*/  MOV R11, R19 ;  /* 0x00000013000b7202 */ /* 0x001fce0000000f00 */
.L_x_6154:
        /* <DEDUP_REMOVED lines=10> */
.L_x_6153:
        /* <DEDUP_REMOVED lines=9> */
.L_x_6155:
[----:B0-----:R-:W-:-:S04]  /*10b0*/  IMAD R23, R24, UR8, R9 ;  /* 0x0000000818177c24 */ /* 0x001fc8000f8e0209 */
[----:B--2---:R-:W-:-:S04]  /*10c0*/  IMAD.WIDE.U32 R20, R23, 0x2, R12 ;  /* 0x0000000217147825 */ /* 0x004fc800078e000c */
[----:B---3--:R-:W-:Y:S02]  /*10d0*/  IMAD.WIDE.U32 R18, R23, 0x2, R14 ;  /* 0x0000000217127825 */ /* 0x008fe400078e000e */
[----:B------:R-:W2:Y:S04]  /*10e0*/  LDG.E.U16 R20, desc[UR12][R20.64] ;  /* 0x0000000c14147981 */ /* 0x000ea8000c1e1500 */
[----:B------:R-:W3:Y:S01]  /*10f0*/  LDG.E.U16 R18, desc[UR12][R18.64] ;  /* 0x0000000c12127981 */ /* 0x000ee2000c1e1500 */
[----:B------:R-:W-:-:S04]  /*1100*/  IADD3 R24, R24, UR15, RZ ;  /* 0x0000000f18187c10 */ /* 0x000fc8000fffe0ff */
[----:B------:R-:W-:Y:S01]  /*1110*/  ISETP.GE.U32.AND P0, PT, R24, UR16, PT ;  /* 0x0000001018007c0c */ /* 0x000fe2000bf06070 */
[----:B--2---:R-:W-:Y:S02]  /*1120*/  HADD2.F32 R26, -RZ, R20.H0_H0 ;  /* 0x20000014ff1a7230 */ /* 0x004fe40000004100 */
[----:B---3--:R-:W-:-:S05]  /*1130*/  HADD2.F32 R22, -RZ, R18.H0_H0 ;  /* 0x20000012ff167230 */ /* 0x008fca0000004100 */
[----:B-1----:R-:W-:-:S05]  /*1140*/  FFMA.FTZ R22, -R11, R22, R26 ;  /* 0x000000160b167223 */ /* 0x002fca000001011a */
[----:B------:R-:W-:Y:S01]  /*1150*/  F2FP.F16.F32.PACK_AB R19, RZ, R22 ;  /* 0x00000016ff13723e */ /* 0x000fe200000000ff */
[----:B----4-:R-:W-:-:S05]  /*1160*/  IMAD.WIDE.U32 R22, R23, 0x2, R16 ;  /* 0x0000000217167825 */ /* 0x010fca00078e0010 */
[----:B------:R0:W-:Y:S01]  /*1170*/  STG.E.U16 desc[UR12][R22.64], R19 ;  /* 0x0000001316007986 */ /* 0x0001e2000c10150c */
[----:B------:R-:W-:Y:S05]  /*1180*/  @!P0 BRA `(.L_x_6155) ;  /* 0xfffffffc00c88947 */ /* 0x000fea000383ffff */
.L_x_6148:
[----:B------:R-:W-:Y:S05]  /*1190*/  BSYNC B0 ;  /* 0x0000000000007941 */ /* 0x000fea0003800000 */
.L_x_6143:
[----:B------:R-:W-:Y:S01]  /*11a0*/  IADD3 R7, R7, UR4, RZ ;  /* 0x0000000407077c10 */ /* 0x000fe2000fffe0ff */
[----:B------:R-:W-:-:S03]  /*11b0*/  ULDC UR5, c[0x0][0x230] ;  /* 0x00008c0000057ab9 */ /* 0x000fc60000000800 */
[----:B------:R-:W-:-:S13]  /*11c0*/  ISETP.GE.U32.AND P0, PT, R7, UR5, PT ;  /* 0x0000000507007c0c */ /* 0x000fda000bf06070 */
[----:B------:R-:W-:Y:S05]  /*11d0*/  @!P0 BRA `(.L_x_6156) ;  /* 0xfffffff000288947 */ /* 0x000fea000383ffff */
.L_x_6142:
[----:B------:R-:W-:Y:S05]  /*11e0*/  BSYNC B1 ;  /* 0x0000000000017941 */ /* 0x000fea0003800000 */
.L_x_6141:
[----:B------:R-:W-:Y:S01]  /*11f0*/  IADD3 R3, R3, UR14, RZ ;  /* 0x0000000e03037c10 */ /* 0x000fe2000fffe0ff */
[----:B------:R-:W-:-:S03]  /*1200*/  ULDC UR5, c[0x0][0x228] ;  /* 0x00008a0000057ab9 */ /* 0x000fc60000000800 */
[----:B------:R-:W-:-:S13]  /*1210*/  ISETP.GE.U32.AND P0, PT, R3, UR5, PT ;  /* 0x0000000503007c0c */ /* 0x000fda000bf06070 */
[----:B------:R-:W-:Y:S05]  /*1220*/  @!P0 BRA `(.L_x_6157) ;  /* 0xffffffec00ec8947 */ /* 0x000fea000383ffff */
[----:B------:R-:W-:Y:S05]  /*1230*/  BSYNC B2 ;  /* 0x0000000000027941 */ /* 0x000fea0003800000 */
.L_x_6140:
[----:B------:R-:W-:Y:S05]  /*1240*/  EXIT ;  /* 0x000000000000794d */ /* 0x000fea0003800000 */
.L_x_6158:
        /* <DEDUP_REMOVED lines=11> */
.L_x_12031:


//--------------------- .text._ZN2at6native43_GLOBAL__N__9ae7fba5_10_SoftMax_cu_9f978f6327cunn_SpatialSoftMaxBackwardIfffNS1_23SoftMaxBackwardEpilogueEEEvPT_PKT1_S8_jjj --------------------------
	.section	.text._ZN2at6native43_GLOBAL__N__9ae7fba5_10_SoftMax_cu_9f978f6327cunn_SpatialSoftMaxBackwardIfffNS1_23SoftMaxBackwardEpilogueEEEvPT_PKT1_S8_jjj,"ax",@progbits
	.align	128
.text._ZN2at6native43_GLOBAL__N__9ae7fba5_10_SoftMax_cu_9f978f6327cunn_SpatialSoftMaxBackwardIfffNS1_23SoftMaxBackwardEpilogueEEEvPT_PKT1_S8_jjj:
        .type           _ZN2at6native43_GLOBAL__N__9ae7fba5_10_SoftMax_cu_9f978f6327cunn_SpatialSoftMaxBackwardIfffNS1_23SoftMaxBackwardEpilogueEEEvPT_PKT1_S8_jjj,@function
        .size           _ZN2at6native43_GLOBAL__N__9ae7fba5_10_SoftMax_cu_9f978f6327cunn_SpatialSoftMaxBackwardIfffNS1_23SoftMaxBackwardEpilogueEEEvPT_PKT1_S8_jjj,(.L_x_12032 - _ZN2at6native43_GLOBAL__N__9ae7fba5_10_SoftMax_cu_9f978f6327cunn_SpatialSoftMaxBackwardIfffNS1_23SoftMaxBackwardEpilogueEEEvPT_PKT1_S8_jjj)
        .other          _ZN2at6native43_GLOBAL__N__9ae7fba5_10_SoftMax_cu_9f978f6327cunn_SpatialSoftMaxBackwardIfffNS1_23SoftMaxBackwardEpilogueEEEvPT_PKT1_S8_jjj,@"STO_CUDA_ENTRY STV_DEFAULT"
_ZN2at6native43_GLOBAL__N__9ae7fba5_10_SoftMax_cu_9f978f6327cunn_SpatialSoftMaxBackwardIfffNS1_23SoftMaxBackwardEpilogueEEEvPT_PKT1_S8_jjj:
        /* <DEDUP_REMOVED lines=29> */
.L_x_6176:
        /* <DEDUP_REMOVED lines=10> */
.L_x_6175:
        /* <DEDUP_REMOVED lines=24> */
.L_x_6166:
        /* <DEDUP_REMOVED lines=8> */
[----:B------:R-:W-:-:S02]  /*0470*/  IADD3 R22, R22, 0x4, RZ ;  /* 0x0000000416167810 */ /* 0x000fc40007ffe0ff */
[----:B------:R-:W-:Y:S02]  /*0480*/  LEA R27, R24, R27, 0x2 ;  /* 0x0000001b181b7211 */ /* 0x000fe400078e10ff */
[----:B------:R-:W-:Y:S02]  /*0490*/  IADD3 R26, R22, UR6, RZ ;  /* 0x00000006161a7c10 */ /* 0x000fe4000fffe0ff */
[----:B------:R-:W-:Y:S02]  /*04a0*/  LEA R11, R24, R11, 0x2 ;  /* 0x0000000b180b7211 */ /* 0x000fe400078e10ff */
[----:B------:R-:W-:Y:S02]  /*04b0*/  ISETP.NE.AND P2, PT, R26, RZ, PT ;  /* 0x000000ff1a00720c */ /* 0x000fe40003f45270 */
[C---:B------:R-:W-:Y:S02]  /*04c0*/  LEA R23, R24.reuse, R23, 0x2 ;  /* 0x0000001718177211 */ /* 0x040fe400078e10ff */
[----:B------:R-:W-:Y:S01]  /*04d0*/  LEA R25, R24, R25, 0x2 ;  /* 0x0000001918197211 */ /* 0x000fe200078e10ff */
[----:B--2---:R-:W-:-:S04]  /*04e0*/  FADD.FTZ R9, R18, R9 ;  /* 0x0000000912097221 */ /* 0x004fc80000010000 */
[----:B---3--:R-:W-:-:S04]  /*04f0*/  FADD.FTZ R9, R9, R14 ;  /* 0x0000000e09097221 */ /* 0x008fc80000010000 */
[----:B----4-:R-:W-:-:S04]  /*0500*/  FADD.FTZ R9, R9, R16 ;  /* 0x0000001009097221 */ /* 0x010fc80000010000 */
[----:B-----5:R-:W-:Y:S01]  /*0510*/  FADD.FTZ R9, R9, R20 ;  /* 0x0000001409097221 */ /* 0x020fe20000010000 */
[----:B------:R-:W-:Y:S06]  /*0520*/  @P2 BRA `(.L_x_6166) ;  /* 0xfffffffc00b02947 */ /* 0x000fec000383ffff */
[----:B------:R-:W-:Y:S05]  /*0530*/  BSYNC B3 ;  /* 0x0000000000037941 */ /* 0x000fea0003800000 */
.L_x_6165:
        /* <DEDUP_REMOVED lines=20> */
.L_x_6164:
        /* <DEDUP_REMOVED lines=12> */
.L_x_6169:
[----:B------:R-:W-:Y:S02]  /*0740*/  ULDC UR5, c[0x0][0x230] ;  /* 0x00008c0000057ab9 */ /* 0x000fe40000000800 */
[----:B------:R-:W-:-:S04]  /*0750*/  IMAD R25, R28, UR5, R7 ;  /* 0x000000051c197c24 */ /* 0x000fc8000f8e0207 */
[----:B-1-3--:R-:W-:-:S04]  /*0760*/  IMAD.WIDE.U32 R18, R25, 0x4, R14 ;  /* 0x0000000419127825 */ /* 0x00afc800078e000e */
[C---:B0-----:R-:W-:Y:S02]  /*0770*/  IMAD.WIDE.U32 R20, R25.reuse, 0x4, R12 ;  /* 0x0000000419147825 */ /* 0x041fe400078e000c */
[----:B------:R-:W3:Y:S04]  /*0780*/  LDG.E R18, desc[UR12][R18.64] ;  /* 0x0000000c12127981 */ /* 0x000ee8000c1e1900 */
[----:B------:R-:W3:Y:S01]  /*0790*/  LDG.E R21, desc[UR12][R20.64] ;  /* 0x0000000c14157981 */ /* 0x000ee2000c1e1900 */
[C---:B------:R-:W-:Y:S01]  /*07a0*/  IADD3 R29, R25.reuse, UR5, RZ ;  /* 0x00000005191d7c10 */ /* 0x040fe2000fffe0ff */
[----:B--2---:R-:W-:-:S04]  /*07b0*/  IMAD.WIDE.U32 R24, R25, 0x4, R16 ;  /* 0x0000000419187825 */ /* 0x004fc800078e0010 */
[----:B------:R-:W-:-:S04]  /*07c0*/  IMAD.WIDE.U32 R22, R29, 0x4, R14 ;  /* 0x000000041d167825 */ /* 0x000fc800078e000e */
[----:B---3--:R-:W-:-:S05]  /*07d0*/  FFMA.FTZ R27, R18, -R9, R21 ;  /* 0x80000009121b7223 */ /* 0x008fca0000010015 */
[----:B------:R0:W-:Y:S04]  /*07e0*/  STG.E desc[UR12][R24.64], R27 ;  /* 0x0000001b18007986 */ /* 0x0001e8000c10190c */
[----:B------:R1:W2:Y:S01]  /*07f0*/  LDG.E R22, desc[UR12][R22.64] ;  /* 0x0000000c16167981 */ /* 0x0002a2000c1e1900 */
[----:B0-----:R-:W-:-:S06]  /*0800*/  IMAD.WIDE.U32 R26, R29, 0x4, R12 ;  /* 0x000000041d1a7825 */ /* 0x001fcc00078e000c */
[----:B------:R-:W2:Y:S01]  /*0810*/  LDG.E R26, desc[UR12][R26.64] ;  /* 0x0000000c1a1a7981 */ /* 0x000ea2000c1e1900 */
[C---:B-1----:R-:W-:Y:S01]  /*0820*/  IADD3 R23, R29.reuse, UR5, RZ ;  /* 0x000000051d177c10 */ /* 0x042fe2000fffe0ff */
[----:B------:R-:W-:-:S04]  /*0830*/  IMAD.WIDE.U32 R20, R29, 0x4, R16 ;  /* 0x000000041d147825 */ /* 0x000fc800078e0010 */
[----:B------:R-:W-:-:S04]  /*0840*/  IMAD.WIDE.U32 R18, R23, 0x4, R14 ;  /* 0x0000000417127825 */ /* 0x000fc800078e000e */
[----:B--2---:R-:W-:-:S05]  /*0850*/  FFMA.FTZ R29, R22, -R9, R26 ;  /* 0x80000009161d7223 */ /* 0x004fca000001001a */
[----:B------:R0:W-:Y:S04]  /*0860*/  STG.E desc[UR12][R20.64], R29 ;  /* 0x0000001d14007986 */ /* 0x0001e8000c10190c */
[----:B------:R-:W2:Y:S01]  /*0870*/  LDG.E R18, desc[UR12][R18.64] ;  /* 0x0000000c12127981 */ /* 0x000ea2000c1e1900 */
[----:B0-----:R-:W-:-:S05]  /*0880*/  IMAD.WIDE.U32 R20, R23, 0x4, R12 ;  /* 0x0000000417147825 */ /* 0x001fca00078e000c */
[----:B------:R-:W2:Y:S01]  /*0890*/  LDG.E R19, desc[UR12][R20.64] ;  /* 0x0000000c14137981 */ /* 0x000ea2000c1e1900 */
[C---:B------:R-:W-:Y:S01]  /*08a0*/  IMAD.WIDE.U32 R24, R23.reuse, 0x4, R16 ;  /* 0x0000000417187825 */ /* 0x040fe200078e0010 */
[----:B------:R-:W-:-:S05]  /*08b0*/  IADD3 R29, R23, UR5, RZ ;  /* 0x00000005171d7c10 */ /* 0x000fca000fffe0ff */
[----:B------:R-:W-:-:S04]  /*08c0*/  IMAD.WIDE.U32 R22, R29, 0x4, R14 ;  /* 0x000000041d167825 */ /* 0x000fc800078e000e */
[----:B--2---:R-:W-:-:S05]  /*08d0*/  FFMA.FTZ R27, R18, -R9, R19 ;  /* 0x80000009121b7223 */ /* 0x004fca0000010013 */
[----:B------:R0:W-:Y:S04]  /*08e0*/  STG.E desc[UR12][R24.64], R27 ;  /* 0x0000001b18007986 */ /* 0x0001e8000c10190c */
[----:B------:R-:W2:Y:S01]  /*08f0*/  LDG.E R22, desc[UR12][R22.64] ;  /* 0x0000000c16167981 */ /* 0x000ea2000c1e1900 */
[----:B0-----:R-:W-:-:S06]  /*0900*/  IMAD.WIDE.U32 R26, R29, 0x4, R12 ;  /* 0x000000041d1a7825 */ /* 0x001fcc00078e000c */
[----:B------:R-:W2:Y:S01]  /*0910*/  LDG.E R26, desc[UR12][R26.64] ;  /* 0x0000000c1a1a7981 */ /* 0x000ea2000c1e1900 */
[----:B------:R-:W-:Y:S01]  /*0920*/  IMAD.WIDE.U32 R18, R29, 0x4, R16 ;  /* 0x000000041d127825 */ /* 0x000fe200078e0010 */
[----:B------:R-:W-:-:S04]  /*0930*/  IADD3 R11, R11, -0x4, RZ ;  /* 0xfffffffc0b0b7810 */ /* 0x000fc80007ffe0ff */
[----:B------:R-:W-:Y:S02]  /*0940*/  ISETP.NE.AND P0, PT, R11, RZ, PT ;  /* 0x000000ff0b00720c */ /* 0x000fe40003f05270 */
[----:B------:R-:W-:Y:S01]  /*0950*/  IADD3 R28, R28, 0x4, RZ ;  /* 0x000000041c1c7810 */ /* 0x000fe20007ffe0ff */
[----:B--2---:R-:W-:-:S05]  /*0960*/  FFMA.FTZ R29, R22, -R9, R26 ;  /* 0x80000009161d7223 */ /* 0x004fca000001001a */
[----:B------:R3:W-:Y:S05]  /*0970*/  STG.E desc[UR12][R18.64], R29 ;  /* 0x0000001d12007986 */ /* 0x0007ea000c10190c */
[----:B------:R-:W-:Y:S05]  /*0980*/  @P0 BRA `(.L_x_6169) ;  /* 0xfffffffc006c0947 */ /* 0x000fea000383ffff */
[----:B------:R-:W-:Y:S05]  /*0990*/  BSYNC B3 ;  /* 0x0000000000037941 */ /* 0x000fea0003800000 */
.L_x_6168:
[----:B------:R-:W-:Y:S05]  /*09a0*/  @!P1 BRA `(.L_x_6167) ;  /* 0x0000000400689947 */ /* 0x000fea0003800000 */
[----:B------:R-:W0:Y:S01]  /*09b0*/  LDC.64 R12, c[0x0][0x218] ;  /* 0x00008600ff0c7b82 */ /* 0x000e220000000a00 */
[----:B------:R-:W-:Y:S02]  /*09c0*/  ULDC UR5, c[0x0][0x230] ;  /* 0x00008c0000057ab9 */ /* 0x000fe40000000800 */
[----:B------:R-:W-:-:S05]  /*09d0*/  IMAD R11, R28, UR5, R7 ;  /* 0x000000051c0b7c24 */ /* 0x000fca000f8e0207 */
[----:B------:R-:W1:Y:S08]  /*09e0*/  LDC.64 R14, c[0x0][0x220] ;  /* 0x00008800ff0e7b82 */ /* 0x000e700000000a00 */
[----:B------:R-:W3:Y:S01]  /*09f0*/  LDC.64 R16, c[0x0][0x210] ;  /* 0x00008400ff107b82 */ /* 0x000ee20000000a00 */
[----:B0-----:R-:W-:-:S06]  /*0a00*/  IMAD.WIDE.U32 R22, R11, 0x4, R12 ;  /* 0x000000040b167825 */ /* 0x001fcc00078e000c */
[----:B------:R-:W2:Y:S01]  /*0a10*/  LDG.E R22, desc[UR12][R22.64] ;  /* 0x0000000c16167981 */ /* 0x000ea2000c1e1900 */
[----:B-1----:R-:W-:-:S06]  /*0a20*/  IMAD.WIDE.U32 R20, R11, 0x4, R14 ;  /* 0x000000040b147825 */ /* 0x002fcc00078e000e */
[----:B------:R-:W2:Y:S01]  /*0a30*/  LDG.E R21, desc[UR12][R20.64] ;  /* 0x0000000c14157981 */ /* 0x000ea2000c1e1900 */
[----:B---3--:R-:W-:Y:S01]  /*0a40*/  IMAD.WIDE.U32 R18, R11, 0x4, R16 ;  /* 0x000000040b127825 */ /* 0x008fe200078e0010 */
[----:B------:R-:W-:-:S06]  /*0a50*/  UISETP.NE.AND UP0, UPT, UR10, 0x1, UPT ;  /* 0x000000010a00788c */ /* 0x000fcc000bf05270 */
[----:B------:R-:W-:Y:S01]  /*0a60*/  PLOP3.LUT P0, PT, PT, PT, UP0, 0x80, 0x0 ;  /* 0x000000000000781c */ /* 0x000fe20003f0f008 */
[----:B--2---:R-:W-:-:S05]  /*0a70*/  FFMA.FTZ R7, R22, -R9, R21 ;  /* 0x8000000916077223 */ /* 0x004fca0000010015 */
[----:B------:R1:W-:Y:S07]  /*0a80*/  STG.E desc[UR12][R18.64], R7 ;  /* 0x0000000712007986 */ /* 0x0003ee000c10190c */
[----:B------:R-:W-:Y:S05]  /*0a90*/  @!P0 BRA `(.L_x_6167) ;  /* 0x00000004002c8947 */ /* 0x000fea0003800000 */
[----:B------:R-:W-:-:S05]  /*0aa0*/  IADD3 R11, R11, UR5, RZ ;  /* 0x000000050b0b7c10 */ /* 0x000fca000fffe0ff */
[----:B------:R-:W-:-:S04]  /*0ab0*/  IMAD.WIDE.U32 R22, R11, 0x4, R12 ;  /* 0x000000040b167825 */ /* 0x000fc800078e000c */
[C---:B-1----:R-:W-:Y:S02]  /*0ac0*/  IMAD.WIDE.U32 R18, R11.reuse, 0x4, R14 ;  /* 0x000000040b127825 */ /* 0x042fe400078e000e */
[----:B------:R-:W2:Y:S04]  /*0ad0*/  LDG.E R22, desc[UR12][R22.64] ;  /* 0x0000000c16167981 */ /* 0x000ea8000c1e1900 */
[----:B------:R-:W2:Y:S01]  /*0ae0*/  LDG.E R19, desc[UR12][R18.64] ;  /* 0x0000000c12137981 */ /* 0x000ea2000c1e1900 */
[----:B------:R-:W-:Y:S01]  /*0af0*/  IMAD.WIDE.U32 R20, R11, 0x4, R16 ;  /* 0x000000040b147825 */ /* 0x000fe200078e0010 */
[----:B------:R-:W-:-:S06]  /*0b00*/  UISETP.NE.AND UP0, UPT, UR10, 0x2, UPT ;  /* 0x000000020a00788c */ /* 0x000fcc000bf05270 */
[----:B------:R-:W-:Y:S01]  /*0b10*/  PLOP3.LUT P0, PT, PT, PT, UP0, 0x80, 0x0 ;  /* 0x000000000000781c */ /* 0x000fe20003f0f008 */
[----:B--2---:R-:W-:-:S05]  /*0b20*/  FFMA.FTZ R7, R22, -R9, R19 ;  /* 0x8000000916077223 */ /* 0x004fca0000010013 */
[----:B------:R2:W-:Y:S07]  /*0b30*/  STG.E desc[UR12][R20.64], R7 ;  /* 0x0000000714007986 */ /* 0x0005ee000c10190c */
        /* <DEDUP_REMOVED lines=8> */
[----:B------:R4:W-:Y:S01]  /*0bc0*/  STG.E desc[UR12][R16.64], R9 ;  /* 0x0000000910007986 */ /* 0x0009e2000c10190c */
[----:B------:R-:W-:Y:S05]  /*0bd0*/  BRA `(.L_x_6167) ;  /* 0x0000000000dc7947 */ /* 0x000fea0003800000 */
.L_x_6163:
        /* <DEDUP_REMOVED lines=12> */
.L_x_6171:
[----:B------:R-:W-:Y:S02]  /*0ca0*/  ULDC UR5, c[0x0][0x230] ;  /* 0x00008c0000057ab9 */ /* 0x000fe40000000800 */
[----:B------:R-:W-:-:S04]  /*0cb0*/  IMAD R15, R16, UR5, R7 ;  /* 0x00000005100f7c24 */ /* 0x000fc8000f8e0207 */
[----:B0-----:R-:W-:-:S06]  /*0cc0*/  IMAD.WIDE.U32 R14, R15, 0x4, R12 ;  /* 0x000000040f0e7825 */ /* 0x001fcc00078e000c */
[----:B------:R-:W2:Y:S01]  /*0cd0*/  LDG.E R14, desc[UR12][R14.64] ;  /* 0x0000000c0e0e7981 */ /* 0x000ea2000c1e1900 */
[----:B------:R-:W-:-:S04]  /*0ce0*/  IADD3 R16, R16, UR15, RZ ;  /* 0x0000000f10107c10 */ /* 0x000fc8000fffe0ff */
[----:B------:R-:W-:Y:S01]  /*0cf0*/  ISETP.GE.U32.AND P1, PT, R16, R11, PT ;  /* 0x0000000b1000720c */ /* 0x000fe20003f26070 */
[----:B--2---:R-:W-:-:S12]  /*0d00*/  FADD.FTZ R9, R14, R9 ;  /* 0x000000090e097221 */ /* 0x004fd80000010000 */
[----:B------:R-:W-:Y:S05]  /*0d10*/  @!P1 BRA `(.L_x_6171) ;  /* 0xfffffffc00e09947 */ /* 0x000fea000383ffff */
.L_x_6170:
[----:B------:R-:W-:Y:S05]  /*0d20*/  WARPSYNC.ALL ;  /* 0x0000000000007948 */ /* 0x000fea0003800000 */
[----:B------:R-:W-:Y:S06]  /*0d30*/  BAR.SYNC.DEFER_BLOCKING 0x0 ;  /* 0x0000000000007b1d */ /* 0x000fec0000010000 */
[----:B------:R0:W-:Y:S01]  /*0d40*/  STS [R20], R9 ;  /* 0x0000000914007388 */ /* 0x0001e20000000800 */
[----:B------:R-:W-:Y:S05]  /*0d50*/  @!P2 BRA `(.L_x_6172) ;  /* 0x00000000002ca947 */ /* 0x000fea0003800000 */
[----:B0-----:R-:W-:-:S07]  /*0d60*/  MOV R9, R17 ;  /* 0x0000001100097202 */ /* 0x001fce0000000f00 */
.L_x_6173:
        /* <DEDUP_REMOVED lines=10> */
.L_x_6172:
        /* <DEDUP_REMOVED lines=9> */
.L_x_6174:
        /* <DEDUP_REMOVED lines=9> */
[----:B------:R0:W-:Y:S07]  /*0f30*/  STG.E desc[UR12][R22.64], R11 ;  /* 0x0000000b16007986 */ /* 0x0001ee000c10190c */
[----:B------:R-:W-:Y:S05]  /*0f40*/  @!P0 BRA `(.L_x_6174) ;  /* 0xfffffffc00d48947 */ /* 0x000fea000383ffff */
.L_x_6167:
[----:B------:R-:W-:Y:S05]  /*0f50*/  BSYNC B0 ;  /* 0x0000000000007941 */ /* 0x000fea0003800000 */
.L_x_6162:
[----:B------:R-:W-:Y:S01]  /*0f60*/  IADD3 R5, R5, UR4, RZ ;  /* 0x0000000405057c10 */ /* 0x000fe2000fffe0ff */
[----:B------:R-:W-:-:S03]  /*0f70*/  ULDC UR5, c[0x0][0x230] ;  /* 0x00008c0000057ab9 */ /* 0x000fc60000000800 */
[----:B------:R-:W-:-:S13]  /*0f80*/  ISETP.GE.U32.AND P0, PT, R5, UR5, PT ;  /* 0x0000000505007c0c */ /* 0x000fda000bf06070 */
[----:B------:R-:W-:Y:S05]  /*0f90*/  @!P0 BRA `(.L_x_6175) ;  /* 0xfffffff000b48947 */ /* 0x000fea000383ffff */
.L_x_6161:
[----:B------:R-:W-:Y:S05]  /*0fa0*/  BSYNC B1 ;  /* 0x0000000000017941 */ /* 0x000fea0003800000 */
.L_x_6160:
[----:B------:R-:W-:Y:S01]  /*0fb0*/  IADD3 R2, R2, UR14, RZ ;  /* 0x0000000e02027c10 */ /* 0x000fe2000fffe0ff */
[----:B------:R-:W-:-:S03]  /*0fc0*/  ULDC UR5, c[0x0][0x228] ;  /* 0x00008a0000057ab9 */ /* 0x000fc60000000800 */
[----:B------:R-:W-:-:S13]  /*0fd0*/  ISETP.GE.U32.AND P0, PT, R2, UR5, PT ;  /* 0x0000000502007c0c */ /* 0x000fda000bf06070 */
[----:B------:R-:W-:Y:S05]  /*0fe0*/  @!P0 BRA `(.L_x_6176) ;  /* 0xfffffff000788947 */ /* 0x000fea000383ffff */
[----:B------:R-:W-:Y:S05]  /*0ff0*/  BSYNC B2 ;  /* 0x0000000000027941 */ /* 0x000fea0003800000 */
.L_x_6159:
[----:B------:R-:W-:Y:S05]  /*1000*/  EXIT ;  /* 0x000000000000794d */ /* 0x000fea0003800000 */
.L_x_6177:
        /* <DEDUP_REMOVED lines=15> */
.L_x_12032:


//--------------------- .text._ZN2at6native43_GLOBAL__N__9ae7fba5_10_SoftMax_cu_9f978f6327cunn_SpatialSoftMaxBackwardIdddNS1_23SoftMaxBackwardEpilogueEEEvPT_PKT1_S8_jjj --------------------------
	.section	.text._ZN2at6native43_GLOBAL__N__9ae7fba5_10_SoftMax_cu_9f978f6327cunn_SpatialSoftMaxBackwardIdddNS1_23SoftMaxBackwardEpilogueEEEvPT_PKT1_S8_jjj,"ax",@progbits
	.align	128
.text._ZN2at6native43_GLOBAL__N__9ae7fba5_10_SoftMax_cu_9f978f6327cunn_SpatialSoftMaxBackwardIdddNS1_23SoftMaxBackwardEpilogueEEEvPT_PKT1_S8_jjj:
        .type           _ZN2at6native43_GLOBAL__N__9ae7fba5_10_SoftMax_cu_9f978f6327cunn_SpatialSoftMaxBackwardIdddNS1_23SoftMaxBackwardEpilogueEEEvPT_PKT1_S8_jjj,@function
        .size           _ZN2at6native43_GLOBAL__N__9ae7fba5_10_SoftMax_cu_9f978f6327cunn_SpatialSoftMaxBackwardIdddNS1_23SoftMaxBackwardEpilogueEEEvPT_PKT1_S8_jjj,(.L_x_12033 - _ZN2at6native43_GLOBAL__N__9ae7fba5_10_SoftMax_cu_9f978f6327cunn_SpatialSoftMaxBackwardIdddNS1_23SoftMaxBackwardEpilogueEEEvPT_PKT1_S8_jjj)
        .other          _ZN2at6native43_GLOBAL__N__9ae7fba5_10_SoftMax_cu_9f978f6327cunn_SpatialSoftMaxBackwardIdddNS1_23SoftMaxBackwardEpilogueEEEvPT_PKT1_S8_jjj,@"STO_CUDA_ENTRY STV_DEFAULT"
_ZN2at6native43_GLOBAL__N__9ae7fba5_10_SoftMax_cu_9f978f6327cunn_SpatialSoftMaxBackwardIdddNS1_23SoftMaxBackwardEpilogueEEEvPT_PKT1_S8_jjj:
[----:B------:R-:W-:Y:S08]  /*0000*/  LDC R1, c[0x0][0x28] ;  /* 0x00000a00ff017b82 */ /* 0x000ff00000000800 */
[----:B------:R-:W0:Y:S08]  /*0010*/  S2UR UR8, SR_CTAID.X ;  /* 0x00000000000879c3 */ /* 0x000e300000002500 */
[----:B------:R-:W0:Y:S02]  /*0020*/  LDC R0, c[0x0][0x228] ;  /* 0x00008a00ff007b82 */ /* 0x000e240000000800 */
[----:B0-----:R-:W-:-:S13]  /*0030*/  ISETP.LE.U32.AND P0, PT, R0, UR8, PT ;  /* 0x0000000800007c0c */ /* 0x001fda000bf03070 */
[----:B------:R-:W-:Y:S05]  /*0040*/  @P0 EXIT ;  /* 0x000000000000094d */ /* 0x000fea0003800000 */
[----:B------:R-:W0:Y:S01]  /*0050*/  S2R R0, SR_TID.Y ;  /* 0x0000000000007919 */ /* 0x000e220000002200 */
[----:B------:R-:W-:Y:S01]  /*0060*/  ULDC UR4, c[0x0][0x4] ;  /* 0x0000010000047ab9 */ /* 0x000fe20000000800 */
[----:B------:R-:W0:Y:S01]  /*0070*/  S2UR UR12, SR_CTAID.Y ;  /* 0x00000000000c79c3 */ /* 0x000e220000002600 */
[----:B------:R-:W-:Y:S01]  /*0080*/  ULDC UR5, c[0x0][0x22c] ;  /* 0x00008b0000057ab9 */ /* 0x000fe20000000800 */
[----:B------:R-:W-:Y:S01]  /*0090*/  BSSY B2, `(.L_x_6178) ;  /* 0x00000f5000027945 */ /* 0x000fe20003800000 */
[----:B------:R-:W-:Y:S01]  /*00a0*/  ULOP3.LUT UR10, UR5, 0x3, URZ, 0xc0, !UPT ;  /* 0x00000003050a7892 */ /* 0x000fe2000f8ec03f */
[----:B------:R-:W-:Y:S01]  /*00b0*/  MOV R2, UR8 ;  /* 0x0000000800027c02 */ /* 0x000fe20008000f00 */
[----:B------:R-:W-:Y:S01]  /*00c0*/  ULDC UR6, c[0x0][0x230] ;  /* 0x00008c0000067ab9 */ /* 0x000fe20000000800 */
[----:B------:R-:W-:Y:S02]  /*00d0*/  UIADD3 UR9, UR5, -0x1, URZ ;  /* 0xffffffff05097890 */ /* 0x000fe4000fffe03f */
[----:B------:R-:W0:Y:S01]  /*00e0*/  LDC R3, c[0x0][0x4] ;  /* 0x00000100ff037b82 */ /* 0x000e220000000800 */
[----:B------:R-:W-:Y:S01]  /*00f0*/  ULDC UR14, c[0x0][0xc] ;  /* 0x00000300000e7ab9 */ /* 0x000fe20000000800 */
[----:B------:R-:W-:Y:S01]  /*0100*/  ULDC UR7, c[0x0][0x10] ;  /* 0x0000040000077ab9 */ /* 0x000fe20000000800 */
[----:B------:R-:W-:-:S02]  /*0110*/  UIMAD UR6, UR5, UR6, URZ ;  /* 0x00000006050672a4 */ /* 0x000fc4000f8e023f */
[----:B------:R-:W-:Y:S02]  /*0120*/  UIADD3 UR11, -UR10, UR5, URZ ;  /* 0x000000050a0b7290 */ /* 0x000fe4000fffe13f */
[----:B------:R-:W-:Y:S02]  /*0130*/  UIADD3 UR5, UR10, -UR5, URZ ;  /* 0x800000050a057290 */ /* 0x000fe4000fffe03f */
[----:B------:R-:W-:Y:S01]  /*0140*/  UIMAD UR4, UR4, UR7, URZ ;  /* 0x00000007040472a4 */ /* 0x000fe2000f8e023f */
[----:B------:R-:W-:Y:S01]  /*0150*/  ULDC UR15, c[0x0][0x0] ;  /* 0x00000000000f7ab9 */ /* 0x000fe20000000800 */
[----:B0-----:R-:W-:Y:S01]  /*0160*/  IMAD R0, R3, UR12, R0 ;  /* 0x0000000c03007c24 */ /* 0x001fe2000f8e0200 */
[----:B------:R-:W-:-:S09]  /*0170*/  ULDC.64 UR12, c[0x0][0x208] ;  /* 0x00008200000c7ab9 */ /* 0x000fd20000000a00 */
.L_x_6195:
        /* <DEDUP_REMOVED lines=10> */
.L_x_6194:
[----:B------:R-:W-:Y:S01]  /*0220*/  UISETP.GT.U32.AND UP0, UPT, UR15, 0x1, UPT ;  /* 0x000000010f00788c */ /* 0x000fe2000bf04070 */
[----:B------:R-:W-:Y:S01]  /*0230*/  BSSY B0, `(.L_x_6181) ;  /* 0x00000d1000007945 */ /* 0x000fe20003800000 */
[----:B------:R-:W-:-:S04]  /*0240*/  IADD3 R6, R3, R4, RZ ;  /* 0x0000000403067210 */ /* 0x000fc80007ffe0ff */
[----:B------:R-:W-:-:S13]  /*0250*/  PLOP3.LUT P0, PT, PT, PT, UP0, 0x80, 0x0 ;  /* 0x000000000000781c */ /* 0x000fda0003f0f008 */
[----:B01234-:R-:W-:Y:S05]  /*0260*/  @P0 BRA `(.L_x_6182) ;  /* 0x0000000800480947 */ /* 0x01ffea0003800000 */
[----:B------:R-:W-:Y:S01]  /*0270*/  ULDC UR7, c[0x0][0x22c] ;  /* 0x00008b0000077ab9 */ /* 0x000fe20000000800 */
[----:B------:R-:W-:Y:S02]  /*0280*/  CS2R R18, SRZ ;  /* 0x0000000000127805 */ /* 0x000fe4000001ff00 */
[----:B------:R-:W-:-:S13]  /*0290*/  ISETP.NE.AND P1, PT, RZ, UR7, PT ;  /* 0x00000007ff007c0c */ /* 0x000fda000bf25270 */
[----:B------:R-:W-:Y:S05]  /*02a0*/  @!P1 BRA `(.L_x_6183) ;  /* 0x0000000000e09947 */ /* 0x000fea0003800000 */
[----:B------:R-:W-:Y:S01]  /*02b0*/  UISETP.GE.U32.AND UP0, UPT, UR9, 0x3, UPT ;  /* 0x000000030900788c */ /* 0x000fe2000bf06070 */
[----:B------:R-:W-:Y:S01]  /*02c0*/  ISETP.NE.AND P0, PT, RZ, UR10, PT ;  /* 0x0000000aff007c0c */ /* 0x000fe2000bf05270 */
[----:B------:R-:W-:Y:S01]  /*02d0*/  IMAD.MOV.U32 R22, RZ, RZ, RZ ;  /* 0x000000ffff167224 */ /* 0x000fe200078e00ff */
[----:B------:R-:W-:-:S03]  /*02e0*/  CS2R R18, SRZ ;  /* 0x0000000000127805 */ /* 0x000fc6000001ff00 */
[----:B------:R-:W-:-:S13]  /*02f0*/  PLOP3.LUT P2, PT, PT, PT, UP0, 0x80, 0x0 ;  /* 0x000000000000781c */ /* 0x000fda0003f4f008 */
[----:B------:R-:W-:Y:S05]  /*0300*/  @!P2 BRA `(.L_x_6184) ;  /* 0x000000000078a947 */ /* 0x000fea0003800000 */
[----:B------:R-:W0:Y:S01]  /*0310*/  LDC R8, c[0x0][0x230] ;  /* 0x00008c00ff087b82 */ /* 0x000e220000000800 */
[----:B------:R-:W-:Y:S01]  /*0320*/  HFMA2.MMA R22, -RZ, RZ, 0, 0 ;  /* 0x00000000ff167435 */ /* 0x000fe200000001ff */
[----:B------:R-:W-:Y:S01]  /*0330*/  BSSY B3, `(.L_x_6184) ;  /* 0x000001b000037945 */ /* 0x000fe20003800000 */
[----:B------:R-:W-:Y:S02]  /*0340*/  MOV R23, R6 ;  /* 0x0000000600177202 */ /* 0x000fe40000000f00 */
[----:B------:R-:W-:-:S03]  /*0350*/  CS2R R18, SRZ ;  /* 0x0000000000127805 */ /* 0x000fc6000001ff00 */
[----:B------:R-:W1:Y:S01]  /*0360*/  LDC.64 R12, c[0x0][0x220] ;  /* 0x00008800ff0c7b82 */ /* 0x000e620000000a00 */
[-CC-:B0-----:R-:W-:Y:S02]  /*0370*/  IMAD R25, R5, R8.reuse, R4.reuse ;  /* 0x0000000805197224 */ /* 0x181fe400078e0204 */
[-CC-:B------:R-:W-:Y:S02]  /*0380*/  IMAD R27, R7, R8.reuse, R4.reuse ;  /* 0x00000008071b7224 */ /* 0x180fe400078e0204 */
[----:B------:R-:W-:-:S07]  /*0390*/  IMAD R29, R9, R8, R4 ;  /* 0x00000008091d7224 */ /* 0x000fce00078e0204 */
.L_x_6185:
[----:B-1----:R-:W-:-:S04]  /*03a0*/  IMAD.WIDE.U32 R16, R23, 0x8, R12 ;  /* 0x0000000817107825 */ /* 0x002fc800078e000c */
[--C-:B------:R-:W-:Y:S02]  /*03b0*/  IMAD.WIDE.U32 R14, R25, 0x8, R12.reuse ;  /* 0x00000008190e7825 */ /* 0x100fe400078e000c */
[----:B------:R-:W2:Y:S04]  /*03c0*/  LDG.E.64 R16, desc[UR12][R16.64] ;  /* 0x0000000c10107981 */ /* 0x000ea8000c1e1b00 */
[----:B------:R-:W3:Y:S01]  /*03d0*/  LDG.E.64 R14, desc[UR12][R14.64] ;  /* 0x0000000c0e0e7981 */ /* 0x000ee2000c1e1b00 */
[----:B------:R-:W-:-:S04]  /*03e0*/  IMAD.WIDE.U32 R10, R27, 0x8, R12 ;  /* 0x000000081b0a7825 */ /* 0x000fc800078e000c */
[----:B------:R-:W-:Y:S02]  /*03f0*/  IMAD.WIDE.U32 R20, R29, 0x8, R12 ;  /* 0x000000081d147825 */ /* 0x000fe400078e000c */
[----:B------:R-:W4:Y:S04]  /*0400*/  LDG.E.64 R10, desc[UR12][R10.64] ;  /* 0x0000000c0a0a7981 */ /* 0x000f28000c1e1b00 */
[----:B------:R-:W5:Y:S01]  /*0410*/  LDG.E.64 R20, desc[UR12][R20.64] ;  /* 0x0000000c14147981 */ /* 0x000f62000c1e1b00 */
[----:B------:R-:W-:Y:S01]  /*0420*/  VIADD R22, R22, 0x4 ;  /* 0x0000000416167836 */ /* 0x000fe20000000000 */
[C---:B------:R-:W-:Y:S01]  /*0430*/  LEA R23, R8.reuse, R23, 0x2 ;  /* 0x0000001708177211 */ /* 0x040fe200078e10ff */
[C---:B------:R-:W-:Y:S01]  /*0440*/  IMAD R25, R8.reuse, 0x4, R25 ;  /* 0x0000000408197824 */ /* 0x040fe200078e0219 */
[----:B------:R-:W-:-:S02]  /*0450*/  LEA R27, R8, R27, 0x2 ;  /* 0x0000001b081b7211 */ /* 0x000fc400078e10ff */
[----:B------:R-:W-:Y:S01]  /*0460*/  LEA R29, R8, R29, 0x2 ;  /* 0x0000001d081d7211 */ /* 0x000fe200078e10ff */
[----:B--2---:R-:W-:-:S08]  /*0470*/  DADD R16, R16, R18 ;  /* 0x0000000010107229 */ /* 0x004fd00000000012 */
[----:B---3--:R-:W-:Y:S01]  /*0480*/  DADD R14, R16, R14 ;  /* 0x00000000100e7229 */ /* 0x008fe2000000000e */
[----:B------:R-:W-:-:S04]  /*0490*/  IADD3 R16, R22, UR5, RZ ;  /* 0x0000000516107c10 */ /* 0x000fc8000fffe0ff */
[----:B------:R-:W-:-:S03]  /*04a0*/  ISETP.NE.AND P2, PT, R16, RZ, PT ;  /* 0x000000ff1000720c */ /* 0x000fc60003f45270 */
[----:B----4-:R-:W-:-:S08]  /*04b0*/  DADD R18, R14, R10 ;  /* 0x000000000e127229 */ /* 0x010fd0000000000a */
[----:B-----5:R-:W-:Y:S02]  /*04c0*/  DADD R18, R18, R20 ;  /* 0x0000000012127229 */ /* 0x020fe40000000014 */
[----:B------:R-:W-:Y:S09]  /*04d0*/  @P2 BRA `(.L_x_6185) ;  /* 0xfffffffc00b02947 */ /* 0x000ff2000383ffff */
[----:B------:R-:W-:Y:S05]  /*04e0*/  BSYNC B3 ;  /* 0x0000000000037941 */ /* 0x000fea0003800000 */
.L_x_6184:
[----:B------:R-:W-:Y:S05]  /*04f0*/  @!P0 BRA `(.L_x_6183) ;  /* 0x00000000004c8947 */ /* 0x000fea0003800000 */
[----:B------:R-:W0:Y:S01]  /*0500*/  LDC.64 R10, c[0x0][0x220] ;  /* 0x00008800ff0a7b82 */ /* 0x000e220000000a00 */
[----:B------:R-:W-:Y:S02]  /*0510*/  ULDC UR7, c[0x0][0x230] ;  /* 0x00008c0000077ab9 */ /* 0x000fe40000000800 */
[----:B------:R-:W-:-:S04]  /*0520*/  IMAD R15, R22, UR7, R6 ;  /* 0x00000007160f7c24 */ /* 0x000fc8000f8e0206 */
[----:B0-----:R-:W-:-:S06]  /*0530*/  IMAD.WIDE.U32 R12, R15, 0x8, R10 ;  /* 0x000000080f0c7825 */ /* 0x001fcc00078e000a */
[----:B------:R-:W2:Y:S01]  /*0540*/  LDG.E.64 R12, desc[UR12][R12.64] ;  /* 0x0000000c0c0c7981 */ /* 0x000ea2000c1e1b00 */
[----:B------:R-:W-:-:S06]  /*0550*/  UISETP.NE.AND UP0, UPT, UR10, 0x1, UPT ;  /* 0x000000010a00788c */ /* 0x000fcc000bf05270 */
[----:B------:R-:W-:Y:S01]  /*0560*/  PLOP3.LUT P0, PT, PT, PT, UP0, 0x80, 0x0 ;  /* 0x000000000000781c */ /* 0x000fe20003f0f008 */
[----:B--2---:R-:W-:-:S12]  /*0570*/  DADD R18, R18, R12 ;  /* 0x0000000012127229 */ /* 0x004fd8000000000c */
[----:B------:R-:W-:Y:S05]  /*0580*/  @!P0 BRA `(.L_x_6183) ;  /* 0x0000000000288947 */ /* 0x000fea0003800000 */
[----:B------:R-:W-:Y:S01]  /*0590*/  UISETP.NE.AND UP0, UPT, UR10, 0x2, UPT ;  /* 0x000000020a00788c */ /* 0x000fe2000bf05270 */
[----:B------:R-:W-:-:S04]  /*05a0*/  VIADD R15, R15, UR7 ;  /* 0x000000070f0f7c36 */ /* 0x000fc80008000000 */
[----:B------:R-:W-:Y:S01]  /*05b0*/  IMAD.WIDE.U32 R12, R15, 0x8, R10 ;  /* 0x000000080f0c7825 */ /* 0x000fe200078e000a */
[----:B------:R-:W-:-:S05]  /*05c0*/  PLOP3.LUT P0, PT, PT, PT, UP0, 0x80, 0x0 ;  /* 0x000000000000781c */ /* 0x000fca0003f0f008 */
[----:B------:R-:W2:Y:S08]  /*05d0*/  LDG.E.64 R12, desc[UR12][R12.64] ;  /* 0x0000000c0c0c7981 */ /* 0x000eb0000c1e1b00 */
[----:B------:R-:W-:-:S05]  /*05e0*/  @P0 IADD3 R15, R15, UR7, RZ ;  /* 0x000000070f0f0c10 */ /* 0x000fca000fffe0ff */
[----:B------:R-:W-:-:S06]  /*05f0*/  @P0 IMAD.WIDE.U32 R10, R15, 0x8, R10 ;  /* 0x000000080f0a0825 */ /* 0x000fcc00078e000a */
[----:B------:R-:W3:Y:S01]  /*0600*/  @P0 LDG.E.64 R10, desc[UR12][R10.64] ;  /* 0x0000000c0a0a0981 */ /* 0x000ee2000c1e1b00 */
[----:B--2---:R-:W-:-:S08]  /*0610*/  DADD R18, R18, R12 ;  /* 0x0000000012127229 */ /* 0x004fd0000000000c */
[----:B---3--:R-:W-:-:S11]  /*0620*/  @P0 DADD R18, R18, R10 ;  /* 0x0000000012120229 */ /* 0x008fd6000000000a */
.L_x_6183:
        /* <DEDUP_REMOVED lines=12> */
.L_x_6188:
[----:B------:R-:W-:Y:S02]  /*06f0*/  ULDC UR7, c[0x0][0x230] ;  /* 0x00008c0000077ab9 */ /* 0x000fe40000000800 */
[----:B---3--:R-:W-:-:S04]  /*0700*/  IMAD R27, R23, UR7, R6 ;  /* 0x00000007171b7c24 */ /* 0x008fc8000f8e0206 */
[----:B-1----:R-:W-:-:S04]  /*0710*/  IMAD.WIDE.U32 R28, R27, 0x8, R12 ;  /* 0x000000081b1c7825 */ /* 0x002fc800078e000c */
[C---:B0-----:R-:W-:Y:S01]  /*0720*/  IMAD.WIDE.U32 R24, R27.reuse, 0x8, R10 ;  /* 0x000000081b187825 */ /* 0x041fe200078e000a */
[----:B------:R2:W3:Y:S04]  /*0730*/  LDG.E.64 R20, desc[UR12][R28.64] ;  /* 0x0000000c1c147981 */ /* 0x0004e8000c1e1b00 */
[----:B------:R0:W3:Y:S01]  /*0740*/  LDG.E.64 R16, desc[UR12][R24.64] ;  /* 0x0000000c18107981 */ /* 0x0000e2000c1e1b00 */
[C---:B--2---:R-:W-:Y:S01]  /*0750*/  IMAD.WIDE.U32 R28, R27.reuse, 0x8, R14 ;  /* 0x000000081b1c7825 */ /* 0x044fe200078e000e */
[----:B0-----:R-:W-:-:S05]  /*0760*/  IADD3 R25, R27, UR7, RZ ;  /* 0x000000071b197c10 */ /* 0x001fca000fffe0ff */
[----:B------:R-:W-:Y:S01]  /*0770*/  IMAD.WIDE.U32 R26, R25, 0x8, R10 ;  /* 0x00000008191a7825 */ /* 0x000fe200078e000a */
[----:B---3--:R-:W-:-:S03]  /*0780*/  DFMA R16, R20, -R18, R16 ;  /* 0x800000121410722b */ /* 0x008fc60000000010 */
[----:B------:R-:W-:-:S04]  /*0790*/  IMAD.WIDE.U32 R20, R25, 0x8, R12 ;  /* 0x0000000819147825 */ /* 0x000fc800078e000c */
[----:B------:R0:W-:Y:S04]  /*07a0*/  STG.E.64 desc[UR12][R28.64], R16 ;  /* 0x000000101c007986 */ /* 0x0001e8000c101b0c */
[----:B------:R-:W2:Y:S04]  /*07b0*/  LDG.E.64 R20, desc[UR12][R20.64] ;  /* 0x0000000c14147981 */ /* 0x000ea8000c1e1b00 */
[----:B0-----:R0:W2:Y:S02]  /*07c0*/  LDG.E.64 R16, desc[UR12][R26.64] ;  /* 0x0000000c1a107981 */ /* 0x0010a4000c1e1b00 */
[----:B0-----:R-:W-:-:S05]  /*07d0*/  IADD3 R27, R25, UR7, RZ ;  /* 0x00000007191b7c10 */ /* 0x001fca000fffe0ff */
[----:B------:R-:W-:Y:S01]  /*07e0*/  IMAD.WIDE.U32 R28, R27, 0x8, R10 ;  /* 0x000000081b1c7825 */ /* 0x000fe200078e000a */
[----:B--2---:R-:W-:-:S03]  /*07f0*/  DFMA R16, R20, -R18, R16 ;  /* 0x800000121410722b */ /* 0x004fc60000000010 */
[----:B------:R-:W-:-:S04]  /*0800*/  IMAD.WIDE.U32 R20, R25, 0x8, R14 ;  /* 0x0000000819147825 */ /* 0x000fc800078e000e */
[C---:B------:R-:W-:Y:S01]  /*0810*/  IMAD.WIDE.U32 R24, R27.reuse, 0x8, R12 ;  /* 0x000000081b187825 */ /* 0x040fe200078e000c */
[----:B------:R0:W-:Y:S04]  /*0820*/  STG.E.64 desc[UR12][R20.64], R16 ;  /* 0x0000001014007986 */ /* 0x0001e8000c101b0c */
[----:B------:R-:W2:Y:S04]  /*0830*/  LDG.E.64 R28, desc[UR12][R28.64] ;  /* 0x0000000c1c1c7981 */ /* 0x000ea8000c1e1b00 */
[----:B0-----:R0:W2:Y:S02]  /*0840*/  LDG.E.64 R16, desc[UR12][R24.64] ;  /* 0x0000000c18107981 */ /* 0x0010a4000c1e1b00 */
[C---:B0-----:R-:W-:Y:S01]  /*0850*/  IMAD.WIDE.U32 R24, R27.reuse, 0x8, R14 ;  /* 0x000000081b187825 */ /* 0x041fe200078e000e */
[----:B------:R-:W-:-:S05]  /*0860*/  IADD3 R27, R27, UR7, RZ ;  /* 0x000000071b1b7c10 */ /* 0x000fca000fffe0ff */
[----:B------:R-:W-:Y:S01]  /*0870*/  IMAD.WIDE.U32 R20, R27, 0x8, R12 ;  /* 0x000000081b147825 */ /* 0x000fe200078e000c */
[----:B--2---:R-:W-:-:S03]  /*0880*/  DFMA R28, R16, -R18, R28 ;  /* 0x80000012101c722b */ /* 0x004fc6000000001c */
[----:B------:R-:W-:-:S04]  /*0890*/  IMAD.WIDE.U32 R16, R27, 0x8, R10 ;  /* 0x000000081b107825 */ /* 0x000fc800078e000a */
[----:B------:R3:W-:Y:S04]  /*08a0*/  STG.E.64 desc[UR12][R24.64], R28 ;  /* 0x0000001c18007986 */ /* 0x0007e8000c101b0c */
[----:B------:R-:W2:Y:S04]  /*08b0*/  LDG.E.64 R20, desc[UR12][R20.64] ;  /* 0x0000000c14147981 */ /* 0x000ea8000c1e1b00 */
[----:B------:R-:W2:Y:S01]  /*08c0*/  LDG.E.64 R16, desc[UR12][R16.64] ;  /* 0x0000000c10107981 */ /* 0x000ea2000c1e1b00 */
[----:B------:R-:W-:-:S04]  /*08d0*/  IMAD.WIDE.U32 R26, R27, 0x8, R14 ;  /* 0x000000081b1a7825 */ /* 0x000fc800078e000e */
[----:B------:R-:W-:-:S05]  /*08e0*/  VIADD R8, R8, 0xfffffffc ;  /* 0xfffffffc08087836 */ /* 0x000fca0000000000 */
[----:B------:R-:W-:Y:S02]  /*08f0*/  ISETP.NE.AND P0, PT, R8, RZ, PT ;  /* 0x000000ff0800720c */ /* 0x000fe40003f05270 */
[----:B------:R-:W-:Y:S01]  /*0900*/  IADD3 R23, R23, 0x4, RZ ;  /* 0x0000000417177810 */ /* 0x000fe20007ffe0ff */
[----:B--2---:R-:W-:-:S07]  /*0910*/  DFMA R16, R20, -R18, R16 ;  /* 0x800000121410722b */ /* 0x004fce0000000010 */
[----:B------:R3:W-:Y:S03]  /*0920*/  STG.E.64 desc[UR12][R26.64], R16 ;  /* 0x000000101a007986 */ /* 0x0007e6000c101b0c */
[----:B------:R-:W-:Y:S05]  /*0930*/  @P0 BRA `(.L_x_6188) ;  /* 0xfffffffc006c0947 */ /* 0x000fea000383ffff */
[----:B------:R-:W-:Y:S05]  /*0940*/  BSYNC B3 ;  /* 0x0000000000037941 */ /* 0x000fea0003800000 */
.L_x_6187:
[----:B------:R-:W-:Y:S05]  /*0950*/  @!P1 BRA `(.L_x_6186) ;  /* 0x0000000400789947 */ /* 0x000fea0003800000 */
[----:B------:R-:W0:Y:S01]  /*0960*/  LDC.64 R10, c[0x0][0x218] ;  /* 0x00008600ff0a7b82 */ /* 0x000e220000000a00 */
[----:B------:R-:W-:Y:S02]  /*0970*/  ULDC UR7, c[0x0][0x230] ;  /* 0x00008c0000077ab9 */ /* 0x000fe40000000800 */
[----:B---3--:R-:W-:-:S05]  /*0980*/  IMAD R27, R23, UR7, R6 ;  /* 0x00000007171b7c24 */ /* 0x008fca000f8e0206 */
[----:B------:R-:W1:Y:S08]  /*0990*/  LDC.64 R12, c[0x0][0x220] ;  /* 0x00008800ff0c7b82 */ /* 0x000e700000000a00 */
[----:B------:R-:W2:Y:S01]  /*09a0*/  LDC.64 R14, c[0x0][0x210] ;  /* 0x00008400ff0e7b82 */ /* 0x000ea20000000a00 */
[----:B0-----:R-:W-:-:S06]  /*09b0*/  IMAD.WIDE.U32 R16, R27, 0x8, R10 ;  /* 0x000000081b107825 */ /* 0x001fcc00078e000a */
[----:B------:R-:W3:Y:S01]  /*09c0*/  LDG.E.64 R16, desc[UR12][R16.64] ;  /* 0x0000000c10107981 */ /* 0x000ee2000c1e1b00 */
[----:B-1----:R-:W-:-:S06]  /*09d0*/  IMAD.WIDE.U32 R20, R27, 0x8, R12 ;  /* 0x000000081b147825 */ /* 0x002fcc00078e000c */
[----:B------:R-:W3:Y:S01]  /*09e0*/  LDG.E.64 R20, desc[UR12][R20.64] ;  /* 0x0000000c14147981 */ /* 0x000ee2000c1e1b00 */
[----:B--2---:R-:W-:Y:S01]  /*09f0*/  IMAD.WIDE.U32 R24, R27, 0x8, R14 ;  /* 0x000000081b187825 */ /* 0x004fe200078e000e */
[----:B------:R-:W-:-:S06]  /*0a00*/  UISETP.NE.AND UP0, UPT, UR10, 0x1, UPT ;  /* 0x000000010a00788c */ /* 0x000fcc000bf05270 */
[----:B------:R-:W-:Y:S01]  /*0a10*/  PLOP3.LUT P0, PT, PT, PT, UP0, 0x80, 0x0 ;  /* 0x000000000000781c */ /* 0x000fe20003f0f008 */
[----:B---3--:R-:W-:-:S07]  /*0a20*/  DFMA R22, R16, -R18, R20 ;  /* 0x800000121016722b */ /* 0x008fce0000000014 */
[----:B------:R1:W-:Y:S05]  /*0a30*/  STG.E.64 desc[UR12][R24.64], R22 ;  /* 0x0000001618007986 */ /* 0x0003ea000c101b0c */
[----:B------:R-:W-:Y:S05]  /*0a40*/  @!P0 BRA `(.L_x_6186) ;  /* 0x00000004003c8947 */ /* 0x000fea0003800000 */
[----:B------:R-:W-:-:S05]  /*0a50*/  IADD3 R27, R27, UR7, RZ ;  /* 0x000000071b1b7c10 */ /* 0x000fca000fffe0ff */
[----:B------:R-:W-:-:S04]  /*0a60*/  IMAD.WIDE.U32 R20, R27, 0x8, R10 ;  /* 0x000000081b147825 */ /* 0x000fc800078e000a */
[C---:B------:R-:W-:Y:S02]  /*0a70*/  IMAD.WIDE.U32 R16, R27.reuse, 0x8, R12 ;  /* 0x000000081b107825 */ /* 0x040fe400078e000c */
[----:B------:R-:W2:Y:S04]  /*0a80*/  LDG.E.64 R20, desc[UR12][R20.64] ;  /* 0x0000000c14147981 */ /* 0x000ea8000c1e1b00 */
[----:B------:R-:W2:Y:S01]  /*0a90*/  LDG.E.64 R16, desc[UR12][R16.64] ;  /* 0x0000000c10107981 */ /* 0x000ea2000c1e1b00 */
[----:B-1----:R-:W-:Y:S01]  /*0aa0*/  IMAD.WIDE.U32 R24, R27, 0x8, R14 ;  /* 0x000000081b187825 */ /* 0x002fe200078e000e */
[----:B------:R-:W-:-:S06]  /*0ab0*/  UISETP.NE.AND UP0, UPT, UR10, 0x2, UPT ;  /* 0x000000020a00788c */ /* 0x000fcc000bf05270 */
[----:B------:R-:W-:Y:S01]  /*0ac0*/  PLOP3.LUT P0, PT, PT, PT, UP0, 0x80, 0x0 ;  /* 0x000000000000781c */ /* 0x000fe20003f0f008 */
[----:B--2---:R-:W-:-:S07]  /*0ad0*/  DFMA R22, R20, -R18, R16 ;  /* 0x800000121416722b */ /* 0x004fce0000000010 */
[----:B------:R2:W-:Y:S05]  /*0ae0*/  STG.E.64 desc[UR12][R24.64], R22 ;  /* 0x0000001618007986 */ /* 0x0005ea000c101b0c */
[----:B------:R-:W-:Y:S05]  /*0af0*/  @!P0 BRA `(.L_x_6186) ;  /* 0x0000000400108947 */ /* 0x000fea0003800000 */
[----:B------:R-:W-:-:S05]  /*0b00*/  IADD3 R17, R27, UR7, RZ ;  /* 0x000000071b117c10 */ /* 0x000fca000fffe0ff */
[----:B------:R-:W-:-:S04]  /*0b10*/  IMAD.WIDE.U32 R10, R17, 0x8, R10 ;  /* 0x00000008110a7825 */ /* 0x000fc800078e000a */
[C---:B------:R-:W-:Y:S02]  /*0b20*/  IMAD.WIDE.U32 R12, R17.reuse, 0x8, R12 ;  /* 0x00000008110c7825 */ /* 0x040fe400078e000c */
[----:B------:R-:W3:Y:S04]  /*0b30*/  LDG.E.64 R10, desc[UR12][R10.64] ;  /* 0x0000000c0a0a7981 */ /* 0x000ee8000c1e1b00 */
[----:B------:R-:W3:Y:S01]  /*0b40*/  LDG.E.64 R12, desc[UR12][R12.64] ;  /* 0x0000000c0c0c7981 */ /* 0x000ee2000c1e1b00 */
[----:B------:R-:W-:Y:S01]  /*0b50*/  IMAD.WIDE.U32 R14, R17, 0x8, R14 ;  /* 0x00000008110e7825 */ /* 0x000fe200078e000e */
[----:B---3--:R-:W-:-:S07]  /*0b60*/  DFMA R18, R10, -R18, R12 ;  /* 0x800000120a12722b */ /* 0x008fce000000000c */
[----:B------:R4:W-:Y:S01]  /*0b70*/  STG.E.64 desc[UR12][R14.64], R18 ;  /* 0x000000120e007986 */ /* 0x0009e2000c101b0c */
[----:B------:R-:W-:Y:S05]  /*0b80*/  BRA `(.L_x_6186) ;  /* 0x0000000000ec7947 */ /* 0x000fea0003800000 */
.L_x_6182:
[----:B------:R-:W0:Y:S01]  /*0b90*/  S2R R8, SR_TID.X ;  /* 0x0000000000087919 */ /* 0x000e220000002100 */
[----:B------:R-:W0:Y:S01]  /*0ba0*/  LDC R16, c[0x0][0x22c] ;  /* 0x00008b00ff107b82 */ /* 0x000e220000000800 */
[----:B------:R-:W-:Y:S01]  /*0bb0*/  CS2R R10, SRZ ;  /* 0x00000000000a7805 */ /* 0x000fe2000001ff00 */
[----:B------:R-:W1:Y:S01]  /*0bc0*/  S2R R18, SR_TID.Y ;  /* 0x0000000000127919 */ /* 0x000e620000002200 */
[----:B0-----:R-:W-:-:S13]  /*0bd0*/  ISETP.GE.U32.AND P0, PT, R8, R16, PT ;  /* 0x000000100800720c */ /* 0x001fda0003f06070 */
[----:B-1----:R-:W-:Y:S05]  /*0be0*/  @P0 BRA `(.L_x_6189) ;  /* 0x00000000002c0947 */ /* 0x002fea0003800000 */
[----:B------:R-:W0:Y:S01]  /*0bf0*/  LDC.64 R12, c[0x0][0x220] ;  /* 0x00008800ff0c7b82 */ /* 0x000e220000000a00 */
[----:B------:R-:W-:Y:S01]  /*0c00*/  IMAD.MOV.U32 R17, RZ, RZ, R8 ;  /* 0x000000ffff117224 */ /* 0x000fe200078e0008 */
[----:B------:R-:W-:-:S07]  /*0c10*/  CS2R R10, SRZ ;  /* 0x00000000000a7805 */ /* 0x000fce000001ff00 */
.L_x_6190:
[----:B------:R-:W-:Y:S02]  /*0c20*/  ULDC UR7, c[0x0][0x230] ;  /* 0x00008c0000077ab9 */ /* 0x000fe40000000800 */
[----:B------:R-:W-:-:S04]  /*0c30*/  IMAD R15, R17, UR7, R6 ;  /* 0x00000007110f7c24 */ /* 0x000fc8000f8e0206 */
[----:B0-----:R-:W-:-:S06]  /*0c40*/  IMAD.WIDE.U32 R14, R15, 0x8, R12 ;  /* 0x000000080f0e7825 */ /* 0x001fcc00078e000c */
[----:B------:R-:W2:Y:S01]  /*0c50*/  LDG.E.64 R14, desc[UR12][R14.64] ;  /* 0x0000000c0e0e7981 */ /* 0x000ea2000c1e1b00 */
[----:B------:R-:W-:-:S04]  /*0c60*/  IADD3 R17, R17, UR15, RZ ;  /* 0x0000000f11117c10 */ /* 0x000fc8000fffe0ff */
[----:B------:R-:W-:Y:S01]  /*0c70*/  ISETP.GE.U32.AND P1, PT, R17, R16, PT ;  /* 0x000000101100720c */ /* 0x000fe20003f26070 */
[----:B--2---:R-:W-:-:S12]  /*0c80*/  DADD R10, R14, R10 ;  /* 0x000000000e0a7229 */ /* 0x004fd8000000000a */
[----:B------:R-:W-:Y:S05]  /*0c90*/  @!P1 BRA `(.L_x_6190) ;  /* 0xfffffffc00e09947 */ /* 0x000fea000383ffff */
.L_x_6189:
[----:B------:R-:W0:Y:S01]  /*0ca0*/  S2UR UR8, SR_CgaCtaId ;  /* 0x00000000000879c3 */ /* 0x000e220000008800 */
[----:B------:R-:W-:Y:S01]  /*0cb0*/  UMOV UR7, 0x400 ;  /* 0x0000040000077882 */ /* 0x000fe20000000000 */
[----:B------:R-:W-:Y:S01]  /*0cc0*/  IMAD R18, R18, UR15, RZ ;  /* 0x0000000f12127c24 */ /* 0x000fe2000f8e02ff */
[----:B------:R-:W-:-:S04]  /*0cd0*/  MOV R15, UR15 ;  /* 0x0000000f000f7c02 */ /* 0x000fc80008000f00 */
[----:B------:R-:W-:-:S04]  /*0ce0*/  SHF.R.U32.HI R15, RZ, 0x1, R15 ;  /* 0x00000001ff0f7819 */ /* 0x000fc8000001160f */
[----:B------:R-:W-:Y:S01]  /*0cf0*/  ISETP.NE.AND P1, PT, R15, RZ, PT ;  /* 0x000000ff0f00720c */ /* 0x000fe20003f25270 */
[----:B0-----:R-:W-:-:S06]  /*0d00*/  ULEA UR7, UR8, UR7, 0x18 ;  /* 0x0000000708077291 */ /* 0x001fcc000f8ec03f */
[----:B------:R-:W-:Y:S01]  /*0d10*/  LEA R19, R18, UR7, 0x3 ;  /* 0x0000000712137c11 */ /* 0x000fe2000f8e18ff */
[----:B------:R-:W-:Y:S05]  /*0d20*/  WARPSYNC.ALL ;  /* 0x0000000000007948 */ /* 0x000fea0003800000 */
[----:B------:R-:W-:Y:S01]  /*0d30*/  BAR.SYNC.DEFER_BLOCKING 0x0 ;  /* 0x0000000000007b1d */ /* 0x000fe20000010000 */
[----:B------:R-:W-:-:S05]  /*0d40*/  LEA R17, R8, R19, 0x3 ;  /* 0x0000001308117211 */ /* 0x000fca00078e18ff */
[----:B------:R0:W-:Y:S01]  /*0d50*/  STS.64 [R17], R10 ;  /* 0x0000000a11007388 */ /* 0x0001e20000000a00 */
[----:B------:R-:W-:Y:S05]  /*0d60*/  @!P1 BRA `(.L_x_6191) ;  /* 0x0000000000289947 */ /* 0x000fea0003800000 */
.L_x_6192:
[----:B------:R-:W-:Y:S01]  /*0d70*/  BAR.SYNC.DEFER_BLOCKING 0x0 ;  /* 0x0000000000007b1d */ /* 0x000fe20000010000 */
[----:B------:R-:W-:-:S13]  /*0d80*/  ISETP.GE.U32.AND P1, PT, R8, R15, PT ;  /* 0x0000000f0800720c */ /* 0x000fda0003f26070 */
[----:B------:R-:W-:Y:S01]  /*0d90*/  @!P1 IMAD R12, R15, 0x8, R17 ;  /* 0x000000080f0c9824 */ /* 0x000fe200078e0211 */
[----:B------:R-:W-:Y:S01]  /*0da0*/  SHF.R.U32.HI R15, RZ, 0x1, R15 ;  /* 0x00000001ff0f7819 */ /* 0x000fe2000001160f */
[----:B0-----:R-:W-:Y:S04]  /*0db0*/  @!P1 LDS.64 R10, [R17] ;  /* 0x00000000110a9984 */ /* 0x001fe80000000a00 */
[----:B------:R-:W0:Y:S02]  /*0dc0*/  @!P1 LDS.64 R12, [R12] ;  /* 0x000000000c0c9984 */ /* 0x000e240000000a00 */
[----:B0-----:R-:W-:-:S07]  /*0dd0*/  @!P1 DADD R10, R10, R12 ;  /* 0x000000000a0a9229 */ /* 0x001fce000000000c */
[----:B------:R1:W-:Y:S01]  /*0de0*/  @!P1 STS.64 [R17], R10 ;  /* 0x0000000a11009388 */ /* 0x0003e20000000a00 */
[----:B------:R-:W-:-:S13]  /*0df0*/  ISETP.NE.AND P1, PT, R15, RZ, PT ;  /* 0x000000ff0f00720c */ /* 0x000fda0003f25270 */
[----:B-1----:R-:W-:Y:S05]  /*0e00*/  @P1 BRA `(.L_x_6192) ;  /* 0xfffffffc00d81947 */ /* 0x002fea000383ffff */
.L_x_6191:
[----:B------:R-:W-:Y:S06]  /*0e10*/  BAR.SYNC.DEFER_BLOCKING 0x0 ;  /* 0x0000000000007b1d */ /* 0x000fec0000010000 */
[----:B------:R-:W-:Y:S01]  /*0e20*/  ULDC UR16, c[0x0][0x230] ;  /* 0x00008c0000107ab9 */ /* 0x000fe20000000800 */
[----:B------:R-:W-:Y:S01]  /*0e30*/  ULDC UR17, c[0x0][0x22c] ;  /* 0x00008b0000117ab9 */ /* 0x000fe20000000800 */
[----:B------:R-:W-:Y:S05]  /*0e40*/  @P0 BRA `(.L_x_6186) ;  /* 0x00000000003c0947 */ /* 0x000fea0003800000 */
[----:B0-----:R0:W1:Y:S01]  /*0e50*/  LDS.64 R10, [R19] ;  /* 0x00000000130a7984 */ /* 0x0010620000000a00 */
[----:B------:R-:W2:Y:S08]  /*0e60*/  LDC.64 R12, c[0x0][0x220] ;  /* 0x00008800ff0c7b82 */ /* 0x000eb00000000a00 */
[----:B------:R-:W3:Y:S08]  /*0e70*/  LDC.64 R14, c[0x0][0x218] ;  /* 0x00008600ff0e7b82 */ /* 0x000ef00000000a00 */
[----:B0-----:R-:W4:Y:S02]  /*0e80*/  LDC.64 R16, c[0x0][0x210] ;  /* 0x00008400ff107b82 */ /* 0x001f240000000a00 */
.L_x_6193:
[----:B0-----:R-:W-:-:S04]  /*0e90*/  IMAD R25, R8, UR16, R6 ;  /* 0x0000001008197c24 */ /* 0x001fc8000f8e0206 */
[----:B---3--:R-:W-:-:S04]  /*0ea0*/  IMAD.WIDE.U32 R20, R25, 0x8, R14 ;  /* 0x0000000819147825 */ /* 0x008fc800078e000e */
[C---:B--2---:R-:W-:Y:S02]  /*0eb0*/  IMAD.WIDE.U32 R18, R25.reuse, 0x8, R12 ;  /* 0x0000000819127825 */ /* 0x044fe400078e000c */
[----:B------:R-:W1:Y:S04]  /*0ec0*/  LDG.E.64 R20, desc[UR12][R20.64] ;  /* 0x0000000c14147981 */ /* 0x000e68000c1e1b00 */
[----:B------:R-:W1:Y:S01]  /*0ed0*/  LDG.E.64 R18, desc[UR12][R18.64] ;  /* 0x0000000c12127981 */ /* 0x000e62000c1e1b00 */
[----:B----4-:R-:W-:Y:S01]  /*0ee0*/  IMAD.WIDE.U32 R24, R25, 0x8, R16 ;  /* 0x0000000819187825 */ /* 0x010fe200078e0010 */
[----:B------:R-:W-:-:S04]  /*0ef0*/  IADD3 R8, R8, UR15, RZ ;  /* 0x0000000f08087c10 */ /* 0x000fc8000fffe0ff */
[----:B------:R-:W-:Y:S01]  /*0f00*/  ISETP.GE.U32.AND P0, PT, R8, UR17, PT ;  /* 0x0000001108007c0c */ /* 0x000fe2000bf06070 */
[----:B-1----:R-:W-:-:S07]  /*0f10*/  DFMA R22, -R10, R20, R18 ;  /* 0x000000140a16722b */ /* 0x002fce0000000112 */
[----:B------:R0:W-:Y:S05]  /*0f20*/  STG.E.64 desc[UR12][R24.64], R22 ;  /* 0x0000001618007986 */ /* 0x0001ea000c101b0c */
[----:B------:R-:W-:Y:S05]  /*0f30*/  @!P0 BRA `(.L_x_6193) ;  /* 0xfffffffc00d48947 */ /* 0x000fea000383ffff */
.L_x_6186:
[----:B------:R-:W-:Y:S05]  /*0f40*/  BSYNC B0 ;  /* 0x0000000000007941 */ /* 0x000fea0003800000 */
.L_x_6181:
[----:B------:R-:W-:Y:S01]  /*0f50*/  IADD3 R4, R4, UR4, RZ ;  /* 0x0000000404047c10 */ /* 0x000fe2000fffe0ff */
[----:B------:R-:W-:-:S03]  /*0f60*/  ULDC UR7, c[0x0][0x230] ;  /* 0x00008c0000077ab9 */ /* 0x000fc60000000800 */
[----:B------:R-:W-:-:S13]  /*0f70*/  ISETP.GE.U32.AND P0, PT, R4, UR7, PT ;  /* 0x0000000704007c0c */ /* 0x000fda000bf06070 */
[----:B------:R-:W-:Y:S05]  /*0f80*/  @!P0 BRA `(.L_x_6194) ;  /* 0xfffffff000a48947 */ /* 0x000fea000383ffff */
.L_x_6180:
[----:B------:R-:W-:Y:S05]  /*0f90*/  BSYNC B1 ;  /* 0x0000000000017941 */ /* 0x000fea0003800000 */
.L_x_6179:
[----:B------:R-:W-:Y:S01]  /*0fa0*/  IADD3 R2, R2, UR14, RZ ;  /* 0x0000000e02027c10 */ /* 0x000fe2000fffe0ff */
[----:B------:R-:W-:-:S03]  /*0fb0*/  ULDC UR7, c[0x0][0x228] ;  /* 0x00008a0000077ab9 */ /* 0x000fc60000000800 */
[----:B------:R-:W-:-:S13]  /*0fc0*/  ISETP.GE.U32.AND P0, PT, R2, UR7, PT ;  /* 0x0000000702007c0c */ /* 0x000fda000bf06070 */
[----:B------:R-:W-:Y:S05]  /*0fd0*/  @!P0 BRA `(.L_x_6195) ;  /* 0xfffffff000688947 */ /* 0x000fea000383ffff */
[----:B------:R-:W-:Y:S05]  /*0fe0*/  BSYNC B2 ;  /* 0x0000000000027941 */ /* 0x000fea0003800000 */
.L_x_6178:
[----:B------:R-:W-:Y:S05]  /*0ff0*/  EXIT ;  /* 0x000000000000794d */ /* 0x000fea0003800000 */
.L_x_6196:
        /* <DEDUP_REMOVED lines=16> */
.L_x_12033:


//--------------------- .text._ZN2at6native43_GLOBAL__N__9ae7fba5_10_SoftMax_cu_9f978f6320cunn_SoftMaxBackwardILi4EN3c108BFloat16EffNS1_23SoftMaxBackwardEpilogueEEEvPT0_PKT2_SA_l --------------------------
	.section	.text._ZN2at6native43_GLOBAL__N__9ae7fba5_10_SoftMax_cu_9f978f6320cunn_SoftMaxBackwardILi4EN3c108BFloat16EffNS1_23SoftMaxBackwardEpilogueEEEvPT0_PKT2_SA_l,"ax",@progbits
	.align	128
.text._ZN2at6native43_GLOBAL__N__9ae7fba5_10_SoftMax_cu_9f978f6320cunn_SoftMaxBackwardILi4EN3c108BFloat16EffNS1_23SoftMaxBackwardEpilogueEEEvPT0_PKT2_SA_l:
        .type           _ZN2at6native43_GLOBAL__N__9ae7fba5_10_SoftMax_cu_9f978f6320cunn_SoftMaxBackwardILi4EN3c108BFloat16EffNS1_23SoftMaxBackwardEpilogueEEEvPT0_PKT2_SA_l,@function
        .size           _ZN2at6native43_GLOBAL__N__9ae7fba5_10_SoftMax_cu_9f978f6320cunn_SoftMaxBackwardILi4EN3c108BFloat16EffNS1_23SoftMaxBackwardEpilogueEEEvPT0_PKT2_SA_l,(.L_x_12034 - _ZN2at6native43_GLOBAL__N__9ae7fba5_10_SoftMax_cu_9f978f6320cunn_SoftMaxBackwardILi4EN3c108BFloat16EffNS1_23SoftMaxBackwardEpilogueEEEvPT0_PKT2_SA_l)
        .other          _ZN2at6native43_GLOBAL__N__9ae7fba5_10_SoftMax_cu_9f978f6320cunn_SoftMaxBackwardILi4EN3c108BFloat16EffNS1_23SoftMaxBackwardEpilogueEEEvPT0_PKT2_SA_l,@"STO_CUDA_ENTRY STV_DEFAULT"
_ZN2at6native43_GLOBAL__N__9ae7fba5_10_SoftMax_cu_9f978f6320cunn_SoftMaxBackwardILi4EN3c108BFloat16EffNS1_23SoftMaxBackwardEpilogueEEEvPT0_PKT2_SA_l:
[----:B------:R-:W-:Y:S08]  /*0000*/  LDC R1, c[0x0][0x28] ;  /* 0x00000a00ff017b82 */ /* 0x000ff00000000800 */
[----:B------:R-:W0:Y:S01]  /*0010*/  S2UR UR4, SR_CTAID.X ;  /* 0x00000000000479c3 */ /* 0x000e220000002500 */
[----:B------:R-:W-:Y:S01]  /*0020*/  ULDC.64 UR22, c[0x0][0x228] ;  /* 0x00008a0000167ab9 */ /* 0x000fe20000000a00 */
[----:B------:R-:W-:Y:S01]  /*0030*/  ULDC UR17, c[0x0][0x210] ;  /* 0x0000840000117ab9 */ /* 0x000fe20000000800 */
[----:B------:R-:W-:Y:S01]  /*0040*/  UISETP.GE.U32.AND UP0, UPT, UR22, 0x7fffffff, UPT ;  /* 0x7fffffff1600788c */ /* 0x000fe2000bf06070 */
[----:B------:R-:W-:Y:S01]  /*0050*/  BSSY B0, `(.L_x_6197) ;  /* 0x000011c000007945 */ /* 0x000fe20003800000 */
[----:B------:R-:W-:Y:S01]  /*0060*/  ULDC.64 UR6, c[0x0][0x220] ;  /* 0x0000880000067ab9 */ /* 0x000fe20000000a00 */
[----:B------:R-:W-:Y:S01]  /*0070*/  ULDC.64 UR26, c[0x0][0x228] ;  /* 0x00008a00001a7ab9 */ /* 0x000fe20000000a00 */
[----:B------:R-:W-:Y:S01]  /*0080*/  UISETP.GE.AND.EX UP0, UPT, UR23, URZ, UPT, UP0 ;  /* 0x0000003f1700728c */ /* 0x000fe2000bf06300 */
[----:B------:R-:W-:Y:S01]  /*0090*/  IMAD.U32 R3, RZ, RZ, UR26 ;  /* 0x0000001aff037e24 */ /* 0x000fe2000f8e00ff */
[----:B------:R-:W-:Y:S01]  /*00a0*/  ULDC.64 UR14, c[0x0][0x208] ;  /* 0x00008200000e7ab9 */ /* 0x000fe20000000a00 */
[----:B------:R-:W-:-:S03]  /*00b0*/  IMAD.U32 R0, RZ, RZ, UR27 ;  /* 0x0000001bff007e24 */ /* 0x000fc6000f8e00ff */
[----:B------:R-:W-:Y:S01]  /*00c0*/  PLOP3.LUT P0, PT, PT, PT, UP0, 0x80, 0x0 ;  /* 0x000000000000781c */ /* 0x000fe20003f0f008 */
[----:B0-----:R-:W-:-:S04]  /*00d0*/  UIMAD.WIDE.U32 UR10, UR4, UR22, URZ ;  /* 0x00000016040a72a5 */ /* 0x001fc8000f8e003f */
[----:B------:R-:W-:Y:S02]  /*00e0*/  USHF.L.U32 UR20, UR10, 0x1, URZ ;  /* 0x000000010a147899 */ /* 0x000fe4000800063f */
[----:B------:R-:W-:Y:S02]  /*00f0*/  USHF.L.U32 UR18, UR10, 0x2, URZ ;  /* 0x000000020a127899 */ /* 0x000fe4000800063f */
[----:B------:R-:W-:Y:S02]  /*0100*/  UIMAD UR12, UR4, UR23, UR11 ;  /* 0x00000017040c72a4 */ /* 0x000fe4000f8e020b */
[----:B------:R-:W-:Y:S02]  /*0110*/  UIADD3 UR8, UP1, UR18, UR6, URZ ;  /* 0x0000000612087290 */ /* 0x000fe4000ff3e03f */
[----:B------:R-:W-:Y:S02]  /*0120*/  UIADD3 UR17, UR20, UR17, URZ ;  /* 0x0000001114117290 */ /* 0x000fe4000fffe03f */
[----:B------:R-:W-:-:S02]  /*0130*/  USHF.L.U64.HI UR19, UR10, 0x2, UR12 ;  /* 0x000000020a137899 */ /* 0x000fc4000801020c */
[----:B------:R-:W-:Y:S02]  /*0140*/  ULOP3.LUT UR17, UR17, 0xe, URZ, 0xc0, !UPT ;  /* 0x0000000e11117892 */ /* 0x000fe4000f8ec03f */
[----:B------:R-:W-:Y:S02]  /*0150*/  ULOP3.LUT UR5, UR8, 0xc, URZ, 0xc0, !UPT ;  /* 0x0000000c08057892 */ /* 0x000fe4000f8ec03f */
[----:B------:R-:W-:Y:S02]  /*0160*/  USHF.L.U64.HI UR21, UR10, 0x1, UR12 ;  /* 0x000000010a157899 */ /* 0x000fe4000801020c */
[----:B------:R-:W-:Y:S02]  /*0170*/  UIADD3.X UR9, UR19, UR7, URZ, UP1, !UPT ;  /* 0x0000000713097290 */ /* 0x000fe40008ffe43f */
[----:B------:R-:W-:Y:S02]  /*0180*/  USHF.R.U64 UR24, UR17, 0x1, URZ ;  /* 0x0000000111187899 */ /* 0x000fe4000800123f */
[----:B------:R-:W-:Y:S01]  /*0190*/  USHF.R.U64 UR25, UR5, 0x2, URZ ;  /* 0x0000000205197899 */ /* 0x000fe2000800123f */
[----:B------:R-:W-:Y:S01]  /*01a0*/  UMOV UR4, URZ ;  /* 0x0000003f00047c82 */ /* 0x000fe20008000000 */
[----:B------:R-:W-:Y:S10]  /*01b0*/  @!P0 BRA `(.L_x_6198) ;  /* 0x0000000800e08947 */ /* 0x000ff40003800000 */
[----:B------:R-:W0:Y:S01]  /*01c0*/  S2R R13, SR_TID.X ;  /* 0x00000000000d7919 */ /* 0x000e220000002100 */
[----:B------:R-:W-:-:S04]  /*01d0*/  ISETP.NE.U32.AND P0, PT, RZ, UR5, PT ;  /* 0x00000005ff007c0c */ /* 0x000fc8000bf05070 */
[----:B------:R-:W-:-:S13]  /*01e0*/  ISETP.NE.AND.EX P0, PT, RZ, RZ, PT, P0 ;  /* 0x000000ffff00720c */ /* 0x000fda0003f05300 */
[----:B------:R-:W-:Y:S05]  /*01f0*/  @!P0 BRA `(.L_x_6199) ;  /* 0x00000000007c8947 */ /* 0x000fea0003800000 */
[----:B------:R-:W-:Y:S02]  /*0200*/  UIADD3 UR13, UP0, UR25, UR22, URZ ;  /* 0x00000016190d7290 */ /* 0x000fe4000ff1e03f */
[C---:B0-----:R-:W-:Y:S01]  /*0210*/  ISETP.LT.U32.AND P1, PT, R13.reuse, UR25, PT ;  /* 0x000000190d007c0c */ /* 0x041fe2000bf21070 */
[----:B------:R-:W-:Y:S01]  /*0220*/  IMAD.U32 R4, RZ, RZ, UR10 ;  /* 0x0000000aff047e24 */ /* 0x000fe2000f8e00ff */
[----:B------:R-:W-:Y:S01]  /*0230*/  MOV R5, UR11 ;  /* 0x0000000b00057c02 */ /* 0x000fe20008000f00 */
[----:B------:R-:W-:Y:S01]  /*0240*/  UIADD3.X UR16, URZ, UR23, URZ, UP0, !UPT ;  /* 0x000000173f107290 */ /* 0x000fe200087fe43f */
[----:B------:R-:W-:-:S05]  /*0250*/  ISETP.LT.U32.AND P0, PT, R13, UR13, PT ;  /* 0x0000000d0d007c0c */ /* 0x000fca000bf01070 */
[----:B------:R-:W-:-:S05]  /*0260*/  IMAD.U32 R2, RZ, RZ, UR16 ;  /* 0x00000010ff027e24 */ /* 0x000fca000f8e00ff */
[----:B------:R-:W-:Y:S01]  /*0270*/  ISETP.GT.AND.EX P0, PT, R2, RZ, PT, P0 ;  /* 0x000000ff0200720c */ /* 0x000fe20003f04300 */
[----:B------:R-:W-:-:S03]  /*0280*/  IMAD.U32 R2, RZ, RZ, UR12 ;  /* 0x0000000cff027e24 */ /* 0x000fc6000f8e00ff */
[----:B------:R-:W-:-:S13]  /*0290*/  ISETP.GT.U32.OR.EX P0, PT, RZ, RZ, !P0, P1 ;  /* 0x000000ffff00720c */ /* 0x000fda0004704510 */
[----:B------:R-:W-:-:S04]  /*02a0*/  @!P0 IADD3 R5, P1, P2, R4, -UR25, R13 ;  /* 0x8000001904058c10 */ /* 0x000fc8000fa3e00d */
[----:B------:R-:W-:Y:S02]  /*02b0*/  @!P0 IADD3.X R2, R2, -0x1, RZ, P1, P2 ;  /* 0xffffffff02028810 */ /* 0x000fe40000fe44ff */
[----:B------:R-:W-:-:S04]  /*02c0*/  @!P0 LEA R4, P1, R5, UR6, 0x2 ;  /* 0x0000000605048c11 */ /* 0x000fc8000f8210ff */
[----:B------:R-:W-:-:S05]  /*02d0*/  @!P0 LEA.HI.X R5, R5, UR7, R2, 0x2, P1 ;  /* 0x0000000705058c11 */ /* 0x000fca00088f1402 */
[----:B------:R-:W2:Y:S01]  /*02e0*/  @!P0 LDG.E R4, desc[UR14][R4.64] ;  /* 0x0000000e04048981 */ /* 0x000ea2000c1e1900 */
[----:B------:R-:W-:Y:S01]  /*02f0*/  ULDC UR5, c[0x0][0x0] ;  /* 0x0000000000057ab9 */ /* 0x000fe20000000800 */
[----:B------:R-:W-:Y:S01]  /*0300*/  IMAD.MOV.U32 R9, RZ, RZ, RZ ;  /* 0x000000ffff097224 */ /* 0x000fe200078e00ff */
[----:B------:R-:W-:Y:S02]  /*0310*/  UISETP.LT.U32.AND UP0, UPT, UR13, UR5, UPT ;  /* 0x000000050d00728c */ /* 0x000fe4000bf01070 */
[----:B------:R-:W-:Y:S02]  /*0320*/  UIADD3 UR10, UP1, UP2, -UR25, UR10, UR5 ;  /* 0x0000000a190a7290 */ /* 0x000fe4000fa3e105 */
[----:B------:R-:W-:-:S04]  /*0330*/  UISETP.LT.AND.EX UP0, UPT, UR16, URZ, UPT, UP0 ;  /* 0x0000003f1000728c */ /* 0x000fc8000bf01300 */
[----:B------:R-:W-:Y:S02]  /*0340*/  USEL UR11, UR13, UR5, UP0 ;  /* 0x000000050d0b7287 */ /* 0x000fe40008000000 */
[----:B------:R-:W-:Y:S02]  /*0350*/  UIADD3.X UR5, UR12, -0x1, URZ, UP1, UP2 ;  /* 0xffffffff0c057890 */ /* 0x000fe40008fe443f */
[----:B------:R-:W-:Y:S02]  /*0360*/  USEL UR12, UR16, URZ, UP0 ;  /* 0x0000003f100c7287 */ /* 0x000fe40008000000 */
[----:B------:R-:W-:Y:S02]  /*0370*/  UIADD3 UR11, UP0, -UR11, UR13, URZ ;  /* 0x0000000d0b0b7290 */ /* 0x000fe4000ff1e13f */
[----:B------:R-:W-:Y:S02]  /*0380*/  ULEA UR6, UP1, UR10, UR6, 0x2 ;  /* 0x000000060a067291 */ /* 0x000fe4000f82103f */
[----:B------:R-:W-:-:S02]  /*0390*/  UIADD3.X UR12, ~UR12, UR16, URZ, UP0, !UPT ;  /* 0x000000100c0c7290 */ /* 0x000fc400087fe53f */
[----:B------:R-:W-:Y:S01]  /*03a0*/  IMAD.U32 R15, RZ, RZ, UR11 ;  /* 0x0000000bff0f7e24 */ /* 0x000fe2000f8e00ff */
[----:B------:R-:W-:-:S03]  /*03b0*/  ULEA.HI.X UR7, UR10, UR7, UR5, 0x2, UP1 ;  /* 0x000000070a077291 */ /* 0x000fc600088f1405 */
[----:B------:R-:W-:Y:S02]  /*03c0*/  IMAD.U32 R17, RZ, RZ, UR12 ;  /* 0x0000000cff117e24 */ /* 0x000fe4000f8e00ff */
[----:B--2---:R-:W-:Y:S01]  /*03d0*/  @!P0 FADD.FTZ R9, RZ, R4 ;  /* 0x00000004ff098221 */ /* 0x004fe20000010000 */
[----:B------:R-:W-:Y:S06]  /*03e0*/  BRA `(.L_x_6200) ;  /* 0x0000000000147947 */ /* 0x000fec0003800000 */
.L_x_6199:
[----:B------:R-:W-:Y:S01]  /*03f0*/  MOV R15, UR26 ;  /* 0x0000001a000f7c02 */ /* 0x000fe20008000f00 */
[----:B------:R-:W-:Y:S01]  /*0400*/  IMAD.U32 R17, RZ, RZ, UR27 ;  /* 0x0000001bff117e24 */ /* 0x000fe2000f8e00ff */
[----:B------:R-:W-:Y:S01]  /*0410*/  UMOV UR6, UR8 ;  /* 0x0000000800067c82 */ /* 0x000fe20008000000 */
[----:B------:R-:W-:Y:S01]  /*0420*/  IMAD.MOV.U32 R9, RZ, RZ, RZ ;  /* 0x000000ffff097224 */ /* 0x000fe200078e00ff */
[----:B------:R-:W-:-:S06]  /*0430*/  UMOV UR7, UR9 ;  /* 0x0000000900077c82 */ /* 0x000fcc0008000000 */
.L_x_6200:
[----:B------:R-:W1:Y:S01]  /*0440*/  LDC R2, c[0x0][RZ] ;  /* 0x00000000ff027b82 */ /* 0x000e620000000800 */
[----:B------:R-:W-:Y:S01]  /*0450*/  ISETP.NE.U32.AND P0, PT, R17, RZ, PT ;  /* 0x000000ff1100720c */ /* 0x000fe20003f05070 */
[----:B-1----:R-:W-:-:S12]  /*0460*/  IMAD.SHL.U32 R8, R2, 0x4, RZ ;  /* 0x0000000402087824 */ /* 0x002fd800078e00ff */
[----:B------:R-:W-:Y:S05]  /*0470*/  @!P0 BRA `(.L_x_6201) ;  /* 0x00000000000c8947 */ /* 0x000fea0003800000 */
[----:B------:R-:W-:-:S07]  /*0480*/  MOV R12, 0x4a0 ;  /* 0x000004a0000c7802 */ /* 0x000fce0000000f00 */
[----:B0-----:R-:W-:Y:S05]  /*0490*/  CALL.REL.NOINC `($__internal_25_$__cuda_sm20_rem_s64) ;  /* 0x0000003400a07944 */ /* 0x001fea0003c00000 */
[----:B------:R-:W-:Y:S05]  /*04a0*/  BRA `(.L_x_6202) ;  /* 0x0000000000487947 */ /* 0x000fea0003800000 */
.L_x_6201:
[----:B------:R-:W1:Y:S01]  /*04b0*/  I2F.U32.RP R6, R8 ;  /* 0x0000000800067306 */ /* 0x000e620000209000 */
[----:B------:R-:W-:Y:S01]  /*04c0*/  IADD3 R7, RZ, -R8, RZ ;  /* 0x80000008ff077210 */ /* 0x000fe20007ffe0ff */
[----:B------:R-:W-:Y:S01]  /*04d0*/  HFMA2.MMA R11, -RZ, RZ, 0, 0 ;  /* 0x00000000ff0b7435 */ /* 0x000fe200000001ff */
[----:B------:R-:W-:-:S05]  /*04e0*/  ISETP.NE.U32.AND P1, PT, R8, RZ, PT ;  /* 0x000000ff0800720c */ /* 0x000fca0003f25070 */
[----:B-1----:R-:W1:Y:S02]  /*04f0*/  MUFU.RCP R6, R6 ;  /* 0x0000000600067308 */ /* 0x002e640000001000 */
[----:B-1----:R-:W-:-:S06]  /*0500*/  VIADD R4, R6, 0xffffffe ;  /* 0x0ffffffe06047836 */ /* 0x002fcc0000000000 */
[----:B------:R1:W2:Y:S02]  /*0510*/  F2I.FTZ.U32.TRUNC.NTZ R5, R4 ;  /* 0x0000000400057305 */ /* 0x0002a4000021f000 */
[----:B-1----:R-:W-:Y:S02]  /*0520*/  IMAD.MOV.U32 R4, RZ, RZ, RZ ;  /* 0x000000ffff047224 */ /* 0x002fe400078e00ff */
[----:B--2---:R-:W-:-:S04]  /*0530*/  IMAD R7, R7, R5, RZ ;  /* 0x0000000507077224 */ /* 0x004fc800078e02ff */
[----:B------:R-:W-:-:S06]  /*0540*/  IMAD.HI.U32 R10, R5, R7, R4 ;  /* 0x00000007050a7227 */ /* 0x000fcc00078e0004 */
[----:B------:R-:W-:-:S04]  /*0550*/  IMAD.HI.U32 R10, R10, R15, RZ ;  /* 0x0000000f0a0a7227 */ /* 0x000fc800078e00ff */
[----:B------:R-:W-:-:S04]  /*0560*/  IMAD.MOV R10, RZ, RZ, -R10 ;  /* 0x000000ffff0a7224 */ /* 0x000fc800078e0a0a */
[----:B------:R-:W-:-:S05]  /*0570*/  IMAD R10, R8, R10, R15 ;  /* 0x0000000a080a7224 */ /* 0x000fca00078e020f */
[----:B------:R-:W-:-:S13]  /*0580*/  ISETP.GE.U32.AND P0, PT, R10, R8, PT ;  /* 0x000000080a00720c */ /* 0x000fda0003f06070 */
[----:B------:R-:W-:-:S05]  /*0590*/  @P0 IMAD.IADD R10, R10, 0x1, -R8 ;  /* 0x000000010a0a0824 */ /* 0x000fca00078e0a08 */
[----:B------:R-:W-:-:S13]  /*05a0*/  ISETP.GE.U32.AND P0, PT, R10, R8, PT ;  /* 0x000000080a00720c */ /* 0x000fda0003f06070 */
[----:B------:R-:W-:Y:S01]  /*05b0*/  @P0 IMAD.IADD R10, R10, 0x1, -R8 ;  /* 0x000000010a0a0824 */ /* 0x000fe200078e0a08 */
[----:B------:R-:W-:-:S07]  /*05c0*/  @!P1 LOP3.LUT R10, RZ, R8, RZ, 0x33, !PT ;  /* 0x00000008ff0a9212 */ /* 0x000fce00078e33ff */
.L_x_6202:
[----:B------:R-:W-:Y:S01]  /*05d0*/  IADD3 R23, P0, R15, -R10, RZ ;  /* 0x8000000a0f177210 */ /* 0x000fe20007f1e0ff */
[C---:B0-----:R-:W-:Y:S01]  /*05e0*/  IMAD.SHL.U32 R4, R13.reuse, 0x4, RZ ;  /* 0x000000040d047824 */ /* 0x041fe200078e00ff */
[----:B------:R-:W-:Y:S02]  /*05f0*/  BSSY B1, `(.L_x_6203) ;  /* 0x000001b000017945 */ /* 0x000fe40003800000 */
[-C--:B------:R-:W-:Y:S01]  /*0600*/  IADD3 R19, P3, R13, R23.reuse, RZ ;  /* 0x000000170d137210 */ /* 0x080fe20007f7e0ff */
[----:B------:R-:W-:Y:S01]  /*0610*/  IMAD.X R25, R17, 0x1, ~R11, P0 ;  /* 0x0000000111197824 */ /* 0x000fe200000e0e0b */
[----:B------:R-:W-:Y:S02]  /*0620*/  ISETP.GE.U32.AND P2, PT, R4, R23, PT ;  /* 0x000000170400720c */ /* 0x000fe40003f46070 */
[----:B------:R-:W-:Y:S01]  /*0630*/  SHF.R.U32.HI R4, RZ, 0x1e, R13 ;  /* 0x0000001eff047819 */ /* 0x000fe2000001160d */
[----:B------:R-:W-:Y:S01]  /*0640*/  IMAD.X R8, RZ, RZ, R25, P3 ;  /* 0x000000ffff087224 */ /* 0x000fe200018e0619 */
[----:B------:R-:W-:-:S02]  /*0650*/  ISETP.GE.U32.AND P1, PT, R19, R15, PT ;  /* 0x0000000f1300720c */ /* 0x000fc40003f26070 */
[----:B------:R-:W-:Y:S02]  /*0660*/  ISETP.GE.AND.EX P2, PT, R4, R25, PT, P2 ;  /* 0x000000190400720c */ /* 0x000fe40003f46320 */
[----:B------:R-:W-:Y:S02]  /*0670*/  PLOP3.LUT P0, PT, PT, PT, PT, 0x8, 0x0 ;  /* 0x000000000000781c */ /* 0x000fe40003f0e170 */
[----:B------:R-:W-:-:S09]  /*0680*/  ISETP.GE.AND.EX P1, PT, R8, R17, PT, P1 ;  /* 0x000000110800720c */ /* 0x000fd20003f26310 */
[----:B------:R-:W-:Y:S05]  /*0690*/  @P2 BRA `(.L_x_6204) ;  /* 0x0000000000402947 */ /* 0x000fea0003800000 */
[----:B------:R-:W-:Y:S01]  /*06a0*/  IMAD.MOV.U32 R21, RZ, RZ, R13 ;  /* 0x000000ffff157224 */ /* 0x000fe200078e000d */
[----:B------:R-:W-:-:S07]  /*06b0*/  MOV R16, RZ ;  /* 0x000000ff00107202 */ /* 0x000fce0000000f00 */
.L_x_6205:
[----:B------:R-:W-:-:S04]  /*06c0*/  LEA R4, P2, R21, UR6, 0x4 ;  /* 0x0000000615047c11 */ /* 0x000fc8000f8420ff */
[----:B------:R-:W-:-:S06]  /*06d0*/  LEA.HI.X R5, R21, UR7, R16, 0x4, P2 ;  /* 0x0000000715057c11 */ /* 0x000fcc00090f2410 */
[----:B------:R-:W2:Y:S01]  /*06e0*/  LDG.E.128 R4, desc[UR14][R4.64] ;  /* 0x0000000e04047981 */ /* 0x000ea2000c1e1d00 */
[----:B------:R-:W-:-:S05]  /*06f0*/  IADD3 R21, P2, R2, R21, RZ ;  /* 0x0000001502157210 */ /* 0x000fca0007f5e0ff */
[----:B------:R-:W-:Y:S02]  /*0700*/  IMAD.SHL.U32 R14, R21, 0x4, RZ ;  /* 0x00000004150e7824 */ /* 0x000fe400078e00ff */
[----:B------:R-:W-:-:S03]  /*0710*/  IMAD.X R16, RZ, RZ, R16, P2 ;  /* 0x000000ffff107224 */ /* 0x000fc600010e0610 */
[----:B------:R-:W-:Y:S02]  /*0720*/  ISETP.GE.U32.AND P2, PT, R14, R23, PT ;  /* 0x000000170e00720c */ /* 0x000fe40003f46070 */
[----:B------:R-:W-:-:S04]  /*0730*/  SHF.L.U64.HI R14, R21, 0x2, R16 ;  /* 0x00000002150e7819 */ /* 0x000fc80000010210 */
[----:B------:R-:W-:Y:S01]  /*0740*/  ISETP.GE.AND.EX P2, PT, R14, R25, PT, P2 ;  /* 0x000000190e00720c */ /* 0x000fe20003f46320 */
[----:B--2---:R-:W-:-:S04]  /*0750*/  FADD.FTZ R12, R4, R9 ;  /* 0x00000009040c7221 */ /* 0x004fc80000010000 */
[----:B------:R-:W-:-:S04]  /*0760*/  FADD.FTZ R9, R5, R12 ;  /* 0x0000000c05097221 */ /* 0x000fc80000010000 */
[----:B------:R-:W-:-:S04]  /*0770*/  FADD.FTZ R6, R6, R9 ;  /* 0x0000000906067221 */ /* 0x000fc80000010000 */
[----:B------:R-:W-:Y:S01]  /*0780*/  FADD.FTZ R9, R7, R6 ;  /* 0x0000000607097221 */ /* 0x000fe20000010000 */
[----:B------:R-:W-:Y:S06]  /*0790*/  @!P2 BRA `(.L_x_6205) ;  /* 0xfffffffc00c8a947 */ /* 0x000fec000383ffff */
.L_x_6204:
[----:B------:R-:W-:Y:S05]  /*07a0*/  BSYNC B1 ;  /* 0x0000000000017941 */ /* 0x000fea0003800000 */
.L_x_6203:
[----:B------:R-:W-:Y:S05]  /*07b0*/  @P1 BRA `(.L_x_6206) ;  /* 0x0000000800941947 */ /* 0x000fea0003800000 */
[----:B------:R-:W-:Y:S01]  /*07c0*/  LOP3.LUT R21, RZ, R13, RZ, 0x33, !PT ;  /* 0x0000000dff157212 */ /* 0x000fe200078e33ff */
[----:B------:R-:W-:Y:S03]  /*07d0*/  BSSY B1, `(.L_x_6207) ;  /* 0x000001d000017945 */ /* 0x000fe60003800000 */
[----:B------:R-:W-:-:S04]  /*07e0*/  IADD3 R21, P1, R10, R21, RZ ;  /* 0x000000150a157210 */ /* 0x000fc80007f3e0ff */
[----:B------:R-:W-:-:S04]  /*07f0*/  IADD3.X R14, R11, -0x1, RZ, P1, !PT ;  /* 0xffffffff0b0e7810 */ /* 0x000fc80000ffe4ff */
[----:B------:R-:W-:-:S13]  /*0800*/  ISETP.NE.U32.AND P1, PT, R14, RZ, PT ;  /* 0x000000ff0e00720c */ /* 0x000fda0003f25070 */
[----:B------:R-:W-:Y:S05]  /*0810*/  @!P1 BRA `(.L_x_6208) ;  /* 0x0000000000149947 */ /* 0x000fea0003800000 */
[----:B------:R-:W-:-:S07]  /*0820*/  MOV R12, 0x840 ;  /* 0x00000840000c7802 */ /* 0x000fce0000000f00 */
[----:B------:R-:W-:Y:S05]  /*0830*/  CALL.REL.NOINC `($__internal_24_$__cuda_sm20_div_u64) ;  /* 0x0000002c00ac7944 */ /* 0x000fea0003c00000 */
[----:B------:R-:W-:Y:S02]  /*0840*/  IMAD.MOV.U32 R4, RZ, RZ, R6 ;  /* 0x000000ffff047224 */ /* 0x000fe400078e0006 */
[----:B------:R-:W-:Y:S01]  /*0850*/  IMAD.MOV.U32 R5, RZ, RZ, R7 ;  /* 0x000000ffff057224 */ /* 0x000fe200078e0007 */
[----:B------:R-:W-:Y:S06]  /*0860*/  BRA `(.L_x_6209) ;  /* 0x00000000004c7947 */ /* 0x000fec0003800000 */
.L_x_6208:
[----:B------:R-:W0:Y:S01]  /*0870*/  I2F.U32.RP R6, R2 ;  /* 0x0000000200067306 */ /* 0x000e220000209000 */
[----:B------:R-:W-:-:S07]  /*0880*/  ISETP.NE.U32.AND P3, PT, R2, RZ, PT ;  /* 0x000000ff0200720c */ /* 0x000fce0003f65070 */
[----:B0-----:R-:W0:Y:S02]  /*0890*/  MUFU.RCP R6, R6 ;  /* 0x0000000600067308 */ /* 0x001e240000001000 */
[----:B0-----:R-:W-:-:S06]  /*08a0*/  IADD3 R4, R6, 0xffffffe, RZ ;  /* 0x0ffffffe06047810 */ /* 0x001fcc0007ffe0ff */
[----:B------:R0:W1:Y:S02]  /*08b0*/  F2I.FTZ.U32.TRUNC.NTZ R5, R4 ;  /* 0x0000000400057305 */ /* 0x000064000021f000 */
[----:B0-----:R-:W-:Y:S02]  /*08c0*/  IMAD.MOV.U32 R4, RZ, RZ, RZ ;  /* 0x000000ffff047224 */ /* 0x001fe400078e00ff */
[----:B-1----:R-:W-:-:S04]  /*08d0*/  IMAD.MOV R7, RZ, RZ, -R5 ;  /* 0x000000ffff077224 */ /* 0x002fc800078e0a05 */
[----:B------:R-:W-:-:S04]  /*08e0*/  IMAD R7, R7, R2, RZ ;  /* 0x0000000207077224 */ /* 0x000fc800078e02ff */
[----:B------:R-:W-:-:S06]  /*08f0*/  IMAD.HI.U32 R12, R5, R7, R4 ;  /* 0x00000007050c7227 */ /* 0x000fcc00078e0004 */
[----:B------:R-:W-:-:S04]  /*0900*/  IMAD.HI.U32 R4, R12, R21, RZ ;  /* 0x000000150c047227 */ /* 0x000fc800078e00ff */
[----:B------:R-:W-:-:S04]  /*0910*/  IMAD.MOV R5, RZ, RZ, -R4 ;  /* 0x000000ffff057224 */ /* 0x000fc800078e0a04 */
[----:B------:R-:W-:Y:S02]  /*0920*/  IMAD R21, R2, R5, R21 ;  /* 0x0000000502157224 */ /* 0x000fe400078e0215 */
[----:B------:R-:W-:-:S03]  /*0930*/  IMAD.MOV.U32 R5, RZ, RZ, RZ ;  /* 0x000000ffff057224 */ /* 0x000fc600078e00ff */
[----:B------:R-:W-:-:S13]  /*0940*/  ISETP.GE.U32.AND P1, PT, R21, R2, PT ;  /* 0x000000021500720c */ /* 0x000fda0003f26070 */
[----:B------:R-:W-:Y:S01]  /*0950*/  @P1 IMAD.IADD R21, R21, 0x1, -R2 ;  /* 0x0000000115151824 */ /* 0x000fe200078e0a02 */
[----:B------:R-:W-:-:S04]  /*0960*/  @P1 IADD3 R4, R4, 0x1, RZ ;  /* 0x0000000104041810 */ /* 0x000fc80007ffe0ff */
[----:B------:R-:W-:-:S13]  /*0970*/  ISETP.GE.U32.AND P2, PT, R21, R2, PT ;  /* 0x000000021500720c */ /* 0x000fda0003f46070 */
[----:B------:R-:W-:Y:S01]  /*0980*/  @P2 VIADD R4, R4, 0x1 ;  /* 0x0000000104042836 */ /* 0x000fe20000000000 */
[----:B------:R-:W-:-:S07]  /*0990*/  @!P3 LOP3.LUT R4, RZ, R2, RZ, 0x33, !PT ;  /* 0x00000002ff04b212 */ /* 0x000fce00078e33ff */
.L_x_6209:
[----:B------:R-:W-:Y:S05]  /*09a0*/  BSYNC B1 ;  /* 0x0000000000017941 */ /* 0x000fea0003800000 */
.L_x_6207:
[C---:B------:R-:W-:Y:S01]  /*09b0*/  VIADD R6, R4.reuse, 0x1 ;  /* 0x0000000104067836 */ /* 0x040fe20000000000 */
[----:B------:R-:W-:Y:S01]  /*09c0*/  ISETP.GE.U32.AND P1, PT, R4, 0x3, PT ;  /* 0x000000030400780c */ /* 0x000fe20003f26070 */
[----:B------:R-:W-:Y:S03]  /*09d0*/  BSSY B1, `(.L_x_6210) ;  /* 0x0000017000017945 */ /* 0x000fe60003800000 */
[----:B------:R-:W-:Y:S02]  /*09e0*/  LOP3.LUT R6, R6, 0x3, RZ, 0xc0, !PT ;  /* 0x0000000306067812 */ /* 0x000fe400078ec0ff */
[----:B------:R-:W-:Y:S02]  /*09f0*/  ISETP.GE.U32.AND.EX P1, PT, R5, RZ, PT, P1 ;  /* 0x000000ff0500720c */ /* 0x000fe40003f26110 */
[----:B------:R-:W-:-:S04]  /*0a00*/  ISETP.NE.U32.AND P2, PT, R6, RZ, PT ;  /* 0x000000ff0600720c */ /* 0x000fc80003f45070 */
[----:B------:R-:W-:-:S13]  /*0a10*/  ISETP.NE.AND.EX P2, PT, RZ, RZ, PT, P2 ;  /* 0x000000ffff00720c */ /* 0x000fda0003f45320 */
[----:B------:R-:W-:Y:S05]  /*0a20*/  @!P2 BRA `(.L_x_6211) ;  /* 0x000000000044a947 */ /* 0x000fea0003800000 */
[----:B------:R-:W-:-:S04]  /*0a30*/  IADD3 R5, P2, P3, -R10, R15, R13 ;  /* 0x0000000f0a057210 */ /* 0x000fc80007b5e10d */
[----:B------:R-:W-:Y:S02]  /*0a40*/  LEA R7, P4, R5, UR6, 0x2 ;  /* 0x0000000605077c11 */ /* 0x000fe4000f8810ff */
[----:B------:R-:W-:Y:S01]  /*0a50*/  IADD3.X R10, ~R11, R17, RZ, P2, P3 ;  /* 0x000000110b0a7210 */ /* 0x000fe200017e65ff */
[----:B------:R-:W-:-:S03]  /*0a60*/  IMAD.MOV.U32 R11, RZ, RZ, RZ ;  /* 0x000000ffff0b7224 */ /* 0x000fc600078e00ff */
[----:B------:R-:W-:-:S07]  /*0a70*/  LEA.HI.X R5, R5, UR7, R10, 0x2, P4 ;  /* 0x0000000705057c11 */ /* 0x000fce000a0f140a */
.L_x_6212:
[----:B------:R-:W-:-:S06]  /*0a80*/  MOV R4, R7 ;  /* 0x0000000700047202 */ /* 0x000fcc0000000f00 */
[----:B------:R0:W2:Y:S01]  /*0a90*/  LDG.E R4, desc[UR14][R4.64] ;  /* 0x0000000e04047981 */ /* 0x0000a2000c1e1900 */
[----:B------:R-:W-:Y:S02]  /*0aa0*/  IADD3 R6, P2, R6, -0x1, RZ ;  /* 0xffffffff06067810 */ /* 0x000fe40007f5e0ff */
[----:B------:R-:W-:Y:S02]  /*0ab0*/  IADD3 R19, P3, R2, R19, RZ ;  /* 0x0000001302137210 */ /* 0x000fe40007f7e0ff */
[----:B------:R-:W-:Y:S02]  /*0ac0*/  IADD3.X R11, R11, -0x1, RZ, P2, !PT ;  /* 0xffffffff0b0b7810 */ /* 0x000fe400017fe4ff */
[----:B------:R-:W-:Y:S01]  /*0ad0*/  ISETP.NE.U32.AND P2, PT, R6, RZ, PT ;  /* 0x000000ff0600720c */ /* 0x000fe20003f45070 */
[----:B------:R-:W-:Y:S01]  /*0ae0*/  IMAD.X R8, RZ, RZ, R8, P3 ;  /* 0x000000ffff087224 */ /* 0x000fe200018e0608 */
[----:B------:R-:W-:Y:S02]  /*0af0*/  LEA R7, P4, R2, R7, 0x2 ;  /* 0x0000000702077211 */ /* 0x000fe400078810ff */
[----:B------:R-:W-:-:S02]  /*0b00*/  ISETP.NE.AND.EX P2, PT, R11, RZ, PT, P2 ;  /* 0x000000ff0b00720c */ /* 0x000fc40003f45320 */
[----:B0-----:R-:W-:Y:S01]  /*0b10*/  LEA.HI.X R5, R2, R5, RZ, 0x2, P4 ;  /* 0x0000000502057211 */ /* 0x001fe200020f14ff */
[----:B--2---:R-:W-:-:S10]  /*0b20*/  FADD.FTZ R9, R4, R9 ;  /* 0x0000000904097221 */ /* 0x004fd40000010000 */
[----:B------:R-:W-:Y:S05]  /*0b30*/  @P2 BRA `(.L_x_6212) ;  /* 0xfffffffc00d02947 */ /* 0x000fea000383ffff */
.L_x_6211:
[----:B------:R-:W-:Y:S05]  /*0b40*/  BSYNC B1 ;  /* 0x0000000000017941 */ /* 0x000fea0003800000 */
.L_x_6210:
[----:B------:R-:W-:Y:S05]  /*0b50*/  @!P1 BRA `(.L_x_6206) ;  /* 0x0000000400ac9947 */ /* 0x000fea0003800000 */
[C---:B------:R-:W-:Y:S01]  /*0b60*/  LEA R12, P1, R19.reuse, UR6, 0x2 ;  /* 0x00000006130c7c11 */ /* 0x040fe2000f8210ff */
[----:B------:R-:W-:Y:S01]  /*0b70*/  BSSY B1, `(.L_x_6213) ;  /* 0x000001b000017945 */ /* 0x000fe20003800000 */
[----:B------:R-:W-:Y:S01]  /*0b80*/  IMAD.SHL.U32 R21, R2, 0x4, RZ ;  /* 0x0000000402157824 */ /* 0x000fe200078e00ff */
[----:B------:R-:W-:Y:S02]  /*0b90*/  SHF.R.U32.HI R23, RZ, 0x1e, R2 ;  /* 0x0000001eff177819 */ /* 0x000fe40000011602 */
[----:B------:R-:W-:-:S08]  /*0ba0*/  LEA.HI.X R13, R19, UR7, R8, 0x2, P1 ;  /* 0x00000007130d7c11 */ /* 0x000fd000088f1408 */
.L_x_6214:
[----:B------:R-:W-:Y:S02]  /*0bb0*/  IADD3 R10, P1, R21, R12, RZ ;  /* 0x0000000c150a7210 */ /* 0x000fe40007f3e0ff */
[----:B------:R-:W2:Y:S03]  /*0bc0*/  LDG.E R12, desc[UR14][R12.64] ;  /* 0x0000000e0c0c7981 */ /* 0x000ea6000c1e1900 */
[----:B------:R-:W-:Y:S01]  /*0bd0*/  IMAD.X R11, R23, 0x1, R13, P1 ;  /* 0x00000001170b7824 */ /* 0x000fe200008e060d */
[----:B------:R-:W-:-:S04]  /*0be0*/  IADD3 R6, P1, R21, R10, RZ ;  /* 0x0000000a15067210 */ /* 0x000fc80007f3e0ff */
[----:B------:R-:W3:Y:S01]  /*0bf0*/  LDG.E R10, desc[UR14][R10.64] ;  /* 0x0000000e0a0a7981 */ /* 0x000ee2000c1e1900 */
[----:B------:R-:W-:Y:S01]  /*0c00*/  IMAD.X R7, R23, 0x1, R11, P1 ;  /* 0x0000000117077824 */ /* 0x000fe200008e060b */
[----:B------:R-:W-:-:S04]  /*0c10*/  IADD3 R4, P1, R21, R6, RZ ;  /* 0x0000000615047210 */ /* 0x000fc80007f3e0ff */
[----:B------:R-:W-:Y:S01]  /*0c20*/  IADD3.X R5, R23, R7, RZ, P1, !PT ;  /* 0x0000000717057210 */ /* 0x000fe20000ffe4ff */
[----:B------:R-:W4:Y:S04]  /*0c30*/  LDG.E R6, desc[UR14][R6.64] ;  /* 0x0000000e06067981 */ /* 0x000f28000c1e1900 */
[----:B------:R-:W5:Y:S01]  /*0c40*/  LDG.E R14, desc[UR14][R4.64] ;  /* 0x0000000e040e7981 */ /* 0x000f62000c1e1900 */
[----:B------:R-:W-:-:S04]  /*0c50*/  IADD3 R19, P1, P2, R2, R19, R2 ;  /* 0x0000001302137210 */ /* 0x000fc80007a3e002 */
[----:B------:R-:W-:Y:S02]  /*0c60*/  IADD3.X R8, RZ, R8, RZ, P1, P2 ;  /* 0x00000008ff087210 */ /* 0x000fe40000fe44ff */
[----:B------:R-:W-:-:S04]  /*0c70*/  IADD3 R19, P1, P2, R2, R19, R2 ;  /* 0x0000001302137210 */ /* 0x000fc80007a3e002 */
[----:B------:R-:W-:Y:S02]  /*0c80*/  IADD3.X R8, RZ, R8, RZ, P1, P2 ;  /* 0x00000008ff087210 */ /* 0x000fe40000fe44ff */
[----:B------:R-:W-:-:S04]  /*0c90*/  ISETP.GE.U32.AND P1, PT, R19, R15, PT ;  /* 0x0000000f1300720c */ /* 0x000fc80003f26070 */
[----:B------:R-:W-:Y:S01]  /*0ca0*/  ISETP.GE.AND.EX P1, PT, R8, R17, PT, P1 ;  /* 0x000000110800720c */ /* 0x000fe20003f26310 */
[----:B--2---:R-:W-:Y:S01]  /*0cb0*/  FADD.FTZ R9, R12, R9 ;  /* 0x000000090c097221 */ /* 0x004fe20000010000 */
[----:B------:R-:W-:-:S03]  /*0cc0*/  IADD3 R12, P2, R21, R4, RZ ;  /* 0x00000004150c7210 */ /* 0x000fc60007f5e0ff */
[----:B---3--:R-:W-:Y:S02]  /*0cd0*/  FADD.FTZ R9, R9, R10 ;  /* 0x0000000a09097221 */ /* 0x008fe40000010000 */
[----:B------:R-:W-:Y:S02]  /*0ce0*/  IMAD.X R13, R23, 0x1, R5, P2 ;  /* 0x00000001170d7824 */ /* 0x000fe400010e0605 */
[----:B----4-:R-:W-:-:S04]  /*0cf0*/  FADD.FTZ R9, R9, R6 ;  /* 0x0000000609097221 */ /* 0x010fc80000010000 */
[----:B-----5:R-:W-:Y:S01]  /*0d00*/  FADD.FTZ R9, R9, R14 ;  /* 0x0000000e09097221 */ /* 0x020fe20000010000 */
[----:B------:R-:W-:Y:S06]  /*0d10*/  @!P1 BRA `(.L_x_6214) ;  /* 0xfffffffc00a49947 */ /* 0x000fec000383ffff */
[----:B------:R-:W-:Y:S05]  /*0d20*/  BSYNC B1 ;  /* 0x0000000000017941 */ /* 0x000fea0003800000 */
.L_x_6213:
[----:B------:R-:W-:Y:S05]  /*0d30*/  BRA `(.L_x_6206) ;  /* 0x0000000400347947 */ /* 0x000fea0003800000 */
.L_x_6198:
[----:B------:R-:W0:Y:S01]  /*0d40*/  S2R R4, SR_TID.X ;  /* 0x0000000000047919 */ /* 0x000e220000002100 */
[----:B------:R-:W-:Y:S01]  /*0d50*/  ISETP.NE.AND P0, PT, RZ, UR25, PT ;  /* 0x00000019ff007c0c */ /* 0x000fe2000bf05270 */
[----:B------:R-:W-:-:S12]  /*0d60*/  IMAD.U32 R2, RZ, RZ, UR26 ;  /* 0x0000001aff027e24 */ /* 0x000fd8000f8e00ff */
[----:B------:R-:W-:Y:S05]  /*0d70*/  @!P0 BRA `(.L_x_6215) ;  /* 0x0000000000608947 */ /* 0x000fea0003800000 */
[----:B------:R-:W-:Y:S01]  /*0d80*/  VIADD R5, R2, UR25 ;  /* 0x0000001902057c36 */ /* 0x000fe20008000000 */
[----:B------:R-:W-:Y:S01]  /*0d90*/  MOV R7, UR11 ;  /* 0x0000000b00077c02 */ /* 0x000fe20008000f00 */
[----:B------:R-:W-:Y:S02]  /*0da0*/  IMAD.U32 R6, RZ, RZ, UR10 ;  /* 0x0000000aff067e24 */ /* 0x000fe4000f8e00ff */
[----:B------:R-:W-:Y:S01]  /*0db0*/  IMAD.U32 R9, RZ, RZ, UR12 ;  /* 0x0000000cff097e24 */ /* 0x000fe2000f8e00ff */
[----:B0-----:R-:W-:-:S04]  /*0dc0*/  ISETP.GE.AND P0, PT, R4, R5, PT ;  /* 0x000000050400720c */ /* 0x001fc80003f06270 */
[----:B------:R-:W-:-:S13]  /*0dd0*/  ISETP.LT.OR P0, PT, R4, UR25, P0 ;  /* 0x0000001904007c0c */ /* 0x000fda0008701670 */
[--C-:B------:R-:W-:Y:S02]  /*0de0*/  @!P0 IADD3 R7, P1, P2, R6, -UR25, R4.reuse ;  /* 0x8000001906078c10 */ /* 0x100fe4000fa3e004 */
[----:B------:R-:W-:-:S04]  /*0df0*/  @!P0 SHF.R.S32.HI R2, RZ, 0x1f, R4 ;  /* 0x0000001fff028819 */ /* 0x000fc80000011404 */
[----:B------:R-:W-:Y:S02]  /*0e00*/  @!P0 IADD3.X R2, R9, -0x1, R2, P1, P2 ;  /* 0xffffffff09028810 */ /* 0x000fe40000fe4402 */
[----:B------:R-:W-:-:S04]  /*0e10*/  @!P0 LEA R6, P1, R7, UR6, 0x2 ;  /* 0x0000000607068c11 */ /* 0x000fc8000f8210ff */
[----:B------:R-:W-:-:S05]  /*0e20*/  @!P0 LEA.HI.X R7, R7, UR7, R2, 0x2, P1 ;  /* 0x0000000707078c11 */ /* 0x000fca00088f1402 */
[----:B------:R-:W2:Y:S01]  /*0e30*/  @!P0 LDG.E R6, desc[UR14][R6.64] ;  /* 0x0000000e06068981 */ /* 0x000ea2000c1e1900 */
[----:B------:R-:W-:Y:S01]  /*0e40*/  ULDC UR11, c[0x0][0x0] ;  /* 0x00000000000b7ab9 */ /* 0x000fe20000000800 */
[----:B------:R-:W-:Y:S01]  /*0e50*/  IMAD.MOV.U32 R9, RZ, RZ, RZ ;  /* 0x000000ffff097224 */ /* 0x000fe200078e00ff */
[----:B------:R-:W-:Y:S02]  /*0e60*/  UIADD3 UR10, UP0, UP1, -UR25, UR10, UR11 ;  /* 0x0000000a190a7290 */ /* 0x000fe4000f91e10b */
[C---:B------:R-:W-:Y:S02]  /*0e70*/  VIMNMX.U32 R2, R5.reuse, UR11, PT ;  /* 0x0000000b05027c48 */ /* 0x040fe4000bfe0000 */
[----:B------:R-:W-:Y:S02]  /*0e80*/  UIADD3.X UR5, UR12, -0x1, URZ, UP0, UP1 ;  /* 0xffffffff0c057890 */ /* 0x000fe400087e243f */
[----:B------:R-:W-:Y:S01]  /*0e90*/  ULEA UR6, UP0, UR10, UR6, 0x2 ;  /* 0x000000060a067291 */ /* 0x000fe2000f80103f */
[----:B------:R-:W-:-:S03]  /*0ea0*/  IMAD.IADD R2, R5, 0x1, -R2 ;  /* 0x0000000105027824 */ /* 0x000fc600078e0a02 */
[----:B------:R-:W-:Y:S02]  /*0eb0*/  ULEA.HI.X UR7, UR10, UR7, UR5, 0x2, UP0 ;  /* 0x000000070a077291 */ /* 0x000fe400080f1405 */
[----:B------:R-:W-:-:S04]  /*0ec0*/  IMAD.U32 R10, RZ, RZ, UR6 ;  /* 0x00000006ff0a7e24 */ /* 0x000fc8000f8e00ff */
[----:B------:R-:W-:Y:S01]  /*0ed0*/  MOV R11, UR7 ;  /* 0x00000007000b7c02 */ /* 0x000fe20008000f00 */
[----:B--2---:R-:W-:Y:S01]  /*0ee0*/  @!P0 FADD.FTZ R9, RZ, R6 ;  /* 0x00000006ff098221 */ /* 0x004fe20000010000 */
[----:B------:R-:W-:Y:S06]  /*0ef0*/  BRA `(.L_x_6216) ;  /* 0x00000000000c7947 */ /* 0x000fec0003800000 */
.L_x_6215:
[----:B------:R-:W-:Y:S02]  /*0f00*/  IMAD.MOV.U32 R9, RZ, RZ, RZ ;  /* 0x000000ffff097224 */ /* 0x000fe400078e00ff */
[----:B------:R-:W-:Y:S02]  /*0f10*/  IMAD.U32 R10, RZ, RZ, UR8 ;  /* 0x00000008ff0a7e24 */ /* 0x000fe4000f8e00ff */
[----:B------:R-:W-:-:S07]  /*0f20*/  IMAD.U32 R11, RZ, RZ, UR9 ;  /* 0x00000009ff0b7e24 */ /* 0x000fce000f8e00ff */
.L_x_6216:
[----:B------:R-:W-:Y:S01]  /*0f30*/  ULDC UR6, c[0x0][0x0] ;  /* 0x0000000000067ab9 */ /* 0x000fe20000000800 */
[----:B------:R-:W-:Y:S01]  /*0f40*/  BSSY B1, `(.L_x_6217) ;  /* 0x0000025000017945 */ /* 0x000fe20003800000 */
[----:B------:R-:W-:-:S06]  /*0f50*/  USHF.L.U32 UR5, UR6, 0x2, URZ ;  /* 0x0000000206057899 */ /* 0x000fcc000800063f */
[----:B------:R-:W-:Y:S02]  /*0f60*/  IADD3 R13, RZ, -UR5, RZ ;  /* 0x80000005ff0d7c10 */ /* 0x000fe4000fffe0ff */
[----:B------:R-:W-:Y:S01]  /*0f70*/  ISETP.NE.U32.AND P1, PT, RZ, UR5, PT ;  /* 0x00000005ff007c0c */ /* 0x000fe2000bf25070 */
[----:B------:R-:W1:Y:S08]  /*0f80*/  I2F.U32.RP R5, UR5 ;  /* 0x0000000500057d06 */ /* 0x000e700008209000 */
[----:B-1----:R-:W1:Y:S02]  /*0f90*/  MUFU.RCP R5, R5 ;  /* 0x0000000500057308 */ /* 0x002e640000001000 */
[----:B-1----:R-:W-:-:S02]  /*0fa0*/  VIADD R6, R5, 0xffffffe ;  /* 0x0ffffffe05067836 */ /* 0x002fc40000000000 */
[----:B0-----:R-:W-:-:S04]  /*0fb0*/  IMAD.SHL.U32 R5, R4, 0x4, RZ ;  /* 0x0000000404057824 */ /* 0x001fc800078e00ff */
[----:B------:R0:W1:Y:S02]  /*0fc0*/  F2I.FTZ.U32.TRUNC.NTZ R7, R6 ;  /* 0x0000000600077305 */ /* 0x000064000021f000 */
[----:B0-----:R-:W-:Y:S02]  /*0fd0*/  IMAD.MOV.U32 R6, RZ, RZ, RZ ;  /* 0x000000ffff067224 */ /* 0x001fe400078e00ff */
[----:B-1----:R-:W-:-:S04]  /*0fe0*/  IMAD R13, R13, R7, RZ ;  /* 0x000000070d0d7224 */ /* 0x002fc800078e02ff */
[----:B------:R-:W-:-:S06]  /*0ff0*/  IMAD.HI.U32 R7, R7, R13, R6 ;  /* 0x0000000d07077227 */ /* 0x000fcc00078e0006 */
[----:B------:R-:W-:-:S04]  /*1000*/  IMAD.HI.U32 R7, R7, R2, RZ ;  /* 0x0000000207077227 */ /* 0x000fc800078e00ff */
[----:B------:R-:W-:-:S04]  /*1010*/  IMAD.MOV R7, RZ, RZ, -R7 ;  /* 0x000000ffff077224 */ /* 0x000fc800078e0a07 */
[----:B------:R-:W-:-:S05]  /*1020*/  IMAD R7, R7, UR5, R2 ;  /* 0x0000000507077c24 */ /* 0x000fca000f8e0202 */
[----:B------:R-:W-:-:S13]  /*1030*/  ISETP.GE.U32.AND P0, PT, R7, UR5, PT ;  /* 0x0000000507007c0c */ /* 0x000fda000bf06070 */
[----:B------:R-:W-:-:S05]  /*1040*/  @P0 VIADD R7, R7, -UR5 ;  /* 0x8000000507070c36 */ /* 0x000fca0008000000 */
[----:B------:R-:W-:-:S13]  /*1050*/  ISETP.GE.U32.AND P0, PT, R7, UR5, PT ;  /* 0x0000000507007c0c */ /* 0x000fda000bf06070 */
[----:B------:R-:W-:Y:S01]  /*1060*/  @P0 VIADD R7, R7, -UR5 ;  /* 0x8000000507070c36 */ /* 0x000fe20008000000 */
[----:B------:R-:W-:Y:S02]  /*1070*/  @!P1 LOP3.LUT R7, RZ, UR5, RZ, 0x33, !PT ;  /* 0x00000005ff079c12 */ /* 0x000fe4000f8e33ff */
[----:B------:R-:W-:Y:S02]  /*1080*/  PLOP3.LUT P0, PT, PT, PT, PT, 0x80, 0x0 ;  /* 0x000000000000781c */ /* 0x000fe40003f0f070 */
[----:B------:R-:W-:-:S04]  /*1090*/  IADD3 R17, -R7, R2, RZ ;  /* 0x0000000207117210 */ /* 0x000fc80007ffe1ff */
[----:B------:R-:W-:Y:S01]  /*10a0*/  ISETP.GE.AND P1, PT, R5, R17, PT ;  /* 0x000000110500720c */ /* 0x000fe20003f26270 */
[----:B------:R-:W-:-:S05]  /*10b0*/  IMAD.IADD R15, R17, 0x1, R4 ;  /* 0x00000001110f7824 */ /* 0x000fca00078e0204 */
[----:B------:R-:W-:-:S07]  /*10c0*/  ISETP.GE.AND P2, PT, R15, R2, PT ;  /* 0x000000020f00720c */ /* 0x000fce0003f46270 */
[----:B------:R-:W-:Y:S06]  /*10d0*/  @P1 BRA `(.L_x_6218) ;  /* 0x00000000002c1947 */ /* 0x000fec0003800000 */
[----:B------:R-:W-:-:S07]  /*10e0*/  IMAD.MOV.U32 R13, RZ, RZ, R4 ;  /* 0x000000ffff0d7224 */ /* 0x000fce00078e0004 */
.L_x_6219:
[----:B------:R-:W-:-:S06]  /*10f0*/  IMAD.WIDE R4, R13, 0x10, R10 ;  /* 0x000000100d047825 */ /* 0x000fcc00078e020a */
[----:B------:R-:W2:Y:S01]  /*1100*/  LDG.E.128 R4, desc[UR14][R4.64] ;  /* 0x0000000e04047981 */ /* 0x000ea2000c1e1d00 */
[----:B------:R-:W-:-:S05]  /*1110*/  VIADD R13, R13, UR6 ;  /* 0x000000060d0d7c36 */ /* 0x000fca0008000000 */
[----:B------:R-:W-:-:S04]  /*1120*/  SHF.L.U32 R12, R13, 0x2, RZ ;  /* 0x000000020d0c7819 */ /* 0x000fc800000006ff */
[----:B------:R-:W-:Y:S01]  /*1130*/  ISETP.GE.AND P1, PT, R12, R17, PT ;  /* 0x000000110c00720c */ /* 0x000fe20003f26270 */
[----:B--2---:R-:W-:-:S04]  /*1140*/  FADD.FTZ R8, R4, R9 ;  /* 0x0000000904087221 */ /* 0x004fc80000010000 */
[----:B------:R-:W-:-:S04]  /*1150*/  FADD.FTZ R9, R5, R8 ;  /* 0x0000000805097221 */ /* 0x000fc80000010000 */
[----:B------:R-:W-:-:S04]  /*1160*/  FADD.FTZ R6, R6, R9 ;  /* 0x0000000906067221 */ /* 0x000fc80000010000 */
[----:B------:R-:W-:Y:S01]  /*1170*/  FADD.FTZ R9, R7, R6 ;  /* 0x0000000607097221 */ /* 0x000fe20000010000 */
[----:B------:R-:W-:Y:S06]  /*1180*/  @!P1 BRA `(.L_x_6219) ;  /* 0xfffffffc00d89947 */ /* 0x000fec000383ffff */
.L_x_6218:
[----:B------:R-:W-:Y:S05]  /*1190*/  BSYNC B1 ;  /* 0x0000000000017941 */ /* 0x000fea0003800000 */
.L_x_6217:
[----:B------:R-:W-:Y:S05]  /*11a0*/  @P2 BRA `(.L_x_6206) ;  /* 0x0000000000182947 */ /* 0x000fea0003800000 */
.L_x_6220:
[----:B------:R-:W-:-:S06]  /*11b0*/  IMAD.WIDE R4, R15, 0x4, R10 ;  /* 0x000000040f047825 */ /* 0x000fcc00078e020a */
[----:B------:R-:W2:Y:S01]  /*11c0*/  LDG.E R4, desc[UR14][R4.64] ;  /* 0x0000000e04047981 */ /* 0x000ea2000c1e1900 */
[----:B------:R-:W-:-:S05]  /*11d0*/  VIADD R15, R15, UR6 ;  /* 0x000000060f0f7c36 */ /* 0x000fca0008000000 */
[----:B------:R-:W-:Y:S01]  /*11e0*/  ISETP.GE.AND P1, PT, R15, R2, PT ;  /* 0x000000020f00720c */ /* 0x000fe20003f26270 */
[----:B--2---:R-:W-:-:S12]  /*11f0*/  FADD.FTZ R9, R4, R9 ;  /* 0x0000000904097221 */ /* 0x004fd80000010000 */
[----:B------:R-:W-:Y:S05]  /*1200*/  @!P1 BRA `(.L_x_6220) ;  /* 0xfffffffc00e89947 */ /* 0x000fea000383ffff */
.L_x_6206:
[----:B------:R-:W-:Y:S05]  /*1210*/  BSYNC B0 ;  /* 0x0000000000007941 */ /* 0x000fea0003800000 */
.L_x_6197:
[----:B------:R-:W0:Y:S01]  /*1220*/  S2R R21, SR_TID.X ;  /* 0x0000000000157919 */ /* 0x000e220000002100 */
[----:B------:R-:W1:Y:S01]  /*1230*/  S2UR UR6, SR_CgaCtaId ;  /* 0x00000000000679c3 */ /* 0x000e620000008800 */
[----:B------:R-:W-:-:S07]  /*1240*/  UMOV UR5, 0x400 ;  /* 0x0000040000057882 */ /* 0x000fce0000000000 */
[----:B------:R-:W-:Y:S08]  /*1250*/  BAR.SYNC.DEFER_BLOCKING 0x0 ;  /* 0x0000000000007b1d */ /* 0x000ff00000010000 */
[----:B------:R-:W2:Y:S01]  /*1260*/  LDC R20, c[0x0][RZ] ;  /* 0x00000000ff147b82 */ /* 0x000ea20000000800 */
[----:B-1----:R-:W-:Y:S01]  /*1270*/  ULEA UR6, UR6, UR5, 0x18 ;  /* 0x0000000506067291 */ /* 0x002fe2000f8ec03f */
[C---:B0-----:R-:W-:Y:S01]  /*1280*/  ISETP.GT.U32.AND P1, PT, R21.reuse, 0x1f, PT ;  /* 0x0000001f1500780c */ /* 0x041fe20003f24070 */
[----:B------:R-:W-:Y:S01]  /*1290*/  IMAD.SHL.U32 R2, R21, 0x4, RZ ;  /* 0x0000000415027824 */ /* 0x000fe200078e00ff */
[----:B--2---:R-:W-:-:S06]  /*12a0*/  SHF.R.U32.HI R23, RZ, 0x5, R20 ;  /* 0x00000005ff177819 */ /* 0x004fcc0000011614 */
[----:B------:R0:W-:Y:S01]  /*12b0*/  STS [R2+UR6], R9 ;  /* 0x0000000902007988 */ /* 0x0001e20008000806 */
[----:B------:R-:W-:Y:S06]  /*12c0*/  BAR.SYNC.DEFER_BLOCKING 0x0 ;  /* 0x0000000000007b1d */ /* 0x000fec0000010000 */
[----:B------:R-:W-:Y:S05]  /*12d0*/  @P1 BRA `(.L_x_6221) ;  /* 0x0000000000c81947 */ /* 0x000fea0003800000 */
[----:B------:R-:W-:-:S04]  /*12e0*/  LOP3.LUT R22, R21, 0x1f, RZ, 0xc0, !PT ;  /* 0x0000001f15167812 */ /* 0x000fc800078ec0ff */
[----:B------:R-:W-:-:S13]  /*12f0*/  ISETP.GE.U32.AND P1, PT, R22, R23, PT ;  /* 0x000000171600720c */ /* 0x000fda0003f26070 */
[----:B------:R-:W-:Y:S05]  /*1300*/  @P1 BRA `(.L_x_6221) ;  /* 0x0000000000bc1947 */ /* 0x000fea0003800000 */
[----:B------:R-:W-:-:S05]  /*1310*/  LEA R24, R22, UR6, 0x7 ;  /* 0x0000000616187c11 */ /* 0x000fca000f8e38ff */
[----:B------:R-:W1:Y:S04]  /*1320*/  LDS.128 R4, [R24] ;  /* 0x0000000018047984 */ /* 0x000e680000000c00 */
[----:B------:R-:W2:Y:S04]  /*1330*/  LDS.128 R16, [R24+0x10] ;  /* 0x0000100018107984 */ /* 0x000ea80000000c00 */
[----:B0-----:R-:W0:Y:S04]  /*1340*/  LDS.128 R8, [R24+0x20] ;  /* 0x0000200018087984 */ /* 0x001e280000000c00 */
[----:B------:R-:W3:Y:S01]  /*1350*/  LDS.128 R12, [R24+0x30] ;  /* 0x00003000180c7984 */ /* 0x000ee20000000c00 */
[----:B-1----:R-:W-:-:S04]  /*1360*/  FADD.FTZ R4, RZ, R4 ;  /* 0x00000004ff047221 */ /* 0x002fc80000010000 */
[----:B------:R-:W-:-:S04]  /*1370*/  FADD.FTZ R5, R5, R4 ;  /* 0x0000000405057221 */ /* 0x000fc80000010000 */
[----:B------:R-:W-:-:S04]  /*1380*/  FADD.FTZ R6, R6, R5 ;  /* 0x0000000506067221 */ /* 0x000fc80000010000 */
[----:B------:R-:W-:-:S04]  /*1390*/  FADD.FTZ R7, R7, R6 ;  /* 0x0000000607077221 */ /* 0x000fc80000010000 */
[----:B--2---:R-:W-:Y:S02]  /*13a0*/  FADD.FTZ R16, R7, R16 ;  /* 0x0000001007107221 */ /* 0x004fe40000010000 */
[----:B------:R-:W1:Y:S02]  /*13b0*/  LDS.128 R4, [R24+0x40] ;  /* 0x0000400018047984 */ /* 0x000e640000000c00 */
[----:B------:R-:W-:-:S04]  /*13c0*/  FADD.FTZ R17, R17, R16 ;  /* 0x0000001011117221 */ /* 0x000fc80000010000 */
[----:B------:R-:W-:-:S04]  /*13d0*/  FADD.FTZ R18, R18, R17 ;  /* 0x0000001112127221 */ /* 0x000fc80000010000 */
[----:B------:R-:W-:-:S04]  /*13e0*/  FADD.FTZ R19, R19, R18 ;  /* 0x0000001213137221 */ /* 0x000fc80000010000 */
[----:B0-----:R-:W-:Y:S02]  /*13f0*/  FADD.FTZ R8, R19, R8 ;  /* 0x0000000813087221 */ /* 0x001fe40000010000 */
[----:B------:R-:W0:Y:S02]  /*1400*/  LDS.128 R16, [R24+0x50] ;  /* 0x0000500018107984 */ /* 0x000e240000000c00 */
[----:B------:R-:W-:-:S04]  /*1410*/  FADD.FTZ R9, R9, R8 ;  /* 0x0000000809097221 */ /* 0x000fc80000010000 */
[----:B------:R-:W-:-:S04]  /*1420*/  FADD.FTZ R10, R10, R9 ;  /* 0x000000090a0a7221 */ /* 0x000fc80000010000 */
[----:B------:R-:W-:-:S04]  /*1430*/  FADD.FTZ R11, R11, R10 ;  /* 0x0000000a0b0b7221 */ /* 0x000fc80000010000 */
[----:B---3--:R-:W-:Y:S02]  /*1440*/  FADD.FTZ R12, R11, R12 ;  /* 0x0000000c0b0c7221 */ /* 0x008fe40000010000 */
[----:B------:R-:W2:Y:S02]  /*1450*/  LDS.128 R8, [R24+0x60] ;  /* 0x0000600018087984 */ /* 0x000ea40000000c00 */
[----:B------:R-:W-:-:S04]  /*1460*/  FADD.FTZ R13, R13, R12 ;  /* 0x0000000c0d0d7221 */ /* 0x000fc80000010000 */
[----:B------:R-:W-:-:S04]  /*1470*/  FADD.FTZ R14, R14, R13 ;  /* 0x0000000d0e0e7221 */ /* 0x000fc80000010000 */
[----:B------:R-:W-:-:S04]  /*1480*/  FADD.FTZ R15, R15, R14 ;  /* 0x0000000e0f0f7221 */ /* 0x000fc80000010000 */
[----:B-1----:R-:W-:Y:S02]  /*1490*/  FADD.FTZ R4, R15, R4 ;  /* 0x000000040f047221 */ /* 0x002fe40000010000 */
[----:B------:R-:W1:Y:S02]  /*14a0*/  LDS.128 R12, [R24+0x70] ;  /* 0x00007000180c7984 */ /* 0x000e640000000c00 */
[----:B------:R-:W-:Y:S01]  /*14b0*/  FADD.FTZ R5, R5, R4 ;  /* 0x0000000405057221 */ /* 0x000fe20000010000 */
[----:B------:R-:W-:-:S03]  /*14c0*/  IMAD.MOV.U32 R4, RZ, RZ, -0x1 ;  /* 0xffffffffff047424 */ /* 0x000fc600078e00ff */
[----:B------:R-:W-:Y:S01]  /*14d0*/  FADD.FTZ R6, R6, R5 ;  /* 0x0000000506067221 */ /* 0x000fe20000010000 */
[----:B------:R-:W-:Y:S02]  /*14e0*/  LEA R5, R22, UR6, 0x2 ;  /* 0x0000000616057c11 */ /* 0x000fe4000f8e10ff */
[----:B------:R-:W-:Y:S01]  /*14f0*/  SHF.L.U32 R4, R4, R23, RZ ;  /* 0x0000001704047219 */ /* 0x000fe200000006ff */
[----:B------:R-:W-:-:S03]  /*1500*/  FADD.FTZ R7, R7, R6 ;  /* 0x0000000607077221 */ /* 0x000fc60000010000 */
[----:B------:R-:W-:Y:S01]  /*1510*/  LOP3.LUT R4, RZ, R4, RZ, 0x33, !PT ;  /* 0x00000004ff047212 */ /* 0x000fe200078e33ff */
[----:B0-----:R-:W-:-:S04]  /*1520*/  FADD.FTZ R16, R7, R16 ;  /* 0x0000001007107221 */ /* 0x001fc80000010000 */
[----:B------:R-:W-:-:S04]  /*1530*/  FADD.FTZ R17, R17, R16 ;  /* 0x0000001011117221 */ /* 0x000fc80000010000 */
[----:B------:R-:W-:-:S04]  /*1540*/  FADD.FTZ R18, R18, R17 ;  /* 0x0000001112127221 */ /* 0x000fc80000010000 */
[----:B------:R-:W-:-:S04]  /*1550*/  FADD.FTZ R19, R19, R18 ;  /* 0x0000001213137221 */ /* 0x000fc80000010000 */
[----:B--2---:R-:W-:-:S04]  /*1560*/  FADD.FTZ R8, R19, R8 ;  /* 0x0000000813087221 */ /* 0x004fc80000010000 */
[----:B------:R-:W-:-:S04]  /*1570*/  FADD.FTZ R9, R9, R8 ;  /* 0x0000000809097221 */ /* 0x000fc80000010000 */
[----:B------:R-:W-:-:S04]  /*1580*/  FADD.FTZ R10, R10, R9 ;  /* 0x000000090a0a7221 */ /* 0x000fc80000010000 */
[----:B------:R-:W-:-:S04]  /*1590*/  FADD.FTZ R11, R11, R10 ;  /* 0x0000000a0b0b7221 */ /* 0x000fc80000010000 */
[----:B-1----:R-:W-:-:S04]  /*15a0*/  FADD.FTZ R12, R11, R12 ;  /* 0x0000000c0b0c7221 */ /* 0x002fc80000010000 */
[----:B------:R-:W-:-:S04]  /*15b0*/  FADD.FTZ R13, R13, R12 ;  /* 0x0000000c0d0d7221 */ /* 0x000fc80000010000 */
[----:B------:R-:W-:-:S04]  /*15c0*/  FADD.FTZ R14, R14, R13 ;  /* 0x0000000d0e0e7221 */ /* 0x000fc80000010000 */
[----:B------:R-:W-:Y:S01]  /*15d0*/  FADD.FTZ R14, R15, R14 ;  /* 0x0000000e0f0e7221 */ /* 0x000fe20000010000 */
[----:B------:R-:W-:Y:S05]  /*15e0*/  WARPSYNC R4 ;  /* 0x0000000004007348 */ /* 0x000fea0003800000 */
[----:B------:R1:W-:Y:S02]  /*15f0*/  STS [R5], R14 ;  /* 0x0000000e05007388 */ /* 0x0003e40000000800 */
.L_x_6221:
[----:B------:R-:W-:Y:S01]  /*1600*/  ISETP.NE.AND P1, PT, R21, RZ, PT ;  /* 0x000000ff1500720c */ /* 0x000fe20003f25270 */
[----:B------:R-:W-:Y:S05]  /*1610*/  WARPSYNC.ALL ;  /* 0x0000000000007948 */ /* 0x000fea0003800000 */
[----:B------:R-:W-:Y:S06]  /*1620*/  BAR.SYNC.DEFER_BLOCKING 0x0 ;  /* 0x0000000000007b1d */ /* 0x000fec0000010000 */
[----:B------:R-:W-:Y:S04]  /*1630*/  BSSY B0, `(.L_x_6222) ;  /* 0x0000054000007945 */ /* 0x000fe80003800000 */
[----:B------:R-:W-:Y:S05]  /*1640*/  @P1 BRA `(.L_x_6223) ;  /* 0x0000000400481947 */ /* 0x000fea0003800000 */
[----:B------:R-:W-:Y:S01]  /*1650*/  ISETP.NE.AND P1, PT, R23, RZ, PT ;  /* 0x000000ff1700720c */ /* 0x000fe20003f25270 */
[----:B------:R-:W-:-:S12]  /*1660*/  IMAD.MOV.U32 R19, RZ, RZ, RZ ;  /* 0x000000ffff137224 */ /* 0x000fd800078e00ff */
[----:B------:R-:W-:Y:S05]  /*1670*/  @!P1 BRA `(.L_x_6224) ;  /* 0x0000000400389947 */ /* 0x000fea0003800000 */
[C---:B------:R-:W-:Y:S01]  /*1680*/  IADD3 R4, R23.reuse, -0x1, RZ ;  /* 0xffffffff17047810 */ /* 0x040fe20007ffe0ff */
[----:B------:R-:W-:Y:S01]  /*1690*/  UMOV UR5, URZ ;  /* 0x0000003f00057c82 */ /* 0x000fe20008000000 */
[----:B------:R-:W-:Y:S01]  /*16a0*/  LOP3.LUT R22, R23, 0x3, RZ, 0xc0, !PT ;  /* 0x0000000317167812 */ /* 0x000fe200078ec0ff */
[----:B------:R-:W-:Y:S01]  /*16b0*/  IMAD.MOV.U32 R19, RZ, RZ, RZ ;  /* 0x000000ffff137224 */ /* 0x000fe200078e00ff */
[----:B------:R-:W-:-:S13]  /*16c0*/  ISETP.GE.U32.AND P1, PT, R4, 0x3, PT ;  /* 0x000000030400780c */ /* 0x000fda0003f26070 */
[----:B------:R-:W-:Y:S05]  /*16d0*/  @!P1 BRA `(.L_x_6225) ;  /* 0x0000000000fc9947 */ /* 0x000fea0003800000 */
[----:B------:R-:W-:Y:S01]  /*16e0*/  IMAD.IADD R23, R23, 0x1, -R22 ;  /* 0x0000000117177824 */ /* 0x000fe200078e0a16 */
[----:B------:R-:W-:Y:S01]  /*16f0*/  UMOV UR5, URZ ;  /* 0x0000003f00057c82 */ /* 0x000fe20008000000 */
[----:B------:R-:W-:Y:S01]  /*1700*/  UMOV UR7, UR6 ;  /* 0x0000000600077c82 */ /* 0x000fe20008000000 */
[----:B------:R-:W-:Y:S02]  /*1710*/  IMAD.MOV.U32 R19, RZ, RZ, RZ ;  /* 0x000000ffff137224 */ /* 0x000fe400078e00ff */
[----:B------:R-:W-:-:S13]  /*1720*/  ISETP.GT.AND P1, PT, R23, RZ, PT ;  /* 0x000000ff1700720c */ /* 0x000fda0003f24270 */
[----:B------:R-:W-:Y:S05]  /*1730*/  @!P1 BRA `(.L_x_6226) ;  /* 0x0000000000bc9947 */ /* 0x000fea0003800000 */
[----:B------:R-:W-:Y:S02]  /*1740*/  ISETP.GT.AND P2, PT, R23, 0xc, PT ;  /* 0x0000000c1700780c */ /* 0x000fe40003f44270 */
[----:B------:R-:W-:-:S11]  /*1750*/  PLOP3.LUT P1, PT, PT, PT, PT, 0x80, 0x0 ;  /* 0x000000000000781c */ /* 0x000fd60003f2f070 */
[----:B------:R-:W-:Y:S05]  /*1760*/  @!P2 BRA `(.L_x_6227) ;  /* 0x000000000068a947 */ /* 0x000fea0003800000 */
[----:B------:R-:W-:-:S13]  /*1770*/  PLOP3.LUT P1, PT, PT, PT, PT, 0x8, 0x0 ;  /* 0x000000000000781c */ /* 0x000fda0003f2e170 */
.L_x_6228:
[----:B-1----:R-:W1:Y:S01]  /*1780*/  LDS.128 R4, [UR7] ;  /* 0x00000007ff047984 */ /* 0x002e620008000c00 */
[----:B------:R-:W-:Y:S01]  /*1790*/  VIADD R23, R23, 0xfffffff0 ;  /* 0xfffffff017177836 */ /* 0x000fe20000000000 */
[----:B------:R-:W-:Y:S02]  /*17a0*/  UIADD3 UR5, UR5, 0x10, URZ ;  /* 0x0000001005057890 */ /* 0x000fe4000fffe03f */
[----:B0-----:R-:W0:Y:S02]  /*17b0*/  LDS.128 R8, [UR7+0x10] ;  /* 0x00001007ff087984 */ /* 0x001e240008000c00 */
[----:B------:R-:W-:Y:S02]  /*17c0*/  ISETP.GT.AND P2, PT, R23, 0xc, PT ;  /* 0x0000000c1700780c */ /* 0x000fe40003f44270 */
[----:B------:R-:W2:Y:S01]  /*17d0*/  LDS.128 R12, [UR7+0x20] ;  /* 0x00002007ff0c7984 */ /* 0x000ea20008000c00 */
[----:B-1----:R-:W-:-:S03]  /*17e0*/  FADD.FTZ R4, R4, R19 ;  /* 0x0000001304047221 */ /* 0x002fc60000010000 */
[----:B------:R-:W1:Y:S01]  /*17f0*/  LDS.128 R16, [UR7+0x30] ;  /* 0x00003007ff107984 */ /* 0x000e620008000c00 */
[----:B------:R-:W-:Y:S01]  /*1800*/  UIADD3 UR7, UR7, 0x40, URZ ;  /* 0x0000004007077890 */ /* 0x000fe2000fffe03f */
[----:B------:R-:W-:-:S04]  /*1810*/  FADD.FTZ R5, R5, R4 ;  /* 0x0000000405057221 */ /* 0x000fc80000010000 */
[----:B------:R-:W-:-:S04]  /*1820*/  FADD.FTZ R6, R6, R5 ;  /* 0x0000000506067221 */ /* 0x000fc80000010000 */
[----:B------:R-:W-:-:S04]  /*1830*/  FADD.FTZ R7, R7, R6 ;  /* 0x0000000607077221 */ /* 0x000fc80000010000 */
        /* <DEDUP_REMOVED lines=12> */
[----:B------:R-:W-:Y:S06]  /*1900*/  @P2 BRA `(.L_x_6228) ;  /* 0xfffffffc009c2947 */ /* 0x000fec000383ffff */
.L_x_6227:
[----:B------:R-:W-:-:S13]  /*1910*/  ISETP.GT.AND P2, PT, R23, 0x4, PT ;  /* 0x000000041700780c */ /* 0x000fda0003f44270 */
[----:B------:R-:W-:Y:S05]  /*1920*/  @!P2 BRA `(.L_x_6229) ;  /* 0x000000000038a947 */ /* 0x000fea0003800000 */
[----:B-1----:R-:W1:Y:S01]  /*1930*/  LDS.128 R4, [UR7] ;  /* 0x00000007ff047984 */ /* 0x002e620008000c00 */
[----:B------:R-:W-:Y:S01]  /*1940*/  PLOP3.LUT P1, PT, PT, PT, PT, 0x8, 0x0 ;  /* 0x000000000000781c */ /* 0x000fe20003f2e170 */
[----:B------:R-:W-:Y:S01]  /*1950*/  UIADD3 UR5, UR5, 0x8, URZ ;  /* 0x0000000805057890 */ /* 0x000fe2000fffe03f */
[----:B------:R-:W-:Y:S01]  /*1960*/  IADD3 R23, R23, -0x8, RZ ;  /* 0xfffffff817177810 */ /* 0x000fe20007ffe0ff */
[----:B0-----:R-:W0:Y:S01]  /*1970*/  LDS.128 R8, [UR7+0x10] ;  /* 0x00001007ff087984 */ /* 0x001e220008000c00 */
[----:B------:R-:W-:Y:S01]  /*1980*/  UIADD3 UR7, UR7, 0x20, URZ ;  /* 0x0000002007077890 */ /* 0x000fe2000fffe03f */
[----:B-1----:R-:W-:-:S04]  /*1990*/  FADD.FTZ R4, R19, R4 ;  /* 0x0000000413047221 */ /* 0x002fc80000010000 */
[----:B------:R-:W-:-:S04]  /*19a0*/  FADD.FTZ R5, R5, R4 ;  /* 0x0000000405057221 */ /* 0x000fc80000010000 */
[----:B------:R-:W-:-:S04]  /*19b0*/  FADD.FTZ R6, R6, R5 ;  /* 0x0000000506067221 */ /* 0x000fc80000010000 */
[----:B------:R-:W-:-:S04]  /*19c0*/  FADD.FTZ R7, R7, R6 ;  /* 0x0000000607077221 */ /* 0x000fc80000010000 */
[----:B0-----:R-:W-:-:S04]  /*19d0*/  FADD.FTZ R8, R7, R8 ;  /* 0x0000000807087221 */ /* 0x001fc80000010000 */
[----:B------:R-:W-:-:S04]  /*19e0*/  FADD.FTZ R9, R9, R8 ;  /* 0x0000000809097221 */ /* 0x000fc80000010000 */
[----:B------:R-:W-:-:S04]  /*19f0*/  FADD.FTZ R10, R10, R9 ;  /* 0x000000090a0a7221 */ /* 0x000fc80000010000 */
[----:B------:R-:W-:-:S07]  /*1a00*/  FADD.FTZ R19, R11, R10 ;  /* 0x0000000a0b137221 */ /* 0x000fce0000010000 */
.L_x_6229:
[----:B------:R-:W-:-:S13]  /*1a10*/  ISETP.NE.OR P1, PT, R23, RZ, P1 ;  /* 0x000000ff1700720c */ /* 0x000fda0000f25670 */
[----:B------:R-:W-:Y:S05]  /*1a20*/  @!P1 BRA `(.L_x_6225) ;  /* 0x0000000000289947 */ /* 0x000fea0003800000 */
.L_x_6226:
[----:B-1----:R-:W1:Y:S01]  /*1a30*/  LDS.128 R4, [UR7] ;  /* 0x00000007ff047984 */ /* 0x002e620008000c00 */
[----:B------:R-:W-:Y:S01]  /*1a40*/  VIADD R23, R23, 0xfffffffc ;  /* 0xfffffffc17177836 */ /* 0x000fe20000000000 */
[----:B------:R-:W-:Y:S02]  /*1a50*/  UIADD3 UR5, UR5, 0x4, URZ ;  /* 0x0000000405057890 */ /* 0x000fe4000fffe03f */
[----:B------:R-:W-:Y:S02]  /*1a60*/  UIADD3 UR7, UR7, 0x10, URZ ;  /* 0x0000001007077890 */ /* 0x000fe4000fffe03f */
[----:B------:R-:W-:Y:S01]  /*1a70*/  ISETP.NE.AND P1, PT, R23, RZ, PT ;  /* 0x000000ff1700720c */ /* 0x000fe20003f25270 */
[----:B-1----:R-:W-:-:S04]  /*1a80*/  FADD.FTZ R4, R4, R19 ;  /* 0x0000001304047221 */ /* 0x002fc80000010000 */
[----:B------:R-:W-:-:S04]  /*1a90*/  FADD.FTZ R5, R5, R4 ;  /* 0x0000000405057221 */ /* 0x000fc80000010000 */
[----:B------:R-:W-:-:S04]  /*1aa0*/  FADD.FTZ R6, R6, R5 ;  /* 0x0000000506067221 */ /* 0x000fc80000010000 */
[----:B------:R-:W-:Y:S01]  /*1ab0*/  FADD.FTZ R19, R7, R6 ;  /* 0x0000000607137221 */ /* 0x000fe20000010000 */
[----:B------:R-:W-:Y:S06]  /*1ac0*/  @P1 BRA `(.L_x_6226) ;  /* 0xfffffffc00d81947 */ /* 0x000fec000383ffff */
.L_x_6225:
[----:B------:R-:W-:-:S13]  /*1ad0*/  ISETP.NE.AND P1, PT, R22, RZ, PT ;  /* 0x000000ff1600720c */ /* 0x000fda0003f25270 */
[----:B------:R-:W-:Y:S05]  /*1ae0*/  @!P1 BRA `(.L_x_6224) ;  /* 0x00000000001c9947 */ /* 0x000fea0003800000 */
[----:B------:R-:W-:-:S12]  /*1af0*/  ULEA UR5, UR5, UR6, 0x2 ;  /* 0x0000000605057291 */ /* 0x000fd8000f8e103f */
.L_x_6230:
[----:B------:R-:W2:Y:S01]  /*1b00*/  LDS R4, [UR5] ;  /* 0x00000005ff047984 */ /* 0x000ea20008000800 */
[----:B------:R-:W-:Y:S01]  /*1b10*/  VIADD R22, R22, 0xffffffff ;  /* 0xffffffff16167836 */ /* 0x000fe20000000000 */
[----:B------:R-:W-:-:S04]  /*1b20*/  UIADD3 UR5, UR5, 0x4, URZ ;  /* 0x0000000405057890 */ /* 0x000fc8000fffe03f */
[----:B------:R-:W-:Y:S01]  /*1b30*/  ISETP.NE.AND P1, PT, R22, RZ, PT ;  /* 0x000000ff1600720c */ /* 0x000fe20003f25270 */
[----:B--2---:R-:W-:-:S12]  /*1b40*/  FADD.FTZ R19, R4, R19 ;  /* 0x0000001304137221 */ /* 0x004fd80000010000 */
[----:B------:R-:W-:Y:S05]  /*1b50*/  @P1 BRA `(.L_x_6230) ;  /* 0xfffffffc00e81947 */ /* 0x000fea000383ffff */
.L_x_6224:
[----:B------:R2:W-:Y:S02]  /*1b60*/  STS [UR6], R19 ;  /* 0x00000013ff007988 */ /* 0x0005e40008000806 */
.L_x_6223:
[----:B------:R-:W-:Y:S05]  /*1b70*/  BSYNC B0 ;  /* 0x0000000000007941 */ /* 0x000fea0003800000 */
.L_x_6222:
[----:B------:R-:W-:Y:S01]  /*1b80*/  BAR.SYNC.DEFER_BLOCKING 0x0 ;  /* 0x0000000000007b1d */ /* 0x000fe20000010000 */
[----:B------:R-:W-:-:S04]  /*1b90*/  UISETP.NE.U32.AND UP0, UPT, UR24, UR25, UPT ;  /* 0x000000191800728c */ /* 0x000fc8000bf05070 */
[----:B------:R-:W-:Y:S01]  /*1ba0*/  UISETP.NE.AND.EX UP0, UPT, URZ, URZ, UPT, UP0 ;  /* 0x0000003f3f00728c */ /* 0x000fe2000bf05300 */
[----:B------:R-:W-:Y:S01]  /*1bb0*/  ULDC.64 UR10, c[0x0][0x218] ;  /* 0x00008600000a7ab9 */ /* 0x000fe20000000a00 */
[----:B------:R-:W-:Y:S01]  /*1bc0*/  ULDC.64 UR12, c[0x0][0x210] ;  /* 0x00008400000c7ab9 */ /* 0x000fe20000000a00 */
[----:B------:R-:W-:-:S03]  /*1bd0*/  UIADD3 UR10, UP1, UR18, UR10, URZ ;  /* 0x0000000a120a7290 */ /* 0x000fc6000ff3e03f */
[----:B------:R-:W-:Y:S01]  /*1be0*/  PLOP3.LUT P2, PT, PT, PT, UP0, 0x80, 0x0 ;  /* 0x000000000000781c */ /* 0x000fe20003f4f008 */
[----:B------:R-:W-:Y:S02]  /*1bf0*/  UIADD3 UR12, UP2, UR20, UR12, URZ ;  /* 0x0000000c140c7290 */ /* 0x000fe4000ff5e03f */
[----:B------:R-:W-:Y:S02]  /*1c00*/  ULOP3.LUT UR5, UR10, 0xc, URZ, 0xc0, !UPT ;  /* 0x0000000c0a057892 */ /* 0x000fe4000f8ec03f */
[----:B------:R-:W-:Y:S02]  /*1c10*/  UIADD3.X UR13, UR21, UR13, URZ, UP2, !UPT ;  /* 0x0000000d150d7290 */ /* 0x000fe400097fe43f */
[----:B------:R-:W-:Y:S02]  /*1c20*/  UIADD3.X UR11, UR19, UR11, URZ, UP1, !UPT ;  /* 0x0000000b130b7290 */ /* 0x000fe40008ffe43f */
[----:B------:R-:W-:Y:S01]  /*1c30*/  IMAD.U32 R4, RZ, RZ, UR5 ;  /* 0x00000005ff047e24 */ /* 0x000fe2000f8e00ff */
[----:B-1----:R-:W1:Y:S04]  /*1c40*/  LDS R5, [UR6] ;  /* 0x00000006ff057984 */ /* 0x002e680008000800 */
[----:B------:R-:W-:-:S04]  /*1c50*/  SHF.R.U64 R4, R4, 0x2, RZ ;  /* 0x0000000204047819 */ /* 0x000fc800000012ff */
[----:B------:R-:W-:-:S04]  /*1c60*/  ISETP.EQ.U32.AND P1, PT, R4, UR24, PT ;  /* 0x0000001804007c0c */ /* 0x000fc8000bf22070 */
[----:B------:R-:W-:Y:S02]  /*1c70*/  ISETP.EQ.AND.EX P1, PT, RZ, RZ, PT, P1 ;  /* 0x000000ffff00720c */ /* 0x000fe40003f22310 */
[----:B-1----:R-:W-:-:S11]  /*1c80*/  R2UR UR16, R5 ;  /* 0x00000000051072ca */ /* 0x002fd600000e0000 */
[----:B------:R-:W-:Y:S05]  /*1c90*/  @!P2 BRA P1, `(.L_x_6231) ;  /* 0x0000000c001ca947 */ /* 0x000fea0000800000 */
[----:B------:R-:W-:Y:S05]  /*1ca0*/  @P0 BRA `(.L_x_6232) ;  /* 0x0000000400b80947 */ /* 0x000fea0003800000 */
[----:B------:R-:W-:Y:S01]  /*1cb0*/  IMAD.SHL.U32 R0, R20, 0x4, RZ ;  /* 0x0000000414007824 */ /* 0x000fe200078e00ff */
[----:B------:R-:W1:Y:S01]  /*1cc0*/  LDC R3, c[0x0][0x228] ;  /* 0x00008a00ff037b82 */ /* 0x000e620000000800 */
[----:B------:R-:W-:Y:S01]  /*1cd0*/  BSSY B0, `(.L_x_6233) ;  /* 0x0000055000007945 */ /* 0x000fe20003800000 */
[----:B------:R-:W-:Y:S01]  /*1ce0*/  IMAD.MOV.U32 R18, RZ, RZ, R21 ;  /* 0x000000ffff127224 */ /* 0x000fe200078e0015 */
[----:B0-----:R-:W0:Y:S01]  /*1cf0*/  I2F.U32.RP R2, R0 ;  /* 0x0000000000027306 */ /* 0x001e220000209000 */
[----:B------:R-:W-:Y:S01]  /*1d00*/  IMAD.MOV R7, RZ, RZ, -R0 ;  /* 0x000000ffff077224 */ /* 0x000fe200078e0a00 */
[----:B------:R-:W-:-:S06]  /*1d10*/  ISETP.NE.U32.AND P1, PT, R0, RZ, PT ;  /* 0x000000ff0000720c */ /* 0x000fcc0003f25070 */
[----:B0-----:R-:W0:Y:S02]  /*1d20*/  MUFU.RCP R2, R2 ;  /* 0x0000000200027308 */ /* 0x001e240000001000 */
[----:B0-----:R-:W-:-:S06]  /*1d30*/  IADD3 R4, R2, 0xffffffe, RZ ;  /* 0x0ffffffe02047810 */ /* 0x001fcc0007ffe0ff */
[----:B------:R0:W3:Y:S02]  /*1d40*/  F2I.FTZ.U32.TRUNC.NTZ R5, R4 ;  /* 0x0000000400057305 */ /* 0x0000e4000021f000 */
[----:B0-----:R-:W-:Y:S02]  /*1d50*/  IMAD.MOV.U32 R4, RZ, RZ, RZ ;  /* 0x000000ffff047224 */ /* 0x001fe400078e00ff */
[----:B---3--:R-:W-:-:S04]  /*1d60*/  IMAD R7, R7, R5, RZ ;  /* 0x0000000507077224 */ /* 0x008fc800078e02ff */
[----:B------:R-:W-:Y:S01]  /*1d70*/  IMAD.HI.U32 R6, R5, R7, R4 ;  /* 0x0000000705067227 */ /* 0x000fe200078e0004 */
[----:B-1----:R-:W-:-:S03]  /*1d80*/  SHF.R.S32.HI R4, RZ, 0x1f, R3 ;  /* 0x0000001fff047819 */ /* 0x002fc60000011403 */
[----:B------:R-:W-:Y:S02]  /*1d90*/  IMAD.MOV.U32 R7, RZ, RZ, RZ ;  /* 0x000000ffff077224 */ /* 0x000fe400078e00ff */
[----:B------:R-:W-:-:S04]  /*1da0*/  IMAD.HI.U32 R6, R6, R3, RZ ;  /* 0x0000000306067227 */ /* 0x000fc800078e00ff */
[----:B------:R-:W-:-:S04]  /*1db0*/  IMAD.MOV R6, RZ, RZ, -R6 ;  /* 0x000000ffff067224 */ /* 0x000fc800078e0a06 */
[----:B------:R-:W-:-:S05]  /*1dc0*/  IMAD R5, R0, R6, R3 ;  /* 0x0000000600057224 */ /* 0x000fca00078e0203 */
[----:B------:R-:W-:-:S13]  /*1dd0*/  ISETP.GE.U32.AND P0, PT, R5, R0, PT ;  /* 0x000000000500720c */ /* 0x000fda0003f06070 */
[----:B------:R-:W-:-:S05]  /*1de0*/  @P0 IMAD.IADD R5, R5, 0x1, -R0 ;  /* 0x0000000105050824 */ /* 0x000fca00078e0a00 */
[----:B------:R-:W-:-:S13]  /*1df0*/  ISETP.GE.U32.AND P0, PT, R5, R0, PT ;  /* 0x000000000500720c */ /* 0x000fda0003f06070 */
[----:B------:R-:W-:Y:S02]  /*1e00*/  @P0 IADD3 R5, -R0, R5, RZ ;  /* 0x0000000500050210 */ /* 0x000fe40007ffe1ff */
[----:B------:R-:W-:-:S04]  /*1e10*/  @!P1 LOP3.LUT R5, RZ, R0, RZ, 0x33, !PT ;  /* 0x00000000ff059212 */ /* 0x000fc800078e33ff */
[----:B------:R-:W-:-:S04]  /*1e20*/  IADD3 R2, P1, -R5, R3, RZ ;  /* 0x0000000305027210 */ /* 0x000fc80007f3e1ff */
[----:B------:R-:W-:Y:S02]  /*1e30*/  ISETP.GT.U32.AND P0, PT, R2, R21, PT ;  /* 0x000000150200720c */ /* 0x000fe40003f04070 */
[----:B------:R-:W-:-:S04]  /*1e40*/  IADD3.X R5, R4, -0x1, RZ, P1, !PT ;  /* 0xffffffff04057810 */ /* 0x000fc80000ffe4ff */
[----:B------:R-:W-:-:S13]  /*1e50*/  ISETP.GT.AND.EX P0, PT, R5, RZ, PT, P0 ;  /* 0x000000ff0500720c */ /* 0x000fda0003f04300 */
[----:B------:R-:W-:Y:S05]  /*1e60*/  @!P0 BRA `(.L_x_6234) ;  /* 0x0000000000ec8947 */ /* 0x000fea0003800000 */
[C---:B------:R-:W-:Y:S01]  /*1e70*/  IMAD.SHL.U32 R8, R20.reuse, 0x2, RZ ;  /* 0x0000000214087824 */ /* 0x040fe200078e00ff */
[----:B------:R-:W-:Y:S01]  /*1e80*/  SHF.R.U32.HI R21, RZ, 0x1e, R20 ;  /* 0x0000001eff157819 */ /* 0x000fe20000011614 */
[C---:B------:R-:W-:Y:S02]  /*1e90*/  IMAD R9, R20.reuse, 0x3, RZ ;  /* 0x0000000314097824 */ /* 0x040fe400078e02ff */
[----:B--2---:R-:W-:Y:S01]  /*1ea0*/  IMAD.SHL.U32 R19, R20, 0x4, RZ ;  /* 0x0000000414137824 */ /* 0x004fe200078e00ff */
[----:B------:R-:W-:Y:S01]  /*1eb0*/  SHF.L.U32 R25, R8, 0x2, RZ ;  /* 0x0000000208197819 */ /* 0x000fe200000006ff */
[----:B------:R-:W-:Y:S01]  /*1ec0*/  IMAD.SHL.U32 R29, R9, 0x4, RZ ;  /* 0x00000004091d7824 */ /* 0x000fe200078e00ff */
[----:B------:R-:W-:Y:S02]  /*1ed0*/  SHF.R.U32.HI R27, RZ, 0x1e, R8 ;  /* 0x0000001eff1b7819 */ /* 0x000fe40000011608 */
[----:B------:R-:W-:-:S07]  /*1ee0*/  SHF.R.U32.HI R6, RZ, 0x1e, R9 ;  /* 0x0000001eff067819 */ /* 0x000fce0000011609 */
.L_x_6235:
[C---:B------:R-:W-:Y:S01]  /*1ef0*/  IMAD.SHL.U32 R12, R18.reuse, 0x4, RZ ;  /* 0x00000004120c7824 */ /* 0x040fe200078e00ff */
[----:B------:R-:W-:-:S04]  /*1f00*/  SHF.L.U64.HI R13, R18, 0x2, R7 ;  /* 0x00000002120d7819 */ /* 0x000fc80000010207 */
[C---:B------:R-:W-:Y:S02]  /*1f10*/  IADD3 R10, P0, R12.reuse, UR10, RZ ;  /* 0x0000000a0c0a7c10 */ /* 0x040fe4000ff1e0ff */
[----:B------:R-:W-:Y:S02]  /*1f20*/  IADD3 R12, P1, R12, UR8, RZ ;  /* 0x000000080c0c7c10 */ /* 0x000fe4000ff3e0ff */
[----:B------:R-:W-:Y:S02]  /*1f30*/  IADD3.X R11, R13, UR11, RZ, P0, !PT ;  /* 0x0000000b0d0b7c10 */ /* 0x000fe400087fe4ff */
[----:B------:R-:W-:Y:S02]  /*1f40*/  IADD3 R14, P0, R19, R10, RZ ;  /* 0x0000000a130e7210 */ /* 0x000fe40007f1e0ff */
[----:B------:R-:W-:Y:S02]  /*1f50*/  IADD3.X R13, R13, UR9, RZ, P1, !PT ;  /* 0x000000090d0d7c10 */ /* 0x000fe40008ffe4ff */
[----:B------:R-:W-:Y:S01]  /*1f60*/  IADD3 R22, P1, R19, R12, RZ ;  /* 0x0000000c13167210 */ /* 0x000fe20007f3e0ff */
[----:B------:R-:W-:-:S04]  /*1f70*/  IMAD.X R15, R21, 0x1, R11, P0 ;  /* 0x00000001150f7824 */ /* 0x000fc800000e060b */
[--C-:B------:R-:W-:Y:S01]  /*1f80*/  IMAD.X R23, R21, 0x1, R13.reuse, P1 ;  /* 0x0000000115177824 */ /* 0x100fe200008e060d */
[----:B------:R-:W-:Y:S01]  /*1f90*/  IADD3 R16, P1, R25, R12, RZ ;  /* 0x0000000c19107210 */ /* 0x000fe20007f3e0ff */
[----:B------:R0:W2:Y:S04]  /*1fa0*/  LDG.E R26, desc[UR14][R14.64] ;  /* 0x0000000e0e1a7981 */ /* 0x0000a8000c1e1900 */
[----:B------:R-:W-:Y:S01]  /*1fb0*/  IMAD.X R17, R27, 0x1, R13, P1 ;  /* 0x000000011b117824 */ /* 0x000fe200008e060d */
[----:B------:R1:W2:Y:S01]  /*1fc0*/  LDG.E R24, desc[UR14][R22.64] ;  /* 0x0000000e16187981 */ /* 0x0002a2000c1e1900 */
[----:B0-----:R-:W-:-:S04]  /*1fd0*/  IADD3 R14, P0, R25, R10, RZ ;  /* 0x0000000a190e7210 */ /* 0x001fc80007f1e0ff */
[----:B------:R-:W3:Y:S01]  /*1fe0*/  LDG.E R17, desc[UR14][R16.64] ;  /* 0x0000000e10117981 */ /* 0x000ee2000c1e1900 */
[----:B------:R-:W-:Y:S02]  /*1ff0*/  IADD3.X R15, R27, R11, RZ, P0, !PT ;  /* 0x0000000b1b0f7210 */ /* 0x000fe400007fe4ff */
[----:B-1----:R-:W-:-:S03]  /*2000*/  IADD3 R22, P0, R29, R10, RZ ;  /* 0x0000000a1d167210 */ /* 0x002fc60007f1e0ff */
[----:B------:R-:W3:Y:S02]  /*2010*/  LDG.E R28, desc[UR14][R14.64] ;  /* 0x0000000e0e1c7981 */ /* 0x000ee4000c1e1900 */
[----:B------:R-:W-:Y:S02]  /*2020*/  IMAD.X R23, R6, 0x1, R11, P0 ;  /* 0x0000000106177824 */ /* 0x000fe400000e060b */
[----:B------:R0:W4:Y:S04]  /*2030*/  LDG.E R16, desc[UR14][R10.64] ;  /* 0x0000000e0a107981 */ /* 0x000128000c1e1900 */
[----:B------:R-:W5:Y:S04]  /*2040*/  LDG.E R22, desc[UR14][R22.64] ;  /* 0x0000000e16167981 */ /* 0x000f68000c1e1900 */
[----:B------:R-:W4:Y:S01]  /*2050*/  LDG.E R15, desc[UR14][R12.64] ;  /* 0x0000000e0c0f7981 */ /* 0x000f22000c1e1900 */
[----:B0-----:R-:W-:-:S05]  /*2060*/  IADD3 R10, P0, R29, R12, RZ ;  /* 0x0000000c1d0a7210 */ /* 0x001fca0007f1e0ff */
[----:B------:R-:W-:-:S06]  /*2070*/  IMAD.X R11, R6, 0x1, R13, P0 ;  /* 0x00000001060b7824 */ /* 0x000fcc00000e060d */
[----:B------:R0:W5:Y:S01]  /*2080*/  LDG.E R11, desc[UR14][R10.64] ;  /* 0x0000000e0a0b7981 */ /* 0x000162000c1e1900 */
[----:B------:R-:W-:-:S04]  /*2090*/  LEA R14, P0, R18, UR12, 0x1 ;  /* 0x0000000c120e7c11 */ /* 0x000fc8000f8008ff */
[----:B0-----:R-:W-:Y:S01]  /*20a0*/  LEA R10, P1, R8, R14, 0x1 ;  /* 0x0000000e080a7211 */ /* 0x001fe200078208ff */
[----:B--2---:R-:W-:-:S05]  /*20b0*/  FFMA.FTZ R24, R26, -UR16, R24 ;  /* 0x800000101a187c23 */ /* 0x004fca0008010018 */
[----:B------:R-:W-:Y:S01]  /*20c0*/  F2FP.BF16.F32.PACK_AB R24, RZ, R24 ;  /* 0x00000018ff18723e */ /* 0x000fe200000010ff */
[----:B---3--:R-:W-:Y:S01]  /*20d0*/  FFMA.FTZ R17, R28, -UR16, R17 ;  /* 0x800000101c117c23 */ /* 0x008fe20008010011 */
[----:B----4-:R-:W-:-:S05]  /*20e0*/  FFMA.FTZ R15, R16, -UR16, R15 ;  /* 0x80000010100f7c23 */ /* 0x010fca000801000f */
[----:B------:R-:W-:Y:S02]  /*20f0*/  F2FP.BF16.F32.PACK_AB R13, RZ, R15 ;  /* 0x0000000fff0d723e */ /* 0x000fe400000010ff */
[----:B------:R-:W-:Y:S02]  /*2100*/  LEA.HI.X R15, R18, UR13, R7, 0x1, P0 ;  /* 0x0000000d120f7c11 */ /* 0x000fe400080f0c07 */
[-C--:B------:R-:W-:Y:S02]  /*2110*/  LEA R12, P0, R20, R14.reuse, 0x1 ;  /* 0x0000000e140c7211 */ /* 0x080fe400078008ff */
[----:B------:R-:W-:Y:S01]  /*2120*/  LEA R16, P2, R9, R14, 0x1 ;  /* 0x0000000e09107211 */ /* 0x000fe200078408ff */
[----:B-----5:R-:W-:Y:S01]  /*2130*/  FFMA.FTZ R22, R22, -UR16, R11 ;  /* 0x8000001016167c23 */ /* 0x020fe2000801000b */
[----:B------:R0:W-:Y:S01]  /*2140*/  STG.E.U16 desc[UR14][R14.64], R13 ;  /* 0x0000000d0e007986 */ /* 0x0001e2000c10150e */
[----:B------:R-:W-:Y:S02]  /*2150*/  F2FP.BF16.F32.PACK_AB R23, RZ, R17 ;  /* 0x00000011ff17723e */ /* 0x000fe400000010ff */
[----:B------:R-:W-:-:S02]  /*2160*/  LEA.HI.X R11, R8, R15, RZ, 0x1, P1 ;  /* 0x0000000f080b7211 */ /* 0x000fc400008f0cff */
[----:B------:R-:W-:Y:S02]  /*2170*/  F2FP.BF16.F32.PACK_AB R22, RZ, R22 ;  /* 0x00000016ff16723e */ /* 0x000fe400000010ff */
[-C--:B------:R-:W-:Y:S02]  /*2180*/  LEA.HI.X R17, R9, R15.reuse, RZ, 0x1, P2 ;  /* 0x0000000f09117211 */ /* 0x080fe400010f0cff */
[----:B0-----:R-:W-:Y:S02]  /*2190*/  LEA.HI.X R13, R20, R15, RZ, 0x1, P0 ;  /* 0x0000000f140d7211 */ /* 0x001fe400000f0cff */
[----:B------:R-:W-:-:S03]  /*21a0*/  IADD3 R18, P0, R0, R18, RZ ;  /* 0x0000001200127210 */ /* 0x000fc60007f1e0ff */
[----:B------:R0:W-:Y:S02]  /*21b0*/  STG.E.U16 desc[UR14][R12.64], R24 ;  /* 0x000000180c007986 */ /* 0x0001e4000c10150e */
[----:B------:R-:W-:Y:S02]  /*21c0*/  IMAD.X R7, RZ, RZ, R7, P0 ;  /* 0x000000ffff077224 */ /* 0x000fe400000e0607 */
[----:B------:R0:W-:Y:S01]  /*21d0*/  STG.E.U16 desc[UR14][R10.64], R23 ;  /* 0x000000170a007986 */ /* 0x0001e2000c10150e */
[----:B------:R-:W-:-:S03]  /*21e0*/  ISETP.GE.U32.AND P0, PT, R18, R2, PT ;  /* 0x000000021200720c */ /* 0x000fc60003f06070 */
[----:B------:R0:W-:Y:S01]  /*21f0*/  STG.E.U16 desc[UR14][R16.64], R22 ;  /* 0x0000001610007986 */ /* 0x0001e2000c10150e */
[----:B------:R-:W-:-:S13]  /*2200*/  ISETP.GE.AND.EX P0, PT, R7, R5, PT, P0 ;  /* 0x000000050700720c */ /* 0x000fda0003f06300 */
[----:B0-----:R-:W-:Y:S05]  /*2210*/  @!P0 BRA `(.L_x_6235) ;  /* 0xfffffffc00348947 */ /* 0x001fea000383ffff */
.L_x_6234:
[----:B------:R-:W-:Y:S05]  /*2220*/  BSYNC B0 ;  /* 0x0000000000007941 */ /* 0x000fea0003800000 */
.L_x_6233:
[----:B------:R-:W-:-:S04]  /*2230*/  ISETP.GE.U32.AND P0, PT, R18, R3, PT ;  /* 0x000000031200720c */ /* 0x000fc80003f06070 */
[----:B------:R-:W-:-:S13]  /*2240*/  ISETP.GE.AND.EX P0, PT, R7, R4, PT, P0 ;  /* 0x000000040700720c */ /* 0x000fda0003f06300 */
[----:B------:R-:W-:Y:S05]  /*2250*/  @P0 EXIT ;  /* 0x000000000000094d */ /* 0x000fea0003800000 */
.L_x_6236:
[C---:B------:R-:W-:Y:S02]  /*2260*/  SHF.L.U32 R10, R18.reuse, 0x2, RZ ;  /* 0x00000002120a7819 */ /* 0x040fe400000006ff */
[----:B0-----:R-:W-:Y:S02]  /*2270*/  SHF.L.U64.HI R0, R18, 0x2, R7 ;  /* 0x0000000212007819 */ /* 0x001fe40000010207 */
[C---:B------:R-:W-:Y:S02]  /*2280*/  IADD3 R8, P0, R10.reuse, UR10, RZ ;  /* 0x0000000a0a087c10 */ /* 0x040fe4000ff1e0ff */
[----:B------:R-:W-:Y:S02]  /*2290*/  IADD3 R10, P1, R10, UR8, RZ ;  /* 0x000000080a0a7c10 */ /* 0x000fe4000ff3e0ff */
[C---:B------:R-:W-:Y:S02]  /*22a0*/  IADD3.X R9, R0.reuse, UR11, RZ, P0, !PT ;  /* 0x0000000b00097c10 */ /* 0x040fe400087fe4ff */
[----:B------:R-:W-:-:S03]  /*22b0*/  IADD3.X R11, R0, UR9, RZ, P1, !PT ;  /* 0x00000009000b7c10 */ /* 0x000fc60008ffe4ff */
[----:B------:R-:W3:Y:S04]  /*22c0*/  LDG.E R8, desc[UR14][R8.64] ;  /* 0x0000000e08087981 */ /* 0x000ee8000c1e1900 */
[----:B------:R-:W3:Y:S01]  /*22d0*/  LDG.E R11, desc[UR14][R10.64] ;  /* 0x0000000e0a0b7981 */ /* 0x000ee2000c1e1900 */
[----:B------:R-:W-:-:S04]  /*22e0*/  LEA R12, P0, R18, UR12, 0x1 ;  /* 0x0000000c120c7c11 */ /* 0x000fc8000f8008ff */
[----:B------:R-:W-:Y:S02]  /*22f0*/  LEA.HI.X R13, R18, UR13, R7, 0x1, P0 ;  /* 0x0000000d120d7c11 */ /* 0x000fe400080f0c07 */
[----:B------:R-:W-:-:S05]  /*2300*/  IADD3 R18, P0, R20, R18, RZ ;  /* 0x0000001214127210 */ /* 0x000fca0007f1e0ff */
[----:B------:R-:W-:Y:S01]  /*2310*/  IMAD.X R7, RZ, RZ, R7, P0 ;  /* 0x000000ffff077224 */ /* 0x000fe200000e0607 */
[----:B------:R-:W-:-:S04]  /*2320*/  ISETP.GE.U32.AND P0, PT, R18, R3, PT ;  /* 0x000000031200720c */ /* 0x000fc80003f06070 */
[----:B------:R-:W-:Y:S01]  /*2330*/  ISETP.GE.AND.EX P0, PT, R7, R4, PT, P0 ;  /* 0x000000040700720c */ /* 0x000fe20003f06300 */
[----:B---3--:R-:W-:-:S05]  /*2340*/  FFMA.FTZ R0, R8, -UR16, R11 ;  /* 0x8000001008007c23 */ /* 0x008fca000801000b */
[----:B------:R-:W-:-:S05]  /*2350*/  F2FP.BF16.F32.PACK_AB R0, RZ, R0 ;  /* 0x00000000ff00723e */ /* 0x000fca00000010ff */
[----:B------:R0:W-:Y:S02]  /*2360*/  STG.E.U16 desc[UR14][R12.64], R0 ;  /* 0x000000000c007986 */ /* 0x0001e4000c10150e */
[----:B------:R-:W-:Y:S05]  /*2370*/  @!P0 BRA `(.L_x_6236) ;  /* 0xfffffffc00b88947 */ /* 0x000fea000383ffff */
[----:B------:R-:W-:Y:S05]  /*2380*/  EXIT ;  /* 0x000000000000794d */ /* 0x000fea0003800000 */
.L_x_6232:
[----:B------:R-:W-:Y:S01]  /*2390*/  IMAD.SHL.U32 R0, R20, 0x4, RZ ;  /* 0x0000000414007824 */ /* 0x000fe200078e00ff */
[----:B------:R-:W-:Y:S01]  /*23a0*/  ULDC UR4, c[0x0][0x228] ;  /* 0x00008a0000047ab9 */ /* 0x000fe20000000800 */
[----:B------:R-:W-:Y:S02]  /*23b0*/  BSSY B0, `(.L_x_6237) ;  /* 0x0000041000007945 */ /* 0x000fe40003800000 */
[----:B------:R-:W1:Y:S01]  /*23c0*/  I2F.U32.RP R4, R0 ;  /* 0x0000000000047306 */ /* 0x000e620000209000 */
[----:B------:R-:W-:Y:S01]  /*23d0*/  IMAD.MOV R5, RZ, RZ, -R0 ;  /* 0x000000ffff057224 */ /* 0x000fe200078e0a00 */
[----:B------:R-:W-:-:S06]  /*23e0*/  ISETP.NE.U32.AND P1, PT, R0, RZ, PT ;  /* 0x000000ff0000720c */ /* 0x000fcc0003f25070 */
[----:B-1----:R-:W0:Y:S02]  /*23f0*/  MUFU.RCP R4, R4 ;  /* 0x0000000400047308 */ /* 0x002e240000001000 */
[----:B0-----:R-:W-:-:S06]  /*2400*/  VIADD R2, R4, 0xffffffe ;  /* 0x0ffffffe04027836 */ /* 0x001fcc0000000000 */
[----:B------:R0:W1:Y:S02]  /*2410*/  F2I.FTZ.U32.TRUNC.NTZ R3, R2 ;  /* 0x0000000200037305 */ /* 0x000064000021f000 */
[----:B0-----:R-:W-:Y:S01]  /*2420*/  HFMA2.MMA R2, -RZ, RZ, 0, 0 ;  /* 0x00000000ff027435 */ /* 0x001fe200000001ff */
[----:B-1----:R-:W-:-:S09]  /*2430*/  IMAD R5, R5, R3, RZ ;  /* 0x0000000305057224 */ /* 0x002fd200078e02ff */
[----:B------:R-:W-:-:S06]  /*2440*/  IMAD.HI.U32 R5, R3, R5, R2 ;  /* 0x0000000503057227 */ /* 0x000fcc00078e0002 */
[----:B------:R-:W-:-:S04]  /*2450*/  IMAD.HI.U32 R5, R5, UR4, RZ ;  /* 0x0000000405057c27 */ /* 0x000fc8000f8e00ff */
[----:B------:R-:W-:-:S04]  /*2460*/  IMAD.MOV R5, RZ, RZ, -R5 ;  /* 0x000000ffff057224 */ /* 0x000fc800078e0a05 */
[----:B------:R-:W-:-:S05]  /*2470*/  IMAD R5, R0, R5, UR4 ;  /* 0x0000000400057e24 */ /* 0x000fca000f8e0205 */
[----:B------:R-:W-:-:S13]  /*2480*/  ISETP.GE.U32.AND P0, PT, R5, R0, PT ;  /* 0x000000000500720c */ /* 0x000fda0003f06070 */
[----:B------:R-:W-:-:S05]  /*2490*/  @P0 IMAD.IADD R5, R5, 0x1, -R0 ;  /* 0x0000000105050824 */ /* 0x000fca00078e0a00 */
[----:B------:R-:W-:-:S13]  /*24a0*/  ISETP.GE.U32.AND P0, PT, R5, R0, PT ;  /* 0x000000000500720c */ /* 0x000fda0003f06070 */
[----:B------:R-:W-:Y:S01]  /*24b0*/  @P0 IMAD.IADD R5, R5, 0x1, -R0 ;  /* 0x0000000105050824 */ /* 0x000fe200078e0a00 */
[----:B------:R-:W-:-:S04]  /*24c0*/  @!P1 LOP3.LUT R5, RZ, R0, RZ, 0x33, !PT ;  /* 0x00000000ff059212 */ /* 0x000fc800078e33ff */
[----:B------:R-:W-:-:S04]  /*24d0*/  IADD3 R0, -R5, UR4, RZ ;  /* 0x0000000405007c10 */ /* 0x000fc8000fffe1ff */
[----:B------:R-:W-:-:S13]  /*24e0*/  ISETP.GE.AND P0, PT, R21, R0, PT ;  /* 0x000000001500720c */ /* 0x000fda0003f06270 */
[----:B------:R-:W-:Y:S05]  /*24f0*/  @P0 BRA `(.L_x_6238) ;  /* 0x0000000000b00947 */ /* 0x000fea0003800000 */
.L_x_6239:
[----:B------:R-:W-:Y:S01]  /*2500*/  IMAD.IADD R15, R20, 0x1, R21 ;  /* 0x00000001140f7824 */ /* 0x000fe200078e0215 */
[----:B------:R-:W-:Y:S01]  /*2510*/  MOV R17, UR11 ;  /* 0x0000000b00117c02 */ /* 0x000fe20008000f00 */
[----:B------:R-:W-:Y:S02]  /*2520*/  IMAD.U32 R10, RZ, RZ, UR8 ;  /* 0x00000008ff0a7e24 */ /* 0x000fe4000f8e00ff */
[----:B------:R-:W-:Y:S02]  /*2530*/  IMAD.IADD R13, R15, 0x1, R20 ;  /* 0x000000010f0d7824 */ /* 0x000fe400078e0214 */
[----:B------:R-:W-:Y:S02]  /*2540*/  IMAD.U32 R11, RZ, RZ, UR9 ;  /* 0x00000009ff0b7e24 */ /* 0x000fe4000f8e00ff */
[----:B------:R-:W-:Y:S01]  /*2550*/  IMAD.U32 R16, RZ, RZ, UR10 ;  /* 0x0000000aff107e24 */ /* 0x000fe2000f8e00ff */
[----:B------:R-:W-:Y:S01]  /*2560*/  IADD3 R9, R13, R20, RZ ;  /* 0x000000140d097210 */ /* 0x000fe20007ffe0ff */
[----:B--2---:R-:W-:-:S04]  /*2570*/  IMAD.WIDE.U32 R18, R21, 0x4, R10 ;  /* 0x0000000415127825 */ /* 0x004fc800078e000a */
[--C-:B------:R-:W-:Y:S02]  /*2580*/  IMAD.WIDE.U32 R22, R21, 0x4, R16.reuse ;  /* 0x0000000415167825 */ /* 0x100fe400078e0010 */
[----:B------:R0:W2:Y:S02]  /*2590*/  LDG.E R19, desc[UR14][R18.64] ;  /* 0x0000000e12137981 */ /* 0x0000a4000c1e1900 */
[C---:B------:R-:W-:Y:S02]  /*25a0*/  IMAD.WIDE.U32 R24, R15.reuse, 0x4, R16 ;  /* 0x000000040f187825 */ /* 0x040fe400078e0010 */
[----:B------:R-:W2:Y:S02]  /*25b0*/  LDG.E R8, desc[UR14][R22.64] ;  /* 0x0000000e16087981 */ /* 0x000ea4000c1e1900 */
[----:B------:R-:W-:Y:S02]  /*25c0*/  IMAD.WIDE.U32 R2, R15, 0x4, R10 ;  /* 0x000000040f027825 */ /* 0x000fe400078e000a */
[----:B------:R-:W3:Y:S02]  /*25d0*/  LDG.E R24, desc[UR14][R24.64] ;  /* 0x0000000e18187981 */ /* 0x000ee4000c1e1900 */
[----:B------:R-:W-:-:S02]  /*25e0*/  IMAD.WIDE.U32 R4, R13, 0x4, R16 ;  /* 0x000000040d047825 */ /* 0x000fc400078e0010 */
[----:B------:R-:W3:Y:S02]  /*25f0*/  LDG.E R3, desc[UR14][R2.64] ;  /* 0x0000000e02037981 */ /* 0x000ee4000c1e1900 */
[----:B------:R-:W-:Y:S02]  /*2600*/  IMAD.WIDE.U32 R6, R13, 0x4, R10 ;  /* 0x000000040d067825 */ /* 0x000fe400078e000a */
[----:B------:R-:W4:Y:S02]  /*2610*/  LDG.E R4, desc[UR14][R4.64] ;  /* 0x0000000e04047981 */ /* 0x000f24000c1e1900 */
[C---:B------:R-:W-:Y:S02]  /*2620*/  IMAD.WIDE.U32 R16, R9.reuse, 0x4, R16 ;  /* 0x0000000409107825 */ /* 0x040fe400078e0010 */
[----:B------:R-:W4:Y:S02]  /*2630*/  LDG.E R7, desc[UR14][R6.64] ;  /* 0x0000000e06077981 */ /* 0x000f24000c1e1900 */
[----:B------:R-:W-:-:S02]  /*2640*/  IMAD.WIDE.U32 R10, R9, 0x4, R10 ;  /* 0x00000004090a7825 */ /* 0x000fc400078e000a */
[----:B------:R-:W5:Y:S04]  /*2650*/  LDG.E R16, desc[UR14][R16.64] ;  /* 0x0000000e10107981 */ /* 0x000f68000c1e1900 */
[----:B------:R-:W5:Y:S01]  /*2660*/  LDG.E R11, desc[UR14][R10.64] ;  /* 0x0000000e0a0b7981 */ /* 0x000f62000c1e1900 */
[----:B0-----:R-:W-:Y:S02]  /*2670*/  IMAD.U32 R18, RZ, RZ, UR12 ;  /* 0x0000000cff127e24 */ /* 0x001fe4000f8e00ff */
[----:B--2---:R-:W-:Y:S01]  /*2680*/  FFMA.FTZ R8, R8, -UR16, R19 ;  /* 0x8000001008087c23 */ /* 0x004fe20008010013 */
[----:B------:R-:W-:Y:S02]  /*2690*/  IMAD.U32 R19, RZ, RZ, UR13 ;  /* 0x0000000dff137e24 */ /* 0x000fe4000f8e00ff */
[----:B---3--:R-:W-:-:S02]  /*26a0*/  FFMA.FTZ R24, R24, -UR16, R3 ;  /* 0x8000001018187c23 */ /* 0x008fc40008010003 */
[----:B------:R-:W-:Y:S01]  /*26b0*/  F2FP.BF16.F32.PACK_AB R8, RZ, R8 ;  /* 0x00000008ff08723e */ /* 0x000fe200000010ff */
[----:B------:R-:W-:-:S04]  /*26c0*/  IMAD.WIDE.U32 R2, R21, 0x2, R18 ;  /* 0x0000000215027825 */ /* 0x000fc800078e0012 */
[----:B----4-:R-:W-:Y:S01]  /*26d0*/  FFMA.FTZ R12, R4, -UR16, R7 ;  /* 0x80000010040c7c23 */ /* 0x010fe20008010007 */
[----:B------:R-:W-:Y:S01]  /*26e0*/  F2FP.BF16.F32.PACK_AB R24, RZ, R24 ;  /* 0x00000018ff18723e */ /* 0x000fe200000010ff */
[----:B------:R-:W-:-:S04]  /*26f0*/  IMAD.WIDE.U32 R4, R15, 0x2, R18 ;  /* 0x000000020f047825 */ /* 0x000fc800078e0012 */
[----:B-----5:R-:W-:Y:S01]  /*2700*/  FFMA.FTZ R14, R16, -UR16, R11 ;  /* 0x80000010100e7c23 */ /* 0x020fe2000801000b */
[----:B------:R-:W-:Y:S01]  /*2710*/  F2FP.BF16.F32.PACK_AB R12, RZ, R12 ;  /* 0x0000000cff0c723e */ /* 0x000fe200000010ff */
[--C-:B------:R-:W-:Y:S01]  /*2720*/  IMAD.WIDE.U32 R6, R13, 0x2, R18.reuse ;  /* 0x000000020d067825 */ /* 0x100fe200078e0012 */
[----:B------:R0:W-:Y:S02]  /*2730*/  STG.E.U16 desc[UR14][R2.64], R8 ;  /* 0x0000000802007986 */ /* 0x0001e4000c10150e */
[----:B------:R-:W-:Y:S01]  /*2740*/  F2FP.BF16.F32.PACK_AB R14, RZ, R14 ;  /* 0x0000000eff0e723e */ /* 0x000fe200000010ff */
[C---:B------:R-:W-:Y:S01]  /*2750*/  IMAD.WIDE.U32 R18, R9.reuse, 0x2, R18 ;  /* 0x0000000209127825 */ /* 0x040fe200078e0012 */
[----:B------:R0:W-:Y:S03]  /*2760*/  STG.E.U16 desc[UR14][R4.64], R24 ;  /* 0x0000001804007986 */ /* 0x0001e6000c10150e */
[----:B------:R-:W-:Y:S01]  /*2770*/  IMAD.IADD R21, R9, 0x1, R20 ;  /* 0x0000000109157824 */ /* 0x000fe200078e0214 */
[----:B------:R0:W-:Y:S04]  /*2780*/  STG.E.U16 desc[UR14][R6.64], R12 ;  /* 0x0000000c06007986 */ /* 0x0001e8000c10150e */
[----:B------:R0:W-:Y:S01]  /*2790*/  STG.E.U16 desc[UR14][R18.64], R14 ;  /* 0x0000000e12007986 */ /* 0x0001e2000c10150e */
[----:B------:R-:W-:-:S13]  /*27a0*/  ISETP.GE.AND P0, PT, R21, R0, PT ;  /* 0x000000001500720c */ /* 0x000fda0003f06270 */
[----:B0-----:R-:W-:Y:S05]  /*27b0*/  @!P0 BRA `(.L_x_6239) ;  /* 0xfffffffc00508947 */ /* 0x001fea000383ffff */
.L_x_6238:
[----:B------:R-:W-:Y:S05]  /*27c0*/  BSYNC B0 ;  /* 0x0000000000007941 */ /* 0x000fea0003800000 */
.L_x_6237:
[----:B------:R-:W-:-:S13]  /*27d0*/  ISETP.GE.AND P0, PT, R21, UR4, PT ;  /* 0x0000000415007c0c */ /* 0x000fda000bf06270 */
[----:B------:R-:W-:Y:S05]  /*27e0*/  @P0 EXIT ;  /* 0x000000000000094d */ /* 0x000fea0003800000 */
.L_x_6240:
[----:B------:R-:W-:Y:S01]  /*27f0*/  MOV R3, UR9 ;  /* 0x0000000900037c02 */ /* 0x000fe20008000f00 */
[----:B------:R-:W-:Y:S02]  /*2800*/  IMAD.U32 R2, RZ, RZ, UR8 ;  /* 0x00000008ff027e24 */ /* 0x000fe4000f8e00ff */
[----:B------:R-:W-:Y:S02]  /*2810*/  IMAD.U32 R4, RZ, RZ, UR10 ;  /* 0x0000000aff047e24 */ /* 0x000fe4000f8e00ff */
[----:B------:R-:W-:Y:S02]  /*2820*/  IMAD.U32 R5, RZ, RZ, UR11 ;  /* 0x0000000bff057e24 */ /* 0x000fe4000f8e00ff */
[----:B------:R-:W-:-:S04]  /*2830*/  IMAD.WIDE R2, R21, 0x4, R2 ;  /* 0x0000000415027825 */ /* 0x000fc800078e0202 */
[C---:B------:R-:W-:Y:S02]  /*2840*/  IMAD.WIDE R4, R21.reuse, 0x4, R4 ;  /* 0x0000000415047825 */ /* 0x040fe400078e0204 */
[----:B------:R-:W3:Y:S04]  /*2850*/  LDG.E R3, desc[UR14][R2.64] ;  /* 0x0000000e02037981 */ /* 0x000ee8000c1e1900 */
[----:B------:R-:W3:Y:S01]  /*2860*/  LDG.E R4, desc[UR14][R4.64] ;  /* 0x0000000e04047981 */ /* 0x000ee2000c1e1900 */
[----:B0-----:R-:W-:Y:S02]  /*2870*/  IMAD.U32 R6, RZ, RZ, UR12 ;  /* 0x0000000cff067e24 */ /* 0x001fe4000f8e00ff */
[----:B------:R-:W-:Y:S02]  /*2880*/  IMAD.U32 R7, RZ, RZ, UR13 ;  /* 0x0000000dff077e24 */ /* 0x000fe4000f8e00ff */
[----:B------:R-:W-:Y:S01]  /*2890*/  IMAD.WIDE R6, R21, 0x2, R6 ;  /* 0x0000000215067825 */ /* 0x000fe200078e0206 */
[----:B------:R-:W-:-:S04]  /*28a0*/  IADD3 R21, R20, R21, RZ ;  /* 0x0000001514157210 */ /* 0x000fc80007ffe0ff */
[----:B------:R-:W-:Y:S01]  /*28b0*/  ISETP.GE.AND P0, PT, R21, UR4, PT ;  /* 0x0000000415007c0c */ /* 0x000fe2000bf06270 */
[----:B---3--:R-:W-:-:S05]  /*28c0*/  FFMA.FTZ R0, R4, -UR16, R3 ;  /* 0x8000001004007c23 */ /* 0x008fca0008010003 */
[----:B------:R-:W-:-:S05]  /*28d0*/  F2FP.BF16.F32.PACK_AB R0, RZ, R0 ;  /* 0x00000000ff00723e */ /* 0x000fca00000010ff */
[----:B------:R0:W-:Y:S02]  /*28e0*/  STG.E.U16 desc[UR14][R6.64], R0 ;  /* 0x0000000006007986 */ /* 0x0001e4000c10150e */
[----:B------:R-:W-:Y:S05]  /*28f0*/  @!P0 BRA `(.L_x_6240) ;  /* 0xfffffffc00bc8947 */ /* 0x000fea000383ffff */
[----:B------:R-:W-:Y:S05]  /*2900*/  EXIT ;  /* 0x000000000000794d */ /* 0x000fea0003800000 */
.L_x_6231:
[----:B------:R-:W-:Y:S05]  /*2910*/  @P0 BRA `(.L_x_6241) ;  /* 0x0000000400f80947 */ /* 0x000fea0003800000 */
[----:B------:R-:W-:-:S04]  /*2920*/  ISETP.NE.U32.AND P0, PT, RZ, UR17, PT ;  /* 0x00000011ff007c0c */ /* 0x000fc8000bf05070 */
[----:B------:R-:W-:-:S13]  /*2930*/  ISETP.NE.AND.EX P0, PT, RZ, RZ, PT, P0 ;  /* 0x000000ffff00720c */ /* 0x000fda0003f05300 */
[----:B------:R-:W-:Y:S05]  /*2940*/  @!P0 BRA `(.L_x_6242) ;  /* 0x0000000000948947 */ /* 0x000fea0003800000 */
[----:B------:R-:W-:Y:S01]  /*2950*/  ISETP.LT.U32.AND P0, PT, R21, UR24, PT ;  /* 0x0000001815007c0c */ /* 0x000fe2000bf01070 */
[----:B------:R-:W1:Y:S03]  /*2960*/  LDC.64 R10, c[0x0][0x228] ;  /* 0x00008a00ff0a7b82 */ /* 0x000e660000000a00 */
[----:B------:R-:W-:-:S13]  /*2970*/  ISETP.GT.U32.AND.EX P0, PT, RZ, RZ, PT, P0 ;  /* 0x000000ffff00720c */ /* 0x000fda0003f04100 */
[----:B------:R-:W-:-:S05]  /*2980*/  @!P0 IADD3 R7, P1, R21, -UR24, RZ ;  /* 0x8000001815078c10 */ /* 0x000fca000ff3e0ff */
[----:B------:R-:W-:Y:S02]  /*2990*/  @!P0 IMAD.X R8, RZ, RZ, -0x1, P1 ;  /* 0xffffffffff088424 */ /* 0x000fe400008e06ff */
[----:B0-----:R-:W-:-:S03]  /*29a0*/  @!P0 IMAD.SHL.U32 R2, R7, 0x4, RZ ;  /* 0x0000000407028824 */ /* 0x001fc600078e00ff */
[----:B------:R-:W-:Y:S02]  /*29b0*/  @!P0 SHF.L.U64.HI R0, R7, 0x2, R8 ;  /* 0x0000000207008819 */ /* 0x000fe40000010208 */
[C---:B------:R-:W-:Y:S02]  /*29c0*/  @!P0 IADD3 R4, P1, R2.reuse, UR8, RZ ;  /* 0x0000000802048c10 */ /* 0x040fe4000ff3e0ff */
[----:B------:R-:W-:Y:S02]  /*29d0*/  @!P0 IADD3 R2, P2, R2, UR10, RZ ;  /* 0x0000000a02028c10 */ /* 0x000fe4000ff5e0ff */
[C---:B------:R-:W-:Y:S02]  /*29e0*/  @!P0 IADD3.X R5, R0.reuse, UR9, RZ, P1, !PT ;  /* 0x0000000900058c10 */ /* 0x040fe40008ffe4ff */
[----:B------:R-:W-:-:S04]  /*29f0*/  @!P0 IADD3.X R3, R0, UR11, RZ, P2, !PT ;  /* 0x0000000b00038c10 */ /* 0x000fc800097fe4ff */
[----:B------:R-:W3:Y:S04]  /*2a00*/  @!P0 LDG.E R5, desc[UR14][R4.64] ;  /* 0x0000000e04058981 */ /* 0x000ee8000c1e1900 */
[----:B------:R-:W3:Y:S01]  /*2a10*/  @!P0 LDG.E R2, desc[UR14][R2.64] ;  /* 0x0000000e02028981 */ /* 0x000ee2000c1e1900 */
[C---:B------:R-:W-:Y:S01]  /*2a20*/  @!P0 LEA R6, P1, R7.reuse, UR12, 0x1 ;  /* 0x0000000c07068c11 */ /* 0x040fe2000f8208ff */
[----:B------:R-:W-:Y:S01]  /*2a30*/  ULDC UR7, c[0x0][0x0] ;  /* 0x0000000000077ab9 */ /* 0x000fe20000000800 */
[----:B-1----:R-:W-:Y:S01]  /*2a40*/  IADD3 R9, P2, R10, UR24, RZ ;  /* 0x000000180a097c10 */ /* 0x002fe2000ff5e0ff */
[----:B------:R-:W-:Y:S01]  /*2a50*/  UIADD3 UR7, UP0, UR7, -UR24, URZ ;  /* 0x8000001807077290 */ /* 0x000fe2000ff1e03f */
[----:B------:R-:W-:Y:S02]  /*2a60*/  @!P0 LEA.HI.X R7, R7, UR13, R8, 0x1, P1 ;  /* 0x0000000d07078c11 */ /* 0x000fe400088f0c08 */
[----:B------:R-:W-:Y:S01]  /*2a70*/  ISETP.LT.U32.AND P1, PT, R9, R20, PT ;  /* 0x000000140900720c */ /* 0x000fe20003f21070 */
[----:B------:R-:W-:-:S02]  /*2a80*/  UIADD3.X UR17, URZ, -0x1, URZ, UP0, !UPT ;  /* 0xffffffff3f117890 */ /* 0x000fc400087fe43f */
[----:B------:R-:W-:Y:S02]  /*2a90*/  ULEA UR12, UP0, UR7, UR12, 0x1 ;  /* 0x0000000c070c7291 */ /* 0x000fe4000f80083f */
[----:B------:R-:W-:Y:S02]  /*2aa0*/  USHF.L.U32 UR5, UR7, 0x2, URZ ;  /* 0x0000000207057899 */ /* 0x000fe4000800063f */
[----:B------:R-:W-:Y:S02]  /*2ab0*/  ULEA.HI.X UR13, UR7, UR13, UR17, 0x1, UP0 ;  /* 0x0000000d070d7291 */ /* 0x000fe400080f0c11 */
[----:B------:R-:W-:Y:S02]  /*2ac0*/  USHF.L.U64.HI UR6, UR7, 0x2, UR17 ;  /* 0x0000000207067899 */ /* 0x000fe40008010211 */
[----:B------:R-:W-:Y:S02]  /*2ad0*/  UIADD3 UR10, UP0, UR5, UR10, URZ ;  /* 0x0000000a050a7290 */ /* 0x000fe4000ff1e03f */
[----:B------:R-:W-:-:S02]  /*2ae0*/  UIADD3 UR8, UP1, UR5, UR8, URZ ;  /* 0x0000000805087290 */ /* 0x000fc4000ff3e03f */
[----:B------:R-:W-:Y:S02]  /*2af0*/  UIADD3.X UR11, UR6, UR11, URZ, UP0, !UPT ;  /* 0x0000000b060b7290 */ /* 0x000fe400087fe43f */
[----:B------:R-:W-:Y:S01]  /*2b00*/  UIADD3.X UR9, UR6, UR9, URZ, UP1, !UPT ;  /* 0x0000000906097290 */ /* 0x000fe20008ffe43f */
[----:B---3--:R-:W-:Y:S01]  /*2b10*/  @!P0 FFMA.FTZ R0, R2, -UR16, R5 ;  /* 0x8000001002008c23 */ /* 0x008fe20008010005 */
[----:B------:R-:W-:-:S04]  /*2b20*/  IMAD.X R5, RZ, RZ, R11, P2 ;  /* 0x000000ffff057224 */ /* 0x000fc800010e060b */
[----:B------:R-:W-:-:S05]  /*2b30*/  @!P0 F2FP.BF16.F32.PACK_AB R0, RZ, R0 ;  /* 0x00000000ff00823e */ /* 0x000fca00000010ff */
[----:B------:R0:W-:Y:S01]  /*2b40*/  @!P0 STG.E.U16 desc[UR14][R6.64], R0 ;  /* 0x0000000006008986 */ /* 0x0001e2000c10150e */
[----:B------:R-:W-:-:S04]  /*2b50*/  ISETP.LT.AND.EX P0, PT, R5, RZ, PT, P1 ;  /* 0x000000ff0500720c */ /* 0x000fc80003f01310 */
[----:B------:R-:W-:-:S04]  /*2b60*/  SEL R3, R9, R20, P0 ;  /* 0x0000001409037207 */ /* 0x000fc80000000000 */
[----:B------:R-:W-:Y:S02]  /*2b70*/  IADD3 R3, P1, -R3, R9, RZ ;  /* 0x0000000903037210 */ /* 0x000fe40007f3e1ff */
[----:B0-----:R-:W-:-:S05]  /*2b80*/  SEL R0, R5, RZ, P0 ;  /* 0x000000ff05007207 */ /* 0x001fca0000000000 */
[----:B------:R-:W-:-:S07]  /*2b90*/  IMAD.X R0, R5, 0x1, ~R0, P1 ;  /* 0x0000000105007824 */ /* 0x000fce00008e0e00 */
.L_x_6242:
[----:B------:R-:W-:Y:S02]  /*2ba0*/  ISETP.NE.U32.AND P0, PT, R0, RZ, PT ;  /* 0x000000ff0000720c */ /* 0x000fe40003f05070 */
[----:B------:R-:W-:-:S11]  /*2bb0*/  SHF.L.U32 R8, R20, 0x2, RZ ;  /* 0x0000000214087819 */ /* 0x000fd600000006ff */
[----:B------:R-:W-:Y:S05]  /*2bc0*/  @!P0 BRA `(.L_x_6243) ;  /* 0x00000000001c8947 */ /* 0x000fea0003800000 */
[----:B------:R-:W-:Y:S01]  /*2bd0*/  IMAD.MOV.U32 R15, RZ, RZ, R3 ;  /* 0x000000ffff0f7224 */ /* 0x000fe200078e0003 */
[----:B------:R-:W-:Y:S01]  /*2be0*/  MOV R12, 0x2c10 ;  /* 0x00002c10000c7802 */ /* 0x000fe20000000f00 */
[----:B------:R-:W-:-:S07]  /*2bf0*/  IMAD.MOV.U32 R17, RZ, RZ, R0 ;  /* 0x000000ffff117224 */ /* 0x000fce00078e0000 */
[----:B0-2---:R-:W-:Y:S05]  /*2c00*/  CALL.REL.NOINC `($__internal_25_$__cuda_sm20_rem_s64) ;  /* 0x0000000c00c47944 */ /* 0x005fea0003c00000 */
[----:B------:R-:W-:Y:S02]  /*2c10*/  IMAD.MOV.U32 R4, RZ, RZ, R10 ;  /* 0x000000ffff047224 */ /* 0x000fe400078e000a */
[----:B------:R-:W-:Y:S01]  /*2c20*/  IMAD.MOV.U32 R5, RZ, RZ, R11 ;  /* 0x000000ffff057224 */ /* 0x000fe200078e000b */
[----:B------:R-:W-:Y:S06]  /*2c30*/  BRA `(.L_x_6244) ;  /* 0x0000000000487947 */ /* 0x000fec0003800000 */
.L_x_6243:
[----:B------:R-:W1:Y:S01]  /*2c40*/  I2F.U32.RP R6, R8 ;  /* 0x0000000800067306 */ /* 0x000e620000209000 */
[----:B------:R-:W-:Y:S01]  /*2c50*/  IMAD.MOV R7, RZ, RZ, -R8 ;  /* 0x000000ffff077224 */ /* 0x000fe200078e0a08 */
[----:B------:R-:W-:Y:S01]  /*2c60*/  ISETP.NE.U32.AND P1, PT, R8, RZ, PT ;  /* 0x000000ff0800720c */ /* 0x000fe20003f25070 */
[----:B------:R-:W-:-:S05]  /*2c70*/  IMAD.MOV.U32 R4, RZ, RZ, RZ ;  /* 0x000000ffff047224 */ /* 0x000fca00078e00ff */
[----:B-1----:R-:W1:Y:S02]  /*2c80*/  MUFU.RCP R6, R6 ;  /* 0x0000000600067308 */ /* 0x002e640000001000 */
[----:B-1----:R-:W-:-:S06]  /*2c90*/  IADD3 R5, R6, 0xffffffe, RZ ;  /* 0x0ffffffe06057810 */ /* 0x002fcc0007ffe0ff */
[----:B------:R-:W1:Y:S02]  /*2ca0*/  F2I.FTZ.U32.TRUNC.NTZ R5, R5 ;  /* 0x0000000500057305 */ /* 0x000e64000021f000 */
[----:B-1----:R-:W-:-:S04]  /*2cb0*/  IMAD R7, R7, R5, RZ ;  /* 0x0000000507077224 */ /* 0x002fc800078e02ff */
[----:B0-----:R-:W-:-:S04]  /*2cc0*/  IMAD.HI.U32 R2, R5, R7, R4 ;  /* 0x0000000705027227 */ /* 0x001fc800078e0004 */
        /* <DEDUP_REMOVED lines=8> */
[----:B------:R-:W-:-:S07]  /*2d50*/  @!P1 LOP3.LUT R4, RZ, R8, RZ, 0x33, !PT ;  /* 0x00000008ff049212 */ /* 0x000fce00078e33ff */
.L_x_6244:
[----:B------:R-:W-:Y:S01]  /*2d60*/  IADD3 R2, P0, R3, -R4, RZ ;  /* 0x8000000403027210 */ /* 0x000fe20007f1e0ff */
[C---:B------:R-:W-:Y:S01]  /*2d70*/  IMAD.SHL.U32 R7, R21.reuse, 0x4, RZ ;  /* 0x0000000415077824 */ /* 0x040fe200078e00ff */
[----:B------:R-:W-:Y:S01]  /*2d80*/  SHF.L.U64.HI R4, R21, 0x2, RZ ;  /* 0x0000000215047819 */ /* 0x000fe200000102ff */
[----:B------:R-:W-:Y:S01]  /*2d90*/  BSSY B0, `(.L_x_6245) ;  /* 0x0000022000007945 */ /* 0x000fe20003800000 */
[----:B------:R-:W-:Y:S01]  /*2da0*/  IADD3 R12, P2, R2, R21, RZ ;  /* 0x00000015020c7210 */ /* 0x000fe20007f5e0ff */
[----:B------:R-:W-:Y:S01]  /*2db0*/  IMAD.X R13, R0, 0x1, ~R5, P0 ;  /* 0x00000001000d7824 */ /* 0x000fe200000e0e05 */
[----:B------:R-:W-:Y:S02]  /*2dc0*/  ISETP.GE.U32.AND P1, PT, R7, R2, PT ;  /* 0x000000020700720c */ /* 0x000fe40003f26070 */
[----:B------:R-:W-:Y:S01]  /*2dd0*/  ISETP.GE.U32.AND P0, PT, R12, R3, PT ;  /* 0x000000030c00720c */ /* 0x000fe20003f06070 */
[----:B------:R-:W-:Y:S01]  /*2de0*/  IMAD.X R15, RZ, RZ, R13, P2 ;  /* 0x000000ffff0f7224 */ /* 0x000fe200010e060d */
[----:B------:R-:W-:-:S04]  /*2df0*/  ISETP.GE.AND.EX P1, PT, R4, R13, PT, P1 ;  /* 0x0000000d0400720c */ /* 0x000fc80003f26310 */
[----:B------:R-:W-:-:S09]  /*2e00*/  ISETP.GE.AND.EX P0, PT, R15, R0, PT, P0 ;  /* 0x000000000f00720c */ /* 0x000fd20003f06300 */
[----:B------:R-:W-:Y:S05]  /*2e10*/  @P1 BRA `(.L_x_6246) ;  /* 0x0000000000641947 */ /* 0x000fea0003800000 */
[----:B------:R-:W-:-:S07]  /*2e20*/  MOV R14, RZ ;  /* 0x000000ff000e7202 */ /* 0x000fce0000000f00 */
.L_x_6247:
[C---:B------:R-:W-:Y:S01]  /*2e30*/  IMAD.SHL.U32 R8, R21.reuse, 0x10, RZ ;  /* 0x0000001015087824 */ /* 0x040fe200078e00ff */
[----:B------:R-:W-:-:S04]  /*2e40*/  SHF.L.U64.HI R4, R21, 0x4, R14 ;  /* 0x0000000415047819 */ /* 0x000fc8000001020e */
[C---:B------:R-:W-:Y:S02]  /*2e50*/  IADD3 R6, P1, R8.reuse, UR10, RZ ;  /* 0x0000000a08067c10 */ /* 0x040fe4000ff3e0ff */
[----:B------:R-:W-:Y:S02]  /*2e60*/  IADD3 R8, P2, R8, UR8, RZ ;  /* 0x0000000808087c10 */ /* 0x000fe4000ff5e0ff */
[C---:B------:R-:W-:Y:S02]  /*2e70*/  IADD3.X R7, R4.reuse, UR11, RZ, P1, !PT ;  /* 0x0000000b04077c10 */ /* 0x040fe40008ffe4ff */
[----:B------:R-:W-:-:S04]  /*2e80*/  IADD3.X R9, R4, UR9, RZ, P2, !PT ;  /* 0x0000000904097c10 */ /* 0x000fc800097fe4ff */
[----:B------:R-:W3:Y:S04]  /*2e90*/  LDG.E.128 R4, desc[UR14][R6.64] ;  /* 0x0000000e06047981 */ /* 0x000ee8000c1e1d00 */
[----:B------:R-:W3:Y:S02]  /*2ea0*/  LDG.E.128 R8, desc[UR14][R8.64] ;  /* 0x0000000e08087981 */ /* 0x000ee4000c1e1d00 */
[----:B---3--:R-:W-:Y:S01]  /*2eb0*/  FFMA.FTZ R16, R4, -UR16, R8 ;  /* 0x8000001004107c23 */ /* 0x008fe20008010008 */
[----:B------:R-:W-:Y:S01]  /*2ec0*/  FFMA.FTZ R5, R5, -UR16, R9 ;  /* 0x8000001005057c23 */ /* 0x000fe20008010009 */
[----:B------:R-:W-:Y:S01]  /*2ed0*/  LEA R4, P1, R21, UR12, 0x3 ;  /* 0x0000000c15047c11 */ /* 0x000fe2000f8218ff */
[----:B------:R-:W-:Y:S01]  /*2ee0*/  FFMA.FTZ R10, R6, -UR16, R10 ;  /* 0x80000010060a7c23 */ /* 0x000fe2000801000a */
[----:B------:R-:W-:-:S02]  /*2ef0*/  FFMA.FTZ R11, R7, -UR16, R11 ;  /* 0x80000010070b7c23 */ /* 0x000fc4000801000b */
[----:B------:R-:W-:Y:S02]  /*2f00*/  F2FP.BF16.F32.PACK_AB R16, R5, R16 ;  /* 0x000000100510723e */ /* 0x000fe400000010ff */
[----:B------:R-:W-:Y:S02]  /*2f10*/  LEA.HI.X R5, R21, UR13, R14, 0x3, P1 ;  /* 0x0000000d15057c11 */ /* 0x000fe400088f1c0e */
[----:B------:R-:W-:Y:S02]  /*2f20*/  IADD3 R21, P1, R20, R21, RZ ;  /* 0x0000001514157210 */ /* 0x000fe40007f3e0ff */
[----:B------:R-:W-:-:S03]  /*2f30*/  F2FP.BF16.F32.PACK_AB R17, R11, R10 ;  /* 0x0000000a0b11723e */ /* 0x000fc600000010ff */
[----:B------:R-:W-:Y:S02]  /*2f40*/  IMAD.SHL.U32 R7, R21, 0x4, RZ ;  /* 0x0000000415077824 */ /* 0x000fe400078e00ff */
[----:B------:R-:W-:Y:S01]  /*2f50*/  IMAD.X R14, RZ, RZ, R14, P1 ;  /* 0x000000ffff0e7224 */ /* 0x000fe200008e060e */
[----:B------:R0:W-:Y:S02]  /*2f60*/  STG.E.64 desc[UR14][R4.64], R16 ;  /* 0x0000001004007986 */ /* 0x0001e4000c101b0e */
[----:B------:R-:W-:Y:S02]  /*2f70*/  ISETP.GE.U32.AND P1, PT, R7, R2, PT ;  /* 0x000000020700720c */ /* 0x000fe40003f26070 */
[----:B------:R-:W-:-:S04]  /*2f80*/  SHF.L.U64.HI R6, R21, 0x2, R14 ;  /* 0x0000000215067819 */ /* 0x000fc8000001020e */
[----:B------:R-:W-:-:S13]  /*2f90*/  ISETP.GE.AND.EX P1, PT, R6, R13, PT, P1 ;  /* 0x0000000d0600720c */ /* 0x000fda0003f26310 */
[----:B0-----:R-:W-:Y:S05]  /*2fa0*/  @!P1 BRA `(.L_x_6247) ;  /* 0xfffffffc00a09947 */ /* 0x001fea000383ffff */
.L_x_6246:
[----:B------:R-:W-:Y:S05]  /*2fb0*/  BSYNC B0 ;  /* 0x0000000000007941 */ /* 0x000fea0003800000 */
.L_x_6245:
[----:B------:R-:W-:Y:S05]  /*2fc0*/  @P0 EXIT ;  /* 0x000000000000094d */ /* 0x000fea0003800000 */
.L_x_6248:
[C---:B------:R-:W-:Y:S01]  /*2fd0*/  IMAD.SHL.U32 R6, R12.reuse, 0x4, RZ ;  /* 0x000000040c067824 */ /* 0x040fe200078e00ff */
[----:B0-----:R-:W-:-:S04]  /*2fe0*/  SHF.L.U64.HI R2, R12, 0x2, R15 ;  /* 0x000000020c027819 */ /* 0x001fc8000001020f */
        /* <DEDUP_REMOVED lines=8> */
[----:B------:R-:W-:-:S04]  /*3070*/  IADD3 R12, P0, R20, R12, RZ ;  /* 0x0000000c140c7210 */ /* 0x000fc80007f1e0ff */
[----:B------:R-:W-:Y:S02]  /*3080*/  IADD3.X R15, RZ, R15, RZ, P0, !PT ;  /* 0x0000000fff0f7210 */ /* 0x000fe400007fe4ff */
[----:B------:R-:W-:-:S04]  /*3090*/  ISETP.GE.U32.AND P0, PT, R12, R3, PT ;  /* 0x000000030c00720c */ /* 0x000fc80003f06070 */
[----:B------:R-:W-:Y:S01]  /*30a0*/  ISETP.GE.AND.EX P0, PT, R15, R0, PT, P0 ;  /* 0x000000000f00720c */ /* 0x000fe20003f06300 */
[----:B---3--:R-:W-:-:S05]  /*30b0*/  FFMA.FTZ R2, R4, -UR16, R7 ;  /* 0x8000001004027c23 */ /* 0x008fca0008010007 */
[----:B------:R-:W-:-:S05]  /*30c0*/  F2FP.BF16.F32.PACK_AB R2, RZ, R2 ;  /* 0x00000002ff02723e */ /* 0x000fca00000010ff */
[----:B------:R0:W-:Y:S02]  /*30d0*/  STG.E.U16 desc[UR14][R8.64], R2 ;  /* 0x0000000208007986 */ /* 0x0001e4000c10150e */
[----:B------:R-:W-:Y:S05]  /*30e0*/  @!P0 BRA `(.L_x_6248) ;  /* 0xfffffffc00b88947 */ /* 0x000fea000383ffff */
[----:B------:R-:W-:Y:S05]  /*30f0*/  EXIT ;  /* 0x000000000000794d */ /* 0x000fea0003800000 */
.L_x_6241:
[----:B------:R-:W-:Y:S01]  /*3100*/  IMAD.SHL.U32 R3, R20, 0x4, RZ ;  /* 0x0000000414037824 */ /* 0x000fe200078e00ff */
[----:B------:R-:W-:Y:S01]  /*3110*/  ISETP.NE.AND P0, PT, RZ, UR24, PT ;  /* 0x00000018ff007c0c */ /* 0x000fe2000bf05270 */
[----:B------:R-:W-:Y:S02]  /*3120*/  ULDC UR4, c[0x0][0x228] ;  /* 0x00008a0000047ab9 */ /* 0x000fe40000000800 */
[----:B------:R-:W1:Y:S01]  /*3130*/  I2F.U32.RP R6, R3 ;  /* 0x0000000300067306 */ /* 0x000e620000209000 */
[----:B------:R-:W-:Y:S01]  /*3140*/  IMAD.MOV R7, RZ, RZ, -R3 ;  /* 0x000000ffff077224 */ /* 0x000fe200078e0a03 */
[----:B------:R-:W-:-:S06]  /*3150*/  MOV R0, UR4 ;  /* 0x0000000400007c02 */ /* 0x000fcc0008000f00 */
[----:B-1----:R-:W1:Y:S02]  /*3160*/  MUFU.RCP R6, R6 ;  /* 0x0000000600067308 */ /* 0x002e640000001000 */
[----:B-1----:R-:W-:-:S06]  /*3170*/  VIADD R4, R6, 0xffffffe ;  /* 0x0ffffffe06047836 */ /* 0x002fcc0000000000 */
[----:B------:R1:W3:Y:S02]  /*3180*/  F2I.FTZ.U32.TRUNC.NTZ R5, R4 ;  /* 0x0000000400057305 */ /* 0x0002e4000021f000 */
[----:B-1----:R-:W-:Y:S02]  /*3190*/  IMAD.MOV.U32 R4, RZ, RZ, RZ ;  /* 0x000000ffff047224 */ /* 0x002fe400078e00ff */
[----:B---3--:R-:W-:-:S04]  /*31a0*/  IMAD R7, R7, R5, RZ ;  /* 0x0000000507077224 */ /* 0x008fc800078e02ff */
[----:B------:R-:W-:Y:S01]  /*31b0*/  IMAD.HI.U32 R13, R5, R7, R4 ;  /* 0x00000007050d7227 */ /* 0x000fe200078e0004 */
[----:B------:R-:W-:Y:S06]  /*31c0*/  @!P0 BRA `(.L_x_6249) ;  /* 0x00000000007c8947 */ /* 0x000fec0003800000 */
[----:B------:R-:W-:-:S13]  /*31d0*/  ISETP.GE.U32.AND P0, PT, R21, UR24, PT ;  /* 0x0000001815007c0c */ /* 0x000fda000bf06070 */
[----:B------:R-:W-:-:S04]  /*31e0*/  @P0 IADD3 R10, P1, R21, -UR24, RZ ;  /* 0x80000018150a0c10 */ /* 0x000fc8000ff3e0ff */
[----:B------:R-:W-:Y:S01]  /*31f0*/  @P0 LEA.HI.X.SX32 R11, R21, 0xffffffff, 0x1, P1 ;  /* 0xffffffff150b0811 */ /* 0x000fe200008f0eff */
[----:B------:R-:W-:-:S03]  /*3200*/  @P0 IMAD.SHL.U32 R6, R10, 0x4, RZ ;  /* 0x000000040a060824 */ /* 0x000fc600078e00ff */
[----:B------:R-:W-:Y:S02]  /*3210*/  @P0 SHF.L.U64.HI R7, R10, 0x2, R11 ;  /* 0x000000020a070819 */ /* 0x000fe4000001020b */
[C---:B------:R-:W-:Y:S02]  /*3220*/  @P0 IADD3 R4, P2, R6.reuse, UR10, RZ ;  /* 0x0000000a06040c10 */ /* 0x040fe4000ff5e0ff */
[----:B------:R-:W-:Y:S02]  /*3230*/  @P0 IADD3 R6, P1, R6, UR8, RZ ;  /* 0x0000000806060c10 */ /* 0x000fe4000ff3e0ff */
[C---:B------:R-:W-:Y:S02]  /*3240*/  @P0 IADD3.X R5, R7.reuse, UR11, RZ, P2, !PT ;  /* 0x0000000b07050c10 */ /* 0x040fe400097fe4ff */
[----:B------:R-:W-:-:S03]  /*3250*/  @P0 IADD3.X R7, R7, UR9, RZ, P1, !PT ;  /* 0x0000000907070c10 */ /* 0x000fc60008ffe4ff */
[----:B------:R-:W0:Y:S04]  /*3260*/  @P0 LDG.E R4, desc[UR14][R4.64] ;  /* 0x0000000e04040981 */ /* 0x000e28000c1e1900 */
[----:B------:R-:W0:Y:S01]  /*3270*/  @P0 LDG.E R7, desc[UR14][R6.64] ;  /* 0x0000000e06070981 */ /* 0x000e22000c1e1900 */
[----:B------:R-:W-:Y:S01]  /*3280*/  @P0 LEA R8, P1, R10, UR12, 0x1 ;  /* 0x0000000c0a080c11 */ /* 0x000fe2000f8208ff */
[----:B------:R-:W-:Y:S02]  /*3290*/  ULDC UR4, c[0x0][0x0] ;  /* 0x0000000000047ab9 */ /* 0x000fe40000000800 */
[----:B------:R-:W-:-:S04]  /*32a0*/  UIADD3 UR4, UP0, UR4, -UR24, URZ ;  /* 0x8000001804047290 */ /* 0x000fc8000ff1e03f */
[----:B------:R-:W-:Y:S02]  /*32b0*/  UIADD3.X UR7, URZ, -0x1, URZ, UP0, !UPT ;  /* 0xffffffff3f077890 */ /* 0x000fe400087fe43f */
[----:B------:R-:W-:Y:S02]  /*32c0*/  USHF.L.U32 UR6, UR4, 0x2, URZ ;  /* 0x0000000204067899 */ /* 0x000fe4000800063f */
[----:B------:R-:W-:Y:S02]  /*32d0*/  ULEA UR12, UP0, UR4, UR12, 0x1 ;  /* 0x0000000c040c7291 */ /* 0x000fe4000f80083f */
[----:B------:R-:W-:Y:S02]  /*32e0*/  USHF.L.U64.HI UR5, UR4, 0x2, UR7 ;  /* 0x0000000204057899 */ /* 0x000fe40008010207 */
[----:B------:R-:W-:Y:S02]  /*32f0*/  UIADD3 UR10, UP1, UR6, UR10, URZ ;  /* 0x0000000a060a7290 */ /* 0x000fe4000ff3e03f */
[----:B------:R-:W-:-:S02]  /*3300*/  UIADD3 UR8, UP2, UR6, UR8, URZ ;  /* 0x0000000806087290 */ /* 0x000fc4000ff5e03f */
[----:B------:R-:W-:Y:S02]  /*3310*/  UIADD3.X UR11, UR5, UR11, URZ, UP1, !UPT ;  /* 0x0000000b050b7290 */ /* 0x000fe40008ffe43f */
[----:B------:R-:W-:Y:S01]  /*3320*/  UIADD3.X UR9, UR5, UR9, URZ, UP2, !UPT ;  /* 0x0000000905097290 */ /* 0x000fe200097fe43f */
[----:B0-----:R-:W-:-:S05]  /*3330*/  @P0 FFMA.FTZ R9, R4, -UR16, R7 ;  /* 0x8000001004090c23 */ /* 0x001fca0008010007 */
[----:B------:R-:W-:Y:S02]  /*3340*/  @P0 F2FP.BF16.F32.PACK_AB R5, RZ, R9 ;  /* 0x00000009ff05023e */ /* 0x000fe400000010ff */
[----:B------:R-:W-:Y:S01]  /*3350*/  @P0 LEA.HI.X R9, R10, UR13, R11, 0x1, P1 ;  /* 0x0000000d0a090c11 */ /* 0x000fe200088f0c0b */
[----:B------:R-:W-:Y:S01]  /*3360*/  ULEA.HI.X UR13, UR4, UR13, UR7, 0x1, UP0 ;  /* 0x0000000d040d7291 */ /* 0x000fe200080f0c07 */
[----:B------:R-:W-:Y:S01]  /*3370*/  PRMT R7, R5, 0x7610, R7 ;  /* 0x0000761005077816 */ /* 0x000fe20000000007 */
[----:B------:R-:W-:-:S04]  /*3380*/  VIADD R5, R0, UR24 ;  /* 0x0000001800057c36 */ /* 0x000fc80008000000 */
[----:B------:R1:W-:Y:S01]  /*3390*/  @P0 STG.E.U16 desc[UR14][R8.64], R7 ;  /* 0x0000000708000986 */ /* 0x0003e2000c10150e */
[----:B------:R-:W-:-:S05]  /*33a0*/  VIMNMX.U32 R0, R5, R20, PT ;  /* 0x0000001405007248 */ /* 0x000fca0003fe0000 */
[----:B------:R-:W-:-:S07]  /*33b0*/  IMAD.IADD R0, R5, 0x1, -R0 ;  /* 0x0000000105007824 */ /* 0x000fce00078e0a00 */
.L_x_6249:
[----:B------:R-:W-:Y:S01]  /*33c0*/  IMAD.HI.U32 R4, R13, R0, RZ ;  /* 0x000000000d047227 */ /* 0x000fe200078e00ff */
[----:B------:R-:W-:Y:S01]  /*33d0*/  ISETP.NE.U32.AND P1, PT, R3, RZ, PT ;  /* 0x000000ff0300720c */ /* 0x000fe20003f25070 */
[----:B------:R-:W-:Y:S01]  /*33e0*/  BSSY B0, `(.L_x_6250) ;  /* 0x0000022000007945 */ /* 0x000fe20003800000 */
[----:B------:R-:W-:Y:S01]  /*33f0*/  MOV R12, UR8 ;  /* 0x00000008000c7c02 */ /* 0x000fe20008000f00 */
[----:B------:R-:W-:Y:S01]  /*3400*/  IMAD.U32 R13, RZ, RZ, UR9 ;  /* 0x00000009ff0d7e24 */ /* 0x000fe2000f8e00ff */
[----:B------:R-:W-:Y:S01]  /*3410*/  IADD3 R4, -R4, RZ, RZ ;  /* 0x000000ff04047210 */ /* 0x000fe20007ffe1ff */
[----:B------:R-:W-:Y:S01]  /*3420*/  IMAD.U32 R15, RZ, RZ, UR11 ;  /* 0x0000000bff0f7e24 */ /* 0x000fe2000f8e00ff */
[----:B------:R-:W-:-:S03]  /*3430*/  MOV R14, UR10 ;  /* 0x0000000a000e7c02 */ /* 0x000fc60008000f00 */
[----:B------:R-:W-:-:S05]  /*3440*/  IMAD R16, R3, R4, R0 ;  /* 0x0000000403107224 */ /* 0x000fca00078e0200 */
[----:B------:R-:W-:-:S13]  /*3450*/  ISETP.GE.U32.AND P0, PT, R16, R3, PT ;  /* 0x000000031000720c */ /* 0x000fda0003f06070 */
[----:B------:R-:W-:-:S05]  /*3460*/  @P0 IMAD.IADD R16, R16, 0x1, -R3 ;  /* 0x0000000110100824 */ /* 0x000fca00078e0a03 */
[----:B------:R-:W-:-:S13]  /*3470*/  ISETP.GE.U32.AND P0, PT, R16, R3, PT ;  /* 0x000000031000720c */ /* 0x000fda0003f06070 */
[----:B------:R-:W-:Y:S01]  /*3480*/  @P0 IMAD.IADD R16, R16, 0x1, -R3 ;  /* 0x0000000110100824 */ /* 0x000fe200078e0a03 */
[----:B------:R-:W-:Y:S01]  /*3490*/  @!P1 LOP3.LUT R16, RZ, R3, RZ, 0x33, !PT ;  /* 0x00000003ff109212 */ /* 0x000fe200078e33ff */
[----:B------:R-:W-:-:S04]  /*34a0*/  IMAD.U32 R3, RZ, RZ, UR13 ;  /* 0x0000000dff037e24 */ /* 0x000fc8000f8e00ff */
[----:B------:R-:W-:-:S04]  /*34b0*/  IMAD.IADD R16, R0, 0x1, -R16 ;  /* 0x0000000100107824 */ /* 0x000fc800078e0a10 */
[----:B------:R-:W-:Y:S01]  /*34c0*/  IMAD.IADD R17, R21, 0x1, R16 ;  /* 0x0000000115117824 */ /* 0x000fe200078e0210 */
[----:B------:R-:W-:Y:S01]  /*34d0*/  ISETP.GE.AND P0, PT, R2, R16, PT ;  /* 0x000000100200720c */ /* 0x000fe20003f06270 */
[----:B0-----:R-:W-:-:S12]  /*34e0*/  IMAD.U32 R2, RZ, RZ, UR12 ;  /* 0x0000000cff027e24 */ /* 0x001fd8000f8e00ff */
[----:B------:R-:W-:Y:S05]  /*34f0*/  @P0 BRA `(.L_x_6251) ;  /* 0x0000000000400947 */ /* 0x000fea0003800000 */
.L_x_6252:
[----:B------:R-:W-:-:S04]  /*3500*/  IMAD.WIDE R4, R21, 0x10, R14 ;  /* 0x0000001015047825 */ /* 0x000fc800078e020e */
[----:B-1----:R-:W-:Y:S02]  /*3510*/  IMAD.WIDE R8, R21, 0x10, R12 ;  /* 0x0000001015087825 */ /* 0x002fe400078e020c */
[----:B------:R-:W3:Y:S04]  /*3520*/  LDG.E.128 R4, desc[UR14][R4.64] ;  /* 0x0000000e04047981 */ /* 0x000ee8000c1e1d00 */
[----:B------:R-:W3:Y:S02]  /*3530*/  LDG.E.128 R8, desc[UR14][R8.64] ;  /* 0x0000000e08087981 */ /* 0x000ee4000c1e1d00 */
[----:B---3--:R-:W-:Y:S01]  /*3540*/  FFMA.FTZ R18, R4, -UR16, R8 ;  /* 0x8000001004127c23 */ /* 0x008fe20008010008 */
[----:B--2---:R-:W-:Y:S01]  /*3550*/  FFMA.FTZ R19, R5, -UR16, R9 ;  /* 0x8000001005137c23 */ /* 0x004fe20008010009 */
[----:B------:R-:W-:Y:S01]  /*3560*/  FFMA.FTZ R10, R6, -UR16, R10 ;  /* 0x80000010060a7c23 */ /* 0x000fe2000801000a */
[----:B------:R-:W-:Y:S01]  /*3570*/  FFMA.FTZ R11, R7, -UR16, R11 ;  /* 0x80000010070b7c23 */ /* 0x000fe2000801000b */
[----:B------:R-:W-:-:S02]  /*3580*/  IMAD.WIDE R6, R21, 0x8, R2 ;  /* 0x0000000815067825 */ /* 0x000fc400078e0202 */
[----:B------:R-:W-:Y:S02]  /*3590*/  F2FP.BF16.F32.PACK_AB R18, R19, R18 ;  /* 0x000000121312723e */ /* 0x000fe400000010ff */
[----:B------:R-:W-:Y:S01]  /*35a0*/  F2FP.BF16.F32.PACK_AB R19, R11, R10 ;  /* 0x0000000a0b13723e */ /* 0x000fe200000010ff */
[----:B------:R-:W-:-:S04]  /*35b0*/  IMAD.IADD R21, R20, 0x1, R21 ;  /* 0x0000000114157824 */ /* 0x000fc800078e0215 */
[----:B------:R0:W-:Y:S01]  /*35c0*/  STG.E.64 desc[UR14][R6.64], R18 ;  /* 0x0000001206007986 */ /* 0x0001e2000c101b0e */
[----:B------:R-:W-:-:S04]  /*35d0*/  SHF.L.U32 R5, R21, 0x2, RZ ;  /* 0x0000000215057819 */ /* 0x000fc800000006ff */
[----:B------:R-:W-:-:S13]  /*35e0*/  ISETP.GE.AND P0, PT, R5, R16, PT ;  /* 0x000000100500720c */ /* 0x000fda0003f06270 */
[----:B0-----:R-:W-:Y:S05]  /*35f0*/  @!P0 BRA `(.L_x_6252) ;  /* 0xfffffffc00c08947 */ /* 0x001fea000383ffff */
.L_x_6251:
[----:B------:R-:W-:Y:S05]  /*3600*/  BSYNC B0 ;  /* 0x0000000000007941 */ /* 0x000fea0003800000 */
.L_x_6250:
[----:B------:R-:W-:-:S13]  /*3610*/  ISETP.GE.AND P0, PT, R17, R0, PT ;  /* 0x000000001100720c */ /* 0x000fda0003f06270 */
[----:B------:R-:W-:Y:S05]  /*3620*/  @P0 EXIT ;  /* 0x000000000000094d */ /* 0x000fea0003800000 */
.L_x_6253:
[----:B------:R-:W-:-:S04]  /*3630*/  IMAD.WIDE R4, R17, 0x4, R12 ;  /* 0x0000000411047825 */ /* 0x000fc800078e020c */
[----:B-1----:R-:W-:Y:S02]  /*3640*/  IMAD.WIDE R6, R17, 0x4, R14 ;  /* 0x0000000411067825 */ /* 0x002fe400078e020e */
[----:B------:R-:W3:Y:S04]  /*3650*/  LDG.E R5, desc[UR14][R4.64] ;  /* 0x0000000e04057981 */ /* 0x000ee8000c1e1900 */
[----:B------:R-:W3:Y:S02]  /*3660*/  LDG.E R6, desc[UR14][R6.64] ;  /* 0x0000000e06067981 */ /* 0x000ee4000c1e1900 */
[----:B---3--:R-:W-:-:S05]  /*3670*/  FFMA.FTZ R8, R6, -UR16, R5 ;  /* 0x8000001006087c23 */ /* 0x008fca0008010005 */
[----:B------:R-:W-:Y:S01]  /*3680*/  F2FP.BF16.F32.PACK_AB R5, RZ, R8 ;  /* 0x00000008ff05723e */ /* 0x000fe200000010ff */
[----:B------:R-:W-:-:S04]  /*3690*/  IMAD.WIDE R8, R17, 0x2, R2 ;  /* 0x0000000211087825 */ /* 0x000fc800078e0202 */
[----:B------:R-:W-:Y:S01]  /*36a0*/  IMAD.IADD R17, R20, 0x1, R17 ;  /* 0x0000000114117824 */ /* 0x000fe200078e0211 */
[----:B------:R0:W-:Y:S04]  /*36b0*/  STG.E.U16 desc[UR14][R8.64], R5 ;  /* 0x0000000508007986 */ /* 0x0001e8000c10150e */
[----:B------:R-:W-:-:S13]  /*36c0*/  ISETP.GE.AND P0, PT, R17, R0, PT ;  /* 0x000000001100720c */ /* 0x000fda0003f06270 */
[----:B0-----:R-:W-:Y:S05]  /*36d0*/  @!P0 BRA `(.L_x_6253) ;  /* 0xfffffffc00d48947 */ /* 0x001fea000383ffff */
[----:B------:R-:W-:Y:S05]  /*36e0*/  EXIT ;  /* 0x000000000000794d */ /* 0x000fea0003800000 */
        .weak           $__internal_24_$__cuda_sm20_div_u64
        .type           $__internal_24_$__cuda_sm20_div_u64,@function
        .size           $__internal_24_$__cuda_sm20_div_u64,($__internal_25_$__cuda_sm20_rem_s64 - $__internal_24_$__cuda_sm20_div_u64)
$__internal_24_$__cuda_sm20_div_u64:
[----:B------:R-:W-:Y:S02]  /*36f0*/  IMAD.MOV.U32 R22, RZ, RZ, R2 ;  /* 0x000000ffff167224 */ /* 0x000fe400078e0002 */
[----:B------:R-:W-:-:S04]  /*3700*/  IMAD.MOV.U32 R23, RZ, RZ, RZ ;  /* 0x000000ffff177224 */ /* 0x000fc800078e00ff */
[----:B------:R-:W0:Y:S08]  /*3710*/  I2F.U64.RP R16, R22 ;  /* 0x0000001600107312 */ /* 0x000e300000309000 */
[----:B0-----:R-:W0:Y:S02]  /*3720*/  MUFU.RCP R16, R16 ;  /* 0x0000001000107308 */ /* 0x001e240000001000 */
[----:B0-----:R-:W-:-:S06]  /*3730*/  IADD3 R4, R16, 0x1ffffffe, RZ ;  /* 0x1ffffffe10047810 */ /* 0x001fcc0007ffe0ff */
[----:B------:R-:W0:Y:S02]  /*3740*/  F2I.U64.TRUNC R4, R4 ;  /* 0x0000000400047311 */ /* 0x000e24000020d800 */
[----:B0-----:R-:W-:-:S04]  /*3750*/  IMAD.WIDE.U32 R6, R4, R2, RZ ;  /* 0x0000000204067225 */ /* 0x001fc800078e00ff */
[----:B------:R-:W-:Y:S01]  /*3760*/  IMAD R7, R5, R2, R7 ;  /* 0x0000000205077224 */ /* 0x000fe200078e0207 */
[----:B------:R-:W-:-:S05]  /*3770*/  IADD3 R25, P1, RZ, -R6, RZ ;  /* 0x80000006ff197210 */ /* 0x000fca0007f3e0ff */
[----:B------:R-:W-:-:S04]  /*3780*/  IMAD.HI.U32 R6, R4, R25, RZ ;  /* 0x0000001904067227 */ /* 0x000fc800078e00ff */
[----:B------:R-:W-:Y:S02]  /*3790*/  IMAD.X R27, RZ, RZ, ~R7, P1 ;  /* 0x000000ffff1b7224 */ /* 0x000fe400008e0e07 */
[----:B------:R-:W-:Y:S02]  /*37a0*/  IMAD.MOV.U32 R7, RZ, RZ, R4 ;  /* 0x000000ffff077224 */ /* 0x000fe400078e0004 */
[-C--:B------:R-:W-:Y:S02]  /*37b0*/  IMAD R23, R5, R27.reuse, RZ ;  /* 0x0000001b05177224 */ /* 0x080fe400078e02ff */
[----:B------:R-:W-:-:S04]  /*37c0*/  IMAD.WIDE.U32 R6, P1, R4, R27, R6 ;  /* 0x0000001b04067225 */ /* 0x000fc80007820006 */
[----:B------:R-:W-:-:S04]  /*37d0*/  IMAD.HI.U32 R27, R5, R27, RZ ;  /* 0x0000001b051b7227 */ /* 0x000fc800078e00ff */
[----:B------:R-:W-:-:S05]  /*37e0*/  IMAD.HI.U32 R6, P2, R5, R25, R6 ;  /* 0x0000001905067227 */ /* 0x000fca0007840006 */
[----:B------:R-:W-:Y:S01]  /*37f0*/  IADD3 R7, P3, R23, R6, RZ ;  /* 0x0000000617077210 */ /* 0x000fe20007f7e0ff */
[----:B------:R-:W-:-:S04]  /*3800*/  IMAD.X R6, R27, 0x1, R5, P1 ;  /* 0x000000011b067824 */ /* 0x000fc800008e0605 */
[----:B------:R-:W-:Y:S01]  /*3810*/  IMAD.WIDE.U32 R4, R7, R2, RZ ;  /* 0x0000000207047225 */ /* 0x000fe200078e00ff */
[----:B------:R-:W-:Y:S02]  /*3820*/  IADD3.X R23, RZ, RZ, R6, P3, P2 ;  /* 0x000000ffff177210 */ /* 0x000fe40001fe4406 */
[----:B------:R-:W-:-:S03]  /*3830*/  IADD3 R25, P1, RZ, -R4, RZ ;  /* 0x80000004ff197210 */ /* 0x000fc60007f3e0ff */
[----:B------:R-:W-:Y:S02]  /*3840*/  IMAD R4, R23, R2, R5 ;  /* 0x0000000217047224 */ /* 0x000fe400078e0205 */
[----:B------:R-:W-:Y:S02]  /*3850*/  IMAD.MOV.U32 R5, RZ, RZ, RZ ;  /* 0x000000ffff057224 */ /* 0x000fe400078e00ff */
[----:B------:R-:W-:Y:S01]  /*3860*/  IMAD.HI.U32 R6, R7, R25, RZ ;  /* 0x0000001907067227 */ /* 0x000fe200078e00ff */
[----:B------:R-:W-:-:S05]  /*3870*/  IADD3.X R4, RZ, ~R4, RZ, P1, !PT ;  /* 0x80000004ff047210 */ /* 0x000fca0000ffe4ff */
[----:B------:R-:W-:-:S04]  /*3880*/  IMAD.WIDE.U32 R6, P1, R7, R4, R6 ;  /* 0x0000000407067225 */ /* 0x000fc80007820006 */
[C---:B------:R-:W-:Y:S02]  /*3890*/  IMAD R16, R23.reuse, R4, RZ ;  /* 0x0000000417107224 */ /* 0x040fe400078e02ff */
[----:B------:R-:W-:-:S04]  /*38a0*/  IMAD.HI.U32 R7, P2, R23, R25, R6 ;  /* 0x0000001917077227 */ /* 0x000fc80007840006 */
[----:B------:R-:W-:Y:S01]  /*38b0*/  IMAD.HI.U32 R4, R23, R4, RZ ;  /* 0x0000000417047227 */ /* 0x000fe200078e00ff */
[----:B------:R-:W-:-:S03]  /*38c0*/  IADD3 R7, P3, R16, R7, RZ ;  /* 0x0000000710077210 */ /* 0x000fc60007f7e0ff */
[----:B------:R-:W-:Y:S02]  /*38d0*/  IMAD.X R23, R4, 0x1, R23, P1 ;  /* 0x0000000104177824 */ /* 0x000fe400008e0617 */
[----:B------:R-:W-:-:S03]  /*38e0*/  IMAD.HI.U32 R4, R7, R21, RZ ;  /* 0x0000001507047227 */ /* 0x000fc600078e00ff */
[----:B------:R-:W-:Y:S01]  /*38f0*/  IADD3.X R23, RZ, RZ, R23, P3, P2 ;  /* 0x000000ffff177210 */ /* 0x000fe20001fe4417 */
[----:B------:R-:W-:-:S04]  /*3900*/  IMAD.WIDE.U32 R4, R7, R14, R4 ;  /* 0x0000000e07047225 */ /* 0x000fc800078e0004 */
[C---:B------:R-:W-:Y:S02]  /*3910*/  IMAD R7, R23.reuse, R14, RZ ;  /* 0x0000000e17077224 */ /* 0x040fe400078e02ff */
[----:B------:R-:W-:-:S04]  /*3920*/  IMAD.HI.U32 R4, P1, R23, R21, R4 ;  /* 0x0000001517047227 */ /* 0x000fc80007820004 */
[----:B------:R-:W-:Y:S01]  /*3930*/  IMAD.HI.U32 R23, R23, R14, RZ ;  /* 0x0000000e17177227 */ /* 0x000fe200078e00ff */
[----:B------:R-:W-:-:S03]  /*3940*/  IADD3 R7, P2, R7, R4, RZ ;  /* 0x0000000407077210 */ /* 0x000fc60007f5e0ff */
[----:B------:R-:W-:-:S05]  /*3950*/  IMAD.X R4, RZ, RZ, R23, P1 ;  /* 0x000000ffff047224 */ /* 0x000fca00008e0617 */
[----:B------:R-:W-:Y:S01]  /*3960*/  IADD3.X R23, RZ, R4, RZ, P2, !PT ;  /* 0x00000004ff177210 */ /* 0x000fe200017fe4ff */
[----:B------:R-:W-:-:S04]  /*3970*/  IMAD.WIDE.U32 R4, R7, R2, RZ ;  /* 0x0000000207047225 */ /* 0x000fc800078e00ff */
[-C--:B------:R-:W-:Y:S01]  /*3980*/  IMAD R5, R23, R2.reuse, R5 ;  /* 0x0000000217057224 */ /* 0x080fe200078e0205 */
[----:B------:R-:W-:Y:S02]  /*3990*/  IADD3 R25, P1, -R4, R21, RZ ;  /* 0x0000001504197210 */ /* 0x000fe40007f3e1ff */
[----:B------:R-:W-:Y:S02]  /*39a0*/  IADD3 R4, P3, R7, 0x1, RZ ;  /* 0x0000000107047810 */ /* 0x000fe40007f7e0ff */
[----:B------:R-:W-:Y:S01]  /*39b0*/  IADD3 R21, P2, -R2, R25, RZ ;  /* 0x0000001902157210 */ /* 0x000fe20007f5e1ff */
[----:B------:R-:W-:Y:S01]  /*39c0*/  IMAD.X R27, R14, 0x1, ~R5, P1 ;  /* 0x000000010e1b7824 */ /* 0x000fe200008e0e05 */
[----:B------:R-:W-:Y:S01]  /*39d0*/  ISETP.GE.U32.AND P1, PT, R25, R2, PT ;  /* 0x000000021900720c */ /* 0x000fe20003f26070 */
[----:B------:R-:W-:-:S03]  /*39e0*/  IMAD.X R6, RZ, RZ, R23, P3 ;  /* 0x000000ffff067224 */ /* 0x000fc600018e0617 */
[C---:B------:R-:W-:Y:S02]  /*39f0*/  ISETP.GE.U32.AND.EX P1, PT, R27.reuse, RZ, PT, P1 ;  /* 0x000000ff1b00720c */ /* 0x040fe40003f26110 */
[----:B------:R-:W-:Y:S02]  /*3a00*/  IADD3.X R14, R27, -0x1, RZ, P2, !PT ;  /* 0xffffffff1b0e7810 */ /* 0x000fe400017fe4ff */
[----:B------:R-:W-:Y:S02]  /*3a10*/  SEL R21, R21, R25, P1 ;  /* 0x0000001915157207 */ /* 0x000fe40000800000 */
[----:B------:R-:W-:Y:S02]  /*3a20*/  SEL R5, R4, R7, P1 ;  /* 0x0000000704057207 */ /* 0x000fe40000800000 */
[----:B------:R-:W-:Y:S02]  /*3a30*/  SEL R7, R14, R27, P1 ;  /* 0x0000001b0e077207 */ /* 0x000fe40000800000 */
[----:B------:R-:W-:-:S02]  /*3a40*/  SEL R4, R6, R23, P1 ;  /* 0x0000001706047207 */ /* 0x000fc40000800000 */
[----:B------:R-:W-:Y:S02]  /*3a50*/  ISETP.GE.U32.AND P1, PT, R21, R2, PT ;  /* 0x000000021500720c */ /* 0x000fe40003f26070 */
[----:B------:R-:W-:Y:S02]  /*3a60*/  IADD3 R6, P3, R5, 0x1, RZ ;  /* 0x0000000105067810 */ /* 0x000fe40007f7e0ff */
[----:B------:R-:W-:Y:S02]  /*3a70*/  ISETP.GE.U32.AND.EX P1, PT, R7, RZ, PT, P1 ;  /* 0x000000ff0700720c */ /* 0x000fe40003f26110 */
[----:B------:R-:W-:Y:S01]  /*3a80*/  ISETP.NE.U32.AND P2, PT, R2, RZ, PT ;  /* 0x000000ff0200720c */ /* 0x000fe20003f45070 */
[----:B------:R-:W-:Y:S01]  /*3a90*/  IMAD.X R7, RZ, RZ, R4, P3 ;  /* 0x000000ffff077224 */ /* 0x000fe200018e0604 */
[----:B------:R-:W-:Y:S01]  /*3aa0*/  SEL R6, R6, R5, P1 ;  /* 0x0000000506067207 */ /* 0x000fe20000800000 */
[----:B------:R-:W-:Y:S01]  /*3ab0*/  IMAD.MOV.U32 R5, RZ, RZ, 0x0 ;  /* 0x00000000ff057424 */ /* 0x000fe200078e00ff */
[----:B------:R-:W-:-:S02]  /*3ac0*/  ISETP.NE.AND.EX P2, PT, RZ, RZ, PT, P2 ;  /* 0x000000ffff00720c */ /* 0x000fc40003f45320 */
[----:B------:R-:W-:Y:S02]  /*3ad0*/  SEL R7, R7, R4, P1 ;  /* 0x0000000407077207 */ /* 0x000fe40000800000 */
[----:B------:R-:W-:Y:S02]  /*3ae0*/  MOV R4, R12 ;  /* 0x0000000c00047202 */ /* 0x000fe40000000f00 */
[----:B------:R-:W-:Y:S02]  /*3af0*/  SEL R6, R6, 0xffffffff, P2 ;  /* 0xffffffff06067807 */ /* 0x000fe40001000000 */
[----:B------:R-:W-:Y:S01]  /*3b00*/  SEL R7, R7, 0xffffffff, P2 ;  /* 0xffffffff07077807 */ /* 0x000fe20001000000 */
[----:B------:R-:W-:Y:S06]  /*3b10*/  RET.REL.NODEC R4 `(_ZN2at6native43_GLOBAL__N__9ae7fba5_10_SoftMax_cu_9f978f6320cunn_SoftMaxBackwardILi4EN3c108BFloat16EffNS1_23SoftMaxBackwardEpilogueEEEvPT0_PKT2_SA_l) ;  /* 0xffffffc404387950 */ /* 0x000fec0003c3ffff */
        .weak           $__internal_25_$__cuda_sm20_rem_s64
        .type           $__internal_25_$__cuda_sm20_rem_s64,@function
        .size           $__internal_25_$__cuda_sm20_rem_s64,(.L_x_12034 - $__internal_25_$__cuda_sm20_rem_s64)
$__internal_25_$__cuda_sm20_rem_s64:
[----:B------:R-:W-:Y:S02]  /*3b20*/  IADD3 R5, P1, RZ, -R8, RZ ;  /* 0x80000008ff057210 */ /* 0x000fe40007f3e0ff */
[----:B------:R-:W-:-:S03]  /*3b30*/  ISETP.LE.AND P0, PT, RZ, UR4, PT ;  /* 0x00000004ff007c0c */ /* 0x000fc6000bf03270 */
[----:B------:R-:W-:Y:S01]  /*3b40*/  IMAD.X R6, RZ, RZ, ~UR4, P1 ;  /* 0x80000004ff067e24 */ /* 0x000fe200088e06ff */
[----:B------:R-:W-:-:S04]  /*3b50*/  SEL R4, R5, R8, !P0 ;  /* 0x0000000805047207 */ /* 0x000fc80004000000 */
[----:B------:R-:W-:-:S04]  /*3b60*/  SEL R5, R6, UR4, !P0 ;  /* 0x0000000406057c07 */ /* 0x000fc8000c000000 */
[----:B------:R-:W0:Y:S08]  /*3b70*/  I2F.U64.RP R14, R4 ;  /* 0x00000004000e7312 */ /* 0x000e300000309000 */
[----:B0-----:R-:W0:Y:S02]  /*3b80*/  MUFU.RCP R14, R14 ;  /* 0x0000000e000e7308 */ /* 0x001e240000001000 */
[----:B0-----:R-:W-:-:S06]  /*3b90*/  VIADD R6, R14, 0x1ffffffe ;  /* 0x1ffffffe0e067836 */ /* 0x001fcc0000000000 */
[----:B------:R-:W0:Y:S02]  /*3ba0*/  F2I.U64.TRUNC R6, R6 ;  /* 0x0000000600067311 */ /* 0x000e24000020d800 */
[----:B0-----:R-:W-:-:S04]  /*3bb0*/  IMAD.WIDE.U32 R10, R6, R4, RZ ;  /* 0x00000004060a7225 */ /* 0x001fc800078e00ff */
[----:B------:R-:W-:Y:S01]  /*3bc0*/  IMAD R11, R6, R5, R11 ;  /* 0x00000005060b7224 */ /* 0x000fe200078e020b */
[----:B------:R-:W-:-:S03]  /*3bd0*/  IADD3 R19, P0, RZ, -R10, RZ ;  /* 0x8000000aff137210 */ /* 0x000fc60007f1e0ff */
[----:B------:R-:W-:Y:S02]  /*3be0*/  IMAD R11, R7, R4, R11 ;  /* 0x00000004070b7224 */ /* 0x000fe400078e020b */
[----:B------:R-:W-:-:S03]  /*3bf0*/  IMAD.HI.U32 R10, R6, R19, RZ ;  /* 0x00000013060a7227 */ /* 0x000fc600078e00ff */
[----:B------:R-:W-:Y:S01]  /*3c00*/  IADD3.X R23, RZ, ~R11, RZ, P0, !PT ;  /* 0x8000000bff177210 */ /* 0x000fe200007fe4ff */
[----:B------:R-:W-:-:S04]  /*3c10*/  IMAD.MOV.U32 R11, RZ, RZ, R6 ;  /* 0x000000ffff0b7224 */ /* 0x000fc800078e0006 */
[----:B------:R-:W-:-:S04]  /*3c20*/  IMAD.WIDE.U32 R10, P0, R6, R23, R10 ;  /* 0x00000017060a7225 */ /* 0x000fc8000780000a */
[C---:B------:R-:W-:Y:S02]  /*3c30*/  IMAD R25, R7.reuse, R23, RZ ;  /* 0x0000001707197224 */ /* 0x040fe400078e02ff */
[----:B------:R-:W-:-:S04]  /*3c40*/  IMAD.HI.U32 R10, P1, R7, R19, R10 ;  /* 0x00000013070a7227 */ /* 0x000fc8000782000a */
[----:B------:R-:W-:Y:S01]  /*3c50*/  IMAD.HI.U32 R19, R7, R23, RZ ;  /* 0x0000001707137227 */ /* 0x000fe200078e00ff */
[----:B------:R-:W-:-:S03]  /*3c60*/  IADD3 R11, P2, R25, R10, RZ ;  /* 0x0000000a190b7210 */ /* 0x000fc60007f5e0ff */
[----:B------:R-:W-:Y:S02]  /*3c70*/  IMAD.X R19, R19, 0x1, R7, P0 ;  /* 0x0000000113137824 */ /* 0x000fe400000e0607 */
[----:B------:R-:W-:-:S03]  /*3c80*/  IMAD.WIDE.U32 R6, R11, R4, RZ ;  /* 0x000000040b067225 */ /* 0x000fc600078e00ff */
[----:B------:R-:W-:Y:S01]  /*3c90*/  IADD3.X R19, RZ, RZ, R19, P2, P1 ;  /* 0x000000ffff137210 */ /* 0x000fe200017e2413 */
[----:B------:R-:W-:Y:S01]  /*3ca0*/  IMAD R7, R11, R5, R7 ;  /* 0x000000050b077224 */ /* 0x000fe200078e0207 */
[----:B------:R-:W-:Y:S02]  /*3cb0*/  IADD3 R23, P0, RZ, -R6, RZ ;  /* 0x80000006ff177210 */ /* 0x000fe40007f1e0ff */
[----:B------:R-:W-:Y:S01]  /*3cc0*/  ISETP.GE.AND P1, PT, R17, RZ, PT ;  /* 0x000000ff1100720c */ /* 0x000fe20003f26270 */
[----:B------:R-:W-:Y:S01]  /*3cd0*/  IMAD R7, R19, R4, R7 ;  /* 0x0000000413077224 */ /* 0x000fe200078e0207 */
[----:B------:R-:W-:Y:S01]  /*3ce0*/  IADD3 R6, P4, RZ, -R15, RZ ;  /* 0x8000000fff067210 */ /* 0x000fe20007f9e0ff */
[----:B------:R-:W-:-:S04]  /*3cf0*/  IMAD.HI.U32 R10, R11, R23, RZ ;  /* 0x000000170b0a7227 */ /* 0x000fc800078e00ff */
[----:B------:R-:W-:-:S04]  /*3d00*/  IMAD.X R14, RZ, RZ, ~R7, P0 ;  /* 0x000000ffff0e7224 */ /* 0x000fc800000e0e07 */
[----:B------:R-:W-:-:S04]  /*3d10*/  IMAD.WIDE.U32 R10, P0, R11, R14, R10 ;  /* 0x0000000e0b0a7225 */ /* 0x000fc8000780000a */
[C---:B------:R-:W-:Y:S02]  /*3d20*/  IMAD R7, R19.reuse, R14, RZ ;  /* 0x0000000e13077224 */ /* 0x040fe400078e02ff */
[----:B------:R-:W-:Y:S01]  /*3d30*/  IMAD.HI.U32 R10, P2, R19, R23, R10 ;  /* 0x00000017130a7227 */ /* 0x000fe2000784000a */
[----:B------:R-:W-:-:S03]  /*3d40*/  SEL R11, R6, R15, !P1 ;  /* 0x0000000f060b7207 */ /* 0x000fc60004800000 */
[----:B------:R-:W-:Y:S01]  /*3d50*/  IMAD.HI.U32 R6, R19, R14, RZ ;  /* 0x0000000e13067227 */ /* 0x000fe200078e00ff */
[----:B------:R-:W-:Y:S02]  /*3d60*/  IADD3 R10, P3, R7, R10, RZ ;  /* 0x0000000a070a7210 */ /* 0x000fe40007f7e0ff */
[----:B------:R-:W-:Y:S01]  /*3d70*/  IADD3.X R14, RZ, ~R17, RZ, P4, !PT ;  /* 0x80000011ff0e7210 */ /* 0x000fe200027fe4ff */
[----:B------:R-:W-:Y:S02]  /*3d80*/  IMAD.X R7, R6, 0x1, R19, P0 ;  /* 0x0000000106077824 */ /* 0x000fe400000e0613 */
[----:B------:R-:W-:Y:S01]  /*3d90*/  IMAD.HI.U32 R6, R10, R11, RZ ;  /* 0x0000000b0a067227 */ /* 0x000fe200078e00ff */
[----:B------:R-:W-:Y:S02]  /*3da0*/  SEL R19, R14, R17, !P1 ;  /* 0x000000110e137207 */ /* 0x000fe40004800000 */
[----:B------:R-:W-:Y:S01]  /*3db0*/  IADD3.X R14, RZ, RZ, R7, P3, P2 ;  /* 0x000000ffff0e7210 */ /* 0x000fe20001fe4407 */
[----:B------:R-:W-:-:S02]  /*3dc0*/  IMAD.MOV.U32 R7, RZ, RZ, RZ ;  /* 0x000000ffff077224 */ /* 0x000fc400078e00ff */
[----:B------:R-:W-:-:S04]  /*3dd0*/  IMAD.WIDE.U32 R6, R10, R19, R6 ;  /* 0x000000130a067225 */ /* 0x000fc800078e0006 */
[C---:B------:R-:W-:Y:S02]  /*3de0*/  IMAD R23, R14.reuse, R19, RZ ;  /* 0x000000130e177224 */ /* 0x040fe400078e02ff */
[----:B------:R-:W-:-:S04]  /*3df0*/  IMAD.HI.U32 R6, P0, R14, R11, R6 ;  /* 0x0000000b0e067227 */ /* 0x000fc80007800006 */
[----:B------:R-:W-:Y:S01]  /*3e00*/  IMAD.HI.U32 R10, R14, R19, RZ ;  /* 0x000000130e0a7227 */ /* 0x000fe200078e00ff */
[----:B------:R-:W-:-:S03]  /*3e10*/  IADD3 R23, P2, R23, R6, RZ ;  /* 0x0000000617177210 */ /* 0x000fc60007f5e0ff */
[----:B------:R-:W-:Y:S02]  /*3e20*/  IMAD.X R10, RZ, RZ, R10, P0 ;  /* 0x000000ffff0a7224 */ /* 0x000fe400000e060a */
[----:B------:R-:W-:-:S03]  /*3e30*/  IMAD.WIDE.U32 R6, R23, R4, RZ ;  /* 0x0000000417067225 */ /* 0x000fc600078e00ff */
[----:B------:R-:W-:Y:S01]  /*3e40*/  IADD3.X R25, RZ, R10, RZ, P2, !PT ;  /* 0x0000000aff197210 */ /* 0x000fe200017fe4ff */
[----:B------:R-:W-:Y:S01]  /*3e50*/  IMAD R23, R23, R5, R7 ;  /* 0x0000000517177224 */ /* 0x000fe200078e0207 */
[----:B------:R-:W-:-:S03]  /*3e60*/  IADD3 R11, P2, -R6, R11, RZ ;  /* 0x0000000b060b7210 */ /* 0x000fc60007f5e1ff */
[-C--:B------:R-:W-:Y:S01]  /*3e70*/  IMAD R6, R25, R4.reuse, R23 ;  /* 0x0000000419067224 */ /* 0x080fe200078e0217 */
[----:B------:R-:W-:-:S03]  /*3e80*/  ISETP.GE.U32.AND P0, PT, R11, R4, PT ;  /* 0x000000040b00720c */ /* 0x000fc60003f06070 */
[----:B------:R-:W-:Y:S01]  /*3e90*/  IMAD.X R23, R19, 0x1, ~R6, P2 ;  /* 0x0000000113177824 */ /* 0x000fe200010e0e06 */
[----:B------:R-:W-:-:S04]  /*3ea0*/  IADD3 R7, P2, R11, -R4, RZ ;  /* 0x800000040b077210 */ /* 0x000fc80007f5e0ff */
[C---:B------:R-:W-:Y:S01]  /*3eb0*/  ISETP.GE.U32.AND.EX P0, PT, R23.reuse, R5, PT, P0 ;  /* 0x000000051700720c */ /* 0x040fe20003f06100 */
[----:B------:R-:W-:-:S03]  /*3ec0*/  IMAD.X R19, R23, 0x1, ~R5, P2 ;  /* 0x0000000117137824 */ /* 0x000fc600010e0e05 */
[----:B------:R-:W-:Y:S02]  /*3ed0*/  SEL R7, R7, R11, P0 ;  /* 0x0000000b07077207 */ /* 0x000fe40000000000 */
[----:B------:R-:W-:Y:S02]  /*3ee0*/  SEL R19, R19, R23, P0 ;  /* 0x0000001713137207 */ /* 0x000fe40000000000 */
[CC--:B------:R-:W-:Y:S02]  /*3ef0*/  ISETP.GE.U32.AND P0, PT, R7.reuse, R4.reuse, PT ;  /* 0x000000040700720c */ /* 0x0c0fe40003f06070 */
[----:B------:R-:W-:Y:S02]  /*3f00*/  IADD3 R10, P2, R7, -R4, RZ ;  /* 0x80000004070a7210 */ /* 0x000fe40007f5e0ff */
[----:B------:R-:W-:-:S03]  /*3f10*/  ISETP.GE.U32.AND.EX P0, PT, R19, R5, PT, P0 ;  /* 0x000000051300720c */ /* 0x000fc60003f06100 */
[----:B------:R-:W-:Y:S01]  /*3f20*/  IMAD.X R11, R19, 0x1, ~R5, P2 ;  /* 0x00000001130b7824 */ /* 0x000fe200010e0e05 */
[----:B------:R-:W-:-:S04]  /*3f30*/  SEL R10, R10, R7, P0 ;  /* 0x000000070a0a7207 */ /* 0x000fc80000000000 */
[----:B------:R-:W-:Y:S02]  /*3f40*/  SEL R11, R11, R19, P0 ;  /* 0x000000130b0b7207 */ /* 0x000fe40000000000 */
[-C--:B------:R-:W-:Y:S02]  /*3f50*/  IADD3 R5, P2, RZ, -R10.reuse, RZ ;  /* 0x8000000aff057210 */ /* 0x080fe40007f5e0ff */
[----:B------:R-:W-:Y:S02]  /*3f60*/  ISETP.NE.U32.AND P0, PT, R8, RZ, PT ;  /* 0x000000ff0800720c */ /* 0x000fe40003f05070 */
[-C--:B------:R-:W-:Y:S02]  /*3f70*/  IADD3.X R4, RZ, ~R11.reuse, RZ, P2, !PT ;  /* 0x8000000bff047210 */ /* 0x080fe400017fe4ff */
[----:B------:R-:W-:Y:S01]  /*3f80*/  SEL R10, R5, R10, !P1 ;  /* 0x0000000a050a7207 */ /* 0x000fe20004800000 */
[----:B------:R-:W-:Y:S01]  /*3f90*/  IMAD.MOV.U32 R5, RZ, RZ, 0x0 ;  /* 0x00000000ff057424 */ /* 0x000fe200078e00ff */
[----:B------:R-:W-:Y:S01]  /*3fa0*/  SEL R11, R4, R11, !P1 ;  /* 0x0000000b040b7207 */ /* 0x000fe20004800000 */
[----:B------:R-:W-:Y:S01]  /*3fb0*/  IMAD.MOV.U32 R4, RZ, RZ, R12 ;  /* 0x000000ffff047224 */ /* 0x000fe200078e000c */
[----:B------:R-:W-:-:S04]  /*3fc0*/  ISETP.NE.AND.EX P0, PT, RZ, UR4, PT, P0 ;  /* 0x00000004ff007c0c */ /* 0x000fc8000bf05300 */
[----:B------:R-:W-:Y:S02]  /*3fd0*/  SEL R10, R10, 0xffffffff, P0 ;  /* 0xffffffff0a0a7807 */ /* 0x000fe40000000000 */
[----:B------:R-:W-:Y:S01]  /*3fe0*/  SEL R11, R11, 0xffffffff, P0 ;  /* 0xffffffff0b0b7807 */ /* 0x000fe20000000000 */
[----:B------:R-:W-:Y:S06]  /*3ff0*/  RET.REL.NODEC R4 `(_ZN2at6native43_GLOBAL__N__9ae7fba5_10_SoftMax_cu_9f978f6320cunn_SoftMaxBackwardILi4EN3c108BFloat16EffNS1_23SoftMaxBackwardEpilogueEEEvPT0_PKT2_SA_l) ;  /* 0xffffffc004007950 */ /* 0x000fec0003c3ffff */
.L_x_6254:
        /* <DEDUP_REMOVED lines=16> */
.L_x_12034:


//--------------------- .text._ZN2at6native43_GLOBAL__N__9ae7fba5_10_SoftMax_cu_9f978f6324cunn_SoftMaxBackwardSmemILi4EN3c108BFloat16EffNS1_23SoftMaxBackwardEpilogueEEEvPT0_PKT2_SA_l --------------------------
	.section	.text._ZN2at6native43_GLOBAL__N__9ae7fba5_10_SoftMax_cu_9f978f6324cunn_SoftMaxBackwardSmemILi4EN3c108BFloat16EffNS1_23SoftMaxBackwardEpilogueEEEvPT0_PKT2_SA_l,"ax",@progbits
	.align	128
.text._ZN2at6native43_GLOBAL__N__9ae7fba5_10_SoftMax_cu_9f978f6324cunn_SoftMaxBackwardSmemILi4EN3c108BFloat16EffNS1_23SoftMaxBackwardEpilogueEEEvPT0_PKT2_SA_l:
        .type           _ZN2at6native43_GLOBAL__N__9ae7fba5_10_SoftMax_cu_9f978f6324cunn_SoftMaxBackwardSmemILi4EN3c108BFloat16EffNS1_23SoftMaxBackwardEpilogueEEEvPT0_PKT2_SA_l,@function
        .size           _ZN2at6native43_GLOBAL__N__9ae7fba5_10_SoftMax_cu_9f978f6324cunn_SoftMaxBackwardSmemILi4EN3c108BFloat16EffNS1_23SoftMaxBackwardEpilogueEEEvPT0_PKT2_SA_l,(.L_x_12037 - _ZN2at6native43_GLOBAL__N__9ae7fba5_10_SoftMax_cu_9f978f6324cunn_SoftMaxBackwardSmemILi4EN3c108BFloat16EffNS1_23SoftMaxBackwardEpilogueEEEvPT0_PKT2_SA_l)
        .other          _ZN2at6native43_GLOBAL__N__9ae7fba5_10_SoftMax_cu_9f978f6324cunn_SoftMaxBackwardSmemILi4EN3c108BFloat16EffNS1_23SoftMaxBackwardEpilogueEEEvPT0_PKT2_SA_l,@"STO_CUDA_ENTRY STV_DEFAULT"
_ZN2at6native43_GLOBAL__N__9ae7fba5_10_SoftMax_cu_9f978f6324cunn_SoftMaxBackwardSmemILi4EN3c108BFloat16EffNS1_23SoftMaxBackwardEpilogueEEEvPT0_PKT2_SA_l:
[----:B------:R-:W-:Y:S01]  /*0000*/  LDC R1, c[0x0][0x28] ;  /* 0x00000a00ff017b82 */ /* 0x000fe20000000800 */
[----:B------:R-:W0:Y:S07]  /*0010*/  S2R R0, SR_TID.X ;  /* 0x0000000000007919 */ /* 0x000e2e0000002100 */
[----:B------:R-:W1:Y:S01]  /*0020*/  LDC.64 R2, c[0x0][0x228] ;  /* 0x00008a00ff027b82 */ /* 0x000e620000000a00 */
[----:B------:R-:W-:Y:S01]  /*0030*/  ULDC.64 UR6, c[0x0][0x208] ;  /* 0x0000820000067ab9 */ /* 0x000fe20000000a00 */
[----:B------:R-:W-:Y:S01]  /*0040*/  BSSY B0, `(.L_x_6255) ;  /* 0x0000021000007945 */ /* 0x000fe20003800000 */
[----:B------:R-:W-:-:S05]  /*0050*/  HFMA2.MMA R15, -RZ, RZ, 0, 0 ;  /* 0x00000000ff0f7435 */ /* 0x000fca00000001ff */
[----:B------:R-:W1:Y:S01]  /*0060*/  S2UR UR4, SR_CTAID.X ;  /* 0x00000000000479c3 */ /* 0x000e620000002500 */
[----:B0-----:R-:W-:Y:S02]  /*0070*/  IMAD.SHL.U32 R5, R0, 0x4, RZ ;  /* 0x0000000400057824 */ /* 0x001fe400078e00ff */
[----:B-1----:R-:W-:-:S03]  /*0080*/  IMAD.WIDE.U32 R8, R2, UR4, RZ ;  /* 0x0000000402087c25 */ /* 0x002fc6000f8e00ff */
[----:B------:R-:W-:Y:S01]  /*0090*/  ISETP.GE.U32.AND P0, PT, R5, R2, PT ;  /* 0x000000020500720c */ /* 0x000fe20003f06070 */
[----:B------:R-:W-:Y:S01]  /*00a0*/  IMAD R13, R3, UR4, R9 ;  /* 0x00000004030d7c24 */ /* 0x000fe2000f8e0209 */
[----:B------:R-:W-:-:S04]  /*00b0*/  SHF.R.S32.HI R4, RZ, 0x1f, R5 ;  /* 0x0000001fff047819 */ /* 0x000fc80000011405 */
[----:B------:R-:W-:-:S13]  /*00c0*/  ISETP.GE.AND.EX P0, PT, R4, R3, PT, P0 ;  /* 0x000000030400720c */ /* 0x000fda0003f06300 */
[----:B------:R-:W-:Y:S05]  /*00d0*/  @P0 BRA `(.L_x_6256) ;  /* 0x00000000005c0947 */ /* 0x000fea0003800000 */
[----:B------:R-:W0:Y:S01]  /*00e0*/  S2R R5, SR_CgaCtaId ;  /* 0x0000000000057919 */ /* 0x000e220000008800 */
[----:B------:R-:W1:Y:S01]  /*00f0*/  LDC R18, c[0x0][RZ] ;  /* 0x00000000ff127b82 */ /* 0x000e620000000800 */
[----:B------:R-:W-:Y:S01]  /*0100*/  ULDC.64 UR4, c[0x0][0x220] ;  /* 0x0000880000047ab9 */ /* 0x000fe20000000a00 */
[----:B------:R-:W-:Y:S01]  /*0110*/  MOV R4, 0x400 ;  /* 0x0000040000047802 */ /* 0x000fe20000000f00 */
[----:B------:R-:W-:Y:S01]  /*0120*/  IMAD.MOV.U32 R15, RZ, RZ, RZ ;  /* 0x000000ffff0f7224 */ /* 0x000fe200078e00ff */
[C---:B------:R-:W-:Y:S02]  /*0130*/  LEA R10, P1, R8.reuse, UR4, 0x2 ;  /* 0x00000004080a7c11 */ /* 0x040fe4000f8210ff */
[----:B------:R-:W-:Y:S02]  /*0140*/  MOV R17, R0 ;  /* 0x0000000000117202 */ /* 0x000fe40000000f00 */
[----:B------:R-:W-:Y:S02]  /*0150*/  LEA.HI.X R11, R8, UR5, R13, 0x2, P1 ;  /* 0x00000005080b7c11 */ /* 0x000fe400088f140d */
[----:B0-----:R-:W-:-:S07]  /*0160*/  LEA R12, R5, R4, 0x18 ;  /* 0x00000004050c7211 */ /* 0x001fce00078ec0ff */
.L_x_6257:
[----:B0-----:R-:W-:-:S06]  /*0170*/  IMAD.WIDE R4, R17, 0x10, R10 ;  /* 0x0000001011047825 */ /* 0x001fcc00078e020a */
[----:B------:R-:W2:Y:S01]  /*0180*/  LDG.E.128 R4, desc[UR6][R4.64] ;  /* 0x0000000604047981 */ /* 0x000ea2000c1e1d00 */
[----:B------:R-:W-:Y:S01]  /*0190*/  IMAD R14, R17, 0x10, R12 ;  /* 0x00000010110e7824 */ /* 0x000fe200078e020c */
[----:B-1----:R-:W-:-:S05]  /*01a0*/  IADD3 R17, R18, R17, RZ ;  /* 0x0000001112117210 */ /* 0x002fca0007ffe0ff */
[----:B------:R-:W-:-:S05]  /*01b0*/  IMAD.SHL.U32 R19, R17, 0x4, RZ ;  /* 0x0000000411137824 */ /* 0x000fca00078e00ff */
[----:B------:R-:W-:Y:S02]  /*01c0*/  ISETP.GE.U32.AND P1, PT, R19, R2, PT ;  /* 0x000000021300720c */ /* 0x000fe40003f26070 */
[----:B------:R-:W-:-:S04]  /*01d0*/  SHF.R.S32.HI R20, RZ, 0x1f, R19 ;  /* 0x0000001fff147819 */ /* 0x000fc80000011413 */
[----:B------:R-:W-:Y:S01]  /*01e0*/  ISETP.GE.AND.EX P1, PT, R20, R3, PT, P1 ;  /* 0x000000031400720c */ /* 0x000fe20003f26310 */
[----:B--2---:R0:W-:Y:S01]  /*01f0*/  STS.128 [R14], R4 ;  /* 0x000000040e007388 */ /* 0x0041e20000000c00 */
[----:B------:R-:W-:-:S04]  /*0200*/  FADD.FTZ R16, R4, R15 ;  /* 0x0000000f04107221 */ /* 0x000fc80000010000 */
[----:B------:R-:W-:-:S04]  /*0210*/  FADD.FTZ R15, R5, R16 ;  /* 0x00000010050f7221 */ /* 0x000fc80000010000 */
[----:B------:R-:W-:-:S04]  /*0220*/  FADD.FTZ R16, R6, R15 ;  /* 0x0000000f06107221 */ /* 0x000fc80000010000 */
[----:B------:R-:W-:Y:S01]  /*0230*/  FADD.FTZ R15, R7, R16 ;  /* 0x00000010070f7221 */ /* 0x000fe20000010000 */
[----:B------:R-:W-:Y:S06]  /*0240*/  @!P1 BRA `(.L_x_6257) ;  /* 0xfffffffc00c89947 */ /* 0x000fec000383ffff */
.L_x_6256:
[----:B------:R-:W-:Y:S05]  /*0250*/  BSYNC B0 ;  /* 0x0000000000007941 */ /* 0x000fea0003800000 */
.L_x_6255:
[----:B0-----:R-:W0:Y:S01]  /*0260*/  SHFL.DOWN PT, R4, R15, 0x10, 0x1f ;  /* 0x0a001f000f047f89 */ /* 0x001e2200000e0000 */
[----:B------:R-:W-:Y:S01]  /*0270*/  SHF.R.S32.HI R11, RZ, 0x1f, R0 ;  /* 0x0000001fff0b7819 */ /* 0x000fe20000011400 */
[----:B------:R-:W-:Y:S01]  /*0280*/  ULDC UR5, c[0x0][0x0] ;  /* 0x0000000000057ab9 */ /* 0x000fe20000000800 */
[----:B------:R-:W1:Y:S02]  /*0290*/  S2R R16, SR_CgaCtaId ;  /* 0x0000000000107919 */ /* 0x000e640000008800 */
[----:B------:R-:W-:Y:S01]  /*02a0*/  LEA.HI R12, R11, R0, RZ, 0x5 ;  /* 0x000000000b0c7211 */ /* 0x000fe200078f28ff */
[----:B------:R-:W-:Y:S01]  /*02b0*/  USHF.R.U32.HI UR4, URZ, 0x5, UR5 ;  /* 0x000000053f047899 */ /* 0x000fe20008011605 */
[----:B------:R-:W-:Y:S02]  /*02c0*/  BAR.SYNC.DEFER_BLOCKING 0x0 ;  /* 0x0000000000007b1d */ /* 0x000fe40000010000 */
[----:B------:R-:W-:-:S03]  /*02d0*/  LOP3.LUT R11, R12, 0xffffffe0, RZ, 0xc0, !PT ;  /* 0xffffffe00c0b7812 */ /* 0x000fc600078ec0ff */
[C---:B------:R-:W-:Y:S02]  /*02e0*/  ISETP.GE.AND P2, PT, R0.reuse, UR4, PT ;  /* 0x0000000400007c0c */ /* 0x040fe4000bf46270 */
[----:B------:R-:W-:-:S04]  /*02f0*/  IADD3 R14, R0, -R11, RZ ;  /* 0x8000000b000e7210 */ /* 0x000fc80007ffe0ff */
[----:B------:R-:W-:Y:S01]  /*0300*/  ISETP.NE.AND P1, PT, R14, RZ, PT ;  /* 0x000000ff0e00720c */ /* 0x000fe20003f25270 */
[----:B0-----:R-:W-:Y:S01]  /*0310*/  FADD.FTZ R4, R4, R15 ;  /* 0x0000000f04047221 */ /* 0x001fe20000010000 */
[----:B------:R-:W-:-:S04]  /*0320*/  MOV R15, 0x400 ;  /* 0x00000400000f7802 */ /* 0x000fc80000000f00 */
[----:B------:R-:W0:Y:S01]  /*0330*/  SHFL.DOWN PT, R5, R4, 0x8, 0x1f ;  /* 0x09001f0004057f89 */ /* 0x000e2200000e0000 */
[----:B-1----:R-:W-:-:S05]  /*0340*/  LEA R15, R16, R15, 0x18 ;  /* 0x0000000f100f7211 */ /* 0x002fca00078ec0ff */
[----:B------:R-:W-:Y:S02]  /*0350*/  IMAD R19, R2, 0x4, R15 ;  /* 0x0000000402137824 */ /* 0x000fe400078e020f */
[----:B0-----:R-:W-:Y:S01]  /*0360*/  FADD.FTZ R5, R4, R5 ;  /* 0x0000000504057221 */ /* 0x001fe20000010000 */
[----:B------:R-:W-:-:S04]  /*0370*/  @!P1 SHF.R.S32.HI R4, RZ, 0x5, R12 ;  /* 0x00000005ff049819 */ /* 0x000fc8000001140c */
[----:B------:R-:W0:Y:S01]  /*0380*/  SHFL.DOWN PT, R6, R5, 0x4, 0x1f ;  /* 0x08801f0005067f89 */ /* 0x000e2200000e0000 */
[-C--:B------:R-:W-:Y:S01]  /*0390*/  @!P1 LEA R4, R4, R19.reuse, 0x2 ;  /* 0x0000001304049211 */ /* 0x080fe200078e10ff */
[----:B0-----:R-:W-:Y:S01]  /*03a0*/  FADD.FTZ R6, R5, R6 ;  /* 0x0000000605067221 */ /* 0x001fe20000010000 */
[----:B------:R-:W-:-:S04]  /*03b0*/  @!P2 LEA R5, R14, R19, 0x2 ;  /* 0x000000130e05a211 */ /* 0x000fc800078e10ff */
[----:B------:R-:W0:Y:S02]  /*03c0*/  SHFL.DOWN PT, R7, R6, 0x2, 0x1f ;  /* 0x08401f0006077f89 */ /* 0x000e2400000e0000 */
[----:B0-----:R-:W-:Y:S01]  /*03d0*/  FADD.FTZ R7, R6, R7 ;  /* 0x0000000706077221 */ /* 0x001fe20000010000 */
[----:B------:R-:W-:-:S04]  /*03e0*/  IMAD.MOV.U32 R6, RZ, RZ, RZ ;  /* 0x000000ffff067224 */ /* 0x000fc800078e00ff */
[----:B------:R-:W0:Y:S02]  /*03f0*/  SHFL.DOWN PT, R10, R7, 0x1, 0x1f ;  /* 0x08201f00070a7f89 */ /* 0x000e2400000e0000 */
[----:B0-----:R-:W-:Y:S01]  /*0400*/  FADD.FTZ R11, R7, R10 ;  /* 0x0000000a070b7221 */ /* 0x001fe20000010000 */
[----:B------:R-:W-:-:S04]  /*0410*/  VIADD R7, R0, 0x1f ;  /* 0x0000001f00077836 */ /* 0x000fc80000000000 */
[----:B------:R0:W-:Y:S01]  /*0420*/  @!P1 STS [R4], R11 ;  /* 0x0000000b04009388 */ /* 0x0001e20000000800 */
[----:B------:R-:W-:Y:S01]  /*0430*/  BAR.SYNC.DEFER_BLOCKING 0x0 ;  /* 0x0000000000007b1d */ /* 0x000fe20000010000 */
[----:B------:R-:W-:-:S05]  /*0440*/  ISETP.GT.U32.AND P1, PT, R7, 0x3e, PT ;  /* 0x0000003e0700780c */ /* 0x000fca0003f24070 */
[----:B------:R0:W1:Y:S08]  /*0450*/  @!P2 LDS R6, [R5] ;  /* 0x000000000506a984 */ /* 0x0000700000000800 */
[----:B0-----:R-:W-:Y:S05]  /*0460*/  @P1 BRA `(.L_x_6258) ;  /* 0x0000000000301947 */ /* 0x001fea0003800000 */
[----:B------:R-:W-:-:S03]  /*0470*/  UMOV UR4, 0xffffffff ;  /* 0xffffffff00047882 */ /* 0x000fc60000000000 */
[----:B------:R-:W-:Y:S05]  /*0480*/  BRA.DIV UR4, `(.L_x_6259) ;  /* 0x0000000204a47947 */ /* 0x000fea000b800000 */
[----:B-1----:R-:W0:Y:S02]  /*0490*/  SHFL.DOWN PT, R5, R6, 0x10, 0x1f ;  /* 0x0a001f0006057f89 */ /* 0x002e2400000e0000 */
[----:B0-----:R-:W-:-:S05]  /*04a0*/  FADD.FTZ R5, R6, R5 ;  /* 0x0000000506057221 */ /* 0x001fca0000010000 */
[----:B------:R-:W0:Y:S02]  /*04b0*/  SHFL.DOWN PT, R4, R5, 0x8, 0x1f ;  /* 0x09001f0005047f89 */ /* 0x000e2400000e0000 */
[----:B0-----:R-:W-:-:S05]  /*04c0*/  FADD.FTZ R4, R5, R4 ;  /* 0x0000000405047221 */ /* 0x001fca0000010000 */
[----:B------:R-:W0:Y:S02]  /*04d0*/  SHFL.DOWN PT, R7, R4, 0x4, 0x1f ;  /* 0x08801f0004077f89 */ /* 0x000e2400000e0000 */
[----:B0-----:R-:W-:-:S05]  /*04e0*/  FADD.FTZ R7, R4, R7 ;  /* 0x0000000704077221 */ /* 0x001fca0000010000 */
[----:B------:R-:W0:Y:S02]  /*04f0*/  SHFL.DOWN PT, R10, R7, 0x2, 0x1f ;  /* 0x08401f00070a7f89 */ /* 0x000e2400000e0000 */
[----:B0-----:R-:W-:-:S05]  /*0500*/  FADD.FTZ R10, R7, R10 ;  /* 0x0000000a070a7221 */ /* 0x001fca0000010000 */
[----:B------:R0:W1:Y:S02]  /*0510*/  SHFL.DOWN PT, R11, R10, 0x1, 0x1f ;  /* 0x08201f000a0b7f89 */ /* 0x00006400000e0000 */
.L_x_6266:
[----:B-1----:R-:W-:-:S07]  /*0520*/  FADD.FTZ R6, R10, R11 ;  /* 0x0000000b0a067221 */ /* 0x002fce0000010000 */
.L_x_6258:
[----:B------:R-:W-:Y:S01]  /*0530*/  ISETP.NE.AND P1, PT, R0, RZ, PT ;  /* 0x000000ff0000720c */ /* 0x000fe20003f25270 */
[----:B------:R-:W-:-:S12]  /*0540*/  WARPSYNC.ALL ;  /* 0x0000000000007948 */ /* 0x000fd80003800000 */
[----:B-1----:R1:W-:Y:S01]  /*0550*/  @!P1 STS [R19], R6 ;  /* 0x0000000613009388 */ /* 0x0023e20000000800 */
[----:B------:R-:W-:Y:S06]  /*0560*/  BAR.SYNC.DEFER_BLOCKING 0x0 ;  /* 0x0000000000007b1d */ /* 0x000fec0000010000 */
[----:B------:R-:W-:Y:S05]  /*0570*/  @P0 EXIT ;  /* 0x000000000000094d */ /* 0x000fea0003800000 */
[----:B-1----:R-:W1:Y:S01]  /*0580*/  LDS R19, [R19] ;  /* 0x0000000013137984 */ /* 0x002e620000000800 */
[----:B------:R-:W2:Y:S08]  /*0590*/  LDC.64 R16, c[0x0][0x210] ;  /* 0x00008400ff107b82 */ /* 0x000eb00000000a00 */
[----:B------:R-:W3:Y:S01]  /*05a0*/  LDC.64 R4, c[0x0][0x218] ;  /* 0x00008600ff047b82 */ /* 0x000ee20000000a00 */
[----:B--2---:R-:W-:-:S04]  /*05b0*/  LEA R16, P0, R8, R16, 0x1 ;  /* 0x0000001008107211 */ /* 0x004fc800078008ff */
[C---:B------:R-:W-:Y:S02]  /*05c0*/  LEA.HI.X R17, R8.reuse, R17, R13, 0x1, P0 ;  /* 0x0000001108117211 */ /* 0x040fe400000f0c0d */
[----:B---3--:R-:W-:-:S04]  /*05d0*/  LEA R12, P1, R8, R4, 0x2 ;  /* 0x00000004080c7211 */ /* 0x008fc800078210ff */
[----:B-1----:R-:W-:-:S09]  /*05e0*/  LEA.HI.X R13, R8, R5, R13, 0x2, P1 ;  /* 0x00000005080d7211 */ /* 0x002fd200008f140d */
.L_x_6260:
[----:B------:R-:W-:-:S06]  /*05f0*/  IMAD.WIDE R4, R0, 0x10, R12 ;  /* 0x0000001000047825 */ /* 0x000fcc00078e020c */
[----:B------:R-:W2:Y:S01]  /*0600*/  LDG.E.128 R4, desc[UR6][R4.64] ;  /* 0x0000000604047981 */ /* 0x000ea2000c1e1d00 */
[----:B------:R-:W-:-:S06]  /*0610*/  LEA R8, R0, R15, 0x4 ;  /* 0x0000000f00087211 */ /* 0x000fcc00078e20ff */
[----:B0-----:R-:W2:Y:S02]  /*0620*/  LDS.128 R8, [R8] ;  /* 0x0000000008087984 */ /* 0x001ea40000000c00 */
[C---:B--2---:R-:W-:Y:S01]  /*0630*/  FFMA.FTZ R14, -R19.reuse, R4, R8 ;  /* 0x00000004130e7223 */ /* 0x044fe20000010108 */
[C---:B------:R-:W-:Y:S01]  /*0640*/  FFMA.FTZ R9, -R19.reuse, R5, R9 ;  /* 0x0000000513097223 */ /* 0x040fe20000010109 */
[C---:B------:R-:W-:Y:S01]  /*0650*/  FFMA.FTZ R10, -R19.reuse, R6, R10 ;  /* 0x00000006130a7223 */ /* 0x040fe2000001010a */
[----:B------:R-:W-:Y:S01]  /*0660*/  FFMA.FTZ R11, -R19, R7, R11 ;  /* 0x00000007130b7223 */ /* 0x000fe2000001010b */
[C---:B------:R-:W-:Y:S02]  /*0670*/  IMAD.WIDE R6, R0.reuse, 0x8, R16 ;  /* 0x0000000800067825 */ /* 0x040fe400078e0210 */
[----:B------:R-:W-:Y:S02]  /*0680*/  F2FP.BF16.F32.PACK_AB R20, R9, R14 ;  /* 0x0000000e0914723e */ /* 0x000fe400000010ff */
[----:B------:R-:W-:Y:S01]  /*0690*/  VIADD R0, R0, UR5 ;  /* 0x0000000500007c36 */ /* 0x000fe20008000000 */
[----:B------:R-:W-:-:S04]  /*06a0*/  F2FP.BF16.F32.PACK_AB R21, R11, R10 ;  /* 0x0000000a0b15723e */ /* 0x000fc800000010ff */
[----:B------:R-:W-:Y:S01]  /*06b0*/  SHF.L.U32 R5, R0, 0x2, RZ ;  /* 0x0000000200057819 */ /* 0x000fe200000006ff */
[----:B------:R1:W-:Y:S03]  /*06c0*/  STG.E.64 desc[UR6][R6.64], R20 ;  /* 0x0000001406007986 */ /* 0x0003e6000c101b06 */
[----:B------:R-:W-:Y:S02]  /*06d0*/  ISETP.GE.U32.AND P0, PT, R5, R2, PT ;  /* 0x000000020500720c */ /* 0x000fe40003f06070 */
[----:B------:R-:W-:-:S04]  /*06e0*/  SHF.R.S32.HI R4, RZ, 0x1f, R5 ;  /* 0x0000001fff047819 */ /* 0x000fc80000011405 */
[----:B------:R-:W-:-:S13]  /*06f0*/  ISETP.GE.AND.EX P0, PT, R4, R3, PT, P0 ;  /* 0x000000030400720c */ /* 0x000fda0003f06300 */
[----:B-1----:R-:W-:Y:S05]  /*0700*/  @!P0 BRA `(.L_x_6260) ;  /* 0xfffffffc00b88947 */ /* 0x002fea000383ffff */
[----:B------:R-:W-:Y:S05]  /*0710*/  EXIT ;  /* 0x000000000000794d */ /* 0x000fea0003800000 */
.L_x_6259:
[----:B------:R-:W-:Y:S01]  /*0720*/  HFMA2.MMA R21, -RZ, RZ, 0, 1.847743988037109375e-06 ;  /* 0x0000001fff157435 */ /* 0x000fe200000001ff */
[----:B------:R-:W-:Y:S02]  /*0730*/  IMAD.MOV.U32 R17, RZ, RZ, 0x10 ;  /* 0x00000010ff117424 */ /* 0x000fe400078e00ff */
[----:B------:R-:W-:-:S08]  /*0740*/  IMAD.MOV.U32 R12, RZ, RZ, -0x1 ;  /* 0xffffffffff0c7424 */ /* 0x000fd000078e00ff */
[----:B-1----:R-:W-:Y:S05]  /*0750*/  WARPSYNC.COLLECTIVE R12, `(.L_x_6261) ;  /* 0x000000000c087348 */ /* 0x002fea0003c00000 */
[----:B-1----:R0:W1:Y:S02]  /*0760*/  SHFL.DOWN P1, R11, R6, R17, R21 ;  /* 0x08000011060b7389 */ /* 0x0020640000020015 */
[----:B01----:R-:W-:Y:S01]  /*0770*/  ENDCOLLECTIVE ;  /* 0x000000000000791b */ /* 0x003fe20003800000 */
.L_x_6261:
[----:B------:R-:W-:Y:S01]  /*0780*/  HFMA2.MMA R17, -RZ, RZ, 0, 4.76837158203125e-07 ;  /* 0x00000008ff117435 */ /* 0x000fe200000001ff */
[----:B------:R-:W-:-:S05]  /*0790*/  MOV R5, R11 ;  /* 0x0000000b00057202 */ /* 0x000fca0000000f00 */
[----:B------:R-:W-:-:S04]  /*07a0*/  FADD.FTZ R5, R6, R5 ;  /* 0x0000000506057221 */ /* 0x000fc80000010000 */
[----:B------:R-:W-:-:S07]  /*07b0*/  IMAD.MOV.U32 R6, RZ, RZ, R5 ;  /* 0x000000ffff067224 */ /* 0x000fce00078e0005 */
[----:B------:R-:W-:Y:S05]  /*07c0*/  WARPSYNC.COLLECTIVE R12, `(.L_x_6262) ;  /* 0x000000000c087348 */ /* 0x000fea0003c00000 */
[----:B------:R0:W1:Y:S02]  /*07d0*/  SHFL.DOWN P1, R11, R6, R17, R21 ;  /* 0x08000011060b7389 */ /* 0x0000640000020015 */
[----:B01----:R-:W-:Y:S01]  /*07e0*/  ENDCOLLECTIVE ;  /* 0x000000000000791b */ /* 0x003fe20003800000 */
.L_x_6262:
[----:B------:R-:W-:Y:S02]  /*07f0*/  IMAD.MOV.U32 R17, RZ, RZ, 0x4 ;  /* 0x00000004ff117424 */ /* 0x000fe400078e00ff */
[----:B------:R-:W-:-:S04]  /*0800*/  IMAD.MOV.U32 R4, RZ, RZ, R11 ;  /* 0x000000ffff047224 */ /* 0x000fc800078e000b */
[----:B------:R-:W-:-:S05]  /*0810*/  FADD.FTZ R4, R5, R4 ;  /* 0x0000000405047221 */ /* 0x000fca0000010000 */
[----:B------:R-:W-:-:S07]  /*0820*/  MOV R6, R4 ;  /* 0x0000000400067202 */ /* 0x000fce0000000f00 */
[----:B------:R-:W-:Y:S05]  /*0830*/  WARPSYNC.COLLECTIVE R12, `(.L_x_6263) ;  /* 0x000000000c087348 */ /* 0x000fea0003c00000 */
[----:B------:R0:W1:Y:S02]  /*0840*/  SHFL.DOWN P1, R11, R6, R17, R21 ;  /* 0x08000011060b7389 */ /* 0x0000640000020015 */
[----:B01----:R-:W-:Y:S01]  /*0850*/  ENDCOLLECTIVE ;  /* 0x000000000000791b */ /* 0x003fe20003800000 */
.L_x_6263:
[----:B------:R-:W-:Y:S01]  /*0860*/  HFMA2.MMA R17, -RZ, RZ, 0, 1.1920928955078125e-07 ;  /* 0x00000002ff117435 */ /* 0x000fe200000001ff */
[----:B------:R-:W-:-:S05]  /*0870*/  MOV R7, R11 ;  /* 0x0000000b00077202 */ /* 0x000fca0000000f00 */
[----:B------:R-:W-:-:S04]  /*0880*/  FADD.FTZ R7, R4, R7 ;  /* 0x0000000704077221 */ /* 0x000fc80000010000 */
[----:B------:R-:W-:-:S07]  /*0890*/  IMAD.MOV.U32 R6, RZ, RZ, R7 ;  /* 0x000000ffff067224 */ /* 0x000fce00078e0007 */
[----:B------:R-:W-:Y:S05]  /*08a0*/  WARPSYNC.COLLECTIVE R12, `(.L_x_6264) ;  /* 0x000000000c087348 */ /* 0x000fea0003c00000 */
[----:B------:R0:W1:Y:S02]  /*08b0*/  SHFL.DOWN P1, R11, R6, R17, R21 ;  /* 0x08000011060b7389 */ /* 0x0000640000020015 */
[----:B01----:R-:W-:Y:S01]  /*08c0*/  ENDCOLLECTIVE ;  /* 0x000000000000791b */ /* 0x003fe20003800000 */
.L_x_6264:
[----:B------:R-:W-:Y:S02]  /*08d0*/  IMAD.MOV.U32 R17, RZ, RZ, 0x1 ;  /* 0x00000001ff117424 */ /* 0x000fe400078e00ff */
[----:B------:R-:W-:-:S04]  /*08e0*/  IMAD.MOV.U32 R10, RZ, RZ, R11 ;  /* 0x000000ffff0a7224 */ /* 0x000fc800078e000b */
[----:B------:R-:W-:-:S05]  /*08f0*/  FADD.FTZ R10, R7, R10 ;  /* 0x0000000a070a7221 */ /* 0x000fca0000010000 */
[----:B------:R-:W-:-:S07]  /*0900*/  MOV R6, R10 ;  /* 0x0000000a00067202 */ /* 0x000fce0000000f00 */
[----:B------:R-:W-:Y:S05]  /*0910*/  WARPSYNC.COLLECTIVE R12, `(.L_x_6265) ;  /* 0x000000000c087348 */ /* 0x000fea0003c00000 */
[----:B------:R0:W1:Y:S02]  /*0920*/  SHFL.DOWN P1, R11, R6, R17, R21 ;  /* 0x08000011060b7389 */ /* 0x0000640000020015 */
[----:B01----:R-:W-:Y:S01]  /*0930*/  ENDCOLLECTIVE ;  /* 0x000000000000791b */ /* 0x003fe20003800000 */
.L_x_6265:
[----:B------:R-:W-:Y:S05]  /*0940*/  BRA `(.L_x_6266) ;  /* 0xfffffff800f47947 */ /* 0x000fea000383ffff */
.L_x_6267:
        /* <DEDUP_REMOVED lines=11> */
.L_x_12037:


//--------------------- .text._ZN2at6native43_GLOBAL__N__9ae7fba5_10_SoftMax_cu_9f978f6320cunn_SoftMaxBackwardILi8EN3c108BFloat16EfS4_NS1_23SoftMaxBackwardEpilogueEEEvPT0_PKT2_SA_l --------------------------
	.section	.text._ZN2at6native43_GLOBAL__N__9ae7fba5_10_SoftMax_cu_9f978f6320cunn_SoftMaxBackwardILi8EN3c108BFloat16EfS4_NS1_23SoftMaxBackwardEpilogueEEEvPT0_PKT2_SA_l,"ax",@progbits
	.align	128
.text._ZN2at6native43_GLOBAL__N__9ae7fba5_10_SoftMax_cu_9f978f6320cunn_SoftMaxBackwardILi8EN3c108BFloat16EfS4_NS1_23SoftMaxBackwardEpilogueEEEvPT0_PKT2_SA_l:
        .type           _ZN2at6native43_GLOBAL__N__9ae7fba5_10_SoftMax_cu_9f978f6320cunn_SoftMaxBackwardILi8EN3c108BFloat16EfS4_NS1_23SoftMaxBackwardEpilogueEEEvPT0_PKT2_SA_l,@function
        .size           _ZN2at6native43_GLOBAL__N__9ae7fba5_10_SoftMax_cu_9f978f6320cunn_SoftMaxBackwardILi8EN3c108BFloat16EfS4_NS1_23SoftMaxBackwardEpilogueEEEvPT0_PKT2_SA_l,(.L_x_12038 - _ZN2at6native43_GLOBAL__N__9ae7fba5_10_SoftMax_cu_9f978f6320cunn_SoftMaxBackwardILi8EN3c108BFloat16EfS4_NS1_23SoftMaxBackwardEpilogueEEEvPT0_PKT2_SA_l)
        .other          _ZN2at6native43_GLOBAL__N__9ae7fba5_10_SoftMax_cu_9f978f6320cunn_SoftMaxBackwardILi8EN3c108BFloat16EfS4_NS1_23SoftMaxBackwardEpilogueEEEvPT0_PKT2_SA_l,@"STO_CUDA_ENTRY STV_DEFAULT"
_ZN2at6native43_GLOBAL__N__9ae7fba5_10_SoftMax_cu_9f978f6320cunn_SoftMaxBackwardILi8EN3c108BFloat16EfS4_NS1_23SoftMaxBackwardEpilogueEEEvPT0_PKT2_SA_l:
        /* <DEDUP_REMOVED lines=9> */
[----:B------:R-:W-:-:S05]  /*0090*/  ULDC.64 UR12, c[0x0][0x228] ;  /* 0x00008a00000c7ab9 */ /* 0x000fca0000000a00 */
[----:B------:R-:W-:Y:S01]  /*00a0*/  PLOP3.LUT P0, PT, PT, PT, UP0, 0x80, 0x0 ;  /* 0x000000000000781c */ /* 0x000fe20003f0f008 */
[----:B0-----:R-:W-:-:S04]  /*00b0*/  UIMAD.WIDE.U32 UR8, UR4, UR20, URZ ;  /* 0x00000014040872a5 */ /* 0x001fc8000f8e003f */
[----:B------:R-:W-:Y:S02]  /*00c0*/  USHF.L.U32 UR18, UR8, 0x1, URZ ;  /* 0x0000000108127899 */ /* 0x000fe4000800063f */
[----:B------:R-:W-:Y:S02]  /*00d0*/  UIMAD UR26, UR4, UR21, UR9 ;  /* 0x00000015041a72a4 */ /* 0x000fe4000f8e0209 */
[----:B------:R-:W-:Y:S02]  /*00e0*/  UIADD3 UR10, UP1, UR18, UR6, URZ ;  /* 0x00000006120a7290 */ /* 0x000fe4000ff3e03f */
[----:B------:R-:W-:Y:S02]  /*00f0*/  UIADD3 UR15, UR18, UR15, URZ ;  /* 0x0000000f120f7290 */ /* 0x000fe4000fffe03f */
[----:B------:R-:W-:Y:S02]  /*0100*/  USHF.L.U64.HI UR16, UR8, 0x1, UR26 ;  /* 0x0000000108107899 */ /* 0x000fe4000801021a */
[----:B------:R-:W-:-:S02]  /*0110*/  ULOP3.LUT UR15, UR15, 0xe, URZ, 0xc0, !UPT ;  /* 0x0000000e0f0f7892 */ /* 0x000fc4000f8ec03f */
[----:B------:R-:W-:Y:S02]  /*0120*/  ULOP3.LUT UR5, UR10, 0xe, URZ, 0xc0, !UPT ;  /* 0x0000000e0a057892 */ /* 0x000fe4000f8ec03f */
        /* <DEDUP_REMOVED lines=12> */
[----:B------:R-:W-:Y:S01]  /*01f0*/  UIADD3.X UR20, URZ, UR21, URZ, UP0, !UPT ;  /* 0x000000153f147290 */ /* 0x000fe200087fe43f */
[----:B------:R-:W-:Y:S01]  /*0200*/  IMAD.U32 R3, RZ, RZ, UR9 ;  /* 0x00000009ff037e24 */ /* 0x000fe2000f8e00ff */
[----:B------:R-:W-:-:S04]  /*0210*/  ISETP.LT.U32.AND P0, PT, R9, UR19, PT ;  /* 0x0000001309007c0c */ /* 0x000fc8000bf01070 */
[----:B------:R-:W-:-:S05]  /*0220*/  IMAD.U32 R0, RZ, RZ, UR20 ;  /* 0x00000014ff007e24 */ /* 0x000fca000f8e00ff */
[----:B------:R-:W-:Y:S02]  /*0230*/  ISETP.GT.AND.EX P0, PT, R0, RZ, PT, P0 ;  /* 0x000000ff0000720c */ /* 0x000fe40003f04300 */
[----:B------:R-:W-:Y:S02]  /*0240*/  MOV R0, UR26 ;  /* 0x0000001a00007c02 */ /* 0x000fe40008000f00 */
[----:B------:R-:W-:-:S13]  /*0250*/  ISETP.GT.U32.OR.EX P0, PT, RZ, RZ, !P0, P1 ;  /* 0x000000ffff00720c */ /* 0x000fda0004704510 */
[----:B------:R-:W-:-:S04]  /*0260*/  @!P0 IADD3 R3, P1, P2, R2, -UR29, R9 ;  /* 0x8000001d02038c10 */ /* 0x000fc8000fa3e009 */
[----:B------:R-:W-:Y:S02]  /*0270*/  @!P0 IADD3.X R0, R0, -0x1, RZ, P1, P2 ;  /* 0xffffffff00008810 */ /* 0x000fe40000fe44ff */
[----:B------:R-:W-:-:S04]  /*0280*/  @!P0 LEA R2, P1, R3, UR6, 0x1 ;  /* 0x0000000603028c11 */ /* 0x000fc8000f8208ff */
[----:B------:R-:W-:-:S05]  /*0290*/  @!P0 LEA.HI.X R3, R3, UR7, R0, 0x1, P1 ;  /* 0x0000000703038c11 */ /* 0x000fca00088f0c00 */
[----:B------:R-:W2:Y:S01]  /*02a0*/  @!P0 LDG.E.U16 R2, desc[UR24][R2.64] ;  /* 0x0000001802028981 */ /* 0x000ea2000c1e1500 */
[----:B------:R-:W-:Y:S01]  /*02b0*/  ULDC UR5, c[0x0][0x0] ;  /* 0x0000000000057ab9 */ /* 0x000fe20000000800 */
[----:B------:R-:W-:Y:S01]  /*02c0*/  IMAD.MOV.U32 R0, RZ, RZ, RZ ;  /* 0x000000ffff007224 */ /* 0x000fe200078e00ff */
[----:B------:R-:W-:Y:S02]  /*02d0*/  UISETP.LT.U32.AND UP0, UPT, UR19, UR5, UPT ;  /* 0x000000051300728c */ /* 0x000fe4000bf01070 */
[----:B------:R-:W-:Y:S02]  /*02e0*/  UIADD3 UR8, UP1, UP2, -UR29, UR8, UR5 ;  /* 0x000000081d087290 */ /* 0x000fe4000fa3e105 */
[----:B------:R-:W-:Y:S02]  /*02f0*/  UISETP.LT.AND.EX UP0, UPT, UR20, URZ, UPT, UP0 ;  /* 0x0000003f1400728c */ /* 0x000fe4000bf01300 */
[----:B------:R-:W-:Y:S02]  /*0300*/  UIADD3.X UR26, UR26, -0x1, URZ, UP1, UP2 ;  /* 0xffffffff1a1a7890 */ /* 0x000fe40008fe443f */
[----:B------:R-:W-:-:S02]  /*0310*/  USEL UR5, UR19, UR5, UP0 ;  /* 0x0000000513057287 */ /* 0x000fc40008000000 */
[----:B------:R-:W-:Y:S02]  /*0320*/  USEL UR27, UR20, URZ, UP0 ;  /* 0x0000003f141b7287 */ /* 0x000fe40008000000 */
[----:B------:R-:W-:Y:S02]  /*0330*/  ULEA UR17, UP1, UR8, UR6, 0x1 ;  /* 0x0000000608117291 */ /* 0x000fe4000f82083f */
[----:B------:R-:W-:Y:S02]  /*0340*/  UIADD3 UR19, UP0, -UR5, UR19, URZ ;  /* 0x0000001305137290 */ /* 0x000fe4000ff1e13f */
[----:B------:R-:W-:Y:S02]  /*0350*/  ULEA.HI.X UR26, UR8, UR7, UR26, 0x1, UP1 ;  /* 0x00000007081a7291 */ /* 0x000fe400088f0c1a */
[----:B------:R-:W-:Y:S01]  /*0360*/  UIADD3.X UR27, ~UR27, UR20, URZ, UP0, !UPT ;  /* 0x000000141b1b7290 */ /* 0x000fe200087fe53f */
[----:B--2---:R-:W-:-:S04]  /*0370*/  @!P0 IMAD.U32 R2, R2, 0x10000, RZ ;  /* 0x0001000002028824 */ /* 0x004fc800078e00ff */
[----:B------:R-:W-:Y:S01]  /*0380*/  @!P0 FADD.FTZ R0, RZ, R2 ;  /* 0x00000002ff008221 */ /* 0x000fe20000010000 */
[----:B------:R-:W-:Y:S06]  /*0390*/  BRA `(.L_x_6271) ;  /* 0x0000000000147947 */ /* 0x000fec0003800000 */
.L_x_6270:
[----:B------:R-:W-:Y:S01]  /*03a0*/  IMAD.MOV.U32 R0, RZ, RZ, RZ ;  /* 0x000000ffff007224 */ /* 0x000fe200078e00ff */
[----:B------:R-:W-:Y:S01]  /*03b0*/  UMOV UR19, UR12 ;  /* 0x0000000c00137c82 */ /* 0x000fe20008000000 */
[----:B------:R-:W-:Y:S01]  /*03c0*/  UMOV UR27, UR13 ;  /* 0x0000000d001b7c82 */ /* 0x000fe20008000000 */
[----:B------:R-:W-:Y:S01]  /*03d0*/  UMOV UR17, UR10 ;  /* 0x0000000a00117c82 */ /* 0x000fe20008000000 */
[----:B------:R-:W-:-:S05]  /*03e0*/  UMOV UR26, UR11 ;  /* 0x0000000b001a7c82 */ /* 0x000fca0008000000 */
.L_x_6271:
[----:B------:R-:W-:Y:S01]  /*03f0*/  ISETP.NE.U32.AND P0, PT, RZ, UR27, PT ;  /* 0x0000001bff007c0c */ /* 0x000fe2000bf05070 */
[----:B------:R-:W-:Y:S02]  /*0400*/  ULDC UR30, c[0x0][0x0] ;  /* 0x00000000001e7ab9 */ /* 0x000fe40000000800 */
[----:B------:R-:W-:-:S10]  /*0410*/  USHF.L.U32 UR5, UR30, 0x3, URZ ;  /* 0x000000031e057899 */ /* 0x000fd4000800063f */
[----:B------:R-:W-:Y:S05]  /*0420*/  @!P0 BRA `(.L_x_6272) ;  /* 0x0000000000108947 */ /* 0x000fea0003800000 */
[----:B------:R-:W-:Y:S01]  /*0430*/  MOV R6, 0x460 ;  /* 0x0000046000067802 */ /* 0x000fe20000000f00 */
[----:B------:R-:W-:-:S06]  /*0440*/  UMOV UR28, UR19 ;  /* 0x00000013001c7c82 */ /* 0x000fcc0008000000 */
[----:B0-----:R-:W-:Y:S05]  /*0450*/  CALL.REL.NOINC `($__internal_26_$__cuda_sm20_rem_s64) ;  /* 0x0000003c00507944 */ /* 0x001fea0003c00000 */
[----:B------:R-:W-:Y:S05]  /*0460*/  BRA `(.L_x_6273) ;  /* 0x00000000004c7947 */ /* 0x000fea0003800000 */
.L_x_6272:
[----:B------:R-:W1:Y:S01]  /*0470*/  I2F.U32.RP R2, UR5 ;  /* 0x0000000500027d06 */ /* 0x000e620008209000 */
[----:B------:R-:W-:Y:S01]  /*0480*/  UIADD3 UR8, URZ, -UR5, URZ ;  /* 0x800000053f087290 */ /* 0x000fe2000fffe03f */
[----:B------:R-:W-:Y:S01]  /*0490*/  UMOV UR6, URZ ;  /* 0x0000003f00067c82 */ /* 0x000fe20008000000 */
[----:B------:R-:W-:-:S05]  /*04a0*/  UISETP.NE.U32.AND UP1, UPT, UR5, URZ, UPT ;  /* 0x0000003f0500728c */ /* 0x000fca000bf25070 */
[----:B-1----:R-:W1:Y:S02]  /*04b0*/  MUFU.RCP R2, R2 ;  /* 0x0000000200027308 */ /* 0x002e640000001000 */
[----:B-1----:R-:W-:-:S06]  /*04c0*/  IADD3 R3, R2, 0xffffffe, RZ ;  /* 0x0ffffffe02037810 */ /* 0x002fcc0007ffe0ff */
[----:B------:R-:W1:Y:S02]  /*04d0*/  F2I.FTZ.U32.TRUNC.NTZ R3, R3 ;  /* 0x0000000300037305 */ /* 0x000e64000021f000 */
[----:B-1----:R-:W-:-:S13]  /*04e0*/  R2UR UR7, R3 ;  /* 0x00000000030772ca */ /* 0x002fda00000e0000 */
[----:B------:R-:W-:-:S04]  /*04f0*/  UIMAD UR8, UR8, UR7, URZ ;  /* 0x00000007080872a4 */ /* 0x000fc8000f8e023f */
[----:B------:R-:W-:-:S04]  /*0500*/  UIMAD.WIDE.U32 UR6, UR7, UR8, UR6 ;  /* 0x00000008070672a5 */ /* 0x000fc8000f8e0006 */
[----:B------:R-:W-:-:S04]  /*0510*/  UIMAD.WIDE.U32 UR6, UR7, UR19, URZ ;  /* 0x00000013070672a5 */ /* 0x000fc8000f8e003f */
[----:B------:R-:W-:-:S04]  /*0520*/  UIADD3 UR7, -UR7, URZ, URZ ;  /* 0x0000003f07077290 */ /* 0x000fc8000fffe13f */
[----:B------:R-:W-:-:S03]  /*0530*/  UIMAD UR6, UR5, UR7, UR19 ;  /* 0x00000007050672a4 */ /* 0x000fc6000f8e0213 */
[----:B------:R-:W-:Y:S01]  /*0540*/  UMOV UR7, URZ ;  /* 0x0000003f00077c82 */ /* 0x000fe20008000000 */
[----:B------:R-:W-:-:S11]  /*0550*/  UISETP.GE.U32.AND UP0, UPT, UR6, UR5, UPT ;  /* 0x000000050600728c */ /* 0x000fd6000bf06070 */
[----:B------:R-:W-:-:S04]  /*0560*/  @UP0 UIADD3 UR6, -UR5, UR6, URZ ;  /* 0x0000000605060290 */ /* 0x000fc8000fffe13f */
[----:B------:R-:W-:-:S11]  /*0570*/  UISETP.GE.U32.AND UP0, UPT, UR6, UR5, UPT ;  /* 0x000000050600728c */ /* 0x000fd6000bf06070 */
[----:B------:R-:W-:Y:S02]  /*0580*/  @UP0 UIADD3 UR6, -UR5, UR6, URZ ;  /* 0x0000000605060290 */ /* 0x000fe4000fffe13f */
[----:B------:R-:W-:-:S12]  /*0590*/  @!UP1 ULOP3.LUT UR6, URZ, UR5, URZ, 0x33, !UPT ;  /* 0x000000053f069292 */ /* 0x000fd8000f8e333f */
.L_x_6273:
[----:B------:R-:W-:Y:S01]  /*05a0*/  UIADD3 UR5, UP0, UR19, -UR6, URZ ;  /* 0x8000000613057290 */ /* 0x000fe2000ff1e03f */
[C---:B0-----:R-:W-:Y:S01]  /*05b0*/  IMAD.SHL.U32 R2, R9.reuse, 0x8, RZ ;  /* 0x0000000809027824 */ /* 0x041fe200078e00ff */
[----:B------:R-:W-:Y:S02]  /*05c0*/  BSSY B1, `(.L_x_6274) ;  /* 0x000002a000017945 */ /* 0x000fe40003800000 */
[----:B------:R-:W-:Y:S02]  /*05d0*/  UIADD3.X UR6, UR27, ~UR7, URZ, UP0, !UPT ;  /* 0x800000071b067290 */ /* 0x000fe400087fe43f */
[----:B------:R-:W-:Y:S02]  /*05e0*/  ISETP.GE.U32.AND P1, PT, R2, UR5, PT ;  /* 0x0000000502007c0c */ /* 0x000fe4000bf26070 */
[----:B------:R-:W-:Y:S02]  /*05f0*/  SHF.R.U32.HI R2, RZ, 0x1d, R9 ;  /* 0x0000001dff027819 */ /* 0x000fe40000011609 */
[----:B------:R-:W-:-:S02]  /*0600*/  IADD3 R3, P0, R9, UR5, RZ ;  /* 0x0000000509037c10 */ /* 0x000fc4000ff1e0ff */
[----:B------:R-:W-:Y:S02]  /*0610*/  ISETP.GE.AND.EX P1, PT, R2, UR6, PT, P1 ;  /* 0x0000000602007c0c */ /* 0x000fe4000bf26310 */
[----:B------:R-:W-:Y:S01]  /*0620*/  ISETP.GE.U32.AND P2, PT, R3, UR19, PT ;  /* 0x0000001303007c0c */ /* 0x000fe2000bf46070 */
[----:B------:R-:W-:Y:S01]  /*0630*/  IMAD.X R8, RZ, RZ, UR6, P0 ;  /* 0x00000006ff087e24 */ /* 0x000fe200080e06ff */
[----:B------:R-:W-:-:S04]  /*0640*/  PLOP3.LUT P0, PT, PT, PT, PT, 0x8, 0x0 ;  /* 0x000000000000781c */ /* 0x000fc80003f0e170 */
[----:B------:R-:W-:-:S05]  /*0650*/  ISETP.GE.AND.EX P2, PT, R8, UR27, PT, P2 ;  /* 0x0000001b08007c0c */ /* 0x000fca000bf46320 */
[----:B------:R-:W-:Y:S08]  /*0660*/  @P1 BRA `(.L_x_6275) ;  /* 0x00000000007c1947 */ /* 0x000ff00003800000 */
[----:B------:R-:W-:-:S07]  /*0670*/  IMAD.MOV.U32 R2, RZ, RZ, RZ ;  /* 0x000000ffff027224 */ /* 0x000fce00078e00ff */
.L_x_6276:
[----:B------:R-:W-:-:S04]  /*0680*/  LEA R4, P1, R9, UR17, 0x4 ;  /* 0x0000001109047c11 */ /* 0x000fc8000f8220ff */
[----:B------:R-:W-:-:S06]  /*0690*/  LEA.HI.X R5, R9, UR26, R2, 0x4, P1 ;  /* 0x0000001a09057c11 */ /* 0x000fcc00088f2402 */
[----:B------:R-:W2:Y:S01]  /*06a0*/  LDG.E.128 R4, desc[UR24][R4.64] ;  /* 0x0000001804047981 */ /* 0x000ea2000c1e1d00 */
[----:B------:R-:W-:-:S05]  /*06b0*/  IADD3 R9, P1, R9, UR30, RZ ;  /* 0x0000001e09097c10 */ /* 0x000fca000ff3e0ff */
[----:B------:R-:W-:Y:S01]  /*06c0*/  IMAD.X R2, RZ, RZ, R2, P1 ;  /* 0x000000ffff027224 */ /* 0x000fe200008e0602 */
[C---:B--2---:R-:W-:Y:S01]  /*06d0*/  PRMT R10, R4.reuse, 0x7632, R10 ;  /* 0x00007632040a7816 */ /* 0x044fe2000000000a */
[----:B------:R-:W-:Y:S01]  /*06e0*/  IMAD.U32 R13, R5, 0x10000, RZ ;  /* 0x00010000050d7824 */ /* 0x000fe200078e00ff */
[----:B------:R-:W-:Y:S02]  /*06f0*/  SHF.L.U32 R11, R4, 0x10, RZ ;  /* 0x00000010040b7819 */ /* 0x000fe400000006ff */
[----:B------:R-:W-:Y:S01]  /*0700*/  SHF.L.U32 R4, R9, 0x3, RZ ;  /* 0x0000000309047819 */ /* 0x000fe200000006ff */
[----:B------:R-:W-:Y:S02]  /*0710*/  IMAD.U32 R10, R10, 0x10000, RZ ;  /* 0x000100000a0a7824 */ /* 0x000fe400078e00ff */
[--C-:B------:R-:W-:Y:S01]  /*0720*/  FADD.FTZ R11, R11, R0.reuse ;  /* 0x000000000b0b7221 */ /* 0x100fe20000010000 */
[----:B------:R-:W-:Y:S01]  /*0730*/  PRMT R0, R5, 0x7632, R0 ;  /* 0x0000763205007816 */ /* 0x000fe20000000000 */
[----:B------:R-:W-:Y:S01]  /*0740*/  IMAD.U32 R5, R6, 0x10000, RZ ;  /* 0x0001000006057824 */ /* 0x000fe200078e00ff */
[----:B------:R-:W-:Y:S01]  /*0750*/  ISETP.GE.U32.AND P1, PT, R4, UR5, PT ;  /* 0x0000000504007c0c */ /* 0x000fe2000bf26070 */
[----:B------:R-:W-:-:S02]  /*0760*/  FADD.FTZ R10, R11, R10 ;  /* 0x0000000a0b0a7221 */ /* 0x000fc40000010000 */
[----:B------:R-:W-:Y:S01]  /*0770*/  IMAD.U32 R11, R0, 0x10000, RZ ;  /* 0x00010000000b7824 */ /* 0x000fe200078e00ff */
[----:B------:R-:W-:Y:S01]  /*0780*/  PRMT R0, R6, 0x7632, R0 ;  /* 0x0000763206007816 */ /* 0x000fe20000000000 */
[----:B------:R-:W-:Y:S01]  /*0790*/  FADD.FTZ R10, R10, R13 ;  /* 0x0000000d0a0a7221 */ /* 0x000fe20000010000 */
[----:B------:R-:W-:-:S03]  /*07a0*/  SHF.L.U64.HI R6, R9, 0x3, R2 ;  /* 0x0000000309067819 */ /* 0x000fc60000010202 */
[----:B------:R-:W-:Y:S01]  /*07b0*/  FADD.FTZ R10, R10, R11 ;  /* 0x0000000b0a0a7221 */ /* 0x000fe20000010000 */
[----:B------:R-:W-:Y:S01]  /*07c0*/  ISETP.GE.AND.EX P1, PT, R6, UR6, PT, P1 ;  /* 0x0000000606007c0c */ /* 0x000fe2000bf26310 */
[----:B------:R-:W-:Y:S01]  /*07d0*/  IMAD.U32 R4, R0, 0x10000, RZ ;  /* 0x0001000000047824 */ /* 0x000fe200078e00ff */
[C---:B------:R-:W-:Y:S01]  /*07e0*/  PRMT R0, R7.reuse, 0x7632, R0 ;  /* 0x0000763207007816 */ /* 0x040fe20000000000 */
[----:B------:R-:W-:Y:S01]  /*07f0*/  FADD.FTZ R5, R10, R5 ;  /* 0x000000050a057221 */ /* 0x000fe20000010000 */
[----:B------:R-:W-:-:S03]  /*0800*/  SHF.L.U32 R7, R7, 0x10, RZ ;  /* 0x0000001007077819 */ /* 0x000fc600000006ff */
[----:B------:R-:W-:Y:S01]  /*0810*/  FADD.FTZ R4, R5, R4 ;  /* 0x0000000405047221 */ /* 0x000fe20000010000 */
[----:B------:R-:W-:-:S03]  /*0820*/  IMAD.U32 R5, R0, 0x10000, RZ ;  /* 0x0001000000057824 */ /* 0x000fc600078e00ff */
[----:B------:R-:W-:-:S04]  /*0830*/  FADD.FTZ R4, R4, R7 ;  /* 0x0000000704047221 */ /* 0x000fc80000010000 */
[----:B------:R-:W-:Y:S01]  /*0840*/  FADD.FTZ R0, R4, R5 ;  /* 0x0000000504007221 */ /* 0x000fe20000010000 */
[----:B------:R-:W-:Y:S06]  /*0850*/  @!P1 BRA `(.L_x_6276) ;  /* 0xfffffffc00889947 */ /* 0x000fec000383ffff */
.L_x_6275:
[----:B------:R-:W-:Y:S05]  /*0860*/  BSYNC B1 ;  /* 0x0000000000017941 */ /* 0x000fea0003800000 */
.L_x_6274:
[----:B------:R-:W-:Y:S05]  /*0870*/  @P2 BRA `(.L_x_6277) ;  /* 0x0000000400b02947 */ /* 0x000fea0003800000 */
[----:B------:R-:W-:Y:S01]  /*0880*/  BSSY B1, `(.L_x_6278) ;  /* 0x000000c000017945 */ /* 0x000fe20003800000 */
[----:B------:R-:W-:-:S07]  /*0890*/  IMAD.MOV.U32 R4, RZ, RZ, R3 ;  /* 0x000000ffff047224 */ /* 0x000fce00078e0003 */
.L_x_6279:
[----:B------:R-:W-:-:S04]  /*08a0*/  LEA R2, P1, R4, UR17, 0x1 ;  /* 0x0000001104027c11 */ /* 0x000fc8000f8208ff */
[----:B------:R-:W-:-:S05]  /*08b0*/  LEA.HI.X R3, R4, UR26, R8, 0x1, P1 ;  /* 0x0000001a04037c11 */ /* 0x000fca00088f0c08 */
[----:B------:R-:W2:Y:S01]  /*08c0*/  LDG.E.U16 R2, desc[UR24][R2.64] ;  /* 0x0000001802027981 */ /* 0x000ea2000c1e1500 */
[----:B------:R-:W-:-:S05]  /*08d0*/  IADD3 R4, P1, R4, UR30, RZ ;  /* 0x0000001e04047c10 */ /* 0x000fca000ff3e0ff */
[----:B------:R-:W-:Y:S01]  /*08e0*/  IMAD.X R8, RZ, RZ, R8, P1 ;  /* 0x000000ffff087224 */ /* 0x000fe200008e0608 */
[----:B------:R-:W-:-:S04]  /*08f0*/  ISETP.GE.U32.AND P1, PT, R4, UR19, PT ;  /* 0x0000001304007c0c */ /* 0x000fc8000bf26070 */
[----:B------:R-:W-:Y:S02]  /*0900*/  ISETP.GE.AND.EX P1, PT, R8, UR27, PT, P1 ;  /* 0x0000001b08007c0c */ /* 0x000fe4000bf26310 */
[----:B--2---:R-:W-:-:S05]  /*0910*/  SHF.L.U32 R5, R2, 0x10, RZ ;  /* 0x0000001002057819 */ /* 0x004fca00000006ff */
[----:B------:R-:W-:-:S06]  /*0920*/  FADD.FTZ R0, R5, R0 ;  /* 0x0000000005007221 */ /* 0x000fcc0000010000 */
[----:B------:R-:W-:Y:S05]  /*0930*/  @!P1 BRA `(.L_x_6279) ;  /* 0xfffffffc00d89947 */ /* 0x000fea000383ffff */
[----:B------:R-:W-:Y:S05]  /*0940*/  BSYNC B1 ;  /* 0x0000000000017941 */ /* 0x000fea0003800000 */
.L_x_6278:
[----:B------:R-:W-:Y:S05]  /*0950*/  BRA `(.L_x_6277) ;  /* 0x0000000400787947 */ /* 0x000fea0003800000 */
.L_x_6269:
        /* <DEDUP_REMOVED lines=15> */
[----:B------:R-:W2:Y:S01]  /*0a50*/  @!P0 LDG.E.U16 R4, desc[UR24][R4.64] ;  /* 0x0000001804048981 */ /* 0x000ea2000c1e1500 */
[----:B------:R-:W-:Y:S01]  /*0a60*/  ULDC UR9, c[0x0][0x0] ;  /* 0x0000000000097ab9 */ /* 0x000fe20000000800 */
[----:B------:R-:W-:Y:S01]  /*0a70*/  IMAD.MOV.U32 R0, RZ, RZ, RZ ;  /* 0x000000ffff007224 */ /* 0x000fe200078e00ff */
[----:B------:R-:W-:Y:S02]  /*0a80*/  UIADD3 UR8, UP0, UP1, -UR29, UR8, UR9 ;  /* 0x000000081d087290 */ /* 0x000fe4000f91e109 */
[C---:B------:R-:W-:Y:S02]  /*0a90*/  VIMNMX.U32 R2, R6.reuse, UR9, PT ;  /* 0x0000000906027c48 */ /* 0x040fe4000bfe0000 */
[----:B------:R-:W-:Y:S02]  /*0aa0*/  UIADD3.X UR5, UR26, -0x1, URZ, UP0, UP1 ;  /* 0xffffffff1a057890 */ /* 0x000fe400087e243f */
[----:B------:R-:W-:Y:S01]  /*0ab0*/  IADD3 R2, R6, -R2, RZ ;  /* 0x8000000206027210 */ /* 0x000fe20007ffe0ff */
[----:B------:R-:W-:-:S04]  /*0ac0*/  ULEA UR6, UP0, UR8, UR6, 0x1 ;  /* 0x0000000608067291 */ /* 0x000fc8000f80083f */
[----:B------:R-:W-:Y:S02]  /*0ad0*/  ULEA.HI.X UR7, UR8, UR7, UR5, 0x1, UP0 ;  /* 0x0000000708077291 */ /* 0x000fe400080f0c05 */
[----:B------:R-:W-:-:S04]  /*0ae0*/  IMAD.U32 R8, RZ, RZ, UR6 ;  /* 0x00000006ff087e24 */ /* 0x000fc8000f8e00ff */
[----:B------:R-:W-:Y:S02]  /*0af0*/  IMAD.U32 R9, RZ, RZ, UR7 ;  /* 0x00000007ff097e24 */ /* 0x000fe4000f8e00ff */
[----:B--2---:R-:W-:-:S04]  /*0b00*/  @!P0 IMAD.U32 R3, R4, 0x10000, RZ ;  /* 0x0001000004038824 */ /* 0x004fc800078e00ff */
[----:B------:R-:W-:Y:S01]  /*0b10*/  @!P0 FADD.FTZ R0, RZ, R3 ;  /* 0x00000003ff008221 */ /* 0x000fe20000010000 */
[----:B------:R-:W-:Y:S06]  /*0b20*/  BRA `(.L_x_6281) ;  /* 0x00000000000c7947 */ /* 0x000fec0003800000 */
.L_x_6280:
[----:B------:R-:W-:Y:S01]  /*0b30*/  IMAD.MOV.U32 R0, RZ, RZ, RZ ;  /* 0x000000ffff007224 */ /* 0x000fe200078e00ff */
[----:B------:R-:W-:Y:S01]  /*0b40*/  MOV R8, UR10 ;  /* 0x0000000a00087c02 */ /* 0x000fe20008000f00 */
[----:B------:R-:W-:-:S07]  /*0b50*/  IMAD.U32 R9, RZ, RZ, UR11 ;  /* 0x0000000bff097e24 */ /* 0x000fce000f8e00ff */
.L_x_6281:
[----:B------:R-:W-:Y:S01]  /*0b60*/  ULDC UR6, c[0x0][0x0] ;  /* 0x0000000000067ab9 */ /* 0x000fe20000000800 */
[----:B------:R-:W-:Y:S01]  /*0b70*/  BSSY B1, `(.L_x_6282) ;  /* 0x0000034000017945 */ /* 0x000fe20003800000 */
[----:B------:R-:W-:-:S06]  /*0b80*/  USHF.L.U32 UR5, UR6, 0x3, URZ ;  /* 0x0000000306057899 */ /* 0x000fcc000800063f */
[----:B------:R-:W-:Y:S01]  /*0b90*/  IMAD R7, RZ, RZ, -UR5 ;  /* 0x80000005ff077e24 */ /* 0x000fe2000f8e02ff */
[----:B------:R-:W-:Y:S02]  /*0ba0*/  ISETP.NE.U32.AND P1, PT, RZ, UR5, PT ;  /* 0x00000005ff007c0c */ /* 0x000fe4000bf25070 */
[----:B------:R-:W1:Y:S08]  /*0bb0*/  I2F.U32.RP R3, UR5 ;  /* 0x0000000500037d06 */ /* 0x000e700008209000 */
[----:B-1----:R-:W1:Y:S02]  /*0bc0*/  MUFU.RCP R3, R3 ;  /* 0x0000000300037308 */ /* 0x002e640000001000 */
[----:B-1----:R-:W-:-:S06]  /*0bd0*/  VIADD R4, R3, 0xffffffe ;  /* 0x0ffffffe03047836 */ /* 0x002fcc0000000000 */
[----:B------:R1:W2:Y:S02]  /*0be0*/  F2I.FTZ.U32.TRUNC.NTZ R5, R4 ;  /* 0x0000000400057305 */ /* 0x0002a4000021f000 */
[----:B-1----:R-:W-:Y:S01]  /*0bf0*/  HFMA2.MMA R4, -RZ, RZ, 0, 0 ;  /* 0x00000000ff047435 */ /* 0x002fe200000001ff */
[----:B--2---:R-:W-:-:S09]  /*0c00*/  IMAD R7, R7, R5, RZ ;  /* 0x0000000507077224 */ /* 0x004fd200078e02ff */
[----:B------:R-:W-:-:S04]  /*0c10*/  IMAD.HI.U32 R5, R5, R7, R4 ;  /* 0x0000000705057227 */ /* 0x000fc800078e0004 */
[----:B0-----:R-:W-:Y:S02]  /*0c20*/  IMAD.SHL.U32 R4, R13, 0x8, RZ ;  /* 0x000000080d047824 */ /* 0x001fe400078e00ff */
        /* <DEDUP_REMOVED lines=14> */
.L_x_6284:
[----:B------:R-:W-:-:S06]  /*0d10*/  IMAD.WIDE R4, R13, 0x10, R8 ;  /* 0x000000100d047825 */ /* 0x000fcc00078e0208 */
[----:B------:R-:W2:Y:S01]  /*0d20*/  LDG.E.128 R4, desc[UR24][R4.64] ;  /* 0x0000001804047981 */ /* 0x000ea2000c1e1d00 */
[----:B------:R-:W-:Y:S02]  /*0d30*/  IADD3 R13, R13, UR6, RZ ;  /* 0x000000060d0d7c10 */ /* 0x000fe4000fffe0ff */
[C---:B--2---:R-:W-:Y:S01]  /*0d40*/  PRMT R10, R4.reuse, 0x7632, R10 ;  /* 0x00007632040a7816 */ /* 0x044fe2000000000a */
[----:B------:R-:W-:Y:S02]  /*0d50*/  IMAD.U32 R15, R4, 0x10000, RZ ;  /* 0x00010000040f7824 */ /* 0x000fe400078e00ff */
[----:B------:R-:W-:Y:S01]  /*0d60*/  IMAD.U32 R17, R5, 0x10000, RZ ;  /* 0x0001000005117824 */ /* 0x000fe200078e00ff */
[----:B------:R-:W-:Y:S01]  /*0d70*/  SHF.L.U32 R10, R10, 0x10, RZ ;  /* 0x000000100a0a7819 */ /* 0x000fe200000006ff */
[--C-:B------:R-:W-:Y:S01]  /*0d80*/  FADD.FTZ R15, R15, R0.reuse ;  /* 0x000000000f0f7221 */ /* 0x100fe20000010000 */
[----:B------:R-:W-:Y:S01]  /*0d90*/  PRMT R0, R5, 0x7632, R0 ;  /* 0x0000763205007816 */ /* 0x000fe20000000000 */
[----:B------:R-:W-:-:S02]  /*0da0*/  IMAD.U32 R5, R6, 0x10000, RZ ;  /* 0x0001000006057824 */ /* 0x000fc400078e00ff */
[----:B------:R-:W-:Y:S02]  /*0db0*/  FADD.FTZ R10, R15, R10 ;  /* 0x0000000a0f0a7221 */ /* 0x000fe40000010000 */
[----:B------:R-:W-:Y:S01]  /*0dc0*/  IMAD.U32 R15, R0, 0x10000, RZ ;  /* 0x00010000000f7824 */ /* 0x000fe200078e00ff */
[----:B------:R-:W-:Y:S01]  /*0dd0*/  PRMT R0, R6, 0x7632, R0 ;  /* 0x0000763206007816 */ /* 0x000fe20000000000 */
[----:B------:R-:W-:Y:S01]  /*0de0*/  FADD.FTZ R10, R10, R17 ;  /* 0x000000110a0a7221 */ /* 0x000fe20000010000 */
[----:B------:R-:W-:-:S03]  /*0df0*/  IMAD.SHL.U32 R6, R13, 0x8, RZ ;  /* 0x000000080d067824 */ /* 0x000fc600078e00ff */
[----:B------:R-:W-:Y:S01]  /*0e00*/  FADD.FTZ R10, R10, R15 ;  /* 0x0000000f0a0a7221 */ /* 0x000fe20000010000 */
[----:B------:R-:W-:Y:S01]  /*0e10*/  IMAD.U32 R4, R0, 0x10000, RZ ;  /* 0x0001000000047824 */ /* 0x000fe200078e00ff */
[----:B------:R-:W-:Y:S02]  /*0e20*/  ISETP.GE.AND P2, PT, R6, R3, PT ;  /* 0x000000030600720c */ /* 0x000fe40003f46270 */
[----:B------:R-:W-:Y:S01]  /*0e30*/  FADD.FTZ R5, R10, R5 ;  /* 0x000000050a057221 */ /* 0x000fe20000010000 */
[C---:B------:R-:W-:Y:S01]  /*0e40*/  PRMT R0, R7.reuse, 0x7632, R0 ;  /* 0x0000763207007816 */ /* 0x040fe20000000000 */
[----:B------:R-:W-:Y:S02]  /*0e50*/  IMAD.U32 R7, R7, 0x10000, RZ ;  /* 0x0001000007077824 */ /* 0x000fe400078e00ff */
[----:B------:R-:W-:Y:S01]  /*0e60*/  FADD.FTZ R4, R5, R4 ;  /* 0x0000000405047221 */ /* 0x000fe20000010000 */
[----:B------:R-:W-:-:S03]  /*0e70*/  SHF.L.U32 R5, R0, 0x10, RZ ;  /* 0x0000001000057819 */ /* 0x000fc600000006ff */
[----:B------:R-:W-:-:S04]  /*0e80*/  FADD.FTZ R4, R4, R7 ;  /* 0x0000000704047221 */ /* 0x000fc80000010000 */
[----:B------:R-:W-:Y:S01]  /*0e90*/  FADD.FTZ R0, R4, R5 ;  /* 0x0000000504007221 */ /* 0x000fe20000010000 */
[----:B------:R-:W-:Y:S06]  /*0ea0*/  @!P2 BRA `(.L_x_6284) ;  /* 0xfffffffc0098a947 */ /* 0x000fec000383ffff */
.L_x_6283:
[----:B------:R-:W-:Y:S05]  /*0eb0*/  BSYNC B1 ;  /* 0x0000000000017941 */ /* 0x000fea0003800000 */
.L_x_6282:
[----:B------:R-:W-:Y:S05]  /*0ec0*/  @P1 BRA `(.L_x_6277) ;  /* 0x00000000001c1947 */ /* 0x000fea0003800000 */
.L_x_6285:
[----:B------:R-:W-:-:S06]  /*0ed0*/  IMAD.WIDE R4, R11, 0x2, R8 ;  /* 0x000000020b047825 */ /* 0x000fcc00078e0208 */
[----:B------:R-:W2:Y:S01]  /*0ee0*/  LDG.E.U16 R4, desc[UR24][R4.64] ;  /* 0x0000001804047981 */ /* 0x000ea2000c1e1500 */
[----:B------:R-:W-:-:S05]  /*0ef0*/  VIADD R11, R11, UR6 ;  /* 0x000000060b0b7c36 */ /* 0x000fca0008000000 */
[----:B------:R-:W-:Y:S01]  /*0f00*/  ISETP.GE.AND P1, PT, R11, R2, PT ;  /* 0x000000020b00720c */ /* 0x000fe20003f26270 */
[----:B--2---:R-:W-:-:S04]  /*0f10*/  IMAD.U32 R3, R4, 0x10000, RZ ;  /* 0x0001000004037824 */ /* 0x004fc800078e00ff */
[----:B------:R-:W-:-:S08]  /*0f20*/  FADD.FTZ R0, R3, R0 ;  /* 0x0000000003007221 */ /* 0x000fd00000010000 */
[----:B------:R-:W-:Y:S05]  /*0f30*/  @!P1 BRA `(.L_x_6285) ;  /* 0xfffffffc00e49947 */ /* 0x000fea000383ffff */
.L_x_6277:
[----:B------:R-:W-:Y:S05]  /*0f40*/  BSYNC B0 ;  /* 0x0000000000007941 */ /* 0x000fea0003800000 */
.L_x_6268:
[----:B------:R-:W0:Y:S01]  /*0f50*/  S2R R3, SR_TID.X ;  /* 0x0000000000037919 */ /* 0x000e220000002100 */
[----:B------:R-:W1:Y:S01]  /*0f60*/  S2UR UR6, SR_CgaCtaId ;  /* 0x00000000000679c3 */ /* 0x000e620000008800 */
[----:B------:R-:W-:Y:S01]  /*0f70*/  UMOV UR5, 0x400 ;  /* 0x0000040000057882 */ /* 0x000fe20000000000 */
[----:B------:R-:W-:-:S06]  /*0f80*/  ULDC UR26, c[0x0][0x0] ;  /* 0x00000000001a7ab9 */ /* 0x000fcc0000000800 */
[----:B------:R-:W-:Y:S01]  /*0f90*/  BAR.SYNC.DEFER_BLOCKING 0x0 ;  /* 0x0000000000007b1d */ /* 0x000fe20000010000 */
[----:B------:R-:W-:Y:S02]  /*0fa0*/  USHF.R.U32.HI UR8, URZ, 0x5, UR26 ;  /* 0x000000053f087899 */ /* 0x000fe4000801161a */
[----:B-1----:R-:W-:Y:S01]  /*0fb0*/  ULEA UR6, UR6, UR5, 0x18 ;  /* 0x0000000506067291 */ /* 0x002fe2000f8ec03f */
[----:B0-----:R-:W-:-:S05]  /*0fc0*/  ISETP.GT.U32.AND P1, PT, R3, 0x1f, PT ;  /* 0x0000001f0300780c */ /* 0x001fca0003f24070 */
[----:B------:R-:W-:-:S05]  /*0fd0*/  LEA R5, R3, UR6, 0x2 ;  /* 0x0000000603057c11 */ /* 0x000fca000f8e10ff */
[----:B------:R0:W-:Y:S01]  /*0fe0*/  STS [R5], R0 ;  /* 0x0000000005007388 */ /* 0x0001e20000000800 */
[----:B------:R-:W-:Y:S06]  /*0ff0*/  BAR.SYNC.DEFER_BLOCKING 0x0 ;  /* 0x0000000000007b1d */ /* 0x000fec0000010000 */
[----:B------:R-:W-:Y:S05]  /*1000*/  @P1 BRA `(.L_x_6286) ;  /* 0x0000000000c81947 */ /* 0x000fea0003800000 */
[----:B0-----:R-:W-:-:S04]  /*1010*/  LOP3.LUT R0, R3, 0x1f, RZ, 0xc0, !PT ;  /* 0x0000001f03007812 */ /* 0x001fc800078ec0ff */
[----:B------:R-:W-:-:S13]  /*1020*/  ISETP.GE.U32.AND P1, PT, R0, UR8, PT ;  /* 0x0000000800007c0c */ /* 0x000fda000bf26070 */
[----:B------:R-:W-:Y:S05]  /*1030*/  @P1 BRA `(.L_x_6286) ;  /* 0x0000000000bc1947 */ /* 0x000fea0003800000 */
[----:B------:R-:W-:-:S05]  /*1040*/  LEA R2, R0, UR6, 0x7 ;  /* 0x0000000600027c11 */ /* 0x000fca000f8e38ff */
[----:B------:R-:W0:Y:S04]  /*1050*/  LDS.128 R8, [R2] ;  /* 0x0000000002087984 */ /* 0x000e280000000c00 */
[----:B------:R-:W1:Y:S04]  /*1060*/  LDS.128 R16, [R2+0x10] ;  /* 0x0000100002107984 */ /* 0x000e680000000c00 */
[----:B------:R-:W2:Y:S04]  /*1070*/  LDS.128 R4, [R2+0x20] ;  /* 0x0000200002047984 */ /* 0x000ea80000000c00 */
[----:B------:R-:W3:Y:S01]  /*1080*/  LDS.128 R12, [R2+0x30] ;  /* 0x00003000020c7984 */ /* 0x000ee20000000c00 */
[----:B0-----:R-:W-:-:S04]  /*1090*/  FADD.FTZ R8, RZ, R8 ;  /* 0x00000008ff087221 */ /* 0x001fc80000010000 */
[----:B------:R-:W-:-:S04]  /*10a0*/  FADD.FTZ R9, R9, R8 ;  /* 0x0000000809097221 */ /* 0x000fc80000010000 */
[----:B------:R-:W-:-:S04]  /*10b0*/  FADD.FTZ R10, R10, R9 ;  /* 0x000000090a0a7221 */ /* 0x000fc80000010000 */
[----:B------:R-:W-:-:S04]  /*10c0*/  FADD.FTZ R11, R11, R10 ;  /* 0x0000000a0b0b7221 */ /* 0x000fc80000010000 */
[----:B-1----:R-:W-:Y:S02]  /*10d0*/  FADD.FTZ R16, R11, R16 ;  /* 0x000000100b107221 */ /* 0x002fe40000010000 */
[----:B------:R-:W0:Y:S02]  /*10e0*/  LDS.128 R8, [R2+0x40] ;  /* 0x0000400002087984 */ /* 0x000e240000000c00 */
        /* <DEDUP_REMOVED lines=13> */
[----:B0-----:R-:W-:Y:S02]  /*11c0*/  FADD.FTZ R8, R15, R8 ;  /* 0x000000080f087221 */ /* 0x001fe40000010000 */
[----:B------:R0:W3:Y:S02]  /*11d0*/  LDS.128 R12, [R2+0x70] ;  /* 0x00007000020c7984 */ /* 0x0000e40000000c00 */
[----:B------:R-:W-:-:S04]  /*11e0*/  FADD.FTZ R9, R9, R8 ;  /* 0x0000000809097221 */ /* 0x000fc80000010000 */
[----:B------:R-:W-:Y:S01]  /*11f0*/  FADD.FTZ R10, R10, R9 ;  /* 0x000000090a0a7221 */ /* 0x000fe20000010000 */
[----:B0-----:R-:W-:-:S03]  /*1200*/  IMAD.MOV.U32 R2, RZ, RZ, -0x1 ;  /* 0xffffffffff027424 */ /* 0x001fc600078e00ff */
[----:B------:R-:W-:Y:S02]  /*1210*/  FADD.FTZ R11, R11, R10 ;  /* 0x0000000a0b0b7221 */ /* 0x000fe40000010000 */
[----:B------:R-:W-:Y:S02]  /*1220*/  SHF.L.U32 R2, R2, UR8, RZ ;  /* 0x0000000802027c19 */ /* 0x000fe400080006ff */
[----:B-1----:R-:W-:-:S04]  /*1230*/  FADD.FTZ R16, R11, R16 ;  /* 0x000000100b107221 */ /* 0x002fc80000010000 */
[----:B------:R-:W-:-:S04]  /*1240*/  FADD.FTZ R17, R17, R16 ;  /* 0x0000001011117221 */ /* 0x000fc80000010000 */
[----:B------:R-:W-:-:S04]  /*1250*/  FADD.FTZ R18, R18, R17 ;  /* 0x0000001112127221 */ /* 0x000fc80000010000 */
[----:B------:R-:W-:-:S04]  /*1260*/  FADD.FTZ R19, R19, R18 ;  /* 0x0000001213137221 */ /* 0x000fc80000010000 */
[----:B--2---:R-:W-:-:S04]  /*1270*/  FADD.FTZ R4, R19, R4 ;  /* 0x0000000413047221 */ /* 0x004fc80000010000 */
[----:B------:R-:W-:-:S04]  /*1280*/  FADD.FTZ R5, R5, R4 ;  /* 0x0000000405057221 */ /* 0x000fc80000010000 */
[----:B------:R-:W-:Y:S01]  /*1290*/  FADD.FTZ R6, R6, R5 ;  /* 0x0000000506067221 */ /* 0x000fe20000010000 */
[----:B------:R-:W-:Y:S02]  /*12a0*/  LEA R5, R0, UR6, 0x2 ;  /* 0x0000000600057c11 */ /* 0x000fe4000f8e10ff */
[----:B------:R-:W-:Y:S01]  /*12b0*/  LOP3.LUT R0, RZ, R2, RZ, 0x33, !PT ;  /* 0x00000002ff007212 */ /* 0x000fe200078e33ff */
[----:B------:R-:W-:-:S04]  /*12c0*/  FADD.FTZ R7, R7, R6 ;  /* 0x0000000607077221 */ /* 0x000fc80000010000 */
[----:B---3--:R-:W-:-:S04]  /*12d0*/  FADD.FTZ R12, R7, R12 ;  /* 0x0000000c070c7221 */ /* 0x008fc80000010000 */
[----:B------:R-:W-:-:S04]  /*12e0*/  FADD.FTZ R13, R13, R12 ;  /* 0x0000000c0d0d7221 */ /* 0x000fc80000010000 */
[----:B------:R-:W-:-:S04]  /*12f0*/  FADD.FTZ R14, R14, R13 ;  /* 0x0000000d0e0e7221 */ /* 0x000fc80000010000 */
[----:B------:R-:W-:Y:S01]  /*1300*/  FADD.FTZ R14, R15, R14 ;  /* 0x0000000e0f0e7221 */ /* 0x000fe20000010000 */
[----:B------:R-:W-:Y:S05]  /*1310*/  WARPSYNC R0 ;  /* 0x0000000000007348 */ /* 0x000fea0003800000 */
[----:B------:R1:W-:Y:S02]  /*1320*/  STS [R5], R14 ;  /* 0x0000000e05007388 */ /* 0x0003e40000000800 */
.L_x_6286:
[----:B------:R-:W-:Y:S01]  /*1330*/  ISETP.NE.AND P1, PT, R3, RZ, PT ;  /* 0x000000ff0300720c */ /* 0x000fe20003f25270 */
[----:B------:R-:W-:Y:S05]  /*1340*/  WARPSYNC.ALL ;  /* 0x0000000000007948 */ /* 0x000fea0003800000 */
[----:B------:R-:W-:Y:S06]  /*1350*/  BAR.SYNC.DEFER_BLOCKING 0x0 ;  /* 0x0000000000007b1d */ /* 0x000fec0000010000 */
[----:B------:R-:W-:Y:S04]  /*1360*/  BSSY B0, `(.L_x_6287) ;  /* 0x0000056000007945 */ /* 0x000fe80003800000 */
[----:B------:R-:W-:Y:S05]  /*1370*/  @P1 BRA `(.L_x_6288) ;  /* 0x0000000400501947 */ /* 0x000fea0003800000 */
[----:B------:R-:W-:Y:S01]  /*1380*/  ISETP.NE.AND P1, PT, RZ, UR8, PT ;  /* 0x00000008ff007c0c */ /* 0x000fe2000bf25270 */
[----:B------:R-:W-:-:S12]  /*1390*/  HFMA2.MMA R19, -RZ, RZ, 0, 0 ;  /* 0x00000000ff137435 */ /* 0x000fd800000001ff */
[----:B------:R-:W-:Y:S05]  /*13a0*/  @!P1 BRA `(.L_x_6289) ;  /* 0x0000000400409947 */ /* 0x000fea0003800000 */
[----:B------:R-:W-:Y:S01]  /*13b0*/  UIADD3 UR5, UR8, -0x1, URZ ;  /* 0xffffffff08057890 */ /* 0x000fe2000fffe03f */
[----:B------:R-:W-:-:S03]  /*13c0*/  IMAD.MOV.U32 R19, RZ, RZ, RZ ;  /* 0x000000ffff137224 */ /* 0x000fc600078e00ff */
[----:B------:R-:W-:Y:S02]  /*13d0*/  UISETP.GE.U32.AND UP0, UPT, UR5, 0x3, UPT ;  /* 0x000000030500788c */ /* 0x000fe4000bf06070 */
[----:B------:R-:W-:-:S04]  /*13e0*/  ULOP3.LUT UR5, UR8, 0x3, URZ, 0xc0, !UPT ;  /* 0x0000000308057892 */ /* 0x000fc8000f8ec03f */
[----:B------:R-:W-:Y:S02]  /*13f0*/  PLOP3.LUT P1, PT, PT, PT, UP0, 0x80, 0x0 ;  /* 0x000000000000781c */ /* 0x000fe40003f2f008 */
[----:B------:R-:W-:Y:S01]  /*1400*/  IMAD.U32 R2, RZ, RZ, UR5 ;  /* 0x00000005ff027e24 */ /* 0x000fe2000f8e00ff */
[----:B------:R-:W-:-:S10]  /*1410*/  UMOV UR5, URZ ;  /* 0x0000003f00057c82 */ /* 0x000fd40008000000 */
[----:B------:R-:W-:Y:S05]  /*1420*/  @!P1 BRA `(.L_x_6290) ;  /* 0x0000000000fc9947 */ /* 0x000fea0003800000 */
[----:B0-----:R-:W-:Y:S01]  /*1430*/  IADD3 R0, -R2, UR8, RZ ;  /* 0x0000000802007c10 */ /* 0x001fe2000fffe1ff */
[----:B------:R-:W-:Y:S01]  /*1440*/  UMOV UR5, URZ ;  /* 0x0000003f00057c82 */ /* 0x000fe20008000000 */
[----:B------:R-:W-:Y:S01]  /*1450*/  UMOV UR7, UR6 ;  /* 0x0000000600077c82 */ /* 0x000fe20008000000 */
[----:B------:R-:W-:Y:S01]  /*1460*/  IMAD.MOV.U32 R19, RZ, RZ, RZ ;  /* 0x000000ffff137224 */ /* 0x000fe200078e00ff */
[----:B------:R-:W-:-:S13]  /*1470*/  ISETP.GT.AND P1, PT, R0, RZ, PT ;  /* 0x000000ff0000720c */ /* 0x000fda0003f24270 */
[----:B------:R-:W-:Y:S05]  /*1480*/  @!P1 BRA `(.L_x_6291) ;  /* 0x0000000000bc9947 */ /* 0x000fea0003800000 */
[----:B------:R-:W-:Y:S02]  /*1490*/  ISETP.GT.AND P2, PT, R0, 0xc, PT ;  /* 0x0000000c0000780c */ /* 0x000fe40003f44270 */
[----:B------:R-:W-:-:S11]  /*14a0*/  PLOP3.LUT P1, PT, PT, PT, PT, 0x80, 0x0 ;  /* 0x000000000000781c */ /* 0x000fd60003f2f070 */
[----:B------:R-:W-:Y:S05]  /*14b0*/  @!P2 BRA `(.L_x_6292) ;  /* 0x000000000068a947 */ /* 0x000fea0003800000 */
[----:B------:R-:W-:-:S13]  /*14c0*/  PLOP3.LUT P1, PT, PT, PT, PT, 0x8, 0x0 ;  /* 0x000000000000781c */ /* 0x000fda0003f2e170 */
.L_x_6293:
[----:B-1----:R-:W0:Y:S01]  /*14d0*/  LDS.128 R4, [UR7] ;  /* 0x00000007ff047984 */ /* 0x002e220008000c00 */
[----:B------:R-:W-:Y:S01]  /*14e0*/  IADD3 R0, R0, -0x10, RZ ;  /* 0xfffffff000007810 */ /* 0x000fe20007ffe0ff */
[----:B------:R-:W-:Y:S02]  /*14f0*/  UIADD3 UR5, UR5, 0x10, URZ ;  /* 0x0000001005057890 */ /* 0x000fe4000fffe03f */
[----:B------:R-:W1:Y:S01]  /*1500*/  LDS.128 R8, [UR7+0x10] ;  /* 0x00001007ff087984 */ /* 0x000e620008000c00 */
[----:B------:R-:W-:-:S03]  /*1510*/  ISETP.GT.AND P2, PT, R0, 0xc, PT ;  /* 0x0000000c0000780c */ /* 0x000fc60003f44270 */
[----:B------:R-:W2:Y:S01]  /*1520*/  LDS.128 R12, [UR7+0x20] ;  /* 0x00002007ff0c7984 */ /* 0x000ea20008000c00 */
[----:B0-----:R-:W-:-:S03]  /*1530*/  FADD.FTZ R4, R4, R19 ;  /* 0x0000001304047221 */ /* 0x001fc60000010000 */
[----:B------:R-:W0:Y:S01]  /*1540*/  LDS.128 R16, [UR7+0x30] ;  /* 0x00003007ff107984 */ /* 0x000e220008000c00 */
[----:B------:R-:W-:Y:S01]  /*1550*/  UIADD3 UR7, UR7, 0x40, URZ ;  /* 0x0000004007077890 */ /* 0x000fe2000fffe03f */
[----:B------:R-:W-:-:S04]  /*1560*/  FADD.FTZ R5, R5, R4 ;  /* 0x0000000405057221 */ /* 0x000fc80000010000 */
[----:B------:R-:W-:-:S04]  /*1570*/  FADD.FTZ R6, R6, R5 ;  /* 0x0000000506067221 */ /* 0x000fc80000010000 */
[----:B------:R-:W-:-:S04]  /*1580*/  FADD.FTZ R7, R7, R6 ;  /* 0x0000000607077221 */ /* 0x000fc80000010000 */
[----:B-1----:R-:W-:-:S04]  /*1590*/  FADD.FTZ R8, R7, R8 ;  /* 0x0000000807087221 */ /* 0x002fc80000010000 */
[----:B------:R-:W-:-:S04]  /*15a0*/  FADD.FTZ R9, R9, R8 ;  /* 0x0000000809097221 */ /* 0x000fc80000010000 */
[----:B------:R-:W-:-:S04]  /*15b0*/  FADD.FTZ R10, R10, R9 ;  /* 0x000000090a0a7221 */ /* 0x000fc80000010000 */
[----:B------:R-:W-:-:S04]  /*15c0*/  FADD.FTZ R11, R11, R10 ;  /* 0x0000000a0b0b7221 */ /* 0x000fc80000010000 */
[----:B--2---:R-:W-:-:S04]  /*15d0*/  FADD.FTZ R12, R11, R12 ;  /* 0x0000000c0b0c7221 */ /* 0x004fc80000010000 */
[----:B------:R-:W-:-:S04]  /*15e0*/  FADD.FTZ R13, R13, R12 ;  /* 0x0000000c0d0d7221 */ /* 0x000fc80000010000 */
[----:B------:R-:W-:-:S04]  /*15f0*/  FADD.FTZ R14, R14, R13 ;  /* 0x0000000d0e0e7221 */ /* 0x000fc80000010000 */
[----:B------:R-:W-:-:S04]  /*1600*/  FADD.FTZ R15, R15, R14 ;  /* 0x0000000e0f0f7221 */ /* 0x000fc80000010000 */
[----:B0-----:R-:W-:-:S04]  /*1610*/  FADD.FTZ R16, R15, R16 ;  /* 0x000000100f107221 */ /* 0x001fc80000010000 */
[----:B------:R-:W-:-:S04]  /*1620*/  FADD.FTZ R17, R17, R16 ;  /* 0x0000001011117221 */ /* 0x000fc80000010000 */
[----:B------:R-:W-:-:S04]  /*1630*/  FADD.FTZ R18, R18, R17 ;  /* 0x0000001112127221 */ /* 0x000fc80000010000 */
[----:B------:R-:W-:Y:S01]  /*1640*/  FADD.FTZ R19, R19, R18 ;  /* 0x0000001213137221 */ /* 0x000fe20000010000 */
[----:B------:R-:W-:Y:S06]  /*1650*/  @P2 BRA `(.L_x_6293) ;  /* 0xfffffffc009c2947 */ /* 0x000fec000383ffff */
.L_x_6292:
[----:B------:R-:W-:-:S13]  /*1660*/  ISETP.GT.AND P2, PT, R0, 0x4, PT ;  /* 0x000000040000780c */ /* 0x000fda0003f44270 */
[----:B------:R-:W-:Y:S05]  /*1670*/  @!P2 BRA `(.L_x_6294) ;  /* 0x000000000038a947 */ /* 0x000fea0003800000 */
[----:B------:R-:W0:Y:S01]  /*1680*/  LDS.128 R8, [UR7] ;  /* 0x00000007ff087984 */ /* 0x000e220008000c00 */
[----:B------:R-:W-:Y:S01]  /*1690*/  PLOP3.LUT P1, PT, PT, PT, PT, 0x8, 0x0 ;  /* 0x000000000000781c */ /* 0x000fe20003f2e170 */
[----:B------:R-:W-:Y:S01]  /*16a0*/  VIADD R0, R0, 0xfffffff8 ;  /* 0xfffffff800007836 */ /* 0x000fe20000000000 */
[----:B------:R-:W-:Y:S01]  /*16b0*/  UIADD3 UR5, UR5, 0x8, URZ ;  /* 0x0000000805057890 */ /* 0x000fe2000fffe03f */
[----:B-1----:R-:W1:Y:S01]  /*16c0*/  LDS.128 R4, [UR7+0x10] ;  /* 0x00001007ff047984 */ /* 0x002e620008000c00 */
[----:B------:R-:W-:Y:S01]  /*16d0*/  UIADD3 UR7, UR7, 0x20, URZ ;  /* 0x0000002007077890 */ /* 0x000fe2000fffe03f */
[----:B0-----:R-:W-:-:S04]  /*16e0*/  FADD.FTZ R8, R19, R8 ;  /* 0x0000000813087221 */ /* 0x001fc80000010000 */
[----:B------:R-:W-:-:S04]  /*16f0*/  FADD.FTZ R9, R9, R8 ;  /* 0x0000000809097221 */ /* 0x000fc80000010000 */
[----:B------:R-:W-:-:S04]  /*1700*/  FADD.FTZ R10, R10, R9 ;  /* 0x000000090a0a7221 */ /* 0x000fc80000010000 */
[----:B------:R-:W-:-:S04]  /*1710*/  FADD.FTZ R11, R11, R10 ;  /* 0x0000000a0b0b7221 */ /* 0x000fc80000010000 */
[----:B-1----:R-:W-:-:S04]  /*1720*/  FADD.FTZ R4, R11, R4 ;  /* 0x000000040b047221 */ /* 0x002fc80000010000 */
[----:B------:R-:W-:-:S04]  /*1730*/  FADD.FTZ R5, R5, R4 ;  /* 0x0000000405057221 */ /* 0x000fc80000010000 */
[----:B------:R-:W-:-:S04]  /*1740*/  FADD.FTZ R6, R6, R5 ;  /* 0x0000000506067221 */ /* 0x000fc80000010000 */
[----:B------:R-:W-:-:S07]  /*1750*/  FADD.FTZ R19, R7, R6 ;  /* 0x0000000607137221 */ /* 0x000fce0000010000 */
.L_x_6294:
[----:B------:R-:W-:-:S13]  /*1760*/  ISETP.NE.OR P1, PT, R0, RZ, P1 ;  /* 0x000000ff0000720c */ /* 0x000fda0000f25670 */
[----:B------:R-:W-:Y:S05]  /*1770*/  @!P1 BRA `(.L_x_6290) ;  /* 0x0000000000289947 */ /* 0x000fea0003800000 */
.L_x_6291:
[----:B-1----:R-:W0:Y:S01]  /*1780*/  LDS.128 R4, [UR7] ;  /* 0x00000007ff047984 */ /* 0x002e220008000c00 */
[----:B------:R-:W-:Y:S01]  /*1790*/  VIADD R0, R0, 0xfffffffc ;  /* 0xfffffffc00007836 */ /* 0x000fe20000000000 */
[----:B------:R-:W-:Y:S02]  /*17a0*/  UIADD3 UR5, UR5, 0x4, URZ ;  /* 0x0000000405057890 */ /* 0x000fe4000fffe03f */
[----:B------:R-:W-:Y:S02]  /*17b0*/  UIADD3 UR7, UR7, 0x10, URZ ;  /* 0x0000001007077890 */ /* 0x000fe4000fffe03f */
[----:B------:R-:W-:Y:S01]  /*17c0*/  ISETP.NE.AND P1, PT, R0, RZ, PT ;  /* 0x000000ff0000720c */ /* 0x000fe20003f25270 */
[----:B0-----:R-:W-:-:S04]  /*17d0*/  FADD.FTZ R4, R4, R19 ;  /* 0x0000001304047221 */ /* 0x001fc80000010000 */
[----:B------:R-:W-:-:S04]  /*17e0*/  FADD.FTZ R5, R5, R4 ;  /* 0x0000000405057221 */ /* 0x000fc80000010000 */
[----:B------:R-:W-:-:S04]  /*17f0*/  FADD.FTZ R6, R6, R5 ;  /* 0x0000000506067221 */ /* 0x000fc80000010000 */
[----:B------:R-:W-:Y:S01]  /*1800*/  FADD.FTZ R19, R7, R6 ;  /* 0x0000000607137221 */ /* 0x000fe20000010000 */
[----:B------:R-:W-:Y:S06]  /*1810*/  @P1 BRA `(.L_x_6291) ;  /* 0xfffffffc00d81947 */ /* 0x000fec000383ffff */
.L_x_6290:
[----:B------:R-:W-:-:S13]  /*1820*/  ISETP.NE.AND P1, PT, R2, RZ, PT ;  /* 0x000000ff0200720c */ /* 0x000fda0003f25270 */
[----:B------:R-:W-:Y:S05]  /*1830*/  @!P1 BRA `(.L_x_6289) ;  /* 0x00000000001c9947 */ /* 0x000fea0003800000 */
[----:B------:R-:W-:-:S12]  /*1840*/  ULEA UR5, UR5, UR6, 0x2 ;  /* 0x0000000605057291 */ /* 0x000fd8000f8e103f */
.L_x_6295:
[----:B0-----:R-:W0:Y:S01]  /*1850*/  LDS R0, [UR5] ;  /* 0x00000005ff007984 */ /* 0x001e220008000800 */
[----:B------:R-:W-:Y:S01]  /*1860*/  VIADD R2, R2, 0xffffffff ;  /* 0xffffffff02027836 */ /* 0x000fe20000000000 */
[----:B------:R-:W-:-:S04]  /*1870*/  UIADD3 UR5, UR5, 0x4, URZ ;  /* 0x0000000405057890 */ /* 0x000fc8000fffe03f */
[----:B------:R-:W-:Y:S01]  /*1880*/  ISETP.NE.AND P1, PT, R2, RZ, PT ;  /* 0x000000ff0200720c */ /* 0x000fe20003f25270 */
[----:B0-----:R-:W-:-:S12]  /*1890*/  FADD.FTZ R19, R0, R19 ;  /* 0x0000001300137221 */ /* 0x001fd80000010000 */
[----:B------:R-:W-:Y:S05]  /*18a0*/  @P1 BRA `(.L_x_6295) ;  /* 0xfffffffc00e81947 */ /* 0x000fea000383ffff */
.L_x_6289:
[----:B------:R2:W-:Y:S02]  /*18b0*/  STS [UR6], R19 ;  /* 0x00000013ff007988 */ /* 0x0005e40008000806 */
.L_x_6288:
[----:B------:R-:W-:Y:S05]  /*18c0*/  BSYNC B0 ;  /* 0x0000000000007941 */ /* 0x000fea0003800000 */
.L_x_6287:
[----:B------:R-:W-:Y:S01]  /*18d0*/  BAR.SYNC.DEFER_BLOCKING 0x0 ;  /* 0x0000000000007b1d */ /* 0x000fe20000010000 */
[----:B------:R-:W-:-:S04]  /*18e0*/  UISETP.NE.U32.AND UP0, UPT, UR14, UR29, UPT ;  /* 0x0000001d0e00728c */ /* 0x000fc8000bf05070 */
[----:B------:R-:W-:Y:S01]  /*18f0*/  UISETP.NE.AND.EX UP0, UPT, URZ, URZ, UPT, UP0 ;  /* 0x0000003f3f00728c */ /* 0x000fe2000bf05300 */
[----:B------:R-:W-:-:S05]  /*1900*/  ULDC.64 UR8, c[0x0][0x210] ;  /* 0x0000840000087ab9 */ /* 0x000fca0000000a00 */
[----:B------:R-:W-:Y:S01]  /*1910*/  PLOP3.LUT P2, PT, PT, PT, UP0, 0x80, 0x0 ;  /* 0x000000000000781c */ /* 0x000fe20003f4f008 */
[----:B------:R-:W3:Y:S01]  /*1920*/  LDS R2, [UR6] ;  /* 0x00000006ff027984 */ /* 0x000ee20008000800 */
[----:B------:R-:W-:Y:S02]  /*1930*/  ULDC.64 UR6, c[0x0][0x218] ;  /* 0x0000860000067ab9 */ /* 0x000fe40000000a00 */
[----:B------:R-:W-:Y:S02]  /*1940*/  UIADD3 UR17, UP1, UR18, UR6, URZ ;  /* 0x0000000612117290 */ /* 0x000fe4000ff3e03f */
[----:B------:R-:W-:Y:S02]  /*1950*/  UIADD3 UR18, UP2, UR18, UR8, URZ ;  /* 0x0000000812127290 */ /* 0x000fe4000ff5e03f */
[----:B------:R-:W-:Y:S02]  /*1960*/  ULOP3.LUT UR5, UR17, 0xe, URZ, 0xc0, !UPT ;  /* 0x0000000e11057892 */ /* 0x000fe4000f8ec03f */
[----:B------:R-:W-:-:S02]  /*1970*/  UIADD3.X UR19, UR16, UR9, URZ, UP2, !UPT ;  /* 0x0000000910137290 */ /* 0x000fc400097fe43f */
[----:B------:R-:W-:Y:S02]  /*1980*/  UIADD3.X UR16, UR16, UR7, URZ, UP1, !UPT ;  /* 0x0000000710107290 */ /* 0x000fe40008ffe43f */
[----:B0-----:R-:W-:-:S04]  /*1990*/  MOV R0, UR5 ;  /* 0x0000000500007c02 */ /* 0x001fc80008000f00 */
[----:B------:R-:W-:-:S04]  /*19a0*/  SHF.R.U64 R0, R0, 0x1, RZ ;  /* 0x0000000100007819 */ /* 0x000fc800000012ff */
[----:B------:R-:W-:-:S04]  /*19b0*/  ISETP.EQ.U32.AND P1, PT, R0, UR14, PT ;  /* 0x0000000e00007c0c */ /* 0x000fc8000bf22070 */
[----:B------:R-:W-:Y:S02]  /*19c0*/  ISETP.EQ.AND.EX P1, PT, RZ, RZ, PT, P1 ;  /* 0x000000ffff00720c */ /* 0x000fe40003f22310 */
[----:B---3--:R-:W-:-:S11]  /*19d0*/  R2UR UR29, R2 ;  /* 0x00000000021d72ca */ /* 0x008fd600000e0000 */
[----:B------:R-:W-:Y:S05]  /*19e0*/  @!P2 BRA P1, `(.L_x_6296) ;  /* 0x000000140054a947 */ /* 0x000fea0000800000 */
[----:B------:R-:W-:Y:S05]  /*19f0*/  @P0 BRA `(.L_x_6297) ;  /* 0x0000000c000c0947 */ /* 0x000fea0003800000 */
[----:B------:R-:W-:Y:S01]  /*1a00*/  USHF.L.U32 UR7, UR26, 0x3, URZ ;  /* 0x000000031a077899 */ /* 0x000fe2000800063f */
[----:B------:R-:W-:Y:S01]  /*1a10*/  BSSY B0, `(.L_x_6298) ;  /* 0x00000a7000007945 */ /* 0x000fe20003800000 */
[----:B------:R-:W-:Y:S01]  /*1a20*/  UMOV UR4, URZ ;  /* 0x0000003f00047c82 */ /* 0x000fe20008000000 */
[----:B------:R-:W-:Y:S01]  /*1a30*/  ULDC UR14, c[0x0][0x228] ;  /* 0x00008a00000e7ab9 */ /* 0x000fe20000000800 */
[----:B------:R-:W-:Y:S01]  /*1a40*/  UIADD3 UR6, URZ, -UR7, URZ ;  /* 0x800000073f067290 */ /* 0x000fe2000fffe03f */
[----:B------:R-:W-:Y:S01]  /*1a50*/  IMAD.MOV.U32 R11, RZ, RZ, R3 ;  /* 0x000000ffff0b7224 */ /* 0x000fe200078e0003 */
[----:B------:R-:W-:Y:S02]  /*1a60*/  UISETP.NE.U32.AND UP1, UPT, UR7, URZ, UPT ;  /* 0x0000003f0700728c */ /* 0x000fe4000bf25070 */
[----:B------:R-:W-:Y:S01]  /*1a70*/  USHF.R.S32.HI UR15, URZ, 0x1f, UR14 ;  /* 0x0000001f3f0f7899 */ /* 0x000fe2000801140e */
[----:B------:R-:W0:Y:S08]  /*1a80*/  I2F.U32.RP R0, UR7 ;  /* 0x0000000700007d06 */ /* 0x000e300008209000 */
[----:B0-----:R-:W0:Y:S02]  /*1a90*/  MUFU.RCP R0, R0 ;  /* 0x0000000000007308 */ /* 0x001e240000001000 */
[----:B0-----:R-:W-:-:S06]  /*1aa0*/  VIADD R2, R0, 0xffffffe ;  /* 0x0ffffffe00027836 */ /* 0x001fcc0000000000 */
[----:B------:R-:W0:Y:S02]  /*1ab0*/  F2I.FTZ.U32.TRUNC.NTZ R2, R2 ;  /* 0x0000000200027305 */ /* 0x000e24000021f000 */
[----:B0-----:R-:W-:-:S13]  /*1ac0*/  R2UR UR5, R2 ;  /* 0x00000000020572ca */ /* 0x001fda00000e0000 */
[----:B------:R-:W-:-:S04]  /*1ad0*/  UIMAD UR6, UR6, UR5, URZ ;  /* 0x00000005060672a4 */ /* 0x000fc8000f8e023f */
[----:B------:R-:W-:-:S03]  /*1ae0*/  UIMAD.WIDE.U32 UR4, UR5, UR6, UR4 ;  /* 0x00000006050472a5 */ /* 0x000fc6000f8e0004 */
[----:B------:R-:W-:Y:S02]  /*1af0*/  ULDC UR6, c[0x0][0x228] ;  /* 0x00008a0000067ab9 */ /* 0x000fe40000000800 */
[----:B------:R-:W-:-:S04]  /*1b00*/  UIMAD.WIDE.U32 UR4, UR5, UR6, URZ ;  /* 0x00000006050472a5 */ /* 0x000fc8000f8e003f */
[----:B------:R-:W-:-:S04]  /*1b10*/  UIADD3 UR5, -UR5, URZ, URZ ;  /* 0x0000003f05057290 */ /* 0x000fc8000fffe13f */
[----:B------:R-:W-:Y:S02]  /*1b20*/  UIMAD UR4, UR7, UR5, UR6 ;  /* 0x00000005070472a4 */ /* 0x000fe4000f8e0206 */
[----:B------:R-:W-:Y:S02]  /*1b30*/  USHF.R.S32.HI UR5, URZ, 0x1f, UR6 ;  /* 0x0000001f3f057899 */ /* 0x000fe40008011406 */
[----:B------:R-:W-:-:S11]  /*1b40*/  UISETP.GE.U32.AND UP0, UPT, UR4, UR7, UPT ;  /* 0x000000070400728c */ /* 0x000fd6000bf06070 */
[----:B------:R-:W-:-:S04]  /*1b50*/  @UP0 UIADD3 UR4, -UR7, UR4, URZ ;  /* 0x0000000407040290 */ /* 0x000fc8000fffe13f */
[----:B------:R-:W-:-:S11]  /*1b60*/  UISETP.GE.U32.AND UP0, UPT, UR4, UR7, UPT ;  /* 0x000000070400728c */ /* 0x000fd6000bf06070 */
[----:B------:R-:W-:Y:S02]  /*1b70*/  @UP0 UIADD3 UR4, -UR7, UR4, URZ ;  /* 0x0000000407040290 */ /* 0x000fe4000fffe13f */
[----:B------:R-:W-:-:S04]  /*1b80*/  @!UP1 ULOP3.LUT UR4, URZ, UR7, URZ, 0x33, !UPT ;  /* 0x000000073f049292 */ /* 0x000fc8000f8e333f */
[----:B------:R-:W-:-:S04]  /*1b90*/  UIADD3 UR4, UP0, -UR4, UR6, URZ ;  /* 0x0000000604047290 */ /* 0x000fc8000ff1e13f */
[----:B------:R-:W-:Y:S02]  /*1ba0*/  UIADD3.X UR5, UR5, -0x1, URZ, UP0, !UPT ;  /* 0xffffffff05057890 */ /* 0x000fe400087fe43f */
[----:B------:R-:W-:-:S04]  /*1bb0*/  ISETP.LT.U32.AND P0, PT, R3, UR4, PT ;  /* 0x0000000403007c0c */ /* 0x000fc8000bf01070 */
[----:B------:R-:W-:-:S05]  /*1bc0*/  IMAD.U32 R0, RZ, RZ, UR5 ;  /* 0x00000005ff007e24 */ /* 0x000fca000f8e00ff */
[----:B------:R-:W-:Y:S01]  /*1bd0*/  ISETP.GT.AND.EX P0, PT, R0, RZ, PT, P0 ;  /* 0x000000ff0000720c */ /* 0x000fe20003f04300 */
[----:B------:R-:W-:-:S12]  /*1be0*/  HFMA2.MMA R0, -RZ, RZ, 0, 0 ;  /* 0x00000000ff007435 */ /* 0x000fd800000001ff */
[----:B------:R-:W-:Y:S05]  /*1bf0*/  @!P0 BRA `(.L_x_6299) ;  /* 0x0000000800208947 */ /* 0x000fea0003800000 */
[----:B------:R-:W-:Y:S02]  /*1c00*/  USHF.L.U32 UR6, UR26, 0x2, URZ ;  /* 0x000000021a067899 */ /* 0x000fe4000800063f */
[----:B------:R-:W-:Y:S02]  /*1c10*/  UIMAD UR7, UR26, 0x5, URZ ;  /* 0x000000051a0778a4 */ /* 0x000fe4000f8e023f */
[----:B------:R-:W-:Y:S02]  /*1c20*/  UIMAD UR8, UR26, 0x6, URZ ;  /* 0x000000061a0878a4 */ /* 0x000fe4000f8e023f */
[----:B------:R-:W-:Y:S01]  /*1c30*/  UIMAD UR9, UR26, 0x7, URZ ;  /* 0x000000071a0978a4 */ /* 0x000fe2000f8e023f */
[----:B------:R-:W-:Y:S02]  /*1c40*/  IMAD.U32 R4, RZ, RZ, UR6 ;  /* 0x00000006ff047e24 */ /* 0x000fe4000f8e00ff */
[----:B------:R-:W-:Y:S02]  /*1c50*/  IMAD.U32 R6, RZ, RZ, UR7 ;  /* 0x00000007ff067e24 */ /* 0x000fe4000f8e00ff */
[----:B------:R-:W-:Y:S01]  /*1c60*/  IMAD.U32 R8, RZ, RZ, UR8 ;  /* 0x00000008ff087e24 */ /* 0x000fe2000f8e00ff */
[----:B------:R-:W-:Y:S01]  /*1c70*/  MOV R2, UR9 ;  /* 0x0000000900027c02 */ /* 0x000fe20008000f00 */
[----:B------:R-:W-:Y:S01]  /*1c80*/  IMAD.SHL.U32 R3, R4, 0x2, RZ ;  /* 0x0000000204037824 */ /* 0x000fe200078e00ff */
[----:B------:R-:W-:Y:S01]  /*1c90*/  SHF.R.U32.HI R4, RZ, 0x1f, R4 ;  /* 0x0000001fff047819 */ /* 0x000fe20000011604 */
[----:B-1----:R-:W-:Y:S01]  /*1ca0*/  IMAD.SHL.U32 R5, R6, 0x2, RZ ;  /* 0x0000000206057824 */ /* 0x002fe200078e00ff */
[----:B------:R-:W-:Y:S01]  /*1cb0*/  SHF.L.U32 R9, R2, 0x1, RZ ;  /* 0x0000000102097819 */ /* 0x000fe200000006ff */
[----:B------:R-:W-:Y:S01]  /*1cc0*/  IMAD.SHL.U32 R7, R8, 0x2, RZ ;  /* 0x0000000208077824 */ /* 0x000fe200078e00ff */
[----:B------:R-:W-:-:S02]  /*1cd0*/  SHF.R.U32.HI R6, RZ, 0x1f, R6 ;  /* 0x0000001fff067819 */ /* 0x000fc40000011606 */
[----:B------:R-:W-:Y:S02]  /*1ce0*/  SHF.R.U32.HI R8, RZ, 0x1f, R8 ;  /* 0x0000001fff087819 */ /* 0x000fe40000011608 */
[----:B------:R-:W-:-:S07]  /*1cf0*/  SHF.R.U32.HI R2, RZ, 0x1f, R2 ;  /* 0x0000001fff027819 */ /* 0x000fce0000011602 */
.L_x_6300:
[C---:B------:R-:W-:Y:S01]  /*1d00*/  IMAD.SHL.U32 R24, R11.reuse, 0x2, RZ ;  /* 0x000000020b187824 */ /* 0x040fe200078e00ff */
[----:B------:R-:W-:-:S04]  /*1d10*/  SHF.L.U64.HI R23, R11, 0x1, R0 ;  /* 0x000000010b177819 */ /* 0x000fc80000010200 */
[C---:B------:R-:W-:Y:S02]  /*1d20*/  IADD3 R14, P0, R24.reuse, UR17, RZ ;  /* 0x00000011180e7c10 */ /* 0x040fe4000ff1e0ff */
[----:B------:R-:W-:Y:S02]  /*1d30*/  IADD3 R16, P1, R24, UR10, RZ ;  /* 0x0000000a18107c10 */ /* 0x000fe4000ff3e0ff */
[C---:B------:R-:W-:Y:S02]  /*1d40*/  IADD3.X R15, R23.reuse, UR16, RZ, P0, !PT ;  /* 0x00000010170f7c10 */ /* 0x040fe400087fe4ff */
[----:B------:R-:W-:-:S03]  /*1d50*/  IADD3.X R17, R23, UR11, RZ, P1, !PT ;  /* 0x0000000b17117c10 */ /* 0x000fc60008ffe4ff */
[----:B------:R-:W3:Y:S04]  /*1d60*/  LDG.E.U16 R27, desc[UR24][R14.64] ;  /* 0x000000180e1b7981 */ /* 0x000ee8000c1e1500 */
[----:B------:R-:W4:Y:S01]  /*1d70*/  LDG.E.U16 R26, desc[UR24][R16.64] ;  /* 0x00000018101a7981 */ /* 0x000f22000c1e1500 */
[----:B------:R-:W-:Y:S02]  /*1d80*/  USHF.L.U32 UR7, UR26, 0x1, URZ ;  /* 0x000000011a077899 */ /* 0x000fe4000800063f */
[----:B------:R-:W-:Y:S02]  /*1d90*/  USHF.L.U32 UR8, UR26, 0x1, URZ ;  /* 0x000000011a087899 */ /* 0x000fe4000800063f */
[----:B------:R-:W-:Y:S02]  /*1da0*/  USHF.L.U32 UR12, UR7, 0x1, URZ ;  /* 0x00000001070c7899 */ /* 0x000fe4000800063f */
[----:B------:R-:W-:-:S02]  /*1db0*/  UIMAD UR6, UR26, 0x3, URZ ;  /* 0x000000031a0678a4 */ /* 0x000fc4000f8e023f */
[----:B------:R-:W-:Y:S01]  /*1dc0*/  USHF.R.U32.HI UR9, URZ, 0x1f, UR26 ;  /* 0x0000001f3f097899 */ /* 0x000fe2000801161a */
[C---:B------:R-:W-:Y:S01]  /*1dd0*/  IADD3 R12, P0, R14.reuse, UR8, RZ ;  /* 0x000000080e0c7c10 */ /* 0x040fe2000ff1e0ff */
[----:B------:R-:W-:Y:S01]  /*1de0*/  USHF.R.U32.HI UR7, URZ, 0x1f, UR7 ;  /* 0x0000001f3f077899 */ /* 0x000fe20008011607 */
[C---:B------:R-:W-:Y:S01]  /*1df0*/  IADD3 R28, P1, R14.reuse, UR12, RZ ;  /* 0x0000000c0e1c7c10 */ /* 0x040fe2000ff3e0ff */
[----:B------:R-:W-:Y:S02]  /*1e00*/  USHF.L.U32 UR13, UR6, 0x1, URZ ;  /* 0x00000001060d7899 */ /* 0x000fe4000800063f */
[----:B------:R-:W-:Y:S01]  /*1e10*/  USHF.R.U32.HI UR6, URZ, 0x1f, UR6 ;  /* 0x0000001f3f067899 */ /* 0x000fe20008011606 */
[C---:B------:R-:W-:Y:S02]  /*1e20*/  IADD3.X R13, R15.reuse, UR9, RZ, P0, !PT ;  /* 0x000000090f0d7c10 */ /* 0x040fe400087fe4ff */
[----:B------:R-:W-:Y:S02]  /*1e30*/  IADD3.X R29, R15, UR7, RZ, P1, !PT ;  /* 0x000000070f1d7c10 */ /* 0x000fe40008ffe4ff */
[----:B------:R-:W-:Y:S01]  /*1e40*/  IADD3 R20, P0, R14, UR13, RZ ;  /* 0x0000000d0e147c10 */ /* 0x000fe2000ff1e0ff */
[----:B------:R0:W5:Y:S01]  /*1e50*/  LDG.E.U16 R25, desc[UR24][R12.64] ;  /* 0x000000180c197981 */ /* 0x000162000c1e1500 */
[----:B------:R-:W-:-:S02]  /*1e60*/  IADD3 R18, P1, R3, R14, RZ ;  /* 0x0000000e03127210 */ /* 0x000fc40007f3e0ff */
[----:B------:R-:W-:Y:S01]  /*1e70*/  IADD3.X R21, R15, UR6, RZ, P0, !PT ;  /* 0x000000060f157c10 */ /* 0x000fe200087fe4ff */
[----:B------:R-:W5:Y:S02]  /*1e80*/  LDG.E.U16 R28, desc[UR24][R28.64] ;  /* 0x000000181c1c7981 */ /* 0x000f64000c1e1500 */
[----:B--2---:R-:W-:Y:S02]  /*1e90*/  IMAD.X R19, R4, 0x1, R15, P1 ;  /* 0x0000000104137824 */ /* 0x004fe400008e060f */
[----:B------:R-:W2:Y:S01]  /*1ea0*/  LDG.E.U16 R10, desc[UR24][R20.64] ;  /* 0x00000018140a7981 */ /* 0x000ea2000c1e1500 */
[----:B0-----:R-:W-:-:S03]  /*1eb0*/  IADD3 R12, P0, R5, R14, RZ ;  /* 0x0000000e050c7210 */ /* 0x001fc60007f1e0ff */
[----:B------:R0:W2:Y:S02]  /*1ec0*/  LDG.E.U16 R22, desc[UR24][R18.64] ;  /* 0x0000001812167981 */ /* 0x0000a4000c1e1500 */
[----:B------:R-:W-:-:S05]  /*1ed0*/  IMAD.X R13, R6, 0x1, R15, P0 ;  /* 0x00000001060d7824 */ /* 0x000fca00000e060f */
[----:B------:R-:W2:Y:S01]  /*1ee0*/  LDG.E.U16 R12, desc[UR24][R12.64] ;  /* 0x000000180c0c7981 */ /* 0x000ea2000c1e1500 */
[-C--:B0-----:R-:W-:Y:S02]  /*1ef0*/  IADD3 R18, P0, R7, R14.reuse, RZ ;  /* 0x0000000e07127210 */ /* 0x081fe40007f1e0ff */
[----:B------:R-:W-:Y:S02]  /*1f00*/  IADD3 R14, P1, R9, R14, RZ ;  /* 0x0000000e090e7210 */ /* 0x000fe40007f3e0ff */
[----:B------:R-:W-:Y:S02]  /*1f10*/  IADD3.X R19, R8, R15, RZ, P0, !PT ;  /* 0x0000000f08137210 */ /* 0x000fe400007fe4ff */
[----:B------:R-:W-:Y:S01]  /*1f20*/  IADD3 R20, P0, R16, UR8, RZ ;  /* 0x0000000810147c10 */ /* 0x000fe2000ff1e0ff */
[----:B------:R-:W-:Y:S02]  /*1f30*/  IMAD.X R15, R2, 0x1, R15, P1 ;  /* 0x00000001020f7824 */ /* 0x000fe400008e060f */
[----:B------:R-:W2:Y:S01]  /*1f40*/  LDG.E.U16 R18, desc[UR24][R18.64] ;  /* 0x0000001812127981 */ /* 0x000ea2000c1e1500 */
[----:B------:R-:W-:-:S03]  /*1f50*/  IADD3.X R21, R17, UR9, RZ, P0, !PT ;  /* 0x0000000911157c10 */ /* 0x000fc600087fe4ff */
[----:B------:R0:W2:Y:S04]  /*1f60*/  LDG.E.U16 R29, desc[UR24][R14.64] ;  /* 0x000000180e1d7981 */ /* 0x0000a8000c1e1500 */
[----:B------:R-:W2:Y:S01]  /*1f70*/  LDG.E.U16 R20, desc[UR24][R20.64] ;  /* 0x0000001814147981 */ /* 0x000ea2000c1e1500 */
[----:B0-----:R-:W-:-:S04]  /*1f80*/  IADD3 R14, P0, R16, UR12, RZ ;  /* 0x0000000c100e7c10 */ /* 0x001fc8000ff1e0ff */
[----:B------:R-:W-:-:S05]  /*1f90*/  IADD3.X R15, R17, UR7, RZ, P0, !PT ;  /* 0x00000007110f7c10 */ /* 0x000fca00087fe4ff */
[----:B------:R0:W2:Y:S01]  /*1fa0*/  LDG.E.U16 R19, desc[UR24][R14.64] ;  /* 0x000000180e137981 */ /* 0x0000a2000c1e1500 */
[----:B---3--:R-:W-:Y:S02]  /*1fb0*/  IMAD.U32 R27, R27, 0x10000, RZ ;  /* 0x000100001b1b7824 */ /* 0x008fe400078e00ff */
[----:B----4-:R-:W-:-:S04]  /*1fc0*/  IMAD.U32 R26, R26, 0x10000, RZ ;  /* 0x000100001a1a7824 */ /* 0x010fc800078e00ff */
[----:B------:R-:W-:Y:S01]  /*1fd0*/  FFMA.FTZ R13, R27, -UR29, R26 ;  /* 0x8000001d1b0d7c23 */ /* 0x000fe2000801001a */
[----:B------:R-:W-:-:S04]  /*1fe0*/  IADD3 R26, P0, R16, UR13, RZ ;  /* 0x0000000d101a7c10 */ /* 0x000fc8000ff1e0ff */
[----:B------:R-:W-:-:S05]  /*1ff0*/  IADD3.X R27, R17, UR6, RZ, P0, !PT ;  /* 0x00000006111b7c10 */ /* 0x000fca00087fe4ff */
[----:B------:R-:W3:Y:S01]  /*2000*/  LDG.E.U16 R26, desc[UR24][R26.64] ;  /* 0x000000181a1a7981 */ /* 0x000ee2000c1e1500 */
[----:B-----5:R-:W-:Y:S01]  /*2010*/  SHF.L.U32 R25, R25, 0x10, RZ ;  /* 0x0000001019197819 */ /* 0x020fe200000006ff */
[----:B--2---:R-:W-:Y:S02]  /*2020*/  IMAD.U32 R10, R10, 0x10000, RZ ;  /* 0x000100000a0a7824 */ /* 0x004fe400078e00ff */
[----:B------:R-:W-:-:S04]  /*2030*/  IMAD.U32 R20, R20, 0x10000, RZ ;  /* 0x0001000014147824 */ /* 0x000fc800078e00ff */
[----:B------:R-:W-:Y:S01]  /*2040*/  FFMA.FTZ R25, R25, -UR29, R20 ;  /* 0x8000001d19197c23 */ /* 0x000fe20008010014 */
[----:B------:R-:W-:-:S05]  /*2050*/  IADD3 R20, P0, R3, R16, RZ ;  /* 0x0000001003147210 */ /* 0x000fca0007f1e0ff */
[----:B------:R-:W-:Y:S01]  /*2060*/  IMAD.X R21, R4, 0x1, R17, P0 ;  /* 0x0000000104157824 */ /* 0x000fe200000e0611 */
[----:B0-----:R-:W-:-:S04]  /*2070*/  IADD3 R14, P0, R5, R16, RZ ;  /* 0x00000010050e7210 */ /* 0x001fc80007f1e0ff */
[----:B------:R-:W2:Y:S01]  /*2080*/  LDG.E.U16 R20, desc[UR24][R20.64] ;  /* 0x0000001814147981 */ /* 0x000ea2000c1e1500 */
[----:B------:R-:W-:-:S05]  /*2090*/  IMAD.X R15, R6, 0x1, R17, P0 ;  /* 0x00000001060f7824 */ /* 0x000fca00000e0611 */
[----:B------:R-:W4:Y:S01]  /*20a0*/  LDG.E.U16 R14, desc[UR24][R14.64] ;  /* 0x000000180e0e7981 */ /* 0x000f22000c1e1500 */
[----:B---3--:R-:W-:Y:S01]  /*20b0*/  IMAD.U32 R27, R26, 0x10000, RZ ;  /* 0x000100001a1b7824 */ /* 0x008fe200078e00ff */
[----:B------:R-:W-:-:S03]  /*20c0*/  IADD3 R26, P0, R7, R16, RZ ;  /* 0x00000010071a7210 */ /* 0x000fc60007f1e0ff */
[----:B------:R-:W-:Y:S01]  /*20d0*/  FFMA.FTZ R10, R10, -UR29, R27 ;  /* 0x8000001d0a0a7c23 */ /* 0x000fe2000801001b */
[----:B------:R-:W-:Y:S02]  /*20e0*/  IADD3.X R27, R8, R17, RZ, P0, !PT ;  /* 0x00000011081b7210 */ /* 0x000fe400007fe4ff */
[----:B------:R-:W-:-:S04]  /*20f0*/  IADD3 R16, P0, R9, R16, RZ ;  /* 0x0000001009107210 */ /* 0x000fc80007f1e0ff */
[----:B------:R0:W3:Y:S01]  /*2100*/  LDG.E.U16 R27, desc[UR24][R26.64] ;  /* 0x000000181a1b7981 */ /* 0x0000e2000c1e1500 */
[----:B------:R-:W-:-:S05]  /*2110*/  IMAD.X R17, R2, 0x1, R17, P0 ;  /* 0x0000000102117824 */ /* 0x000fca00000e0611 */
[----:B------:R1:W5:Y:S01]  /*2120*/  LDG.E.U16 R16, desc[UR24][R16.64] ;  /* 0x0000001810107981 */ /* 0x000362000c1e1500 */
[----:B------:R-:W-:Y:S01]  /*2130*/  SHF.L.U32 R19, R19, 0x10, RZ ;  /* 0x0000001013137819 */ /* 0x000fe200000006ff */
[----:B------:R-:W-:Y:S01]  /*2140*/  IMAD.U32 R28, R28, 0x10000, RZ ;  /* 0x000100001c1c7824 */ /* 0x000fe200078e00ff */
[----:B0-----:R-:W-:Y:S01]  /*2150*/  IADD3 R26, P0, R24, UR18, RZ ;  /* 0x00000012181a7c10 */ /* 0x001fe2000ff1e0ff */
[----:B------:R-:W-:Y:S01]  /*2160*/  IMAD.U32 R12, R12, 0x10000, RZ ;  /* 0x000100000c0c7824 */ /* 0x000fe200078e00ff */
[----:B------:R-:W-:Y:S01]  /*2170*/  F2FP.BF16.F32.PACK_AB R13, RZ, R13 ;  /* 0x0000000dff0d723e */ /* 0x000fe200000010ff */
[----:B------:R-:W-:Y:S01]  /*2180*/  FFMA.FTZ R19, R28, -UR29, R19 ;  /* 0x8000001d1c137c23 */ /* 0x000fe20008010013 */
[----:B------:R-:W-:Y:S01]  /*2190*/  IMAD.U32 R21, R22, 0x10000, RZ ;  /* 0x0001000016157824 */ /* 0x000fe200078e00ff */
[----:B------:R-:W-:Y:S02]  /*21a0*/  SHF.L.U32 R22, R18, 0x10, RZ ;  /* 0x0000001012167819 */ /* 0x000fe400000006ff */
[----:B------:R-:W-:-:S02]  /*21b0*/  F2FP.BF16.F32.PACK_AB R25, RZ, R25 ;  /* 0x00000019ff19723e */ /* 0x000fc400000010ff */
[----:B------:R-:W-:Y:S02]  /*21c0*/  F2FP.BF16.F32.PACK_AB R19, RZ, R19 ;  /* 0x00000013ff13723e */ /* 0x000fe400000010ff */
[----:B------:R-:W-:Y:S01]  /*21d0*/  F2FP.BF16.F32.PACK_AB R10, RZ, R10 ;  /* 0x0000000aff0a723e */ /* 0x000fe200000010ff */
[----:B--2---:R-:W-:Y:S02]  /*21e0*/  IMAD.U32 R18, R20, 0x10000, RZ ;  /* 0x0001000014127824 */ /* 0x004fe400078e00ff */
[----:B----4-:R-:W-:-:S04]  /*21f0*/  IMAD.U32 R15, R14, 0x10000, RZ ;  /* 0x000100000e0f7824 */ /* 0x010fc800078e00ff */
[----:B-1----:R-:W-:Y:S01]  /*2200*/  FFMA.FTZ R17, R12, -UR29, R15 ;  /* 0x8000001d0c117c23 */ /* 0x002fe2000801000f */
[C---:B------:R-:W-:Y:S01]  /*2210*/  IADD3 R12, P1, R26.reuse, UR12, RZ ;  /* 0x0000000c1a0c7c10 */ /* 0x040fe2000ff3e0ff */
[----:B------:R-:W-:Y:S01]  /*2220*/  FFMA.FTZ R18, R21, -UR29, R18 ;  /* 0x8000001d15127c23 */ /* 0x000fe20008010012 */
[----:B------:R-:W-:Y:S01]  /*2230*/  IADD3 R20, P2, R5, R26, RZ ;  /* 0x0000001a05147210 */ /* 0x000fe20007f5e0ff */
[----:B---3--:R-:W-:Y:S01]  /*2240*/  IMAD.U32 R31, R27, 0x10000, RZ ;  /* 0x000100001b1f7824 */ /* 0x008fe200078e00ff */
[----:B------:R-:W-:Y:S02]  /*2250*/  IADD3.X R27, R23, UR19, RZ, P0, !PT ;  /* 0x00000013171b7c10 */ /* 0x000fe400087fe4ff */
[----:B------:R-:W-:-:S03]  /*2260*/  IADD3 R14, P0, R26, UR8, RZ ;  /* 0x000000081a0e7c10 */ /* 0x000fc6000ff1e0ff */
[----:B------:R0:W-:Y:S01]  /*2270*/  STG.E.U16 desc[UR24][R26.64], R13 ;  /* 0x0000000d1a007986 */ /* 0x0001e2000c101518 */
[----:B------:R-:W-:Y:S01]  /*2280*/  IADD3.X R15, R27, UR9, RZ, P0, !PT ;  /* 0x000000091b0f7c10 */ /* 0x000fe200087fe4ff */
[----:B-----5:R-:W-:Y:S01]  /*2290*/  IMAD.U32 R16, R16, 0x10000, RZ ;  /* 0x0001000010107824 */ /* 0x020fe200078e00ff */
[----:B------:R-:W-:-:S03]  /*22a0*/  SHF.L.U32 R23, R29, 0x10, RZ ;  /* 0x000000101d177819 */ /* 0x000fc600000006ff */
[----:B------:R1:W-:Y:S01]  /*22b0*/  STG.E.U16 desc[UR24][R14.64], R25 ;  /* 0x000000190e007986 */ /* 0x0003e2000c101518 */
[----:B0-----:R-:W-:Y:S01]  /*22c0*/  IADD3.X R13, R27, UR7, RZ, P1, !PT ;  /* 0x000000071b0d7c10 */ /* 0x001fe20008ffe4ff */
[----:B------:R-:W-:Y:S01]  /*22d0*/  FFMA.FTZ R23, R23, -UR29, R16 ;  /* 0x8000001d17177c23 */ /* 0x000fe20008010010 */
[----:B------:R-:W-:-:S03]  /*22e0*/  IADD3 R16, P0, R26, UR13, RZ ;  /* 0x0000000d1a107c10 */ /* 0x000fc6000ff1e0ff */
[----:B------:R0:W-:Y:S01]  /*22f0*/  STG.E.U16 desc[UR24][R12.64], R19 ;  /* 0x000000130c007986 */ /* 0x0001e2000c101518 */
[----:B-1----:R-:W-:Y:S02]  /*2300*/  F2FP.BF16.F32.PACK_AB R15, RZ, R17 ;  /* 0x00000011ff0f723e */ /* 0x002fe400000010ff */
[----:B------:R-:W-:Y:S01]  /*2310*/  IADD3.X R17, R27, UR6, RZ, P0, !PT ;  /* 0x000000061b117c10 */ /* 0x000fe200087fe4ff */
[----:B------:R-:W-:Y:S01]  /*2320*/  FFMA.FTZ R22, R22, -UR29, R31 ;  /* 0x8000001d16167c23 */ /* 0x000fe2000801001f */
[----:B------:R-:W-:Y:S01]  /*2330*/  IMAD.X R21, R6, 0x1, R27, P2 ;  /* 0x0000000106157824 */ /* 0x000fe200010e061b */
[----:B0-----:R-:W-:Y:S02]  /*2340*/  F2FP.BF16.F32.PACK_AB R13, RZ, R18 ;  /* 0x00000012ff0d723e */ /* 0x001fe400000010ff */
[-C--:B------:R-:W-:Y:S01]  /*2350*/  IADD3 R18, P1, R3, R26.reuse, RZ ;  /* 0x0000001a03127210 */ /* 0x080fe20007f3e0ff */
[----:B------:R-:W-:Y:S01]  /*2360*/  USHF.L.U32 UR6, UR26, 0x3, URZ ;  /* 0x000000031a067899 */ /* 0x000fe2000800063f */
[----:B------:R-:W-:-:S03]  /*2370*/  IADD3 R12, P0, R7, R26, RZ ;  /* 0x0000001a070c7210 */ /* 0x000fc60007f1e0ff */
[----:B------:R-:W-:Y:S01]  /*2380*/  IMAD.X R19, R4, 0x1, R27, P1 ;  /* 0x0000000104137824 */ /* 0x000fe200008e061b */
[----:B------:R-:W-:Y:S01]  /*2390*/  IADD3 R14, P1, R9, R26, RZ ;  /* 0x0000001a090e7210 */ /* 0x000fe20007f3e0ff */
[----:B------:R-:W-:Y:S01]  /*23a0*/  STG.E.U16 desc[UR24][R16.64], R10 ;  /* 0x0000000a10007986 */ /* 0x000fe2000c101518 */
[----:B------:R-:W-:-:S03]  /*23b0*/  F2FP.BF16.F32.PACK_AB R22, RZ, R22 ;  /* 0x00000016ff16723e */ /* 0x000fc600000010ff */
[----:B------:R0:W-:Y:S01]  /*23c0*/  STG.E.U16 desc[UR24][R18.64], R13 ;  /* 0x0000000d12007986 */ /* 0x0001e2000c101518 */
[----:B------:R-:W-:-:S03]  /*23d0*/  F2FP.BF16.F32.PACK_AB R23, RZ, R23 ;  /* 0x00000017ff17723e */ /* 0x000fc600000010ff */
[----:B------:R1:W-:Y:S01]  /*23e0*/  STG.E.U16 desc[UR24][R20.64], R15 ;  /* 0x0000000f14007986 */ /* 0x0003e2000c101518 */
[----:B0-----:R-:W-:Y:S02]  /*23f0*/  IADD3.X R13, R8, R27, RZ, P0, !PT ;  /* 0x0000001b080d7210 */ /* 0x001fe400007fe4ff */
[----:B------:R-:W-:Y:S01]  /*2400*/  IADD3 R11, P0, R11, UR6, RZ ;  /* 0x000000060b0b7c10 */ /* 0x000fe2000ff1e0ff */
[----:B-1----:R-:W-:Y:S02]  /*2410*/  IMAD.X R15, R2, 0x1, R27, P1 ;  /* 0x00000001020f7824 */ /* 0x002fe400008e061b */
[----:B------:R0:W-:Y:S02]  /*2420*/  STG.E.U16 desc[UR24][R12.64], R22 ;  /* 0x000000160c007986 */ /* 0x0001e4000c101518 */
[----:B------:R-:W-:Y:S01]  /*2430*/  IMAD.X R0, RZ, RZ, R0, P0 ;  /* 0x000000ffff007224 */ /* 0x000fe200000e0600 */
[----:B------:R-:W-:Y:S01]  /*2440*/  ISETP.GE.U32.AND P0, PT, R11, UR4, PT ;  /* 0x000000040b007c0c */ /* 0x000fe2000bf06070 */
[----:B------:R0:W-:Y:S03]  /*2450*/  STG.E.U16 desc[UR24][R14.64], R23 ;  /* 0x000000170e007986 */ /* 0x0001e6000c101518 */
[----:B------:R-:W-:-:S13]  /*2460*/  ISETP.GE.AND.EX P0, PT, R0, UR5, PT, P0 ;  /* 0x0000000500007c0c */ /* 0x000fda000bf06300 */
[----:B0-----:R-:W-:Y:S05]  /*2470*/  @!P0 BRA `(.L_x_6300) ;  /* 0xfffffff800208947 */ /* 0x001fea000383ffff */
.L_x_6299:
[----:B------:R-:W-:Y:S05]  /*2480*/  BSYNC B0 ;  /* 0x0000000000007941 */ /* 0x000fea0003800000 */
.L_x_6298:
[----:B------:R-:W-:-:S04]  /*2490*/  ISETP.GE.U32.AND P0, PT, R11, UR14, PT ;  /* 0x0000000e0b007c0c */ /* 0x000fc8000bf06070 */
[----:B------:R-:W-:-:S13]  /*24a0*/  ISETP.GE.AND.EX P0, PT, R0, UR15, PT, P0 ;  /* 0x0000000f00007c0c */ /* 0x000fda000bf06300 */
[----:B------:R-:W-:Y:S05]  /*24b0*/  @P0 EXIT ;  /* 0x000000000000094d */ /* 0x000fea0003800000 */
[----:B------:R-:W-:Y:S01]  /*24c0*/  BSSY B0, `(.L_x_6301) ;  /* 0x0000015000007945 */ /* 0x000fe20003800000 */
.L_x_6302:
[C---:B------:R-:W-:Y:S01]  /*24d0*/  IMAD.SHL.U32 R8, R11.reuse, 0x2, RZ ;  /* 0x000000020b087824 */ /* 0x040fe200078e00ff */
[----:B------:R-:W-:-:S04]  /*24e0*/  SHF.L.U64.HI R9, R11, 0x1, R0 ;  /* 0x000000010b097819 */ /* 0x000fc80000010200 */
[C---:B------:R-:W-:Y:S02]  /*24f0*/  IADD3 R2, P0, R8.reuse, UR10, RZ ;  /* 0x0000000a08027c10 */ /* 0x040fe4000ff1e0ff */
[----:B------:R-:W-:Y:S02]  /*2500*/  IADD3 R4, P1, R8, UR17, RZ ;  /* 0x0000001108047c10 */ /* 0x000fe4000ff3e0ff */
[C---:B------:R-:W-:Y:S02]  /*2510*/  IADD3.X R3, R9.reuse, UR11, RZ, P0, !PT ;  /* 0x0000000b09037c10 */ /* 0x040fe400087fe4ff */
[----:B-1----:R-:W-:-:S03]  /*2520*/  IADD3.X R5, R9, UR16, RZ, P1, !PT ;  /* 0x0000001009057c10 */ /* 0x002fc60008ffe4ff */
[----:B------:R-:W3:Y:S04]  /*2530*/  LDG.E.U16 R2, desc[UR24][R2.64] ;  /* 0x0000001802027981 */ /* 0x000ee8000c1e1500 */
[----:B------:R-:W4:Y:S01]  /*2540*/  LDG.E.U16 R4, desc[UR24][R4.64] ;  /* 0x0000001804047981 */ /* 0x000f22000c1e1500 */
[----:B---3--:R-:W-:Y:S01]  /*2550*/  SHF.L.U32 R7, R2, 0x10, RZ ;  /* 0x0000001002077819 */ /* 0x008fe200000006ff */
[----:B----4-:R-:W-:-:S04]  /*2560*/  IMAD.U32 R6, R4, 0x10000, RZ ;  /* 0x0001000004067824 */ /* 0x010fc800078e00ff */
[----:B------:R-:W-:Y:S01]  /*2570*/  FFMA.FTZ R7, R6, -UR29, R7 ;  /* 0x8000001d06077c23 */ /* 0x000fe20008010007 */
[----:B------:R-:W-:-:S04]  /*2580*/  IADD3 R6, P0, R8, UR18, RZ ;  /* 0x0000001208067c10 */ /* 0x000fc8000ff1e0ff */
[----:B------:R-:W-:Y:S02]  /*2590*/  F2FP.BF16.F32.PACK_AB R3, RZ, R7 ;  /* 0x00000007ff03723e */ /* 0x000fe400000010ff */
[----:B------:R-:W-:Y:S02]  /*25a0*/  IADD3.X R7, R9, UR19, RZ, P0, !PT ;  /* 0x0000001309077c10 */ /* 0x000fe400087fe4ff */
[----:B------:R-:W-:-:S03]  /*25b0*/  IADD3 R11, P0, R11, UR26, RZ ;  /* 0x0000001a0b0b7c10 */ /* 0x000fc6000ff1e0ff */
[----:B------:R0:W-:Y:S02]  /*25c0*/  STG.E.U16 desc[UR24][R6.64], R3 ;  /* 0x0000000306007986 */ /* 0x0001e4000c101518 */
[----:B------:R-:W-:Y:S01]  /*25d0*/  IMAD.X R0, RZ, RZ, R0, P0 ;  /* 0x000000ffff007224 */ /* 0x000fe200000e0600 */
[----:B------:R-:W-:-:S04]  /*25e0*/  ISETP.GE.U32.AND P0, PT, R11, UR14, PT ;  /* 0x0000000e0b007c0c */ /* 0x000fc8000bf06070 */
[----:B------:R-:W-:-:S13]  /*25f0*/  ISETP.GE.AND.EX P0, PT, R0, UR15, PT, P0 ;  /* 0x0000000f00007c0c */ /* 0x000fda000bf06300 */
[----:B0-----:R-:W-:Y:S05]  /*2600*/  @!P0 BRA `(.L_x_6302) ;  /* 0xfffffffc00b08947 */ /* 0x001fea000383ffff */
[----:B------:R-:W-:Y:S05]  /*2610*/  BSYNC B0 ;  /* 0x0000000000007941 */ /* 0x000fea0003800000 */
.L_x_6301:
[----:B------:R-:W-:Y:S05]  /*2620*/  EXIT ;  /* 0x000000000000794d */ /* 0x000fea0003800000 */
.L_x_6297:
[----:B------:R-:W-:Y:S01]  /*2630*/  USHF.L.U32 UR7, UR26, 0x3, URZ ;  /* 0x000000031a077899 */ /* 0x000fe2000800063f */
[----:B------:R-:W-:Y:S01]  /*2640*/  BSSY B0, `(.L_x_6303) ;  /* 0x0000079000007945 */ /* 0x000fe20003800000 */
[----:B------:R-:W-:Y:S02]  /*2650*/  UMOV UR4, URZ ;  /* 0x0000003f00047c82 */ /* 0x000fe40008000000 */
[----:B------:R-:W-:Y:S02]  /*2660*/  UIADD3 UR6, URZ, -UR7, URZ ;  /* 0x800000073f067290 */ /* 0x000fe4000fffe03f */
[----:B------:R-:W-:-:S03]  /*2670*/  UISETP.NE.U32.AND UP1, UPT, UR7, URZ, UPT ;  /* 0x0000003f0700728c */ /* 0x000fc6000bf25070 */
        /* <DEDUP_REMOVED lines=10> */
[----:B------:R-:W-:-:S04]  /*2720*/  UIMAD UR4, UR7, UR5, UR6 ;  /* 0x00000005070472a4 */ /* 0x000fc8000f8e0206 */
[----:B------:R-:W-:-:S11]  /*2730*/  UISETP.GE.U32.AND UP0, UPT, UR4, UR7, UPT ;  /* 0x000000070400728c */ /* 0x000fd6000bf06070 */
[----:B------:R-:W-:-:S04]  /*2740*/  @UP0 UIADD3 UR4, -UR7, UR4, URZ ;  /* 0x0000000407040290 */ /* 0x000fc8000fffe13f */
[----:B------:R-:W-:-:S11]  /*2750*/  UISETP.GE.U32.AND UP0, UPT, UR4, UR7, UPT ;  /* 0x000000070400728c */ /* 0x000fd6000bf06070 */
[----:B------:R-:W-:Y:S02]  /*2760*/  @UP0 UIADD3 UR4, -UR7, UR4, URZ ;  /* 0x0000000407040290 */ /* 0x000fe4000fffe13f */
[----:B------:R-:W-:-:S04]  /*2770*/  @!UP1 ULOP3.LUT UR4, URZ, UR7, URZ, 0x33, !UPT ;  /* 0x000000073f049292 */ /* 0x000fc8000f8e333f */
[----:B------:R-:W-:-:S06]  /*2780*/  UIADD3 UR4, -UR4, UR6, URZ ;  /* 0x0000000604047290 */ /* 0x000fcc000fffe13f */
[----:B------:R-:W-:-:S13]  /*2790*/  ISETP.GE.AND P0, PT, R3, UR4, PT ;  /* 0x0000000403007c0c */ /* 0x000fda000bf06270 */
[----:B------:R-:W-:Y:S05]  /*27a0*/  @P0 BRA `(.L_x_6304) ;  /* 0x0000000400880947 */ /* 0x000fea0003800000 */
.L_x_6305:
[----:B------:R-:W-:Y:S01]  /*27b0*/  IADD3 R9, R3, UR26, RZ ;  /* 0x0000001a03097c10 */ /* 0x000fe2000fffe0ff */
[----:B------:R-:W-:Y:S01]  /*27c0*/  IMAD.U32 R17, RZ, RZ, UR16 ;  /* 0x00000010ff117e24 */ /* 0x000fe2000f8e00ff */
[----:B------:R-:W-:Y:S01]  /*27d0*/  MOV R16, UR17 ;  /* 0x0000001100107c02 */ /* 0x000fe20008000f00 */
[----:B------:R-:W-:Y:S02]  /*27e0*/  IMAD.U32 R12, RZ, RZ, UR10 ;  /* 0x0000000aff0c7e24 */ /* 0x000fe4000f8e00ff */
[----:B------:R-:W-:Y:S02]  /*27f0*/  VIADD R21, R9, UR26 ;  /* 0x0000001a09157c36 */ /* 0x000fe40008000000 */
[----:B------:R-:W-:Y:S02]  /*2800*/  IMAD.U32 R13, RZ, RZ, UR11 ;  /* 0x0000000bff0d7e24 */ /* 0x000fe4000f8e00ff */
[----:B-1----:R-:W-:Y:S02]  /*2810*/  VIADD R5, R21, UR26 ;  /* 0x0000001a15057c36 */ /* 0x002fe40008000000 */
[----:B------:R-:W-:-:S03]  /*2820*/  IMAD.WIDE.U32 R14, R3, 0x2, R16 ;  /* 0x00000002030e7825 */ /* 0x000fc600078e0010 */
[----:B------:R-:W-:Y:S01]  /*2830*/  IADD3 R2, R5, UR26, RZ ;  /* 0x0000001a05027c10 */ /* 0x000fe2000fffe0ff */
[----:B------:R-:W-:Y:S01]  /*2840*/  IMAD.WIDE.U32 R26, R3, 0x2, R12 ;  /* 0x00000002031a7825 */ /* 0x000fe200078e000c */
[----:B------:R0:W3:Y:S03]  /*2850*/  LDG.E.U16 R20, desc[UR24][R14.64] ;  /* 0x000000180e147981 */ /* 0x0000e6000c1e1500 */
[C---:B--2---:R-:W-:Y:S02]  /*2860*/  IMAD.WIDE.U32 R18, R9.reuse, 0x2, R16 ;  /* 0x0000000209127825 */ /* 0x044fe400078e0010 */
[----:B------:R-:W2:Y:S02]  /*2870*/  LDG.E.U16 R26, desc[UR24][R26.64] ;  /* 0x000000181a1a7981 */ /* 0x000ea4000c1e1500 */
[----:B------:R-:W-:Y:S02]  /*2880*/  IMAD.WIDE.U32 R28, R9, 0x2, R12 ;  /* 0x00000002091c7825 */ /* 0x000fe400078e000c */
[----:B------:R-:W4:Y:S02]  /*2890*/  LDG.E.U16 R11, desc[UR24][R18.64] ;  /* 0x00000018120b7981 */ /* 0x000f24000c1e1500 */
[----:B------:R-:W-:-:S02]  /*28a0*/  VIADD R10, R2, UR26 ;  /* 0x0000001a020a7c36 */ /* 0x000fc40008000000 */
[C---:B------:R-:W-:Y:S01]  /*28b0*/  IMAD.WIDE.U32 R6, R21.reuse, 0x2, R16 ;  /* 0x0000000215067825 */ /* 0x040fe200078e0010 */
[----:B------:R1:W5:Y:S03]  /*28c0*/  LDG.E.U16 R25, desc[UR24][R28.64] ;  /* 0x000000181c197981 */ /* 0x000366000c1e1500 */
[C-C-:B0-----:R-:W-:Y:S02]  /*28d0*/  IMAD.WIDE.U32 R14, R2.reuse, 0x2, R12.reuse ;  /* 0x00000002020e7825 */ /* 0x141fe400078e000c */
[----:B------:R-:W5:Y:S02]  /*28e0*/  LDG.E.U16 R7, desc[UR24][R6.64] ;  /* 0x0000001806077981 */ /* 0x000f64000c1e1500 */
[----:B------:R-:W-:Y:S02]  /*28f0*/  IMAD.WIDE.U32 R36, R21, 0x2, R12 ;  /* 0x0000000215247825 */ /* 0x000fe400078e000c */
[----:B------:R0:W5:Y:S02]  /*2900*/  LDG.E.U16 R22, desc[UR24][R14.64] ;  /* 0x000000180e167981 */ /* 0x000164000c1e1500 */
[----:B------:R-:W-:-:S02]  /*2910*/  IMAD.WIDE.U32 R30, R2, 0x2, R16 ;  /* 0x00000002021e7825 */ /* 0x000fc400078e0010 */
[----:B------:R-:W5:Y:S02]  /*2920*/  LDG.E.U16 R24, desc[UR24][R36.64] ;  /* 0x0000001824187981 */ /* 0x000f64000c1e1500 */
[C---:B------:R-:W-:Y:S02]  /*2930*/  VIADD R8, R10.reuse, UR26 ;  /* 0x0000001a0a087c36 */ /* 0x040fe40008000000 */
[--C-:B-1----:R-:W-:Y:S01]  /*2940*/  IMAD.WIDE.U32 R28, R10, 0x2, R16.reuse ;  /* 0x000000020a1c7825 */ /* 0x102fe200078e0010 */
[----:B------:R-:W5:Y:S02]  /*2950*/  LDG.E.U16 R6, desc[UR24][R30.64] ;  /* 0x000000181e067981 */ /* 0x000f64000c1e1500 */
[----:B------:R-:W-:Y:S01]  /*2960*/  IADD3 R0, R8, UR26, RZ ;  /* 0x0000001a08007c10 */ /* 0x000fe2000fffe0ff */
[C---:B------:R-:W-:Y:S01]  /*2970*/  IMAD.WIDE.U32 R34, R5.reuse, 0x2, R16 ;  /* 0x0000000205227825 */ /* 0x040fe200078e0010 */
[----:B------:R1:W5:Y:S03]  /*2980*/  LDG.E.U16 R19, desc[UR24][R28.64] ;  /* 0x000000181c137981 */ /* 0x000366000c1e1500 */
[--C-:B------:R-:W-:Y:S01]  /*2990*/  IMAD.WIDE.U32 R32, R5, 0x2, R12.reuse ;  /* 0x0000000205207825 */ /* 0x100fe200078e000c */
[----:B------:R-:W5:Y:S03]  /*29a0*/  LDG.E.U16 R18, desc[UR24][R34.64] ;  /* 0x0000001822127981 */ /* 0x000f66000c1e1500 */
[--C-:B0-----:R-:W-:Y:S01]  /*29b0*/  IMAD.WIDE.U32 R14, R10, 0x2, R12.reuse ;  /* 0x000000020a0e7825 */ /* 0x101fe200078e000c */
[----:B------:R-:W5:Y:S03]  /*29c0*/  LDG.E.U16 R23, desc[UR24][R32.64] ;  /* 0x0000001820177981 */ /* 0x000f66000c1e1500 */
[--C-:B-1----:R-:W-:Y:S01]  /*29d0*/  IMAD.WIDE.U32 R28, R8, 0x2, R12.reuse ;  /* 0x00000002081c7825 */ /* 0x102fe200078e000c */
[----:B------:R0:W5:Y:S03]  /*29e0*/  LDG.E.U16 R4, desc[UR24][R14.64] ;  /* 0x000000180e047981 */ /* 0x000166000c1e1500 */
[----:B------:R-:W-:Y:S01]  /*29f0*/  IMAD.WIDE.U32 R12, R0, 0x2, R12 ;  /* 0x00000002000c7825 */ /* 0x000fe200078e000c */
[----:B------:R-:W5:Y:S05]  /*2a00*/  LDG.E.U16 R30, desc[UR24][R28.64] ;  /* 0x000000181c1e7981 */ /* 0x000f6a000c1e1500 */
[----:B------:R-:W5:Y:S01]  /*2a10*/  LDG.E.U16 R12, desc[UR24][R12.64] ;  /* 0x000000180c0c7981 */ /* 0x000f62000c1e1500 */
[----:B0-----:R-:W-:-:S04]  /*2a20*/  IMAD.WIDE.U32 R14, R8, 0x2, R16 ;  /* 0x00000002080e7825 */ /* 0x001fc800078e0010 */
[----:B------:R-:W-:Y:S01]  /*2a30*/  IMAD.WIDE.U32 R16, R0, 0x2, R16 ;  /* 0x0000000200107825 */ /* 0x000fe200078e0010 */
[----:B------:R0:W5:Y:S05]  /*2a40*/  LDG.E.U16 R27, desc[UR24][R14.64] ;  /* 0x000000180e1b7981 */ /* 0x00016a000c1e1500 */
[----:B------:R1:W5:Y:S01]  /*2a50*/  LDG.E.U16 R16, desc[UR24][R16.64] ;  /* 0x0000001810107981 */ /* 0x000362000c1e1500 */
[----:B---3--:R-:W-:Y:S02]  /*2a60*/  IMAD.U32 R20, R20, 0x10000, RZ ;  /* 0x0001000014147824 */ /* 0x008fe400078e00ff */
[----:B--2---:R-:W-:Y:S01]  /*2a70*/  IMAD.U32 R31, R26, 0x10000, RZ ;  /* 0x000100001a1f7824 */ /* 0x004fe200078e00ff */
[----:B----4-:R-:W-:Y:S01]  /*2a80*/  SHF.L.U32 R11, R11, 0x10, RZ ;  /* 0x000000100b0b7819 */ /* 0x010fe200000006ff */
[----:B-----5:R-:W-:-:S04]  /*2a90*/  IMAD.U32 R26, R25, 0x10000, RZ ;  /* 0x00010000191a7824 */ /* 0x020fc800078e00ff */
[----:B0-----:R-:W-:Y:S01]  /*2aa0*/  FFMA.FTZ R14, R11, -UR29, R26 ;  /* 0x8000001d0b0e7c23 */ /* 0x001fe2000801001a */
[----:B------:R-:W-:Y:S02]  /*2ab0*/  IMAD.U32 R7, R7, 0x10000, RZ ;  /* 0x0001000007077824 */ /* 0x000fe400078e00ff */
[----:B------:R-:W-:Y:S01]  /*2ac0*/  FFMA.FTZ R20, R20, -UR29, R31 ;  /* 0x8000001d14147c23 */ /* 0x000fe2000801001f */
[----:B------:R-:W-:Y:S01]  /*2ad0*/  IMAD.U32 R11, R22, 0x10000, RZ ;  /* 0x00010000160b7824 */ /* 0x000fe200078e00ff */
[----:B------:R-:W-:Y:S02]  /*2ae0*/  SHF.L.U32 R24, R24, 0x10, RZ ;  /* 0x0000001018187819 */ /* 0x000fe400000006ff */
[----:B------:R-:W-:-:S03]  /*2af0*/  SHF.L.U32 R6, R6, 0x10, RZ ;  /* 0x0000001006067819 */ /* 0x000fc600000006ff */
[----:B------:R-:W-:Y:S01]  /*2b00*/  FFMA.FTZ R15, R7, -UR29, R24 ;  /* 0x8000001d070f7c23 */ /* 0x000fe20008010018 */
[----:B------:R-:W-:Y:S02]  /*2b10*/  IMAD.U32 R7, RZ, RZ, UR19 ;  /* 0x00000013ff077e24 */ /* 0x000fe4000f8e00ff */
[----:B------:R-:W-:Y:S02]  /*2b20*/  IMAD.U32 R19, R19, 0x10000, RZ ;  /* 0x0001000013137824 */ /* 0x000fe400078e00ff */
[----:B------:R-:W-:Y:S02]  /*2b30*/  IMAD.U32 R18, R18, 0x10000, RZ ;  /* 0x0001000012127824 */ /* 0x000fe400078e00ff */
[----:B------:R-:W-:Y:S01]  /*2b40*/  IMAD.U32 R23, R23, 0x10000, RZ ;  /* 0x0001000017177824 */ /* 0x000fe200078e00ff */
[----:B------:R-:W-:Y:S01]  /*2b50*/  SHF.L.U32 R22, R4, 0x10, RZ ;  /* 0x0000001004167819 */ /* 0x000fe200000006ff */
[----:B------:R-:W-:Y:S01]  /*2b60*/  FFMA.FTZ R4, R6, -UR29, R11 ;  /* 0x8000001d06047c23 */ /* 0x000fe2000801000b */
[----:B------:R-:W-:-:S02]  /*2b70*/  IMAD.U32 R6, RZ, RZ, UR18 ;  /* 0x00000012ff067e24 */ /* 0x000fc4000f8e00ff */
[----:B------:R-:W-:Y:S01]  /*2b80*/  FFMA.FTZ R13, R18, -UR29, R23 ;  /* 0x8000001d120d7c23 */ /* 0x000fe20008010017 */
[----:B------:R-:W-:Y:S01]  /*2b90*/  F2FP.BF16.F32.PACK_AB R23, RZ, R20 ;  /* 0x00000014ff17723e */ /* 0x000fe200000010ff */
[----:B------:R-:W-:Y:S01]  /*2ba0*/  FFMA.FTZ R11, R19, -UR29, R22 ;  /* 0x8000001d130b7c23 */ /* 0x000fe20008010016 */
[--C-:B------:R-:W-:Y:S01]  /*2bb0*/  IMAD.WIDE.U32 R18, R9, 0x2, R6.reuse ;  /* 0x0000000209127825 */ /* 0x100fe200078e0006 */
[----:B-1----:R-:W-:Y:S02]  /*2bc0*/  F2FP.BF16.F32.PACK_AB R17, RZ, R14 ;  /* 0x0000000eff11723e */ /* 0x002fe400000010ff */
[----:B------:R-:W-:Y:S01]  /*2bd0*/  F2FP.BF16.F32.PACK_AB R22, RZ, R15 ;  /* 0x0000000fff16723e */ /* 0x000fe200000010ff */
[----:B------:R-:W-:Y:S01]  /*2be0*/  IMAD.WIDE.U32 R14, R3, 0x2, R6 ;  /* 0x00000002030e7825 */ /* 0x000fe200078e0006 */
[----:B------:R-:W-:Y:S02]  /*2bf0*/  SHF.L.U32 R9, R12, 0x10, RZ ;  /* 0x000000100c097819 */ /* 0x000fe400000006ff */
[----:B------:R-:W-:Y:S01]  /*2c00*/  PRMT R3, R23, 0x7610, R3 ;  /* 0x0000761017037816 */ /* 0x000fe20000000003 */
[----:B------:R-:W-:Y:S01]  /*2c10*/  IMAD.U32 R30, R30, 0x10000, RZ ;  /* 0x000100001e1e7824 */ /* 0x000fe200078e00ff */
[----:B------:R-:W-:-:S02]  /*2c20*/  SHF.L.U32 R27, R27, 0x10, RZ ;  /* 0x000000101b1b7819 */ /* 0x000fc400000006ff */
[----:B------:R-:W-:Y:S01]  /*2c30*/  PRMT R23, R17, 0x7610, R23 ;  /* 0x0000761011177816 */ /* 0x000fe20000000017 */
[----:B------:R-:W-:Y:S02]  /*2c40*/  IMAD.U32 R16, R16, 0x10000, RZ ;  /* 0x0001000010107824 */ /* 0x000fe400078e00ff */
[----:B------:R-:W-:Y:S01]  /*2c50*/  FFMA.FTZ R27, R27, -UR29, R30 ;  /* 0x8000001d1b1b7c23 */ /* 0x000fe2000801001e */
[----:B------:R-:W-:-:S04]  /*2c60*/  IMAD.WIDE.U32 R20, R21, 0x2, R6 ;  /* 0x0000000215147825 */ /* 0x000fc800078e0006 */
[----:B------:R-:W-:Y:S01]  /*2c70*/  FFMA.FTZ R9, R16, -UR29, R9 ;  /* 0x8000001d10097c23 */ /* 0x000fe20008010009 */
[----:B------:R0:W-:Y:S01]  /*2c80*/  STG.E.U16 desc[UR24][R14.64], R3 ;  /* 0x000000030e007986 */ /* 0x0001e2000c101518 */
[----:B------:R-:W-:Y:S01]  /*2c90*/  F2FP.BF16.F32.PACK_AB R16, RZ, R4 ;  /* 0x00000004ff10723e */ /* 0x000fe200000010ff */
[--C-:B------:R-:W-:Y:S01]  /*2ca0*/  IMAD.WIDE.U32 R4, R5, 0x2, R6.reuse ;  /* 0x0000000205047825 */ /* 0x100fe200078e0006 */
[----:B------:R-:W-:Y:S01]  /*2cb0*/  F2FP.BF16.F32.PACK_AB R17, RZ, R11 ;  /* 0x0000000bff11723e */ /* 0x000fe200000010ff */
[----:B------:R1:W-:Y:S01]  /*2cc0*/  STG.E.U16 desc[UR24][R18.64], R23 ;  /* 0x0000001712007986 */ /* 0x0003e2000c101518 */
[----:B------:R-:W-:Y:S01]  /*2cd0*/  F2FP.BF16.F32.PACK_AB R27, RZ, R27 ;  /* 0x0000001bff1b723e */ /* 0x000fe200000010ff */
[--C-:B------:R-:W-:Y:S02]  /*2ce0*/  IMAD.WIDE.U32 R10, R10, 0x2, R6.reuse ;  /* 0x000000020a0a7825 */ /* 0x100fe400078e0006 */
[----:B------:R3:W-:Y:S01]  /*2cf0*/  STG.E.U16 desc[UR24][R20.64], R22 ;  /* 0x0000001614007986 */ /* 0x0007e2000c101518 */
[----:B0-----:R-:W-:Y:S01]  /*2d00*/  F2FP.BF16.F32.PACK_AB R15, RZ, R13 ;  /* 0x0000000dff0f723e */ /* 0x001fe200000010ff */
[----:B------:R-:W-:Y:S01]  /*2d10*/  IMAD.WIDE.U32 R12, R2, 0x2, R6 ;  /* 0x00000002020c7825 */ /* 0x000fe200078e0006 */
[----:B-1----:R-:W-:-:S03]  /*2d20*/  F2FP.BF16.F32.PACK_AB R19, RZ, R9 ;  /* 0x00000009ff13723e */ /* 0x002fc600000010ff */
[--C-:B------:R-:W-:Y:S01]  /*2d30*/  IMAD.WIDE.U32 R8, R8, 0x2, R6.reuse ;  /* 0x0000000208087825 */ /* 0x100fe200078e0006 */
[----:B------:R3:W-:Y:S03]  /*2d40*/  STG.E.U16 desc[UR24][R4.64], R15 ;  /* 0x0000000f04007986 */ /* 0x0007e6000c101518 */
[C---:B------:R-:W-:Y:S01]  /*2d50*/  IMAD.WIDE.U32 R6, R0.reuse, 0x2, R6 ;  /* 0x0000000200067825 */ /* 0x040fe200078e0006 */
[----:B------:R3:W-:Y:S04]  /*2d60*/  STG.E.U16 desc[UR24][R12.64], R16 ;  /* 0x000000100c007986 */ /* 0x0007e8000c101518 */
[----:B------:R3:W-:Y:S01]  /*2d70*/  STG.E.U16 desc[UR24][R10.64], R17 ;  /* 0x000000110a007986 */ /* 0x0007e2000c101518 */
[----:B------:R-:W-:-:S03]  /*2d80*/  VIADD R3, R0, UR26 ;  /* 0x0000001a00037c36 */ /* 0x000fc60008000000 */
[----:B------:R3:W-:Y:S04]  /*2d90*/  STG.E.U16 desc[UR24][R8.64], R27 ;  /* 0x0000001b08007986 */ /* 0x0007e8000c101518 */
[----:B------:R3:W-:Y:S01]  /*2da0*/  STG.E.U16 desc[UR24][R6.64], R19 ;  /* 0x0000001306007986 */ /* 0x0007e2000c101518 */
[----:B------:R-:W-:-:S13]  /*2db0*/  ISETP.GE.AND P0, PT, R3, UR4, PT ;  /* 0x0000000403007c0c */ /* 0x000fda000bf06270 */
[----:B---3--:R-:W-:Y:S05]  /*2dc0*/  @!P0 BRA `(.L_x_6305) ;  /* 0xfffffff800788947 */ /* 0x008fea000383ffff */
.L_x_6304:
[----:B------:R-:W-:Y:S05]  /*2dd0*/  BSYNC B0 ;  /* 0x0000000000007941 */ /* 0x000fea0003800000 */
.L_x_6303:
[----:B------:R-:W-:-:S13]  /*2de0*/  ISETP.GE.AND P0, PT, R3, UR6, PT ;  /* 0x0000000603007c0c */ /* 0x000fda000bf06270 */
[----:B------:R-:W-:Y:S05]  /*2df0*/  @P0 EXIT ;  /* 0x000000000000094d */ /* 0x000fea0003800000 */
.L_x_6306:
[----:B-1----:R-:W-:Y:S01]  /*2e00*/  MOV R5, UR11 ;  /* 0x0000000b00057c02 */ /* 0x002fe20008000f00 */
[----:B------:R-:W-:Y:S02]  /*2e10*/  IMAD.U32 R4, RZ, RZ, UR10 ;  /* 0x0000000aff047e24 */ /* 0x000fe4000f8e00ff */
[----:B------:R-:W-:Y:S02]  /*2e20*/  IMAD.U32 R6, RZ, RZ, UR17 ;  /* 0x00000011ff067e24 */ /* 0x000fe4000f8e00ff */
[----:B------:R-:W-:Y:S02]  /*2e30*/  IMAD.U32 R7, RZ, RZ, UR16 ;  /* 0x00000010ff077e24 */ /* 0x000fe4000f8e00ff */
[----:B------:R-:W-:-:S04]  /*2e40*/  IMAD.WIDE R4, R3, 0x2, R4 ;  /* 0x0000000203047825 */ /* 0x000fc800078e0204 */
[----:B------:R-:W-:Y:S02]  /*2e50*/  IMAD.WIDE R6, R3, 0x2, R6 ;  /* 0x0000000203067825 */ /* 0x000fe400078e0206 */
[----:B------:R-:W3:Y:S04]  /*2e60*/  LDG.E.U16 R4, desc[UR24][R4.64] ;  /* 0x0000001804047981 */ /* 0x000ee8000c1e1500 */
[----:B------:R-:W4:Y:S01]  /*2e70*/  LDG.E.U16 R6, desc[UR24][R6.64] ;  /* 0x0000001806067981 */ /* 0x000f22000c1e1500 */
[----:B------:R-:W-:Y:S01]  /*2e80*/  IMAD.U32 R8, RZ, RZ, UR18 ;  /* 0x00000012ff087e24 */ /* 0x000fe2000f8e00ff */
[----:B---3--:R-:W-:Y:S01]  /*2e90*/  SHF.L.U32 R9, R4, 0x10, RZ ;  /* 0x0000001004097819 */ /* 0x008fe200000006ff */
[----:B----4-:R-:W-:-:S04]  /*2ea0*/  IMAD.U32 R0, R6, 0x10000, RZ ;  /* 0x0001000006007824 */ /* 0x010fc800078e00ff */
[----:B------:R-:W-:Y:S01]  /*2eb0*/  FFMA.FTZ R0, R0, -UR29, R9 ;  /* 0x8000001d00007c23 */ /* 0x000fe20008010009 */
[----:B------:R-:W-:-:S04]  /*2ec0*/  MOV R9, UR19 ;  /* 0x0000001300097c02 */ /* 0x000fc80008000f00 */
[----:B------:R-:W-:Y:S01]  /*2ed0*/  F2FP.BF16.F32.PACK_AB R0, RZ, R0 ;  /* 0x00000000ff00723e */ /* 0x000fe200000010ff */
[----:B------:R-:W-:-:S04]  /*2ee0*/  IMAD.WIDE R8, R3, 0x2, R8 ;  /* 0x0000000203087825 */ /* 0x000fc800078e0208 */
[----:B------:R-:W-:Y:S01]  /*2ef0*/  VIADD R3, R3, UR26 ;  /* 0x0000001a03037c36 */ /* 0x000fe20008000000 */
[----:B------:R0:W-:Y:S04]  /*2f00*/  STG.E.U16 desc[UR24][R8.64], R0 ;  /* 0x0000000008007986 */ /* 0x0001e8000c101518 */
[----:B------:R-:W-:-:S13]  /*2f10*/  ISETP.GE.AND P0, PT, R3, UR6, PT ;  /* 0x0000000603007c0c */ /* 0x000fda000bf06270 */
[----:B0-----:R-:W-:Y:S05]  /*2f20*/  @!P0 BRA `(.L_x_6306) ;  /* 0xfffffffc00b48947 */ /* 0x001fea000383ffff */
[----:B------:R-:W-:Y:S05]  /*2f30*/  EXIT ;  /* 0x000000000000794d */ /* 0x000fea0003800000 */
.L_x_6296:
[----:B------:R-:W-:Y:S05]  /*2f40*/  @P0 BRA `(.L_x_6307) ;  /* 0x0000000800940947 */ /* 0x000fea0003800000 */
[----:B------:R-:W-:-:S04]  /*2f50*/  ISETP.NE.U32.AND P0, PT, RZ, UR15, PT ;  /* 0x0000000fff007c0c */ /* 0x000fc8000bf05070 */
[----:B------:R-:W-:-:S13]  /*2f60*/  ISETP.NE.AND.EX P0, PT, RZ, RZ, PT, P0 ;  /* 0x000000ffff00720c */ /* 0x000fda0003f05300 */
[----:B------:R-:W-:Y:S05]  /*2f70*/  @!P0 BRA `(.L_x_6308) ;  /* 0x0000000000988947 */ /* 0x000fea0003800000 */
[----:B------:R-:W-:Y:S01]  /*2f80*/  ISETP.LT.U32.AND P0, PT, R3, UR14, PT ;  /* 0x0000000e03007c0c */ /* 0x000fe2000bf01070 */
[----:B------:R-:W-:-:S03]  /*2f90*/  ULDC.64 UR8, c[0x0][0x228] ;  /* 0x00008a0000087ab9 */ /* 0x000fc60000000a00 */
[----:B------:R-:W-:-:S13]  /*2fa0*/  ISETP.GT.U32.AND.EX P0, PT, RZ, RZ, PT, P0 ;  /* 0x000000ffff00720c */ /* 0x000fda0003f04100 */
[----:B------:R-:W-:-:S04]  /*2fb0*/  @!P0 IADD3 R2, P1, R3, -UR14, RZ ;  /* 0x8000000e03028c10 */ /* 0x000fc8000ff3e0ff */
[----:B------:R-:W-:Y:S01]  /*2fc0*/  @!P0 SHF.L.U32 R8, R2, 0x1, RZ ;  /* 0x0000000102088819 */ /* 0x000fe200000006ff */
[----:B-1----:R-:W-:-:S03]  /*2fd0*/  @!P0 IMAD.X R5, RZ, RZ, -0x1, P1 ;  /* 0xffffffffff058424 */ /* 0x002fc600008e06ff */
[----:B------:R-:W-:Y:S02]  /*2fe0*/  @!P0 IADD3 R4, P1, R8, UR10, RZ ;  /* 0x0000000a08048c10 */ /* 0x000fe4000ff3e0ff */
[----:B------:R-:W-:Y:S02]  /*2ff0*/  @!P0 SHF.L.U64.HI R2, R2, 0x1, R5 ;  /* 0x0000000102028819 */ /* 0x000fe40000010205 */
[----:B------:R-:W-:Y:S02]  /*3000*/  @!P0 IADD3 R6, P2, R8, UR17, RZ ;  /* 0x0000001108068c10 */ /* 0x000fe4000ff5e0ff */
[C---:B------:R-:W-:Y:S02]  /*3010*/  @!P0 IADD3.X R5, R2.reuse, UR11, RZ, P1, !PT ;  /* 0x0000000b02058c10 */ /* 0x040fe40008ffe4ff */
[----:B------:R-:W-:-:S03]  /*3020*/  @!P0 IADD3.X R7, R2, UR16, RZ, P2, !PT ;  /* 0x0000001002078c10 */ /* 0x000fc600097fe4ff */
[----:B------:R-:W3:Y:S04]  /*3030*/  @!P0 LDG.E.U16 R4, desc[UR24][R4.64] ;  /* 0x0000001804048981 */ /* 0x000ee8000c1e1500 */
[----:B------:R-:W4:Y:S01]  /*3040*/  @!P0 LDG.E.U16 R6, desc[UR24][R6.64] ;  /* 0x0000001806068981 */ /* 0x000f22000c1e1500 */
[----:B------:R-:W-:Y:S01]  /*3050*/  @!P0 IADD3 R8, P1, R8, UR18, RZ ;  /* 0x0000001208088c10 */ /* 0x000fe2000ff3e0ff */
[----:B------:R-:W-:Y:S02]  /*3060*/  UIADD3 UR8, UP0, UR14, UR8, URZ ;  /* 0x000000080e087290 */ /* 0x000fe4000ff1e03f */
[----:B------:R-:W-:Y:S02]  /*3070*/  UIADD3 UR6, UP1, UR26, -UR14, URZ ;  /* 0x8000000e1a067290 */ /* 0x000fe4000ff3e03f */
[----:B------:R-:W-:-:S02]  /*3080*/  UIADD3.X UR9, URZ, UR9, URZ, UP0, !UPT ;  /* 0x000000093f097290 */ /* 0x000fc400087fe43f */
[----:B------:R-:W-:Y:S02]  /*3090*/  UISETP.LT.U32.AND UP0, UPT, UR8, UR26, UPT ;  /* 0x0000001a0800728c */ /* 0x000fe4000bf01070 */
[----:B------:R-:W-:Y:S02]  /*30a0*/  UIADD3.X UR7, URZ, -0x1, URZ, UP1, !UPT ;  /* 0xffffffff3f077890 */ /* 0x000fe40008ffe43f */
[----:B------:R-:W-:Y:S02]  /*30b0*/  UISETP.LT.AND.EX UP0, UPT, UR9, URZ, UPT, UP0 ;  /* 0x0000003f0900728c */ /* 0x000fe4000bf01300 */
[----:B------:R-:W-:Y:S02]  /*30c0*/  USHF.L.U32 UR5, UR6, 0x1, URZ ;  /* 0x0000000106057899 */ /* 0x000fe4000800063f */
[----:B------:R-:W-:Y:S02]  /*30d0*/  USEL UR12, UR8, UR26, UP0 ;  /* 0x0000001a080c7287 */ /* 0x000fe40008000000 */
[----:B------:R-:W-:-:S02]  /*30e0*/  USEL UR13, UR9, URZ, UP0 ;  /* 0x0000003f090d7287 */ /* 0x000fc40008000000 */
[----:B------:R-:W-:Y:S02]  /*30f0*/  USHF.L.U64.HI UR6, UR6, 0x1, UR7 ;  /* 0x0000000106067899 */ /* 0x000fe40008010207 */
[----:B------:R-:W-:Y:S02]  /*3100*/  UIADD3 UR12, UP0, -UR12, UR8, URZ ;  /* 0x000000080c0c7290 */ /* 0x000fe4000ff1e13f */
[----:B------:R-:W-:Y:S02]  /*3110*/  UIADD3 UR18, UP1, UR5, UR18, URZ ;  /* 0x0000001205127290 */ /* 0x000fe4000ff3e03f */
[----:B------:R-:W-:Y:S02]  /*3120*/  UIADD3 UR17, UP2, UR5, UR17, URZ ;  /* 0x0000001105117290 */ /* 0x000fe4000ff5e03f */
[----:B------:R-:W-:Y:S02]  /*3130*/  UIADD3 UR10, UP3, UR5, UR10, URZ ;  /* 0x0000000a050a7290 */ /* 0x000fe4000ff7e03f */
[----:B------:R-:W-:-:S02]  /*3140*/  UIADD3.X UR13, ~UR13, UR9, URZ, UP0, !UPT ;  /* 0x000000090d0d7290 */ /* 0x000fc400087fe53f */
[----:B------:R-:W-:Y:S02]  /*3150*/  UIADD3.X UR16, UR6, UR16, URZ, UP2, !UPT ;  /* 0x0000001006107290 */ /* 0x000fe400097fe43f */
[----:B------:R-:W-:Y:S01]  /*3160*/  UIADD3.X UR11, UR6, UR11, URZ, UP3, !UPT ;  /* 0x0000000b060b7290 */ /* 0x000fe20009ffe43f */
[----:B---3--:R-:W-:Y:S02]  /*3170*/  @!P0 IMAD.U32 R9, R4, 0x10000, RZ ;  /* 0x0001000004098824 */ /* 0x008fe400078e00ff */
[----:B----4-:R-:W-:-:S04]  /*3180*/  @!P0 IMAD.U32 R0, R6, 0x10000, RZ ;  /* 0x0001000006008824 */ /* 0x010fc800078e00ff */
[----:B------:R-:W-:Y:S01]  /*3190*/  @!P0 FFMA.FTZ R0, R0, -UR29, R9 ;  /* 0x8000001d00008c23 */ /* 0x000fe20008010009 */
[----:B------:R-:W-:Y:S01]  /*31a0*/  @!P0 IADD3.X R9, R2, UR19, RZ, P1, !PT ;  /* 0x0000001302098c10 */ /* 0x000fe20008ffe4ff */
[----:B------:R-:W-:-:S03]  /*31b0*/  UIADD3.X UR19, UR6, UR19, URZ, UP1, !UPT ;  /* 0x0000001306137290 */ /* 0x000fc60008ffe43f */
[----:B------:R-:W-:-:S05]  /*31c0*/  @!P0 F2FP.BF16.F32.PACK_AB R0, RZ, R0 ;  /* 0x00000000ff00823e */ /* 0x000fca00000010ff */
[----:B------:R0:W-:Y:S04]  /*31d0*/  @!P0 STG.E.U16 desc[UR24][R8.64], R0 ;  /* 0x0000000008008986 */ /* 0x0001e8000c101518 */
.L_x_6308:
[----:B------:R-:W-:Y:S01]  /*31e0*/  ISETP.NE.U32.AND P0, PT, RZ, UR13, PT ;  /* 0x0000000dff007c0c */ /* 0x000fe2000bf05070 */
[----:B------:R-:W-:-:S12]  /*31f0*/  USHF.L.U32 UR6, UR26, 0x3, URZ ;  /* 0x000000031a067899 */ /* 0x000fd8000800063f */
[----:B------:R-:W-:Y:S05]  /*3200*/  @!P0 BRA `(.L_x_6309) ;  /* 0x0000000000208947 */ /* 0x000fea0003800000 */
[----:B------:R-:W-:Y:S01]  /*3210*/  MOV R6, 0x3260 ;  /* 0x0000326000067802 */ /* 0x000fe20000000f00 */
[----:B------:R-:W-:Y:S01]  /*3220*/  UMOV UR28, UR12 ;  /* 0x0000000c001c7c82 */ /* 0x000fe20008000000 */
[----:B------:R-:W-:Y:S01]  /*3230*/  UMOV UR27, UR13 ;  /* 0x0000000d001b7c82 */ /* 0x000fe20008000000 */
[----:B------:R-:W-:-:S05]  /*3240*/  UMOV UR5, UR6 ;  /* 0x0000000600057c82 */ /* 0x000fca0008000000 */
[----:B012---:R-:W-:Y:S05]  /*3250*/  CALL.REL.NOINC `($__internal_26_$__cuda_sm20_rem_s64) ;  /* 0x0000000c00d07944 */ /* 0x007fea0003c00000 */
[----:B------:R-:W-:Y:S01]  /*3260*/  UMOV UR4, UR6 ;  /* 0x0000000600047c82 */ /* 0x000fe20008000000 */
[----:B------:R-:W-:Y:S01]  /*3270*/  UMOV UR5, UR7 ;  /* 0x0000000700057c82 */ /* 0x000fe20008000000 */
[----:B------:R-:W-:Y:S05]  /*3280*/  BRA `(.L_x_6310) ;  /* 0x00000000004c7947 */ /* 0x000fea0003800000 */
.L_x_6309:
[----:B0-----:R-:W0:Y:S01]  /*3290*/  I2F.U32.RP R0, UR6 ;  /* 0x0000000600007d06 */ /* 0x001e220008209000 */
[----:B------:R-:W-:Y:S01]  /*32a0*/  UIADD3 UR7, URZ, -UR6, URZ ;  /* 0x800000063f077290 */ /* 0x000fe2000fffe03f */
[----:B------:R-:W-:Y:S01]  /*32b0*/  UMOV UR4, URZ ;  /* 0x0000003f00047c82 */ /* 0x000fe20008000000 */
[----:B------:R-:W-:-:S05]  /*32c0*/  UISETP.NE.U32.AND UP1, UPT, UR6, URZ, UPT ;  /* 0x0000003f0600728c */ /* 0x000fca000bf25070 */
[----:B0-----:R-:W0:Y:S02]  /*32d0*/  MUFU.RCP R0, R0 ;  /* 0x0000000000007308 */ /* 0x001e240000001000 */
[----:B0-----:R-:W-:-:S06]  /*32e0*/  IADD3 R2, R0, 0xffffffe, RZ ;  /* 0x0ffffffe00027810 */ /* 0x001fcc0007ffe0ff */
[----:B------:R-:W0:Y:S02]  /*32f0*/  F2I.FTZ.U32.TRUNC.NTZ R2, R2 ;  /* 0x0000000200027305 */ /* 0x000e24000021f000 */
[----:B0-----:R-:W-:-:S13]  /*3300*/  R2UR UR5, R2 ;  /* 0x00000000020572ca */ /* 0x001fda00000e0000 */
        /* <DEDUP_REMOVED lines=11> */
.L_x_6310:
[----:B------:R-:W-:Y:S01]  /*33c0*/  UIADD3 UR6, UP0, UR12, -UR4, URZ ;  /* 0x800000040c067290 */ /* 0x000fe2000ff1e03f */
[C---:B------:R-:W-:Y:S01]  /*33d0*/  IMAD.SHL.U32 R2, R3.reuse, 0x8, RZ ;  /* 0x0000000803027824 */ /* 0x040fe200078e00ff */
[C---:B------:R-:W-:Y:S01]  /*33e0*/  SHF.L.U64.HI R4, R3.reuse, 0x3, RZ ;  /* 0x0000000303047819 */ /* 0x040fe200000102ff */
[----:B------:R-:W-:Y:S01]  /*33f0*/  BSSY B0, `(.L_x_6311) ;  /* 0x0000040000007945 */ /* 0x000fe20003800000 */
[----:B------:R-:W-:Y:S02]  /*3400*/  UIADD3.X UR4, UR13, ~UR5, URZ, UP0, !UPT ;  /* 0x800000050d047290 */ /* 0x000fe400087fe43f */
[----:B------:R-:W-:Y:S02]  /*3410*/  ISETP.GE.U32.AND P1, PT, R2, UR6, PT ;  /* 0x0000000602007c0c */ /* 0x000fe4000bf26070 */
[----:B------:R-:W-:Y:S02]  /*3420*/  IADD3 R0, P2, R3, UR6, RZ ;  /* 0x0000000603007c10 */ /* 0x000fe4000ff5e0ff */
[----:B------:R-:W-:-:S02]  /*3430*/  ISETP.GE.AND.EX P1, PT, R4, UR4, PT, P1 ;  /* 0x0000000404007c0c */ /* 0x000fc4000bf26310 */
[----:B------:R-:W-:Y:S01]  /*3440*/  ISETP.GE.U32.AND P0, PT, R0, UR12, PT ;  /* 0x0000000c00007c0c */ /* 0x000fe2000bf06070 */
[----:B------:R-:W-:-:S05]  /*3450*/  IMAD.X R2, RZ, RZ, UR4, P2 ;  /* 0x00000004ff027e24 */ /* 0x000fca00090e06ff */
[----:B------:R-:W-:-:S05]  /*3460*/  ISETP.GE.AND.EX P0, PT, R2, UR13, PT, P0 ;  /* 0x0000000d02007c0c */ /* 0x000fca000bf06300 */
[----:B------:R-:W-:Y:S08]  /*3470*/  @P1 BRA `(.L_x_6312) ;  /* 0x0000000000dc1947 */ /* 0x000ff00003800000 */
[----:B------:R-:W-:-:S11]  /*3480*/  HFMA2.MMA R12, -RZ, RZ, 0, 0 ;  /* 0x00000000ff0c7435 */ /* 0x000fd600000001ff */
.L_x_6313:
[C---:B------:R-:W-:Y:S01]  /*3490*/  IMAD.SHL.U32 R13, R3.reuse, 0x10, RZ ;  /* 0x00000010030d7824 */ /* 0x040fe200078e00ff */
[----:B------:R-:W-:-:S04]  /*34a0*/  SHF.L.U64.HI R17, R3, 0x4, R12 ;  /* 0x0000000403117819 */ /* 0x000fc8000001020c */
[----:B------:R-:W-:-:S04]  /*34b0*/  IADD3 R18, P1, R13, UR17, RZ ;  /* 0x000000110d127c10 */ /* 0x000fc8000ff3e0ff */
[----:B--2---:R-:W-:Y:S02]  /*34c0*/  IADD3.X R19, R17, UR16, RZ, P1, !PT ;  /* 0x0000001011137c10 */ /* 0x004fe40008ffe4ff */
[----:B------:R-:W-:-:S03]  /*34d0*/  IADD3 R8, P1, R13, UR10, RZ ;  /* 0x0000000a0d087c10 */ /* 0x000fc6000ff3e0ff */
[----:B-1----:R-:W2:Y:S01]  /*34e0*/  LDG.E.128 R4, desc[UR24][R18.64] ;  /* 0x0000001812047981 */ /* 0x002ea2000c1e1d00 */
[----:B------:R-:W-:-:S06]  /*34f0*/  IADD3.X R9, R17, UR11, RZ, P1, !PT ;  /* 0x0000000b11097c10 */ /* 0x000fcc0008ffe4ff */
[----:B------:R-:W3:Y:S01]  /*3500*/  LDG.E.128 R8, desc[UR24][R8.64] ;  /* 0x0000001808087981 */ /* 0x000ee2000c1e1d00 */
[C---:B--2---:R-:W-:Y:S01]  /*3510*/  PRMT R14, R4.reuse, 0x7632, R14 ;  /* 0x00007632040e7816 */ /* 0x044fe2000000000e */
[----:B------:R-:W-:Y:S01]  /*3520*/  IMAD.U32 R20, R4, 0x10000, RZ ;  /* 0x0001000004147824 */ /* 0x000fe200078e00ff */
[C---:B------:R-:W-:Y:S01]  /*3530*/  PRMT R4, R5.reuse, 0x7632, R4 ;  /* 0x0000763205047816 */ /* 0x040fe20000000004 */
[----:B------:R-:W-:Y:S01]  /*3540*/  IMAD.U32 R23, R6, 0x10000, RZ ;  /* 0x0001000006177824 */ /* 0x000fe200078e00ff */
[----:B------:R-:W-:Y:S01]  /*3550*/  SHF.L.U32 R21, R5, 0x10, RZ ;  /* 0x0000001005157819 */ /* 0x000fe200000006ff */
[----:B------:R-:W-:Y:S01]  /*3560*/  IMAD.U32 R14, R14, 0x10000, RZ ;  /* 0x000100000e0e7824 */ /* 0x000fe200078e00ff */
[----:B------:R-:W-:Y:S01]  /*3570*/  PRMT R5, R6, 0x7632, R5 ;  /* 0x0000763206057816 */ /* 0x000fe20000000005 */
[C---:B---3--:R-:W-:Y:S01]  /*3580*/  IMAD.U32 R22, R9.reuse, 0x10000, RZ ;  /* 0x0001000009167824 */ /* 0x048fe200078e00ff */
[----:B------:R-:W-:Y:S01]  /*3590*/  SHF.L.U32 R19, R8, 0x10, RZ ;  /* 0x0000001008137819 */ /* 0x000fe200000006ff */
[----:B------:R-:W-:Y:S01]  /*35a0*/  IMAD.U32 R24, R10, 0x10000, RZ ;  /* 0x000100000a187824 */ /* 0x000fe200078e00ff */
[----:B------:R-:W-:Y:S01]  /*35b0*/  PRMT R15, R8, 0x7632, R15 ;  /* 0x00007632080f7816 */ /* 0x000fe2000000000f */
[----:B------:R-:W-:Y:S01]  /*35c0*/  IMAD.U32 R4, R4, 0x10000, RZ ;  /* 0x0001000004047824 */ /* 0x000fe200078e00ff */
[----:B------:R-:W-:-:S02]  /*35d0*/  PRMT R8, R9, 0x7632, R8 ;  /* 0x0000763209087816 */ /* 0x000fc40000000008 */
[----:B------:R-:W-:Y:S01]  /*35e0*/  PRMT R9, R10, 0x7632, R9 ;  /* 0x000076320a097816 */ /* 0x000fe20000000009 */
[----:B------:R-:W-:Y:S01]  /*35f0*/  FFMA.FTZ R10, R20, -UR29, R19 ;  /* 0x8000001d140a7c23 */ /* 0x000fe20008010013 */
[C---:B------:R-:W-:Y:S01]  /*3600*/  PRMT R6, R7.reuse, 0x7632, R6 ;  /* 0x0000763207067816 */ /* 0x040fe20000000006 */
[----:B------:R-:W-:Y:S01]  /*3610*/  IMAD.U32 R7, R7, 0x10000, RZ ;  /* 0x0001000007077824 */ /* 0x000fe200078e00ff */
[----:B------:R-:W-:Y:S01]  /*3620*/  PRMT R16, R11, 0x7632, R16 ;  /* 0x000076320b107816 */ /* 0x000fe20000000010 */
[----:B------:R-:W-:Y:S01]  /*3630*/  IMAD.U32 R9, R9, 0x10000, RZ ;  /* 0x0001000009097824 */ /* 0x000fe200078e00ff */
[----:B------:R-:W-:Y:S01]  /*3640*/  SHF.L.U32 R20, R5, 0x10, RZ ;  /* 0x0000001005147819 */ /* 0x000fe200000006ff */
[----:B------:R-:W-:Y:S01]  /*3650*/  IMAD.U32 R15, R15, 0x10000, RZ ;  /* 0x000100000f0f7824 */ /* 0x000fe200078e00ff */
[----:B------:R-:W-:Y:S01]  /*3660*/  SHF.L.U32 R18, R11, 0x10, RZ ;  /* 0x000000100b127819 */ /* 0x000fe200000006ff */
[----:B------:R-:W-:Y:S01]  /*3670*/  FFMA.FTZ R11, R21, -UR29, R22 ;  /* 0x8000001d150b7c23 */ /* 0x000fe20008010016 */
[----:B------:R-:W-:Y:S01]  /*3680*/  SHF.L.U32 R5, R8, 0x10, RZ ;  /* 0x0000001008057819 */ /* 0x000fe200000006ff */
[----:B------:R-:W-:Y:S01]  /*3690*/  IMAD.U32 R21, R6, 0x10000, RZ ;  /* 0x0001000006157824 */ /* 0x000fe200078e00ff */
[----:B------:R-:W-:Y:S01]  /*36a0*/  IADD3 R8, P1, R13, UR18, RZ ;  /* 0x000000120d087c10 */ /* 0x000fe2000ff3e0ff */
[----:B------:R-:W-:-:S02]  /*36b0*/  IMAD.U32 R16, R16, 0x10000, RZ ;  /* 0x0001000010107824 */ /* 0x000fc400078e00ff */
[----:B------:R-:W-:Y:S01]  /*36c0*/  FFMA.FTZ R20, R20, -UR29, R9 ;  /* 0x8000001d14147c23 */ /* 0x000fe20008010009 */
[----:B------:R-:W-:Y:S01]  /*36d0*/  FFMA.FTZ R6, R4, -UR29, R5 ;  /* 0x8000001d04067c23 */ /* 0x000fe20008010005 */
[----:B------:R-:W-:Y:S01]  /*36e0*/  FFMA.FTZ R19, R23, -UR29, R24 ;  /* 0x8000001d17137c23 */ /* 0x000fe20008010018 */
[----:B------:R-:W-:Y:S01]  /*36f0*/  FFMA.FTZ R7, R7, -UR29, R18 ;  /* 0x8000001d07077c23 */ /* 0x000fe20008010012 */
[----:B------:R-:W-:Y:S01]  /*3700*/  FFMA.FTZ R15, R14, -UR29, R15 ;  /* 0x8000001d0e0f7c23 */ /* 0x000fe2000801000f */
[----:B------:R-:W-:Y:S01]  /*3710*/  FFMA.FTZ R16, R21, -UR29, R16 ;  /* 0x8000001d15107c23 */ /* 0x000fe20008010010 */
[----:B------:R-:W-:Y:S02]  /*3720*/  IADD3.X R9, R17, UR19, RZ, P1, !PT ;  /* 0x0000001311097c10 */ /* 0x000fe40008ffe4ff */
[----:B------:R-:W-:Y:S02]  /*3730*/  IADD3 R3, P1, R3, UR26, RZ ;  /* 0x0000001a03037c10 */ /* 0x000fe4000ff3e0ff */
[----:B------:R-:W-:-:S02]  /*3740*/  F2FP.BF16.F32.PACK_AB R5, R6, R11 ;  /* 0x0000000b0605723e */ /* 0x000fc400000010ff */
[----:B------:R-:W-:Y:S01]  /*3750*/  F2FP.BF16.F32.PACK_AB R4, R15, R10 ;  /* 0x0000000a0f04723e */ /* 0x000fe200000010ff */
[----:B------:R-:W-:Y:S01]  /*3760*/  IMAD.X R12, RZ, RZ, R12, P1 ;  /* 0x000000ffff0c7224 */ /* 0x000fe200008e060c */
[----:B------:R-:W-:Y:S02]  /*3770*/  F2FP.BF16.F32.PACK_AB R6, R20, R19 ;  /* 0x000000131406723e */ /* 0x000fe400000010ff */
[----:B------:R-:W-:Y:S02]  /*3780*/  F2FP.BF16.F32.PACK_AB R7, R16, R7 ;  /* 0x000000071007723e */ /* 0x000fe400000010ff */
[----:B------:R-:W-:-:S03]  /*3790*/  SHF.L.U32 R10, R3, 0x3, RZ ;  /* 0x00000003030a7819 */ /* 0x000fc600000006ff */
[----:B------:R0:W-:Y:S01]  /*37a0*/  STG.E.128 desc[UR24][R8.64], R4 ;  /* 0x0000000408007986 */ /* 0x0001e2000c101d18 */
[----:B------:R-:W-:Y:S02]  /*37b0*/  ISETP.GE.U32.AND P1, PT, R10, UR6, PT ;  /* 0x000000060a007c0c */ /* 0x000fe4000bf26070 */
[----:B------:R-:W-:-:S04]  /*37c0*/  SHF.L.U64.HI R10, R3, 0x3, R12 ;  /* 0x00000003030a7819 */ /* 0x000fc8000001020c */
[----:B------:R-:W-:-:S13]  /*37d0*/  ISETP.GE.AND.EX P1, PT, R10, UR4, PT, P1 ;  /* 0x000000040a007c0c */ /* 0x000fda000bf26310 */
[----:B0-----:R-:W-:Y:S05]  /*37e0*/  @!P1 BRA `(.L_x_6313) ;  /* 0xfffffffc00289947 */ /* 0x001fea000383ffff */
.L_x_6312:
[----:B------:R-:W-:Y:S05]  /*37f0*/  BSYNC B0 ;  /* 0x0000000000007941 */ /* 0x000fea0003800000 */
.L_x_6311:
[----:B------:R-:W-:Y:S05]  /*3800*/  @P0 EXIT ;  /* 0x000000000000094d */ /* 0x000fea0003800000 */
[----:B------:R-:W-:Y:S01]  /*3810*/  BSSY B0, `(.L_x_6314) ;  /* 0x0000017000007945 */ /* 0x000fe20003800000 */
[----:B------:R-:W-:Y:S01]  /*3820*/  IMAD.MOV.U32 R8, RZ, RZ, R0 ;  /* 0x000000ffff087224 */ /* 0x000fe200078e0000 */
[----:B------:R-:W-:-:S07]  /*3830*/  MOV R9, R2 ;  /* 0x0000000200097202 */ /* 0x000fce0000000f00 */
.L_x_6315:
[C---:B------:R-:W-:Y:S01]  /*3840*/  IMAD.SHL.U32 R6, R8.reuse, 0x2, RZ ;  /* 0x0000000208067824 */ /* 0x040fe200078e00ff */
[----:B------:R-:W-:-:S04]  /*3850*/  SHF.L.U64.HI R10, R8, 0x1, R9 ;  /* 0x00000001080a7819 */ /* 0x000fc80000010209 */
[C---:B------:R-:W-:Y:S02]  /*3860*/  IADD3 R4, P1, R6.reuse, UR17, RZ ;  /* 0x0000001106047c10 */ /* 0x040fe4000ff3e0ff */
[----:B------:R-:W-:Y:S02]  /*3870*/  IADD3 R2, P0, R6, UR10, RZ ;  /* 0x0000000a06027c10 */ /* 0x000fe4000ff1e0ff */
[C---:B-1----:R-:W-:Y:S02]  /*3880*/  IADD3.X R5, R10.reuse, UR16, RZ, P1, !PT ;  /* 0x000000100a057c10 */ /* 0x042fe40008ffe4ff */
[----:B------:R-:W-:-:S03]  /*3890*/  IADD3.X R3, R10, UR11, RZ, P0, !PT ;  /* 0x0000000b0a037c10 */ /* 0x000fc600087fe4ff */
[----:B------:R-:W3:Y:S04]  /*38a0*/  LDG.E.U16 R4, desc[UR24][R4.64] ;  /* 0x0000001804047981 */ /* 0x000ee8000c1e1500 */
[----:B------:R-:W4:Y:S01]  /*38b0*/  LDG.E.U16 R2, desc[UR24][R2.64] ;  /* 0x0000001802027981 */ /* 0x000f22000c1e1500 */
[----:B------:R-:W-:Y:S02]  /*38c0*/  IADD3 R6, P0, R6, UR18, RZ ;  /* 0x0000001206067c10 */ /* 0x000fe4000ff1e0ff */
[----:B---3--:R-:W-:Y:S01]  /*38d0*/  SHF.L.U32 R0, R4, 0x10, RZ ;  /* 0x0000001004007819 */ /* 0x008fe200000006ff */
[----:B----4-:R-:W-:-:S04]  /*38e0*/  IMAD.U32 R7, R2, 0x10000, RZ ;  /* 0x0001000002077824 */ /* 0x010fc800078e00ff */
[----:B------:R-:W-:Y:S01]  /*38f0*/  FFMA.FTZ R0, R0, -UR29, R7 ;  /* 0x8000001d00007c23 */ /* 0x000fe20008010007 */
[----:B------:R-:W-:Y:S02]  /*3900*/  IADD3.X R7, R10, UR19, RZ, P0, !PT ;  /* 0x000000130a077c10 */ /* 0x000fe400087fe4ff */
[----:B------:R-:W-:Y:S02]  /*3910*/  IADD3 R8, P0, R8, UR26, RZ ;  /* 0x0000001a08087c10 */ /* 0x000fe4000ff1e0ff */
[----:B------:R-:W-:-:S03]  /*3920*/  F2FP.BF16.F32.PACK_AB R0, RZ, R0 ;  /* 0x00000000ff00723e */ /* 0x000fc600000010ff */
[----:B------:R-:W-:Y:S01]  /*3930*/  IMAD.X R9, RZ, RZ, R9, P0 ;  /* 0x000000ffff097224 */ /* 0x000fe200000e0609 */
[----:B------:R-:W-:Y:S01]  /*3940*/  ISETP.GE.U32.AND P0, PT, R8, UR12, PT ;  /* 0x0000000c08007c0c */ /* 0x000fe2000bf06070 */
[----:B------:R0:W-:Y:S03]  /*3950*/  STG.E.U16 desc[UR24][R6.64], R0 ;  /* 0x0000000006007986 */ /* 0x0001e6000c101518 */
[----:B------:R-:W-:-:S13]  /*3960*/  ISETP.GE.AND.EX P0, PT, R9, UR13, PT, P0 ;  /* 0x0000000d09007c0c */ /* 0x000fda000bf06300 */
[----:B0-----:R-:W-:Y:S05]  /*3970*/  @!P0 BRA `(.L_x_6315) ;  /* 0xfffffffc00b08947 */ /* 0x001fea000383ffff */
[----:B------:R-:W-:Y:S05]  /*3980*/  BSYNC B0 ;  /* 0x0000000000007941 */ /* 0x000fea0003800000 */
.L_x_6314:
[----:B------:R-:W-:Y:S05]  /*3990*/  EXIT ;  /* 0x000000000000794d */ /* 0x000fea0003800000 */
.L_x_6307:
[----:B------:R-:W-:Y:S01]  /*39a0*/  ISETP.NE.AND P0, PT, RZ, UR14, PT ;  /* 0x0000000eff007c0c */ /* 0x000fe2000bf05270 */
[----:B------:R-:W-:Y:S02]  /*39b0*/  ULDC UR4, c[0x0][0x228] ;  /* 0x00008a0000047ab9 */ /* 0x000fe40000000800 */
[----:B------:R-:W-:-:S10]  /*39c0*/  IMAD.U32 R0, RZ, RZ, UR4 ;  /* 0x00000004ff007e24 */ /* 0x000fd4000f8e00ff */
[----:B------:R-:W-:Y:S05]  /*39d0*/  @!P0 BRA `(.L_x_6316) ;  /* 0x00000000007c8947 */ /* 0x000fea0003800000 */
[----:B------:R-:W-:-:S13]  /*39e0*/  ISETP.GE.U32.AND P0, PT, R3, UR14, PT ;  /* 0x0000000e03007c0c */ /* 0x000fda000bf06070 */
[----:B------:R-:W-:-:S04]  /*39f0*/  @P0 IADD3 R10, P1, R3, -UR14, RZ ;  /* 0x8000000e030a0c10 */ /* 0x000fc8000ff3e0ff */
[----:B-1----:R-:W-:Y:S02]  /*3a00*/  @P0 LEA.HI.X.SX32 R5, R3, 0xffffffff, 0x1, P1 ;  /* 0xffffffff03050811 */ /* 0x002fe400008f0eff */
[C---:B------:R-:W-:Y:S02]  /*3a10*/  @P0 SHF.L.U32 R8, R10.reuse, 0x1, RZ ;  /* 0x000000010a080819 */ /* 0x040fe400000006ff */
[----:B------:R-:W-:Y:S02]  /*3a20*/  @P0 SHF.L.U64.HI R10, R10, 0x1, R5 ;  /* 0x000000010a0a0819 */ /* 0x000fe40000010205 */
[C---:B------:R-:W-:Y:S02]  /*3a30*/  @P0 IADD3 R4, P1, R8.reuse, UR10, RZ ;  /* 0x0000000a08040c10 */ /* 0x040fe4000ff3e0ff */
[----:B------:R-:W-:Y:S02]  /*3a40*/  @P0 IADD3 R6, P2, R8, UR17, RZ ;  /* 0x0000001108060c10 */ /* 0x000fe4000ff5e0ff */
[----:B------:R-:W-:-:S02]  /*3a50*/  @P0 IADD3.X R5, R10, UR11, RZ, P1, !PT ;  /* 0x0000000b0a050c10 */ /* 0x000fc40008ffe4ff */
[----:B------:R-:W-:-:S03]  /*3a60*/  @P0 IADD3.X R7, R10, UR16, RZ, P2, !PT ;  /* 0x000000100a070c10 */ /* 0x000fc600097fe4ff */
[----:B------:R0:W3:Y:S04]  /*3a70*/  @P0 LDG.E.U16 R4, desc[UR24][R4.64] ;  /* 0x0000001804040981 */ /* 0x0000e8000c1e1500 */
[----:B------:R-:W4:Y:S01]  /*3a80*/  @P0 LDG.E.U16 R6, desc[UR24][R6.64] ;  /* 0x0000001806060981 */ /* 0x000f22000c1e1500 */
[----:B------:R-:W-:Y:S01]  /*3a90*/  @P0 IADD3 R8, P1, R8, UR18, RZ ;  /* 0x0000001208080c10 */ /* 0x000fe2000ff3e0ff */
[----:B------:R-:W-:Y:S02]  /*3aa0*/  UIADD3 UR4, UP0, UR26, -UR14, URZ ;  /* 0x8000000e1a047290 */ /* 0x000fe4000ff1e03f */
[----:B0-----:R-:W-:Y:S02]  /*3ab0*/  IADD3 R5, R0, UR14, RZ ;  /* 0x0000000e00057c10 */ /* 0x001fe4000fffe0ff */
[----:B------:R-:W-:-:S02]  /*3ac0*/  UIADD3.X UR5, URZ, -0x1, URZ, UP0, !UPT ;  /* 0xffffffff3f057890 */ /* 0x000fc400087fe43f */
[----:B------:R-:W-:Y:S01]  /*3ad0*/  USHF.L.U32 UR6, UR4, 0x1, URZ ;  /* 0x0000000104067899 */ /* 0x000fe2000800063f */
[C---:B------:R-:W-:Y:S01]  /*3ae0*/  VIMNMX.U32 R0, R5.reuse, UR26, PT ;  /* 0x0000001a05007c48 */ /* 0x040fe2000bfe0000 */
[----:B------:R-:W-:Y:S02]  /*3af0*/  USHF.L.U64.HI UR5, UR4, 0x1, UR5 ;  /* 0x0000000104057899 */ /* 0x000fe40008010205 */
[----:B------:R-:W-:Y:S02]  /*3b00*/  UIADD3 UR18, UP0, UR6, UR18, URZ ;  /* 0x0000001206127290 */ /* 0x000fe4000ff1e03f */
[----:B------:R-:W-:Y:S01]  /*3b10*/  UIADD3 UR17, UP1, UR6, UR17, URZ ;  /* 0x0000001106117290 */ /* 0x000fe2000ff3e03f */
[----:B------:R-:W-:Y:S01]  /*3b20*/  IMAD.IADD R0, R5, 0x1, -R0 ;  /* 0x0000000105007824 */ /* 0x000fe200078e0a00 */
[----:B------:R-:W-:Y:S02]  /*3b30*/  UIADD3 UR10, UP2, UR6, UR10, URZ ;  /* 0x0000000a060a7290 */ /* 0x000fe4000ff5e03f */
[----:B------:R-:W-:-:S02]  /*3b40*/  UIADD3.X UR16, UR5, UR16, URZ, UP1, !UPT ;  /* 0x0000001005107290 */ /* 0x000fc40008ffe43f */
[----:B------:R-:W-:Y:S01]  /*3b50*/  UIADD3.X UR11, UR5, UR11, URZ, UP2, !UPT ;  /* 0x0000000b050b7290 */ /* 0x000fe200097fe43f */
[----:B---3--:R-:W-:Y:S02]  /*3b60*/  @P0 IMAD.U32 R9, R4, 0x10000, RZ ;  /* 0x0001000004090824 */ /* 0x008fe400078e00ff */
[----:B----4-:R-:W-:-:S04]  /*3b70*/  @P0 IMAD.U32 R2, R6, 0x10000, RZ ;  /* 0x0001000006020824 */ /* 0x010fc800078e00ff */
[----:B------:R-:W-:Y:S01]  /*3b80*/  @P0 FFMA.FTZ R2, R2, -UR29, R9 ;  /* 0x8000001d02020c23 */ /* 0x000fe20008010009 */
[----:B------:R-:W-:Y:S01]  /*3b90*/  @P0 IADD3.X R9, R10, UR19, RZ, P1, !PT ;  /* 0x000000130a090c10 */ /* 0x000fe20008ffe4ff */
[----:B------:R-:W-:-:S03]  /*3ba0*/  UIADD3.X UR19, UR5, UR19, URZ, UP0, !UPT ;  /* 0x0000001305137290 */ /* 0x000fc600087fe43f */
[----:B------:R-:W-:-:S05]  /*3bb0*/  @P0 F2FP.BF16.F32.PACK_AB R2, RZ, R2 ;  /* 0x00000002ff02023e */ /* 0x000fca00000010ff */
[----:B------:R0:W-:Y:S04]  /*3bc0*/  @P0 STG.E.U16 desc[UR24][R8.64], R2 ;  /* 0x0000000208000986 */ /* 0x0001e8000c101518 */
.L_x_6316:
[----:B------:R-:W-:Y:S01]  /*3bd0*/  USHF.L.U32 UR4, UR26, 0x3, URZ ;  /* 0x000000031a047899 */ /* 0x000fe2000800063f */
[----:B------:R-:W-:Y:S01]  /*3be0*/  BSSY B0, `(.L_x_6317) ;  /* 0x000004b000007945 */ /* 0x000fe20003800000 */
[----:B------:R-:W-:Y:S01]  /*3bf0*/  IMAD.U32 R12, RZ, RZ, UR10 ;  /* 0x0000000aff0c7e24 */ /* 0x000fe2000f8e00ff */
[----:B-1----:R-:W-:Y:S01]  /*3c00*/  MOV R14, UR18 ;  /* 0x00000012000e7c02 */ /* 0x002fe20008000f00 */
[----:B------:R-:W-:Y:S01]  /*3c10*/  IMAD.U32 R13, RZ, RZ, UR11 ;  /* 0x0000000bff0d7e24 */ /* 0x000fe2000f8e00ff */
[----:B------:R-:W-:Y:S01]  /*3c20*/  MOV R17, UR16 ;  /* 0x0000001000117c02 */ /* 0x000fe20008000f00 */
[----:B------:R-:W-:Y:S01]  /*3c30*/  IMAD.U32 R15, RZ, RZ, UR19 ;  /* 0x00000013ff0f7e24 */ /* 0x000fe2000f8e00ff */
[----:B------:R-:W-:Y:S01]  /*3c40*/  IADD3 R7, RZ, -UR4, RZ ;  /* 0x80000004ff077c10 */ /* 0x000fe2000fffe0ff */
[----:B------:R-:W-:Y:S01]  /*3c50*/  IMAD.U32 R16, RZ, RZ, UR17 ;  /* 0x00000011ff107e24 */ /* 0x000fe2000f8e00ff */
[----:B------:R-:W1:Y:S01]  /*3c60*/  I2F.U32.RP R6, UR4 ;  /* 0x0000000400067d06 */ /* 0x000e620008209000 */
[----:B------:R-:W-:-:S07]  /*3c70*/  ISETP.NE.U32.AND P1, PT, RZ, UR4, PT ;  /* 0x00000004ff007c0c */ /* 0x000fce000bf25070 */
[----:B-1----:R-:W1:Y:S02]  /*3c80*/  MUFU.RCP R6, R6 ;  /* 0x0000000600067308 */ /* 0x002e640000001000 */
[----:B-1----:R-:W-:-:S06]  /*3c90*/  VIADD R4, R6, 0xffffffe ;  /* 0x0ffffffe06047836 */ /* 0x002fcc0000000000 */
[----:B------:R1:W3:Y:S02]  /*3ca0*/  F2I.FTZ.U32.TRUNC.NTZ R5, R4 ;  /* 0x0000000400057305 */ /* 0x0002e4000021f000 */
[----:B-1----:R-:W-:Y:S02]  /*3cb0*/  IMAD.MOV.U32 R4, RZ, RZ, RZ ;  /* 0x000000ffff047224 */ /* 0x002fe400078e00ff */
[----:B---3--:R-:W-:-:S04]  /*3cc0*/  IMAD R7, R7, R5, RZ ;  /* 0x0000000507077224 */ /* 0x008fc800078e02ff */
[----:B------:R-:W-:-:S06]  /*3cd0*/  IMAD.HI.U32 R7, R5, R7, R4 ;  /* 0x0000000705077227 */ /* 0x000fcc00078e0004 */
[----:B0-----:R-:W-:-:S04]  /*3ce0*/  IMAD.HI.U32 R2, R7, R0, RZ ;  /* 0x0000000007027227 */ /* 0x001fc800078e00ff */
[----:B------:R-:W-:Y:S02]  /*3cf0*/  IMAD.MOV R5, RZ, RZ, -R2 ;  /* 0x000000ffff057224 */ /* 0x000fe400078e0a02 */
[----:B------:R-:W-:Y:S02]  /*3d00*/  IMAD.SHL.U32 R7, R3, 0x8, RZ ;  /* 0x0000000803077824 */ /* 0x000fe400078e00ff */
[----:B------:R-:W-:-:S05]  /*3d10*/  IMAD R5, R5, UR4, R0 ;  /* 0x0000000405057c24 */ /* 0x000fca000f8e0200 */
[----:B------:R-:W-:-:S13]  /*3d20*/  ISETP.GE.U32.AND P0, PT, R5, UR4, PT ;  /* 0x0000000405007c0c */ /* 0x000fda000bf06070 */
[----:B------:R-:W-:-:S04]  /*3d30*/  @P0 IADD3 R5, R5, -UR4, RZ ;  /* 0x8000000405050c10 */ /* 0x000fc8000fffe0ff */
[----:B------:R-:W-:-:S13]  /*3d40*/  ISETP.GE.U32.AND P0, PT, R5, UR4, PT ;  /* 0x0000000405007c0c */ /* 0x000fda000bf06070 */
[----:B------:R-:W-:Y:S01]  /*3d50*/  @P0 VIADD R5, R5, -UR4 ;  /* 0x8000000405050c36 */ /* 0x000fe20008000000 */
[----:B------:R-:W-:-:S04]  /*3d60*/  @!P1 LOP3.LUT R5, RZ, UR4, RZ, 0x33, !PT ;  /* 0x00000004ff059c12 */ /* 0x000fc8000f8e33ff */
[----:B------:R-:W-:-:S04]  /*3d70*/  IADD3 R2, -R5, R0, RZ ;  /* 0x0000000005027210 */ /* 0x000fc80007ffe1ff */
[----:B------:R-:W-:Y:S01]  /*3d80*/  ISETP.GE.AND P0, PT, R7, R2, PT ;  /* 0x000000020700720c */ /* 0x000fe20003f06270 */
[----:B--2---:R-:W-:-:S12]  /*3d90*/  IMAD.IADD R19, R3, 0x1, R2 ;  /* 0x0000000103137824 */ /* 0x004fd800078e0202 */
[----:B------:R-:W-:Y:S05]  /*3da0*/  @P0 BRA `(.L_x_6318) ;  /* 0x0000000000b80947 */ /* 0x000fea0003800000 */
.L_x_6319:
[----:B------:R-:W-:-:S04]  /*3db0*/  IMAD.WIDE R4, R3, 0x10, R16 ;  /* 0x0000001003047825 */ /* 0x000fc800078e0210 */
[----:B------:R-:W-:Y:S02]  /*3dc0*/  IMAD.WIDE R8, R3, 0x10, R12 ;  /* 0x0000001003087825 */ /* 0x000fe400078e020c */
[----:B------:R-:W2:Y:S04]  /*3dd0*/  LDG.E.128 R4, desc[UR24][R4.64] ;  /* 0x0000001804047981 */ /* 0x000ea8000c1e1d00 */
[----:B------:R-:W3:Y:S01]  /*3de0*/  LDG.E.128 R8, desc[UR24][R8.64] ;  /* 0x0000001808087981 */ /* 0x000ee2000c1e1d00 */
[C---:B--2---:R-:W-:Y:S01]  /*3df0*/  SHF.L.U32 R25, R5.reuse, 0x10, RZ ;  /* 0x0000001005197819 */ /* 0x044fe200000006ff */
[----:B------:R-:W-:Y:S01]  /*3e00*/  IMAD.U32 R23, R4, 0x10000, RZ ;  /* 0x0001000004177824 */ /* 0x000fe200078e00ff */
[----:B------:R-:W-:Y:S01]  /*3e10*/  PRMT R20, R5, 0x7632, R20 ;  /* 0x0000763205147816 */ /* 0x000fe20000000014 */
[----:B---3--:R-:W-:Y:S01]  /*3e20*/  IMAD.U32 R26, R9, 0x10000, RZ ;  /* 0x00010000091a7824 */ /* 0x008fe200078e00ff */
[----:B------:R-:W-:Y:S01]  /*3e30*/  PRMT R21, R6, 0x7632, R21 ;  /* 0x0000763206157816 */ /* 0x000fe20000000015 */
[----:B------:R-:W-:Y:S01]  /*3e40*/  IMAD.U32 R24, R8, 0x10000, RZ ;  /* 0x0001000008187824 */ /* 0x000fe200078e00ff */
[----:B------:R-:W-:Y:S01]  /*3e50*/  SHF.L.U32 R22, R6, 0x10, RZ ;  /* 0x0000001006167819 */ /* 0x000fe200000006ff */
[----:B------:R-:W-:Y:S01]  /*3e60*/  FFMA.FTZ R5, R25, -UR29, R26 ;  /* 0x8000001d19057c23 */ /* 0x000fe2000801001a */
[----:B------:R-:W-:Y:S01]  /*3e70*/  PRMT R9, R9, 0x7632, R9 ;  /* 0x0000763209097816 */ /* 0x000fe20000000009 */
[----:B------:R-:W-:Y:S01]  /*3e80*/  IMAD.U32 R25, R10, 0x10000, RZ ;  /* 0x000100000a197824 */ /* 0x000fe200078e00ff */
[----:B------:R-:W-:Y:S01]  /*3e90*/  PRMT R18, R4, 0x7632, R18 ;  /* 0x0000763204127816 */ /* 0x000fe20000000012 */
[----:B------:R-:W-:Y:S01]  /*3ea0*/  FFMA.FTZ R4, R23, -UR29, R24 ;  /* 0x8000001d17047c23 */ /* 0x000fe20008010018 */
[----:B------:R-:W-:Y:S01]  /*3eb0*/  PRMT R6, R7, 0x7632, R6 ;  /* 0x0000763207067816 */ /* 0x000fe20000000006 */
[----:B------:R-:W-:Y:S01]  /*3ec0*/  FFMA.FTZ R22, R22, -UR29, R25 ;  /* 0x8000001d16167c23 */ /* 0x000fe20008010019 */
[----:B------:R-:W-:Y:S01]  /*3ed0*/  PRMT R8, R8, 0x7632, R8 ;  /* 0x0000763208087816 */ /* 0x000fe20000000008 */
[----:B------:R-:W-:Y:S01]  /*3ee0*/  IMAD.U32 R18, R18, 0x10000, RZ ;  /* 0x0001000012127824 */ /* 0x000fe200078e00ff */
[----:B------:R-:W-:Y:S01]  /*3ef0*/  PRMT R23, R10, 0x7632, R23 ;  /* 0x000076320a177816 */ /* 0x000fe20000000017 */
[----:B------:R-:W-:Y:S01]  /*3f00*/  IMAD.U32 R25, R6, 0x10000, RZ ;  /* 0x0001000006197824 */ /* 0x000fe200078e00ff */
[----:B------:R-:W-:Y:S01]  /*3f10*/  PRMT R24, R11, 0x7632, R24 ;  /* 0x000076320b187816 */ /* 0x000fe20000000018 */
[----:B------:R-:W-:Y:S01]  /*3f20*/  IMAD.U32 R7, R7, 0x10000, RZ ;  /* 0x0001000007077824 */ /* 0x000fe200078e00ff */
[----:B------:R-:W-:Y:S01]  /*3f30*/  SHF.L.U32 R10, R11, 0x10, RZ ;  /* 0x000000100b0a7819 */ /* 0x000fe200000006ff */
[----:B------:R-:W-:Y:S01]  /*3f40*/  IMAD.U32 R11, R9, 0x10000, RZ ;  /* 0x00010000090b7824 */ /* 0x000fe200078e00ff */
[----:B------:R-:W-:Y:S01]  /*3f50*/  SHF.L.U32 R21, R21, 0x10, RZ ;  /* 0x0000001015157819 */ /* 0x000fe200000006ff */
[----:B------:R-:W-:Y:S01]  /*3f60*/  IMAD.U32 R9, R8, 0x10000, RZ ;  /* 0x0001000008097824 */ /* 0x000fe200078e00ff */
[----:B------:R-:W-:Y:S01]  /*3f70*/  SHF.L.U32 R6, R23, 0x10, RZ ;  /* 0x0000001017067819 */ /* 0x000fe200000006ff */
[----:B------:R-:W-:-:S02]  /*3f80*/  IMAD.U32 R20, R20, 0x10000, RZ ;  /* 0x0001000014147824 */ /* 0x000fc400078e00ff */
[----:B------:R-:W-:Y:S01]  /*3f90*/  FFMA.FTZ R7, R7, -UR29, R10 ;  /* 0x8000001d07077c23 */ /* 0x000fe2000801000a */
[----:B------:R-:W-:Y:S02]  /*3fa0*/  IMAD.U32 R24, R24, 0x10000, RZ ;  /* 0x0001000018187824 */ /* 0x000fe400078e00ff */
[----:B------:R-:W-:Y:S01]  /*3fb0*/  FFMA.FTZ R9, R18, -UR29, R9 ;  /* 0x8000001d12097c23 */ /* 0x000fe20008010009 */
[----:B------:R-:W-:Y:S01]  /*3fc0*/  FFMA.FTZ R21, R21, -UR29, R6 ;  /* 0x8000001d15157c23 */ /* 0x000fe20008010006 */
[----:B------:R-:W-:Y:S01]  /*3fd0*/  FFMA.FTZ R20, R20, -UR29, R11 ;  /* 0x8000001d14147c23 */ /* 0x000fe2000801000b */
[----:B------:R-:W-:Y:S02]  /*3fe0*/  FFMA.FTZ R24, R25, -UR29, R24 ;  /* 0x8000001d19187c23 */ /* 0x000fe40008010018 */
[----:B------:R-:W-:Y:S01]  /*3ff0*/  F2FP.BF16.F32.PACK_AB R4, R9, R4 ;  /* 0x000000040904723e */ /* 0x000fe200000010ff */
[----:B------:R-:W-:Y:S01]  /*4000*/  IMAD.WIDE R8, R3, 0x10, R14 ;  /* 0x0000001003087825 */ /* 0x000fe200078e020e */
[----:B------:R-:W-:-:S02]  /*4010*/  F2FP.BF16.F32.PACK_AB R6, R21, R22 ;  /* 0x000000161506723e */ /* 0x000fc400000010ff */
[----:B------:R-:W-:Y:S02]  /*4020*/  F2FP.BF16.F32.PACK_AB R7, R24, R7 ;  /* 0x000000071807723e */ /* 0x000fe400000010ff */
[----:B------:R-:W-:Y:S02]  /*4030*/  F2FP.BF16.F32.PACK_AB R5, R20, R5 ;  /* 0x000000051405723e */ /* 0x000fe400000010ff */
[----:B------:R-:W-:-:S03]  /*4040*/  IADD3 R3, R3, UR26, RZ ;  /* 0x0000001a03037c10 */ /* 0x000fc6000fffe0ff */
[----:B------:R0:W-:Y:S02]  /*4050*/  STG.E.128 desc[UR24][R8.64], R4 ;  /* 0x0000000408007986 */ /* 0x0001e4000c101d18 */
[----:B------:R-:W-:-:S05]  /*4060*/  IMAD.SHL.U32 R11, R3, 0x8, RZ ;  /* 0x00000008030b7824 */ /* 0x000fca00078e00ff */
[----:B------:R-:W-:-:S13]  /*4070*/  ISETP.GE.AND P0, PT, R11, R2, PT ;  /* 0x000000020b00720c */ /* 0x000fda0003f06270 */
[----:B0-----:R-:W-:Y:S05]  /*4080*/  @!P0 BRA `(.L_x_6319) ;  /* 0xfffffffc00488947 */ /* 0x001fea000383ffff */
.L_x_6318:
[----:B------:R-:W-:Y:S05]  /*4090*/  BSYNC B0 ;  /* 0x0000000000007941 */ /* 0x000fea0003800000 */
.L_x_6317:
[----:B------:R-:W-:-:S13]  /*40a0*/  ISETP.GE.AND P0, PT, R19, R0, PT ;  /* 0x000000001300720c */ /* 0x000fda0003f06270 */
[----:B------:R-:W-:Y:S05]  /*40b0*/  @P0 EXIT ;  /* 0x000000000000094d */ /* 0x000fea0003800000 */
.L_x_6320:
[----:B------:R-:W-:-:S04]  /*40c0*/  IMAD.WIDE R4, R19, 0x2, R16 ;  /* 0x0000000213047825 */ /* 0x000fc800078e0210 */
[----:B------:R-:W-:Y:S02]  /*40d0*/  IMAD.WIDE R2, R19, 0x2, R12 ;  /* 0x0000000213027825 */ /* 0x000fe400078e020c */
[----:B------:R-:W2:Y:S04]  /*40e0*/  LDG.E.U16 R4, desc[UR24][R4.64] ;  /* 0x0000001804047981 */ /* 0x000ea8000c1e1500 */
[----:B------:R-:W3:Y:S01]  /*40f0*/  LDG.E.U16 R2, desc[UR24][R2.64] ;  /* 0x0000001802027981 */ /* 0x000ee2000c1e1500 */
[----:B--2---:R-:W-:Y:S01]  /*4100*/  SHF.L.U32 R6, R4, 0x10, RZ ;  /* 0x0000001004067819 */ /* 0x004fe200000006ff */
[----:B---3--:R-:W-:-:S04]  /*4110*/  IMAD.U32 R7, R2, 0x10000, RZ ;  /* 0x0001000002077824 */ /* 0x008fc800078e00ff */
[----:B------:R-:W-:-:S05]  /*4120*/  FFMA.FTZ R6, R6, -UR29, R7 ;  /* 0x8000001d06067c23 */ /* 0x000fca0008010007 */
[----:B------:R-:W-:Y:S01]  /*4130*/  F2FP.BF16.F32.PACK_AB R3, RZ, R6 ;  /* 0x00000006ff03723e */ /* 0x000fe200000010ff */
[----:B------:R-:W-:-:S04]  /*4140*/  IMAD.WIDE R6, R19, 0x2, R14 ;  /* 0x0000000213067825 */ /* 0x000fc800078e020e */
[----:B------:R-:W-:Y:S01]  /*4150*/  VIADD R19, R19, UR26 ;  /* 0x0000001a13137c36 */ /* 0x000fe20008000000 */
[----:B------:R0:W-:Y:S04]  /*4160*/  STG.E.U16 desc[UR24][R6.64], R3 ;  /* 0x0000000306007986 */ /* 0x0001e8000c101518 */
[----:B------:R-:W-:-:S13]  /*4170*/  ISETP.GE.AND P0, PT, R19, R0, PT ;  /* 0x000000001300720c */ /* 0x000fda0003f06270 */
[----:B0-----:R-:W-:Y:S05]  /*4180*/  @!P0 BRA `(.L_x_6320) ;  /* 0xfffffffc00cc8947 */ /* 0x001fea000383ffff */
[----:B------:R-:W-:Y:S05]  /*4190*/  EXIT ;  /* 0x000000000000794d */ /* 0x000fea0003800000 */
        .weak           $__internal_26_$__cuda_sm20_rem_s64
        .type           $__internal_26_$__cuda_sm20_rem_s64,@function
        .size           $__internal_26_$__cuda_sm20_rem_s64,(.L_x_12038 - $__internal_26_$__cuda_sm20_rem_s64)
$__internal_26_$__cuda_sm20_rem_s64:
[----:B------:R-:W-:Y:S02]  /*41a0*/  UIADD3 UR8, UP1, URZ, -UR5, URZ ;  /* 0x800000053f087290 */ /* 0x000fe4000ff3e03f */
[----:B------:R-:W-:Y:S02]  /*41b0*/  UISETP.GE.AND UP0, UPT, UR4, URZ, UPT ;  /* 0x0000003f0400728c */ /* 0x000fe4000bf06270 */
[----:B------:R-:W-:Y:S02]  /*41c0*/  UIADD3.X UR6, URZ, ~UR4, URZ, UP1, !UPT ;  /* 0x800000043f067290 */ /* 0x000fe40008ffe43f */
[----:B------:R-:W-:Y:S02]  /*41d0*/  USEL UR8, UR8, UR5, !UP0 ;  /* 0x0000000508087287 */ /* 0x000fe4000c000000 */
[----:B------:R-:W-:-:S09]  /*41e0*/  USEL UR9, UR6, UR4, !UP0 ;  /* 0x0000000406097287 */ /* 0x000fd2000c000000 */
[----:B------:R-:W0:Y:S08]  /*41f0*/  I2F.U64.RP R2, UR8 ;  /* 0x0000000800027d12 */ /* 0x000e300008309000 */
[----:B0-----:R-:W0:Y:S02]  /*4200*/  MUFU.RCP R2, R2 ;  /* 0x0000000200027308 */ /* 0x001e240000001000 */
[----:B0-----:R-:W-:-:S06]  /*4210*/  VIADD R4, R2, 0x1ffffffe ;  /* 0x1ffffffe02047836 */ /* 0x001fcc0000000000 */
[----:B------:R-:W0:Y:S02]  /*4220*/  F2I.U64.TRUNC R4, R4 ;  /* 0x0000000400047311 */ /* 0x000e24000020d800 */
[----:B0-----:R-:W-:Y:S02]  /*4230*/  R2UR UR6, R4 ;  /* 0x00000000040672ca */ /* 0x001fe400000e0000 */
[----:B------:R-:W-:Y:S01]  /*4240*/  R2UR UR7, R5 ;  /* 0x00000000050772ca */ /* 0x000fe200000e0000 */
[----:B------:R-:W-:Y:S01]  /*4250*/  IMAD.MOV.U32 R5, RZ, RZ, 0x0 ;  /* 0x00000000ff057424 */ /* 0x000fe200078e00ff */
[----:B------:R-:W-:-:S09]  /*4260*/  MOV R4, R6 ;  /* 0x0000000600047202 */ /* 0x000fd20000000f00 */
[----:B------:R-:W-:-:S04]  /*4270*/  UIMAD.WIDE.U32 UR20, UR6, UR8, URZ ;  /* 0x00000008061472a5 */ /* 0x000fc8000f8e003f */
[----:B------:R-:W-:Y:S02]  /*4280*/  UIMAD UR21, UR6, UR9, UR21 ;  /* 0x00000009061572a4 */ /* 0x000fe4000f8e0215 */
[----:B------:R-:W-:Y:S02]  /*4290*/  UIADD3 UR23, UP0, URZ, -UR20, URZ ;  /* 0x800000143f177290 */ /* 0x000fe4000ff1e03f */
[----:B------:R-:W-:Y:S02]  /*42a0*/  UIMAD UR22, UR7, UR8, UR21 ;  /* 0x00000008071672a4 */ /* 0x000fe4000f8e0215 */
[----:B------:R-:W-:Y:S02]  /*42b0*/  UIMAD.WIDE.U32 UR20, UR6, UR23, URZ ;  /* 0x00000017061472a5 */ /* 0x000fe4000f8e003f */
[----:B------:R-:W-:-:S05]  /*42c0*/  UIADD3.X UR31, URZ, ~UR22, URZ, UP0, !UPT ;  /* 0x800000163f1f7290 */ /* 0x000fca00087fe43f */
[----:B------:R-:W-:Y:S01]  /*42d0*/  UMOV UR20, UR21 ;  /* 0x0000001500147c82 */ /* 0x000fe20008000000 */
[----:B------:R-:W-:Y:S02]  /*42e0*/  UMOV UR21, UR6 ;  /* 0x0000000600157c82 */ /* 0x000fe40008000000 */
[----:B------:R-:W-:-:S04]  /*42f0*/  UIMAD.WIDE.U32 UR20, UP0, UR6, UR31, UR20 ;  /* 0x0000001f061472a5 */ /* 0x000fc8000f800014 */
[----:B------:R-:W-:Y:S02]  /*4300*/  UIMAD.WIDE.U32 UR22, UP1, UR7, UR23, UR20 ;  /* 0x00000017071672a5 */ /* 0x000fe4000f820014 */
[----:B------:R-:W-:Y:S02]  /*4310*/  UIMAD.WIDE.U32 UR20, UR7, UR31, URZ ;  /* 0x0000001f071472a5 */ /* 0x000fe4000f8e003f */
[----:B------:R-:W-:Y:S02]  /*4320*/  UIMAD UR31, UR7, UR31, URZ ;  /* 0x0000001f071f72a4 */ /* 0x000fe4000f8e023f */
[----:B------:R-:W-:Y:S02]  /*4330*/  UIADD3.X UR20, UR21, UR7, URZ, UP0, !UPT ;  /* 0x0000000715147290 */ /* 0x000fe400087fe43f */
[----:B------:R-:W-:-:S04]  /*4340*/  UIADD3 UR23, UP2, UR31, UR23, URZ ;  /* 0x000000171f177290 */ /* 0x000fc8000ff5e03f */
[----:B------:R-:W-:Y:S02]  /*4350*/  UIMAD.WIDE.U32 UR6, UR23, UR8, URZ ;  /* 0x00000008170672a5 */ /* 0x000fe4000f8e003f */
[----:B------:R-:W-:Y:S02]  /*4360*/  UIADD3.X UR31, URZ, URZ, UR20, UP2, UP1 ;  /* 0x0000003f3f1f7290 */ /* 0x000fe400097e2414 */
[----:B------:R-:W-:Y:S02]  /*4370*/  UIMAD UR7, UR23, UR9, UR7 ;  /* 0x00000009170772a4 */ /* 0x000fe4000f8e0207 */
[----:B------:R-:W-:Y:S02]  /*4380*/  UIADD3 UR21, UP0, URZ, -UR6, URZ ;  /* 0x800000063f157290 */ /* 0x000fe4000ff1e03f */
[----:B------:R-:W-:Y:S02]  /*4390*/  UIMAD UR20, UR31, UR8, UR7 ;  /* 0x000000081f1472a4 */ /* 0x000fe4000f8e0207 */
[----:B------:R-:W-:-:S02]  /*43a0*/  UIMAD.WIDE.U32 UR6, UR23, UR21, URZ ;  /* 0x00000015170672a5 */ /* 0x000fc4000f8e003f */
[----:B------:R-:W-:Y:S02]  /*43b0*/  UIADD3.X UR20, URZ, ~UR20, URZ, UP0, !UPT ;  /* 0x800000143f147290 */ /* 0x000fe400087fe43f */
[----:B------:R-:W-:-:S03]  /*43c0*/  UISETP.GE.AND UP1, UPT, UR27, URZ, UPT ;  /* 0x0000003f1b00728c */ /* 0x000fc6000bf26270 */
[----:B------:R-:W-:Y:S02]  /*43d0*/  UMOV UR22, UR7 ;  /* 0x0000000700167c82 */ /* 0x000fe40008000000 */
[----:B------:R-:W-:Y:S02]  /*43e0*/  UIMAD.WIDE.U32 UR6, UP0, UR23, UR20, UR22 ;  /* 0x00000014170672a5 */ /* 0x000fe4000f800016 */
[----:B------:R-:W-:Y:S02]  /*43f0*/  UIADD3 UR22, UP4, URZ, -UR28, URZ ;  /* 0x8000001c3f167290 */ /* 0x000fe4000ff9e03f */
[----:B------:R-:W-:Y:S02]  /*4400*/  UIMAD.WIDE.U32 UR6, UP2, UR31, UR21, UR6 ;  /* 0x000000151f0672a5 */ /* 0x000fe4000f840006 */
[----:B------:R-:W-:Y:S02]  /*4410*/  UIMAD UR23, UR31, UR20, URZ ;  /* 0x000000141f1772a4 */ /* 0x000fe4000f8e023f */
[----:B------:R-:W-:-:S02]  /*4420*/  USEL UR22, UR22, UR28, !UP1 ;  /* 0x0000001c16167287 */ /* 0x000fc4000c800000 */
[----:B------:R-:W-:Y:S02]  /*4430*/  UIADD3 UR23, UP3, UR23, UR7, URZ ;  /* 0x0000000717177290 */ /* 0x000fe4000ff7e03f */
[----:B------:R-:W-:Y:S02]  /*4440*/  UIMAD.WIDE.U32 UR20, UR31, UR20, URZ ;  /* 0x000000141f1472a5 */ /* 0x000fe4000f8e003f */
[----:B------:R-:W-:Y:S02]  /*4450*/  UIMAD.WIDE.U32 UR6, UR23, UR22, URZ ;  /* 0x00000016170672a5 */ /* 0x000fe4000f8e003f */
[----:B------:R-:W-:Y:S02]  /*4460*/  UIADD3.X UR28, URZ, ~UR27, URZ, UP4, !UPT ;  /* 0x8000001b3f1c7290 */ /* 0x000fe4000a7fe43f */
[----:B------:R-:W-:Y:S02]  /*4470*/  UIADD3.X UR31, UR21, UR31, URZ, UP0, !UPT ;  /* 0x0000001f151f7290 */ /* 0x000fe400087fe43f */
[----:B------:R-:W-:Y:S01]  /*4480*/  USEL UR28, UR28, UR27, !UP1 ;  /* 0x0000001b1c1c7287 */ /* 0x000fe2000c800000 */
[----:B------:R-:W-:Y:S01]  /*4490*/  UMOV UR6, UR7 ;  /* 0x0000000700067c82 */ /* 0x000fe20008000000 */
[----:B------:R-:W-:Y:S01]  /*44a0*/  UMOV UR7, URZ ;  /* 0x0000003f00077c82 */ /* 0x000fe20008000000 */
[----:B------:R-:W-:-:S02]  /*44b0*/  UIADD3.X UR31, URZ, URZ, UR31, UP3, UP2 ;  /* 0x0000003f3f1f7290 */ /* 0x000fc40009fe441f */
[----:B------:R-:W-:Y:S02]  /*44c0*/  UIMAD.WIDE.U32 UR20, UR23, UR28, UR6 ;  /* 0x0000001c171472a5 */ /* 0x000fe4000f8e0006 */
[----:B------:R-:W-:Y:S02]  /*44d0*/  UIMAD.WIDE.U32 UR6, UR31, UR28, URZ ;  /* 0x0000001c1f0672a5 */ /* 0x000fe4000f8e003f */
[----:B------:R-:W-:Y:S02]  /*44e0*/  UIMAD.WIDE.U32 UR20, UP0, UR31, UR22, UR20 ;  /* 0x000000161f1472a5 */ /* 0x000fe4000f800014 */
[----:B------:R-:W-:Y:S02]  /*44f0*/  UIMAD UR31, UR31, UR28, URZ ;  /* 0x0000001c1f1f72a4 */ /* 0x000fe4000f8e023f */
[----:B------:R-:W-:Y:S02]  /*4500*/  UIADD3.X UR20, UR7, URZ, URZ, UP0, !UPT ;  /* 0x0000003f07147290 */ /* 0x000fe400087fe43f */
[----:B------:R-:W-:-:S04]  /*4510*/  UIADD3 UR21, UP2, UR31, UR21, URZ ;  /* 0x000000151f157290 */ /* 0x000fc8000ff5e03f */
[----:B------:R-:W-:Y:S02]  /*4520*/  UIMAD.WIDE.U32 UR6, UR21, UR8, URZ ;  /* 0x00000008150672a5 */ /* 0x000fe4000f8e003f */
[----:B------:R-:W-:Y:S02]  /*4530*/  UIADD3.X UR20, URZ, UR20, URZ, UP2, !UPT ;  /* 0x000000143f147290 */ /* 0x000fe400097fe43f */
[----:B------:R-:W-:Y:S02]  /*4540*/  UIMAD UR21, UR21, UR9, UR7 ;  /* 0x00000009151572a4 */ /* 0x000fe4000f8e0207 */
[----:B------:R-:W-:Y:S02]  /*4550*/  UIADD3 UR6, UP2, -UR6, UR22, URZ ;  /* 0x0000001606067290 */ /* 0x000fe4000ff5e13f */
[----:B------:R-:W-:Y:S02]  /*4560*/  UIMAD UR20, UR20, UR8, UR21 ;  /* 0x00000008141472a4 */ /* 0x000fe4000f8e0215 */
[----:B------:R-:W-:-:S02]  /*4570*/  UISETP.GE.U32.AND UP0, UPT, UR6, UR8, UPT ;  /* 0x000000080600728c */ /* 0x000fc4000bf06070 */
[----:B------:R-:W-:Y:S02]  /*4580*/  UIADD3.X UR7, ~UR20, UR28, URZ, UP2, !UPT ;  /* 0x0000001c14077290 */ /* 0x000fe400097fe53f */
[----:B------:R-:W-:Y:S02]  /*4590*/  UIADD3 UR20, UP2, UR6, -UR8, URZ ;  /* 0x8000000806147290 */ /* 0x000fe4000ff5e03f */
[----:B------:R-:W-:Y:S02]  /*45a0*/  UISETP.GE.U32.AND.EX UP0, UPT, UR7, UR9, UPT, UP0 ;  /* 0x000000090700728c */ /* 0x000fe4000bf06100 */
[----:B------:R-:W-:Y:S02]  /*45b0*/  UIADD3.X UR21, UR7, ~UR9, URZ, UP2, !UPT ;  /* 0x8000000907157290 */ /* 0x000fe400097fe43f */
[----:B------:R-:W-:Y:S02]  /*45c0*/  USEL UR20, UR20, UR6, UP0 ;  /* 0x0000000614147287 */ /* 0x000fe40008000000 */
[----:B------:R-:W-:-:S02]  /*45d0*/  USEL UR21, UR21, UR7, UP0 ;  /* 0x0000000715157287 */ /* 0x000fc40008000000 */
[----:B------:R-:W-:Y:S02]  /*45e0*/  UISETP.GE.U32.AND UP0, UPT, UR20, UR8, UPT ;  /* 0x000000081400728c */ /* 0x000fe4000bf06070 */
[----:B------:R-:W-:Y:S02]  /*45f0*/  UIADD3 UR6, UP2, UR20, -UR8, URZ ;  /* 0x8000000814067290 */ /* 0x000fe4000ff5e03f */
[----:B------:R-:W-:Y:S02]  /*4600*/  UISETP.GE.U32.AND.EX UP0, UPT, UR21, UR9, UPT, UP0 ;  /* 0x000000091500728c */ /* 0x000fe4000bf06100 */
[----:B------:R-:W-:Y:S02]  /*4610*/  UIADD3.X UR7, UR21, ~UR9, URZ, UP2, !UPT ;  /* 0x8000000915077290 */ /* 0x000fe400097fe43f */
[----:B------:R-:W-:Y:S02]  /*4620*/  USEL UR6, UR6, UR20, UP0 ;  /* 0x0000001406067287 */ /* 0x000fe40008000000 */
[----:B------:R-:W-:-:S02]  /*4630*/  USEL UR7, UR7, UR21, UP0 ;  /* 0x0000001507077287 */ /* 0x000fc40008000000 */
[----:B------:R-:W-:Y:S02]  /*4640*/  UIADD3 UR8, UP2, URZ, -UR6, URZ ;  /* 0x800000063f087290 */ /* 0x000fe4000ff5e03f */
[----:B------:R-:W-:Y:S02]  /*4650*/  UISETP.NE.U32.AND UP0, UPT, UR5, URZ, UPT ;  /* 0x0000003f0500728c */ /* 0x000fe4000bf05070 */
[----:B------:R-:W-:Y:S02]  /*4660*/  UIADD3.X UR5, URZ, ~UR7, URZ, UP2, !UPT ;  /* 0x800000073f057290 */ /* 0x000fe400097fe43f */
[----:B------:R-:W-:Y:S02]  /*4670*/  UISETP.NE.AND.EX UP0, UPT, UR4, URZ, UPT, UP0 ;  /* 0x0000003f0400728c */ /* 0x000fe4000bf05300 */
[----:B------:R-:W-:Y:S02]  /*4680*/  USEL UR6, UR8, UR6, !UP1 ;  /* 0x0000000608067287 */ /* 0x000fe4000c800000 */
[----:B------:R-:W-:-:S02]  /*4690*/  USEL UR7, UR5, UR7, !UP1 ;  /* 0x0000000705077287 */ /* 0x000fc4000c800000 */
[----:B------:R-:W-:Y:S02]  /*46a0*/  USEL UR6, UR6, 0xffffffff, UP0 ;  /* 0xffffffff06067887 */ /* 0x000fe40008000000 */
[----:B------:R-:W-:Y:S01]  /*46b0*/  USEL UR7, UR7, 0xffffffff, UP0 ;  /* 0xffffffff07077887 */ /* 0x000fe20008000000 */
[----:B------:R-:W-:Y:S11]  /*46c0*/  RET.REL.NODEC R4 `(_ZN2at6native43_GLOBAL__N__9ae7fba5_10_SoftMax_cu_9f978f6320cunn_SoftMaxBackwardILi8EN3c108BFloat16EfS4_NS1_23SoftMaxBackwardEpilogueEEEvPT0_PKT2_SA_l) ;  /* 0xffffffb8044c7950 */ /* 0x000ff60003c3ffff */
.L_x_6321:
        /* <DEDUP_REMOVED lines=11> */
.L_x_12038:


//--------------------- .text._ZN2at6native43_GLOBAL__N__9ae7fba5_10_SoftMax_cu_9f978f6324cunn_SoftMaxBackwardSmemILi8EN3c108BFloat16EfS4_NS1_23SoftMaxBackwardEpilogueEEEvPT0_PKT2_SA_l --------------------------
	.section	.text._ZN2at6native43_GLOBAL__N__9ae7fba5_10_SoftMax_cu_9f978f6324cunn_SoftMaxBackwardSmemILi8EN3c108BFloat16EfS4_NS1_23SoftMaxBackwardEpilogueEEEvPT0_PKT2_SA_l,"ax",@progbits
	.align	128
.text._ZN2at6native43_GLOBAL__N__9ae7fba5_10_SoftMax_cu_9f978f6324cunn_SoftMaxBackwardSmemILi8EN3c108BFloat16EfS4_NS1_23SoftMaxBackwardEpilogueEEEvPT0_PKT2_SA_l:
        .type           _ZN2at6native43_GLOBAL__N__9ae7fba5_10_SoftMax_cu_9f978f6324cunn_SoftMaxBackwardSmemILi8EN3c108BFloat16EfS4_NS1_23SoftMaxBackwardEpilogueEEEvPT0_PKT2_SA_l,@function
        .size           _ZN2at6native43_GLOBAL__N__9ae7fba5_10_SoftMax_cu_9f978f6324cunn_SoftMaxBackwardSmemILi8EN3c108BFloat16EfS4_NS1_23SoftMaxBackwardEpilogueEEEvPT0_PKT2_SA_l,(.L_x_12040 - _ZN2at6native43_GLOBAL__N__9ae7fba5_10_SoftMax_cu_9f978f6324cunn_SoftMaxBackwardSmemILi8EN3c108BFloat16EfS4_NS1_23SoftMaxBackwardEpilogueEEEvPT0_PKT2_SA_l)
        .other          _ZN2at6native43_GLOBAL__N__9ae7fba5_10_SoftMax_cu_9f978f6324cunn_SoftMaxBackwardSmemILi8EN3c108BFloat16EfS4_NS1_23SoftMaxBackwardEpilogueEEEvPT0_PKT2_SA_l,@"STO_CUDA_ENTRY STV_DEFAULT"
_ZN2at6native43_GLOBAL__N__9ae7fba5_10_SoftMax_cu_9f978f6324cunn_SoftMaxBackwardSmemILi8EN3c108BFloat16EfS4_NS1_23SoftMaxBackwardEpilogueEEEvPT0_PKT2_SA_l:
[----:B------:R-:W-:Y:S01]  /*0000*/  LDC R1, c[0x0][0x28] ;  /* 0x00000a00ff017b82 */ /* 0x000fe20000000800 */
[----:B------:R-:W0:Y:S07]  /*0010*/  S2R R17, SR_TID.X ;  /* 0x0000000000117919 */ /* 0x000e2e0000002100 */
[----:B------:R-:W1:Y:S01]  /*0020*/  LDC.64 R2, c[0x0][0x228] ;  /* 0x00008a00ff027b82 */ /* 0x000e620000000a00 */
[----:B------:R-:W-:Y:S01]  /*0030*/  ULDC.64 UR6, c[0x0][0x208] ;  /* 0x0000820000067ab9 */ /* 0x000fe20000000a00 */
[----:B------:R-:W-:Y:S01]  /*0040*/  BSSY B0, `(.L_x_6322) ;  /* 0x0000031000007945 */ /* 0x000fe20003800000 */
[----:B------:R-:W-:-:S05]  /*0050*/  IMAD.MOV.U32 R14, RZ, RZ, RZ ;  /* 0x000000ffff0e7224 */ /* 0x000fca00078e00ff */
        /* <DEDUP_REMOVED lines=12> */
[----:B------:R-:W-:Y:S01]  /*0120*/  HFMA2.MMA R14, -RZ, RZ, 0, 0 ;  /* 0x00000000ff0e7435 */ /* 0x000fe200000001ff */
[----:B------:R-:W-:Y:S01]  /*0130*/  LEA R10, P1, R8, UR4, 0x1 ;  /* 0x00000004080a7c11 */ /* 0x000fe2000f8208ff */
[----:B------:R-:W-:-:S03]  /*0140*/  IMAD.MOV.U32 R15, RZ, RZ, R17 ;  /* 0x000000ffff0f7224 */ /* 0x000fc600078e0011 */
[----:B------:R-:W-:Y:S02]  /*0150*/  LEA.HI.X R11, R8, UR5, R13, 0x1, P1 ;  /* 0x00000005080b7c11 */ /* 0x000fe400088f0c0d */
[----:B0-----:R-:W-:-:S07]  /*0160*/  LEA R12, R5, R12, 0x18 ;  /* 0x0000000c050c7211 */ /* 0x001fce00078ec0ff */
.L_x_6324:
[----:B------:R-:W-:-:S06]  /*0170*/  IMAD.WIDE R4, R15, 0x10, R10 ;  /* 0x000000100f047825 */ /* 0x000fcc00078e020a */
[----:B------:R-:W2:Y:S02]  /*0180*/  LDG.E.128 R4, desc[UR6][R4.64] ;  /* 0x0000000604047981 */ /* 0x000ea4000c1e1d00 */
[C---:B--2---:R-:W-:Y:S01]  /*0190*/  PRMT R16, R4.reuse, 0x7632, R16 ;  /* 0x0000763204107816 */ /* 0x044fe20000000010 */
[----:B------:R-:W-:Y:S02]  /*01a0*/  IMAD.U32 R19, R4, 0x10000, RZ ;  /* 0x0001000004137824 */ /* 0x000fe400078e00ff */
[----:B------:R-:W-:Y:S01]  /*01b0*/  IMAD.U32 R18, R5, 0x10000, RZ ;  /* 0x0001000005127824 */ /* 0x000fe200078e00ff */
[----:B------:R-:W-:Y:S01]  /*01c0*/  SHF.L.U32 R16, R16, 0x10, RZ ;  /* 0x0000001010107819 */ /* 0x000fe200000006ff */
[--C-:B------:R-:W-:Y:S01]  /*01d0*/  FADD.FTZ R19, R19, R14.reuse ;  /* 0x0000000e13137221 */ /* 0x100fe20000010000 */
[----:B------:R-:W-:-:S03]  /*01e0*/  PRMT R14, R5, 0x7632, R14 ;  /* 0x00007632050e7816 */ /* 0x000fc6000000000e */
[----:B------:R-:W-:Y:S01]  /*01f0*/  FADD.FTZ R19, R19, R16 ;  /* 0x0000001013137221 */ /* 0x000fe20000010000 */
[----:B------:R-:W-:Y:S01]  /*0200*/  IMAD R16, R15, 0x10, R12 ;  /* 0x000000100f107824 */ /* 0x000fe200078e020c */
[----:B------:R-:W-:Y:S01]  /*0210*/  SHF.L.U32 R21, R14, 0x10, RZ ;  /* 0x000000100e157819 */ /* 0x000fe200000006ff */
[----:B-1----:R-:W-:Y:S02]  /*0220*/  IMAD.IADD R15, R0, 0x1, R15 ;  /* 0x00000001000f7824 */ /* 0x002fe400078e020f */
[----:B------:R-:W-:Y:S01]  /*0230*/  FADD.FTZ R18, R19, R18 ;  /* 0x0000001213127221 */ /* 0x000fe20000010000 */
[C---:B------:R-:W-:Y:S01]  /*0240*/  IMAD.U32 R19, R6.reuse, 0x10000, RZ ;  /* 0x0001000006137824 */ /* 0x040fe200078e00ff */
[----:B------:R-:W-:Y:S01]  /*0250*/  PRMT R14, R6, 0x7632, R14 ;  /* 0x00007632060e7816 */ /* 0x000fe2000000000e */
[----:B------:R0:W-:Y:S01]  /*0260*/  STS.128 [R16], R4 ;  /* 0x0000000410007388 */ /* 0x0001e20000000c00 */
[----:B------:R-:W-:Y:S01]  /*0270*/  FADD.FTZ R18, R18, R21 ;  /* 0x0000001512127221 */ /* 0x000fe20000010000 */
[----:B------:R-:W-:-:S03]  /*0280*/  SHF.L.U32 R21, R15, 0x3, RZ ;  /* 0x000000030f157819 */ /* 0x000fc600000006ff */
[----:B------:R-:W-:Y:S01]  /*0290*/  FADD.FTZ R18, R18, R19 ;  /* 0x0000001312127221 */ /* 0x000fe20000010000 */
[----:B------:R-:W-:Y:S01]  /*02a0*/  ISETP.GE.U32.AND P1, PT, R21, R2, PT ;  /* 0x000000021500720c */ /* 0x000fe20003f26070 */
[----:B------:R-:W-:Y:S01]  /*02b0*/  IMAD.U32 R19, R14, 0x10000, RZ ;  /* 0x000100000e137824 */ /* 0x000fe200078e00ff */
[----:B------:R-:W-:Y:S02]  /*02c0*/  SHF.R.S32.HI R20, RZ, 0x1f, R21 ;  /* 0x0000001fff147819 */ /* 0x000fe40000011415 */
[C---:B------:R-:W-:Y:S01]  /*02d0*/  PRMT R14, R7.reuse, 0x7632, R14 ;  /* 0x00007632070e7816 */ /* 0x040fe2000000000e */
[----:B------:R-:W-:Y:S01]  /*02e0*/  FADD.FTZ R18, R18, R19 ;  /* 0x0000001312127221 */ /* 0x000fe20000010000 */
[----:B------:R-:W-:Y:S02]  /*02f0*/  ISETP.GE.AND.EX P1, PT, R20, R3, PT, P1 ;  /* 0x000000031400720c */ /* 0x000fe40003f26310 */
[----:B------:R-:W-:Y:S01]  /*0300*/  SHF.L.U32 R14, R14, 0x10, RZ ;  /* 0x000000100e0e7819 */ /* 0x000fe200000006ff */
[----:B0-----:R-:W-:-:S04]  /*0310*/  IMAD.U32 R7, R7, 0x10000, RZ ;  /* 0x0001000007077824 */ /* 0x001fc800078e00ff */
[----:B------:R-:W-:-:S04]  /*0320*/  FADD.FTZ R7, R18, R7 ;  /* 0x0000000712077221 */ /* 0x000fc80000010000 */
[----:B------:R-:W-:Y:S02]  /*0330*/  FADD.FTZ R14, R7, R14 ;  /* 0x0000000e070e7221 */ /* 0x000fe40000010000 */
[----:B------:R-:W-:Y:S05]  /*0340*/  @!P1 BRA `(.L_x_6324) ;  /* 0xfffffffc00889947 */ /* 0x000fea000383ffff */
.L_x_6323:
[----:B------:R-:W-:Y:S05]  /*0350*/  BSYNC B0 ;  /* 0x0000000000007941 */ /* 0x000fea0003800000 */
.L_x_6322:
[----:B------:R-:W0:Y:S01]  /*0360*/  SHFL.DOWN PT, R5, R14, 0x10, 0x1f ;  /* 0x0a001f000e057f89 */ /* 0x000e2200000e0000 */
        /* <DEDUP_REMOVED lines=8> */
[C---:B------:R-:W-:Y:S02]  /*03f0*/  IMAD.IADD R15, R17.reuse, 0x1, -R6 ;  /* 0x00000001110f7824 */ /* 0x040fe400078e0a06 */
[----:B------:R-:W-:-:S03]  /*0400*/  VIADD R6, R17, 0x1f ;  /* 0x0000001f11067836 */ /* 0x000fc60000000000 */
[----:B------:R-:W-:Y:S01]  /*0410*/  ISETP.NE.AND P1, PT, R15, RZ, PT ;  /* 0x000000ff0f00720c */ /* 0x000fe20003f25270 */
[----:B0-----:R-:W-:-:S05]  /*0420*/  FADD.FTZ R5, R5, R14 ;  /* 0x0000000e05057221 */ /* 0x001fca0000010000 */
[----:B------:R-:W0:Y:S02]  /*0430*/  SHFL.DOWN PT, R0, R5, 0x8, 0x1f ;  /* 0x09001f0005007f89 */ /* 0x000e2400000e0000 */
[----:B0-----:R-:W-:-:S05]  /*0440*/  FADD.FTZ R0, R5, R0 ;  /* 0x0000000005007221 */ /* 0x001fca0000010000 */
[----:B------:R-:W-:Y:S01]  /*0450*/  @!P1 SHF.R.S32.HI R5, RZ, 0x5, R10 ;  /* 0x00000005ff059819 */ /* 0x000fe2000001140a */
[----:B------:R-:W0:Y:S02]  /*0460*/  SHFL.DOWN PT, R7, R0, 0x4, 0x1f ;  /* 0x08801f0000077f89 */ /* 0x000e2400000e0000 */
[----:B0-----:R-:W-:Y:S01]  /*0470*/  FADD.FTZ R7, R0, R7 ;  /* 0x0000000700077221 */ /* 0x001fe20000010000 */
[----:B------:R-:W-:-:S04]  /*0480*/  MOV R0, 0x400 ;  /* 0x0000040000007802 */ /* 0x000fc80000000f00 */
[----:B------:R-:W0:Y:S01]  /*0490*/  SHFL.DOWN PT, R4, R7, 0x2, 0x1f ;  /* 0x08401f0007047f89 */ /* 0x000e2200000e0000 */
[----:B-1----:R-:W-:-:S05]  /*04a0*/  LEA R0, R19, R0, 0x18 ;  /* 0x0000000013007211 */ /* 0x002fca00078ec0ff */
[----:B------:R-:W-:-:S05]  /*04b0*/  IMAD R16, R2, 0x2, R0 ;  /* 0x0000000202107824 */ /* 0x000fca00078e0200 */
[----:B------:R-:W-:Y:S01]  /*04c0*/  @!P1 LEA R5, R5, R16, 0x2 ;  /* 0x0000001005059211 */ /* 0x000fe200078e10ff */
[----:B0-----:R-:W-:Y:S01]  /*04d0*/  FADD.FTZ R4, R7, R4 ;  /* 0x0000000407047221 */ /* 0x001fe20000010000 */
[----:B------:R-:W-:-:S04]  /*04e0*/  IMAD.MOV.U32 R7, RZ, RZ, RZ ;  /* 0x000000ffff077224 */ /* 0x000fc800078e00ff */
[----:B------:R-:W0:Y:S02]  /*04f0*/  SHFL.DOWN PT, R11, R4, 0x1, 0x1f ;  /* 0x08201f00040b7f89 */ /* 0x000e2400000e0000 */
[----:B0-----:R-:W-:Y:S01]  /*0500*/  FADD.FTZ R10, R4, R11 ;  /* 0x0000000b040a7221 */ /* 0x001fe20000010000 */
[----:B------:R-:W-:-:S04]  /*0510*/  @!P2 LEA R4, R15, R16, 0x2 ;  /* 0x000000100f04a211 */ /* 0x000fc800078e10ff */
        /* <DEDUP_REMOVED lines=16> */
.L_x_6333:
[----:B-1----:R-:W-:-:S07]  /*0620*/  FADD.FTZ R7, R11, R10 ;  /* 0x0000000a0b077221 */ /* 0x002fce0000010000 */
.L_x_6325:
[----:B------:R-:W-:Y:S01]  /*0630*/  ISETP.NE.AND P1, PT, R17, RZ, PT ;  /* 0x000000ff1100720c */ /* 0x000fe20003f25270 */
[----:B------:R-:W-:-:S12]  /*0640*/  WARPSYNC.ALL ;  /* 0x0000000000007948 */ /* 0x000fd80003800000 */
[----:B-1----:R1:W-:Y:S01]  /*0650*/  @!P1 STS [R16], R7 ;  /* 0x0000000710009388 */ /* 0x0023e20000000800 */
[----:B------:R-:W-:Y:S06]  /*0660*/  BAR.SYNC.DEFER_BLOCKING 0x0 ;  /* 0x0000000000007b1d */ /* 0x000fec0000010000 */
[----:B------:R-:W-:Y:S05]  /*0670*/  @P0 EXIT ;  /* 0x000000000000094d */ /* 0x000fea0003800000 */
[----:B-1----:R-:W1:Y:S01]  /*0680*/  LDS R16, [R16] ;  /* 0x0000000010107984 */ /* 0x002e620000000800 */
[C---:B------:R-:W-:Y:S01]  /*0690*/  SHF.L.U32 R14, R8.reuse, 0x1, RZ ;  /* 0x00000001080e7819 */ /* 0x040fe200000006ff */
[----:B------:R-:W-:Y:S01]  /*06a0*/  ULDC.64 UR8, c[0x0][0x210] ;  /* 0x0000840000087ab9 */ /* 0x000fe20000000a00 */
[----:B------:R-:W-:Y:S01]  /*06b0*/  ULDC.64 UR10, c[0x0][0x218] ;  /* 0x00008600000a7ab9 */ /* 0x000fe20000000a00 */
[----:B------:R-:W-:Y:S02]  /*06c0*/  SHF.L.U64.HI R8, R8, 0x1, R13 ;  /* 0x0000000108087819 */ /* 0x000fe4000001020d */
[C---:B------:R-:W-:Y:S02]  /*06d0*/  IADD3 R12, P0, R14.reuse, UR8, RZ ;  /* 0x000000080e0c7c10 */ /* 0x040fe4000ff1e0ff */
[----:B------:R-:W-:Y:S02]  /*06e0*/  IADD3 R14, P1, R14, UR10, RZ ;  /* 0x0000000a0e0e7c10 */ /* 0x000fe4000ff3e0ff */
[----:B------:R-:W-:-:S02]  /*06f0*/  IADD3.X R13, R8, UR9, RZ, P0, !PT ;  /* 0x00000009080d7c10 */ /* 0x000fc400087fe4ff */
[----:B------:R-:W-:-:S09]  /*0700*/  IADD3.X R15, R8, UR11, RZ, P1, !PT ;  /* 0x0000000b080f7c10 */ /* 0x000fd20008ffe4ff */
.L_x_6327:
[----:B------:R-:W-:-:S06]  /*0710*/  IMAD.WIDE R6, R17, 0x10, R14 ;  /* 0x0000001011067825 */ /* 0x000fcc00078e020e */
[----:B------:R-:W2:Y:S01]  /*0720*/  LDG.E.128 R4, desc[UR6][R6.64] ;  /* 0x0000000606047981 */ /* 0x000ea2000c1e1d00 */
[----:B------:R-:W-:-:S05]  /*0730*/  IMAD R20, R17, 0x10, R0 ;  /* 0x0000001011147824 */ /* 0x000fca00078e0200 */
[----:B0-----:R-:W0:Y:S02]  /*0740*/  LDS.128 R8, [R20] ;  /* 0x0000000014087984 */ /* 0x001e240000000c00 */
[C---:B0-----:R-:W-:Y:S01]  /*0750*/  PRMT R18, R8.reuse, 0x7632, R18 ;  /* 0x0000763208127816 */ /* 0x041fe20000000012 */
[C---:B------:R-:W-:Y:S01]  /*0760*/  IMAD.U32 R19, R9.reuse, 0x10000, RZ ;  /* 0x0001000009137824 */ /* 0x040fe200078e00ff */
[----:B------:R-:W-:Y:S01]  /*0770*/  SHF.L.U32 R23, R8, 0x10, RZ ;  /* 0x0000001008177819 */ /* 0x000fe200000006ff */
[----:B------:R-:W-:Y:S01]  /*0780*/  IMAD.U32 R21, R10, 0x10000, RZ ;  /* 0x000100000a157824 */ /* 0x000fe200078e00ff */
[----:B------:R-:W-:Y:S02]  /*0790*/  PRMT R8, R9, 0x7632, R8 ;  /* 0x0000763209087816 */ /* 0x000fe40000000008 */
[----:B--2---:R-:W-:Y:S02]  /*07a0*/  SHF.L.U32 R9, R4, 0x10, RZ ;  /* 0x0000001004097819 */ /* 0x004fe400000006ff */
[----:B------:R-:W-:-:S02]  /*07b0*/  PRMT R4, R10, 0x7632, R4 ;  /* 0x000076320a047816 */ /* 0x000fc40000000004 */
[C---:B------:R-:W-:Y:S01]  /*07c0*/  PRMT R22, R5.reuse, 0x7632, R22 ;  /* 0x0000763205167816 */ /* 0x040fe20000000016 */
[--C-:B-1----:R-:W-:Y:S01]  /*07d0*/  FFMA.FTZ R9, -R16, R9, R23.reuse ;  /* 0x0000000910097223 */ /* 0x102fe20000010117 */
[----:B------:R-:W-:Y:S01]  /*07e0*/  IMAD.U32 R5, R5, 0x10000, RZ ;  /* 0x0001000005057824 */ /* 0x000fe200078e00ff */
[----:B------:R-:W-:Y:S02]  /*07f0*/  PRMT R24, R6, 0x7632, R24 ;  /* 0x0000763206187816 */ /* 0x000fe40000000018 */
[C---:B------:R-:W-:Y:S01]  /*0800*/  PRMT R23, R7.reuse, 0x7632, R23 ;  /* 0x0000763207177816 */ /* 0x040fe20000000017 */
[----:B------:R-:W-:Y:S01]  /*0810*/  FFMA.FTZ R5, -R16, R5, R19 ;  /* 0x0000000510057223 */ /* 0x000fe20000010113 */
[C---:B------:R-:W-:Y:S01]  /*0820*/  PRMT R20, R4.reuse, 0x7632, R20 ;  /* 0x0000763204147816 */ /* 0x040fe20000000014 */
[----:B------:R-:W-:Y:S01]  /*0830*/  IMAD.U32 R7, R7, 0x10000, RZ ;  /* 0x0001000007077824 */ /* 0x000fe200078e00ff */
[----:B------:R-:W-:Y:S02]  /*0840*/  SHF.L.U32 R4, R4, 0x10, RZ ;  /* 0x0000001004047819 */ /* 0x000fe400000006ff */
[----:B------:R-:W-:Y:S01]  /*0850*/  SHF.L.U32 R25, R23, 0x10, RZ ;  /* 0x0000001017197819 */ /* 0x000fe200000006ff */
[----:B------:R-:W-:Y:S01]  /*0860*/  IMAD.U32 R23, R24, 0x10000, RZ ;  /* 0x0001000018177824 */ /* 0x000fe200078e00ff */
[----:B------:R-:W-:Y:S01]  /*0870*/  SHF.L.U32 R19, R18, 0x10, RZ ;  /* 0x0000001012137819 */ /* 0x000fe200000006ff */
[----:B------:R-:W-:Y:S01]  /*0880*/  IMAD.U32 R20, R20, 0x10000, RZ ;  /* 0x0001000014147824 */ /* 0x000fe200078e00ff */
[----:B------:R-:W-:Y:S01]  /*0890*/  SHF.L.U32 R26, R6, 0x10, RZ ;  /* 0x00000010061a7819 */ /* 0x000fe200000006ff */
[C---:B------:R-:W-:Y:S01]  /*08a0*/  FFMA.FTZ R23, -R16.reuse, R23, R4 ;  /* 0x0000001710177223 */ /* 0x040fe20000010104 */
[C---:B------:R-:W-:Y:S01]  /*08b0*/  PRMT R10, R11.reuse, 0x7632, R10 ;  /* 0x000076320b0a7816 */ /* 0x040fe2000000000a */
[C---:B------:R-:W-:Y:S01]  /*08c0*/  FFMA.FTZ R4, -R16.reuse, R20, R19 ;  /* 0x0000001410047223 */ /* 0x040fe20000010113 */
[----:B------:R-:W-:Y:S01]  /*08d0*/  SHF.L.U32 R11, R11, 0x10, RZ ;  /* 0x000000100b0b7819 */ /* 0x000fe200000006ff */
[----:B------:R-:W-:Y:S01]  /*08e0*/  FFMA.FTZ R6, -R16, R26, R21 ;  /* 0x0000001a10067223 */ /* 0x000fe20000010115 */
[----:B------:R-:W-:Y:S01]  /*08f0*/  SHF.L.U32 R22, R22, 0x10, RZ ;  /* 0x0000001016167819 */ /* 0x000fe200000006ff */
[----:B------:R-:W-:Y:S01]  /*0900*/  IMAD.U32 R21, R8, 0x10000, RZ ;  /* 0x0001000008157824 */ /* 0x000fe200078e00ff */
[----:B------:R-:W-:Y:S01]  /*0910*/  F2FP.BF16.F32.PACK_AB R4, R4, R9 ;  /* 0x000000090404723e */ /* 0x000fe200000010ff */
[----:B------:R-:W-:-:S02]  /*0920*/  IMAD.U32 R10, R10, 0x10000, RZ ;  /* 0x000100000a0a7824 */ /* 0x000fc400078e00ff */
[C---:B------:R-:W-:Y:S01]  /*0930*/  FFMA.FTZ R7, -R16.reuse, R7, R11 ;  /* 0x0000000710077223 */ /* 0x040fe2000001010b */
[----:B------:R-:W-:Y:S01]  /*0940*/  FFMA.FTZ R22, -R16, R22, R21 ;  /* 0x0000001610167223 */ /* 0x000fe20000010115 */
[----:B------:R-:W-:-:S04]  /*0950*/  IMAD.WIDE R8, R17, 0x10, R12 ;  /* 0x0000001011087825 */ /* 0x000fc800078e020c */
[----:B------:R-:W-:Y:S01]  /*0960*/  FFMA.FTZ R10, -R16, R25, R10 ;  /* 0x00000019100a7223 */ /* 0x000fe2000001010a */
[----:B------:R-:W-:Y:S02]  /*0970*/  IADD3 R17, R17, UR5, RZ ;  /* 0x0000000511117c10 */ /* 0x000fe4000fffe0ff */
[----:B------:R-:W-:Y:S02]  /*0980*/  F2FP.BF16.F32.PACK_AB R6, R23, R6 ;  /* 0x000000061706723e */ /* 0x000fe400000010ff */
[----:B------:R-:W-:Y:S01]  /*0990*/  F2FP.BF16.F32.PACK_AB R7, R10, R7 ;  /* 0x000000070a07723e */ /* 0x000fe200000010ff */
[----:B------:R-:W-:Y:S01]  /*09a0*/  IMAD.SHL.U32 R11, R17, 0x8, RZ ;  /* 0x00000008110b7824 */ /* 0x000fe200078e00ff */
[----:B------:R-:W-:-:S04]  /*09b0*/  F2FP.BF16.F32.PACK_AB R5, R22, R5 ;  /* 0x000000051605723e */ /* 0x000fc800000010ff */
[----:B------:R-:W-:Y:S01]  /*09c0*/  ISETP.GE.U32.AND P0, PT, R11, R2, PT ;  /* 0x000000020b00720c */ /* 0x000fe20003f06070 */
[----:B------:R2:W-:Y:S01]  /*09d0*/  STG.E.128 desc[UR6][R8.64], R4 ;  /* 0x0000000408007986 */ /* 0x0005e2000c101d06 */
[----:B------:R-:W-:-:S04]  /*09e0*/  SHF.R.S32.HI R10, RZ, 0x1f, R11 ;  /* 0x0000001fff0a7819 */ /* 0x000fc8000001140b */
[----:B------:R-:W-:-:S13]  /*09f0*/  ISETP.GE.AND.EX P0, PT, R10, R3, PT, P0 ;  /* 0x000000030a00720c */ /* 0x000fda0003f06300 */
[----:B--2---:R-:W-:Y:S05]  /*0a00*/  @!P0 BRA `(.L_x_6327) ;  /* 0xfffffffc00408947 */ /* 0x004fea000383ffff */
[----:B------:R-:W-:Y:S05]  /*0a10*/  EXIT ;  /* 0x000000000000794d */ /* 0x000fea0003800000 */
.L_x_6326:
[----:B------:R-:W-:Y:S01]  /*0a20*/  HFMA2.MMA R14, -RZ, RZ, 0, 9.5367431640625e-07 ;  /* 0x00000010ff0e7435 */ /* 0x000fe200000001ff */
[----:B------:R-:W-:Y:S01]  /*0a30*/  IMAD.MOV.U32 R15, RZ, RZ, 0x1f ;  /* 0x0000001fff0f7424 */ /* 0x000fe200078e00ff */
[----:B------:R-:W-:-:S09]  /*0a40*/  MOV R12, 0xffffffff ;  /* 0xffffffff000c7802 */ /* 0x000fd20000000f00 */
[----:B-1----:R-:W-:Y:S05]  /*0a50*/  WARPSYNC.COLLECTIVE R12, `(.L_x_6328) ;  /* 0x000000000c087348 */ /* 0x002fea0003c00000 */
[----:B-1----:R0:W1:Y:S02]  /*0a60*/  SHFL.DOWN P1, R10, R7, R14, R15 ;  /* 0x0800000e070a7389 */ /* 0x002064000002000f */
[----:B01----:R-:W-:Y:S01]  /*0a70*/  ENDCOLLECTIVE ;  /* 0x000000000000791b */ /* 0x003fe20003800000 */
.L_x_6328:
[----:B------:R-:W-:Y:S02]  /*0a80*/  IMAD.MOV.U32 R14, RZ, RZ, 0x8 ;  /* 0x00000008ff0e7424 */ /* 0x000fe400078e00ff */
[----:B------:R-:W-:-:S04]  /*0a90*/  IMAD.MOV.U32 R4, RZ, RZ, R10 ;  /* 0x000000ffff047224 */ /* 0x000fc800078e000a */
[----:B------:R-:W-:-:S05]  /*0aa0*/  FADD.FTZ R4, R7, R4 ;  /* 0x0000000407047221 */ /* 0x000fca0000010000 */
[----:B------:R-:W-:-:S07]  /*0ab0*/  MOV R7, R4 ;  /* 0x0000000400077202 */ /* 0x000fce0000000f00 */
[----:B------:R-:W-:Y:S05]  /*0ac0*/  WARPSYNC.COLLECTIVE R12, `(.L_x_6329) ;  /* 0x000000000c087348 */ /* 0x000fea0003c00000 */
[----:B------:R0:W1:Y:S02]  /*0ad0*/  SHFL.DOWN P1, R10, R7, R14, R15 ;  /* 0x0800000e070a7389 */ /* 0x000064000002000f */
[----:B01----:R-:W-:Y:S01]  /*0ae0*/  ENDCOLLECTIVE ;  /* 0x000000000000791b */ /* 0x003fe20003800000 */
.L_x_6329:
[----:B------:R-:W-:Y:S01]  /*0af0*/  HFMA2.MMA R14, -RZ, RZ, 0, 2.384185791015625e-07 ;  /* 0x00000004ff0e7435 */ /* 0x000fe200000001ff */
[----:B------:R-:W-:-:S05]  /*0b00*/  MOV R5, R10 ;  /* 0x0000000a00057202 */ /* 0x000fca0000000f00 */
[----:B------:R-:W-:-:S04]  /*0b10*/  FADD.FTZ R5, R4, R5 ;  /* 0x0000000504057221 */ /* 0x000fc80000010000 */
[----:B------:R-:W-:-:S07]  /*0b20*/  IMAD.MOV.U32 R7, RZ, RZ, R5 ;  /* 0x000000ffff077224 */ /* 0x000fce00078e0005 */
[----:B------:R-:W-:Y:S05]  /*0b30*/  WARPSYNC.COLLECTIVE R12, `(.L_x_6330) ;  /* 0x000000000c087348 */ /* 0x000fea0003c00000 */
[----:B------:R0:W1:Y:S02]  /*0b40*/  SHFL.DOWN P1, R10, R7, R14, R15 ;  /* 0x0800000e070a7389 */ /* 0x000064000002000f */
[----:B01----:R-:W-:Y:S01]  /*0b50*/  ENDCOLLECTIVE ;  /* 0x000000000000791b */ /* 0x003fe20003800000 */
.L_x_6330:
[----:B------:R-:W-:Y:S02]  /*0b60*/  IMAD.MOV.U32 R14, RZ, RZ, 0x2 ;  /* 0x00000002ff0e7424 */ /* 0x000fe400078e00ff */
[----:B------:R-:W-:-:S04]  /*0b70*/  IMAD.MOV.U32 R6, RZ, RZ, R10 ;  /* 0x000000ffff067224 */ /* 0x000fc800078e000a */
[----:B------:R-:W-:-:S05]  /*0b80*/  FADD.FTZ R6, R5, R6 ;  /* 0x0000000605067221 */ /* 0x000fca0000010000 */
[----:B------:R-:W-:-:S07]  /*0b90*/  MOV R7, R6 ;  /* 0x0000000600077202 */ /* 0x000fce0000000f00 */
[----:B------:R-:W-:Y:S05]  /*0ba0*/  WARPSYNC.COLLECTIVE R12, `(.L_x_6331) ;  /* 0x000000000c087348 */ /* 0x000fea0003c00000 */
[----:B------:R0:W1:Y:S02]  /*0bb0*/  SHFL.DOWN P1, R10, R7, R14, R15 ;  /* 0x0800000e070a7389 */ /* 0x000064000002000f */
[----:B01----:R-:W-:Y:S01]  /*0bc0*/  ENDCOLLECTIVE ;  /* 0x000000000000791b */ /* 0x003fe20003800000 */
.L_x_6331:
[----:B------:R-:W-:Y:S01]  /*0bd0*/  HFMA2.MMA R14, -RZ, RZ, 0, 5.9604644775390625e-08 ;  /* 0x00000001ff0e7435 */ /* 0x000fe200000001ff */
[----:B------:R-:W-:-:S05]  /*0be0*/  MOV R11, R10 ;  /* 0x0000000a000b7202 */ /* 0x000fca0000000f00 */
[----:B------:R-:W-:-:S04]  /*0bf0*/  FADD.FTZ R11, R6, R11 ;  /* 0x0000000b060b7221 */ /* 0x000fc80000010000 */
[----:B------:R-:W-:-:S07]  /*0c00*/  IMAD.MOV.U32 R7, RZ, RZ, R11 ;  /* 0x000000ffff077224 */ /* 0x000fce00078e000b */
[----:B------:R-:W-:Y:S05]  /*0c10*/  WARPSYNC.COLLECTIVE R12, `(.L_x_6332) ;  /* 0x000000000c087348 */ /* 0x000fea0003c00000 */
[----:B------:R0:W1:Y:S02]  /*0c20*/  SHFL.DOWN P1, R10, R7, R14, R15 ;  /* 0x0800000e070a7389 */ /* 0x000064000002000f */
[----:B01----:R-:W-:Y:S01]  /*0c30*/  ENDCOLLECTIVE ;  /* 0x000000000000791b */ /* 0x003fe20003800000 */
.L_x_6332:
[----:B------:R-:W-:Y:S05]  /*0c40*/  BRA `(.L_x_6333) ;  /* 0xfffffff800747947 */ /* 0x000fea000383ffff */
.L_x_6334:
        /* <DEDUP_REMOVED lines=11> */
.L_x_12040:


//--------------------- .text._ZN2at6native43_GLOBAL__N__9ae7fba5_10_SoftMax_cu_9f978f6320cunn_SoftMaxBackwardILi4EN3c104HalfEffNS1_23SoftMaxBackwardEpilogueEEEvPT0_PKT2_SA_l --------------------------
	.section	.text._ZN2at6native43_GLOBAL__N__9ae7fba5_10_SoftMax_cu_9f978f6320cunn_SoftMaxBackwardILi4EN3c104HalfEffNS1_23SoftMaxBackwardEpilogueEEEvPT0_PKT2_SA_l,"ax",@progbits
	.align	128
.text._ZN2at6native43_GLOBAL__N__9ae7fba5_10_SoftMax_cu_9f978f6320cunn_SoftMaxBackwardILi4EN3c104HalfEffNS1_23SoftMaxBackwardEpilogueEEEvPT0_PKT2_SA_l:
        .type           _ZN2at6native43_GLOBAL__N__9ae7fba5_10_SoftMax_cu_9f978f6320cunn_SoftMaxBackwardILi4EN3c104HalfEffNS1_23SoftMaxBackwardEpilogueEEEvPT0_PKT2_SA_l,@function
        .size           _ZN2at6native43_GLOBAL__N__9ae7fba5_10_SoftMax_cu_9f978f6320cunn_SoftMaxBackwardILi4EN3c104HalfEffNS1_23SoftMaxBackwardEpilogueEEEvPT0_PKT2_SA_l,(.L_x_12041 - _ZN2at6native43_GLOBAL__N__9ae7fba5_10_SoftMax_cu_9f978f6320cunn_SoftMaxBackwardILi4EN3c104HalfEffNS1_23SoftMaxBackwardEpilogueEEEvPT0_PKT2_SA_l)
        .other          _ZN2at6native43_GLOBAL__N__9ae7fba5_10_SoftMax_cu_9f978f6320cunn_SoftMaxBackwardILi4EN3c104HalfEffNS1_23SoftMaxBackwardEpilogueEEEvPT0_PKT2_SA_l,@"STO_CUDA_ENTRY STV_DEFAULT"
_ZN2at6native43_GLOBAL__N__9ae7fba5_10_SoftMax_cu_9f978f6320cunn_SoftMaxBackwardILi4EN3c104HalfEffNS1_23SoftMaxBackwardEpilogueEEEvPT0_PKT2_SA_l:
        /* <DEDUP_REMOVED lines=63> */
.L_x_6337:
[----:B------:R-:W-:Y:S01]  /*03f0*/  MOV R15, UR26 ;  /* 0x0000001a000f7c02 */ /* 0x000fe20008000f00 */
[----:B------:R-:W-:Y:S01]  /*0400*/  IMAD.U32 R17, RZ, RZ, UR27 ;  /* 0x0000001bff117e24 */ /* 0x000fe2000f8e00ff */
[----:B------:R-:W-:Y:S01]  /*0410*/  UMOV UR6, UR8 ;  /* 0x0000000800067c82 */ /* 0x000fe20008000000 */
[----:B------:R-:W-:Y:S01]  /*0420*/  IMAD.MOV.U32 R9, RZ, RZ, RZ ;  /* 0x000000ffff097224 */ /* 0x000fe200078e00ff */
[----:B------:R-:W-:-:S06]  /*0430*/  UMOV UR7, UR9 ;  /* 0x0000000900077c82 */ /* 0x000fcc0008000000 */
.L_x_6338:
[----:B------:R-:W1:Y:S01]  /*0440*/  LDC R2, c[0x0][RZ] ;  /* 0x00000000ff027b82 */ /* 0x000e620000000800 */
[----:B------:R-:W-:Y:S01]  /*0450*/  ISETP.NE.U32.AND P0, PT, R17, RZ, PT ;  /* 0x000000ff1100720c */ /* 0x000fe20003f05070 */
[----:B-1----:R-:W-:-:S12]  /*0460*/  IMAD.SHL.U32 R8, R2, 0x4, RZ ;  /* 0x0000000402087824 */ /* 0x002fd800078e00ff */
[----:B------:R-:W-:Y:S05]  /*0470*/  @!P0 BRA `(.L_x_6339) ;  /* 0x00000000000c8947 */ /* 0x000fea0003800000 */
[----:B------:R-:W-:-:S07]  /*0480*/  MOV R12, 0x4a0 ;  /* 0x000004a0000c7802 */ /* 0x000fce0000000f00 */
[----:B0-----:R-:W-:Y:S05]  /*0490*/  CALL.REL.NOINC `($__internal_28_$__cuda_sm20_rem_s64) ;  /* 0x0000003400a07944 */ /* 0x001fea0003c00000 */
[----:B------:R-:W-:Y:S05]  /*04a0*/  BRA `(.L_x_6340) ;  /* 0x0000000000487947 */ /* 0x000fea0003800000 */
.L_x_6339:
        /* <DEDUP_REMOVED lines=18> */
.L_x_6340:
        /* <DEDUP_REMOVED lines=15> */
.L_x_6343:
        /* <DEDUP_REMOVED lines=14> */
.L_x_6342:
[----:B------:R-:W-:Y:S05]  /*07a0*/  BSYNC B1 ;  /* 0x0000000000017941 */ /* 0x000fea0003800000 */
.L_x_6341:
        /* <DEDUP_REMOVED lines=8> */
[----:B------:R-:W-:Y:S05]  /*0830*/  CALL.REL.NOINC `($__internal_27_$__cuda_sm20_div_u64) ;  /* 0x0000002c00ac7944 */ /* 0x000fea0003c00000 */
[----:B------:R-:W-:Y:S02]  /*0840*/  IMAD.MOV.U32 R4, RZ, RZ, R6 ;  /* 0x000000ffff047224 */ /* 0x000fe400078e0006 */
[----:B------:R-:W-:Y:S01]  /*0850*/  IMAD.MOV.U32 R5, RZ, RZ, R7 ;  /* 0x000000ffff057224 */ /* 0x000fe200078e0007 */
[----:B------:R-:W-:Y:S06]  /*0860*/  BRA `(.L_x_6347) ;  /* 0x00000000004c7947 */ /* 0x000fec0003800000 */
.L_x_6346:
        /* <DEDUP_REMOVED lines=19> */
.L_x_6347:
[----:B------:R-:W-:Y:S05]  /*09a0*/  BSYNC B1 ;  /* 0x0000000000017941 */ /* 0x000fea0003800000 */
.L_x_6345:
        /* <DEDUP_REMOVED lines=13> */
.L_x_6350:
        /* <DEDUP_REMOVED lines=12> */
.L_x_6349:
[----:B------:R-:W-:Y:S05]  /*0b40*/  BSYNC B1 ;  /* 0x0000000000017941 */ /* 0x000fea0003800000 */
.L_x_6348:
[----:B------:R-:W-:Y:S05]  /*0b50*/  @!P1 BRA `(.L_x_6344) ;  /* 0x0000000400ac9947 */ /* 0x000fea0003800000 */
[C---:B------:R-:W-:Y:S01]  /*0b60*/  LEA R12, P1, R19.reuse, UR6, 0x2 ;  /* 0x00000006130c7c11 */ /* 0x040fe2000f8210ff */
[----:B------:R-:W-:Y:S01]  /*0b70*/  BSSY B1, `(.L_x_6351) ;  /* 0x000001b000017945 */ /* 0x000fe20003800000 */
[----:B------:R-:W-:Y:S01]  /*0b80*/  IMAD.SHL.U32 R21, R2, 0x4, RZ ;  /* 0x0000000402157824 */ /* 0x000fe200078e00ff */
[----:B------:R-:W-:Y:S02]  /*0b90*/  SHF.R.U32.HI R23, RZ, 0x1e, R2 ;  /* 0x0000001eff177819 */ /* 0x000fe40000011602 */
[----:B------:R-:W-:-:S08]  /*0ba0*/  LEA.HI.X R13, R19, UR7, R8, 0x2, P1 ;  /* 0x00000007130d7c11 */ /* 0x000fd000088f1408 */
.L_x_6352:
        /* <DEDUP_REMOVED lines=24> */
.L_x_6351:
[----:B------:R-:W-:Y:S05]  /*0d30*/  BRA `(.L_x_6344) ;  /* 0x0000000400347947 */ /* 0x000fea0003800000 */
.L_x_6336:
        /* <DEDUP_REMOVED lines=28> */
.L_x_6353:
[----:B------:R-:W-:Y:S02]  /*0f00*/  IMAD.MOV.U32 R9, RZ, RZ, RZ ;  /* 0x000000ffff097224 */ /* 0x000fe400078e00ff */
[----:B------:R-:W-:Y:S02]  /*0f10*/  IMAD.U32 R10, RZ, RZ, UR8 ;  /* 0x00000008ff0a7e24 */ /* 0x000fe4000f8e00ff */
[----:B------:R-:W-:-:S07]  /*0f20*/  IMAD.U32 R11, RZ, RZ, UR9 ;  /* 0x00000009ff0b7e24 */ /* 0x000fce000f8e00ff */
.L_x_6354:
        /* <DEDUP_REMOVED lines=28> */
.L_x_6357:
        /* <DEDUP_REMOVED lines=10> */
.L_x_6356:
[----:B------:R-:W-:Y:S05]  /*1190*/  BSYNC B1 ;  /* 0x0000000000017941 */ /* 0x000fea0003800000 */
.L_x_6355:
[----:B------:R-:W-:Y:S05]  /*11a0*/  @P2 BRA `(.L_x_6344) ;  /* 0x0000000000182947 */ /* 0x000fea0003800000 */
.L_x_6358:
[----:B------:R-:W-:-:S06]  /*11b0*/  IMAD.WIDE R4, R15, 0x4, R10 ;  /* 0x000000040f047825 */ /* 0x000fcc00078e020a */
[----:B------:R-:W2:Y:S01]  /*11c0*/  LDG.E R4, desc[UR14][R4.64] ;  /* 0x0000000e04047981 */ /* 0x000ea2000c1e1900 */
[----:B------:R-:W-:-:S05]  /*11d0*/  VIADD R15, R15, UR6 ;  /* 0x000000060f0f7c36 */ /* 0x000fca0008000000 */
[----:B------:R-:W-:Y:S01]  /*11e0*/  ISETP.GE.AND P1, PT, R15, R2, PT ;  /* 0x000000020f00720c */ /* 0x000fe20003f26270 */
[----:B--2---:R-:W-:-:S12]  /*11f0*/  FADD.FTZ R9, R4, R9 ;  /* 0x0000000904097221 */ /* 0x004fd80000010000 */
[----:B------:R-:W-:Y:S05]  /*1200*/  @!P1 BRA `(.L_x_6358) ;  /* 0xfffffffc00e89947 */ /* 0x000fea000383ffff */
.L_x_6344:
[----:B------:R-:W-:Y:S05]  /*1210*/  BSYNC B0 ;  /* 0x0000000000007941 */ /* 0x000fea0003800000 */
.L_x_6335:
        /* <DEDUP_REMOVED lines=62> */
.L_x_6359:
        /* <DEDUP_REMOVED lines=24> */
.L_x_6366:
        /* <DEDUP_REMOVED lines=25> */
.L_x_6365:
        /* <DEDUP_REMOVED lines=16> */
.L_x_6367:
[----:B------:R-:W-:-:S13]  /*1a10*/  ISETP.NE.OR P1, PT, R23, RZ, P1 ;  /* 0x000000ff1700720c */ /* 0x000fda0000f25670 */
[----:B------:R-:W-:Y:S05]  /*1a20*/  @!P1 BRA `(.L_x_6363) ;  /* 0x0000000000289947 */ /* 0x000fea0003800000 */
.L_x_6364:
        /* <DEDUP_REMOVED lines=10> */
.L_x_6363:
[----:B------:R-:W-:-:S13]  /*1ad0*/  ISETP.NE.AND P1, PT, R22, RZ, PT ;  /* 0x000000ff1600720c */ /* 0x000fda0003f25270 */
[----:B------:R-:W-:Y:S05]  /*1ae0*/  @!P1 BRA `(.L_x_6362) ;  /* 0x00000000001c9947 */ /* 0x000fea0003800000 */
[----:B------:R-:W-:-:S12]  /*1af0*/  ULEA UR5, UR5, UR6, 0x2 ;  /* 0x0000000605057291 */ /* 0x000fd8000f8e103f */
.L_x_6368:
[----:B------:R-:W2:Y:S01]  /*1b00*/  LDS R4, [UR5] ;  /* 0x00000005ff047984 */ /* 0x000ea20008000800 */
[----:B------:R-:W-:Y:S01]  /*1b10*/  VIADD R22, R22, 0xffffffff ;  /* 0xffffffff16167836 */ /* 0x000fe20000000000 */
[----:B------:R-:W-:-:S04]  /*1b20*/  UIADD3 UR5, UR5, 0x4, URZ ;  /* 0x0000000405057890 */ /* 0x000fc8000fffe03f */
[----:B------:R-:W-:Y:S01]  /*1b30*/  ISETP.NE.AND P1, PT, R22, RZ, PT ;  /* 0x000000ff1600720c */ /* 0x000fe20003f25270 */
[----:B--2---:R-:W-:-:S12]  /*1b40*/  FADD.FTZ R19, R4, R19 ;  /* 0x0000001304137221 */ /* 0x004fd80000010000 */
[----:B------:R-:W-:Y:S05]  /*1b50*/  @P1 BRA `(.L_x_6368) ;  /* 0xfffffffc00e81947 */ /* 0x000fea000383ffff */
.L_x_6362:
[----:B------:R2:W-:Y:S02]  /*1b60*/  STS [UR6], R19 ;  /* 0x00000013ff007988 */ /* 0x0005e40008000806 */
.L_x_6361:
[----:B------:R-:W-:Y:S05]  /*1b70*/  BSYNC B0 ;  /* 0x0000000000007941 */ /* 0x000fea0003800000 */
.L_x_6360:
        /* <DEDUP_REMOVED lines=55> */
.L_x_6373:
        /* <DEDUP_REMOVED lines=29> */
[----:B------:R-:W-:Y:S01]  /*20c0*/  F2FP.F16.F32.PACK_AB R24, RZ, R24 ;  /* 0x00000018ff18723e */ /* 0x000fe200000000ff */
[----:B---3--:R-:W-:Y:S01]  /*20d0*/  FFMA.FTZ R17, R28, -UR16, R17 ;  /* 0x800000101c117c23 */ /* 0x008fe20008010011 */
[----:B----4-:R-:W-:-:S05]  /*20e0*/  FFMA.FTZ R15, R16, -UR16, R15 ;  /* 0x80000010100f7c23 */ /* 0x010fca000801000f */
[----:B------:R-:W-:Y:S02]  /*20f0*/  F2FP.F16.F32.PACK_AB R13, RZ, R15 ;  /* 0x0000000fff0d723e */ /* 0x000fe400000000ff */
[----:B------:R-:W-:Y:S02]  /*2100*/  LEA.HI.X R15, R18, UR13, R7, 0x1, P0 ;  /* 0x0000000d120f7c11 */ /* 0x000fe400080f0c07 */
[-C--:B------:R-:W-:Y:S02]  /*2110*/  LEA R12, P0, R20, R14.reuse, 0x1 ;  /* 0x0000000e140c7211 */ /* 0x080fe400078008ff */
[----:B------:R-:W-:Y:S01]  /*2120*/  LEA R16, P2, R9, R14, 0x1 ;  /* 0x0000000e09107211 */ /* 0x000fe200078408ff */
[----:B-----5:R-:W-:Y:S01]  /*2130*/  FFMA.FTZ R22, R22, -UR16, R11 ;  /* 0x8000001016167c23 */ /* 0x020fe2000801000b */
[----:B------:R0:W-:Y:S01]  /*2140*/  STG.E.U16 desc[UR14][R14.64], R13 ;  /* 0x0000000d0e007986 */ /* 0x0001e2000c10150e */
[----:B------:R-:W-:Y:S02]  /*2150*/  F2FP.F16.F32.PACK_AB R23, RZ, R17 ;  /* 0x00000011ff17723e */ /* 0x000fe400000000ff */
[----:B------:R-:W-:-:S02]  /*2160*/  LEA.HI.X R11, R8, R15, RZ, 0x1, P1 ;  /* 0x0000000f080b7211 */ /* 0x000fc400008f0cff */
[----:B------:R-:W-:Y:S02]  /*2170*/  F2FP.F16.F32.PACK_AB R22, RZ, R22 ;  /* 0x00000016ff16723e */ /* 0x000fe400000000ff */
        /* <DEDUP_REMOVED lines=10> */
.L_x_6372:
[----:B------:R-:W-:Y:S05]  /*2220*/  BSYNC B0 ;  /* 0x0000000000007941 */ /* 0x000fea0003800000 */
.L_x_6371:
[----:B------:R-:W-:-:S04]  /*2230*/  ISETP.GE.U32.AND P0, PT, R18, R3, PT ;  /* 0x000000031200720c */ /* 0x000fc80003f06070 */
[----:B------:R-:W-:-:S13]  /*2240*/  ISETP.GE.AND.EX P0, PT, R7, R4, PT, P0 ;  /* 0x000000040700720c */ /* 0x000fda0003f06300 */
[----:B------:R-:W-:Y:S05]  /*2250*/  @P0 EXIT ;  /* 0x000000000000094d */ /* 0x000fea0003800000 */
.L_x_6374:
        /* <DEDUP_REMOVED lines=15> */
[----:B------:R-:W-:-:S05]  /*2350*/  F2FP.F16.F32.PACK_AB R0, RZ, R0 ;  /* 0x00000000ff00723e */ /* 0x000fca00000000ff */
[----:B------:R0:W-:Y:S02]  /*2360*/  STG.E.U16 desc[UR14][R12.64], R0 ;  /* 0x000000000c007986 */ /* 0x0001e4000c10150e */
[----:B------:R-:W-:Y:S05]  /*2370*/  @!P0 BRA `(.L_x_6374) ;  /* 0xfffffffc00b88947 */ /* 0x000fea000383ffff */
[----:B------:R-:W-:Y:S05]  /*2380*/  EXIT ;  /* 0x000000000000794d */ /* 0x000fea0003800000 */
.L_x_6370:
        /* <DEDUP_REMOVED lines=23> */
.L_x_6377:
        /* <DEDUP_REMOVED lines=27> */
[----:B------:R-:W-:Y:S01]  /*26b0*/  F2FP.F16.F32.PACK_AB R8, RZ, R8 ;  /* 0x00000008ff08723e */ /* 0x000fe200000000ff */
[----:B------:R-:W-:-:S04]  /*26c0*/  IMAD.WIDE.U32 R2, R21, 0x2, R18 ;  /* 0x0000000215027825 */ /* 0x000fc800078e0012 */
[----:B----4-:R-:W-:Y:S01]  /*26d0*/  FFMA.FTZ R12, R4, -UR16, R7 ;  /* 0x80000010040c7c23 */ /* 0x010fe20008010007 */
[----:B------:R-:W-:Y:S01]  /*26e0*/  F2FP.F16.F32.PACK_AB R24, RZ, R24 ;  /* 0x00000018ff18723e */ /* 0x000fe200000000ff */
[----:B------:R-:W-:-:S04]  /*26f0*/  IMAD.WIDE.U32 R4, R15, 0x2, R18 ;  /* 0x000000020f047825 */ /* 0x000fc800078e0012 */
[----:B-----5:R-:W-:Y:S01]  /*2700*/  FFMA.FTZ R14, R16, -UR16, R11 ;  /* 0x80000010100e7c23 */ /* 0x020fe2000801000b */
[----:B------:R-:W-:Y:S01]  /*2710*/  F2FP.F16.F32.PACK_AB R12, RZ, R12 ;  /* 0x0000000cff0c723e */ /* 0x000fe200000000ff */
[--C-:B------:R-:W-:Y:S01]  /*2720*/  IMAD.WIDE.U32 R6, R13, 0x2, R18.reuse ;  /* 0x000000020d067825 */ /* 0x100fe200078e0012 */
[----:B------:R0:W-:Y:S02]  /*2730*/  STG.E.U16 desc[UR14][R2.64], R8 ;  /* 0x0000000802007986 */ /* 0x0001e4000c10150e */
[----:B------:R-:W-:Y:S01]  /*2740*/  F2FP.F16.F32.PACK_AB R14, RZ, R14 ;  /* 0x0000000eff0e723e */ /* 0x000fe200000000ff */
[C---:B------:R-:W-:Y:S01]  /*2750*/  IMAD.WIDE.U32 R18, R9.reuse, 0x2, R18 ;  /* 0x0000000209127825 */ /* 0x040fe200078e0012 */
[----:B------:R0:W-:Y:S03]  /*2760*/  STG.E.U16 desc[UR14][R4.64], R24 ;  /* 0x0000001804007986 */ /* 0x0001e6000c10150e */
[----:B------:R-:W-:Y:S01]  /*2770*/  IMAD.IADD R21, R9, 0x1, R20 ;  /* 0x0000000109157824 */ /* 0x000fe200078e0214 */
[----:B------:R0:W-:Y:S04]  /*2780*/  STG.E.U16 desc[UR14][R6.64], R12 ;  /* 0x0000000c06007986 */ /* 0x0001e8000c10150e */
[----:B------:R0:W-:Y:S01]  /*2790*/  STG.E.U16 desc[UR14][R18.64], R14 ;  /* 0x0000000e12007986 */ /* 0x0001e2000c10150e */
[----:B------:R-:W-:-:S13]  /*27a0*/  ISETP.GE.AND P0, PT, R21, R0, PT ;  /* 0x000000001500720c */ /* 0x000fda0003f06270 */
[----:B0-----:R-:W-:Y:S05]  /*27b0*/  @!P0 BRA `(.L_x_6377) ;  /* 0xfffffffc00508947 */ /* 0x001fea000383ffff */
.L_x_6376:
[----:B------:R-:W-:Y:S05]  /*27c0*/  BSYNC B0 ;  /* 0x0000000000007941 */ /* 0x000fea0003800000 */
.L_x_6375:
[----:B------:R-:W-:-:S13]  /*27d0*/  ISETP.GE.AND P0, PT, R21, UR4, PT ;  /* 0x0000000415007c0c */ /* 0x000fda000bf06270 */
[----:B------:R-:W-:Y:S05]  /*27e0*/  @P0 EXIT ;  /* 0x000000000000094d */ /* 0x000fea0003800000 */
.L_x_6378:
        /* <DEDUP_REMOVED lines=14> */
[----:B------:R-:W-:-:S05]  /*28d0*/  F2FP.F16.F32.PACK_AB R0, RZ, R0 ;  /* 0x00000000ff00723e */ /* 0x000fca00000000ff */
[----:B------:R0:W-:Y:S02]  /*28e0*/  STG.E.U16 desc[UR14][R6.64], R0 ;  /* 0x0000000006007986 */ /* 0x0001e4000c10150e */
[----:B------:R-:W-:Y:S05]  /*28f0*/  @!P0 BRA `(.L_x_6378) ;  /* 0xfffffffc00bc8947 */ /* 0x000fea000383ffff */
[----:B------:R-:W-:Y:S05]  /*2900*/  EXIT ;  /* 0x000000000000794d */ /* 0x000fea0003800000 */
.L_x_6369:
        /* <DEDUP_REMOVED lines=34> */
[----:B------:R-:W-:-:S05]  /*2b30*/  @!P0 F2FP.F16.F32.PACK_AB R0, RZ, R0 ;  /* 0x00000000ff00823e */ /* 0x000fca00000000ff */
[----:B------:R0:W-:Y:S01]  /*2b40*/  @!P0 STG.E.U16 desc[UR14][R6.64], R0 ;  /* 0x0000000006008986 */ /* 0x0001e2000c10150e */
[----:B------:R-:W-:-:S04]  /*2b50*/  ISETP.LT.AND.EX P0, PT, R5, RZ, PT, P1 ;  /* 0x000000ff0500720c */ /* 0x000fc80003f01310 */
[----:B------:R-:W-:-:S04]  /*2b60*/  SEL R3, R9, R20, P0 ;  /* 0x0000001409037207 */ /* 0x000fc80000000000 */
[----:B------:R-:W-:Y:S02]  /*2b70*/  IADD3 R3, P1, -R3, R9, RZ ;  /* 0x0000000903037210 */ /* 0x000fe40007f3e1ff */
[----:B0-----:R-:W-:-:S05]  /*2b80*/  SEL R0, R5, RZ, P0 ;  /* 0x000000ff05007207 */ /* 0x001fca0000000000 */
[----:B------:R-:W-:-:S07]  /*2b90*/  IMAD.X R0, R5, 0x1, ~R0, P1 ;  /* 0x0000000105007824 */ /* 0x000fce00008e0e00 */
.L_x_6380:
[----:B------:R-:W-:Y:S02]  /*2ba0*/  ISETP.NE.U32.AND P0, PT, R0, RZ, PT ;  /* 0x000000ff0000720c */ /* 0x000fe40003f05070 */
[----:B------:R-:W-:-:S11]  /*2bb0*/  SHF.L.U32 R8, R20, 0x2, RZ ;  /* 0x0000000214087819 */ /* 0x000fd600000006ff */
[----:B------:R-:W-:Y:S05]  /*2bc0*/  @!P0 BRA `(.L_x_6381) ;  /* 0x00000000001c8947 */ /* 0x000fea0003800000 */
[----:B------:R-:W-:Y:S01]  /*2bd0*/  IMAD.MOV.U32 R15, RZ, RZ, R3 ;  /* 0x000000ffff0f7224 */ /* 0x000fe200078e0003 */
[----:B------:R-:W-:Y:S01]  /*2be0*/  MOV R12, 0x2c10 ;  /* 0x00002c10000c7802 */ /* 0x000fe20000000f00 */
[----:B------:R-:W-:-:S07]  /*2bf0*/  IMAD.MOV.U32 R17, RZ, RZ, R0 ;  /* 0x000000ffff117224 */ /* 0x000fce00078e0000 */
[----:B0-2---:R-:W-:Y:S05]  /*2c00*/  CALL.REL.NOINC `($__internal_28_$__cuda_sm20_rem_s64) ;  /* 0x0000000c00c47944 */ /* 0x005fea0003c00000 */
[----:B------:R-:W-:Y:S02]  /*2c10*/  IMAD.MOV.U32 R4, RZ, RZ, R10 ;  /* 0x000000ffff047224 */ /* 0x000fe400078e000a */
[----:B------:R-:W-:Y:S01]  /*2c20*/  IMAD.MOV.U32 R5, RZ, RZ, R11 ;  /* 0x000000ffff057224 */ /* 0x000fe200078e000b */
[----:B------:R-:W-:Y:S06]  /*2c30*/  BRA `(.L_x_6382) ;  /* 0x0000000000487947 */ /* 0x000fec0003800000 */
.L_x_6381:
        /* <DEDUP_REMOVED lines=18> */
.L_x_6382:
        /* <DEDUP_REMOVED lines=13> */
.L_x_6385:
        /* <DEDUP_REMOVED lines=13> */
[----:B------:R-:W-:Y:S02]  /*2f00*/  F2FP.F16.F32.PACK_AB R16, R5, R16 ;  /* 0x000000100510723e */ /* 0x000fe400000000ff */
[----:B------:R-:W-:Y:S02]  /*2f10*/  LEA.HI.X R5, R21, UR13, R14, 0x3, P1 ;  /* 0x0000000d15057c11 */ /* 0x000fe400088f1c0e */
[----:B------:R-:W-:Y:S02]  /*2f20*/  IADD3 R21, P1, R20, R21, RZ ;  /* 0x0000001514157210 */ /* 0x000fe40007f3e0ff */
[----:B------:R-:W-:-:S03]  /*2f30*/  F2FP.F16.F32.PACK_AB R17, R11, R10 ;  /* 0x0000000a0b11723e */ /* 0x000fc600000000ff */
[----:B------:R-:W-:Y:S02]  /*2f40*/  IMAD.SHL.U32 R7, R21, 0x4, RZ ;  /* 0x0000000415077824 */ /* 0x000fe400078e00ff */
[----:B------:R-:W-:Y:S01]  /*2f50*/  IMAD.X R14, RZ, RZ, R14, P1 ;  /* 0x000000ffff0e7224 */ /* 0x000fe200008e060e */
[----:B------:R0:W-:Y:S02]  /*2f60*/  STG.E.64 desc[UR14][R4.64], R16 ;  /* 0x0000001004007986 */ /* 0x0001e4000c101b0e */
[----:B------:R-:W-:Y:S02]  /*2f70*/  ISETP.GE.U32.AND P1, PT, R7, R2, PT ;  /* 0x000000020700720c */ /* 0x000fe40003f26070 */
[----:B------:R-:W-:-:S04]  /*2f80*/  SHF.L.U64.HI R6, R21, 0x2, R14 ;  /* 0x0000000215067819 */ /* 0x000fc8000001020e */
[----:B------:R-:W-:-:S13]  /*2f90*/  ISETP.GE.AND.EX P1, PT, R6, R13, PT, P1 ;  /* 0x0000000d0600720c */ /* 0x000fda0003f26310 */
[----:B0-----:R-:W-:Y:S05]  /*2fa0*/  @!P1 BRA `(.L_x_6385) ;  /* 0xfffffffc00a09947 */ /* 0x001fea000383ffff */
.L_x_6384:
[----:B------:R-:W-:Y:S05]  /*2fb0*/  BSYNC B0 ;  /* 0x0000000000007941 */ /* 0x000fea0003800000 */
.L_x_6383:
[----:B------:R-:W-:Y:S05]  /*2fc0*/  @P0 EXIT ;  /* 0x000000000000094d */ /* 0x000fea0003800000 */
.L_x_6386:
        /* <DEDUP_REMOVED lines=15> */
[----:B------:R-:W-:-:S05]  /*30c0*/  F2FP.F16.F32.PACK_AB R2, RZ, R2 ;  /* 0x00000002ff02723e */ /* 0x000fca00000000ff */
[----:B------:R0:W-:Y:S02]  /*30d0*/  STG.E.U16 desc[UR14][R8.64], R2 ;  /* 0x0000000208007986 */ /* 0x0001e4000c10150e */
[----:B------:R-:W-:Y:S05]  /*30e0*/  @!P0 BRA `(.L_x_6386) ;  /* 0xfffffffc00b88947 */ /* 0x000fea000383ffff */
[----:B------:R-:W-:Y:S05]  /*30f0*/  EXIT ;  /* 0x000000000000794d */ /* 0x000fea0003800000 */
.L_x_6379:
        /* <DEDUP_REMOVED lines=36> */
[----:B------:R-:W-:Y:S02]  /*3340*/  @P0 F2FP.F16.F32.PACK_AB R5, RZ, R9 ;  /* 0x00000009ff05023e */ /* 0x000fe400000000ff */
[----:B------:R-:W-:Y:S01]  /*3350*/  @P0 LEA.HI.X R9, R10, UR13, R11, 0x1, P1 ;  /* 0x0000000d0a090c11 */ /* 0x000fe200088f0c0b */
[----:B------:R-:W-:Y:S01]  /*3360*/  ULEA.HI.X UR13, UR4, UR13, UR7, 0x1, UP0 ;  /* 0x0000000d040d7291 */ /* 0x000fe200080f0c07 */
[----:B------:R-:W-:Y:S01]  /*3370*/  PRMT R7, R5, 0x7610, R7 ;  /* 0x0000761005077816 */ /* 0x000fe20000000007 */
[----:B------:R-:W-:-:S04]  /*3380*/  VIADD R5, R0, UR24 ;  /* 0x0000001800057c36 */ /* 0x000fc80008000000 */
[----:B------:R1:W-:Y:S01]  /*3390*/  @P0 STG.E.U16 desc[UR14][R8.64], R7 ;  /* 0x0000000708000986 */ /* 0x0003e2000c10150e */
[----:B------:R-:W-:-:S05]  /*33a0*/  VIMNMX.U32 R0, R5, R20, PT ;  /* 0x0000001405007248 */ /* 0x000fca0003fe0000 */
[----:B------:R-:W-:-:S07]  /*33b0*/  IMAD.IADD R0, R5, 0x1, -R0 ;  /* 0x0000000105007824 */ /* 0x000fce00078e0a00 */
.L_x_6387:
        /* <DEDUP_REMOVED lines=20> */
.L_x_6390:
        /* <DEDUP_REMOVED lines=9> */
[----:B------:R-:W-:Y:S02]  /*3590*/  F2FP.F16.F32.PACK_AB R18, R19, R18 ;  /* 0x000000121312723e */ /* 0x000fe400000000ff */
[----:B------:R-:W-:Y:S01]  /*35a0*/  F2FP.F16.F32.PACK_AB R19, R11, R10 ;  /* 0x0000000a0b13723e */ /* 0x000fe200000000ff */
[----:B------:R-:W-:-:S04]  /*35b0*/  IMAD.IADD R21, R20, 0x1, R21 ;  /* 0x0000000114157824 */ /* 0x000fc800078e0215 */
[----:B------:R0:W-:Y:S01]  /*35c0*/  STG.E.64 desc[UR14][R6.64], R18 ;  /* 0x0000001206007986 */ /* 0x0001e2000c101b0e */
[----:B------:R-:W-:-:S04]  /*35d0*/  SHF.L.U32 R5, R21, 0x2, RZ ;  /* 0x0000000215057819 */ /* 0x000fc800000006ff */
[----:B------:R-:W-:-:S13]  /*35e0*/  ISETP.GE.AND P0, PT, R5, R16, PT ;  /* 0x000000100500720c */ /* 0x000fda0003f06270 */
[----:B0-----:R-:W-:Y:S05]  /*35f0*/  @!P0 BRA `(.L_x_6390) ;  /* 0xfffffffc00c08947 */ /* 0x001fea000383ffff */
.L_x_6389:
[----:B------:R-:W-:Y:S05]  /*3600*/  BSYNC B0 ;  /* 0x0000000000007941 */ /* 0x000fea0003800000 */
.L_x_6388:
[----:B------:R-:W-:-:S13]  /*3610*/  ISETP.GE.AND P0, PT, R17, R0, PT ;  /* 0x000000001100720c */ /* 0x000fda0003f06270 */
[----:B------:R-:W-:Y:S05]  /*3620*/  @P0 EXIT ;  /* 0x000000000000094d */ /* 0x000fea0003800000 */
.L_x_6391:
[----:B------:R-:W-:-:S04]  /*3630*/  IMAD.WIDE R4, R17, 0x4, R12 ;  /* 0x0000000411047825 */ /* 0x000fc800078e020c */
[----:B-1----:R-:W-:Y:S02]  /*3640*/  IMAD.WIDE R6, R17, 0x4, R14 ;  /* 0x0000000411067825 */ /* 0x002fe400078e020e */
[----:B------:R-:W3:Y:S04]  /*3650*/  LDG.E R5, desc[UR14][R4.64] ;  /* 0x0000000e04057981 */ /* 0x000ee8000c1e1900 */
[----:B------:R-:W3:Y:S02]  /*3660*/  LDG.E R6, desc[UR14][R6.64] ;  /* 0x0000000e06067981 */ /* 0x000ee4000c1e1900 */
[----:B---3--:R-:W-:-:S05]  /*3670*/  FFMA.FTZ R8, R6, -UR16, R5 ;  /* 0x8000001006087c23 */ /* 0x008fca0008010005 */
[----:B------:R-:W-:Y:S01]  /*3680*/  F2FP.F16.F32.PACK_AB R5, RZ, R8 ;  /* 0x00000008ff05723e */ /* 0x000fe200000000ff */
[----:B------:R-:W-:-:S04]  /*3690*/  IMAD.WIDE R8, R17, 0x2, R2 ;  /* 0x0000000211087825 */ /* 0x000fc800078e0202 */
[----:B------:R-:W-:Y:S01]  /*36a0*/  IMAD.IADD R17, R20, 0x1, R17 ;  /* 0x0000000114117824 */ /* 0x000fe200078e0211 */
[----:B------:R0:W-:Y:S04]  /*36b0*/  STG.E.U16 desc[UR14][R8.64], R5 ;  /* 0x0000000508007986 */ /* 0x0001e8000c10150e */
[----:B------:R-:W-:-:S13]  /*36c0*/  ISETP.GE.AND P0, PT, R17, R0, PT ;  /* 0x000000001100720c */ /* 0x000fda0003f06270 */
[----:B0-----:R-:W-:Y:S05]  /*36d0*/  @!P0 BRA `(.L_x_6391) ;  /* 0xfffffffc00d48947 */ /* 0x001fea000383ffff */
[----:B------:R-:W-:Y:S05]  /*36e0*/  EXIT ;  /* 0x000000000000794d */ /* 0x000fea0003800000 */
        .weak           $__internal_27_$__cuda_sm20_div_u64
        .type           $__internal_27_$__cuda_sm20_div_u64,@function
        .size           $__internal_27_$__cuda_sm20_div_u64,($__internal_28_$__cuda_sm20_rem_s64 - $__internal_27_$__cuda_sm20_div_u64)
$__internal_27_$__cuda_sm20_div_u64:
        /* <DEDUP_REMOVED lines=66> */
[----:B------:R-:W-:Y:S06]  /*3b10*/  RET.REL.NODEC R4 `(_ZN2at6native43_GLOBAL__N__9ae7fba5_10_SoftMax_cu_9f978f6320cunn_SoftMaxBackwardILi4EN3c104HalfEffNS1_23SoftMaxBackwardEpilogueEEEvPT0_PKT2_SA_l) ;  /* 0xffffffc404387950 */ /* 0x000fec0003c3ffff */
        .weak           $__internal_28_$__cuda_sm20_rem_s64
        .type           $__internal_28_$__cuda_sm20_rem_s64,@function
        .size           $__internal_28_$__cuda_sm20_rem_s64,(.L_x_12041 - $__internal_28_$__cuda_sm20_rem_s64)
$__internal_28_$__cuda_sm20_rem_s64:
        /* <DEDUP_REMOVED lines=77> */
[----:B------:R-:W-:Y:S06]  /*3ff0*/  RET.REL.NODEC R4 `(_ZN2at6native43_GLOBAL__N__9ae7fba5_10_SoftMax_cu_9f978f6320cunn_SoftMaxBackwardILi4EN3c104HalfEffNS1_23SoftMaxBackwardEpilogueEEEvPT0_PKT2_SA_l) ;  /* 0xffffffc004007950 */ /* 0x000fec0003c3ffff */
.L_x_6392:
        /* <DEDUP_REMOVED lines=16> */
.L_x_12041:


//--------------------- .text._ZN2at6native43_GLOBAL__N__9ae7fba5_10_SoftMax_cu_9f978f6324cunn_SoftMaxBackwardSmemILi4EN3c104HalfEffNS1_23SoftMaxBackwardEpilogueEEEvPT0_PKT2_SA_l --------------------------
	.section	.text._ZN2at6native43_GLOBAL__N__9ae7fba5_10_SoftMax_cu_9f978f6324cunn_SoftMaxBackwardSmemILi4EN3c104HalfEffNS1_23SoftMaxBackwardEpilogueEEEvPT0_PKT2_SA_l,"ax",@progbits
	.align	128
.text._ZN2at6native43_GLOBAL__N__9ae7fba5_10_SoftMax_cu_9f978f6324cunn_SoftMaxBackwardSmemILi4EN3c104HalfEffNS1_23SoftMaxBackwardEpilogueEEEvPT0_PKT2_SA_l:
        .type           _ZN2at6native43_GLOBAL__N__9ae7fba5_10_SoftMax_cu_9f978f6324cunn_SoftMaxBackwardSmemILi4EN3c104HalfEffNS1_23SoftMaxBackwardEpilogueEEEvPT0_PKT2_SA_l,@function
        .size           _ZN2at6native43_GLOBAL__N__9ae7fba5_10_SoftMax_cu_9f978f6324cunn_SoftMaxBackwardSmemILi4EN3c104HalfEffNS1_23SoftMaxBackwardEpilogueEEEvPT0_PKT2_SA_l,(.L_x_12044 - _ZN2at6native43_GLOBAL__N__9ae7fba5_10_SoftMax_cu_9f978f6324cunn_SoftMaxBackwardSmemILi4EN3c104HalfEffNS1_23SoftMaxBackwardEpilogueEEEvPT0_PKT2_SA_l)
        .other          _ZN2at6native43_GLOBAL__N__9ae7fba5_10_SoftMax_cu_9f978f6324cunn_SoftMaxBackwardSmemILi4EN3c104HalfEffNS1_23SoftMaxBackwardEpilogueEEEvPT0_PKT2_SA_l,@"STO_CUDA_ENTRY STV_DEFAULT"
_ZN2at6native43_GLOBAL__N__9ae7fba5_10_SoftMax_cu_9f978f6324cunn_SoftMaxBackwardSmemILi4EN3c104HalfEffNS1_23SoftMaxBackwardEpilogueEEEvPT0_PKT2_SA_l:
        /* <DEDUP_REMOVED lines=23> */
.L_x_6395:
        /* <DEDUP_REMOVED lines=14> */
.L_x_6394:
[----:B------:R-:W-:Y:S05]  /*0250*/  BSYNC B0 ;  /* 0x0000000000007941 */ /* 0x000fea0003800000 */
.L_x_6393:
        /* <DEDUP_REMOVED lines=44> */
.L_x_6404:
[----:B-1----:R-:W-:-:S07]  /*0520*/  FADD.FTZ R6, R10, R11 ;  /* 0x0000000b0a067221 */ /* 0x002fce0000010000 */
.L_x_6396:
        /* <DEDUP_REMOVED lines=12> */
.L_x_6398:
        /* <DEDUP_REMOVED lines=9> */
[----:B------:R-:W-:Y:S02]  /*0680*/  F2FP.F16.F32.PACK_AB R20, R9, R14 ;  /* 0x0000000e0914723e */ /* 0x000fe400000000ff */
[----:B------:R-:W-:Y:S01]  /*0690*/  VIADD R0, R0, UR5 ;  /* 0x0000000500007c36 */ /* 0x000fe20008000000 */
[----:B------:R-:W-:-:S04]  /*06a0*/  F2FP.F16.F32.PACK_AB R21, R11, R10 ;  /* 0x0000000a0b15723e */ /* 0x000fc800000000ff */
[----:B------:R-:W-:Y:S01]  /*06b0*/  SHF.L.U32 R5, R0, 0x2, RZ ;  /* 0x0000000200057819 */ /* 0x000fe200000006ff */
[----:B------:R1:W-:Y:S03]  /*06c0*/  STG.E.64 desc[UR6][R6.64], R20 ;  /* 0x0000001406007986 */ /* 0x0003e6000c101b06 */
[----:B------:R-:W-:Y:S02]  /*06d0*/  ISETP.GE.U32.AND P0, PT, R5, R2, PT ;  /* 0x000000020500720c */ /* 0x000fe40003f06070 */
[----:B------:R-:W-:-:S04]  /*06e0*/  SHF.R.S32.HI R4, RZ, 0x1f, R5 ;  /* 0x0000001fff047819 */ /* 0x000fc80000011405 */
[----:B------:R-:W-:-:S13]  /*06f0*/  ISETP.GE.AND.EX P0, PT, R4, R3, PT, P0 ;  /* 0x000000030400720c */ /* 0x000fda0003f06300 */
[----:B-1----:R-:W-:Y:S05]  /*0700*/  @!P0 BRA `(.L_x_6398) ;  /* 0xfffffffc00b88947 */ /* 0x002fea000383ffff */
[----:B------:R-:W-:Y:S05]  /*0710*/  EXIT ;  /* 0x000000000000794d */ /* 0x000fea0003800000 */
.L_x_6397:
[----:B------:R-:W-:Y:S01]  /*0720*/  HFMA2.MMA R21, -RZ, RZ, 0, 1.847743988037109375e-06 ;  /* 0x0000001fff157435 */ /* 0x000fe200000001ff */
[----:B------:R-:W-:Y:S02]  /*0730*/  IMAD.MOV.U32 R17, RZ, RZ, 0x10 ;  /* 0x00000010ff117424 */ /* 0x000fe400078e00ff */
[----:B------:R-:W-:-:S08]  /*0740*/  IMAD.MOV.U32 R12, RZ, RZ, -0x1 ;  /* 0xffffffffff0c7424 */ /* 0x000fd000078e00ff */
[----:B-1----:R-:W-:Y:S05]  /*0750*/  WARPSYNC.COLLECTIVE R12, `(.L_x_6399) ;  /* 0x000000000c087348 */ /* 0x002fea0003c00000 */
[----:B-1----:R0:W1:Y:S02]  /*0760*/  SHFL.DOWN P1, R11, R6, R17, R21 ;  /* 0x08000011060b7389 */ /* 0x0020640000020015 */
[----:B01----:R-:W-:Y:S01]  /*0770*/  ENDCOLLECTIVE ;  /* 0x000000000000791b */ /* 0x003fe20003800000 */
.L_x_6399:
[----:B------:R-:W-:Y:S01]  /*0780*/  HFMA2.MMA R17, -RZ, RZ, 0, 4.76837158203125e-07 ;  /* 0x00000008ff117435 */ /* 0x000fe200000001ff */
[----:B------:R-:W-:-:S05]  /*0790*/  MOV R5, R11 ;  /* 0x0000000b00057202 */ /* 0x000fca0000000f00 */
[----:B------:R-:W-:-:S04]  /*07a0*/  FADD.FTZ R5, R6, R5 ;  /* 0x0000000506057221 */ /* 0x000fc80000010000 */
[----:B------:R-:W-:-:S07]  /*07b0*/  IMAD.MOV.U32 R6, RZ, RZ, R5 ;  /* 0x000000ffff067224 */ /* 0x000fce00078e0005 */
[----:B------:R-:W-:Y:S05]  /*07c0*/  WARPSYNC.COLLECTIVE R12, `(.L_x_6400) ;  /* 0x000000000c087348 */ /* 0x000fea0003c00000 */
[----:B------:R0:W1:Y:S02]  /*07d0*/  SHFL.DOWN P1, R11, R6, R17, R21 ;  /* 0x08000011060b7389 */ /* 0x0000640000020015 */
[----:B01----:R-:W-:Y:S01]  /*07e0*/  ENDCOLLECTIVE ;  /* 0x000000000000791b */ /* 0x003fe20003800000 */
.L_x_6400:
[----:B------:R-:W-:Y:S02]  /*07f0*/  IMAD.MOV.U32 R17, RZ, RZ, 0x4 ;  /* 0x00000004ff117424 */ /* 0x000fe400078e00ff */
[----:B------:R-:W-:-:S04]  /*0800*/  IMAD.MOV.U32 R4, RZ, RZ, R11 ;  /* 0x000000ffff047224 */ /* 0x000fc800078e000b */
[----:B------:R-:W-:-:S05]  /*0810*/  FADD.FTZ R4, R5, R4 ;  /* 0x0000000405047221 */ /* 0x000fca0000010000 */
[----:B------:R-:W-:-:S07]  /*0820*/  MOV R6, R4 ;  /* 0x0000000400067202 */ /* 0x000fce0000000f00 */
[----:B------:R-:W-:Y:S05]  /*0830*/  WARPSYNC.COLLECTIVE R12, `(.L_x_6401) ;  /* 0x000000000c087348 */ /* 0x000fea0003c00000 */
[----:B------:R0:W1:Y:S02]  /*0840*/  SHFL.DOWN P1, R11, R6, R17, R21 ;  /* 0x08000011060b7389 */ /* 0x0000640000020015 */
[----:B01----:R-:W-:Y:S01]  /*0850*/  ENDCOLLECTIVE ;  /* 0x000000000000791b */ /* 0x003fe20003800000 */
.L_x_6401:
[----:B------:R-:W-:Y:S01]  /*0860*/  HFMA2.MMA R17, -RZ, RZ, 0, 1.1920928955078125e-07 ;  /* 0x00000002ff117435 */ /* 0x000fe200000001ff */
[----:B------:R-:W-:-:S05]  /*0870*/  MOV R7, R11 ;  /* 0x0000000b00077202 */ /* 0x000fca0000000f00 */
[----:B------:R-:W-:-:S04]  /*0880*/  FADD.FTZ R7, R4, R7 ;  /* 0x0000000704077221 */ /* 0x000fc80000010000 */
[----:B------:R-:W-:-:S07]  /*0890*/  IMAD.MOV.U32 R6, RZ, RZ, R7 ;  /* 0x000000ffff067224 */ /* 0x000fce00078e0007 */
[----:B------:R-:W-:Y:S05]  /*08a0*/  WARPSYNC.COLLECTIVE R12, `(.L_x_6402) ;  /* 0x000000000c087348 */ /* 0x000fea0003c00000 */
[----:B------:R0:W1:Y:S02]  /*08b0*/  SHFL.DOWN P1, R11, R6, R17, R21 ;  /* 0x08000011060b7389 */ /* 0x0000640000020015 */
[----:B01----:R-:W-:Y:S01]  /*08c0*/  ENDCOLLECTIVE ;  /* 0x000000000000791b */ /* 0x003fe20003800000 */
.L_x_6402:
[----:B------:R-:W-:Y:S02]  /*08d0*/  IMAD.MOV.U32 R17, RZ, RZ, 0x1 ;  /* 0x00000001ff117424 */ /* 0x000fe400078e00ff */
[----:B------:R-:W-:-:S04]  /*08e0*/  IMAD.MOV.U32 R10, RZ, RZ, R11 ;  /* 0x000000ffff0a7224 */ /* 0x000fc800078e000b */
[----:B------:R-:W-:-:S05]  /*08f0*/  FADD.FTZ R10, R7, R10 ;  /* 0x0000000a070a7221 */ /* 0x000fca0000010000 */
[----:B------:R-:W-:-:S07]  /*0900*/  MOV R6, R10 ;  /* 0x0000000a00067202 */ /* 0x000fce0000000f00 */
[----:B------:R-:W-:Y:S05]  /*0910*/  WARPSYNC.COLLECTIVE R12, `(.L_x_6403) ;  /* 0x000000000c087348 */ /* 0x000fea0003c00000 */
[----:B------:R0:W1:Y:S02]  /*0920*/  SHFL.DOWN P1, R11, R6, R17, R21 ;  /* 0x08000011060b7389 */ /* 0x0000640000020015 */
[----:B01----:R-:W-:Y:S01]  /*0930*/  ENDCOLLECTIVE ;  /* 0x000000000000791b */ /* 0x003fe20003800000 */
.L_x_6403:
[----:B------:R-:W-:Y:S05]  /*0940*/  BRA `(.L_x_6404) ;  /* 0xfffffff800f47947 */ /* 0x000fea000383ffff */
.L_x_6405:
        /* <DEDUP_REMOVED lines=11> */
.L_x_12044:


//--------------------- .text._ZN2at6native43_GLOBAL__N__9ae7fba5_10_SoftMax_cu_9f978f6320cunn_SoftMaxBackwardILi8EN3c104HalfEfS4_NS1_23SoftMaxBackwardEpilogueEEEvPT0_PKT2_SA_l --------------------------
	.section	.text._ZN2at6native43_GLOBAL__N__9ae7fba5_10_SoftMax_cu_9f978f6320cunn_SoftMaxBackwardILi8EN3c104HalfEfS4_NS1_23SoftMaxBackwardEpilogueEEEvPT0_PKT2_SA_l,"ax",@progbits
	.align	128
.text._ZN2at6native43_GLOBAL__N__9ae7fba5_10_SoftMax_cu_9f978f6320cunn_SoftMaxBackwardILi8EN3c104HalfEfS4_NS1_23SoftMaxBackwardEpilogueEEEvPT0_PKT2_SA_l:
        .type           _ZN2at6native43_GLOBAL__N__9ae7fba5_10_SoftMax_cu_9f978f6320cunn_SoftMaxBackwardILi8EN3c104HalfEfS4_NS1_23SoftMaxBackwardEpilogueEEEvPT0_PKT2_SA_l,@function
        .size           _ZN2at6native43_GLOBAL__N__9ae7fba5_10_SoftMax_cu_9f978f6320cunn_SoftMaxBackwardILi8EN3c104HalfEfS4_NS1_23SoftMaxBackwardEpilogueEEEvPT0_PKT2_SA_l,(.L_x_12045 - _ZN2at6native43_GLOBAL__N__9ae7fba5_10_SoftMax_cu_9f978f6320cunn_SoftMaxBackwardILi8EN3c104HalfEfS4_NS1_23SoftMaxBackwardEpilogueEEEvPT0_PKT2_SA_l)
        .other          _ZN2at6native43_GLOBAL__N__9ae7fba5_10_SoftMax_cu_9f978f6320cunn_SoftMaxBackwardILi8EN3c104HalfEfS4_NS1_23SoftMaxBackwardEpilogueEEEvPT0_PKT2_SA_l,@"STO_CUDA_ENTRY STV_DEFAULT"
_ZN2at6native43_GLOBAL__N__9ae7fba5_10_SoftMax_cu_9f978f6320cunn_SoftMaxBackwardILi8EN3c104HalfEfS4_NS1_23SoftMaxBackwardEpilogueEEEvPT0_PKT2_SA_l:
        /* <DEDUP_REMOVED lines=9> */
[----:B------:R-:W-:Y:S01]  /*0090*/  MOV R0, UR24 ;  /* 0x0000001800007c02 */ /* 0x000fe20008000f00 */
[----:B------:R-:W-:Y:S01]  /*00a0*/  IMAD.U32 R2, RZ, RZ, UR25 ;  /* 0x00000019ff027e24 */ /* 0x000fe2000f8e00ff */
[----:B------:R-:W-:-:S03]  /*00b0*/  ULDC.64 UR16, c[0x0][0x208] ;  /* 0x0000820000107ab9 */ /* 0x000fc60000000a00 */
        /* <DEDUP_REMOVED lines=23> */
[----:B------:R-:W-:Y:S01]  /*0230*/  IMAD.U32 R6, RZ, RZ, UR21 ;  /* 0x00000015ff067e24 */ /* 0x000fe2000f8e00ff */
[----:B------:R-:W-:-:S04]  /*0240*/  ISETP.LT.U32.AND P0, PT, R12, UR18, PT ;  /* 0x000000120c007c0c */ /* 0x000fc8000bf01070 */
[----:B------:R-:W-:-:S04]  /*0250*/  MOV R3, UR19 ;  /* 0x0000001300037c02 */ /* 0x000fc80008000f00 */
[----:B------:R-:W-:-:S04]  /*0260*/  ISETP.GT.AND.EX P0, PT, R3, RZ, PT, P0 ;  /* 0x000000ff0300720c */ /* 0x000fc80003f04300 */
[----:B------:R-:W-:-:S13]  /*0270*/  ISETP.GT.U32.OR.EX P0, PT, RZ, RZ, !P0, P1 ;  /* 0x000000ffff00720c */ /* 0x000fda0004704510 */
[----:B------:R-:W-:-:S04]  /*0280*/  @!P0 IADD3 R5, P1, P2, R4, -UR22, R12 ;  /* 0x8000001604058c10 */ /* 0x000fc8000fa3e00c */
[----:B------:R-:W-:Y:S02]  /*0290*/  @!P0 IADD3.X R6, R6, -0x1, RZ, P1, P2 ;  /* 0xffffffff06068810 */ /* 0x000fe40000fe44ff */
[----:B------:R-:W-:-:S04]  /*02a0*/  @!P0 LEA R4, P1, R5, UR8, 0x1 ;  /* 0x0000000805048c11 */ /* 0x000fc8000f8208ff */
[----:B------:R-:W-:-:S05]  /*02b0*/  @!P0 LEA.HI.X R5, R5, UR9, R6, 0x1, P1 ;  /* 0x0000000905058c11 */ /* 0x000fca00088f0c06 */
[----:B------:R-:W2:Y:S01]  /*02c0*/  @!P0 LDG.E.U16 R4, desc[UR16][R4.64] ;  /* 0x0000001004048981 */ /* 0x000ea2000c1e1500 */
[----:B------:R-:W-:Y:S01]  /*02d0*/  ULDC UR5, c[0x0][0x0] ;  /* 0x0000000000057ab9 */ /* 0x000fe20000000800 */
[----:B------:R-:W-:Y:S01]  /*02e0*/  HFMA2.MMA R8, -RZ, RZ, 0, 0 ;  /* 0x00000000ff087435 */ /* 0x000fe200000001ff */
[----:B------:R-:W-:Y:S02]  /*02f0*/  UISETP.LT.U32.AND UP0, UPT, UR18, UR5, UPT ;  /* 0x000000051200728c */ /* 0x000fe4000bf01070 */
[----:B------:R-:W-:Y:S02]  /*0300*/  UIADD3 UR14, UP1, UP2, -UR22, UR14, UR5 ;  /* 0x0000000e160e7290 */ /* 0x000fe4000fa3e105 */
[----:B------:R-:W-:-:S04]  /*0310*/  UISETP.LT.AND.EX UP0, UPT, UR19, URZ, UPT, UP0 ;  /* 0x0000003f1300728c */ /* 0x000fc8000bf01300 */
[----:B------:R-:W-:Y:S02]  /*0320*/  USEL UR10, UR18, UR5, UP0 ;  /* 0x00000005120a7287 */ /* 0x000fe40008000000 */
[----:B------:R-:W-:Y:S02]  /*0330*/  USEL UR15, UR19, URZ, UP0 ;  /* 0x0000003f130f7287 */ /* 0x000fe40008000000 */
[----:B------:R-:W-:Y:S02]  /*0340*/  UIADD3 UR10, UP0, -UR10, UR18, URZ ;  /* 0x000000120a0a7290 */ /* 0x000fe4000ff1e13f */
[----:B------:R-:W-:Y:S02]  /*0350*/  UIADD3.X UR5, UR21, -0x1, URZ, UP1, UP2 ;  /* 0xffffffff15057890 */ /* 0x000fe40008fe443f */
[----:B------:R-:W-:Y:S02]  /*0360*/  UIADD3.X UR15, ~UR15, UR19, URZ, UP0, !UPT ;  /* 0x000000130f0f7290 */ /* 0x000fe400087fe53f */
[----:B------:R-:W-:Y:S01]  /*0370*/  ULEA UR8, UP1, UR14, UR8, 0x1 ;  /* 0x000000080e087291 */ /* 0x000fe2000f82083f */
[----:B------:R-:W-:-:S03]  /*0380*/  IMAD.U32 R3, RZ, RZ, UR10 ;  /* 0x0000000aff037e24 */ /* 0x000fc6000f8e00ff */
[----:B------:R-:W-:Y:S01]  /*0390*/  MOV R9, UR15 ;  /* 0x0000000f00097c02 */ /* 0x000fe20008000f00 */
[----:B------:R-:W-:Y:S01]  /*03a0*/  ULEA.HI.X UR9, UR14, UR9, UR5, 0x1, UP1 ;  /* 0x000000090e097291 */ /* 0x000fe200088f0c05 */
[----:B--2---:R-:W-:-:S05]  /*03b0*/  @!P0 HADD2.F32 R4, -RZ, R4.H0_H0 ;  /* 0x20000004ff048230 */ /* 0x004fca0000004100 */
[----:B------:R-:W-:Y:S01]  /*03c0*/  @!P0 FADD.FTZ R8, RZ, R4 ;  /* 0x00000004ff088221 */ /* 0x000fe20000010000 */
[----:B------:R-:W-:Y:S06]  /*03d0*/  BRA `(.L_x_6409) ;  /* 0x0000000000147947 */ /* 0x000fec0003800000 */
.L_x_6408:
[----:B------:R-:W-:Y:S01]  /*03e0*/  IMAD.U32 R3, RZ, RZ, UR24 ;  /* 0x00000018ff037e24 */ /* 0x000fe2000f8e00ff */
[----:B------:R-:W-:Y:S01]  /*03f0*/  MOV R9, UR25 ;  /* 0x0000001900097c02 */ /* 0x000fe20008000f00 */
[----:B------:R-:W-:Y:S01]  /*0400*/  IMAD.MOV.U32 R8, RZ, RZ, RZ ;  /* 0x000000ffff087224 */ /* 0x000fe200078e00ff */
[----:B------:R-:W-:Y:S01]  /*0410*/  UMOV UR8, UR6 ;  /* 0x0000000600087c82 */ /* 0x000fe20008000000 */
[----:B------:R-:W-:-:S05]  /*0420*/  UMOV UR9, UR7 ;  /* 0x0000000700097c82 */ /* 0x000fca0008000000 */
.L_x_6409:
[----:B------:R-:W-:Y:S01]  /*0430*/  ISETP.NE.U32.AND P0, PT, R9, RZ, PT ;  /* 0x000000ff0900720c */ /* 0x000fe20003f05070 */
[----:B------:R-:W-:Y:S02]  /*0440*/  ULDC UR10, c[0x0][0x0] ;  /* 0x00000000000a7ab9 */ /* 0x000fe40000000800 */
[----:B------:R-:W-:-:S10]  /*0450*/  USHF.L.U32 UR5, UR10, 0x3, URZ ;  /* 0x000000030a057899 */ /* 0x000fd4000800063f */
[----:B------:R-:W-:Y:S05]  /*0460*/  @!P0 BRA `(.L_x_6410) ;  /* 0x0000000000148947 */ /* 0x000fea0003800000 */
[----:B------:R-:W-:Y:S01]  /*0470*/  MOV R15, R3 ;  /* 0x00000003000f7202 */ /* 0x000fe20000000f00 */
[----:B------:R-:W-:Y:S01]  /*0480*/  IMAD.U32 R13, RZ, RZ, UR5 ;  /* 0x00000005ff0d7e24 */ /* 0x000fe2000f8e00ff */
[----:B------:R-:W-:-:S07]  /*0490*/  MOV R14, 0x4b0 ;  /* 0x000004b0000e7802 */ /* 0x000fce0000000f00 */
[----:B0-----:R-:W-:Y:S05]  /*04a0*/  CALL.REL.NOINC `($__internal_29_$__cuda_sm20_rem_s64) ;  /* 0x0000003800e47944 */ /* 0x001fea0003c00000 */
[----:B------:R-:W-:Y:S05]  /*04b0*/  BRA `(.L_x_6411) ;  /* 0x00000000004c7947 */ /* 0x000fea0003800000 */
.L_x_6410:
[----:B------:R-:W1:Y:S01]  /*04c0*/  I2F.U32.RP R6, UR5 ;  /* 0x0000000500067d06 */ /* 0x000e620008209000 */
[----:B------:R-:W-:Y:S01]  /*04d0*/  IMAD R7, RZ, RZ, -UR5 ;  /* 0x80000005ff077e24 */ /* 0x000fe2000f8e02ff */
[----:B------:R-:W-:-:S06]  /*04e0*/  ISETP.NE.U32.AND P1, PT, RZ, UR5, PT ;  /* 0x00000005ff007c0c */ /* 0x000fcc000bf25070 */
[----:B-1----:R-:W1:Y:S02]  /*04f0*/  MUFU.RCP R6, R6 ;  /* 0x0000000600067308 */ /* 0x002e640000001000 */
[----:B-1----:R-:W-:-:S06]  /*0500*/  IADD3 R4, R6, 0xffffffe, RZ ;  /* 0x0ffffffe06047810 */ /* 0x002fcc0007ffe0ff */
[----:B------:R1:W2:Y:S02]  /*0510*/  F2I.FTZ.U32.TRUNC.NTZ R5, R4 ;  /* 0x0000000400057305 */ /* 0x0002a4000021f000 */
[----:B-1----:R-:W-:Y:S01]  /*0520*/  HFMA2.MMA R4, -RZ, RZ, 0, 0 ;  /* 0x00000000ff047435 */ /* 0x002fe200000001ff */
[----:B--2---:R-:W-:-:S09]  /*0530*/  IMAD R7, R7, R5, RZ ;  /* 0x0000000507077224 */ /* 0x004fd200078e02ff */
[----:B------:R-:W-:-:S04]  /*0540*/  IMAD.HI.U32 R10, R5, R7, R4 ;  /* 0x00000007050a7227 */ /* 0x000fc800078e0004 */
[----:B------:R-:W-:Y:S02]  /*0550*/  IMAD.MOV.U32 R5, RZ, RZ, RZ ;  /* 0x000000ffff057224 */ /* 0x000fe400078e00ff */
[----:B------:R-:W-:-:S04]  /*0560*/  IMAD.HI.U32 R10, R10, R3, RZ ;  /* 0x000000030a0a7227 */ /* 0x000fc800078e00ff */
[----:B------:R-:W-:-:S04]  /*0570*/  IMAD.MOV R10, RZ, RZ, -R10 ;  /* 0x000000ffff0a7224 */ /* 0x000fc800078e0a0a */
[----:B------:R-:W-:-:S05]  /*0580*/  IMAD R7, R10, UR5, R3 ;  /* 0x000000050a077c24 */ /* 0x000fca000f8e0203 */
[----:B------:R-:W-:-:S13]  /*0590*/  ISETP.GE.U32.AND P0, PT, R7, UR5, PT ;  /* 0x0000000507007c0c */ /* 0x000fda000bf06070 */
[----:B------:R-:W-:-:S04]  /*05a0*/  @P0 IADD3 R7, R7, -UR5, RZ ;  /* 0x8000000507070c10 */ /* 0x000fc8000fffe0ff */
[----:B------:R-:W-:-:S13]  /*05b0*/  ISETP.GE.U32.AND P0, PT, R7, UR5, PT ;  /* 0x0000000507007c0c */ /* 0x000fda000bf06070 */
[----:B------:R-:W-:Y:S01]  /*05c0*/  @P0 VIADD R7, R7, -UR5 ;  /* 0x8000000507070c36 */ /* 0x000fe20008000000 */
[----:B------:R-:W-:-:S04]  /*05d0*/  @!P1 LOP3.LUT R7, RZ, UR5, RZ, 0x33, !PT ;  /* 0x00000005ff079c12 */ /* 0x000fc8000f8e33ff */
[----:B------:R-:W-:-:S07]  /*05e0*/  MOV R4, R7 ;  /* 0x0000000700047202 */ /* 0x000fce0000000f00 */
.L_x_6411:
[----:B------:R-:W-:Y:S01]  /*05f0*/  IADD3 R11, P0, R3, -R4, RZ ;  /* 0x80000004030b7210 */ /* 0x000fe20007f1e0ff */
[----:B------:R-:W-:Y:S01]  /*0600*/  BSSY B1, `(.L_x_6412) ;  /* 0x0000028000017945 */ /* 0x000fe20003800000 */
[C---:B0-----:R-:W-:Y:S02]  /*0610*/  SHF.L.U32 R4, R12.reuse, 0x3, RZ ;  /* 0x000000030c047819 */ /* 0x041fe400000006ff */
[-C--:B------:R-:W-:Y:S01]  /*0620*/  IADD3 R10, P3, R12, R11.reuse, RZ ;  /* 0x0000000b0c0a7210 */ /* 0x080fe20007f7e0ff */
[----:B------:R-:W-:Y:S01]  /*0630*/  IMAD.X R13, R9, 0x1, ~R5, P0 ;  /* 0x00000001090d7824 */ /* 0x000fe200000e0e05 */
[----:B------:R-:W-:Y:S02]  /*0640*/  ISETP.GE.U32.AND P2, PT, R4, R11, PT ;  /* 0x0000000b0400720c */ /* 0x000fe40003f46070 */
[----:B------:R-:W-:Y:S02]  /*0650*/  SHF.R.U32.HI R4, RZ, 0x1d, R12 ;  /* 0x0000001dff047819 */ /* 0x000fe4000001160c */
[----:B------:R-:W-:-:S02]  /*0660*/  ISETP.GE.U32.AND P1, PT, R10, R3, PT ;  /* 0x000000030a00720c */ /* 0x000fc40003f26070 */
[-C--:B------:R-:W-:Y:S02]  /*0670*/  ISETP.GE.AND.EX P2, PT, R4, R13.reuse, PT, P2 ;  /* 0x0000000d0400720c */ /* 0x080fe40003f46320 */
[----:B------:R-:W-:Y:S02]  /*0680*/  IADD3.X R14, RZ, R13, RZ, P3, !PT ;  /* 0x0000000dff0e7210 */ /* 0x000fe40001ffe4ff */
[----:B------:R-:W-:Y:S02]  /*0690*/  PLOP3.LUT P0, PT, PT, PT, PT, 0x8, 0x0 ;  /* 0x000000000000781c */ /* 0x000fe40003f0e170 */
[----:B------:R-:W-:-:S07]  /*06a0*/  ISETP.GE.AND.EX P1, PT, R14, R9, PT, P1 ;  /* 0x000000090e00720c */ /* 0x000fce0003f26310 */
[----:B------:R-:W-:Y:S06]  /*06b0*/  @P2 BRA `(.L_x_6413) ;  /* 0x0000000000702947 */ /* 0x000fec0003800000 */
[----:B------:R-:W-:Y:S01]  /*06c0*/  IMAD.MOV.U32 R15, RZ, RZ, R12 ;  /* 0x000000ffff0f7224 */ /* 0x000fe200078e000c */
[----:B------:R-:W-:-:S11]  /*06d0*/  HFMA2.MMA R12, -RZ, RZ, 0, 0 ;  /* 0x00000000ff0c7435 */ /* 0x000fd600000001ff */
.L_x_6414:
[----:B------:R-:W-:-:S04]  /*06e0*/  LEA R4, P2, R15, UR8, 0x4 ;  /* 0x000000080f047c11 */ /* 0x000fc8000f8420ff */
[----:B------:R-:W-:-:S06]  /*06f0*/  LEA.HI.X R5, R15, UR9, R12, 0x4, P2 ;  /* 0x000000090f057c11 */ /* 0x000fcc00090f240c */
[----:B------:R-:W2:Y:S01]  /*0700*/  LDG.E.128 R4, desc[UR16][R4.64] ;  /* 0x0000001004047981 */ /* 0x000ea2000c1e1d00 */
[----:B------:R-:W-:-:S04]  /*0710*/  IADD3 R15, P2, R15, UR10, RZ ;  /* 0x0000000a0f0f7c10 */ /* 0x000fc8000ff5e0ff */
[----:B------:R-:W-:Y:S01]  /*0720*/  IADD3.X R12, RZ, R12, RZ, P2, !PT ;  /* 0x0000000cff0c7210 */ /* 0x000fe200017fe4ff */
[--C-:B--2---:R-:W-:Y:S02]  /*0730*/  HADD2.F32 R17, -RZ, R4.reuse.H0_H0 ;  /* 0x20000004ff117230 */ /* 0x104fe40000004100 */
[----:B------:R-:W-:Y:S02]  /*0740*/  HADD2.F32 R16, -RZ, R4.H1_H1 ;  /* 0x30000004ff107230 */ /* 0x000fe40000004100 */
[----:B------:R-:W-:Y:S02]  /*0750*/  HADD2.F32 R19, -RZ, R5.H0_H0 ;  /* 0x20000005ff137230 */ /* 0x000fe40000004100 */
[----:B------:R-:W-:Y:S01]  /*0760*/  FADD.FTZ R17, R17, R8 ;  /* 0x0000000811117221 */ /* 0x000fe20000010000 */
[----:B------:R-:W-:-:S03]  /*0770*/  IMAD.SHL.U32 R4, R15, 0x8, RZ ;  /* 0x000000080f047824 */ /* 0x000fc600078e00ff */
[----:B------:R-:W-:Y:S01]  /*0780*/  FADD.FTZ R16, R17, R16 ;  /* 0x0000001011107221 */ /* 0x000fe20000010000 */
[----:B------:R-:W-:Y:S01]  /*0790*/  HADD2.F32 R17, -RZ, R5.H1_H1 ;  /* 0x30000005ff117230 */ /* 0x000fe20000004100 */
[----:B------:R-:W-:Y:S01]  /*07a0*/  ISETP.GE.U32.AND P2, PT, R4, R11, PT ;  /* 0x0000000b0400720c */ /* 0x000fe20003f46070 */
[--C-:B------:R-:W-:Y:S02]  /*07b0*/  HADD2.F32 R5, -RZ, R6.reuse.H1_H1 ;  /* 0x30000006ff057230 */ /* 0x100fe40000004100 */
[----:B------:R-:W-:Y:S01]  /*07c0*/  FADD.FTZ R16, R16, R19 ;  /* 0x0000001310107221 */ /* 0x000fe20000010000 */
[----:B------:R-:W-:Y:S01]  /*07d0*/  HADD2.F32 R19, -RZ, R6.H0_H0 ;  /* 0x20000006ff137230 */ /* 0x000fe20000004100 */
[----:B------:R-:W-:Y:S01]  /*07e0*/  SHF.L.U64.HI R6, R15, 0x3, R12 ;  /* 0x000000030f067819 */ /* 0x000fe2000001020c */
[--C-:B------:R-:W-:Y:S02]  /*07f0*/  HADD2.F32 R4, -RZ, R7.reuse.H0_H0 ;  /* 0x20000007ff047230 */ /* 0x100fe40000004100 */
[----:B------:R-:W-:Y:S01]  /*0800*/  FADD.FTZ R16, R16, R17 ;  /* 0x0000001110107221 */ /* 0x000fe20000010000 */
[----:B------:R-:W-:Y:S01]  /*0810*/  HADD2.F32 R7, -RZ, R7.H1_H1 ;  /* 0x30000007ff077230 */ /* 0x000fe20000004100 */
[----:B------:R-:W-:-:S02]  /*0820*/  ISETP.GE.AND.EX P2, PT, R6, R13, PT, P2 ;  /* 0x0000000d0600720c */ /* 0x000fc40003f46320 */
[----:B------:R-:W-:-:S04]  /*0830*/  FADD.FTZ R16, R16, R19 ;  /* 0x0000001310107221 */ /* 0x000fc80000010000 */
[----:B------:R-:W-:-:S04]  /*0840*/  FADD.FTZ R5, R16, R5 ;  /* 0x0000000510057221 */ /* 0x000fc80000010000 */
[----:B------:R-:W-:-:S04]  /*0850*/  FADD.FTZ R4, R5, R4 ;  /* 0x0000000405047221 */ /* 0x000fc80000010000 */
[----:B------:R-:W-:Y:S01]  /*0860*/  FADD.FTZ R8, R4, R7 ;  /* 0x0000000704087221 */ /* 0x000fe20000010000 */
[----:B------:R-:W-:Y:S06]  /*0870*/  @!P2 BRA `(.L_x_6414) ;  /* 0xfffffffc0098a947 */ /* 0x000fec000383ffff */
.L_x_6413:
[----:B------:R-:W-:Y:S05]  /*0880*/  BSYNC B1 ;  /* 0x0000000000017941 */ /* 0x000fea0003800000 */
.L_x_6412:
[----:B------:R-:W-:Y:S05]  /*0890*/  @P1 BRA `(.L_x_6415) ;  /* 0x0000000400a01947 */ /* 0x000fea0003800000 */
[----:B------:R-:W-:Y:S01]  /*08a0*/  BSSY B1, `(.L_x_6416) ;  /* 0x000000b000017945 */ /* 0x000fe20003800000 */
.L_x_6417:
[----:B------:R-:W-:-:S04]  /*08b0*/  LEA R4, P1, R10, UR8, 0x1 ;  /* 0x000000080a047c11 */ /* 0x000fc8000f8208ff */
[----:B------:R-:W-:-:S05]  /*08c0*/  LEA.HI.X R5, R10, UR9, R14, 0x1, P1 ;  /* 0x000000090a057c11 */ /* 0x000fca00088f0c0e */
[----:B------:R-:W2:Y:S01]  /*08d0*/  LDG.E.U16 R4, desc[UR16][R4.64] ;  /* 0x0000001004047981 */ /* 0x000ea2000c1e1500 */
[----:B------:R-:W-:-:S05]  /*08e0*/  IADD3 R10, P1, R10, UR10, RZ ;  /* 0x0000000a0a0a7c10 */ /* 0x000fca000ff3e0ff */
[----:B------:R-:W-:Y:S01]  /*08f0*/  IMAD.X R14, RZ, RZ, R14, P1 ;  /* 0x000000ffff0e7224 */ /* 0x000fe200008e060e */
[----:B------:R-:W-:-:S04]  /*0900*/  ISETP.GE.U32.AND P1, PT, R10, R3, PT ;  /* 0x000000030a00720c */ /* 0x000fc80003f26070 */
[----:B------:R-:W-:Y:S01]  /*0910*/  ISETP.GE.AND.EX P1, PT, R14, R9, PT, P1 ;  /* 0x000000090e00720c */ /* 0x000fe20003f26310 */
[----:B--2---:R-:W-:-:S05]  /*0920*/  HADD2.F32 R7, -RZ, R4.H0_H0 ;  /* 0x20000004ff077230 */ /* 0x004fca0000004100 */
[----:B------:R-:W-:-:S07]  /*0930*/  FADD.FTZ R8, R7, R8 ;  /* 0x0000000807087221 */ /* 0x000fce0000010000 */
[----:B------:R-:W-:Y:S05]  /*0940*/  @!P1 BRA `(.L_x_6417) ;  /* 0xfffffffc00d89947 */ /* 0x000fea000383ffff */
[----:B------:R-:W-:Y:S05]  /*0950*/  BSYNC B1 ;  /* 0x0000000000017941 */ /* 0x000fea0003800000 */
.L_x_6416:
[----:B------:R-:W-:Y:S05]  /*0960*/  BRA `(.L_x_6415) ;  /* 0x00000004006c7947 */ /* 0x000fea0003800000 */
.L_x_6407:
[----:B------:R-:W0:Y:S01]  /*0970*/  S2R R13, SR_TID.X ;  /* 0x00000000000d7919 */ /* 0x000e220000002100 */
[----:B------:R-:W-:Y:S02]  /*0980*/  ISETP.NE.AND P0, PT, RZ, UR22, PT ;  /* 0x00000016ff007c0c */ /* 0x000fe4000bf05270 */
[----:B------:R-:W-:-:S11]  /*0990*/  MOV R3, UR24 ;  /* 0x0000001800037c02 */ /* 0x000fd60008000f00 */
[----:B------:R-:W-:Y:S05]  /*09a0*/  @!P0 BRA `(.L_x_6418) ;  /* 0x0000000000648947 */ /* 0x000fea0003800000 */
[----:B------:R-:W-:Y:S01]  /*09b0*/  VIADD R10, R3, UR22 ;  /* 0x00000016030a7c36 */ /* 0x000fe20008000000 */
[----:B------:R-:W-:Y:S01]  /*09c0*/  MOV R4, UR14 ;  /* 0x0000000e00047c02 */ /* 0x000fe20008000f00 */
[----:B------:R-:W-:Y:S01]  /*09d0*/  IMAD.U32 R5, RZ, RZ, UR15 ;  /* 0x0000000fff057e24 */ /* 0x000fe2000f8e00ff */
[----:B------:R-:W-:Y:S02]  /*09e0*/  MOV R8, UR21 ;  /* 0x0000001500087c02 */ /* 0x000fe40008000f00 */
        /* <DEDUP_REMOVED lines=17> */
[----:B------:R-:W-:Y:S01]  /*0b00*/  MOV R11, UR9 ;  /* 0x00000009000b7c02 */ /* 0x000fe20008000f00 */
[----:B--2---:R-:W-:-:S05]  /*0b10*/  @!P0 HADD2.F32 R6, -RZ, R4.H0_H0 ;  /* 0x20000004ff068230 */ /* 0x004fca0000004100 */
[----:B------:R-:W-:Y:S01]  /*0b20*/  @!P0 FADD.FTZ R8, RZ, R6 ;  /* 0x00000006ff088221 */ /* 0x000fe20000010000 */
[----:B------:R-:W-:Y:S06]  /*0b30*/  BRA `(.L_x_6419) ;  /* 0x00000000000c7947 */ /* 0x000fec0003800000 */
.L_x_6418:
[----:B------:R-:W-:Y:S01]  /*0b40*/  IMAD.MOV.U32 R8, RZ, RZ, RZ ;  /* 0x000000ffff087224 */ /* 0x000fe200078e00ff */
[----:B------:R-:W-:Y:S01]  /*0b50*/  MOV R7, UR6 ;  /* 0x0000000600077c02 */ /* 0x000fe20008000f00 */
[----:B------:R-:W-:-:S07]  /*0b60*/  IMAD.U32 R11, RZ, RZ, UR7 ;  /* 0x00000007ff0b7e24 */ /* 0x000fce000f8e00ff */
.L_x_6419:
[----:B------:R-:W-:Y:S01]  /*0b70*/  ULDC UR8, c[0x0][0x0] ;  /* 0x0000000000087ab9 */ /* 0x000fe20000000800 */
[----:B------:R-:W-:Y:S01]  /*0b80*/  BSSY B1, `(.L_x_6420) ;  /* 0x0000031000017945 */ /* 0x000fe20003800000 */
[----:B------:R-:W-:-:S06]  /*0b90*/  USHF.L.U32 UR5, UR8, 0x3, URZ ;  /* 0x0000000308057899 */ /* 0x000fcc000800063f */
[----:B------:R-:W-:Y:S01]  /*0ba0*/  IMAD R9, RZ, RZ, -UR5 ;  /* 0x80000005ff097e24 */ /* 0x000fe2000f8e02ff */
[----:B------:R-:W-:Y:S02]  /*0bb0*/  ISETP.NE.U32.AND P1, PT, RZ, UR5, PT ;  /* 0x00000005ff007c0c */ /* 0x000fe4000bf25070 */
[----:B------:R-:W1:Y:S08]  /*0bc0*/  I2F.U32.RP R6, UR5 ;  /* 0x0000000500067d06 */ /* 0x000e700008209000 */
[----:B-1----:R-:W1:Y:S02]  /*0bd0*/  MUFU.RCP R6, R6 ;  /* 0x0000000600067308 */ /* 0x002e640000001000 */
[----:B-1----:R-:W-:-:S06]  /*0be0*/  IADD3 R4, R6, 0xffffffe, RZ ;  /* 0x0ffffffe06047810 */ /* 0x002fcc0007ffe0ff */
[----:B------:R1:W2:Y:S02]  /*0bf0*/  F2I.FTZ.U32.TRUNC.NTZ R5, R4 ;  /* 0x0000000400057305 */ /* 0x0002a4000021f000 */
[----:B-1----:R-:W-:Y:S01]  /*0c00*/  MOV R4, RZ ;  /* 0x000000ff00047202 */ /* 0x002fe20000000f00 */
[----:B--2---:R-:W-:-:S04]  /*0c10*/  IMAD R9, R9, R5, RZ ;  /* 0x0000000509097224 */ /* 0x004fc800078e02ff */
[----:B------:R-:W-:-:S04]  /*0c20*/  IMAD.HI.U32 R10, R5, R9, R4 ;  /* 0x00000009050a7227 */ /* 0x000fc800078e0004 */
[----:B0-----:R-:W-:Y:S02]  /*0c30*/  IMAD.SHL.U32 R4, R13, 0x8, RZ ;  /* 0x000000080d047824 */ /* 0x001fe400078e00ff */
[----:B------:R-:W-:-:S04]  /*0c40*/  IMAD.HI.U32 R10, R10, R3, RZ ;  /* 0x000000030a0a7227 */ /* 0x000fc800078e00ff */
[----:B------:R-:W-:-:S04]  /*0c50*/  IMAD.MOV R10, RZ, RZ, -R10 ;  /* 0x000000ffff0a7224 */ /* 0x000fc800078e0a0a */
[----:B------:R-:W-:-:S05]  /*0c60*/  IMAD R10, R10, UR5, R3 ;  /* 0x000000050a0a7c24 */ /* 0x000fca000f8e0203 */
[----:B------:R-:W-:-:S13]  /*0c70*/  ISETP.GE.U32.AND P0, PT, R10, UR5, PT ;  /* 0x000000050a007c0c */ /* 0x000fda000bf06070 */
[----:B------:R-:W-:-:S04]  /*0c80*/  @P0 IADD3 R10, R10, -UR5, RZ ;  /* 0x800000050a0a0c10 */ /* 0x000fc8000fffe0ff */
[----:B------:R-:W-:-:S13]  /*0c90*/  ISETP.GE.U32.AND P0, PT, R10, UR5, PT ;  /* 0x000000050a007c0c */ /* 0x000fda000bf06070 */
[----:B------:R-:W-:Y:S01]  /*0ca0*/  @P0 VIADD R10, R10, -UR5 ;  /* 0x800000050a0a0c36 */ /* 0x000fe20008000000 */
[----:B------:R-:W-:Y:S02]  /*0cb0*/  @!P1 LOP3.LUT R10, RZ, UR5, RZ, 0x33, !PT ;  /* 0x00000005ff0a9c12 */ /* 0x000fe4000f8e33ff */
[----:B------:R-:W-:Y:S02]  /*0cc0*/  PLOP3.LUT P0, PT, PT, PT, PT, 0x80, 0x0 ;  /* 0x000000000000781c */ /* 0x000fe40003f0f070 */
[----:B------:R-:W-:Y:S01]  /*0cd0*/  IADD3 R9, -R10, R3, RZ ;  /* 0x000000030a097210 */ /* 0x000fe20007ffe1ff */
[----:B------:R-:W-:-:S03]  /*0ce0*/  IMAD.MOV.U32 R10, RZ, RZ, R7 ;  /* 0x000000ffff0a7224 */ /* 0x000fc600078e0007 */
[----:B------:R-:W-:Y:S02]  /*0cf0*/  ISETP.GE.AND P1, PT, R4, R9, PT ;  /* 0x000000090400720c */ /* 0x000fe40003f26270 */
[----:B------:R-:W-:-:S04]  /*0d00*/  IADD3 R12, R9, R13, RZ ;  /* 0x0000000d090c7210 */ /* 0x000fc80007ffe0ff */
[----:B------:R-:W-:-:S07]  /*0d10*/  ISETP.GE.AND P2, PT, R12, R3, PT ;  /* 0x000000030c00720c */ /* 0x000fce0003f46270 */
[----:B------:R-:W-:Y:S06]  /*0d20*/  @P1 BRA `(.L_x_6421) ;  /* 0x0000000000581947 */ /* 0x000fec0003800000 */
.L_x_6422:
[----:B------:R-:W-:-:S06]  /*0d30*/  IMAD.WIDE R4, R13, 0x10, R10 ;  /* 0x000000100d047825 */ /* 0x000fcc00078e020a */
[----:B------:R-:W2:Y:S01]  /*0d40*/  LDG.E.128 R4, desc[UR16][R4.64] ;  /* 0x0000001004047981 */ /* 0x000ea2000c1e1d00 */
[----:B------:R-:W-:Y:S01]  /*0d50*/  IADD3 R13, R13, UR8, RZ ;  /* 0x000000080d0d7c10 */ /* 0x000fe2000fffe0ff */
[--C-:B--2---:R-:W-:Y:S02]  /*0d60*/  HADD2.F32 R15, -RZ, R4.reuse.H0_H0 ;  /* 0x20000004ff0f7230 */ /* 0x104fe40000004100 */
[----:B------:R-:W-:Y:S02]  /*0d70*/  HADD2.F32 R14, -RZ, R4.H1_H1 ;  /* 0x30000004ff0e7230 */ /* 0x000fe40000004100 */
[----:B------:R-:W-:Y:S02]  /*0d80*/  HADD2.F32 R17, -RZ, R5.H0_H0 ;  /* 0x20000005ff117230 */ /* 0x000fe40000004100 */
[----:B------:R-:W-:Y:S01]  /*0d90*/  FADD.FTZ R15, R15, R8 ;  /* 0x000000080f0f7221 */ /* 0x000fe20000010000 */
[--C-:B------:R-:W-:Y:S02]  /*0da0*/  HADD2.F32 R4, -RZ, R7.reuse.H0_H0 ;  /* 0x20000007ff047230 */ /* 0x100fe40000004100 */
[----:B------:R-:W-:-:S02]  /*0db0*/  HADD2.F32 R7, -RZ, R7.H1_H1 ;  /* 0x30000007ff077230 */ /* 0x000fc40000004100 */
[----:B------:R-:W-:Y:S01]  /*0dc0*/  FADD.FTZ R14, R15, R14 ;  /* 0x0000000e0f0e7221 */ /* 0x000fe20000010000 */
[----:B------:R-:W-:Y:S02]  /*0dd0*/  HADD2.F32 R15, -RZ, R5.H1_H1 ;  /* 0x30000005ff0f7230 */ /* 0x000fe40000004100 */
[--C-:B------:R-:W-:Y:S02]  /*0de0*/  HADD2.F32 R5, -RZ, R6.reuse.H1_H1 ;  /* 0x30000006ff057230 */ /* 0x100fe40000004100 */
[----:B------:R-:W-:Y:S01]  /*0df0*/  FADD.FTZ R14, R14, R17 ;  /* 0x000000110e0e7221 */ /* 0x000fe20000010000 */
[----:B------:R-:W-:Y:S02]  /*0e00*/  HADD2.F32 R17, -RZ, R6.H0_H0 ;  /* 0x20000006ff117230 */ /* 0x000fe40000004100 */
[----:B------:R-:W-:Y:S02]  /*0e10*/  IMAD.SHL.U32 R6, R13, 0x8, RZ ;  /* 0x000000080d067824 */ /* 0x000fe400078e00ff */
[----:B------:R-:W-:-:S03]  /*0e20*/  FADD.FTZ R14, R14, R15 ;  /* 0x0000000f0e0e7221 */ /* 0x000fc60000010000 */
[----:B------:R-:W-:Y:S01]  /*0e30*/  ISETP.GE.AND P1, PT, R6, R9, PT ;  /* 0x000000090600720c */ /* 0x000fe20003f26270 */
[----:B------:R-:W-:-:S04]  /*0e40*/  FADD.FTZ R14, R14, R17 ;  /* 0x000000110e0e7221 */ /* 0x000fc80000010000 */
[----:B------:R-:W-:-:S04]  /*0e50*/  FADD.FTZ R5, R14, R5 ;  /* 0x000000050e057221 */ /* 0x000fc80000010000 */
[----:B------:R-:W-:-:S04]  /*0e60*/  FADD.FTZ R4, R5, R4 ;  /* 0x0000000405047221 */ /* 0x000fc80000010000 */
[----:B------:R-:W-:Y:S01]  /*0e70*/  FADD.FTZ R8, R4, R7 ;  /* 0x0000000704087221 */ /* 0x000fe20000010000 */
[----:B------:R-:W-:Y:S06]  /*0e80*/  @!P1 BRA `(.L_x_6422) ;  /* 0xfffffffc00a89947 */ /* 0x000fec000383ffff */
.L_x_6421:
[----:B------:R-:W-:Y:S05]  /*0e90*/  BSYNC B1 ;  /* 0x0000000000017941 */ /* 0x000fea0003800000 */
.L_x_6420:
[----:B------:R-:W-:Y:S05]  /*0ea0*/  @P2 BRA `(.L_x_6415) ;  /* 0x00000000001c2947 */ /* 0x000fea0003800000 */
.L_x_6423:
[----:B------:R-:W-:-:S06]  /*0eb0*/  IMAD.WIDE R4, R12, 0x2, R10 ;  /* 0x000000020c047825 */ /* 0x000fcc00078e020a */
[----:B------:R-:W2:Y:S01]  /*0ec0*/  LDG.E.U16 R4, desc[UR16][R4.64] ;  /* 0x0000001004047981 */ /* 0x000ea2000c1e1500 */
[----:B------:R-:W-:-:S04]  /*0ed0*/  IADD3 R12, R12, UR8, RZ ;  /* 0x000000080c0c7c10 */ /* 0x000fc8000fffe0ff */
[----:B------:R-:W-:Y:S01]  /*0ee0*/  ISETP.GE.AND P1, PT, R12, R3, PT ;  /* 0x000000030c00720c */ /* 0x000fe20003f26270 */
[----:B--2---:R-:W-:-:S05]  /*0ef0*/  HADD2.F32 R7, -RZ, R4.H0_H0 ;  /* 0x20000004ff077230 */ /* 0x004fca0000004100 */
[----:B------:R-:W-:-:S07]  /*0f00*/  FADD.FTZ R8, R7, R8 ;  /* 0x0000000807087221 */ /* 0x000fce0000010000 */
[----:B------:R-:W-:Y:S05]  /*0f10*/  @!P1 BRA `(.L_x_6423) ;  /* 0xfffffffc00e49947 */ /* 0x000fea000383ffff */
.L_x_6415:
[----:B------:R-:W-:Y:S05]  /*0f20*/  BSYNC B0 ;  /* 0x0000000000007941 */ /* 0x000fea0003800000 */
.L_x_6406:
        /* <DEDUP_REMOVED lines=12> */
[----:B------:R-:W-:-:S04]  /*0ff0*/  LOP3.LUT R20, R3, 0x1f, RZ, 0xc0, !PT ;  /* 0x0000001f03147812 */ /* 0x000fc800078ec0ff */
[----:B------:R-:W-:-:S13]  /*1000*/  ISETP.GE.U32.AND P1, PT, R20, UR10, PT ;  /* 0x0000000a14007c0c */ /* 0x000fda000bf26070 */
[----:B------:R-:W-:Y:S05]  /*1010*/  @P1 BRA `(.L_x_6424) ;  /* 0x0000000000bc1947 */ /* 0x000fea0003800000 */
[----:B------:R-:W-:-:S05]  /*1020*/  LEA R21, R20, UR8, 0x7 ;  /* 0x0000000814157c11 */ /* 0x000fca000f8e38ff */
[----:B0-----:R-:W0:Y:S04]  /*1030*/  LDS.128 R4, [R21] ;  /* 0x0000000015047984 */ /* 0x001e280000000c00 */
        /* <DEDUP_REMOVED lines=23> */
[----:B------:R-:W0:Y:S02]  /*11b0*/  LDS.128 R12, [R21+0x70] ;  /* 0x00007000150c7984 */ /* 0x000e240000000c00 */
[----:B------:R-:W-:Y:S01]  /*11c0*/  FADD.FTZ R5, R5, R4 ;  /* 0x0000000405057221 */ /* 0x000fe20000010000 */
[----:B------:R-:W-:-:S03]  /*11d0*/  IMAD.MOV.U32 R4, RZ, RZ, -0x1 ;  /* 0xffffffffff047424 */ /* 0x000fc600078e00ff */
[----:B------:R-:W-:Y:S01]  /*11e0*/  FADD.FTZ R6, R6, R5 ;  /* 0x0000000506067221 */ /* 0x000fe20000010000 */
[----:B------:R-:W-:Y:S02]  /*11f0*/  LEA R5, R20, UR8, 0x2 ;  /* 0x0000000814057c11 */ /* 0x000fe4000f8e10ff */
[----:B------:R-:W-:Y:S01]  /*1200*/  SHF.L.U32 R4, R4, UR10, RZ ;  /* 0x0000000a04047c19 */ /* 0x000fe200080006ff */
[----:B------:R-:W-:-:S03]  /*1210*/  FADD.FTZ R7, R7, R6 ;  /* 0x0000000607077221 */ /* 0x000fc60000010000 */
[----:B------:R-:W-:Y:S01]  /*1220*/  LOP3.LUT R4, RZ, R4, RZ, 0x33, !PT ;  /* 0x00000004ff047212 */ /* 0x000fe200078e33ff */
        /* <DEDUP_REMOVED lines=12> */
[----:B------:R-:W-:Y:S05]  /*12f0*/  WARPSYNC R4 ;  /* 0x0000000004007348 */ /* 0x000fea0003800000 */
[----:B------:R1:W-:Y:S02]  /*1300*/  STS [R5], R14 ;  /* 0x0000000e05007388 */ /* 0x0003e40000000800 */
.L_x_6424:
        /* <DEDUP_REMOVED lines=13> */
[----:B------:R-:W-:Y:S01]  /*13e0*/  MOV R21, UR5 ;  /* 0x0000000500157c02 */ /* 0x000fe20008000f00 */
[----:B------:R-:W-:-:S10]  /*13f0*/  UMOV UR5, URZ ;  /* 0x0000003f00057c82 */ /* 0x000fd40008000000 */
[----:B------:R-:W-:Y:S05]  /*1400*/  @!P1 BRA `(.L_x_6428) ;  /* 0x0000000000fc9947 */ /* 0x000fea0003800000 */
[----:B------:R-:W-:Y:S01]  /*1410*/  IADD3 R20, -R21, UR10, RZ ;  /* 0x0000000a15147c10 */ /* 0x000fe2000fffe1ff */
        /* <DEDUP_REMOVED lines=9> */
.L_x_6431:
[----:B01----:R-:W0:Y:S01]  /*14b0*/  LDS.128 R4, [UR9] ;  /* 0x00000009ff047984 */ /* 0x003e220008000c00 */
        /* <DEDUP_REMOVED lines=24> */
.L_x_6430:
[----:B------:R-:W-:-:S13]  /*1640*/  ISETP.GT.AND P2, PT, R20, 0x4, PT ;  /* 0x000000041400780c */ /* 0x000fda0003f44270 */
[----:B------:R-:W-:Y:S05]  /*1650*/  @!P2 BRA `(.L_x_6432) ;  /* 0x000000000038a947 */ /* 0x000fea0003800000 */
[----:B01----:R-:W0:Y:S01]  /*1660*/  LDS.128 R4, [UR9] ;  /* 0x00000009ff047984 */ /* 0x003e220008000c00 */
[----:B------:R-:W-:Y:S01]  /*1670*/  PLOP3.LUT P1, PT, PT, PT, PT, 0x8, 0x0 ;  /* 0x000000000000781c */ /* 0x000fe20003f2e170 */
[----:B------:R-:W-:Y:S01]  /*1680*/  VIADD R20, R20, 0xfffffff8 ;  /* 0xfffffff814147836 */ /* 0x000fe20000000000 */
[----:B------:R-:W-:Y:S01]  /*1690*/  UIADD3 UR5, UR5, 0x8, URZ ;  /* 0x0000000805057890 */ /* 0x000fe2000fffe03f */
[----:B------:R-:W1:Y:S01]  /*16a0*/  LDS.128 R8, [UR9+0x10] ;  /* 0x00001009ff087984 */ /* 0x000e620008000c00 */
        /* <DEDUP_REMOVED lines=9> */
.L_x_6432:
[----:B------:R-:W-:-:S13]  /*1740*/  ISETP.NE.OR P1, PT, R20, RZ, P1 ;  /* 0x000000ff1400720c */ /* 0x000fda0000f25670 */
[----:B------:R-:W-:Y:S05]  /*1750*/  @!P1 BRA `(.L_x_6428) ;  /* 0x0000000000289947 */ /* 0x000fea0003800000 */
.L_x_6429:
[----:B01----:R-:W0:Y:S01]  /*1760*/  LDS.128 R4, [UR9] ;  /* 0x00000009ff047984 */ /* 0x003e220008000c00 */
[----:B------:R-:W-:Y:S01]  /*1770*/  IADD3 R20, R20, -0x4, RZ ;  /* 0xfffffffc14147810 */ /* 0x000fe20007ffe0ff */
[----:B------:R-:W-:Y:S02]  /*1780*/  UIADD3 UR5, UR5, 0x4, URZ ;  /* 0x0000000405057890 */ /* 0x000fe4000fffe03f */
[----:B------:R-:W-:Y:S01]  /*1790*/  UIADD3 UR9, UR9, 0x10, URZ ;  /* 0x0000001009097890 */ /* 0x000fe2000fffe03f */
[----:B------:R-:W-:Y:S01]  /*17a0*/  ISETP.NE.AND P1, PT, R20, RZ, PT ;  /* 0x000000ff1400720c */ /* 0x000fe20003f25270 */
[----:B0-----:R-:W-:-:S04]  /*17b0*/  FADD.FTZ R4, R4, R19 ;  /* 0x0000001304047221 */ /* 0x001fc80000010000 */
[----:B------:R-:W-:-:S04]  /*17c0*/  FADD.FTZ R5, R5, R4 ;  /* 0x0000000405057221 */ /* 0x000fc80000010000 */
[----:B------:R-:W-:-:S04]  /*17d0*/  FADD.FTZ R6, R6, R5 ;  /* 0x0000000506067221 */ /* 0x000fc80000010000 */
[----:B------:R-:W-:Y:S01]  /*17e0*/  FADD.FTZ R19, R7, R6 ;  /* 0x0000000607137221 */ /* 0x000fe20000010000 */
[----:B------:R-:W-:Y:S06]  /*17f0*/  @P1 BRA `(.L_x_6429) ;  /* 0xfffffffc00d81947 */ /* 0x000fec000383ffff */
.L_x_6428:
[----:B------:R-:W-:-:S13]  /*1800*/  ISETP.NE.AND P1, PT, R21, RZ, PT ;  /* 0x000000ff1500720c */ /* 0x000fda0003f25270 */
[----:B------:R-:W-:Y:S05]  /*1810*/  @!P1 BRA `(.L_x_6427) ;  /* 0x00000000001c9947 */ /* 0x000fea0003800000 */
[----:B------:R-:W-:-:S12]  /*1820*/  ULEA UR5, UR5, UR8, 0x2 ;  /* 0x0000000805057291 */ /* 0x000fd8000f8e103f */
.L_x_6433:
[----:B------:R-:W2:Y:S01]  /*1830*/  LDS R4, [UR5] ;  /* 0x00000005ff047984 */ /* 0x000ea20008000800 */
[----:B------:R-:W-:Y:S01]  /*1840*/  VIADD R21, R21, 0xffffffff ;  /* 0xffffffff15157836 */ /* 0x000fe20000000000 */
[----:B------:R-:W-:-:S04]  /*1850*/  UIADD3 UR5, UR5, 0x4, URZ ;  /* 0x0000000405057890 */ /* 0x000fc8000fffe03f */
[----:B------:R-:W-:Y:S01]  /*1860*/  ISETP.NE.AND P1, PT, R21, RZ, PT ;  /* 0x000000ff1500720c */ /* 0x000fe20003f25270 */
[----:B--2---:R-:W-:-:S12]  /*1870*/  FADD.FTZ R19, R4, R19 ;  /* 0x0000001304137221 */ /* 0x004fd80000010000 */
[----:B------:R-:W-:Y:S05]  /*1880*/  @P1 BRA `(.L_x_6433) ;  /* 0xfffffffc00e81947 */ /* 0x000fea000383ffff */
.L_x_6427:
[----:B------:R2:W-:Y:S02]  /*1890*/  STS [UR8], R19 ;  /* 0x00000013ff007988 */ /* 0x0005e40008000808 */
.L_x_6426:
[----:B------:R-:W-:Y:S05]  /*18a0*/  BSYNC B0 ;  /* 0x0000000000007941 */ /* 0x000fea0003800000 */
.L_x_6425:
[----:B------:R-:W-:Y:S01]  /*18b0*/  BAR.SYNC.DEFER_BLOCKING 0x0 ;  /* 0x0000000000007b1d */ /* 0x000fe20000010000 */
[----:B------:R-:W-:-:S04]  /*18c0*/  UISETP.NE.U32.AND UP0, UPT, UR12, UR22, UPT ;  /* 0x000000160c00728c */ /* 0x000fc8000bf05070 */
[----:B------:R-:W-:Y:S01]  /*18d0*/  UISETP.NE.AND.EX UP0, UPT, URZ, URZ, UPT, UP0 ;  /* 0x0000003f3f00728c */ /* 0x000fe2000bf05300 */
[----:B------:R-:W-:Y:S01]  /*18e0*/  ULDC.64 UR14, c[0x0][0x218] ;  /* 0x00008600000e7ab9 */ /* 0x000fe20000000a00 */
[----:B------:R-:W-:Y:S02]  /*18f0*/  ULDC.64 UR18, c[0x0][0x210] ;  /* 0x0000840000127ab9 */ /* 0x000fe40000000a00 */
[----:B------:R-:W-:Y:S02]  /*1900*/  UIADD3 UR9, UP2, UR20, UR18, URZ ;  /* 0x0000001214097290 */ /* 0x000fe4000ff5e03f */
[----:B------:R-:W-:Y:S02]  /*1910*/  PLOP3.LUT P2, PT, PT, PT, UP0, 0x80, 0x0 ;  /* 0x000000000000781c */ /* 0x000fe40003f4f008 */
[----:B------:R-:W-:Y:S01]  /*1920*/  UIADD3.X UR10, UR11, UR19, URZ, UP2, !UPT ;  /* 0x000000130b0a7290 */ /* 0x000fe200097fe43f */
[----:B01----:R-:W0:Y:S01]  /*1930*/  LDS R5, [UR8] ;  /* 0x00000008ff057984 */ /* 0x003e220008000800 */
[----:B------:R-:W-:-:S04]  /*1940*/  UIADD3 UR8, UP1, UR20, UR14, URZ ;  /* 0x0000000e14087290 */ /* 0x000fc8000ff3e03f */
[----:B------:R-:W-:Y:S02]  /*1950*/  ULOP3.LUT UR5, UR8, 0xe, URZ, 0xc0, !UPT ;  /* 0x0000000e08057892 */ /* 0x000fe4000f8ec03f */
[----:B------:R-:W-:-:S04]  /*1960*/  UIADD3.X UR11, UR11, UR15, URZ, UP1, !UPT ;  /* 0x0000000f0b0b7290 */ /* 0x000fc80008ffe43f */
[----:B------:R-:W-:-:S04]  /*1970*/  MOV R4, UR5 ;  /* 0x0000000500047c02 */ /* 0x000fc80008000f00 */
[----:B------:R-:W-:-:S04]  /*1980*/  SHF.R.U64 R4, R4, 0x1, RZ ;  /* 0x0000000104047819 */ /* 0x000fc800000012ff */
[----:B------:R-:W-:-:S04]  /*1990*/  ISETP.EQ.U32.AND P1, PT, R4, UR12, PT ;  /* 0x0000000c04007c0c */ /* 0x000fc8000bf22070 */
[----:B------:R-:W-:Y:S02]  /*19a0*/  ISETP.EQ.AND.EX P1, PT, RZ, RZ, PT, P1 ;  /* 0x000000ffff00720c */ /* 0x000fe40003f22310 */
[----:B0-----:R-:W-:-:S11]  /*19b0*/  R2UR UR14, R5 ;  /* 0x00000000050e72ca */ /* 0x001fd600000e0000 */
        /* <DEDUP_REMOVED lines=30> */
[----:B------:R-:W-:-:S04]  /*1ba0*/  MOV R0, UR5 ;  /* 0x0000000500007c02 */ /* 0x000fc80008000f00 */
[----:B------:R-:W-:Y:S01]  /*1bb0*/  ISETP.GT.AND.EX P0, PT, R0, RZ, PT, P0 ;  /* 0x000000ff0000720c */ /* 0x000fe20003f04300 */
[----:B------:R-:W-:-:S12]  /*1bc0*/  HFMA2.MMA R0, -RZ, RZ, 0, 0 ;  /* 0x00000000ff007435 */ /* 0x000fd800000001ff */
[----:B------:R-:W-:Y:S05]  /*1bd0*/  @!P0 BRA `(.L_x_6437) ;  /* 0x0000000800208947 */ /* 0x000fea0003800000 */
[----:B------:R-:W-:Y:S02]  /*1be0*/  USHF.L.U32 UR12, UR21, 0x2, URZ ;  /* 0x00000002150c7899 */ /* 0x000fe4000800063f */
[----:B------:R-:W-:Y:S02]  /*1bf0*/  UIMAD UR13, UR21, 0x5, URZ ;  /* 0x00000005150d78a4 */ /* 0x000fe4000f8e023f */
[----:B------:R-:W-:Y:S02]  /*1c00*/  UIMAD UR15, UR21, 0x6, URZ ;  /* 0x00000006150f78a4 */ /* 0x000fe4000f8e023f */
[----:B------:R-:W-:Y:S01]  /*1c10*/  UIMAD UR18, UR21, 0x7, URZ ;  /* 0x00000007151278a4 */ /* 0x000fe2000f8e023f */
[----:B------:R-:W-:Y:S01]  /*1c20*/  IMAD.U32 R4, RZ, RZ, UR12 ;  /* 0x0000000cff047e24 */ /* 0x000fe2000f8e00ff */
[----:B------:R-:W-:Y:S02]  /*1c30*/  MOV R6, UR13 ;  /* 0x0000000d00067c02 */ /* 0x000fe40008000f00 */
[----:B------:R-:W-:-:S02]  /*1c40*/  IMAD.U32 R8, RZ, RZ, UR15 ;  /* 0x0000000fff087e24 */ /* 0x000fc4000f8e00ff */
[----:B------:R-:W-:Y:S01]  /*1c50*/  MOV R2, UR18 ;  /* 0x0000001200027c02 */ /* 0x000fe20008000f00 */
[----:B------:R-:W-:Y:S01]  /*1c60*/  IMAD.SHL.U32 R3, R4, 0x2, RZ ;  /* 0x0000000204037824 */ /* 0x000fe200078e00ff */
[----:B------:R-:W-:Y:S01]  /*1c70*/  SHF.L.U32 R5, R6, 0x1, RZ ;  /* 0x0000000106057819 */ /* 0x000fe200000006ff */
[----:B------:R-:W-:Y:S01]  /*1c80*/  IMAD.SHL.U32 R7, R8, 0x2, RZ ;  /* 0x0000000208077824 */ /* 0x000fe200078e00ff */
[----:B------:R-:W-:Y:S02]  /*1c90*/  SHF.L.U32 R9, R2, 0x1, RZ ;  /* 0x0000000102097819 */ /* 0x000fe400000006ff */
[----:B------:R-:W-:Y:S02]  /*1ca0*/  SHF.R.U32.HI R4, RZ, 0x1f, R4 ;  /* 0x0000001fff047819 */ /* 0x000fe40000011604 */
[----:B------:R-:W-:Y:S02]  /*1cb0*/  SHF.R.U32.HI R6, RZ, 0x1f, R6 ;  /* 0x0000001fff067819 */ /* 0x000fe40000011606 */
[----:B------:R-:W-:-:S02]  /*1cc0*/  SHF.R.U32.HI R8, RZ, 0x1f, R8 ;  /* 0x0000001fff087819 */ /* 0x000fc40000011608 */
[----:B------:R-:W-:-:S07]  /*1cd0*/  SHF.R.U32.HI R2, RZ, 0x1f, R2 ;  /* 0x0000001fff027819 */ /* 0x000fce0000011602 */
.L_x_6438:
        /* <DEDUP_REMOVED lines=10> */
[----:B------:R-:W-:Y:S02]  /*1d80*/  UIMAD UR12, UR21, 0x3, URZ ;  /* 0x00000003150c78a4 */ /* 0x000fe4000f8e023f */
[----:B------:R-:W-:-:S02]  /*1d90*/  USHF.L.U32 UR19, UR13, 0x1, URZ ;  /* 0x000000010d137899 */ /* 0x000fc4000800063f */
[----:B------:R-:W-:Y:S01]  /*1da0*/  USHF.R.U32.HI UR18, URZ, 0x1f, UR21 ;  /* 0x0000001f3f127899 */ /* 0x000fe20008011615 */
[C---:B------:R-:W-:Y:S01]  /*1db0*/  IADD3 R12, P0, R14.reuse, UR15, RZ ;  /* 0x0000000f0e0c7c10 */ /* 0x040fe2000ff1e0ff */
[----:B------:R-:W-:Y:S02]  /*1dc0*/  USHF.L.U32 UR20, UR12, 0x1, URZ ;  /* 0x000000010c147899 */ /* 0x000fe4000800063f */
[----:B------:R-:W-:Y:S01]  /*1dd0*/  USHF.R.U32.HI UR13, URZ, 0x1f, UR13 ;  /* 0x0000001f3f0d7899 */ /* 0x000fe2000801160d */
[C---:B------:R-:W-:Y:S01]  /*1de0*/  IADD3 R28, P1, R14.reuse, UR19, RZ ;  /* 0x000000130e1c7c10 */ /* 0x040fe2000ff3e0ff */
[----:B------:R-:W-:Y:S01]  /*1df0*/  USHF.R.U32.HI UR12, URZ, 0x1f, UR12 ;  /* 0x0000001f3f0c7899 */ /* 0x000fe2000801160c */
[C---:B------:R-:W-:Y:S02]  /*1e00*/  IADD3.X R13, R15.reuse, UR18, RZ, P0, !PT ;  /* 0x000000120f0d7c10 */ /* 0x040fe400087fe4ff */
[----:B------:R-:W-:Y:S02]  /*1e10*/  IADD3 R20, P0, R14, UR20, RZ ;  /* 0x000000140e147c10 */ /* 0x000fe4000ff1e0ff */
[----:B------:R-:W-:Y:S01]  /*1e20*/  IADD3.X R29, R15, UR13, RZ, P1, !PT ;  /* 0x0000000d0f1d7c10 */ /* 0x000fe20008ffe4ff */
[----:B------:R0:W5:Y:S01]  /*1e30*/  LDG.E.U16 R25, desc[UR16][R12.64] ;  /* 0x000000100c197981 */ /* 0x000162000c1e1500 */
[----:B------:R-:W-:-:S02]  /*1e40*/  IADD3 R18, P1, R3, R14, RZ ;  /* 0x0000000e03127210 */ /* 0x000fc40007f3e0ff */
[----:B------:R-:W-:Y:S01]  /*1e50*/  IADD3.X R21, R15, UR12, RZ, P0, !PT ;  /* 0x0000000c0f157c10 */ /* 0x000fe200087fe4ff */
[----:B------:R-:W5:Y:S01]  /*1e60*/  LDG.E.U16 R28, desc[UR16][R28.64] ;  /* 0x000000101c1c7981 */ /* 0x000f62000c1e1500 */
[----:B--2---:R-:W-:-:S03]  /*1e70*/  IADD3.X R19, R4, R15, RZ, P1, !PT ;  /* 0x0000000f04137210 */ /* 0x004fc60000ffe4ff */
        /* <DEDUP_REMOVED lines=17> */
[----:B---3--:R-:W-:Y:S02]  /*1f90*/  HADD2.F32 R27, -RZ, R27.H0_H0 ;  /* 0x2000001bff1b7230 */ /* 0x008fe40000004100 */
[----:B----4-:R-:W-:-:S05]  /*1fa0*/  HADD2.F32 R26, -RZ, R26.H0_H0 ;  /* 0x2000001aff1a7230 */ /* 0x010fca0000004100 */
[----:B------:R-:W-:Y:S01]  /*1fb0*/  FFMA.FTZ R13, R27, -UR14, R26 ;  /* 0x8000000e1b0d7c23 */ /* 0x000fe2000801001a */
[----:B------:R-:W-:-:S04]  /*1fc0*/  IADD3 R26, P0, R16, UR20, RZ ;  /* 0x00000014101a7c10 */ /* 0x000fc8000ff1e0ff */
[----:B------:R-:W-:-:S05]  /*1fd0*/  IADD3.X R27, R17, UR12, RZ, P0, !PT ;  /* 0x0000000c111b7c10 */ /* 0x000fca00087fe4ff */
[----:B------:R-:W3:Y:S01]  /*1fe0*/  LDG.E.U16 R26, desc[UR16][R26.64] ;  /* 0x000000101a1a7981 */ /* 0x000ee2000c1e1500 */
[----:B-----5:R-:W-:Y:S02]  /*1ff0*/  HADD2.F32 R25, -RZ, R25.H0_H0 ;  /* 0x20000019ff197230 */ /* 0x020fe40000004100 */
[----:B--2---:R-:W-:Y:S02]  /*2000*/  HADD2.F32 R10, -RZ, R10.H0_H0 ;  /* 0x2000000aff0a7230 */ /* 0x004fe40000004100 */
[----:B------:R-:W-:-:S05]  /*2010*/  HADD2.F32 R20, -RZ, R20.H0_H0 ;  /* 0x20000014ff147230 */ /* 0x000fca0000004100 */
[----:B------:R-:W-:Y:S01]  /*2020*/  FFMA.FTZ R25, R25, -UR14, R20 ;  /* 0x8000000e19197c23 */ /* 0x000fe20008010014 */
[----:B------:R-:W-:-:S04]  /*2030*/  IADD3 R20, P0, R3, R16, RZ ;  /* 0x0000001003147210 */ /* 0x000fc80007f1e0ff */
[----:B------:R-:W-:Y:S02]  /*2040*/  IADD3.X R21, R4, R17, RZ, P0, !PT ;  /* 0x0000001104157210 */ /* 0x000fe400007fe4ff */
[----:B0-----:R-:W-:-:S03]  /*2050*/  IADD3 R14, P0, R5, R16, RZ ;  /* 0x00000010050e7210 */ /* 0x001fc60007f1e0ff */
[----:B------:R-:W2:Y:S02]  /*2060*/  LDG.E.U16 R20, desc[UR16][R20.64] ;  /* 0x0000001014147981 */ /* 0x000ea4000c1e1500 */
[----:B------:R-:W-:-:S05]  /*2070*/  IMAD.X R15, R6, 0x1, R17, P0 ;  /* 0x00000001060f7824 */ /* 0x000fca00000e0611 */
[----:B------:R-:W4:Y:S01]  /*2080*/  LDG.E.U16 R14, desc[UR16][R14.64] ;  /* 0x000000100e0e7981 */ /* 0x000f22000c1e1500 */
[----:B---3--:R-:W-:Y:S01]  /*2090*/  HADD2.F32 R27, -RZ, R26.H0_H0 ;  /* 0x2000001aff1b7230 */ /* 0x008fe20000004100 */
[----:B------:R-:W-:-:S04]  /*20a0*/  IADD3 R26, P0, R7, R16, RZ ;  /* 0x00000010071a7210 */ /* 0x000fc80007f1e0ff */
[----:B------:R-:W-:Y:S01]  /*20b0*/  FFMA.FTZ R10, R10, -UR14, R27 ;  /* 0x8000000e0a0a7c23 */ /* 0x000fe2000801001b */
[----:B------:R-:W-:Y:S02]  /*20c0*/  IADD3.X R27, R8, R17, RZ, P0, !PT ;  /* 0x00000011081b7210 */ /* 0x000fe400007fe4ff */
[----:B------:R-:W-:-:S04]  /*20d0*/  IADD3 R16, P0, R9, R16, RZ ;  /* 0x0000001009107210 */ /* 0x000fc80007f1e0ff */
[----:B------:R0:W3:Y:S01]  /*20e0*/  LDG.E.U16 R27, desc[UR16][R26.64] ;  /* 0x000000101a1b7981 */ /* 0x0000e2000c1e1500 */
[----:B------:R-:W-:-:S05]  /*20f0*/  IMAD.X R17, R2, 0x1, R17, P0 ;  /* 0x0000000102117824 */ /* 0x000fca00000e0611 */
[----:B------:R1:W5:Y:S01]  /*2100*/  LDG.E.U16 R16, desc[UR16][R16.64] ;  /* 0x0000001010107981 */ /* 0x000362000c1e1500 */
[----:B------:R-:W-:Y:S02]  /*2110*/  HADD2.F32 R28, -RZ, R28.H0_H0 ;  /* 0x2000001cff1c7230 */ /* 0x000fe40000004100 */
[----:B------:R-:W-:Y:S01]  /*2120*/  HADD2.F32 R19, -RZ, R19.H0_H0 ;  /* 0x20000013ff137230 */ /* 0x000fe20000004100 */
[----:B0-----:R-:W-:Y:S01]  /*2130*/  IADD3 R26, P0, R24, UR9, RZ ;  /* 0x00000009181a7c10 */ /* 0x001fe2000ff1e0ff */
[----:B------:R-:W-:Y:S01]  /*2140*/  HADD2.F32 R12, -RZ, R12.H0_H0 ;  /* 0x2000000cff0c7230 */ /* 0x000fe20000004100 */
[----:B------:R-:W-:Y:S01]  /*2150*/  F2FP.F16.F32.PACK_AB R13, RZ, R13 ;  /* 0x0000000dff0d723e */ /* 0x000fe200000000ff */
[----:B------:R-:W-:Y:S02]  /*2160*/  HADD2.F32 R21, -RZ, R22.H0_H0 ;  /* 0x20000016ff157230 */ /* 0x000fe40000004100 */
[----:B------:R-:W-:Y:S01]  /*2170*/  FFMA.FTZ R19, R28, -UR14, R19 ;  /* 0x8000000e1c137c23 */ /* 0x000fe20008010013 */
[----:B------:R-:W-:Y:S01]  /*2180*/  HADD2.F32 R22, -RZ, R18.H0_H0 ;  /* 0x20000012ff167230 */ /* 0x000fe20000004100 */
[----:B------:R-:W-:-:S03]  /*2190*/  F2FP.F16.F32.PACK_AB R25, RZ, R25 ;  /* 0x00000019ff19723e */ /* 0x000fc600000000ff */
[----:B------:R-:W-:Y:S02]  /*21a0*/  F2FP.F16.F32.PACK_AB R19, RZ, R19 ;  /* 0x00000013ff13723e */ /* 0x000fe400000000ff */
[----:B------:R-:W-:Y:S01]  /*21b0*/  F2FP.F16.F32.PACK_AB R10, RZ, R10 ;  /* 0x0000000aff0a723e */ /* 0x000fe200000000ff */
[----:B--2---:R-:W-:Y:S02]  /*21c0*/  HADD2.F32 R18, -RZ, R20.H0_H0 ;  /* 0x20000014ff127230 */ /* 0x004fe40000004100 */
[----:B----4-:R-:W-:-:S05]  /*21d0*/  HADD2.F32 R15, -RZ, R14.H0_H0 ;  /* 0x2000000eff0f7230 */ /* 0x010fca0000004100 */
[----:B-1----:R-:W-:Y:S01]  /*21e0*/  FFMA.FTZ R17, R12, -UR14, R15 ;  /* 0x8000000e0c117c23 */ /* 0x002fe2000801000f */
[C---:B------:R-:W-:Y:S01]  /*21f0*/  IADD3 R12, P1, R26.reuse, UR19, RZ ;  /* 0x000000131a0c7c10 */ /* 0x040fe2000ff3e0ff */
[----:B------:R-:W-:Y:S01]  /*2200*/  FFMA.FTZ R18, R21, -UR14, R18 ;  /* 0x8000000e15127c23 */ /* 0x000fe20008010012 */
[----:B------:R-:W-:Y:S01]  /*2210*/  IADD3 R20, P2, R5, R26, RZ ;  /* 0x0000001a05147210 */ /* 0x000fe20007f5e0ff */
[----:B---3--:R-:W-:Y:S01]  /*2220*/  HADD2.F32 R31, -RZ, R27.H0_H0 ;  /* 0x2000001bff1f7230 */ /* 0x008fe20000004100 */
[----:B------:R-:W-:Y:S02]  /*2230*/  IADD3.X R27, R23, UR10, RZ, P0, !PT ;  /* 0x0000000a171b7c10 */ /* 0x000fe400087fe4ff */
[----:B------:R-:W-:Y:S01]  /*2240*/  IADD3 R14, P0, R26, UR15, RZ ;  /* 0x0000000f1a0e7c10 */ /* 0x000fe2000ff1e0ff */
[----:B------:R-:W-:Y:S02]  /*2250*/  HADD2.F32 R23, -RZ, R29.H0_H0 ;  /* 0x2000001dff177230 */ /* 0x000fe40000004100 */
[----:B------:R0:W-:Y:S01]  /*2260*/  STG.E.U16 desc[UR16][R26.64], R13 ;  /* 0x0000000d1a007986 */ /* 0x0001e2000c101510 */
[----:B------:R-:W-:Y:S01]  /*2270*/  IADD3.X R15, R27, UR18, RZ, P0, !PT ;  /* 0x000000121b0f7c10 */ /* 0x000fe200087fe4ff */
[----:B-----5:R-:W-:-:S04]  /*2280*/  HADD2.F32 R16, -RZ, R16.H0_H0 ;  /* 0x20000010ff107230 */ /* 0x020fc80000004100 */
[----:B------:R1:W-:Y:S01]  /*2290*/  STG.E.U16 desc[UR16][R14.64], R25 ;  /* 0x000000190e007986 */ /* 0x0003e2000c101510 */
[----:B------:R-:W-:Y:S01]  /*22a0*/  FFMA.FTZ R23, R23, -UR14, R16 ;  /* 0x8000000e17177c23 */ /* 0x000fe20008010010 */
[----:B0-----:R-:W-:Y:S02]  /*22b0*/  IADD3.X R13, R27, UR13, RZ, P1, !PT ;  /* 0x0000000d1b0d7c10 */ /* 0x001fe40008ffe4ff */
[----:B------:R-:W-:-:S03]  /*22c0*/  IADD3 R16, P0, R26, UR20, RZ ;  /* 0x000000141a107c10 */ /* 0x000fc6000ff1e0ff */
[----:B------:R0:W-:Y:S01]  /*22d0*/  STG.E.U16 desc[UR16][R12.64], R19 ;  /* 0x000000130c007986 */ /* 0x0001e2000c101510 */
[----:B-1----:R-:W-:Y:S02]  /*22e0*/  F2FP.F16.F32.PACK_AB R15, RZ, R17 ;  /* 0x00000011ff0f723e */ /* 0x002fe400000000ff */
[----:B------:R-:W-:Y:S01]  /*22f0*/  IADD3.X R17, R27, UR12, RZ, P0, !PT ;  /* 0x0000000c1b117c10 */ /* 0x000fe200087fe4ff */
[----:B------:R-:W-:Y:S01]  /*2300*/  FFMA.FTZ R22, R22, -UR14, R31 ;  /* 0x8000000e16167c23 */ /* 0x000fe2000801001f */
[----:B------:R-:W-:Y:S01]  /*2310*/  IMAD.X R21, R6, 0x1, R27, P2 ;  /* 0x0000000106157824 */ /* 0x000fe200010e061b */
[----:B0-----:R-:W-:Y:S02]  /*2320*/  F2FP.F16.F32.PACK_AB R13, RZ, R18 ;  /* 0x00000012ff0d723e */ /* 0x001fe400000000ff */
[-C--:B------:R-:W-:Y:S01]  /*2330*/  IADD3 R18, P1, R3, R26.reuse, RZ ;  /* 0x0000001a03127210 */ /* 0x080fe20007f3e0ff */
[----:B------:R-:W-:Y:S01]  /*2340*/  USHF.L.U32 UR12, UR21, 0x3, URZ ;  /* 0x00000003150c7899 */ /* 0x000fe2000800063f */
[----:B------:R-:W-:-:S02]  /*2350*/  IADD3 R12, P0, R7, R26, RZ ;  /* 0x0000001a070c7210 */ /* 0x000fc40007f1e0ff */
[----:B------:R-:W-:Y:S02]  /*2360*/  IADD3.X R19, R4, R27, RZ, P1, !PT ;  /* 0x0000001b04137210 */ /* 0x000fe40000ffe4ff */
[----:B------:R-:W-:Y:S01]  /*2370*/  IADD3 R14, P1, R9, R26, RZ ;  /* 0x0000001a090e7210 */ /* 0x000fe20007f3e0ff */
[----:B------:R-:W-:Y:S01]  /*2380*/  STG.E.U16 desc[UR16][R16.64], R10 ;  /* 0x0000000a10007986 */ /* 0x000fe2000c101510 */
[----:B------:R-:W-:-:S03]  /*2390*/  F2FP.F16.F32.PACK_AB R22, RZ, R22 ;  /* 0x00000016ff16723e */ /* 0x000fc600000000ff */
[----:B------:R0:W-:Y:S01]  /*23a0*/  STG.E.U16 desc[UR16][R18.64], R13 ;  /* 0x0000000d12007986 */ /* 0x0001e2000c101510 */
[----:B------:R-:W-:-:S03]  /*23b0*/  F2FP.F16.F32.PACK_AB R23, RZ, R23 ;  /* 0x00000017ff17723e */ /* 0x000fc600000000ff */
[----:B------:R1:W-:Y:S01]  /*23c0*/  STG.E.U16 desc[UR16][R20.64], R15 ;  /* 0x0000000f14007986 */ /* 0x0003e2000c101510 */
[----:B0-----:R-:W-:Y:S02]  /*23d0*/  IADD3.X R13, R8, R27, RZ, P0, !PT ;  /* 0x0000001b080d7210 */ /* 0x001fe400007fe4ff */
[----:B------:R-:W-:Y:S01]  /*23e0*/  IADD3 R11, P0, R11, UR12, RZ ;  /* 0x0000000c0b0b7c10 */ /* 0x000fe2000ff1e0ff */
[----:B-1----:R-:W-:Y:S02]  /*23f0*/  IMAD.X R15, R2, 0x1, R27, P1 ;  /* 0x00000001020f7824 */ /* 0x002fe400008e061b */
[----:B------:R0:W-:Y:S01]  /*2400*/  STG.E.U16 desc[UR16][R12.64], R22 ;  /* 0x000000160c007986 */ /* 0x0001e2000c101510 */
[----:B------:R-:W-:Y:S02]  /*2410*/  IADD3.X R0, RZ, R0, RZ, P0, !PT ;  /* 0x00000000ff007210 */ /* 0x000fe400007fe4ff */
[----:B------:R-:W-:Y:S01]  /*2420*/  ISETP.GE.U32.AND P0, PT, R11, UR4, PT ;  /* 0x000000040b007c0c */ /* 0x000fe2000bf06070 */
[----:B------:R0:W-:Y:S03]  /*2430*/  STG.E.U16 desc[UR16][R14.64], R23 ;  /* 0x000000170e007986 */ /* 0x0001e6000c101510 */
[----:B------:R-:W-:-:S13]  /*2440*/  ISETP.GE.AND.EX P0, PT, R0, UR5, PT, P0 ;  /* 0x0000000500007c0c */ /* 0x000fda000bf06300 */
[----:B0-----:R-:W-:Y:S05]  /*2450*/  @!P0 BRA `(.L_x_6438) ;  /* 0xfffffff800208947 */ /* 0x001fea000383ffff */
.L_x_6437:
[----:B------:R-:W-:Y:S05]  /*2460*/  BSYNC B0 ;  /* 0x0000000000007941 */ /* 0x000fea0003800000 */
.L_x_6436:
[----:B------:R-:W-:-:S04]  /*2470*/  ISETP.GE.U32.AND P0, PT, R11, UR22, PT ;  /* 0x000000160b007c0c */ /* 0x000fc8000bf06070 */
[----:B------:R-:W-:-:S13]  /*2480*/  ISETP.GE.AND.EX P0, PT, R0, UR23, PT, P0 ;  /* 0x0000001700007c0c */ /* 0x000fda000bf06300 */
[----:B------:R-:W-:Y:S05]  /*2490*/  @P0 EXIT ;  /* 0x000000000000094d */ /* 0x000fea0003800000 */
[----:B------:R-:W-:Y:S01]  /*24a0*/  BSSY B0, `(.L_x_6439) ;  /* 0x0000015000007945 */ /* 0x000fe20003800000 */
.L_x_6440:
        /* <DEDUP_REMOVED lines=8> */
[----:B---3--:R-:W-:Y:S02]  /*2530*/  HADD2.F32 R7, -RZ, R2.H0_H0 ;  /* 0x20000002ff077230 */ /* 0x008fe40000004100 */
[----:B----4-:R-:W-:-:S05]  /*2540*/  HADD2.F32 R6, -RZ, R4.H0_H0 ;  /* 0x20000004ff067230 */ /* 0x010fca0000004100 */
[----:B------:R-:W-:Y:S01]  /*2550*/  FFMA.FTZ R7, R6, -UR14, R7 ;  /* 0x8000000e06077c23 */ /* 0x000fe20008010007 */
[----:B------:R-:W-:-:S04]  /*2560*/  IADD3 R6, P0, R8, UR9, RZ ;  /* 0x0000000908067c10 */ /* 0x000fc8000ff1e0ff */
[----:B------:R-:W-:Y:S02]  /*2570*/  F2FP.F16.F32.PACK_AB R3, RZ, R7 ;  /* 0x00000007ff03723e */ /* 0x000fe400000000ff */
[----:B------:R-:W-:Y:S02]  /*2580*/  IADD3.X R7, R9, UR10, RZ, P0, !PT ;  /* 0x0000000a09077c10 */ /* 0x000fe400087fe4ff */
[----:B------:R-:W-:-:S03]  /*2590*/  IADD3 R11, P0, R11, UR21, RZ ;  /* 0x000000150b0b7c10 */ /* 0x000fc6000ff1e0ff */
[----:B------:R0:W-:Y:S01]  /*25a0*/  STG.E.U16 desc[UR16][R6.64], R3 ;  /* 0x0000000306007986 */ /* 0x0001e2000c101510 */
[----:B------:R-:W-:Y:S02]  /*25b0*/  IADD3.X R0, RZ, R0, RZ, P0, !PT ;  /* 0x00000000ff007210 */ /* 0x000fe400007fe4ff */
[----:B------:R-:W-:-:S04]  /*25c0*/  ISETP.GE.U32.AND P0, PT, R11, UR22, PT ;  /* 0x000000160b007c0c */ /* 0x000fc8000bf06070 */
[----:B------:R-:W-:-:S13]  /*25d0*/  ISETP.GE.AND.EX P0, PT, R0, UR23, PT, P0 ;  /* 0x0000001700007c0c */ /* 0x000fda000bf06300 */
[----:B0-----:R-:W-:Y:S05]  /*25e0*/  @!P0 BRA `(.L_x_6440) ;  /* 0xfffffffc00b08947 */ /* 0x001fea000383ffff */
[----:B------:R-:W-:Y:S05]  /*25f0*/  BSYNC B0 ;  /* 0x0000000000007941 */ /* 0x000fea0003800000 */
.L_x_6439:
[----:B------:R-:W-:Y:S05]  /*2600*/  EXIT ;  /* 0x000000000000794d */ /* 0x000fea0003800000 */
.L_x_6435:
        /* <DEDUP_REMOVED lines=24> */
.L_x_6443:
[----:B------:R-:W-:Y:S01]  /*2790*/  IADD3 R9, R3, UR21, RZ ;  /* 0x0000001503097c10 */ /* 0x000fe2000fffe0ff */
[----:B------:R-:W-:Y:S01]  /*27a0*/  IMAD.U32 R17, RZ, RZ, UR11 ;  /* 0x0000000bff117e24 */ /* 0x000fe2000f8e00ff */
[----:B------:R-:W-:Y:S01]  /*27b0*/  MOV R16, UR8 ;  /* 0x0000000800107c02 */ /* 0x000fe20008000f00 */
[----:B------:R-:W-:Y:S01]  /*27c0*/  IMAD.U32 R13, RZ, RZ, UR7 ;  /* 0x00000007ff0d7e24 */ /* 0x000fe2000f8e00ff */
[----:B------:R-:W-:Y:S01]  /*27d0*/  MOV R12, UR6 ;  /* 0x00000006000c7c02 */ /* 0x000fe20008000f00 */
[----:B------:R-:W-:Y:S02]  /*27e0*/  VIADD R21, R9, UR21 ;  /* 0x0000001509157c36 */ /* 0x000fe40008000000 */
[----:B------:R-:W-:-:S03]  /*27f0*/  IMAD.WIDE.U32 R14, R3, 0x2, R16 ;  /* 0x00000002030e7825 */ /* 0x000fc600078e0010 */
[----:B------:R-:W-:Y:S01]  /*2800*/  IADD3 R5, R21, UR21, RZ ;  /* 0x0000001515057c10 */ /* 0x000fe2000fffe0ff */
[----:B------:R-:W-:Y:S01]  /*2810*/  IMAD.WIDE.U32 R26, R3, 0x2, R12 ;  /* 0x00000002031a7825 */ /* 0x000fe200078e000c */
[----:B------:R0:W3:Y:S03]  /*2820*/  LDG.E.U16 R20, desc[UR16][R14.64] ;  /* 0x000000100e147981 */ /* 0x0000e6000c1e1500 */
[----:B------:R-:W-:Y:S02]  /*2830*/  VIADD R2, R5, UR21 ;  /* 0x0000001505027c36 */ /* 0x000fe40008000000 */
[C---:B--2---:R-:W-:Y:S01]  /*2840*/  IMAD.WIDE.U32 R18, R9.reuse, 0x2, R16 ;  /* 0x0000000209127825 */ /* 0x044fe200078e0010 */
[----:B------:R-:W2:Y:S02]  /*2850*/  LDG.E.U16 R26, desc[UR16][R26.64] ;  /* 0x000000101a1a7981 */ /* 0x000ea4000c1e1500 */
[C---:B------:R-:W-:Y:S01]  /*2860*/  IADD3 R10, R2.reuse, UR21, RZ ;  /* 0x00000015020a7c10 */ /* 0x040fe2000fffe0ff */
[--C-:B------:R-:W-:Y:S01]  /*2870*/  IMAD.WIDE.U32 R28, R9, 0x2, R12.reuse ;  /* 0x00000002091c7825 */ /* 0x100fe200078e000c */
[----:B------:R-:W4:Y:S03]  /*2880*/  LDG.E.U16 R11, desc[UR16][R18.64] ;  /* 0x00000010120b7981 */ /* 0x000f26000c1e1500 */
[----:B0-----:R-:W-:Y:S01]  /*2890*/  IMAD.WIDE.U32 R14, R2, 0x2, R12 ;  /* 0x00000002020e7825 */ /* 0x001fe200078e000c */
[----:B------:R0:W5:Y:S03]  /*28a0*/  LDG.E.U16 R25, desc[UR16][R28.64] ;  /* 0x000000101c197981 */ /* 0x000166000c1e1500 */
[C---:B------:R-:W-:Y:S01]  /*28b0*/  IMAD.WIDE.U32 R6, R21.reuse, 0x2, R16 ;  /* 0x0000000215067825 */ /* 0x040fe200078e0010 */
[----:B------:R1:W5:Y:S03]  /*28c0*/  LDG.E.U16 R22, desc[UR16][R14.64] ;  /* 0x000000100e167981 */ /* 0x000366000c1e1500 */
[----:B------:R-:W-:-:S02]  /*28d0*/  IMAD.WIDE.U32 R36, R21, 0x2, R12 ;  /* 0x0000000215247825 */ /* 0x000fc400078e000c */
[----:B------:R-:W5:Y:S02]  /*28e0*/  LDG.E.U16 R7, desc[UR16][R6.64] ;  /* 0x0000001006077981 */ /* 0x000f64000c1e1500 */
[--C-:B------:R-:W-:Y:S02]  /*28f0*/  IMAD.WIDE.U32 R30, R2, 0x2, R16.reuse ;  /* 0x00000002021e7825 */ /* 0x100fe400078e0010 */
[----:B------:R-:W5:Y:S02]  /*2900*/  LDG.E.U16 R24, desc[UR16][R36.64] ;  /* 0x0000001024187981 */ /* 0x000f64000c1e1500 */
[----:B------:R-:W-:Y:S02]  /*2910*/  VIADD R8, R10, UR21 ;  /* 0x000000150a087c36 */ /* 0x000fe40008000000 */
[C---:B------:R-:W-:Y:S01]  /*2920*/  IMAD.WIDE.U32 R34, R5.reuse, 0x2, R16 ;  /* 0x0000000205227825 */ /* 0x040fe200078e0010 */
[----:B------:R-:W5:Y:S03]  /*2930*/  LDG.E.U16 R6, desc[UR16][R30.64] ;  /* 0x000000101e067981 */ /* 0x000f66000c1e1500 */
[----:B------:R-:W-:Y:S01]  /*2940*/  IMAD.WIDE.U32 R32, R5, 0x2, R12 ;  /* 0x0000000205207825 */ /* 0x000fe200078e000c */
[----:B------:R-:W-:Y:S01]  /*2950*/  IADD3 R0, R8, UR21, RZ ;  /* 0x0000001508007c10 */ /* 0x000fe2000fffe0ff */
[----:B------:R-:W5:Y:S02]  /*2960*/  LDG.E.U16 R18, desc[UR16][R34.64] ;  /* 0x0000001022127981 */ /* 0x000f64000c1e1500 */
[----:B0-----:R-:W-:-:S02]  /*2970*/  IMAD.WIDE.U32 R28, R10, 0x2, R16 ;  /* 0x000000020a1c7825 */ /* 0x001fc400078e0010 */
[----:B------:R-:W5:Y:S02]  /*2980*/  LDG.E.U16 R23, desc[UR16][R32.64] ;  /* 0x0000001020177981 */ /* 0x000f64000c1e1500 */
[--C-:B-1----:R-:W-:Y:S02]  /*2990*/  IMAD.WIDE.U32 R14, R10, 0x2, R12.reuse ;  /* 0x000000020a0e7825 */ /* 0x102fe400078e000c */
[----:B------:R0:W5:Y:S04]  /*29a0*/  LDG.E.U16 R19, desc[UR16][R28.64] ;  /* 0x000000101c137981 */ /* 0x000168000c1e1500 */
[----:B------:R1:W5:Y:S01]  /*29b0*/  LDG.E.U16 R4, desc[UR16][R14.64] ;  /* 0x000000100e047981 */ /* 0x000362000c1e1500 */
[----:B0-----:R-:W-:-:S04]  /*29c0*/  IMAD.WIDE.U32 R28, R8, 0x2, R12 ;  /* 0x00000002081c7825 */ /* 0x001fc800078e000c */
[--C-:B-1----:R-:W-:Y:S01]  /*29d0*/  IMAD.WIDE.U32 R14, R8, 0x2, R16.reuse ;  /* 0x00000002080e7825 */ /* 0x102fe200078e0010 */
[----:B------:R-:W5:Y:S03]  /*29e0*/  LDG.E.U16 R30, desc[UR16][R28.64] ;  /* 0x000000101c1e7981 */ /* 0x000f66000c1e1500 */
[C---:B------:R-:W-:Y:S01]  /*29f0*/  IMAD.WIDE.U32 R16, R0.reuse, 0x2, R16 ;  /* 0x0000000200107825 */ /* 0x040fe200078e0010 */
[----:B------:R0:W5:Y:S03]  /*2a00*/  LDG.E.U16 R27, desc[UR16][R14.64] ;  /* 0x000000100e1b7981 */ /* 0x000166000c1e1500 */
[----:B------:R-:W-:Y:S02]  /*2a10*/  IMAD.WIDE.U32 R12, R0, 0x2, R12 ;  /* 0x00000002000c7825 */ /* 0x000fe400078e000c */
[----:B------:R-:W5:Y:S04]  /*2a20*/  LDG.E.U16 R16, desc[UR16][R16.64] ;  /* 0x0000001010107981 */ /* 0x000f68000c1e1500 */
[----:B------:R1:W5:Y:S01]  /*2a30*/  LDG.E.U16 R12, desc[UR16][R12.64] ;  /* 0x000000100c0c7981 */ /* 0x000362000c1e1500 */
[----:B---3--:R-:W-:-:S02]  /*2a40*/  HADD2.F32 R20, -RZ, R20.H0_H0 ;  /* 0x20000014ff147230 */ /* 0x008fc40000004100 */
[----:B--2---:R-:W-:Y:S02]  /*2a50*/  HADD2.F32 R31, -RZ, R26.H0_H0 ;  /* 0x2000001aff1f7230 */ /* 0x004fe40000004100 */
[----:B----4-:R-:W-:Y:S02]  /*2a60*/  HADD2.F32 R11, -RZ, R11.H0_H0 ;  /* 0x2000000bff0b7230 */ /* 0x010fe40000004100 */
[----:B-----5:R-:W-:-:S05]  /*2a70*/  HADD2.F32 R26, -RZ, R25.H0_H0 ;  /* 0x20000019ff1a7230 */ /* 0x020fca0000004100 */
[----:B0-----:R-:W-:Y:S01]  /*2a80*/  FFMA.FTZ R14, R11, -UR14, R26 ;  /* 0x8000000e0b0e7c23 */ /* 0x001fe2000801001a */
[----:B------:R-:W-:Y:S02]  /*2a90*/  HADD2.F32 R11, -RZ, R22.H0_H0 ;  /* 0x20000016ff0b7230 */ /* 0x000fe40000004100 */
[----:B------:R-:W-:Y:S02]  /*2aa0*/  HADD2.F32 R7, -RZ, R7.H0_H0 ;  /* 0x20000007ff077230 */ /* 0x000fe40000004100 */
[----:B------:R-:W-:Y:S02]  /*2ab0*/  HADD2.F32 R24, -RZ, R24.H0_H0 ;  /* 0x20000018ff187230 */ /* 0x000fe40000004100 */
[----:B------:R-:W-:Y:S01]  /*2ac0*/  FFMA.FTZ R20, R20, -UR14, R31 ;  /* 0x8000000e14147c23 */ /* 0x000fe2000801001f */
[----:B------:R-:W-:Y:S02]  /*2ad0*/  HADD2.F32 R6, -RZ, R6.H0_H0 ;  /* 0x20000006ff067230 */ /* 0x000fe40000004100 */
[----:B------:R-:W-:Y:S01]  /*2ae0*/  FFMA.FTZ R15, R7, -UR14, R24 ;  /* 0x8000000e070f7c23 */ /* 0x000fe20008010018 */
[----:B------:R-:W-:Y:S01]  /*2af0*/  MOV R7, UR10 ;  /* 0x0000000a00077c02 */ /* 0x000fe20008000f00 */
[----:B------:R-:W-:-:S02]  /*2b00*/  HADD2.F32 R18, -RZ, R18.H0_H0 ;  /* 0x20000012ff127230 */ /* 0x000fc40000004100 */
[----:B------:R-:W-:Y:S02]  /*2b10*/  HADD2.F32 R23, -RZ, R23.H0_H0 ;  /* 0x20000017ff177230 */ /* 0x000fe40000004100 */
[----:B------:R-:W-:Y:S02]  /*2b20*/  HADD2.F32 R19, -RZ, R19.H0_H0 ;  /* 0x20000013ff137230 */ /* 0x000fe40000004100 */
[----:B------:R-:W-:Y:S02]  /*2b30*/  HADD2.F32 R22, -RZ, R4.H0_H0 ;  /* 0x20000004ff167230 */ /* 0x000fe40000004100 */
[----:B------:R-:W-:Y:S01]  /*2b40*/  FFMA.FTZ R4, R6, -UR14, R11 ;  /* 0x8000000e06047c23 */ /* 0x000fe2000801000b */
[----:B------:R-:W-:Y:S02]  /*2b50*/  IMAD.U32 R6, RZ, RZ, UR9 ;  /* 0x00000009ff067e24 */ /* 0x000fe4000f8e00ff */
[----:B-1----:R-:W-:Y:S01]  /*2b60*/  FFMA.FTZ R13, R18, -UR14, R23 ;  /* 0x8000000e120d7c23 */ /* 0x002fe20008010017 */
[----:B------:R-:W-:Y:S01]  /*2b70*/  F2FP.F16.F32.PACK_AB R23, RZ, R20 ;  /* 0x00000014ff17723e */ /* 0x000fe200000000ff */
[----:B------:R-:W-:Y:S01]  /*2b80*/  FFMA.FTZ R11, R19, -UR14, R22 ;  /* 0x8000000e130b7c23 */ /* 0x000fe20008010016 */
[----:B------:R-:W-:Y:S01]  /*2b90*/  IMAD.WIDE.U32 R18, R9, 0x2, R6 ;  /* 0x0000000209127825 */ /* 0x000fe200078e0006 */
[----:B------:R-:W-:-:S02]  /*2ba0*/  F2FP.F16.F32.PACK_AB R17, RZ, R14 ;  /* 0x0000000eff11723e */ /* 0x000fc400000000ff */
[----:B------:R-:W-:Y:S01]  /*2bb0*/  F2FP.F16.F32.PACK_AB R22, RZ, R15 ;  /* 0x0000000fff16723e */ /* 0x000fe200000000ff */
[----:B------:R-:W-:Y:S01]  /*2bc0*/  IMAD.WIDE.U32 R14, R3, 0x2, R6 ;  /* 0x00000002030e7825 */ /* 0x000fe200078e0006 */
[----:B------:R-:W-:-:S03]  /*2bd0*/  PRMT R3, R23, 0x7610, R3 ;  /* 0x0000761017037816 */ /* 0x000fc60000000003 */
[----:B------:R-:W-:Y:S02]  /*2be0*/  HADD2.F32 R30, -RZ, R30.H0_H0 ;  /* 0x2000001eff1e7230 */ /* 0x000fe40000004100 */
[----:B------:R-:W-:Y:S02]  /*2bf0*/  HADD2.F32 R27, -RZ, R27.H0_H0 ;  /* 0x2000001bff1b7230 */ /* 0x000fe40000004100 */
[----:B------:R-:W-:Y:S02]  /*2c00*/  HADD2.F32 R16, -RZ, R16.H0_H0 ;  /* 0x20000010ff107230 */ /* 0x000fe40000004100 */
[----:B------:R-:W-:Y:S01]  /*2c10*/  HADD2.F32 R9, -RZ, R12.H0_H0 ;  /* 0x2000000cff097230 */ /* 0x000fe20000004100 */
[----:B------:R-:W-:Y:S01]  /*2c20*/  PRMT R23, R17, 0x7610, R23 ;  /* 0x0000761011177816 */ /* 0x000fe20000000017 */
[----:B------:R-:W-:Y:S01]  /*2c30*/  FFMA.FTZ R27, R27, -UR14, R30 ;  /* 0x8000000e1b1b7c23 */ /* 0x000fe2000801001e */
[----:B------:R-:W-:-:S04]  /*2c40*/  IMAD.WIDE.U32 R20, R21, 0x2, R6 ;  /* 0x0000000215147825 */ /* 0x000fc800078e0006 */
[----:B------:R-:W-:Y:S01]  /*2c50*/  FFMA.FTZ R9, R16, -UR14, R9 ;  /* 0x8000000e10097c23 */ /* 0x000fe20008010009 */
[----:B------:R0:W-:Y:S01]  /*2c60*/  STG.E.U16 desc[UR16][R14.64], R3 ;  /* 0x000000030e007986 */ /* 0x0001e2000c101510 */
[----:B------:R-:W-:Y:S01]  /*2c70*/  F2FP.F16.F32.PACK_AB R16, RZ, R4 ;  /* 0x00000004ff10723e */ /* 0x000fe200000000ff */
[--C-:B------:R-:W-:Y:S01]  /*2c80*/  IMAD.WIDE.U32 R4, R5, 0x2, R6.reuse ;  /* 0x0000000205047825 */ /* 0x100fe200078e0006 */
[----:B------:R-:W-:Y:S01]  /*2c90*/  F2FP.F16.F32.PACK_AB R17, RZ, R11 ;  /* 0x0000000bff11723e */ /* 0x000fe200000000ff */
[----:B------:R1:W-:Y:S01]  /*2ca0*/  STG.E.U16 desc[UR16][R18.64], R23 ;  /* 0x0000001712007986 */ /* 0x0003e2000c101510 */
[----:B------:R-:W-:Y:S01]  /*2cb0*/  F2FP.F16.F32.PACK_AB R27, RZ, R27 ;  /* 0x0000001bff1b723e */ /* 0x000fe200000000ff */
[--C-:B------:R-:W-:Y:S02]  /*2cc0*/  IMAD.WIDE.U32 R10, R10, 0x2, R6.reuse ;  /* 0x000000020a0a7825 */ /* 0x100fe400078e0006 */
[----:B------:R3:W-:Y:S01]  /*2cd0*/  STG.E.U16 desc[UR16][R20.64], R22 ;  /* 0x0000001614007986 */ /* 0x0007e2000c101510 */
[----:B0-----:R-:W-:Y:S01]  /*2ce0*/  F2FP.F16.F32.PACK_AB R15, RZ, R13 ;  /* 0x0000000dff0f723e */ /* 0x001fe200000000ff */
[----:B------:R-:W-:Y:S01]  /*2cf0*/  IMAD.WIDE.U32 R12, R2, 0x2, R6 ;  /* 0x00000002020c7825 */ /* 0x000fe200078e0006 */
[----:B-1----:R-:W-:-:S03]  /*2d00*/  F2FP.F16.F32.PACK_AB R19, RZ, R9 ;  /* 0x00000009ff13723e */ /* 0x002fc600000000ff */
        /* <DEDUP_REMOVED lines=10> */
.L_x_6442:
[----:B------:R-:W-:Y:S05]  /*2db0*/  BSYNC B0 ;  /* 0x0000000000007941 */ /* 0x000fea0003800000 */
.L_x_6441:
[----:B------:R-:W-:-:S13]  /*2dc0*/  ISETP.GE.AND P0, PT, R3, UR12, PT ;  /* 0x0000000c03007c0c */ /* 0x000fda000bf06270 */
[----:B------:R-:W-:Y:S05]  /*2dd0*/  @P0 EXIT ;  /* 0x000000000000094d */ /* 0x000fea0003800000 */
.L_x_6444:
[----:B------:R-:W-:Y:S01]  /*2de0*/  MOV R4, UR6 ;  /* 0x0000000600047c02 */ /* 0x000fe20008000f00 */
[----:B------:R-:W-:Y:S01]  /*2df0*/  IMAD.U32 R5, RZ, RZ, UR7 ;  /* 0x00000007ff057e24 */ /* 0x000fe2000f8e00ff */
[----:B------:R-:W-:Y:S01]  /*2e00*/  MOV R6, UR8 ;  /* 0x0000000800067c02 */ /* 0x000fe20008000f00 */
[----:B------:R-:W-:Y:S02]  /*2e10*/  IMAD.U32 R7, RZ, RZ, UR11 ;  /* 0x0000000bff077e24 */ /* 0x000fe4000f8e00ff */
[----:B------:R-:W-:-:S04]  /*2e20*/  IMAD.WIDE R4, R3, 0x2, R4 ;  /* 0x0000000203047825 */ /* 0x000fc800078e0204 */
[----:B------:R-:W-:Y:S02]  /*2e30*/  IMAD.WIDE R6, R3, 0x2, R6 ;  /* 0x0000000203067825 */ /* 0x000fe400078e0206 */
[----:B------:R-:W3:Y:S04]  /*2e40*/  LDG.E.U16 R4, desc[UR16][R4.64] ;  /* 0x0000001004047981 */ /* 0x000ee8000c1e1500 */
[----:B------:R-:W4:Y:S01]  /*2e50*/  LDG.E.U16 R6, desc[UR16][R6.64] ;  /* 0x0000001006067981 */ /* 0x000f22000c1e1500 */
[----:B------:R-:W-:Y:S01]  /*2e60*/  MOV R8, UR9 ;  /* 0x0000000900087c02 */ /* 0x000fe20008000f00 */
[----:B---3--:R-:W-:Y:S02]  /*2e70*/  HADD2.F32 R9, -RZ, R4.H0_H0 ;  /* 0x20000004ff097230 */ /* 0x008fe40000004100 */
[----:B----4-:R-:W-:-:S05]  /*2e80*/  HADD2.F32 R0, -RZ, R6.H0_H0 ;  /* 0x20000006ff007230 */ /* 0x010fca0000004100 */
[----:B------:R-:W-:Y:S01]  /*2e90*/  FFMA.FTZ R0, R0, -UR14, R9 ;  /* 0x8000000e00007c23 */ /* 0x000fe20008010009 */
[----:B------:R-:W-:-:S04]  /*2ea0*/  IMAD.U32 R9, RZ, RZ, UR10 ;  /* 0x0000000aff097e24 */ /* 0x000fc8000f8e00ff */
[----:B------:R-:W-:Y:S01]  /*2eb0*/  F2FP.F16.F32.PACK_AB R0, RZ, R0 ;  /* 0x00000000ff00723e */ /* 0x000fe200000000ff */
[C---:B------:R-:W-:Y:S01]  /*2ec0*/  IMAD.WIDE R8, R3.reuse, 0x2, R8 ;  /* 0x0000000203087825 */ /* 0x040fe200078e0208 */
[----:B------:R-:W-:-:S04]  /*2ed0*/  IADD3 R3, R3, UR21, RZ ;  /* 0x0000001503037c10 */ /* 0x000fc8000fffe0ff */
[----:B------:R0:W-:Y:S01]  /*2ee0*/  STG.E.U16 desc[UR16][R8.64], R0 ;  /* 0x0000000008007986 */ /* 0x0001e2000c101510 */
[----:B------:R-:W-:-:S13]  /*2ef0*/  ISETP.GE.AND P0, PT, R3, UR12, PT ;  /* 0x0000000c03007c0c */ /* 0x000fda000bf06270 */
[----:B0-----:R-:W-:Y:S05]  /*2f00*/  @!P0 BRA `(.L_x_6444) ;  /* 0xfffffffc00b48947 */ /* 0x001fea000383ffff */
[----:B------:R-:W-:Y:S05]  /*2f10*/  EXIT ;  /* 0x000000000000794d */ /* 0x000fea0003800000 */
.L_x_6434:
[----:B------:R-:W-:Y:S05]  /*2f20*/  @P0 BRA `(.L_x_6445) ;  /* 0x0000000800640947 */ /* 0x000fea0003800000 */
[----:B------:R-:W-:-:S04]  /*2f30*/  ISETP.NE.U32.AND P0, PT, RZ, UR13, PT ;  /* 0x0000000dff007c0c */ /* 0x000fc8000bf05070 */
[----:B------:R-:W-:-:S13]  /*2f40*/  ISETP.NE.AND.EX P0, PT, RZ, RZ, PT, P0 ;  /* 0x000000ffff00720c */ /* 0x000fda0003f05300 */
[----:B------:R-:W-:Y:S05]  /*2f50*/  @!P0 BRA `(.L_x_6446) ;  /* 0x00000000009c8947 */ /* 0x000fea0003800000 */
[----:B------:R-:W-:Y:S01]  /*2f60*/  ISETP.LT.U32.AND P0, PT, R3, UR12, PT ;  /* 0x0000000c03007c0c */ /* 0x000fe2000bf01070 */
[----:B------:R-:W0:Y:S03]  /*2f70*/  LDC.64 R12, c[0x0][0x228] ;  /* 0x00008a00ff0c7b82 */ /* 0x000e260000000a00 */
[----:B------:R-:W-:-:S13]  /*2f80*/  ISETP.GT.U32.AND.EX P0, PT, RZ, RZ, PT, P0 ;  /* 0x000000ffff00720c */ /* 0x000fda0003f04100 */
[----:B------:R-:W-:-:S04]  /*2f90*/  @!P0 IADD3 R2, P1, R3, -UR12, RZ ;  /* 0x8000000c03028c10 */ /* 0x000fc8000ff3e0ff */
[----:B------:R-:W-:Y:S01]  /*2fa0*/  @!P0 SHF.L.U32 R8, R2, 0x1, RZ ;  /* 0x0000000102088819 */ /* 0x000fe200000006ff */
[----:B------:R-:W-:-:S03]  /*2fb0*/  @!P0 IMAD.X R5, RZ, RZ, -0x1, P1 ;  /* 0xffffffffff058424 */ /* 0x000fc600008e06ff */
[----:B------:R-:W-:Y:S02]  /*2fc0*/  @!P0 IADD3 R4, P1, R8, UR6, RZ ;  /* 0x0000000608048c10 */ /* 0x000fe4000ff3e0ff */
[----:B------:R-:W-:Y:S02]  /*2fd0*/  @!P0 SHF.L.U64.HI R2, R2, 0x1, R5 ;  /* 0x0000000102028819 */ /* 0x000fe40000010205 */
[----:B------:R-:W-:Y:S02]  /*2fe0*/  @!P0 IADD3 R6, P2, R8, UR8, RZ ;  /* 0x0000000808068c10 */ /* 0x000fe4000ff5e0ff */
[C---:B------:R-:W-:Y:S02]  /*2ff0*/  @!P0 IADD3.X R5, R2.reuse, UR7, RZ, P1, !PT ;  /* 0x0000000702058c10 */ /* 0x040fe40008ffe4ff */
[----:B------:R-:W-:-:S03]  /*3000*/  @!P0 IADD3.X R7, R2, UR11, RZ, P2, !PT ;  /* 0x0000000b02078c10 */ /* 0x000fc600097fe4ff */
[----:B------:R1:W3:Y:S04]  /*3010*/  @!P0 LDG.E.U16 R4, desc[UR16][R4.64] ;  /* 0x0000001004048981 */ /* 0x0002e8000c1e1500 */
[----:B------:R-:W4:Y:S01]  /*3020*/  @!P0 LDG.E.U16 R6, desc[UR16][R6.64] ;  /* 0x0000001006068981 */ /* 0x000f22000c1e1500 */
[----:B------:R-:W-:Y:S02]  /*3030*/  @!P0 IADD3 R8, P1, R8, UR9, RZ ;  /* 0x0000000908088c10 */ /* 0x000fe4000ff3e0ff */
[----:B0-----:R-:W-:Y:S01]  /*3040*/  IADD3 R11, P2, R12, UR12, RZ ;  /* 0x0000000c0c0b7c10 */ /* 0x001fe2000ff5e0ff */
[----:B------:R-:W-:-:S04]  /*3050*/  UIADD3 UR12, UP0, UR21, -UR12, URZ ;  /* 0x8000000c150c7290 */ /* 0x000fc8000ff1e03f */
[----:B-1----:R-:W-:Y:S01]  /*3060*/  IMAD.X R5, RZ, RZ, R13, P2 ;  /* 0x000000ffff057224 */ /* 0x002fe200010e060d */
[----:B------:R-:W-:Y:S02]  /*3070*/  UIADD3.X UR13, URZ, -0x1, URZ, UP0, !UPT ;  /* 0xffffffff3f0d7890 */ /* 0x000fe400087fe43f */
[----:B------:R-:W-:Y:S02]  /*3080*/  USHF.L.U32 UR5, UR12, 0x1, URZ ;  /* 0x000000010c057899 */ /* 0x000fe4000800063f */
[----:B------:R-:W-:Y:S02]  /*3090*/  USHF.L.U64.HI UR12, UR12, 0x1, UR13 ;  /* 0x000000010c0c7899 */ /* 0x000fe4000801020d */
[----:B------:R-:W-:Y:S02]  /*30a0*/  UIADD3 UR9, UP0, UR5, UR9, URZ ;  /* 0x0000000905097290 */ /* 0x000fe4000ff1e03f */
[----:B------:R-:W-:Y:S02]  /*30b0*/  UIADD3 UR8, UP1, UR5, UR8, URZ ;  /* 0x0000000805087290 */ /* 0x000fe4000ff3e03f */
[----:B------:R-:W-:-:S02]  /*30c0*/  UIADD3 UR6, UP2, UR5, UR6, URZ ;  /* 0x0000000605067290 */ /* 0x000fc4000ff5e03f */
[----:B------:R-:W-:Y:S02]  /*30d0*/  UIADD3.X UR11, UR12, UR11, URZ, UP1, !UPT ;  /* 0x0000000b0c0b7290 */ /* 0x000fe40008ffe43f */
[----:B------:R-:W-:Y:S01]  /*30e0*/  UIADD3.X UR7, UR12, UR7, URZ, UP2, !UPT ;  /* 0x000000070c077290 */ /* 0x000fe200097fe43f */
[----:B---3--:R-:W-:Y:S02]  /*30f0*/  @!P0 HADD2.F32 R9, -RZ, R4.H0_H0 ;  /* 0x20000004ff098230 */ /* 0x008fe40000004100 */
[----:B----4-:R-:W-:-:S05]  /*3100*/  @!P0 HADD2.F32 R0, -RZ, R6.H0_H0 ;  /* 0x20000006ff008230 */ /* 0x010fca0000004100 */
[----:B------:R-:W-:Y:S01]  /*3110*/  @!P0 FFMA.FTZ R0, R0, -UR14, R9 ;  /* 0x8000000e00008c23 */ /* 0x000fe20008010009 */
[----:B------:R-:W-:Y:S01]  /*3120*/  @!P0 IADD3.X R9, R2, UR10, RZ, P1, !PT ;  /* 0x0000000a02098c10 */ /* 0x000fe20008ffe4ff */
[----:B------:R-:W-:Y:S01]  /*3130*/  UIADD3.X UR10, UR12, UR10, URZ, UP0, !UPT ;  /* 0x0000000a0c0a7290 */ /* 0x000fe200087fe43f */
[----:B------:R-:W-:Y:S02]  /*3140*/  ISETP.LT.U32.AND P1, PT, R11, UR21, PT ;  /* 0x000000150b007c0c */ /* 0x000fe4000bf21070 */
[----:B------:R-:W-:-:S04]  /*3150*/  @!P0 F2FP.F16.F32.PACK_AB R0, RZ, R0 ;  /* 0x00000000ff00823e */ /* 0x000fc800000000ff */
[----:B------:R-:W-:-:S05]  /*3160*/  PRMT R4, R0, 0x7610, R4 ;  /* 0x0000761000047816 */ /* 0x000fca0000000004 */
[----:B------:R0:W-:Y:S01]  /*3170*/  @!P0 STG.E.U16 desc[UR16][R8.64], R4 ;  /* 0x0000000408008986 */ /* 0x0001e2000c101510 */
[----:B------:R-:W-:-:S04]  /*3180*/  ISETP.LT.AND.EX P0, PT, R5, RZ, PT, P1 ;  /* 0x000000ff0500720c */ /* 0x000fc80003f01310 */
[----:B------:R-:W-:Y:S02]  /*3190*/  SEL R0, R11, UR21, P0 ;  /* 0x000000150b007c07 */ /* 0x000fe40008000000 */
[----:B------:R-:W-:Y:S02]  /*31a0*/  SEL R2, R5, RZ, P0 ;  /* 0x000000ff05027207 */ /* 0x000fe40000000000 */
[----:B------:R-:W-:-:S04]  /*31b0*/  IADD3 R0, P1, -R0, R11, RZ ;  /* 0x0000000b00007210 */ /* 0x000fc80007f3e1ff */
[----:B0-----:R-:W-:-:S09]  /*31c0*/  IADD3.X R2, ~R2, R5, RZ, P1, !PT ;  /* 0x0000000502027210 */ /* 0x001fd20000ffe5ff */
.L_x_6446:
[----:B------:R-:W-:Y:S01]  /*31d0*/  ISETP.NE.U32.AND P0, PT, R2, RZ, PT ;  /* 0x000000ff0200720c */ /* 0x000fe20003f05070 */
[----:B------:R-:W-:-:S12]  /*31e0*/  USHF.L.U32 UR5, UR21, 0x3, URZ ;  /* 0x0000000315057899 */ /* 0x000fd8000800063f */
[----:B------:R-:W-:Y:S05]  /*31f0*/  @!P0 BRA `(.L_x_6447) ;  /* 0x0000000000208947 */ /* 0x000fea0003800000 */
[----:B------:R-:W-:Y:S01]  /*3200*/  IMAD.MOV.U32 R15, RZ, RZ, R0 ;  /* 0x000000ffff0f7224 */ /* 0x000fe200078e0000 */
[----:B------:R-:W-:Y:S01]  /*3210*/  MOV R9, R2 ;  /* 0x0000000200097202 */ /* 0x000fe20000000f00 */
[----:B------:R-:W-:Y:S01]  /*3220*/  IMAD.U32 R13, RZ, RZ, UR5 ;  /* 0x00000005ff0d7e24 */ /* 0x000fe2000f8e00ff */
[----:B------:R-:W-:-:S07]  /*3230*/  MOV R14, 0x3250 ;  /* 0x00003250000e7802 */ /* 0x000fce0000000f00 */
[----:B--2---:R-:W-:Y:S05]  /*3240*/  CALL.REL.NOINC `($__internal_29_$__cuda_sm20_rem_s64) ;  /* 0x0000000c007c7944 */ /* 0x004fea0003c00000 */
[----:B------:R-:W-:Y:S01]  /*3250*/  MOV R14, R4 ;  /* 0x00000004000e7202 */ /* 0x000fe20000000f00 */
[----:B------:R-:W-:Y:S01]  /*3260*/  IMAD.MOV.U32 R15, RZ, RZ, R5 ;  /* 0x000000ffff0f7224 */ /* 0x000fe200078e0005 */
[----:B------:R-:W-:Y:S06]  /*3270*/  BRA `(.L_x_6448) ;  /* 0x0000000000487947 */ /* 0x000fec0003800000 */
.L_x_6447:
[----:B------:R-:W0:Y:S01]  /*3280*/  I2F.U32.RP R6, UR5 ;  /* 0x0000000500067d06 */ /* 0x000e220008209000 */
[----:B------:R-:W-:Y:S01]  /*3290*/  HFMA2.MMA R4, -RZ, RZ, 0, 0 ;  /* 0x00000000ff047435 */ /* 0x000fe200000001ff */
[----:B------:R-:W-:Y:S01]  /*32a0*/  IMAD R9, RZ, RZ, -UR5 ;  /* 0x80000005ff097e24 */ /* 0x000fe2000f8e02ff */
[----:B------:R-:W-:Y:S02]  /*32b0*/  ISETP.NE.U32.AND P1, PT, RZ, UR5, PT ;  /* 0x00000005ff007c0c */ /* 0x000fe4000bf25070 */
[----:B------:R-:W-:-:S03]  /*32c0*/  MOV R15, RZ ;  /* 0x000000ff000f7202 */ /* 0x000fc60000000f00 */
[----:B0-----:R-:W0:Y:S02]  /*32d0*/  MUFU.RCP R6, R6 ;  /* 0x0000000600067308 */ /* 0x001e240000001000 */
[----:B0-----:R-:W-:-:S06]  /*32e0*/  IADD3 R7, R6, 0xffffffe, RZ ;  /* 0x0ffffffe06077810 */ /* 0x001fcc0007ffe0ff */
[----:B------:R-:W0:Y:S02]  /*32f0*/  F2I.FTZ.U32.TRUNC.NTZ R5, R7 ;  /* 0x0000000700057305 */ /* 0x000e24000021f000 */
[----:B0-----:R-:W-:-:S04]  /*3300*/  IMAD R9, R9, R5, RZ ;  /* 0x0000000509097224 */ /* 0x001fc800078e02ff */
[----:B------:R-:W-:-:S06]  /*3310*/  IMAD.HI.U32 R9, R5, R9, R4 ;  /* 0x0000000905097227 */ /* 0x000fcc00078e0004 */
[----:B------:R-:W-:-:S04]  /*3320*/  IMAD.HI.U32 R4, R9, R0, RZ ;  /* 0x0000000009047227 */ /* 0x000fc800078e00ff */
[----:B------:R-:W-:-:S04]  /*3330*/  IMAD.MOV R5, RZ, RZ, -R4 ;  /* 0x000000ffff057224 */ /* 0x000fc800078e0a04 */
[----:B------:R-:W-:-:S05]  /*3340*/  IMAD R14, R5, UR5, R0 ;  /* 0x00000005050e7c24 */ /* 0x000fca000f8e0200 */
[----:B------:R-:W-:-:S13]  /*3350*/  ISETP.GE.U32.AND P0, PT, R14, UR5, PT ;  /* 0x000000050e007c0c */ /* 0x000fda000bf06070 */
[----:B------:R-:W-:-:S04]  /*3360*/  @P0 IADD3 R14, R14, -UR5, RZ ;  /* 0x800000050e0e0c10 */ /* 0x000fc8000fffe0ff */
[----:B------:R-:W-:-:S13]  /*3370*/  ISETP.GE.U32.AND P0, PT, R14, UR5, PT ;  /* 0x000000050e007c0c */ /* 0x000fda000bf06070 */
[----:B------:R-:W-:Y:S01]  /*3380*/  @P0 VIADD R14, R14, -UR5 ;  /* 0x800000050e0e0c36 */ /* 0x000fe20008000000 */
[----:B------:R-:W-:-:S07]  /*3390*/  @!P1 LOP3.LUT R14, RZ, UR5, RZ, 0x33, !PT ;  /* 0x00000005ff0e9c12 */ /* 0x000fce000f8e33ff */
.L_x_6448:
[----:B------:R-:W-:Y:S01]  /*33a0*/  IMAD.SHL.U32 R5, R3, 0x8, RZ ;  /* 0x0000000803057824 */ /* 0x000fe200078e00ff */
[----:B------:R-:W-:Y:S01]  /*33b0*/  IADD3 R12, P0, R0, -R14, RZ ;  /* 0x8000000e000c7210 */ /* 0x000fe20007f1e0ff */
[----:B------:R-:W-:Y:S03]  /*33c0*/  BSSY B0, `(.L_x_6449) ;  /* 0x0000039000007945 */ /* 0x000fe60003800000 */
[----:B------:R-:W-:Y:S02]  /*33d0*/  ISETP.GE.U32.AND P1, PT, R5, R12, PT ;  /* 0x0000000c0500720c */ /* 0x000fe40003f26070 */
[----:B------:R-:W-:Y:S02]  /*33e0*/  IADD3.X R14, R2, ~R15, RZ, P0, !PT ;  /* 0x8000000f020e7210 */ /* 0x000fe400007fe4ff */
[----:B------:R-:W-:Y:S02]  /*33f0*/  SHF.L.U64.HI R5, R3, 0x3, RZ ;  /* 0x0000000303057819 */ /* 0x000fe400000102ff */
[----:B------:R-:W-:-:S02]  /*3400*/  IADD3 R13, P2, R12, R3, RZ ;  /* 0x000000030c0d7210 */ /* 0x000fc40007f5e0ff */
[----:B------:R-:W-:Y:S02]  /*3410*/  ISETP.GE.AND.EX P1, PT, R5, R14, PT, P1 ;  /* 0x0000000e0500720c */ /* 0x000fe40003f26310 */
[----:B------:R-:W-:Y:S01]  /*3420*/  ISETP.GE.U32.AND P0, PT, R13, R0, PT ;  /* 0x000000000d00720c */ /* 0x000fe20003f06070 */
[----:B------:R-:W-:-:S05]  /*3430*/  IMAD.X R15, RZ, RZ, R14, P2 ;  /* 0x000000ffff0f7224 */ /* 0x000fca00010e060e */
[----:B------:R-:W-:-:S05]  /*3440*/  ISETP.GE.AND.EX P0, PT, R15, R2, PT, P0 ;  /* 0x000000020f00720c */ /* 0x000fca0003f06300 */
[----:B------:R-:W-:Y:S08]  /*3450*/  @P1 BRA `(.L_x_6450) ;  /* 0x0000000000bc1947 */ /* 0x000ff00003800000 */
[----:B------:R-:W-:-:S11]  /*3460*/  HFMA2.MMA R16, -RZ, RZ, 0, 0 ;  /* 0x00000000ff107435 */ /* 0x000fd600000001ff */
.L_x_6451:
[C---:B------:R-:W-:Y:S01]  /*3470*/  IMAD.SHL.U32 R17, R3.reuse, 0x10, RZ ;  /* 0x0000001003117824 */ /* 0x040fe200078e00ff */
[----:B--2---:R-:W-:-:S04]  /*3480*/  SHF.L.U64.HI R19, R3, 0x4, R16 ;  /* 0x0000000403137819 */ /* 0x004fc80000010210 */
[C---:B------:R-:W-:Y:S02]  /*3490*/  IADD3 R10, P2, R17.reuse, UR6, RZ ;  /* 0x00000006110a7c10 */ /* 0x040fe4000ff5e0ff */
[----:B------:R-:W-:Y:S02]  /*34a0*/  IADD3 R20, P1, R17, UR8, RZ ;  /* 0x0000000811147c10 */ /* 0x000fe4000ff3e0ff */
[C---:B------:R-:W-:Y:S02]  /*34b0*/  IADD3.X R11, R19.reuse, UR7, RZ, P2, !PT ;  /* 0x00000007130b7c10 */ /* 0x040fe400097fe4ff */
[----:B------:R-:W-:-:S04]  /*34c0*/  IADD3.X R21, R19, UR11, RZ, P1, !PT ;  /* 0x0000000b13157c10 */ /* 0x000fc80008ffe4ff */
[----:B------:R-:W2:Y:S04]  /*34d0*/  LDG.E.128 R8, desc[UR16][R10.64] ;  /* 0x000000100a087981 */ /* 0x000ea8000c1e1d00 */
[----:B------:R-:W3:Y:S01]  /*34e0*/  LDG.E.128 R4, desc[UR16][R20.64] ;  /* 0x0000001014047981 */ /* 0x000ee2000c1e1d00 */
[--C-:B--2---:R-:W-:Y:S02]  /*34f0*/  HADD2.F32 R23, -RZ, R8.reuse.H0_H0 ;  /* 0x20000008ff177230 */ /* 0x104fe40000004100 */
[----:B------:R-:W-:Y:S02]  /*3500*/  HADD2.F32 R25, -RZ, R8.H1_H1 ;  /* 0x30000008ff197230 */ /* 0x000fe40000004100 */
[--C-:B---3--:R-:W-:Y:S02]  /*3510*/  HADD2.F32 R22, -RZ, R4.reuse.H0_H0 ;  /* 0x20000004ff167230 */ /* 0x108fe40000004100 */
[----:B------:R-:W-:-:S02]  /*3520*/  HADD2.F32 R24, -RZ, R4.H1_H1 ;  /* 0x30000004ff187230 */ /* 0x000fc40000004100 */
[--C-:B------:R-:W-:Y:S02]  /*3530*/  HADD2.F32 R8, -RZ, R6.reuse.H0_H0 ;  /* 0x20000006ff087230 */ /* 0x100fe40000004100 */
[----:B------:R-:W-:Y:S02]  /*3540*/  HADD2.F32 R18, -RZ, R6.H1_H1 ;  /* 0x30000006ff127230 */ /* 0x000fe40000004100 */
[--C-:B------:R-:W-:Y:S02]  /*3550*/  HADD2.F32 R6, -RZ, R7.reuse.H0_H0 ;  /* 0x20000007ff067230 */ /* 0x100fe40000004100 */
[----:B------:R-:W-:Y:S02]  /*3560*/  HADD2.F32 R20, -RZ, R7.H1_H1 ;  /* 0x30000007ff147230 */ /* 0x000fe40000004100 */
[----:B------:R-:W-:Y:S01]  /*3570*/  FFMA.FTZ R7, R22, -UR14, R23 ;  /* 0x8000000e16077c23 */ /* 0x000fe20008010017 */
[--C-:B------:R-:W-:Y:S02]  /*3580*/  HADD2.F32 R4, -RZ, R5.reuse.H0_H0 ;  /* 0x20000005ff047230 */ /* 0x100fe40000004100 */
[----:B------:R-:W-:Y:S01]  /*3590*/  FFMA.FTZ R22, R24, -UR14, R25 ;  /* 0x8000000e18167c23 */ /* 0x000fe20008010019 */
[----:B------:R-:W-:-:S02]  /*35a0*/  HADD2.F32 R5, -RZ, R5.H1_H1 ;  /* 0x30000005ff057230 */ /* 0x000fc40000004100 */
[--C-:B------:R-:W-:Y:S02]  /*35b0*/  HADD2.F32 R21, -RZ, R9.reuse.H0_H0 ;  /* 0x20000009ff157230 */ /* 0x100fe40000004100 */
[----:B------:R-:W-:Y:S02]  /*35c0*/  HADD2.F32 R24, -RZ, R9.H1_H1 ;  /* 0x30000009ff187230 */ /* 0x000fe40000004100 */
[--C-:B------:R-:W-:Y:S02]  /*35d0*/  HADD2.F32 R23, -RZ, R10.reuse.H0_H0 ;  /* 0x2000000aff177230 */ /* 0x100fe40000004100 */
[----:B------:R-:W-:Y:S01]  /*35e0*/  FFMA.FTZ R9, R4, -UR14, R21 ;  /* 0x8000000e04097c23 */ /* 0x000fe20008010015 */
[----:B------:R-:W-:Y:S02]  /*35f0*/  HADD2.F32 R27, -RZ, R11.H0_H0 ;  /* 0x2000000bff1b7230 */ /* 0x000fe40000004100 */
[----:B------:R-:W-:Y:S01]  /*3600*/  FFMA.FTZ R24, R5, -UR14, R24 ;  /* 0x8000000e05187c23 */ /* 0x000fe20008010018 */
[----:B------:R-:W-:-:S02]  /*3610*/  HADD2.F32 R25, -RZ, R10.H1_H1 ;  /* 0x3000000aff197230 */ /* 0x000fc40000004100 */
[----:B------:R-:W-:Y:S01]  /*3620*/  FFMA.FTZ R23, R8, -UR14, R23 ;  /* 0x8000000e08177c23 */ /* 0x000fe20008010017 */
[----:B------:R-:W-:Y:S01]  /*3630*/  HADD2.F32 R11, -RZ, R11.H1_H1 ;  /* 0x3000000bff0b7230 */ /* 0x000fe20000004100 */
[----:B------:R-:W-:Y:S01]  /*3640*/  IADD3 R8, P1, R17, UR9, RZ ;  /* 0x0000000911087c10 */ /* 0x000fe2000ff3e0ff */
[----:B------:R-:W-:Y:S01]  /*3650*/  FFMA.FTZ R27, R6, -UR14, R27 ;  /* 0x8000000e061b7c23 */ /* 0x000fe2000801001b */
[----:B------:R-:W-:Y:S01]  /*3660*/  F2FP.F16.F32.PACK_AB R5, R24, R9 ;  /* 0x000000091805723e */ /* 0x000fe200000000ff */
[----:B------:R-:W-:Y:S01]  /*3670*/  FFMA.FTZ R18, R18, -UR14, R25 ;  /* 0x8000000e12127c23 */ /* 0x000fe20008010019 */
[----:B------:R-:W-:Y:S01]  /*3680*/  FFMA.FTZ R20, R20, -UR14, R11 ;  /* 0x8000000e14147c23 */ /* 0x000fe2000801000b */
[----:B------:R-:W-:Y:S02]  /*3690*/  IADD3.X R9, R19, UR10, RZ, P1, !PT ;  /* 0x0000000a13097c10 */ /* 0x000fe40008ffe4ff */
[----:B------:R-:W-:Y:S02]  /*36a0*/  IADD3 R3, P1, R3, UR21, RZ ;  /* 0x0000001503037c10 */ /* 0x000fe4000ff3e0ff */
[----:B------:R-:W-:-:S02]  /*36b0*/  F2FP.F16.F32.PACK_AB R4, R22, R7 ;  /* 0x000000071604723e */ /* 0x000fc400000000ff */
[----:B------:R-:W-:Y:S01]  /*36c0*/  F2FP.F16.F32.PACK_AB R6, R18, R23 ;  /* 0x000000171206723e */ /* 0x000fe200000000ff */
[----:B------:R-:W-:Y:S01]  /*36d0*/  IMAD.X R16, RZ, RZ, R16, P1 ;  /* 0x000000ffff107224 */ /* 0x000fe200008e0610 */
[----:B------:R-:W-:Y:S02]  /*36e0*/  F2FP.F16.F32.PACK_AB R7, R20, R27 ;  /* 0x0000001b1407723e */ /* 0x000fe400000000ff */
[----:B------:R-:W-:-:S03]  /*36f0*/  SHF.L.U32 R11, R3, 0x3, RZ ;  /* 0x00000003030b7819 */ /* 0x000fc600000006ff */
[----:B------:R0:W-:Y:S01]  /*3700*/  STG.E.128 desc[UR16][R8.64], R4 ;  /* 0x0000000408007986 */ /* 0x0001e2000c101d10 */
[----:B------:R-:W-:Y:S02]  /*3710*/  ISETP.GE.U32.AND P1, PT, R11, R12, PT ;  /* 0x0000000c0b00720c */ /* 0x000fe40003f26070 */
[----:B------:R-:W-:-:S04]  /*3720*/  SHF.L.U64.HI R11, R3, 0x3, R16 ;  /* 0x00000003030b7819 */ /* 0x000fc80000010210 */
[----:B------:R-:W-:-:S13]  /*3730*/  ISETP.GE.AND.EX P1, PT, R11, R14, PT, P1 ;  /* 0x0000000e0b00720c */ /* 0x000fda0003f26310 */
[----:B0-----:R-:W-:Y:S05]  /*3740*/  @!P1 BRA `(.L_x_6451) ;  /* 0xfffffffc00489947 */ /* 0x001fea000383ffff */
.L_x_6450:
[----:B------:R-:W-:Y:S05]  /*3750*/  BSYNC B0 ;  /* 0x0000000000007941 */ /* 0x000fea0003800000 */
.L_x_6449:
[----:B------:R-:W-:Y:S05]  /*3760*/  @P0 EXIT ;  /* 0x000000000000094d */ /* 0x000fea0003800000 */
.L_x_6452:
[C---:B------:R-:W-:Y:S02]  /*3770*/  SHF.L.U32 R9, R13.reuse, 0x1, RZ ;  /* 0x000000010d097819 */ /* 0x040fe400000006ff */
[----:B------:R-:W-:Y:S02]  /*3780*/  SHF.L.U64.HI R10, R13, 0x1, R15 ;  /* 0x000000010d0a7819 */ /* 0x000fe4000001020f */
        /* <DEDUP_REMOVED lines=10> */
[----:B------:R-:W-:Y:S02]  /*3830*/  IADD3.X R9, R10, UR10, RZ, P0, !PT ;  /* 0x0000000a0a097c10 */ /* 0x000fe400087fe4ff */
[----:B------:R-:W-:Y:S02]  /*3840*/  F2FP.F16.F32.PACK_AB R3, RZ, R3 ;  /* 0x00000003ff03723e */ /* 0x000fe400000000ff */
[----:B------:R-:W-:-:S03]  /*3850*/  IADD3 R13, P0, R13, UR21, RZ ;  /* 0x000000150d0d7c10 */ /* 0x000fc6000ff1e0ff */
[----:B------:R0:W-:Y:S02]  /*3860*/  STG.E.U16 desc[UR16][R8.64], R3 ;  /* 0x0000000308007986 */ /* 0x0001e4000c101510 */
[----:B------:R-:W-:Y:S01]  /*3870*/  IMAD.X R15, RZ, RZ, R15, P0 ;  /* 0x000000ffff0f7224 */ /* 0x000fe200000e060f */
[----:B------:R-:W-:-:S04]  /*3880*/  ISETP.GE.U32.AND P0, PT, R13, R0, PT ;  /* 0x000000000d00720c */ /* 0x000fc80003f06070 */
[----:B------:R-:W-:-:S13]  /*3890*/  ISETP.GE.AND.EX P0, PT, R15, R2, PT, P0 ;  /* 0x000000020f00720c */ /* 0x000fda0003f06300 */
[----:B0-----:R-:W-:Y:S05]  /*38a0*/  @!P0 BRA `(.L_x_6452) ;  /* 0xfffffffc00b08947 */ /* 0x001fea000383ffff */
[----:B------:R-:W-:Y:S05]  /*38b0*/  EXIT ;  /* 0x000000000000794d */ /* 0x000fea0003800000 */
.L_x_6445:
[----:B------:R-:W-:Y:S01]  /*38c0*/  ISETP.NE.AND P0, PT, RZ, UR12, PT ;  /* 0x0000000cff007c0c */ /* 0x000fe2000bf05270 */
[----:B------:R-:W-:Y:S02]  /*38d0*/  ULDC UR4, c[0x0][0x228] ;  /* 0x00008a0000047ab9 */ /* 0x000fe40000000800 */
[----:B------:R-:W-:-:S10]  /*38e0*/  MOV R0, UR4 ;  /* 0x0000000400007c02 */ /* 0x000fd40008000f00 */
[----:B------:R-:W-:Y:S05]  /*38f0*/  @!P0 BRA `(.L_x_6453) ;  /* 0x00000000007c8947 */ /* 0x000fea0003800000 */
        /* <DEDUP_REMOVED lines=24> */
[----:B---3--:R-:W-:Y:S02]  /*3a80*/  @P0 HADD2.F32 R9, -RZ, R4.H0_H0 ;  /* 0x20000004ff090230 */ /* 0x008fe40000004100 */
[----:B----4-:R-:W-:-:S05]  /*3a90*/  @P0 HADD2.F32 R2, -RZ, R6.H0_H0 ;  /* 0x20000006ff020230 */ /* 0x010fca0000004100 */
[----:B------:R-:W-:Y:S01]  /*3aa0*/  @P0 FFMA.FTZ R2, R2, -UR14, R9 ;  /* 0x8000000e02020c23 */ /* 0x000fe20008010009 */
[----:B------:R-:W-:Y:S01]  /*3ab0*/  @P0 IADD3.X R9, R10, UR10, RZ, P1, !PT ;  /* 0x0000000a0a090c10 */ /* 0x000fe20008ffe4ff */
[----:B------:R-:W-:-:S03]  /*3ac0*/  UIADD3.X UR10, UR5, UR10, URZ, UP0, !UPT ;  /* 0x0000000a050a7290 */ /* 0x000fc600087fe43f */
[----:B------:R-:W-:-:S05]  /*3ad0*/  @P0 F2FP.F16.F32.PACK_AB R2, RZ, R2 ;  /* 0x00000002ff02023e */ /* 0x000fca00000000ff */
[----:B------:R0:W-:Y:S04]  /*3ae0*/  @P0 STG.E.U16 desc[UR16][R8.64], R2 ;  /* 0x0000000208000986 */ /* 0x0001e8000c101510 */
.L_x_6453:
[----:B------:R-:W-:Y:S01]  /*3af0*/  USHF.L.U32 UR4, UR21, 0x3, URZ ;  /* 0x0000000315047899 */ /* 0x000fe2000800063f */
[----:B------:R-:W-:Y:S01]  /*3b00*/  BSSY B0, `(.L_x_6454) ;  /* 0x0000043000007945 */ /* 0x000fe20003800000 */
[----:B------:R-:W-:Y:S01]  /*3b10*/  MOV R12, UR6 ;  /* 0x00000006000c7c02 */ /* 0x000fe20008000f00 */
[----:B------:R-:W-:Y:S01]  /*3b20*/  IMAD.U32 R13, RZ, RZ, UR7 ;  /* 0x00000007ff0d7e24 */ /* 0x000fe2000f8e00ff */
[----:B------:R-:W-:Y:S01]  /*3b30*/  MOV R14, UR9 ;  /* 0x00000009000e7c02 */ /* 0x000fe20008000f00 */
[----:B------:R-:W-:Y:S01]  /*3b40*/  IMAD.U32 R15, RZ, RZ, UR10 ;  /* 0x0000000aff0f7e24 */ /* 0x000fe2000f8e00ff */
[----:B------:R-:W-:Y:S01]  /*3b50*/  ISETP.NE.U32.AND P1, PT, RZ, UR4, PT ;  /* 0x00000004ff007c0c */ /* 0x000fe2000bf25070 */
[----:B------:R-:W-:Y:S01]  /*3b60*/  IMAD R7, RZ, RZ, -UR4 ;  /* 0x80000004ff077e24 */ /* 0x000fe2000f8e02ff */
[----:B------:R-:W-:Y:S01]  /*3b70*/  MOV R16, UR8 ;  /* 0x0000000800107c02 */ /* 0x000fe20008000f00 */
[----:B------:R-:W1:Y:S01]  /*3b80*/  I2F.U32.RP R6, UR4 ;  /* 0x0000000400067d06 */ /* 0x000e620008209000 */
[----:B------:R-:W-:-:S07]  /*3b90*/  IMAD.U32 R17, RZ, RZ, UR11 ;  /* 0x0000000bff117e24 */ /* 0x000fce000f8e00ff */
[----:B-1----:R-:W1:Y:S02]  /*3ba0*/  MUFU.RCP R6, R6 ;  /* 0x0000000600067308 */ /* 0x002e640000001000 */
[----:B-1----:R-:W-:-:S06]  /*3bb0*/  IADD3 R4, R6, 0xffffffe, RZ ;  /* 0x0ffffffe06047810 */ /* 0x002fcc0007ffe0ff */
[----:B------:R1:W3:Y:S02]  /*3bc0*/  F2I.FTZ.U32.TRUNC.NTZ R5, R4 ;  /* 0x0000000400057305 */ /* 0x0002e4000021f000 */
[----:B-1----:R-:W-:Y:S01]  /*3bd0*/  HFMA2.MMA R4, -RZ, RZ, 0, 0 ;  /* 0x00000000ff047435 */ /* 0x002fe200000001ff */
[----:B---3--:R-:W-:-:S09]  /*3be0*/  IMAD R7, R7, R5, RZ ;  /* 0x0000000507077224 */ /* 0x008fd200078e02ff */
[----:B------:R-:W-:-:S06]  /*3bf0*/  IMAD.HI.U32 R7, R5, R7, R4 ;  /* 0x0000000705077227 */ /* 0x000fcc00078e0004 */
[----:B0-----:R-:W-:Y:S01]  /*3c00*/  IMAD.HI.U32 R2, R7, R0, RZ ;  /* 0x0000000007027227 */ /* 0x001fe200078e00ff */
[----:B------:R-:W-:-:S03]  /*3c10*/  SHF.L.U32 R7, R3, 0x3, RZ ;  /* 0x0000000303077819 */ /* 0x000fc600000006ff */
[----:B------:R-:W-:-:S04]  /*3c20*/  IMAD.MOV R5, RZ, RZ, -R2 ;  /* 0x000000ffff057224 */ /* 0x000fc800078e0a02 */
[----:B------:R-:W-:-:S05]  /*3c30*/  IMAD R5, R5, UR4, R0 ;  /* 0x0000000405057c24 */ /* 0x000fca000f8e0200 */
[----:B------:R-:W-:-:S13]  /*3c40*/  ISETP.GE.U32.AND P0, PT, R5, UR4, PT ;  /* 0x0000000405007c0c */ /* 0x000fda000bf06070 */
[----:B------:R-:W-:-:S04]  /*3c50*/  @P0 IADD3 R5, R5, -UR4, RZ ;  /* 0x8000000405050c10 */ /* 0x000fc8000fffe0ff */
[----:B------:R-:W-:-:S13]  /*3c60*/  ISETP.GE.U32.AND P0, PT, R5, UR4, PT ;  /* 0x0000000405007c0c */ /* 0x000fda000bf06070 */
[----:B------:R-:W-:Y:S01]  /*3c70*/  @P0 VIADD R5, R5, -UR4 ;  /* 0x8000000405050c36 */ /* 0x000fe20008000000 */
[----:B------:R-:W-:-:S05]  /*3c80*/  @!P1 LOP3.LUT R5, RZ, UR4, RZ, 0x33, !PT ;  /* 0x00000004ff059c12 */ /* 0x000fca000f8e33ff */
[----:B------:R-:W-:-:S05]  /*3c90*/  IMAD.IADD R2, R0, 0x1, -R5 ;  /* 0x0000000100027824 */ /* 0x000fca00078e0a05 */
[-C--:B------:R-:W-:Y:S02]  /*3ca0*/  ISETP.GE.AND P0, PT, R7, R2.reuse, PT ;  /* 0x000000020700720c */ /* 0x080fe40003f06270 */
[----:B--2---:R-:W-:-:S11]  /*3cb0*/  IADD3 R19, R3, R2, RZ ;  /* 0x0000000203137210 */ /* 0x004fd60007ffe0ff */
[----:B------:R-:W-:Y:S05]  /*3cc0*/  @P0 BRA `(.L_x_6455) ;  /* 0x0000000000980947 */ /* 0x000fea0003800000 */
.L_x_6456:
[----:B------:R-:W-:-:S04]  /*3cd0*/  IMAD.WIDE R10, R3, 0x10, R12 ;  /* 0x00000010030a7825 */ /* 0x000fc800078e020c */
[----:B------:R-:W-:Y:S02]  /*3ce0*/  IMAD.WIDE R20, R3, 0x10, R16 ;  /* 0x0000001003147825 */ /* 0x000fe400078e0210 */
[----:B0-----:R-:W2:Y:S04]  /*3cf0*/  LDG.E.128 R8, desc[UR16][R10.64] ;  /* 0x000000100a087981 */ /* 0x001ea8000c1e1d00 */
[----:B------:R-:W3:Y:S01]  /*3d00*/  LDG.E.128 R4, desc[UR16][R20.64] ;  /* 0x0000001014047981 */ /* 0x000ee2000c1e1d00 */
[--C-:B--2---:R-:W-:Y:S02]  /*3d10*/  HADD2.F32 R23, -RZ, R8.reuse.H0_H0 ;  /* 0x20000008ff177230 */ /* 0x104fe40000004100 */
[----:B------:R-:W-:Y:S02]  /*3d20*/  HADD2.F32 R25, -RZ, R8.H1_H1 ;  /* 0x30000008ff197230 */ /* 0x000fe40000004100 */
[----:B---3--:R-:W-:-:S02]  /*3d30*/  HADD2.F32 R22, -RZ, R4.H0_H0 ;  /* 0x20000004ff167230 */ /* 0x008fc40000004100 */
[----:B------:R-:W-:Y:S02]  /*3d40*/  HADD2.F32 R24, -RZ, R4.H1_H1 ;  /* 0x30000004ff187230 */ /* 0x000fe40000004100 */
[--C-:B------:R-:W-:Y:S02]  /*3d50*/  HADD2.F32 R8, -RZ, R6.reuse.H0_H0 ;  /* 0x20000006ff087230 */ /* 0x100fe40000004100 */
[----:B------:R-:W-:Y:S01]  /*3d60*/  FFMA.FTZ R20, R22, -UR14, R23 ;  /* 0x8000000e16147c23 */ /* 0x000fe20008010017 */
[----:B------:R-:W-:Y:S02]  /*3d70*/  HADD2.F32 R18, -RZ, R6.H1_H1 ;  /* 0x30000006ff127230 */ /* 0x000fe40000004100 */
[----:B------:R-:W-:Y:S01]  /*3d80*/  FFMA.FTZ R21, R24, -UR14, R25 ;  /* 0x8000000e18157c23 */ /* 0x000fe20008010019 */
[--C-:B------:R-:W-:Y:S02]  /*3d90*/  HADD2.F32 R23, -RZ, R9.reuse.H0_H0 ;  /* 0x20000009ff177230 */ /* 0x100fe40000004100 */
[----:B------:R-:W-:-:S02]  /*3da0*/  HADD2.F32 R22, -RZ, R9.H1_H1 ;  /* 0x30000009ff167230 */ /* 0x000fc40000004100 */
[----:B------:R-:W-:Y:S02]  /*3db0*/  HADD2.F32 R4, -RZ, R5.H0_H0 ;  /* 0x20000005ff047230 */ /* 0x000fe40000004100 */
[----:B------:R-:W-:Y:S02]  /*3dc0*/  HADD2.F32 R6, -RZ, R7.H0_H0 ;  /* 0x20000007ff067230 */ /* 0x000fe40000004100 */
[--C-:B------:R-:W-:Y:S02]  /*3dd0*/  HADD2.F32 R9, -RZ, R10.reuse.H0_H0 ;  /* 0x2000000aff097230 */ /* 0x100fe40000004100 */
[----:B------:R-:W-:Y:S02]  /*3de0*/  HADD2.F32 R25, -RZ, R10.H1_H1 ;  /* 0x3000000aff197230 */ /* 0x000fe40000004100 */
[----:B------:R-:W-:Y:S02]  /*3df0*/  HADD2.F32 R5, -RZ, R5.H1_H1 ;  /* 0x30000005ff057230 */ /* 0x000fe40000004100 */
[----:B------:R-:W-:-:S02]  /*3e00*/  HADD2.F32 R7, -RZ, R7.H1_H1 ;  /* 0x30000007ff077230 */ /* 0x000fc40000004100 */
[--C-:B------:R-:W-:Y:S02]  /*3e10*/  HADD2.F32 R27, -RZ, R11.reuse.H0_H0 ;  /* 0x2000000bff1b7230 */ /* 0x100fe40000004100 */
[----:B------:R-:W-:Y:S02]  /*3e20*/  HADD2.F32 R10, -RZ, R11.H1_H1 ;  /* 0x3000000bff0a7230 */ /* 0x000fe40000004100 */
[----:B------:R-:W-:Y:S01]  /*3e30*/  FFMA.FTZ R8, R8, -UR14, R9 ;  /* 0x8000000e08087c23 */ /* 0x000fe20008010009 */
[----:B------:R-:W-:Y:S01]  /*3e40*/  FFMA.FTZ R25, R18, -UR14, R25 ;  /* 0x8000000e12197c23 */ /* 0x000fe20008010019 */
[----:B------:R-:W-:Y:S01]  /*3e50*/  FFMA.FTZ R23, R4, -UR14, R23 ;  /* 0x8000000e04177c23 */ /* 0x000fe20008010017 */
[----:B------:R-:W-:Y:S01]  /*3e60*/  FFMA.FTZ R22, R5, -UR14, R22 ;  /* 0x8000000e05167c23 */ /* 0x000fe20008010016 */
[----:B------:R-:W-:Y:S01]  /*3e70*/  FFMA.FTZ R27, R6, -UR14, R27 ;  /* 0x8000000e061b7c23 */ /* 0x000fe2000801001b */
[----:B------:R-:W-:Y:S01]  /*3e80*/  FFMA.FTZ R10, R7, -UR14, R10 ;  /* 0x8000000e070a7c23 */ /* 0x000fe2000801000a */
[----:B------:R-:W-:Y:S01]  /*3e90*/  F2FP.F16.F32.PACK_AB R6, R25, R8 ;  /* 0x000000081906723e */ /* 0x000fe200000000ff */
[----:B------:R-:W-:Y:S01]  /*3ea0*/  IMAD.WIDE R8, R3, 0x10, R14 ;  /* 0x0000001003087825 */ /* 0x000fe200078e020e */
[----:B------:R-:W-:-:S02]  /*3eb0*/  F2FP.F16.F32.PACK_AB R4, R21, R20 ;  /* 0x000000141504723e */ /* 0x000fc400000000ff */
[----:B------:R-:W-:Y:S01]  /*3ec0*/  F2FP.F16.F32.PACK_AB R5, R22, R23 ;  /* 0x000000171605723e */ /* 0x000fe200000000ff */
[----:B------:R-:W-:Y:S01]  /*3ed0*/  VIADD R3, R3, UR21 ;  /* 0x0000001503037c36 */ /* 0x000fe20008000000 */
[----:B------:R-:W-:-:S04]  /*3ee0*/  F2FP.F16.F32.PACK_AB R7, R10, R27 ;  /* 0x0000001b0a07723e */ /* 0x000fc800000000ff */
[----:B------:R-:W-:Y:S01]  /*3ef0*/  SHF.L.U32 R11, R3, 0x3, RZ ;  /* 0x00000003030b7819 */ /* 0x000fe200000006ff */
[----:B------:R0:W-:Y:S03]  /*3f00*/  STG.E.128 desc[UR16][R8.64], R4 ;  /* 0x0000000408007986 */ /* 0x0001e6000c101d10 */
[----:B------:R-:W-:-:S13]  /*3f10*/  ISETP.GE.AND P0, PT, R11, R2, PT ;  /* 0x000000020b00720c */ /* 0x000fda0003f06270 */
[----:B------:R-:W-:Y:S05]  /*3f20*/  @!P0 BRA `(.L_x_6456) ;  /* 0xfffffffc00688947 */ /* 0x000fea000383ffff */
.L_x_6455:
[----:B------:R-:W-:Y:S05]  /*3f30*/  BSYNC B0 ;  /* 0x0000000000007941 */ /* 0x000fea0003800000 */
.L_x_6454:
[----:B------:R-:W-:-:S13]  /*3f40*/  ISETP.GE.AND P0, PT, R19, R0, PT ;  /* 0x000000001300720c */ /* 0x000fda0003f06270 */
[----:B------:R-:W-:Y:S05]  /*3f50*/  @P0 EXIT ;  /* 0x000000000000094d */ /* 0x000fea0003800000 */
.L_x_6457:
[----:B------:R-:W-:-:S04]  /*3f60*/  IMAD.WIDE R2, R19, 0x2, R12 ;  /* 0x0000000213027825 */ /* 0x000fc800078e020c */
[----:B0-----:R-:W-:Y:S02]  /*3f70*/  IMAD.WIDE R4, R19, 0x2, R16 ;  /* 0x0000000213047825 */ /* 0x001fe400078e0210 */
[----:B------:R-:W2:Y:S04]  /*3f80*/  LDG.E.U16 R2, desc[UR16][R2.64] ;  /* 0x0000001002027981 */ /* 0x000ea8000c1e1500 */
[----:B------:R-:W3:Y:S01]  /*3f90*/  LDG.E.U16 R4, desc[UR16][R4.64] ;  /* 0x0000001004047981 */ /* 0x000ee2000c1e1500 */
[----:B--2---:R-:W-:Y:S02]  /*3fa0*/  HADD2.F32 R7, -RZ, R2.H0_H0 ;  /* 0x20000002ff077230 */ /* 0x004fe40000004100 */
[----:B---3--:R-:W-:-:S05]  /*3fb0*/  HADD2.F32 R6, -RZ, R4.H0_H0 ;  /* 0x20000004ff067230 */ /* 0x008fca0000004100 */
[----:B------:R-:W-:-:S05]  /*3fc0*/  FFMA.FTZ R6, R6, -UR14, R7 ;  /* 0x8000000e06067c23 */ /* 0x000fca0008010007 */
[----:B------:R-:W-:Y:S01]  /*3fd0*/  F2FP.F16.F32.PACK_AB R3, RZ, R6 ;  /* 0x00000006ff03723e */ /* 0x000fe200000000ff */
[----:B------:R-:W-:-:S04]  /*3fe0*/  IMAD.WIDE R6, R19, 0x2, R14 ;  /* 0x0000000213067825 */ /* 0x000fc800078e020e */
[----:B------:R-:W-:Y:S01]  /*3ff0*/  VIADD R19, R19, UR21 ;  /* 0x0000001513137c36 */ /* 0x000fe20008000000 */
[----:B------:R1:W-:Y:S04]  /*4000*/  STG.E.U16 desc[UR16][R6.64], R3 ;  /* 0x0000000306007986 */ /* 0x0003e8000c101510 */
[----:B------:R-:W-:-:S13]  /*4010*/  ISETP.GE.AND P0, PT, R19, R0, PT ;  /* 0x000000001300720c */ /* 0x000fda0003f06270 */
[----:B-1----:R-:W-:Y:S05]  /*4020*/  @!P0 BRA `(.L_x_6457) ;  /* 0xfffffffc00cc8947 */ /* 0x002fea000383ffff */
[----:B------:R-:W-:Y:S05]  /*4030*/  EXIT ;  /* 0x000000000000794d */ /* 0x000fea0003800000 */
        .weak           $__internal_29_$__cuda_sm20_rem_s64
        .type           $__internal_29_$__cuda_sm20_rem_s64,@function
        .size           $__internal_29_$__cuda_sm20_rem_s64,(.L_x_12045 - $__internal_29_$__cuda_sm20_rem_s64)
$__internal_29_$__cuda_sm20_rem_s64:
[-C--:B------:R-:W-:Y:S02]  /*4040*/  IADD3 R4, P1, RZ, -R13.reuse, RZ ;  /* 0x8000000dff047210 */ /* 0x080fe40007f3e0ff */
[----:B------:R-:W-:Y:S02]  /*4050*/  ISETP.LE.AND P0, PT, RZ, UR4, PT ;  /* 0x00000004ff007c0c */ /* 0x000fe4000bf03270 */
[----:B------:R-:W-:Y:S02]  /*4060*/  IADD3.X R5, RZ, ~UR4, RZ, P1, !PT ;  /* 0x80000004ff057c10 */ /* 0x000fe40008ffe4ff */
[----:B------:R-:W-:Y:S02]  /*4070*/  SEL R4, R4, R13, !P0 ;  /* 0x0000000d04047207 */ /* 0x000fe40004000000 */
        /* <DEDUP_REMOVED lines=10> */
[----:B------:R-:W-:Y:S02]  /*4120*/  IADD3.X R19, RZ, ~R7, RZ, P0, !PT ;  /* 0x80000007ff137210 */ /* 0x000fe400007fe4ff */
[----:B------:R-:W-:-:S03]  /*4130*/  MOV R7, R10 ;  /* 0x0000000a00077202 */ /* 0x000fc60000000f00 */
[-C--:B------:R-:W-:Y:S02]  /*4140*/  IMAD R21, R11, R19.reuse, RZ ;  /* 0x000000130b157224 */ /* 0x080fe400078e02ff */
[----:B------:R-:W-:-:S04]  /*4150*/  IMAD.WIDE.U32 R6, P0, R10, R19, R6 ;  /* 0x000000130a067225 */ /* 0x000fc80007800006 */
        /* <DEDUP_REMOVED lines=9> */
[----:B------:R-:W-:Y:S02]  /*41f0*/  IMAD R10, R17, R4, R6 ;  /* 0x00000004110a7224 */ /* 0x000fe400078e0206 */
[----:B------:R-:W-:-:S03]  /*4200*/  IMAD.HI.U32 R6, R7, R11, RZ ;  /* 0x0000000b07067227 */ /* 0x000fc600078e00ff */
[----:B------:R-:W-:Y:S02]  /*4210*/  IADD3.X R16, RZ, ~R10, RZ, P0, !PT ;  /* 0x8000000aff107210 */ /* 0x000fe400007fe4ff */
[----:B------:R-:W-:-:S03]  /*4220*/  IADD3 R10, P4, RZ, -R15, RZ ;  /* 0x8000000fff0a7210 */ /* 0x000fc60007f9e0ff */
[----:B------:R-:W-:-:S04]  /*4230*/  IMAD.WIDE.U32 R6, P0, R7, R16, R6 ;  /* 0x0000001007067225 */ /* 0x000fc80007800006 */
[----:B------:R-:W-:-:S04]  /*4240*/  IMAD.HI.U32 R18, R17, R16, RZ ;  /* 0x0000001011127227 */ /* 0x000fc800078e00ff */
[----:B------:R-:W-:Y:S01]  /*4250*/  IMAD.HI.U32 R6, P2, R17, R11, R6 ;  /* 0x0000000b11067227 */ /* 0x000fe20007840006 */
[----:B------:R-:W-:-:S03]  /*4260*/  SEL R11, R10, R15, !P1 ;  /* 0x0000000f0a0b7207 */ /* 0x000fc60004800000 */
[----:B------:R-:W-:Y:S01]  /*4270*/  IMAD R7, R17, R16, RZ ;  /* 0x0000001011077224 */ /* 0x000fe200078e02ff */
[----:B------:R-:W-:Y:S01]  /*4280*/  IADD3.X R16, RZ, ~R9, RZ, P4, !PT ;  /* 0x80000009ff107210 */ /* 0x000fe200027fe4ff */
[----:B------:R-:W-:-:S03]  /*4290*/  IMAD.X R17, R18, 0x1, R17, P0 ;  /* 0x0000000112117824 */ /* 0x000fc600000e0611 */
[----:B------:R-:W-:Y:S01]  /*42a0*/  IADD3 R10, P3, R7, R6, RZ ;  /* 0x00000006070a7210 */ /* 0x000fe20007f7e0ff */
[----:B------:R-:W-:Y:S01]  /*42b0*/  HFMA2.MMA R7, -RZ, RZ, 0, 0 ;  /* 0x00000000ff077435 */ /* 0x000fe200000001ff */
[----:B------:R-:W-:Y:S02]  /*42c0*/  SEL R15, R16, R9, !P1 ;  /* 0x00000009100f7207 */ /* 0x000fe40004800000 */
[----:B------:R-:W-:Y:S01]  /*42d0*/  IADD3.X R16, RZ, RZ, R17, P3, P2 ;  /* 0x000000ffff107210 */ /* 0x000fe20001fe4411 */
[----:B------:R-:W-:-:S04]  /*42e0*/  IMAD.HI.U32 R6, R10, R11, RZ ;  /* 0x0000000b0a067227 */ /* 0x000fc800078e00ff */
[-C--:B------:R-:W-:Y:S02]  /*42f0*/  IMAD R17, R16, R15.reuse, RZ ;  /* 0x0000000f10117224 */ /* 0x080fe400078e02ff */
[----:B------:R-:W-:-:S04]  /*4300*/  IMAD.WIDE.U32 R6, R10, R15, R6 ;  /* 0x0000000f0a067225 */ /* 0x000fc800078e0006 */
[----:B------:R-:W-:-:S04]  /*4310*/  IMAD.HI.U32 R10, R16, R15, RZ ;  /* 0x0000000f100a7227 */ /* 0x000fc800078e00ff */
[----:B------:R-:W-:-:S05]  /*4320*/  IMAD.HI.U32 R6, P0, R16, R11, R6 ;  /* 0x0000000b10067227 */ /* 0x000fca0007800006 */
[----:B------:R-:W-:Y:S02]  /*4330*/  IADD3 R17, P2, R17, R6, RZ ;  /* 0x0000000611117210 */ /* 0x000fe40007f5e0ff */
[----:B------:R-:W-:-:S03]  /*4340*/  IADD3.X R10, R10, RZ, RZ, P0, !PT ;  /* 0x000000ff0a0a7210 */ /* 0x000fc600007fe4ff */
[----:B------:R-:W-:-:S04]  /*4350*/  IMAD.WIDE.U32 R6, R17, R4, RZ ;  /* 0x0000000411067225 */ /* 0x000fc800078e00ff */
[----:B------:R-:W-:Y:S01]  /*4360*/  IMAD.X R19, RZ, RZ, R10, P2 ;  /* 0x000000ffff137224 */ /* 0x000fe200010e060a */
[----:B------:R-:W-:Y:S01]  /*4370*/  IADD3 R21, P2, -R6, R11, RZ ;  /* 0x0000000b06157210 */ /* 0x000fe20007f5e1ff */
[----:B------:R-:W-:-:S03]  /*4380*/  IMAD R17, R17, R5, R7 ;  /* 0x0000000511117224 */ /* 0x000fc600078e0207 */
[-C--:B------:R-:W-:Y:S01]  /*4390*/  ISETP.GE.U32.AND P0, PT, R21, R4.reuse, PT ;  /* 0x000000041500720c */ /* 0x080fe20003f06070 */
[----:B------:R-:W-:-:S05]  /*43a0*/  IMAD R6, R19, R4, R17 ;  /* 0x0000000413067224 */ /* 0x000fca00078e0211 */
[----:B------:R-:W-:Y:S02]  /*43b0*/  IADD3.X R15, ~R6, R15, RZ, P2, !PT ;  /* 0x0000000f060f7210 */ /* 0x000fe400017fe5ff */
[----:B------:R-:W-:Y:S02]  /*43c0*/  IADD3 R7, P2, R21, -R4, RZ ;  /* 0x8000000415077210 */ /* 0x000fe40007f5e0ff */
[CC--:B------:R-:W-:Y:S02]  /*43d0*/  ISETP.GE.U32.AND.EX P0, PT, R15.reuse, R5.reuse, PT, P0 ;  /* 0x000000050f00720c */ /* 0x0c0fe40003f06100 */
[----:B------:R-:W-:Y:S02]  /*43e0*/  IADD3.X R11, R15, ~R5, RZ, P2, !PT ;  /* 0x800000050f0b7210 */ /* 0x000fe400017fe4ff */
[----:B------:R-:W-:Y:S02]  /*43f0*/  SEL R7, R7, R21, P0 ;  /* 0x0000001507077207 */ /* 0x000fe40000000000 */
[----:B------:R-:W-:-:S02]  /*4400*/  SEL R11, R11, R15, P0 ;  /* 0x0000000f0b0b7207 */ /* 0x000fc40000000000 */
[CC--:B------:R-:W-:Y:S02]  /*4410*/  ISETP.GE.U32.AND P0, PT, R7.reuse, R4.reuse, PT ;  /* 0x000000040700720c */ /* 0x0c0fe40003f06070 */
[----:B------:R-:W-:Y:S02]  /*4420*/  IADD3 R4, P2, R7, -R4, RZ ;  /* 0x8000000407047210 */ /* 0x000fe40007f5e0ff */
[C---:B------:R-:W-:Y:S02]  /*4430*/  ISETP.GE.U32.AND.EX P0, PT, R11.reuse, R5, PT, P0 ;  /* 0x000000050b00720c */ /* 0x040fe40003f06100 */
[----:B------:R-:W-:Y:S01]  /*4440*/  MOV R15, 0x0 ;  /* 0x00000000000f7802 */ /* 0x000fe20000000f00 */
[----:B------:R-:W-:Y:S01]  /*4450*/  IMAD.X R5, R11, 0x1, ~R5, P2 ;  /* 0x000000010b057824 */ /* 0x000fe200010e0e05 */
[----:B------:R-:W-:-:S04]  /*4460*/  SEL R4, R4, R7, P0 ;  /* 0x0000000704047207 */ /* 0x000fc80000000000 */
[----:B------:R-:W-:Y:S02]  /*4470*/  SEL R5, R5, R11, P0 ;  /* 0x0000000b05057207 */ /* 0x000fe40000000000 */
[-C--:B------:R-:W-:Y:S02]  /*4480*/  IADD3 R7, P2, RZ, -R4.reuse, RZ ;  /* 0x80000004ff077210 */ /* 0x080fe40007f5e0ff */
[----:B------:R-:W-:Y:S02]  /*4490*/  ISETP.NE.U32.AND P0, PT, R13, RZ, PT ;  /* 0x000000ff0d00720c */ /* 0x000fe40003f05070 */
[----:B------:R-:W-:Y:S02]  /*44a0*/  IADD3.X R6, RZ, ~R5, RZ, P2, !PT ;  /* 0x80000005ff067210 */ /* 0x000fe400017fe4ff */
[----:B------:R-:W-:Y:S02]  /*44b0*/  ISETP.NE.AND.EX P0, PT, RZ, UR4, PT, P0 ;  /* 0x00000004ff007c0c */ /* 0x000fe4000bf05300 */
[----:B------:R-:W-:-:S02]  /*44c0*/  SEL R4, R7, R4, !P1 ;  /* 0x0000000407047207 */ /* 0x000fc40004800000 */
[----:B------:R-:W-:Y:S02]  /*44d0*/  SEL R5, R6, R5, !P1 ;  /* 0x0000000506057207 */ /* 0x000fe40004800000 */
[----:B------:R-:W-:Y:S02]  /*44e0*/  SEL R4, R4, 0xffffffff, P0 ;  /* 0xffffffff04047807 */ /* 0x000fe40000000000 */
[----:B------:R-:W-:Y:S01]  /*44f0*/  SEL R5, R5, 0xffffffff, P0 ;  /* 0xffffffff05057807 */ /* 0x000fe20000000000 */
[----:B------:R-:W-:Y:S06]  /*4500*/  RET.REL.NODEC R14 `(_ZN2at6native43_GLOBAL__N__9ae7fba5_10_SoftMax_cu_9f978f6320cunn_SoftMaxBackwardILi8EN3c104HalfEfS4_NS1_23SoftMaxBackwardEpilogueEEEvPT0_PKT2_SA_l) ;  /* 0xffffffb80ebc7950 */ /* 0x000fec0003c3ffff */
.L_x_6458:
        /* <DEDUP_REMOVED lines=15> */
.L_x_12045:


//--------------------- .text._ZN2at6native43_GLOBAL__N__9ae7fba5_10_SoftMax_cu_9f978f6324cunn_SoftMaxBackwardSmemILi8EN3c104HalfEfS4_NS1_23SoftMaxBackwardEpilogueEEEvPT0_PKT2_SA_l --------------------------
	.section	.text._ZN2at6native43_GLOBAL__N__9ae7fba5_10_SoftMax_cu_9f978f6324cunn_SoftMaxBackwardSmemILi8EN3c104HalfEfS4_NS1_23SoftMaxBackwardEpilogueEEEvPT0_PKT2_SA_l,"ax",@progbits
	.align	128
.text._ZN2at6native43_GLOBAL__N__9ae7fba5_10_SoftMax_cu_9f978f6324cunn_SoftMaxBackwardSmemILi8EN3c104HalfEfS4_NS1_23SoftMaxBackwardEpilogueEEEvPT0_PKT2_SA_l:
        .type           _ZN2at6native43_GLOBAL__N__9ae7fba5_10_SoftMax_cu_9f978f6324cunn_SoftMaxBackwardSmemILi8EN3c104HalfEfS4_NS1_23SoftMaxBackwardEpilogueEEEvPT0_PKT2_SA_l,@function
        .size           _ZN2at6native43_GLOBAL__N__9ae7fba5_10_SoftMax_cu_9f978f6324cunn_SoftMaxBackwardSmemILi8EN3c104HalfEfS4_NS1_23SoftMaxBackwardEpilogueEEEvPT0_PKT2_SA_l,(.L_x_12047 - _ZN2at6native43_GLOBAL__N__9ae7fba5_10_SoftMax_cu_9f978f6324cunn_SoftMaxBackwardSmemILi8EN3c104HalfEfS4_NS1_23SoftMaxBackwardEpilogueEEEvPT0_PKT2_SA_l)
        .other          _ZN2at6native43_GLOBAL__N__9ae7fba5_10_SoftMax_cu_9f978f6324cunn_SoftMaxBackwardSmemILi8EN3c104HalfEfS4_NS1_23SoftMaxBackwardEpilogueEEEvPT0_PKT2_SA_l,@"STO_CUDA_ENTRY STV_DEFAULT"
_ZN2at6native43_GLOBAL__N__9ae7fba5_10_SoftMax_cu_9f978f6324cunn_SoftMaxBackwardSmemILi8EN3c104HalfEfS4_NS1_23SoftMaxBackwardEpilogueEEEvPT0_PKT2_SA_l:
[----:B------:R-:W-:Y:S01]  /*0000*/  LDC R1, c[0x0][0x28] ;  /* 0x00000a00ff017b82 */ /* 0x000fe20000000800 */
[----:B------:R-:W0:Y:S07]  /*0010*/  S2R R0, SR_TID.X ;  /* 0x0000000000007919 */ /* 0x000e2e0000002100 */
[----:B------:R-:W1:Y:S01]  /*0020*/  LDC.64 R2, c[0x0][0x228] ;  /* 0x00008a00ff027b82 */ /* 0x000e620000000a00 */
[----:B------:R-:W-:Y:S01]  /*0030*/  ULDC.64 UR6, c[0x0][0x208] ;  /* 0x0000820000067ab9 */ /* 0x000fe20000000a00 */
[----:B------:R-:W-:Y:S01]  /*0040*/  BSSY B0, `(.L_x_6459) ;  /* 0x000002d000007945 */ /* 0x000fe20003800000 */
[----:B------:R-:W-:-:S05]  /*0050*/  HFMA2.MMA R16, -RZ, RZ, 0, 0 ;  /* 0x00000000ff107435 */ /* 0x000fca00000001ff */
[----:B------:R-:W1:Y:S01]  /*0060*/  S2UR UR4, SR_CTAID.X ;  /* 0x00000000000479c3 */ /* 0x000e620000002500 */
[----:B0-----:R-:W-:Y:S01]  /*0070*/  SHF.L.U32 R5, R0, 0x3, RZ ;  /* 0x0000000300057819 */ /* 0x001fe200000006ff */
        /* <DEDUP_REMOVED lines=9> */
[----:B------:R-:W-:Y:S02]  /*0110*/  MOV R14, 0x400 ;  /* 0x00000400000e7802 */ /* 0x000fe40000000f00 */
[C---:B------:R-:W-:Y:S02]  /*0120*/  LEA R10, P1, R8.reuse, UR4, 0x1 ;  /* 0x00000004080a7c11 */ /* 0x040fe4000f8208ff */
[----:B------:R-:W-:Y:S02]  /*0130*/  MOV R16, RZ ;  /* 0x000000ff00107202 */ /* 0x000fe40000000f00 */
[----:B------:R-:W-:Y:S02]  /*0140*/  LEA.HI.X R11, R8, UR5, R13, 0x1, P1 ;  /* 0x00000005080b7c11 */ /* 0x000fe400088f0c0d */
[----:B------:R-:W-:-:S02]  /*0150*/  MOV R15, R0 ;  /* 0x00000000000f7202 */ /* 0x000fc40000000f00 */
[----:B0-----:R-:W-:-:S07]  /*0160*/  LEA R14, R5, R14, 0x18 ;  /* 0x0000000e050e7211 */ /* 0x001fce00078ec0ff */
.L_x_6461:
[----:B------:R-:W-:-:S06]  /*0170*/  IMAD.WIDE R4, R15, 0x10, R10 ;  /* 0x000000100f047825 */ /* 0x000fcc00078e020a */
[----:B------:R-:W2:Y:S02]  /*0180*/  LDG.E.128 R4, desc[UR6][R4.64] ;  /* 0x0000000604047981 */ /* 0x000ea4000c1e1d00 */
[--C-:B--2---:R-:W-:Y:S02]  /*0190*/  HADD2.F32 R17, -RZ, R4.reuse.H0_H0 ;  /* 0x20000004ff117230 */ /* 0x104fe40000004100 */
[----:B------:R-:W-:Y:S02]  /*01a0*/  HADD2.F32 R18, -RZ, R4.H1_H1 ;  /* 0x30000004ff127230 */ /* 0x000fe40000004100 */
[--C-:B------:R-:W-:Y:S02]  /*01b0*/  HADD2.F32 R20, -RZ, R5.reuse.H0_H0 ;  /* 0x20000005ff147230 */ /* 0x100fe40000004100 */
[----:B------:R-:W-:Y:S01]  /*01c0*/  FADD.FTZ R17, R17, R16 ;  /* 0x0000001011117221 */ /* 0x000fe20000010000 */
[----:B------:R-:W-:Y:S02]  /*01d0*/  LEA R16, R15, R14, 0x4 ;  /* 0x0000000e0f107211 */ /* 0x000fe400078e20ff */
[----:B-1----:R-:W-:Y:S01]  /*01e0*/  IADD3 R15, R12, R15, RZ ;  /* 0x0000000f0c0f7210 */ /* 0x002fe20007ffe0ff */
[----:B------:R-:W-:Y:S01]  /*01f0*/  FADD.FTZ R17, R17, R18 ;  /* 0x0000001211117221 */ /* 0x000fe20000010000 */
[----:B------:R-:W-:Y:S01]  /*0200*/  HADD2.F32 R18, -RZ, R5.H1_H1 ;  /* 0x30000005ff127230 */ /* 0x000fe20000004100 */
[----:B------:R0:W-:Y:S01]  /*0210*/  STS.128 [R16], R4 ;  /* 0x0000000410007388 */ /* 0x0001e20000000c00 */
[----:B------:R-:W-:Y:S01]  /*0220*/  SHF.L.U32 R19, R15, 0x3, RZ ;  /* 0x000000030f137819 */ /* 0x000fe200000006ff */
[----:B------:R-:W-:Y:S01]  /*0230*/  FADD.FTZ R17, R17, R20 ;  /* 0x0000001411117221 */ /* 0x000fe20000010000 */
[----:B------:R-:W-:-:S02]  /*0240*/  HADD2.F32 R20, -RZ, R6.H0_H0 ;  /* 0x20000006ff147230 */ /* 0x000fc40000004100 */
[----:B------:R-:W-:Y:S01]  /*0250*/  ISETP.GE.U32.AND P1, PT, R19, R2, PT ;  /* 0x000000021300720c */ /* 0x000fe20003f26070 */
[----:B------:R-:W-:Y:S01]  /*0260*/  FADD.FTZ R17, R17, R18 ;  /* 0x0000001211117221 */ /* 0x000fe20000010000 */
[----:B------:R-:W-:Y:S01]  /*0270*/  SHF.R.S32.HI R22, RZ, 0x1f, R19 ;  /* 0x0000001fff167819 */ /* 0x000fe20000011413 */
[----:B------:R-:W-:Y:S02]  /*0280*/  HADD2.F32 R18, -RZ, R6.H1_H1 ;  /* 0x30000006ff127230 */ /* 0x000fe40000004100 */
[----:B------:R-:W-:Y:S01]  /*0290*/  FADD.FTZ R17, R17, R20 ;  /* 0x0000001411117221 */ /* 0x000fe20000010000 */
[----:B------:R-:W-:Y:S01]  /*02a0*/  ISETP.GE.AND.EX P1, PT, R22, R3, PT, P1 ;  /* 0x000000031600720c */ /* 0x000fe20003f26310 */
[--C-:B------:R-:W-:Y:S02]  /*02b0*/  HADD2.F32 R20, -RZ, R7.reuse.H0_H0 ;  /* 0x20000007ff147230 */ /* 0x100fe40000004100 */
[----:B------:R-:W-:Y:S01]  /*02c0*/  FADD.FTZ R17, R17, R18 ;  /* 0x0000001211117221 */ /* 0x000fe20000010000 */
[----:B0-----:R-:W-:-:S03]  /*02d0*/  HADD2.F32 R16, -RZ, R7.H1_H1 ;  /* 0x30000007ff107230 */ /* 0x001fc60000004100 */
[----:B------:R-:W-:-:S04]  /*02e0*/  FADD.FTZ R17, R17, R20 ;  /* 0x0000001411117221 */ /* 0x000fc80000010000 */
[----:B------:R-:W-:Y:S02]  /*02f0*/  FADD.FTZ R16, R17, R16 ;  /* 0x0000001011107221 */ /* 0x000fe40000010000 */
[----:B------:R-:W-:Y:S05]  /*0300*/  @!P1 BRA `(.L_x_6461) ;  /* 0xfffffffc00989947 */ /* 0x000fea000383ffff */
.L_x_6460:
[----:B------:R-:W-:Y:S05]  /*0310*/  BSYNC B0 ;  /* 0x0000000000007941 */ /* 0x000fea0003800000 */
.L_x_6459:
[----:B------:R-:W0:Y:S01]  /*0320*/  SHFL.DOWN PT, R5, R16, 0x10, 0x1f ;  /* 0x0a001f0010057f89 */ /* 0x000e2200000e0000 */
[----:B------:R-:W-:Y:S01]  /*0330*/  SHF.R.S32.HI R11, RZ, 0x1f, R0 ;  /* 0x0000001fff0b7819 */ /* 0x000fe20000011400 */
[----:B------:R-:W-:Y:S01]  /*0340*/  ULDC UR5, c[0x0][0x0] ;  /* 0x0000000000057ab9 */ /* 0x000fe20000000800 */
[----:B------:R-:W-:Y:S01]  /*0350*/  MOV R17, 0x400 ;  /* 0x0000040000117802 */ /* 0x000fe20000000f00 */
[----:B------:R-:W1:Y:S01]  /*0360*/  S2R R12, SR_CgaCtaId ;  /* 0x00000000000c7919 */ /* 0x000e620000008800 */
[----:B------:R-:W-:Y:S01]  /*0370*/  LEA.HI R10, R11, R0, RZ, 0x5 ;  /* 0x000000000b0a7211 */ /* 0x000fe200078f28ff */
[----:B------:R-:W-:Y:S01]  /*0380*/  USHF.R.U32.HI UR4, URZ, 0x5, UR5 ;  /* 0x000000053f047899 */ /* 0x000fe20008011605 */
[----:B------:R-:W-:Y:S02]  /*0390*/  BAR.SYNC.DEFER_BLOCKING 0x0 ;  /* 0x0000000000007b1d */ /* 0x000fe40000010000 */
[----:B------:R-:W-:-:S03]  /*03a0*/  LOP3.LUT R15, R10, 0xffffffe0, RZ, 0xc0, !PT ;  /* 0xffffffe00a0f7812 */ /* 0x000fc600078ec0ff */
[C---:B------:R-:W-:Y:S02]  /*03b0*/  ISETP.GE.AND P2, PT, R0.reuse, UR4, PT ;  /* 0x0000000400007c0c */ /* 0x040fe4000bf46270 */
[----:B------:R-:W-:-:S04]  /*03c0*/  IADD3 R15, R0, -R15, RZ ;  /* 0x8000000f000f7210 */ /* 0x000fc80007ffe0ff */
[----:B------:R-:W-:Y:S01]  /*03d0*/  ISETP.NE.AND P1, PT, R15, RZ, PT ;  /* 0x000000ff0f00720c */ /* 0x000fe20003f25270 */
[----:B0-----:R-:W-:-:S05]  /*03e0*/  FADD.FTZ R5, R5, R16 ;  /* 0x0000001005057221 */ /* 0x001fca0000010000 */
[----:B------:R-:W0:Y:S01]  /*03f0*/  SHFL.DOWN PT, R4, R5, 0x8, 0x1f ;  /* 0x09001f0005047f89 */ /* 0x000e2200000e0000 */
[----:B-1----:R-:W-:-:S04]  /*0400*/  LEA R17, R12, R17, 0x18 ;  /* 0x000000110c117211 */ /* 0x002fc800078ec0ff */
[----:B------:R-:W-:Y:S01]  /*0410*/  LEA R16, R2, R17, 0x1 ;  /* 0x0000001102107211 */ /* 0x000fe200078e08ff */
        /* <DEDUP_REMOVED lines=8> */
[----:B------:R-:W-:-:S04]  /*04a0*/  MOV R7, RZ ;  /* 0x000000ff00077202 */ /* 0x000fc80000000f00 */
[----:B------:R-:W0:Y:S02]  /*04b0*/  SHFL.DOWN PT, R11, R6, 0x1, 0x1f ;  /* 0x08201f00060b7f89 */ /* 0x000e2400000e0000 */
[----:B0-----:R-:W-:Y:S01]  /*04c0*/  FADD.FTZ R10, R6, R11 ;  /* 0x0000000b060a7221 */ /* 0x001fe20000010000 */
[----:B------:R-:W-:-:S04]  /*04d0*/  IADD3 R6, R0, 0x1f, RZ ;  /* 0x0000001f00067810 */ /* 0x000fc80007ffe0ff */
        /* <DEDUP_REMOVED lines=16> */
.L_x_6470:
[----:B-1----:R-:W-:-:S07]  /*05e0*/  FADD.FTZ R7, R11, R10 ;  /* 0x0000000a0b077221 */ /* 0x002fce0000010000 */
.L_x_6462:
        /* <DEDUP_REMOVED lines=14> */
.L_x_6464:
[----:B------:R-:W-:-:S06]  /*06d0*/  IMAD.WIDE R4, R0, 0x10, R14 ;  /* 0x0000001000047825 */ /* 0x000fcc00078e020e */
[----:B------:R-:W2:Y:S01]  /*06e0*/  LDG.E.128 R4, desc[UR6][R4.64] ;  /* 0x0000000604047981 */ /* 0x000ea2000c1e1d00 */
[----:B------:R-:W-:-:S06]  /*06f0*/  LEA R10, R0, R17, 0x4 ;  /* 0x00000011000a7211 */ /* 0x000fcc00078e20ff */
[----:B0-----:R-:W0:Y:S02]  /*0700*/  LDS.128 R8, [R10] ;  /* 0x000000000a087984 */ /* 0x001e240000000c00 */
[--C-:B0-----:R-:W-:Y:S02]  /*0710*/  HADD2.F32 R19, -RZ, R9.reuse.H0_H0 ;  /* 0x20000009ff137230 */ /* 0x101fe40000004100 */
[----:B------:R-:W-:Y:S02]  /*0720*/  HADD2.F32 R21, -RZ, R9.H1_H1 ;  /* 0x30000009ff157230 */ /* 0x000fe40000004100 */
[----:B------:R-:W-:Y:S02]  /*0730*/  HADD2.F32 R18, -RZ, R8.H0_H0 ;  /* 0x20000008ff127230 */ /* 0x000fe40000004100 */
[--C-:B------:R-:W-:Y:S02]  /*0740*/  HADD2.F32 R9, -RZ, R10.reuse.H0_H0 ;  /* 0x2000000aff097230 */ /* 0x100fe40000004100 */
[----:B------:R-:W-:-:S02]  /*0750*/  HADD2.F32 R27, -RZ, R10.H1_H1 ;  /* 0x3000000aff1b7230 */ /* 0x000fc40000004100 */
[----:B------:R-:W-:Y:S02]  /*0760*/  HADD2.F32 R23, -RZ, R8.H1_H1 ;  /* 0x30000008ff177230 */ /* 0x000fe40000004100 */
[--C-:B------:R-:W-:Y:S02]  /*0770*/  HADD2.F32 R25, -RZ, R11.reuse.H0_H0 ;  /* 0x2000000bff197230 */ /* 0x100fe40000004100 */
[----:B------:R-:W-:Y:S02]  /*0780*/  HADD2.F32 R11, -RZ, R11.H1_H1 ;  /* 0x3000000bff0b7230 */ /* 0x000fe40000004100 */
[--C-:B--2---:R-:W-:Y:S02]  /*0790*/  HADD2.F32 R29, -RZ, R4.reuse.H0_H0 ;  /* 0x20000004ff1d7230 */ /* 0x104fe40000004100 */
[----:B------:R-:W-:Y:S02]  /*07a0*/  HADD2.F32 R10, -RZ, R4.H1_H1 ;  /* 0x30000004ff0a7230 */ /* 0x000fe40000004100 */
[----:B------:R-:W-:-:S02]  /*07b0*/  HADD2.F32 R22, -RZ, R6.H0_H0 ;  /* 0x20000006ff167230 */ /* 0x000fc40000004100 */
[C---:B-1----:R-:W-:Y:S01]  /*07c0*/  FFMA.FTZ R8, -R16.reuse, R29, R18 ;  /* 0x0000001d10087223 */ /* 0x042fe20000010112 */
[----:B------:R-:W-:Y:S02]  /*07d0*/  HADD2.F32 R24, -RZ, R6.H1_H1 ;  /* 0x30000006ff187230 */ /* 0x000fe40000004100 */
[C---:B------:R-:W-:Y:S01]  /*07e0*/  FFMA.FTZ R23, -R16.reuse, R10, R23 ;  /* 0x0000000a10177223 */ /* 0x040fe20000010117 */
[--C-:B------:R-:W-:Y:S02]  /*07f0*/  HADD2.F32 R4, -RZ, R7.reuse.H0_H0 ;  /* 0x20000007ff047230 */ /* 0x100fe40000004100 */
[C---:B------:R-:W-:Y:S01]  /*0800*/  FFMA.FTZ R9, -R16.reuse, R22, R9 ;  /* 0x0000001610097223 */ /* 0x040fe20000010109 */
[----:B------:R-:W-:Y:S02]  /*0810*/  HADD2.F32 R6, -RZ, R7.H1_H1 ;  /* 0x30000007ff067230 */ /* 0x000fe40000004100 */
[----:B------:R-:W-:Y:S01]  /*0820*/  FFMA.FTZ R24, -R16, R24, R27 ;  /* 0x0000001810187223 */ /* 0x000fe2000001011b */
[----:B------:R-:W-:-:S02]  /*0830*/  HADD2.F32 R18, -RZ, R5.H0_H0 ;  /* 0x20000005ff127230 */ /* 0x000fc40000004100 */
[C---:B------:R-:W-:Y:S01]  /*0840*/  FFMA.FTZ R7, -R16.reuse, R4, R25 ;  /* 0x0000000410077223 */ /* 0x040fe20000010119 */
[----:B------:R-:W-:Y:S02]  /*0850*/  HADD2.F32 R20, -RZ, R5.H1_H1 ;  /* 0x30000005ff147230 */ /* 0x000fe40000004100 */
[C---:B------:R-:W-:Y:S01]  /*0860*/  FFMA.FTZ R10, -R16.reuse, R6, R11 ;  /* 0x00000006100a7223 */ /* 0x040fe2000001010b */
[----:B------:R-:W-:Y:S01]  /*0870*/  F2FP.F16.F32.PACK_AB R4, R23, R8 ;  /* 0x000000081704723e */ /* 0x000fe200000000ff */
[----:B------:R-:W-:Y:S01]  /*0880*/  FFMA.FTZ R5, -R16, R18, R19 ;  /* 0x0000001210057223 */ /* 0x000fe20000010113 */
[----:B------:R-:W-:Y:S01]  /*0890*/  F2FP.F16.F32.PACK_AB R6, R24, R9 ;  /* 0x000000091806723e */ /* 0x000fe200000000ff */
[----:B------:R-:W-:Y:S01]  /*08a0*/  FFMA.FTZ R20, -R16, R20, R21 ;  /* 0x0000001410147223 */ /* 0x000fe20000010115 */
[----:B------:R-:W-:Y:S01]  /*08b0*/  IMAD.WIDE R8, R0, 0x10, R12 ;  /* 0x0000001000087825 */ /* 0x000fe200078e020c */
[----:B------:R-:W-:-:S03]  /*08c0*/  F2FP.F16.F32.PACK_AB R7, R10, R7 ;  /* 0x000000070a07723e */ /* 0x000fc600000000ff */
[----:B------:R-:W-:Y:S01]  /*08d0*/  VIADD R0, R0, UR5 ;  /* 0x0000000500007c36 */ /* 0x000fe20008000000 */
[----:B------:R-:W-:-:S04]  /*08e0*/  F2FP.F16.F32.PACK_AB R5, R20, R5 ;  /* 0x000000051405723e */ /* 0x000fc800000000ff */
[----:B------:R-:W-:Y:S01]  /*08f0*/  SHF.L.U32 R11, R0, 0x3, RZ ;  /* 0x00000003000b7819 */ /* 0x000fe200000006ff */
[----:B------:R2:W-:Y:S03]  /*0900*/  STG.E.128 desc[UR6][R8.64], R4 ;  /* 0x0000000408007986 */ /* 0x0005e6000c101d06 */
[----:B------:R-:W-:Y:S02]  /*0910*/  ISETP.GE.U32.AND P0, PT, R11, R2, PT ;  /* 0x000000020b00720c */ /* 0x000fe40003f06070 */
[----:B------:R-:W-:-:S04]  /*0920*/  SHF.R.S32.HI R10, RZ, 0x1f, R11 ;  /* 0x0000001fff0a7819 */ /* 0x000fc8000001140b */
[----:B------:R-:W-:-:S13]  /*0930*/  ISETP.GE.AND.EX P0, PT, R10, R3, PT, P0 ;  /* 0x000000030a00720c */ /* 0x000fda0003f06300 */
[----:B--2---:R-:W-:Y:S05]  /*0940*/  @!P0 BRA `(.L_x_6464) ;  /* 0xfffffffc00608947 */ /* 0x004fea000383ffff */
[----:B------:R-:W-:Y:S05]  /*0950*/  EXIT ;  /* 0x000000000000794d */ /* 0x000fea0003800000 */
.L_x_6463:
[----:B------:R-:W-:Y:S01]  /*0960*/  HFMA2.MMA R14, -RZ, RZ, 0, 9.5367431640625e-07 ;  /* 0x00000010ff0e7435 */ /* 0x000fe200000001ff */
[----:B------:R-:W-:Y:S02]  /*0970*/  MOV R15, 0x1f ;  /* 0x0000001f000f7802 */ /* 0x000fe40000000f00 */
[----:B------:R-:W-:-:S08]  /*0980*/  MOV R12, 0xffffffff ;  /* 0xffffffff000c7802 */ /* 0x000fd00000000f00 */
[----:B-1----:R-:W-:Y:S05]  /*0990*/  WARPSYNC.COLLECTIVE R12, `(.L_x_6465) ;  /* 0x000000000c087348 */ /* 0x002fea0003c00000 */
[----:B-1----:R0:W1:Y:S02]  /*09a0*/  SHFL.DOWN P1, R10, R7, R14, R15 ;  /* 0x0800000e070a7389 */ /* 0x002064000002000f */
[----:B01----:R-:W-:Y:S01]  /*09b0*/  ENDCOLLECTIVE ;  /* 0x000000000000791b */ /* 0x003fe20003800000 */
.L_x_6465:
[----:B------:R-:W-:Y:S01]  /*09c0*/  HFMA2.MMA R14, -RZ, RZ, 0, 4.76837158203125e-07 ;  /* 0x00000008ff0e7435 */ /* 0x000fe200000001ff */
[----:B------:R-:W-:-:S05]  /*09d0*/  MOV R4, R10 ;  /* 0x0000000a00047202 */ /* 0x000fca0000000f00 */
[----:B------:R-:W-:-:S05]  /*09e0*/  FADD.FTZ R4, R7, R4 ;  /* 0x0000000407047221 */ /* 0x000fca0000010000 */
[----:B------:R-:W-:-:S07]  /*09f0*/  MOV R7, R4 ;  /* 0x0000000400077202 */ /* 0x000fce0000000f00 */
[----:B------:R-:W-:Y:S05]  /*0a00*/  WARPSYNC.COLLECTIVE R12, `(.L_x_6466) ;  /* 0x000000000c087348 */ /* 0x000fea0003c00000 */
[----:B------:R0:W1:Y:S02]  /*0a10*/  SHFL.DOWN P1, R10, R7, R14, R15 ;  /* 0x0800000e070a7389 */ /* 0x000064000002000f */
[----:B01----:R-:W-:Y:S01]  /*0a20*/  ENDCOLLECTIVE ;  /* 0x000000000000791b */ /* 0x003fe20003800000 */
.L_x_6466:
[----:B------:R-:W-:Y:S01]  /*0a30*/  HFMA2.MMA R14, -RZ, RZ, 0, 2.384185791015625e-07 ;  /* 0x00000004ff0e7435 */ /* 0x000fe200000001ff */
[----:B------:R-:W-:-:S04]  /*0a40*/  IMAD.MOV.U32 R5, RZ, RZ, R10 ;  /* 0x000000ffff057224 */ /* 0x000fc800078e000a */
[----:B------:R-:W-:-:S05]  /*0a50*/  FADD.FTZ R5, R4, R5 ;  /* 0x0000000504057221 */ /* 0x000fca0000010000 */
[----:B------:R-:W-:-:S07]  /*0a60*/  MOV R7, R5 ;  /* 0x0000000500077202 */ /* 0x000fce0000000f00 */
[----:B------:R-:W-:Y:S05]  /*0a70*/  WARPSYNC.COLLECTIVE R12, `(.L_x_6467) ;  /* 0x000000000c087348 */ /* 0x000fea0003c00000 */
[----:B------:R0:W1:Y:S02]  /*0a80*/  SHFL.DOWN P1, R10, R7, R14, R15 ;  /* 0x0800000e070a7389 */ /* 0x000064000002000f */
[----:B01----:R-:W-:Y:S01]  /*0a90*/  ENDCOLLECTIVE ;  /* 0x000000000000791b */ /* 0x003fe20003800000 */
.L_x_6467:
[----:B------:R-:W-:Y:S01]  /*0aa0*/  HFMA2.MMA R14, -RZ, RZ, 0, 1.1920928955078125e-07 ;  /* 0x00000002ff0e7435 */ /* 0x000fe200000001ff */
[----:B------:R-:W-:-:S05]  /*0ab0*/  MOV R6, R10 ;  /* 0x0000000a00067202 */ /* 0x000fca0000000f00 */
[----:B------:R-:W-:-:S05]  /*0ac0*/  FADD.FTZ R6, R5, R6 ;  /* 0x0000000605067221 */ /* 0x000fca0000010000 */
[----:B------:R-:W-:-:S07]  /*0ad0*/  MOV R7, R6 ;  /* 0x0000000600077202 */ /* 0x000fce0000000f00 */
[----:B------:R-:W-:Y:S05]  /*0ae0*/  WARPSYNC.COLLECTIVE R12, `(.L_x_6468) ;  /* 0x000000000c087348 */ /* 0x000fea0003c00000 */
[----:B------:R0:W1:Y:S02]  /*0af0*/  SHFL.DOWN P1, R10, R7, R14, R15 ;  /* 0x0800000e070a7389 */ /* 0x000064000002000f */
[----:B01----:R-:W-:Y:S01]  /*0b00*/  ENDCOLLECTIVE ;  /* 0x000000000000791b */ /* 0x003fe20003800000 */
.L_x_6468:
[----:B------:R-:W-:Y:S01]  /*0b10*/  HFMA2.MMA R14, -RZ, RZ, 0, 5.9604644775390625e-08 ;  /* 0x00000001ff0e7435 */ /* 0x000fe200000001ff */
[----:B------:R-:W-:-:S05]  /*0b20*/  MOV R11, R10 ;  /* 0x0000000a000b7202 */ /* 0x000fca0000000f00 */
[----:B------:R-:W-:-:S05]  /*0b30*/  FADD.FTZ R11, R6, R11 ;  /* 0x0000000b060b7221 */ /* 0x000fca0000010000 */
[----:B------:R-:W-:-:S07]  /*0b40*/  MOV R7, R11 ;  /* 0x0000000b00077202 */ /* 0x000fce0000000f00 */
[----:B------:R-:W-:Y:S05]  /*0b50*/  WARPSYNC.COLLECTIVE R12, `(.L_x_6469) ;  /* 0x000000000c087348 */ /* 0x000fea0003c00000 */
[----:B------:R0:W1:Y:S02]  /*0b60*/  SHFL.DOWN P1, R10, R7, R14, R15 ;  /* 0x0800000e070a7389 */ /* 0x000064000002000f */
[----:B01----:R-:W-:Y:S01]  /*0b70*/  ENDCOLLECTIVE ;  /* 0x000000000000791b */ /* 0x003fe20003800000 */
.L_x_6469:
[----:B------:R-:W-:Y:S05]  /*0b80*/  BRA `(.L_x_6470) ;  /* 0xfffffff800947947 */ /* 0x000fea000383ffff */
.L_x_6471:
        /* <DEDUP_REMOVED lines=15> */
.L_x_12047:


//--------------------- .text._ZN2at6native43_GLOBAL__N__9ae7fba5_10_SoftMax_cu_9f978f6320cunn_SoftMaxBackwardILi4EfffNS1_23SoftMaxBackwardEpilogueEEEvPT0_PKT2_S8_l --------------------------
	.section	.text._ZN2at6native43_GLOBAL__N__9ae7fba5_10_SoftMax_cu_9f978f6320cunn_SoftMaxBackwardILi4EfffNS1_23SoftMaxBackwardEpilogueEEEvPT0_PKT2_S8_l,"ax",@progbits
	.align	128
.text._ZN2at6native43_GLOBAL__N__9ae7fba5_10_SoftMax_cu_9f978f6320cunn_SoftMaxBackwardILi4EfffNS1_23SoftMaxBackwardEpilogueEEEvPT0_PKT2_S8_l:
        .type           _ZN2at6native43_GLOBAL__N__9ae7fba5_10_SoftMax_cu_9f978f6320cunn_SoftMaxBackwardILi4EfffNS1_23SoftMaxBackwardEpilogueEEEvPT0_PKT2_S8_l,@function
        .size           _ZN2at6native43_GLOBAL__N__9ae7fba5_10_SoftMax_cu_9f978f6320cunn_SoftMaxBackwardILi4EfffNS1_23SoftMaxBackwardEpilogueEEEvPT0_PKT2_S8_l,(.L_x_12048 - _ZN2at6native43_GLOBAL__N__9ae7fba5_10_SoftMax_cu_9f978f6320cunn_SoftMaxBackwardILi4EfffNS1_23SoftMaxBackwardEpilogueEEEvPT0_PKT2_S8_l)
        .other          _ZN2at6native43_GLOBAL__N__9ae7fba5_10_SoftMax_cu_9f978f6320cunn_SoftMaxBackwardILi4EfffNS1_23SoftMaxBackwardEpilogueEEEvPT0_PKT2_S8_l,@"STO_CUDA_ENTRY STV_DEFAULT"
_ZN2at6native43_GLOBAL__N__9ae7fba5_10_SoftMax_cu_9f978f6320cunn_SoftMaxBackwardILi4EfffNS1_23SoftMaxBackwardEpilogueEEEvPT0_PKT2_S8_l:
[----:B------:R-:W-:Y:S08]  /*0000*/  LDC R1, c[0x0][0x28] ;  /* 0x00000a00ff017b82 */ /* 0x000ff00000000800 */
[----:B------:R-:W0:Y:S01]  /*0010*/  LDC.64 R12, c[0x0][0x228] ;  /* 0x00008a00ff0c7b82 */ /* 0x000e220000000a00 */
[----:B------:R-:W-:Y:S01]  /*0020*/  ULDC UR5, c[0x0][0x210] ;  /* 0x0000840000057ab9 */ /* 0x000fe20000000800 */
[----:B------:R-:W-:Y:S01]  /*0030*/  ULDC.64 UR8, c[0x0][0x228] ;  /* 0x00008a0000087ab9 */ /* 0x000fe20000000a00 */
[----:B------:R-:W-:Y:S01]  /*0040*/  ULDC.64 UR10, c[0x0][0x208] ;  /* 0x00008200000a7ab9 */ /* 0x000fe20000000a00 */
[----:B------:R-:W-:Y:S01]  /*0050*/  IMAD.U32 R24, RZ, RZ, UR8 ;  /* 0x00000008ff187e24 */ /* 0x000fe2000f8e00ff */
[----:B------:R-:W-:Y:S01]  /*0060*/  UMOV UR6, URZ ;  /* 0x0000003f00067c82 */ /* 0x000fe20008000000 */
[----:B------:R-:W-:Y:S01]  /*0070*/  IMAD.U32 R7, RZ, RZ, UR9 ;  /* 0x00000009ff077e24 */ /* 0x000fe2000f8e00ff */
[----:B------:R-:W-:Y:S01]  /*0080*/  BSSY B0, `(.L_x_6472) ;  /* 0x0000111000007945 */ /* 0x000fe20003800000 */
[----:B------:R-:W1:Y:S08]  /*0090*/  S2UR UR4, SR_CTAID.X ;  /* 0x00000000000479c3 */ /* 0x000e700000002500 */
[----:B------:R-:W2:Y:S01]  /*00a0*/  LDC.64 R18, c[0x0][0x220] ;  /* 0x00008800ff127b82 */ /* 0x000ea20000000a00 */
[----:B0-----:R-:W-:-:S04]  /*00b0*/  ISETP.GE.U32.AND P0, PT, R12, 0x7fffffff, PT ;  /* 0x7fffffff0c00780c */ /* 0x001fc80003f06070 */
[----:B------:R-:W-:Y:S01]  /*00c0*/  ISETP.GE.AND.EX P0, PT, R13, RZ, PT, P0 ;  /* 0x000000ff0d00720c */ /* 0x000fe20003f06300 */
[----:B-1----:R-:W-:-:S04]  /*00d0*/  IMAD.WIDE.U32 R32, R12, UR4, RZ ;  /* 0x000000040c207c25 */ /* 0x002fc8000f8e00ff */
[C---:B------:R-:W-:Y:S02]  /*00e0*/  IMAD.SHL.U32 R3, R32.reuse, 0x4, RZ ;  /* 0x0000000420037824 */ /* 0x040fe400078e00ff */
[----:B------:R-:W-:Y:S02]  /*00f0*/  IMAD R0, R13, UR4, R33 ;  /* 0x000000040d007c24 */ /* 0x000fe4000f8e0221 */
[C---:B------:R-:W-:Y:S01]  /*0100*/  VIADD R4, R3.reuse, UR5 ;  /* 0x0000000503047c36 */ /* 0x040fe20008000000 */
[----:B--2---:R-:W-:Y:S01]  /*0110*/  IADD3 R26, P1, R3, R18, RZ ;  /* 0x00000012031a7210 */ /* 0x004fe20007f3e0ff */
[----:B------:R-:W-:Y:S01]  /*0120*/  UMOV UR5, URZ ;  /* 0x0000003f00057c82 */ /* 0x000fe20008000000 */
[----:B------:R-:W-:Y:S02]  /*0130*/  SHF.L.U64.HI R2, R32, 0x2, R0 ;  /* 0x0000000220027819 */ /* 0x000fe40000010200 */
[----:B------:R-:W-:Y:S02]  /*0140*/  LOP3.LUT R4, R4, 0xc, RZ, 0xc0, !PT ;  /* 0x0000000c04047812 */ /* 0x000fe400078ec0ff */
[----:B------:R-:W-:Y:S01]  /*0150*/  LOP3.LUT R8, R26, 0xc, RZ, 0xc0, !PT ;  /* 0x0000000c1a087812 */ /* 0x000fe200078ec0ff */
[----:B------:R-:W-:Y:S01]  /*0160*/  IMAD.X R25, R2, 0x1, R19, P1 ;  /* 0x0000000102197824 */ /* 0x000fe200008e0613 */
[----:B------:R-:W-:-:S02]  /*0170*/  SHF.R.U64 R5, R4, 0x2, RZ ;  /* 0x0000000204057819 */ /* 0x000fc400000012ff */
[----:B------:R-:W-:Y:S01]  /*0180*/  SHF.R.U64 R6, R8, 0x2, RZ ;  /* 0x0000000208067819 */ /* 0x000fe200000012ff */
[----:B------:R-:W-:Y:S06]  /*0190*/  @!P0 BRA `(.L_x_6473) ;  /* 0x0000000800dc8947 */ /* 0x000fec0003800000 */
[----:B------:R-:W0:Y:S01]  /*01a0*/  S2R R27, SR_TID.X ;  /* 0x00000000001b7919 */ /* 0x000e220000002100 */
[----:B------:R-:W-:-:S04]  /*01b0*/  ISETP.NE.U32.AND P0, PT, R8, RZ, PT ;  /* 0x000000ff0800720c */ /* 0x000fc80003f05070 */
[----:B------:R-:W-:-:S13]  /*01c0*/  ISETP.NE.AND.EX P0, PT, RZ, RZ, PT, P0 ;  /* 0x000000ffff00720c */ /* 0x000fda0003f05300 */
[----:B------:R-:W-:Y:S05]  /*01d0*/  @!P0 BRA `(.L_x_6474) ;  /* 0x0000000000648947 */ /* 0x000fea0003800000 */
[C---:B------:R-:W-:Y:S02]  /*01e0*/  IADD3 R12, P0, R6.reuse, R12, RZ ;  /* 0x0000000c060c7210 */ /* 0x040fe40007f1e0ff */
[----:B0-----:R-:W-:Y:S02]  /*01f0*/  ISETP.GT.U32.AND P1, PT, R6, R27, PT ;  /* 0x0000001b0600720c */ /* 0x001fe40003f24070 */
[----:B------:R-:W-:Y:S02]  /*0200*/  IADD3.X R15, RZ, R13, RZ, P0, !PT ;  /* 0x0000000dff0f7210 */ /* 0x000fe400007fe4ff */
[----:B------:R-:W-:-:S04]  /*0210*/  ISETP.GT.U32.AND P0, PT, R12, R27, PT ;  /* 0x0000001b0c00720c */ /* 0x000fc80003f04070 */
[----:B------:R-:W-:-:S04]  /*0220*/  ISETP.GT.AND.EX P0, PT, R15, RZ, PT, P0 ;  /* 0x000000ff0f00720c */ /* 0x000fc80003f04300 */
[----:B------:R-:W-:-:S13]  /*0230*/  ISETP.GT.U32.OR.EX P0, PT, RZ, RZ, !P0, P1 ;  /* 0x000000ffff00720c */ /* 0x000fda0004704510 */
[----:B------:R-:W-:-:S04]  /*0240*/  @!P0 IADD3 R9, P1, P2, -R6, R32, R27 ;  /* 0x0000002006098210 */ /* 0x000fc80007a3e11b */
[----:B------:R-:W-:Y:S02]  /*0250*/  @!P0 IADD3.X R10, R0, -0x1, RZ, P1, P2 ;  /* 0xffffffff000a8810 */ /* 0x000fe40000fe44ff */
[----:B------:R-:W-:-:S04]  /*0260*/  @!P0 LEA R8, P1, R9, R18, 0x2 ;  /* 0x0000001209088211 */ /* 0x000fc800078210ff */
[----:B------:R-:W-:-:S05]  /*0270*/  @!P0 LEA.HI.X R9, R9, R19, R10, 0x2, P1 ;  /* 0x0000001309098211 */ /* 0x000fca00008f140a */
[----:B------:R-:W2:Y:S01]  /*0280*/  @!P0 LDG.E R8, desc[UR10][R8.64] ;  /* 0x0000000a08088981 */ /* 0x000ea2000c1e1900 */
[----:B------:R-:W0:Y:S01]  /*0290*/  LDC R11, c[0x0][RZ] ;  /* 0x00000000ff0b7b82 */ /* 0x000e220000000800 */
[----:B------:R-:W-:Y:S01]  /*02a0*/  IMAD.MOV.U32 R13, RZ, RZ, RZ ;  /* 0x000000ffff0d7224 */ /* 0x000fe200078e00ff */
[----:B0-----:R-:W-:-:S04]  /*02b0*/  ISETP.LT.U32.AND P1, PT, R12, R11, PT ;  /* 0x0000000b0c00720c */ /* 0x001fc80003f21070 */
[----:B------:R-:W-:-:S04]  /*02c0*/  ISETP.LT.AND.EX P1, PT, R15, RZ, PT, P1 ;  /* 0x000000ff0f00720c */ /* 0x000fc80003f21310 */
[----:B------:R-:W-:Y:S02]  /*02d0*/  SEL R23, R12, R11, P1 ;  /* 0x0000000b0c177207 */ /* 0x000fe40000800000 */
[----:B------:R-:W-:Y:S02]  /*02e0*/  IADD3 R11, P3, P4, -R6, R32, R11 ;  /* 0x00000020060b7210 */ /* 0x000fe40007c7e10b */
[----:B------:R-:W-:Y:S02]  /*02f0*/  IADD3 R23, P2, -R23, R12, RZ ;  /* 0x0000000c17177210 */ /* 0x000fe40007f5e1ff */
[----:B------:R-:W-:Y:S02]  /*0300*/  LEA R18, P5, R11, R18, 0x2 ;  /* 0x000000120b127211 */ /* 0x000fe400078a10ff */
[----:B------:R-:W-:Y:S02]  /*0310*/  IADD3.X R16, R0, -0x1, RZ, P3, P4 ;  /* 0xffffffff00107810 */ /* 0x000fe40001fe84ff */
[----:B------:R-:W-:-:S02]  /*0320*/  SEL R10, R15, RZ, P1 ;  /* 0x000000ff0f0a7207 */ /* 0x000fc40000800000 */
[----:B------:R-:W-:-:S03]  /*0330*/  LEA.HI.X R16, R11, R19, R16, 0x2, P5 ;  /* 0x000000130b107211 */ /* 0x000fc600028f1410 */
[----:B------:R-:W-:Y:S02]  /*0340*/  IMAD.X R19, R15, 0x1, ~R10, P2 ;  /* 0x000000010f137824 */ /* 0x000fe400010e0e0a */
[----:B--2---:R-:W-:Y:S01]  /*0350*/  @!P0 FADD.FTZ R13, RZ, R8 ;  /* 0x00000008ff0d8221 */ /* 0x004fe20000010000 */
[----:B------:R-:W-:Y:S06]  /*0360*/  BRA `(.L_x_6475) ;  /* 0x0000000000147947 */ /* 0x000fec0003800000 */
.L_x_6474:
[----:B------:R-:W-:Y:S01]  /*0370*/  IMAD.U32 R23, RZ, RZ, UR8 ;  /* 0x00000008ff177e24 */ /* 0x000fe2000f8e00ff */
[----:B------:R-:W-:Y:S01]  /*0380*/  MOV R18, R26 ;  /* 0x0000001a00127202 */ /* 0x000fe20000000f00 */
[----:B------:R-:W-:Y:S02]  /*0390*/  IMAD.U32 R19, RZ, RZ, UR9 ;  /* 0x00000009ff137e24 */ /* 0x000fe4000f8e00ff */
[----:B------:R-:W-:Y:S02]  /*03a0*/  IMAD.MOV.U32 R13, RZ, RZ, RZ ;  /* 0x000000ffff0d7224 */ /* 0x000fe400078e00ff */
[----:B------:R-:W-:-:S07]  /*03b0*/  IMAD.MOV.U32 R16, RZ, RZ, R25 ;  /* 0x000000ffff107224 */ /* 0x000fce00078e0019 */
.L_x_6475:
[----:B------:R-:W1:Y:S01]  /*03c0*/  LDC R28, c[0x0][RZ] ;  /* 0x00000000ff1c7b82 */ /* 0x000e620000000800 */
[----:B------:R-:W-:Y:S01]  /*03d0*/  ISETP.NE.U32.AND P0, PT, R19, RZ, PT ;  /* 0x000000ff1300720c */ /* 0x000fe20003f05070 */
[----:B-1----:R-:W-:-:S12]  /*03e0*/  IMAD.SHL.U32 R12, R28, 0x4, RZ ;  /* 0x000000041c0c7824 */ /* 0x002fd800078e00ff */
[----:B------:R-:W-:Y:S05]  /*03f0*/  @!P0 BRA `(.L_x_6476) ;  /* 0x0000000000188947 */ /* 0x000fea0003800000 */
[----:B------:R-:W-:Y:S01]  /*0400*/  IMAD.MOV.U32 R22, RZ, RZ, R19 ;  /* 0x000000ffff167224 */ /* 0x000fe200078e0013 */
[----:B------:R-:W-:-:S07]  /*0410*/  MOV R14, 0x430 ;  /* 0x00000430000e7802 */ /* 0x000fce0000000f00 */
[----:B0-----:R-:W-:Y:S05]  /*0420*/  CALL.REL.NOINC `($__internal_31_$__cuda_sm20_rem_s64) ;  /* 0x0000004800d07944 */ /* 0x001fea0003c00000 */
[----:B------:R-:W-:Y:S02]  /*0430*/  IMAD.MOV.U32 R14, RZ, RZ, R8 ;  /* 0x000000ffff0e7224 */ /* 0x000fe400078e0008 */
[----:B------:R-:W-:Y:S01]  /*0440*/  IMAD.MOV.U32 R15, RZ, RZ, R9 ;  /* 0x000000ffff0f7224 */ /* 0x000fe200078e0009 */
[----:B------:R-:W-:Y:S06]  /*0450*/  BRA `(.L_x_6477) ;  /* 0x0000000000487947 */ /* 0x000fec0003800000 */
.L_x_6476:
[----:B------:R-:W1:Y:S01]  /*0460*/  I2F.U32.RP R10, R12 ;  /* 0x0000000c000a7306 */ /* 0x000e620000209000 */
[----:B------:R-:W-:Y:S01]  /*0470*/  IMAD.MOV R11, RZ, RZ, -R12 ;  /* 0x000000ffff0b7224 */ /* 0x000fe200078e0a0c */
[----:B------:R-:W-:Y:S01]  /*0480*/  ISETP.NE.U32.AND P1, PT, R12, RZ, PT ;  /* 0x000000ff0c00720c */ /* 0x000fe20003f25070 */
[----:B------:R-:W-:-:S05]  /*0490*/  HFMA2.MMA R15, -RZ, RZ, 0, 0 ;  /* 0x00000000ff0f7435 */ /* 0x000fca00000001ff */
[----:B-1----:R-:W1:Y:S02]  /*04a0*/  MUFU.RCP R10, R10 ;  /* 0x0000000a000a7308 */ /* 0x002e640000001000 */
[----:B-1----:R-:W-:-:S06]  /*04b0*/  IADD3 R8, R10, 0xffffffe, RZ ;  /* 0x0ffffffe0a087810 */ /* 0x002fcc0007ffe0ff */
        /* <DEDUP_REMOVED lines=12> */
.L_x_6477:
[----:B------:R-:W-:Y:S01]  /*0580*/  IADD3 R12, P0, R23, -R14, RZ ;  /* 0x8000000e170c7210 */ /* 0x000fe20007f1e0ff */
[C---:B0-----:R-:W-:Y:S01]  /*0590*/  IMAD.SHL.U32 R9, R27.reuse, 0x4, RZ ;  /* 0x000000041b097824 */ /* 0x041fe200078e00ff */
[----:B------:R-:W-:Y:S01]  /*05a0*/  SHF.R.U32.HI R8, RZ, 0x1e, R27 ;  /* 0x0000001eff087819 */ /* 0x000fe2000001161b */
[----:B------:R-:W-:Y:S01]  /*05b0*/  BSSY B1, `(.L_x_6478) ;  /* 0x000001a000017945 */ /* 0x000fe20003800000 */
[-C--:B------:R-:W-:Y:S01]  /*05c0*/  IADD3 R29, P3, R27, R12.reuse, RZ ;  /* 0x0000000c1b1d7210 */ /* 0x080fe20007f7e0ff */
[----:B------:R-:W-:Y:S01]  /*05d0*/  IMAD.X R17, R19, 0x1, ~R15, P0 ;  /* 0x0000000113117824 */ /* 0x000fe200000e0e0f */
[----:B------:R-:W-:Y:S02]  /*05e0*/  ISETP.GE.U32.AND P2, PT, R9, R12, PT ;  /* 0x0000000c0900720c */ /* 0x000fe40003f46070 */
[----:B------:R-:W-:Y:S01]  /*05f0*/  ISETP.GE.U32.AND P1, PT, R29, R23, PT ;  /* 0x000000171d00720c */ /* 0x000fe20003f26070 */
[----:B------:R-:W-:Y:S01]  /*0600*/  IMAD.X R30, RZ, RZ, R17, P3 ;  /* 0x000000ffff1e7224 */ /* 0x000fe200018e0611 */
[----:B------:R-:W-:-:S02]  /*0610*/  ISETP.GE.AND.EX P2, PT, R8, R17, PT, P2 ;  /* 0x000000110800720c */ /* 0x000fc40003f46320 */
[----:B------:R-:W-:Y:S02]  /*0620*/  PLOP3.LUT P0, PT, PT, PT, PT, 0x8, 0x0 ;  /* 0x000000000000781c */ /* 0x000fe40003f0e170 */
[----:B------:R-:W-:-:S09]  /*0630*/  ISETP.GE.AND.EX P1, PT, R30, R19, PT, P1 ;  /* 0x000000131e00720c */ /* 0x000fd20003f26310 */
[----:B------:R-:W-:Y:S05]  /*0640*/  @P2 BRA `(.L_x_6479) ;  /* 0x0000000000402947 */ /* 0x000fea0003800000 */
[----:B------:R-:W-:Y:S02]  /*0650*/  IMAD.MOV.U32 R31, RZ, RZ, R27 ;  /* 0x000000ffff1f7224 */ /* 0x000fe400078e001b */
[----:B------:R-:W-:-:S07]  /*0660*/  IMAD.MOV.U32 R21, RZ, RZ, RZ ;  /* 0x000000ffff157224 */ /* 0x000fce00078e00ff */
.L_x_6480:
[----:B------:R-:W-:-:S04]  /*0670*/  LEA R8, P2, R31, R18, 0x4 ;  /* 0x000000121f087211 */ /* 0x000fc800078420ff */
[----:B------:R-:W-:-:S06]  /*0680*/  LEA.HI.X R9, R31, R16, R21, 0x4, P2 ;  /* 0x000000101f097211 */ /* 0x000fcc00010f2415 */
[----:B------:R-:W2:Y:S01]  /*0690*/  LDG.E.128 R8, desc[UR10][R8.64] ;  /* 0x0000000a08087981 */ /* 0x000ea2000c1e1d00 */
[----:B------:R-:W-:-:S04]  /*06a0*/  IADD3 R31, P2, R28, R31, RZ ;  /* 0x0000001f1c1f7210 */ /* 0x000fc80007f5e0ff */
[----:B------:R-:W-:Y:S01]  /*06b0*/  SHF.L.U32 R35, R31, 0x2, RZ ;  /* 0x000000021f237819 */ /* 0x000fe200000006ff */
        /* <DEDUP_REMOVED lines=9> */
.L_x_6479:
[----:B------:R-:W-:Y:S05]  /*0750*/  BSYNC B1 ;  /* 0x0000000000017941 */ /* 0x000fea0003800000 */
.L_x_6478:
[----:B------:R-:W-:Y:S04]  /*0760*/  BSSY B1, `(.L_x_6481) ;  /* 0x0000059000017945 */ /* 0x000fe80003800000 */
[----:B------:R-:W-:Y:S05]  /*0770*/  @P1 BRA `(.L_x_6482) ;  /* 0x00000004005c1947 */ /* 0x000fea0003800000 */
[----:B------:R-:W-:Y:S01]  /*0780*/  LOP3.LUT R17, RZ, R27, RZ, 0x33, !PT ;  /* 0x0000001bff117212 */ /* 0x000fe200078e33ff */
[----:B------:R-:W-:Y:S03]  /*0790*/  BSSY B2, `(.L_x_6483) ;  /* 0x000001d000027945 */ /* 0x000fe60003800000 */
[----:B------:R-:W-:-:S04]  /*07a0*/  IADD3 R17, P1, R14, R17, RZ ;  /* 0x000000110e117210 */ /* 0x000fc80007f3e0ff */
[----:B------:R-:W-:-:S04]  /*07b0*/  IADD3.X R12, R15, -0x1, RZ, P1, !PT ;  /* 0xffffffff0f0c7810 */ /* 0x000fc80000ffe4ff */
[----:B------:R-:W-:-:S13]  /*07c0*/  ISETP.NE.U32.AND P1, PT, R12, RZ, PT ;  /* 0x000000ff0c00720c */ /* 0x000fda0003f25070 */
[----:B------:R-:W-:Y:S05]  /*07d0*/  @!P1 BRA `(.L_x_6484) ;  /* 0x0000000000149947 */ /* 0x000fea0003800000 */
[----:B------:R-:W-:Y:S01]  /*07e0*/  IMAD.MOV.U32 R10, RZ, RZ, R28 ;  /* 0x000000ffff0a7224 */ /* 0x000fe200078e001c */
[----:B------:R-:W-:-:S07]  /*07f0*/  MOV R8, 0x810 ;  /* 0x0000081000087802 */ /* 0x000fce0000000f00 */
[----:B------:R-:W-:Y:S05]  /*0800*/  CALL.REL.NOINC `($__internal_30_$__cuda_sm20_div_u64) ;  /* 0x0000004000c47944 */ /* 0x000fea0003c00000 */
[----:B------:R-:W-:Y:S01]  /*0810*/  IMAD.MOV.U32 R10, RZ, RZ, R12 ;  /* 0x000000ffff0a7224 */ /* 0x000fe200078e000c */
[----:B------:R-:W-:Y:S06]  /*0820*/  BRA `(.L_x_6485) ;  /* 0x00000000004c7947 */ /* 0x000fec0003800000 */
.L_x_6484:
[----:B------:R-:W0:Y:S01]  /*0830*/  I2F.U32.RP R10, R28 ;  /* 0x0000001c000a7306 */ /* 0x000e220000209000 */
[----:B------:R-:W-:-:S07]  /*0840*/  ISETP.NE.U32.AND P3, PT, R28, RZ, PT ;  /* 0x000000ff1c00720c */ /* 0x000fce0003f65070 */
[----:B0-----:R-:W0:Y:S02]  /*0850*/  MUFU.RCP R10, R10 ;  /* 0x0000000a000a7308 */ /* 0x001e240000001000 */
[----:B0-----:R-:W-:-:S06]  /*0860*/  VIADD R8, R10, 0xffffffe ;  /* 0x0ffffffe0a087836 */ /* 0x001fcc0000000000 */
[----:B------:R0:W1:Y:S02]  /*0870*/  F2I.FTZ.U32.TRUNC.NTZ R9, R8 ;  /* 0x0000000800097305 */ /* 0x000064000021f000 */
[----:B0-----:R-:W-:Y:S01]  /*0880*/  MOV R8, RZ ;  /* 0x000000ff00087202 */ /* 0x001fe20000000f00 */
[----:B-1----:R-:W-:-:S04]  /*0890*/  IMAD.MOV R11, RZ, RZ, -R9 ;  /* 0x000000ffff0b7224 */ /* 0x002fc800078e0a09 */
[----:B------:R-:W-:-:S04]  /*08a0*/  IMAD R11, R11, R28, RZ ;  /* 0x0000001c0b0b7224 */ /* 0x000fc800078e02ff */
[----:B------:R-:W-:-:S04]  /*08b0*/  IMAD.HI.U32 R12, R9, R11, R8 ;  /* 0x0000000b090c7227 */ /* 0x000fc800078e0008 */
[----:B------:R-:W-:Y:S02]  /*08c0*/  IMAD.MOV.U32 R11, RZ, RZ, RZ ;  /* 0x000000ffff0b7224 */ /* 0x000fe400078e00ff */
[----:B------:R-:W-:-:S04]  /*08d0*/  IMAD.HI.U32 R10, R12, R17, RZ ;  /* 0x000000110c0a7227 */ /* 0x000fc800078e00ff */
[----:B------:R-:W-:-:S04]  /*08e0*/  IMAD.MOV R9, RZ, RZ, -R10 ;  /* 0x000000ffff097224 */ /* 0x000fc800078e0a0a */
[----:B------:R-:W-:-:S05]  /*08f0*/  IMAD R17, R28, R9, R17 ;  /* 0x000000091c117224 */ /* 0x000fca00078e0211 */
[----:B------:R-:W-:-:S13]  /*0900*/  ISETP.GE.U32.AND P1, PT, R17, R28, PT ;  /* 0x0000001c1100720c */ /* 0x000fda0003f26070 */
[----:B------:R-:W-:Y:S02]  /*0910*/  @P1 IMAD.IADD R17, R17, 0x1, -R28 ;  /* 0x0000000111111824 */ /* 0x000fe400078e0a1c */
[----:B------:R-:W-:-:S03]  /*0920*/  @P1 VIADD R10, R10, 0x1 ;  /* 0x000000010a0a1836 */ /* 0x000fc60000000000 */
[----:B------:R-:W-:-:S13]  /*0930*/  ISETP.GE.U32.AND P2, PT, R17, R28, PT ;  /* 0x0000001c1100720c */ /* 0x000fda0003f46070 */
[----:B------:R-:W-:Y:S01]  /*0940*/  @P2 VIADD R10, R10, 0x1 ;  /* 0x000000010a0a2836 */ /* 0x000fe20000000000 */
[----:B------:R-:W-:-:S07]  /*0950*/  @!P3 LOP3.LUT R10, RZ, R28, RZ, 0x33, !PT ;  /* 0x0000001cff0ab212 */ /* 0x000fce00078e33ff */
.L_x_6485:
[----:B------:R-:W-:Y:S05]  /*0960*/  BSYNC B2 ;  /* 0x0000000000027941 */ /* 0x000fea0003800000 */
.L_x_6483:
[C---:B------:R-:W-:Y:S01]  /*0970*/  IADD3 R8, R10.reuse, 0x1, RZ ;  /* 0x000000010a087810 */ /* 0x040fe20007ffe0ff */
[----:B------:R-:W-:Y:S01]  /*0980*/  BSSY B2, `(.L_x_6486) ;  /* 0x0000019000027945 */ /* 0x000fe20003800000 */
[----:B------:R-:W-:Y:S02]  /*0990*/  ISETP.GE.U32.AND P1, PT, R10, 0x3, PT ;  /* 0x000000030a00780c */ /* 0x000fe40003f26070 */
[----:B------:R-:W-:Y:S02]  /*09a0*/  LOP3.LUT R8, R8, 0x3, RZ, 0xc0, !PT ;  /* 0x0000000308087812 */ /* 0x000fe400078ec0ff */
[----:B------:R-:W-:Y:S02]  /*09b0*/  ISETP.GE.U32.AND.EX P1, PT, R11, RZ, PT, P1 ;  /* 0x000000ff0b00720c */ /* 0x000fe40003f26110 */
[----:B------:R-:W-:-:S04]  /*09c0*/  ISETP.NE.U32.AND P2, PT, R8, RZ, PT ;  /* 0x000000ff0800720c */ /* 0x000fc80003f45070 */
[----:B------:R-:W-:-:S13]  /*09d0*/  ISETP.NE.AND.EX P2, PT, RZ, RZ, PT, P2 ;  /* 0x000000ffff00720c */ /* 0x000fda0003f45320 */
[----:B------:R-:W-:Y:S05]  /*09e0*/  @!P2 BRA `(.L_x_6487) ;  /* 0x000000000048a947 */ /* 0x000fea0003800000 */
[----:B------:R-:W-:Y:S01]  /*09f0*/  IADD3 R9, P2, P3, -R14, R23, R27 ;  /* 0x000000170e097210 */ /* 0x000fe20007b5e11b */
[----:B------:R-:W-:Y:S02]  /*0a00*/  IMAD.MOV.U32 R10, RZ, RZ, R8 ;  /* 0x000000ffff0a7224 */ /* 0x000fe400078e0008 */
[----:B------:R-:W-:Y:S01]  /*0a10*/  IMAD.MOV.U32 R12, RZ, RZ, RZ ;  /* 0x000000ffff0c7224 */ /* 0x000fe200078e00ff */
[----:B------:R-:W-:Y:S02]  /*0a20*/  LEA R11, P4, R9, R18, 0x2 ;  /* 0x00000012090b7211 */ /* 0x000fe400078810ff */
[----:B------:R-:W-:-:S04]  /*0a30*/  IADD3.X R14, ~R15, R19, RZ, P2, P3 ;  /* 0x000000130f0e7210 */ /* 0x000fc800017e65ff */
[----:B------:R-:W-:-:S07]  /*0a40*/  LEA.HI.X R9, R9, R16, R14, 0x2, P4 ;  /* 0x0000001009097211 */ /* 0x000fce00020f140e */
.L_x_6488:
[----:B------:R-:W-:-:S06]  /*0a50*/  IMAD.MOV.U32 R8, RZ, RZ, R11 ;  /* 0x000000ffff087224 */ /* 0x000fcc00078e000b */
        /* <DEDUP_REMOVED lines=11> */
.L_x_6487:
[----:B------:R-:W-:Y:S05]  /*0b10*/  BSYNC B2 ;  /* 0x0000000000027941 */ /* 0x000fea0003800000 */
.L_x_6486:
[----:B------:R-:W-:Y:S05]  /*0b20*/  @!P1 BRA `(.L_x_6482) ;  /* 0x0000000000709947 */ /* 0x000fea0003800000 */
[C---:B------:R-:W-:Y:S01]  /*0b30*/  LEA R18, P1, R29.reuse, R18, 0x2 ;  /* 0x000000121d127211 */ /* 0x040fe200078210ff */
[----:B------:R-:W-:Y:S01]  /*0b40*/  IMAD.SHL.U32 R21, R28, 0x4, RZ ;  /* 0x000000041c157824 */ /* 0x000fe200078e00ff */
[----:B------:R-:W-:Y:S02]  /*0b50*/  SHF.R.U32.HI R27, RZ, 0x1e, R28 ;  /* 0x0000001eff1b7819 */ /* 0x000fe4000001161c */
[----:B------:R-:W-:-:S09]  /*0b60*/  LEA.HI.X R17, R29, R16, R30, 0x2, P1 ;  /* 0x000000101d117211 */ /* 0x000fd200008f141e */
.L_x_6489:
[----:B------:R-:W-:Y:S01]  /*0b70*/  IADD3 R14, P1, R21, R18, RZ ;  /* 0x00000012150e7210 */ /* 0x000fe20007f3e0ff */
[----:B------:R-:W-:-:S03]  /*0b80*/  IMAD.MOV.U32 R16, RZ, RZ, R18 ;  /* 0x000000ffff107224 */ /* 0x000fc600078e0012 */
[----:B------:R-:W-:Y:S02]  /*0b90*/  IADD3.X R15, R27, R17, RZ, P1, !PT ;  /* 0x000000111b0f7210 */ /* 0x000fe40000ffe4ff */
[----:B------:R-:W-:Y:S01]  /*0ba0*/  IADD3 R10, P1, R21, R14, RZ ;  /* 0x0000000e150a7210 */ /* 0x000fe20007f3e0ff */
[----:B------:R0:W2:Y:S04]  /*0bb0*/  LDG.E R16, desc[UR10][R16.64] ;  /* 0x0000000a10107981 */ /* 0x0000a8000c1e1900 */
[----:B------:R-:W-:Y:S01]  /*0bc0*/  IMAD.X R11, R27, 0x1, R15, P1 ;  /* 0x000000011b0b7824 */ /* 0x000fe200008e060f */
[----:B------:R-:W-:Y:S01]  /*0bd0*/  IADD3 R8, P1, R21, R10, RZ ;  /* 0x0000000a15087210 */ /* 0x000fe20007f3e0ff */
[----:B------:R-:W3:Y:S04]  /*0be0*/  LDG.E R14, desc[UR10][R14.64] ;  /* 0x0000000a0e0e7981 */ /* 0x000ee8000c1e1900 */
[----:B------:R-:W-:Y:S01]  /*0bf0*/  IMAD.X R9, R27, 0x1, R11, P1 ;  /* 0x000000011b097824 */ /* 0x000fe200008e060b */
[----:B------:R-:W4:Y:S04]  /*0c00*/  LDG.E R10, desc[UR10][R10.64] ;  /* 0x0000000a0a0a7981 */ /* 0x000f28000c1e1900 */
[----:B------:R-:W5:Y:S01]  /*0c10*/  LDG.E R12, desc[UR10][R8.64] ;  /* 0x0000000a080c7981 */ /* 0x000f62000c1e1900 */
[----:B------:R-:W-:-:S04]  /*0c20*/  IADD3 R29, P1, P2, R28, R29, R28 ;  /* 0x0000001d1c1d7210 */ /* 0x000fc80007a3e01c */
[----:B------:R-:W-:Y:S02]  /*0c30*/  IADD3.X R30, RZ, R30, RZ, P1, P2 ;  /* 0x0000001eff1e7210 */ /* 0x000fe40000fe44ff */
[----:B------:R-:W-:-:S04]  /*0c40*/  IADD3 R29, P1, P2, R28, R29, R28 ;  /* 0x0000001d1c1d7210 */ /* 0x000fc80007a3e01c */
[----:B------:R-:W-:Y:S02]  /*0c50*/  IADD3.X R30, RZ, R30, RZ, P1, P2 ;  /* 0x0000001eff1e7210 */ /* 0x000fe40000fe44ff */
[----:B------:R-:W-:Y:S02]  /*0c60*/  ISETP.GE.U32.AND P1, PT, R29, R23, PT ;  /* 0x000000171d00720c */ /* 0x000fe40003f26070 */
[----:B------:R-:W-:Y:S02]  /*0c70*/  IADD3 R18, P2, R21, R8, RZ ;  /* 0x0000000815127210 */ /* 0x000fe40007f5e0ff */
[----:B------:R-:W-:-:S03]  /*0c80*/  ISETP.GE.AND.EX P1, PT, R30, R19, PT, P1 ;  /* 0x000000131e00720c */ /* 0x000fc60003f26310 */
[----:B0-----:R-:W-:Y:S02]  /*0c90*/  IMAD.X R17, R27, 0x1, R9, P2 ;  /* 0x000000011b117824 */ /* 0x001fe400010e0609 */
[----:B--2---:R-:W-:-:S04]  /*0ca0*/  FADD.FTZ R13, R16, R13 ;  /* 0x0000000d100d7221 */ /* 0x004fc80000010000 */
[----:B---3--:R-:W-:-:S04]  /*0cb0*/  FADD.FTZ R13, R13, R14 ;  /* 0x0000000e0d0d7221 */ /* 0x008fc80000010000 */
[----:B----4-:R-:W-:-:S04]  /*0cc0*/  FADD.FTZ R13, R13, R10 ;  /* 0x0000000a0d0d7221 */ /* 0x010fc80000010000 */
[----:B-----5:R-:W-:Y:S01]  /*0cd0*/  FADD.FTZ R13, R13, R12 ;  /* 0x0000000c0d0d7221 */ /* 0x020fe20000010000 */
[----:B------:R-:W-:Y:S06]  /*0ce0*/  @!P1 BRA `(.L_x_6489) ;  /* 0xfffffffc00a09947 */ /* 0x000fec000383ffff */
.L_x_6482:
[----:B------:R-:W-:Y:S05]  /*0cf0*/  BSYNC B1 ;  /* 0x0000000000017941 */ /* 0x000fea0003800000 */
.L_x_6481:
[----:B------:R-:W-:Y:S05]  /*0d00*/  BRA `(.L_x_6490) ;  /* 0x0000000400207947 */ /* 0x000fea0003800000 */
.L_x_6473:
[----:B------:R-:W0:Y:S01]  /*0d10*/  S2R R9, SR_TID.X ;  /* 0x0000000000097919 */ /* 0x000e220000002100 */
[----:B------:R-:W-:Y:S01]  /*0d20*/  ISETP.NE.AND P0, PT, R6, RZ, PT ;  /* 0x000000ff0600720c */ /* 0x000fe20003f05270 */
[----:B------:R-:W-:-:S12]  /*0d30*/  IMAD.U32 R17, RZ, RZ, UR8 ;  /* 0x00000008ff117e24 */ /* 0x000fd8000f8e00ff */
[----:B------:R-:W-:Y:S05]  /*0d40*/  @!P0 BRA `(.L_x_6491) ;  /* 0x00000000004c8947 */ /* 0x000fea0003800000 */
[----:B------:R-:W-:-:S04]  /*0d50*/  IADD3 R12, R17, R6, RZ ;  /* 0x00000006110c7210 */ /* 0x000fc80007ffe0ff */
[----:B0-----:R-:W-:-:S04]  /*0d60*/  ISETP.GE.AND P0, PT, R9, R12, PT ;  /* 0x0000000c0900720c */ /* 0x001fc80003f06270 */
[----:B------:R-:W-:-:S13]  /*0d70*/  ISETP.LT.OR P0, PT, R9, R6, P0 ;  /* 0x000000060900720c */ /* 0x000fda0000701670 */
[--C-:B------:R-:W-:Y:S02]  /*0d80*/  @!P0 SHF.R.S32.HI R11, RZ, 0x1f, R9.reuse ;  /* 0x0000001fff0b8819 */ /* 0x100fe40000011409 */
[----:B------:R-:W-:-:S04]  /*0d90*/  @!P0 IADD3 R13, P1, P2, -R6, R32, R9 ;  /* 0x00000020060d8210 */ /* 0x000fc80007a3e109 */
[----:B------:R-:W-:Y:S02]  /*0da0*/  @!P0 IADD3.X R8, R0, -0x1, R11, P1, P2 ;  /* 0xffffffff00088810 */ /* 0x000fe40000fe440b */
[----:B------:R-:W-:-:S04]  /*0db0*/  @!P0 LEA R10, P1, R13, R18, 0x2 ;  /* 0x000000120d0a8211 */ /* 0x000fc800078210ff */
[----:B------:R-:W-:-:S05]  /*0dc0*/  @!P0 LEA.HI.X R11, R13, R19, R8, 0x2, P1 ;  /* 0x000000130d0b8211 */ /* 0x000fca00008f1408 */
[----:B------:R-:W2:Y:S01]  /*0dd0*/  @!P0 LDG.E R10, desc[UR10][R10.64] ;  /* 0x0000000a0a0a8981 */ /* 0x000ea2000c1e1900 */
[----:B------:R-:W0:Y:S01]  /*0de0*/  LDC R17, c[0x0][RZ] ;  /* 0x00000000ff117b82 */ /* 0x000e220000000800 */
[----:B------:R-:W-:Y:S01]  /*0df0*/  IMAD.MOV.U32 R13, RZ, RZ, RZ ;  /* 0x000000ffff0d7224 */ /* 0x000fe200078e00ff */
[----:B0-----:R-:W-:Y:S02]  /*0e00*/  IADD3 R15, P1, P2, -R6, R32, R17 ;  /* 0x00000020060f7210 */ /* 0x001fe40007a3e111 */
[----:B------:R-:W-:Y:S02]  /*0e10*/  VIMNMX.U32 R17, R12, R17, PT ;  /* 0x000000110c117248 */ /* 0x000fe40003fe0000 */
[----:B------:R-:W-:Y:S02]  /*0e20*/  LEA R14, P3, R15, R18, 0x2 ;  /* 0x000000120f0e7211 */ /* 0x000fe400078610ff */
[----:B------:R-:W-:Y:S01]  /*0e30*/  IADD3.X R8, R0, -0x1, RZ, P1, P2 ;  /* 0xffffffff00087810 */ /* 0x000fe20000fe44ff */
[----:B------:R-:W-:-:S03]  /*0e40*/  IMAD.IADD R17, R12, 0x1, -R17 ;  /* 0x000000010c117824 */ /* 0x000fc600078e0a11 */
[----:B------:R-:W-:Y:S01]  /*0e50*/  LEA.HI.X R15, R15, R19, R8, 0x2, P3 ;  /* 0x000000130f0f7211 */ /* 0x000fe200018f1408 */
[----:B--2---:R-:W-:Y:S01]  /*0e60*/  @!P0 FADD.FTZ R13, RZ, R10 ;  /* 0x0000000aff0d8221 */ /* 0x004fe20000010000 */
[----:B------:R-:W-:Y:S06]  /*0e70*/  BRA `(.L_x_6492) ;  /* 0x00000000000c7947 */ /* 0x000fec0003800000 */
.L_x_6491:
[----:B------:R-:W-:Y:S01]  /*0e80*/  IMAD.MOV.U32 R13, RZ, RZ, RZ ;  /* 0x000000ffff0d7224 */ /* 0x000fe200078e00ff */
[----:B------:R-:W-:Y:S01]  /*0e90*/  MOV R15, R25 ;  /* 0x00000019000f7202 */ /* 0x000fe20000000f00 */
[----:B------:R-:W-:-:S07]  /*0ea0*/  IMAD.MOV.U32 R14, RZ, RZ, R26 ;  /* 0x000000ffff0e7224 */ /* 0x000fce00078e001a */
.L_x_6492:
[----:B------:R-:W-:Y:S01]  /*0eb0*/  ULDC UR7, c[0x0][0x0] ;  /* 0x0000000000077ab9 */ /* 0x000fe20000000800 */
[----:B------:R-:W-:Y:S01]  /*0ec0*/  BSSY B1, `(.L_x_6493) ;  /* 0x0000025000017945 */ /* 0x000fe20003800000 */
[----:B------:R-:W-:-:S06]  /*0ed0*/  USHF.L.U32 UR4, UR7, 0x2, URZ ;  /* 0x0000000207047899 */ /* 0x000fcc000800063f */
[----:B------:R-:W-:Y:S01]  /*0ee0*/  IMAD R19, RZ, RZ, -UR4 ;  /* 0x80000004ff137e24 */ /* 0x000fe2000f8e02ff */
[----:B------:R-:W-:Y:S02]  /*0ef0*/  ISETP.NE.U32.AND P1, PT, RZ, UR4, PT ;  /* 0x00000004ff007c0c */ /* 0x000fe4000bf25070 */
        /* <DEDUP_REMOVED lines=16> */
[----:B------:R-:W-:-:S03]  /*1000*/  PLOP3.LUT P0, PT, PT, PT, PT, 0x80, 0x0 ;  /* 0x000000000000781c */ /* 0x000fc60003f0f070 */
[----:B------:R-:W-:-:S04]  /*1010*/  IMAD.IADD R21, R17, 0x1, -R12 ;  /* 0x0000000111157824 */ /* 0x000fc800078e0a0c */
[----:B------:R-:W-:Y:S01]  /*1020*/  IMAD.IADD R18, R21, 0x1, R9 ;  /* 0x0000000115127824 */ /* 0x000fe200078e0209 */
[----:B------:R-:W-:-:S04]  /*1030*/  ISETP.GE.AND P1, PT, R8, R21, PT ;  /* 0x000000150800720c */ /* 0x000fc80003f26270 */
[----:B------:R-:W-:-:S09]  /*1040*/  ISETP.GE.AND P2, PT, R18, R17, PT ;  /* 0x000000111200720c */ /* 0x000fd20003f46270 */
[----:B------:R-:W-:Y:S05]  /*1050*/  @P1 BRA `(.L_x_6494) ;  /* 0x00000000002c1947 */ /* 0x000fea0003800000 */
[----:B------:R-:W-:-:S07]  /*1060*/  MOV R19, R9 ;  /* 0x0000000900137202 */ /* 0x000fce0000000f00 */
.L_x_6495:
[----:B------:R-:W-:-:S06]  /*1070*/  IMAD.WIDE R8, R19, 0x10, R14 ;  /* 0x0000001013087825 */ /* 0x000fcc00078e020e */
[----:B------:R-:W2:Y:S01]  /*1080*/  LDG.E.128 R8, desc[UR10][R8.64] ;  /* 0x0000000a08087981 */ /* 0x000ea2000c1e1d00 */
[----:B------:R-:W-:-:S04]  /*1090*/  VIADD R19, R19, UR7 ;  /* 0x0000000713137c36 */ /* 0x000fc80008000000 */
[----:B------:R-:W-:-:S05]  /*10a0*/  IMAD.SHL.U32 R16, R19, 0x4, RZ ;  /* 0x0000000413107824 */ /* 0x000fca00078e00ff */
[----:B------:R-:W-:Y:S01]  /*10b0*/  ISETP.GE.AND P1, PT, R16, R21, PT ;  /* 0x000000151000720c */ /* 0x000fe20003f26270 */
[----:B--2---:R-:W-:-:S04]  /*10c0*/  FADD.FTZ R12, R8, R13 ;  /* 0x0000000d080c7221 */ /* 0x004fc80000010000 */
[----:B------:R-:W-:-:S04]  /*10d0*/  FADD.FTZ R13, R9, R12 ;  /* 0x0000000c090d7221 */ /* 0x000fc80000010000 */
[----:B------:R-:W-:-:S04]  /*10e0*/  FADD.FTZ R10, R10, R13 ;  /* 0x0000000d0a0a7221 */ /* 0x000fc80000010000 */
[----:B------:R-:W-:Y:S01]  /*10f0*/  FADD.FTZ R13, R11, R10 ;  /* 0x0000000a0b0d7221 */ /* 0x000fe20000010000 */
[----:B------:R-:W-:Y:S06]  /*1100*/  @!P1 BRA `(.L_x_6495) ;  /* 0xfffffffc00d89947 */ /* 0x000fec000383ffff */
.L_x_6494:
[----:B------:R-:W-:Y:S05]  /*1110*/  BSYNC B1 ;  /* 0x0000000000017941 */ /* 0x000fea0003800000 */
.L_x_6493:
[----:B------:R-:W-:Y:S05]  /*1120*/  @P2 BRA `(.L_x_6490) ;  /* 0x0000000000182947 */ /* 0x000fea0003800000 */
.L_x_6496:
[----:B------:R-:W-:-:S06]  /*1130*/  IMAD.WIDE R8, R18, 0x4, R14 ;  /* 0x0000000412087825 */ /* 0x000fcc00078e020e */
[----:B------:R-:W2:Y:S01]  /*1140*/  LDG.E R8, desc[UR10][R8.64] ;  /* 0x0000000a08087981 */ /* 0x000ea2000c1e1900 */
[----:B------:R-:W-:-:S05]  /*1150*/  VIADD R18, R18, UR7 ;  /* 0x0000000712127c36 */ /* 0x000fca0008000000 */
[----:B------:R-:W-:Y:S01]  /*1160*/  ISETP.GE.AND P1, PT, R18, R17, PT ;  /* 0x000000111200720c */ /* 0x000fe20003f26270 */
[----:B--2---:R-:W-:-:S12]  /*1170*/  FADD.FTZ R13, R8, R13 ;  /* 0x0000000d080d7221 */ /* 0x004fd80000010000 */
[----:B------:R-:W-:Y:S05]  /*1180*/  @!P1 BRA `(.L_x_6496) ;  /* 0xfffffffc00e89947 */ /* 0x000fea000383ffff */
.L_x_6490:
[----:B------:R-:W-:Y:S05]  /*1190*/  BSYNC B0 ;  /* 0x0000000000007941 */ /* 0x000fea0003800000 */
.L_x_6472:
        /* <DEDUP_REMOVED lines=15> */
[C---:B------:R-:W-:Y:S02]  /*1290*/  LEA R31, R29.reuse, UR7, 0x7 ;  /* 0x000000071d1f7c11 */ /* 0x040fe4000f8e38ff */
[----:B------:R-:W-:-:S03]  /*12a0*/  LEA R29, R29, UR7, 0x2 ;  /* 0x000000071d1d7c11 */ /* 0x000fc6000f8e10ff */
        /* <DEDUP_REMOVED lines=25> */
[----:B------:R-:W-:-:S04]  /*1440*/  FADD.FTZ R9, R9, R8 ;  /* 0x0000000809097221 */ /* 0x000fc80000010000 */
[----:B------:R-:W-:Y:S01]  /*1450*/  FADD.FTZ R10, R10, R9 ;  /* 0x000000090a0a7221 */ /* 0x000fe20000010000 */
[----:B------:R-:W-:-:S03]  /*1460*/  MOV R9, 0xffffffff ;  /* 0xffffffff00097802 */ /* 0x000fc60000000f00 */
[----:B------:R-:W-:Y:S01]  /*1470*/  FADD.FTZ R11, R11, R10 ;  /* 0x0000000a0b0b7221 */ /* 0x000fe20000010000 */
[----:B------:R-:W-:-:S03]  /*1480*/  SHF.L.U32 R8, R9, R34, RZ ;  /* 0x0000002209087219 */ /* 0x000fc600000006ff */
[----:B0-----:R-:W-:Y:S01]  /*1490*/  FADD.FTZ R20, R11, R20 ;  /* 0x000000140b147221 */ /* 0x001fe20000010000 */
[----:B------:R-:W-:-:S03]  /*14a0*/  LOP3.LUT R8, RZ, R8, RZ, 0x33, !PT ;  /* 0x00000008ff087212 */ /* 0x000fc600078e33ff */
        /* <DEDUP_REMOVED lines=13> */
.L_x_6497:
        /* <DEDUP_REMOVED lines=8> */
[C---:B------:R-:W-:Y:S01]  /*1600*/  VIADD R8, R34.reuse, 0xffffffff ;  /* 0xffffffff22087836 */ /* 0x040fe20000000000 */
[----:B------:R-:W-:Y:S01]  /*1610*/  UMOV UR4, URZ ;  /* 0x0000003f00047c82 */ /* 0x000fe20008000000 */
[----:B-1----:R-:W-:Y:S01]  /*1620*/  LOP3.LUT R29, R34, 0x3, RZ, 0xc0, !PT ;  /* 0x00000003221d7812 */ /* 0x002fe200078ec0ff */
[----:B------:R-:W-:Y:S02]  /*1630*/  IMAD.MOV.U32 R23, RZ, RZ, RZ ;  /* 0x000000ffff177224 */ /* 0x000fe400078e00ff */
[----:B------:R-:W-:-:S13]  /*1640*/  ISETP.GE.U32.AND P1, PT, R8, 0x3, PT ;  /* 0x000000030800780c */ /* 0x000fda0003f26070 */
[----:B------:R-:W-:Y:S05]  /*1650*/  @!P1 BRA `(.L_x_6501) ;  /* 0x0000000000fc9947 */ /* 0x000fea0003800000 */
[----:B------:R-:W-:Y:S01]  /*1660*/  IMAD.IADD R34, R34, 0x1, -R29 ;  /* 0x0000000122227824 */ /* 0x000fe200078e0a1d */
[----:B------:R-:W-:Y:S01]  /*1670*/  UMOV UR4, URZ ;  /* 0x0000003f00047c82 */ /* 0x000fe20008000000 */
[----:B------:R-:W-:Y:S01]  /*1680*/  UMOV UR8, UR7 ;  /* 0x0000000700087c82 */ /* 0x000fe20008000000 */
[----:B------:R-:W-:Y:S02]  /*1690*/  HFMA2.MMA R23, -RZ, RZ, 0, 0 ;  /* 0x00000000ff177435 */ /* 0x000fe400000001ff */
[----:B------:R-:W-:-:S13]  /*16a0*/  ISETP.GT.AND P1, PT, R34, RZ, PT ;  /* 0x000000ff2200720c */ /* 0x000fda0003f24270 */
[----:B------:R-:W-:Y:S05]  /*16b0*/  @!P1 BRA `(.L_x_6502) ;  /* 0x0000000000bc9947 */ /* 0x000fea0003800000 */
[----:B------:R-:W-:Y:S02]  /*16c0*/  ISETP.GT.AND P2, PT, R34, 0xc, PT ;  /* 0x0000000c2200780c */ /* 0x000fe40003f44270 */
[----:B------:R-:W-:-:S11]  /*16d0*/  PLOP3.LUT P1, PT, PT, PT, PT, 0x80, 0x0 ;  /* 0x000000000000781c */ /* 0x000fd60003f2f070 */
[----:B------:R-:W-:Y:S05]  /*16e0*/  @!P2 BRA `(.L_x_6503) ;  /* 0x000000000068a947 */ /* 0x000fea0003800000 */
[----:B------:R-:W-:-:S13]  /*16f0*/  PLOP3.LUT P1, PT, PT, PT, PT, 0x8, 0x0 ;  /* 0x000000000000781c */ /* 0x000fda0003f2e170 */
.L_x_6504:
[----:B------:R-:W1:Y:S01]  /*1700*/  LDS.128 R8, [UR8] ;  /* 0x00000008ff087984 */ /* 0x000e620008000c00 */
        /* <DEDUP_REMOVED lines=24> */
.L_x_6503:
[----:B------:R-:W-:-:S13]  /*1890*/  ISETP.GT.AND P2, PT, R34, 0x4, PT ;  /* 0x000000042200780c */ /* 0x000fda0003f44270 */
[----:B------:R-:W-:Y:S05]  /*18a0*/  @!P2 BRA `(.L_x_6505) ;  /* 0x000000000038a947 */ /* 0x000fea0003800000 */
[----:B------:R-:W1:Y:S01]  /*18b0*/  LDS.128 R8, [UR8] ;  /* 0x00000008ff087984 */ /* 0x000e620008000c00 */
[----:B------:R-:W-:Y:S01]  /*18c0*/  PLOP3.LUT P1, PT, PT, PT, PT, 0x8, 0x0 ;  /* 0x000000000000781c */ /* 0x000fe20003f2e170 */
[----:B------:R-:W-:Y:S01]  /*18d0*/  VIADD R34, R34, 0xfffffff8 ;  /* 0xfffffff822227836 */ /* 0x000fe20000000000 */
[----:B------:R-:W-:Y:S01]  /*18e0*/  UIADD3 UR4, UR4, 0x8, URZ ;  /* 0x0000000804047890 */ /* 0x000fe2000fffe03f */
        /* <DEDUP_REMOVED lines=10> */
.L_x_6505:
[----:B------:R-:W-:-:S13]  /*1990*/  ISETP.NE.OR P1, PT, R34, RZ, P1 ;  /* 0x000000ff2200720c */ /* 0x000fda0000f25670 */
[----:B------:R-:W-:Y:S05]  /*19a0*/  @!P1 BRA `(.L_x_6501) ;  /* 0x0000000000289947 */ /* 0x000fea0003800000 */
.L_x_6502:
[----:B------:R-:W1:Y:S01]  /*19b0*/  LDS.128 R8, [UR8] ;  /* 0x00000008ff087984 */ /* 0x000e620008000c00 */
        /* <DEDUP_REMOVED lines=9> */
.L_x_6501:
[----:B------:R-:W-:-:S13]  /*1a50*/  ISETP.NE.AND P1, PT, R29, RZ, PT ;  /* 0x000000ff1d00720c */ /* 0x000fda0003f25270 */
[----:B------:R-:W-:Y:S05]  /*1a60*/  @!P1 BRA `(.L_x_6500) ;  /* 0x00000000001c9947 */ /* 0x000fea0003800000 */
[----:B------:R-:W-:-:S12]  /*1a70*/  ULEA UR4, UR4, UR7, 0x2 ;  /* 0x0000000704047291 */ /* 0x000fd8000f8e103f */
.L_x_6506:
[----:B------:R-:W1:Y:S01]  /*1a80*/  LDS R8, [UR4] ;  /* 0x00000004ff087984 */ /* 0x000e620008000800 */
[----:B------:R-:W-:Y:S01]  /*1a90*/  VIADD R29, R29, 0xffffffff ;  /* 0xffffffff1d1d7836 */ /* 0x000fe20000000000 */
[----:B------:R-:W-:-:S04]  /*1aa0*/  UIADD3 UR4, UR4, 0x4, URZ ;  /* 0x0000000404047890 */ /* 0x000fc8000fffe03f */
[----:B------:R-:W-:Y:S01]  /*1ab0*/  ISETP.NE.AND P1, PT, R29, RZ, PT ;  /* 0x000000ff1d00720c */ /* 0x000fe20003f25270 */
[----:B-1----:R-:W-:-:S12]  /*1ac0*/  FADD.FTZ R23, R8, R23 ;  /* 0x0000001708177221 */ /* 0x002fd80000010000 */
[----:B------:R-:W-:Y:S05]  /*1ad0*/  @P1 BRA `(.L_x_6506) ;  /* 0xfffffffc00e81947 */ /* 0x000fea000383ffff */
.L_x_6500:
[----:B------:R2:W-:Y:S02]  /*1ae0*/  STS [UR7], R23 ;  /* 0x00000017ff007988 */ /* 0x0005e40008000807 */
.L_x_6499:
[----:B------:R-:W-:Y:S05]  /*1af0*/  BSYNC B0 ;  /* 0x0000000000007941 */ /* 0x000fea0003800000 */
.L_x_6498:
[----:B------:R-:W-:Y:S01]  /*1b00*/  BAR.SYNC.DEFER_BLOCKING 0x0 ;  /* 0x0000000000007b1d */ /* 0x000fe20000010000 */
[----:B------:R-:W-:-:S04]  /*1b10*/  ISETP.NE.U32.AND P1, PT, R5, R6, PT ;  /* 0x000000060500720c */ /* 0x000fc80003f25070 */
[----:B------:R-:W-:Y:S01]  /*1b20*/  ISETP.NE.AND.EX P1, PT, RZ, RZ, PT, P1 ;  /* 0x000000ffff00720c */ /* 0x000fe20003f25310 */
[----:B------:R-:W-:Y:S01]  /*1b30*/  ULDC.64 UR8, c[0x0][0x218] ;  /* 0x0000860000087ab9 */ /* 0x000fe20000000a00 */
[----:B------:R-:W-:Y:S01]  /*1b40*/  ULDC.64 UR12, c[0x0][0x210] ;  /* 0x00008400000c7ab9 */ /* 0x000fe20000000a00 */
[C---:B-1----:R-:W-:Y:S02]  /*1b50*/  IADD3 R18, P3, R3.reuse, UR8, RZ ;  /* 0x0000000803127c10 */ /* 0x042fe4000ff7e0ff */
[----:B------:R-:W-:Y:S02]  /*1b60*/  IADD3 R6, P4, R3, UR12, RZ ;  /* 0x0000000c03067c10 */ /* 0x000fe4000ff9e0ff */
[----:B------:R-:W-:Y:S02]  /*1b70*/  LOP3.LUT R8, R18, 0xc, RZ, 0xc0, !PT ;  /* 0x0000000c12087812 */ /* 0x000fe400078ec0ff */
[----:B------:R-:W-:Y:S02]  /*1b80*/  IADD3.X R3, R2, UR13, RZ, P4, !PT ;  /* 0x0000000d02037c10 */ /* 0x000fe4000a7fe4ff */
[----:B------:R-:W-:-:S02]  /*1b90*/  SHF.R.U64 R8, R8, 0x2, RZ ;  /* 0x0000000208087819 */ /* 0x000fc400000012ff */
[----:B------:R-:W-:Y:S02]  /*1ba0*/  IADD3.X R19, R2, UR9, RZ, P3, !PT ;  /* 0x0000000902137c10 */ /* 0x000fe40009ffe4ff */
[----:B------:R-:W-:Y:S01]  /*1bb0*/  ISETP.EQ.U32.AND P2, PT, R5, R8, PT ;  /* 0x000000080500720c */ /* 0x000fe20003f42070 */
[----:B------:R-:W1:Y:S03]  /*1bc0*/  LDS R16, [UR7] ;  /* 0x00000007ff107984 */ /* 0x000e660008000800 */
[----:B------:R-:W-:-:S13]  /*1bd0*/  ISETP.EQ.AND.EX P2, PT, RZ, RZ, PT, P2 ;  /* 0x000000ffff00720c */ /* 0x000fda0003f42320 */
[----:B------:R-:W-:Y:S05]  /*1be0*/  @!P1 BRA P2, `(.L_x_6507) ;  /* 0x0000001800a09947 */ /* 0x000fea0001000000 */
[----:B------:R-:W-:Y:S05]  /*1bf0*/  @P0 BRA `(.L_x_6508) ;  /* 0x0000001400700947 */ /* 0x000fea0003800000 */
[----:B------:R-:W-:Y:S01]  /*1c00*/  SHF.L.U32 R10, R28, 0x2, RZ ;  /* 0x000000021c0a7819 */ /* 0x000fe200000006ff */
[----:B------:R-:W3:Y:S01]  /*1c10*/  LDC R14, c[0x0][0x228] ;  /* 0x00008a00ff0e7b82 */ /* 0x000ee20000000800 */
[----:B------:R-:W-:Y:S02]  /*1c20*/  BSSY B0, `(.L_x_6509) ;  /* 0x00000c1000007945 */ /* 0x000fe40003800000 */
[----:B------:R-:W4:Y:S01]  /*1c30*/  I2F.U32.RP R2, R10 ;  /* 0x0000000a00027306 */ /* 0x000f220000209000 */
[----:B------:R-:W-:Y:S01]  /*1c40*/  IMAD.MOV R7, RZ, RZ, -R10 ;  /* 0x000000ffff077224 */ /* 0x000fe200078e0a0a */
[----:B------:R-:W-:Y:S02]  /*1c50*/  ISETP.NE.U32.AND P1, PT, R10, RZ, PT ;  /* 0x000000ff0a00720c */ /* 0x000fe40003f25070 */
[----:B------:R-:W-:-:S04]  /*1c60*/  LOP3.LUT R12, RZ, R10, RZ, 0x33, !PT ;  /* 0x0000000aff0c7212 */ /* 0x000fc800078e33ff */
[----:B----4-:R-:W4:Y:S02]  /*1c70*/  MUFU.RCP R2, R2 ;  /* 0x0000000200027308 */ /* 0x010f240000001000 */
[----:B----4-:R-:W-:-:S06]  /*1c80*/  VIADD R4, R2, 0xffffffe ;  /* 0x0ffffffe02047836 */ /* 0x010fcc0000000000 */
[----:B------:R4:W5:Y:S02]  /*1c90*/  F2I.FTZ.U32.TRUNC.NTZ R5, R4 ;  /* 0x0000000400057305 */ /* 0x000964000021f000 */
[----:B----4-:R-:W-:Y:S02]  /*1ca0*/  IMAD.MOV.U32 R4, RZ, RZ, RZ ;  /* 0x000000ffff047224 */ /* 0x010fe400078e00ff */
[----:B-----5:R-:W-:-:S04]  /*1cb0*/  IMAD R7, R7, R5, RZ ;  /* 0x0000000507077224 */ /* 0x020fc800078e02ff */
[----:B------:R-:W-:Y:S01]  /*1cc0*/  IMAD.HI.U32 R8, R5, R7, R4 ;  /* 0x0000000705087227 */ /* 0x000fe200078e0004 */
[----:B---3--:R-:W-:-:S03]  /*1cd0*/  SHF.R.S32.HI R4, RZ, 0x1f, R14 ;  /* 0x0000001fff047819 */ /* 0x008fc6000001140e */
[----:B------:R-:W-:Y:S02]  /*1ce0*/  IMAD.MOV.U32 R7, RZ, RZ, RZ ;  /* 0x000000ffff077224 */ /* 0x000fe400078e00ff */
[----:B------:R-:W-:-:S04]  /*1cf0*/  IMAD.HI.U32 R5, R8, R14, RZ ;  /* 0x0000000e08057227 */ /* 0x000fc800078e00ff */
[----:B------:R-:W-:-:S04]  /*1d00*/  IMAD.MOV R5, RZ, RZ, -R5 ;  /* 0x000000ffff057224 */ /* 0x000fc800078e0a05 */
[----:B------:R-:W-:-:S05]  /*1d10*/  IMAD R5, R10, R5, R14 ;  /* 0x000000050a057224 */ /* 0x000fca00078e020e */
[----:B------:R-:W-:-:S13]  /*1d20*/  ISETP.GE.U32.AND P0, PT, R5, R10, PT ;  /* 0x0000000a0500720c */ /* 0x000fda0003f06070 */
[----:B------:R-:W-:-:S04]  /*1d30*/  @P0 IADD3 R5, -R10, R5, RZ ;  /* 0x000000050a050210 */ /* 0x000fc80007ffe1ff */
[----:B------:R-:W-:-:S13]  /*1d40*/  ISETP.GE.U32.AND P0, PT, R5, R10, PT ;  /* 0x0000000a0500720c */ /* 0x000fda0003f06070 */
[----:B------:R-:W-:-:S05]  /*1d50*/  @P0 IMAD.IADD R5, R5, 0x1, -R10 ;  /* 0x0000000105050824 */ /* 0x000fca00078e0a0a */
[----:B------:R-:W-:-:S04]  /*1d60*/  SEL R9, R12, R5, !P1 ;  /* 0x000000050c097207 */ /* 0x000fc80004800000 */
[----:B------:R-:W-:-:S04]  /*1d70*/  IADD3 R5, P2, -R9, R14, RZ ;  /* 0x0000000e09057210 */ /* 0x000fc80007f5e1ff */
[----:B------:R-:W-:Y:S02]  /*1d80*/  ISETP.GT.U32.AND P0, PT, R5, R30, PT ;  /* 0x0000001e0500720c */ /* 0x000fe40003f04070 */
[----:B------:R-:W-:-:S04]  /*1d90*/  IADD3.X R2, R4, -0x1, RZ, P2, !PT ;  /* 0xffffffff04027810 */ /* 0x000fc800017fe4ff */
[----:B------:R-:W-:-:S13]  /*1da0*/  ISETP.GT.AND.EX P0, PT, R2, RZ, PT, P0 ;  /* 0x000000ff0200720c */ /* 0x000fda0003f04300 */
[----:B------:R-:W-:Y:S05]  /*1db0*/  @!P0 BRA `(.L_x_6510) ;  /* 0x00000008009c8947 */ /* 0x000fea0003800000 */
[----:B------:R-:W-:Y:S01]  /*1dc0*/  IADD3 R15, P0, R9, R30, RZ ;  /* 0x0000001e090f7210 */ /* 0x000fe20007f1e0ff */
[----:B------:R-:W-:Y:S03]  /*1dd0*/  BSSY B1, `(.L_x_6511) ;  /* 0x0000016000017945 */ /* 0x000fe60003800000 */
[----:B------:R-:W-:Y:S01]  /*1de0*/  LOP3.LUT R15, RZ, R15, RZ, 0x33, !PT ;  /* 0x0000000fff0f7212 */ /* 0x000fe200078e33ff */
[----:B0-----:R-:W-:-:S03]  /*1df0*/  IMAD.X R13, RZ, RZ, R7, P0 ;  /* 0x000000ffff0d7224 */ /* 0x001fc600000e0607 */
[----:B------:R-:W-:Y:S02]  /*1e00*/  IADD3 R15, P0, R15, R14, RZ ;  /* 0x0000000e0f0f7210 */ /* 0x000fe40007f1e0ff */
[----:B------:R-:W-:-:S05]  /*1e10*/  LOP3.LUT R13, RZ, R13, RZ, 0x33, !PT ;  /* 0x0000000dff0d7212 */ /* 0x000fca00078e33ff */
[----:B------:R-:W-:-:S05]  /*1e20*/  IMAD.X R13, R4, 0x1, R13, P0 ;  /* 0x00000001040d7824 */ /* 0x000fca00000e060d */
[----:B------:R-:W-:-:S13]  /*1e30*/  ISETP.NE.U32.AND P0, PT, R13, RZ, PT ;  /* 0x000000ff0d00720c */ /* 0x000fda0003f05070 */
[----:B------:R-:W-:Y:S05]  /*1e40*/  @!P0 BRA `(.L_x_6512) ;  /* 0x0000000000148947 */ /* 0x000fea0003800000 */
[----:B------:R-:W-:Y:S01]  /*1e50*/  MOV R17, R15 ;  /* 0x0000000f00117202 */ /* 0x000fe20000000f00 */
[----:B------:R-:W-:Y:S01]  /*1e60*/  IMAD.MOV.U32 R12, RZ, RZ, R13 ;  /* 0x000000ffff0c7224 */ /* 0x000fe200078e000d */
[----:B------:R-:W-:-:S07]  /*1e70*/  MOV R8, 0x1e90 ;  /* 0x00001e9000087802 */ /* 0x000fce0000000f00 */
[----:B-12---:R-:W-:Y:S05]  /*1e80*/  CALL.REL.NOINC `($__internal_30_$__cuda_sm20_div_u64) ;  /* 0x0000002c00247944 */ /* 0x006fea0003c00000 */
[----:B------:R-:W-:Y:S05]  /*1e90*/  BRA `(.L_x_6513) ;  /* 0x0000000000247947 */ /* 0x000fea0003800000 */
.L_x_6512:
[----:B------:R-:W-:-:S04]  /*1ea0*/  IMAD.HI.U32 R9, R8, R15, RZ ;  /* 0x0000000f08097227 */ /* 0x000fc800078e00ff */
[----:B------:R-:W-:-:S04]  /*1eb0*/  IMAD.MOV R11, RZ, RZ, -R9 ;  /* 0x000000ffff0b7224 */ /* 0x000fc800078e0a09 */
[----:B------:R-:W-:-:S05]  /*1ec0*/  IMAD R11, R10, R11, R15 ;  /* 0x0000000b0a0b7224 */ /* 0x000fca00078e020f */
[----:B------:R-:W-:-:S13]  /*1ed0*/  ISETP.GE.U32.AND P0, PT, R11, R10, PT ;  /* 0x0000000a0b00720c */ /* 0x000fda0003f06070 */
[----:B------:R-:W-:Y:S02]  /*1ee0*/  @P0 IMAD.IADD R11, R11, 0x1, -R10 ;  /* 0x000000010b0b0824 */ /* 0x000fe400078e0a0a */
[----:B------:R-:W-:-:S03]  /*1ef0*/  @P0 VIADD R9, R9, 0x1 ;  /* 0x0000000109090836 */ /* 0x000fc60000000000 */
[----:B------:R-:W-:-:S13]  /*1f00*/  ISETP.GE.U32.AND P2, PT, R11, R10, PT ;  /* 0x0000000a0b00720c */ /* 0x000fda0003f46070 */
[----:B------:R-:W-:-:S04]  /*1f10*/  @P2 IADD3 R9, R9, 0x1, RZ ;  /* 0x0000000109092810 */ /* 0x000fc80007ffe0ff */
[----:B------:R-:W-:-:S07]  /*1f20*/  SEL R12, R12, R9, !P1 ;  /* 0x000000090c0c7207 */ /* 0x000fce0004800000 */
.L_x_6513:
[----:B------:R-:W-:Y:S05]  /*1f30*/  BSYNC B1 ;  /* 0x0000000000017941 */ /* 0x000fea0003800000 */
.L_x_6511:
[----:B------:R-:W-:Y:S01]  /*1f40*/  LOP3.LUT R12, R12, 0x1, RZ, 0xc0, !PT ;  /* 0x000000010c0c7812 */ /* 0x000fe200078ec0ff */
[----:B------:R-:W-:Y:S01]  /*1f50*/  BSSY B1, `(.L_x_6514) ;  /* 0x000002b000017945 */ /* 0x000fe20003800000 */
[----:B------:R-:W-:Y:S02]  /*1f60*/  ISETP.GE.U32.AND P1, PT, R15, R10, PT ;  /* 0x0000000a0f00720c */ /* 0x000fe40003f26070 */
[----:B------:R-:W-:Y:S02]  /*1f70*/  ISETP.NE.U32.AND P0, PT, R12, 0x1, PT ;  /* 0x000000010c00780c */ /* 0x000fe40003f05070 */
[----:B------:R-:W-:Y:S02]  /*1f80*/  ISETP.GE.U32.AND.EX P1, PT, R13, RZ, PT, P1 ;  /* 0x000000ff0d00720c */ /* 0x000fe40003f26110 */
[----:B------:R-:W-:-:S13]  /*1f90*/  ISETP.NE.U32.AND.EX P0, PT, RZ, RZ, PT, P0 ;  /* 0x000000ffff00720c */ /* 0x000fda0003f05100 */
[----:B------:R-:W-:Y:S05]  /*1fa0*/  @!P0 BRA `(.L_x_6515) ;  /* 0x0000000000948947 */ /* 0x000fea0003800000 */
[C---:B------:R-:W-:Y:S01]  /*1fb0*/  IMAD.SHL.U32 R11, R30.reuse, 0x4, RZ ;  /* 0x000000041e0b7824 */ /* 0x040fe200078e00ff */
[----:B------:R-:W-:Y:S01]  /*1fc0*/  SHF.L.U64.HI R24, R30, 0x2, R7 ;  /* 0x000000021e187819 */ /* 0x000fe20000010207 */
[C---:B------:R-:W-:Y:S02]  /*1fd0*/  IMAD.SHL.U32 R27, R28.reuse, 0x2, RZ ;  /* 0x000000021c1b7824 */ /* 0x040fe400078e00ff */
[----:B------:R-:W-:Y:S01]  /*1fe0*/  IMAD R17, R28, 0x3, RZ ;  /* 0x000000031c117824 */ /* 0x000fe200078e02ff */
[----:B------:R-:W-:-:S05]  /*1ff0*/  IADD3 R22, P0, R11, R18, RZ ;  /* 0x000000120b167210 */ /* 0x000fca0007f1e0ff */
[----:B--2---:R-:W-:Y:S01]  /*2000*/  IMAD.X R23, R24, 0x1, R19, P0 ;  /* 0x0000000118177824 */ /* 0x004fe200000e0613 */
[----:B------:R-:W-:Y:S01]  /*2010*/  IADD3 R14, P0, R11, R26, RZ ;  /* 0x0000001a0b0e7210 */ /* 0x000fe20007f1e0ff */
[----:B------:R-:W-:-:S04]  /*2020*/  IMAD.WIDE.U32 R8, R27, 0x4, R22 ;  /* 0x000000041b087825 */ /* 0x000fc800078e0016 */
[----:B------:R-:W-:Y:S01]  /*2030*/  IMAD.X R15, R24, 0x1, R25, P0 ;  /* 0x00000001180f7824 */ /* 0x000fe200000e0619 */
[----:B------:R0:W2:Y:S01]  /*2040*/  LDG.E R31, desc[UR10][R8.64] ;  /* 0x0000000a081f7981 */ /* 0x0000a2000c1e1900 */
[----:B------:R-:W-:-:S04]  /*2050*/  IMAD.WIDE.U32 R12, R17, 0x4, R22 ;  /* 0x00000004110c7825 */ /* 0x000fc800078e0016 */
[----:B------:R-:W-:Y:S02]  /*2060*/  IMAD.WIDE.U32 R34, R17, 0x4, R14 ;  /* 0x0000000411227825 */ /* 0x000fe400078e000e */
[----:B------:R-:W1:Y:S02]  /*2070*/  LDG.E R13, desc[UR10][R12.64] ;  /* 0x0000000a0c0d7981 */ /* 0x000e64000c1e1900 */
[C---:B------:R-:W-:Y:S02]  /*2080*/  IMAD.WIDE.U32 R20, R28.reuse, 0x4, R22 ;  /* 0x000000041c147825 */ /* 0x040fe400078e0016 */
[----:B------:R-:W3:Y:S02]  /*2090*/  LDG.E R23, desc[UR10][R22.64] ;  /* 0x0000000a16177981 */ /* 0x000ee4000c1e1900 */
[--C-:B0-----:R-:W-:Y:S02]  /*20a0*/  IMAD.WIDE.U32 R8, R28, 0x4, R14.reuse ;  /* 0x000000041c087825 */ /* 0x101fe400078e000e */
[----:B------:R-:W1:Y:S02]  /*20b0*/  LDG.E R34, desc[UR10][R34.64] ;  /* 0x0000000a22227981 */ /* 0x000e64000c1e1900 */
[----:B------:R-:W-:-:S02]  /*20c0*/  IMAD.WIDE.U32 R36, R27, 0x4, R14 ;  /* 0x000000041b247825 */ /* 0x000fc400078e000e */
[----:B------:R-:W3:Y:S04]  /*20d0*/  LDG.E R14, desc[UR10][R14.64] ;  /* 0x0000000a0e0e7981 */ /* 0x000ee8000c1e1900 */
[----:B------:R0:W4:Y:S04]  /*20e0*/  LDG.E R29, desc[UR10][R20.64] ;  /* 0x0000000a141d7981 */ /* 0x000128000c1e1900 */
[----:B------:R-:W4:Y:S04]  /*20f0*/  LDG.E R9, desc[UR10][R8.64] ;  /* 0x0000000a08097981 */ /* 0x000f28000c1e1900 */
[----:B------:R-:W2:Y:S01]  /*2100*/  LDG.E R36, desc[UR10][R36.64] ;  /* 0x0000000a24247981 */ /* 0x000ea2000c1e1900 */
[----:B0-----:R-:W-:-:S04]  /*2110*/  IADD3 R20, P0, R11, R6, RZ ;  /* 0x000000060b147210 */ /* 0x001fc80007f1e0ff */
[----:B------:R-:W-:Y:S02]  /*2120*/  IADD3.X R21, R24, R3, RZ, P0, !PT ;  /* 0x0000000318157210 */ /* 0x000fe400007fe4ff */
[----:B------:R-:W-:-:S05]  /*2130*/  IADD3 R30, P0, R10, R30, RZ ;  /* 0x0000001e0a1e7210 */ /* 0x000fca0007f1e0ff */
[----:B------:R-:W-:Y:S02]  /*2140*/  IMAD.X R7, RZ, RZ, R7, P0 ;  /* 0x000000ffff077224 */ /* 0x000fe400000e0607 */
[----:B-1----:R-:W-:Y:S01]  /*2150*/  FFMA.FTZ R24, -R16, R13, R34 ;  /* 0x0000000d10187223 */ /* 0x002fe20000010122 */
[----:B------:R-:W-:-:S04]  /*2160*/  IMAD.WIDE.U32 R12, R28, 0x4, R20 ;  /* 0x000000041c0c7825 */ /* 0x000fc800078e0014 */
[----:B---3--:R-:W-:Y:S01]  /*2170*/  FFMA.FTZ R11, -R16, R23, R14 ;  /* 0x00000017100b7223 */ /* 0x008fe2000001010e */
[----:B------:R-:W-:-:S04]  /*2180*/  IMAD.WIDE.U32 R22, R17, 0x4, R20 ;  /* 0x0000000411167825 */ /* 0x000fc800078e0014 */
[----:B----4-:R-:W-:Y:S01]  /*2190*/  FFMA.FTZ R29, -R16, R29, R9 ;  /* 0x0000001d101d7223 */ /* 0x010fe20000010109 */
[----:B------:R-:W-:-:S04]  /*21a0*/  IMAD.WIDE.U32 R8, R27, 0x4, R20 ;  /* 0x000000041b087825 */ /* 0x000fc800078e0014 */
[----:B--2---:R-:W-:Y:S01]  /*21b0*/  FFMA.FTZ R31, -R16, R31, R36 ;  /* 0x0000001f101f7223 */ /* 0x004fe20000010124 */
[----:B------:R0:W-:Y:S04]  /*21c0*/  STG.E desc[UR10][R20.64], R11 ;  /* 0x0000000b14007986 */ /* 0x0001e8000c10190a */
[----:B------:R0:W-:Y:S04]  /*21d0*/  STG.E desc[UR10][R12.64], R29 ;  /* 0x0000001d0c007986 */ /* 0x0001e8000c10190a */
[----:B------:R0:W-:Y:S04]  /*21e0*/  STG.E desc[UR10][R8.64], R31 ;  /* 0x0000001f08007986 */ /* 0x0001e8000c10190a */
[----:B------:R0:W-:Y:S02]  /*21f0*/  STG.E desc[UR10][R22.64], R24 ;  /* 0x0000001816007986 */ /* 0x0001e4000c10190a */
.L_x_6515:
[----:B------:R-:W-:Y:S05]  /*2200*/  BSYNC B1 ;  /* 0x0000000000017941 */ /* 0x000fea0003800000 */
.L_x_6514:
[----:B------:R-:W-:Y:S05]  /*2210*/  @!P1 BRA `(.L_x_6510) ;  /* 0x0000000400849947 */ /* 0x000fea0003800000 */
[C---:B------:R-:W-:Y:S01]  /*2220*/  IMAD.SHL.U32 R37, R28.reuse, 0x2, RZ ;  /* 0x000000021c257824 */ /* 0x040fe200078e00ff */
[----:B------:R-:W-:Y:S01]  /*2230*/  SHF.R.U32.HI R27, RZ, 0x1e, R28 ;  /* 0x0000001eff1b7819 */ /* 0x000fe2000001161c */
[C---:B0-----:R-:W-:Y:S01]  /*2240*/  IMAD R11, R28.reuse, 0x3, RZ ;  /* 0x000000031c0b7824 */ /* 0x041fe200078e02ff */
[----:B------:R-:W-:Y:S01]  /*2250*/  SHF.R.U32.HI R31, RZ, 0x1e, R10 ;  /* 0x0000001eff1f7819 */ /* 0x000fe2000001160a */
[----:B------:R-:W-:Y:S01]  /*2260*/  IMAD.SHL.U32 R17, R28, 0x4, RZ ;  /* 0x000000041c117824 */ /* 0x000fe200078e00ff */
[----:B------:R-:W-:Y:S01]  /*2270*/  SHF.L.U32 R35, R37, 0x2, RZ ;  /* 0x0000000225237819 */ /* 0x000fe200000006ff */
[----:B------:R-:W-:Y:S01]  /*2280*/  IMAD.SHL.U32 R24, R11, 0x4, RZ ;  /* 0x000000040b187824 */ /* 0x000fe200078e00ff */
[----:B------:R-:W-:Y:S01]  /*2290*/  SHF.R.U32.HI R37, RZ, 0x1e, R37 ;  /* 0x0000001eff257819 */ /* 0x000fe20000011625 */
[----:B------:R-:W-:Y:S01]  /*22a0*/  IMAD.SHL.U32 R29, R10, 0x4, RZ ;  /* 0x000000040a1d7824 */ /* 0x000fe200078e00ff */
[----:B------:R-:W-:-:S07]  /*22b0*/  SHF.R.U32.HI R11, RZ, 0x1e, R11 ;  /* 0x0000001eff0b7819 */ /* 0x000fce000001160b */
.L_x_6516:
[C---:B------:R-:W-:Y:S01]  /*22c0*/  IMAD.SHL.U32 R9, R30.reuse, 0x4, RZ ;  /* 0x000000041e097824 */ /* 0x040fe200078e00ff */
[----:B------:R-:W-:-:S04]  /*22d0*/  SHF.L.U64.HI R12, R30, 0x2, R7 ;  /* 0x000000021e0c7819 */ /* 0x000fc80000010207 */
[----:B------:R-:W-:-:S05]  /*22e0*/  IADD3 R20, P0, R9, R18, RZ ;  /* 0x0000001209147210 */ /* 0x000fca0007f1e0ff */
[----:B------:R-:W-:Y:S01]  /*22f0*/  IMAD.X R21, R12, 0x1, R19, P0 ;  /* 0x000000010c157824 */ /* 0x000fe200000e0613 */
[----:B------:R-:W-:-:S05]  /*2300*/  IADD3 R22, P0, R17, R20, RZ ;  /* 0x0000001411167210 */ /* 0x000fca0007f1e0ff */
[----:B--2---:R-:W-:Y:S01]  /*2310*/  IMAD.X R23, R27, 0x1, R21, P0 ;  /* 0x000000011b177824 */ /* 0x004fe200000e0615 */
[----:B------:R-:W-:-:S04]  /*2320*/  IADD3 R14, P0, R9, R26, RZ ;  /* 0x0000001a090e7210 */ /* 0x000fc80007f1e0ff */
[----:B------:R0:W1:Y:S01]  /*2330*/  LDG.E R13, desc[UR10][R22.64] ;  /* 0x0000000a160d7981 */ /* 0x000062000c1e1900 */
[----:B------:R-:W-:Y:S02]  /*2340*/  IADD3.X R15, R12, R25, RZ, P0, !PT ;  /* 0x000000190c0f7210 */ /* 0x000fe400007fe4ff */
[----:B0-----:R-:W-:-:S05]  /*2350*/  IADD3 R22, P0, R17, R14, RZ ;  /* 0x0000000e11167210 */ /* 0x001fca0007f1e0ff */
[----:B------:R-:W-:-:S05]  /*2360*/  IMAD.X R23, R27, 0x1, R15, P0 ;  /* 0x000000011b177824 */ /* 0x000fca00000e060f */
[----:B------:R0:W1:Y:S02]  /*2370*/  LDG.E R34, desc[UR10][R22.64] ;  /* 0x0000000a16227981 */ /* 0x000064000c1e1900 */
[----:B0-----:R-:W-:-:S05]  /*2380*/  IADD3 R22, P0, R35, R20, RZ ;  /* 0x0000001423167210 */ /* 0x001fca0007f1e0ff */
[----:B------:R-:W-:Y:S02]  /*2390*/  IMAD.X R23, R37, 0x1, R21, P0 ;  /* 0x0000000125177824 */ /* 0x000fe400000e0615 */
[----:B-1----:R-:W-:-:S03]  /*23a0*/  FFMA.FTZ R34, -R16, R13, R34 ;  /* 0x0000000d10227223 */ /* 0x002fc60000010122 */
[----:B------:R0:W2:Y:S02]  /*23b0*/  LDG.E R13, desc[UR10][R22.64] ;  /* 0x0000000a160d7981 */ /* 0x0000a4000c1e1900 */
[----:B0-----:R-:W-:-:S05]  /*23c0*/  IADD3 R22, P0, R35, R14, RZ ;  /* 0x0000000e23167210 */ /* 0x001fca0007f1e0ff */
[----:B------:R-:W-:-:S05]  /*23d0*/  IMAD.X R23, R37, 0x1, R15, P0 ;  /* 0x0000000125177824 */ /* 0x000fca00000e060f */
[----:B------:R0:W2:Y:S02]  /*23e0*/  LDG.E R36, desc[UR10][R22.64] ;  /* 0x0000000a16247981 */ /* 0x0000a4000c1e1900 */
[----:B0-----:R-:W-:-:S05]  /*23f0*/  IADD3 R22, P0, R24, R20, RZ ;  /* 0x0000001418167210 */ /* 0x001fca0007f1e0ff */
[----:B------:R-:W-:Y:S02]  /*2400*/  IMAD.X R23, R11, 0x1, R21, P0 ;  /* 0x000000010b177824 */ /* 0x000fe400000e0615 */
[----:B--2---:R-:W-:-:S03]  /*2410*/  FFMA.FTZ R36, -R16, R13, R36 ;  /* 0x0000000d10247223 */ /* 0x004fc60000010124 */
[----:B------:R0:W2:Y:S02]  /*2420*/  LDG.E R13, desc[UR10][R22.64] ;  /* 0x0000000a160d7981 */ /* 0x0000a4000c1e1900 */
[----:B0-----:R-:W-:-:S04]  /*2430*/  IADD3 R22, P0, R24, R14, RZ ;  /* 0x0000000e18167210 */ /* 0x001fc80007f1e0ff */
[----:B------:R-:W-:-:S05]  /*2440*/  IADD3.X R23, R11, R15, RZ, P0, !PT ;  /* 0x0000000f0b177210 */ /* 0x000fca00007fe4ff */
[----:B------:R-:W2:Y:S02]  /*2450*/  LDG.E R8, desc[UR10][R22.64] ;  /* 0x0000000a16087981 */ /* 0x000ea4000c1e1900 */
[C---:B--2---:R-:W-:Y:S02]  /*2460*/  FFMA.FTZ R22, -R16.reuse, R13, R8 ;  /* 0x0000000d10167223 */ /* 0x044fe40000010108 */
[----:B------:R-:W2:Y:S04]  /*2470*/  LDG.E R13, desc[UR10][R20.64] ;  /* 0x0000000a140d7981 */ /* 0x000ea8000c1e1900 */
[----:B------:R-:W2:Y:S02]  /*2480*/  LDG.E R8, desc[UR10][R14.64] ;  /* 0x0000000a0e087981 */ /* 0x000ea4000c1e1900 */
[----:B--2---:R-:W-:Y:S01]  /*2490*/  FFMA.FTZ R23, -R16, R13, R8 ;  /* 0x0000000d10177223 */ /* 0x004fe20000010108 */
[----:B------:R-:W-:-:S05]  /*24a0*/  IADD3 R8, P0, R9, R6, RZ ;  /* 0x0000000609087210 */ /* 0x000fca0007f1e0ff */
[----:B------:R-:W-:Y:S01]  /*24b0*/  IMAD.X R9, R12, 0x1, R3, P0 ;  /* 0x000000010c097824 */ /* 0x000fe200000e0603 */
[----:B------:R-:W-:-:S04]  /*24c0*/  IADD3 R12, P0, R17, R8, RZ ;  /* 0x00000008110c7210 */ /* 0x000fc80007f1e0ff */
[----:B------:R-:W-:Y:S01]  /*24d0*/  STG.E desc[UR10][R8.64], R23 ;  /* 0x0000001708007986 */ /* 0x000fe2000c10190a */
[----:B------:R-:W-:-:S05]  /*24e0*/  IMAD.X R13, R27, 0x1, R9, P0 ;  /* 0x000000011b0d7824 */ /* 0x000fca00000e0609 */
[----:B------:R0:W-:Y:S02]  /*24f0*/  STG.E desc[UR10][R12.64], R34 ;  /* 0x000000220c007986 */ /* 0x0001e4000c10190a */
[----:B0-----:R-:W-:-:S05]  /*2500*/  IADD3 R12, P0, R35, R8, RZ ;  /* 0x00000008230c7210 */ /* 0x001fca0007f1e0ff */
[----:B------:R-:W-:-:S05]  /*2510*/  IMAD.X R13, R37, 0x1, R9, P0 ;  /* 0x00000001250d7824 */ /* 0x000fca00000e0609 */
[----:B------:R0:W-:Y:S02]  /*2520*/  STG.E desc[UR10][R12.64], R36 ;  /* 0x000000240c007986 */ /* 0x0001e4000c10190a */
[----:B0-----:R-:W-:-:S05]  /*2530*/  IADD3 R12, P0, R24, R8, RZ ;  /* 0x00000008180c7210 */ /* 0x001fca0007f1e0ff */
[----:B------:R-:W-:Y:S01]  /*2540*/  IMAD.X R13, R11, 0x1, R9, P0 ;  /* 0x000000010b0d7824 */ /* 0x000fe200000e0609 */
[----:B------:R-:W-:-:S04]  /*2550*/  IADD3 R20, P0, R29, R20, RZ ;  /* 0x000000141d147210 */ /* 0x000fc80007f1e0ff */
[----:B------:R0:W-:Y:S01]  /*2560*/  STG.E desc[UR10][R12.64], R22 ;  /* 0x000000160c007986 */ /* 0x0001e2000c10190a */
[----:B------:R-:W-:Y:S02]  /*2570*/  IADD3.X R21, R31, R21, RZ, P0, !PT ;  /* 0x000000151f157210 */ /* 0x000fe400007fe4ff */
[----:B0-----:R-:W-:-:S05]  /*2580*/  IADD3 R22, P0, R17, R20, RZ ;  /* 0x0000001411167210 */ /* 0x001fca0007f1e0ff */
[----:B------:R-:W-:Y:S01]  /*2590*/  IMAD.X R23, R27, 0x1, R21, P0 ;  /* 0x000000011b177824 */ /* 0x000fe200000e0615 */
[----:B------:R-:W-:-:S05]  /*25a0*/  IADD3 R12, P0, R29, R14, RZ ;  /* 0x0000000e1d0c7210 */ /* 0x000fca0007f1e0ff */
[----:B------:R-:W-:Y:S01]  /*25b0*/  IMAD.X R13, R31, 0x1, R15, P0 ;  /* 0x000000011f0d7824 */ /* 0x000fe200000e060f */
[----:B------:R-:W-:Y:S01]  /*25c0*/  IADD3 R14, P0, R17, R12, RZ ;  /* 0x0000000c110e7210 */ /* 0x000fe20007f1e0ff */
[----:B------:R-:W2:Y:S04]  /*25d0*/  LDG.E R23, desc[UR10][R22.64] ;  /* 0x0000000a16177981 */ /* 0x000ea8000c1e1900 */
[----:B------:R-:W-:-:S06]  /*25e0*/  IMAD.X R15, R27, 0x1, R13, P0 ;  /* 0x000000011b0f7824 */ /* 0x000fcc00000e060d */
[----:B------:R0:W2:Y:S02]  /*25f0*/  LDG.E R15, desc[UR10][R14.64] ;  /* 0x0000000a0e0f7981 */ /* 0x0000a4000c1e1900 */
[----:B0-----:R-:W-:Y:S01]  /*2600*/  IADD3 R14, P0, R35, R20, RZ ;  /* 0x00000014230e7210 */ /* 0x001fe20007f1e0ff */
[----:B--2---:R-:W-:-:S04]  /*2610*/  FFMA.FTZ R34, -R16, R23, R15 ;  /* 0x0000001710227223 */ /* 0x004fc8000001010f */
[----:B------:R-:W-:Y:S01]  /*2620*/  IMAD.X R15, R37, 0x1, R21, P0 ;  /* 0x00000001250f7824 */ /* 0x000fe200000e0615 */
[----:B------:R-:W-:-:S04]  /*2630*/  IADD3 R22, P0, R35, R12, RZ ;  /* 0x0000000c23167210 */ /* 0x000fc80007f1e0ff */
[----:B------:R-:W-:Y:S01]  /*2640*/  IADD3.X R23, R37, R13, RZ, P0, !PT ;  /* 0x0000000d25177210 */ /* 0x000fe200007fe4ff */
[----:B------:R0:W2:Y:S05]  /*2650*/  LDG.E R36, desc[UR10][R14.64] ;  /* 0x0000000a0e247981 */ /* 0x0000aa000c1e1900 */
[----:B------:R-:W2:Y:S01]  /*2660*/  LDG.E R23, desc[UR10][R22.64] ;  /* 0x0000000a16177981 */ /* 0x000ea2000c1e1900 */
[----:B0-----:R-:W-:-:S05]  /*2670*/  IADD3 R14, P0, R24, R20, RZ ;  /* 0x00000014180e7210 */ /* 0x001fca0007f1e0ff */
[----:B------:R-:W-:Y:S02]  /*2680*/  IMAD.X R15, R11, 0x1, R21, P0 ;  /* 0x000000010b0f7824 */ /* 0x000fe400000e0615 */
[----:B------:R-:W3:Y:S01]  /*2690*/  LDG.E R21, desc[UR10][R20.64] ;  /* 0x0000000a14157981 */ /* 0x000ee2000c1e1900 */
[----:B--2---:R-:W-:-:S03]  /*26a0*/  FFMA.FTZ R22, -R16, R36, R23 ;  /* 0x0000002410167223 */ /* 0x004fc60000010117 */
[----:B------:R0:W2:Y:S02]  /*26b0*/  LDG.E R23, desc[UR10][R14.64] ;  /* 0x0000000a0e177981 */ /* 0x0000a4000c1e1900 */
[----:B0-----:R-:W-:-:S05]  /*26c0*/  IADD3 R14, P0, R24, R12, RZ ;  /* 0x0000000c180e7210 */ /* 0x001fca0007f1e0ff */
[----:B------:R-:W-:Y:S02]  /*26d0*/  IMAD.X R15, R11, 0x1, R13, P0 ;  /* 0x000000010b0f7824 */ /* 0x000fe400000e060d */
[----:B------:R0:W3:Y:S04]  /*26e0*/  LDG.E R13, desc[UR10][R12.64] ;  /* 0x0000000a0c0d7981 */ /* 0x0000e8000c1e1900 */
[----:B------:R-:W2:Y:S01]  /*26f0*/  LDG.E R15, desc[UR10][R14.64] ;  /* 0x0000000a0e0f7981 */ /* 0x000ea2000c1e1900 */
[----:B------:R-:W-:-:S05]  /*2700*/  IADD3 R8, P0, R29, R8, RZ ;  /* 0x000000081d087210 */ /* 0x000fca0007f1e0ff */
[----:B------:R-:W-:Y:S01]  /*2710*/  IMAD.X R9, R31, 0x1, R9, P0 ;  /* 0x000000011f097824 */ /* 0x000fe200000e0609 */
[----:B0-----:R-:W-:Y:S01]  /*2720*/  IADD3 R12, P0, R17, R8, RZ ;  /* 0x00000008110c7210 */ /* 0x001fe20007f1e0ff */
[----:B---3--:R-:W-:-:S04]  /*2730*/  FFMA.FTZ R36, -R16, R21, R13 ;  /* 0x0000001510247223 */ /* 0x008fc8000001010d */
[----:B------:R-:W-:Y:S01]  /*2740*/  IMAD.X R13, R27, 0x1, R9, P0 ;  /* 0x000000011b0d7824 */ /* 0x000fe200000e0609 */
[-C--:B------:R-:W-:Y:S01]  /*2750*/  IADD3 R20, P0, R35, R8.reuse, RZ ;  /* 0x0000000823147210 */ /* 0x080fe20007f1e0ff */
[----:B------:R0:W-:Y:S03]  /*2760*/  STG.E desc[UR10][R8.64], R36 ;  /* 0x0000002408007986 */ /* 0x0001e6000c10190a */
[----:B------:R-:W-:Y:S01]  /*2770*/  IADD3.X R21, R37, R9, RZ, P0, !PT ;  /* 0x0000000925157210 */ /* 0x000fe200007fe4ff */
[----:B--2---:R-:W-:Y:S01]  /*2780*/  FFMA.FTZ R15, -R16, R23, R15 ;  /* 0x00000017100f7223 */ /* 0x004fe2000001010f */
[----:B------:R3:W-:Y:S01]  /*2790*/  STG.E desc[UR10][R12.64], R34 ;  /* 0x000000220c007986 */ /* 0x0007e2000c10190a */
[----:B0-----:R-:W-:-:S03]  /*27a0*/  IADD3 R8, P1, R24, R8, RZ ;  /* 0x0000000818087210 */ /* 0x001fc60007f3e0ff */
[----:B------:R3:W-:Y:S02]  /*27b0*/  STG.E desc[UR10][R20.64], R22 ;  /* 0x0000001614007986 */ /* 0x0007e4000c10190a */
[----:B------:R-:W-:Y:S01]  /*27c0*/  IMAD.X R9, R11, 0x1, R9, P1 ;  /* 0x000000010b097824 */ /* 0x000fe200008e0609 */
[----:B------:R-:W-:-:S04]  /*27d0*/  IADD3 R30, P0, P1, R10, R30, R10 ;  /* 0x0000001e0a1e7210 */ /* 0x000fc8000791e00a */
[----:B------:R3:W-:Y:S01]  /*27e0*/  STG.E desc[UR10][R8.64], R15 ;  /* 0x0000000f08007986 */ /* 0x0007e2000c10190a */
[----:B------:R-:W-:Y:S02]  /*27f0*/  IADD3.X R7, RZ, R7, RZ, P0, P1 ;  /* 0x00000007ff077210 */ /* 0x000fe400007e24ff */
[----:B------:R-:W-:-:S04]  /*2800*/  ISETP.GE.U32.AND P0, PT, R30, R5, PT ;  /* 0x000000051e00720c */ /* 0x000fc80003f06070 */
[----:B------:R-:W-:-:S13]  /*2810*/  ISETP.GE.AND.EX P0, PT, R7, R2, PT, P0 ;  /* 0x000000020700720c */ /* 0x000fda0003f06300 */
[----:B---3--:R-:W-:Y:S05]  /*2820*/  @!P0 BRA `(.L_x_6516) ;  /* 0xfffffff800a48947 */ /* 0x008fea000383ffff */
.L_x_6510:
[----:B------:R-:W-:Y:S05]  /*2830*/  BSYNC B0 ;  /* 0x0000000000007941 */ /* 0x000fea0003800000 */
.L_x_6509:
[----:B------:R-:W-:Y:S02]  /*2840*/  ULDC UR4, c[0x0][0x228] ;  /* 0x00008a0000047ab9 */ /* 0x000fe40000000800 */
[----:B------:R-:W-:-:S04]  /*2850*/  ISETP.GE.U32.AND P0, PT, R30, UR4, PT ;  /* 0x000000041e007c0c */ /* 0x000fc8000bf06070 */
[----:B------:R-:W-:-:S13]  /*2860*/  ISETP.GE.AND.EX P0, PT, R7, R4, PT, P0 ;  /* 0x000000040700720c */ /* 0x000fda0003f06300 */
[----:B------:R-:W-:Y:S05]  /*2870*/  @P0 EXIT ;  /* 0x000000000000094d */ /* 0x000fea0003800000 */
[----:B------:R-:W-:Y:S01]  /*2880*/  LOP3.LUT R2, RZ, R30, RZ, 0x33, !PT ;  /* 0x0000001eff027212 */ /* 0x000fe200078e33ff */
[----:B------:R-:W-:Y:S01]  /*2890*/  BSSY B0, `(.L_x_6517) ;  /* 0x000001e000007945 */ /* 0x000fe20003800000 */
[----:B------:R-:W-:Y:S02]  /*28a0*/  LOP3.LUT R3, RZ, R7, RZ, 0x33, !PT ;  /* 0x00000007ff037212 */ /* 0x000fe400078e33ff */
[----:B------:R-:W-:-:S05]  /*28b0*/  IADD3 R17, P0, R2, UR4, RZ ;  /* 0x0000000402117c10 */ /* 0x000fca000ff1e0ff */
[----:B0-----:R-:W-:-:S05]  /*28c0*/  IMAD.X R12, R4, 0x1, R3, P0 ;  /* 0x00000001040c7824 */ /* 0x001fca00000e0603 */
[----:B------:R-:W-:-:S13]  /*28d0*/  ISETP.NE.U32.AND P0, PT, R12, RZ, PT ;  /* 0x000000ff0c00720c */ /* 0x000fda0003f05070 */
[----:B------:R-:W-:Y:S05]  /*28e0*/  @!P0 BRA `(.L_x_6518) ;  /* 0x0000000000148947 */ /* 0x000fea0003800000 */
[----:B------:R-:W-:Y:S01]  /*28f0*/  IMAD.MOV.U32 R10, RZ, RZ, R28 ;  /* 0x000000ffff0a7224 */ /* 0x000fe200078e001c */
[----:B------:R-:W-:-:S07]  /*2900*/  MOV R8, 0x2920 ;  /* 0x0000292000087802 */ /* 0x000fce0000000f00 */
[----:B-12---:R-:W-:Y:S05]  /*2910*/  CALL.REL.NOINC `($__internal_30_$__cuda_sm20_div_u64) ;  /* 0x0000002000807944 */ /* 0x006fea0003c00000 */
[----:B------:R-:W-:Y:S01]  /*2920*/  IMAD.MOV.U32 R13, RZ, RZ, R11 ;  /* 0x000000ffff0d7224 */ /* 0x000fe200078e000b */
[----:B------:R-:W-:Y:S06]  /*2930*/  BRA `(.L_x_6519) ;  /* 0x00000000004c7947 */ /* 0x000fec0003800000 */
.L_x_6518:
[----:B------:R-:W0:Y:S01]  /*2940*/  I2F.U32.RP R5, R28 ;  /* 0x0000001c00057306 */ /* 0x000e220000209000 */
[----:B------:R-:W-:Y:S01]  /*2950*/  ISETP.NE.U32.AND P2, PT, R28, RZ, PT ;  /* 0x000000ff1c00720c */ /* 0x000fe20003f45070 */
[----:B------:R-:W-:-:S06]  /*2960*/  IMAD.MOV.U32 R13, RZ, RZ, RZ ;  /* 0x000000ffff0d7224 */ /* 0x000fcc00078e00ff */
[----:B0-----:R-:W0:Y:S02]  /*2970*/  MUFU.RCP R5, R5 ;  /* 0x0000000500057308 */ /* 0x001e240000001000 */
[----:B0-----:R-:W-:-:S06]  /*2980*/  IADD3 R2, R5, 0xffffffe, RZ ;  /* 0x0ffffffe05027810 */ /* 0x001fcc0007ffe0ff */
[----:B------:R0:W3:Y:S02]  /*2990*/  F2I.FTZ.U32.TRUNC.NTZ R3, R2 ;  /* 0x0000000200037305 */ /* 0x0000e4000021f000 */
[----:B0-----:R-:W-:Y:S02]  /*29a0*/  IMAD.MOV.U32 R2, RZ, RZ, RZ ;  /* 0x000000ffff027224 */ /* 0x001fe400078e00ff */
[----:B---3--:R-:W-:-:S04]  /*29b0*/  IMAD.MOV R9, RZ, RZ, -R3 ;  /* 0x000000ffff097224 */ /* 0x008fc800078e0a03 */
[----:B------:R-:W-:-:S04]  /*29c0*/  IMAD R9, R9, R28, RZ ;  /* 0x0000001c09097224 */ /* 0x000fc800078e02ff */
[----:B------:R-:W-:-:S06]  /*29d0*/  IMAD.HI.U32 R3, R3, R9, R2 ;  /* 0x0000000903037227 */ /* 0x000fcc00078e0002 */
[----:B------:R-:W-:-:S04]  /*29e0*/  IMAD.HI.U32 R12, R3, R17, RZ ;  /* 0x00000011030c7227 */ /* 0x000fc800078e00ff */
[----:B------:R-:W-:-:S04]  /*29f0*/  IMAD.MOV R3, RZ, RZ, -R12 ;  /* 0x000000ffff037224 */ /* 0x000fc800078e0a0c */
[----:B------:R-:W-:-:S05]  /*2a00*/  IMAD R3, R28, R3, R17 ;  /* 0x000000031c037224 */ /* 0x000fca00078e0211 */
[----:B------:R-:W-:-:S13]  /*2a10*/  ISETP.GE.U32.AND P0, PT, R3, R28, PT ;  /* 0x0000001c0300720c */ /* 0x000fda0003f06070 */
[----:B------:R-:W-:Y:S01]  /*2a20*/  @P0 IMAD.IADD R3, R3, 0x1, -R28 ;  /* 0x0000000103030824 */ /* 0x000fe200078e0a1c */
[----:B------:R-:W-:-:S04]  /*2a30*/  @P0 IADD3 R12, R12, 0x1, RZ ;  /* 0x000000010c0c0810 */ /* 0x000fc80007ffe0ff */
[----:B------:R-:W-:-:S13]  /*2a40*/  ISETP.GE.U32.AND P1, PT, R3, R28, PT ;  /* 0x0000001c0300720c */ /* 0x000fda0003f26070 */
[----:B------:R-:W-:Y:S01]  /*2a50*/  @P1 VIADD R12, R12, 0x1 ;  /* 0x000000010c0c1836 */ /* 0x000fe20000000000 */
[----:B------:R-:W-:-:S07]  /*2a60*/  @!P2 LOP3.LUT R12, RZ, R28, RZ, 0x33, !PT ;  /* 0x0000001cff0ca212 */ /* 0x000fce00078e33ff */
.L_x_6519:
[----:B------:R-:W-:Y:S05]  /*2a70*/  BSYNC B0 ;  /* 0x0000000000007941 */ /* 0x000fea0003800000 */
.L_x_6517:
        /* <DEDUP_REMOVED lines=8> */
[----:B------:R-:W-:Y:S01]  /*2b00*/  IADD3 R11, P1, R30, R32, RZ ;  /* 0x000000201e0b7210 */ /* 0x000fe20007f3e0ff */
[----:B------:R-:W-:Y:S01]  /*2b10*/  ULDC.64 UR4, c[0x0][0x210] ;  /* 0x0000840000047ab9 */ /* 0x000fe20000000a00 */
[----:B------:R-:W-:Y:S01]  /*2b20*/  ULDC.64 UR6, c[0x0][0x218] ;  /* 0x0000860000067ab9 */ /* 0x000fe20000000a00 */
[----:B------:R-:W-:Y:S01]  /*2b30*/  ULDC.64 UR8, c[0x0][0x220] ;  /* 0x0000880000087ab9 */ /* 0x000fe20000000a00 */
[----:B------:R-:W-:Y:S01]  /*2b40*/  SHF.L.U32 R6, R11, 0x2, RZ ;  /* 0x000000020b067819 */ /* 0x000fe200000006ff */
[----:B------:R-:W-:Y:S01]  /*2b50*/  IMAD.X R2, R7, 0x1, R0, P1 ;  /* 0x0000000107027824 */ /* 0x000fe200008e0600 */
[----:B------:R-:W-:Y:S01]  /*2b60*/  SHF.R.U32.HI R18, RZ, 0x1e, R28 ;  /* 0x0000001eff127819 */ /* 0x000fe2000001161c */
[----:B------:R-:W-:Y:S01]  /*2b70*/  IMAD.MOV.U32 R12, RZ, RZ, R3 ;  /* 0x000000ffff0c7224 */ /* 0x000fe200078e0003 */
[----:B------:R-:W-:Y:S01]  /*2b80*/  IADD3 R10, P1, R6, UR4, RZ ;  /* 0x00000004060a7c10 */ /* 0x000fe2000ff3e0ff */
[----:B------:R-:W-:Y:S01]  /*2b90*/  IMAD.MOV.U32 R14, RZ, RZ, RZ ;  /* 0x000000ffff0e7224 */ /* 0x000fe200078e00ff */
[----:B------:R-:W-:Y:S01]  /*2ba0*/  SHF.L.U64.HI R11, R11, 0x2, R2 ;  /* 0x000000020b0b7819 */ /* 0x000fe20000010202 */
[----:B------:R-:W-:Y:S01]  /*2bb0*/  IMAD.SHL.U32 R15, R28, 0x4, RZ ;  /* 0x000000041c0f7824 */ /* 0x000fe200078e00ff */
[----:B------:R-:W-:-:S02]  /*2bc0*/  IADD3 R8, P2, R6, UR6, RZ ;  /* 0x0000000606087c10 */ /* 0x000fc4000ff5e0ff */
[----:B------:R-:W-:Y:S02]  /*2bd0*/  IADD3 R6, P3, R6, UR8, RZ ;  /* 0x0000000806067c10 */ /* 0x000fe4000ff7e0ff */
[C---:B------:R-:W-:Y:S02]  /*2be0*/  IADD3.X R13, R11.reuse, UR5, RZ, P1, !PT ;  /* 0x000000050b0d7c10 */ /* 0x040fe40008ffe4ff */
[C---:B------:R-:W-:Y:S02]  /*2bf0*/  IADD3.X R9, R11.reuse, UR7, RZ, P2, !PT ;  /* 0x000000070b097c10 */ /* 0x040fe400097fe4ff */
[----:B------:R-:W-:-:S07]  /*2c00*/  IADD3.X R11, R11, UR9, RZ, P3, !PT ;  /* 0x000000090b0b7c10 */ /* 0x000fce0009ffe4ff */
.L_x_6522:
[----:B0-----:R-:W-:Y:S01]  /*2c10*/  MOV R3, R11 ;  /* 0x0000000b00037202 */ /* 0x001fe20000000f00 */
[----:B------:R-:W-:Y:S01]  /*2c20*/  IMAD.MOV.U32 R2, RZ, RZ, R6 ;  /* 0x000000ffff027224 */ /* 0x000fe200078e0006 */
[----:B------:R-:W1:Y:S04]  /*2c30*/  LDG.E R5, desc[UR10][R8.64] ;  /* 0x0000000a08057981 */ /* 0x000e68000c1e1900 */
[----:B------:R0:W1:Y:S01]  /*2c40*/  LDG.E R3, desc[UR10][R2.64] ;  /* 0x0000000a02037981 */ /* 0x000062000c1e1900 */
[----:B------:R-:W-:Y:S02]  /*2c50*/  IADD3 R12, P1, R12, -0x1, RZ ;  /* 0xffffffff0c0c7810 */ /* 0x000fe40007f3e0ff */
[----:B------:R-:W-:Y:S02]  /*2c60*/  IADD3 R30, P2, R28, R30, RZ ;  /* 0x0000001e1c1e7210 */ /* 0x000fe40007f5e0ff */
[----:B------:R-:W-:-:S02]  /*2c70*/  IADD3.X R14, R14, -0x1, RZ, P1, !PT ;  /* 0xffffffff0e0e7810 */ /* 0x000fc40000ffe4ff */
[----:B------:R-:W-:Y:S01]  /*2c80*/  ISETP.NE.U32.AND P1, PT, R12, RZ, PT ;  /* 0x000000ff0c00720c */ /* 0x000fe20003f25070 */
[----:B------:R-:W-:Y:S01]  /*2c90*/  IMAD.X R7, RZ, RZ, R7, P2 ;  /* 0x000000ffff077224 */ /* 0x000fe200010e0607 */
[C---:B------:R-:W-:Y:S01]  /*2ca0*/  IADD3 R6, P5, R15.reuse, R6, RZ ;  /* 0x000000060f067210 */ /* 0x040fe20007fbe0ff */
[----:B0-----:R-:W-:Y:S01]  /*2cb0*/  IMAD.MOV.U32 R2, RZ, RZ, R10 ;  /* 0x000000ffff027224 */ /* 0x001fe200078e000a */
[----:B------:R-:W-:Y:S02]  /*2cc0*/  ISETP.NE.AND.EX P1, PT, R14, RZ, PT, P1 ;  /* 0x000000ff0e00720c */ /* 0x000fe40003f25310 */
[C---:B------:R-:W-:Y:S01]  /*2cd0*/  IADD3 R10, P3, R15.reuse, R10, RZ ;  /* 0x0000000a0f0a7210 */ /* 0x040fe20007f7e0ff */
[----:B------:R-:W-:Y:S01]  /*2ce0*/  IMAD.X R11, R18, 0x1, R11, P5 ;  /* 0x00000001120b7824 */ /* 0x000fe200028e060b */
[----:B------:R-:W-:-:S04]  /*2cf0*/  IADD3 R8, P4, R15, R8, RZ ;  /* 0x000000080f087210 */ /* 0x000fc80007f9e0ff */
[----:B------:R-:W-:Y:S01]  /*2d00*/  IADD3.X R9, R18, R9, RZ, P4, !PT ;  /* 0x0000000912097210 */ /* 0x000fe200027fe4ff */
[----:B-1----:R-:W-:Y:S01]  /*2d10*/  FFMA.FTZ R5, -R16, R5, R3 ;  /* 0x0000000510057223 */ /* 0x002fe20000010103 */
[--C-:B------:R-:W-:Y:S02]  /*2d20*/  IMAD.MOV.U32 R3, RZ, RZ, R13.reuse ;  /* 0x000000ffff037224 */ /* 0x100fe400078e000d */
[----:B------:R-:W-:-:S03]  /*2d30*/  IMAD.X R13, R18, 0x1, R13, P3 ;  /* 0x00000001120d7824 */ /* 0x000fc600018e060d */
[----:B------:R0:W-:Y:S01]  /*2d40*/  STG.E desc[UR10][R2.64], R5 ;  /* 0x0000000502007986 */ /* 0x0001e2000c10190a */
[----:B------:R-:W-:Y:S05]  /*2d50*/  @P1 BRA `(.L_x_6522) ;  /* 0xfffffffc00ac1947 */ /* 0x000fea000383ffff */
.L_x_6521:
[----:B------:R-:W-:Y:S05]  /*2d60*/  BSYNC B0 ;  /* 0x0000000000007941 */ /* 0x000fea0003800000 */
.L_x_6520:
[----:B------:R-:W-:Y:S05]  /*2d70*/  @!P0 EXIT ;  /* 0x000000000000894d */ /* 0x000fea0003800000 */
[----:B------:R-:W-:Y:S01]  /*2d80*/  IADD3 R32, P0, R30, R32, RZ ;  /* 0x000000201e207210 */ /* 0x000fe20007f1e0ff */
[----:B------:R-:W-:Y:S01]  /*2d90*/  ULDC.64 UR4, c[0x0][0x220] ;  /* 0x0000880000047ab9 */ /* 0x000fe20000000a00 */
[----:B------:R-:W-:Y:S01]  /*2da0*/  ULDC.64 UR6, c[0x0][0x218] ;  /* 0x0000860000067ab9 */ /* 0x000fe20000000a00 */
[----:B------:R-:W-:Y:S01]  /*2db0*/  ULDC.64 UR8, c[0x0][0x210] ;  /* 0x0000840000087ab9 */ /* 0x000fe20000000a00 */
[----:B0-----:R-:W-:Y:S02]  /*2dc0*/  IMAD.SHL.U32 R2, R28, 0x4, RZ ;  /* 0x000000041c027824 */ /* 0x001fe400078e00ff */
[----:B------:R-:W-:Y:S02]  /*2dd0*/  IMAD.SHL.U32 R19, R32, 0x4, RZ ;  /* 0x0000000420137824 */ /* 0x000fe400078e00ff */
[----:B------:R-:W-:Y:S01]  /*2de0*/  IMAD.X R3, R7, 0x1, R0, P0 ;  /* 0x0000000107037824 */ /* 0x000fe200000e0600 */
[----:B------:R-:W-:Y:S02]  /*2df0*/  SHF.R.U32.HI R0, RZ, 0x1e, R28 ;  /* 0x0000001eff007819 */ /* 0x000fe4000001161c */
[C---:B------:R-:W-:Y:S01]  /*2e00*/  IADD3 R14, P0, R19.reuse, UR4, RZ ;  /* 0x00000004130e7c10 */ /* 0x040fe2000ff1e0ff */
[----:B------:R-:W-:Y:S01]  /*2e10*/  ULDC UR4, c[0x0][0x228] ;  /* 0x00008a0000047ab9 */ /* 0x000fe20000000800 */
[----:B------:R-:W-:-:S02]  /*2e20*/  IADD3 R17, P1, R19, UR6, RZ ;  /* 0x0000000613117c10 */ /* 0x000fc4000ff3e0ff */
[----:B------:R-:W-:Y:S02]  /*2e30*/  SHF.L.U64.HI R3, R32, 0x2, R3 ;  /* 0x0000000220037819 */ /* 0x000fe40000010203 */
[----:B------:R-:W-:Y:S02]  /*2e40*/  IADD3 R19, P2, R19, UR8, RZ ;  /* 0x0000000813137c10 */ /* 0x000fe4000ff5e0ff */
[C---:B------:R-:W-:Y:S02]  /*2e50*/  IADD3.X R15, R3.reuse, UR5, RZ, P0, !PT ;  /* 0x00000005030f7c10 */ /* 0x040fe400087fe4ff */
[C---:B------:R-:W-:Y:S02]  /*2e60*/  IADD3.X R11, R3.reuse, UR7, RZ, P1, !PT ;  /* 0x00000007030b7c10 */ /* 0x040fe40008ffe4ff */
[----:B------:R-:W-:-:S07]  /*2e70*/  IADD3.X R6, R3, UR9, RZ, P2, !PT ;  /* 0x0000000903067c10 */ /* 0x000fce00097fe4ff */
.L_x_6523:
[-C--:B------:R-:W-:Y:S01]  /*2e80*/  MOV R12, R17.reuse ;  /* 0x00000011000c7202 */ /* 0x080fe20000000f00 */
[----:B------:R-:W-:Y:S01]  /*2e90*/  IMAD.MOV.U32 R13, RZ, RZ, R11 ;  /* 0x000000ffff0d7224 */ /* 0x000fe200078e000b */
[----:B------:R0:W1:Y:S04]  /*2ea0*/  LDG.E R5, desc[UR10][R14.64] ;  /* 0x0000000a0e057981 */ /* 0x000068000c1e1900 */
[----:B------:R-:W1:Y:S01]  /*2eb0*/  LDG.E R3, desc[UR10][R12.64] ;  /* 0x0000000a0c037981 */ /* 0x000e62000c1e1900 */
[C---:B------:R-:W-:Y:S02]  /*2ec0*/  IADD3 R8, P0, R2.reuse, R14, RZ ;  /* 0x0000000e02087210 */ /* 0x040fe40007f1e0ff */
[----:B------:R-:W-:-:S03]  /*2ed0*/  IADD3 R10, P1, R2, R17, RZ ;  /* 0x00000011020a7210 */ /* 0x000fc60007f3e0ff */
[C---:B------:R-:W-:Y:S01]  /*2ee0*/  IMAD.X R9, R0.reuse, 0x1, R15, P0 ;  /* 0x0000000100097824 */ /* 0x040fe200000e060f */
[----:B0-----:R-:W-:Y:S01]  /*2ef0*/  MOV R15, R6 ;  /* 0x00000006000f7202 */ /* 0x001fe20000000f00 */
[----:B------:R-:W-:Y:S02]  /*2f00*/  IMAD.MOV.U32 R14, RZ, RZ, R19 ;  /* 0x000000ffff0e7224 */ /* 0x000fe400078e0013 */
[----:B------:R-:W-:Y:S02]  /*2f10*/  IMAD.X R11, R0, 0x1, R11, P1 ;  /* 0x00000001000b7824 */ /* 0x000fe400008e060b */
[----:B-1----:R-:W-:-:S05]  /*2f20*/  FFMA.FTZ R3, -R16, R3, R5 ;  /* 0x0000000310037223 */ /* 0x002fca0000010105 */
[----:B------:R0:W-:Y:S04]  /*2f30*/  STG.E desc[UR10][R14.64], R3 ;  /* 0x000000030e007986 */ /* 0x0001e8000c10190a */
[----:B------:R-:W3:Y:S04]  /*2f40*/  LDG.E R5, desc[UR10][R10.64] ;  /* 0x0000000a0a057981 */ /* 0x000ee8000c1e1900 */
[----:B------:R-:W3:Y:S01]  /*2f50*/  LDG.E R17, desc[UR10][R8.64] ;  /* 0x0000000a08117981 */ /* 0x000ee2000c1e1900 */
[C---:B------:R-:W-:Y:S02]  /*2f60*/  IADD3 R18, P0, R2.reuse, R19, RZ ;  /* 0x0000001302127210 */ /* 0x040fe40007f1e0ff */
[----:B------:R-:W-:-:S02]  /*2f70*/  IADD3 R12, P2, R2, R10, RZ ;  /* 0x0000000a020c7210 */ /* 0x000fc40007f5e0ff */
[----:B------:R-:W-:Y:S01]  /*2f80*/  IADD3 R20, P1, R2, R8, RZ ;  /* 0x0000000802147210 */ /* 0x000fe20007f3e0ff */
[C---:B------:R-:W-:Y:S02]  /*2f90*/  IMAD.X R19, R0.reuse, 0x1, R6, P0 ;  /* 0x0000000100137824 */ /* 0x040fe400000e0606 */
[C---:B------:R-:W-:Y:S02]  /*2fa0*/  IMAD.X R13, R0.reuse, 0x1, R11, P2 ;  /* 0x00000001000d7824 */ /* 0x040fe400010e060b */
[----:B------:R-:W-:Y:S02]  /*2fb0*/  IMAD.X R21, R0, 0x1, R9, P1 ;  /* 0x0000000100157824 */ /* 0x000fe400008e0609 */
[----:B---3--:R-:W-:-:S05]  /*2fc0*/  FFMA.FTZ R5, -R16, R5, R17 ;  /* 0x0000000510057223 */ /* 0x008fca0000010111 */
[----:B------:R1:W-:Y:S04]  /*2fd0*/  STG.E desc[UR10][R18.64], R5 ;  /* 0x0000000512007986 */ /* 0x0003e8000c10190a */
[----:B0-----:R-:W3:Y:S04]  /*2fe0*/  LDG.E R3, desc[UR10][R12.64] ;  /* 0x0000000a0c037981 */ /* 0x001ee8000c1e1900 */
[----:B------:R-:W3:Y:S01]  /*2ff0*/  LDG.E R17, desc[UR10][R20.64] ;  /* 0x0000000a14117981 */ /* 0x000ee2000c1e1900 */
[C---:B------:R-:W-:Y:S02]  /*3000*/  IADD3 R14, P0, R2.reuse, R18, RZ ;  /* 0x00000012020e7210 */ /* 0x040fe40007f1e0ff */
[----:B------:R-:W-:-:S02]  /*3010*/  IADD3 R10, P2, R2, R12, RZ ;  /* 0x0000000c020a7210 */ /* 0x000fc40007f5e0ff */
[----:B------:R-:W-:Y:S01]  /*3020*/  IADD3 R8, P1, R2, R20, RZ ;  /* 0x0000001402087210 */ /* 0x000fe20007f3e0ff */
[C---:B------:R-:W-:Y:S02]  /*3030*/  IMAD.X R15, R0.reuse, 0x1, R19, P0 ;  /* 0x00000001000f7824 */ /* 0x040fe400000e0613 */
[C---:B------:R-:W-:Y:S01]  /*3040*/  IMAD.X R11, R0.reuse, 0x1, R13, P2 ;  /* 0x00000001000b7824 */ /* 0x040fe200010e060d */
[----:B------:R-:W-:Y:S01]  /*3050*/  IADD3.X R9, R0, R21, RZ, P1, !PT ;  /* 0x0000001500097210 */ /* 0x000fe20000ffe4ff */
[----:B---3--:R-:W-:-:S05]  /*3060*/  FFMA.FTZ R3, -R16, R3, R17 ;  /* 0x0000000310037223 */ /* 0x008fca0000010111 */
[----:B------:R0:W-:Y:S04]  /*3070*/  STG.E desc[UR10][R14.64], R3 ;  /* 0x000000030e007986 */ /* 0x0001e8000c10190a */
[----:B------:R-:W3:Y:S04]  /*3080*/  LDG.E R17, desc[UR10][R8.64] ;  /* 0x0000000a08117981 */ /* 0x000ee8000c1e1900 */
[----:B-1----:R-:W3:Y:S01]  /*3090*/  LDG.E R5, desc[UR10][R10.64] ;  /* 0x0000000a0a057981 */ /* 0x002ee2000c1e1900 */
[----:B------:R-:W-:-:S05]  /*30a0*/  IADD3 R12, P0, R2, R14, RZ ;  /* 0x0000000e020c7210 */ /* 0x000fca0007f1e0ff */
[----:B------:R-:W-:Y:S01]  /*30b0*/  IMAD.X R13, R0, 0x1, R15, P0 ;  /* 0x00000001000d7824 */ /* 0x000fe200000e060f */
[----:B------:R-:W-:-:S04]  /*30c0*/  IADD3 R19, P3, R2, R12, RZ ;  /* 0x0000000c02137210 */ /* 0x000fc80007f7e0ff */
[----:B------:R-:W-:Y:S01]  /*30d0*/  IADD3.X R6, R0, R13, RZ, P3, !PT ;  /* 0x0000000d00067210 */ /* 0x000fe20001ffe4ff */
[----:B---3--:R-:W-:Y:S01]  /*30e0*/  FFMA.FTZ R5, -R16, R5, R17 ;  /* 0x0000000510057223 */ /* 0x008fe20000010111 */
[----:B------:R-:W-:-:S04]  /*30f0*/  IADD3 R17, P0, P1, R28, R30, R28 ;  /* 0x0000001e1c117210 */ /* 0x000fc8000791e01c */
[----:B------:R-:W-:Y:S02]  /*3100*/  IADD3.X R7, RZ, R7, RZ, P0, P1 ;  /* 0x00000007ff077210 */ /* 0x000fe400007e24ff */
[----:B------:R-:W-:Y:S01]  /*3110*/  IADD3 R30, P0, P1, R28, R17, R28 ;  /* 0x000000111c1e7210 */ /* 0x000fe2000791e01c */
[----:B------:R3:W-:Y:S03]  /*3120*/  STG.E desc[UR10][R12.64], R5 ;  /* 0x000000050c007986 */ /* 0x0007e6000c10190a */
[----:B------:R-:W-:Y:S02]  /*3130*/  IADD3.X R7, RZ, R7, RZ, P0, P1 ;  /* 0x00000007ff077210 */ /* 0x000fe400007e24ff */
[----:B------:R-:W-:-:S04]  /*3140*/  ISETP.GE.U32.AND P0, PT, R30, UR4, PT ;  /* 0x000000041e007c0c */ /* 0x000fc8000bf06070 */
[----:B------:R-:W-:Y:S02]  /*3150*/  ISETP.GE.AND.EX P0, PT, R7, R4, PT, P0 ;  /* 0x000000040700720c */ /* 0x000fe40003f06300 */
[C---:B0-----:R-:W-:Y:S02]  /*3160*/  IADD3 R14, P1, R2.reuse, R8, RZ ;  /* 0x00000008020e7210 */ /* 0x041fe40007f3e0ff */
[----:B------:R-:W-:-:S03]  /*3170*/  IADD3 R17, P2, R2, R10, RZ ;  /* 0x0000000a02117210 */ /* 0x000fc60007f5e0ff */
[C---:B------:R-:W-:Y:S02]  /*3180*/  IMAD.X R15, R0.reuse, 0x1, R9, P1 ;  /* 0x00000001000f7824 */ /* 0x040fe400008e0609 */
[----:B------:R-:W-:-:S04]  /*3190*/  IMAD.X R11, R0, 0x1, R11, P2 ;  /* 0x00000001000b7824 */ /* 0x000fc800010e060b */
[----:B---3--:R-:W-:Y:S05]  /*31a0*/  @!P0 BRA `(.L_x_6523) ;  /* 0xfffffffc00348947 */ /* 0x008fea000383ffff */
[----:B------:R-:W-:Y:S05]  /*31b0*/  EXIT ;  /* 0x000000000000794d */ /* 0x000fea0003800000 */
.L_x_6508:
[----:B------:R-:W-:Y:S01]  /*31c0*/  IMAD.SHL.U32 R0, R28, 0x4, RZ ;  /* 0x000000041c007824 */ /* 0x000fe200078e00ff */
[----:B------:R-:W-:Y:S01]  /*31d0*/  ULDC UR4, c[0x0][0x228] ;  /* 0x00008a0000047ab9 */ /* 0x000fe20000000800 */
[----:B------:R-:W-:Y:S02]  /*31e0*/  BSSY B0, `(.L_x_6524) ;  /* 0x0000039000007945 */ /* 0x000fe40003800000 */
[----:B------:R-:W3:Y:S01]  /*31f0*/  I2F.U32.RP R2, R0 ;  /* 0x0000000000027306 */ /* 0x000ee20000209000 */
[----:B------:R-:W-:Y:S01]  /*3200*/  IMAD.MOV R7, RZ, RZ, -R0 ;  /* 0x000000ffff077224 */ /* 0x000fe200078e0a00 */
[----:B------:R-:W-:-:S06]  /*3210*/  ISETP.NE.U32.AND P1, PT, R0, RZ, PT ;  /* 0x000000ff0000720c */ /* 0x000fcc0003f25070 */
[----:B---3--:R-:W3:Y:S02]  /*3220*/  MUFU.RCP R2, R2 ;  /* 0x0000000200027308 */ /* 0x008ee40000001000 */
[----:B---3--:R-:W-:-:S06]  /*3230*/  VIADD R4, R2, 0xffffffe ;  /* 0x0ffffffe02047836 */ /* 0x008fcc0000000000 */
[----:B------:R3:W4:Y:S02]  /*3240*/  F2I.FTZ.U32.TRUNC.NTZ R5, R4 ;  /* 0x0000000400057305 */ /* 0x000724000021f000 */
[----:B---3--:R-:W-:Y:S02]  /*3250*/  IMAD.MOV.U32 R4, RZ, RZ, RZ ;  /* 0x000000ffff047224 */ /* 0x008fe400078e00ff */
[----:B----4-:R-:W-:-:S04]  /*3260*/  IMAD R7, R7, R5, RZ ;  /* 0x0000000507077224 */ /* 0x010fc800078e02ff */
[----:B------:R-:W-:-:S06]  /*3270*/  IMAD.HI.U32 R7, R5, R7, R4 ;  /* 0x0000000705077227 */ /* 0x000fcc00078e0004 */
[----:B------:R-:W-:-:S05]  /*3280*/  IMAD.HI.U32 R7, R7, UR4, RZ ;  /* 0x0000000407077c27 */ /* 0x000fca000f8e00ff */
[----:B------:R-:W-:-:S05]  /*3290*/  IADD3 R7, -R7, RZ, RZ ;  /* 0x000000ff07077210 */ /* 0x000fca0007ffe1ff */
        /* <DEDUP_REMOVED lines=9> */
.L_x_6526:
[----:B--2---:R-:W-:Y:S02]  /*3330*/  IMAD.IADD R23, R28, 0x1, R30 ;  /* 0x000000011c177824 */ /* 0x004fe400078e021e */
[----:B------:R-:W-:Y:S02]  /*3340*/  IMAD.MOV.U32 R24, RZ, RZ, R26 ;  /* 0x000000ffff187224 */ /* 0x000fe400078e001a */
[C---:B------:R-:W-:Y:S01]  /*3350*/  IMAD.WIDE.U32 R32, R23.reuse, 0x4, R18 ;  /* 0x0000000417207825 */ /* 0x040fe200078e0012 */
[----:B------:R-:W-:-:S03]  /*3360*/  IADD3 R21, R23, R28, RZ ;  /* 0x0000001c17157210 */ /* 0x000fc60007ffe0ff */
[----:B------:R-:W-:Y:S02]  /*3370*/  IMAD.WIDE.U32 R4, R23, 0x4, R24 ;  /* 0x0000000417047825 */ /* 0x000fe400078e0018 */
[----:B------:R-:W1:Y:S02]  /*3380*/  LDG.E R33, desc[UR10][R32.64] ;  /* 0x0000000a20217981 */ /* 0x000e64000c1e1900 */
[----:B------:R-:W-:Y:S02]  /*3390*/  IMAD.IADD R17, R21, 0x1, R28 ;  /* 0x0000000115117824 */ /* 0x000fe400078e021c */
[C---:B------:R-:W-:Y:S01]  /*33a0*/  IMAD.WIDE.U32 R36, R30.reuse, 0x4, R24 ;  /* 0x000000041e247825 */ /* 0x040fe200078e0018 */
[----:B------:R-:W1:Y:S03]  /*33b0*/  LDG.E R4, desc[UR10][R4.64] ;  /* 0x0000000a04047981 */ /* 0x000e66000c1e1900 */
[----:B------:R-:W-:-:S02]  /*33c0*/  IMAD.WIDE.U32 R34, R30, 0x4, R18 ;  /* 0x000000041e227825 */ /* 0x000fc400078e0012 */
[----:B------:R-:W2:Y:S02]  /*33d0*/  LDG.E R37, desc[UR10][R36.64] ;  /* 0x0000000a24257981 */ /* 0x000ea4000c1e1900 */
[C---:B------:R-:W-:Y:S02]  /*33e0*/  IMAD.WIDE.U32 R8, R21.reuse, 0x4, R18 ;  /* 0x0000000415087825 */ /* 0x040fe400078e0012 */
[----:B0-----:R-:W2:Y:S02]  /*33f0*/  LDG.E R27, desc[UR10][R34.64] ;  /* 0x0000000a221b7981 */ /* 0x001ea4000c1e1900 */
[----:B------:R-:W-:Y:S02]  /*3400*/  IMAD.WIDE.U32 R10, R21, 0x4, R24 ;  /* 0x00000004150a7825 */ /* 0x000fe400078e0018 */
[----:B------:R-:W3:Y:S02]  /*3410*/  LDG.E R9, desc[UR10][R8.64] ;  /* 0x0000000a08097981 */ /* 0x000ee4000c1e1900 */
[----:B------:R-:W-:-:S02]  /*3420*/  IMAD.WIDE.U32 R12, R17, 0x4, R18 ;  /* 0x00000004110c7825 */ /* 0x000fc400078e0012 */
[----:B------:R-:W3:Y:S02]  /*3430*/  LDG.E R10, desc[UR10][R10.64] ;  /* 0x0000000a0a0a7981 */ /* 0x000ee4000c1e1900 */
[----:B------:R-:W-:Y:S02]  /*3440*/  IMAD.WIDE.U32 R14, R17, 0x4, R24 ;  /* 0x00000004110e7825 */ /* 0x000fe400078e0018 */
[----:B------:R-:W4:Y:S04]  /*3450*/  LDG.E R13, desc[UR10][R12.64] ;  /* 0x0000000a0c0d7981 */ /* 0x000f28000c1e1900 */
[----:B------:R-:W4:Y:S01]  /*3460*/  LDG.E R14, desc[UR10][R14.64] ;  /* 0x0000000a0e0e7981 */ /* 0x000f22000c1e1900 */
[----:B------:R-:W-:Y:S02]  /*3470*/  IMAD.MOV.U32 R2, RZ, RZ, R6 ;  /* 0x000000ffff027224 */ /* 0x000fe400078e0006 */
[----:B-1----:R-:W-:-:S02]  /*3480*/  FFMA.FTZ R29, -R16, R33, R4 ;  /* 0x00000021101d7223 */ /* 0x002fc40000010104 */
[----:B------:R-:W-:-:S04]  /*3490*/  IMAD.WIDE.U32 R32, R30, 0x4, R2 ;  /* 0x000000041e207825 */ /* 0x000fc800078e0002 */
[----:B------:R-:W-:-:S04]  /*34a0*/  IMAD.WIDE.U32 R4, R23, 0x4, R2 ;  /* 0x0000000417047825 */ /* 0x000fc800078e0002 */
[C---:B--2---:R-:W-:Y:S01]  /*34b0*/  FFMA.FTZ R27, -R16.reuse, R27, R37 ;  /* 0x0000001b101b7223 */ /* 0x044fe20000010125 */
[----:B------:R-:W-:Y:S02]  /*34c0*/  IMAD.IADD R30, R17, 0x1, R28 ;  /* 0x00000001111e7824 */ /* 0x000fe400078e021c */
[----:B---3--:R-:W-:Y:S01]  /*34d0*/  FFMA.FTZ R31, -R16, R9, R10 ;  /* 0x00000009101f7223 */ /* 0x008fe2000001010a */
[--C-:B------:R-:W-:Y:S01]  /*34e0*/  IMAD.WIDE.U32 R8, R21, 0x4, R2.reuse ;  /* 0x0000000415087825 */ /* 0x100fe200078e0002 */
[----:B------:R3:W-:Y:S03]  /*34f0*/  STG.E desc[UR10][R32.64], R27 ;  /* 0x0000001b20007986 */ /* 0x0007e6000c10190a */
[----:B------:R-:W-:-:S04]  /*3500*/  IMAD.WIDE.U32 R10, R17, 0x4, R2 ;  /* 0x00000004110a7825 */ /* 0x000fc800078e0002 */
[----:B----4-:R-:W-:Y:S01]  /*3510*/  FFMA.FTZ R35, -R16, R13, R14 ;  /* 0x0000000d10237223 */ /* 0x010fe2000001010e */
[----:B------:R3:W-:Y:S04]  /*3520*/  STG.E desc[UR10][R4.64], R29 ;  /* 0x0000001d04007986 */ /* 0x0007e8000c10190a */
[----:B------:R3:W-:Y:S04]  /*3530*/  STG.E desc[UR10][R8.64], R31 ;  /* 0x0000001f08007986 */ /* 0x0007e8000c10190a */
[----:B------:R3:W-:Y:S01]  /*3540*/  STG.E desc[UR10][R10.64], R35 ;  /* 0x000000230a007986 */ /* 0x0007e2000c10190a */
[----:B------:R-:W-:-:S13]  /*3550*/  ISETP.GE.AND P0, PT, R30, R7, PT ;  /* 0x000000071e00720c */ /* 0x000fda0003f06270 */
[----:B---3--:R-:W-:Y:S05]  /*3560*/  @!P0 BRA `(.L_x_6526) ;  /* 0xfffffffc00708947 */ /* 0x008fea000383ffff */
.L_x_6525:
[----:B------:R-:W-:Y:S05]  /*3570*/  BSYNC B0 ;  /* 0x0000000000007941 */ /* 0x000fea0003800000 */
.L_x_6524:
[----:B------:R-:W-:-:S13]  /*3580*/  ISETP.GE.AND P0, PT, R30, UR4, PT ;  /* 0x000000041e007c0c */ /* 0x000fda000bf06270 */
[----:B------:R-:W-:Y:S05]  /*3590*/  @P0 EXIT ;  /* 0x000000000000094d */ /* 0x000fea0003800000 */
.L_x_6527:
[----:B------:R-:W-:Y:S02]  /*35a0*/  IMAD.MOV.U32 R24, RZ, RZ, R26 ;  /* 0x000000ffff187224 */ /* 0x000fe400078e001a */
[----:B------:R-:W-:-:S04]  /*35b0*/  IMAD.WIDE R8, R30, 0x4, R18 ;  /* 0x000000041e087825 */ /* 0x000fc800078e0212 */
[----:B------:R-:W-:Y:S02]  /*35c0*/  IMAD.WIDE R4, R30, 0x4, R24 ;  /* 0x000000041e047825 */ /* 0x000fe400078e0218 */
[----:B------:R-:W1:Y:S04]  /*35d0*/  LDG.E R9, desc[UR10][R8.64] ;  /* 0x0000000a08097981 */ /* 0x000e68000c1e1900 */
[----:B------:R-:W1:Y:S01]  /*35e0*/  LDG.E R5, desc[UR10][R4.64] ;  /* 0x0000000a04057981 */ /* 0x000e62000c1e1900 */
[----:B------:R-:W-:-:S05]  /*35f0*/  MOV R2, R6 ;  /* 0x0000000600027202 */ /* 0x000fca0000000f00 */
[----:B---3--:R-:W-:-:S04]  /*3600*/  IMAD.WIDE R10, R30, 0x4, R2 ;  /* 0x000000041e0a7825 */ /* 0x008fc800078e0202 */
[----:B------:R-:W-:-:S05]  /*3610*/  IMAD.IADD R30, R28, 0x1, R30 ;  /* 0x000000011c1e7824 */ /* 0x000fca00078e021e */
[----:B------:R-:W-:Y:S01]  /*3620*/  ISETP.GE.AND P0, PT, R30, UR4, PT ;  /* 0x000000041e007c0c */ /* 0x000fe2000bf06270 */
[----:B-1----:R-:W-:-:S05]  /*3630*/  FFMA.FTZ R7, -R16, R9, R5 ;  /* 0x0000000910077223 */ /* 0x002fca0000010105 */
[----:B------:R3:W-:Y:S07]  /*3640*/  STG.E desc[UR10][R10.64], R7 ;  /* 0x000000070a007986 */ /* 0x0007ee000c10190a */
[----:B------:R-:W-:Y:S05]  /*3650*/  @!P0 BRA `(.L_x_6527) ;  /* 0xfffffffc00d08947 */ /* 0x000fea000383ffff */
[----:B------:R-:W-:Y:S05]  /*3660*/  EXIT ;  /* 0x000000000000794d */ /* 0x000fea0003800000 */
.L_x_6507:
[----:B------:R-:W-:Y:S05]  /*3670*/  @P0 BRA `(.L_x_6528) ;  /* 0x0000000c00d40947 */ /* 0x000fea0003800000 */
[----:B------:R-:W-:-:S04]  /*3680*/  ISETP.NE.U32.AND P0, PT, R4, RZ, PT ;  /* 0x000000ff0400720c */ /* 0x000fc80003f05070 */
[----:B------:R-:W-:-:S13]  /*3690*/  ISETP.NE.AND.EX P0, PT, RZ, RZ, PT, P0 ;  /* 0x000000ffff00720c */ /* 0x000fda0003f05300 */
[----:B------:R-:W-:Y:S05]  /*36a0*/  @!P0 BRA `(.L_x_6529) ;  /* 0x00000000008c8947 */ /* 0x000fea0003800000 */
[----:B------:R-:W-:Y:S01]  /*36b0*/  ISETP.GT.U32.AND P0, PT, R5, R30, PT ;  /* 0x0000001e0500720c */ /* 0x000fe20003f04070 */
[----:B------:R-:W3:Y:S03]  /*36c0*/  LDC.64 R20, c[0x0][0x228] ;  /* 0x00008a00ff147b82 */ /* 0x000ee60000000a00 */
[----:B------:R-:W-:-:S13]  /*36d0*/  ISETP.GT.U32.AND.EX P0, PT, RZ, RZ, PT, P0 ;  /* 0x000000ffff00720c */ /* 0x000fda0003f04100 */
[----:B------:R-:W-:-:S05]  /*36e0*/  @!P0 IADD3 R0, P1, R30, -R5, RZ ;  /* 0x800000051e008210 */ /* 0x000fca0007f3e0ff */
[----:B------:R-:W-:Y:S02]  /*36f0*/  @!P0 IMAD.X R7, RZ, RZ, -0x1, P1 ;  /* 0xffffffffff078424 */ /* 0x000fe400008e06ff */
[----:B------:R-:W-:-:S03]  /*3700*/  @!P0 IMAD.SHL.U32 R9, R0, 0x4, RZ ;  /* 0x0000000400098824 */ /* 0x000fc600078e00ff */
[----:B------:R-:W-:Y:S02]  /*3710*/  @!P0 SHF.L.U64.HI R0, R0, 0x2, R7 ;  /* 0x0000000200008819 */ /* 0x000fe40000010207 */
[C---:B------:R-:W-:Y:S02]  /*3720*/  @!P0 IADD3 R12, P1, R9.reuse, R26, RZ ;  /* 0x0000001a090c8210 */ /* 0x040fe40007f3e0ff */
[----:B------:R-:W-:-:S03]  /*3730*/  @!P0 IADD3 R10, P2, R9, R18, RZ ;  /* 0x00000012090a8210 */ /* 0x000fc60007f5e0ff */
[C---:B0-----:R-:W-:Y:S01]  /*3740*/  @!P0 IMAD.X R13, R0.reuse, 0x1, R25, P1 ;  /* 0x00000001000d8824 */ /* 0x041fe200008e0619 */
[----:B------:R-:W-:-:S05]  /*3750*/  @!P0 IADD3.X R11, R0, R19, RZ, P2, !PT ;  /* 0x00000013000b8210 */ /* 0x000fca00017fe4ff */
[----:B------:R-:W1:Y:S04]  /*3760*/  @!P0 LDG.E R13, desc[UR10][R12.64] ;  /* 0x0000000a0c0d8981 */ /* 0x000e68000c1e1900 */
[----:B------:R-:W1:Y:S01]  /*3770*/  @!P0 LDG.E R11, desc[UR10][R10.64] ;  /* 0x0000000a0a0b8981 */ /* 0x000e62000c1e1900 */
[----:B------:R-:W-:Y:S02]  /*3780*/  @!P0 IADD3 R8, P1, R9, R6, RZ ;  /* 0x0000000609088210 */ /* 0x000fe40007f3e0ff */
[----:B---3--:R-:W-:-:S03]  /*3790*/  IADD3 R15, P2, R5, R20, RZ ;  /* 0x00000014050f7210 */ /* 0x008fc60007f5e0ff */
[----:B------:R-:W-:Y:S01]  /*37a0*/  @!P0 IMAD.X R9, R0, 0x1, R3, P1 ;  /* 0x0000000100098824 */ /* 0x000fe200008e0603 */
[----:B------:R-:W-:Y:S01]  /*37b0*/  ISETP.LT.U32.AND P1, PT, R15, R28, PT ;  /* 0x0000001c0f00720c */ /* 0x000fe20003f21070 */
[----:B------:R-:W-:Y:S01]  /*37c0*/  IMAD.X R17, RZ, RZ, R21, P2 ;  /* 0x000000ffff117224 */ /* 0x000fe200010e0615 */
[----:B------:R-:W-:-:S05]  /*37d0*/  IADD3 R0, P2, R28, -R5, RZ ;  /* 0x800000051c007210 */ /* 0x000fca0007f5e0ff */
[----:B------:R-:W-:-:S05]  /*37e0*/  IMAD.SHL.U32 R5, R0, 0x4, RZ ;  /* 0x0000000400057824 */ /* 0x000fca00078e00ff */
[C---:B------:R-:W-:Y:S02]  /*37f0*/  IADD3 R18, P3, R5.reuse, R18, RZ ;  /* 0x0000001205127210 */ /* 0x040fe40007f7e0ff */
[C---:B------:R-:W-:Y:S01]  /*3800*/  IADD3 R26, P4, R5.reuse, R26, RZ ;  /* 0x0000001a051a7210 */ /* 0x040fe20007f9e0ff */
[----:B-1----:R-:W-:Y:S01]  /*3810*/  @!P0 FFMA.FTZ R7, -R16, R11, R13 ;  /* 0x0000000b10078223 */ /* 0x002fe2000001010d */
[----:B------:R-:W-:Y:S01]  /*3820*/  IMAD.X R13, RZ, RZ, -0x1, P2 ;  /* 0xffffffffff0d7424 */ /* 0x000fe200010e06ff */
[----:B------:R-:W-:-:S03]  /*3830*/  IADD3 R6, P2, R5, R6, RZ ;  /* 0x0000000605067210 */ /* 0x000fc60007f5e0ff */
[----:B------:R0:W-:Y:S01]  /*3840*/  @!P0 STG.E desc[UR10][R8.64], R7 ;  /* 0x0000000708008986 */ /* 0x0001e2000c10190a */
[----:B------:R-:W-:Y:S02]  /*3850*/  ISETP.LT.AND.EX P0, PT, R17, RZ, PT, P1 ;  /* 0x000000ff1100720c */ /* 0x000fe40003f01310 */
[----:B------:R-:W-:Y:S02]  /*3860*/  SHF.L.U64.HI R0, R0, 0x2, R13 ;  /* 0x0000000200007819 */ /* 0x000fe4000001020d */
[----:B------:R-:W-:Y:S02]  /*3870*/  SEL R24, R15, R28, P0 ;  /* 0x0000001c0f187207 */ /* 0x000fe40000000000 */
[----:B------:R-:W-:Y:S01]  /*3880*/  SEL R2, R17, RZ, P0 ;  /* 0x000000ff11027207 */ /* 0x000fe20000000000 */
[----:B------:R-:W-:Y:S01]  /*3890*/  IMAD.X R19, R0, 0x1, R19, P3 ;  /* 0x0000000100137824 */ /* 0x000fe200018e0613 */
[----:B------:R-:W-:Y:S01]  /*38a0*/  IADD3 R24, P1, -R24, R15, RZ ;  /* 0x0000000f18187210 */ /* 0x000fe20007f3e1ff */
[C---:B------:R-:W-:Y:S01]  /*38b0*/  IMAD.X R25, R0.reuse, 0x1, R25, P4 ;  /* 0x0000000100197824 */ /* 0x040fe200020e0619 */
[----:B------:R-:W-:-:S03]  /*38c0*/  IADD3.X R3, R0, R3, RZ, P2, !PT ;  /* 0x0000000300037210 */ /* 0x000fc600017fe4ff */
[----:B0-----:R-:W-:-:S08]  /*38d0*/  IMAD.X R7, R17, 0x1, ~R2, P1 ;  /* 0x0000000111077824 */ /* 0x001fd000008e0e02 */
.L_x_6529:
[----:B------:R-:W-:Y:S01]  /*38e0*/  ISETP.NE.U32.AND P0, PT, R7, RZ, PT ;  /* 0x000000ff0700720c */ /* 0x000fe20003f05070 */
[----:B------:R-:W-:-:S12]  /*38f0*/  IMAD.SHL.U32 R12, R28, 0x4, RZ ;  /* 0x000000041c0c7824 */ /* 0x000fd800078e00ff */
[----:B------:R-:W-:Y:S05]  /*3900*/  @!P0 BRA `(.L_x_6530) ;  /* 0x00000000001c8947 */ /* 0x000fea0003800000 */
[----:B--2---:R-:W-:Y:S01]  /*3910*/  MOV R23, R24 ;  /* 0x0000001800177202 */ /* 0x004fe20000000f00 */
[----:B------:R-:W-:Y:S01]  /*3920*/  IMAD.MOV.U32 R22, RZ, RZ, R7 ;  /* 0x000000ffff167224 */ /* 0x000fe200078e0007 */
[----:B------:R-:W-:-:S07]  /*3930*/  MOV R14, 0x3950 ;  /* 0x00003950000e7802 */ /* 0x000fce0000000f00 */
[----:B01----:R-:W-:Y:S05]  /*3940*/  CALL.REL.NOINC `($__internal_31_$__cuda_sm20_rem_s64) ;  /* 0x0000001400887944 */ /* 0x003fea0003c00000 */
[----:B------:R-:W-:Y:S02]  /*3950*/  IMAD.MOV.U32 R4, RZ, RZ, R8 ;  /* 0x000000ffff047224 */ /* 0x000fe400078e0008 */
[----:B------:R-:W-:Y:S01]  /*3960*/  IMAD.MOV.U32 R5, RZ, RZ, R9 ;  /* 0x000000ffff057224 */ /* 0x000fe200078e0009 */
[----:B------:R-:W-:Y:S06]  /*3970*/  BRA `(.L_x_6531) ;  /* 0x0000000000487947 */ /* 0x000fec0003800000 */
.L_x_6530:
[----:B------:R-:W3:Y:S01]  /*3980*/  I2F.U32.RP R2, R12 ;  /* 0x0000000c00027306 */ /* 0x000ee20000209000 */
[----:B------:R-:W-:Y:S01]  /*3990*/  IADD3 R9, RZ, -R12, RZ ;  /* 0x8000000cff097210 */ /* 0x000fe20007ffe0ff */
[----:B------:R-:W-:Y:S01]  /*39a0*/  IMAD.MOV.U32 R4, RZ, RZ, RZ ;  /* 0x000000ffff047224 */ /* 0x000fe200078e00ff */
[----:B------:R-:W-:-:S05]  /*39b0*/  ISETP.NE.U32.AND P1, PT, R12, RZ, PT ;  /* 0x000000ff0c00720c */ /* 0x000fca0003f25070 */
[----:B---3--:R-:W3:Y:S02]  /*39c0*/  MUFU.RCP R2, R2 ;  /* 0x0000000200027308 */ /* 0x008ee40000001000 */
[----:B---3--:R-:W-:-:S06]  /*39d0*/  VIADD R8, R2, 0xffffffe ;  /* 0x0ffffffe02087836 */ /* 0x008fcc0000000000 */
[----:B------:R-:W3:Y:S02]  /*39e0*/  F2I.FTZ.U32.TRUNC.NTZ R5, R8 ;  /* 0x0000000800057305 */ /* 0x000ee4000021f000 */
[----:B---3--:R-:W-:-:S04]  /*39f0*/  IMAD R9, R9, R5, RZ ;  /* 0x0000000509097224 */ /* 0x008fc800078e02ff */
[----:B------:R-:W-:-:S06]  /*3a00*/  IMAD.HI.U32 R9, R5, R9, R4 ;  /* 0x0000000905097227 */ /* 0x000fcc00078e0004 */
[----:B------:R-:W-:-:S04]  /*3a10*/  IMAD.HI.U32 R0, R9, R24, RZ ;  /* 0x0000001809007227 */ /* 0x000fc800078e00ff */
[----:B------:R-:W-:-:S04]  /*3a20*/  IMAD.MOV R5, RZ, RZ, -R0 ;  /* 0x000000ffff057224 */ /* 0x000fc800078e0a00 */
[----:B------:R-:W-:Y:S01]  /*3a30*/  IMAD R4, R12, R5, R24 ;  /* 0x000000050c047224 */ /* 0x000fe200078e0218 */
[----:B------:R-:W-:-:S04]  /*3a40*/  HFMA2.MMA R5, -RZ, RZ, 0, 0 ;  /* 0x00000000ff057435 */ /* 0x000fc800000001ff */
[----:B------:R-:W-:-:S13]  /*3a50*/  ISETP.GE.U32.AND P0, PT, R4, R12, PT ;  /* 0x0000000c0400720c */ /* 0x000fda0003f06070 */
[----:B------:R-:W-:-:S05]  /*3a60*/  @P0 IMAD.IADD R4, R4, 0x1, -R12 ;  /* 0x0000000104040824 */ /* 0x000fca00078e0a0c */
[----:B------:R-:W-:-:S13]  /*3a70*/  ISETP.GE.U32.AND P0, PT, R4, R12, PT ;  /* 0x0000000c0400720c */ /* 0x000fda0003f06070 */
[----:B------:R-:W-:Y:S01]  /*3a80*/  @P0 IMAD.IADD R4, R4, 0x1, -R12 ;  /* 0x0000000104040824 */ /* 0x000fe200078e0a0c */
[----:B------:R-:W-:-:S07]  /*3a90*/  @!P1 LOP3.LUT R4, RZ, R12, RZ, 0x33, !PT ;  /* 0x0000000cff049212 */ /* 0x000fce00078e33ff */
.L_x_6531:
[----:B------:R-:W-:Y:S01]  /*3aa0*/  IADD3 R17, P0, R24, -R4, RZ ;  /* 0x8000000418117210 */ /* 0x000fe20007f1e0ff */
[C---:B------:R-:W-:Y:S01]  /*3ab0*/  IMAD.SHL.U32 R0, R30.reuse, 0x4, RZ ;  /* 0x000000041e007824 */ /* 0x040fe200078e00ff */
[----:B------:R-:W-:Y:S01]  /*3ac0*/  SHF.L.U64.HI R9, R30, 0x2, RZ ;  /* 0x000000021e097819 */ /* 0x000fe200000102ff */
[----:B------:R-:W-:Y:S01]  /*3ad0*/  BSSY B0, `(.L_x_6532) ;  /* 0x0000021000007945 */ /* 0x000fe20003800000 */
[----:B0-----:R-:W-:Y:S01]  /*3ae0*/  IADD3 R27, P2, R17, R30, RZ ;  /* 0x0000001e111b7210 */ /* 0x001fe20007f5e0ff */
[----:B------:R-:W-:Y:S01]  /*3af0*/  IMAD.X R2, R7, 0x1, ~R5, P0 ;  /* 0x0000000107027824 */ /* 0x000fe200000e0e05 */
[----:B------:R-:W-:Y:S02]  /*3b00*/  ISETP.GE.U32.AND P1, PT, R0, R17, PT ;  /* 0x000000110000720c */ /* 0x000fe40003f26070 */
[----:B------:R-:W-:Y:S01]  /*3b10*/  ISETP.GE.U32.AND P0, PT, R27, R24, PT ;  /* 0x000000181b00720c */ /* 0x000fe20003f06070 */
[----:B------:R-:W-:Y:S01]  /*3b20*/  IMAD.X R0, RZ, RZ, R2, P2 ;  /* 0x000000ffff007224 */ /* 0x000fe200010e0602 */
[----:B------:R-:W-:-:S04]  /*3b30*/  ISETP.GE.AND.EX P1, PT, R9, R2, PT, P1 ;  /* 0x000000020900720c */ /* 0x000fc80003f26310 */
[----:B------:R-:W-:-:S09]  /*3b40*/  ISETP.GE.AND.EX P0, PT, R0, R7, PT, P0 ;  /* 0x000000070000720c */ /* 0x000fd20003f06300 */
[----:B------:R-:W-:Y:S05]  /*3b50*/  @P1 BRA `(.L_x_6533) ;  /* 0x0000000000601947 */ /* 0x000fea0003800000 */
[----:B------:R-:W-:Y:S01]  /*3b60*/  IMAD.MOV.U32 R32, RZ, RZ, R30 ;  /* 0x000000ffff207224 */ /* 0x000fe200078e001e */
[----:B------:R-:W-:-:S07]  /*3b70*/  MOV R29, RZ ;  /* 0x000000ff001d7202 */ /* 0x000fce0000000f00 */
.L_x_6534:
[C---:B------:R-:W-:Y:S01]  /*3b80*/  IMAD.SHL.U32 R21, R32.reuse, 0x10, RZ ;  /* 0x0000001020157824 */ /* 0x040fe200078e00ff */
[----:B------:R-:W-:-:S04]  /*3b90*/  SHF.L.U64.HI R34, R32, 0x4, R29 ;  /* 0x0000000420227819 */ /* 0x000fc8000001021d */
[-C--:B------:R-:W-:Y:S02]  /*3ba0*/  IADD3 R12, P2, R26, R21.reuse, RZ ;  /* 0x000000151a0c7210 */ /* 0x080fe40007f5e0ff */
[----:B------:R-:W-:-:S03]  /*3bb0*/  IADD3 R22, P1, R18, R21, RZ ;  /* 0x0000001512167210 */ /* 0x000fc60007f3e0ff */
[--C-:B------:R-:W-:Y:S02]  /*3bc0*/  IMAD.X R13, R25, 0x1, R34.reuse, P2 ;  /* 0x00000001190d7824 */ /* 0x100fe400010e0622 */
[----:B--2---:R-:W-:-:S04]  /*3bd0*/  IMAD.X R23, R19, 0x1, R34, P1 ;  /* 0x0000000113177824 */ /* 0x004fc800008e0622 */
[----:B------:R-:W1:Y:S04]  /*3be0*/  LDG.E.128 R12, desc[UR10][R12.64] ;  /* 0x0000000a0c0c7981 */ /* 0x000e68000c1e1d00 */
[----:B------:R-:W1:Y:S01]  /*3bf0*/  LDG.E.128 R8, desc[UR10][R22.64] ;  /* 0x0000000a16087981 */ /* 0x000e62000c1e1d00 */
[----:B------:R-:W-:-:S05]  /*3c00*/  IADD3 R20, P1, R6, R21, RZ ;  /* 0x0000001506147210 */ /* 0x000fca0007f3e0ff */
[----:B------:R-:W-:Y:S01]  /*3c10*/  IMAD.X R21, R3, 0x1, R34, P1 ;  /* 0x0000000103157824 */ /* 0x000fe200008e0622 */
[----:B------:R-:W-:-:S05]  /*3c20*/  IADD3 R32, P1, R28, R32, RZ ;  /* 0x000000201c207210 */ /* 0x000fca0007f3e0ff */
[----:B------:R-:W-:Y:S02]  /*3c30*/  IMAD.X R29, RZ, RZ, R29, P1 ;  /* 0x000000ffff1d7224 */ /* 0x000fe400008e061d */
[C---:B-1----:R-:W-:Y:S01]  /*3c40*/  FFMA.FTZ R11, -R16.reuse, R11, R15 ;  /* 0x0000000b100b7223 */ /* 0x042fe2000001010f */
[C---:B------:R-:W-:Y:S01]  /*3c50*/  FFMA.FTZ R10, -R16.reuse, R10, R14 ;  /* 0x0000000a100a7223 */ /* 0x040fe2000001010e */
[C---:B------:R-:W-:Y:S01]  /*3c60*/  FFMA.FTZ R9, -R16.reuse, R9, R13 ;  /* 0x0000000910097223 */ /* 0x040fe2000001010d */
[----:B------:R-:W-:Y:S01]  /*3c70*/  FFMA.FTZ R8, -R16, R8, R12 ;  /* 0x0000000810087223 */ /* 0x000fe2000001010c */
[C---:B------:R-:W-:Y:S02]  /*3c80*/  SHF.L.U32 R14, R32.reuse, 0x2, RZ ;  /* 0x00000002200e7819 */ /* 0x040fe400000006ff */
[----:B------:R-:W-:Y:S02]  /*3c90*/  SHF.L.U64.HI R13, R32, 0x2, R29 ;  /* 0x00000002200d7819 */ /* 0x000fe4000001021d */
[----:B------:R0:W-:Y:S01]  /*3ca0*/  STG.E.128 desc[UR10][R20.64], R8 ;  /* 0x0000000814007986 */ /* 0x0001e2000c101d0a */
[----:B------:R-:W-:-:S04]  /*3cb0*/  ISETP.GE.U32.AND P1, PT, R14, R17, PT ;  /* 0x000000110e00720c */ /* 0x000fc80003f26070 */
[----:B------:R-:W-:-:S13]  /*3cc0*/  ISETP.GE.AND.EX P1, PT, R13, R2, PT, P1 ;  /* 0x000000020d00720c */ /* 0x000fda0003f26310 */
[----:B0-----:R-:W-:Y:S05]  /*3cd0*/  @!P1 BRA `(.L_x_6534) ;  /* 0xfffffffc00a89947 */ /* 0x001fea000383ffff */
.L_x_6533:
[----:B------:R-:W-:Y:S05]  /*3ce0*/  BSYNC B0 ;  /* 0x0000000000007941 */ /* 0x000fea0003800000 */
.L_x_6532:
[----:B------:R-:W-:Y:S05]  /*3cf0*/  @P0 EXIT ;  /* 0x000000000000094d */ /* 0x000fea0003800000 */
[----:B------:R-:W-:Y:S01]  /*3d00*/  LOP3.LUT R9, RZ, R30, RZ, 0x33, !PT ;  /* 0x0000001eff097212 */ /* 0x000fe200078e33ff */
[----:B------:R-:W-:Y:S01]  /*3d10*/  BSSY B0, `(.L_x_6535) ;  /* 0x000001e000007945 */ /* 0x000fe20003800000 */
[----:B------:R-:W-:Y:S02]  /*3d20*/  IMAD.MOV.U32 R13, RZ, RZ, R27 ;  /* 0x000000ffff0d7224 */ /* 0x000fe400078e001b */
[----:B------:R-:W-:-:S04]  /*3d30*/  IADD3 R17, P0, R4, R9, RZ ;  /* 0x0000000904117210 */ /* 0x000fc80007f1e0ff */
[----:B------:R-:W-:-:S04]  /*3d40*/  IADD3.X R12, R5, -0x1, RZ, P0, !PT ;  /* 0xffffffff050c7810 */ /* 0x000fc800007fe4ff */
[----:B------:R-:W-:-:S13]  /*3d50*/  ISETP.NE.U32.AND P0, PT, R12, RZ, PT ;  /* 0x000000ff0c00720c */ /* 0x000fda0003f05070 */
[----:B------:R-:W-:Y:S05]  /*3d60*/  @!P0 BRA `(.L_x_6536) ;  /* 0x0000000000148947 */ /* 0x000fea0003800000 */
[----:B------:R-:W-:Y:S01]  /*3d70*/  IMAD.MOV.U32 R10, RZ, RZ, R28 ;  /* 0x000000ffff0a7224 */ /* 0x000fe200078e001c */
[----:B------:R-:W-:-:S07]  /*3d80*/  MOV R8, 0x3da0 ;  /* 0x00003da000087802 */ /* 0x000fce0000000f00 */
[----:B-12---:R-:W-:Y:S05]  /*3d90*/  CALL.REL.NOINC `($__internal_30_$__cuda_sm20_div_u64) ;  /* 0x0000000c00607944 */ /* 0x006fea0003c00000 */
[----:B------:R-:W-:Y:S01]  /*3da0*/  IMAD.MOV.U32 R10, RZ, RZ, R12 ;  /* 0x000000ffff0a7224 */ /* 0x000fe200078e000c */
[----:B------:R-:W-:Y:S06]  /*3db0*/  BRA `(.L_x_6537) ;  /* 0x00000000004c7947 */ /* 0x000fec0003800000 */
.L_x_6536:
[----:B------:R-:W0:Y:S01]  /*3dc0*/  I2F.U32.RP R2, R28 ;  /* 0x0000001c00027306 */ /* 0x000e220000209000 */
[----:B------:R-:W-:-:S07]  /*3dd0*/  ISETP.NE.U32.AND P2, PT, R28, RZ, PT ;  /* 0x000000ff1c00720c */ /* 0x000fce0003f45070 */
[----:B0-----:R-:W0:Y:S02]  /*3de0*/  MUFU.RCP R2, R2 ;  /* 0x0000000200027308 */ /* 0x001e240000001000 */
[----:B0-----:R-:W-:-:S06]  /*3df0*/  IADD3 R8, R2, 0xffffffe, RZ ;  /* 0x0ffffffe02087810 */ /* 0x001fcc0007ffe0ff */
[----:B------:R0:W3:Y:S02]  /*3e00*/  F2I.FTZ.U32.TRUNC.NTZ R9, R8 ;  /* 0x0000000800097305 */ /* 0x0000e4000021f000 */
[----:B0-----:R-:W-:Y:S02]  /*3e10*/  IMAD.MOV.U32 R8, RZ, RZ, RZ ;  /* 0x000000ffff087224 */ /* 0x001fe400078e00ff */
[----:B---3--:R-:W-:-:S04]  /*3e20*/  IMAD.MOV R11, RZ, RZ, -R9 ;  /* 0x000000ffff0b7224 */ /* 0x008fc800078e0a09 */
[----:B------:R-:W-:-:S04]  /*3e30*/  IMAD R11, R11, R28, RZ ;  /* 0x0000001c0b0b7224 */ /* 0x000fc800078e02ff */
[----:B------:R-:W-:-:S04]  /*3e40*/  IMAD.HI.U32 R10, R9, R11, R8 ;  /* 0x0000000b090a7227 */ /* 0x000fc800078e0008 */
[----:B------:R-:W-:Y:S02]  /*3e50*/  IMAD.MOV.U32 R11, RZ, RZ, RZ ;  /* 0x000000ffff0b7224 */ /* 0x000fe400078e00ff */
        /* <DEDUP_REMOVED lines=9> */
.L_x_6537:
[----:B------:R-:W-:Y:S05]  /*3ef0*/  BSYNC B0 ;  /* 0x0000000000007941 */ /* 0x000fea0003800000 */
.L_x_6535:
        /* <DEDUP_REMOVED lines=8> */
[----:B------:R-:W-:Y:S01]  /*3f80*/  IADD3 R4, P1, P2, -R4, R24, R30 ;  /* 0x0000001804047210 */ /* 0x000fe20007a3e11e */
[----:B------:R-:W-:Y:S01]  /*3f90*/  HFMA2.MMA R14, -RZ, RZ, 0, 0 ;  /* 0x00000000ff0e7435 */ /* 0x000fe200000001ff */
[----:B--2---:R-:W-:Y:S01]  /*3fa0*/  IMAD.SHL.U32 R23, R28, 0x4, RZ ;  /* 0x000000041c177824 */ /* 0x004fe200078e00ff */
[----:B------:R-:W-:Y:S02]  /*3fb0*/  SHF.R.U32.HI R20, RZ, 0x1e, R28 ;  /* 0x0000001eff147819 */ /* 0x000fe4000001161c */
[----:B------:R-:W-:Y:S01]  /*3fc0*/  IADD3.X R9, ~R5, R7, RZ, P1, P2 ;  /* 0x0000000705097210 */ /* 0x000fe20000fe45ff */
[----:B------:R-:W-:-:S03]  /*3fd0*/  IMAD.SHL.U32 R5, R4, 0x4, RZ ;  /* 0x0000000404057824 */ /* 0x000fc600078e00ff */
[----:B------:R-:W-:Y:S02]  /*3fe0*/  SHF.L.U64.HI R4, R4, 0x2, R9 ;  /* 0x0000000204047819 */ /* 0x000fe40000010209 */
[-C--:B------:R-:W-:Y:S02]  /*3ff0*/  IADD3 R10, P1, R6, R5.reuse, RZ ;  /* 0x00000005060a7210 */ /* 0x080fe40007f3e0ff */
[-C--:B------:R-:W-:Y:S02]  /*4000*/  IADD3 R8, P2, R18, R5.reuse, RZ ;  /* 0x0000000512087210 */ /* 0x080fe40007f5e0ff */
[----:B------:R-:W-:Y:S01]  /*4010*/  IADD3 R2, P3, R26, R5, RZ ;  /* 0x000000051a027210 */ /* 0x000fe20007f7e0ff */
[--C-:B------:R-:W-:Y:S02]  /*4020*/  IMAD.X R21, R3, 0x1, R4.reuse, P1 ;  /* 0x0000000103157824 */ /* 0x100fe400008e0604 */
[--C-:B------:R-:W-:Y:S02]  /*4030*/  IMAD.X R17, R19, 0x1, R4.reuse, P2 ;  /* 0x0000000113117824 */ /* 0x100fe400010e0604 */
[----:B------:R-:W-:-:S08]  /*4040*/  IMAD.X R15, R25, 0x1, R4, P3 ;  /* 0x00000001190f7824 */ /* 0x000fd000018e0604 */
.L_x_6540:
[----:B------:R-:W-:Y:S01]  /*4050*/  MOV R9, R17 ;  /* 0x0000001100097202 */ /* 0x000fe20000000f00 */
[----:B0-----:R-:W-:Y:S02]  /*4060*/  IMAD.MOV.U32 R5, RZ, RZ, R15 ;  /* 0x000000ffff057224 */ /* 0x001fe400078e000f */
[----:B------:R-:W-:-:S03]  /*4070*/  IMAD.MOV.U32 R4, RZ, RZ, R2 ;  /* 0x000000ffff047224 */ /* 0x000fc600078e0002 */
[----:B------:R0:W1:Y:S04]  /*4080*/  LDG.E R9, desc[UR10][R8.64] ;  /* 0x0000000a08097981 */ /* 0x000068000c1e1900 */
[----:B------:R2:W1:Y:S01]  /*4090*/  LDG.E R5, desc[UR10][R4.64] ;  /* 0x0000000a04057981 */ /* 0x000462000c1e1900 */
[----:B------:R-:W-:Y:S02]  /*40a0*/  IADD3 R12, P1, R12, -0x1, RZ ;  /* 0xffffffff0c0c7810 */ /* 0x000fe40007f3e0ff */
[C---:B------:R-:W-:Y:S02]  /*40b0*/  IADD3 R2, P5, R23.reuse, R2, RZ ;  /* 0x0000000217027210 */ /* 0x040fe40007fbe0ff */
[----:B------:R-:W-:Y:S02]  /*40c0*/  IADD3.X R14, R14, -0x1, RZ, P1, !PT ;  /* 0xffffffff0e0e7810 */ /* 0x000fe40000ffe4ff */
[----:B------:R-:W-:Y:S01]  /*40d0*/  ISETP.NE.U32.AND P1, PT, R12, RZ, PT ;  /* 0x000000ff0c00720c */ /* 0x000fe20003f25070 */
[----:B------:R-:W-:Y:S01]  /*40e0*/  IMAD.X R15, R20, 0x1, R15, P5 ;  /* 0x00000001140f7824 */ /* 0x000fe200028e060f */
[----:B0-----:R-:W-:Y:S01]  /*40f0*/  IADD3 R8, P4, R23, R8, RZ ;  /* 0x0000000817087210 */ /* 0x001fe20007f9e0ff */
[----:B--2---:R-:W-:Y:S01]  /*4100*/  IMAD.MOV.U32 R4, RZ, RZ, R10 ;  /* 0x000000ffff047224 */ /* 0x004fe200078e000a */
[----:B------:R-:W-:-:S02]  /*4110*/  ISETP.NE.AND.EX P1, PT, R14, RZ, PT, P1 ;  /* 0x000000ff0e00720c */ /* 0x000fc40003f25310 */
[----:B------:R-:W-:Y:S01]  /*4120*/  IADD3 R10, P3, R23, R10, RZ ;  /* 0x0000000a170a7210 */ /* 0x000fe20007f7e0ff */
[----:B------:R-:W-:Y:S01]  /*4130*/  IMAD.X R17, R20, 0x1, R17, P4 ;  /* 0x0000000114117824 */ /* 0x000fe200020e0611 */
[----:B------:R-:W-:-:S04]  /*4140*/  IADD3 R13, P2, R28, R13, RZ ;  /* 0x0000000d1c0d7210 */ /* 0x000fc80007f5e0ff */
[----:B------:R-:W-:Y:S01]  /*4150*/  IADD3.X R0, RZ, R0, RZ, P2, !PT ;  /* 0x00000000ff007210 */ /* 0x000fe200017fe4ff */
[----:B-1----:R-:W-:Y:S01]  /*4160*/  FFMA.FTZ R11, -R16, R9, R5 ;  /* 0x00000009100b7223 */ /* 0x002fe20000010105 */
[--C-:B------:R-:W-:Y:S02]  /*4170*/  IMAD.MOV.U32 R5, RZ, RZ, R21.reuse ;  /* 0x000000ffff057224 */ /* 0x100fe400078e0015 */
[----:B------:R-:W-:-:S03]  /*4180*/  IMAD.X R21, R20, 0x1, R21, P3 ;  /* 0x0000000114157824 */ /* 0x000fc600018e0615 */
[----:B------:R0:W-:Y:S01]  /*4190*/  STG.E desc[UR10][R4.64], R11 ;  /* 0x0000000b04007986 */ /* 0x0001e2000c10190a */
[----:B------:R-:W-:Y:S05]  /*41a0*/  @P1 BRA `(.L_x_6540) ;  /* 0xfffffffc00a81947 */ /* 0x000fea000383ffff */
.L_x_6539:
[----:B------:R-:W-:Y:S05]  /*41b0*/  BSYNC B0 ;  /* 0x0000000000007941 */ /* 0x000fea0003800000 */
.L_x_6538:
[----:B------:R-:W-:Y:S05]  /*41c0*/  @!P0 EXIT ;  /* 0x000000000000894d */ /* 0x000fea0003800000 */
[C---:B0-----:R-:W-:Y:S01]  /*41d0*/  IMAD.SHL.U32 R5, R13.reuse, 0x4, RZ ;  /* 0x000000040d057824 */ /* 0x041fe200078e00ff */
[----:B------:R-:W-:-:S04]  /*41e0*/  SHF.L.U64.HI R2, R13, 0x2, R0 ;  /* 0x000000020d027819 */ /* 0x000fc80000010200 */
[-C--:B------:R-:W-:Y:S02]  /*41f0*/  IADD3 R10, P1, R18, R5.reuse, RZ ;  /* 0x00000005120a7210 */ /* 0x080fe40007f3e0ff */
[-C--:B------:R-:W-:Y:S02]  /*4200*/  IADD3 R6, P2, R6, R5.reuse, RZ ;  /* 0x0000000506067210 */ /* 0x080fe40007f5e0ff */
[----:B------:R-:W-:Y:S01]  /*4210*/  IADD3 R4, P0, R26, R5, RZ ;  /* 0x000000051a047210 */ /* 0x000fe20007f1e0ff */
[--C-:B------:R-:W-:Y:S02]  /*4220*/  IMAD.X R11, R19, 0x1, R2.reuse, P1 ;  /* 0x00000001130b7824 */ /* 0x100fe400008e0602 */
[----:B------:R-:W-:Y:S01]  /*4230*/  IMAD.X R21, R3, 0x1, R2, P2 ;  /* 0x0000000103157824 */ /* 0x000fe200010e0602 */
[----:B------:R-:W-:Y:S01]  /*4240*/  IADD3.X R5, R25, R2, RZ, P0, !PT ;  /* 0x0000000219057210 */ /* 0x000fe200007fe4ff */
[----:B------:R-:W-:Y:S01]  /*4250*/  IMAD.SHL.U32 R3, R28, 0x4, RZ ;  /* 0x000000041c037824 */ /* 0x000fe200078e00ff */
[----:B------:R-:W-:-:S07]  /*4260*/  SHF.R.U32.HI R2, RZ, 0x1e, R28 ;  /* 0x0000001eff027819 */ /* 0x000fce000001161c */
.L_x_6541:
[----:B0-----:R-:W-:Y:S01]  /*4270*/  MOV R9, R11 ;  /* 0x0000000b00097202 */ /* 0x001fe20000000f00 */
[----:B------:R-:W-:Y:S02]  /*4280*/  IMAD.MOV.U32 R8, RZ, RZ, R10 ;  /* 0x000000ffff087224 */ /* 0x000fe400078e000a */
[----:B------:R-:W-:Y:S02]  /*4290*/  IMAD.MOV.U32 R18, RZ, RZ, R4 ;  /* 0x000000ffff127224 */ /* 0x000fe400078e0004 */
[----:B------:R-:W-:Y:S01]  /*42a0*/  IMAD.MOV.U32 R19, RZ, RZ, R5 ;  /* 0x000000ffff137224 */ /* 0x000fe200078e0005 */
[----:B------:R-:W1:Y:S04]  /*42b0*/  LDG.E R9, desc[UR10][R8.64] ;  /* 0x0000000a08097981 */ /* 0x000e68000c1e1900 */
[----:B------:R0:W1:Y:S01]  /*42c0*/  LDG.E R15, desc[UR10][R18.64] ;  /* 0x0000000a120f7981 */ /* 0x000062000c1e1900 */
[----:B------:R-:W-:-:S02]  /*42d0*/  IADD3 R10, P1, R3, R10, RZ ;  /* 0x0000000a030a7210 */ /* 0x000fc40007f3e0ff */
[----:B------:R-:W-:-:S03]  /*42e0*/  IADD3 R4, P0, R3, R4, RZ ;  /* 0x0000000403047210 */ /* 0x000fc60007f1e0ff */
[C---:B------:R-:W-:Y:S02]  /*42f0*/  IMAD.X R11, R2.reuse, 0x1, R11, P1 ;  /* 0x00000001020b7824 */ /* 0x040fe400008e060b */
[----:B------:R-:W-:Y:S01]  /*4300*/  IMAD.X R5, R2, 0x1, R5, P0 ;  /* 0x0000000102057824 */ /* 0x000fe200000e0605 */
[----:B0-----:R-:W-:Y:S01]  /*4310*/  MOV R18, R6 ;  /* 0x0000000600127202 */ /* 0x001fe20000000f00 */
[----:B------:R-:W-:Y:S02]  /*4320*/  IMAD.MOV.U32 R19, RZ, RZ, R21 ;  /* 0x000000ffff137224 */ /* 0x000fe400078e0015 */
[----:B-1----:R-:W-:-:S05]  /*4330*/  FFMA.FTZ R17, -R16, R9, R15 ;  /* 0x0000000910117223 */ /* 0x002fca000001010f */
[----:B------:R0:W-:Y:S04]  /*4340*/  STG.E desc[UR10][R18.64], R17 ;  /* 0x0000001112007986 */ /* 0x0001e8000c10190a */
[----:B--2---:R-:W2:Y:S04]  /*4350*/  LDG.E R23, desc[UR10][R10.64] ;  /* 0x0000000a0a177981 */ /* 0x004ea8000c1e1900 */
[----:B------:R-:W2:Y:S01]  /*4360*/  LDG.E R25, desc[UR10][R4.64] ;  /* 0x0000000a04197981 */ /* 0x000ea2000c1e1900 */
[C---:B------:R-:W-:Y:S02]  /*4370*/  IADD3 R14, P0, R3.reuse, R6, RZ ;  /* 0x00000006030e7210 */ /* 0x040fe40007f1e0ff */
[----:B------:R-:W-:-:S02]  /*4380*/  IADD3 R8, P2, R3, R10, RZ ;  /* 0x0000000a03087210 */ /* 0x000fc40007f5e0ff */
[----:B------:R-:W-:Y:S01]  /*4390*/  IADD3 R20, P1, R3, R4, RZ ;  /* 0x0000000403147210 */ /* 0x000fe20007f3e0ff */
[C---:B------:R-:W-:Y:S02]  /*43a0*/  IMAD.X R15, R2.reuse, 0x1, R21, P0 ;  /* 0x00000001020f7824 */ /* 0x040fe400000e0615 */
[C---:B------:R-:W-:Y:S02]  /*43b0*/  IMAD.X R9, R2.reuse, 0x1, R11, P2 ;  /* 0x0000000102097824 */ /* 0x040fe400010e060b */
[----:B------:R-:W-:Y:S02]  /*43c0*/  IMAD.X R21, R2, 0x1, R5, P1 ;  /* 0x0000000102157824 */ /* 0x000fe400008e0605 */
[----:B--2---:R-:W-:-:S05]  /*43d0*/  FFMA.FTZ R23, -R16, R23, R25 ;  /* 0x0000001710177223 */ /* 0x004fca0000010119 */
[----:B------:R1:W-:Y:S04]  /*43e0*/  STG.E desc[UR10][R14.64], R23 ;  /* 0x000000170e007986 */ /* 0x0003e8000c10190a */
[----:B0-----:R-:W2:Y:S04]  /*43f0*/  LDG.E R17, desc[UR10][R8.64] ;  /* 0x0000000a08117981 */ /* 0x001ea8000c1e1900 */
[----:B------:R-:W2:Y:S01]  /*4400*/  LDG.E R25, desc[UR10][R20.64] ;  /* 0x0000000a14197981 */ /* 0x000ea2000c1e1900 */
[C---:B------:R-:W-:Y:S02]  /*4410*/  IADD3 R18, P0, R3.reuse, R14, RZ ;  /* 0x0000000e03127210 */ /* 0x040fe40007f1e0ff */
[----:B------:R-:W-:-:S02]  /*4420*/  IADD3 R4, P1, R3, R20, RZ ;  /* 0x0000001403047210 */ /* 0x000fc40007f3e0ff */
[----:B------:R-:W-:Y:S02]  /*4430*/  IADD3 R10, P2, R3, R8, RZ ;  /* 0x00000008030a7210 */ /* 0x000fe40007f5e0ff */
[C---:B------:R-:W-:Y:S01]  /*4440*/  IADD3.X R19, R2.reuse, R15, RZ, P0, !PT ;  /* 0x0000000f02137210 */ /* 0x040fe200007fe4ff */
[C---:B------:R-:W-:Y:S02]  /*4450*/  IMAD.X R5, R2.reuse, 0x1, R21, P1 ;  /* 0x0000000102057824 */ /* 0x040fe400008e0615 */
[----:B------:R-:W-:Y:S02]  /*4460*/  IMAD.X R11, R2, 0x1, R9, P2 ;  /* 0x00000001020b7824 */ /* 0x000fe400010e0609 */
[----:B--2---:R-:W-:-:S05]  /*4470*/  FFMA.FTZ R17, -R16, R17, R25 ;  /* 0x0000001110117223 */ /* 0x004fca0000010119 */
[----:B------:R0:W-:Y:S04]  /*4480*/  STG.E desc[UR10][R18.64], R17 ;  /* 0x0000001112007986 */ /* 0x0001e8000c10190a */
[----:B-1----:R-:W2:Y:S04]  /*4490*/  LDG.E R23, desc[UR10][R4.64] ;  /* 0x0000000a04177981 */ /* 0x002ea8000c1e1900 */
[----:B------:R1:W2:Y:S01]  /*44a0*/  LDG.E R15, desc[UR10][R10.64] ;  /* 0x0000000a0a0f7981 */ /* 0x0002a2000c1e1900 */
[----:B------:R-:W-:-:S04]  /*44b0*/  IADD3 R8, P0, R3, R18, RZ ;  /* 0x0000001203087210 */ /* 0x000fc80007f1e0ff */
[C---:B------:R-:W-:Y:S01]  /*44c0*/  IADD3 R6, P3, R3.reuse, R8, RZ ;  /* 0x0000000803067210 */ /* 0x040fe20007f7e0ff */
[----:B------:R-:W-:Y:S01]  /*44d0*/  IMAD.X R9, R2, 0x1, R19, P0 ;  /* 0x0000000102097824 */ /* 0x000fe200000e0613 */
[--C-:B------:R-:W-:Y:S02]  /*44e0*/  IADD3 R13, P0, P1, R28, R13, R28.reuse ;  /* 0x0000000d1c0d7210 */ /* 0x100fe4000791e01c */
[----:B-1----:R-:W-:Y:S01]  /*44f0*/  IADD3 R10, P2, R3, R10, RZ ;  /* 0x0000000a030a7210 */ /* 0x002fe20007f5e0ff */
[----:B------:R-:W-:Y:S01]  /*4500*/  IMAD.X R21, R2, 0x1, R9, P3 ;  /* 0x0000000102157824 */ /* 0x000fe200018e0609 */
[----:B------:R-:W-:Y:S02]  /*4510*/  IADD3.X R0, RZ, R0, RZ, P0, P1 ;  /* 0x00000000ff007210 */ /* 0x000fe400007e24ff */
[----:B------:R-:W-:Y:S02]  /*4520*/  IADD3 R13, P0, P1, R28, R13, R28 ;  /* 0x0000000d1c0d7210 */ /* 0x000fe4000791e01c */
[----:B------:R-:W-:-:S02]  /*4530*/  IADD3.X R11, R2, R11, RZ, P2, !PT ;  /* 0x0000000b020b7210 */ /* 0x000fc400017fe4ff */
[----:B------:R-:W-:Y:S02]  /*4540*/  IADD3.X R0, RZ, R0, RZ, P0, P1 ;  /* 0x00000000ff007210 */ /* 0x000fe400007e24ff */
[----:B------:R-:W-:Y:S02]  /*4550*/  ISETP.GE.U32.AND P0, PT, R13, R24, PT ;  /* 0x000000180d00720c */ /* 0x000fe40003f06070 */
[----:B------:R-:W-:Y:S02]  /*4560*/  IADD3 R4, P1, R3, R4, RZ ;  /* 0x0000000403047210 */ /* 0x000fe40007f3e0ff */
[----:B------:R-:W-:-:S03]  /*4570*/  ISETP.GE.AND.EX P0, PT, R0, R7, PT, P0 ;  /* 0x000000070000720c */ /* 0x000fc60003f06300 */
[----:B------:R-:W-:Y:S02]  /*4580*/  IMAD.X R5, R2, 0x1, R5, P1 ;  /* 0x0000000102057824 */ /* 0x000fe400008e0605 */
[----:B--2---:R-:W-:-:S05]  /*4590*/  FFMA.FTZ R15, -R16, R15, R23 ;  /* 0x0000000f100f7223 */ /* 0x004fca0000010117 */
[----:B------:R0:W-:Y:S03]  /*45a0*/  STG.E desc[UR10][R8.64], R15 ;  /* 0x0000000f08007986 */ /* 0x0001e6000c10190a */
[----:B------:R-:W-:Y:S05]  /*45b0*/  @!P0 BRA `(.L_x_6541) ;  /* 0xfffffffc002c8947 */ /* 0x000fea000383ffff */
[----:B------:R-:W-:Y:S05]  /*45c0*/  EXIT ;  /* 0x000000000000794d */ /* 0x000fea0003800000 */
.L_x_6528:
[----:B------:R-:W-:Y:S01]  /*45d0*/  IMAD.SHL.U32 R7, R28, 0x4, RZ ;  /* 0x000000041c077824 */ /* 0x000fe200078e00ff */
[----:B------:R-:W-:Y:S01]  /*45e0*/  ISETP.NE.AND P0, PT, R5, RZ, PT ;  /* 0x000000ff0500720c */ /* 0x000fe20003f05270 */
[----:B------:R-:W-:Y:S02]  /*45f0*/  ULDC UR4, c[0x0][0x228] ;  /* 0x00008a0000047ab9 */ /* 0x000fe40000000800 */
[----:B------:R-:W3:Y:S01]  /*4600*/  I2F.U32.RP R2, R7 ;  /* 0x0000000700027306 */ /* 0x000ee20000209000 */
[----:B------:R-:W-:Y:S02]  /*4610*/  IMAD.MOV R11, RZ, RZ, -R7 ;  /* 0x000000ffff0b7224 */ /* 0x000fe400078e0a07 */
[----:B------:R-:W-:-:S05]  /*4620*/  IMAD.U32 R0, RZ, RZ, UR4 ;  /* 0x00000004ff007e24 */ /* 0x000fca000f8e00ff */
[----:B---3--:R-:W3:Y:S02]  /*4630*/  MUFU.RCP R2, R2 ;  /* 0x0000000200027308 */ /* 0x008ee40000001000 */
[----:B---3--:R-:W-:-:S06]  /*4640*/  VIADD R8, R2, 0xffffffe ;  /* 0x0ffffffe02087836 */ /* 0x008fcc0000000000 */
[----:B------:R3:W4:Y:S02]  /*4650*/  F2I.FTZ.U32.TRUNC.NTZ R9, R8 ;  /* 0x0000000800097305 */ /* 0x000724000021f000 */
[----:B---3--:R-:W-:Y:S01]  /*4660*/  HFMA2.MMA R8, -RZ, RZ, 0, 0 ;  /* 0x00000000ff087435 */ /* 0x008fe200000001ff */
[----:B----4-:R-:W-:-:S09]  /*4670*/  IMAD R11, R11, R9, RZ ;  /* 0x000000090b0b7224 */ /* 0x010fd200078e02ff */
[----:B--2---:R-:W-:Y:S01]  /*4680*/  IMAD.HI.U32 R23, R9, R11, R8 ;  /* 0x0000000b09177227 */ /* 0x004fe200078e0008 */
[----:B------:R-:W-:Y:S06]  /*4690*/  @!P0 BRA `(.L_x_6542) ;  /* 0x0000000000708947 */ /* 0x000fec0003800000 */
[----:B------:R-:W-:-:S13]  /*46a0*/  ISETP.GE.U32.AND P0, PT, R30, R5, PT ;  /* 0x000000051e00720c */ /* 0x000fda0003f06070 */
[----:B------:R-:W-:-:S04]  /*46b0*/  @P0 IADD3 R2, P1, R30, -R5, RZ ;  /* 0x800000051e020210 */ /* 0x000fc80007f3e0ff */
[----:B------:R-:W-:Y:S01]  /*46c0*/  @P0 LEA.HI.X.SX32 R11, R30, 0xffffffff, 0x1, P1 ;  /* 0xffffffff1e0b0811 */ /* 0x000fe200008f0eff */
[----:B------:R-:W-:-:S03]  /*46d0*/  @P0 IMAD.SHL.U32 R9, R2, 0x4, RZ ;  /* 0x0000000402090824 */ /* 0x000fc600078e00ff */
[----:B------:R-:W-:Y:S02]  /*46e0*/  @P0 SHF.L.U64.HI R2, R2, 0x2, R11 ;  /* 0x0000000202020819 */ /* 0x000fe4000001020b */
[C---:B------:R-:W-:Y:S02]  /*46f0*/  @P0 IADD3 R12, P1, R9.reuse, R26, RZ ;  /* 0x0000001a090c0210 */ /* 0x040fe40007f3e0ff */
[----:B------:R-:W-:-:S03]  /*4700*/  @P0 IADD3 R10, P2, R9, R18, RZ ;  /* 0x00000012090a0210 */ /* 0x000fc60007f5e0ff */
[C---:B0-----:R-:W-:Y:S02]  /*4710*/  @P0 IMAD.X R13, R2.reuse, 0x1, R25, P1 ;  /* 0x00000001020d0824 */ /* 0x041fe400008e0619 */
[----:B------:R-:W-:-:S04]  /*4720*/  @P0 IMAD.X R11, R2, 0x1, R19, P2 ;  /* 0x00000001020b0824 */ /* 0x000fc800010e0613 */
[----:B------:R-:W1:Y:S04]  /*4730*/  @P0 LDG.E R13, desc[UR10][R12.64] ;  /* 0x0000000a0c0d0981 */ /* 0x000e68000c1e1900 */
[----:B------:R-:W1:Y:S01]  /*4740*/  @P0 LDG.E R11, desc[UR10][R10.64] ;  /* 0x0000000a0a0b0981 */ /* 0x000e62000c1e1900 */
[----:B------:R-:W-:-:S04]  /*4750*/  @P0 IADD3 R8, P1, R9, R6, RZ ;  /* 0x0000000609080210 */ /* 0x000fc80007f3e0ff */
[----:B------:R-:W-:Y:S02]  /*4760*/  @P0 IADD3.X R9, R2, R3, RZ, P1, !PT ;  /* 0x0000000302090210 */ /* 0x000fe40000ffe4ff */
[----:B------:R-:W-:Y:S01]  /*4770*/  IADD3 R2, P1, R28, -R5, RZ ;  /* 0x800000051c027210 */ /* 0x000fe20007f3e0ff */
[----:B------:R-:W-:-:S04]  /*4780*/  IMAD.IADD R5, R0, 0x1, R5 ;  /* 0x0000000100057824 */ /* 0x000fc800078e0205 */
[----:B------:R-:W-:Y:S01]  /*4790*/  IMAD.X R17, RZ, RZ, -0x1, P1 ;  /* 0xffffffffff117424 */ /* 0x000fe200008e06ff */
[----:B------:R-:W-:Y:S01]  /*47a0*/  VIMNMX.U32 R0, R5, R28, PT ;  /* 0x0000001c05007248 */ /* 0x000fe20003fe0000 */
[----:B------:R-:W-:-:S03]  /*47b0*/  IMAD.SHL.U32 R21, R2, 0x4, RZ ;  /* 0x0000000402157824 */ /* 0x000fc600078e00ff */
[----:B------:R-:W-:Y:S01]  /*47c0*/  SHF.L.U64.HI R2, R2, 0x2, R17 ;  /* 0x0000000202027819 */ /* 0x000fe20000010211 */
[----:B------:R-:W-:Y:S01]  /*47d0*/  IMAD.IADD R0, R5, 0x1, -R0 ;  /* 0x0000000105007824 */ /* 0x000fe200078e0a00 */
[C---:B------:R-:W-:Y:S02]  /*47e0*/  IADD3 R26, P2, R21.reuse, R26, RZ ;  /* 0x0000001a151a7210 */ /* 0x040fe40007f5e0ff */
[----:B------:R-:W-:-:S03]  /*47f0*/  IADD3 R18, P1, R21, R18, RZ ;  /* 0x0000001215127210 */ /* 0x000fc60007f3e0ff */
[C---:B------:R-:W-:Y:S01]  /*4800*/  IMAD.X R25, R2.reuse, 0x1, R25, P2 ;  /* 0x0000000102197824 */ /* 0x040fe200010e0619 */
[----:B------:R-:W-:Y:S01]  /*4810*/  IADD3.X R19, R2, R19, RZ, P1, !PT ;  /* 0x0000001302137210 */ /* 0x000fe20000ffe4ff */
[----:B-1----:R-:W-:-:S05]  /*4820*/  @P0 FFMA.FTZ R15, -R16, R11, R13 ;  /* 0x0000000b100f0223 */ /* 0x002fca000001010d */
[----:B------:R2:W-:Y:S01]  /*4830*/  @P0 STG.E desc[UR10][R8.64], R15 ;  /* 0x0000000f08000986 */ /* 0x0005e2000c10190a */
[----:B------:R-:W-:-:S05]  /*4840*/  IADD3 R6, P0, R21, R6, RZ ;  /* 0x0000000615067210 */ /* 0x000fca0007f1e0ff */
[----:B------:R-:W-:-:S08]  /*4850*/  IMAD.X R3, R2, 0x1, R3, P0 ;  /* 0x0000000102037824 */ /* 0x000fd000000e0603 */
.L_x_6542:
[----:B------:R-:W-:Y:S01]  /*4860*/  IMAD.HI.U32 R2, R23, R0, RZ ;  /* 0x0000000017027227 */ /* 0x000fe200078e00ff */
[----:B------:R-:W-:Y:S01]  /*4870*/  ISETP.NE.U32.AND P1, PT, R7, RZ, PT ;  /* 0x000000ff0700720c */ /* 0x000fe20003f25070 */
[----:B------:R-:W-:Y:S02]  /*4880*/  BSSY B0, `(.L_x_6543) ;  /* 0x000001c000007945 */ /* 0x000fe40003800000 */
[----:B------:R-:W-:-:S04]  /*4890*/  IMAD.MOV R2, RZ, RZ, -R2 ;  /* 0x000000ffff027224 */ /* 0x000fc800078e0a02 */
[----:B------:R-:W-:Y:S02]  /*48a0*/  IMAD R12, R7, R2, R0 ;  /* 0x00000002070c7224 */ /* 0x000fe400078e0200 */
[----:B------:R-:W-:-:S03]  /*48b0*/  IMAD.MOV.U32 R2, RZ, RZ, R6 ;  /* 0x000000ffff027224 */ /* 0x000fc600078e0006 */
[----:B------:R-:W-:-:S13]  /*48c0*/  ISETP.GE.U32.AND P0, PT, R12, R7, PT ;  /* 0x000000070c00720c */ /* 0x000fda0003f06070 */
[----:B------:R-:W-:-:S05]  /*48d0*/  @P0 IMAD.IADD R12, R12, 0x1, -R7 ;  /* 0x000000010c0c0824 */ /* 0x000fca00078e0a07 */
[----:B------:R-:W-:-:S13]  /*48e0*/  ISETP.GE.U32.AND P0, PT, R12, R7, PT ;  /* 0x000000070c00720c */ /* 0x000fda0003f06070 */
[-C--:B------:R-:W-:Y:S02]  /*48f0*/  @P0 IADD3 R12, R12, -R7.reuse, RZ ;  /* 0x800000070c0c0210 */ /* 0x080fe40007ffe0ff */
[----:B------:R-:W-:-:S05]  /*4900*/  @!P1 LOP3.LUT R12, RZ, R7, RZ, 0x33, !PT ;  /* 0x00000007ff0c9212 */ /* 0x000fca00078e33ff */
[----:B------:R-:W-:-:S04]  /*4910*/  IMAD.IADD R12, R0, 0x1, -R12 ;  /* 0x00000001000c7824 */ /* 0x000fc800078e0a0c */
[----:B------:R-:W-:Y:S01]  /*4920*/  IMAD.IADD R17, R30, 0x1, R12 ;  /* 0x000000011e117824 */ /* 0x000fe200078e020c */
[----:B------:R-:W-:Y:S01]  /*4930*/  ISETP.GE.AND P0, PT, R27, R12, PT ;  /* 0x0000000c1b00720c */ /* 0x000fe20003f06270 */
[----:B0-----:R-:W-:-:S12]  /*4940*/  IMAD.MOV.U32 R27, RZ, RZ, R25 ;  /* 0x000000ffff1b7224 */ /* 0x001fd800078e0019 */
[----:B------:R-:W-:Y:S05]  /*4950*/  @P0 BRA `(.L_x_6544) ;  /* 0x0000000000380947 */ /* 0x000fea0003800000 */
.L_x_6545:
[----:B--2---:R-:W-:-:S04]  /*4960*/  IMAD.WIDE R8, R30, 0x10, R26 ;  /* 0x000000101e087825 */ /* 0x004fc800078e021a */
[----:B------:R-:W-:Y:S02]  /*4970*/  IMAD.WIDE R14, R30, 0x10, R18 ;  /* 0x000000101e0e7825 */ /* 0x000fe400078e0212 */
[----:B------:R-:W1:Y:S04]  /*4980*/  LDG.E.128 R8, desc[UR10][R8.64] ;  /* 0x0000000a08087981 */ /* 0x000e68000c1e1d00 */
[----:B------:R-:W1:Y:S02]  /*4990*/  LDG.E.128 R4, desc[UR10][R14.64] ;  /* 0x0000000a0e047981 */ /* 0x000e64000c1e1d00 */
[C---:B-1----:R-:W-:Y:S01]  /*49a0*/  FFMA.FTZ R7, -R16.reuse, R7, R11 ;  /* 0x0000000710077223 */ /* 0x042fe2000001010b */
[----:B------:R-:W-:Y:S01]  /*49b0*/  FFMA.FTZ R6, -R16, R6, R10 ;  /* 0x0000000610067223 */ /* 0x000fe2000001010a */
[----:B------:R-:W-:-:S04]  /*49c0*/  IMAD.WIDE R10, R30, 0x10, R2 ;  /* 0x000000101e0a7825 */ /* 0x000fc800078e0202 */
[C---:B------:R-:W-:Y:S01]  /*49d0*/  FFMA.FTZ R5, -R16.reuse, R5, R9 ;  /* 0x0000000510057223 */ /* 0x040fe20000010109 */
[----:B------:R-:W-:Y:S01]  /*49e0*/  FFMA.FTZ R4, -R16, R4, R8 ;  /* 0x0000000410047223 */ /* 0x000fe20000010108 */
[----:B------:R-:W-:-:S04]  /*49f0*/  IADD3 R30, R28, R30, RZ ;  /* 0x0000001e1c1e7210 */ /* 0x000fc80007ffe0ff */
[----:B------:R0:W-:Y:S01]  /*4a00*/  STG.E.128 desc[UR10][R10.64], R4 ;  /* 0x000000040a007986 */ /* 0x0001e2000c101d0a */
[----:B------:R-:W-:-:S05]  /*4a10*/  IMAD.SHL.U32 R13, R30, 0x4, RZ ;  /* 0x000000041e0d7824 */ /* 0x000fca00078e00ff */
[----:B------:R-:W-:-:S13]  /*4a20*/  ISETP.GE.AND P0, PT, R13, R12, PT ;  /* 0x0000000c0d00720c */ /* 0x000fda0003f06270 */
[----:B0-----:R-:W-:Y:S05]  /*4a30*/  @!P0 BRA `(.L_x_6545) ;  /* 0xfffffffc00c88947 */ /* 0x001fea000383ffff */
.L_x_6544:
[----:B------:R-:W-:Y:S05]  /*4a40*/  BSYNC B0 ;  /* 0x0000000000007941 */ /* 0x000fea0003800000 */
.L_x_6543:
[----:B------:R-:W-:-:S13]  /*4a50*/  ISETP.GE.AND P0, PT, R17, R0, PT ;  /* 0x000000001100720c */ /* 0x000fda0003f06270 */
[----:B------:R-:W-:Y:S05]  /*4a60*/  @P0 EXIT ;  /* 0x000000000000094d */ /* 0x000fea0003800000 */
.L_x_6546:
[----:B------:R-:W-:-:S04]  /*4a70*/  IMAD.WIDE R4, R17, 0x4, R26 ;  /* 0x0000000411047825 */ /* 0x000fc800078e021a */
[C---:B------:R-:W-:Y:S02]  /*4a80*/  IMAD.WIDE R6, R17.reuse, 0x4, R18 ;  /* 0x0000000411067825 */ /* 0x040fe400078e0212 */
[----:B------:R-:W1:Y:S04]  /*4a90*/  LDG.E R5, desc[UR10][R4.64] ;  /* 0x0000000a04057981 */ /* 0x000e68000c1e1900 */
[----:B------:R-:W1:Y:S01]  /*4aa0*/  LDG.E R7, desc[UR10][R6.64] ;  /* 0x0000000a06077981 */ /* 0x000e62000c1e1900 */
[----:B0-2---:R-:W-:-:S04]  /*4ab0*/  IMAD.WIDE R8, R17, 0x4, R2 ;  /* 0x0000000411087825 */ /* 0x005fc800078e0202 */
[----:B------:R-:W-:-:S05]  /*4ac0*/  IMAD.IADD R17, R28, 0x1, R17 ;  /* 0x000000011c117824 */ /* 0x000fca00078e0211 */
[----:B------:R-:W-:Y:S01]  /*4ad0*/  ISETP.GE.AND P0, PT, R17, R0, PT ;  /* 0x000000001100720c */ /* 0x000fe20003f06270 */
[----:B-1----:R-:W-:-:S05]  /*4ae0*/  FFMA.FTZ R11, -R16, R7, R5 ;  /* 0x00000007100b7223 */ /* 0x002fca0000010105 */
[----:B------:R0:W-:Y:S07]  /*4af0*/  STG.E desc[UR10][R8.64], R11 ;  /* 0x0000000b08007986 */ /* 0x0001ee000c10190a */
[----:B------:R-:W-:Y:S05]  /*4b00*/  @!P0 BRA `(.L_x_6546) ;  /* 0xfffffffc00d88947 */ /* 0x000fea000383ffff */
[----:B------:R-:W-:Y:S05]  /*4b10*/  EXIT ;  /* 0x000000000000794d */ /* 0x000fea0003800000 */
        .weak           $__internal_30_$__cuda_sm20_div_u64
        .type           $__internal_30_$__cuda_sm20_div_u64,@function
        .size           $__internal_30_$__cuda_sm20_div_u64,($__internal_31_$__cuda_sm20_rem_s64 - $__internal_30_$__cuda_sm20_div_u64)
$__internal_30_$__cuda_sm20_div_u64:
[----:B------:R-:W-:Y:S02]  /*4b20*/  IMAD.U32 R37, RZ, RZ, UR6 ;  /* 0x00000006ff257e24 */ /* 0x000fe4000f8e00ff */
[----:B------:R-:W-:-:S04]  /*4b30*/  IMAD.MOV.U32 R36, RZ, RZ, R10 ;  /* 0x000000ffff247224 */ /* 0x000fc800078e000a */
[----:B------:R-:W0:Y:S08]  /*4b40*/  I2F.U64.RP R11, R36 ;  /* 0x00000024000b7312 */ /* 0x000e300000309000 */
[----:B0-----:R-:W0:Y:S02]  /*4b50*/  MUFU.RCP R20, R11 ;  /* 0x0000000b00147308 */ /* 0x001e240000001000 */
[----:B0-----:R-:W-:-:S06]  /*4b60*/  IADD3 R20, R20, 0x1ffffffe, RZ ;  /* 0x1ffffffe14147810 */ /* 0x001fcc0007ffe0ff */
[----:B------:R-:W0:Y:S02]  /*4b70*/  F2I.U64.TRUNC R20, R20 ;  /* 0x0000001400147311 */ /* 0x000e24000020d800 */
[----:B0-----:R-:W-:-:S04]  /*4b80*/  IMAD.WIDE.U32 R34, R20, R10, RZ ;  /* 0x0000000a14227225 */ /* 0x001fc800078e00ff */
[C---:B------:R-:W-:Y:S01]  /*4b90*/  IMAD R9, R20.reuse, UR6, R35 ;  /* 0x0000000614097c24 */ /* 0x040fe2000f8e0223 */
[----:B------:R-:W-:Y:S01]  /*4ba0*/  IADD3 R35, P1, RZ, -R34, RZ ;  /* 0x80000022ff237210 */ /* 0x000fe20007f3e0ff */
[----:B------:R-:W-:Y:S02]  /*4bb0*/  IMAD.MOV.U32 R37, RZ, RZ, R20 ;  /* 0x000000ffff257224 */ /* 0x000fe400078e0014 */
[----:B------:R-:W-:Y:S02]  /*4bc0*/  IMAD R9, R21, R10, R9 ;  /* 0x0000000a15097224 */ /* 0x000fe400078e0209 */
[----:B------:R-:W-:-:S04]  /*4bd0*/  IMAD.HI.U32 R36, R20, R35, RZ ;  /* 0x0000002314247227 */ /* 0x000fc800078e00ff */
[----:B------:R-:W-:-:S04]  /*4be0*/  IMAD.X R9, RZ, RZ, ~R9, P1 ;  /* 0x000000ffff097224 */ /* 0x000fc800008e0e09 */
        /* <DEDUP_REMOVED lines=8> */
[----:B------:R-:W-:Y:S01]  /*4c70*/  IMAD R9, R35, UR6, R37 ;  /* 0x0000000623097c24 */ /* 0x000fe2000f8e0225 */
[----:B------:R-:W-:-:S03]  /*4c80*/  IADD3 R20, P1, RZ, -R36, RZ ;  /* 0x80000024ff147210 */ /* 0x000fc60007f3e0ff */
[----:B------:R-:W-:Y:S02]  /*4c90*/  IMAD R9, R21, R10, R9 ;  /* 0x0000000a15097224 */ /* 0x000fe400078e0209 */
[----:B------:R-:W-:-:S04]  /*4ca0*/  IMAD.HI.U32 R34, R35, R20, RZ ;  /* 0x0000001423227227 */ /* 0x000fc800078e00ff */
[----:B------:R-:W-:-:S04]  /*4cb0*/  IMAD.X R22, RZ, RZ, ~R9, P1 ;  /* 0x000000ffff167224 */ /* 0x000fc800008e0e09 */
[----:B------:R-:W-:-:S04]  /*4cc0*/  IMAD.WIDE.U32 R34, P1, R35, R22, R34 ;  /* 0x0000001623227225 */ /* 0x000fc80007820022 */
[----:B------:R-:W-:-:S04]  /*4cd0*/  IMAD.HI.U32 R11, R21, R22, RZ ;  /* 0x00000016150b7227 */ /* 0x000fc800078e00ff */
[----:B------:R-:W-:Y:S01]  /*4ce0*/  IMAD.HI.U32 R9, P2, R21, R20, R34 ;  /* 0x0000001415097227 */ /* 0x000fe20007840022 */
[----:B------:R-:W-:-:S03]  /*4cf0*/  IADD3.X R11, R11, R21, RZ, P1, !PT ;  /* 0x000000150b0b7210 */ /* 0x000fc60000ffe4ff */
[----:B------:R-:W-:Y:S02]  /*4d00*/  IMAD R20, R21, R22, RZ ;  /* 0x0000001615147224 */ /* 0x000fe400078e02ff */
[----:B------:R-:W-:-:S03]  /*4d10*/  IMAD.MOV.U32 R21, RZ, RZ, RZ ;  /* 0x000000ffff157224 */ /* 0x000fc600078e00ff */
[----:B------:R-:W-:-:S04]  /*4d20*/  IADD3 R9, P3, R20, R9, RZ ;  /* 0x0000000914097210 */ /* 0x000fc80007f7e0ff */
[----:B------:R-:W-:Y:S01]  /*4d30*/  IADD3.X R11, RZ, RZ, R11, P3, P2 ;  /* 0x000000ffff0b7210 */ /* 0x000fe20001fe440b */
[----:B------:R-:W-:-:S04]  /*4d40*/  IMAD.HI.U32 R20, R9, R17, RZ ;  /* 0x0000001109147227 */ /* 0x000fc800078e00ff */
[----:B------:R-:W-:-:S04]  /*4d50*/  IMAD.WIDE.U32 R20, R9, R12, R20 ;  /* 0x0000000c09147225 */ /* 0x000fc800078e0014 */
[C---:B------:R-:W-:Y:S02]  /*4d60*/  IMAD R9, R11.reuse, R12, RZ ;  /* 0x0000000c0b097224 */ /* 0x040fe400078e02ff */
[----:B------:R-:W-:-:S04]  /*4d70*/  IMAD.HI.U32 R20, P1, R11, R17, R20 ;  /* 0x000000110b147227 */ /* 0x000fc80007820014 */
[----:B------:R-:W-:Y:S01]  /*4d80*/  IMAD.HI.U32 R11, R11, R12, RZ ;  /* 0x0000000c0b0b7227 */ /* 0x000fe200078e00ff */
[----:B------:R-:W-:-:S03]  /*4d90*/  IADD3 R9, P2, R9, R20, RZ ;  /* 0x0000001409097210 */ /* 0x000fc60007f5e0ff */
[----:B------:R-:W-:Y:S02]  /*4da0*/  IMAD.X R11, RZ, RZ, R11, P1 ;  /* 0x000000ffff0b7224 */ /* 0x000fe400008e060b */
[----:B------:R-:W-:-:S04]  /*4db0*/  IMAD.WIDE.U32 R34, R9, R10, RZ ;  /* 0x0000000a09227225 */ /* 0x000fc800078e00ff */
[----:B------:R-:W-:Y:S01]  /*4dc0*/  IMAD.X R11, RZ, RZ, R11, P2 ;  /* 0x000000ffff0b7224 */ /* 0x000fe200010e060b */
[----:B------:R-:W-:Y:S01]  /*4dd0*/  IADD3 R21, P2, -R34, R17, RZ ;  /* 0x0000001122157210 */ /* 0x000fe20007f5e1ff */
[----:B------:R-:W-:-:S03]  /*4de0*/  IMAD R20, R9, UR6, R35 ;  /* 0x0000000609147c24 */ /* 0x000fc6000f8e0223 */
[-C--:B------:R-:W-:Y:S01]  /*4df0*/  ISETP.GE.U32.AND P1, PT, R21, R10.reuse, PT ;  /* 0x0000000a1500720c */ /* 0x080fe20003f26070 */
[----:B------:R-:W-:Y:S01]  /*4e00*/  IMAD R17, R11, R10, R20 ;  /* 0x0000000a0b117224 */ /* 0x000fe200078e0214 */
[----:B------:R-:W-:-:S03]  /*4e10*/  IADD3 R20, P3, R9, 0x1, RZ ;  /* 0x0000000109147810 */ /* 0x000fc60007f7e0ff */
[----:B------:R-:W-:Y:S01]  /*4e20*/  IMAD.X R12, R12, 0x1, ~R17, P2 ;  /* 0x000000010c0c7824 */ /* 0x000fe200010e0e11 */
[----:B------:R-:W-:-:S04]  /*4e30*/  IADD3 R22, P2, -R10, R21, RZ ;  /* 0x000000150a167210 */ /* 0x000fc80007f5e1ff */
[C---:B------:R-:W-:Y:S02]  /*4e40*/  ISETP.GE.U32.AND.EX P1, PT, R12.reuse, UR6, PT, P1 ;  /* 0x000000060c007c0c */ /* 0x040fe4000bf26110 */
[----:B------:R-:W-:Y:S02]  /*4e50*/  IADD3.X R17, R12, ~UR6, RZ, P2, !PT ;  /* 0x800000060c117c10 */ /* 0x000fe400097fe4ff */
[----:B------:R-:W-:Y:S02]  /*4e60*/  SEL R21, R22, R21, P1 ;  /* 0x0000001516157207 */ /* 0x000fe40000800000 */
[----:B------:R-:W-:Y:S02]  /*4e70*/  IADD3.X R22, RZ, R11, RZ, P3, !PT ;  /* 0x0000000bff167210 */ /* 0x000fe40001ffe4ff */
[----:B------:R-:W-:Y:S02]  /*4e80*/  SEL R20, R20, R9, P1 ;  /* 0x0000000914147207 */ /* 0x000fe40000800000 */
[----:B------:R-:W-:-:S02]  /*4e90*/  SEL R17, R17, R12, P1 ;  /* 0x0000000c11117207 */ /* 0x000fc40000800000 */
[----:B------:R-:W-:Y:S02]  /*4ea0*/  SEL R22, R22, R11, P1 ;  /* 0x0000000b16167207 */ /* 0x000fe40000800000 */
[----:B------:R-:W-:Y:S02]  /*4eb0*/  ISETP.GE.U32.AND P1, PT, R21, R10, PT ;  /* 0x0000000a1500720c */ /* 0x000fe40003f26070 */
[----:B------:R-:W-:Y:S02]  /*4ec0*/  IADD3 R9, P3, R20, 0x1, RZ ;  /* 0x0000000114097810 */ /* 0x000fe40007f7e0ff */
[----:B------:R-:W-:Y:S02]  /*4ed0*/  ISETP.NE.U32.AND P2, PT, R10, RZ, PT ;  /* 0x000000ff0a00720c */ /* 0x000fe40003f45070 */
[----:B------:R-:W-:Y:S01]  /*4ee0*/  ISETP.GE.U32.AND.EX P1, PT, R17, UR6, PT, P1 ;  /* 0x0000000611007c0c */ /* 0x000fe2000bf26110 */
[----:B------:R-:W-:Y:S01]  /*4ef0*/  IMAD.X R11, RZ, RZ, R22, P3 ;  /* 0x000000ffff0b7224 */ /* 0x000fe200018e0616 */
[----:B------:R-:W-:-:S02]  /*4f00*/  ISETP.NE.AND.EX P2, PT, RZ, UR6, PT, P2 ;  /* 0x00000006ff007c0c */ /* 0x000fc4000bf45320 */
[----:B------:R-:W-:Y:S02]  /*4f10*/  SEL R9, R9, R20, P1 ;  /* 0x0000001409097207 */ /* 0x000fe40000800000 */
[----:B------:R-:W-:Y:S02]  /*4f20*/  SEL R11, R11, R22, P1 ;  /* 0x000000160b0b7207 */ /* 0x000fe40000800000 */
[----:B------:R-:W-:Y:S01]  /*4f30*/  SEL R12, R9, 0xffffffff, P2 ;  /* 0xffffffff090c7807 */ /* 0x000fe20001000000 */
[----:B------:R-:W-:Y:S01]  /*4f40*/  IMAD.MOV.U32 R9, RZ, RZ, 0x0 ;  /* 0x00000000ff097424 */ /* 0x000fe200078e00ff */
[----:B------:R-:W-:-:S03]  /*4f50*/  SEL R11, R11, 0xffffffff, P2 ;  /* 0xffffffff0b0b7807 */ /* 0x000fc60001000000 */
[----:B------:R-:W-:Y:S05]  /*4f60*/  RET.REL.NODEC R8 `(_ZN2at6native43_GLOBAL__N__9ae7fba5_10_SoftMax_cu_9f978f6320cunn_SoftMaxBackwardILi4EfffNS1_23SoftMaxBackwardEpilogueEEEvPT0_PKT2_S8_l) ;  /* 0xffffffb008247950 */ /* 0x000fea0003c3ffff */
        .weak           $__internal_31_$__cuda_sm20_rem_s64
        .type           $__internal_31_$__cuda_sm20_rem_s64,@function
        .size           $__internal_31_$__cuda_sm20_rem_s64,(.L_x_12048 - $__internal_31_$__cuda_sm20_rem_s64)
$__internal_31_$__cuda_sm20_rem_s64:
        /* <DEDUP_REMOVED lines=10> */
[C---:B------:R-:W-:Y:S01]  /*5010*/  IMAD R15, R20.reuse, R9, R11 ;  /* 0x00000009140f7224 */ /* 0x040fe200078e020b */
[----:B------:R-:W-:Y:S01]  /*5020*/  IADD3 R11, P0, RZ, -R10, RZ ;  /* 0x8000000aff0b7210 */ /* 0x000fe20007f1e0ff */
[----:B------:R-:W-:Y:S02]  /*5030*/  IMAD.MOV.U32 R35, RZ, RZ, R20 ;  /* 0x000000ffff237224 */ /* 0x000fe400078e0014 */
[----:B------:R-:W-:Y:S02]  /*5040*/  IMAD R15, R21, R8, R15 ;  /* 0x00000008150f7224 */ /* 0x000fe400078e020f */
[----:B------:R-:W-:-:S03]  /*5050*/  IMAD.HI.U32 R34, R20, R11, RZ ;  /* 0x0000000b14227227 */ /* 0x000fc600078e00ff */
[----:B------:R-:W-:-:S05]  /*5060*/  IADD3.X R15, RZ, ~R15, RZ, P0, !PT ;  /* 0x8000000fff0f7210 */ /* 0x000fca00007fe4ff */
        /* <DEDUP_REMOVED lines=9> */
[----:B------:R-:W-:Y:S01]  /*5100*/  IADD3 R17, P0, RZ, -R20, RZ ;  /* 0x80000014ff117210 */ /* 0x000fe20007f1e0ff */
[----:B------:R-:W-:Y:S01]  /*5110*/  IMAD.MOV.U32 R35, RZ, RZ, RZ ;  /* 0x000000ffff237224 */ /* 0x000fe200078e00ff */
[----:B------:R-:W-:Y:S01]  /*5120*/  ISETP.GE.AND P1, PT, R22, RZ, PT ;  /* 0x000000ff1600720c */ /* 0x000fe20003f26270 */
[----:B------:R-:W-:Y:S01]  /*5130*/  IMAD R20, R15, R8, R10 ;  /* 0x000000080f147224 */ /* 0x000fe200078e020a */
[----:B------:R-:W-:Y:S01]  /*5140*/  IADD3 R21, P4, RZ, -R23, RZ ;  /* 0x80000017ff157210 */ /* 0x000fe20007f9e0ff */
[----:B------:R-:W-:-:S03]  /*5150*/  IMAD.HI.U32 R10, R11, R17, RZ ;  /* 0x000000110b0a7227 */ /* 0x000fc600078e00ff */
[----:B------:R-:W-:Y:S01]  /*5160*/  SEL R21, R21, R23, !P1 ;  /* 0x0000001715157207 */ /* 0x000fe20004800000 */
[----:B------:R-:W-:-:S04]  /*5170*/  IMAD.X R20, RZ, RZ, ~R20, P0 ;  /* 0x000000ffff147224 */ /* 0x000fc800000e0e14 */
[----:B------:R-:W-:-:S04]  /*5180*/  IMAD.WIDE.U32 R10, P0, R11, R20, R10 ;  /* 0x000000140b0a7225 */ /* 0x000fc8000780000a */
[----:B------:R-:W-:-:S04]  /*5190*/  IMAD.HI.U32 R10, P2, R15, R17, R10 ;  /* 0x000000110f0a7227 */ /* 0x000fc8000784000a */
[CC--:B------:R-:W-:Y:S02]  /*51a0*/  IMAD R11, R15.reuse, R20.reuse, RZ ;  /* 0x000000140f0b7224 */ /* 0x0c0fe400078e02ff */
[----:B------:R-:W-:-:S03]  /*51b0*/  IMAD.HI.U32 R20, R15, R20, RZ ;  /* 0x000000140f147227 */ /* 0x000fc600078e00ff */
[----:B------:R-:W-:Y:S01]  /*51c0*/  IADD3 R10, P3, R11, R10, RZ ;  /* 0x0000000a0b0a7210 */ /* 0x000fe20007f7e0ff */
[----:B------:R-:W-:Y:S01]  /*51d0*/  IMAD.X R11, RZ, RZ, ~R22, P4 ;  /* 0x000000ffff0b7224 */ /* 0x000fe200020e0e16 */
[----:B------:R-:W-:-:S03]  /*51e0*/  IADD3.X R20, R20, R15, RZ, P0, !PT ;  /* 0x0000000f14147210 */ /* 0x000fc600007fe4ff */
[----:B------:R-:W-:Y:S01]  /*51f0*/  IMAD.HI.U32 R34, R10, R21, RZ ;  /* 0x000000150a227227 */ /* 0x000fe200078e00ff */
[----:B------:R-:W-:Y:S02]  /*5200*/  SEL R11, R11, R22, !P1 ;  /* 0x000000160b0b7207 */ /* 0x000fe40004800000 */
[----:B------:R-:W-:-:S03]  /*5210*/  IADD3.X R20, RZ, RZ, R20, P3, P2 ;  /* 0x000000ffff147210 */ /* 0x000fc60001fe4414 */
        /* <DEDUP_REMOVED lines=9> */
[----:B------:R-:W-:-:S03]  /*52b0*/  IMAD R17, R17, R9, R35 ;  /* 0x0000000911117224 */ /* 0x000fc600078e0223 */
[-C--:B------:R-:W-:Y:S01]  /*52c0*/  ISETP.GE.U32.AND P0, PT, R21, R8.reuse, PT ;  /* 0x000000081500720c */ /* 0x080fe20003f06070 */
[----:B------:R-:W-:-:S04]  /*52d0*/  IMAD R10, R15, R8, R17 ;  /* 0x000000080f0a7224 */ /* 0x000fc800078e0211 */
[----:B------:R-:W-:Y:S01]  /*52e0*/  IMAD.X R15, R11, 0x1, ~R10, P2 ;  /* 0x000000010b0f7824 */ /* 0x000fe200010e0e0a */
[----:B------:R-:W-:-:S04]  /*52f0*/  IADD3 R10, P2, R21, -R8, RZ ;  /* 0x80000008150a7210 */ /* 0x000fc80007f5e0ff */
[CC--:B------:R-:W-:Y:S02]  /*5300*/  ISETP.GE.U32.AND.EX P0, PT, R15.reuse, R9.reuse, PT, P0 ;  /* 0x000000090f00720c */ /* 0x0c0fe40003f06100 */
[----:B------:R-:W-:Y:S02]  /*5310*/  IADD3.X R11, R15, ~R9, RZ, P2, !PT ;  /* 0x800000090f0b7210 */ /* 0x000fe400017fe4ff */
[----:B------:R-:W-:Y:S02]  /*5320*/  SEL R21, R10, R21, P0 ;  /* 0x000000150a157207 */ /* 0x000fe40000000000 */
[----:B------:R-:W-:Y:S01]  /*5330*/  SEL R11, R11, R15, P0 ;  /* 0x0000000f0b0b7207 */ /* 0x000fe20000000000 */
[----:B------:R-:W-:Y:S01]  /*5340*/  IMAD.MOV.U32 R15, RZ, RZ, 0x0 ;  /* 0x00000000ff0f7424 */ /* 0x000fe200078e00ff */
[CC--:B------:R-:W-:Y:S02]  /*5350*/  ISETP.GE.U32.AND P0, PT, R21.reuse, R8.reuse, PT ;  /* 0x000000081500720c */ /* 0x0c0fe40003f06070 */
[----:B------:R-:W-:-:S02]  /*5360*/  IADD3 R8, P2, R21, -R8, RZ ;  /* 0x8000000815087210 */ /* 0x000fc40007f5e0ff */
[----:B------:R-:W-:-:S03]  /*5370*/  ISETP.GE.U32.AND.EX P0, PT, R11, R9, PT, P0 ;  /* 0x000000090b00720c */ /* 0x000fc60003f06100 */
[----:B------:R-:W-:Y:S01]  /*5380*/  IMAD.X R9, R11, 0x1, ~R9, P2 ;  /* 0x000000010b097824 */ /* 0x000fe200010e0e09 */
[----:B------:R-:W-:-:S04]  /*5390*/  SEL R8, R8, R21, P0 ;  /* 0x0000001508087207 */ /* 0x000fc80000000000 */
[----:B------:R-:W-:Y:S02]  /*53a0*/  SEL R9, R9, R11, P0 ;  /* 0x0000000b09097207 */ /* 0x000fe40000000000 */
[-C--:B------:R-:W-:Y:S02]  /*53b0*/  IADD3 R11, P2, RZ, -R8.reuse, RZ ;  /* 0x80000008ff0b7210 */ /* 0x080fe40007f5e0ff */
[----:B------:R-:W-:Y:S02]  /*53c0*/  ISETP.NE.U32.AND P0, PT, R12, RZ, PT ;  /* 0x000000ff0c00720c */ /* 0x000fe40003f05070 */
[----:B------:R-:W-:Y:S01]  /*53d0*/  SEL R8, R11, R8, !P1 ;  /* 0x000000080b087207 */ /* 0x000fe20004800000 */
[----:B------:R-:W-:Y:S01]  /*53e0*/  IMAD.X R10, RZ, RZ, ~R9, P2 ;  /* 0x000000ffff0a7224 */ /* 0x000fe200010e0e09 */
[----:B------:R-:W-:-:S04]  /*53f0*/  ISETP.NE.AND.EX P0, PT, RZ, UR5, PT, P0 ;  /* 0x00000005ff007c0c */ /* 0x000fc8000bf05300 */
[----:B------:R-:W-:Y:S02]  /*5400*/  SEL R9, R10, R9, !P1 ;  /* 0x000000090a097207 */ /* 0x000fe40004800000 */
[----:B------:R-:W-:Y:S02]  /*5410*/  SEL R8, R8, 0xffffffff, P0 ;  /* 0xffffffff08087807 */ /* 0x000fe40000000000 */
[----:B------:R-:W-:Y:S01]  /*5420*/  SEL R9, R9, 0xffffffff, P0 ;  /* 0xffffffff09097807 */ /* 0x000fe20000000000 */
[----:B------:R-:W-:Y:S06]  /*5430*/  RET.REL.NODEC R14 `(_ZN2at6native43_GLOBAL__N__9ae7fba5_10_SoftMax_cu_9f978f6320cunn_SoftMaxBackwardILi4EfffNS1_23SoftMaxBackwardEpilogueEEEvPT0_PKT2_S8_l) ;  /* 0xffffffa80ef07950 */ /* 0x000fec0003c3ffff */
.L_x_6547:
        /* <DEDUP_REMOVED lines=12> */
.L_x_12048:


//--------------------- .text._ZN2at6native43_GLOBAL__N__9ae7fba5_10_SoftMax_cu_9f978f6324cunn_SoftMaxBackwardSmemILi4EfffNS1_23SoftMaxBackwardEpilogueEEEvPT0_PKT2_S8_l --------------------------
	.section	.text._ZN2at6native43_GLOBAL__N__9ae7fba5_10_SoftMax_cu_9f978f6324cunn_SoftMaxBackwardSmemILi4EfffNS1_23SoftMaxBackwardEpilogueEEEvPT0_PKT2_S8_l,"ax",@progbits
	.align	128
.text._ZN2at6native43_GLOBAL__N__9ae7fba5_10_SoftMax_cu_9f978f6324cunn_SoftMaxBackwardSmemILi4EfffNS1_23SoftMaxBackwardEpilogueEEEvPT0_PKT2_S8_l:
        .type           _ZN2at6native43_GLOBAL__N__9ae7fba5_10_SoftMax_cu_9f978f6324cunn_SoftMaxBackwardSmemILi4EfffNS1_23SoftMaxBackwardEpilogueEEEvPT0_PKT2_S8_l,@function
        .size           _ZN2at6native43_GLOBAL__N__9ae7fba5_10_SoftMax_cu_9f978f6324cunn_SoftMaxBackwardSmemILi4EfffNS1_23SoftMaxBackwardEpilogueEEEvPT0_PKT2_S8_l,(.L_x_12051 - _ZN2at6native43_GLOBAL__N__9ae7fba5_10_SoftMax_cu_9f978f6324cunn_SoftMaxBackwardSmemILi4EfffNS1_23SoftMaxBackwardEpilogueEEEvPT0_PKT2_S8_l)
        .other          _ZN2at6native43_GLOBAL__N__9ae7fba5_10_SoftMax_cu_9f978f6324cunn_SoftMaxBackwardSmemILi4EfffNS1_23SoftMaxBackwardEpilogueEEEvPT0_PKT2_S8_l,@"STO_CUDA_ENTRY STV_DEFAULT"
_ZN2at6native43_GLOBAL__N__9ae7fba5_10_SoftMax_cu_9f978f6324cunn_SoftMaxBackwardSmemILi4EfffNS1_23SoftMaxBackwardEpilogueEEEvPT0_PKT2_S8_l:
        /* <DEDUP_REMOVED lines=23> */
.L_x_6550:
[----:B0-----:R-:W-:-:S06]  /*0170*/  IMAD.WIDE R4, R17, 0x10, R10 ;  /* 0x0000001011047825 */ /* 0x001fcc00078e020a */
[----:B------:R-:W2:Y:S01]  /*0180*/  LDG.E.128 R4, desc[UR6][R4.64] ;  /* 0x0000000604047981 */ /* 0x000ea2000c1e1d00 */
[----:B------:R-:W-:Y:S01]  /*0190*/  LEA R14, R17, R12, 0x4 ;  /* 0x0000000c110e7211 */ /* 0x000fe200078e20ff */
[----:B-1----:R-:W-:-:S05]  /*01a0*/  IMAD.IADD R17, R18, 0x1, R17 ;  /* 0x0000000112117824 */ /* 0x002fca00078e0211 */
[----:B------:R-:W-:-:S04]  /*01b0*/  SHF.L.U32 R19, R17, 0x2, RZ ;  /* 0x0000000211137819 */ /* 0x000fc800000006ff */
        /* <DEDUP_REMOVED lines=9> */
.L_x_6549:
[----:B------:R-:W-:Y:S05]  /*0250*/  BSYNC B0 ;  /* 0x0000000000007941 */ /* 0x000fea0003800000 */
.L_x_6548:
[----:B0-----:R-:W0:Y:S01]  /*0260*/  SHFL.DOWN PT, R4, R15, 0x10, 0x1f ;  /* 0x0a001f000f047f89 */ /* 0x001e2200000e0000 */
        /* <DEDUP_REMOVED lines=9> */
[----:B------:R-:W-:-:S05]  /*0300*/  IMAD.IADD R11, R0, 0x1, -R11 ;  /* 0x00000001000b7824 */ /* 0x000fca00078e0a0b */
[----:B------:R-:W-:Y:S01]  /*0310*/  ISETP.NE.AND P1, PT, R11, RZ, PT ;  /* 0x000000ff0b00720c */ /* 0x000fe20003f25270 */
[----:B0-----:R-:W-:-:S05]  /*0320*/  FADD.FTZ R4, R4, R15 ;  /* 0x0000000f04047221 */ /* 0x001fca0000010000 */
[----:B------:R-:W0:Y:S01]  /*0330*/  SHFL.DOWN PT, R5, R4, 0x8, 0x1f ;  /* 0x09001f0004057f89 */ /* 0x000e2200000e0000 */
[----:B-1----:R-:W-:-:S04]  /*0340*/  LEA R17, R14, R17, 0x18 ;  /* 0x000000110e117211 */ /* 0x002fc800078ec0ff */
[----:B------:R-:W-:Y:S01]  /*0350*/  LEA R16, R2, R17, 0x2 ;  /* 0x0000001102107211 */ /* 0x000fe200078e10ff */
[----:B0-----:R-:W-:-:S04]  /*0360*/  FADD.FTZ R5, R4, R5 ;  /* 0x0000000504057221 */ /* 0x001fc80000010000 */
[----:B------:R-:W-:Y:S01]  /*0370*/  @!P2 IMAD R4, R11, 0x4, R16 ;  /* 0x000000040b04a824 */ /* 0x000fe200078e0210 */
[----:B------:R-:W0:Y:S02]  /*0380*/  SHFL.DOWN PT, R6, R5, 0x4, 0x1f ;  /* 0x08801f0005067f89 */ /* 0x000e2400000e0000 */
[----:B0-----:R-:W-:Y:S01]  /*0390*/  FADD.FTZ R6, R5, R6 ;  /* 0x0000000605067221 */ /* 0x001fe20000010000 */
[----:B------:R-:W-:-:S04]  /*03a0*/  @!P1 SHF.R.S32.HI R5, RZ, 0x5, R12 ;  /* 0x00000005ff059819 */ /* 0x000fc8000001140c */
[----:B------:R-:W0:Y:S01]  /*03b0*/  SHFL.DOWN PT, R7, R6, 0x2, 0x1f ;  /* 0x08401f0006077f89 */ /* 0x000e2200000e0000 */
[----:B------:R-:W-:Y:S02]  /*03c0*/  @!P1 IMAD R5, R5, 0x4, R16 ;  /* 0x0000000405059824 */ /* 0x000fe400078e0210 */
[----:B0-----:R-:W-:Y:S01]  /*03d0*/  FADD.FTZ R7, R6, R7 ;  /* 0x0000000706077221 */ /* 0x001fe20000010000 */
[----:B------:R-:W-:-:S04]  /*03e0*/  IADD3 R6, R0, 0x1f, RZ ;  /* 0x0000001f00067810 */ /* 0x000fc80007ffe0ff */
[----:B------:R-:W0:Y:S02]  /*03f0*/  SHFL.DOWN PT, R10, R7, 0x1, 0x1f ;  /* 0x08201f00070a7f89 */ /* 0x000e2400000e0000 */
[----:B0-----:R-:W-:Y:S01]  /*0400*/  FADD.FTZ R10, R7, R10 ;  /* 0x0000000a070a7221 */ /* 0x001fe20000010000 */
[----:B------:R-:W-:-:S04]  /*0410*/  MOV R7, RZ ;  /* 0x000000ff00077202 */ /* 0x000fc80000000f00 */
        /* <DEDUP_REMOVED lines=16> */
.L_x_6559:
[----:B-1----:R-:W-:-:S07]  /*0520*/  FADD.FTZ R7, R11, R10 ;  /* 0x0000000a0b077221 */ /* 0x002fce0000010000 */
.L_x_6551:
[----:B------:R-:W-:Y:S01]  /*0530*/  ISETP.NE.AND P1, PT, R0, RZ, PT ;  /* 0x000000ff0000720c */ /* 0x000fe20003f25270 */
[----:B------:R-:W-:-:S12]  /*0540*/  WARPSYNC.ALL ;  /* 0x0000000000007948 */ /* 0x000fd80003800000 */
[----:B-1----:R1:W-:Y:S01]  /*0550*/  @!P1 STS [R16], R7 ;  /* 0x0000000710009388 */ /* 0x0023e20000000800 */
[----:B------:R-:W-:Y:S06]  /*0560*/  BAR.SYNC.DEFER_BLOCKING 0x0 ;  /* 0x0000000000007b1d */ /* 0x000fec0000010000 */
[----:B------:R-:W-:Y:S05]  /*0570*/  @P0 EXIT ;  /* 0x000000000000094d */ /* 0x000fea0003800000 */
[----:B-1----:R-:W1:Y:S01]  /*0580*/  LDS R16, [R16] ;  /* 0x0000000010107984 */ /* 0x002e620000000800 */
[C---:B------:R-:W-:Y:S01]  /*0590*/  IMAD.SHL.U32 R14, R8.reuse, 0x4, RZ ;  /* 0x00000004080e7824 */ /* 0x040fe200078e00ff */
[----:B------:R-:W-:Y:S01]  /*05a0*/  ULDC.64 UR8, c[0x0][0x210] ;  /* 0x0000840000087ab9 */ /* 0x000fe20000000a00 */
[----:B------:R-:W-:Y:S01]  /*05b0*/  ULDC.64 UR10, c[0x0][0x218] ;  /* 0x00008600000a7ab9 */ /* 0x000fe20000000a00 */
[----:B------:R-:W-:Y:S02]  /*05c0*/  SHF.L.U64.HI R8, R8, 0x2, R13 ;  /* 0x0000000208087819 */ /* 0x000fe4000001020d */
[C---:B------:R-:W-:Y:S02]  /*05d0*/  IADD3 R12, P0, R14.reuse, UR8, RZ ;  /* 0x000000080e0c7c10 */ /* 0x040fe4000ff1e0ff */
[----:B------:R-:W-:Y:S02]  /*05e0*/  IADD3 R14, P1, R14, UR10, RZ ;  /* 0x0000000a0e0e7c10 */ /* 0x000fe4000ff3e0ff */
[----:B------:R-:W-:-:S02]  /*05f0*/  IADD3.X R13, R8, UR9, RZ, P0, !PT ;  /* 0x00000009080d7c10 */ /* 0x000fc400087fe4ff */
[----:B------:R-:W-:-:S09]  /*0600*/  IADD3.X R15, R8, UR11, RZ, P1, !PT ;  /* 0x0000000b080f7c10 */ /* 0x000fd20008ffe4ff */
.L_x_6553:
[----:B------:R-:W-:-:S05]  /*0610*/  IMAD.WIDE R18, R0, 0x10, R14 ;  /* 0x0000001000127825 */ /* 0x000fca00078e020e */
[----:B------:R-:W1:Y:S01]  /*0620*/  LDG.E.128 R4, desc[UR6][R18.64] ;  /* 0x0000000612047981 */ /* 0x000e62000c1e1d00 */
[----:B------:R-:W-:-:S06]  /*0630*/  LEA R10, R0, R17, 0x4 ;  /* 0x00000011000a7211 */ /* 0x000fcc00078e20ff */
[----:B0-----:R-:W1:Y:S02]  /*0640*/  LDS.128 R8, [R10] ;  /* 0x000000000a087984 */ /* 0x001e640000000c00 */
[C---:B-1----:R-:W-:Y:S01]  /*0650*/  FFMA.FTZ R5, -R16.reuse, R5, R9 ;  /* 0x0000000510057223 */ /* 0x042fe20000010109 */
[----:B------:R-:W-:Y:S01]  /*0660*/  FFMA.FTZ R4, -R16, R4, R8 ;  /* 0x0000000410047223 */ /* 0x000fe20000010108 */
[----:B------:R-:W-:-:S04]  /*0670*/  IMAD.WIDE R8, R0, 0x10, R12 ;  /* 0x0000001000087825 */ /* 0x000fc800078e020c */
[C---:B------:R-:W-:Y:S01]  /*0680*/  FFMA.FTZ R7, -R16.reuse, R7, R11 ;  /* 0x0000000710077223 */ /* 0x040fe2000001010b */
[----:B------:R-:W-:Y:S01]  /*0690*/  FFMA.FTZ R6, -R16, R6, R10 ;  /* 0x0000000610067223 */ /* 0x000fe2000001010a */
[----:B------:R-:W-:-:S04]  /*06a0*/  VIADD R0, R0, UR5 ;  /* 0x0000000500007c36 */ /* 0x000fc80008000000 */
[----:B------:R2:W-:Y:S01]  /*06b0*/  STG.E.128 desc[UR6][R8.64], R4 ;  /* 0x0000000408007986 */ /* 0x0005e2000c101d06 */
[----:B------:R-:W-:-:S04]  /*06c0*/  SHF.L.U32 R11, R0, 0x2, RZ ;  /* 0x00000002000b7819 */ /* 0x000fc800000006ff */
[----:B------:R-:W-:Y:S02]  /*06d0*/  ISETP.GE.U32.AND P0, PT, R11, R2, PT ;  /* 0x000000020b00720c */ /* 0x000fe40003f06070 */
[----:B------:R-:W-:-:S04]  /*06e0*/  SHF.R.S32.HI R18, RZ, 0x1f, R11 ;  /* 0x0000001fff127819 */ /* 0x000fc8000001140b */
[----:B------:R-:W-:-:S13]  /*06f0*/  ISETP.GE.AND.EX P0, PT, R18, R3, PT, P0 ;  /* 0x000000031200720c */ /* 0x000fda0003f06300 */
[----:B--2---:R-:W-:Y:S05]  /*0700*/  @!P0 BRA `(.L_x_6553) ;  /* 0xfffffffc00c08947 */ /* 0x004fea000383ffff */
[----:B------:R-:W-:Y:S05]  /*0710*/  EXIT ;  /* 0x000000000000794d */ /* 0x000fea0003800000 */
.L_x_6552:
[----:B------:R-:W-:Y:S01]  /*0720*/  HFMA2.MMA R15, -RZ, RZ, 0, 1.847743988037109375e-06 ;  /* 0x0000001fff0f7435 */ /* 0x000fe200000001ff */
[----:B------:R-:W-:Y:S02]  /*0730*/  IMAD.MOV.U32 R14, RZ, RZ, 0x10 ;  /* 0x00000010ff0e7424 */ /* 0x000fe400078e00ff */
[----:B------:R-:W-:-:S08]  /*0740*/  IMAD.MOV.U32 R12, RZ, RZ, -0x1 ;  /* 0xffffffffff0c7424 */ /* 0x000fd000078e00ff */
[----:B-1----:R-:W-:Y:S05]  /*0750*/  WARPSYNC.COLLECTIVE R12, `(.L_x_6554) ;  /* 0x000000000c087348 */ /* 0x002fea0003c00000 */
[----:B-1----:R0:W1:Y:S02]  /*0760*/  SHFL.DOWN P1, R10, R7, R14, R15 ;  /* 0x0800000e070a7389 */ /* 0x002064000002000f */
[----:B01----:R-:W-:Y:S01]  /*0770*/  ENDCOLLECTIVE ;  /* 0x000000000000791b */ /* 0x003fe20003800000 */
.L_x_6554:
[----:B------:R-:W-:Y:S01]  /*0780*/  HFMA2.MMA R14, -RZ, RZ, 0, 4.76837158203125e-07 ;  /* 0x00000008ff0e7435 */ /* 0x000fe200000001ff */
[----:B------:R-:W-:-:S05]  /*0790*/  MOV R4, R10 ;  /* 0x0000000a00047202 */ /* 0x000fca0000000f00 */
[----:B------:R-:W-:-:S04]  /*07a0*/  FADD.FTZ R4, R7, R4 ;  /* 0x0000000407047221 */ /* 0x000fc80000010000 */
[----:B------:R-:W-:-:S07]  /*07b0*/  IMAD.MOV.U32 R7, RZ, RZ, R4 ;  /* 0x000000ffff077224 */ /* 0x000fce00078e0004 */
[----:B------:R-:W-:Y:S05]  /*07c0*/  WARPSYNC.COLLECTIVE R12, `(.L_x_6555) ;  /* 0x000000000c087348 */ /* 0x000fea0003c00000 */
[----:B------:R0:W1:Y:S02]  /*07d0*/  SHFL.DOWN P1, R10, R7, R14, R15 ;  /* 0x0800000e070a7389 */ /* 0x000064000002000f */
[----:B01----:R-:W-:Y:S01]  /*07e0*/  ENDCOLLECTIVE ;  /* 0x000000000000791b */ /* 0x003fe20003800000 */
.L_x_6555:
[----:B------:R-:W-:Y:S02]  /*07f0*/  IMAD.MOV.U32 R14, RZ, RZ, 0x4 ;  /* 0x00000004ff0e7424 */ /* 0x000fe400078e00ff */
[----:B------:R-:W-:-:S04]  /*0800*/  IMAD.MOV.U32 R5, RZ, RZ, R10 ;  /* 0x000000ffff057224 */ /* 0x000fc800078e000a */
[----:B------:R-:W-:-:S05]  /*0810*/  FADD.FTZ R5, R4, R5 ;  /* 0x0000000504057221 */ /* 0x000fca0000010000 */
[----:B------:R-:W-:-:S07]  /*0820*/  MOV R7, R5 ;  /* 0x0000000500077202 */ /* 0x000fce0000000f00 */
[----:B------:R-:W-:Y:S05]  /*0830*/  WARPSYNC.COLLECTIVE R12, `(.L_x_6556) ;  /* 0x000000000c087348 */ /* 0x000fea0003c00000 */
[----:B------:R0:W1:Y:S02]  /*0840*/  SHFL.DOWN P1, R10, R7, R14, R15 ;  /* 0x0800000e070a7389 */ /* 0x000064000002000f */
[----:B01----:R-:W-:Y:S01]  /*0850*/  ENDCOLLECTIVE ;  /* 0x000000000000791b */ /* 0x003fe20003800000 */
.L_x_6556:
[----:B------:R-:W-:Y:S01]  /*0860*/  HFMA2.MMA R14, -RZ, RZ, 0, 1.1920928955078125e-07 ;  /* 0x00000002ff0e7435 */ /* 0x000fe200000001ff */
[----:B------:R-:W-:-:S05]  /*0870*/  MOV R6, R10 ;  /* 0x0000000a00067202 */ /* 0x000fca0000000f00 */
[----:B------:R-:W-:-:S04]  /*0880*/  FADD.FTZ R6, R5, R6 ;  /* 0x0000000605067221 */ /* 0x000fc80000010000 */
[----:B------:R-:W-:-:S07]  /*0890*/  IMAD.MOV.U32 R7, RZ, RZ, R6 ;  /* 0x000000ffff077224 */ /* 0x000fce00078e0006 */
[----:B------:R-:W-:Y:S05]  /*08a0*/  WARPSYNC.COLLECTIVE R12, `(.L_x_6557) ;  /* 0x000000000c087348 */ /* 0x000fea0003c00000 */
[----:B------:R0:W1:Y:S02]  /*08b0*/  SHFL.DOWN P1, R10, R7, R14, R15 ;  /* 0x0800000e070a7389 */ /* 0x000064000002000f */
[----:B01----:R-:W-:Y:S01]  /*08c0*/  ENDCOLLECTIVE ;  /* 0x000000000000791b */ /* 0x003fe20003800000 */
.L_x_6557:
[----:B------:R-:W-:Y:S01]  /*08d0*/  HFMA2.MMA R14, -RZ, RZ, 0, 5.9604644775390625e-08 ;  /* 0x00000001ff0e7435 */ /* 0x000fe200000001ff */
[----:B------:R-:W-:-:S04]  /*08e0*/  IMAD.MOV.U32 R11, RZ, RZ, R10 ;  /* 0x000000ffff0b7224 */ /* 0x000fc800078e000a */
[----:B------:R-:W-:-:S05]  /*08f0*/  FADD.FTZ R11, R6, R11 ;  /* 0x0000000b060b7221 */ /* 0x000fca0000010000 */
[----:B------:R-:W-:-:S07]  /*0900*/  MOV R7, R11 ;  /* 0x0000000b00077202 */ /* 0x000fce0000000f00 */
[----:B------:R-:W-:Y:S05]  /*0910*/  WARPSYNC.COLLECTIVE R12, `(.L_x_6558) ;  /* 0x000000000c087348 */ /* 0x000fea0003c00000 */
[----:B------:R0:W1:Y:S02]  /*0920*/  SHFL.DOWN P1, R10, R7, R14, R15 ;  /* 0x0800000e070a7389 */ /* 0x000064000002000f */
[----:B01----:R-:W-:Y:S01]  /*0930*/  ENDCOLLECTIVE ;  /* 0x000000000000791b */ /* 0x003fe20003800000 */
.L_x_6558:
[----:B------:R-:W-:Y:S05]  /*0940*/  BRA `(.L_x_6559) ;  /* 0xfffffff800f47947 */ /* 0x000fea000383ffff */
.L_x_6560:
        /* <DEDUP_REMOVED lines=11> */
.L_x_12051:


//--------------------- .text._ZN2at6native43_GLOBAL__N__9ae7fba5_10_SoftMax_cu_9f978f6320cunn_SoftMaxBackwardILi2EdddNS1_23SoftMaxBackwardEpilogueEEEvPT0_PKT2_S8_l --------------------------
	.section	.text._ZN2at6native43_GLOBAL__N__9ae7fba5_10_SoftMax_cu_9f978f6320cunn_SoftMaxBackwardILi2EdddNS1_23SoftMaxBackwardEpilogueEEEvPT0_PKT2_S8_l,"ax",@progbits
	.align	128
.text._ZN2at6native43_GLOBAL__N__9ae7fba5_10_SoftMax_cu_9f978f6320cunn_SoftMaxBackwardILi2EdddNS1_23SoftMaxBackwardEpilogueEEEvPT0_PKT2_S8_l:
        .type           _ZN2at6native43_GLOBAL__N__9ae7fba5_10_SoftMax_cu_9f978f6320cunn_SoftMaxBackwardILi2EdddNS1_23SoftMaxBackwardEpilogueEEEvPT0_PKT2_S8_l,@function
        .size           _ZN2at6native43_GLOBAL__N__9ae7fba5_10_SoftMax_cu_9f978f6320cunn_SoftMaxBackwardILi2EdddNS1_23SoftMaxBackwardEpilogueEEEvPT0_PKT2_S8_l,(.L_x_12052 - _ZN2at6native43_GLOBAL__N__9ae7fba5_10_SoftMax_cu_9f978f6320cunn_SoftMaxBackwardILi2EdddNS1_23SoftMaxBackwardEpilogueEEEvPT0_PKT2_S8_l)
        .other          _ZN2at6native43_GLOBAL__N__9ae7fba5_10_SoftMax_cu_9f978f6320cunn_SoftMaxBackwardILi2EdddNS1_23SoftMaxBackwardEpilogueEEEvPT0_PKT2_S8_l,@"STO_CUDA_ENTRY STV_DEFAULT"
_ZN2at6native43_GLOBAL__N__9ae7fba5_10_SoftMax_cu_9f978f6320cunn_SoftMaxBackwardILi2EdddNS1_23SoftMaxBackwardEpilogueEEEvPT0_PKT2_S8_l:
        /* <DEDUP_REMOVED lines=14> */
[----:B------:R-:W-:Y:S02]  /*00e0*/  IMAD.SHL.U32 R20, R28, 0x8, RZ ;  /* 0x000000081c147824 */ /* 0x000fe400078e00ff */
        /* <DEDUP_REMOVED lines=16> */
[----:B0-----:R-:W-:-:S03]  /*01f0*/  ISETP.GT.U32.AND P1, PT, R5, R23, PT ;  /* 0x000000170500720c */ /* 0x001fc60003f24070 */
[----:B------:R-:W-:Y:S01]  /*0200*/  IMAD.X R15, RZ, RZ, R15, P0 ;  /* 0x000000ffff0f7224 */ /* 0x000fe200000e060f */
[----:B------:R-:W-:-:S04]  /*0210*/  ISETP.GT.U32.AND P0, PT, R11, R23, PT ;  /* 0x000000170b00720c */ /* 0x000fc80003f04070 */
[----:B------:R-:W-:-:S04]  /*0220*/  ISETP.GT.AND.EX P0, PT, R15, RZ, PT, P0 ;  /* 0x000000ff0f00720c */ /* 0x000fc80003f04300 */
[----:B------:R-:W-:-:S13]  /*0230*/  ISETP.GT.U32.OR.EX P0, PT, RZ, RZ, !P0, P1 ;  /* 0x000000ffff00720c */ /* 0x000fda0004704510 */
[----:B------:R-:W-:-:S04]  /*0240*/  @!P0 IADD3 R9, P1, P2, -R5, R28, R23 ;  /* 0x0000001c05098210 */ /* 0x000fc80007a3e117 */
[----:B------:R-:W-:Y:S02]  /*0250*/  @!P0 IADD3.X R10, R0, -0x1, RZ, P1, P2 ;  /* 0xffffffff000a8810 */ /* 0x000fe40000fe44ff */
[----:B------:R-:W-:-:S04]  /*0260*/  @!P0 LEA R8, P1, R9, R16, 0x3 ;  /* 0x0000001009088211 */ /* 0x000fc800078218ff */
[----:B------:R-:W-:-:S06]  /*0270*/  @!P0 LEA.HI.X R9, R9, R17, R10, 0x3, P1 ;  /* 0x0000001109098211 */ /* 0x000fcc00008f1c0a */
[----:B------:R-:W2:Y:S01]  /*0280*/  @!P0 LDG.E.64 R8, desc[UR10][R8.64] ;  /* 0x0000000a08088981 */ /* 0x000ea2000c1e1b00 */
[----:B------:R-:W0:Y:S01]  /*0290*/  LDC R10, c[0x0][RZ] ;  /* 0x00000000ff0a7b82 */ /* 0x000e220000000800 */
[----:B------:R-:W-:Y:S02]  /*02a0*/  CS2R R12, SRZ ;  /* 0x00000000000c7805 */ /* 0x000fe4000001ff00 */
[----:B0-----:R-:W-:-:S04]  /*02b0*/  ISETP.LT.U32.AND P1, PT, R11, R10, PT ;  /* 0x0000000a0b00720c */ /* 0x001fc80003f21070 */
[----:B------:R-:W-:-:S04]  /*02c0*/  ISETP.LT.AND.EX P1, PT, R15, RZ, PT, P1 ;  /* 0x000000ff0f00720c */ /* 0x000fc80003f21310 */
[----:B------:R-:W-:Y:S02]  /*02d0*/  SEL R19, R11, R10, P1 ;  /* 0x0000000a0b137207 */ /* 0x000fe40000800000 */
[----:B------:R-:W-:Y:S02]  /*02e0*/  IADD3 R10, P3, P4, -R5, R28, R10 ;  /* 0x0000001c050a7210 */ /* 0x000fe40007c7e10a */
[----:B------:R-:W-:Y:S02]  /*02f0*/  IADD3 R19, P2, -R19, R11, RZ ;  /* 0x0000000b13137210 */ /* 0x000fe40007f5e1ff */
[----:B------:R-:W-:Y:S02]  /*0300*/  LEA R18, P5, R10, R16, 0x3 ;  /* 0x000000100a127211 */ /* 0x000fe400078a18ff */
[----:B------:R-:W-:Y:S02]  /*0310*/  SEL R16, R15, RZ, P1 ;  /* 0x000000ff0f107207 */ /* 0x000fe40000800000 */
[----:B------:R-:W-:-:S03]  /*0320*/  IADD3.X R11, R0, -0x1, RZ, P3, P4 ;  /* 0xffffffff000b7810 */ /* 0x000fc60001fe84ff */
[----:B------:R-:W-:Y:S01]  /*0330*/  IMAD.X R16, R15, 0x1, ~R16, P2 ;  /* 0x000000010f107824 */ /* 0x000fe200010e0e10 */
[----:B------:R-:W-:Y:S01]  /*0340*/  LEA.HI.X R17, R10, R17, R11, 0x3, P5 ;  /* 0x000000110a117211 */ /* 0x000fe200028f1c0b */
[----:B--2---:R-:W-:Y:S01]  /*0350*/  @!P0 DADD R12, RZ, R8 ;  /* 0x00000000ff0c8229 */ /* 0x004fe20000000008 */
[----:B------:R-:W-:Y:S10]  /*0360*/  BRA `(.L_x_6564) ;  /* 0x0000000000147947 */ /* 0x000ff40003800000 */
.L_x_6563:
[----:B------:R-:W-:Y:S01]  /*0370*/  IMAD.U32 R19, RZ, RZ, UR8 ;  /* 0x00000008ff137e24 */ /* 0x000fe2000f8e00ff */
[----:B------:R-:W-:Y:S01]  /*0380*/  CS2R R12, SRZ ;  /* 0x00000000000c7805 */ /* 0x000fe2000001ff00 */
[----:B------:R-:W-:Y:S02]  /*0390*/  IMAD.U32 R16, RZ, RZ, UR9 ;  /* 0x00000009ff107e24 */ /* 0x000fe4000f8e00ff */
[----:B------:R-:W-:Y:S02]  /*03a0*/  IMAD.MOV.U32 R18, RZ, RZ, R22 ;  /* 0x000000ffff127224 */ /* 0x000fe400078e0016 */
[----:B------:R-:W-:-:S07]  /*03b0*/  IMAD.MOV.U32 R17, RZ, RZ, R21 ;  /* 0x000000ffff117224 */ /* 0x000fce00078e0015 */
.L_x_6564:
[----:B------:R-:W1:Y:S01]  /*03c0*/  LDC R24, c[0x0][RZ] ;  /* 0x00000000ff187b82 */ /* 0x000e620000000800 */
[----:B------:R-:W-:Y:S01]  /*03d0*/  ISETP.NE.U32.AND P0, PT, R16, RZ, PT ;  /* 0x000000ff1000720c */ /* 0x000fe20003f05070 */
[----:B-1----:R-:W-:-:S12]  /*03e0*/  IMAD.SHL.U32 R10, R24, 0x2, RZ ;  /* 0x00000002180a7824 */ /* 0x002fd800078e00ff */
[----:B------:R-:W-:Y:S05]  /*03f0*/  @!P0 BRA `(.L_x_6565) ;  /* 0x0000000000188947 */ /* 0x000fea0003800000 */
[----:B------:R-:W-:Y:S01]  /*0400*/  IMAD.MOV.U32 R8, RZ, RZ, R10 ;  /* 0x000000ffff087224 */ /* 0x000fe200078e000a */
[----:B------:R-:W-:Y:S01]  /*0410*/  MOV R9, 0x450 ;  /* 0x0000045000097802 */ /* 0x000fe20000000f00 */
[----:B------:R-:W-:Y:S02]  /*0420*/  IMAD.MOV.U32 R30, RZ, RZ, R19 ;  /* 0x000000ffff1e7224 */ /* 0x000fe400078e0013 */
[----:B------:R-:W-:-:S07]  /*0430*/  IMAD.MOV.U32 R27, RZ, RZ, R16 ;  /* 0x000000ffff1b7224 */ /* 0x000fce00078e0010 */
[----:B0-----:R-:W-:Y:S05]  /*0440*/  CALL.REL.NOINC `($__internal_33_$__cuda_sm20_rem_s64) ;  /* 0x0000004c00887944 */ /* 0x001fea0003c00000 */
[----:B------:R-:W-:Y:S05]  /*0450*/  BRA `(.L_x_6566) ;  /* 0x0000000000487947 */ /* 0x000fea0003800000 */
.L_x_6565:
[----:B------:R-:W1:Y:S01]  /*0460*/  I2F.U32.RP R11, R10 ;  /* 0x0000000a000b7306 */ /* 0x000e620000209000 */
[----:B------:R-:W-:Y:S01]  /*0470*/  IMAD.MOV R15, RZ, RZ, -R10 ;  /* 0x000000ffff0f7224 */ /* 0x000fe200078e0a0a */
[----:B------:R-:W-:Y:S01]  /*0480*/  ISETP.NE.U32.AND P1, PT, R10, RZ, PT ;  /* 0x000000ff0a00720c */ /* 0x000fe20003f25070 */
[----:B------:R-:W-:-:S05]  /*0490*/  IMAD.MOV.U32 R35, RZ, RZ, RZ ;  /* 0x000000ffff237224 */ /* 0x000fca00078e00ff */
        /* <DEDUP_REMOVED lines=14> */
.L_x_6566:
        /* <DEDUP_REMOVED lines=15> */
.L_x_6569:
[----:B------:R-:W-:-:S04]  /*0670*/  LEA R8, P1, R27, R18, 0x4 ;  /* 0x000000121b087211 */ /* 0x000fc800078220ff */
[----:B------:R-:W-:-:S06]  /*0680*/  LEA.HI.X R9, R27, R17, R26, 0x4, P1 ;  /* 0x000000111b097211 */ /* 0x000fcc00008f241a */
[----:B------:R-:W2:Y:S01]  /*0690*/  LDG.E.128 R8, desc[UR10][R8.64] ;  /* 0x0000000a08087981 */ /* 0x000ea2000c1e1d00 */
[----:B------:R-:W-:-:S05]  /*06a0*/  IADD3 R27, P1, R24, R27, RZ ;  /* 0x0000001b181b7210 */ /* 0x000fca0007f3e0ff */
[----:B------:R-:W-:Y:S02]  /*06b0*/  IMAD.SHL.U32 R31, R27, 0x2, RZ ;  /* 0x000000021b1f7824 */ /* 0x000fe400078e00ff */
[----:B------:R-:W-:-:S03]  /*06c0*/  IMAD.X R26, RZ, RZ, R26, P1 ;  /* 0x000000ffff1a7224 */ /* 0x000fc600008e061a */
[----:B------:R-:W-:Y:S01]  /*06d0*/  ISETP.GE.U32.AND P1, PT, R31, R14, PT ;  /* 0x0000000e1f00720c */ /* 0x000fe20003f26070 */
[----:B--2---:R-:W-:Y:S01]  /*06e0*/  DADD R8, R8, R12 ;  /* 0x0000000008087229 */ /* 0x004fe2000000000c */
[----:B------:R-:W-:-:S04]  /*06f0*/  SHF.L.U64.HI R12, R27, 0x1, R26 ;  /* 0x000000011b0c7819 */ /* 0x000fc8000001021a */
[----:B------:R-:W-:-:S03]  /*0700*/  ISETP.GE.AND.EX P1, PT, R12, R15, PT, P1 ;  /* 0x0000000f0c00720c */ /* 0x000fc60003f26310 */
[----:B------:R-:W-:-:S10]  /*0710*/  DADD R12, R10, R8 ;  /* 0x000000000a0c7229 */ /* 0x000fd40000000008 */
[----:B------:R-:W-:Y:S05]  /*0720*/  @!P1 BRA `(.L_x_6569) ;  /* 0xfffffffc00d09947 */ /* 0x000fea000383ffff */
.L_x_6568:
[----:B------:R-:W-:Y:S05]  /*0730*/  BSYNC B1 ;  /* 0x0000000000017941 */ /* 0x000fea0003800000 */
.L_x_6567:
        /* <DEDUP_REMOVED lines=10> */
[----:B------:R-:W-:Y:S05]  /*07e0*/  CALL.REL.NOINC `($__internal_32_$__cuda_sm20_div_u64) ;  /* 0x0000004400887944 */ /* 0x000fea0003c00000 */
[----:B------:R-:W-:Y:S01]  /*07f0*/  IMAD.MOV.U32 R11, RZ, RZ, R9 ;  /* 0x000000ffff0b7224 */ /* 0x000fe200078e0009 */
[----:B------:R-:W-:Y:S06]  /*0800*/  BRA `(.L_x_6574) ;  /* 0x0000000000507947 */ /* 0x000fec0003800000 */
.L_x_6573:
[----:B------:R-:W0:Y:S01]  /*0810*/  I2F.U32.RP R10, R24 ;  /* 0x00000018000a7306 */ /* 0x000e220000209000 */
[----:B------:R-:W-:-:S07]  /*0820*/  ISETP.NE.U32.AND P3, PT, R24, RZ, PT ;  /* 0x000000ff1800720c */ /* 0x000fce0003f65070 */
        /* <DEDUP_REMOVED lines=10> */
[----:B------:R-:W-:-:S13]  /*08d0*/  ISETP.GE.U32.AND P1, PT, R11, R24, PT ;  /* 0x000000180b00720c */ /* 0x000fda0003f26070 */
[----:B------:R-:W-:Y:S02]  /*08e0*/  @P1 IMAD.IADD R11, R11, 0x1, -R24 ;  /* 0x000000010b0b1824 */ /* 0x000fe400078e0a18 */
[----:B------:R-:W-:-:S03]  /*08f0*/  @P1 VIADD R9, R9, 0x1 ;  /* 0x0000000109091836 */ /* 0x000fc60000000000 */
[----:B------:R-:W-:Y:S01]  /*0900*/  ISETP.GE.U32.AND P2, PT, R11, R24, PT ;  /* 0x000000180b00720c */ /* 0x000fe20003f46070 */
[----:B------:R-:W-:-:S12]  /*0910*/  IMAD.MOV.U32 R11, RZ, RZ, RZ ;  /* 0x000000ffff0b7224 */ /* 0x000fd800078e00ff */
[----:B------:R-:W-:Y:S01]  /*0920*/  @P2 VIADD R9, R9, 0x1 ;  /* 0x0000000109092836 */ /* 0x000fe20000000000 */
[----:B------:R-:W-:-:S05]  /*0930*/  @!P3 LOP3.LUT R9, RZ, R24, RZ, 0x33, !PT ;  /* 0x00000018ff09b212 */ /* 0x000fca00078e33ff */
[----:B------:R-:W-:-:S07]  /*0940*/  IMAD.MOV.U32 R10, RZ, RZ, R9 ;  /* 0x000000ffff0a7224 */ /* 0x000fce00078e0009 */
.L_x_6574:
[----:B------:R-:W-:Y:S05]  /*0950*/  BSYNC B2 ;  /* 0x0000000000027941 */ /* 0x000fea0003800000 */
.L_x_6572:
        /* <DEDUP_REMOVED lines=9> */
[----:B------:R-:W-:-:S03]  /*09f0*/  IMAD.MOV.U32 R15, RZ, RZ, RZ ;  /* 0x000000ffff0f7224 */ /* 0x000fc600078e00ff */
[----:B------:R-:W-:Y:S02]  /*0a00*/  LEA R11, P4, R10, R18, 0x3 ;  /* 0x000000120a0b7211 */ /* 0x000fe400078818ff */
[----:B------:R-:W-:-:S04]  /*0a10*/  IADD3.X R34, ~R35, R16, RZ, P2, P3 ;  /* 0x0000001023227210 */ /* 0x000fc800017e65ff */
[----:B------:R-:W-:-:S07]  /*0a20*/  LEA.HI.X R10, R10, R17, R34, 0x3, P4 ;  /* 0x000000110a0a7211 */ /* 0x000fce00020f1c22 */
.L_x_6577:
[----:B------:R-:W-:Y:S02]  /*0a30*/  IMAD.MOV.U32 R8, RZ, RZ, R11 ;  /* 0x000000ffff087224 */ /* 0x000fe400078e000b */
[----:B------:R-:W-:-:S06]  /*0a40*/  IMAD.MOV.U32 R9, RZ, RZ, R10 ;  /* 0x000000ffff097224 */ /* 0x000fcc00078e000a */
[----:B------:R-:W2:Y:S01]  /*0a50*/  LDG.E.64 R8, desc[UR10][R8.64] ;  /* 0x0000000a08087981 */ /* 0x000ea2000c1e1b00 */
[----:B------:R-:W-:Y:S02]  /*0a60*/  IADD3 R14, P2, R14, -0x1, RZ ;  /* 0xffffffff0e0e7810 */ /* 0x000fe40007f5e0ff */
[----:B------:R-:W-:Y:S02]  /*0a70*/  IADD3 R25, P3, R24, R25, RZ ;  /* 0x0000001918197210 */ /* 0x000fe40007f7e0ff */
[----:B------:R-:W-:Y:S02]  /*0a80*/  IADD3.X R15, R15, -0x1, RZ, P2, !PT ;  /* 0xffffffff0f0f7810 */ /* 0x000fe400017fe4ff */
[----:B------:R-:W-:Y:S01]  /*0a90*/  ISETP.NE.U32.AND P2, PT, R14, RZ, PT ;  /* 0x000000ff0e00720c */ /* 0x000fe20003f45070 */
[----:B------:R-:W-:Y:S01]  /*0aa0*/  IMAD.X R32, RZ, RZ, R32, P3 ;  /* 0x000000ffff207224 */ /* 0x000fe200018e0620 */
[----:B------:R-:W-:Y:S02]  /*0ab0*/  LEA R11, P4, R24, R11, 0x3 ;  /* 0x0000000b180b7211 */ /* 0x000fe400078818ff */
[----:B------:R-:W-:-:S02]  /*0ac0*/  ISETP.NE.AND.EX P2, PT, R15, RZ, PT, P2 ;  /* 0x000000ff0f00720c */ /* 0x000fc40003f45320 */
[----:B------:R-:W-:Y:S01]  /*0ad0*/  LEA.HI.X R10, R24, R10, RZ, 0x3, P4 ;  /* 0x0000000a180a7211 */ /* 0x000fe200020f1cff */
[----:B--2---:R-:W-:-:S10]  /*0ae0*/  DADD R12, R8, R12 ;  /* 0x00000000080c7229 */ /* 0x004fd4000000000c */
[----:B------:R-:W-:Y:S05]  /*0af0*/  @P2 BRA `(.L_x_6577) ;  /* 0xfffffffc00cc2947 */ /* 0x000fea000383ffff */
.L_x_6576:
[----:B------:R-:W-:Y:S05]  /*0b00*/  BSYNC B2 ;  /* 0x0000000000027941 */ /* 0x000fea0003800000 */
.L_x_6575:
[----:B------:R-:W-:Y:S05]  /*0b10*/  @!P1 BRA `(.L_x_6571) ;  /* 0x0000000000709947 */ /* 0x000fea0003800000 */
[C---:B------:R-:W-:Y:S01]  /*0b20*/  LEA R27, P1, R25.reuse, R18, 0x3 ;  /* 0x00000012191b7211 */ /* 0x040fe200078218ff */
[----:B------:R-:W-:Y:S01]  /*0b30*/  IMAD.SHL.U32 R18, R24, 0x8, RZ ;  /* 0x0000000818127824 */ /* 0x000fe200078e00ff */
[----:B------:R-:W-:Y:S02]  /*0b40*/  SHF.R.U32.HI R23, RZ, 0x1d, R24 ;  /* 0x0000001dff177819 */ /* 0x000fe40000011618 */
[----:B------:R-:W-:-:S09]  /*0b50*/  LEA.HI.X R11, R25, R17, R32, 0x3, P1 ;  /* 0x00000011190b7211 */ /* 0x000fd200008f1c20 */
.L_x_6578:
[----:B------:R-:W-:Y:S01]  /*0b60*/  IMAD.MOV.U32 R10, RZ, RZ, R27 ;  /* 0x000000ffff0a7224 */ /* 0x000fe200078e001b */
[----:B------:R-:W-:-:S04]  /*0b70*/  IADD3 R8, P1, R18, R27, RZ ;  /* 0x0000001b12087210 */ /* 0x000fc80007f3e0ff */
[----:B------:R0:W2:Y:S01]  /*0b80*/  LDG.E.64 R30, desc[UR10][R10.64] ;  /* 0x0000000a0a1e7981 */ /* 0x0000a2000c1e1b00 */
[----:B------:R-:W-:-:S05]  /*0b90*/  IMAD.X R9, R23, 0x1, R11, P1 ;  /* 0x0000000117097824 */ /* 0x000fca00008e060b */
[----:B------:R1:W3:Y:S01]  /*0ba0*/  LDG.E.64 R26, desc[UR10][R8.64] ;  /* 0x0000000a081a7981 */ /* 0x0002e2000c1e1b00 */
[----:B0-----:R-:W-:-:S05]  /*0bb0*/  IADD3 R10, P1, R18, R8, RZ ;  /* 0x00000008120a7210 */ /* 0x001fca0007f3e0ff */
[----:B------:R-:W-:Y:S01]  /*0bc0*/  IMAD.X R11, R23, 0x1, R9, P1 ;  /* 0x00000001170b7824 */ /* 0x000fe200008e0609 */
[----:B-1----:R-:W-:-:S04]  /*0bd0*/  IADD3 R8, P1, R18, R10, RZ ;  /* 0x0000000a12087210 */ /* 0x002fc80007f3e0ff */
[----:B------:R-:W4:Y:S01]  /*0be0*/  LDG.E.64 R14, desc[UR10][R10.64] ;  /* 0x0000000a0a0e7981 */ /* 0x000f22000c1e1b00 */
[----:B------:R-:W-:-:S05]  /*0bf0*/  IMAD.X R9, R23, 0x1, R11, P1 ;  /* 0x0000000117097824 */ /* 0x000fca00008e060b */
[----:B------:R-:W5:Y:S01]  /*0c00*/  LDG.E.64 R10, desc[UR10][R8.64] ;  /* 0x0000000a080a7981 */ /* 0x000f62000c1e1b00 */
[----:B------:R-:W-:-:S04]  /*0c10*/  IADD3 R25, P1, P2, R24, R25, R24 ;  /* 0x0000001918197210 */ /* 0x000fc80007a3e018 */
[----:B------:R-:W-:Y:S02]  /*0c20*/  IADD3.X R32, RZ, R32, RZ, P1, P2 ;  /* 0x00000020ff207210 */ /* 0x000fe40000fe44ff */
[----:B------:R-:W-:-:S04]  /*0c30*/  IADD3 R25, P1, P2, R24, R25, R24 ;  /* 0x0000001918197210 */ /* 0x000fc80007a3e018 */
[----:B------:R-:W-:Y:S02]  /*0c40*/  IADD3.X R32, RZ, R32, RZ, P1, P2 ;  /* 0x00000020ff207210 */ /* 0x000fe40000fe44ff */
[----:B------:R-:W-:-:S04]  /*0c50*/  ISETP.GE.U32.AND P1, PT, R25, R19, PT ;  /* 0x000000131900720c */ /* 0x000fc80003f26070 */
[----:B------:R-:W-:Y:S01]  /*0c60*/  ISETP.GE.AND.EX P1, PT, R32, R16, PT, P1 ;  /* 0x000000102000720c */ /* 0x000fe20003f26310 */
[----:B--2---:R-:W-:-:S08]  /*0c70*/  DADD R30, R30, R12 ;  /* 0x000000001e1e7229 */ /* 0x004fd0000000000c */
[----:B---3--:R-:W-:-:S08]  /*0c80*/  DADD R26, R30, R26 ;  /* 0x000000001e1a7229 */ /* 0x008fd0000000001a */
[----:B----4-:R-:W-:Y:S01]  /*0c90*/  DADD R14, R26, R14 ;  /* 0x000000001a0e7229 */ /* 0x010fe2000000000e */
[----:B------:R-:W-:-:S07]  /*0ca0*/  IADD3 R27, P2, R18, R8, RZ ;  /* 0x00000008121b7210 */ /* 0x000fce0007f5e0ff */
[----:B-----5:R-:W-:Y:S01]  /*0cb0*/  DADD R12, R14, R10 ;  /* 0x000000000e0c7229 */ /* 0x020fe2000000000a */
[----:B------:R-:W-:Y:S01]  /*0cc0*/  IMAD.X R11, R23, 0x1, R9, P2 ;  /* 0x00000001170b7824 */ /* 0x000fe200010e0609 */
[----:B------:R-:W-:Y:S09]  /*0cd0*/  @!P1 BRA `(.L_x_6578) ;  /* 0xfffffffc00a09947 */ /* 0x000ff2000383ffff */
.L_x_6571:
[----:B------:R-:W-:Y:S05]  /*0ce0*/  BSYNC B1 ;  /* 0x0000000000017941 */ /* 0x000fea0003800000 */
.L_x_6570:
[----:B------:R-:W-:Y:S05]  /*0cf0*/  BRA `(.L_x_6579) ;  /* 0x0000000400187947 */ /* 0x000fea0003800000 */
.L_x_6562:
[----:B------:R-:W0:Y:S01]  /*0d00*/  S2R R8, SR_TID.X ;  /* 0x0000000000087919 */ /* 0x000e220000002100 */
[----:B------:R-:W-:Y:S01]  /*0d10*/  ISETP.NE.AND P0, PT, R5, RZ, PT ;  /* 0x000000ff0500720c */ /* 0x000fe20003f05270 */
[----:B------:R-:W-:-:S12]  /*0d20*/  IMAD.U32 R18, RZ, RZ, UR8 ;  /* 0x00000008ff127e24 */ /* 0x000fd8000f8e00ff */
[----:B------:R-:W-:Y:S05]  /*0d30*/  @!P0 BRA `(.L_x_6580) ;  /* 0x00000000004c8947 */ /* 0x000fea0003800000 */
[----:B------:R-:W-:-:S05]  /*0d40*/  IMAD.IADD R19, R18, 0x1, R5 ;  /* 0x0000000112137824 */ /* 0x000fca00078e0205 */
[----:B0-----:R-:W-:-:S04]  /*0d50*/  ISETP.GE.AND P0, PT, R8, R19, PT ;  /* 0x000000130800720c */ /* 0x001fc80003f06270 */
[----:B------:R-:W-:-:S13]  /*0d60*/  ISETP.LT.OR P0, PT, R8, R5, P0 ;  /* 0x000000050800720c */ /* 0x000fda0000701670 */
[--C-:B------:R-:W-:Y:S02]  /*0d70*/  @!P0 SHF.R.S32.HI R9, RZ, 0x1f, R8.reuse ;  /* 0x0000001fff098819 */ /* 0x100fe40000011408 */
[----:B------:R-:W-:-:S04]  /*0d80*/  @!P0 IADD3 R11, P1, P2, -R5, R28, R8 ;  /* 0x0000001c050b8210 */ /* 0x000fc80007a3e108 */
[----:B------:R-:W-:Y:S02]  /*0d90*/  @!P0 IADD3.X R12, R0, -0x1, R9, P1, P2 ;  /* 0xffffffff000c8810 */ /* 0x000fe40000fe4409 */
[----:B------:R-:W-:-:S04]  /*0da0*/  @!P0 LEA R10, P1, R11, R16, 0x3 ;  /* 0x000000100b0a8211 */ /* 0x000fc800078218ff */
[----:B------:R-:W-:-:S06]  /*0db0*/  @!P0 LEA.HI.X R11, R11, R17, R12, 0x3, P1 ;  /* 0x000000110b0b8211 */ /* 0x000fcc00008f1c0c */
[----:B------:R-:W2:Y:S01]  /*0dc0*/  @!P0 LDG.E.64 R10, desc[UR10][R10.64] ;  /* 0x0000000a0a0a8981 */ /* 0x000ea2000c1e1b00 */
[----:B------:R-:W0:Y:S01]  /*0dd0*/  LDC R18, c[0x0][RZ] ;  /* 0x00000000ff127b82 */ /* 0x000e220000000800 */
[----:B------:R-:W-:Y:S02]  /*0de0*/  CS2R R12, SRZ ;  /* 0x00000000000c7805 */ /* 0x000fe4000001ff00 */
[----:B0-----:R-:W-:Y:S02]  /*0df0*/  IADD3 R15, P1, P2, -R5, R28, R18 ;  /* 0x0000001c050f7210 */ /* 0x001fe40007a3e112 */
[----:B------:R-:W-:Y:S02]  /*0e00*/  VIMNMX.U32 R18, R19, R18, PT ;  /* 0x0000001213127248 */ /* 0x000fe40003fe0000 */
[----:B------:R-:W-:Y:S02]  /*0e10*/  LEA R14, P3, R15, R16, 0x3 ;  /* 0x000000100f0e7211 */ /* 0x000fe400078618ff */
[----:B------:R-:W-:Y:S01]  /*0e20*/  IADD3.X R16, R0, -0x1, RZ, P1, P2 ;  /* 0xffffffff00107810 */ /* 0x000fe20000fe44ff */
[----:B------:R-:W-:-:S03]  /*0e30*/  IMAD.IADD R18, R19, 0x1, -R18 ;  /* 0x0000000113127824 */ /* 0x000fc600078e0a12 */
[----:B------:R-:W-:Y:S01]  /*0e40*/  LEA.HI.X R15, R15, R17, R16, 0x3, P3 ;  /* 0x000000110f0f7211 */ /* 0x000fe200018f1c10 */
[----:B--2---:R-:W-:Y:S01]  /*0e50*/  @!P0 DADD R12, RZ, R10 ;  /* 0x00000000ff0c8229 */ /* 0x004fe2000000000a */
[----:B------:R-:W-:Y:S10]  /*0e60*/  BRA `(.L_x_6581) ;  /* 0x00000000000c7947 */ /* 0x000ff40003800000 */
.L_x_6580:
[----:B------:R-:W-:Y:S01]  /*0e70*/  IMAD.MOV.U32 R14, RZ, RZ, R22 ;  /* 0x000000ffff0e7224 */ /* 0x000fe200078e0016 */
[----:B------:R-:W-:Y:S01]  /*0e80*/  CS2R R12, SRZ ;  /* 0x00000000000c7805 */ /* 0x000fe2000001ff00 */
[----:B------:R-:W-:-:S07]  /*0e90*/  IMAD.MOV.U32 R15, RZ, RZ, R21 ;  /* 0x000000ffff0f7224 */ /* 0x000fce00078e0015 */
.L_x_6581:
        /* <DEDUP_REMOVED lines=27> */
[----:B------:R-:W-:-:S07]  /*1050*/  IMAD.MOV.U32 R17, RZ, RZ, R8 ;  /* 0x000000ffff117224 */ /* 0x000fce00078e0008 */
.L_x_6584:
[----:B------:R-:W-:-:S06]  /*1060*/  IMAD.WIDE R10, R17, 0x10, R14 ;  /* 0x00000010110a7825 */ /* 0x000fcc00078e020e */
[----:B------:R-:W2:Y:S01]  /*1070*/  LDG.E.128 R8, desc[UR10][R10.64] ;  /* 0x0000000a0a087981 */ /* 0x000ea2000c1e1d00 */
[----:B------:R-:W-:Y:S01]  /*1080*/  VIADD R17, R17, UR7 ;  /* 0x0000000711117c36 */ /* 0x000fe20008000000 */
[----:B--2---:R-:W-:-:S03]  /*1090*/  DADD R8, R8, R12 ;  /* 0x0000000008087229 */ /* 0x004fc6000000000c */
[----:B------:R-:W-:-:S05]  /*10a0*/  IMAD.SHL.U32 R12, R17, 0x2, RZ ;  /* 0x00000002110c7824 */ /* 0x000fca00078e00ff */
[----:B------:R-:W-:Y:S01]  /*10b0*/  ISETP.GE.AND P1, PT, R12, R23, PT ;  /* 0x000000170c00720c */ /* 0x000fe20003f26270 */
[----:B------:R-:W-:-:S12]  /*10c0*/  DADD R12, R10, R8 ;  /* 0x000000000a0c7229 */ /* 0x000fd80000000008 */
[----:B------:R-:W-:Y:S05]  /*10d0*/  @!P1 BRA `(.L_x_6584) ;  /* 0xfffffffc00e09947 */ /* 0x000fea000383ffff */
.L_x_6583:
[----:B------:R-:W-:Y:S05]  /*10e0*/  BSYNC B1 ;  /* 0x0000000000017941 */ /* 0x000fea0003800000 */
.L_x_6582:
[----:B------:R-:W-:Y:S05]  /*10f0*/  @P2 BRA `(.L_x_6579) ;  /* 0x0000000000182947 */ /* 0x000fea0003800000 */
.L_x_6585:
[----:B------:R-:W-:-:S06]  /*1100*/  IMAD.WIDE R8, R19, 0x8, R14 ;  /* 0x0000000813087825 */ /* 0x000fcc00078e020e */
[----:B------:R-:W2:Y:S01]  /*1110*/  LDG.E.64 R8, desc[UR10][R8.64] ;  /* 0x0000000a08087981 */ /* 0x000ea2000c1e1b00 */
[----:B------:R-:W-:-:S05]  /*1120*/  VIADD R19, R19, UR7 ;  /* 0x0000000713137c36 */ /* 0x000fca0008000000 */
[----:B------:R-:W-:Y:S01]  /*1130*/  ISETP.GE.AND P1, PT, R19, R18, PT ;  /* 0x000000121300720c */ /* 0x000fe20003f26270 */
[----:B--2---:R-:W-:-:S12]  /*1140*/  DADD R12, R8, R12 ;  /* 0x00000000080c7229 */ /* 0x004fd8000000000c */
[----:B------:R-:W-:Y:S05]  /*1150*/  @!P1 BRA `(.L_x_6585) ;  /* 0xfffffffc00e89947 */ /* 0x000fea000383ffff */
.L_x_6579:
[----:B------:R-:W-:Y:S05]  /*1160*/  BSYNC B0 ;  /* 0x0000000000007941 */ /* 0x000fea0003800000 */
.L_x_6561:
[----:B------:R-:W0:Y:S01]  /*1170*/  S2R R24, SR_TID.X ;  /* 0x0000000000187919 */ /* 0x000e220000002100 */
[----:B------:R-:W1:Y:S01]  /*1180*/  S2UR UR7, SR_CgaCtaId ;  /* 0x00000000000779c3 */ /* 0x000e620000008800 */
[----:B------:R-:W-:-:S07]  /*1190*/  UMOV UR4, 0x400 ;  /* 0x0000040000047882 */ /* 0x000fce0000000000 */
[----:B------:R-:W-:Y:S08]  /*11a0*/  BAR.SYNC.DEFER_BLOCKING 0x0 ;  /* 0x0000000000007b1d */ /* 0x000ff00000010000 */
[----:B------:R-:W2:Y:S01]  /*11b0*/  LDC R23, c[0x0][RZ] ;  /* 0x00000000ff177b82 */ /* 0x000ea20000000800 */
[----:B-1----:R-:W-:Y:S01]  /*11c0*/  ULEA UR7, UR7, UR4, 0x18 ;  /* 0x0000000407077291 */ /* 0x002fe2000f8ec03f */
[----:B0-----:R-:W-:-:S05]  /*11d0*/  ISETP.GT.U32.AND P1, PT, R24, 0x1f, PT ;  /* 0x0000001f1800780c */ /* 0x001fca0003f24070 */
[----:B------:R-:W-:Y:S02]  /*11e0*/  LEA R9, R24, UR7, 0x3 ;  /* 0x0000000718097c11 */ /* 0x000fe4000f8e18ff */
[----:B--2---:R-:W-:-:S03]  /*11f0*/  SHF.R.U32.HI R26, RZ, 0x5, R23 ;  /* 0x00000005ff1a7819 */ /* 0x004fc60000011617 */
[----:B------:R0:W-:Y:S01]  /*1200*/  STS.64 [R9], R12 ;  /* 0x0000000c09007388 */ /* 0x0001e20000000a00 */
        /* <DEDUP_REMOVED lines=8> */
[----:B0-----:R-:W0:Y:S04]  /*1290*/  LDS.128 R12, [R27+0x10] ;  /* 0x000010001b0c7984 */ /* 0x001e280000000c00 */
[----:B------:R-:W2:Y:S01]  /*12a0*/  LDS.128 R8, [R27+0x20] ;  /* 0x000020001b087984 */ /* 0x000ea20000000c00 */
[----:B-1----:R-:W-:-:S08]  /*12b0*/  DADD R16, RZ, R16 ;  /* 0x00000000ff107229 */ /* 0x002fd00000000010 */
[----:B------:R-:W-:Y:S02]  /*12c0*/  DADD R30, R18, R16 ;  /* 0x00000000121e7229 */ /* 0x000fe40000000010 */
[----:B------:R-:W1:Y:S06]  /*12d0*/  LDS.128 R16, [R27+0x30] ;  /* 0x000030001b107984 */ /* 0x000e6c0000000c00 */
[----:B0-----:R-:W-:-:S08]  /*12e0*/  DADD R30, R30, R12 ;  /* 0x000000001e1e7229 */ /* 0x001fd0000000000c */
[----:B------:R-:W-:Y:S01]  /*12f0*/  DADD R30, R14, R30 ;  /* 0x000000000e1e7229 */ /* 0x000fe2000000001e */
[----:B------:R-:W0:Y:S07]  /*1300*/  LDS.128 R12, [R27+0x40] ;  /* 0x000040001b0c7984 */ /* 0x000e2e0000000c00 */
[----:B--2---:R-:W-:-:S08]  /*1310*/  DADD R30, R30, R8 ;  /* 0x000000001e1e7229 */ /* 0x004fd00000000008 */
[----:B------:R-:W-:Y:S01]  /*1320*/  DADD R30, R10, R30 ;  /* 0x000000000a1e7229 */ /* 0x000fe2000000001e */
[----:B------:R-:W2:Y:S07]  /*1330*/  LDS.128 R8, [R27+0x50] ;  /* 0x000050001b087984 */ /* 0x000eae0000000c00 */
[----:B-1----:R-:W-:-:S08]  /*1340*/  DADD R30, R30, R16 ;  /* 0x000000001e1e7229 */ /* 0x002fd00000000010 */
[----:B------:R-:W-:Y:S01]  /*1350*/  DADD R30, R18, R30 ;  /* 0x00000000121e7229 */ /* 0x000fe2000000001e */
[----:B------:R-:W1:Y:S07]  /*1360*/  LDS.128 R16, [R27+0x60] ;  /* 0x000060001b107984 */ /* 0x000e6e0000000c00 */
        /* <DEDUP_REMOVED lines=28> */
[----:B------:R-:W-:-:S08]  /*1530*/  DADD R12, R14, R12 ;  /* 0x000000000e0c7229 */ /* 0x000fd0000000000c */
[----:B--2---:R-:W-:-:S08]  /*1540*/  DADD R8, R12, R8 ;  /* 0x000000000c087229 */ /* 0x004fd00000000008 */
[----:B------:R-:W-:Y:S01]  /*1550*/  DADD R8, R10, R8 ;  /* 0x000000000a087229 */ /* 0x000fe20000000008 */
[----:B------:R-:W-:-:S07]  /*1560*/  IMAD.MOV.U32 R11, RZ, RZ, -0x1 ;  /* 0xffffffffff0b7424 */ /* 0x000fce00078e00ff */
[----:B-1----:R-:W-:Y:S01]  /*1570*/  DADD R16, R8, R16 ;  /* 0x0000000008107229 */ /* 0x002fe20000000010 */
[----:B------:R-:W-:-:S04]  /*1580*/  SHF.L.U32 R8, R11, R26, RZ ;  /* 0x0000001a0b087219 */ /* 0x000fc800000006ff */
[----:B------:R-:W-:-:S03]  /*1590*/  LOP3.LUT R8, RZ, R8, RZ, 0x33, !PT ;  /* 0x00000008ff087212 */ /* 0x000fc600078e33ff */
[----:B------:R-:W-:Y:S01]  /*15a0*/  DADD R16, R18, R16 ;  /* 0x0000000012107229 */ /* 0x000fe20000000010 */
[----:B------:R-:W-:Y:S06]  /*15b0*/  WARPSYNC R8 ;  /* 0x0000000008007348 */ /* 0x000fec0003800000 */
[----:B------:R1:W-:Y:S04]  /*15c0*/  STS.64 [R25], R16 ;  /* 0x0000001019007388 */ /* 0x0003e80000000a00 */
.L_x_6586:
[----:B------:R-:W-:Y:S01]  /*15d0*/  ISETP.NE.AND P1, PT, R24, RZ, PT ;  /* 0x000000ff1800720c */ /* 0x000fe20003f25270 */
[----:B------:R-:W-:Y:S05]  /*15e0*/  WARPSYNC.ALL ;  /* 0x0000000000007948 */ /* 0x000fea0003800000 */
[----:B------:R-:W-:Y:S06]  /*15f0*/  BAR.SYNC.DEFER_BLOCKING 0x0 ;  /* 0x0000000000007b1d */ /* 0x000fec0000010000 */
[----:B------:R-:W-:Y:S04]  /*1600*/  BSSY B0, `(.L_x_6587) ;  /* 0x000005b000007945 */ /* 0x000fe80003800000 */
[----:B------:R-:W-:Y:S05]  /*1610*/  @P1 BRA `(.L_x_6588) ;  /* 0x0000000400641947 */ /* 0x000fea0003800000 */
[----:B------:R-:W-:Y:S02]  /*1620*/  ISETP.NE.AND P1, PT, R26, RZ, PT ;  /* 0x000000ff1a00720c */ /* 0x000fe40003f25270 */
[----:B------:R-:W-:-:S11]  /*1630*/  CS2R R30, SRZ ;  /* 0x00000000001e7805 */ /* 0x000fd6000001ff00 */
[----:B------:R-:W-:Y:S05]  /*1640*/  @!P1 BRA `(.L_x_6589) ;  /* 0x0000000400549947 */ /* 0x000fea0003800000 */
[C---:B------:R-:W-:Y:S01]  /*1650*/  VIADD R8, R26.reuse, 0xffffffff ;  /* 0xffffffff1a087836 */ /* 0x040fe20000000000 */
[----:B------:R-:W-:Y:S01]  /*1660*/  UMOV UR4, URZ ;  /* 0x0000003f00047c82 */ /* 0x000fe20008000000 */
[----:B-1----:R-:W-:Y:S02]  /*1670*/  LOP3.LUT R25, R26, 0x3, RZ, 0xc0, !PT ;  /* 0x000000031a197812 */ /* 0x002fe400078ec0ff */
[----:B------:R-:W-:Y:S02]  /*1680*/  CS2R R30, SRZ ;  /* 0x00000000001e7805 */ /* 0x000fe4000001ff00 */
[----:B------:R-:W-:-:S13]  /*1690*/  ISETP.GE.U32.AND P1, PT, R8, 0x3, PT ;  /* 0x000000030800780c */ /* 0x000fda0003f26070 */
[----:B------:R-:W-:Y:S05]  /*16a0*/  @!P1 BRA `(.L_x_6590) ;  /* 0x0000000400189947 */ /* 0x000fea0003800000 */
[----:B------:R-:W-:Y:S01]  /*16b0*/  IMAD.IADD R26, R26, 0x1, -R25 ;  /* 0x000000011a1a7824 */ /* 0x000fe200078e0a19 */
[----:B------:R-:W-:Y:S01]  /*16c0*/  UMOV UR4, URZ ;  /* 0x0000003f00047c82 */ /* 0x000fe20008000000 */
[----:B------:R-:W-:Y:S01]  /*16d0*/  UMOV UR8, UR7 ;  /* 0x0000000700087c82 */ /* 0x000fe20008000000 */
[----:B------:R-:W-:Y:S02]  /*16e0*/  CS2R R30, SRZ ;  /* 0x00000000001e7805 */ /* 0x000fe4000001ff00 */
[----:B------:R-:W-:-:S13]  /*16f0*/  ISETP.GT.AND P1, PT, R26, RZ, PT ;  /* 0x000000ff1a00720c */ /* 0x000fda0003f24270 */
[----:B------:R-:W-:Y:S05]  /*1700*/  @!P1 BRA `(.L_x_6591) ;  /* 0x0000000000d49947 */ /* 0x000fea0003800000 */
[----:B------:R-:W-:Y:S02]  /*1710*/  ISETP.GT.AND P2, PT, R26, 0xc, PT ;  /* 0x0000000c1a00780c */ /* 0x000fe40003f44270 */
[----:B------:R-:W-:-:S11]  /*1720*/  PLOP3.LUT P1, PT, PT, PT, PT, 0x80, 0x0 ;  /* 0x000000000000781c */ /* 0x000fd60003f2f070 */
[----:B------:R-:W-:Y:S05]  /*1730*/  @!P2 BRA `(.L_x_6592) ;  /* 0x000000000078a947 */ /* 0x000fea0003800000 */
[----:B------:R-:W-:-:S13]  /*1740*/  PLOP3.LUT P1, PT, PT, PT, PT, 0x8, 0x0 ;  /* 0x000000000000781c */ /* 0x000fda0003f2e170 */
.L_x_6593:
[----:B0-----:R-:W0:Y:S01]  /*1750*/  LDS.128 R12, [UR8] ;  /* 0x00000008ff0c7984 */ /* 0x001e220008000c00 */
[----:B------:R-:W-:Y:S01]  /*1760*/  VIADD R26, R26, 0xfffffff0 ;  /* 0xfffffff01a1a7836 */ /* 0x000fe20000000000 */
[----:B------:R-:W-:Y:S02]  /*1770*/  UIADD3 UR4, UR4, 0x10, URZ ;  /* 0x0000001004047890 */ /* 0x000fe4000fffe03f */
[----:B------:R-:W1:Y:S02]  /*1780*/  LDS.128 R8, [UR8+0x10] ;  /* 0x00001008ff087984 */ /* 0x000e640008000c00 */
[----:B------:R-:W-:Y:S02]  /*1790*/  ISETP.GT.AND P2, PT, R26, 0xc, PT ;  /* 0x0000000c1a00780c */ /* 0x000fe40003f44270 */
[----:B------:R-:W2:Y:S01]  /*17a0*/  LDS.128 R16, [UR8+0x20] ;  /* 0x00002008ff107984 */ /* 0x000ea20008000c00 */
[----:B0-----:R-:W-:-:S08]  /*17b0*/  DADD R30, R12, R30 ;  /* 0x000000000c1e7229 */ /* 0x001fd0000000001e */
[----:B------:R-:W-:Y:S01]  /*17c0*/  DADD R30, R14, R30 ;  /* 0x000000000e1e7229 */ /* 0x000fe2000000001e */
[----:B------:R-:W0:Y:S07]  /*17d0*/  LDS.128 R12, [UR8+0x30] ;  /* 0x00003008ff0c7984 */ /* 0x000e2e0008000c00 */
[----:B-1----:R-:W-:-:S08]  /*17e0*/  DADD R30, R30, R8 ;  /* 0x000000001e1e7229 */ /* 0x002fd00000000008 */
[----:B------:R-:W-:Y:S01]  /*17f0*/  DADD R30, R10, R30 ;  /* 0x000000000a1e7229 */ /* 0x000fe2000000001e */
[----:B------:R-:W1:Y:S07]  /*1800*/  LDS.128 R8, [UR8+0x40] ;  /* 0x00004008ff087984 */ /* 0x000e6e0008000c00 */
[----:B--2---:R-:W-:-:S08]  /*1810*/  DADD R30, R30, R16 ;  /* 0x000000001e1e7229 */ /* 0x004fd00000000010 */
[----:B------:R-:W-:Y:S01]  /*1820*/  DADD R30, R18, R30 ;  /* 0x00000000121e7229 */ /* 0x000fe2000000001e */
[----:B------:R-:W2:Y:S07]  /*1830*/  LDS.128 R16, [UR8+0x50] ;  /* 0x00005008ff107984 */ /* 0x000eae0008000c00 */
[----:B0-----:R-:W-:-:S08]  /*1840*/  DADD R30, R30, R12 ;  /* 0x000000001e1e7229 */ /* 0x001fd0000000000c */
[----:B------:R-:W-:Y:S01]  /*1850*/  DADD R30, R14, R30 ;  /* 0x000000000e1e7229 */ /* 0x000fe2000000001e */
[----:B------:R-:W0:Y:S07]  /*1860*/  LDS.128 R12, [UR8+0x60] ;  /* 0x00006008ff0c7984 */ /* 0x000e2e0008000c00 */
[----:B-1----:R-:W-:-:S08]  /*1870*/  DADD R30, R30, R8 ;  /* 0x000000001e1e7229 */ /* 0x002fd00000000008 */
[----:B------:R-:W-:Y:S01]  /*1880*/  DADD R30, R10, R30 ;  /* 0x000000000a1e7229 */ /* 0x000fe2000000001e */
[----:B------:R-:W1:Y:S01]  /*1890*/  LDS.128 R8, [UR8+0x70] ;  /* 0x00007008ff087984 */ /* 0x000e620008000c00 */
[----:B------:R-:W-:-:S06]  /*18a0*/  UIADD3 UR8, UR8, 0x80, URZ ;  /* 0x0000008008087890 */ /* 0x000fcc000fffe03f */
[----:B--2---:R-:W-:-:S08]  /*18b0*/  DADD R16, R30, R16 ;  /* 0x000000001e107229 */ /* 0x004fd00000000010 */
[----:B------:R-:W-:-:S08]  /*18c0*/  DADD R16, R18, R16 ;  /* 0x0000000012107229 */ /* 0x000fd00000000010 */
[----:B0-----:R-:W-:-:S08]  /*18d0*/  DADD R12, R16, R12 ;  /* 0x00000000100c7229 */ /* 0x001fd0000000000c */
[----:B------:R-:W-:-:S08]  /*18e0*/  DADD R12, R14, R12 ;  /* 0x000000000e0c7229 */ /* 0x000fd0000000000c */
[----:B-1----:R-:W-:-:S08]  /*18f0*/  DADD R8, R12, R8 ;  /* 0x000000000c087229 */ /* 0x002fd00000000008 */
[----:B------:R-:W-:Y:S01]  /*1900*/  DADD R30, R10, R8 ;  /* 0x000000000a1e7229 */ /* 0x000fe20000000008 */
[----:B------:R-:W-:Y:S10]  /*1910*/  @P2 BRA `(.L_x_6593) ;  /* 0xfffffffc008c2947 */ /* 0x000ff4000383ffff */
.L_x_6592:
[----:B------:R-:W-:-:S13]  /*1920*/  ISETP.GT.AND P2, PT, R26, 0x4, PT ;  /* 0x000000041a00780c */ /* 0x000fda0003f44270 */
[----:B------:R-:W-:Y:S05]  /*1930*/  @!P2 BRA `(.L_x_6594) ;  /* 0x000000000040a947 */ /* 0x000fea0003800000 */
[----:B------:R-:W1:Y:S01]  /*1940*/  LDS.128 R16, [UR8] ;  /* 0x00000008ff107984 */ /* 0x000e620008000c00 */
[----:B------:R-:W-:Y:S01]  /*1950*/  PLOP3.LUT P1, PT, PT, PT, PT, 0x8, 0x0 ;  /* 0x000000000000781c */ /* 0x000fe20003f2e170 */
[----:B------:R-:W-:Y:S01]  /*1960*/  VIADD R26, R26, 0xfffffff8 ;  /* 0xfffffff81a1a7836 */ /* 0x000fe20000000000 */
[----:B------:R-:W-:Y:S01]  /*1970*/  UIADD3 UR4, UR4, 0x8, URZ ;  /* 0x0000000804047890 */ /* 0x000fe2000fffe03f */
[----:B0-----:R-:W0:Y:S04]  /*1980*/  LDS.128 R12, [UR8+0x10] ;  /* 0x00001008ff0c7984 */ /* 0x001e280008000c00 */
[----:B------:R-:W2:Y:S01]  /*1990*/  LDS.128 R8, [UR8+0x20] ;  /* 0x00002008ff087984 */ /* 0x000ea20008000c00 */
[----:B-1----:R-:W-:-:S08]  /*19a0*/  DADD R30, R30, R16 ;  /* 0x000000001e1e7229 */ /* 0x002fd00000000010 */
[----:B------:R-:W-:Y:S01]  /*19b0*/  DADD R30, R18, R30 ;  /* 0x00000000121e7229 */ /* 0x000fe2000000001e */
[----:B------:R-:W1:Y:S01]  /*19c0*/  LDS.128 R16, [UR8+0x30] ;  /* 0x00003008ff107984 */ /* 0x000e620008000c00 */
[----:B------:R-:W-:-:S06]  /*19d0*/  UIADD3 UR8, UR8, 0x40, URZ ;  /* 0x0000004008087890 */ /* 0x000fcc000fffe03f */
[----:B0-----:R-:W-:-:S08]  /*19e0*/  DADD R12, R30, R12 ;  /* 0x000000001e0c7229 */ /* 0x001fd0000000000c */
[----:B------:R-:W-:-:S08]  /*19f0*/  DADD R12, R14, R12 ;  /* 0x000000000e0c7229 */ /* 0x000fd0000000000c */
[----:B--2---:R-:W-:-:S08]  /*1a00*/  DADD R8, R12, R8 ;  /* 0x000000000c087229 */ /* 0x004fd00000000008 */
[----:B------:R-:W-:-:S08]  /*1a10*/  DADD R8, R10, R8 ;  /* 0x000000000a087229 */ /* 0x000fd00000000008 */
[----:B-1----:R-:W-:-:S08]  /*1a20*/  DADD R8, R8, R16 ;  /* 0x0000000008087229 */ /* 0x002fd00000000010 */
[----:B------:R-:W-:-:S11]  /*1a30*/  DADD R30, R18, R8 ;  /* 0x00000000121e7229 */ /* 0x000fd60000000008 */
.L_x_6594:
[----:B------:R-:W-:-:S13]  /*1a40*/  ISETP.NE.OR P1, PT, R26, RZ, P1 ;  /* 0x000000ff1a00720c */ /* 0x000fda0000f25670 */
[----:B------:R-:W-:Y:S05]  /*1a50*/  @!P1 BRA `(.L_x_6590) ;  /* 0x00000000002c9947 */ /* 0x000fea0003800000 */
.L_x_6591:
[----:B0-----:R-:W0:Y:S01]  /*1a60*/  LDS.128 R8, [UR8] ;  /* 0x00000008ff087984 */ /* 0x001e220008000c00 */
[----:B------:R-:W-:Y:S01]  /*1a70*/  VIADD R26, R26, 0xfffffffc ;  /* 0xfffffffc1a1a7836 */ /* 0x000fe20000000000 */
[----:B------:R-:W-:Y:S02]  /*1a80*/  UIADD3 UR4, UR4, 0x4, URZ ;  /* 0x0000000404047890 */ /* 0x000fe4000fffe03f */
[----:B------:R-:W1:Y:S01]  /*1a90*/  LDS.128 R12, [UR8+0x10] ;  /* 0x00001008ff0c7984 */ /* 0x000e620008000c00 */
[----:B------:R-:W-:Y:S01]  /*1aa0*/  UIADD3 UR8, UR8, 0x20, URZ ;  /* 0x0000002008087890 */ /* 0x000fe2000fffe03f */
[----:B------:R-:W-:Y:S01]  /*1ab0*/  ISETP.NE.AND P1, PT, R26, RZ, PT ;  /* 0x000000ff1a00720c */ /* 0x000fe20003f25270 */
[----:B0-----:R-:W-:-:S08]  /*1ac0*/  DADD R8, R8, R30 ;  /* 0x0000000008087229 */ /* 0x001fd0000000001e */
[----:B------:R-:W-:-:S08]  /*1ad0*/  DADD R8, R10, R8 ;  /* 0x000000000a087229 */ /* 0x000fd00000000008 */
[----:B-1----:R-:W-:-:S08]  /*1ae0*/  DADD R8, R8, R12 ;  /* 0x0000000008087229 */ /* 0x002fd0000000000c */
[----:B------:R-:W-:Y:S01]  /*1af0*/  DADD R30, R14, R8 ;  /* 0x000000000e1e7229 */ /* 0x000fe20000000008 */
[----:B------:R-:W-:Y:S10]  /*1b00*/  @P1 BRA `(.L_x_6591) ;  /* 0xfffffffc00d41947 */ /* 0x000ff4000383ffff */
.L_x_6590:
[----:B------:R-:W-:-:S13]  /*1b10*/  ISETP.NE.AND P1, PT, R25, RZ, PT ;  /* 0x000000ff1900720c */ /* 0x000fda0003f25270 */
[----:B------:R-:W-:Y:S05]  /*1b20*/  @!P1 BRA `(.L_x_6589) ;  /* 0x00000000001c9947 */ /* 0x000fea0003800000 */
[----:B------:R-:W-:-:S12]  /*1b30*/  ULEA UR4, UR4, UR7, 0x3 ;  /* 0x0000000704047291 */ /* 0x000fd8000f8e183f */
.L_x_6595:
[----:B0-----:R-:W0:Y:S01]  /*1b40*/  LDS.64 R8, [UR4] ;  /* 0x00000004ff087984 */ /* 0x001e220008000a00 */
[----:B------:R-:W-:Y:S01]  /*1b50*/  VIADD R25, R25, 0xffffffff ;  /* 0xffffffff19197836 */ /* 0x000fe20000000000 */
[----:B------:R-:W-:-:S04]  /*1b60*/  UIADD3 UR4, UR4, 0x8, URZ ;  /* 0x0000000804047890 */ /* 0x000fc8000fffe03f */
[----:B------:R-:W-:Y:S01]  /*1b70*/  ISETP.NE.AND P1, PT, R25, RZ, PT ;  /* 0x000000ff1900720c */ /* 0x000fe20003f25270 */
[----:B0-----:R-:W-:-:S12]  /*1b80*/  DADD R30, R8, R30 ;  /* 0x00000000081e7229 */ /* 0x001fd8000000001e */
[----:B------:R-:W-:Y:S05]  /*1b90*/  @P1 BRA `(.L_x_6595) ;  /* 0xfffffffc00e81947 */ /* 0x000fea000383ffff */
.L_x_6589:
[----:B------:R2:W-:Y:S02]  /*1ba0*/  STS.64 [UR7], R30 ;  /* 0x0000001eff007988 */ /* 0x0005e40008000a07 */
.L_x_6588:
[----:B------:R-:W-:Y:S05]  /*1bb0*/  BSYNC B0 ;  /* 0x0000000000007941 */ /* 0x000fea0003800000 */
.L_x_6587:
[----:B------:R-:W-:Y:S01]  /*1bc0*/  BAR.SYNC.DEFER_BLOCKING 0x0 ;  /* 0x0000000000007b1d */ /* 0x000fe20000010000 */
[----:B------:R-:W-:-:S04]  /*1bd0*/  ISETP.NE.U32.AND P1, PT, R4, R5, PT ;  /* 0x000000050400720c */ /* 0x000fc80003f25070 */
[----:B------:R-:W-:Y:S01]  /*1be0*/  ISETP.NE.AND.EX P1, PT, RZ, RZ, PT, P1 ;  /* 0x000000ffff00720c */ /* 0x000fe20003f25310 */
[----:B------:R-:W-:Y:S01]  /*1bf0*/  ULDC.64 UR8, c[0x0][0x218] ;  /* 0x0000860000087ab9 */ /* 0x000fe20000000a00 */
[----:B------:R-:W-:Y:S01]  /*1c00*/  ULDC.64 UR12, c[0x0][0x210] ;  /* 0x00008400000c7ab9 */ /* 0x000fe20000000a00 */
[C---:B------:R-:W-:Y:S02]  /*1c10*/  IADD3 R18, P4, R20.reuse, UR8, RZ ;  /* 0x0000000814127c10 */ /* 0x040fe4000ff9e0ff */
[----:B------:R-:W-:Y:S02]  /*1c20*/  IADD3 R5, P3, R20, UR12, RZ ;  /* 0x0000000c14057c10 */ /* 0x000fe4000ff7e0ff */
[----:B0-----:R-:W-:Y:S02]  /*1c30*/  LOP3.LUT R9, R18, 0x8, RZ, 0xc0, !PT ;  /* 0x0000000812097812 */ /* 0x001fe400078ec0ff */
[----:B------:R-:W-:Y:S02]  /*1c40*/  IADD3.X R19, R7, UR13, RZ, P3, !PT ;  /* 0x0000000d07137c10 */ /* 0x000fe40009ffe4ff */
[----:B------:R-:W-:-:S02]  /*1c50*/  SHF.R.U64 R9, R9, 0x3, RZ ;  /* 0x0000000309097819 */ /* 0x000fc400000012ff */
[----:B-1----:R-:W-:Y:S02]  /*1c60*/  IADD3.X R25, R7, UR9, RZ, P4, !PT ;  /* 0x0000000907197c10 */ /* 0x002fe4000a7fe4ff */
[----:B------:R-:W-:Y:S01]  /*1c70*/  ISETP.EQ.U32.AND P2, PT, R4, R9, PT ;  /* 0x000000090400720c */ /* 0x000fe20003f42070 */
[----:B------:R-:W0:Y:S03]  /*1c80*/  LDS.64 R16, [UR7] ;  /* 0x00000007ff107984 */ /* 0x000e260008000a00 */
[----:B------:R-:W-:-:S13]  /*1c90*/  ISETP.EQ.AND.EX P2, PT, RZ, RZ, PT, P2 ;  /* 0x000000ffff00720c */ /* 0x000fda0003f42320 */
[----:B------:R-:W-:Y:S05]  /*1ca0*/  @!P1 BRA P2, `(.L_x_6596) ;  /* 0x0000001c00249947 */ /* 0x000fea0001000000 */
[----:B------:R-:W-:Y:S05]  /*1cb0*/  @P0 BRA `(.L_x_6597) ;  /* 0x00000018001c0947 */ /* 0x000fea0003800000 */
[----:B------:R-:W-:Y:S01]  /*1cc0*/  IMAD.SHL.U32 R6, R23, 0x2, RZ ;  /* 0x0000000217067824 */ /* 0x000fe200078e00ff */
[----:B--2---:R-:W1:Y:S01]  /*1cd0*/  LDC R30, c[0x0][0x228] ;  /* 0x00008a00ff1e7b82 */ /* 0x004e620000000800 */
[----:B------:R-:W-:Y:S02]  /*1ce0*/  BSSY B0, `(.L_x_6598) ;  /* 0x00000eb000007945 */ /* 0x000fe40003800000 */
[----:B------:R-:W2:Y:S01]  /*1cf0*/  I2F.U32.RP R4, R6 ;  /* 0x0000000600047306 */ /* 0x000ea20000209000 */
[----:B------:R-:W-:Y:S01]  /*1d00*/  IMAD.MOV R5, RZ, RZ, -R6 ;  /* 0x000000ffff057224 */ /* 0x000fe200078e0a06 */
[----:B------:R-:W-:Y:S02]  /*1d10*/  ISETP.NE.U32.AND P1, PT, R6, RZ, PT ;  /* 0x000000ff0600720c */ /* 0x000fe40003f25070 */
[----:B------:R-:W-:-:S04]  /*1d20*/  LOP3.LUT R10, RZ, R6, RZ, 0x33, !PT ;  /* 0x00000006ff0a7212 */ /* 0x000fc800078e33ff */
[----:B--2---:R-:W2:Y:S02]  /*1d30*/  MUFU.RCP R4, R4 ;  /* 0x0000000400047308 */ /* 0x004ea40000001000 */
[----:B--2---:R-:W-:Y:S01]  /*1d40*/  VIADD R2, R4, 0xffffffe ;  /* 0x0ffffffe04027836 */ /* 0x004fe20000000000 */
[----:B-1----:R-:W-:-:S05]  /*1d50*/  SHF.R.S32.HI R4, RZ, 0x1f, R30 ;  /* 0x0000001fff047819 */ /* 0x002fca000001141e */
[----:B------:R1:W2:Y:S02]  /*1d60*/  F2I.FTZ.U32.TRUNC.NTZ R3, R2 ;  /* 0x0000000200037305 */ /* 0x0002a4000021f000 */
[----:B-1----:R-:W-:Y:S02]  /*1d70*/  IMAD.MOV.U32 R2, RZ, RZ, RZ ;  /* 0x000000ffff027224 */ /* 0x002fe400078e00ff */
[----:B--2---:R-:W-:-:S04]  /*1d80*/  IMAD R5, R5, R3, RZ ;  /* 0x0000000305057224 */ /* 0x004fc800078e02ff */
[----:B------:R-:W-:-:S04]  /*1d90*/  IMAD.HI.U32 R8, R3, R5, R2 ;  /* 0x0000000503087227 */ /* 0x000fc800078e0002 */
[----:B------:R-:W-:Y:S02]  /*1da0*/  IMAD.MOV.U32 R5, RZ, RZ, RZ ;  /* 0x000000ffff057224 */ /* 0x000fe400078e00ff */
[----:B------:R-:W-:-:S04]  /*1db0*/  IMAD.HI.U32 R3, R8, R30, RZ ;  /* 0x0000001e08037227 */ /* 0x000fc800078e00ff */
[----:B------:R-:W-:-:S04]  /*1dc0*/  IMAD.MOV R3, RZ, RZ, -R3 ;  /* 0x000000ffff037224 */ /* 0x000fc800078e0a03 */
[----:B------:R-:W-:-:S05]  /*1dd0*/  IMAD R3, R6, R3, R30 ;  /* 0x0000000306037224 */ /* 0x000fca00078e021e */
[----:B------:R-:W-:-:S13]  /*1de0*/  ISETP.GE.U32.AND P0, PT, R3, R6, PT ;  /* 0x000000060300720c */ /* 0x000fda0003f06070 */
[----:B------:R-:W-:-:S05]  /*1df0*/  @P0 IMAD.IADD R3, R3, 0x1, -R6 ;  /* 0x0000000103030824 */ /* 0x000fca00078e0a06 */
        /* <DEDUP_REMOVED lines=11> */
[----:B------:R-:W-:-:S03]  /*1eb0*/  IMAD.X R11, RZ, RZ, R5, P0 ;  /* 0x000000ffff0b7224 */ /* 0x000fc600000e0605 */
[----:B------:R-:W-:Y:S02]  /*1ec0*/  IADD3 R30, P0, R9, R30, RZ ;  /* 0x0000001e091e7210 */ /* 0x000fe40007f1e0ff */
[----:B------:R-:W-:-:S05]  /*1ed0*/  LOP3.LUT R9, RZ, R11, RZ, 0x33, !PT ;  /* 0x0000000bff097212 */ /* 0x000fca00078e33ff */
[----:B------:R-:W-:-:S05]  /*1ee0*/  IMAD.X R14, R4, 0x1, R9, P0 ;  /* 0x00000001040e7824 */ /* 0x000fca00000e0609 */
[----:B------:R-:W-:-:S13]  /*1ef0*/  ISETP.NE.U32.AND P0, PT, R14, RZ, PT ;  /* 0x000000ff0e00720c */ /* 0x000fda0003f05070 */
[----:B------:R-:W-:Y:S05]  /*1f00*/  @!P0 BRA `(.L_x_6601) ;  /* 0x0000000000148947 */ /* 0x000fea0003800000 */
[----:B------:R-:W-:Y:S01]  /*1f10*/  IMAD.MOV.U32 R9, RZ, RZ, R6 ;  /* 0x000000ffff097224 */ /* 0x000fe200078e0006 */
[----:B------:R-:W-:-:S07]  /*1f20*/  MOV R8, 0x1f40 ;  /* 0x00001f4000087802 */ /* 0x000fce0000000f00 */
[----:B0-----:R-:W-:Y:S05]  /*1f30*/  CALL.REL.NOINC `($__internal_32_$__cuda_sm20_div_u64) ;  /* 0x0000002c00b47944 */ /* 0x001fea0003c00000 */
[----:B------:R-:W-:Y:S01]  /*1f40*/  IMAD.MOV.U32 R11, RZ, RZ, R9 ;  /* 0x000000ffff0b7224 */ /* 0x000fe200078e0009 */
[----:B------:R-:W-:Y:S06]  /*1f50*/  BRA `(.L_x_6602) ;  /* 0x0000000000287947 */ /* 0x000fec0003800000 */
.L_x_6601:
[----:B------:R-:W-:-:S04]  /*1f60*/  IMAD.HI.U32 R11, R8, R30, RZ ;  /* 0x0000001e080b7227 */ /* 0x000fc800078e00ff */
[----:B------:R-:W-:-:S04]  /*1f70*/  IMAD.MOV R9, RZ, RZ, -R11 ;  /* 0x000000ffff097224 */ /* 0x000fc800078e0a0b */
[----:B------:R-:W-:-:S05]  /*1f80*/  IMAD R9, R6, R9, R30 ;  /* 0x0000000906097224 */ /* 0x000fca00078e021e */
[----:B------:R-:W-:-:S13]  /*1f90*/  ISETP.GE.U32.AND P0, PT, R9, R6, PT ;  /* 0x000000060900720c */ /* 0x000fda0003f06070 */
[----:B------:R-:W-:Y:S02]  /*1fa0*/  @P0 IMAD.IADD R9, R9, 0x1, -R6 ;  /* 0x0000000109090824 */ /* 0x000fe400078e0a06 */
[----:B------:R-:W-:-:S03]  /*1fb0*/  @P0 VIADD R11, R11, 0x1 ;  /* 0x000000010b0b0836 */ /* 0x000fc60000000000 */
[----:B------:R-:W-:-:S13]  /*1fc0*/  ISETP.GE.U32.AND P2, PT, R9, R6, PT ;  /* 0x000000060900720c */ /* 0x000fda0003f46070 */
[----:B------:R-:W-:-:S05]  /*1fd0*/  @P2 VIADD R11, R11, 0x1 ;  /* 0x000000010b0b2836 */ /* 0x000fca0000000000 */
[----:B------:R-:W-:Y:S01]  /*1fe0*/  SEL R10, R10, R11, !P1 ;  /* 0x0000000b0a0a7207 */ /* 0x000fe20004800000 */
[----:B------:R-:W-:-:S07]  /*1ff0*/  IMAD.MOV.U32 R11, RZ, RZ, RZ ;  /* 0x000000ffff0b7224 */ /* 0x000fce00078e00ff */
.L_x_6602:
[----:B------:R-:W-:Y:S05]  /*2000*/  BSYNC B1 ;  /* 0x0000000000017941 */ /* 0x000fea0003800000 */
.L_x_6600:
        /* <DEDUP_REMOVED lines=9> */
[C---:B------:R-:W-:Y:S01]  /*20a0*/  IMAD.SHL.U32 R27, R24.reuse, 0x8, RZ ;  /* 0x00000008181b7824 */ /* 0x040fe200078e00ff */
[----:B------:R-:W-:Y:S01]  /*20b0*/  ULDC.64 UR4, c[0x0][0x210] ;  /* 0x0000840000047ab9 */ /* 0x000fe20000000a00 */
[--C-:B------:R-:W-:Y:S01]  /*20c0*/  SHF.L.U64.HI R33, R24, 0x3, R5.reuse ;  /* 0x0000000318217819 */ /* 0x100fe20000010205 */
[----:B------:R-:W-:Y:S01]  /*20d0*/  ULDC.64 UR8, c[0x0][0x220] ;  /* 0x0000880000087ab9 */ /* 0x000fe20000000a00 */
[----:B------:R-:W-:Y:S01]  /*20e0*/  IMAD.X R9, RZ, RZ, R5, P1 ;  /* 0x000000ffff097224 */ /* 0x000fe200008e0605 */
[----:B------:R-:W-:Y:S01]  /*20f0*/  IADD3 R8, P2, R27, UR4, RZ ;  /* 0x000000041b087c10 */ /* 0x000fe2000ff5e0ff */
[C---:B------:R-:W-:Y:S02]  /*2100*/  IMAD.SHL.U32 R30, R34.reuse, 0x8, RZ ;  /* 0x00000008221e7824 */ /* 0x040fe400078e00ff */
[----:B------:R-:W-:Y:S01]  /*2110*/  IMAD.MOV.U32 R35, RZ, RZ, RZ ;  /* 0x000000ffff237224 */ /* 0x000fe200078e00ff */
[----:B------:R-:W-:-:S02]  /*2120*/  SHF.L.U64.HI R34, R34, 0x3, R9 ;  /* 0x0000000322227819 */ /* 0x000fc40000010209 */
[----:B------:R-:W-:Y:S02]  /*2130*/  IADD3 R9, P1, R30, UR4, RZ ;  /* 0x000000041e097c10 */ /* 0x000fe4000ff3e0ff */
[----:B------:R-:W-:Y:S02]  /*2140*/  IADD3.X R21, R33, UR5, RZ, P2, !PT ;  /* 0x0000000521157c10 */ /* 0x000fe400097fe4ff */
[----:B------:R-:W-:Y:S01]  /*2150*/  IADD3.X R22, R34, UR5, RZ, P1, !PT ;  /* 0x0000000522167c10 */ /* 0x000fe20008ffe4ff */
[----:B------:R-:W-:Y:S01]  /*2160*/  ULDC.64 UR4, c[0x0][0x218] ;  /* 0x0000860000047ab9 */ /* 0x000fe20000000a00 */
[C---:B------:R-:W-:Y:S02]  /*2170*/  IADD3 R25, P2, R27.reuse, UR8, RZ ;  /* 0x000000081b197c10 */ /* 0x040fe4000ff5e0ff */
[----:B------:R-:W-:Y:S02]  /*2180*/  IADD3 R26, P1, R30, UR8, RZ ;  /* 0x000000081e1a7c10 */ /* 0x000fe4000ff3e0ff */
[----:B------:R-:W-:-:S02]  /*2190*/  IADD3 R27, P4, R27, UR4, RZ ;  /* 0x000000041b1b7c10 */ /* 0x000fc4000ff9e0ff */
[----:B------:R-:W-:Y:S02]  /*21a0*/  IADD3 R30, P3, R30, UR4, RZ ;  /* 0x000000041e1e7c10 */ /* 0x000fe4000ff7e0ff */
[C---:B------:R-:W-:Y:S02]  /*21b0*/  IADD3.X R31, R33.reuse, UR9, RZ, P2, !PT ;  /* 0x00000009211f7c10 */ /* 0x040fe400097fe4ff */
[C---:B------:R-:W-:Y:S02]  /*21c0*/  IADD3.X R32, R34.reuse, UR9, RZ, P1, !PT ;  /* 0x0000000922207c10 */ /* 0x040fe40008ffe4ff */
[----:B------:R-:W-:Y:S02]  /*21d0*/  IADD3.X R33, R33, UR5, RZ, P4, !PT ;  /* 0x0000000521217c10 */ /* 0x000fe4000a7fe4ff */
[----:B------:R-:W-:-:S07]  /*21e0*/  IADD3.X R34, R34, UR5, RZ, P3, !PT ;  /* 0x0000000522227c10 */ /* 0x000fce0009ffe4ff */
.L_x_6605:
[C---:B------:R-:W-:Y:S02]  /*21f0*/  IADD3 R14, P1, R20.reuse, R27, RZ ;  /* 0x0000001b140e7210 */ /* 0x040fe40007f3e0ff */
[C---:B------:R-:W-:Y:S02]  /*2200*/  IADD3 R12, P2, R20.reuse, R25, RZ ;  /* 0x00000019140c7210 */ /* 0x040fe40007f5e0ff */
[C---:B------:R-:W-:Y:S01]  /*2210*/  IADD3 R38, P3, R20.reuse, R30, RZ ;  /* 0x0000001e14267210 */ /* 0x040fe20007f7e0ff */
[C---:B------:R-:W-:Y:S01]  /*2220*/  IMAD.X R15, R7.reuse, 0x1, R33, P1 ;  /* 0x00000001070f7824 */ /* 0x040fe200008e0621 */
[C---:B------:R-:W-:Y:S01]  /*2230*/  IADD3 R10, P4, R20.reuse, R26, RZ ;  /* 0x0000001a140a7210 */ /* 0x040fe20007f9e0ff */
[C---:B------:R-:W-:Y:S02]  /*2240*/  IMAD.X R13, R7.reuse, 0x1, R31, P2 ;  /* 0x00000001070d7824 */ /* 0x040fe400010e061f */
[C---:B------:R-:W-:Y:S02]  /*2250*/  IMAD.X R39, R7.reuse, 0x1, R34, P3 ;  /* 0x0000000107277824 */ /* 0x040fe400018e0622 */
[----:B------:R-:W-:Y:S01]  /*2260*/  IMAD.X R11, R7, 0x1, R32, P4 ;  /* 0x00000001070b7824 */ /* 0x000fe200020e0620 */
[----:B------:R-:W0:Y:S04]  /*2270*/  LDG.E.64 R14, desc[UR10][R14.64] ;  /* 0x0000000a0e0e7981 */ /* 0x000e28000c1e1b00 */
[----:B------:R-:W0:Y:S04]  /*2280*/  LDG.E.64 R12, desc[UR10][R12.64] ;  /* 0x0000000a0c0c7981 */ /* 0x000e28000c1e1b00 */
[----:B------:R-:W2:Y:S04]  /*2290*/  LDG.E.64 R38, desc[UR10][R38.64] ;  /* 0x0000000a26267981 */ /* 0x000ea8000c1e1b00 */
[----:B------:R-:W2:Y:S01]  /*22a0*/  LDG.E.64 R10, desc[UR10][R10.64] ;  /* 0x0000000a0a0a7981 */ /* 0x000ea2000c1e1b00 */
[----:B------:R-:W-:-:S05]  /*22b0*/  IADD3 R18, P2, R20, R9, RZ ;  /* 0x0000000914127210 */ /* 0x000fca0007f5e0ff */
[----:B------:R-:W-:Y:S01]  /*22c0*/  IMAD.X R19, R7, 0x1, R22, P2 ;  /* 0x0000000107137824 */ /* 0x000fe200010e0616 */
[----:B------:R-:W-:-:S05]  /*22d0*/  IADD3 R24, P2, R6, R24, RZ ;  /* 0x0000001806187210 */ /* 0x000fca0007f5e0ff */
[----:B------:R-:W-:Y:S01]  /*22e0*/  IMAD.X R5, RZ, RZ, R5, P2 ;  /* 0x000000ffff057224 */ /* 0x000fe200010e0605 */
[----:B0-----:R-:W-:Y:S01]  /*22f0*/  DFMA R12, -R16, R14, R12 ;  /* 0x0000000e100c722b */ /* 0x001fe2000000010c */
[----:B------:R-:W-:Y:S02]  /*2300*/  IADD3 R14, P1, R20, R8, RZ ;  /* 0x00000008140e7210 */ /* 0x000fe40007f3e0ff */
[----:B------:R-:W-:-:S03]  /*2310*/  LEA R20, P3, R6, R20, 0x3 ;  /* 0x0000001406147211 */ /* 0x000fc600078618ff */
[----:B------:R-:W-:Y:S01]  /*2320*/  IMAD.X R15, R7, 0x1, R21, P1 ;  /* 0x00000001070f7824 */ /* 0x000fe200008e0615 */
[----:B--2---:R-:W-:Y:S01]  /*2330*/  DFMA R10, -R16, R38, R10 ;  /* 0x00000026100a722b */ /* 0x004fe2000000010a */
[----:B------:R-:W-:Y:S02]  /*2340*/  IADD3 R36, P1, R36, -0x1, RZ ;  /* 0xffffffff24247810 */ /* 0x000fe40007f3e0ff */
[----:B------:R-:W-:Y:S01]  /*2350*/  LEA.HI.X R7, R6, R7, RZ, 0x3, P3 ;  /* 0x0000000706077211 */ /* 0x000fe200018f1cff */
[----:B------:R1:W-:Y:S01]  /*2360*/  STG.E.64 desc[UR10][R14.64], R12 ;  /* 0x0000000c0e007986 */ /* 0x0003e2000c101b0a */
[----:B------:R-:W-:Y:S02]  /*2370*/  IADD3.X R35, R35, -0x1, RZ, P1, !PT ;  /* 0xffffffff23237810 */ /* 0x000fe40000ffe4ff */
[----:B------:R-:W-:Y:S01]  /*2380*/  ISETP.NE.U32.AND P1, PT, R36, RZ, PT ;  /* 0x000000ff2400720c */ /* 0x000fe20003f25070 */
[----:B------:R1:W-:Y:S03]  /*2390*/  STG.E.64 desc[UR10][R18.64], R10 ;  /* 0x0000000a12007986 */ /* 0x0003e6000c101b0a */
[----:B------:R-:W-:-:S13]  /*23a0*/  ISETP.NE.AND.EX P1, PT, R35, RZ, PT, P1 ;  /* 0x000000ff2300720c */ /* 0x000fda0003f25310 */
[----:B-1----:R-:W-:Y:S05]  /*23b0*/  @P1 BRA `(.L_x_6605) ;  /* 0xfffffffc008c1947 */ /* 0x002fea000383ffff */
.L_x_6604:
[----:B------:R-:W-:Y:S05]  /*23c0*/  BSYNC B1 ;  /* 0x0000000000017941 */ /* 0x000fea0003800000 */
.L_x_6603:
[----:B------:R-:W-:Y:S05]  /*23d0*/  @!P0 BRA `(.L_x_6599) ;  /* 0x0000000400ec8947 */ /* 0x000fea0003800000 */
[----:B------:R-:W-:Y:S01]  /*23e0*/  IADD3 R8, P0, R24, R28, RZ ;  /* 0x0000001c18087210 */ /* 0x000fe20007f1e0ff */
[----:B------:R-:W-:Y:S01]  /*23f0*/  ULDC.64 UR4, c[0x0][0x220] ;  /* 0x0000880000047ab9 */ /* 0x000fe20000000a00 */
[----:B------:R-:W-:Y:S01]  /*2400*/  ULDC.64 UR8, c[0x0][0x218] ;  /* 0x0000860000087ab9 */ /* 0x000fe20000000a00 */
[----:B------:R-:W-:Y:S01]  /*2410*/  IMAD.SHL.U32 R22, R6, 0x8, RZ ;  /* 0x0000000806167824 */ /* 0x000fe200078e00ff */
[----:B------:R-:W-:Y:S01]  /*2420*/  SHF.R.U32.HI R9, RZ, 0x1d, R6 ;  /* 0x0000001dff097819 */ /* 0x000fe20000011606 */
[----:B------:R-:W-:Y:S01]  /*2430*/  IMAD.X R11, R5, 0x1, R0, P0 ;  /* 0x00000001050b7824 */ /* 0x000fe200000e0600 */
[----:B------:R-:W-:Y:S01]  /*2440*/  IADD3 R10, P0, R23, R8, RZ ;  /* 0x00000008170a7210 */ /* 0x000fe20007f1e0ff */
[----:B------:R-:W-:-:S04]  /*2450*/  IMAD.SHL.U32 R25, R8, 0x8, RZ ;  /* 0x0000000808197824 */ /* 0x000fc800078e00ff */
[--C-:B------:R-:W-:Y:S01]  /*2460*/  IMAD.X R7, RZ, RZ, R11.reuse, P0 ;  /* 0x000000ffff077224 */ /* 0x100fe200000e060b */
[----:B------:R-:W-:Y:S01]  /*2470*/  SHF.L.U64.HI R11, R8, 0x3, R11 ;  /* 0x00000003080b7819 */ /* 0x000fe2000001020b */
[C---:B------:R-:W-:Y:S01]  /*2480*/  IMAD.SHL.U32 R27, R10.reuse, 0x8, RZ ;  /* 0x000000080a1b7824 */ /* 0x040fe200078e00ff */
[----:B------:R-:W-:Y:S02]  /*2490*/  IADD3 R33, P0, R25, UR4, RZ ;  /* 0x0000000419217c10 */ /* 0x000fe4000ff1e0ff */
[----:B------:R-:W-:Y:S02]  /*24a0*/  SHF.L.U64.HI R10, R10, 0x3, R7 ;  /* 0x000000030a0a7819 */ /* 0x000fe40000010207 */
[----:B------:R-:W-:Y:S02]  /*24b0*/  IADD3 R8, P1, R27, UR4, RZ ;  /* 0x000000041b087c10 */ /* 0x000fe4000ff3e0ff */
[----:B------:R-:W-:Y:S02]  /*24c0*/  IADD3.X R26, R11, UR5, RZ, P0, !PT ;  /* 0x000000050b1a7c10 */ /* 0x000fe400087fe4ff */
[----:B------:R-:W-:Y:S01]  /*24d0*/  IADD3.X R19, R10, UR5, RZ, P1, !PT ;  /* 0x000000050a137c10 */ /* 0x000fe20008ffe4ff */
[----:B------:R-:W-:Y:S01]  /*24e0*/  ULDC.64 UR4, c[0x0][0x210] ;  /* 0x0000840000047ab9 */ /* 0x000fe20000000a00 */
[----:B------:R-:W-:-:S02]  /*24f0*/  IADD3 R31, P0, R25, UR8, RZ ;  /* 0x00000008191f7c10 */ /* 0x000fc4000ff1e0ff */
[----:B------:R-:W-:Y:S02]  /*2500*/  IADD3 R7, P1, R27, UR8, RZ ;  /* 0x000000081b077c10 */ /* 0x000fe4000ff3e0ff */
[----:B------:R-:W-:Y:S02]  /*2510*/  IADD3 R25, P2, R25, UR4, RZ ;  /* 0x0000000419197c10 */ /* 0x000fe4000ff5e0ff */
[----:B------:R-:W-:Y:S02]  /*2520*/  IADD3 R27, P3, R27, UR4, RZ ;  /* 0x000000041b1b7c10 */ /* 0x000fe4000ff7e0ff */
[C---:B------:R-:W-:Y:S02]  /*2530*/  IADD3.X R32, R11.reuse, UR9, RZ, P0, !PT ;  /* 0x000000090b207c10 */ /* 0x040fe400087fe4ff */
[----:B------:R-:W-:Y:S02]  /*2540*/  IADD3.X R30, R10, UR9, RZ, P1, !PT ;  /* 0x000000090a1e7c10 */ /* 0x000fe40008ffe4ff */
[----:B------:R-:W-:-:S02]  /*2550*/  IADD3.X R11, R11, UR5, RZ, P2, !PT ;  /* 0x000000050b0b7c10 */ /* 0x000fc400097fe4ff */
[----:B------:R-:W-:-:S07]  /*2560*/  IADD3.X R10, R10, UR5, RZ, P3, !PT ;  /* 0x000000050a0a7c10 */ /* 0x000fce0009ffe4ff */
.L_x_6606:
[----:B------:R-:W-:Y:S02]  /*2570*/  IMAD.MOV.U32 R14, RZ, RZ, R31 ;  /* 0x000000ffff0e7224 */ /* 0x000fe400078e001f */
[----:B------:R-:W-:Y:S02]  /*2580*/  IMAD.MOV.U32 R15, RZ, RZ, R32 ;  /* 0x000000ffff0f7224 */ /* 0x000fe400078e0020 */
[----:B------:R-:W-:Y:S02]  /*2590*/  IMAD.MOV.U32 R12, RZ, RZ, R33 ;  /* 0x000000ffff0c7224 */ /* 0x000fe400078e0021 */
[----:B------:R-:W-:Y:S02]  /*25a0*/  IMAD.MOV.U32 R13, RZ, RZ, R26 ;  /* 0x000000ffff0d7224 */ /* 0x000fe400078e001a */
[----:B------:R-:W-:Y:S01]  /*25b0*/  IMAD.MOV.U32 R20, RZ, RZ, R7 ;  /* 0x000000ffff147224 */ /* 0x000fe200078e0007 */
[----:B------:R-:W0:Y:S01]  /*25c0*/  LDG.E.64 R14, desc[UR10][R14.64] ;  /* 0x0000000a0e0e7981 */ /* 0x000e22000c1e1b00 */
[----:B------:R-:W-:-:S02]  /*25d0*/  IMAD.MOV.U32 R21, RZ, RZ, R30 ;  /* 0x000000ffff157224 */ /* 0x000fc400078e001e */
[----:B------:R-:W-:Y:S01]  /*25e0*/  IMAD.MOV.U32 R18, RZ, RZ, R8 ;  /* 0x000000ffff127224 */ /* 0x000fe200078e0008 */
[----:B------:R-:W0:Y:S04]  /*25f0*/  LDG.E.64 R12, desc[UR10][R12.64] ;  /* 0x0000000a0c0c7981 */ /* 0x000e28000c1e1b00 */
[----:B------:R-:W2:Y:S04]  /*2600*/  LDG.E.64 R20, desc[UR10][R20.64] ;  /* 0x0000000a14147981 */ /* 0x000ea8000c1e1b00 */
[----:B------:R1:W2:Y:S01]  /*2610*/  LDG.E.64 R34, desc[UR10][R18.64] ;  /* 0x0000000a12227981 */ /* 0x0002a2000c1e1b00 */
[----:B------:R-:W-:-:S02]  /*2620*/  IMAD.MOV.U32 R36, RZ, RZ, R27 ;  /* 0x000000ffff247224 */ /* 0x000fc400078e001b */
[----:B------:R-:W-:Y:S01]  /*2630*/  IMAD.MOV.U32 R37, RZ, RZ, R10 ;  /* 0x000000ffff257224 */ /* 0x000fe200078e000a */
[----:B-1----:R-:W-:-:S05]  /*2640*/  IADD3 R18, P3, R22, R8, RZ ;  /* 0x0000000816127210 */ /* 0x002fca0007f7e0ff */
[----:B------:R-:W-:Y:S01]  /*2650*/  IMAD.X R19, R9, 0x1, R19, P3 ;  /* 0x0000000109137824 */ /* 0x000fe200018e0613 */
[----:B0-----:R-:W-:Y:S01]  /*2660*/  DFMA R12, -R16, R14, R12 ;  /* 0x0000000e100c722b */ /* 0x001fe2000000010c */
[----:B------:R-:W-:-:S05]  /*2670*/  IADD3 R14, P0, R22, R31, RZ ;  /* 0x0000001f160e7210 */ /* 0x000fca0007f1e0ff */
[----:B------:R-:W-:Y:S01]  /*2680*/  IMAD.X R15, R9, 0x1, R32, P0 ;  /* 0x00000001090f7824 */ /* 0x000fe200000e0620 */
[----:B--2---:R-:W-:Y:S01]  /*2690*/  DFMA R34, -R16, R20, R34 ;  /* 0x000000141022722b */ /* 0x004fe20000000122 */
[----:B------:R-:W-:Y:S02]  /*26a0*/  IMAD.MOV.U32 R20, RZ, RZ, R25 ;  /* 0x000000ffff147224 */ /* 0x000fe400078e0019 */
[----:B------:R-:W-:-:S05]  /*26b0*/  IMAD.MOV.U32 R21, RZ, RZ, R11 ;  /* 0x000000ffff157224 */ /* 0x000fca00078e000b */
[----:B------:R0:W-:Y:S04]  /*26c0*/  STG.E.64 desc[UR10][R20.64], R12 ;  /* 0x0000000c14007986 */ /* 0x0001e8000c101b0a */
[----:B------:R1:W-:Y:S01]  /*26d0*/  STG.E.64 desc[UR10][R36.64], R34 ;  /* 0x0000002224007986 */ /* 0x0003e2000c101b0a */
[C---:B0-----:R-:W-:Y:S02]  /*26e0*/  IADD3 R12, P1, R22.reuse, R33, RZ ;  /* 0x00000021160c7210 */ /* 0x041fe40007f3e0ff */
[----:B------:R-:W-:Y:S01]  /*26f0*/  IADD3 R20, P2, R22, R7, RZ ;  /* 0x0000000716147210 */ /* 0x000fe20007f5e0ff */
[----:B------:R-:W2:Y:S02]  /*2700*/  LDG.E.64 R32, desc[UR10][R14.64] ;  /* 0x0000000a0e207981 */ /* 0x000ea4000c1e1b00 */
[----:B------:R-:W-:-:S02]  /*2710*/  IMAD.X R13, R9, 0x1, R26, P1 ;  /* 0x00000001090d7824 */ /* 0x000fc400008e061a */
[----:B------:R-:W-:Y:S01]  /*2720*/  IMAD.X R21, R9, 0x1, R30, P2 ;  /* 0x0000000109157824 */ /* 0x000fe200010e061e */
[----:B-1----:R-:W3:Y:S04]  /*2730*/  LDG.E.64 R34, desc[UR10][R18.64] ;  /* 0x0000000a12227981 */ /* 0x002ee8000c1e1b00 */
[----:B------:R-:W2:Y:S04]  /*2740*/  LDG.E.64 R30, desc[UR10][R12.64] ;  /* 0x0000000a0c1e7981 */ /* 0x000ea8000c1e1b00 */
[----:B------:R-:W3:Y:S01]  /*2750*/  LDG.E.64 R36, desc[UR10][R20.64] ;  /* 0x0000000a14247981 */ /* 0x000ee2000c1e1b00 */
[C---:B------:R-:W-:Y:S01]  /*2760*/  IADD3 R26, P0, R22.reuse, R25, RZ ;  /* 0x00000019161a7210 */ /* 0x040fe20007f1e0ff */
[----:B--2---:R-:W-:Y:S01]  /*2770*/  DFMA R30, -R16, R32, R30 ;  /* 0x00000020101e722b */ /* 0x004fe2000000011e */
[----:B------:R-:W-:-:S03]  /*2780*/  IADD3 R32, P1, R22, R27, RZ ;  /* 0x0000001b16207210 */ /* 0x000fc60007f3e0ff */
[C---:B------:R-:W-:Y:S01]  /*2790*/  IMAD.X R27, R9.reuse, 0x1, R11, P0 ;  /* 0x00000001091b7824 */ /* 0x040fe200000e060b */
[----:B---3--:R-:W-:Y:S01]  /*27a0*/  DFMA R34, -R16, R36, R34 ;  /* 0x000000241022722b */ /* 0x008fe20000000122 */
[C---:B------:R-:W-:Y:S01]  /*27b0*/  IADD3 R14, P0, R22.reuse, R14, RZ ;  /* 0x0000000e160e7210 */ /* 0x040fe20007f1e0ff */
[C---:B------:R-:W-:Y:S01]  /*27c0*/  IMAD.X R33, R9.reuse, 0x1, R10, P1 ;  /* 0x0000000109217824 */ /* 0x040fe200008e060a */
[C---:B------:R-:W-:Y:S01]  /*27d0*/  IADD3 R10, P1, R22.reuse, R12, RZ ;  /* 0x0000000c160a7210 */ /* 0x040fe20007f3e0ff */
[----:B------:R0:W-:Y:S01]  /*27e0*/  STG.E.64 desc[UR10][R26.64], R30 ;  /* 0x0000001e1a007986 */ /* 0x0001e2000c101b0a */
[----:B------:R-:W-:Y:S01]  /*27f0*/  IADD3 R12, P3, R22, R18, RZ ;  /* 0x00000012160c7210 */ /* 0x000fe20007f7e0ff */
[C---:B------:R-:W-:Y:S02]  /*2800*/  IMAD.X R15, R9.reuse, 0x1, R15, P0 ;  /* 0x00000001090f7824 */ /* 0x040fe400000e060f */
[C---:B------:R-:W-:Y:S01]  /*2810*/  IMAD.X R11, R9.reuse, 0x1, R13, P1 ;  /* 0x00000001090b7824 */ /* 0x040fe200008e060d */
[----:B------:R1:W-:Y:S01]  /*2820*/  STG.E.64 desc[UR10][R32.64], R34 ;  /* 0x0000002220007986 */ /* 0x0003e2000c101b0a */
[----:B------:R-:W-:-:S03]  /*2830*/  IMAD.X R13, R9, 0x1, R19, P3 ;  /* 0x00000001090d7824 */ /* 0x000fc600018e0613 */
[----:B------:R-:W2:Y:S04]  /*2840*/  LDG.E.64 R18, desc[UR10][R10.64] ;  /* 0x0000000a0a127981 */ /* 0x000ea8000c1e1b00 */
[----:B------:R-:W3:Y:S01]  /*2850*/  LDG.E.64 R38, desc[UR10][R12.64] ;  /* 0x0000000a0c267981 */ /* 0x000ee2000c1e1b00 */
[----:B0-----:R-:W-:-:S05]  /*2860*/  IADD3 R30, P2, R22, R20, RZ ;  /* 0x00000014161e7210 */ /* 0x001fca0007f5e0ff */
[----:B------:R-:W-:Y:S01]  /*2870*/  IMAD.X R31, R9, 0x1, R21, P2 ;  /* 0x00000001091f7824 */ /* 0x000fe200010e0615 */
[----:B-1----:R-:W2:Y:S04]  /*2880*/  LDG.E.64 R34, desc[UR10][R14.64] ;  /* 0x0000000a0e227981 */ /* 0x002ea8000c1e1b00 */
[----:B------:R-:W3:Y:S01]  /*2890*/  LDG.E.64 R20, desc[UR10][R30.64] ;  /* 0x0000000a1e147981 */ /* 0x000ee2000c1e1b00 */
[C---:B------:R-:W-:Y:S02]  /*28a0*/  IADD3 R36, P0, R22.reuse, R26, RZ ;  /* 0x0000001a16247210 */ /* 0x040fe40007f1e0ff */
[----:B------:R-:W-:-:S03]  /*28b0*/  IADD3 R26, P1, R22, R32, RZ ;  /* 0x00000020161a7210 */ /* 0x000fc60007f3e0ff */
[C---:B------:R-:W-:Y:S02]  /*28c0*/  IMAD.X R37, R9.reuse, 0x1, R27, P0 ;  /* 0x0000000109257824 */ /* 0x040fe400000e061b */
[----:B------:R-:W-:Y:S01]  /*28d0*/  IMAD.X R27, R9, 0x1, R33, P1 ;  /* 0x00000001091b7824 */ /* 0x000fe200008e0621 */
[C---:B--2---:R-:W-:Y:S01]  /*28e0*/  DFMA R18, -R16.reuse, R34, R18 ;  /* 0x000000221012722b */ /* 0x044fe20000000112 */
[C---:B------:R-:W-:Y:S01]  /*28f0*/  IADD3 R34, P0, R22.reuse, R14, RZ ;  /* 0x0000000e16227210 */ /* 0x040fe20007f1e0ff */
[----:B---3--:R-:W-:Y:S01]  /*2900*/  DFMA R38, -R16, R20, R38 ;  /* 0x000000141026722b */ /* 0x008fe20000000126 */
[----:B------:R-:W-:-:S04]  /*2910*/  IADD3 R20, P1, R22, R10, RZ ;  /* 0x0000000a16147210 */ /* 0x000fc80007f3e0ff */
        /* <DEDUP_REMOVED lines=9> */
[----:B------:R-:W-:Y:S02]  /*29b0*/  IMAD.X R19, R9, 0x1, R31, P2 ;  /* 0x0000000109137824 */ /* 0x000fe400010e061f */
[----:B------:R-:W2:Y:S04]  /*29c0*/  LDG.E.64 R30, desc[UR10][R20.64] ;  /* 0x0000000a141e7981 */ /* 0x000ea8000c1e1b00 */
[----:B-1----:R-:W3:Y:S01]  /*29d0*/  LDG.E.64 R38, desc[UR10][R18.64] ;  /* 0x0000000a12267981 */ /* 0x002ee2000c1e1b00 */
[----:B------:R-:W-:-:S05]  /*29e0*/  IADD3 R10, P0, R22, R36, RZ ;  /* 0x00000024160a7210 */ /* 0x000fca0007f1e0ff */
[----:B------:R-:W-:Y:S01]  /*29f0*/  IMAD.X R11, R9, 0x1, R37, P0 ;  /* 0x00000001090b7824 */ /* 0x000fe200000e0625 */
[----:B------:R-:W-:-:S04]  /*2a00*/  IADD3 R7, P0, P1, R6, R24, R6 ;  /* 0x0000001806077210 */ /* 0x000fc8000791e006 */
[----:B------:R-:W-:Y:S02]  /*2a10*/  IADD3.X R5, RZ, R5, RZ, P0, P1 ;  /* 0x00000005ff057210 */ /* 0x000fe400007e24ff */
[----:B------:R-:W-:-:S04]  /*2a20*/  IADD3 R24, P0, P1, R6, R7, R6 ;  /* 0x0000000706187210 */ /* 0x000fc8000791e006 */
[----:B------:R-:W-:Y:S02]  /*2a30*/  IADD3.X R5, RZ, R5, RZ, P0, P1 ;  /* 0x00000005ff057210 */ /* 0x000fe400007e24ff */
[----:B------:R-:W-:-:S04]  /*2a40*/  ISETP.GE.U32.AND P0, PT, R24, R3, PT ;  /* 0x000000031800720c */ /* 0x000fc80003f06070 */
[----:B------:R-:W-:Y:S02]  /*2a50*/  ISETP.GE.AND.EX P0, PT, R5, R2, PT, P0 ;  /* 0x000000020500720c */ /* 0x000fe40003f06300 */
[C---:B------:R-:W-:Y:S02]  /*2a60*/  IADD3 R7, P3, R22.reuse, R18, RZ ;  /* 0x0000001216077210 */ /* 0x040fe40007f7e0ff */
[C---:B------:R-:W-:Y:S02]  /*2a70*/  IADD3 R8, P4, R22.reuse, R14, RZ ;  /* 0x0000000e16087210 */ /* 0x040fe40007f9e0ff */
[C---:B------:R-:W-:Y:S01]  /*2a80*/  IADD3 R25, P5, R22.reuse, R10, RZ ;  /* 0x0000000a16197210 */ /* 0x040fe20007fbe0ff */
[C---:B--2---:R-:W-:Y:S01]  /*2a90*/  DFMA R30, -R16.reuse, R12, R30 ;  /* 0x0000000c101e722b */ /* 0x044fe2000000011e */
[----:B------:R-:W-:Y:S01]  /*2aa0*/  IADD3 R12, P2, R22, R26, RZ ;  /* 0x0000001a160c7210 */ /* 0x000fe20007f5e0ff */
[----:B---3--:R-:W-:-:S04]  /*2ab0*/  DFMA R32, -R16, R38, R32 ;  /* 0x000000261020722b */ /* 0x008fc80000000120 */
[----:B------:R-:W-:Y:S01]  /*2ac0*/  IMAD.X R13, R9, 0x1, R27, P2 ;  /* 0x00000001090d7824 */ /* 0x000fe200010e061b */
[----:B------:R0:W-:Y:S01]  /*2ad0*/  STG.E.64 desc[UR10][R10.64], R30 ;  /* 0x0000001e0a007986 */ /* 0x0001e2000c101b0a */
[----:B------:R-:W-:-:S03]  /*2ae0*/  IADD3 R27, P6, R22, R12, RZ ;  /* 0x0000000c161b7210 */ /* 0x000fc60007fde0ff */
[----:B------:R1:W-:Y:S01]  /*2af0*/  STG.E.64 desc[UR10][R12.64], R32 ;  /* 0x000000200c007986 */ /* 0x0003e2000c101b0a */
[C---:B0-----:R-:W-:Y:S02]  /*2b00*/  IADD3 R31, P1, R22.reuse, R34, RZ ;  /* 0x00000022161f7210 */ /* 0x041fe40007f3e0ff */
[----:B-1----:R-:W-:Y:S01]  /*2b10*/  IADD3 R33, P2, R22, R20, RZ ;  /* 0x0000001416217210 */ /* 0x002fe20007f5e0ff */
[C---:B------:R-:W-:Y:S02]  /*2b20*/  IMAD.X R30, R9.reuse, 0x1, R19, P3 ;  /* 0x00000001091e7824 */ /* 0x040fe400018e0613 */
[C---:B------:R-:W-:Y:S02]  /*2b30*/  IMAD.X R32, R9.reuse, 0x1, R35, P1 ;  /* 0x0000000109207824 */ /* 0x040fe400008e0623 */
[C---:B------:R-:W-:Y:S02]  /*2b40*/  IMAD.X R26, R9.reuse, 0x1, R21, P2 ;  /* 0x00000001091a7824 */ /* 0x040fe400010e0615 */
[----:B------:R-:W-:-:S02]  /*2b50*/  IMAD.X R19, R9, 0x1, R15, P4 ;  /* 0x0000000109137824 */ /* 0x000fc400020e060f */
[C---:B------:R-:W-:Y:S02]  /*2b60*/  IMAD.X R11, R9.reuse, 0x1, R11, P5 ;  /* 0x00000001090b7824 */ /* 0x040fe400028e060b */
[----:B------:R-:W-:Y:S01]  /*2b70*/  IMAD.X R10, R9, 0x1, R13, P6 ;  /* 0x00000001090a7824 */ /* 0x000fe200030e060d */
[----:B------:R-:W-:Y:S06]  /*2b80*/  @!P0 BRA `(.L_x_6606) ;  /* 0xfffffff800788947 */ /* 0x000fec000383ffff */
.L_x_6599:
[----:B------:R-:W-:Y:S05]  /*2b90*/  BSYNC B0 ;  /* 0x0000000000007941 */ /* 0x000fea0003800000 */
.L_x_6598:
        /* <DEDUP_REMOVED lines=16> */
.L_x_6608:
[----:B------:R-:W1:Y:S01]  /*2ca0*/  I2F.U32.RP R6, R23 ;  /* 0x0000001700067306 */ /* 0x000e620000209000 */
[----:B------:R-:W-:Y:S01]  /*2cb0*/  ISETP.NE.U32.AND P2, PT, R23, RZ, PT ;  /* 0x000000ff1700720c */ /* 0x000fe20003f45070 */
[----:B------:R-:W-:-:S06]  /*2cc0*/  IMAD.MOV.U32 R11, RZ, RZ, RZ ;  /* 0x000000ffff0b7224 */ /* 0x000fcc00078e00ff */
[----:B-1----:R-:W1:Y:S02]  /*2cd0*/  MUFU.RCP R6, R6 ;  /* 0x0000000600067308 */ /* 0x002e640000001000 */
[----:B-1----:R-:W-:-:S06]  /*2ce0*/  VIADD R2, R6, 0xffffffe ;  /* 0x0ffffffe06027836 */ /* 0x002fcc0000000000 */
[----:B------:R1:W2:Y:S02]  /*2cf0*/  F2I.FTZ.U32.TRUNC.NTZ R3, R2 ;  /* 0x0000000200037305 */ /* 0x0002a4000021f000 */
[----:B-1----:R-:W-:Y:S02]  /*2d00*/  IMAD.MOV.U32 R2, RZ, RZ, RZ ;  /* 0x000000ffff027224 */ /* 0x002fe400078e00ff */
[----:B--2---:R-:W-:-:S04]  /*2d10*/  IMAD.MOV R8, RZ, RZ, -R3 ;  /* 0x000000ffff087224 */ /* 0x004fc800078e0a03 */
        /* <DEDUP_REMOVED lines=11> */
.L_x_6609:
[----:B------:R-:W-:Y:S05]  /*2dd0*/  BSYNC B0 ;  /* 0x0000000000007941 */ /* 0x000fea0003800000 */
.L_x_6607:
        /* <DEDUP_REMOVED lines=12> */
[----:B------:R-:W-:Y:S01]  /*2ea0*/  IMAD.MOV.U32 R21, RZ, RZ, RZ ;  /* 0x000000ffff157224 */ /* 0x000fe200078e00ff */
[----:B------:R-:W-:Y:S01]  /*2eb0*/  SHF.R.U32.HI R11, RZ, 0x1d, R23 ;  /* 0x0000001dff0b7819 */ /* 0x000fe20000011617 */
[----:B------:R-:W-:Y:S02]  /*2ec0*/  IMAD.SHL.U32 R13, R2, 0x8, RZ ;  /* 0x00000008020d7824 */ /* 0x000fe400078e00ff */
[----:B------:R-:W-:Y:S02]  /*2ed0*/  IMAD.X R3, R5, 0x1, R0, P1 ;  /* 0x0000000105037824 */ /* 0x000fe400008e0600 */
[----:B------:R-:W-:Y:S01]  /*2ee0*/  IMAD.SHL.U32 R10, R23, 0x8, RZ ;  /* 0x00000008170a7824 */ /* 0x000fe200078e00ff */
[----:B------:R-:W-:-:S02]  /*2ef0*/  IADD3 R19, P1, R13, UR4, RZ ;  /* 0x000000040d137c10 */ /* 0x000fc4000ff3e0ff */
[C---:B------:R-:W-:Y:S02]  /*2f00*/  IADD3 R15, P2, R13.reuse, UR6, RZ ;  /* 0x000000060d0f7c10 */ /* 0x040fe4000ff5e0ff */
[----:B------:R-:W-:Y:S02]  /*2f10*/  SHF.L.U64.HI R3, R2, 0x3, R3 ;  /* 0x0000000302037819 */ /* 0x000fe40000010203 */
[----:B------:R-:W-:Y:S02]  /*2f20*/  IADD3 R13, P3, R13, UR8, RZ ;  /* 0x000000080d0d7c10 */ /* 0x000fe4000ff7e0ff */
[C---:B------:R-:W-:Y:S02]  /*2f30*/  IADD3.X R18, R3.reuse, UR5, RZ, P1, !PT ;  /* 0x0000000503127c10 */ /* 0x040fe40008ffe4ff */
[C---:B------:R-:W-:Y:S02]  /*2f40*/  IADD3.X R14, R3.reuse, UR7, RZ, P2, !PT ;  /* 0x00000007030e7c10 */ /* 0x040fe400097fe4ff */
[----:B------:R-:W-:-:S07]  /*2f50*/  IADD3.X R12, R3, UR9, RZ, P3, !PT ;  /* 0x00000009030c7c10 */ /* 0x000fce0009ffe4ff */
.L_x_6612:
[----:B------:R-:W-:Y:S02]  /*2f60*/  IMAD.MOV.U32 R6, RZ, RZ, R15 ;  /* 0x000000ffff067224 */ /* 0x000fe400078e000f */
[----:B------:R-:W-:Y:S02]  /*2f70*/  IMAD.MOV.U32 R7, RZ, RZ, R14 ;  /* 0x000000ffff077224 */ /* 0x000fe400078e000e */
[----:B-1----:R-:W-:Y:S02]  /*2f80*/  IMAD.MOV.U32 R2, RZ, RZ, R13 ;  /* 0x000000ffff027224 */ /* 0x002fe400078e000d */
[----:B------:R-:W-:Y:S02]  /*2f90*/  IMAD.MOV.U32 R3, RZ, RZ, R12 ;  /* 0x000000ffff037224 */ /* 0x000fe400078e000c */
[----:B------:R-:W0:Y:S04]  /*2fa0*/  LDG.E.64 R6, desc[UR10][R6.64] ;  /* 0x0000000a06067981 */ /* 0x000e28000c1e1b00 */
[----:B------:R-:W0:Y:S01]  /*2fb0*/  LDG.E.64 R2, desc[UR10][R2.64] ;  /* 0x0000000a02027981 */ /* 0x000e22000c1e1b00 */
[----:B------:R-:W-:-:S02]  /*2fc0*/  IADD3 R20, P1, R20, -0x1, RZ ;  /* 0xffffffff14147810 */ /* 0x000fc40007f3e0ff */
[----:B------:R-:W-:Y:S02]  /*2fd0*/  IADD3 R24, P2, R23, R24, RZ ;  /* 0x0000001817187210 */ /* 0x000fe40007f5e0ff */
[----:B------:R-:W-:Y:S02]  /*2fe0*/  IADD3.X R21, R21, -0x1, RZ, P1, !PT ;  /* 0xffffffff15157810 */ /* 0x000fe40000ffe4ff */
[----:B------:R-:W-:Y:S01]  /*2ff0*/  ISETP.NE.U32.AND P1, PT, R20, RZ, PT ;  /* 0x000000ff1400720c */ /* 0x000fe20003f25070 */
[----:B------:R-:W-:Y:S01]  /*3000*/  IMAD.X R5, RZ, RZ, R5, P2 ;  /* 0x000000ffff057224 */ /* 0x000fe200010e0605 */
[C---:B------:R-:W-:Y:S02]  /*3010*/  IADD3 R15, P4, R10.reuse, R15, RZ ;  /* 0x0000000f0a0f7210 */ /* 0x040fe40007f9e0ff */
[----:B------:R-:W-:Y:S02]  /*3020*/  ISETP.NE.AND.EX P1, PT, R21, RZ, PT, P1 ;  /* 0x000000ff1500720c */ /* 0x000fe40003f25310 */
[----:B------:R-:W-:Y:S01]  /*3030*/  IADD3 R13, P5, R10, R13, RZ ;  /* 0x0000000d0a0d7210 */ /* 0x000fe20007fbe0ff */
[----:B------:R-:W-:-:S04]  /*3040*/  IMAD.X R14, R11, 0x1, R14, P4 ;  /* 0x000000010b0e7824 */ /* 0x000fc800020e060e */
[----:B------:R-:W-:Y:S01]  /*3050*/  IMAD.X R12, R11, 0x1, R12, P5 ;  /* 0x000000010b0c7824 */ /* 0x000fe200028e060c */
[----:B0-----:R-:W-:Y:S01]  /*3060*/  DFMA R8, -R16, R6, R2 ;  /* 0x000000061008722b */ /* 0x001fe20000000102 */
[----:B------:R-:W-:Y:S01]  /*3070*/  IMAD.MOV.U32 R2, RZ, RZ, R19 ;  /* 0x000000ffff027224 */ /* 0x000fe200078e0013 */
[----:B------:R-:W-:Y:S01]  /*3080*/  IADD3 R19, P3, R10, R19, RZ ;  /* 0x000000130a137210 */ /* 0x000fe20007f7e0ff */
[----:B------:R-:W-:-:S04]  /*3090*/  IMAD.MOV.U32 R3, RZ, RZ, R18 ;  /* 0x000000ffff037224 */ /* 0x000fc800078e0012 */
[----:B------:R-:W-:Y:S01]  /*30a0*/  IMAD.X R18, R11, 0x1, R18, P3 ;  /* 0x000000010b127824 */ /* 0x000fe200018e0612 */
[----:B------:R1:W-:Y:S01]  /*30b0*/  STG.E.64 desc[UR10][R2.64], R8 ;  /* 0x0000000802007986 */ /* 0x0003e2000c101b0a */
[----:B------:R-:W-:Y:S06]  /*30c0*/  @P1 BRA `(.L_x_6612) ;  /* 0xfffffffc00a41947 */ /* 0x000fec000383ffff */
.L_x_6611:
[----:B------:R-:W-:Y:S05]  /*30d0*/  BSYNC B0 ;  /* 0x0000000000007941 */ /* 0x000fea0003800000 */
.L_x_6610:
[----:B------:R-:W-:Y:S05]  /*30e0*/  @!P0 EXIT ;  /* 0x000000000000894d */ /* 0x000fea0003800000 */
[----:B------:R-:W-:Y:S01]  /*30f0*/  IADD3 R28, P0, R24, R28, RZ ;  /* 0x0000001c181c7210 */ /* 0x000fe20007f1e0ff */
[----:B------:R-:W-:Y:S01]  /*3100*/  ULDC.64 UR4, c[0x0][0x220] ;  /* 0x0000880000047ab9 */ /* 0x000fe20000000a00 */
[----:B------:R-:W-:Y:S01]  /*3110*/  ULDC.64 UR6, c[0x0][0x218] ;  /* 0x0000860000067ab9 */ /* 0x000fe20000000a00 */
[----:B------:R-:W-:Y:S01]  /*3120*/  ULDC.64 UR8, c[0x0][0x210] ;  /* 0x0000840000087ab9 */ /* 0x000fe20000000a00 */
[----:B-1----:R-:W-:Y:S01]  /*3130*/  IMAD.SHL.U32 R9, R23, 0x8, RZ ;  /* 0x0000000817097824 */ /* 0x002fe200078e00ff */
[----:B------:R-:W-:Y:S01]  /*3140*/  SHF.R.U32.HI R7, RZ, 0x1d, R23 ;  /* 0x0000001dff077819 */ /* 0x000fe20000011617 */
[----:B------:R-:W-:Y:S02]  /*3150*/  IMAD.X R3, R5, 0x1, R0, P0 ;  /* 0x0000000105037824 */ /* 0x000fe400000e0600 */
[----:B------:R-:W-:-:S03]  /*3160*/  IMAD.SHL.U32 R12, R28, 0x8, RZ ;  /* 0x000000081c0c7824 */ /* 0x000fc600078e00ff */
[----:B------:R-:W-:Y:S02]  /*3170*/  SHF.L.U64.HI R3, R28, 0x3, R3 ;  /* 0x000000031c037819 */ /* 0x000fe40000010203 */
[C---:B------:R-:W-:Y:S01]  /*3180*/  IADD3 R28, P0, R12.reuse, UR4, RZ ;  /* 0x000000040c1c7c10 */ /* 0x040fe2000ff1e0ff */
[----:B------:R-:W-:Y:S01]  /*3190*/  ULDC UR4, c[0x0][0x228] ;  /* 0x00008a0000047ab9 */ /* 0x000fe20000000800 */
[C---:B------:R-:W-:Y:S02]  /*31a0*/  IADD3 R10, P1, R12.reuse, UR6, RZ ;  /* 0x000000060c0a7c10 */ /* 0x040fe4000ff3e0ff */
[----:B------:R-:W-:Y:S02]  /*31b0*/  IADD3 R12, P2, R12, UR8, RZ ;  /* 0x000000080c0c7c10 */ /* 0x000fe4000ff5e0ff */
[C---:B------:R-:W-:Y:S02]  /*31c0*/  IADD3.X R29, R3.reuse, UR5, RZ, P0, !PT ;  /* 0x00000005031d7c10 */ /* 0x040fe400087fe4ff */
[----:B------:R-:W-:-:S02]  /*31d0*/  IADD3.X R11, R3, UR7, RZ, P1, !PT ;  /* 0x00000007030b7c10 */ /* 0x000fc40008ffe4ff */
[----:B------:R-:W-:-:S07]  /*31e0*/  IADD3.X R0, R3, UR9, RZ, P2, !PT ;  /* 0x0000000903007c10 */ /* 0x000fce00097fe4ff */
.L_x_6613:
[----:B-1----:R-:W-:Y:S01]  /*31f0*/  IMAD.MOV.U32 R14, RZ, RZ, R10 ;  /* 0x000000ffff0e7224 */ /* 0x002fe200078e000a */
[----:B------:R1:W0:Y:S01]  /*3200*/  LDG.E.64 R18, desc[UR10][R28.64] ;  /* 0x0000000a1c127981 */ /* 0x000222000c1e1b00 */
[----:B------:R-:W-:-:S06]  /*3210*/  IMAD.MOV.U32 R15, RZ, RZ, R11 ;  /* 0x000000ffff0f7224 */ /* 0x000fcc00078e000b */
[----:B------:R-:W0:Y:S01]  /*3220*/  LDG.E.64 R14, desc[UR10][R14.64] ;  /* 0x0000000a0e0e7981 */ /* 0x000e22000c1e1b00 */
[C---:B------:R-:W-:Y:S02]  /*3230*/  IADD3 R2, P0, R9.reuse, R28, RZ ;  /* 0x0000001c09027210 */ /* 0x040fe40007f1e0ff */
[----:B------:R-:W-:Y:S01]  /*3240*/  IADD3 R10, P1, R9, R10, RZ ;  /* 0x0000000a090a7210 */ /* 0x000fe20007f3e0ff */
[----:B-1----:R-:W-:Y:S02]  /*3250*/  IMAD.MOV.U32 R28, RZ, RZ, R12 ;  /* 0x000000ffff1c7224 */ /* 0x002fe400078e000c */
[C---:B------:R-:W-:Y:S02]  /*3260*/  IMAD.X R3, R7.reuse, 0x1, R29, P0 ;  /* 0x0000000107037824 */ /* 0x040fe400000e061d */
[----:B------:R-:W-:Y:S02]  /*3270*/  IMAD.MOV.U32 R29, RZ, RZ, R0 ;  /* 0x000000ffff1d7224 */ /* 0x000fe400078e0000 */
[----:B------:R-:W-:Y:S01]  /*3280*/  IMAD.X R11, R7, 0x1, R11, P1 ;  /* 0x00000001070b7824 */ /* 0x000fe200008e060b */
[----:B0-----:R-:W-:-:S07]  /*3290*/  DFMA R18, -R16, R14, R18 ;  /* 0x0000000e1012722b */ /* 0x001fce0000000112 */
[----:B------:R0:W-:Y:S04]  /*32a0*/  STG.E.64 desc[UR10][R28.64], R18 ;  /* 0x000000121c007986 */ /* 0x0001e8000c101b0a */
[----:B------:R-:W2:Y:S04]  /*32b0*/  LDG.E.64 R20, desc[UR10][R10.64] ;  /* 0x0000000a0a147981 */ /* 0x000ea8000c1e1b00 */
[----:B------:R-:W2:Y:S01]  /*32c0*/  LDG.E.64 R26, desc[UR10][R2.64] ;  /* 0x0000000a021a7981 */ /* 0x000ea2000c1e1b00 */
[C---:B------:R-:W-:Y:S02]  /*32d0*/  IADD3 R12, P0, R9.reuse, R12, RZ ;  /* 0x0000000c090c7210 */ /* 0x040fe40007f1e0ff */
[----:B------:R-:W-:-:S02]  /*32e0*/  IADD3 R14, P2, R9, R10, RZ ;  /* 0x0000000a090e7210 */ /* 0x000fc40007f5e0ff */
[----:B------:R-:W-:Y:S01]  /*32f0*/  IADD3 R30, P1, R9, R2, RZ ;  /* 0x00000002091e7210 */ /* 0x000fe20007f3e0ff */
[C---:B------:R-:W-:Y:S02]  /*3300*/  IMAD.X R13, R7.reuse, 0x1, R0, P0 ;  /* 0x00000001070d7824 */ /* 0x040fe400000e0600 */
[C---:B------:R-:W-:Y:S02]  /*3310*/  IMAD.X R15, R7.reuse, 0x1, R11, P2 ;  /* 0x00000001070f7824 */ /* 0x040fe400010e060b */
[----:B------:R-:W-:Y:S01]  /*3320*/  IMAD.X R31, R7, 0x1, R3, P1 ;  /* 0x00000001071f7824 */ /* 0x000fe200008e0603 */
[----:B--2---:R-:W-:-:S07]  /*3330*/  DFMA R20, -R16, R20, R26 ;  /* 0x000000141014722b */ /* 0x004fce000000011a */
[----:B------:R1:W-:Y:S04]  /*3340*/  STG.E.64 desc[UR10][R12.64], R20 ;  /* 0x000000140c007986 */ /* 0x0003e8000c101b0a */
[----:B0-----:R-:W2:Y:S04]  /*3350*/  LDG.E.64 R18, desc[UR10][R14.64] ;  /* 0x0000000a0e127981 */ /* 0x001ea8000c1e1b00 */
        /* <DEDUP_REMOVED lines=9> */
[----:B-1----:R-:W2:Y:S04]  /*33f0*/  LDG.E.64 R20, desc[UR10][R2.64] ;  /* 0x0000000a02147981 */ /* 0x002ea8000c1e1b00 */
[----:B------:R1:W2:Y:S01]  /*3400*/  LDG.E.64 R12, desc[UR10][R10.64] ;  /* 0x0000000a0a0c7981 */ /* 0x0002a2000c1e1b00 */
[----:B------:R-:W-:-:S05]  /*3410*/  IADD3 R14, P0, R9, R28, RZ ;  /* 0x0000001c090e7210 */ /* 0x000fca0007f1e0ff */
[----:B------:R-:W-:Y:S01]  /*3420*/  IMAD.X R15, R7, 0x1, R29, P0 ;  /* 0x00000001070f7824 */ /* 0x000fe200000e061d */
[----:B------:R-:W-:-:S04]  /*3430*/  IADD3 R24, P0, P1, R23, R24, R23 ;  /* 0x0000001817187210 */ /* 0x000fc8000791e017 */
[----:B------:R-:W-:Y:S02]  /*3440*/  IADD3.X R5, RZ, R5, RZ, P0, P1 ;  /* 0x00000005ff057210 */ /* 0x000fe400007e24ff */
[----:B------:R-:W-:-:S04]  /*3450*/  IADD3 R24, P0, P1, R23, R24, R23 ;  /* 0x0000001817187210 */ /* 0x000fc8000791e017 */
[----:B------:R-:W-:Y:S02]  /*3460*/  IADD3.X R5, RZ, R5, RZ, P0, P1 ;  /* 0x00000005ff057210 */ /* 0x000fe400007e24ff */
[----:B------:R-:W-:-:S04]  /*3470*/  ISETP.GE.U32.AND P0, PT, R24, UR4, PT ;  /* 0x0000000418007c0c */ /* 0x000fc8000bf06070 */
[----:B------:R-:W-:Y:S02]  /*3480*/  ISETP.GE.AND.EX P0, PT, R5, R4, PT, P0 ;  /* 0x000000040500720c */ /* 0x000fe40003f06300 */
[C---:B0-----:R-:W-:Y:S02]  /*3490*/  IADD3 R28, P1, R9.reuse, R2, RZ ;  /* 0x00000002091c7210 */ /* 0x041fe40007f3e0ff */
[----:B-1----:R-:W-:-:S03]  /*34a0*/  IADD3 R10, P2, R9, R10, RZ ;  /* 0x0000000a090a7210 */ /* 0x002fc60007f5e0ff */
[C---:B------:R-:W-:Y:S02]  /*34b0*/  IMAD.X R29, R7.reuse, 0x1, R3, P1 ;  /* 0x00000001071d7824 */ /* 0x040fe400008e0603 */
[----:B------:R-:W-:Y:S01]  /*34c0*/  IMAD.X R11, R7, 0x1, R11, P2 ;  /* 0x00000001070b7824 */ /* 0x000fe200010e060b */
[----:B--2---:R-:W-:-:S07]  /*34d0*/  DFMA R20, -R16, R12, R20 ;  /* 0x0000000c1014722b */ /* 0x004fce0000000114 */
[----:B------:R1:W-:Y:S01]  /*34e0*/  STG.E.64 desc[UR10][R14.64], R20 ;  /* 0x000000140e007986 */ /* 0x0003e2000c101b0a */
[----:B------:R-:W-:-:S05]  /*34f0*/  IADD3 R12, P3, R9, R14, RZ ;  /* 0x0000000e090c7210 */ /* 0x000fca0007f7e0ff */
[----:B------:R-:W-:Y:S01]  /*3500*/  IMAD.X R0, R7, 0x1, R15, P3 ;  /* 0x0000000107007824 */ /* 0x000fe200018e060f */
[----:B------:R-:W-:Y:S07]  /*3510*/  @!P0 BRA `(.L_x_6613) ;  /* 0xfffffffc00348947 */ /* 0x000fee000383ffff */
[----:B------:R-:W-:Y:S05]  /*3520*/  EXIT ;  /* 0x000000000000794d */ /* 0x000fea0003800000 */
.L_x_6597:
[----:B------:R-:W-:Y:S01]  /*3530*/  IMAD.SHL.U32 R0, R23, 0x2, RZ ;  /* 0x0000000217007824 */ /* 0x000fe200078e00ff */
[----:B------:R-:W-:Y:S01]  /*3540*/  ULDC UR4, c[0x0][0x228] ;  /* 0x00008a0000047ab9 */ /* 0x000fe20000000800 */
[----:B------:R-:W-:Y:S02]  /*3550*/  BSSY B0, `(.L_x_6614) ;  /* 0x000002c000007945 */ /* 0x000fe40003800000 */
[----:B------:R-:W1:Y:S01]  /*3560*/  I2F.U32.RP R4, R0 ;  /* 0x0000000000047306 */ /* 0x000e620000209000 */
[----:B------:R-:W-:Y:S01]  /*3570*/  IMAD.MOV R7, RZ, RZ, -R0 ;  /* 0x000000ffff077224 */ /* 0x000fe200078e0a00 */
[----:B------:R-:W-:-:S06]  /*3580*/  ISETP.NE.U32.AND P1, PT, R0, RZ, PT ;  /* 0x000000ff0000720c */ /* 0x000fcc0003f25070 */
[----:B-1----:R-:W1:Y:S02]  /*3590*/  MUFU.RCP R4, R4 ;  /* 0x0000000400047308 */ /* 0x002e640000001000 */
[----:B-1----:R-:W-:-:S06]  /*35a0*/  VIADD R2, R4, 0xffffffe ;  /* 0x0ffffffe04027836 */ /* 0x002fcc0000000000 */
[----:B------:R1:W3:Y:S02]  /*35b0*/  F2I.FTZ.U32.TRUNC.NTZ R3, R2 ;  /* 0x0000000200037305 */ /* 0x0002e4000021f000 */
[----:B-1----:R-:W-:Y:S02]  /*35c0*/  IMAD.MOV.U32 R2, RZ, RZ, RZ ;  /* 0x000000ffff027224 */ /* 0x002fe400078e00ff */
[----:B---3--:R-:W-:-:S04]  /*35d0*/  IMAD R7, R7, R3, RZ ;  /* 0x0000000307077224 */ /* 0x008fc800078e02ff */
        /* <DEDUP_REMOVED lines=12> */
.L_x_6616:
[----:B------:R-:W-:Y:S02]  /*36a0*/  IMAD.MOV.U32 R10, RZ, RZ, R18 ;  /* 0x000000ffff0a7224 */ /* 0x000fe400078e0012 */
[----:B------:R-:W-:Y:S02]  /*36b0*/  IMAD.MOV.U32 R11, RZ, RZ, R25 ;  /* 0x000000ffff0b7224 */ /* 0x000fe400078e0019 */
[----:B------:R-:W-:Y:S02]  /*36c0*/  IMAD.MOV.U32 R20, RZ, RZ, R22 ;  /* 0x000000ffff147224 */ /* 0x000fe400078e0016 */
[----:B------:R-:W-:Y:S02]  /*36d0*/  IMAD.IADD R0, R23, 0x1, R24 ;  /* 0x0000000117007824 */ /* 0x000fe400078e0218 */
[----:B------:R-:W-:-:S04]  /*36e0*/  IMAD.WIDE.U32 R6, R24, 0x8, R10 ;  /* 0x0000000818067825 */ /* 0x000fc800078e000a */
[----:B------:R-:W-:Y:S02]  /*36f0*/  IMAD.WIDE.U32 R8, R24, 0x8, R20 ;  /* 0x0000000818087825 */ /* 0x000fe400078e0014 */
[----:B------:R-:W0:Y:S02]  /*3700*/  LDG.E.64 R6, desc[UR10][R6.64] ;  /* 0x0000000a06067981 */ /* 0x000e24000c1e1b00 */
[C---:B------:R-:W-:Y:S02]  /*3710*/  IMAD.WIDE.U32 R10, R0.reuse, 0x8, R10 ;  /* 0x00000008000a7825 */ /* 0x040fe400078e000a */
[----:B------:R-:W0:Y:S02]  /*3720*/  LDG.E.64 R8, desc[UR10][R8.64] ;  /* 0x0000000a08087981 */ /* 0x000e24000c1e1b00 */
[----:B------:R-:W-:Y:S02]  /*3730*/  IMAD.WIDE.U32 R12, R0, 0x8, R20 ;  /* 0x00000008000c7825 */ /* 0x000fe400078e0014 */
[----:B------:R-:W3:Y:S04]  /*3740*/  LDG.E.64 R10, desc[UR10][R10.64] ;  /* 0x0000000a0a0a7981 */ /* 0x000ee8000c1e1b00 */
[----:B------:R-:W3:Y:S01]  /*3750*/  LDG.E.64 R12, desc[UR10][R12.64] ;  /* 0x0000000a0c0c7981 */ /* 0x000ee2000c1e1b00 */
[----:B0-----:R-:W-:Y:S01]  /*3760*/  DFMA R14, -R16, R6, R8 ;  /* 0x00000006100e722b */ /* 0x001fe20000000108 */
[----:B------:R-:W-:-:S02]  /*3770*/  IMAD.MOV.U32 R6, RZ, RZ, R5 ;  /* 0x000000ffff067224 */ /* 0x000fc400078e0005 */
[----:B------:R-:W-:Y:S01]  /*3780*/  IMAD.MOV.U32 R7, RZ, RZ, R19 ;  /* 0x000000ffff077224 */ /* 0x000fe200078e0013 */
[----:B---3--:R-:W-:Y:S01]  /*3790*/  DFMA R28, -R16, R10, R12 ;  /* 0x0000000a101c722b */ /* 0x008fe2000000010c */
[----:B------:R-:W-:-:S04]  /*37a0*/  IMAD.WIDE.U32 R26, R24, 0x8, R6 ;  /* 0x00000008181a7825 */ /* 0x000fc800078e0006 */
[C---:B--2---:R-:W-:Y:S01]  /*37b0*/  IMAD.WIDE.U32 R30, R0.reuse, 0x8, R6 ;  /* 0x00000008001e7825 */ /* 0x044fe200078e0006 */
[----:B------:R1:W-:Y:S03]  /*37c0*/  STG.E.64 desc[UR10][R26.64], R14 ;  /* 0x0000000e1a007986 */ /* 0x0003e6000c101b0a */
[----:B------:R-:W-:Y:S01]  /*37d0*/  IMAD.IADD R24, R0, 0x1, R23 ;  /* 0x0000000100187824 */ /* 0x000fe200078e0217 */
[----:B------:R1:W-:Y:S04]  /*37e0*/  STG.E.64 desc[UR10][R30.64], R28 ;  /* 0x0000001c1e007986 */ /* 0x0003e8000c101b0a */
[----:B------:R-:W-:-:S13]  /*37f0*/  ISETP.GE.AND P0, PT, R24, R3, PT ;  /* 0x000000031800720c */ /* 0x000fda0003f06270 */
[----:B-1----:R-:W-:Y:S05]  /*3800*/  @!P0 BRA `(.L_x_6616) ;  /* 0xfffffffc00a48947 */ /* 0x002fea000383ffff */
.L_x_6615:
[----:B------:R-:W-:Y:S05]  /*3810*/  BSYNC B0 ;  /* 0x0000000000007941 */ /* 0x000fea0003800000 */
.L_x_6614:
[----:B------:R-:W-:-:S13]  /*3820*/  ISETP.GE.AND P0, PT, R24, UR4, PT ;  /* 0x0000000418007c0c */ /* 0x000fda000bf06270 */
[----:B------:R-:W-:Y:S05]  /*3830*/  @P0 EXIT ;  /* 0x000000000000094d */ /* 0x000fea0003800000 */
.L_x_6617:
[----:B------:R-:W-:Y:S02]  /*3840*/  IMAD.MOV.U32 R20, RZ, RZ, R22 ;  /* 0x000000ffff147224 */ /* 0x000fe400078e0016 */
[----:B------:R-:W-:Y:S02]  /*3850*/  IMAD.MOV.U32 R6, RZ, RZ, R18 ;  /* 0x000000ffff067224 */ /* 0x000fe400078e0012 */
[----:B------:R-:W-:Y:S02]  /*3860*/  IMAD.MOV.U32 R7, RZ, RZ, R25 ;  /* 0x000000ffff077224 */ /* 0x000fe400078e0019 */
[----:B------:R-:W-:-:S04]  /*3870*/  IMAD.WIDE R2, R24, 0x8, R20 ;  /* 0x0000000818027825 */ /* 0x000fc800078e0214 */
[----:B------:R-:W-:Y:S02]  /*3880*/  IMAD.WIDE R6, R24, 0x8, R6 ;  /* 0x0000000818067825 */ /* 0x000fe400078e0206 */
[----:B------:R-:W0:Y:S04]  /*3890*/  LDG.E.64 R2, desc[UR10][R2.64] ;  /* 0x0000000a02027981 */ /* 0x000e28000c1e1b00 */
[----:B------:R-:W0:Y:S02]  /*38a0*/  LDG.E.64 R6, desc[UR10][R6.64] ;  /* 0x0000000a06067981 */ /* 0x000e24000c1e1b00 */
[----:B0-----:R-:W-:Y:S01]  /*38b0*/  DFMA R8, -R16, R6, R2 ;  /* 0x000000061008722b */ /* 0x001fe20000000102 */
[----:B------:R-:W-:Y:S02]  /*38c0*/  IMAD.MOV.U32 R2, RZ, RZ, R5 ;  /* 0x000000ffff027224 */ /* 0x000fe400078e0005 */
[----:B------:R-:W-:-:S02]  /*38d0*/  IMAD.MOV.U32 R3, RZ, RZ, R19 ;  /* 0x000000ffff037224 */ /* 0x000fc400078e0013 */
[----:B------:R-:W-:-:S04]  /*38e0*/  IMAD.WIDE R10, R24, 0x8, R2 ;  /* 0x00000008180a7825 */ /* 0x000fc800078e0202 */
[----:B------:R-:W-:Y:S01]  /*38f0*/  IMAD.IADD R24, R23, 0x1, R24 ;  /* 0x0000000117187824 */ /* 0x000fe200078e0218 */
[----:B------:R1:W-:Y:S04]  /*3900*/  STG.E.64 desc[UR10][R10.64], R8 ;  /* 0x000000080a007986 */ /* 0x0003e8000c101b0a */
[----:B------:R-:W-:-:S13]  /*3910*/  ISETP.GE.AND P0, PT, R24, UR4, PT ;  /* 0x0000000418007c0c */ /* 0x000fda000bf06270 */
[----:B-1----:R-:W-:Y:S05]  /*3920*/  @!P0 BRA `(.L_x_6617) ;  /* 0xfffffffc00c48947 */ /* 0x002fea000383ffff */
[----:B------:R-:W-:Y:S05]  /*3930*/  EXIT ;  /* 0x000000000000794d */ /* 0x000fea0003800000 */
.L_x_6596:
[----:B------:R-:W-:Y:S05]  /*3940*/  @P0 BRA `(.L_x_6618) ;  /* 0x0000000c00d40947 */ /* 0x000fea0003800000 */
[----:B------:R-:W-:-:S04]  /*3950*/  ISETP.NE.U32.AND P0, PT, R2, RZ, PT ;  /* 0x000000ff0200720c */ /* 0x000fc80003f05070 */
[----:B------:R-:W-:-:S13]  /*3960*/  ISETP.NE.AND.EX P0, PT, RZ, RZ, PT, P0 ;  /* 0x000000ffff00720c */ /* 0x000fda0003f05300 */
[----:B------:R-:W-:Y:S05]  /*3970*/  @!P0 BRA `(.L_x_6619) ;  /* 0x00000000008c8947 */ /* 0x000fea0003800000 */
[----:B------:R-:W-:Y:S01]  /*3980*/  ISETP.GT.U32.AND P0, PT, R4, R24, PT ;  /* 0x000000180400720c */ /* 0x000fe20003f04070 */
[----:B------:R-:W1:Y:S03]  /*3990*/  LDC.64 R12, c[0x0][0x228] ;  /* 0x00008a00ff0c7b82 */ /* 0x000e660000000a00 */
[----:B------:R-:W-:-:S13]  /*39a0*/  ISETP.GT.U32.AND.EX P0, PT, RZ, RZ, PT, P0 ;  /* 0x000000ffff00720c */ /* 0x000fda0003f04100 */
[----:B------:R-:W-:-:S05]  /*39b0*/  @!P0 IADD3 R0, P1, R24, -R4, RZ ;  /* 0x8000000418008210 */ /* 0x000fca0007f3e0ff */
[----:B------:R-:W-:Y:S02]  /*39c0*/  @!P0 IMAD.X R7, RZ, RZ, -0x1, P1 ;  /* 0xffffffffff078424 */ /* 0x000fe400008e06ff */
[----:B------:R-:W-:-:S03]  /*39d0*/  @!P0 IMAD.SHL.U32 R3, R0, 0x8, RZ ;  /* 0x0000000800038824 */ /* 0x000fc600078e00ff */
[----:B------:R-:W-:Y:S02]  /*39e0*/  @!P0 SHF.L.U64.HI R0, R0, 0x3, R7 ;  /* 0x0000000300008819 */ /* 0x000fe40000010207 */
[C---:B------:R-:W-:Y:S02]  /*39f0*/  @!P0 IADD3 R6, P2, R3.reuse, R18, RZ ;  /* 0x0000001203068210 */ /* 0x040fe40007f5e0ff */
[----:B------:R-:W-:-:S03]  /*3a00*/  @!P0 IADD3 R10, P1, R3, R22, RZ ;  /* 0x00000016030a8210 */ /* 0x000fc60007f3e0ff */
[C---:B------:R-:W-:Y:S02]  /*3a10*/  @!P0 IMAD.X R7, R0.reuse, 0x1, R25, P2 ;  /* 0x0000000100078824 */ /* 0x040fe400010e0619 */
[----:B------:R-:W-:-:S04]  /*3a20*/  @!P0 IMAD.X R11, R0, 0x1, R21, P1 ;  /* 0x00000001000b8824 */ /* 0x000fc800008e0615 */
[----:B------:R-:W0:Y:S04]  /*3a30*/  @!P0 LDG.E.64 R6, desc[UR10][R6.64] ;  /* 0x0000000a06068981 */ /* 0x000e28000c1e1b00 */
[----:B------:R3:W0:Y:S01]  /*3a40*/  @!P0 LDG.E.64 R8, desc[UR10][R10.64] ;  /* 0x0000000a0a088981 */ /* 0x000622000c1e1b00 */
[----:B------:R-:W-:Y:S02]  /*3a50*/  @!P0 IADD3 R2, P1, R3, R5, RZ ;  /* 0x0000000503028210 */ /* 0x000fe40007f3e0ff */
[----:B-1----:R-:W-:-:S03]  /*3a60*/  IADD3 R12, P2, R4, R12, RZ ;  /* 0x0000000c040c7210 */ /* 0x002fc60007f5e0ff */
[----:B------:R-:W-:Y:S01]  /*3a70*/  @!P0 IMAD.X R3, R0, 0x1, R19, P1 ;  /* 0x0000000100038824 */ /* 0x000fe200008e0613 */
[----:B------:R-:W-:Y:S01]  /*3a80*/  ISETP.LT.U32.AND P1, PT, R12, R23, PT ;  /* 0x000000170c00720c */ /* 0x000fe20003f21070 */
[----:B------:R-:W-:Y:S01]  /*3a90*/  IMAD.X R13, RZ, RZ, R13, P2 ;  /* 0x000000ffff0d7224 */ /* 0x000fe200010e060d */
[----:B------:R-:W-:-:S05]  /*3aa0*/  IADD3 R0, P2, R23, -R4, RZ ;  /* 0x8000000417007210 */ /* 0x000fca0007f5e0ff */
[----:B---3--:R-:W-:Y:S01]  /*3ab0*/  IMAD.X R11, RZ, RZ, -0x1, P2 ;  /* 0xffffffffff0b7424 */ /* 0x008fe200010e06ff */
[----:B0-----:R-:W-:Y:S01]  /*3ac0*/  @!P0 DFMA R8, -R16, R6, R8 ;  /* 0x000000061008822b */ /* 0x001fe20000000108 */
[----:B------:R-:W-:-:S06]  /*3ad0*/  IMAD.SHL.U32 R7, R0, 0x8, RZ ;  /* 0x0000000800077824 */ /* 0x000fcc00078e00ff */
[----:B------:R0:W-:Y:S01]  /*3ae0*/  @!P0 STG.E.64 desc[UR10][R2.64], R8 ;  /* 0x0000000802008986 */ /* 0x0001e2000c101b0a */
[----:B------:R-:W-:-:S04]  /*3af0*/  ISETP.LT.AND.EX P0, PT, R13, RZ, PT, P1 ;  /* 0x000000ff0d00720c */ /* 0x000fc80003f01310 */
[----:B------:R-:W-:Y:S02]  /*3b00*/  SEL R6, R12, R23, P0 ;  /* 0x000000170c067207 */ /* 0x000fe40000000000 */
[----:B------:R-:W-:Y:S02]  /*3b10*/  SHF.L.U64.HI R0, R0, 0x3, R11 ;  /* 0x0000000300007819 */ /* 0x000fe4000001020b */
[C---:B------:R-:W-:Y:S02]  /*3b20*/  IADD3 R5, P2, R7.reuse, R5, RZ ;  /* 0x0000000507057210 */ /* 0x040fe40007f5e0ff */
[C---:B------:R-:W-:Y:S02]  /*3b30*/  IADD3 R18, P3, R7.reuse, R18, RZ ;  /* 0x0000001207127210 */ /* 0x040fe40007f7e0ff */
[----:B------:R-:W-:Y:S02]  /*3b40*/  IADD3 R22, P4, R7, R22, RZ ;  /* 0x0000001607167210 */ /* 0x000fe40007f9e0ff */
[----:B------:R-:W-:-:S02]  /*3b50*/  IADD3 R6, P1, -R6, R12, RZ ;  /* 0x0000000c06067210 */ /* 0x000fc40007f3e1ff */
[C---:B------:R-:W-:Y:S01]  /*3b60*/  SEL R4, R13.reuse, RZ, P0 ;  /* 0x000000ff0d047207 */ /* 0x040fe20000000000 */
[C---:B------:R-:W-:Y:S02]  /*3b70*/  IMAD.X R19, R0.reuse, 0x1, R19, P2 ;  /* 0x0000000100137824 */ /* 0x040fe400010e0613 */
[C---:B------:R-:W-:Y:S02]  /*3b80*/  IMAD.X R25, R0.reuse, 0x1, R25, P3 ;  /* 0x0000000100197824 */ /* 0x040fe400018e0619 */
[----:B------:R-:W-:Y:S02]  /*3b90*/  IMAD.X R21, R0, 0x1, R21, P4 ;  /* 0x0000000100157824 */ /* 0x000fe400020e0615 */
[----:B0-----:R-:W-:-:S07]  /*3ba0*/  IMAD.X R3, R13, 0x1, ~R4, P1 ;  /* 0x000000010d037824 */ /* 0x001fce00008e0e04 */
.L_x_6619:
[----:B------:R-:W-:Y:S01]  /*3bb0*/  ISETP.NE.U32.AND P0, PT, R3, RZ, PT ;  /* 0x000000ff0300720c */ /* 0x000fe20003f05070 */
[----:B------:R-:W-:-:S12]  /*3bc0*/  IMAD.SHL.U32 R11, R23, 0x2, RZ ;  /* 0x00000002170b7824 */ /* 0x000fd800078e00ff */
[----:B------:R-:W-:Y:S05]  /*3bd0*/  @!P0 BRA `(.L_x_6620) ;  /* 0x0000000000208947 */ /* 0x000fea0003800000 */
[----:B------:R-:W-:Y:S01]  /*3be0*/  IMAD.MOV.U32 R8, RZ, RZ, R11 ;  /* 0x000000ffff087224 */ /* 0x000fe200078e000b */
[----:B------:R-:W-:Y:S01]  /*3bf0*/  MOV R9, 0x3c30 ;  /* 0x00003c3000097802 */ /* 0x000fe20000000f00 */
[----:B--2---:R-:W-:Y:S02]  /*3c00*/  IMAD.MOV.U32 R30, RZ, RZ, R6 ;  /* 0x000000ffff1e7224 */ /* 0x004fe400078e0006 */
[----:B------:R-:W-:-:S07]  /*3c10*/  IMAD.MOV.U32 R27, RZ, RZ, R3 ;  /* 0x000000ffff1b7224 */ /* 0x000fce00078e0003 */
[----:B0-----:R-:W-:Y:S05]  /*3c20*/  CALL.REL.NOINC `($__internal_33_$__cuda_sm20_rem_s64) ;  /* 0x0000001400907944 */ /* 0x001fea0003c00000 */
[----:B------:R-:W-:Y:S02]  /*3c30*/  IMAD.MOV.U32 R28, RZ, RZ, R34 ;  /* 0x000000ffff1c7224 */ /* 0x000fe400078e0022 */
[----:B------:R-:W-:Y:S01]  /*3c40*/  IMAD.MOV.U32 R29, RZ, RZ, R35 ;  /* 0x000000ffff1d7224 */ /* 0x000fe200078e0023 */
[----:B------:R-:W-:Y:S06]  /*3c50*/  BRA `(.L_x_6621) ;  /* 0x0000000000487947 */ /* 0x000fec0003800000 */
.L_x_6620:
[----:B------:R-:W1:Y:S01]  /*3c60*/  I2F.U32.RP R2, R11 ;  /* 0x0000000b00027306 */ /* 0x000e620000209000 */
[----:B------:R-:W-:Y:S01]  /*3c70*/  IMAD.MOV R7, RZ, RZ, -R11 ;  /* 0x000000ffff077224 */ /* 0x000fe200078e0a0b */
[----:B------:R-:W-:Y:S01]  /*3c80*/  ISETP.NE.U32.AND P1, PT, R11, RZ, PT ;  /* 0x000000ff0b00720c */ /* 0x000fe20003f25070 */
[----:B------:R-:W-:-:S05]  /*3c90*/  IMAD.MOV.U32 R29, RZ, RZ, RZ ;  /* 0x000000ffff1d7224 */ /* 0x000fca00078e00ff */
[----:B-1----:R-:W1:Y:S02]  /*3ca0*/  MUFU.RCP R2, R2 ;  /* 0x0000000200027308 */ /* 0x002e640000001000 */
[----:B-1----:R-:W-:-:S06]  /*3cb0*/  VIADD R8, R2, 0xffffffe ;  /* 0x0ffffffe02087836 */ /* 0x002fcc0000000000 */
[----:B------:R1:W3:Y:S02]  /*3cc0*/  F2I.FTZ.U32.TRUNC.NTZ R9, R8 ;  /* 0x0000000800097305 */ /* 0x0002e4000021f000 */
[----:B-1----:R-:W-:Y:S02]  /*3cd0*/  IMAD.MOV.U32 R8, RZ, RZ, RZ ;  /* 0x000000ffff087224 */ /* 0x002fe400078e00ff */
[----:B---3--:R-:W-:-:S04]  /*3ce0*/  IMAD R7, R7, R9, RZ ;  /* 0x0000000907077224 */ /* 0x008fc800078e02ff */
        /* <DEDUP_REMOVED lines=9> */
.L_x_6621:
        /* <DEDUP_REMOVED lines=12> */
[----:B--2---:R-:W-:Y:S02]  /*3e40*/  IMAD.MOV.U32 R30, RZ, RZ, R24 ;  /* 0x000000ffff1e7224 */ /* 0x004fe400078e0018 */
[----:B------:R-:W-:-:S07]  /*3e50*/  IMAD.MOV.U32 R20, RZ, RZ, RZ ;  /* 0x000000ffff147224 */ /* 0x000fce00078e00ff */
.L_x_6624:
[C---:B------:R-:W-:Y:S01]  /*3e60*/  IMAD.SHL.U32 R31, R30.reuse, 0x10, RZ ;  /* 0x000000101e1f7824 */ /* 0x040fe200078e00ff */
[----:B-1----:R-:W-:-:S04]  /*3e70*/  SHF.L.U64.HI R27, R30, 0x4, R20 ;  /* 0x000000041e1b7819 */ /* 0x002fc80000010214 */
[-C--:B------:R-:W-:Y:S02]  /*3e80*/  IADD3 R8, P1, R18, R31.reuse, RZ ;  /* 0x0000001f12087210 */ /* 0x080fe40007f3e0ff */
[----:B------:R-:W-:-:S03]  /*3e90*/  IADD3 R12, P2, R22, R31, RZ ;  /* 0x0000001f160c7210 */ /* 0x000fc60007f5e0ff */
[--C-:B------:R-:W-:Y:S02]  /*3ea0*/  IMAD.X R9, R25, 0x1, R27.reuse, P1 ;  /* 0x0000000119097824 */ /* 0x100fe400008e061b */
[----:B------:R-:W-:-:S04]  /*3eb0*/  IMAD.X R13, R21, 0x1, R27, P2 ;  /* 0x00000001150d7824 */ /* 0x000fc800010e061b */
[----:B------:R-:W0:Y:S04]  /*3ec0*/  LDG.E.128 R8, desc[UR10][R8.64] ;  /* 0x0000000a08087981 */ /* 0x000e28000c1e1d00 */
[----:B------:R-:W0:Y:S01]  /*3ed0*/  LDG.E.128 R12, desc[UR10][R12.64] ;  /* 0x0000000a0c0c7981 */ /* 0x000e22000c1e1d00 */
[----:B------:R-:W-:-:S05]  /*3ee0*/  IADD3 R26, P1, R5, R31, RZ ;  /* 0x0000001f051a7210 */ /* 0x000fca0007f3e0ff */
[----:B------:R-:W-:Y:S01]  /*3ef0*/  IMAD.X R27, R19, 0x1, R27, P1 ;  /* 0x00000001131b7824 */ /* 0x000fe200008e061b */
[----:B------:R-:W-:-:S05]  /*3f00*/  IADD3 R30, P1, R23, R30, RZ ;  /* 0x0000001e171e7210 */ /* 0x000fca0007f3e0ff */
[----:B------:R-:W-:Y:S01]  /*3f10*/  IMAD.X R20, RZ, RZ, R20, P1 ;  /* 0x000000ffff147224 */ /* 0x000fe200008e0614 */
[C---:B0-----:R-:W-:Y:S02]  /*3f20*/  DFMA R10, -R16.reuse, R10, R14 ;  /* 0x0000000a100a722b */ /* 0x041fe4000000010e */
[----:B------:R-:W-:Y:S01]  /*3f30*/  DFMA R8, -R16, R8, R12 ;  /* 0x000000081008722b */ /* 0x000fe2000000010c */
[C---:B------:R-:W-:Y:S01]  /*3f40*/  IMAD.SHL.U32 R15, R30.reuse, 0x2, RZ ;  /* 0x000000021e0f7824 */ /* 0x040fe200078e00ff */
[----:B------:R-:W-:-:S04]  /*3f50*/  SHF.L.U64.HI R14, R30, 0x1, R20 ;  /* 0x000000011e0e7819 */ /* 0x000fc80000010214 */
[----:B------:R-:W-:Y:S01]  /*3f60*/  ISETP.GE.U32.AND P1, PT, R15, R2, PT ;  /* 0x000000020f00720c */ /* 0x000fe20003f26070 */
[----:B------:R1:W-:Y:S03]  /*3f70*/  STG.E.128 desc[UR10][R26.64], R8 ;  /* 0x000000081a007986 */ /* 0x0003e6000c101d0a */
[----:B------:R-:W-:-:S13]  /*3f80*/  ISETP.GE.AND.EX P1, PT, R14, R7, PT, P1 ;  /* 0x000000070e00720c */ /* 0x000fda0003f26310 */
[----:B------:R-:W-:Y:S05]  /*3f90*/  @!P1 BRA `(.L_x_6624) ;  /* 0xfffffffc00b09947 */ /* 0x000fea000383ffff */
.L_x_6623:
[----:B------:R-:W-:Y:S05]  /*3fa0*/  BSYNC B0 ;  /* 0x0000000000007941 */ /* 0x000fea0003800000 */
.L_x_6622:
[----:B------:R-:W-:Y:S05]  /*3fb0*/  @P0 EXIT ;  /* 0x000000000000094d */ /* 0x000fea0003800000 */
[----:B------:R-:W-:Y:S01]  /*3fc0*/  LOP3.LUT R7, RZ, R24, RZ, 0x33, !PT ;  /* 0x00000018ff077212 */ /* 0x000fe200078e33ff */
[----:B------:R-:W-:Y:S01]  /*3fd0*/  BSSY B0, `(.L_x_6625) ;  /* 0x000001e000007945 */ /* 0x000fe20003800000 */
[----:B------:R-:W-:Y:S02]  /*3fe0*/  IMAD.MOV.U32 R2, RZ, RZ, R4 ;  /* 0x000000ffff027224 */ /* 0x000fe400078e0004 */
[----:B--2---:R-:W-:-:S04]  /*3ff0*/  IADD3 R30, P0, R28, R7, RZ ;  /* 0x000000071c1e7210 */ /* 0x004fc80007f1e0ff */
[----:B------:R-:W-:-:S04]  /*4000*/  IADD3.X R14, R29, -0x1, RZ, P0, !PT ;  /* 0xffffffff1d0e7810 */ /* 0x000fc800007fe4ff */
[----:B------:R-:W-:-:S13]  /*4010*/  ISETP.NE.U32.AND P0, PT, R14, RZ, PT ;  /* 0x000000ff0e00720c */ /* 0x000fda0003f05070 */
[----:B------:R-:W-:Y:S05]  /*4020*/  @!P0 BRA `(.L_x_6626) ;  /* 0x0000000000148947 */ /* 0x000fea0003800000 */
[----:B-1----:R-:W-:Y:S01]  /*4030*/  IMAD.MOV.U32 R9, RZ, RZ, R23 ;  /* 0x000000ffff097224 */ /* 0x002fe200078e0017 */
[----:B------:R-:W-:-:S07]  /*4040*/  MOV R8, 0x4060 ;  /* 0x0000406000087802 */ /* 0x000fce0000000f00 */
[----:B0-----:R-:W-:Y:S05]  /*4050*/  CALL.REL.NOINC `($__internal_32_$__cuda_sm20_div_u64) ;  /* 0x0000000c006c7944 */ /* 0x001fea0003c00000 */
[----:B------:R-:W-:Y:S01]  /*4060*/  IMAD.MOV.U32 R11, RZ, RZ, R9 ;  /* 0x000000ffff0b7224 */ /* 0x000fe200078e0009 */
[----:B------:R-:W-:Y:S06]  /*4070*/  BRA `(.L_x_6627) ;  /* 0x00000000004c7947 */ /* 0x000fec0003800000 */
.L_x_6626:
[----:B------:R-:W2:Y:S01]  /*4080*/  I2F.U32.RP R7, R23 ;  /* 0x0000001700077306 */ /* 0x000ea20000209000 */
[----:B------:R-:W-:-:S07]  /*4090*/  ISETP.NE.U32.AND P2, PT, R23, RZ, PT ;  /* 0x000000ff1700720c */ /* 0x000fce0003f45070 */
[----:B--2---:R-:W1:Y:S02]  /*40a0*/  MUFU.RCP R7, R7 ;  /* 0x0000000700077308 */ /* 0x004e640000001000 */
[----:B-1----:R-:W-:-:S06]  /*40b0*/  VIADD R8, R7, 0xffffffe ;  /* 0x0ffffffe07087836 */ /* 0x002fcc0000000000 */
[----:B------:R1:W2:Y:S02]  /*40c0*/  F2I.FTZ.U32.TRUNC.NTZ R9, R8 ;  /* 0x0000000800097305 */ /* 0x0002a4000021f000 */
[----:B-1----:R-:W-:Y:S02]  /*40d0*/  IMAD.MOV.U32 R8, RZ, RZ, RZ ;  /* 0x000000ffff087224 */ /* 0x002fe400078e00ff */
[----:B--2---:R-:W-:-:S04]  /*40e0*/  IMAD.MOV R4, RZ, RZ, -R9 ;  /* 0x000000ffff047224 */ /* 0x004fc800078e0a09 */
[----:B------:R-:W-:-:S04]  /*40f0*/  IMAD R11, R4, R23, RZ ;  /* 0x00000017040b7224 */ /* 0x000fc800078e02ff */
[----:B------:R-:W-:-:S06]  /*4100*/  IMAD.HI.U32 R11, R9, R11, R8 ;  /* 0x0000000b090b7227 */ /* 0x000fcc00078e0008 */
[----:B------:R-:W-:-:S04]  /*4110*/  IMAD.HI.U32 R10, R11, R30, RZ ;  /* 0x0000001e0b0a7227 */ /* 0x000fc800078e00ff */
[----:B------:R-:W-:Y:S02]  /*4120*/  IMAD.MOV R4, RZ, RZ, -R10 ;  /* 0x000000ffff047224 */ /* 0x000fe400078e0a0a */
[----:B------:R-:W-:Y:S02]  /*4130*/  IMAD.MOV.U32 R11, RZ, RZ, RZ ;  /* 0x000000ffff0b7224 */ /* 0x000fe400078e00ff */
[----:B------:R-:W-:-:S05]  /*4140*/  IMAD R4, R23, R4, R30 ;  /* 0x0000000417047224 */ /* 0x000fca00078e021e */
[----:B------:R-:W-:-:S13]  /*4150*/  ISETP.GE.U32.AND P0, PT, R4, R23, PT ;  /* 0x000000170400720c */ /* 0x000fda0003f06070 */
[----:B------:R-:W-:Y:S02]  /*4160*/  @P0 IMAD.IADD R4, R4, 0x1, -R23 ;  /* 0x0000000104040824 */ /* 0x000fe400078e0a17 */
[----:B------:R-:W-:-:S03]  /*4170*/  @P0 VIADD R10, R10, 0x1 ;  /* 0x000000010a0a0836 */ /* 0x000fc60000000000 */
[----:B------:R-:W-:-:S13]  /*4180*/  ISETP.GE.U32.AND P1, PT, R4, R23, PT ;  /* 0x000000170400720c */ /* 0x000fda0003f26070 */
[----:B------:R-:W-:Y:S01]  /*4190*/  @P1 VIADD R10, R10, 0x1 ;  /* 0x000000010a0a1836 */ /* 0x000fe20000000000 */
[----:B------:R-:W-:-:S07]  /*41a0*/  @!P2 LOP3.LUT R10, RZ, R23, RZ, 0x33, !PT ;  /* 0x00000017ff0aa212 */ /* 0x000fce00078e33ff */
.L_x_6627:
[----:B------:R-:W-:Y:S05]  /*41b0*/  BSYNC B0 ;  /* 0x0000000000007941 */ /* 0x000fea0003800000 */
.L_x_6625:
        /* <DEDUP_REMOVED lines=9> */
[----:B------:R-:W-:Y:S02]  /*4250*/  IMAD.MOV.U32 R26, RZ, RZ, RZ ;  /* 0x000000ffff1a7224 */ /* 0x000fe400078e00ff */
[----:B------:R-:W-:Y:S01]  /*4260*/  IMAD.SHL.U32 R28, R23, 0x8, RZ ;  /* 0x00000008171c7824 */ /* 0x000fe200078e00ff */
[----:B------:R-:W-:Y:S01]  /*4270*/  IADD3.X R29, ~R29, R3, RZ, P1, P2 ;  /* 0x000000031d1d7210 */ /* 0x000fe20000fe45ff */
[----:B------:R-:W-:-:S03]  /*4280*/  IMAD.SHL.U32 R7, R14, 0x8, RZ ;  /* 0x000000080e077824 */ /* 0x000fc600078e00ff */
[----:B------:R-:W-:Y:S02]  /*4290*/  SHF.L.U64.HI R14, R14, 0x3, R29 ;  /* 0x000000030e0e7819 */ /* 0x000fe4000001021d */
[-C--:B------:R-:W-:Y:S02]  /*42a0*/  IADD3 R24, P1, R5, R7.reuse, RZ ;  /* 0x0000000705187210 */ /* 0x080fe40007f3e0ff */
[-C--:B------:R-:W-:Y:S02]  /*42b0*/  IADD3 R15, P2, R18, R7.reuse, RZ ;  /* 0x00000007120f7210 */ /* 0x080fe40007f5e0ff */
[----:B------:R-:W-:Y:S01]  /*42c0*/  IADD3 R7, P3, R22, R7, RZ ;  /* 0x0000000716077210 */ /* 0x000fe20007f7e0ff */
[--C-:B------:R-:W-:Y:S01]  /*42d0*/  IMAD.X R27, R19, 0x1, R14.reuse, P1 ;  /* 0x00000001131b7824 */ /* 0x100fe200008e060e */
[----:B------:R-:W-:Y:S01]  /*42e0*/  SHF.R.U32.HI R29, RZ, 0x1d, R23 ;  /* 0x0000001dff1d7819 */ /* 0x000fe20000011617 */
[--C-:B------:R-:W-:Y:S02]  /*42f0*/  IMAD.X R20, R25, 0x1, R14.reuse, P2 ;  /* 0x0000000119147824 */ /* 0x100fe400010e060e */
[----:B------:R-:W-:-:S08]  /*4300*/  IMAD.X R14, R21, 0x1, R14, P3 ;  /* 0x00000001150e7824 */ /* 0x000fd000018e060e */
.L_x_6630:
        /* <DEDUP_REMOVED lines=11> */
[----:B------:R-:W-:Y:S02]  /*43c0*/  IADD3 R15, P4, R28, R15, RZ ;  /* 0x0000000f1c0f7210 */ /* 0x000fe40007f9e0ff */
        /* <DEDUP_REMOVED lines=11> */
.L_x_6629:
[----:B------:R-:W-:Y:S05]  /*4480*/  BSYNC B0 ;  /* 0x0000000000007941 */ /* 0x000fea0003800000 */
.L_x_6628:
[----:B------:R-:W-:Y:S05]  /*4490*/  @!P0 EXIT ;  /* 0x000000000000894d */ /* 0x000fea0003800000 */
[C---:B------:R-:W-:Y:S01]  /*44a0*/  IMAD.SHL.U32 R7, R2.reuse, 0x8, RZ ;  /* 0x0000000802077824 */ /* 0x040fe200078e00ff */
[----:B------:R-:W-:-:S04]  /*44b0*/  SHF.L.U64.HI R4, R2, 0x3, R0 ;  /* 0x0000000302047819 */ /* 0x000fc80000010200 */
[-C--:B------:R-:W-:Y:S02]  /*44c0*/  IADD3 R22, P0, R22, R7.reuse, RZ ;  /* 0x0000000716167210 */ /* 0x080fe40007f1e0ff */
[-C--:B-1----:R-:W-:Y:S02]  /*44d0*/  IADD3 R8, P1, R18, R7.reuse, RZ ;  /* 0x0000000712087210 */ /* 0x082fe40007f3e0ff */
[----:B------:R-:W-:Y:S01]  /*44e0*/  IADD3 R14, P2, R5, R7, RZ ;  /* 0x00000007050e7210 */ /* 0x000fe20007f5e0ff */
[--C-:B------:R-:W-:Y:S02]  /*44f0*/  IMAD.X R7, R21, 0x1, R4.reuse, P0 ;  /* 0x0000000115077824 */ /* 0x100fe400000e0604 */
[--C-:B------:R-:W-:Y:S02]  /*4500*/  IMAD.X R9, R25, 0x1, R4.reuse, P1 ;  /* 0x0000000119097824 */ /* 0x100fe400008e0604 */
[----:B------:R-:W-:Y:S01]  /*4510*/  IMAD.X R15, R19, 0x1, R4, P2 ;  /* 0x00000001130f7824 */ /* 0x000fe200010e0604 */
[----:B------:R-:W-:Y:S01]  /*4520*/  SHF.R.U32.HI R4, RZ, 0x1d, R23 ;  /* 0x0000001dff047819 */ /* 0x000fe20000011617 */
[----:B------:R-:W-:-:S07]  /*4530*/  IMAD.SHL.U32 R5, R23, 0x8, RZ ;  /* 0x0000000817057824 */ /* 0x000fce00078e00ff */
.L_x_6631:
[----:B--2---:R-:W-:Y:S02]  /*4540*/  IMAD.MOV.U32 R12, RZ, RZ, R8 ;  /* 0x000000ffff0c7224 */ /* 0x004fe400078e0008 */
[----:B------:R-:W-:Y:S02]  /*4550*/  IMAD.MOV.U32 R13, RZ, RZ, R9 ;  /* 0x000000ffff0d7224 */ /* 0x000fe400078e0009 */
[----:B------:R-:W-:Y:S02]  /*4560*/  IMAD.MOV.U32 R18, RZ, RZ, R22 ;  /* 0x000000ffff127224 */ /* 0x000fe400078e0016 */
[----:B------:R-:W-:Y:S02]  /*4570*/  IMAD.MOV.U32 R19, RZ, RZ, R7 ;  /* 0x000000ffff137224 */ /* 0x000fe400078e0007 */
[----:B------:R-:W0:Y:S04]  /*4580*/  LDG.E.64 R12, desc[UR10][R12.64] ;  /* 0x0000000a0c0c7981 */ /* 0x000e28000c1e1b00 */
[----:B------:R-:W0:Y:S01]  /*4590*/  LDG.E.64 R18, desc[UR10][R18.64] ;  /* 0x0000000a12127981 */ /* 0x000e22000c1e1b00 */
[C---:B------:R-:W-:Y:S01]  /*45a0*/  IADD3 R8, P1, R5.reuse, R8, RZ ;  /* 0x0000000805087210 */ /* 0x040fe20007f3e0ff */
[----:B------:R-:W-:Y:S01]  /*45b0*/  IMAD.MOV.U32 R28, RZ, RZ, R14 ;  /* 0x000000ffff1c7224 */ /* 0x000fe200078e000e */
[----:B------:R-:W-:Y:S01]  /*45c0*/  IADD3 R10, P0, R5, R22, RZ ;  /* 0x00000016050a7210 */ /* 0x000fe20007f1e0ff */
[----:B------:R-:W-:-:S02]  /*45d0*/  IMAD.MOV.U32 R29, RZ, RZ, R15 ;  /* 0x000000ffff1d7224 */ /* 0x000fc400078e000f */
[C---:B------:R-:W-:Y:S02]  /*45e0*/  IMAD.X R9, R4.reuse, 0x1, R9, P1 ;  /* 0x0000000104097824 */ /* 0x040fe400008e0609 */
        /* <DEDUP_REMOVED lines=13> */
[----:B------:R-:W2:Y:S04]  /*46c0*/  LDG.E.64 R26, desc[UR10][R12.64] ;  /* 0x0000000a0c1a7981 */ /* 0x000ea8000c1e1b00 */
[----:B0-----:R-:W2:Y:S01]  /*46d0*/  LDG.E.64 R28, desc[UR10][R18.64] ;  /* 0x0000000a121c7981 */ /* 0x001ea2000c1e1b00 */
        /* <DEDUP_REMOVED lines=8> */
[----:B-1----:R0:W3:Y:S04]  /*4760*/  LDG.E.64 R24, desc[UR10][R8.64] ;  /* 0x0000000a08187981 */ /* 0x0020e8000c1e1b00 */
[----:B------:R-:W3:Y:S01]  /*4770*/  LDG.E.64 R14, desc[UR10][R10.64] ;  /* 0x0000000a0a0e7981 */ /* 0x000ee2000c1e1b00 */
[----:B------:R-:W-:-:S05]  /*4780*/  IADD3 R12, P0, R5, R20, RZ ;  /* 0x00000014050c7210 */ /* 0x000fca0007f1e0ff */
[----:B------:R-:W-:Y:S01]  /*4790*/  IMAD.X R13, R4, 0x1, R21, P0 ;  /* 0x00000001040d7824 */ /* 0x000fe200000e0615 */
[----:B------:R-:W-:-:S04]  /*47a0*/  IADD3 R2, P0, P1, R23, R2, R23 ;  /* 0x0000000217027210 */ /* 0x000fc8000791e017 */
[----:B------:R-:W-:Y:S02]  /*47b0*/  IADD3.X R0, RZ, R0, RZ, P0, P1 ;  /* 0x00000000ff007210 */ /* 0x000fe400007e24ff */
[----:B------:R-:W-:-:S04]  /*47c0*/  IADD3 R2, P0, P1, R23, R2, R23 ;  /* 0x0000000217027210 */ /* 0x000fc8000791e017 */
[----:B------:R-:W-:Y:S02]  /*47d0*/  IADD3.X R0, RZ, R0, RZ, P0, P1 ;  /* 0x00000000ff007210 */ /* 0x000fe400007e24ff */
[----:B------:R-:W-:Y:S02]  /*47e0*/  ISETP.GE.U32.AND P0, PT, R2, R6, PT ;  /* 0x000000060200720c */ /* 0x000fe40003f06070 */
[C---:B------:R-:W-:Y:S02]  /*47f0*/  IADD3 R22, P1, R5.reuse, R8, RZ ;  /* 0x0000000805167210 */ /* 0x040fe40007f3e0ff */
[----:B------:R-:W-:Y:S02]  /*4800*/  ISETP.GE.AND.EX P0, PT, R0, R3, PT, P0 ;  /* 0x000000030000720c */ /* 0x000fe40003f06300 */
[----:B0-----:R-:W-:Y:S01]  /*4810*/  IADD3 R8, P2, R5, R10, RZ ;  /* 0x0000000a05087210 */ /* 0x001fe20007f5e0ff */
[----:B------:R-:W-:-:S04]  /*4820*/  IMAD.X R7, R4, 0x1, R9, P1 ;  /* 0x0000000104077824 */ /* 0x000fc800008e0609 */
[----:B------:R-:W-:Y:S01]  /*4830*/  IMAD.X R9, R4, 0x1, R11, P2 ;  /* 0x0000000104097824 */ /* 0x000fe200010e060b */
[----:B---3--:R-:W-:Y:S01]  /*4840*/  DFMA R24, -R16, R14, R24 ;  /* 0x0000000e1018722b */ /* 0x008fe20000000118 */
[----:B------:R-:W-:-:S06]  /*4850*/  IADD3 R14, P3, R5, R12, RZ ;  /* 0x0000000c050e7210 */ /* 0x000fcc0007f7e0ff */
[----:B------:R2:W-:Y:S01]  /*4860*/  STG.E.64 desc[UR10][R12.64], R24 ;  /* 0x000000180c007986 */ /* 0x0005e2000c101b0a */
[----:B------:R-:W-:Y:S01]  /*4870*/  IMAD.X R15, R4, 0x1, R13, P3 ;  /* 0x00000001040f7824 */ /* 0x000fe200018e060d */
[----:B------:R-:W-:Y:S06]  /*4880*/  @!P0 BRA `(.L_x_6631) ;  /* 0xfffffffc002c8947 */ /* 0x000fec000383ffff */
[----:B------:R-:W-:Y:S05]  /*4890*/  EXIT ;  /* 0x000000000000794d */ /* 0x000fea0003800000 */
.L_x_6618:
[----:B------:R-:W-:Y:S01]  /*48a0*/  IMAD.SHL.U32 R0, R23, 0x2, RZ ;  /* 0x0000000217007824 */ /* 0x000fe200078e00ff */
[----:B------:R-:W-:Y:S01]  /*48b0*/  ISETP.NE.AND P0, PT, R4, RZ, PT ;  /* 0x000000ff0400720c */ /* 0x000fe20003f05270 */
[----:B------:R-:W-:Y:S02]  /*48c0*/  ULDC UR4, c[0x0][0x228] ;  /* 0x00008a0000047ab9 */ /* 0x000fe40000000800 */
[----:B------:R-:W1:Y:S01]  /*48d0*/  I2F.U32.RP R6, R0 ;  /* 0x0000000000067306 */ /* 0x000e620000209000 */
[----:B------:R-:W-:-:S07]  /*48e0*/  IMAD.MOV R7, RZ, RZ, -R0 ;  /* 0x000000ffff077224 */ /* 0x000fce00078e0a00 */
[----:B-1----:R-:W1:Y:S02]  /*48f0*/  MUFU.RCP R6, R6 ;  /* 0x0000000600067308 */ /* 0x002e640000001000 */
[----:B-1----:R-:W-:-:S06]  /*4900*/  VIADD R2, R6, 0xffffffe ;  /* 0x0ffffffe06027836 */ /* 0x002fcc0000000000 */
[----:B------:R1:W3:Y:S02]  /*4910*/  F2I.FTZ.U32.TRUNC.NTZ R3, R2 ;  /* 0x0000000200037305 */ /* 0x0002e4000021f000 */
[----:B-1----:R-:W-:Y:S02]  /*4920*/  IMAD.MOV.U32 R2, RZ, RZ, RZ ;  /* 0x000000ffff027224 */ /* 0x002fe400078e00ff */
[----:B---3--:R-:W-:-:S04]  /*4930*/  IMAD R7, R7, R3, RZ ;  /* 0x0000000307077224 */ /* 0x008fc800078e02ff */
[----:B------:R-:W-:-:S04]  /*4940*/  IMAD.HI.U32 R14, R3, R7, R2 ;  /* 0x00000007030e7227 */ /* 0x000fc800078e0002 */
[----:B------:R-:W-:Y:S01]  /*4950*/  IMAD.U32 R3, RZ, RZ, UR4 ;  /* 0x00000004ff037e24 */ /* 0x000fe2000f8e00ff */
        /* <DEDUP_REMOVED lines=8> */
[C---:B------:R-:W-:Y:S02]  /*49e0*/  @P0 IMAD.X R11, R2.reuse, 0x1, R25, P2 ;  /* 0x00000001020b0824 */ /* 0x040fe400010e0619 */
[----:B------:R-:W-:-:S04]  /*49f0*/  @P0 IMAD.X R13, R2, 0x1, R21, P1 ;  /* 0x00000001020d0824 */ /* 0x000fc800008e0615 */
[----:B------:R-:W0:Y:S04]  /*4a00*/  @P0 LDG.E.64 R10, desc[UR10][R10.64] ;  /* 0x0000000a0a0a0981 */ /* 0x000e28000c1e1b00 */
[----:B------:R-:W0:Y:S01]  /*4a10*/  @P0 LDG.E.64 R6, desc[UR10][R12.64] ;  /* 0x0000000a0c060981 */ /* 0x000e22000c1e1b00 */
[----:B------:R-:W-:-:S05]  /*4a20*/  @P0 IADD3 R8, P1, R9, R5, RZ ;  /* 0x0000000509080210 */ /* 0x000fca0007f3e0ff */
[----:B------:R-:W-:Y:S01]  /*4a30*/  @P0 IMAD.X R9, R2, 0x1, R19, P1 ;  /* 0x0000000102090824 */ /* 0x000fe200008e0613 */
[----:B------:R-:W-:Y:S01]  /*4a40*/  IADD3 R2, P1, R23, -R4, RZ ;  /* 0x8000000417027210 */ /* 0x000fe20007f3e0ff */
[----:B------:R-:W-:-:S04]  /*4a50*/  IMAD.IADD R4, R3, 0x1, R4 ;  /* 0x0000000103047824 */ /* 0x000fc800078e0204 */
[----:B------:R-:W-:Y:S02]  /*4a60*/  IMAD.X R15, RZ, RZ, -0x1, P1 ;  /* 0xffffffffff0f7424 */ /* 0x000fe400008e06ff */
[----:B------:R-:W-:Y:S01]  /*4a70*/  IMAD.SHL.U32 R27, R2, 0x8, RZ ;  /* 0x00000008021b7824 */ /* 0x000fe200078e00ff */
[----:B------:R-:W-:Y:S02]  /*4a80*/  VIMNMX.U32 R3, R4, R23, PT ;  /* 0x0000001704037248 */ /* 0x000fe40003fe0000 */
[----:B------:R-:W-:Y:S02]  /*4a90*/  SHF.L.U64.HI R2, R2, 0x3, R15 ;  /* 0x0000000302027819 */ /* 0x000fe4000001020f */
[C---:B------:R-:W-:Y:S02]  /*4aa0*/  IADD3 R18, P1, R27.reuse, R18, RZ ;  /* 0x000000121b127210 */ /* 0x040fe40007f3e0ff */
[----:B------:R-:W-:Y:S01]  /*4ab0*/  IADD3 R22, P2, R27, R22, RZ ;  /* 0x000000161b167210 */ /* 0x000fe20007f5e0ff */
[----:B------:R-:W-:-:S02]  /*4ac0*/  IMAD.IADD R3, R4, 0x1, -R3 ;  /* 0x0000000104037824 */ /* 0x000fc400078e0a03 */
[C---:B------:R-:W-:Y:S02]  /*4ad0*/  IMAD.X R25, R2.reuse, 0x1, R25, P1 ;  /* 0x0000000102197824 */ /* 0x040fe400008e0619 */
[----:B------:R-:W-:Y:S01]  /*4ae0*/  IMAD.X R21, R2, 0x1, R21, P2 ;  /* 0x0000000102157824 */ /* 0x000fe200010e0615 */
[----:B0-----:R-:W-:-:S07]  /*4af0*/  @P0 DFMA R6, -R16, R10, R6 ;  /* 0x0000000a1006022b */ /* 0x001fce0000000106 */
[----:B------:R1:W-:Y:S01]  /*4b00*/  @P0 STG.E.64 desc[UR10][R8.64], R6 ;  /* 0x0000000608000986 */ /* 0x0003e2000c101b0a */
[----:B------:R-:W-:-:S05]  /*4b10*/  IADD3 R5, P0, R27, R5, RZ ;  /* 0x000000051b057210 */ /* 0x000fca0007f1e0ff */
[----:B------:R-:W-:-:S08]  /*4b20*/  IMAD.X R19, R2, 0x1, R19, P0 ;  /* 0x0000000102137824 */ /* 0x000fd000000e0613 */
.L_x_6632:
[----:B------:R-:W-:Y:S01]  /*4b30*/  IMAD.HI.U32 R2, R14, R3, RZ ;  /* 0x000000030e027227 */ /* 0x000fe200078e00ff */
[C---:B------:R-:W-:Y:S01]  /*4b40*/  ISETP.NE.U32.AND P1, PT, R0.reuse, RZ, PT ;  /* 0x000000ff0000720c */ /* 0x040fe20003f25070 */
[----:B------:R-:W-:Y:S02]  /*4b50*/  BSSY B0, `(.L_x_6633) ;  /* 0x000001e000007945 */ /* 0x000fe40003800000 */
[----:B------:R-:W-:Y:S02]  /*4b60*/  IMAD.MOV R2, RZ, RZ, -R2 ;  /* 0x000000ffff027224 */ /* 0x000fe400078e0a02 */
[----:B------:R-:W-:Y:S02]  /*4b70*/  IMAD.MOV.U32 R13, RZ, RZ, R19 ;  /* 0x000000ffff0d7224 */ /* 0x000fe400078e0013 */
[----:B------:R-:W-:Y:S02]  /*4b80*/  IMAD R15, R0, R2, R3 ;  /* 0x00000002000f7224 */ /* 0x000fe400078e0203 */
[----:B------:R-:W-:-:S02]  /*4b90*/  IMAD.MOV.U32 R20, RZ, RZ, R22 ;  /* 0x000000ffff147224 */ /* 0x000fc400078e0016 */
[----:B------:R-:W-:Y:S01]  /*4ba0*/  IMAD.MOV.U32 R12, RZ, RZ, R5 ;  /* 0x000000ffff0c7224 */ /* 0x000fe200078e0005 */
[----:B------:R-:W-:Y:S01]  /*4bb0*/  ISETP.GE.U32.AND P0, PT, R15, R0, PT ;  /* 0x000000000f00720c */ /* 0x000fe20003f06070 */
[----:B------:R-:W-:-:S12]  /*4bc0*/  IMAD.MOV.U32 R19, RZ, RZ, R25 ;  /* 0x000000ffff137224 */ /* 0x000fd800078e0019 */
[----:B------:R-:W-:-:S05]  /*4bd0*/  @P0 IMAD.IADD R15, R15, 0x1, -R0 ;  /* 0x000000010f0f0824 */ /* 0x000fca00078e0a00 */
[----:B------:R-:W-:-:S13]  /*4be0*/  ISETP.GE.U32.AND P0, PT, R15, R0, PT ;  /* 0x000000000f00720c */ /* 0x000fda0003f06070 */
[----:B------:R-:W-:Y:S01]  /*4bf0*/  @P0 IMAD.IADD R15, R15, 0x1, -R0 ;  /* 0x000000010f0f0824 */ /* 0x000fe200078e0a00 */
[----:B------:R-:W-:Y:S01]  /*4c00*/  @!P1 LOP3.LUT R15, RZ, R0, RZ, 0x33, !PT ;  /* 0x00000000ff0f9212 */ /* 0x000fe200078e33ff */
[----:B------:R-:W-:-:S04]  /*4c10*/  IMAD.SHL.U32 R0, R24, 0x2, RZ ;  /* 0x0000000218007824 */ /* 0x000fc800078e00ff */
[----:B------:R-:W-:-:S04]  /*4c20*/  IMAD.IADD R15, R3, 0x1, -R15 ;  /* 0x00000001030f7824 */ /* 0x000fc800078e0a0f */
[----:B------:R-:W-:Y:S01]  /*4c30*/  IMAD.IADD R2, R24, 0x1, R15 ;  /* 0x0000000118027824 */ /* 0x000fe200078e020f */
[----:B------:R-:W-:-:S13]  /*4c40*/  ISETP.GE.AND P0, PT, R0, R15, PT ;  /* 0x0000000f0000720c */ /* 0x000fda0003f06270 */
[----:B------:R-:W-:Y:S05]  /*4c50*/  @P0 BRA `(.L_x_6634) ;  /* 0x0000000000340947 */ /* 0x000fea0003800000 */
[----:B------:R-:W-:-:S07]  /*4c60*/  IMAD.MOV.U32 R27, RZ, RZ, R24 ;  /* 0x000000ffff1b7224 */ /* 0x000fce00078e0018 */
.L_x_6635:
[----:B-1----:R-:W-:-:S04]  /*4c70*/  IMAD.WIDE R8, R27, 0x10, R20 ;  /* 0x000000101b087825 */ /* 0x002fc800078e0214 */
[C---:B------:R-:W-:Y:S02]  /*4c80*/  IMAD.WIDE R24, R27.reuse, 0x10, R18 ;  /* 0x000000101b187825 */ /* 0x040fe400078e0212 */
[----:B------:R-:W0:Y:S04]  /*4c90*/  LDG.E.128 R8, desc[UR10][R8.64] ;  /* 0x0000000a08087981 */ /* 0x000e28000c1e1d00 */
[----:B------:R-:W0:Y:S02]  /*4ca0*/  LDG.E.128 R4, desc[UR10][R24.64] ;  /* 0x0000000a18047981 */ /* 0x000e24000c1e1d00 */
[C---:B0-----:R-:W-:Y:S02]  /*4cb0*/  DFMA R6, -R16.reuse, R6, R10 ;  /* 0x000000061006722b */ /* 0x041fe4000000010a */
[----:B------:R-:W-:Y:S01]  /*4cc0*/  DFMA R4, -R16, R4, R8 ;  /* 0x000000041004722b */ /* 0x000fe20000000108 */
[----:B------:R-:W-:-:S04]  /*4cd0*/  IMAD.WIDE R10, R27, 0x10, R12 ;  /* 0x000000101b0a7825 */ /* 0x000fc800078e020c */
[----:B------:R-:W-:Y:S02]  /*4ce0*/  IMAD.IADD R27, R23, 0x1, R27 ;  /* 0x00000001171b7824 */ /* 0x000fe400078e021b */
[----:B------:R3:W-:Y:S02]  /*4cf0*/  STG.E.128 desc[UR10][R10.64], R4 ;  /* 0x000000040a007986 */ /* 0x0007e4000c101d0a */
[----:B------:R-:W-:-:S05]  /*4d00*/  IMAD.SHL.U32 R0, R27, 0x2, RZ ;  /* 0x000000021b007824 */ /* 0x000fca00078e00ff */
[----:B------:R-:W-:-:S13]  /*4d10*/  ISETP.GE.AND P0, PT, R0, R15, PT ;  /* 0x0000000f0000720c */ /* 0x000fda0003f06270 */
[----:B---3--:R-:W-:Y:S05]  /*4d20*/  @!P0 BRA `(.L_x_6635) ;  /* 0xfffffffc00d08947 */ /* 0x008fea000383ffff */
.L_x_6634:
[----:B------:R-:W-:Y:S05]  /*4d30*/  BSYNC B0 ;  /* 0x0000000000007941 */ /* 0x000fea0003800000 */
.L_x_6633:
[----:B------:R-:W-:-:S13]  /*4d40*/  ISETP.GE.AND P0, PT, R2, R3, PT ;  /* 0x000000030200720c */ /* 0x000fda0003f06270 */
[----:B------:R-:W-:Y:S05]  /*4d50*/  @P0 EXIT ;  /* 0x000000000000094d */ /* 0x000fea0003800000 */
.L_x_6636:
[----:B------:R-:W-:-:S04]  /*4d60*/  IMAD.WIDE R4, R2, 0x8, R20 ;  /* 0x0000000802047825 */ /* 0x000fc800078e0214 */
[C---:B-1----:R-:W-:Y:S02]  /*4d70*/  IMAD.WIDE R6, R2.reuse, 0x8, R18 ;  /* 0x0000000802067825 */ /* 0x042fe400078e0212 */
[----:B------:R-:W0:Y:S04]  /*4d80*/  LDG.E.64 R4, desc[UR10][R4.64] ;  /* 0x0000000a04047981 */ /* 0x000e28000c1e1b00 */
[----:B------:R-:W0:Y:S01]  /*4d90*/  LDG.E.64 R6, desc[UR10][R6.64] ;  /* 0x0000000a06067981 */ /* 0x000e22000c1e1b00 */
[----:B---3--:R-:W-:-:S04]  /*4da0*/  IMAD.WIDE R10, R2, 0x8, R12 ;  /* 0x00000008020a7825 */ /* 0x008fc800078e020c */
[----:B------:R-:W-:-:S05]  /*4db0*/  IMAD.IADD R2, R23, 0x1, R2 ;  /* 0x0000000117027824 */ /* 0x000fca00078e0202 */
[----:B------:R-:W-:Y:S01]  /*4dc0*/  ISETP.GE.AND P0, PT, R2, R3, PT ;  /* 0x000000030200720c */ /* 0x000fe20003f06270 */
[----:B0-----:R-:W-:-:S07]  /*4dd0*/  DFMA R8, -R16, R6, R4 ;  /* 0x000000061008722b */ /* 0x001fce0000000104 */
[----:B------:R3:W-:Y:S05]  /*4de0*/  STG.E.64 desc[UR10][R10.64], R8 ;  /* 0x000000080a007986 */ /* 0x0007ea000c101b0a */
[----:B------:R-:W-:Y:S05]  /*4df0*/  @!P0 BRA `(.L_x_6636) ;  /* 0xfffffffc00d88947 */ /* 0x000fea000383ffff */
[----:B------:R-:W-:Y:S05]  /*4e00*/  EXIT ;  /* 0x000000000000794d */ /* 0x000fea0003800000 */
        .weak           $__internal_32_$__cuda_sm20_div_u64
        .type           $__internal_32_$__cuda_sm20_div_u64,@function
        .size           $__internal_32_$__cuda_sm20_div_u64,($__internal_33_$__cuda_sm20_rem_s64 - $__internal_32_$__cuda_sm20_div_u64)
$__internal_32_$__cuda_sm20_div_u64:
[----:B------:R-:W-:Y:S02]  /*4e10*/  IMAD.U32 R11, RZ, RZ, UR6 ;  /* 0x00000006ff0b7e24 */ /* 0x000fe4000f8e00ff */
[----:B------:R-:W-:-:S04]  /*4e20*/  IMAD.MOV.U32 R10, RZ, RZ, R9 ;  /* 0x000000ffff0a7224 */ /* 0x000fc800078e0009 */
[----:B------:R-:W0:Y:S08]  /*4e30*/  I2F.U64.RP R26, R10 ;  /* 0x0000000a001a7312 */ /* 0x000e300000309000 */
[----:B0-----:R-:W0:Y:S02]  /*4e40*/  MUFU.RCP R26, R26 ;  /* 0x0000001a001a7308 */ /* 0x001e240000001000 */
[----:B0-----:R-:W-:-:S06]  /*4e50*/  VIADD R26, R26, 0x1ffffffe ;  /* 0x1ffffffe1a1a7836 */ /* 0x001fcc0000000000 */
        /* <DEDUP_REMOVED lines=16> */
[C---:B------:R-:W-:Y:S01]  /*4f60*/  IMAD R15, R37.reuse, UR6, R11 ;  /* 0x00000006250f7c24 */ /* 0x040fe2000f8e020b */
[----:B------:R-:W-:Y:S01]  /*4f70*/  IADD3 R11, P1, RZ, -R10, RZ ;  /* 0x8000000aff0b7210 */ /* 0x000fe20007f3e0ff */
[----:B------:R-:W-:Y:S02]  /*4f80*/  IMAD.MOV.U32 R27, RZ, RZ, RZ ;  /* 0x000000ffff1b7224 */ /* 0x000fe400078e00ff */
        /* <DEDUP_REMOVED lines=22> */
[----:B------:R-:W-:-:S04]  /*50f0*/  IMAD R15, R11, R9, R15 ;  /* 0x000000090b0f7224 */ /* 0x000fc800078e020f */
[----:B------:R-:W-:Y:S01]  /*5100*/  IMAD.X R14, R14, 0x1, ~R15, P2 ;  /* 0x000000010e0e7824 */ /* 0x000fe200010e0e0f */
[----:B------:R-:W-:Y:S02]  /*5110*/  IADD3 R15, P3, R10, 0x1, RZ ;  /* 0x000000010a0f7810 */ /* 0x000fe40007f7e0ff */
[-C--:B------:R-:W-:Y:S02]  /*5120*/  IADD3 R31, P2, -R9, R30.reuse, RZ ;  /* 0x0000001e091f7210 */ /* 0x080fe40007f5e1ff */
[C---:B------:R-:W-:Y:S01]  /*5130*/  ISETP.GE.U32.AND.EX P1, PT, R14.reuse, UR6, PT, P1 ;  /* 0x000000060e007c0c */ /* 0x040fe2000bf26110 */
[----:B------:R-:W-:Y:S01]  /*5140*/  IMAD.X R27, RZ, RZ, R11, P3 ;  /* 0x000000ffff1b7224 */ /* 0x000fe200018e060b */
[----:B------:R-:W-:Y:S02]  /*5150*/  IADD3.X R26, R14, ~UR6, RZ, P2, !PT ;  /* 0x800000060e1a7c10 */ /* 0x000fe400097fe4ff */
[----:B------:R-:W-:Y:S02]  /*5160*/  SEL R31, R31, R30, P1 ;  /* 0x0000001e1f1f7207 */ /* 0x000fe40000800000 */
[----:B------:R-:W-:-:S02]  /*5170*/  SEL R15, R15, R10, P1 ;  /* 0x0000000a0f0f7207 */ /* 0x000fc40000800000 */
[----:B------:R-:W-:Y:S01]  /*5180*/  SEL R26, R26, R14, P1 ;  /* 0x0000000e1a1a7207 */ /* 0x000fe20000800000 */
[----:B------:R-:W-:Y:S01]  /*5190*/  IMAD.MOV.U32 R14, RZ, RZ, R8 ;  /* 0x000000ffff0e7224 */ /* 0x000fe200078e0008 */
[----:B------:R-:W-:Y:S02]  /*51a0*/  SEL R27, R27, R11, P1 ;  /* 0x0000000b1b1b7207 */ /* 0x000fe40000800000 */
[----:B------:R-:W-:Y:S02]  /*51b0*/  ISETP.GE.U32.AND P1, PT, R31, R9, PT ;  /* 0x000000091f00720c */ /* 0x000fe40003f26070 */
[----:B------:R-:W-:Y:S02]  /*51c0*/  IADD3 R10, P3, R15, 0x1, RZ ;  /* 0x000000010f0a7810 */ /* 0x000fe40007f7e0ff */
[----:B------:R-:W-:Y:S02]  /*51d0*/  ISETP.GE.U32.AND.EX P1, PT, R26, UR6, PT, P1 ;  /* 0x000000061a007c0c */ /* 0x000fe4000bf26110 */
[----:B------:R-:W-:Y:S01]  /*51e0*/  ISETP.NE.U32.AND P2, PT, R9, RZ, PT ;  /* 0x000000ff0900720c */ /* 0x000fe20003f45070 */
[----:B------:R-:W-:Y:S01]  /*51f0*/  IMAD.X R9, RZ, RZ, R27, P3 ;  /* 0x000000ffff097224 */ /* 0x000fe200018e061b */
[----:B------:R-:W-:Y:S01]  /*5200*/  SEL R10, R10, R15, P1 ;  /* 0x0000000f0a0a7207 */ /* 0x000fe20000800000 */
[----:B------:R-:W-:Y:S01]  /*5210*/  IMAD.MOV.U32 R15, RZ, RZ, 0x0 ;  /* 0x00000000ff0f7424 */ /* 0x000fe200078e00ff */
[----:B------:R-:W-:-:S02]  /*5220*/  ISETP.NE.AND.EX P2, PT, RZ, UR6, PT, P2 ;  /* 0x00000006ff007c0c */ /* 0x000fc4000bf45320 */
[----:B------:R-:W-:Y:S02]  /*5230*/  SEL R9, R9, R27, P1 ;  /* 0x0000001b09097207 */ /* 0x000fe40000800000 */
[----:B------:R-:W-:Y:S02]  /*5240*/  SEL R10, R10, 0xffffffff, P2 ;  /* 0xffffffff0a0a7807 */ /* 0x000fe40001000000 */
[----:B------:R-:W-:Y:S01]  /*5250*/  SEL R9, R9, 0xffffffff, P2 ;  /* 0xffffffff09097807 */ /* 0x000fe20001000000 */
[----:B------:R-:W-:Y:S06]  /*5260*/  RET.REL.NODEC R14 `(_ZN2at6native43_GLOBAL__N__9ae7fba5_10_SoftMax_cu_9f978f6320cunn_SoftMaxBackwardILi2EdddNS1_23SoftMaxBackwardEpilogueEEEvPT0_PKT2_S8_l) ;  /* 0xffffffac0e647950 */ /* 0x000fec0003c3ffff */
        .weak           $__internal_33_$__cuda_sm20_rem_s64
        .type           $__internal_33_$__cuda_sm20_rem_s64,@function
        .size           $__internal_33_$__cuda_sm20_rem_s64,(.L_x_12052 - $__internal_33_$__cuda_sm20_rem_s64)
$__internal_33_$__cuda_sm20_rem_s64:
[----:B------:R-:W-:Y:S01]  /*5270*/  IADD3 R33, P1, RZ, -R8, RZ ;  /* 0x80000008ff217210 */ /* 0x000fe20007f3e0ff */
[----:B------:R-:W-:Y:S01]  /*5280*/  IMAD.MOV.U32 R31, RZ, RZ, RZ ;  /* 0x000000ffff1f7224 */ /* 0x000fe200078e00ff */
        /* <DEDUP_REMOVED lines=28> */
[----:B------:R-:W-:-:S03]  /*5450*/  IMAD.HI.U32 R34, R35, R15, RZ ;  /* 0x0000000f23227227 */ /* 0x000fc600078e00ff */
[----:B------:R-:W-:Y:S01]  /*5460*/  SEL R14, R14, R30, !P1 ;  /* 0x0000001e0e0e7207 */ /* 0x000fe20004800000 */
[----:B------:R-:W-:-:S04]  /*5470*/  IMAD.X R11, RZ, RZ, ~R11, P0 ;  /* 0x000000ffff0b7224 */ /* 0x000fc800000e0e0b */
[----:B------:R-:W-:-:S04]  /*5480*/  IMAD.WIDE.U32 R34, P0, R35, R11, R34 ;  /* 0x0000000b23227225 */ /* 0x000fc80007800022 */
[C---:B------:R-:W-:Y:S02]  /*5490*/  IMAD R26, R10.reuse, R11, RZ ;  /* 0x0000000b0a1a7224 */ /* 0x040fe400078e02ff */
[----:B------:R-:W-:-:S04]  /*54a0*/  IMAD.HI.U32 R15, P2, R10, R15, R34 ;  /* 0x0000000f0a0f7227 */ /* 0x000fc80007840022 */
[----:B------:R-:W-:Y:S01]  /*54b0*/  IMAD.HI.U32 R11, R10, R11, RZ ;  /* 0x0000000b0a0b7227 */ /* 0x000fe200078e00ff */
[----:B------:R-:W-:-:S03]  /*54c0*/  IADD3 R26, P3, R26, R15, RZ ;  /* 0x0000000f1a1a7210 */ /* 0x000fc60007f7e0ff */
[----:B------:R-:W-:Y:S02]  /*54d0*/  IMAD.X R15, RZ, RZ, ~R27, P4 ;  /* 0x000000ffff0f7224 */ /* 0x000fe400020e0e1b */
[----:B------:R-:W-:-:S03]  /*54e0*/  IMAD.HI.U32 R30, R26, R14, RZ ;  /* 0x0000000e1a1e7227 */ /* 0x000fc600078e00ff */
[----:B------:R-:W-:Y:S01]  /*54f0*/  SEL R15, R15, R27, !P1 ;  /* 0x0000001b0f0f7207 */ /* 0x000fe20004800000 */
[----:B------:R-:W-:-:S04]  /*5500*/  IMAD.X R11, R11, 0x1, R10, P0 ;  /* 0x000000010b0b7824 */ /* 0x000fc800000e060a */
[----:B------:R-:W-:Y:S01]  /*5510*/  IMAD.WIDE.U32 R26, R26, R15, R30 ;  /* 0x0000000f1a1a7225 */ /* 0x000fe200078e001e */
[----:B------:R-:W-:-:S05]  /*5520*/  IADD3.X R11, RZ, RZ, R11, P3, P2 ;  /* 0x000000ffff0b7210 */ /* 0x000fca0001fe440b */
[C---:B------:R-:W-:Y:S02]  /*5530*/  IMAD R10, R11.reuse, R15, RZ ;  /* 0x0000000f0b0a7224 */ /* 0x040fe400078e02ff */
[----:B------:R-:W-:-:S04]  /*5540*/  IMAD.HI.U32 R26, P0, R11, R14, R26 ;  /* 0x0000000e0b1a7227 */ /* 0x000fc8000780001a */
[----:B------:R-:W-:Y:S01]  /*5550*/  IMAD.HI.U32 R11, R11, R15, RZ ;  /* 0x0000000f0b0b7227 */ /* 0x000fe200078e00ff */
[----:B------:R-:W-:-:S03]  /*5560*/  IADD3 R10, P2, R10, R26, RZ ;  /* 0x0000001a0a0a7210 */ /* 0x000fc60007f5e0ff */
[----:B------:R-:W-:Y:S02]  /*5570*/  IMAD.X R11, RZ, RZ, R11, P0 ;  /* 0x000000ffff0b7224 */ /* 0x000fe400000e060b */
[----:B------:R-:W-:-:S04]  /*5580*/  IMAD.WIDE.U32 R26, R10, R32, RZ ;  /* 0x000000200a1a7225 */ /* 0x000fc800078e00ff */
[----:B------:R-:W-:Y:S02]  /*5590*/  IMAD.X R11, RZ, RZ, R11, P2 ;  /* 0x000000ffff0b7224 */ /* 0x000fe400010e060b */
        /* <DEDUP_REMOVED lines=21> */
[----:B------:R-:W-:Y:S01]  /*56f0*/  SEL R35, R8, R35, !P1 ;  /* 0x0000002308237207 */ /* 0x000fe20004800000 */
[----:B------:R-:W-:Y:S01]  /*5700*/  IMAD.MOV.U32 R8, RZ, RZ, R9 ;  /* 0x000000ffff087224 */ /* 0x000fe200078e0009 */
[----:B------:R-:W-:Y:S01]  /*5710*/  SEL R34, R34, 0xffffffff, P0 ;  /* 0xffffffff22227807 */ /* 0x000fe20000000000 */
[----:B------:R-:W-:Y:S01]  /*5720*/  IMAD.MOV.U32 R9, RZ, RZ, 0x0 ;  /* 0x00000000ff097424 */ /* 0x000fe200078e00ff */
[----:B------:R-:W-:-:S03]  /*5730*/  SEL R35, R35, 0xffffffff, P0 ;  /* 0xffffffff23237807 */ /* 0x000fc60000000000 */
[----:B------:R-:W-:Y:S05]  /*5740*/  RET.REL.NODEC R8 `(_ZN2at6native43_GLOBAL__N__9ae7fba5_10_SoftMax_cu_9f978f6320cunn_SoftMaxBackwardILi2EdddNS1_23SoftMaxBackwardEpilogueEEEvPT0_PKT2_S8_l) ;  /* 0xffffffa8082c7950 */ /* 0x000fea0003c3ffff */
.L_x_6637:
        /* <DEDUP_REMOVED lines=11> */
.L_x_12052:


//--------------------- .text._ZN2at6native43_GLOBAL__N__9ae7fba5_10_SoftMax_cu_9f978f6324cunn_SoftMaxBackwardSmemILi2EdddNS1_23SoftMaxBackwardEpilogueEEEvPT0_PKT2_S8_l --------------------------
	.section	.text._ZN2at6native43_GLOBAL__N__9ae7fba5_10_SoftMax_cu_9f978f6324cunn_SoftMaxBackwardSmemILi2EdddNS1_23SoftMaxBackwardEpilogueEEEvPT0_PKT2_S8_l,"ax",@progbits
	.align	128
.text._ZN2at6native43_GLOBAL__N__9ae7fba5_10_SoftMax_cu_9f978f6324cunn_SoftMaxBackwardSmemILi2EdddNS1_23SoftMaxBackwardEpilogueEEEvPT0_PKT2_S8_l:
        .type           _ZN2at6native43_GLOBAL__N__9ae7fba5_10_SoftMax_cu_9f978f6324cunn_SoftMaxBackwardSmemILi2EdddNS1_23SoftMaxBackwardEpilogueEEEvPT0_PKT2_S8_l,@function
        .size           _ZN2at6native43_GLOBAL__N__9ae7fba5_10_SoftMax_cu_9f978f6324cunn_SoftMaxBackwardSmemILi2EdddNS1_23SoftMaxBackwardEpilogueEEEvPT0_PKT2_S8_l,(.L_x_12055 - _ZN2at6native43_GLOBAL__N__9ae7fba5_10_SoftMax_cu_9f978f6324cunn_SoftMaxBackwardSmemILi2EdddNS1_23SoftMaxBackwardEpilogueEEEvPT0_PKT2_S8_l)
        .other          _ZN2at6native43_GLOBAL__N__9ae7fba5_10_SoftMax_cu_9f978f6324cunn_SoftMaxBackwardSmemILi2EdddNS1_23SoftMaxBackwardEpilogueEEEvPT0_PKT2_S8_l,@"STO_CUDA_ENTRY STV_DEFAULT"
_ZN2at6native43_GLOBAL__N__9ae7fba5_10_SoftMax_cu_9f978f6324cunn_SoftMaxBackwardSmemILi2EdddNS1_23SoftMaxBackwardEpilogueEEEvPT0_PKT2_S8_l:
[----:B------:R-:W-:Y:S01]  /*0000*/  LDC R1, c[0x0][0x28] ;  /* 0x00000a00ff017b82 */ /* 0x000fe20000000800 */
[----:B------:R-:W0:Y:S07]  /*0010*/  S2R R0, SR_TID.X ;  /* 0x0000000000007919 */ /* 0x000e2e0000002100 */
[----:B------:R-:W1:Y:S01]  /*0020*/  LDC.64 R2, c[0x0][0x228] ;  /* 0x00008a00ff027b82 */ /* 0x000e620000000a00 */
[----:B------:R-:W-:Y:S01]  /*0030*/  ULDC.64 UR6, c[0x0][0x208] ;  /* 0x0000820000067ab9 */ /* 0x000fe20000000a00 */
[----:B------:R-:W-:Y:S01]  /*0040*/  BSSY B0, `(.L_x_6638) ;  /* 0x000001f000007945 */ /* 0x000fe20003800000 */
[----:B------:R-:W-:-:S05]  /*0050*/  CS2R R14, SRZ ;  /* 0x00000000000e7805 */ /* 0x000fca000001ff00 */
        /* <DEDUP_REMOVED lines=12> */
[----:B------:R-:W-:Y:S01]  /*0120*/  IMAD.MOV.U32 R17, RZ, RZ, R0 ;  /* 0x000000ffff117224 */ /* 0x000fe200078e0000 */
[C---:B------:R-:W-:Y:S02]  /*0130*/  LEA R12, P1, R8.reuse, UR4, 0x3 ;  /* 0x00000004080c7c11 */ /* 0x040fe4000f8218ff */
[----:B------:R-:W-:Y:S02]  /*0140*/  CS2R R14, SRZ ;  /* 0x00000000000e7805 */ /* 0x000fe4000001ff00 */
[----:B------:R-:W-:Y:S02]  /*0150*/  LEA.HI.X R13, R8, UR5, R11, 0x3, P1 ;  /* 0x00000005080d7c11 */ /* 0x000fe400088f1c0b */
[----:B0-----:R-:W-:-:S07]  /*0160*/  LEA R10, R5, R4, 0x18 ;  /* 0x00000004050a7211 */ /* 0x001fce00078ec0ff */
.L_x_6640:
[----:B0-----:R-:W-:-:S06]  /*0170*/  IMAD.WIDE R4, R17, 0x10, R12 ;  /* 0x0000001011047825 */ /* 0x001fcc00078e020c */
[----:B------:R-:W2:Y:S01]  /*0180*/  LDG.E.128 R4, desc[UR6][R4.64] ;  /* 0x0000000604047981 */ /* 0x000ea2000c1e1d00 */
[----:B------:R-:W-:Y:S02]  /*0190*/  IMAD R19, R17, 0x10, R10 ;  /* 0x0000001011137824 */ /* 0x000fe400078e020a */
[----:B-1----:R-:W-:-:S05]  /*01a0*/  IMAD.IADD R17, R16, 0x1, R17 ;  /* 0x0000000110117824 */ /* 0x002fca00078e0211 */
[----:B------:R-:W-:-:S04]  /*01b0*/  SHF.L.U32 R21, R17, 0x1, RZ ;  /* 0x0000000111157819 */ /* 0x000fc800000006ff */
[----:B------:R-:W-:Y:S02]  /*01c0*/  ISETP.GE.U32.AND P1, PT, R21, R2, PT ;  /* 0x000000021500720c */ /* 0x000fe40003f26070 */
[----:B------:R-:W-:-:S04]  /*01d0*/  SHF.R.S32.HI R18, RZ, 0x1f, R21 ;  /* 0x0000001fff127819 */ /* 0x000fc80000011415 */
[----:B------:R-:W-:Y:S01]  /*01e0*/  ISETP.GE.AND.EX P1, PT, R18, R3, PT, P1 ;  /* 0x000000031200720c */ /* 0x000fe20003f26310 */
[----:B--2---:R0:W-:Y:S01]  /*01f0*/  STS.128 [R19], R4 ;  /* 0x0000000413007388 */ /* 0x0041e20000000c00 */
[----:B------:R-:W-:-:S08]  /*0200*/  DADD R14, R4, R14 ;  /* 0x00000000040e7229 */ /* 0x000fd0000000000e */
[----:B------:R-:W-:-:S03]  /*0210*/  DADD R14, R6, R14 ;  /* 0x00000000060e7229 */ /* 0x000fc6000000000e */
[----:B------:R-:W-:Y:S08]  /*0220*/  @!P1 BRA `(.L_x_6640) ;  /* 0xfffffffc00d09947 */ /* 0x000ff0000383ffff */
.L_x_6639:
[----:B------:R-:W-:Y:S05]  /*0230*/  BSYNC B0 ;  /* 0x0000000000007941 */ /* 0x000fea0003800000 */
.L_x_6638:
[----:B0-----:R-:W-:Y:S01]  /*0240*/  SHFL.DOWN PT, R5, R15, 0x10, 0x1f ;  /* 0x0a001f000f057f89 */ /* 0x001fe200000e0000 */
[----:B------:R-:W-:Y:S02]  /*0250*/  ULDC UR5, c[0x0][0x0] ;  /* 0x0000000000057ab9 */ /* 0x000fe40000000800 */
[----:B------:R-:W-:Y:S01]  /*0260*/  USHF.R.U32.HI UR4, URZ, 0x5, UR5 ;  /* 0x000000053f047899 */ /* 0x000fe20008011605 */
[----:B------:R-:W0:Y:S01]  /*0270*/  SHFL.DOWN PT, R4, R14, 0x10, 0x1f ;  /* 0x0a001f000e047f89 */ /* 0x000e2200000e0000 */
[----:B------:R-:W1:Y:S01]  /*0280*/  S2R R18, SR_CgaCtaId ;  /* 0x0000000000127919 */ /* 0x000e620000008800 */
[----:B------:R-:W-:Y:S03]  /*0290*/  BAR.SYNC.DEFER_BLOCKING 0x0 ;  /* 0x0000000000007b1d */ /* 0x000fe60000010000 */
[----:B------:R-:W-:-:S03]  /*02a0*/  ISETP.GE.AND P2, PT, R0, UR4, PT ;  /* 0x0000000400007c0c */ /* 0x000fc6000bf46270 */
[----:B0-----:R-:W-:Y:S01]  /*02b0*/  DADD R4, R4, R14 ;  /* 0x0000000004047229 */ /* 0x001fe2000000000e */
[----:B------:R-:W-:-:S04]  /*02c0*/  SHF.R.S32.HI R15, RZ, 0x1f, R0 ;  /* 0x0000001fff0f7819 */ /* 0x000fc80000011400 */
[----:B------:R-:W-:Y:S02]  /*02d0*/  LEA.HI R10, R15, R0, RZ, 0x5 ;  /* 0x000000000f0a7211 */ /* 0x000fe400078f28ff */
[----:B------:R-:W-:Y:S04]  /*02e0*/  SHFL.DOWN PT, R7, R5, 0x8, 0x1f ;  /* 0x09001f0005077f89 */ /* 0x000fe800000e0000 */
[----:B------:R-:W0:Y:S02]  /*02f0*/  SHFL.DOWN PT, R6, R4, 0x8, 0x1f ;  /* 0x09001f0004067f89 */ /* 0x000e2400000e0000 */
[----:B0-----:R-:W-:Y:S01]  /*0300*/  DADD R12, R4, R6 ;  /* 0x00000000040c7229 */ /* 0x001fe20000000006 */
[----:B------:R-:W-:-:S06]  /*0310*/  LOP3.LUT R5, R10, 0xffffffe0, RZ, 0xc0, !PT ;  /* 0xffffffe00a057812 */ /* 0x000fcc00078ec0ff */
[----:B------:R-:W-:Y:S01]  /*0320*/  SHFL.DOWN PT, R7, R13, 0x4, 0x1f ;  /* 0x08801f000d077f89 */ /* 0x000fe200000e0000 */
[----:B------:R-:W-:-:S03]  /*0330*/  IMAD.IADD R19, R0, 0x1, -R5 ;  /* 0x0000000100137824 */ /* 0x000fc600078e0a05 */
[----:B------:R-:W0:Y:S02]  /*0340*/  SHFL.DOWN PT, R6, R12, 0x4, 0x1f ;  /* 0x08801f000c067f89 */ /* 0x000e2400000e0000 */
[----:B------:R-:W-:-:S13]  /*0350*/  ISETP.NE.AND P1, PT, R19, RZ, PT ;  /* 0x000000ff1300720c */ /* 0x000fda0003f25270 */
[----:B------:R-:W-:Y:S01]  /*0360*/  @!P1 SHF.R.S32.HI R5, RZ, 0x5, R10 ;  /* 0x00000005ff059819 */ /* 0x000fe2000001140a */
[----:B0-----:R-:W-:Y:S01]  /*0370*/  DADD R16, R12, R6 ;  /* 0x000000000c107229 */ /* 0x001fe20000000006 */
[----:B------:R-:W-:Y:S02]  /*0380*/  MOV R13, 0x400 ;  /* 0x00000400000d7802 */ /* 0x000fe40000000f00 */
[----:B------:R-:W-:Y:S02]  /*0390*/  IADD3 R12, R0, 0x1f, RZ ;  /* 0x0000001f000c7810 */ /* 0x000fe40007ffe0ff */
[----:B-1----:R-:W-:Y:S02]  /*03a0*/  LEA R13, R18, R13, 0x18 ;  /* 0x0000000d120d7211 */ /* 0x002fe400078ec0ff */
[----:B------:R-:W-:Y:S04]  /*03b0*/  SHFL.DOWN PT, R7, R17, 0x2, 0x1f ;  /* 0x08401f0011077f89 */ /* 0x000fe800000e0000 */
[----:B------:R-:W0:Y:S01]  /*03c0*/  SHFL.DOWN PT, R6, R16, 0x2, 0x1f ;  /* 0x08401f0010067f89 */ /* 0x000e2200000e0000 */
[----:B------:R-:W-:-:S04]  /*03d0*/  IMAD R4, R2, 0x8, R13 ;  /* 0x0000000802047824 */ /* 0x000fc800078e020d */
[--C-:B------:R-:W-:Y:S02]  /*03e0*/  @!P1 IMAD R5, R5, 0x8, R4.reuse ;  /* 0x0000000805059824 */ /* 0x100fe400078e0204 */
[----:B------:R-:W-:Y:S01]  /*03f0*/  @!P2 IMAD R10, R19, 0x8, R4 ;  /* 0x00000008130aa824 */ /* 0x000fe200078e0204 */
[----:B0-----:R-:W-:-:S07]  /*0400*/  DADD R6, R16, R6 ;  /* 0x0000000010067229 */ /* 0x001fce0000000006 */
[----:B------:R-:W-:Y:S04]  /*0410*/  SHFL.DOWN PT, R15, R7, 0x1, 0x1f ;  /* 0x08201f00070f7f89 */ /* 0x000fe800000e0000 */
[----:B------:R-:W0:Y:S02]  /*0420*/  SHFL.DOWN PT, R14, R6, 0x1, 0x1f ;  /* 0x08201f00060e7f89 */ /* 0x000e2400000e0000 */
[----:B0-----:R-:W-:Y:S01]  /*0430*/  DADD R14, R6, R14 ;  /* 0x00000000060e7229 */ /* 0x001fe2000000000e */
[----:B------:R-:W-:-:S06]  /*0440*/  CS2R R6, SRZ ;  /* 0x0000000000067805 */ /* 0x000fcc000001ff00 */
[----:B------:R0:W-:Y:S01]  /*0450*/  @!P1 STS.64 [R5], R14 ;  /* 0x0000000e05009388 */ /* 0x0001e20000000a00 */
[----:B------:R-:W-:Y:S01]  /*0460*/  BAR.SYNC.DEFER_BLOCKING 0x0 ;  /* 0x0000000000007b1d */ /* 0x000fe20000010000 */
[----:B------:R-:W-:-:S05]  /*0470*/  ISETP.GT.U32.AND P1, PT, R12, 0x3e, PT ;  /* 0x0000003e0c00780c */ /* 0x000fca0003f24070 */
[----:B------:R0:W1:Y:S08]  /*0480*/  @!P2 LDS.64 R6, [R10] ;  /* 0x000000000a06a984 */ /* 0x0000700000000a00 */
[----:B0-----:R-:W-:Y:S05]  /*0490*/  @P1 BRA `(.L_x_6641) ;  /* 0x0000000000441947 */ /* 0x001fea0003800000 */
[----:B------:R-:W-:-:S03]  /*04a0*/  UMOV UR4, 0xffffffff ;  /* 0xffffffff00047882 */ /* 0x000fc60000000000 */
[----:B------:R-:W-:Y:S05]  /*04b0*/  BRA.DIV UR4, `(.L_x_6642) ;  /* 0x0000000204b07947 */ /* 0x000fea000b800000 */
[----:B-1----:R-:W-:Y:S04]  /*04c0*/  SHFL.DOWN PT, R15, R7, 0x10, 0x1f ;  /* 0x0a001f00070f7f89 */ /* 0x002fe800000e0000 */
[----:B------:R-:W0:Y:S02]  /*04d0*/  SHFL.DOWN PT, R14, R6, 0x10, 0x1f ;  /* 0x0a001f00060e7f89 */ /* 0x000e2400000e0000 */
[----:B0-----:R-:W-:-:S07]  /*04e0*/  DADD R14, R6, R14 ;  /* 0x00000000060e7229 */ /* 0x001fce000000000e */
[----:B------:R-:W-:Y:S04]  /*04f0*/  SHFL.DOWN PT, R17, R15, 0x8, 0x1f ;  /* 0x09001f000f117f89 */ /* 0x000fe800000e0000 */
        /* <DEDUP_REMOVED lines=8> */
[----:B------:R0:W1:Y:S04]  /*0580*/  SHFL.DOWN PT, R15, R7, 0x1, 0x1f ;  /* 0x08201f00070f7f89 */ /* 0x00006800000e0000 */
[----:B------:R0:W2:Y:S02]  /*0590*/  SHFL.DOWN PT, R14, R6, 0x1, 0x1f ;  /* 0x08201f00060e7f89 */ /* 0x0000a400000e0000 */
.L_x_6654:
[----:B012---:R-:W-:-:S11]  /*05a0*/  DADD R6, R6, R14 ;  /* 0x0000000006067229 */ /* 0x007fd6000000000e */
.L_x_6641:
[----:B------:R-:W-:Y:S01]  /*05b0*/  ISETP.NE.AND P1, PT, R0, RZ, PT ;  /* 0x000000ff0000720c */ /* 0x000fe20003f25270 */
[----:B------:R-:W-:-:S12]  /*05c0*/  WARPSYNC.ALL ;  /* 0x0000000000007948 */ /* 0x000fd80003800000 */
[----:B-1----:R0:W-:Y:S01]  /*05d0*/  @!P1 STS.64 [R4], R6 ;  /* 0x0000000604009388 */ /* 0x0021e20000000a00 */
[----:B------:R-:W-:Y:S06]  /*05e0*/  BAR.SYNC.DEFER_BLOCKING 0x0 ;  /* 0x0000000000007b1d */ /* 0x000fec0000010000 */
[----:B------:R-:W-:Y:S05]  /*05f0*/  @P0 EXIT ;  /* 0x000000000000094d */ /* 0x000fea0003800000 */
[----:B------:R1:W2:Y:S01]  /*0600*/  LDS.64 R14, [R4] ;  /* 0x00000000040e7984 */ /* 0x0002a20000000a00 */
[C---:B------:R-:W-:Y:S01]  /*0610*/  IMAD.SHL.U32 R18, R8.reuse, 0x8, RZ ;  /* 0x0000000808127824 */ /* 0x040fe200078e00ff */
[----:B------:R-:W-:Y:S01]  /*0620*/  ULDC.64 UR8, c[0x0][0x210] ;  /* 0x0000840000087ab9 */ /* 0x000fe20000000a00 */
[----:B------:R-:W-:Y:S01]  /*0630*/  ULDC.64 UR10, c[0x0][0x218] ;  /* 0x00008600000a7ab9 */ /* 0x000fe20000000a00 */
[----:B------:R-:W-:Y:S02]  /*0640*/  SHF.L.U64.HI R8, R8, 0x3, R11 ;  /* 0x0000000308087819 */ /* 0x000fe4000001020b */
[C---:B------:R-:W-:Y:S02]  /*0650*/  IADD3 R16, P0, R18.reuse, UR8, RZ ;  /* 0x0000000812107c10 */ /* 0x040fe4000ff1e0ff */
[----:B------:R-:W-:Y:S02]  /*0660*/  IADD3 R18, P1, R18, UR10, RZ ;  /* 0x0000000a12127c10 */ /* 0x000fe4000ff3e0ff */
[----:B------:R-:W-:-:S02]  /*0670*/  IADD3.X R17, R8, UR9, RZ, P0, !PT ;  /* 0x0000000908117c10 */ /* 0x000fc400087fe4ff */
[----:B-1----:R-:W-:-:S09]  /*0680*/  IADD3.X R19, R8, UR11, RZ, P1, !PT ;  /* 0x0000000b08137c10 */ /* 0x002fd20008ffe4ff */
.L_x_6643:
[----:B------:R-:W-:-:S05]  /*0690*/  IMAD.WIDE R20, R0, 0x10, R18 ;  /* 0x0000001000147825 */ /* 0x000fca00078e0212 */
[----:B0-----:R-:W2:Y:S01]  /*06a0*/  LDG.E.128 R4, desc[UR6][R20.64] ;  /* 0x0000000614047981 */ /* 0x001ea2000c1e1d00 */
[----:B------:R-:W-:-:S06]  /*06b0*/  IMAD R10, R0, 0x10, R13 ;  /* 0x00000010000a7824 */ /* 0x000fcc00078e020d */
[----:B------:R-:W2:Y:S02]  /*06c0*/  LDS.128 R8, [R10] ;  /* 0x000000000a087984 */ /* 0x000ea40000000c00 */
[C---:B--2---:R-:W-:Y:S01]  /*06d0*/  DFMA R4, -R14.reuse, R4, R8 ;  /* 0x000000040e04722b */ /* 0x044fe20000000108 */
[----:B------:R-:W-:Y:S01]  /*06e0*/  IMAD.WIDE R8, R0, 0x10, R16 ;  /* 0x0000001000087825 */ /* 0x000fe200078e0210 */
[----:B------:R-:W-:-:S03]  /*06f0*/  DFMA R6, -R14, R6, R10 ;  /* 0x000000060e06722b */ /* 0x000fc6000000010a */
[----:B------:R-:W-:-:S04]  /*0700*/  VIADD R0, R0, UR5 ;  /* 0x0000000500007c36 */ /* 0x000fc80008000000 */
[----:B------:R-:W-:Y:S01]  /*0710*/  IMAD.SHL.U32 R11, R0, 0x2, RZ ;  /* 0x00000002000b7824 */ /* 0x000fe200078e00ff */
[----:B------:R1:W-:Y:S04]  /*0720*/  STG.E.128 desc[UR6][R8.64], R4 ;  /* 0x0000000408007986 */ /* 0x0003e8000c101d06 */
[----:B------:R-:W-:Y:S02]  /*0730*/  ISETP.GE.U32.AND P0, PT, R11, R2, PT ;  /* 0x000000020b00720c */ /* 0x000fe40003f06070 */
[----:B------:R-:W-:-:S04]  /*0740*/  SHF.R.S32.HI R12, RZ, 0x1f, R11 ;  /* 0x0000001fff0c7819 */ /* 0x000fc8000001140b */
[----:B------:R-:W-:-:S13]  /*0750*/  ISETP.GE.AND.EX P0, PT, R12, R3, PT, P0 ;  /* 0x000000030c00720c */ /* 0x000fda0003f06300 */
[----:B-1----:R-:W-:Y:S05]  /*0760*/  @!P0 BRA `(.L_x_6643) ;  /* 0xfffffffc00c88947 */ /* 0x002fea000383ffff */
[----:B------:R-:W-:Y:S05]  /*0770*/  EXIT ;  /* 0x000000000000794d */ /* 0x000fea0003800000 */
.L_x_6642:
[----:B-1----:R-:W-:Y:S01]  /*0780*/  MOV R12, R7 ;  /* 0x00000007000c7202 */ /* 0x002fe20000000f00 */
[----:B------:R-:W-:Y:S02]  /*0790*/  IMAD.MOV.U32 R20, RZ, RZ, 0x10 ;  /* 0x00000010ff147424 */ /* 0x000fe400078e00ff */
[----:B------:R-:W-:Y:S02]  /*07a0*/  IMAD.MOV.U32 R21, RZ, RZ, 0x1f ;  /* 0x0000001fff157424 */ /* 0x000fe400078e00ff */
[----:B------:R-:W-:-:S07]  /*07b0*/  IMAD.MOV.U32 R5, RZ, RZ, -0x1 ;  /* 0xffffffffff057424 */ /* 0x000fce00078e00ff */
[----:B------:R-:W-:Y:S05]  /*07c0*/  WARPSYNC.COLLECTIVE R5, `(.L_x_6644) ;  /* 0x0000000005087348 */ /* 0x000fea0003c00000 */
[----:B------:R0:W1:Y:S02]  /*07d0*/  SHFL.DOWN P1, R10, R12, R20, R21 ;  /* 0x080000140c0a7389 */ /* 0x0000640000020015 */
[----:B01----:R-:W-:Y:S01]  /*07e0*/  ENDCOLLECTIVE ;  /* 0x000000000000791b */ /* 0x003fe20003800000 */
.L_x_6644:
[----:B------:R-:W-:Y:S01]  /*07f0*/  IMAD.MOV.U32 R12, RZ, RZ, R6 ;  /* 0x000000ffff0c7224 */ /* 0x000fe200078e0006 */
[----:B------:R-:W-:-:S07]  /*0800*/  MOV R15, R10 ;  /* 0x0000000a000f7202 */ /* 0x000fce0000000f00 */
[----:B------:R-:W-:Y:S05]  /*0810*/  WARPSYNC.COLLECTIVE R5, `(.L_x_6645) ;  /* 0x0000000005087348 */ /* 0x000fea0003c00000 */
[----:B------:R0:W1:Y:S02]  /*0820*/  SHFL.DOWN P1, R10, R12, R20, R21 ;  /* 0x080000140c0a7389 */ /* 0x0000640000020015 */
[----:B01----:R-:W-:Y:S01]  /*0830*/  ENDCOLLECTIVE ;  /* 0x000000000000791b */ /* 0x003fe20003800000 */
.L_x_6645:
[----:B------:R-:W-:Y:S01]  /*0840*/  MOV R20, 0x8 ;  /* 0x0000000800147802 */ /* 0x000fe20000000f00 */
[----:B------:R-:W-:-:S06]  /*0850*/  IMAD.MOV.U32 R14, RZ, RZ, R10 ;  /* 0x000000ffff0e7224 */ /* 0x000fcc00078e000a */
[----:B------:R-:W-:-:S10]  /*0860*/  DADD R14, R6, R14 ;  /* 0x00000000060e7229 */ /* 0x000fd4000000000e */
[----:B------:R-:W-:-:S07]  /*0870*/  IMAD.MOV.U32 R12, RZ, RZ, R15 ;  /* 0x000000ffff0c7224 */ /* 0x000fce00078e000f */
[----:B------:R-:W-:Y:S05]  /*0880*/  WARPSYNC.COLLECTIVE R5, `(.L_x_6646) ;  /* 0x0000000005087348 */ /* 0x000fea0003c00000 */
[----:B------:R0:W1:Y:S02]  /*0890*/  SHFL.DOWN P1, R10, R12, R20, R21 ;  /* 0x080000140c0a7389 */ /* 0x0000640000020015 */
[----:B01----:R-:W-:Y:S01]  /*08a0*/  ENDCOLLECTIVE ;  /* 0x000000000000791b */ /* 0x003fe20003800000 */
.L_x_6646:
[----:B------:R-:W-:Y:S02]  /*08b0*/  IMAD.MOV.U32 R12, RZ, RZ, R14 ;  /* 0x000000ffff0c7224 */ /* 0x000fe400078e000e */
[----:B------:R-:W-:-:S07]  /*08c0*/  IMAD.MOV.U32 R17, RZ, RZ, R10 ;  /* 0x000000ffff117224 */ /* 0x000fce00078e000a */
[----:B------:R-:W-:Y:S05]  /*08d0*/  WARPSYNC.COLLECTIVE R5, `(.L_x_6647) ;  /* 0x0000000005087348 */ /* 0x000fea0003c00000 */
[----:B------:R0:W1:Y:S02]  /*08e0*/  SHFL.DOWN P1, R10, R12, R20, R21 ;  /* 0x080000140c0a7389 */ /* 0x0000640000020015 */
[----:B01----:R-:W-:Y:S01]  /*08f0*/  ENDCOLLECTIVE ;  /* 0x000000000000791b */ /* 0x003fe20003800000 */
.L_x_6647:
[----:B------:R-:W-:Y:S02]  /*0900*/  IMAD.MOV.U32 R20, RZ, RZ, 0x4 ;  /* 0x00000004ff147424 */ /* 0x000fe400078e00ff */
[----:B------:R-:W-:-:S06]  /*0910*/  IMAD.MOV.U32 R16, RZ, RZ, R10 ;  /* 0x000000ffff107224 */ /* 0x000fcc00078e000a */
[----:B------:R-:W-:-:S10]  /*0920*/  DADD R16, R14, R16 ;  /* 0x000000000e107229 */ /* 0x000fd40000000010 */
[----:B------:R-:W-:-:S07]  /*0930*/  MOV R12, R17 ;  /* 0x00000011000c7202 */ /* 0x000fce0000000f00 */
[----:B------:R-:W-:Y:S05]  /*0940*/  WARPSYNC.COLLECTIVE R5, `(.L_x_6648) ;  /* 0x0000000005087348 */ /* 0x000fea0003c00000 */
[----:B------:R0:W1:Y:S02]  /*0950*/  SHFL.DOWN P1, R10, R12, R20, R21 ;  /* 0x080000140c0a7389 */ /* 0x0000640000020015 */
[----:B01----:R-:W-:Y:S01]  /*0960*/  ENDCOLLECTIVE ;  /* 0x000000000000791b */ /* 0x003fe20003800000 */
.L_x_6648:
[----:B------:R-:W-:Y:S02]  /*0970*/  IMAD.MOV.U32 R12, RZ, RZ, R16 ;  /* 0x000000ffff0c7224 */ /* 0x000fe400078e0010 */
[----:B------:R-:W-:-:S07]  /*0980*/  IMAD.MOV.U32 R19, RZ, RZ, R10 ;  /* 0x000000ffff137224 */ /* 0x000fce00078e000a */
[----:B------:R-:W-:Y:S05]  /*0990*/  WARPSYNC.COLLECTIVE R5, `(.L_x_6649) ;  /* 0x0000000005087348 */ /* 0x000fea0003c00000 */
[----:B------:R0:W1:Y:S02]  /*09a0*/  SHFL.DOWN P1, R10, R12, R20, R21 ;  /* 0x080000140c0a7389 */ /* 0x0000640000020015 */
[----:B01----:R-:W-:Y:S01]  /*09b0*/  ENDCOLLECTIVE ;  /* 0x000000000000791b */ /* 0x003fe20003800000 */
.L_x_6649:
[----:B------:R-:W-:Y:S01]  /*09c0*/  IMAD.MOV.U32 R20, RZ, RZ, 0x2 ;  /* 0x00000002ff147424 */ /* 0x000fe200078e00ff */
[----:B------:R-:W-:-:S06]  /*09d0*/  MOV R18, R10 ;  /* 0x0000000a00127202 */ /* 0x000fcc0000000f00 */
[----:B------:R-:W-:-:S10]  /*09e0*/  DADD R18, R16, R18 ;  /* 0x0000000010127229 */ /* 0x000fd40000000012 */
[----:B------:R-:W-:-:S07]  /*09f0*/  IMAD.MOV.U32 R12, RZ, RZ, R19 ;  /* 0x000000ffff0c7224 */ /* 0x000fce00078e0013 */
[----:B------:R-:W-:Y:S05]  /*0a00*/  WARPSYNC.COLLECTIVE R5, `(.L_x_6650) ;  /* 0x0000000005087348 */ /* 0x000fea0003c00000 */
[----:B------:R0:W1:Y:S02]  /*0a10*/  SHFL.DOWN P1, R10, R12, R20, R21 ;  /* 0x080000140c0a7389 */ /* 0x0000640000020015 */
[----:B01----:R-:W-:Y:S01]  /*0a20*/  ENDCOLLECTIVE ;  /* 0x000000000000791b */ /* 0x003fe20003800000 */
.L_x_6650:
[----:B------:R-:W-:Y:S01]  /*0a30*/  MOV R12, R18 ;  /* 0x00000012000c7202 */ /* 0x000fe20000000f00 */
[----:B------:R-:W-:-:S07]  /*0a40*/  IMAD.MOV.U32 R7, RZ, RZ, R10 ;  /* 0x000000ffff077224 */ /* 0x000fce00078e000a */
[----:B------:R-:W-:Y:S05]  /*0a50*/  WARPSYNC.COLLECTIVE R5, `(.L_x_6651) ;  /* 0x0000000005087348 */ /* 0x000fea0003c00000 */
[----:B------:R0:W1:Y:S02]  /*0a60*/  SHFL.DOWN P1, R10, R12, R20, R21 ;  /* 0x080000140c0a7389 */ /* 0x0000640000020015 */
[----:B01----:R-:W-:Y:S01]  /*0a70*/  ENDCOLLECTIVE ;  /* 0x000000000000791b */ /* 0x003fe20003800000 */
.L_x_6651:
[----:B------:R-:W-:Y:S02]  /*0a80*/  IMAD.MOV.U32 R20, RZ, RZ, 0x1 ;  /* 0x00000001ff147424 */ /* 0x000fe400078e00ff */
[----:B------:R-:W-:-:S06]  /*0a90*/  IMAD.MOV.U32 R6, RZ, RZ, R10 ;  /* 0x000000ffff067224 */ /* 0x000fcc00078e000a */
[----:B------:R-:W-:-:S10]  /*0aa0*/  DADD R6, R18, R6 ;  /* 0x0000000012067229 */ /* 0x000fd40000000006 */
[----:B------:R-:W-:-:S07]  /*0ab0*/  IMAD.MOV.U32 R12, RZ, RZ, R7 ;  /* 0x000000ffff0c7224 */ /* 0x000fce00078e0007 */
[----:B------:R-:W-:Y:S05]  /*0ac0*/  WARPSYNC.COLLECTIVE R5, `(.L_x_6652) ;  /* 0x0000000005087348 */ /* 0x000fea0003c00000 */
[----:B------:R0:W1:Y:S02]  /*0ad0*/  SHFL.DOWN P1, R10, R12, R20, R21 ;  /* 0x080000140c0a7389 */ /* 0x0000640000020015 */
[----:B01----:R-:W-:Y:S01]  /*0ae0*/  ENDCOLLECTIVE ;  /* 0x000000000000791b */ /* 0x003fe20003800000 */
.L_x_6652:
[----:B------:R-:W-:Y:S01]  /*0af0*/  IMAD.MOV.U32 R12, RZ, RZ, R6 ;  /* 0x000000ffff0c7224 */ /* 0x000fe200078e0006 */
[----:B------:R-:W-:-:S07]  /*0b00*/  MOV R15, R10 ;  /* 0x0000000a000f7202 */ /* 0x000fce0000000f00 */
[----:B------:R-:W-:Y:S05]  /*0b10*/  WARPSYNC.COLLECTIVE R5, `(.L_x_6653) ;  /* 0x0000000005087348 */ /* 0x000fea0003c00000 */
[----:B------:R0:W1:Y:S02]  /*0b20*/  SHFL.DOWN P1, R10, R12, R20, R21 ;  /* 0x080000140c0a7389 */ /* 0x0000640000020015 */
[----:B01----:R-:W-:Y:S01]  /*0b30*/  ENDCOLLECTIVE ;  /* 0x000000000000791b */ /* 0x003fe20003800000 */
.L_x_6653:
[----:B------:R-:W-:Y:S01]  /*0b40*/  IMAD.MOV.U32 R14, RZ, RZ, R10 ;  /* 0x000000ffff0e7224 */ /* 0x000fe200078e000a */
[----:B------:R-:W-:Y:S06]  /*0b50*/  BRA `(.L_x_6654) ;  /* 0xfffffff800907947 */ /* 0x000fec000383ffff */
.L_x_6655:
        /* <DEDUP_REMOVED lines=10> */
.L_x_12055:


//--------------------- .text._ZN2at6native43_GLOBAL__N__9ae7fba5_10_SoftMax_cu_9f978f6326cunn_SpatialSoftMaxForwardIN3c108BFloat16EfflNS1_22SoftMaxForwardEpilogueEEEvPT1_PKT_T2_SB_SB_ --------------------------
	.section	.text._ZN2at6native43_GLOBAL__N__9ae7fba5_10_SoftMax_cu_9f978f6326cunn_SpatialSoftMaxForwardIN3c108BFloat16EfflNS1_22SoftMaxForwardEpilogueEEEvPT1_PKT_T2_SB_SB_,"ax",@progbits
	.align	128
.text._ZN2at6native43_GLOBAL__N__9ae7fba5_10_SoftMax_cu_9f978f6326cunn_SpatialSoftMaxForwardIN3c108BFloat16EfflNS1_22SoftMaxForwardEpilogueEEEvPT1_PKT_T2_SB_SB_:
        .type           _ZN2at6native43_GLOBAL__N__9ae7fba5_10_SoftMax_cu_9f978f6326cunn_SpatialSoftMaxForwardIN3c108BFloat16EfflNS1_22SoftMaxForwardEpilogueEEEvPT1_PKT_T2_SB_SB_,@function
        .size           _ZN2at6native43_GLOBAL__N__9ae7fba5_10_SoftMax_cu_9f978f6326cunn_SpatialSoftMaxForwardIN3c108BFloat16EfflNS1_22SoftMaxForwardEpilogueEEEvPT1_PKT_T2_SB_SB_,(.L_x_12056 - _ZN2at6native43_GLOBAL__N__9ae7fba5_10_SoftMax_cu_9f978f6326cunn_SpatialSoftMaxForwardIN3c108BFloat16EfflNS1_22SoftMaxForwardEpilogueEEEvPT1_PKT_T2_SB_SB_)
        .other          _ZN2at6native43_GLOBAL__N__9ae7fba5_10_SoftMax_cu_9f978f6326cunn_SpatialSoftMaxForwardIN3c108BFloat16EfflNS1_22SoftMaxForwardEpilogueEEEvPT1_PKT_T2_SB_SB_,@"STO_CUDA_ENTRY STV_DEFAULT"
_ZN2at6native43_GLOBAL__N__9ae7fba5_10_SoftMax_cu_9f978f6326cunn_SpatialSoftMaxForwardIN3c108BFloat16EfflNS1_22SoftMaxForwardEpilogueEEEvPT1_PKT_T2_SB_SB_:
[----:B------:R-:W-:Y:S08]  /*0000*/  LDC R1, c[0x0][0x28] ;  /* 0x00000a00ff017b82 */ /* 0x000ff00000000800 */
[----:B------:R-:W0:Y:S08]  /*0010*/  S2UR UR14, SR_CTAID.X ;  /* 0x00000000000e79c3 */ /* 0x000e300000002500 */
[----:B------:R-:W0:Y:S02]  /*0020*/  LDC.64 R2, c[0x0][0x220] ;  /* 0x00008800ff027b82 */ /* 0x000e240000000a00 */
[----:B0-----:R-:W-:-:S04]  /*0030*/  ISETP.LE.U32.AND P0, PT, R2, UR14, PT ;  /* 0x0000000e02007c0c */ /* 0x001fc8000bf03070 */
[----:B------:R-:W-:-:S13]  /*0040*/  ISETP.GE.AND.EX P0, PT, RZ, R3, PT, P0 ;  /* 0x00000003ff00720c */ /* 0x000fda0003f06300 */
[----:B------:R-:W-:Y:S05]  /*0050*/  @P0 EXIT ;  /* 0x000000000000094d */ /* 0x000fea0003800000 */
[----:B------:R-:W0:Y:S01]  /*0060*/  S2R R0, SR_TID.Y ;  /* 0x0000000000007919 */ /* 0x000e220000002200 */
[----:B------:R-:W1:Y:S01]  /*0070*/  S2UR UR7, SR_CgaCtaId ;  /* 0x00000000000779c3 */ /* 0x000e620000008800 */
[----:B------:R-:W-:Y:S01]  /*0080*/  ULDC UR8, c[0x0][0x4] ;  /* 0x0000010000087ab9 */ /* 0x000fe20000000800 */
[----:B------:R-:W-:Y:S01]  /*0090*/  ULDC.64 UR10, c[0x0][0x230] ;  /* 0x00008c00000a7ab9 */ /* 0x000fe20000000a00 */
[----:B------:R-:W2:Y:S01]  /*00a0*/  S2R R17, SR_TID.X ;  /* 0x0000000000117919 */ /* 0x000ea20000002100 */
[----:B------:R-:W-:Y:S01]  /*00b0*/  UMOV UR6, 0x400 ;  /* 0x0000040000067882 */ /* 0x000fe20000000000 */
[----:B------:R-:W-:Y:S01]  /*00c0*/  BSSY B2, `(.L_x_6656) ;  /* 0x0000114000027945 */ /* 0x000fe20003800000 */
[----:B------:R-:W-:Y:S02]  /*00d0*/  IMAD.U32 R19, RZ, RZ, UR14 ;  /* 0x0000000eff137e24 */ /* 0x000fe4000f8e00ff */
[----:B------:R-:W3:Y:S01]  /*00e0*/  S2UR UR15, SR_CTAID.Y ;  /* 0x00000000000f79c3 */ /* 0x000ee20000002600 */
[----:B------:R-:W-:-:S07]  /*00f0*/  IMAD.MOV.U32 R21, RZ, RZ, RZ ;  /* 0x000000ffff157224 */ /* 0x000fce00078e00ff */
[----:B------:R-:W3:Y:S01]  /*0100*/  LDC R3, c[0x0][0x4] ;  /* 0x00000100ff037b82 */ /* 0x000ee20000000800 */
[----:B------:R-:W-:Y:S01]  /*0110*/  ULDC UR12, c[0x0][0xc] ;  /* 0x00000300000c7ab9 */ /* 0x000fe20000000800 */
[----:B------:R-:W-:Y:S01]  /*0120*/  ULDC UR9, c[0x0][0x10] ;  /* 0x0000040000097ab9 */ /* 0x000fe20000000800 */
[----:B------:R-:W-:Y:S02]  /*0130*/  ULDC UR13, c[0x0][0x0] ;  /* 0x00000000000d7ab9 */ /* 0x000fe40000000800 */
[----:B------:R-:W-:Y:S02]  /*0140*/  UIMAD.WIDE.U32 UR4, UR13, UR10, URZ ;  /* 0x0000000a0d0472a5 */ /* 0x000fe4000f8e003f */
[----:B-1----:R-:W-:Y:S02]  /*0150*/  ULEA UR7, UR7, UR6, 0x18 ;  /* 0x0000000607077291 */ /* 0x002fe4000f8ec03f */
[----:B------:R-:W-:Y:S02]  /*0160*/  UIMAD UR10, UR13, UR11, UR5 ;  /* 0x0000000b0d0a72a4 */ /* 0x000fe4000f8e0205 */
[----:B------:R-:W-:-:S02]  /*0170*/  UIMAD UR6, UR8, UR9, URZ ;  /* 0x00000009080672a4 */ /* 0x000fc4000f8e023f */
[----:B------:R-:W-:Y:S01]  /*0180*/  USHF.L.U64.HI UR8, UR4, 0x1, UR10 ;  /* 0x0000000104087899 */ /* 0x000fe2000801020a */
[----:B0-----:R-:W-:Y:S02]  /*0190*/  IMAD R16, R0, UR13, RZ ;  /* 0x0000000d00107c24 */ /* 0x001fe4000f8e02ff */
[----:B------:R-:W-:-:S03]  /*01a0*/  ULDC.64 UR10, c[0x0][0x208] ;  /* 0x00008200000a7ab9 */ /* 0x000fc60000000a00 */
[----:B------:R-:W-:Y:S01]  /*01b0*/  LEA R16, R16, UR7, 0x2 ;  /* 0x0000000710107c11 */ /* 0x000fe2000f8e10ff */
[----:B--23--:R-:W-:-:S07]  /*01c0*/  IMAD R0, R3, UR15, R0 ;  /* 0x0000000f03007c24 */ /* 0x00cfce000f8e0200 */
.L_x_6682:
[----:B------:R-:W-:Y:S01]  /*01d0*/  ULDC.64 UR14, c[0x0][0x230] ;  /* 0x00008c00000e7ab9 */ /* 0x000fe20000000a00 */
[----:B------:R-:W-:Y:S01]  /*01e0*/  BSSY B1, `(.L_x_6657) ;  /* 0x00000fb000017945 */ /* 0x000fe20003800000 */
[----:B------:R-:W-:-:S04]  /*01f0*/  ISETP.GE.U32.AND P0, PT, R0, UR14, PT ;  /* 0x0000000e00007c0c */ /* 0x000fc8000bf06070 */
[----:B------:R-:W-:-:S13]  /*0200*/  ISETP.GE.AND.EX P0, PT, RZ, UR15, PT, P0 ;  /* 0x0000000fff007c0c */ /* 0x000fda000bf06300 */
[----:B01234-:R-:W-:Y:S05]  /*0210*/  @P0 BRA `(.L_x_6658) ;  /* 0x0000000c00dc0947 */ /* 0x01ffea0003800000 */
[----:B------:R-:W0:Y:S01]  /*0220*/  LDC.64 R4, c[0x0][0x228] ;  /* 0x00008a00ff047b82 */ /* 0x000e220000000a00 */
[----:B------:R-:W-:Y:S01]  /*0230*/  ULDC.64 UR14, c[0x0][0x230] ;  /* 0x00008c00000e7ab9 */ /* 0x000fe20000000a00 */
[----:B------:R-:W-:Y:S01]  /*0240*/  ULDC UR7, c[0x0][0x228] ;  /* 0x00008a0000077ab9 */ /* 0x000fe20000000800 */
[----:B------:R-:W-:Y:S01]  /*0250*/  HFMA2.MMA R23, -RZ, RZ, 0, 0 ;  /* 0x00000000ff177435 */ /* 0x000fe200000001ff */
[----:B------:R-:W-:Y:S02]  /*0260*/  IMAD.MOV.U32 R18, RZ, RZ, R0 ;  /* 0x000000ffff127224 */ /* 0x000fe400078e0000 */
[C---:B0-----:R-:W-:Y:S02]  /*0270*/  IMAD R6, R4.reuse, UR15, RZ ;  /* 0x0000000f04067c24 */ /* 0x041fe4000f8e02ff */
[----:B------:R-:W-:-:S04]  /*0280*/  IMAD.WIDE.U32 R2, R4, UR14, RZ ;  /* 0x0000000e04027c25 */ /* 0x000fc8000f8e00ff */
[----:B------:R-:W-:Y:S02]  /*0290*/  IMAD R7, R5, UR14, R6 ;  /* 0x0000000e05077c24 */ /* 0x000fe4000f8e0206 */
[----:B------:R-:W-:Y:S02]  /*02a0*/  IMAD.MOV.U32 R4, RZ, RZ, R17 ;  /* 0x000000ffff047224 */ /* 0x000fe400078e0011 */
[----:B------:R-:W-:Y:S01]  /*02b0*/  IMAD.MOV.U32 R5, RZ, RZ, RZ ;  /* 0x000000ffff057224 */ /* 0x000fe200078e00ff */
[----:B------:R-:W-:Y:S01]  /*02c0*/  IADD3 R20, R3, R7, RZ ;  /* 0x0000000703147210 */ /* 0x000fe20007ffe0ff */
[----:B------:R-:W-:-:S07]  /*02d0*/  IMAD.WIDE.U32 R4, R19, UR7, R4 ;  /* 0x0000000713047c25 */ /* 0x000fce000f8e0004 */
.L_x_6681:
[----:B------:R-:W-:Y:S01]  /*02e0*/  UISETP.GT.U32.AND UP0, UPT, UR13, 0x1, UPT ;  /* 0x000000010d00788c */ /* 0x000fe2000bf04070 */
[-C--:B------:R-:W-:Y:S01]  /*02f0*/  IMAD R8, R20, R19.reuse, RZ ;  /* 0x0000001314087224 */ /* 0x080fe200078e02ff */
[----:B------:R-:W-:Y:S01]  /*0300*/  BSSY B0, `(.L_x_6659) ;  /* 0x00000e2000007945 */ /* 0x000fe20003800000 */
[----:B------:R-:W-:-:S03]  /*0310*/  IMAD.WIDE.U32 R6, R2, R19, RZ ;  /* 0x0000001302067225 */ /* 0x000fc600078e00ff */
[----:B------:R-:W-:Y:S01]  /*0320*/  PLOP3.LUT P1, PT, PT, PT, UP0, 0x80, 0x0 ;  /* 0x000000000000781c */ /* 0x000fe20003f2f008 */
[----:B----4-:R-:W-:Y:S01]  /*0330*/  IMAD R9, R21, R2, R8 ;  /* 0x0000000215097224 */ /* 0x010fe200078e0208 */
[----:B------:R-:W-:-:S03]  /*0340*/  IADD3 R6, P0, R18, R6, RZ ;  /* 0x0000000612067210 */ /* 0x000fc60007f1e0ff */
[----:B------:R-:W-:-:S04]  /*0350*/  IMAD.IADD R8, R7, 0x1, R9 ;  /* 0x0000000107087824 */ /* 0x000fc800078e0209 */
[----:B------:R-:W-:-:S04]  /*0360*/  IMAD.X R7, R23, 0x1, R8, P0 ;  /* 0x0000000117077824 */ /* 0x000fc800000e0608 */
[----:B0123--:R-:W-:Y:S05]  /*0370*/  @P1 BRA `(.L_x_6660) ;  /* 0x0000000400781947 */ /* 0x00ffea0003800000 */
[----:B------:R-:W0:Y:S01]  /*0380*/  LDC.64 R8, c[0x0][0x228] ;  /* 0x00008a00ff087b82 */ /* 0x000e220000000a00 */
[----:B------:R-:W-:Y:S01]  /*0390*/  BSSY B3, `(.L_x_6661) ;  /* 0x0000023000037945 */ /* 0x000fe20003800000 */
[----:B------:R-:W-:Y:S01]  /*03a0*/  MOV R14, RZ ;  /* 0x000000ff000e7202 */ /* 0x000fe20000000f00 */
[----:B------:R-:W-:Y:S01]  /*03b0*/  IMAD.MOV.U32 R22, RZ, RZ, -0x800001 ;  /* 0xff7fffffff167424 */ /* 0x000fe200078e00ff */
[----:B0-----:R-:W-:-:S04]  /*03c0*/  ISETP.GE.U32.AND P0, PT, R17, R8, PT ;  /* 0x000000081100720c */ /* 0x001fc80003f06070 */
[----:B------:R-:W-:-:S13]  /*03d0*/  ISETP.GE.AND.EX P0, PT, RZ, R9, PT, P0 ;  /* 0x00000009ff00720c */ /* 0x000fda0003f06300 */
[----:B------:R-:W-:Y:S05]  /*03e0*/  @P0 BRA `(.L_x_6662) ;  /* 0x0000000000740947 */ /* 0x000fea0003800000 */
[----:B------:R-:W-:Y:S01]  /*03f0*/  ULDC.64 UR14, c[0x0][0x228] ;  /* 0x00008a00000e7ab9 */ /* 0x000fe20000000a00 */
[----:B------:R-:W-:Y:S01]  /*0400*/  MOV R22, R18 ;  /* 0x0000001200167202 */ /* 0x000fe20000000f00 */
[----:B------:R-:W-:Y:S02]  /*0410*/  IMAD R10, R21, UR14, RZ ;  /* 0x0000000e150a7c24 */ /* 0x000fe4000f8e02ff */
[----:B------:R-:W-:Y:S02]  /*0420*/  IMAD.MOV.U32 R24, RZ, RZ, RZ ;  /* 0x000000ffff187224 */ /* 0x000fe400078e00ff */
[----:B------:R-:W-:Y:S01]  /*0430*/  IMAD R11, R19, UR15, R10 ;  /* 0x0000000f130b7c24 */ /* 0x000fe2000f8e020a */
[----:B------:R-:W-:-:S03]  /*0440*/  ULDC.64 UR14, c[0x0][0x230] ;  /* 0x00008c00000e7ab9 */ /* 0x000fc60000000a00 */
[----:B------:R-:W-:-:S04]  /*0450*/  IMAD.IADD R11, R5, 0x1, R11 ;  /* 0x00000001050b7824 */ /* 0x000fc800078e020b */
[----:B------:R-:W-:Y:S02]  /*0460*/  IMAD R13, R11, UR14, RZ ;  /* 0x0000000e0b0d7c24 */ /* 0x000fe4000f8e02ff */
[----:B------:R-:W-:-:S04]  /*0470*/  IMAD.WIDE.U32 R10, R4, UR14, R22 ;  /* 0x0000000e040a7c25 */ /* 0x000fc8000f8e0016 */
[----:B------:R-:W-:Y:S01]  /*0480*/  IMAD R13, R4, UR15, R13 ;  /* 0x0000000f040d7c24 */ /* 0x000fe2000f8e020d */
[----:B------:R-:W-:Y:S01]  /*0490*/  ULDC.64 UR14, c[0x0][0x218] ;  /* 0x00008600000e7ab9 */ /* 0x000fe20000000a00 */
[----:B------:R-:W-:Y:S01]  /*04a0*/  IMAD.MOV.U32 R22, RZ, RZ, -0x800001 ;  /* 0xff7fffffff167424 */ /* 0x000fe200078e00ff */
[----:B------:R-:W-:Y:S01]  /*04b0*/  LEA R12, P1, R10, UR14, 0x1 ;  /* 0x0000000e0a0c7c11 */ /* 0x000fe2000f8208ff */
[----:B------:R-:W-:Y:S01]  /*04c0*/  IMAD.IADD R11, R11, 0x1, R13 ;  /* 0x000000010b0b7824 */ /* 0x000fe200078e020d */
[----:B------:R-:W-:-:S04]  /*04d0*/  MOV R13, R17 ;  /* 0x00000011000d7202 */ /* 0x000fc80000000f00 */
[----:B------:R-:W-:-:S07]  /*04e0*/  LEA.HI.X R11, R10, UR15, R11, 0x1, P1 ;  /* 0x0000000f0a0b7c11 */ /* 0x000fce00088f0c0b */
.L_x_6663:
[----:B------:R-:W-:-:S06]  /*04f0*/  IMAD.MOV.U32 R10, RZ, RZ, R12 ;  /* 0x000000ffff0a7224 */ /* 0x000fcc00078e000c */
[----:B------:R0:W2:Y:S01]  /*0500*/  LDG.E.U16 R10, desc[UR10][R10.64] ;  /* 0x0000000a0a0a7981 */ /* 0x0000a2000c1e1500 */
[----:B------:R-:W-:Y:S02]  /*0510*/  IADD3 R13, P1, R13, UR13, RZ ;  /* 0x0000000d0d0d7c10 */ /* 0x000fe4000ff3e0ff */
[----:B------:R-:W-:-:S03]  /*0520*/  MOV R25, UR4 ;  /* 0x0000000400197c02 */ /* 0x000fc60008000f00 */
[----:B------:R-:W-:Y:S01]  /*0530*/  IMAD.X R24, RZ, RZ, R24, P1 ;  /* 0x000000ffff187224 */ /* 0x000fe200008e0618 */
[----:B------:R-:W-:Y:S02]  /*0540*/  ISETP.GE.U32.AND P1, PT, R13, R8, PT ;  /* 0x000000080d00720c */ /* 0x000fe40003f26070 */
[----:B------:R-:W-:Y:S02]  /*0550*/  LEA R12, P2, R25, R12, 0x1 ;  /* 0x0000000c190c7211 */ /* 0x000fe400078408ff */
[----:B------:R-:W-:Y:S02]  /*0560*/  ISETP.GE.AND.EX P1, PT, R24, R9, PT, P1 ;  /* 0x000000091800720c */ /* 0x000fe40003f26310 */
[----:B0-----:R-:W-:Y:S01]  /*0570*/  IADD3.X R11, R11, UR8, RZ, P2, !PT ;  /* 0x000000080b0b7c10 */ /* 0x001fe200097fe4ff */
[----:B--2---:R-:W-:-:S05]  /*0580*/  IMAD.U32 R15, R10, 0x10000, RZ ;  /* 0x000100000a0f7824 */ /* 0x004fca00078e00ff */
[----:B------:R-:W-:-:S04]  /*0590*/  FSETP.GEU.FTZ.AND P3, PT, R22, R15, PT ;  /* 0x0000000f1600720b */ /* 0x000fc80003f7e000 */
[----:B------:R-:W-:Y:S01]  /*05a0*/  FSEL R22, R15, R22, !P3 ;  /* 0x000000160f167208 */ /* 0x000fe20005800000 */
[----:B------:R-:W-:Y:S08]  /*05b0*/  @!P1 BRA `(.L_x_6663) ;  /* 0xfffffffc00cc9947 */ /* 0x000ff0000383ffff */
.L_x_6662:
[----:B------:R-:W-:Y:S05]  /*05c0*/  BSYNC B3 ;  /* 0x0000000000037941 */ /* 0x000fea0003800000 */
.L_x_6661:
[----:B------:R-:W-:Y:S04]  /*05d0*/  BSSY B3, `(.L_x_6664) ;  /* 0x0000018000037945 */ /* 0x000fe80003800000 */
[----:B------:R-:W-:Y:S05]  /*05e0*/  @P0 BRA `(.L_x_6665) ;  /* 0x0000000000580947 */ /* 0x000fea0003800000 */
[----:B------:R-:W-:Y:S01]  /*05f0*/  HFMA2.MMA R14, -RZ, RZ, 0, 0 ;  /* 0x00000000ff0e7435 */ /* 0x000fe200000001ff */
[----:B------:R-:W-:Y:S02]  /*0600*/  IMAD.MOV.U32 R15, RZ, RZ, R17 ;  /* 0x000000ffff0f7224 */ /* 0x000fe400078e0011 */
[----:B------:R-:W-:-:S08]  /*0610*/  IMAD.MOV.U32 R24, RZ, RZ, RZ ;  /* 0x000000ffff187224 */ /* 0x000fd000078e00ff */
.L_x_6666:
[----:B------:R-:W-:Y:S02]  /*0620*/  ULDC.64 UR14, c[0x0][0x230] ;  /* 0x00008c00000e7ab9 */ /* 0x000fe40000000a00 */
[----:B------:R-:W-:Y:S02]  /*0630*/  IMAD R12, R24, UR14, RZ ;  /* 0x0000000e180c7c24 */ /* 0x000fe4000f8e02ff */
[----:B------:R-:W-:-:S04]  /*0640*/  IMAD.WIDE.U32 R10, R15, UR14, R6 ;  /* 0x0000000e0f0a7c25 */ /* 0x000fc8000f8e0006 */
[----:B------:R-:W-:Y:S01]  /*0650*/  IMAD R13, R15, UR15, R12 ;  /* 0x0000000f0f0d7c24 */ /* 0x000fe2000f8e020c */
[----:B------:R-:W-:Y:S02]  /*0660*/  ULDC.64 UR14, c[0x0][0x218] ;  /* 0x00008600000e7ab9 */ /* 0x000fe40000000a00 */
[----:B------:R-:W-:Y:S02]  /*0670*/  LEA R12, P1, R10, UR14, 0x1 ;  /* 0x0000000e0a0c7c11 */ /* 0x000fe4000f8208ff */
[----:B------:R-:W-:-:S04]  /*0680*/  IADD3 R11, R11, R13, RZ ;  /* 0x0000000d0b0b7210 */ /* 0x000fc80007ffe0ff */
[----:B------:R-:W-:-:S05]  /*0690*/  LEA.HI.X R13, R10, UR15, R11, 0x1, P1 ;  /* 0x0000000f0a0d7c11 */ /* 0x000fca00088f0c0b */
[----:B------:R-:W2:Y:S01]  /*06a0*/  LDG.E.U16 R12, desc[UR10][R12.64] ;  /* 0x0000000a0c0c7981 */ /* 0x000ea2000c1e1500 */
[----:B------:R-:W-:-:S05]  /*06b0*/  IADD3 R15, P1, R15, UR13, RZ ;  /* 0x0000000d0f0f7c10 */ /* 0x000fca000ff3e0ff */
[----:B------:R-:W-:Y:S01]  /*06c0*/  IMAD.X R24, RZ, RZ, R24, P1 ;  /* 0x000000ffff187224 */ /* 0x000fe200008e0618 */
[----:B------:R-:W-:-:S04]  /*06d0*/  ISETP.GE.U32.AND P1, PT, R15, R8, PT ;  /* 0x000000080f00720c */ /* 0x000fc80003f26070 */
[----:B------:R-:W-:Y:S01]  /*06e0*/  ISETP.GE.AND.EX P1, PT, R24, R9, PT, P1 ;  /* 0x000000091800720c */ /* 0x000fe20003f26310 */
[----:B--2---:R-:W-:-:S04]  /*06f0*/  IMAD.U32 R11, R12, 0x10000, RZ ;  /* 0x000100000c0b7824 */ /* 0x004fc800078e00ff */
[----:B------:R-:W-:-:S04]  /*0700*/  FADD.FTZ R11, R11, -R22 ;  /* 0x800000160b0b7221 */ /* 0x000fc80000010000 */
[----:B------:R-:W-:-:S06]  /*0710*/  FMUL.FTZ R11, R11, 1.4426950216293334961 ;  /* 0x3fb8aa3b0b0b7820 */ /* 0x000fcc0000410000 */
[----:B------:R-:W0:Y:S02]  /*0720*/  MUFU.EX2 R11, R11 ;  /* 0x0000000b000b7308 */ /* 0x000e240000000800 */
[----:B0-----:R-:W-:Y:S01]  /*0730*/  FADD.FTZ R14, R11, R14 ;  /* 0x0000000e0b0e7221 */ /* 0x001fe20000010000 */
[----:B------:R-:W-:Y:S06]  /*0740*/  @!P1 BRA `(.L_x_6666) ;  /* 0xfffffffc00b49947 */ /* 0x000fec000383ffff */
.L_x_6665:
[----:B------:R-:W-:Y:S05]  /*0750*/  BSYNC B3 ;  /* 0x0000000000037941 */ /* 0x000fea0003800000 */
.L_x_6664:
[----:B------:R-:W-:Y:S04]  /*0760*/  BSSY B3, `(.L_x_6667) ;  /* 0x000001e000037945 */ /* 0x000fe80003800000 */
[----:B------:R-:W-:Y:S05]  /*0770*/  @P0 BRA `(.L_x_6668) ;  /* 0x0000000000700947 */ /* 0x000fea0003800000 */
[----:B------:R0:W1:Y:S01]  /*0780*/  MUFU.RCP R24, R14 ;  /* 0x0000000e00187308 */ /* 0x0000620000001000 */
[----:B------:R-:W-:Y:S01]  /*0790*/  MOV R25, R17 ;  /* 0x0000001100197202 */ /* 0x000fe20000000f00 */
[----:B------:R-:W-:-:S07]  /*07a0*/  IMAD.MOV.U32 R26, RZ, RZ, RZ ;  /* 0x000000ffff1a7224 */ /* 0x000fce00078e00ff */
.L_x_6669:
[----:B------:R-:W-:Y:S01]  /*07b0*/  ULDC.64 UR14, c[0x0][0x230] ;  /* 0x00008c00000e7ab9 */ /* 0x000fe20000000a00 */
[----:B--2---:R-:W-:Y:S01]  /*07c0*/  MOV R11, R7 ;  /* 0x00000007000b7202 */ /* 0x004fe20000000f00 */
[----:B------:R-:W-:Y:S02]  /*07d0*/  IMAD R12, R26, UR14, RZ ;  /* 0x0000000e1a0c7c24 */ /* 0x000fe4000f8e02ff */
[----:B------:R-:W-:Y:S02]  /*07e0*/  IMAD.MOV.U32 R10, RZ, RZ, R6 ;  /* 0x000000ffff0a7224 */ /* 0x000fe400078e0006 */
[C---:B------:R-:W-:Y:S02]  /*07f0*/  IMAD R13, R25.reuse, UR15, R12 ;  /* 0x0000000f190d7c24 */ /* 0x040fe4000f8e020c */
[----:B------:R-:W-:Y:S01]  /*0800*/  IMAD.WIDE.U32 R10, R25, UR14, R10 ;  /* 0x0000000e190a7c25 */ /* 0x000fe2000f8e000a */
[----:B------:R-:W-:-:S03]  /*0810*/  ULDC.64 UR14, c[0x0][0x218] ;  /* 0x00008600000e7ab9 */ /* 0x000fc60000000a00 */
[----:B------:R-:W-:Y:S01]  /*0820*/  IMAD.IADD R11, R11, 0x1, R13 ;  /* 0x000000010b0b7824 */ /* 0x000fe200078e020d */
[----:B------:R-:W-:-:S04]  /*0830*/  LEA R12, P0, R10, UR14, 0x1 ;  /* 0x0000000e0a0c7c11 */ /* 0x000fc8000f8008ff */
[----:B------:R-:W-:Y:S01]  /*0840*/  LEA.HI.X R13, R10, UR15, R11, 0x1, P0 ;  /* 0x0000000f0a0d7c11 */ /* 0x000fe200080f0c0b */
[----:B------:R-:W-:-:S04]  /*0850*/  ULDC.64 UR14, c[0x0][0x210] ;  /* 0x00008400000e7ab9 */ /* 0x000fc80000000a00 */
[----:B------:R-:W2:Y:S01]  /*0860*/  LDG.E.U16 R12, desc[UR10][R12.64] ;  /* 0x0000000a0c0c7981 */ /* 0x000ea2000c1e1500 */
[----:B0-----:R-:W-:Y:S01]  /*0870*/  LEA R14, P0, R10, UR14, 0x2 ;  /* 0x0000000e0a0e7c11 */ /* 0x001fe2000f8010ff */
[----:B--2---:R-:W-:-:S04]  /*0880*/  IMAD.U32 R15, R12, 0x10000, RZ ;  /* 0x000100000c0f7824 */ /* 0x004fc800078e00ff */
[----:B------:R-:W-:-:S04]  /*0890*/  FADD.FTZ R15, R15, -R22 ;  /* 0x800000160f0f7221 */ /* 0x000fc80000010000 */
[----:B------:R-:W-:Y:S01]  /*08a0*/  FMUL.FTZ R27, R15, 1.4426950216293334961 ;  /* 0x3fb8aa3b0f1b7820 */ /* 0x000fe20000410000 */
[----:B------:R-:W-:Y:S02]  /*08b0*/  LEA.HI.X R15, R10, UR15, R11, 0x2, P0 ;  /* 0x0000000f0a0f7c11 */ /* 0x000fe400080f140b */
[----:B------:R-:W-:-:S03]  /*08c0*/  IADD3 R25, P0, R25, UR13, RZ ;  /* 0x0000000d19197c10 */ /* 0x000fc6000ff1e0ff */
[----:B------:R-:W1:Y:S01]  /*08d0*/  MUFU.EX2 R27, R27 ;  /* 0x0000001b001b7308 */ /* 0x000e620000000800 */
[----:B------:R-:W-:Y:S02]  /*08e0*/  IADD3.X R26, RZ, R26, RZ, P0, !PT ;  /* 0x0000001aff1a7210 */ /* 0x000fe400007fe4ff */
[----:B------:R-:W-:-:S04]  /*08f0*/  ISETP.GE.U32.AND P0, PT, R25, R8, PT ;  /* 0x000000081900720c */ /* 0x000fc80003f06070 */
[----:B------:R-:W-:Y:S01]  /*0900*/  ISETP.GE.AND.EX P0, PT, R26, R9, PT, P0 ;  /* 0x000000091a00720c */ /* 0x000fe20003f06300 */
[----:B-1----:R-:W-:-:S05]  /*0910*/  FMUL.FTZ R11, R27, R24 ;  /* 0x000000181b0b7220 */ /* 0x002fca0000410000 */
[----:B------:R2:W-:Y:S07]  /*0920*/  STG.E desc[UR10][R14.64], R11 ;  /* 0x0000000b0e007986 */ /* 0x0005ee000c10190a */
[----:B------:R-:W-:Y:S05]  /*0930*/  @!P0 BRA `(.L_x_6669) ;  /* 0xfffffffc009c8947 */ /* 0x000fea000383ffff */
.L_x_6668:
[----:B------:R-:W-:Y:S05]  /*0940*/  BSYNC B3 ;  /* 0x0000000000037941 */ /* 0x000fea0003800000 */
.L_x_6667:
[----:B------:R-:W-:Y:S05]  /*0950*/  BRA `(.L_x_6670) ;  /* 0x0000000400f07947 */ /* 0x000fea0003800000 */
.L_x_6660:
[----:B------:R-:W0:Y:S01]  /*0960*/  LDC.64 R8, c[0x0][0x228] ;  /* 0x00008a00ff087b82 */ /* 0x000e220000000a00 */
[----:B------:R-:W-:Y:S02]  /*0970*/  IMAD.U32 R15, RZ, RZ, UR13 ;  /* 0x0000000dff0f7e24 */ /* 0x000fe4000f8e00ff */
[----:B------:R-:W-:Y:S01]  /*0980*/  IMAD.MOV.U32 R14, RZ, RZ, -0x800001 ;  /* 0xff7fffffff0e7424 */ /* 0x000fe200078e00ff */
[----:B0-----:R-:W-:-:S04]  /*0990*/  ISETP.GE.U32.AND P0, PT, R17, R8, PT ;  /* 0x000000081100720c */ /* 0x001fc80003f06070 */
[----:B------:R-:W-:-:S13]  /*09a0*/  ISETP.GE.AND.EX P0, PT, RZ, R9, PT, P0 ;  /* 0x00000009ff00720c */ /* 0x000fda0003f06300 */
[----:B------:R-:W-:Y:S05]  /*09b0*/  @P0 BRA `(.L_x_6671) ;  /* 0x0000000000580947 */ /* 0x000fea0003800000 */
[----:B------:R-:W-:Y:S01]  /*09c0*/  MOV R14, 0xff7fffff ;  /* 0xff7fffff000e7802 */ /* 0x000fe20000000f00 */
[----:B------:R-:W-:Y:S02]  /*09d0*/  IMAD.MOV.U32 R25, RZ, RZ, R17 ;  /* 0x000000ffff197224 */ /* 0x000fe400078e0011 */
[----:B------:R-:W-:-:S07]  /*09e0*/  IMAD.MOV.U32 R22, RZ, RZ, RZ ;  /* 0x000000ffff167224 */ /* 0x000fce00078e00ff */
.L_x_6672:
[----:B------:R-:W-:Y:S01]  /*09f0*/  ULDC.64 UR14, c[0x0][0x230] ;  /* 0x00008c00000e7ab9 */ /* 0x000fe20000000a00 */
[----:B------:R-:W-:Y:S01]  /*0a00*/  MOV R10, R6 ;  /* 0x00000006000a7202 */ /* 0x000fe20000000f00 */
[----:B------:R-:W-:Y:S02]  /*0a10*/  IMAD R12, R22, UR14, RZ ;  /* 0x0000000e160c7c24 */ /* 0x000fe4000f8e02ff */
[----:B------:R-:W-:Y:S02]  /*0a20*/  IMAD.MOV.U32 R11, RZ, RZ, R7 ;  /* 0x000000ffff0b7224 */ /* 0x000fe400078e0007 */
[C---:B------:R-:W-:Y:S02]  /*0a30*/  IMAD R13, R25.reuse, UR15, R12 ;  /* 0x0000000f190d7c24 */ /* 0x040fe4000f8e020c */
[----:B------:R-:W-:Y:S01]  /*0a40*/  IMAD.WIDE.U32 R10, R25, UR14, R10 ;  /* 0x0000000e190a7c25 */ /* 0x000fe2000f8e000a */
[----:B------:R-:W-:-:S03]  /*0a50*/  ULDC.64 UR14, c[0x0][0x218] ;  /* 0x00008600000e7ab9 */ /* 0x000fc60000000a00 */
[----:B------:R-:W-:Y:S01]  /*0a60*/  IMAD.IADD R11, R11, 0x1, R13 ;  /* 0x000000010b0b7824 */ /* 0x000fe200078e020d */
[----:B------:R-:W-:-:S04]  /*0a70*/  LEA R12, P1, R10, UR14, 0x1 ;  /* 0x0000000e0a0c7c11 */ /* 0x000fc8000f8208ff */
[----:B------:R-:W-:-:S05]  /*0a80*/  LEA.HI.X R13, R10, UR15, R11, 0x1, P1 ;  /* 0x0000000f0a0d7c11 */ /* 0x000fca00088f0c0b */
[----:B------:R-:W2:Y:S01]  /*0a90*/  LDG.E.U16 R12, desc[UR10][R12.64] ;  /* 0x0000000a0c0c7981 */ /* 0x000ea2000c1e1500 */
[----:B------:R-:W-:-:S04]  /*0aa0*/  IADD3 R25, P1, R25, UR13, RZ ;  /* 0x0000000d19197c10 */ /* 0x000fc8000ff3e0ff */
[----:B------:R-:W-:Y:S02]  /*0ab0*/  IADD3.X R22, RZ, R22, RZ, P1, !PT ;  /* 0x00000016ff167210 */ /* 0x000fe40000ffe4ff */
[----:B------:R-:W-:-:S04]  /*0ac0*/  ISETP.GE.U32.AND P1, PT, R25, R8, PT ;  /* 0x000000081900720c */ /* 0x000fc80003f26070 */
[----:B------:R-:W-:Y:S01]  /*0ad0*/  ISETP.GE.AND.EX P1, PT, R22, R9, PT, P1 ;  /* 0x000000091600720c */ /* 0x000fe20003f26310 */
[----:B--2---:R-:W-:-:S05]  /*0ae0*/  IMAD.U32 R11, R12, 0x10000, RZ ;  /* 0x000100000c0b7824 */ /* 0x004fca00078e00ff */
[----:B------:R-:W-:-:S04]  /*0af0*/  FSETP.GEU.FTZ.AND P2, PT, R14, R11, PT ;  /* 0x0000000b0e00720b */ /* 0x000fc80003f5e000 */
[----:B------:R-:W-:-:S03]  /*0b00*/  FSEL R14, R11, R14, !P2 ;  /* 0x0000000e0b0e7208 */ /* 0x000fc60005000000 */
[----:B------:R-:W-:Y:S06]  /*0b10*/  @!P1 BRA `(.L_x_6672) ;  /* 0xfffffffc00b49947 */ /* 0x000fec000383ffff */
.L_x_6671:
[----:B------:R-:W-:Y:S05]  /*0b20*/  WARPSYNC.ALL ;  /* 0x0000000000007948 */ /* 0x000fea0003800000 */
[----:B------:R-:W-:Y:S01]  /*0b30*/  IMAD R11, R17, 0x4, R16 ;  /* 0x00000004110b7824 */ /* 0x000fe200078e0210 */
[----:B------:R-:W-:Y:S01]  /*0b40*/  SHF.R.U32.HI R8, RZ, 0x1, R15 ;  /* 0x00000001ff087819 */ /* 0x000fe2000001160f */
[----:B------:R-:W-:Y:S03]  /*0b50*/  BAR.SYNC.DEFER_BLOCKING 0x0 ;  /* 0x0000000000007b1d */ /* 0x000fe60000010000 */
[----:B------:R-:W-:Y:S01]  /*0b60*/  ISETP.NE.AND P2, PT, R8, RZ, PT ;  /* 0x000000ff0800720c */ /* 0x000fe20003f45270 */
[----:B------:R-:W-:-:S02]  /*0b70*/  HFMA2.MMA R22, -RZ, RZ, 0, 0 ;  /* 0x00000000ff167435 */ /* 0x000fc400000001ff */
[----:B------:R-:W-:Y:S01]  /*0b80*/  ULDC.64 UR14, c[0x0][0x230] ;  /* 0x00008c00000e7ab9 */ /* 0x000fe20000000a00 */
[----:B------:R0:W-:Y:S09]  /*0b90*/  STS [R11], R14 ;  /* 0x0000000e0b007388 */ /* 0x0001f20000000800 */
[----:B------:R-:W-:Y:S05]  /*0ba0*/  @!P2 BRA `(.L_x_6673) ;  /* 0x00000000002ca947 */ /* 0x000fea0003800000 */
.L_x_6674:
[----:B------:R-:W-:Y:S01]  /*0bb0*/  BAR.SYNC.DEFER_BLOCKING 0x0 ;  /* 0x0000000000007b1d */ /* 0x000fe20000010000 */
[----:B------:R-:W-:-:S13]  /*0bc0*/  ISETP.GE.U32.AND P1, PT, R17, R8, PT ;  /* 0x000000081100720c */ /* 0x000fda0003f26070 */
[----:B------:R-:W-:Y:S01]  /*0bd0*/  @!P1 IMAD R10, R8, 0x4, R11 ;  /* 0x00000004080a9824 */ /* 0x000fe200078e020b */
[----:B------:R-:W-:Y:S01]  /*0be0*/  SHF.R.U32.HI R8, RZ, 0x1, R8 ;  /* 0x00000001ff087819 */ /* 0x000fe20000011608 */
[----:B------:R-:W-:Y:S04]  /*0bf0*/  @!P1 LDS R9, [R11] ;  /* 0x000000000b099984 */ /* 0x000fe80000000800 */
[----:B------:R-:W1:Y:S02]  /*0c00*/  @!P1 LDS R10, [R10] ;  /* 0x000000000a0a9984 */ /* 0x000e640000000800 */
[----:B-1----:R-:W-:-:S04]  /*0c10*/  @!P1 FSETP.GEU.FTZ.AND P3, PT, R9, R10, PT ;  /* 0x0000000a0900920b */ /* 0x002fc80003f7e000 */
[----:B------:R-:W-:-:S05]  /*0c20*/  @!P1 FSEL R12, R10, R9, !P3 ;  /* 0x000000090a0c9208 */ /* 0x000fca0005800000 */
[----:B------:R1:W-:Y:S01]  /*0c30*/  @!P1 STS [R11], R12 ;  /* 0x0000000c0b009388 */ /* 0x0003e20000000800 */
[----:B------:R-:W-:-:S13]  /*0c40*/  ISETP.NE.AND P1, PT, R8, RZ, PT ;  /* 0x000000ff0800720c */ /* 0x000fda0003f25270 */
[----:B-1----:R-:W-:Y:S05]  /*0c50*/  @P1 BRA `(.L_x_6674) ;  /* 0xfffffffc00d41947 */ /* 0x002fea000383ffff */
.L_x_6673:
[----:B------:R-:W-:Y:S06]  /*0c60*/  BAR.SYNC.DEFER_BLOCKING 0x0 ;  /* 0x0000000000007b1d */ /* 0x000fec0000010000 */
[----:B------:R-:W-:Y:S01]  /*0c70*/  ULDC.64 UR16, c[0x0][0x218] ;  /* 0x0000860000107ab9 */ /* 0x000fe20000000a00 */
[----:B------:R-:W-:Y:S01]  /*0c80*/  ULDC.64 UR18, c[0x0][0x228] ;  /* 0x00008a0000127ab9 */ /* 0x000fe20000000a00 */
[----:B------:R-:W-:Y:S01]  /*0c90*/  BSSY B3, `(.L_x_6675) ;  /* 0x0000019000037945 */ /* 0x000fe20003800000 */
[----:B------:R1:W2:Y:S03]  /*0ca0*/  LDS R10, [R16] ;  /* 0x00000000100a7984 */ /* 0x0002a60000000800 */
[----:B------:R-:W-:Y:S05]  /*0cb0*/  @P0 BRA `(.L_x_6676) ;  /* 0x0000000000580947 */ /* 0x000fea0003800000 */
[----:B------:R-:W-:Y:S01]  /*0cc0*/  IMAD.MOV.U32 R22, RZ, RZ, RZ ;  /* 0x000000ffff167224 */ /* 0x000fe200078e00ff */
[----:B------:R-:W-:Y:S01]  /*0cd0*/  MOV R15, R17 ;  /* 0x00000011000f7202 */ /* 0x000fe20000000f00 */
[----:B0-----:R-:W-:-:S07]  /*0ce0*/  IMAD.MOV.U32 R14, RZ, RZ, RZ ;  /* 0x000000ffff0e7224 */ /* 0x001fce00078e00ff */
.L_x_6677:
[----:B------:R-:W-:Y:S01]  /*0cf0*/  MOV R9, R7 ;  /* 0x0000000700097202 */ /* 0x000fe20000000f00 */
[----:B------:R-:W-:Y:S02]  /*0d00*/  IMAD R12, R14, UR14, RZ ;  /* 0x0000000e0e0c7c24 */ /* 0x000fe4000f8e02ff */
[----:B------:R-:W-:Y:S02]  /*0d10*/  IMAD.MOV.U32 R8, RZ, RZ, R6 ;  /* 0x000000ffff087224 */ /* 0x000fe400078e0006 */
[C---:B------:R-:W-:Y:S02]  /*0d20*/  IMAD R13, R15.reuse, UR15, R12 ;  /* 0x0000000f0f0d7c24 */ /* 0x040fe4000f8e020c */
[----:B------:R-:W-:-:S04]  /*0d30*/  IMAD.WIDE.U32 R8, R15, UR14, R8 ;  /* 0x0000000e0f087c25 */ /* 0x000fc8000f8e0008 */
[----:B------:R-:W-:Y:S01]  /*0d40*/  IMAD.IADD R9, R9, 0x1, R13 ;  /* 0x0000000109097824 */ /* 0x000fe200078e020d */
[----:B------:R-:W-:-:S04]  /*0d50*/  LEA R12, P1, R8, UR16, 0x1 ;  /* 0x00000010080c7c11 */ /* 0x000fc8000f8208ff */
[----:B------:R-:W-:-:S05]  /*0d60*/  LEA.HI.X R13, R8, UR17, R9, 0x1, P1 ;  /* 0x00000011080d7c11 */ /* 0x000fca00088f0c09 */
[----:B------:R-:W3:Y:S01]  /*0d70*/  LDG.E.U16 R12, desc[UR10][R12.64] ;  /* 0x0000000a0c0c7981 */ /* 0x000ee2000c1e1500 */
[----:B------:R-:W-:-:S04]  /*0d80*/  IADD3 R15, P1, R15, UR13, RZ ;  /* 0x0000000d0f0f7c10 */ /* 0x000fc8000ff3e0ff */
[----:B------:R-:W-:Y:S02]  /*0d90*/  IADD3.X R14, RZ, R14, RZ, P1, !PT ;  /* 0x0000000eff0e7210 */ /* 0x000fe40000ffe4ff */
[----:B------:R-:W-:-:S04]  /*0da0*/  ISETP.GE.U32.AND P1, PT, R15, UR18, PT ;  /* 0x000000120f007c0c */ /* 0x000fc8000bf26070 */
[----:B------:R-:W-:Y:S01]  /*0db0*/  ISETP.GE.AND.EX P1, PT, R14, UR19, PT, P1 ;  /* 0x000000130e007c0c */ /* 0x000fe2000bf26310 */
[----:B---3--:R-:W-:-:S04]  /*0dc0*/  IMAD.U32 R9, R12, 0x10000, RZ ;  /* 0x000100000c097824 */ /* 0x008fc800078e00ff */
[----:B--2---:R-:W-:-:S04]  /*0dd0*/  FADD.FTZ R9, -R10, R9 ;  /* 0x000000090a097221 */ /* 0x004fc80000010100 */
[----:B------:R-:W-:-:S06]  /*0de0*/  FMUL.FTZ R9, R9, 1.4426950216293334961 ;  /* 0x3fb8aa3b09097820 */ /* 0x000fcc0000410000 */
[----:B------:R-:W0:Y:S02]  /*0df0*/  MUFU.EX2 R9, R9 ;  /* 0x0000000900097308 */ /* 0x000e240000000800 */
[----:B0-----:R-:W-:Y:S01]  /*0e00*/  FADD.FTZ R22, R9, R22 ;  /* 0x0000001609167221 */ /* 0x001fe20000010000 */
[----:B------:R-:W-:Y:S06]  /*0e10*/  @!P1 BRA `(.L_x_6677) ;  /* 0xfffffffc00b49947 */ /* 0x000fec000383ffff */
.L_x_6676:
[----:B------:R-:W-:Y:S05]  /*0e20*/  BSYNC B3 ;  /* 0x0000000000037941 */ /* 0x000fea0003800000 */
.L_x_6675:
[----:B------:R-:W-:Y:S06]  /*0e30*/  BAR.SYNC.DEFER_BLOCKING 0x0 ;  /* 0x0000000000007b1d */ /* 0x000fec0000010000 */
[----:B------:R3:W-:Y:S01]  /*0e40*/  STS [R11], R22 ;  /* 0x000000160b007388 */ /* 0x0007e20000000800 */
[----:B------:R-:W-:Y:S05]  /*0e50*/  @!P2 BRA `(.L_x_6678) ;  /* 0x000000000030a947 */ /* 0x000fea0003800000 */
[----:B------:R-:W-:-:S06]  /*0e60*/  USHF.R.U32.HI UR7, URZ, 0x1, UR13 ;  /* 0x000000013f077899 */ /* 0x000fcc000801160d */
[----:B------:R-:W-:-:S07]  /*0e70*/  IMAD.U32 R8, RZ, RZ, UR7 ;  /* 0x00000007ff087e24 */ /* 0x000fce000f8e00ff */
.L_x_6679:
[----:B------:R-:W-:Y:S01]  /*0e80*/  BAR.SYNC.DEFER_BLOCKING 0x0 ;  /* 0x0000000000007b1d */ /* 0x000fe20000010000 */
[----:B------:R-:W-:-:S13]  /*0e90*/  ISETP.GE.U32.AND P1, PT, R17, R8, PT ;  /* 0x000000081100720c */ /* 0x000fda0003f26070 */
[----:B------:R-:W-:Y:S01]  /*0ea0*/  @!P1 IMAD R12, R8, 0x4, R11 ;  /* 0x00000004080c9824 */ /* 0x000fe200078e020b */
[----:B------:R-:W-:Y:S01]  /*0eb0*/  SHF.R.U32.HI R8, RZ, 0x1, R8 ;  /* 0x00000001ff087819 */ /* 0x000fe20000011608 */
[----:B------:R-:W-:Y:S04]  /*0ec0*/  @!P1 LDS R9, [R11] ;  /* 0x000000000b099984 */ /* 0x000fe80000000800 */
[----:B------:R-:W0:Y:S02]  /*0ed0*/  @!P1 LDS R12, [R12] ;  /* 0x000000000c0c9984 */ /* 0x000e240000000800 */
[----:B0-----:R-:W-:-:S05]  /*0ee0*/  @!P1 FADD.FTZ R14, R9, R12 ;  /* 0x0000000c090e9221 */ /* 0x001fca0000010000 */
[----:B------:R4:W-:Y:S01]  /*0ef0*/  @!P1 STS [R11], R14 ;  /* 0x0000000e0b009388 */ /* 0x0009e20000000800 */
[----:B------:R-:W-:-:S13]  /*0f00*/  ISETP.NE.AND P1, PT, R8, RZ, PT ;  /* 0x000000ff0800720c */ /* 0x000fda0003f25270 */
[----:B----4-:R-:W-:Y:S05]  /*0f10*/  @P1 BRA `(.L_x_6679) ;  /* 0xfffffffc00d81947 */ /* 0x010fea000383ffff */
.L_x_6678:
[----:B------:R-:W-:Y:S06]  /*0f20*/  BAR.SYNC.DEFER_BLOCKING 0x0 ;  /* 0x0000000000007b1d */ /* 0x000fec0000010000 */
[----:B------:R-:W-:Y:S01]  /*0f30*/  ULDC.64 UR16, c[0x0][0x230] ;  /* 0x00008c0000107ab9 */ /* 0x000fe20000000a00 */
[----:B------:R-:W-:Y:S01]  /*0f40*/  ULDC.64 UR18, c[0x0][0x218] ;  /* 0x0000860000127ab9 */ /* 0x000fe20000000a00 */
[----:B------:R-:W-:Y:S01]  /*0f50*/  ULDC.64 UR22, c[0x0][0x228] ;  /* 0x00008a0000167ab9 */ /* 0x000fe20000000a00 */
[----:B------:R-:W-:Y:S01]  /*0f60*/  ULDC.64 UR20, c[0x0][0x210] ;  /* 0x0000840000147ab9 */ /* 0x000fe20000000a00 */
[----:B------:R-:W-:Y:S05]  /*0f70*/  @P0 BRA `(.L_x_6670) ;  /* 0x0000000000680947 */ /* 0x000fea0003800000 */
[----:B0--3--:R-:W0:Y:S01]  /*0f80*/  LDS R11, [R16] ;  /* 0x00000000100b7984 */ /* 0x009e220000000800 */
[----:B------:R-:W-:Y:S01]  /*0f90*/  MOV R25, R17 ;  /* 0x0000001100197202 */ /* 0x000fe20000000f00 */
[----:B------:R-:W-:Y:S01]  /*0fa0*/  IMAD.MOV.U32 R22, RZ, RZ, RZ ;  /* 0x000000ffff167224 */ /* 0x000fe200078e00ff */
[----:B0-----:R-:W0:Y:S06]  /*0fb0*/  MUFU.RCP R11, R11 ;  /* 0x0000000b000b7308 */ /* 0x001e2c0000001000 */
.L_x_6680:
[----:B----4-:R-:W-:Y:S01]  /*0fc0*/  MOV R9, R7 ;  /* 0x0000000700097202 */ /* 0x010fe20000000f00 */
        /* <DEDUP_REMOVED lines=8> */
[----:B------:R-:W-:Y:S01]  /*1050*/  LEA R14, P0, R8, UR20, 0x2 ;  /* 0x00000014080e7c11 */ /* 0x000fe2000f8010ff */
[----:B---3--:R-:W-:-:S04]  /*1060*/  IMAD.U32 R15, R12, 0x10000, RZ ;  /* 0x000100000c0f7824 */ /* 0x008fc800078e00ff */
[----:B--2---:R-:W-:-:S04]  /*1070*/  FADD.FTZ R15, -R10, R15 ;  /* 0x0000000f0a0f7221 */ /* 0x004fc80000010100 */
[----:B------:R-:W-:Y:S01]  /*1080*/  FMUL.FTZ R24, R15, 1.4426950216293334961 ;  /* 0x3fb8aa3b0f187820 */ /* 0x000fe20000410000 */
[----:B------:R-:W-:Y:S02]  /*1090*/  LEA.HI.X R15, R8, UR21, R9, 0x2, P0 ;  /* 0x00000015080f7c11 */ /* 0x000fe400080f1409 */
[----:B------:R-:W-:-:S03]  /*10a0*/  IADD3 R25, P0, R25, UR13, RZ ;  /* 0x0000000d19197c10 */ /* 0x000fc6000ff1e0ff */
[----:B------:R-:W0:Y:S01]  /*10b0*/  MUFU.EX2 R24, R24 ;  /* 0x0000001800187308 */ /* 0x000e220000000800 */
[----:B------:R-:W-:Y:S02]  /*10c0*/  IADD3.X R22, RZ, R22, RZ, P0, !PT ;  /* 0x00000016ff167210 */ /* 0x000fe400007fe4ff */
[----:B------:R-:W-:-:S04]  /*10d0*/  ISETP.GE.U32.AND P0, PT, R25, UR22, PT ;  /* 0x0000001619007c0c */ /* 0x000fc8000bf06070 */
[----:B------:R-:W-:Y:S01]  /*10e0*/  ISETP.GE.AND.EX P0, PT, R22, UR23, PT, P0 ;  /* 0x0000001716007c0c */ /* 0x000fe2000bf06300 */
[----:B0-----:R-:W-:-:S05]  /*10f0*/  FMUL.FTZ R9, R24, R11 ;  /* 0x0000000b18097220 */ /* 0x001fca0000410000 */
[----:B------:R4:W-:Y:S07]  /*1100*/  STG.E desc[UR10][R14.64], R9 ;  /* 0x000000090e007986 */ /* 0x0009ee000c10190a */
[----:B------:R-:W-:Y:S05]  /*1110*/  @!P0 BRA `(.L_x_6680) ;  /* 0xfffffffc00a88947 */ /* 0x000fea000383ffff */
.L_x_6670:
[----:B------:R-:W-:Y:S05]  /*1120*/  BSYNC B0 ;  /* 0x0000000000007941 */ /* 0x000fea0003800000 */
.L_x_6659:
[----:B------:R-:W-:Y:S01]  /*1130*/  IADD3 R18, P0, R18, UR6, RZ ;  /* 0x0000000612127c10 */ /* 0x000fe2000ff1e0ff */
[----:B------:R-:W-:-:S04]  /*1140*/  ULDC.64 UR14, c[0x0][0x230] ;  /* 0x00008c00000e7ab9 */ /* 0x000fc80000000a00 */
[----:B------:R-:W-:Y:S01]  /*1150*/  IMAD.X R23, RZ, RZ, R23, P0 ;  /* 0x000000ffff177224 */ /* 0x000fe200000e0617 */
[----:B------:R-:W-:-:S04]  /*1160*/  ISETP.GE.U32.AND P0, PT, R18, UR14, PT ;  /* 0x0000000e12007c0c */ /* 0x000fc8000bf06070 */
[----:B------:R-:W-:-:S13]  /*1170*/  ISETP.GE.AND.EX P0, PT, R23, UR15, PT, P0 ;  /* 0x0000000f17007c0c */ /* 0x000fda000bf06300 */
[----:B------:R-:W-:Y:S05]  /*1180*/  @!P0 BRA `(.L_x_6681) ;  /* 0xfffffff000548947 */ /* 0x000fea000383ffff */
.L_x_6658:
[----:B------:R-:W-:Y:S05]  /*1190*/  BSYNC B1 ;  /* 0x0000000000017941 */ /* 0x000fea0003800000 */
.L_x_6657:
[----:B------:R-:W-:Y:S01]  /*11a0*/  IADD3 R19, P0, R19, UR12, RZ ;  /* 0x0000000c13137c10 */ /* 0x000fe2000ff1e0ff */
[----:B------:R-:W-:-:S03]  /*11b0*/  ULDC.64 UR14, c[0x0][0x220] ;  /* 0x00008800000e7ab9 */ /* 0x000fc60000000a00 */
[----:B------:R-:W-:Y:S02]  /*11c0*/  IADD3.X R21, RZ, R21, RZ, P0, !PT ;  /* 0x00000015ff157210 */ /* 0x000fe400007fe4ff */
[----:B------:R-:W-:-:S04]  /*11d0*/  ISETP.GE.U32.AND P0, PT, R19, UR14, PT ;  /* 0x0000000e13007c0c */ /* 0x000fc8000bf06070 */
[----:B------:R-:W-:-:S13]  /*11e0*/  ISETP.GE.AND.EX P0, PT, R21, UR15, PT, P0 ;  /* 0x0000000f15007c0c */ /* 0x000fda000bf06300 */
[----:B------:R-:W-:Y:S05]  /*11f0*/  @!P0 BRA `(.L_x_6682) ;  /* 0xffffffec00f48947 */ /* 0x000fea000383ffff */
[----:B------:R-:W-:Y:S05]  /*1200*/  BSYNC B2 ;  /* 0x0000000000027941 */ /* 0x000fea0003800000 */
.L_x_6656:
[----:B------:R-:W-:Y:S05]  /*1210*/  EXIT ;  /* 0x000000000000794d */ /* 0x000fea0003800000 */
.L_x_6683:
        /* <DEDUP_REMOVED lines=14> */
.L_x_12056:


//--------------------- .text._ZN2at6native43_GLOBAL__N__9ae7fba5_10_SoftMax_cu_9f978f6326cunn_SpatialSoftMaxForwardIN3c108BFloat16EfS4_lNS1_22SoftMaxForwardEpilogueEEEvPT1_PKT_T2_SB_SB_ --------------------------
	.section	.text._ZN2at6native43_GLOBAL__N__9ae7fba5_10_SoftMax_cu_9f978f6326cunn_SpatialSoftMaxForwardIN3c108BFloat16EfS4_lNS1_22SoftMaxForwardEpilogueEEEvPT1_PKT_T2_SB_SB_,"ax",@progbits
	.align	128
.text._ZN2at6native43_GLOBAL__N__9ae7fba5_10_SoftMax_cu_9f978f6326cunn_SpatialSoftMaxForwardIN3c108BFloat16EfS4_lNS1_22SoftMaxForwardEpilogueEEEvPT1_PKT_T2_SB_SB_:
        .type           _ZN2at6native43_GLOBAL__N__9ae7fba5_10_SoftMax_cu_9f978f6326cunn_SpatialSoftMaxForwardIN3c108BFloat16EfS4_lNS1_22SoftMaxForwardEpilogueEEEvPT1_PKT_T2_SB_SB_,@function
        .size           _ZN2at6native43_GLOBAL__N__9ae7fba5_10_SoftMax_cu_9f978f6326cunn_SpatialSoftMaxForwardIN3c108BFloat16EfS4_lNS1_22SoftMaxForwardEpilogueEEEvPT1_PKT_T2_SB_SB_,(.L_x_12057 - _ZN2at6native43_GLOBAL__N__9ae7fba5_10_SoftMax_cu_9f978f6326cunn_SpatialSoftMaxForwardIN3c108BFloat16EfS4_lNS1_22SoftMaxForwardEpilogueEEEvPT1_PKT_T2_SB_SB_)
        .other          _ZN2at6native43_GLOBAL__N__9ae7fba5_10_SoftMax_cu_9f978f6326cunn_SpatialSoftMaxForwardIN3c108BFloat16EfS4_lNS1_22SoftMaxForwardEpilogueEEEvPT1_PKT_T2_SB_SB_,@"STO_CUDA_ENTRY STV_DEFAULT"
_ZN2at6native43_GLOBAL__N__9ae7fba5_10_SoftMax_cu_9f978f6326cunn_SpatialSoftMaxForwardIN3c108BFloat16EfS4_lNS1_22SoftMaxForwardEpilogueEEEvPT1_PKT_T2_SB_SB_:
        /* <DEDUP_REMOVED lines=29> */
.L_x_6710:
[----:B------:R-:W-:Y:S01]  /*01d0*/  ULDC.64 UR14, c[0x0][0x230] ;  /* 0x00008c00000e7ab9 */ /* 0x000fe20000000a00 */
[----:B------:R-:W-:Y:S01]  /*01e0*/  BSSY B1, `(.L_x_6685) ;  /* 0x0000103000017945 */ /* 0x000fe20003800000 */
[----:B------:R-:W-:-:S04]  /*01f0*/  ISETP.GE.U32.AND P0, PT, R14, UR14, PT ;  /* 0x0000000e0e007c0c */ /* 0x000fc8000bf06070 */
[----:B------:R-:W-:-:S13]  /*0200*/  ISETP.GE.AND.EX P0, PT, RZ, UR15, PT, P0 ;  /* 0x0000000fff007c0c */ /* 0x000fda000bf06300 */
[----:B0123--:R-:W-:Y:S05]  /*0210*/  @P0 BRA `(.L_x_6686) ;  /* 0x0000000c00fc0947 */ /* 0x00ffea0003800000 */
        /* <DEDUP_REMOVED lines=9> */
[----:B------:R-:W-:Y:S02]  /*02b0*/  IMAD.MOV.U32 R3, RZ, RZ, RZ ;  /* 0x000000ffff037224 */ /* 0x000fe400078e00ff */
[----:B------:R-:W-:Y:S02]  /*02c0*/  IMAD.IADD R20, R5, 0x1, R7 ;  /* 0x0000000105147824 */ /* 0x000fe400078e0207 */
[----:B------:R-:W-:-:S07]  /*02d0*/  IMAD.WIDE.U32 R2, R17, UR7, R2 ;  /* 0x0000000711027c25 */ /* 0x000fce000f8e0002 */
.L_x_6709:
[----:B------:R-:W-:Y:S01]  /*02e0*/  UISETP.GT.U32.AND UP0, UPT, UR13, 0x1, UPT ;  /* 0x000000010d00788c */ /* 0x000fe2000bf04070 */
[-C--:B-1----:R-:W-:Y:S01]  /*02f0*/  IMAD R0, R20, R17.reuse, RZ ;  /* 0x0000001114007224 */ /* 0x082fe200078e02ff */
[----:B------:R-:W-:Y:S01]  /*0300*/  BSSY B0, `(.L_x_6687) ;  /* 0x00000ea000007945 */ /* 0x000fe20003800000 */
[----:B------:R-:W-:-:S03]  /*0310*/  IMAD.WIDE.U32 R6, R4, R17, RZ ;  /* 0x0000001104067225 */ /* 0x000fc600078e00ff */
[----:B------:R-:W-:Y:S01]  /*0320*/  PLOP3.LUT P1, PT, PT, PT, UP0, 0x80, 0x0 ;  /* 0x000000000000781c */ /* 0x000fe20003f2f008 */
[----:B------:R-:W-:Y:S01]  /*0330*/  IMAD R9, R19, R4, R0 ;  /* 0x0000000413097224 */ /* 0x000fe200078e0200 */
[----:B------:R-:W-:-:S04]  /*0340*/  IADD3 R6, P0, R18, R6, RZ ;  /* 0x0000000612067210 */ /* 0x000fc80007f1e0ff */
[----:B------:R-:W-:-:S05]  /*0350*/  IADD3 R0, R7, R9, RZ ;  /* 0x0000000907007210 */ /* 0x000fca0007ffe0ff */
[----:B------:R-:W-:Y:S02]  /*0360*/  IMAD.X R7, R21, 0x1, R0, P0 ;  /* 0x0000000115077824 */ /* 0x000fe400000e0600 */
[----:B0-23--:R-:W-:Y:S05]  /*0370*/  @P1 BRA `(.L_x_6688) ;  /* 0x0000000400881947 */ /* 0x00dfea0003800000 */
[----:B------:R-:W0:Y:S01]  /*0380*/  LDC.64 R8, c[0x0][0x228] ;  /* 0x00008a00ff087b82 */ /* 0x000e220000000a00 */
[----:B------:R-:W-:Y:S01]  /*0390*/  BSSY B3, `(.L_x_6689) ;  /* 0x0000024000037945 */ /* 0x000fe20003800000 */
[----:B------:R-:W-:Y:S02]  /*03a0*/  IMAD.MOV.U32 R22, RZ, RZ, RZ ;  /* 0x000000ffff167224 */ /* 0x000fe400078e00ff */
[----:B------:R-:W-:Y:S01]  /*03b0*/  IMAD.MOV.U32 R0, RZ, RZ, -0x800001 ;  /* 0xff7fffffff007424 */ /* 0x000fe200078e00ff */
[----:B0-----:R-:W-:-:S04]  /*03c0*/  ISETP.GE.U32.AND P0, PT, R15, R8, PT ;  /* 0x000000080f00720c */ /* 0x001fc80003f06070 */
[----:B------:R-:W-:-:S13]  /*03d0*/  ISETP.GE.AND.EX P0, PT, RZ, R9, PT, P0 ;  /* 0x00000009ff00720c */ /* 0x000fda0003f06300 */
[----:B------:R-:W-:Y:S05]  /*03e0*/  @P0 BRA `(.L_x_6690) ;  /* 0x0000000000780947 */ /* 0x000fea0003800000 */
[----:B------:R-:W-:Y:S01]  /*03f0*/  ULDC.64 UR14, c[0x0][0x228] ;  /* 0x00008a00000e7ab9 */ /* 0x000fe20000000a00 */
[----:B------:R-:W-:Y:S01]  /*0400*/  IMAD.MOV.U32 R10, RZ, RZ, R18 ;  /* 0x000000ffff0a7224 */ /* 0x000fe200078e0012 */
[----:B------:R-:W-:Y:S01]  /*0410*/  MOV R24, RZ ;  /* 0x000000ff00187202 */ /* 0x000fe20000000f00 */
[----:B------:R-:W-:-:S04]  /*0420*/  IMAD R0, R19, UR14, RZ ;  /* 0x0000000e13007c24 */ /* 0x000fc8000f8e02ff */
[----:B------:R-:W-:Y:S01]  /*0430*/  IMAD R11, R17, UR15, R0 ;  /* 0x0000000f110b7c24 */ /* 0x000fe2000f8e0200 */
[----:B------:R-:W-:Y:S01]  /*0440*/  ULDC.64 UR14, c[0x0][0x230] ;  /* 0x00008c00000e7ab9 */ /* 0x000fe20000000a00 */
[----:B------:R-:W-:-:S03]  /*0450*/  IMAD.MOV.U32 R0, RZ, RZ, -0x800001 ;  /* 0xff7fffffff007424 */ /* 0x000fc600078e00ff */
[----:B------:R-:W-:-:S05]  /*0460*/  IADD3 R11, R3, R11, RZ ;  /* 0x0000000b030b7210 */ /* 0x000fca0007ffe0ff */
[----:B------:R-:W-:Y:S02]  /*0470*/  IMAD R13, R11, UR14, RZ ;  /* 0x0000000e0b0d7c24 */ /* 0x000fe4000f8e02ff */
[----:B------:R-:W-:Y:S02]  /*0480*/  IMAD.MOV.U32 R11, RZ, RZ, R21 ;  /* 0x000000ffff0b7224 */ /* 0x000fe400078e0015 */
[C---:B------:R-:W-:Y:S02]  /*0490*/  IMAD R13, R2.reuse, UR15, R13 ;  /* 0x0000000f020d7c24 */ /* 0x040fe4000f8e020d */
[----:B------:R-:W-:Y:S01]  /*04a0*/  IMAD.WIDE.U32 R10, R2, UR14, R10 ;  /* 0x0000000e020a7c25 */ /* 0x000fe2000f8e000a */
[----:B------:R-:W-:Y:S02]  /*04b0*/  ULDC.64 UR14, c[0x0][0x218] ;  /* 0x00008600000e7ab9 */ /* 0x000fe40000000a00 */
[----:B------:R-:W-:Y:S02]  /*04c0*/  LEA R12, P1, R10, UR14, 0x1 ;  /* 0x0000000e0a0c7c11 */ /* 0x000fe4000f8208ff */
[----:B------:R-:W-:Y:S01]  /*04d0*/  IADD3 R11, R11, R13, RZ ;  /* 0x0000000d0b0b7210 */ /* 0x000fe20007ffe0ff */
[----:B------:R-:W-:-:S03]  /*04e0*/  IMAD.MOV.U32 R13, RZ, RZ, R15 ;  /* 0x000000ffff0d7224 */ /* 0x000fc600078e000f */
[----:B------:R-:W-:-:S07]  /*04f0*/  LEA.HI.X R11, R10, UR15, R11, 0x1, P1 ;  /* 0x0000000f0a0b7c11 */ /* 0x000fce00088f0c0b */
.L_x_6691:
[----:B------:R-:W-:-:S06]  /*0500*/  IMAD.MOV.U32 R10, RZ, RZ, R12 ;  /* 0x000000ffff0a7224 */ /* 0x000fcc00078e000c */
[----:B------:R0:W2:Y:S01]  /*0510*/  LDG.E.U16 R10, desc[UR10][R10.64] ;  /* 0x0000000a0a0a7981 */ /* 0x0000a2000c1e1500 */
[----:B------:R-:W-:Y:S01]  /*0520*/  IADD3 R13, P1, R13, UR13, RZ ;  /* 0x0000000d0d0d7c10 */ /* 0x000fe2000ff3e0ff */
[----:B------:R-:W-:-:S03]  /*0530*/  IMAD.U32 R25, RZ, RZ, UR4 ;  /* 0x00000004ff197e24 */ /* 0x000fc6000f8e00ff */
[----:B------:R-:W-:Y:S02]  /*0540*/  IADD3.X R24, RZ, R24, RZ, P1, !PT ;  /* 0x00000018ff187210 */ /* 0x000fe40000ffe4ff */
        /* <DEDUP_REMOVED lines=8> */
.L_x_6690:
[----:B------:R-:W-:Y:S05]  /*05d0*/  BSYNC B3 ;  /* 0x0000000000037941 */ /* 0x000fea0003800000 */
.L_x_6689:
[----:B------:R-:W-:Y:S04]  /*05e0*/  BSSY B3, `(.L_x_6692) ;  /* 0x0000018000037945 */ /* 0x000fe80003800000 */
[----:B------:R-:W-:Y:S05]  /*05f0*/  @P0 BRA `(.L_x_6693) ;  /* 0x0000000000580947 */ /* 0x000fea0003800000 */
[----:B------:R-:W-:Y:S01]  /*0600*/  IMAD.MOV.U32 R22, RZ, RZ, RZ ;  /* 0x000000ffff167224 */ /* 0x000fe200078e00ff */
[----:B------:R-:W-:Y:S01]  /*0610*/  MOV R23, R15 ;  /* 0x0000000f00177202 */ /* 0x000fe20000000f00 */
[----:B------:R-:W-:-:S07]  /*0620*/  IMAD.MOV.U32 R24, RZ, RZ, RZ ;  /* 0x000000ffff187224 */ /* 0x000fce00078e00ff */
.L_x_6694:
[----:B------:R-:W-:Y:S02]  /*0630*/  ULDC.64 UR14, c[0x0][0x230] ;  /* 0x00008c00000e7ab9 */ /* 0x000fe40000000a00 */
[----:B------:R-:W-:Y:S02]  /*0640*/  IMAD R12, R24, UR14, RZ ;  /* 0x0000000e180c7c24 */ /* 0x000fe4000f8e02ff */
[----:B------:R-:W-:-:S04]  /*0650*/  IMAD.WIDE.U32 R10, R23, UR14, R6 ;  /* 0x0000000e170a7c25 */ /* 0x000fc8000f8e0006 */
[----:B------:R-:W-:Y:S01]  /*0660*/  IMAD R13, R23, UR15, R12 ;  /* 0x0000000f170d7c24 */ /* 0x000fe2000f8e020c */
[----:B------:R-:W-:Y:S02]  /*0670*/  ULDC.64 UR14, c[0x0][0x218] ;  /* 0x00008600000e7ab9 */ /* 0x000fe40000000a00 */
[----:B------:R-:W-:Y:S01]  /*0680*/  LEA R12, P1, R10, UR14, 0x1 ;  /* 0x0000000e0a0c7c11 */ /* 0x000fe2000f8208ff */
[----:B------:R-:W-:-:S05]  /*0690*/  IMAD.IADD R11, R11, 0x1, R13 ;  /* 0x000000010b0b7824 */ /* 0x000fca00078e020d */
[----:B------:R-:W-:-:S05]  /*06a0*/  LEA.HI.X R13, R10, UR15, R11, 0x1, P1 ;  /* 0x0000000f0a0d7c11 */ /* 0x000fca00088f0c0b */
[----:B------:R-:W2:Y:S01]  /*06b0*/  LDG.E.U16 R12, desc[UR10][R12.64] ;  /* 0x0000000a0c0c7981 */ /* 0x000ea2000c1e1500 */
[----:B------:R-:W-:-:S05]  /*06c0*/  IADD3 R23, P1, R23, UR13, RZ ;  /* 0x0000000d17177c10 */ /* 0x000fca000ff3e0ff */
[----:B------:R-:W-:Y:S01]  /*06d0*/  IMAD.X R24, RZ, RZ, R24, P1 ;  /* 0x000000ffff187224 */ /* 0x000fe200008e0618 */
[----:B------:R-:W-:-:S04]  /*06e0*/  ISETP.GE.U32.AND P1, PT, R23, R8, PT ;  /* 0x000000081700720c */ /* 0x000fc80003f26070 */
[----:B------:R-:W-:Y:S02]  /*06f0*/  ISETP.GE.AND.EX P1, PT, R24, R9, PT, P1 ;  /* 0x000000091800720c */ /* 0x000fe40003f26310 */
[----:B--2---:R-:W-:-:S05]  /*0700*/  SHF.L.U32 R11, R12, 0x10, RZ ;  /* 0x000000100c0b7819 */ /* 0x004fca00000006ff */
[----:B------:R-:W-:-:S04]  /*0710*/  FADD.FTZ R11, R11, -R0 ;  /* 0x800000000b0b7221 */ /* 0x000fc80000010000 */
[----:B------:R-:W-:-:S06]  /*0720*/  FMUL.FTZ R11, R11, 1.4426950216293334961 ;  /* 0x3fb8aa3b0b0b7820 */ /* 0x000fcc0000410000 */
[----:B------:R-:W0:Y:S02]  /*0730*/  MUFU.EX2 R11, R11 ;  /* 0x0000000b000b7308 */ /* 0x000e240000000800 */
[----:B0-----:R-:W-:Y:S01]  /*0740*/  FADD.FTZ R22, R11, R22 ;  /* 0x000000160b167221 */ /* 0x001fe20000010000 */
[----:B------:R-:W-:Y:S06]  /*0750*/  @!P1 BRA `(.L_x_6694) ;  /* 0xfffffffc00b49947 */ /* 0x000fec000383ffff */
.L_x_6693:
[----:B------:R-:W-:Y:S05]  /*0760*/  BSYNC B3 ;  /* 0x0000000000037941 */ /* 0x000fea0003800000 */
.L_x_6692:
[----:B------:R-:W-:Y:S04]  /*0770*/  BSSY B3, `(.L_x_6695) ;  /* 0x0000021000037945 */ /* 0x000fe80003800000 */
[----:B------:R-:W-:Y:S05]  /*0780*/  @P0 BRA `(.L_x_6696) ;  /* 0x00000000007c0947 */ /* 0x000fea0003800000 */
[----:B------:R-:W0:Y:S01]  /*0790*/  MUFU.RCP R22, R22 ;  /* 0x0000001600167308 */ /* 0x000e220000001000 */
[----:B------:R-:W-:Y:S01]  /*07a0*/  HFMA2.MMA R24, -RZ, RZ, 0, 0 ;  /* 0x00000000ff187435 */ /* 0x000fe200000001ff */
[----:B------:R-:W-:-:S10]  /*07b0*/  IMAD.MOV.U32 R23, RZ, RZ, R15 ;  /* 0x000000ffff177224 */ /* 0x000fd400078e000f */
.L_x_6697:
[----:B------:R-:W-:Y:S01]  /*07c0*/  ULDC.64 UR14, c[0x0][0x230] ;  /* 0x00008c00000e7ab9 */ /* 0x000fe20000000a00 */
[----:B------:R-:W-:Y:S02]  /*07d0*/  IMAD.MOV.U32 R10, RZ, RZ, R6 ;  /* 0x000000ffff0a7224 */ /* 0x000fe400078e0006 */
[----:B-1----:R-:W-:Y:S02]  /*07e0*/  IMAD R12, R24, UR14, RZ ;  /* 0x0000000e180c7c24 */ /* 0x002fe4000f8e02ff */
[----:B------:R-:W-:Y:S02]  /*07f0*/  IMAD.MOV.U32 R11, RZ, RZ, R7 ;  /* 0x000000ffff0b7224 */ /* 0x000fe400078e0007 */
[C---:B------:R-:W-:Y:S02]  /*0800*/  IMAD R13, R23.reuse, UR15, R12 ;  /* 0x0000000f170d7c24 */ /* 0x040fe4000f8e020c */
[----:B------:R-:W-:Y:S01]  /*0810*/  IMAD.WIDE.U32 R10, R23, UR14, R10 ;  /* 0x0000000e170a7c25 */ /* 0x000fe2000f8e000a */
[----:B------:R-:W-:-:S03]  /*0820*/  ULDC.64 UR14, c[0x0][0x218] ;  /* 0x00008600000e7ab9 */ /* 0x000fc60000000a00 */
[----:B------:R-:W-:Y:S01]  /*0830*/  IMAD.SHL.U32 R12, R10, 0x2, RZ ;  /* 0x000000020a0c7824 */ /* 0x000fe200078e00ff */
[----:B------:R-:W-:-:S04]  /*0840*/  IADD3 R13, R11, R13, RZ ;  /* 0x0000000d0b0d7210 */ /* 0x000fc80007ffe0ff */
[----:B------:R-:W-:Y:S02]  /*0850*/  SHF.L.U64.HI R13, R10, 0x1, R13 ;  /* 0x000000010a0d7819 */ /* 0x000fe4000001020d */
[----:B------:R-:W-:-:S04]  /*0860*/  IADD3 R10, P0, R12, UR14, RZ ;  /* 0x0000000e0c0a7c10 */ /* 0x000fc8000ff1e0ff */
[----:B------:R-:W-:Y:S01]  /*0870*/  IADD3.X R11, R13, UR15, RZ, P0, !PT ;  /* 0x0000000f0d0b7c10 */ /* 0x000fe200087fe4ff */
[----:B------:R-:W-:-:S04]  /*0880*/  ULDC.64 UR14, c[0x0][0x210] ;  /* 0x00008400000e7ab9 */ /* 0x000fc80000000a00 */
[----:B------:R-:W2:Y:S01]  /*0890*/  LDG.E.U16 R10, desc[UR10][R10.64] ;  /* 0x0000000a0a0a7981 */ /* 0x000ea2000c1e1500 */
[----:B------:R-:W-:-:S04]  /*08a0*/  IADD3 R12, P0, R12, UR14, RZ ;  /* 0x0000000e0c0c7c10 */ /* 0x000fc8000ff1e0ff */
[----:B------:R-:W-:Y:S02]  /*08b0*/  IADD3.X R13, R13, UR15, RZ, P0, !PT ;  /* 0x0000000f0d0d7c10 */ /* 0x000fe400087fe4ff */
[----:B------:R-:W-:-:S04]  /*08c0*/  IADD3 R23, P0, R23, UR13, RZ ;  /* 0x0000000d17177c10 */ /* 0x000fc8000ff1e0ff */
[----:B------:R-:W-:Y:S02]  /*08d0*/  IADD3.X R24, RZ, R24, RZ, P0, !PT ;  /* 0x00000018ff187210 */ /* 0x000fe400007fe4ff */
[----:B------:R-:W-:-:S04]  /*08e0*/  ISETP.GE.U32.AND P0, PT, R23, R8, PT ;  /* 0x000000081700720c */ /* 0x000fc80003f06070 */
[----:B------:R-:W-:Y:S01]  /*08f0*/  ISETP.GE.AND.EX P0, PT, R24, R9, PT, P0 ;  /* 0x000000091800720c */ /* 0x000fe20003f06300 */
[----:B--2---:R-:W-:-:S04]  /*0900*/  IMAD.U32 R25, R10, 0x10000, RZ ;  /* 0x000100000a197824 */ /* 0x004fc800078e00ff */
[----:B------:R-:W-:-:S04]  /*0910*/  FADD.FTZ R25, R25, -R0 ;  /* 0x8000000019197221 */ /* 0x000fc80000010000 */
[----:B------:R-:W-:-:S06]  /*0920*/  FMUL.FTZ R25, R25, 1.4426950216293334961 ;  /* 0x3fb8aa3b19197820 */ /* 0x000fcc0000410000 */
[----:B------:R-:W0:Y:S02]  /*0930*/  MUFU.EX2 R25, R25 ;  /* 0x0000001900197308 */ /* 0x000e240000000800 */
[----:B0-----:R-:W-:-:S05]  /*0940*/  FMUL.FTZ R26, R25, R22 ;  /* 0x00000016191a7220 */ /* 0x001fca0000410000 */
[----:B------:R-:W-:-:S05]  /*0950*/  F2FP.BF16.F32.PACK_AB R26, RZ, R26 ;  /* 0x0000001aff1a723e */ /* 0x000fca00000010ff */
[----:B------:R1:W-:Y:S01]  /*0960*/  STG.E.U16 desc[UR10][R12.64], R26 ;  /* 0x0000001a0c007986 */ /* 0x0003e2000c10150a */
[----:B------:R-:W-:Y:S05]  /*0970*/  @!P0 BRA `(.L_x_6697) ;  /* 0xfffffffc00908947 */ /* 0x000fea000383ffff */
.L_x_6696:
[----:B------:R-:W-:Y:S05]  /*0980*/  BSYNC B3 ;  /* 0x0000000000037941 */ /* 0x000fea0003800000 */
.L_x_6695:
[----:B------:R-:W-:Y:S05]  /*0990*/  BRA `(.L_x_6698) ;  /* 0x0000000800007947 */ /* 0x000fea0003800000 */
.L_x_6688:
        /* <DEDUP_REMOVED lines=9> */
.L_x_6700:
        /* <DEDUP_REMOVED lines=19> */
.L_x_6699:
        /* <DEDUP_REMOVED lines=9> */
[----:B0-----:R-:W-:-:S07]  /*0bf0*/  IMAD.MOV.U32 R0, RZ, RZ, R22 ;  /* 0x000000ffff007224 */ /* 0x001fce00078e0016 */
.L_x_6702:
[----:B------:R-:W-:Y:S01]  /*0c00*/  BAR.SYNC.DEFER_BLOCKING 0x0 ;  /* 0x0000000000007b1d */ /* 0x000fe20000010000 */
[----:B------:R-:W-:-:S13]  /*0c10*/  ISETP.GE.U32.AND P1, PT, R15, R0, PT ;  /* 0x000000000f00720c */ /* 0x000fda0003f26070 */
[----:B------:R-:W-:Y:S01]  /*0c20*/  @!P1 IMAD R9, R0, 0x4, R13 ;  /* 0x0000000400099824 */ /* 0x000fe200078e020d */
[----:B------:R-:W-:Y:S01]  /*0c30*/  SHF.R.U32.HI R0, RZ, 0x1, R0 ;  /* 0x00000001ff007819 */ /* 0x000fe20000011600 */
[----:B------:R-:W-:Y:S04]  /*0c40*/  @!P1 LDS R8, [R13] ;  /* 0x000000000d089984 */ /* 0x000fe80000000800 */
[----:B------:R-:W0:Y:S02]  /*0c50*/  @!P1 LDS R9, [R9] ;  /* 0x0000000009099984 */ /* 0x000e240000000800 */
[----:B0-----:R-:W-:-:S04]  /*0c60*/  @!P1 FSETP.GEU.FTZ.AND P3, PT, R8, R9, PT ;  /* 0x000000090800920b */ /* 0x001fc80003f7e000 */
[----:B------:R-:W-:-:S05]  /*0c70*/  @!P1 FSEL R8, R9, R8, !P3 ;  /* 0x0000000809089208 */ /* 0x000fca0005800000 */
[----:B------:R1:W-:Y:S01]  /*0c80*/  @!P1 STS [R13], R8 ;  /* 0x000000080d009388 */ /* 0x0003e20000000800 */
[----:B------:R-:W-:-:S13]  /*0c90*/  ISETP.NE.AND P1, PT, R0, RZ, PT ;  /* 0x000000ff0000720c */ /* 0x000fda0003f25270 */
[----:B-1----:R-:W-:Y:S05]  /*0ca0*/  @P1 BRA `(.L_x_6702) ;  /* 0xfffffffc00d41947 */ /* 0x002fea000383ffff */
.L_x_6701:
[----:B------:R-:W-:Y:S06]  /*0cb0*/  BAR.SYNC.DEFER_BLOCKING 0x0 ;  /* 0x0000000000007b1d */ /* 0x000fec0000010000 */
[----:B------:R-:W-:Y:S01]  /*0cc0*/  ULDC.64 UR16, c[0x0][0x218] ;  /* 0x0000860000107ab9 */ /* 0x000fe20000000a00 */
[----:B------:R-:W-:Y:S01]  /*0cd0*/  ULDC.64 UR18, c[0x0][0x228] ;  /* 0x00008a0000127ab9 */ /* 0x000fe20000000a00 */
[----:B------:R-:W-:Y:S01]  /*0ce0*/  BSSY B3, `(.L_x_6703) ;  /* 0x0000019000037945 */ /* 0x000fe20003800000 */
[----:B0-----:R0:W1:Y:S03]  /*0cf0*/  LDS R0, [R16] ;  /* 0x0000000010007984 */ /* 0x0010660000000800 */
[----:B------:R-:W-:Y:S05]  /*0d00*/  @P0 BRA `(.L_x_6704) ;  /* 0x0000000000580947 */ /* 0x000fea0003800000 */
[----:B------:R-:W-:Y:S01]  /*0d10*/  MOV R12, RZ ;  /* 0x000000ff000c7202 */ /* 0x000fe20000000f00 */
[----:B------:R-:W-:Y:S02]  /*0d20*/  IMAD.MOV.U32 R23, RZ, RZ, R15 ;  /* 0x000000ffff177224 */ /* 0x000fe400078e000f */
[----:B------:R-:W-:-:S07]  /*0d30*/  IMAD.MOV.U32 R22, RZ, RZ, RZ ;  /* 0x000000ffff167224 */ /* 0x000fce00078e00ff */
.L_x_6705:
        /* <DEDUP_REMOVED lines=14> */
[----:B-1----:R-:W-:-:S04]  /*0e20*/  FADD.FTZ R9, -R0, R9 ;  /* 0x0000000900097221 */ /* 0x002fc80000010100 */
[----:B------:R-:W-:-:S06]  /*0e30*/  FMUL.FTZ R9, R9, 1.4426950216293334961 ;  /* 0x3fb8aa3b09097820 */ /* 0x000fcc0000410000 */
[----:B------:R-:W1:Y:S02]  /*0e40*/  MUFU.EX2 R9, R9 ;  /* 0x0000000900097308 */ /* 0x000e640000000800 */
[----:B-1----:R-:W-:Y:S01]  /*0e50*/  FADD.FTZ R12, R9, R12 ;  /* 0x0000000c090c7221 */ /* 0x002fe20000010000 */
[----:B------:R-:W-:Y:S06]  /*0e60*/  @!P1 BRA `(.L_x_6705) ;  /* 0xfffffffc00b49947 */ /* 0x000fec000383ffff */
.L_x_6704:
[----:B------:R-:W-:Y:S05]  /*0e70*/  BSYNC B3 ;  /* 0x0000000000037941 */ /* 0x000fea0003800000 */
.L_x_6703:
[----:B------:R-:W-:Y:S06]  /*0e80*/  BAR.SYNC.DEFER_BLOCKING 0x0 ;  /* 0x0000000000007b1d */ /* 0x000fec0000010000 */
[----:B------:R2:W-:Y:S01]  /*0e90*/  STS [R13], R12 ;  /* 0x0000000c0d007388 */ /* 0x0005e20000000800 */
[----:B------:R-:W-:Y:S05]  /*0ea0*/  @!P2 BRA `(.L_x_6706) ;  /* 0x000000000030a947 */ /* 0x000fea0003800000 */
[----:B------:R-:W-:-:S06]  /*0eb0*/  USHF.R.U32.HI UR7, URZ, 0x1, UR13 ;  /* 0x000000013f077899 */ /* 0x000fcc000801160d */
[----:B------:R-:W-:-:S07]  /*0ec0*/  IMAD.U32 R8, RZ, RZ, UR7 ;  /* 0x00000007ff087e24 */ /* 0x000fce000f8e00ff */
.L_x_6707:
[----:B------:R-:W-:Y:S01]  /*0ed0*/  BAR.SYNC.DEFER_BLOCKING 0x0 ;  /* 0x0000000000007b1d */ /* 0x000fe20000010000 */
[----:B------:R-:W-:-:S13]  /*0ee0*/  ISETP.GE.U32.AND P1, PT, R15, R8, PT ;  /* 0x000000080f00720c */ /* 0x000fda0003f26070 */
[----:B------:R-:W-:Y:S02]  /*0ef0*/  @!P1 LEA R10, R8, R13, 0x2 ;  /* 0x0000000d080a9211 */ /* 0x000fe400078e10ff */
[----:B------:R-:W-:Y:S01]  /*0f00*/  SHF.R.U32.HI R8, RZ, 0x1, R8 ;  /* 0x00000001ff087819 */ /* 0x000fe20000011608 */
[----:B------:R-:W-:Y:S04]  /*0f10*/  @!P1 LDS R9, [R13] ;  /* 0x000000000d099984 */ /* 0x000fe80000000800 */
[----:B------:R-:W2:Y:S02]  /*0f20*/  @!P1 LDS R10, [R10] ;  /* 0x000000000a0a9984 */ /* 0x000ea40000000800 */
[----:B--2---:R-:W-:-:S05]  /*0f30*/  @!P1 FADD.FTZ R12, R9, R10 ;  /* 0x0000000a090c9221 */ /* 0x004fca0000010000 */
[----:B------:R3:W-:Y:S01]  /*0f40*/  @!P1 STS [R13], R12 ;  /* 0x0000000c0d009388 */ /* 0x0007e20000000800 */
[----:B------:R-:W-:-:S13]  /*0f50*/  ISETP.NE.AND P1, PT, R8, RZ, PT ;  /* 0x000000ff0800720c */ /* 0x000fda0003f25270 */
[----:B---3--:R-:W-:Y:S05]  /*0f60*/  @P1 BRA `(.L_x_6707) ;  /* 0xfffffffc00d81947 */ /* 0x008fea000383ffff */
.L_x_6706:
[----:B------:R-:W-:Y:S06]  /*0f70*/  BAR.SYNC.DEFER_BLOCKING 0x0 ;  /* 0x0000000000007b1d */ /* 0x000fec0000010000 */
[----:B------:R-:W-:Y:S01]  /*0f80*/  ULDC.64 UR16, c[0x0][0x230] ;  /* 0x00008c0000107ab9 */ /* 0x000fe20000000a00 */
[----:B------:R-:W-:Y:S01]  /*0f90*/  ULDC.64 UR18, c[0x0][0x218] ;  /* 0x0000860000127ab9 */ /* 0x000fe20000000a00 */
[----:B------:R-:W-:Y:S01]  /*0fa0*/  ULDC.64 UR22, c[0x0][0x228] ;  /* 0x00008a0000167ab9 */ /* 0x000fe20000000a00 */
[----:B------:R-:W-:Y:S01]  /*0fb0*/  ULDC.64 UR20, c[0x0][0x210] ;  /* 0x0000840000147ab9 */ /* 0x000fe20000000a00 */
[----:B------:R-:W-:Y:S05]  /*0fc0*/  @P0 BRA `(.L_x_6698) ;  /* 0x0000000000740947 */ /* 0x000fea0003800000 */
[----:B--2---:R-:W2:Y:S01]  /*0fd0*/  LDS R12, [R16] ;  /* 0x00000000100c7984 */ /* 0x004ea20000000800 */
[----:B------:R-:W-:Y:S02]  /*0fe0*/  IMAD.MOV.U32 R23, RZ, RZ, R15 ;  /* 0x000000ffff177224 */ /* 0x000fe400078e000f */
[----:B------:R-:W-:Y:S01]  /*0ff0*/  IMAD.MOV.U32 R13, RZ, RZ, RZ ;  /* 0x000000ffff0d7224 */ /* 0x000fe200078e00ff */
[----:B--2---:R-:W2:Y:S06]  /*1000*/  MUFU.RCP R12, R12 ;  /* 0x0000000c000c7308 */ /* 0x004eac0000001000 */
.L_x_6708:
[----:B------:R-:W-:Y:S01]  /*1010*/  MOV R8, R6 ;  /* 0x0000000600087202 */ /* 0x000fe20000000f00 */
[----:B---3--:R-:W-:Y:S02]  /*1020*/  IMAD R10, R13, UR16, RZ ;  /* 0x000000100d0a7c24 */ /* 0x008fe4000f8e02ff */
[----:B------:R-:W-:Y:S02]  /*1030*/  IMAD.MOV.U32 R9, RZ, RZ, R7 ;  /* 0x000000ffff097224 */ /* 0x000fe400078e0007 */
[C---:B------:R-:W-:Y:S02]  /*1040*/  IMAD R11, R23.reuse, UR17, R10 ;  /* 0x00000011170b7c24 */ /* 0x040fe4000f8e020a */
[----:B------:R-:W-:-:S04]  /*1050*/  IMAD.WIDE.U32 R8, R23, UR16, R8 ;  /* 0x0000001017087c25 */ /* 0x000fc8000f8e0008 */
[----:B------:R-:W-:Y:S01]  /*1060*/  IMAD.IADD R11, R9, 0x1, R11 ;  /* 0x00000001090b7824 */ /* 0x000fe200078e020b */
[----:B------:R-:W-:-:S04]  /*1070*/  SHF.L.U32 R10, R8, 0x1, RZ ;  /* 0x00000001080a7819 */ /* 0x000fc800000006ff */
[----:B------:R-:W-:Y:S02]  /*1080*/  SHF.L.U64.HI R11, R8, 0x1, R11 ;  /* 0x00000001080b7819 */ /* 0x000fe4000001020b */
[----:B------:R-:W-:-:S04]  /*1090*/  IADD3 R8, P0, R10, UR18, RZ ;  /* 0x000000120a087c10 */ /* 0x000fc8000ff1e0ff */
[----:B------:R-:W-:-:S05]  /*10a0*/  IADD3.X R9, R11, UR19, RZ, P0, !PT ;  /* 0x000000130b097c10 */ /* 0x000fca00087fe4ff */
[----:B------:R-:W3:Y:S01]  /*10b0*/  LDG.E.U16 R8, desc[UR10][R8.64] ;  /* 0x0000000a08087981 */ /* 0x000ee2000c1e1500 */
[----:B------:R-:W-:-:S04]  /*10c0*/  IADD3 R10, P0, R10, UR20, RZ ;  /* 0x000000140a0a7c10 */ /* 0x000fc8000ff1e0ff */
[----:B------:R-:W-:Y:S02]  /*10d0*/  IADD3.X R11, R11, UR21, RZ, P0, !PT ;  /* 0x000000150b0b7c10 */ /* 0x000fe400087fe4ff */
[----:B------:R-:W-:-:S05]  /*10e0*/  IADD3 R23, P0, R23, UR13, RZ ;  /* 0x0000000d17177c10 */ /* 0x000fca000ff1e0ff */
[----:B------:R-:W-:Y:S01]  /*10f0*/  IMAD.X R13, RZ, RZ, R13, P0 ;  /* 0x000000ffff0d7224 */ /* 0x000fe200000e060d */
[----:B------:R-:W-:-:S04]  /*1100*/  ISETP.GE.U32.AND P0, PT, R23, UR22, PT ;  /* 0x0000001617007c0c */ /* 0x000fc8000bf06070 */
[----:B------:R-:W-:Y:S01]  /*1110*/  ISETP.GE.AND.EX P0, PT, R13, UR23, PT, P0 ;  /* 0x000000170d007c0c */ /* 0x000fe2000bf06300 */
[----:B---3--:R-:W-:-:S04]  /*1120*/  IMAD.U32 R25, R8, 0x10000, RZ ;  /* 0x0001000008197824 */ /* 0x008fc800078e00ff */
[----:B-1----:R-:W-:-:S04]  /*1130*/  FADD.FTZ R25, -R0, R25 ;  /* 0x0000001900197221 */ /* 0x002fc80000010100 */
[----:B------:R-:W-:-:S06]  /*1140*/  FMUL.FTZ R25, R25, 1.4426950216293334961 ;  /* 0x3fb8aa3b19197820 */ /* 0x000fcc0000410000 */
[----:B------:R-:W2:Y:S02]  /*1150*/  MUFU.EX2 R25, R25 ;  /* 0x0000001900197308 */ /* 0x000ea40000000800 */
[----:B--2---:R-:W-:-:S05]  /*1160*/  FMUL.FTZ R22, R25, R12 ;  /* 0x0000000c19167220 */ /* 0x004fca0000410000 */
[----:B------:R-:W-:-:S05]  /*1170*/  F2FP.BF16.F32.PACK_AB R22, RZ, R22 ;  /* 0x00000016ff16723e */ /* 0x000fca00000010ff */
[----:B------:R3:W-:Y:S01]  /*1180*/  STG.E.U16 desc[UR10][R10.64], R22 ;  /* 0x000000160a007986 */ /* 0x0007e2000c10150a */
[----:B------:R-:W-:Y:S05]  /*1190*/  @!P0 BRA `(.L_x_6708) ;  /* 0xfffffffc009c8947 */ /* 0x000fea000383ffff */
.L_x_6698:
[----:B------:R-:W-:Y:S05]  /*11a0*/  BSYNC B0 ;  /* 0x0000000000007941 */ /* 0x000fea0003800000 */
.L_x_6687:
[----:B------:R-:W-:Y:S01]  /*11b0*/  IADD3 R18, P0, R18, UR6, RZ ;  /* 0x0000000612127c10 */ /* 0x000fe2000ff1e0ff */
[----:B------:R-:W-:-:S03]  /*11c0*/  ULDC.64 UR14, c[0x0][0x230] ;  /* 0x00008c00000e7ab9 */ /* 0x000fc60000000a00 */
[----:B------:R-:W-:Y:S02]  /*11d0*/  IADD3.X R21, RZ, R21, RZ, P0, !PT ;  /* 0x00000015ff157210 */ /* 0x000fe400007fe4ff */
[----:B------:R-:W-:-:S04]  /*11e0*/  ISETP.GE.U32.AND P0, PT, R18, UR14, PT ;  /* 0x0000000e12007c0c */ /* 0x000fc8000bf06070 */
[----:B------:R-:W-:-:S13]  /*11f0*/  ISETP.GE.AND.EX P0, PT, R21, UR15, PT, P0 ;  /* 0x0000000f15007c0c */ /* 0x000fda000bf06300 */
[----:B------:R-:W-:Y:S05]  /*1200*/  @!P0 BRA `(.L_x_6709) ;  /* 0xfffffff000348947 */ /* 0x000fea000383ffff */
.L_x_6686:
[----:B------:R-:W-:Y:S05]  /*1210*/  BSYNC B1 ;  /* 0x0000000000017941 */ /* 0x000fea0003800000 */
.L_x_6685:
[----:B------:R-:W-:Y:S01]  /*1220*/  IADD3 R17, P0, R17, UR12, RZ ;  /* 0x0000000c11117c10 */ /* 0x000fe2000ff1e0ff */
[----:B------:R-:W-:-:S04]  /*1230*/  ULDC.64 UR14, c[0x0][0x220] ;  /* 0x00008800000e7ab9 */ /* 0x000fc80000000a00 */
[----:B------:R-:W-:Y:S01]  /*1240*/  IMAD.X R19, RZ, RZ, R19, P0 ;  /* 0x000000ffff137224 */ /* 0x000fe200000e0613 */
[----:B------:R-:W-:-:S04]  /*1250*/  ISETP.GE.U32.AND P0, PT, R17, UR14, PT ;  /* 0x0000000e11007c0c */ /* 0x000fc8000bf06070 */
[----:B------:R-:W-:-:S13]  /*1260*/  ISETP.GE.AND.EX P0, PT, R19, UR15, PT, P0 ;  /* 0x0000000f13007c0c */ /* 0x000fda000bf06300 */
[----:B------:R-:W-:Y:S05]  /*1270*/  @!P0 BRA `(.L_x_6710) ;  /* 0xffffffec00d48947 */ /* 0x000fea000383ffff */
[----:B------:R-:W-:Y:S05]  /*1280*/  BSYNC B2 ;  /* 0x0000000000027941 */ /* 0x000fea0003800000 */
.L_x_6684:
[----:B------:R-:W-:Y:S05]  /*1290*/  EXIT ;  /* 0x000000000000794d */ /* 0x000fea0003800000 */
.L_x_6711:
        /* <DEDUP_REMOVED lines=14> */
.L_x_12057:


//--------------------- .text._ZN2at6native43_GLOBAL__N__9ae7fba5_10_SoftMax_cu_9f978f6326cunn_SpatialSoftMaxForwardIN3c108BFloat16EffiNS1_22SoftMaxForwardEpilogueEEEvPT1_PKT_T2_SB_SB_ --------------------------
	.section	.text._ZN2at6native43_GLOBAL__N__9ae7fba5_10_SoftMax_cu_9f978f6326cunn_SpatialSoftMaxForwardIN3c108BFloat16EffiNS1_22SoftMaxForwardEpilogueEEEvPT1_PKT_T2_SB_SB_,"ax",@progbits
	.align	128
.text._ZN2at6native43_GLOBAL__N__9ae7fba5_10_SoftMax_cu_9f978f6326cunn_SpatialSoftMaxForwardIN3c108BFloat16EffiNS1_22SoftMaxForwardEpilogueEEEvPT1_PKT_T2_SB_SB_:
        .type           _ZN2at6native43_GLOBAL__N__9ae7fba5_10_SoftMax_cu_9f978f6326cunn_SpatialSoftMaxForwardIN3c108BFloat16EffiNS1_22SoftMaxForwardEpilogueEEEvPT1_PKT_T2_SB_SB_,@function
        .size           _ZN2at6native43_GLOBAL__N__9ae7fba5_10_SoftMax_cu_9f978f6326cunn_SpatialSoftMaxForwardIN3c108BFloat16EffiNS1_22SoftMaxForwardEpilogueEEEvPT1_PKT_T2_SB_SB_,(.L_x_12058 - _ZN2at6native43_GLOBAL__N__9ae7fba5_10_SoftMax_cu_9f978f6326cunn_SpatialSoftMaxForwardIN3c108BFloat16EffiNS1_22SoftMaxForwardEpilogueEEEvPT1_PKT_T2_SB_SB_)
        .other          _ZN2at6native43_GLOBAL__N__9ae7fba5_10_SoftMax_cu_9f978f6326cunn_SpatialSoftMaxForwardIN3c108BFloat16EffiNS1_22SoftMaxForwardEpilogueEEEvPT1_PKT_T2_SB_SB_,@"STO_CUDA_ENTRY STV_DEFAULT"
_ZN2at6native43_GLOBAL__N__9ae7fba5_10_SoftMax_cu_9f978f6326cunn_SpatialSoftMaxForwardIN3c108BFloat16EffiNS1_22SoftMaxForwardEpilogueEEEvPT1_PKT_T2_SB_SB_:
[----:B------:R-:W-:Y:S08]  /*0000*/  LDC R1, c[0x0][0x28] ;  /* 0x00000a00ff017b82 */ /* 0x000ff00000000800 */
[----:B------:R-:W0:Y:S08]  /*0010*/  S2UR UR7, SR_CTAID.X ;  /* 0x00000000000779c3 */ /* 0x000e300000002500 */
[----:B------:R-:W0:Y:S02]  /*0020*/  LDC R0, c[0x0][0x220] ;  /* 0x00008800ff007b82 */ /* 0x000e240000000800 */
[----:B0-----:R-:W-:-:S13]  /*0030*/  ISETP.LE.AND P0, PT, R0, UR7, PT ;  /* 0x0000000700007c0c */ /* 0x001fda000bf03270 */
[----:B------:R-:W-:Y:S05]  /*0040*/  @P0 EXIT ;  /* 0x000000000000094d */ /* 0x000fea0003800000 */
[----:B------:R-:W0:Y:S01]  /*0050*/  S2R R7, SR_TID.Y ;  /* 0x0000000000077919 */ /* 0x000e220000002200 */
[----:B------:R-:W1:Y:S01]  /*0060*/  LDC R6, c[0x0][0x4] ;  /* 0x00000100ff067b82 */ /* 0x000e620000000800 */
[----:B------:R-:W-:Y:S01]  /*0070*/  ULDC UR9, c[0x0][0xc] ;  /* 0x0000030000097ab9 */ /* 0x000fe20000000800 */
[----:B------:R-:W-:Y:S01]  /*0080*/  ULDC UR10, c[0x0][0x10] ;  /* 0x00000400000a7ab9 */ /* 0x000fe20000000800 */
[----:B------:R-:W2:Y:S01]  /*0090*/  S2R R2, SR_TID.X ;  /* 0x0000000000027919 */ /* 0x000ea20000002100 */
[----:B------:R-:W-:Y:S01]  /*00a0*/  UMOV UR4, 0x400 ;  /* 0x0000040000047882 */ /* 0x000fe20000000000 */
[----:B------:R-:W-:Y:S01]  /*00b0*/  ULDC UR6, c[0x0][0x224] ;  /* 0x0000890000067ab9 */ /* 0x000fe20000000800 */
[----:B------:R-:W-:Y:S02]  /*00c0*/  MOV R3, UR7 ;  /* 0x0000000700037c02 */ /* 0x000fe40008000f00 */
[----:B------:R-:W3:Y:S08]  /*00d0*/  S2UR UR5, SR_CgaCtaId ;  /* 0x00000000000579c3 */ /* 0x000ef00000008800 */
[----:B------:R-:W0:Y:S08]  /*00e0*/  LDC R0, c[0x0][RZ] ;  /* 0x00000000ff007b82 */ /* 0x000e300000000800 */
[----:B------:R-:W1:Y:S01]  /*00f0*/  S2UR UR8, SR_CTAID.Y ;  /* 0x00000000000879c3 */ /* 0x000e620000002600 */
[----:B---3--:R-:W-:-:S03]  /*0100*/  ULEA UR4, UR5, UR4, 0x18 ;  /* 0x0000000405047291 */ /* 0x008fc6000f8ec03f */
[----:B------:R-:W-:Y:S02]  /*0110*/  ULDC UR5, c[0x0][0x228] ;  /* 0x00008a0000057ab9 */ /* 0x000fe40000000800 */
[----:B------:R-:W-:Y:S01]  /*0120*/  UIMAD UR5, UR5, UR6, URZ ;  /* 0x00000006050572a4 */ /* 0x000fe2000f8e023f */
[----:B0-----:R-:W-:Y:S02]  /*0130*/  IMAD R5, R7, R0, RZ ;  /* 0x0000000007057224 */ /* 0x001fe400078e02ff */
[----:B------:R-:W-:-:S03]  /*0140*/  ULDC.64 UR6, c[0x0][0x208] ;  /* 0x0000820000067ab9 */ /* 0x000fc60000000a00 */
[----:B------:R-:W-:Y:S01]  /*0150*/  LEA R5, R5, UR4, 0x2 ;  /* 0x0000000405057c11 */ /* 0x000fe2000f8e10ff */
[C---:B-1----:R-:W-:Y:S01]  /*0160*/  IMAD R4, R6.reuse, UR8, R7 ;  /* 0x0000000806047c24 */ /* 0x042fe2000f8e0207 */
[----:B------:R-:W-:Y:S01]  /*0170*/  SHF.R.U32.HI R7, RZ, 0x1, R0 ;  /* 0x00000001ff077819 */ /* 0x000fe20000011600 */
[----:B------:R-:W-:Y:S02]  /*0180*/  IMAD R6, R6, UR10, RZ ;  /* 0x0000000a06067c24 */ /* 0x000fe4000f8e02ff */
[----:B--2---:R-:W-:-:S07]  /*0190*/  IMAD R8, R2, 0x4, R5 ;  /* 0x0000000402087824 */ /* 0x004fce00078e0205 */
.L_x_6737:
[----:B------:R-:W-:Y:S01]  /*01a0*/  ULDC UR4, c[0x0][0x228] ;  /* 0x00008a0000047ab9 */ /* 0x000fe20000000800 */
[----:B------:R-:W-:Y:S01]  /*01b0*/  BSSY B1, `(.L_x_6712) ;  /* 0x00000a9000017945 */ /* 0x000fe20003800000 */
[----:B------:R-:W-:-:S13]  /*01c0*/  ISETP.GE.AND P0, PT, R4, UR4, PT ;  /* 0x0000000404007c0c */ /* 0x000fda000bf06270 */
[----:B012-4-:R-:W-:Y:S05]  /*01d0*/  @P0 BRA `(.L_x_6713) ;  /* 0x0000000800980947 */ /* 0x017fea0003800000 */
[----:B------:R-:W-:Y:S01]  /*01e0*/  ULDC UR4, c[0x0][0x224] ;  /* 0x0000890000047ab9 */ /* 0x000fe20000000800 */
[C---:B------:R-:W-:Y:S01]  /*01f0*/  IMAD R9, R3.reuse, UR5, RZ ;  /* 0x0000000503097c24 */ /* 0x040fe2000f8e02ff */
[----:B------:R-:W-:Y:S01]  /*0200*/  MOV R10, R4 ;  /* 0x00000004000a7202 */ /* 0x000fe20000000f00 */
[----:B------:R-:W-:-:S07]  /*0210*/  IMAD R11, R3, UR4, R2 ;  /* 0x00000004030b7c24 */ /* 0x000fce000f8e0202 */
.L_x_6736:
[----:B------:R-:W-:Y:S01]  /*0220*/  ISETP.GT.U32.AND P0, PT, R0, 0x1, PT ;  /* 0x000000010000780c */ /* 0x000fe20003f04070 */
[----:B------:R-:W-:Y:S01]  /*0230*/  BSSY B0, `(.L_x_6714) ;  /* 0x000009c000007945 */ /* 0x000fe20003800000 */
[----:B------:R-:W-:-:S11]  /*0240*/  IMAD.IADD R20, R9, 0x1, R10 ;  /* 0x0000000109147824 */ /* 0x000fd600078e020a */
[----:B012-4-:R-:W-:Y:S05]  /*0250*/  @P0 BRA `(.L_x_6715) ;  /* 0x0000000000f40947 */ /* 0x017fea0003800000 */
[----:B------:R-:W0:Y:S01]  /*0260*/  LDC R21, c[0x0][0x224] ;  /* 0x00008900ff157b82 */ /* 0x000e220000000800 */
[----:B------:R-:W-:Y:S01]  /*0270*/  BSSY B2, `(.L_x_6716) ;  /* 0x0000013000027945 */ /* 0x000fe20003800000 */
[----:B------:R-:W-:Y:S01]  /*0280*/  HFMA2.MMA R16, -RZ, RZ, 0, 0 ;  /* 0x00000000ff107435 */ /* 0x000fe200000001ff */
[----:B------:R-:W-:Y:S01]  /*0290*/  IMAD.MOV.U32 R22, RZ, RZ, -0x800001 ;  /* 0xff7fffffff167424 */ /* 0x000fe200078e00ff */
[----:B0-----:R-:W-:-:S13]  /*02a0*/  ISETP.GE.AND P2, PT, R2, R21, PT ;  /* 0x000000150200720c */ /* 0x001fda0003f46270 */
[----:B------:R-:W-:Y:S05]  /*02b0*/  @P2 BRA `(.L_x_6717) ;  /* 0x0000000000382947 */ /* 0x000fea0003800000 */
[----:B------:R-:W0:Y:S01]  /*02c0*/  LDC R23, c[0x0][0x228] ;  /* 0x00008a00ff177b82 */ /* 0x000e220000000800 */
[----:B------:R-:W-:Y:S01]  /*02d0*/  MOV R22, 0xff7fffff ;  /* 0xff7fffff00167802 */ /* 0x000fe20000000f00 */
[----:B------:R-:W-:-:S06]  /*02e0*/  IMAD.MOV.U32 R18, RZ, RZ, R2 ;  /* 0x000000ffff127224 */ /* 0x000fcc00078e0002 */
[----:B------:R-:W1:Y:S01]  /*02f0*/  LDC.64 R12, c[0x0][0x218] ;  /* 0x00008600ff0c7b82 */ /* 0x000e620000000a00 */
[----:B0-----:R-:W-:-:S07]  /*0300*/  IMAD R17, R11, R23, R10 ;  /* 0x000000170b117224 */ /* 0x001fce00078e020a */
.L_x_6718:
[----:B-1----:R-:W-:-:S06]  /*0310*/  IMAD.WIDE R14, R17, 0x2, R12 ;  /* 0x00000002110e7825 */ /* 0x002fcc00078e020c */
[----:B------:R-:W2:Y:S01]  /*0320*/  LDG.E.U16 R14, desc[UR6][R14.64] ;  /* 0x000000060e0e7981 */ /* 0x000ea2000c1e1500 */
[C---:B------:R-:W-:Y:S01]  /*0330*/  IADD3 R18, R0.reuse, R18, RZ ;  /* 0x0000001200127210 */ /* 0x040fe20007ffe0ff */
[----:B------:R-:W-:-:S03]  /*0340*/  IMAD R17, R0, R23, R17 ;  /* 0x0000001700117224 */ /* 0x000fc600078e0211 */
[----:B------:R-:W-:Y:S01]  /*0350*/  ISETP.GE.AND P1, PT, R18, R21, PT ;  /* 0x000000151200720c */ /* 0x000fe20003f26270 */
[----:B--2---:R-:W-:-:S05]  /*0360*/  IMAD.U32 R19, R14, 0x10000, RZ ;  /* 0x000100000e137824 */ /* 0x004fca00078e00ff */
[----:B------:R-:W-:-:S04]  /*0370*/  FSETP.GEU.FTZ.AND P0, PT, R22, R19, PT ;  /* 0x000000131600720b */ /* 0x000fc80003f1e000 */
[----:B------:R-:W-:-:S03]  /*0380*/  FSEL R22, R19, R22, !P0 ;  /* 0x0000001613167208 */ /* 0x000fc60004000000 */
[----:B------:R-:W-:Y:S06]  /*0390*/  @!P1 BRA `(.L_x_6718) ;  /* 0xfffffffc00dc9947 */ /* 0x000fec000383ffff */
.L_x_6717:
[----:B------:R-:W-:Y:S05]  /*03a0*/  BSYNC B2 ;  /* 0x0000000000027941 */ /* 0x000fea0003800000 */
.L_x_6716:
[----:B------:R-:W-:Y:S04]  /*03b0*/  BSSY B2, `(.L_x_6719) ;  /* 0x0000011000027945 */ /* 0x000fe80003800000 */
[----:B------:R-:W-:Y:S05]  /*03c0*/  @P2 BRA `(.L_x_6720) ;  /* 0x00000000003c2947 */ /* 0x000fea0003800000 */
[----:B------:R-:W0:Y:S01]  /*03d0*/  LDC.64 R12, c[0x0][0x218] ;  /* 0x00008600ff0c7b82 */ /* 0x000e220000000a00 */
[----:B------:R-:W-:Y:S01]  /*03e0*/  MOV R16, RZ ;  /* 0x000000ff00107202 */ /* 0x000fe20000000f00 */
[----:B------:R-:W-:-:S07]  /*03f0*/  IMAD.MOV.U32 R17, RZ, RZ, R2 ;  /* 0x000000ffff117224 */ /* 0x000fce00078e0002 */
.L_x_6721:
[----:B------:R-:W-:Y:S02]  /*0400*/  ULDC UR4, c[0x0][0x228] ;  /* 0x00008a0000047ab9 */ /* 0x000fe40000000800 */
[----:B------:R-:W-:-:S04]  /*0410*/  IMAD R15, R17, UR4, R20 ;  /* 0x00000004110f7c24 */ /* 0x000fc8000f8e0214 */
[----:B0-----:R-:W-:-:S06]  /*0420*/  IMAD.WIDE R14, R15, 0x2, R12 ;  /* 0x000000020f0e7825 */ /* 0x001fcc00078e020c */
[----:B------:R-:W2:Y:S01]  /*0430*/  LDG.E.U16 R14, desc[UR6][R14.64] ;  /* 0x000000060e0e7981 */ /* 0x000ea2000c1e1500 */
[----:B------:R-:W-:-:S05]  /*0440*/  IMAD.IADD R17, R0, 0x1, R17 ;  /* 0x0000000100117824 */ /* 0x000fca00078e0211 */
[----:B------:R-:W-:Y:S02]  /*0450*/  ISETP.GE.AND P0, PT, R17, R21, PT ;  /* 0x000000151100720c */ /* 0x000fe40003f06270 */
[----:B--2---:R-:W-:-:S05]  /*0460*/  SHF.L.U32 R19, R14, 0x10, RZ ;  /* 0x000000100e137819 */ /* 0x004fca00000006ff */
[----:B------:R-:W-:-:S04]  /*0470*/  FADD.FTZ R19, R19, -R22 ;  /* 0x8000001613137221 */ /* 0x000fc80000010000 */
[----:B------:R-:W-:-:S06]  /*0480*/  FMUL.FTZ R19, R19, 1.4426950216293334961 ;  /* 0x3fb8aa3b13137820 */ /* 0x000fcc0000410000 */
[----:B------:R-:W0:Y:S02]  /*0490*/  MUFU.EX2 R19, R19 ;  /* 0x0000001300137308 */ /* 0x000e240000000800 */
[----:B0-----:R-:W-:Y:S01]  /*04a0*/  FADD.FTZ R16, R19, R16 ;  /* 0x0000001013107221 */ /* 0x001fe20000010000 */
[----:B------:R-:W-:Y:S06]  /*04b0*/  @!P0 BRA `(.L_x_6721) ;  /* 0xfffffffc00d08947 */ /* 0x000fec000383ffff */
.L_x_6720:
[----:B------:R-:W-:Y:S05]  /*04c0*/  BSYNC B2 ;  /* 0x0000000000027941 */ /* 0x000fea0003800000 */
.L_x_6719:
[----:B------:R-:W-:Y:S04]  /*04d0*/  BSSY B2, `(.L_x_6722) ;  /* 0x0000014000027945 */ /* 0x000fe80003800000 */
[----:B------:R-:W-:Y:S05]  /*04e0*/  @P2 BRA `(.L_x_6723) ;  /* 0x0000000000482947 */ /* 0x000fea0003800000 */
[----:B------:R-:W0:Y:S01]  /*04f0*/  LDC.64 R12, c[0x0][0x218] ;  /* 0x00008600ff0c7b82 */ /* 0x000e220000000a00 */
[----:B------:R1:W2:Y:S01]  /*0500*/  MUFU.RCP R23, R16 ;  /* 0x0000001000177308 */ /* 0x0002a20000001000 */
[----:B------:R-:W-:-:S06]  /*0510*/  MOV R25, R2 ;  /* 0x0000000200197202 */ /* 0x000fcc0000000f00 */
[----:B------:R-:W3:Y:S02]  /*0520*/  LDC.64 R14, c[0x0][0x210] ;  /* 0x00008400ff0e7b82 */ /* 0x000ee40000000a00 */
.L_x_6724:
[----:B------:R-:W-:Y:S02]  /*0530*/  ULDC UR4, c[0x0][0x228] ;  /* 0x00008a0000047ab9 */ /* 0x000fe40000000800 */
[----:B----4-:R-:W-:-:S04]  /*0540*/  IMAD R19, R25, UR4, R20 ;  /* 0x0000000419137c24 */ /* 0x010fc8000f8e0214 */
[----:B01----:R-:W-:-:S06]  /*0550*/  IMAD.WIDE R16, R19, 0x2, R12 ;  /* 0x0000000213107825 */ /* 0x003fcc00078e020c */
[----:B------:R-:W4:Y:S01]  /*0560*/  LDG.E.U16 R16, desc[UR6][R16.64] ;  /* 0x0000000610107981 */ /* 0x000f22000c1e1500 */
[----:B---3--:R-:W-:Y:S01]  /*0570*/  IMAD.WIDE R18, R19, 0x4, R14 ;  /* 0x0000000413127825 */ /* 0x008fe200078e020e */
[----:B------:R-:W-:-:S04]  /*0580*/  IADD3 R25, R0, R25, RZ ;  /* 0x0000001900197210 */ /* 0x000fc80007ffe0ff */
[----:B------:R-:W-:Y:S01]  /*0590*/  ISETP.GE.AND P0, PT, R25, R21, PT ;  /* 0x000000151900720c */ /* 0x000fe20003f06270 */
[----:B----4-:R-:W-:-:S04]  /*05a0*/  IMAD.U32 R27, R16, 0x10000, RZ ;  /* 0x00010000101b7824 */ /* 0x010fc800078e00ff */
[----:B------:R-:W-:-:S04]  /*05b0*/  FADD.FTZ R27, R27, -R22 ;  /* 0x800000161b1b7221 */ /* 0x000fc80000010000 */
[----:B------:R-:W-:-:S04]  /*05c0*/  FMUL.FTZ R27, R27, 1.4426950216293334961 ;  /* 0x3fb8aa3b1b1b7820 */ /* 0x000fc80000410000 */
[----:B------:R-:W2:Y:S02]  /*05d0*/  MUFU.EX2 R24, R27 ;  /* 0x0000001b00187308 */ /* 0x000ea40000000800 */
[----:B--2---:R-:W-:-:S05]  /*05e0*/  FMUL.FTZ R29, R24, R23 ;  /* 0x00000017181d7220 */ /* 0x004fca0000410000 */
[----:B------:R4:W-:Y:S01]  /*05f0*/  STG.E desc[UR6][R18.64], R29 ;  /* 0x0000001d12007986 */ /* 0x0009e2000c101906 */
[----:B------:R-:W-:Y:S05]  /*0600*/  @!P0 BRA `(.L_x_6724) ;  /* 0xfffffffc00c88947 */ /* 0x000fea000383ffff */
.L_x_6723:
[----:B------:R-:W-:Y:S05]  /*0610*/  BSYNC B2 ;  /* 0x0000000000027941 */ /* 0x000fea0003800000 */
.L_x_6722:
[----:B------:R-:W-:Y:S05]  /*0620*/  BRA `(.L_x_6725) ;  /* 0x0000000400707947 */ /* 0x000fea0003800000 */
.L_x_6715:
[----:B------:R-:W0:Y:S01]  /*0630*/  LDC R18, c[0x0][0x224] ;  /* 0x00008900ff127b82 */ /* 0x000e220000000800 */
[----:B------:R-:W-:Y:S01]  /*0640*/  IMAD.MOV.U32 R17, RZ, RZ, -0x800001 ;  /* 0xff7fffffff117424 */ /* 0x000fe200078e00ff */
[----:B0-----:R-:W-:-:S13]  /*0650*/  ISETP.GE.AND P0, PT, R2, R18, PT ;  /* 0x000000120200720c */ /* 0x001fda0003f06270 */
[----:B------:R-:W-:Y:S05]  /*0660*/  @P0 BRA `(.L_x_6726) ;  /* 0x0000000000340947 */ /* 0x000fea0003800000 */
[----:B------:R-:W0:Y:S01]  /*0670*/  LDC.64 R12, c[0x0][0x218] ;  /* 0x00008600ff0c7b82 */ /* 0x000e220000000a00 */
[----:B------:R-:W-:Y:S01]  /*0680*/  MOV R17, 0xff7fffff ;  /* 0xff7fffff00117802 */ /* 0x000fe20000000f00 */
[----:B------:R-:W-:-:S07]  /*0690*/  IMAD.MOV.U32 R19, RZ, RZ, R2 ;  /* 0x000000ffff137224 */ /* 0x000fce00078e0002 */
.L_x_6727:
[----:B------:R-:W-:Y:S02]  /*06a0*/  ULDC UR4, c[0x0][0x228] ;  /* 0x00008a0000047ab9 */ /* 0x000fe40000000800 */
[----:B------:R-:W-:-:S04]  /*06b0*/  IMAD R15, R19, UR4, R20 ;  /* 0x00000004130f7c24 */ /* 0x000fc8000f8e0214 */
[----:B0-----:R-:W-:-:S06]  /*06c0*/  IMAD.WIDE R14, R15, 0x2, R12 ;  /* 0x000000020f0e7825 */ /* 0x001fcc00078e020c */
[----:B------:R-:W2:Y:S01]  /*06d0*/  LDG.E.U16 R14, desc[UR6][R14.64] ;  /* 0x000000060e0e7981 */ /* 0x000ea2000c1e1500 */
[----:B------:R-:W-:-:S04]  /*06e0*/  IADD3 R19, R0, R19, RZ ;  /* 0x0000001300137210 */ /* 0x000fc80007ffe0ff */
[----:B------:R-:W-:Y:S01]  /*06f0*/  ISETP.GE.AND P2, PT, R19, R18, PT ;  /* 0x000000121300720c */ /* 0x000fe20003f46270 */
[----:B--2---:R-:W-:-:S05]  /*0700*/  IMAD.U32 R16, R14, 0x10000, RZ ;  /* 0x000100000e107824 */ /* 0x004fca00078e00ff */
[----:B------:R-:W-:-:S04]  /*0710*/  FSETP.GEU.FTZ.AND P1, PT, R17, R16, PT ;  /* 0x000000101100720b */ /* 0x000fc80003f3e000 */
[----:B------:R-:W-:-:S03]  /*0720*/  FSEL R17, R16, R17, !P1 ;  /* 0x0000001110117208 */ /* 0x000fc60004800000 */
[----:B------:R-:W-:Y:S06]  /*0730*/  @!P2 BRA `(.L_x_6727) ;  /* 0xfffffffc00d8a947 */ /* 0x000fec000383ffff */
.L_x_6726:
[----:B------:R-:W-:Y:S05]  /*0740*/  WARPSYNC.ALL ;  /* 0x0000000000007948 */ /* 0x000fea0003800000 */
[----:B------:R-:W-:Y:S01]  /*0750*/  BAR.SYNC.DEFER_BLOCKING 0x0 ;  /* 0x0000000000007b1d */ /* 0x000fe20000010000 */
[----:B------:R-:W-:-:S05]  /*0760*/  ISETP.NE.AND P1, PT, R7, RZ, PT ;  /* 0x000000ff0700720c */ /* 0x000fca0003f25270 */
[----:B------:R-:W-:Y:S01]  /*0770*/  ULDC UR4, c[0x0][0x228] ;  /* 0x00008a0000047ab9 */ /* 0x000fe20000000800 */
[----:B------:R-:W-:Y:S01]  /*0780*/  ULDC UR8, c[0x0][0x224] ;  /* 0x0000890000087ab9 */ /* 0x000fe20000000800 */
[----:B------:R0:W-:Y:S06]  /*0790*/  STS [R8], R17 ;  /* 0x0000001108007388 */ /* 0x0001ec0000000800 */
[----:B------:R-:W-:Y:S05]  /*07a0*/  @!P1 BRA `(.L_x_6728) ;  /* 0x0000000000309947 */ /* 0x000fea0003800000 */
[----:B------:R-:W-:-:S07]  /*07b0*/  MOV R13, R7 ;  /* 0x00000007000d7202 */ /* 0x000fce0000000f00 */
.L_x_6729:
[----:B------:R-:W-:Y:S01]  /*07c0*/  BAR.SYNC.DEFER_BLOCKING 0x0 ;  /* 0x0000000000007b1d */ /* 0x000fe20000010000 */
[----:B------:R-:W-:-:S13]  /*07d0*/  ISETP.GE.U32.AND P2, PT, R2, R13, PT ;  /* 0x0000000d0200720c */ /* 0x000fda0003f46070 */
[----:B------:R-:W-:Y:S02]  /*07e0*/  @!P2 LEA R14, R13, R8, 0x2 ;  /* 0x000000080d0ea211 */ /* 0x000fe400078e10ff */
        /* <DEDUP_REMOVED lines=8> */
.L_x_6728:
[----:B------:R-:W-:Y:S01]  /*0870*/  BAR.SYNC.DEFER_BLOCKING 0x0 ;  /* 0x0000000000007b1d */ /* 0x000fe20000010000 */
[----:B0-----:R-:W-:-:S05]  /*0880*/  IMAD.MOV.U32 R17, RZ, RZ, RZ ;  /* 0x000000ffff117224 */ /* 0x001fca00078e00ff */
[----:B------:R-:W-:Y:S01]  /*0890*/  BSSY B2, `(.L_x_6730) ;  /* 0x0000011000027945 */ /* 0x000fe20003800000 */
[----:B------:R0:W1:Y:S03]  /*08a0*/  LDS R21, [R5] ;  /* 0x0000000005157984 */ /* 0x0000660000000800 */
[----:B------:R-:W-:Y:S05]  /*08b0*/  @P0 BRA `(.L_x_6731) ;  /* 0x0000000000380947 */ /* 0x000fea0003800000 */
[----:B------:R-:W2:Y:S01]  /*08c0*/  LDC.64 R12, c[0x0][0x218] ;  /* 0x00008600ff0c7b82 */ /* 0x000ea20000000a00 */
[----:B------:R-:W-:Y:S01]  /*08d0*/  HFMA2.MMA R17, -RZ, RZ, 0, 0 ;  /* 0x00000000ff117435 */ /* 0x000fe200000001ff */
[----:B------:R-:W-:-:S10]  /*08e0*/  MOV R19, R2 ;  /* 0x0000000200137202 */ /* 0x000fd40000000f00 */
.L_x_6732:
[----:B------:R-:W-:-:S04]  /*08f0*/  IMAD R15, R19, UR4, R20 ;  /* 0x00000004130f7c24 */ /* 0x000fc8000f8e0214 */
[----:B--2---:R-:W-:-:S06]  /*0900*/  IMAD.WIDE R14, R15, 0x2, R12 ;  /* 0x000000020f0e7825 */ /* 0x004fcc00078e020c */
[----:B------:R-:W2:Y:S01]  /*0910*/  LDG.E.U16 R14, desc[UR6][R14.64] ;  /* 0x000000060e0e7981 */ /* 0x000ea2000c1e1500 */
[----:B------:R-:W-:-:S04]  /*0920*/  IADD3 R19, R0, R19, RZ ;  /* 0x0000001300137210 */ /* 0x000fc80007ffe0ff */
[----:B------:R-:W-:Y:S01]  /*0930*/  ISETP.GE.AND P2, PT, R19, UR8, PT ;  /* 0x0000000813007c0c */ /* 0x000fe2000bf46270 */
[----:B--2---:R-:W-:-:S04]  /*0940*/  IMAD.U32 R16, R14, 0x10000, RZ ;  /* 0x000100000e107824 */ /* 0x004fc800078e00ff */
[----:B-1----:R-:W-:-:S04]  /*0950*/  FADD.FTZ R16, -R21, R16 ;  /* 0x0000001015107221 */ /* 0x002fc80000010100 */
[----:B------:R-:W-:-:S06]  /*0960*/  FMUL.FTZ R16, R16, 1.4426950216293334961 ;  /* 0x3fb8aa3b10107820 */ /* 0x000fcc0000410000 */
[----:B------:R-:W1:Y:S02]  /*0970*/  MUFU.EX2 R16, R16 ;  /* 0x0000001000107308 */ /* 0x000e640000000800 */
[----:B-1----:R-:W-:Y:S01]  /*0980*/  FADD.FTZ R17, R16, R17 ;  /* 0x0000001110117221 */ /* 0x002fe20000010000 */
[----:B------:R-:W-:Y:S06]  /*0990*/  @!P2 BRA `(.L_x_6732) ;  /* 0xfffffffc00d4a947 */ /* 0x000fec000383ffff */
.L_x_6731:
[----:B------:R-:W-:Y:S05]  /*09a0*/  BSYNC B2 ;  /* 0x0000000000027941 */ /* 0x000fea0003800000 */
.L_x_6730:
[----:B------:R-:W-:Y:S06]  /*09b0*/  BAR.SYNC.DEFER_BLOCKING 0x0 ;  /* 0x0000000000007b1d */ /* 0x000fec0000010000 */
[----:B------:R2:W-:Y:S01]  /*09c0*/  STS [R8], R17 ;  /* 0x0000001108007388 */ /* 0x0005e20000000800 */
[----:B------:R-:W-:Y:S05]  /*09d0*/  @!P1 BRA `(.L_x_6733) ;  /* 0x00000000002c9947 */ /* 0x000fea0003800000 */
[----:B------:R-:W-:-:S07]  /*09e0*/  MOV R13, R7 ;  /* 0x00000007000d7202 */ /* 0x000fce0000000f00 */
.L_x_6734:
[----:B------:R-:W-:Y:S01]  /*09f0*/  BAR.SYNC.DEFER_BLOCKING 0x0 ;  /* 0x0000000000007b1d */ /* 0x000fe20000010000 */
[----:B------:R-:W-:-:S13]  /*0a00*/  ISETP.GE.U32.AND P1, PT, R2, R13, PT ;  /* 0x0000000d0200720c */ /* 0x000fda0003f26070 */
[----:B------:R-:W-:Y:S01]  /*0a10*/  @!P1 IMAD R14, R13, 0x4, R8 ;  /* 0x000000040d0e9824 */ /* 0x000fe200078e0208 */
[----:B------:R-:W-:Y:S01]  /*0a20*/  SHF.R.U32.HI R13, RZ, 0x1, R13 ;  /* 0x00000001ff0d7819 */ /* 0x000fe2000001160d */
[----:B------:R-:W-:Y:S04]  /*0a30*/  @!P1 LDS R12, [R8] ;  /* 0x00000000080c9984 */ /* 0x000fe80000000800 */
[----:B------:R-:W3:Y:S02]  /*0a40*/  @!P1 LDS R15, [R14] ;  /* 0x000000000e0f9984 */ /* 0x000ee40000000800 */
[----:B---3--:R-:W-:-:S05]  /*0a50*/  @!P1 FADD.FTZ R15, R12, R15 ;  /* 0x0000000f0c0f9221 */ /* 0x008fca0000010000 */
[----:B------:R3:W-:Y:S01]  /*0a60*/  @!P1 STS [R8], R15 ;  /* 0x0000000f08009388 */ /* 0x0007e20000000800 */
[----:B------:R-:W-:-:S13]  /*0a70*/  ISETP.NE.AND P1, PT, R13, RZ, PT ;  /* 0x000000ff0d00720c */ /* 0x000fda0003f25270 */
[----:B---3--:R-:W-:Y:S05]  /*0a80*/  @P1 BRA `(.L_x_6734) ;  /* 0xfffffffc00d81947 */ /* 0x008fea000383ffff */
.L_x_6733:
[----:B------:R-:W-:Y:S06]  /*0a90*/  BAR.SYNC.DEFER_BLOCKING 0x0 ;  /* 0x0000000000007b1d */ /* 0x000fec0000010000 */
[----:B------:R-:W-:Y:S01]  /*0aa0*/  ULDC UR8, c[0x0][0x228] ;  /* 0x00008a0000087ab9 */ /* 0x000fe20000000800 */
[----:B------:R-:W-:Y:S01]  /*0ab0*/  ULDC UR10, c[0x0][0x224] ;  /* 0x00008900000a7ab9 */ /* 0x000fe20000000800 */
[----:B------:R-:W-:Y:S05]  /*0ac0*/  @P0 BRA `(.L_x_6725) ;  /* 0x0000000000480947 */ /* 0x000fea0003800000 */
[----:B------:R-:W3:Y:S01]  /*0ad0*/  LDS R22, [R5] ;  /* 0x0000000005167984 */ /* 0x000ee20000000800 */
[----:B------:R-:W4:Y:S01]  /*0ae0*/  LDC.64 R12, c[0x0][0x218] ;  /* 0x00008600ff0c7b82 */ /* 0x000f220000000a00 */
[----:B------:R-:W-:-:S07]  /*0af0*/  MOV R23, R2 ;  /* 0x0000000200177202 */ /* 0x000fce0000000f00 */
[----:B------:R-:W0:Y:S01]  /*0b00*/  LDC.64 R14, c[0x0][0x210] ;  /* 0x00008400ff0e7b82 */ /* 0x000e220000000a00 */
[----:B---3--:R-:W3:Y:S02]  /*0b10*/  MUFU.RCP R22, R22 ;  /* 0x0000001600167308 */ /* 0x008ee40000001000 */
.L_x_6735:
[----:B0-2---:R-:W-:-:S04]  /*0b20*/  IMAD R17, R23, UR8, R20 ;  /* 0x0000000817117c24 */ /* 0x005fc8000f8e0214 */
[----:B----4-:R-:W-:-:S06]  /*0b30*/  IMAD.WIDE R18, R17, 0x2, R12 ;  /* 0x0000000211127825 */ /* 0x010fcc00078e020c */
[----:B------:R-:W2:Y:S01]  /*0b40*/  LDG.E.U16 R18, desc[UR6][R18.64] ;  /* 0x0000000612127981 */ /* 0x000ea2000c1e1500 */
[----:B------:R-:W-:-:S05]  /*0b50*/  IMAD.IADD R23, R0, 0x1, R23 ;  /* 0x0000000100177824 */ /* 0x000fca00078e0217 */
[----:B------:R-:W-:Y:S02]  /*0b60*/  ISETP.GE.AND P0, PT, R23, UR10, PT ;  /* 0x0000000a17007c0c */ /* 0x000fe4000bf06270 */
[----:B--2---:R-:W-:-:S05]  /*0b70*/  SHF.L.U32 R16, R18, 0x10, RZ ;  /* 0x0000001012107819 */ /* 0x004fca00000006ff */
[----:B-1----:R-:W-:-:S04]  /*0b80*/  FADD.FTZ R16, -R21, R16 ;  /* 0x0000001015107221 */ /* 0x002fc80000010100 */
[----:B------:R-:W-:Y:S01]  /*0b90*/  FMUL.FTZ R24, R16, 1.4426950216293334961 ;  /* 0x3fb8aa3b10187820 */ /* 0x000fe20000410000 */
[----:B0-----:R-:W-:-:S03]  /*0ba0*/  IMAD.WIDE R16, R17, 0x4, R14 ;  /* 0x0000000411107825 */ /* 0x001fc600078e020e */
[----:B------:R-:W3:Y:S02]  /*0bb0*/  MUFU.EX2 R25, R24 ;  /* 0x0000001800197308 */ /* 0x000ee40000000800 */
[----:B---3--:R-:W-:-:S05]  /*0bc0*/  FMUL.FTZ R25, R25, R22 ;  /* 0x0000001619197220 */ /* 0x008fca0000410000 */
[----:B------:R0:W-:Y:S01]  /*0bd0*/  STG.E desc[UR6][R16.64], R25 ;  /* 0x0000001910007986 */ /* 0x0001e2000c101906 */
[----:B------:R-:W-:Y:S05]  /*0be0*/  @!P0 BRA `(.L_x_6735) ;  /* 0xfffffffc00cc8947 */ /* 0x000fea000383ffff */
.L_x_6725:
[----:B------:R-:W-:Y:S05]  /*0bf0*/  BSYNC B0 ;  /* 0x0000000000007941 */ /* 0x000fea0003800000 */
.L_x_6714:
[----:B------:R-:W-:Y:S01]  /*0c00*/  IADD3 R10, R6, R10, RZ ;  /* 0x0000000a060a7210 */ /* 0x000fe20007ffe0ff */
[----:B------:R-:W-:-:S03]  /*0c10*/  ULDC UR4, c[0x0][0x228] ;  /* 0x00008a0000047ab9 */ /* 0x000fc60000000800 */
[----:B------:R-:W-:-:S13]  /*0c20*/  ISETP.GE.AND P0, PT, R10, UR4, PT ;  /* 0x000000040a007c0c */ /* 0x000fda000bf06270 */
[----:B------:R-:W-:Y:S05]  /*0c30*/  @!P0 BRA `(.L_x_6736) ;  /* 0xfffffff400788947 */ /* 0x000fea000383ffff */
.L_x_6713:
[----:B------:R-:W-:Y:S05]  /*0c40*/  BSYNC B1 ;  /* 0x0000000000017941 */ /* 0x000fea0003800000 */
.L_x_6712:
[----:B------:R-:W-:Y:S01]  /*0c50*/  IADD3 R3, R3, UR9, RZ ;  /* 0x0000000903037c10 */ /* 0x000fe2000fffe0ff */
[----:B------:R-:W-:-:S03]  /*0c60*/  ULDC UR4, c[0x0][0x220] ;  /* 0x0000880000047ab9 */ /* 0x000fc60000000800 */
[----:B------:R-:W-:-:S13]  /*0c70*/  ISETP.GE.AND P0, PT, R3, UR4, PT ;  /* 0x0000000403007c0c */ /* 0x000fda000bf06270 */
[----:B------:R-:W-:Y:S05]  /*0c80*/  @!P0 BRA `(.L_x_6737) ;  /* 0xfffffff400448947 */ /* 0x000fea000383ffff */
[----:B------:R-:W-:Y:S05]  /*0c90*/  EXIT ;  /* 0x000000000000794d */ /* 0x000fea0003800000 */
.L_x_6738:
        /* <DEDUP_REMOVED lines=14> */
.L_x_12058:


//--------------------- .text._ZN2at6native43_GLOBAL__N__9ae7fba5_10_SoftMax_cu_9f978f6326cunn_SpatialSoftMaxForwardIN3c108BFloat16EfS4_iNS1_22SoftMaxForwardEpilogueEEEvPT1_PKT_T2_SB_SB_ --------------------------
	.section	.text._ZN2at6native43_GLOBAL__N__9ae7fba5_10_SoftMax_cu_9f978f6326cunn_SpatialSoftMaxForwardIN3c108BFloat16EfS4_iNS1_22SoftMaxForwardEpilogueEEEvPT1_PKT_T2_SB_SB_,"ax",@progbits
	.align	128
.text._ZN2at6native43_GLOBAL__N__9ae7fba5_10_SoftMax_cu_9f978f6326cunn_SpatialSoftMaxForwardIN3c108BFloat16EfS4_iNS1_22SoftMaxForwardEpilogueEEEvPT1_PKT_T2_SB_SB_:
        .type           _ZN2at6native43_GLOBAL__N__9ae7fba5_10_SoftMax_cu_9f978f6326cunn_SpatialSoftMaxForwardIN3c108BFloat16EfS4_iNS1_22SoftMaxForwardEpilogueEEEvPT1_PKT_T2_SB_SB_,@function
        .size           _ZN2at6native43_GLOBAL__N__9ae7fba5_10_SoftMax_cu_9f978f6326cunn_SpatialSoftMaxForwardIN3c108BFloat16EfS4_iNS1_22SoftMaxForwardEpilogueEEEvPT1_PKT_T2_SB_SB_,(.L_x_12059 - _ZN2at6native43_GLOBAL__N__9ae7fba5_10_SoftMax_cu_9f978f6326cunn_SpatialSoftMaxForwardIN3c108BFloat16EfS4_iNS1_22SoftMaxForwardEpilogueEEEvPT1_PKT_T2_SB_SB_)
        .other          _ZN2at6native43_GLOBAL__N__9ae7fba5_10_SoftMax_cu_9f978f6326cunn_SpatialSoftMaxForwardIN3c108BFloat16EfS4_iNS1_22SoftMaxForwardEpilogueEEEvPT1_PKT_T2_SB_SB_,@"STO_CUDA_ENTRY STV_DEFAULT"
_ZN2at6native43_GLOBAL__N__9ae7fba5_10_SoftMax_cu_9f978f6326cunn_SpatialSoftMaxForwardIN3c108BFloat16EfS4_iNS1_22SoftMaxForwardEpilogueEEEvPT1_PKT_T2_SB_SB_:
        /* <DEDUP_REMOVED lines=26> */
.L_x_6764:
        /* <DEDUP_REMOVED lines=8> */
.L_x_6763:
        /* <DEDUP_REMOVED lines=15> */
.L_x_6745:
        /* <DEDUP_REMOVED lines=9> */
.L_x_6744:
[----:B------:R-:W-:Y:S05]  /*03a0*/  BSYNC B2 ;  /* 0x0000000000027941 */ /* 0x000fea0003800000 */
.L_x_6743:
[----:B------:R-:W-:Y:S04]  /*03b0*/  BSSY B2, `(.L_x_6746) ;  /* 0x0000011000027945 */ /* 0x000fe80003800000 */
[----:B------:R-:W-:Y:S05]  /*03c0*/  @P2 BRA `(.L_x_6747) ;  /* 0x00000000003c2947 */ /* 0x000fea0003800000 */
[----:B------:R-:W0:Y:S01]  /*03d0*/  LDC.64 R12, c[0x0][0x218] ;  /* 0x00008600ff0c7b82 */ /* 0x000e220000000a00 */
[----:B------:R-:W-:Y:S01]  /*03e0*/  MOV R16, RZ ;  /* 0x000000ff00107202 */ /* 0x000fe20000000f00 */
[----:B------:R-:W-:-:S07]  /*03f0*/  IMAD.MOV.U32 R17, RZ, RZ, R2 ;  /* 0x000000ffff117224 */ /* 0x000fce00078e0002 */
.L_x_6748:
        /* <DEDUP_REMOVED lines=12> */
.L_x_6747:
[----:B------:R-:W-:Y:S05]  /*04c0*/  BSYNC B2 ;  /* 0x0000000000027941 */ /* 0x000fea0003800000 */
.L_x_6746:
[----:B------:R-:W-:Y:S04]  /*04d0*/  BSSY B2, `(.L_x_6749) ;  /* 0x0000015000027945 */ /* 0x000fe80003800000 */
[----:B------:R-:W-:Y:S05]  /*04e0*/  @P2 BRA `(.L_x_6750) ;  /* 0x00000000004c2947 */ /* 0x000fea0003800000 */
[----:B------:R-:W0:Y:S01]  /*04f0*/  LDC.64 R12, c[0x0][0x218] ;  /* 0x00008600ff0c7b82 */ /* 0x000e220000000a00 */
[----:B------:R1:W2:Y:S01]  /*0500*/  MUFU.RCP R23, R16 ;  /* 0x0000001000177308 */ /* 0x0002a20000001000 */
[----:B------:R-:W-:-:S06]  /*0510*/  MOV R25, R2 ;  /* 0x0000000200197202 */ /* 0x000fcc0000000f00 */
[----:B------:R-:W3:Y:S02]  /*0520*/  LDC.64 R14, c[0x0][0x210] ;  /* 0x00008400ff0e7b82 */ /* 0x000ee40000000a00 */
.L_x_6751:
[----:B------:R-:W-:Y:S02]  /*0530*/  ULDC UR4, c[0x0][0x228] ;  /* 0x00008a0000047ab9 */ /* 0x000fe40000000800 */
[----:B----4-:R-:W-:-:S04]  /*0540*/  IMAD R19, R25, UR4, R20 ;  /* 0x0000000419137c24 */ /* 0x010fc8000f8e0214 */
[----:B01----:R-:W-:-:S06]  /*0550*/  IMAD.WIDE R16, R19, 0x2, R12 ;  /* 0x0000000213107825 */ /* 0x003fcc00078e020c */
[----:B------:R-:W4:Y:S01]  /*0560*/  LDG.E.U16 R16, desc[UR6][R16.64] ;  /* 0x0000000610107981 */ /* 0x000f22000c1e1500 */
[----:B------:R-:W-:-:S04]  /*0570*/  IADD3 R25, R0, R25, RZ ;  /* 0x0000001900197210 */ /* 0x000fc80007ffe0ff */
[----:B------:R-:W-:Y:S01]  /*0580*/  ISETP.GE.AND P0, PT, R25, R21, PT ;  /* 0x000000151900720c */ /* 0x000fe20003f06270 */
[----:B----4-:R-:W-:-:S04]  /*0590*/  IMAD.U32 R27, R16, 0x10000, RZ ;  /* 0x00010000101b7824 */ /* 0x010fc800078e00ff */
[----:B------:R-:W-:-:S04]  /*05a0*/  FADD.FTZ R27, R27, -R22 ;  /* 0x800000161b1b7221 */ /* 0x000fc80000010000 */
[----:B------:R-:W-:-:S04]  /*05b0*/  FMUL.FTZ R27, R27, 1.4426950216293334961 ;  /* 0x3fb8aa3b1b1b7820 */ /* 0x000fc80000410000 */
[----:B------:R-:W2:Y:S02]  /*05c0*/  MUFU.EX2 R18, R27 ;  /* 0x0000001b00127308 */ /* 0x000ea40000000800 */
[----:B--2---:R-:W-:-:S05]  /*05d0*/  FMUL.FTZ R18, R18, R23 ;  /* 0x0000001712127220 */ /* 0x004fca0000410000 */
[----:B------:R-:W-:Y:S01]  /*05e0*/  F2FP.BF16.F32.PACK_AB R17, RZ, R18 ;  /* 0x00000012ff11723e */ /* 0x000fe200000010ff */
[----:B---3--:R-:W-:-:S05]  /*05f0*/  IMAD.WIDE R18, R19, 0x2, R14 ;  /* 0x0000000213127825 */ /* 0x008fca00078e020e */
[----:B------:R4:W-:Y:S01]  /*0600*/  STG.E.U16 desc[UR6][R18.64], R17 ;  /* 0x0000001112007986 */ /* 0x0009e2000c101506 */
[----:B------:R-:W-:Y:S05]  /*0610*/  @!P0 BRA `(.L_x_6751) ;  /* 0xfffffffc00c48947 */ /* 0x000fea000383ffff */
.L_x_6750:
[----:B------:R-:W-:Y:S05]  /*0620*/  BSYNC B2 ;  /* 0x0000000000027941 */ /* 0x000fea0003800000 */
.L_x_6749:
[----:B------:R-:W-:Y:S05]  /*0630*/  BRA `(.L_x_6752) ;  /* 0x0000000400747947 */ /* 0x000fea0003800000 */
.L_x_6742:
[----:B------:R-:W0:Y:S01]  /*0640*/  LDC R18, c[0x0][0x224] ;  /* 0x00008900ff127b82 */ /* 0x000e220000000800 */
[----:B------:R-:W-:Y:S01]  /*0650*/  IMAD.MOV.U32 R17, RZ, RZ, -0x800001 ;  /* 0xff7fffffff117424 */ /* 0x000fe200078e00ff */
[----:B0-----:R-:W-:-:S13]  /*0660*/  ISETP.GE.AND P0, PT, R2, R18, PT ;  /* 0x000000120200720c */ /* 0x001fda0003f06270 */
[----:B------:R-:W-:Y:S05]  /*0670*/  @P0 BRA `(.L_x_6753) ;  /* 0x0000000000340947 */ /* 0x000fea0003800000 */
[----:B------:R-:W0:Y:S01]  /*0680*/  LDC.64 R12, c[0x0][0x218] ;  /* 0x00008600ff0c7b82 */ /* 0x000e220000000a00 */
[----:B------:R-:W-:Y:S01]  /*0690*/  MOV R17, 0xff7fffff ;  /* 0xff7fffff00117802 */ /* 0x000fe20000000f00 */
[----:B------:R-:W-:-:S07]  /*06a0*/  IMAD.MOV.U32 R19, RZ, RZ, R2 ;  /* 0x000000ffff137224 */ /* 0x000fce00078e0002 */
.L_x_6754:
        /* <DEDUP_REMOVED lines=10> */
.L_x_6753:
        /* <DEDUP_REMOVED lines=8> */
.L_x_6756:
        /* <DEDUP_REMOVED lines=11> */
.L_x_6755:
[----:B------:R-:W-:Y:S01]  /*0880*/  BAR.SYNC.DEFER_BLOCKING 0x0 ;  /* 0x0000000000007b1d */ /* 0x000fe20000010000 */
[----:B0-----:R-:W-:-:S05]  /*0890*/  HFMA2.MMA R17, -RZ, RZ, 0, 0 ;  /* 0x00000000ff117435 */ /* 0x001fca00000001ff */
[----:B------:R-:W-:Y:S01]  /*08a0*/  BSSY B2, `(.L_x_6757) ;  /* 0x0000011000027945 */ /* 0x000fe20003800000 */
[----:B------:R0:W1:Y:S03]  /*08b0*/  LDS R21, [R5] ;  /* 0x0000000005157984 */ /* 0x0000660000000800 */
[----:B------:R-:W-:Y:S05]  /*08c0*/  @P0 BRA `(.L_x_6758) ;  /* 0x0000000000380947 */ /* 0x000fea0003800000 */
[----:B------:R-:W2:Y:S01]  /*08d0*/  LDC.64 R12, c[0x0][0x218] ;  /* 0x00008600ff0c7b82 */ /* 0x000ea20000000a00 */
[----:B------:R-:W-:Y:S01]  /*08e0*/  IMAD.MOV.U32 R17, RZ, RZ, RZ ;  /* 0x000000ffff117224 */ /* 0x000fe200078e00ff */
[----:B------:R-:W-:-:S07]  /*08f0*/  MOV R19, R2 ;  /* 0x0000000200137202 */ /* 0x000fce0000000f00 */
.L_x_6759:
        /* <DEDUP_REMOVED lines=11> */
.L_x_6758:
[----:B------:R-:W-:Y:S05]  /*09b0*/  BSYNC B2 ;  /* 0x0000000000027941 */ /* 0x000fea0003800000 */
.L_x_6757:
[----:B------:R-:W-:Y:S06]  /*09c0*/  BAR.SYNC.DEFER_BLOCKING 0x0 ;  /* 0x0000000000007b1d */ /* 0x000fec0000010000 */
[----:B------:R2:W-:Y:S01]  /*09d0*/  STS [R8], R17 ;  /* 0x0000001108007388 */ /* 0x0005e20000000800 */
[----:B------:R-:W-:Y:S05]  /*09e0*/  @!P1 BRA `(.L_x_6760) ;  /* 0x00000000002c9947 */ /* 0x000fea0003800000 */
[----:B------:R-:W-:-:S07]  /*09f0*/  MOV R13, R7 ;  /* 0x00000007000d7202 */ /* 0x000fce0000000f00 */
.L_x_6761:
        /* <DEDUP_REMOVED lines=10> */
.L_x_6760:
        /* <DEDUP_REMOVED lines=9> */
.L_x_6762:
        /* <DEDUP_REMOVED lines=11> */
[----:B------:R-:W-:-:S05]  /*0be0*/  F2FP.BF16.F32.PACK_AB R25, RZ, R25 ;  /* 0x00000019ff19723e */ /* 0x000fca00000010ff */
[----:B------:R0:W-:Y:S01]  /*0bf0*/  STG.E.U16 desc[UR6][R16.64], R25 ;  /* 0x0000001910007986 */ /* 0x0001e2000c101506 */
[----:B------:R-:W-:Y:S05]  /*0c00*/  @!P0 BRA `(.L_x_6762) ;  /* 0xfffffffc00c88947 */ /* 0x000fea000383ffff */
.L_x_6752:
[----:B------:R-:W-:Y:S05]  /*0c10*/  BSYNC B0 ;  /* 0x0000000000007941 */ /* 0x000fea0003800000 */
.L_x_6741:
[----:B------:R-:W-:Y:S01]  /*0c20*/  IADD3 R10, R6, R10, RZ ;  /* 0x0000000a060a7210 */ /* 0x000fe20007ffe0ff */
[----:B------:R-:W-:-:S03]  /*0c30*/  ULDC UR4, c[0x0][0x228] ;  /* 0x00008a0000047ab9 */ /* 0x000fc60000000800 */
[----:B------:R-:W-:-:S13]  /*0c40*/  ISETP.GE.AND P0, PT, R10, UR4, PT ;  /* 0x000000040a007c0c */ /* 0x000fda000bf06270 */
[----:B------:R-:W-:Y:S05]  /*0c50*/  @!P0 BRA `(.L_x_6763) ;  /* 0xfffffff400708947 */ /* 0x000fea000383ffff */
.L_x_6740:
[----:B------:R-:W-:Y:S05]  /*0c60*/  BSYNC B1 ;  /* 0x0000000000017941 */ /* 0x000fea0003800000 */
.L_x_6739:
[----:B------:R-:W-:Y:S01]  /*0c70*/  IADD3 R3, R3, UR9, RZ ;  /* 0x0000000903037c10 */ /* 0x000fe2000fffe0ff */
[----:B------:R-:W-:-:S03]  /*0c80*/  ULDC UR4, c[0x0][0x220] ;  /* 0x0000880000047ab9 */ /* 0x000fc60000000800 */
[----:B------:R-:W-:-:S13]  /*0c90*/  ISETP.GE.AND P0, PT, R3, UR4, PT ;  /* 0x0000000403007c0c */ /* 0x000fda000bf06270 */
[----:B------:R-:W-:Y:S05]  /*0ca0*/  @!P0 BRA `(.L_x_6764) ;  /* 0xfffffff4003c8947 */ /* 0x000fea000383ffff */
[----:B------:R-:W-:Y:S05]  /*0cb0*/  EXIT ;  /* 0x000000000000794d */ /* 0x000fea0003800000 */
.L_x_6765:
        /* <DEDUP_REMOVED lines=12> */
.L_x_12059:


//--------------------- .text._ZN2at6native43_GLOBAL__N__9ae7fba5_10_SoftMax_cu_9f978f6326cunn_SpatialSoftMaxForwardIN3c104HalfEfflNS1_22SoftMaxForwardEpilogueEEEvPT1_PKT_T2_SB_SB_ --------------------------
	.section	.text._ZN2at6native43_GLOBAL__N__9ae7fba5_10_SoftMax_cu_9f978f6326cunn_SpatialSoftMaxForwardIN3c104HalfEfflNS1_22SoftMaxForwardEpilogueEEEvPT1_PKT_T2_SB_SB_,"ax",@progbits
	.align	128
.text._ZN2at6native43_GLOBAL__N__9ae7fba5_10_SoftMax_cu_9f978f6326cunn_SpatialSoftMaxForwardIN3c104HalfEfflNS1_22SoftMaxForwardEpilogueEEEvPT1_PKT_T2_SB_SB_:
        .type           _ZN2at6native43_GLOBAL__N__9ae7fba5_10_SoftMax_cu_9f978f6326cunn_SpatialSoftMaxForwardIN3c104HalfEfflNS1_22SoftMaxForwardEpilogueEEEvPT1_PKT_T2_SB_SB_,@function
        .size           _ZN2at6native43_GLOBAL__N__9ae7fba5_10_SoftMax_cu_9f978f6326cunn_SpatialSoftMaxForwardIN3c104HalfEfflNS1_22SoftMaxForwardEpilogueEEEvPT1_PKT_T2_SB_SB_,(.L_x_12060 - _ZN2at6native43_GLOBAL__N__9ae7fba5_10_SoftMax_cu_9f978f6326cunn_SpatialSoftMaxForwardIN3c104HalfEfflNS1_22SoftMaxForwardEpilogueEEEvPT1_PKT_T2_SB_SB_)
        .other          _ZN2at6native43_GLOBAL__N__9ae7fba5_10_SoftMax_cu_9f978f6326cunn_SpatialSoftMaxForwardIN3c104HalfEfflNS1_22SoftMaxForwardEpilogueEEEvPT1_PKT_T2_SB_SB_,@"STO_CUDA_ENTRY STV_DEFAULT"
_ZN2at6native43_GLOBAL__N__9ae7fba5_10_SoftMax_cu_9f978f6326cunn_SpatialSoftMaxForwardIN3c104HalfEfflNS1_22SoftMaxForwardEpilogueEEEvPT1_PKT_T2_SB_SB_:
        /* <DEDUP_REMOVED lines=29> */
.L_x_6792:
        /* <DEDUP_REMOVED lines=8> */
[----:B------:R-:W-:Y:S01]  /*0250*/  MOV R18, R0 ;  /* 0x0000000000127202 */ /* 0x000fe20000000f00 */
[----:B------:R-:W-:Y:S02]  /*0260*/  IMAD.MOV.U32 R23, RZ, RZ, RZ ;  /* 0x000000ffff177224 */ /* 0x000fe400078e00ff */
[C---:B0-----:R-:W-:Y:S02]  /*0270*/  IMAD R6, R4.reuse, UR15, RZ ;  /* 0x0000000f04067c24 */ /* 0x041fe4000f8e02ff */
[----:B------:R-:W-:-:S04]  /*0280*/  IMAD.WIDE.U32 R2, R4, UR14, RZ ;  /* 0x0000000e04027c25 */ /* 0x000fc8000f8e00ff */
[----:B------:R-:W-:Y:S01]  /*0290*/  IMAD R7, R5, UR14, R6 ;  /* 0x0000000e05077c24 */ /* 0x000fe2000f8e0206 */
[----:B------:R-:W-:Y:S01]  /*02a0*/  HFMA2.MMA R5, -RZ, RZ, 0, 0 ;  /* 0x00000000ff057435 */ /* 0x000fe200000001ff */
[----:B------:R-:W-:Y:S02]  /*02b0*/  IMAD.MOV.U32 R4, RZ, RZ, R17 ;  /* 0x000000ffff047224 */ /* 0x000fe400078e0011 */
[----:B------:R-:W-:-:S05]  /*02c0*/  IMAD.IADD R20, R3, 0x1, R7 ;  /* 0x0000000103147824 */ /* 0x000fca00078e0207 */
[----:B------:R-:W-:-:S07]  /*02d0*/  IMAD.WIDE.U32 R4, R19, UR7, R4 ;  /* 0x0000000713047c25 */ /* 0x000fce000f8e0004 */
.L_x_6791:
[----:B------:R-:W-:Y:S01]  /*02e0*/  UISETP.GT.U32.AND UP0, UPT, UR13, 0x1, UPT ;  /* 0x000000010d00788c */ /* 0x000fe2000bf04070 */
[-C--:B------:R-:W-:Y:S01]  /*02f0*/  IMAD R8, R20, R19.reuse, RZ ;  /* 0x0000001314087224 */ /* 0x080fe200078e02ff */
[----:B------:R-:W-:Y:S01]  /*0300*/  BSSY B0, `(.L_x_6769) ;  /* 0x00000e2000007945 */ /* 0x000fe20003800000 */
[----:B------:R-:W-:-:S03]  /*0310*/  IMAD.WIDE.U32 R6, R2, R19, RZ ;  /* 0x0000001302067225 */ /* 0x000fc600078e00ff */
[----:B------:R-:W-:Y:S01]  /*0320*/  PLOP3.LUT P1, PT, PT, PT, UP0, 0x80, 0x0 ;  /* 0x000000000000781c */ /* 0x000fe20003f2f008 */
[----:B----4-:R-:W-:Y:S01]  /*0330*/  IMAD R9, R21, R2, R8 ;  /* 0x0000000215097224 */ /* 0x010fe200078e0208 */
[----:B------:R-:W-:-:S03]  /*0340*/  IADD3 R6, P0, R18, R6, RZ ;  /* 0x0000000612067210 */ /* 0x000fc60007f1e0ff */
[----:B------:R-:W-:-:S05]  /*0350*/  IMAD.IADD R8, R7, 0x1, R9 ;  /* 0x0000000107087824 */ /* 0x000fca00078e0209 */
[----:B------:R-:W-:-:S03]  /*0360*/  IADD3.X R7, R23, R8, RZ, P0, !PT ;  /* 0x0000000817077210 */ /* 0x000fc600007fe4ff */
[----:B0123--:R-:W-:Y:S05]  /*0370*/  @P1 BRA `(.L_x_6770) ;  /* 0x0000000400781947 */ /* 0x00ffea0003800000 */
        /* <DEDUP_REMOVED lines=8> */
[----:B------:R-:W-:Y:S02]  /*0400*/  IMAD.MOV.U32 R22, RZ, RZ, R18 ;  /* 0x000000ffff167224 */ /* 0x000fe400078e0012 */
[----:B------:R-:W-:Y:S02]  /*0410*/  IMAD R10, R21, UR14, RZ ;  /* 0x0000000e150a7c24 */ /* 0x000fe4000f8e02ff */
[----:B------:R-:W-:Y:S02]  /*0420*/  IMAD.MOV.U32 R24, RZ, RZ, RZ ;  /* 0x000000ffff187224 */ /* 0x000fe400078e00ff */
[----:B------:R-:W-:Y:S01]  /*0430*/  IMAD R11, R19, UR15, R10 ;  /* 0x0000000f130b7c24 */ /* 0x000fe2000f8e020a */
[----:B------:R-:W-:-:S04]  /*0440*/  ULDC.64 UR14, c[0x0][0x230] ;  /* 0x00008c00000e7ab9 */ /* 0x000fc80000000a00 */
[----:B------:R-:W-:-:S05]  /*0450*/  IADD3 R11, R5, R11, RZ ;  /* 0x0000000b050b7210 */ /* 0x000fca0007ffe0ff */
[----:B------:R-:W-:Y:S02]  /*0460*/  IMAD R13, R11, UR14, RZ ;  /* 0x0000000e0b0d7c24 */ /* 0x000fe4000f8e02ff */
[----:B------:R-:W-:Y:S01]  /*0470*/  IMAD.WIDE.U32 R10, R4, UR14, R22 ;  /* 0x0000000e040a7c25 */ /* 0x000fe2000f8e0016 */
[----:B------:R-:W-:-:S03]  /*0480*/  MOV R22, 0xff7fffff ;  /* 0xff7fffff00167802 */ /* 0x000fc60000000f00 */
[----:B------:R-:W-:Y:S01]  /*0490*/  IMAD R13, R4, UR15, R13 ;  /* 0x0000000f040d7c24 */ /* 0x000fe2000f8e020d */
[----:B------:R-:W-:Y:S02]  /*04a0*/  ULDC.64 UR14, c[0x0][0x218] ;  /* 0x00008600000e7ab9 */ /* 0x000fe40000000a00 */
[----:B------:R-:W-:Y:S01]  /*04b0*/  LEA R12, P1, R10, UR14, 0x1 ;  /* 0x0000000e0a0c7c11 */ /* 0x000fe2000f8208ff */
[----:B------:R-:W-:Y:S02]  /*04c0*/  IMAD.IADD R11, R11, 0x1, R13 ;  /* 0x000000010b0b7824 */ /* 0x000fe400078e020d */
[----:B------:R-:W-:-:S03]  /*04d0*/  IMAD.MOV.U32 R13, RZ, RZ, R17 ;  /* 0x000000ffff0d7224 */ /* 0x000fc600078e0011 */
[----:B------:R-:W-:-:S07]  /*04e0*/  LEA.HI.X R11, R10, UR15, R11, 0x1, P1 ;  /* 0x0000000f0a0b7c11 */ /* 0x000fce00088f0c0b */
.L_x_6773:
[----:B------:R-:W-:-:S06]  /*04f0*/  MOV R10, R12 ;  /* 0x0000000c000a7202 */ /* 0x000fcc0000000f00 */
[----:B------:R0:W2:Y:S01]  /*0500*/  LDG.E.U16 R10, desc[UR10][R10.64] ;  /* 0x0000000a0a0a7981 */ /* 0x0000a2000c1e1500 */
[----:B------:R-:W-:Y:S01]  /*0510*/  IADD3 R13, P1, R13, UR13, RZ ;  /* 0x0000000d0d0d7c10 */ /* 0x000fe2000ff3e0ff */
[----:B------:R-:W-:-:S04]  /*0520*/  IMAD.U32 R25, RZ, RZ, UR4 ;  /* 0x00000004ff197e24 */ /* 0x000fc8000f8e00ff */
[----:B------:R-:W-:Y:S01]  /*0530*/  IMAD.X R24, RZ, RZ, R24, P1 ;  /* 0x000000ffff187224 */ /* 0x000fe200008e0618 */
[----:B------:R-:W-:Y:S02]  /*0540*/  ISETP.GE.U32.AND P1, PT, R13, R8, PT ;  /* 0x000000080d00720c */ /* 0x000fe40003f26070 */
[----:B------:R-:W-:Y:S02]  /*0550*/  LEA R12, P2, R25, R12, 0x1 ;  /* 0x0000000c190c7211 */ /* 0x000fe400078408ff */
[----:B------:R-:W-:Y:S02]  /*0560*/  ISETP.GE.AND.EX P1, PT, R24, R9, PT, P1 ;  /* 0x000000091800720c */ /* 0x000fe40003f26310 */
[----:B0-----:R-:W-:Y:S01]  /*0570*/  IADD3.X R11, R11, UR8, RZ, P2, !PT ;  /* 0x000000080b0b7c10 */ /* 0x001fe200097fe4ff */
[----:B--2---:R-:W-:-:S05]  /*0580*/  HADD2.F32 R15, -RZ, R10.H0_H0 ;  /* 0x2000000aff0f7230 */ /* 0x004fca0000004100 */
[----:B------:R-:W-:-:S04]  /*0590*/  FSETP.GEU.FTZ.AND P3, PT, R22, R15, PT ;  /* 0x0000000f1600720b */ /* 0x000fc80003f7e000 */
[----:B------:R-:W-:Y:S01]  /*05a0*/  FSEL R22, R15, R22, !P3 ;  /* 0x000000160f167208 */ /* 0x000fe20005800000 */
[----:B------:R-:W-:Y:S08]  /*05b0*/  @!P1 BRA `(.L_x_6773) ;  /* 0xfffffffc00cc9947 */ /* 0x000ff0000383ffff */
.L_x_6772:
[----:B------:R-:W-:Y:S05]  /*05c0*/  BSYNC B3 ;  /* 0x0000000000037941 */ /* 0x000fea0003800000 */
.L_x_6771:
[----:B------:R-:W-:Y:S04]  /*05d0*/  BSSY B3, `(.L_x_6774) ;  /* 0x0000018000037945 */ /* 0x000fe80003800000 */
[----:B------:R-:W-:Y:S05]  /*05e0*/  @P0 BRA `(.L_x_6775) ;  /* 0x0000000000580947 */ /* 0x000fea0003800000 */
[----:B------:R-:W-:Y:S01]  /*05f0*/  HFMA2.MMA R14, -RZ, RZ, 0, 0 ;  /* 0x00000000ff0e7435 */ /* 0x000fe200000001ff */
[----:B------:R-:W-:Y:S02]  /*0600*/  IMAD.MOV.U32 R15, RZ, RZ, R17 ;  /* 0x000000ffff0f7224 */ /* 0x000fe400078e0011 */
[----:B------:R-:W-:-:S08]  /*0610*/  IMAD.MOV.U32 R24, RZ, RZ, RZ ;  /* 0x000000ffff187224 */ /* 0x000fd000078e00ff */
.L_x_6776:
        /* <DEDUP_REMOVED lines=13> */
[----:B--2---:R-:W-:-:S05]  /*06f0*/  HADD2.F32 R11, -RZ, R12.H0_H0 ;  /* 0x2000000cff0b7230 */ /* 0x004fca0000004100 */
[----:B------:R-:W-:-:S04]  /*0700*/  FADD.FTZ R11, R11, -R22 ;  /* 0x800000160b0b7221 */ /* 0x000fc80000010000 */
[----:B------:R-:W-:-:S06]  /*0710*/  FMUL.FTZ R11, R11, 1.4426950216293334961 ;  /* 0x3fb8aa3b0b0b7820 */ /* 0x000fcc0000410000 */
[----:B------:R-:W0:Y:S02]  /*0720*/  MUFU.EX2 R11, R11 ;  /* 0x0000000b000b7308 */ /* 0x000e240000000800 */
[----:B0-----:R-:W-:Y:S01]  /*0730*/  FADD.FTZ R14, R11, R14 ;  /* 0x0000000e0b0e7221 */ /* 0x001fe20000010000 */
[----:B------:R-:W-:Y:S06]  /*0740*/  @!P1 BRA `(.L_x_6776) ;  /* 0xfffffffc00b49947 */ /* 0x000fec000383ffff */
.L_x_6775:
[----:B------:R-:W-:Y:S05]  /*0750*/  BSYNC B3 ;  /* 0x0000000000037941 */ /* 0x000fea0003800000 */
.L_x_6774:
[----:B------:R-:W-:Y:S04]  /*0760*/  BSSY B3, `(.L_x_6777) ;  /* 0x000001e000037945 */ /* 0x000fe80003800000 */
[----:B------:R-:W-:Y:S05]  /*0770*/  @P0 BRA `(.L_x_6778) ;  /* 0x0000000000700947 */ /* 0x000fea0003800000 */
[----:B------:R0:W1:Y:S01]  /*0780*/  MUFU.RCP R24, R14 ;  /* 0x0000000e00187308 */ /* 0x0000620000001000 */
[----:B------:R-:W-:Y:S01]  /*0790*/  IMAD.MOV.U32 R25, RZ, RZ, R17 ;  /* 0x000000ffff197224 */ /* 0x000fe200078e0011 */
[----:B------:R-:W-:-:S07]  /*07a0*/  MOV R26, RZ ;  /* 0x000000ff001a7202 */ /* 0x000fce0000000f00 */
.L_x_6779:
[----:B------:R-:W-:Y:S01]  /*07b0*/  ULDC.64 UR14, c[0x0][0x230] ;  /* 0x00008c00000e7ab9 */ /* 0x000fe20000000a00 */
[----:B------:R-:W-:Y:S02]  /*07c0*/  IMAD.MOV.U32 R10, RZ, RZ, R6 ;  /* 0x000000ffff0a7224 */ /* 0x000fe400078e0006 */
[----:B------:R-:W-:Y:S02]  /*07d0*/  IMAD R12, R26, UR14, RZ ;  /* 0x0000000e1a0c7c24 */ /* 0x000fe4000f8e02ff */
[----:B--2---:R-:W-:Y:S02]  /*07e0*/  IMAD.MOV.U32 R11, RZ, RZ, R7 ;  /* 0x000000ffff0b7224 */ /* 0x004fe400078e0007 */
[C---:B------:R-:W-:Y:S02]  /*07f0*/  IMAD R13, R25.reuse, UR15, R12 ;  /* 0x0000000f190d7c24 */ /* 0x040fe4000f8e020c */
[----:B------:R-:W-:Y:S01]  /*0800*/  IMAD.WIDE.U32 R10, R25, UR14, R10 ;  /* 0x0000000e190a7c25 */ /* 0x000fe2000f8e000a */
[----:B------:R-:W-:-:S02]  /*0810*/  ULDC.64 UR14, c[0x0][0x218] ;  /* 0x00008600000e7ab9 */ /* 0x000fc40000000a00 */
[----:B------:R-:W-:Y:S02]  /*0820*/  LEA R12, P0, R10, UR14, 0x1 ;  /* 0x0000000e0a0c7c11 */ /* 0x000fe4000f8008ff */
[----:B------:R-:W-:-:S04]  /*0830*/  IADD3 R11, R11, R13, RZ ;  /* 0x0000000d0b0b7210 */ /* 0x000fc80007ffe0ff */
[----:B------:R-:W-:Y:S01]  /*0840*/  LEA.HI.X R13, R10, UR15, R11, 0x1, P0 ;  /* 0x0000000f0a0d7c11 */ /* 0x000fe200080f0c0b */
[----:B------:R-:W-:-:S04]  /*0850*/  ULDC.64 UR14, c[0x0][0x210] ;  /* 0x00008400000e7ab9 */ /* 0x000fc80000000a00 */
[----:B------:R-:W2:Y:S01]  /*0860*/  LDG.E.U16 R12, desc[UR10][R12.64] ;  /* 0x0000000a0c0c7981 */ /* 0x000ea2000c1e1500 */
[----:B0-----:R-:W-:Y:S01]  /*0870*/  LEA R14, P0, R10, UR14, 0x2 ;  /* 0x0000000e0a0e7c11 */ /* 0x001fe2000f8010ff */
[----:B--2---:R-:W-:-:S05]  /*0880*/  HADD2.F32 R15, -RZ, R12.H0_H0 ;  /* 0x2000000cff0f7230 */ /* 0x004fca0000004100 */
[----:B------:R-:W-:-:S04]  /*0890*/  FADD.FTZ R15, R15, -R22 ;  /* 0x800000160f0f7221 */ /* 0x000fc80000010000 */
[----:B------:R-:W-:Y:S01]  /*08a0*/  FMUL.FTZ R27, R15, 1.4426950216293334961 ;  /* 0x3fb8aa3b0f1b7820 */ /* 0x000fe20000410000 */
[----:B------:R-:W-:Y:S02]  /*08b0*/  LEA.HI.X R15, R10, UR15, R11, 0x2, P0 ;  /* 0x0000000f0a0f7c11 */ /* 0x000fe400080f140b */
[----:B------:R-:W-:-:S03]  /*08c0*/  IADD3 R25, P0, R25, UR13, RZ ;  /* 0x0000000d19197c10 */ /* 0x000fc6000ff1e0ff */
[----:B------:R-:W1:Y:S02]  /*08d0*/  MUFU.EX2 R27, R27 ;  /* 0x0000001b001b7308 */ /* 0x000e640000000800 */
[----:B------:R-:W-:Y:S01]  /*08e0*/  IMAD.X R26, RZ, RZ, R26, P0 ;  /* 0x000000ffff1a7224 */ /* 0x000fe200000e061a */
[----:B------:R-:W-:-:S04]  /*08f0*/  ISETP.GE.U32.AND P0, PT, R25, R8, PT ;  /* 0x000000081900720c */ /* 0x000fc80003f06070 */
[----:B------:R-:W-:Y:S01]  /*0900*/  ISETP.GE.AND.EX P0, PT, R26, R9, PT, P0 ;  /* 0x000000091a00720c */ /* 0x000fe20003f06300 */
[----:B-1----:R-:W-:-:S05]  /*0910*/  FMUL.FTZ R11, R27, R24 ;  /* 0x000000181b0b7220 */ /* 0x002fca0000410000 */
[----:B------:R2:W-:Y:S07]  /*0920*/  STG.E desc[UR10][R14.64], R11 ;  /* 0x0000000b0e007986 */ /* 0x0005ee000c10190a */
[----:B------:R-:W-:Y:S05]  /*0930*/  @!P0 BRA `(.L_x_6779) ;  /* 0xfffffffc009c8947 */ /* 0x000fea000383ffff */
.L_x_6778:
[----:B------:R-:W-:Y:S05]  /*0940*/  BSYNC B3 ;  /* 0x0000000000037941 */ /* 0x000fea0003800000 */
.L_x_6777:
[----:B------:R-:W-:Y:S05]  /*0950*/  BRA `(.L_x_6780) ;  /* 0x0000000400f07947 */ /* 0x000fea0003800000 */
.L_x_6770:
[----:B------:R-:W0:Y:S01]  /*0960*/  LDC.64 R8, c[0x0][0x228] ;  /* 0x00008a00ff087b82 */ /* 0x000e220000000a00 */
[----:B------:R-:W-:Y:S01]  /*0970*/  IMAD.U32 R15, RZ, RZ, UR13 ;  /* 0x0000000dff0f7e24 */ /* 0x000fe2000f8e00ff */
[----:B------:R-:W-:Y:S02]  /*0980*/  MOV R14, 0xff7fffff ;  /* 0xff7fffff000e7802 */ /* 0x000fe40000000f00 */
[----:B0-----:R-:W-:-:S04]  /*0990*/  ISETP.GE.U32.AND P0, PT, R17, R8, PT ;  /* 0x000000081100720c */ /* 0x001fc80003f06070 */
[----:B------:R-:W-:-:S13]  /*09a0*/  ISETP.GE.AND.EX P0, PT, RZ, R9, PT, P0 ;  /* 0x00000009ff00720c */ /* 0x000fda0003f06300 */
[----:B------:R-:W-:Y:S05]  /*09b0*/  @P0 BRA `(.L_x_6781) ;  /* 0x0000000000580947 */ /* 0x000fea0003800000 */
[----:B------:R-:W-:Y:S01]  /*09c0*/  HFMA2.MMA R22, -RZ, RZ, 0, 0 ;  /* 0x00000000ff167435 */ /* 0x000fe200000001ff */
[----:B------:R-:W-:Y:S02]  /*09d0*/  IMAD.MOV.U32 R14, RZ, RZ, -0x800001 ;  /* 0xff7fffffff0e7424 */ /* 0x000fe400078e00ff */
[----:B------:R-:W-:-:S08]  /*09e0*/  IMAD.MOV.U32 R25, RZ, RZ, R17 ;  /* 0x000000ffff197224 */ /* 0x000fd000078e0011 */
.L_x_6782:
[----:B------:R-:W-:Y:S01]  /*09f0*/  ULDC.64 UR14, c[0x0][0x230] ;  /* 0x00008c00000e7ab9 */ /* 0x000fe20000000a00 */
[----:B------:R-:W-:Y:S02]  /*0a00*/  IMAD.MOV.U32 R10, RZ, RZ, R6 ;  /* 0x000000ffff0a7224 */ /* 0x000fe400078e0006 */
[----:B------:R-:W-:Y:S02]  /*0a10*/  IMAD R12, R22, UR14, RZ ;  /* 0x0000000e160c7c24 */ /* 0x000fe4000f8e02ff */
[----:B------:R-:W-:Y:S02]  /*0a20*/  IMAD.MOV.U32 R11, RZ, RZ, R7 ;  /* 0x000000ffff0b7224 */ /* 0x000fe400078e0007 */
[C---:B------:R-:W-:Y:S02]  /*0a30*/  IMAD R13, R25.reuse, UR15, R12 ;  /* 0x0000000f190d7c24 */ /* 0x040fe4000f8e020c */
[----:B------:R-:W-:Y:S01]  /*0a40*/  IMAD.WIDE.U32 R10, R25, UR14, R10 ;  /* 0x0000000e190a7c25 */ /* 0x000fe2000f8e000a */
[----:B------:R-:W-:-:S02]  /*0a50*/  ULDC.64 UR14, c[0x0][0x218] ;  /* 0x00008600000e7ab9 */ /* 0x000fc40000000a00 */
        /* <DEDUP_REMOVED lines=9> */
[----:B------:R-:W-:-:S04]  /*0af0*/  FSETP.GEU.FTZ.AND P2, PT, R14, R11, PT ;  /* 0x0000000b0e00720b */ /* 0x000fc80003f5e000 */
[----:B------:R-:W-:-:S03]  /*0b00*/  FSEL R14, R11, R14, !P2 ;  /* 0x0000000e0b0e7208 */ /* 0x000fc60005000000 */
[----:B------:R-:W-:Y:S06]  /*0b10*/  @!P1 BRA `(.L_x_6782) ;  /* 0xfffffffc00b49947 */ /* 0x000fec000383ffff */
.L_x_6781:
[----:B------:R-:W-:Y:S05]  /*0b20*/  WARPSYNC.ALL ;  /* 0x0000000000007948 */ /* 0x000fea0003800000 */
[----:B------:R-:W-:Y:S01]  /*0b30*/  IMAD R11, R17, 0x4, R16 ;  /* 0x00000004110b7824 */ /* 0x000fe200078e0210 */
[----:B------:R-:W-:Y:S01]  /*0b40*/  SHF.R.U32.HI R8, RZ, 0x1, R15 ;  /* 0x00000001ff087819 */ /* 0x000fe2000001160f */
[----:B------:R-:W-:Y:S03]  /*0b50*/  BAR.SYNC.DEFER_BLOCKING 0x0 ;  /* 0x0000000000007b1d */ /* 0x000fe60000010000 */
[----:B------:R-:W-:-:S02]  /*0b60*/  ISETP.NE.AND P2, PT, R8, RZ, PT ;  /* 0x000000ff0800720c */ /* 0x000fc40003f45270 */
[----:B------:R-:W-:Y:S01]  /*0b70*/  MOV R22, RZ ;  /* 0x000000ff00167202 */ /* 0x000fe20000000f00 */
[----:B------:R-:W-:Y:S01]  /*0b80*/  ULDC.64 UR14, c[0x0][0x230] ;  /* 0x00008c00000e7ab9 */ /* 0x000fe20000000a00 */
[----:B------:R0:W-:Y:S09]  /*0b90*/  STS [R11], R14 ;  /* 0x0000000e0b007388 */ /* 0x0001f20000000800 */
[----:B------:R-:W-:Y:S05]  /*0ba0*/  @!P2 BRA `(.L_x_6783) ;  /* 0x00000000002ca947 */ /* 0x000fea0003800000 */
.L_x_6784:
        /* <DEDUP_REMOVED lines=11> */
.L_x_6783:
        /* <DEDUP_REMOVED lines=9> */
.L_x_6787:
        /* <DEDUP_REMOVED lines=13> */
[----:B---3--:R-:W-:-:S05]  /*0dc0*/  HADD2.F32 R9, -RZ, R12.H0_H0 ;  /* 0x2000000cff097230 */ /* 0x008fca0000004100 */
[----:B--2---:R-:W-:-:S04]  /*0dd0*/  FADD.FTZ R9, -R10, R9 ;  /* 0x000000090a097221 */ /* 0x004fc80000010100 */
[----:B------:R-:W-:-:S06]  /*0de0*/  FMUL.FTZ R9, R9, 1.4426950216293334961 ;  /* 0x3fb8aa3b09097820 */ /* 0x000fcc0000410000 */
[----:B------:R-:W0:Y:S02]  /*0df0*/  MUFU.EX2 R9, R9 ;  /* 0x0000000900097308 */ /* 0x000e240000000800 */
[----:B0-----:R-:W-:Y:S01]  /*0e00*/  FADD.FTZ R22, R9, R22 ;  /* 0x0000001609167221 */ /* 0x001fe20000010000 */
[----:B------:R-:W-:Y:S06]  /*0e10*/  @!P1 BRA `(.L_x_6787) ;  /* 0xfffffffc00b49947 */ /* 0x000fec000383ffff */
.L_x_6786:
[----:B------:R-:W-:Y:S05]  /*0e20*/  BSYNC B3 ;  /* 0x0000000000037941 */ /* 0x000fea0003800000 */
.L_x_6785:
[----:B------:R-:W-:Y:S06]  /*0e30*/  BAR.SYNC.DEFER_BLOCKING 0x0 ;  /* 0x0000000000007b1d */ /* 0x000fec0000010000 */
[----:B------:R3:W-:Y:S01]  /*0e40*/  STS [R11], R22 ;  /* 0x000000160b007388 */ /* 0x0007e20000000800 */
[----:B------:R-:W-:Y:S05]  /*0e50*/  @!P2 BRA `(.L_x_6788) ;  /* 0x000000000030a947 */ /* 0x000fea0003800000 */
[----:B------:R-:W-:-:S06]  /*0e60*/  USHF.R.U32.HI UR7, URZ, 0x1, UR13 ;  /* 0x000000013f077899 */ /* 0x000fcc000801160d */
[----:B------:R-:W-:-:S07]  /*0e70*/  IMAD.U32 R8, RZ, RZ, UR7 ;  /* 0x00000007ff087e24 */ /* 0x000fce000f8e00ff */
.L_x_6789:
        /* <DEDUP_REMOVED lines=9> */
[----:B----4-:R-:W-:Y:S05]  /*0f10*/  @P1 BRA `(.L_x_6789) ;  /* 0xfffffffc00d81947 */ /* 0x010fea000383ffff */
.L_x_6788:
[----:B------:R-:W-:Y:S06]  /*0f20*/  BAR.SYNC.DEFER_BLOCKING 0x0 ;  /* 0x0000000000007b1d */ /* 0x000fec0000010000 */
[----:B------:R-:W-:Y:S01]  /*0f30*/  ULDC.64 UR16, c[0x0][0x230] ;  /* 0x00008c0000107ab9 */ /* 0x000fe20000000a00 */
[----:B------:R-:W-:Y:S01]  /*0f40*/  ULDC.64 UR18, c[0x0][0x218] ;  /* 0x0000860000127ab9 */ /* 0x000fe20000000a00 */
[----:B------:R-:W-:Y:S01]  /*0f50*/  ULDC.64 UR22, c[0x0][0x228] ;  /* 0x00008a0000167ab9 */ /* 0x000fe20000000a00 */
[----:B------:R-:W-:Y:S01]  /*0f60*/  ULDC.64 UR20, c[0x0][0x210] ;  /* 0x0000840000147ab9 */ /* 0x000fe20000000a00 */
[----:B------:R-:W-:Y:S05]  /*0f70*/  @P0 BRA `(.L_x_6780) ;  /* 0x0000000000680947 */ /* 0x000fea0003800000 */
[----:B0--3--:R-:W0:Y:S01]  /*0f80*/  LDS R11, [R16] ;  /* 0x00000000100b7984 */ /* 0x009e220000000800 */
[----:B------:R-:W-:Y:S01]  /*0f90*/  HFMA2.MMA R22, -RZ, RZ, 0, 0 ;  /* 0x00000000ff167435 */ /* 0x000fe200000001ff */
[----:B------:R-:W-:Y:S01]  /*0fa0*/  IMAD.MOV.U32 R25, RZ, RZ, R17 ;  /* 0x000000ffff197224 */ /* 0x000fe200078e0011 */
[----:B0-----:R-:W0:Y:S09]  /*0fb0*/  MUFU.RCP R11, R11 ;  /* 0x0000000b000b7308 */ /* 0x001e320000001000 */
.L_x_6790:
        /* <DEDUP_REMOVED lines=10> */
[----:B---3--:R-:W-:-:S05]  /*1060*/  HADD2.F32 R15, -RZ, R12.H0_H0 ;  /* 0x2000000cff0f7230 */ /* 0x008fca0000004100 */
        /* <DEDUP_REMOVED lines=11> */
.L_x_6780:
[----:B------:R-:W-:Y:S05]  /*1120*/  BSYNC B0 ;  /* 0x0000000000007941 */ /* 0x000fea0003800000 */
.L_x_6769:
[----:B------:R-:W-:Y:S01]  /*1130*/  IADD3 R18, P0, R18, UR6, RZ ;  /* 0x0000000612127c10 */ /* 0x000fe2000ff1e0ff */
[----:B------:R-:W-:-:S04]  /*1140*/  ULDC.64 UR14, c[0x0][0x230] ;  /* 0x00008c00000e7ab9 */ /* 0x000fc80000000a00 */
[----:B------:R-:W-:Y:S01]  /*1150*/  IMAD.X R23, RZ, RZ, R23, P0 ;  /* 0x000000ffff177224 */ /* 0x000fe200000e0617 */
[----:B------:R-:W-:-:S04]  /*1160*/  ISETP.GE.U32.AND P0, PT, R18, UR14, PT ;  /* 0x0000000e12007c0c */ /* 0x000fc8000bf06070 */
[----:B------:R-:W-:-:S13]  /*1170*/  ISETP.GE.AND.EX P0, PT, R23, UR15, PT, P0 ;  /* 0x0000000f17007c0c */ /* 0x000fda000bf06300 */
[----:B------:R-:W-:Y:S05]  /*1180*/  @!P0 BRA `(.L_x_6791) ;  /* 0xfffffff000548947 */ /* 0x000fea000383ffff */
.L_x_6768:
[----:B------:R-:W-:Y:S05]  /*1190*/  BSYNC B1 ;  /* 0x0000000000017941 */ /* 0x000fea0003800000 */
.L_x_6767:
[----:B------:R-:W-:Y:S01]  /*11a0*/  IADD3 R19, P0, R19, UR12, RZ ;  /* 0x0000000c13137c10 */ /* 0x000fe2000ff1e0ff */
[----:B------:R-:W-:-:S03]  /*11b0*/  ULDC.64 UR14, c[0x0][0x220] ;  /* 0x00008800000e7ab9 */ /* 0x000fc60000000a00 */
[----:B------:R-:W-:Y:S02]  /*11c0*/  IADD3.X R21, RZ, R21, RZ, P0, !PT ;  /* 0x00000015ff157210 */ /* 0x000fe400007fe4ff */
[----:B------:R-:W-:-:S04]  /*11d0*/  ISETP.GE.U32.AND P0, PT, R19, UR14, PT ;  /* 0x0000000e13007c0c */ /* 0x000fc8000bf06070 */
[----:B------:R-:W-:-:S13]  /*11e0*/  ISETP.GE.AND.EX P0, PT, R21, UR15, PT, P0 ;  /* 0x0000000f15007c0c */ /* 0x000fda000bf06300 */
[----:B------:R-:W-:Y:S05]  /*11f0*/  @!P0 BRA `(.L_x_6792) ;  /* 0xffffffec00f48947 */ /* 0x000fea000383ffff */
[----:B------:R-:W-:Y:S05]  /*1200*/  BSYNC B2 ;  /* 0x0000000000027941 */ /* 0x000fea0003800000 */
.L_x_6766:
[----:B------:R-:W-:Y:S05]  /*1210*/  EXIT ;  /* 0x000000000000794d */ /* 0x000fea0003800000 */
.L_x_6793:
        /* <DEDUP_REMOVED lines=14> */
.L_x_12060:


//--------------------- .text._ZN2at6native43_GLOBAL__N__9ae7fba5_10_SoftMax_cu_9f978f6326cunn_SpatialSoftMaxForwardIN3c104HalfEfS4_lNS1_22SoftMaxForwardEpilogueEEEvPT1_PKT_T2_SB_SB_ --------------------------
	.section	.text._ZN2at6native43_GLOBAL__N__9ae7fba5_10_SoftMax_cu_9f978f6326cunn_SpatialSoftMaxForwardIN3c104HalfEfS4_lNS1_22SoftMaxForwardEpilogueEEEvPT1_PKT_T2_SB_SB_,"ax",@progbits
	.align	128
.text._ZN2at6native43_GLOBAL__N__9ae7fba5_10_SoftMax_cu_9f978f6326cunn_SpatialSoftMaxForwardIN3c104HalfEfS4_lNS1_22SoftMaxForwardEpilogueEEEvPT1_PKT_T2_SB_SB_:
        .type           _ZN2at6native43_GLOBAL__N__9ae7fba5_10_SoftMax_cu_9f978f6326cunn_SpatialSoftMaxForwardIN3c104HalfEfS4_lNS1_22SoftMaxForwardEpilogueEEEvPT1_PKT_T2_SB_SB_,@function
        .size           _ZN2at6native43_GLOBAL__N__9ae7fba5_10_SoftMax_cu_9f978f6326cunn_SpatialSoftMaxForwardIN3c104HalfEfS4_lNS1_22SoftMaxForwardEpilogueEEEvPT1_PKT_T2_SB_SB_,(.L_x_12061 - _ZN2at6native43_GLOBAL__N__9ae7fba5_10_SoftMax_cu_9f978f6326cunn_SpatialSoftMaxForwardIN3c104HalfEfS4_lNS1_22SoftMaxForwardEpilogueEEEvPT1_PKT_T2_SB_SB_)
        .other          _ZN2at6native43_GLOBAL__N__9ae7fba5_10_SoftMax_cu_9f978f6326cunn_SpatialSoftMaxForwardIN3c104HalfEfS4_lNS1_22SoftMaxForwardEpilogueEEEvPT1_PKT_T2_SB_SB_,@"STO_CUDA_ENTRY STV_DEFAULT"
_ZN2at6native43_GLOBAL__N__9ae7fba5_10_SoftMax_cu_9f978f6326cunn_SpatialSoftMaxForwardIN3c104HalfEfS4_lNS1_22SoftMaxForwardEpilogueEEEvPT1_PKT_T2_SB_SB_:
        /* <DEDUP_REMOVED lines=29> */
.L_x_6820:
        /* <DEDUP_REMOVED lines=17> */
.L_x_6819:
[----:B------:R-:W-:Y:S01]  /*02e0*/  UISETP.GT.U32.AND UP0, UPT, UR13, 0x1, UPT ;  /* 0x000000010d00788c */ /* 0x000fe2000bf04070 */
[-C--:B-1----:R-:W-:Y:S01]  /*02f0*/  IMAD R0, R20, R17.reuse, RZ ;  /* 0x0000001114007224 */ /* 0x082fe200078e02ff */
[----:B------:R-:W-:Y:S01]  /*0300*/  BSSY B0, `(.L_x_6797) ;  /* 0x00000ea000007945 */ /* 0x000fe20003800000 */
[----:B------:R-:W-:-:S03]  /*0310*/  IMAD.WIDE.U32 R6, R4, R17, RZ ;  /* 0x0000001104067225 */ /* 0x000fc600078e00ff */
[----:B------:R-:W-:Y:S01]  /*0320*/  PLOP3.LUT P1, PT, PT, PT, UP0, 0x80, 0x0 ;  /* 0x000000000000781c */ /* 0x000fe20003f2f008 */
[----:B------:R-:W-:Y:S01]  /*0330*/  IMAD R9, R19, R4, R0 ;  /* 0x0000000413097224 */ /* 0x000fe200078e0200 */
[----:B------:R-:W-:-:S03]  /*0340*/  IADD3 R6, P0, R18, R6, RZ ;  /* 0x0000000612067210 */ /* 0x000fc60007f1e0ff */
[----:B------:R-:W-:-:S05]  /*0350*/  IMAD.IADD R0, R7, 0x1, R9 ;  /* 0x0000000107007824 */ /* 0x000fca00078e0209 */
[----:B------:R-:W-:-:S03]  /*0360*/  IADD3.X R7, R21, R0, RZ, P0, !PT ;  /* 0x0000000015077210 */ /* 0x000fc600007fe4ff */
        /* <DEDUP_REMOVED lines=25> */
.L_x_6801:
        /* <DEDUP_REMOVED lines=13> */
.L_x_6800:
[----:B------:R-:W-:Y:S05]  /*05d0*/  BSYNC B3 ;  /* 0x0000000000037941 */ /* 0x000fea0003800000 */
.L_x_6799:
[----:B------:R-:W-:Y:S04]  /*05e0*/  BSSY B3, `(.L_x_6802) ;  /* 0x0000018000037945 */ /* 0x000fe80003800000 */
[----:B------:R-:W-:Y:S05]  /*05f0*/  @P0 BRA `(.L_x_6803) ;  /* 0x0000000000580947 */ /* 0x000fea0003800000 */
[----:B------:R-:W-:Y:S01]  /*0600*/  HFMA2.MMA R24, -RZ, RZ, 0, 0 ;  /* 0x00000000ff187435 */ /* 0x000fe200000001ff */
[----:B------:R-:W-:Y:S02]  /*0610*/  IMAD.MOV.U32 R22, RZ, RZ, RZ ;  /* 0x000000ffff167224 */ /* 0x000fe400078e00ff */
[----:B------:R-:W-:-:S08]  /*0620*/  IMAD.MOV.U32 R23, RZ, RZ, R15 ;  /* 0x000000ffff177224 */ /* 0x000fd000078e000f */
.L_x_6804:
        /* <DEDUP_REMOVED lines=19> */
.L_x_6803:
[----:B------:R-:W-:Y:S05]  /*0760*/  BSYNC B3 ;  /* 0x0000000000037941 */ /* 0x000fea0003800000 */
.L_x_6802:
[----:B------:R-:W-:Y:S04]  /*0770*/  BSSY B3, `(.L_x_6805) ;  /* 0x0000021000037945 */ /* 0x000fe80003800000 */
[----:B------:R-:W-:Y:S05]  /*0780*/  @P0 BRA `(.L_x_6806) ;  /* 0x00000000007c0947 */ /* 0x000fea0003800000 */
[----:B------:R-:W0:Y:S01]  /*0790*/  MUFU.RCP R22, R22 ;  /* 0x0000001600167308 */ /* 0x000e220000001000 */
[----:B------:R-:W-:Y:S01]  /*07a0*/  MOV R23, R15 ;  /* 0x0000000f00177202 */ /* 0x000fe20000000f00 */
[----:B------:R-:W-:-:S07]  /*07b0*/  IMAD.MOV.U32 R24, RZ, RZ, RZ ;  /* 0x000000ffff187224 */ /* 0x000fce00078e00ff */
.L_x_6807:
[----:B------:R-:W-:Y:S01]  /*07c0*/  ULDC.64 UR14, c[0x0][0x230] ;  /* 0x00008c00000e7ab9 */ /* 0x000fe20000000a00 */
[----:B------:R-:W-:Y:S01]  /*07d0*/  MOV R11, R7 ;  /* 0x00000007000b7202 */ /* 0x000fe20000000f00 */
[----:B-1----:R-:W-:Y:S02]  /*07e0*/  IMAD R12, R24, UR14, RZ ;  /* 0x0000000e180c7c24 */ /* 0x002fe4000f8e02ff */
[----:B------:R-:W-:Y:S02]  /*07f0*/  IMAD.MOV.U32 R10, RZ, RZ, R6 ;  /* 0x000000ffff0a7224 */ /* 0x000fe400078e0006 */
[C---:B------:R-:W-:Y:S02]  /*0800*/  IMAD R13, R23.reuse, UR15, R12 ;  /* 0x0000000f170d7c24 */ /* 0x040fe4000f8e020c */
[----:B------:R-:W-:Y:S01]  /*0810*/  IMAD.WIDE.U32 R10, R23, UR14, R10 ;  /* 0x0000000e170a7c25 */ /* 0x000fe2000f8e000a */
[----:B------:R-:W-:-:S03]  /*0820*/  ULDC.64 UR14, c[0x0][0x218] ;  /* 0x00008600000e7ab9 */ /* 0x000fc60000000a00 */
[----:B------:R-:W-:Y:S02]  /*0830*/  IMAD.IADD R13, R11, 0x1, R13 ;  /* 0x000000010b0d7824 */ /* 0x000fe400078e020d */
[----:B------:R-:W-:-:S03]  /*0840*/  IMAD.SHL.U32 R12, R10, 0x2, RZ ;  /* 0x000000020a0c7824 */ /* 0x000fc600078e00ff */
        /* <DEDUP_REMOVED lines=11> */
[----:B--2---:R-:W-:-:S05]  /*0900*/  HADD2.F32 R25, -RZ, R10.H0_H0 ;  /* 0x2000000aff197230 */ /* 0x004fca0000004100 */
[----:B------:R-:W-:-:S04]  /*0910*/  FADD.FTZ R25, R25, -R0 ;  /* 0x8000000019197221 */ /* 0x000fc80000010000 */
[----:B------:R-:W-:-:S06]  /*0920*/  FMUL.FTZ R25, R25, 1.4426950216293334961 ;  /* 0x3fb8aa3b19197820 */ /* 0x000fcc0000410000 */
[----:B------:R-:W0:Y:S02]  /*0930*/  MUFU.EX2 R25, R25 ;  /* 0x0000001900197308 */ /* 0x000e240000000800 */
[----:B0-----:R-:W-:-:S05]  /*0940*/  FMUL.FTZ R26, R25, R22 ;  /* 0x00000016191a7220 */ /* 0x001fca0000410000 */
[----:B------:R-:W-:-:S05]  /*0950*/  F2FP.F16.F32.PACK_AB R26, RZ, R26 ;  /* 0x0000001aff1a723e */ /* 0x000fca00000000ff */
[----:B------:R1:W-:Y:S01]  /*0960*/  STG.E.U16 desc[UR10][R12.64], R26 ;  /* 0x0000001a0c007986 */ /* 0x0003e2000c10150a */
[----:B------:R-:W-:Y:S05]  /*0970*/  @!P0 BRA `(.L_x_6807) ;  /* 0xfffffffc00908947 */ /* 0x000fea000383ffff */
.L_x_6806:
[----:B------:R-:W-:Y:S05]  /*0980*/  BSYNC B3 ;  /* 0x0000000000037941 */ /* 0x000fea0003800000 */
.L_x_6805:
[----:B------:R-:W-:Y:S05]  /*0990*/  BRA `(.L_x_6808) ;  /* 0x0000000800007947 */ /* 0x000fea0003800000 */
.L_x_6798:
        /* <DEDUP_REMOVED lines=9> */
.L_x_6810:
        /* <DEDUP_REMOVED lines=15> */
[----:B--2---:R-:W-:-:S05]  /*0b20*/  HADD2.F32 R11, -RZ, R12.H0_H0 ;  /* 0x2000000cff0b7230 */ /* 0x004fca0000004100 */
[----:B------:R-:W-:-:S04]  /*0b30*/  FSETP.GEU.FTZ.AND P2, PT, R0, R11, PT ;  /* 0x0000000b0000720b */ /* 0x000fc80003f5e000 */
[----:B------:R-:W-:-:S03]  /*0b40*/  FSEL R0, R11, R0, !P2 ;  /* 0x000000000b007208 */ /* 0x000fc60005000000 */
[----:B------:R-:W-:Y:S06]  /*0b50*/  @!P1 BRA `(.L_x_6810) ;  /* 0xfffffffc00b49947 */ /* 0x000fec000383ffff */
.L_x_6809:
[----:B------:R-:W-:Y:S05]  /*0b60*/  WARPSYNC.ALL ;  /* 0x0000000000007948 */ /* 0x000fea0003800000 */
[----:B------:R-:W-:Y:S01]  /*0b70*/  IMAD R13, R15, 0x4, R16 ;  /* 0x000000040f0d7824 */ /* 0x000fe200078e0210 */
[----:B------:R-:W-:Y:S01]  /*0b80*/  SHF.R.U32.HI R22, RZ, 0x1, R22 ;  /* 0x00000001ff167819 */ /* 0x000fe20000011616 */
[----:B------:R-:W-:Y:S03]  /*0b90*/  BAR.SYNC.DEFER_BLOCKING 0x0 ;  /* 0x0000000000007b1d */ /* 0x000fe60000010000 */
[----:B------:R-:W-:Y:S01]  /*0ba0*/  ISETP.NE.AND P2, PT, R22, RZ, PT ;  /* 0x000000ff1600720c */ /* 0x000fe20003f45270 */
[----:B------:R-:W-:-:S02]  /*0bb0*/  IMAD.MOV.U32 R12, RZ, RZ, RZ ;  /* 0x000000ffff0c7224 */ /* 0x000fc400078e00ff */
[----:B------:R-:W-:Y:S01]  /*0bc0*/  ULDC.64 UR14, c[0x0][0x230] ;  /* 0x00008c00000e7ab9 */ /* 0x000fe20000000a00 */
[----:B------:R0:W-:Y:S09]  /*0bd0*/  STS [R13], R0 ;  /* 0x000000000d007388 */ /* 0x0001f20000000800 */
[----:B------:R-:W-:Y:S05]  /*0be0*/  @!P2 BRA `(.L_x_6811) ;  /* 0x000000000030a947 */ /* 0x000fea0003800000 */
[----:B0-----:R-:W-:-:S07]  /*0bf0*/  MOV R0, R22 ;  /* 0x0000001600007202 */ /* 0x001fce0000000f00 */
.L_x_6812:
        /* <DEDUP_REMOVED lines=11> */
.L_x_6811:
[----:B------:R-:W-:Y:S06]  /*0cb0*/  BAR.SYNC.DEFER_BLOCKING 0x0 ;  /* 0x0000000000007b1d */ /* 0x000fec0000010000 */
[----:B------:R-:W-:Y:S01]  /*0cc0*/  ULDC.64 UR16, c[0x0][0x218] ;  /* 0x0000860000107ab9 */ /* 0x000fe20000000a00 */
[----:B------:R-:W-:Y:S01]  /*0cd0*/  ULDC.64 UR18, c[0x0][0x228] ;  /* 0x00008a0000127ab9 */ /* 0x000fe20000000a00 */
[----:B------:R-:W-:Y:S01]  /*0ce0*/  BSSY B3, `(.L_x_6813) ;  /* 0x0000019000037945 */ /* 0x000fe20003800000 */
[----:B0-----:R0:W1:Y:S03]  /*0cf0*/  LDS R0, [R16] ;  /* 0x0000000010007984 */ /* 0x0010660000000800 */
[----:B------:R-:W-:Y:S05]  /*0d00*/  @P0 BRA `(.L_x_6814) ;  /* 0x0000000000580947 */ /* 0x000fea0003800000 */
[----:B------:R-:W-:Y:S01]  /*0d10*/  IMAD.MOV.U32 R12, RZ, RZ, RZ ;  /* 0x000000ffff0c7224 */ /* 0x000fe200078e00ff */
[----:B------:R-:W-:Y:S01]  /*0d20*/  MOV R23, R15 ;  /* 0x0000000f00177202 */ /* 0x000fe20000000f00 */
[----:B------:R-:W-:-:S07]  /*0d30*/  IMAD.MOV.U32 R22, RZ, RZ, RZ ;  /* 0x000000ffff167224 */ /* 0x000fce00078e00ff */
.L_x_6815:
        /* <DEDUP_REMOVED lines=12> */
[----:B------:R-:W-:Y:S01]  /*0e00*/  ISETP.GE.AND.EX P1, PT, R22, UR19, PT, P1 ;  /* 0x0000001316007c0c */ /* 0x000fe2000bf26310 */
[----:B--2---:R-:W-:-:S05]  /*0e10*/  HADD2.F32 R9, -RZ, R10.H0_H0 ;  /* 0x2000000aff097230 */ /* 0x004fca0000004100 */
[----:B-1----:R-:W-:-:S04]  /*0e20*/  FADD.FTZ R9, -R0, R9 ;  /* 0x0000000900097221 */ /* 0x002fc80000010100 */
[----:B------:R-:W-:-:S06]  /*0e30*/  FMUL.FTZ R9, R9, 1.4426950216293334961 ;  /* 0x3fb8aa3b09097820 */ /* 0x000fcc0000410000 */
[----:B------:R-:W1:Y:S02]  /*0e40*/  MUFU.EX2 R9, R9 ;  /* 0x0000000900097308 */ /* 0x000e640000000800 */
[----:B-1----:R-:W-:Y:S01]  /*0e50*/  FADD.FTZ R12, R9, R12 ;  /* 0x0000000c090c7221 */ /* 0x002fe20000010000 */
[----:B------:R-:W-:Y:S06]  /*0e60*/  @!P1 BRA `(.L_x_6815) ;  /* 0xfffffffc00b49947 */ /* 0x000fec000383ffff */
.L_x_6814:
[----:B------:R-:W-:Y:S05]  /*0e70*/  BSYNC B3 ;  /* 0x0000000000037941 */ /* 0x000fea0003800000 */
.L_x_6813:
[----:B------:R-:W-:Y:S06]  /*0e80*/  BAR.SYNC.DEFER_BLOCKING 0x0 ;  /* 0x0000000000007b1d */ /* 0x000fec0000010000 */
[----:B------:R2:W-:Y:S01]  /*0e90*/  STS [R13], R12 ;  /* 0x0000000c0d007388 */ /* 0x0005e20000000800 */
[----:B------:R-:W-:Y:S05]  /*0ea0*/  @!P2 BRA `(.L_x_6816) ;  /* 0x000000000030a947 */ /* 0x000fea0003800000 */
[----:B------:R-:W-:-:S06]  /*0eb0*/  USHF.R.U32.HI UR7, URZ, 0x1, UR13 ;  /* 0x000000013f077899 */ /* 0x000fcc000801160d */
[----:B------:R-:W-:-:S07]  /*0ec0*/  MOV R8, UR7 ;  /* 0x0000000700087c02 */ /* 0x000fce0008000f00 */
.L_x_6817:
[----:B------:R-:W-:Y:S01]  /*0ed0*/  BAR.SYNC.DEFER_BLOCKING 0x0 ;  /* 0x0000000000007b1d */ /* 0x000fe20000010000 */
[----:B------:R-:W-:-:S13]  /*0ee0*/  ISETP.GE.U32.AND P1, PT, R15, R8, PT ;  /* 0x000000080f00720c */ /* 0x000fda0003f26070 */
[----:B------:R-:W-:Y:S01]  /*0ef0*/  @!P1 IMAD R10, R8, 0x4, R13 ;  /* 0x00000004080a9824 */ /* 0x000fe200078e020d */
[----:B------:R-:W-:Y:S01]  /*0f00*/  SHF.R.U32.HI R8, RZ, 0x1, R8 ;  /* 0x00000001ff087819 */ /* 0x000fe20000011608 */
[----:B------:R-:W-:Y:S04]  /*0f10*/  @!P1 LDS R9, [R13] ;  /* 0x000000000d099984 */ /* 0x000fe80000000800 */
[----:B------:R-:W2:Y:S02]  /*0f20*/  @!P1 LDS R10, [R10] ;  /* 0x000000000a0a9984 */ /* 0x000ea40000000800 */
[----:B--2---:R-:W-:-:S05]  /*0f30*/  @!P1 FADD.FTZ R12, R9, R10 ;  /* 0x0000000a090c9221 */ /* 0x004fca0000010000 */
[----:B------:R3:W-:Y:S01]  /*0f40*/  @!P1 STS [R13], R12 ;  /* 0x0000000c0d009388 */ /* 0x0007e20000000800 */
[----:B------:R-:W-:-:S13]  /*0f50*/  ISETP.NE.AND P1, PT, R8, RZ, PT ;  /* 0x000000ff0800720c */ /* 0x000fda0003f25270 */
[----:B---3--:R-:W-:Y:S05]  /*0f60*/  @P1 BRA `(.L_x_6817) ;  /* 0xfffffffc00d81947 */ /* 0x008fea000383ffff */
.L_x_6816:
[----:B------:R-:W-:Y:S06]  /*0f70*/  BAR.SYNC.DEFER_BLOCKING 0x0 ;  /* 0x0000000000007b1d */ /* 0x000fec0000010000 */
[----:B------:R-:W-:Y:S01]  /*0f80*/  ULDC.64 UR16, c[0x0][0x230] ;  /* 0x00008c0000107ab9 */ /* 0x000fe20000000a00 */
[----:B------:R-:W-:Y:S01]  /*0f90*/  ULDC.64 UR18, c[0x0][0x218] ;  /* 0x0000860000127ab9 */ /* 0x000fe20000000a00 */
[----:B------:R-:W-:Y:S01]  /*0fa0*/  ULDC.64 UR22, c[0x0][0x228] ;  /* 0x00008a0000167ab9 */ /* 0x000fe20000000a00 */
[----:B------:R-:W-:Y:S01]  /*0fb0*/  ULDC.64 UR20, c[0x0][0x210] ;  /* 0x0000840000147ab9 */ /* 0x000fe20000000a00 */
[----:B------:R-:W-:Y:S05]  /*0fc0*/  @P0 BRA `(.L_x_6808) ;  /* 0x0000000000740947 */ /* 0x000fea0003800000 */
[----:B--2---:R-:W2:Y:S01]  /*0fd0*/  LDS R12, [R16] ;  /* 0x00000000100c7984 */ /* 0x004ea20000000800 */
[----:B------:R-:W-:Y:S01]  /*0fe0*/  HFMA2.MMA R13, -RZ, RZ, 0, 0 ;  /* 0x00000000ff0d7435 */ /* 0x000fe200000001ff */
[----:B------:R-:W-:Y:S01]  /*0ff0*/  IMAD.MOV.U32 R23, RZ, RZ, R15 ;  /* 0x000000ffff177224 */ /* 0x000fe200078e000f */
[----:B--2---:R-:W2:Y:S09]  /*1000*/  MUFU.RCP R12, R12 ;  /* 0x0000000c000c7308 */ /* 0x004eb20000001000 */
.L_x_6818:
[----:B---3--:R-:W-:Y:S02]  /*1010*/  IMAD R10, R13, UR16, RZ ;  /* 0x000000100d0a7c24 */ /* 0x008fe4000f8e02ff */
[----:B------:R-:W-:Y:S02]  /*1020*/  IMAD.MOV.U32 R8, RZ, RZ, R6 ;  /* 0x000000ffff087224 */ /* 0x000fe400078e0006 */
[----:B------:R-:W-:Y:S02]  /*1030*/  IMAD.MOV.U32 R9, RZ, RZ, R7 ;  /* 0x000000ffff097224 */ /* 0x000fe400078e0007 */
[C---:B------:R-:W-:Y:S02]  /*1040*/  IMAD R11, R23.reuse, UR17, R10 ;  /* 0x00000011170b7c24 */ /* 0x040fe4000f8e020a */
[----:B------:R-:W-:-:S04]  /*1050*/  IMAD.WIDE.U32 R8, R23, UR16, R8 ;  /* 0x0000001017087c25 */ /* 0x000fc8000f8e0008 */
[----:B------:R-:W-:Y:S01]  /*1060*/  IMAD.SHL.U32 R10, R8, 0x2, RZ ;  /* 0x00000002080a7824 */ /* 0x000fe200078e00ff */
[----:B------:R-:W-:-:S04]  /*1070*/  IADD3 R11, R9, R11, RZ ;  /* 0x0000000b090b7210 */ /* 0x000fc80007ffe0ff */
[----:B------:R-:W-:Y:S02]  /*1080*/  SHF.L.U64.HI R11, R8, 0x1, R11 ;  /* 0x00000001080b7819 */ /* 0x000fe4000001020b */
[----:B------:R-:W-:-:S04]  /*1090*/  IADD3 R8, P0, R10, UR18, RZ ;  /* 0x000000120a087c10 */ /* 0x000fc8000ff1e0ff */
[----:B------:R-:W-:-:S05]  /*10a0*/  IADD3.X R9, R11, UR19, RZ, P0, !PT ;  /* 0x000000130b097c10 */ /* 0x000fca00087fe4ff */
[----:B------:R-:W3:Y:S01]  /*10b0*/  LDG.E.U16 R8, desc[UR10][R8.64] ;  /* 0x0000000a08087981 */ /* 0x000ee2000c1e1500 */
[----:B------:R-:W-:-:S04]  /*10c0*/  IADD3 R10, P0, R10, UR20, RZ ;  /* 0x000000140a0a7c10 */ /* 0x000fc8000ff1e0ff */
[----:B------:R-:W-:Y:S02]  /*10d0*/  IADD3.X R11, R11, UR21, RZ, P0, !PT ;  /* 0x000000150b0b7c10 */ /* 0x000fe400087fe4ff */
[----:B------:R-:W-:-:S04]  /*10e0*/  IADD3 R23, P0, R23, UR13, RZ ;  /* 0x0000000d17177c10 */ /* 0x000fc8000ff1e0ff */
[----:B------:R-:W-:Y:S02]  /*10f0*/  IADD3.X R13, RZ, R13, RZ, P0, !PT ;  /* 0x0000000dff0d7210 */ /* 0x000fe400007fe4ff */
[----:B------:R-:W-:-:S04]  /*1100*/  ISETP.GE.U32.AND P0, PT, R23, UR22, PT ;  /* 0x0000001617007c0c */ /* 0x000fc8000bf06070 */
[----:B------:R-:W-:Y:S01]  /*1110*/  ISETP.GE.AND.EX P0, PT, R13, UR23, PT, P0 ;  /* 0x000000170d007c0c */ /* 0x000fe2000bf06300 */
[----:B---3--:R-:W-:-:S05]  /*1120*/  HADD2.F32 R25, -RZ, R8.H0_H0 ;  /* 0x20000008ff197230 */ /* 0x008fca0000004100 */
[----:B-1----:R-:W-:-:S04]  /*1130*/  FADD.FTZ R25, -R0, R25 ;  /* 0x0000001900197221 */ /* 0x002fc80000010100 */
[----:B------:R-:W-:-:S06]  /*1140*/  FMUL.FTZ R25, R25, 1.4426950216293334961 ;  /* 0x3fb8aa3b19197820 */ /* 0x000fcc0000410000 */
[----:B------:R-:W2:Y:S02]  /*1150*/  MUFU.EX2 R25, R25 ;  /* 0x0000001900197308 */ /* 0x000ea40000000800 */
[----:B--2---:R-:W-:-:S05]  /*1160*/  FMUL.FTZ R22, R25, R12 ;  /* 0x0000000c19167220 */ /* 0x004fca0000410000 */
[----:B------:R-:W-:-:S05]  /*1170*/  F2FP.F16.F32.PACK_AB R22, RZ, R22 ;  /* 0x00000016ff16723e */ /* 0x000fca00000000ff */
[----:B------:R3:W-:Y:S01]  /*1180*/  STG.E.U16 desc[UR10][R10.64], R22 ;  /* 0x000000160a007986 */ /* 0x0007e2000c10150a */
[----:B------:R-:W-:Y:S05]  /*1190*/  @!P0 BRA `(.L_x_6818) ;  /* 0xfffffffc009c8947 */ /* 0x000fea000383ffff */
.L_x_6808:
[----:B------:R-:W-:Y:S05]  /*11a0*/  BSYNC B0 ;  /* 0x0000000000007941 */ /* 0x000fea0003800000 */
.L_x_6797:
[----:B------:R-:W-:Y:S01]  /*11b0*/  IADD3 R18, P0, R18, UR6, RZ ;  /* 0x0000000612127c10 */ /* 0x000fe2000ff1e0ff */
[----:B------:R-:W-:-:S04]  /*11c0*/  ULDC.64 UR14, c[0x0][0x230] ;  /* 0x00008c00000e7ab9 */ /* 0x000fc80000000a00 */
[----:B------:R-:W-:Y:S01]  /*11d0*/  IMAD.X R21, RZ, RZ, R21, P0 ;  /* 0x000000ffff157224 */ /* 0x000fe200000e0615 */
[----:B------:R-:W-:-:S04]  /*11e0*/  ISETP.GE.U32.AND P0, PT, R18, UR14, PT ;  /* 0x0000000e12007c0c */ /* 0x000fc8000bf06070 */
[----:B------:R-:W-:-:S13]  /*11f0*/  ISETP.GE.AND.EX P0, PT, R21, UR15, PT, P0 ;  /* 0x0000000f15007c0c */ /* 0x000fda000bf06300 */
[----:B------:R-:W-:Y:S05]  /*1200*/  @!P0 BRA `(.L_x_6819) ;  /* 0xfffffff000348947 */ /* 0x000fea000383ffff */
.L_x_6796:
[----:B------:R-:W-:Y:S05]  /*1210*/  BSYNC B1 ;  /* 0x0000000000017941 */ /* 0x000fea0003800000 */
.L_x_6795:
[----:B------:R-:W-:Y:S01]  /*1220*/  IADD3 R17, P0, R17, UR12, RZ ;  /* 0x0000000c11117c10 */ /* 0x000fe2000ff1e0ff */
[----:B------:R-:W-:-:S03]  /*1230*/  ULDC.64 UR14, c[0x0][0x220] ;  /* 0x00008800000e7ab9 */ /* 0x000fc60000000a00 */
[----:B------:R-:W-:Y:S02]  /*1240*/  IADD3.X R19, RZ, R19, RZ, P0, !PT ;  /* 0x00000013ff137210 */ /* 0x000fe400007fe4ff */
[----:B------:R-:W-:-:S04]  /*1250*/  ISETP.GE.U32.AND P0, PT, R17, UR14, PT ;  /* 0x0000000e11007c0c */ /* 0x000fc8000bf06070 */
[----:B------:R-:W-:-:S13]  /*1260*/  ISETP.GE.AND.EX P0, PT, R19, UR15, PT, P0 ;  /* 0x0000000f13007c0c */ /* 0x000fda000bf06300 */
[----:B------:R-:W-:Y:S05]  /*1270*/  @!P0 BRA `(.L_x_6820) ;  /* 0xffffffec00d48947 */ /* 0x000fea000383ffff */
[----:B------:R-:W-:Y:S05]  /*1280*/  BSYNC B2 ;  /* 0x0000000000027941 */ /* 0x000fea0003800000 */
.L_x_6794:
[----:B------:R-:W-:Y:S05]  /*1290*/  EXIT ;  /* 0x000000000000794d */ /* 0x000fea0003800000 */
.L_x_6821:
        /* <DEDUP_REMOVED lines=14> */
.L_x_12061:


//--------------------- .text._ZN2at6native43_GLOBAL__N__9ae7fba5_10_SoftMax_cu_9f978f6326cunn_SpatialSoftMaxForwardIN3c104HalfEffiNS1_22SoftMaxForwardEpilogueEEEvPT1_PKT_T2_SB_SB_ --------------------------
	.section	.text._ZN2at6native43_GLOBAL__N__9ae7fba5_10_SoftMax_cu_9f978f6326cunn_SpatialSoftMaxForwardIN3c104HalfEffiNS1_22SoftMaxForwardEpilogueEEEvPT1_PKT_T2_SB_SB_,"ax",@progbits
	.align	128
.text._ZN2at6native43_GLOBAL__N__9ae7fba5_10_SoftMax_cu_9f978f6326cunn_SpatialSoftMaxForwardIN3c104HalfEffiNS1_22SoftMaxForwardEpilogueEEEvPT1_PKT_T2_SB_SB_:
        .type           _ZN2at6native43_GLOBAL__N__9ae7fba5_10_SoftMax_cu_9f978f6326cunn_SpatialSoftMaxForwardIN3c104HalfEffiNS1_22SoftMaxForwardEpilogueEEEvPT1_PKT_T2_SB_SB_,@function
        .size           _ZN2at6native43_GLOBAL__N__9ae7fba5_10_SoftMax_cu_9f978f6326cunn_SpatialSoftMaxForwardIN3c104HalfEffiNS1_22SoftMaxForwardEpilogueEEEvPT1_PKT_T2_SB_SB_,(.L_x_12062 - _ZN2at6native43_GLOBAL__N__9ae7fba5_10_SoftMax_cu_9f978f6326cunn_SpatialSoftMaxForwardIN3c104HalfEffiNS1_22SoftMaxForwardEpilogueEEEvPT1_PKT_T2_SB_SB_)
        .other          _ZN2at6native43_GLOBAL__N__9ae7fba5_10_SoftMax_cu_9f978f6326cunn_SpatialSoftMaxForwardIN3c104HalfEffiNS1_22SoftMaxForwardEpilogueEEEvPT1_PKT_T2_SB_SB_,@"STO_CUDA_ENTRY STV_DEFAULT"
_ZN2at6native43_GLOBAL__N__9ae7fba5_10_SoftMax_cu_9f978f6326cunn_SpatialSoftMaxForwardIN3c104HalfEffiNS1_22SoftMaxForwardEpilogueEEEvPT1_PKT_T2_SB_SB_:
        /* <DEDUP_REMOVED lines=24> */
[----:B------:R-:W-:Y:S01]  /*0180*/  IMAD R6, R6, UR10, RZ ;  /* 0x0000000a06067c24 */ /* 0x000fe2000f8e02ff */
[----:B--2---:R-:W-:-:S07]  /*0190*/  LEA R8, R2, R5, 0x2 ;  /* 0x0000000502087211 */ /* 0x004fce00078e10ff */
.L_x_6847:
[----:B------:R-:W-:Y:S01]  /*01a0*/  ULDC UR4, c[0x0][0x228] ;  /* 0x00008a0000047ab9 */ /* 0x000fe20000000800 */
[----:B------:R-:W-:Y:S01]  /*01b0*/  BSSY B1, `(.L_x_6822) ;  /* 0x00000a9000017945 */ /* 0x000fe20003800000 */
[----:B------:R-:W-:-:S13]  /*01c0*/  ISETP.GE.AND P0, PT, R4, UR4, PT ;  /* 0x0000000404007c0c */ /* 0x000fda000bf06270 */
[----:B012-4-:R-:W-:Y:S05]  /*01d0*/  @P0 BRA `(.L_x_6823) ;  /* 0x0000000800980947 */ /* 0x017fea0003800000 */
[----:B------:R-:W-:Y:S01]  /*01e0*/  ULDC UR4, c[0x0][0x224] ;  /* 0x0000890000047ab9 */ /* 0x000fe20000000800 */
[C---:B------:R-:W-:Y:S02]  /*01f0*/  IMAD R9, R3.reuse, UR5, RZ ;  /* 0x0000000503097c24 */ /* 0x040fe4000f8e02ff */
[----:B------:R-:W-:Y:S02]  /*0200*/  IMAD.MOV.U32 R10, RZ, RZ, R4 ;  /* 0x000000ffff0a7224 */ /* 0x000fe400078e0004 */
[----:B------:R-:W-:-:S07]  /*0210*/  IMAD R11, R3, UR4, R2 ;  /* 0x00000004030b7c24 */ /* 0x000fce000f8e0202 */
.L_x_6846:
[----:B------:R-:W-:Y:S01]  /*0220*/  ISETP.GT.U32.AND P0, PT, R0, 0x1, PT ;  /* 0x000000010000780c */ /* 0x000fe20003f04070 */
[----:B------:R-:W-:Y:S01]  /*0230*/  BSSY B0, `(.L_x_6824) ;  /* 0x000009c000007945 */ /* 0x000fe20003800000 */
[----:B------:R-:W-:-:S11]  /*0240*/  IADD3 R20, R9, R10, RZ ;  /* 0x0000000a09147210 */ /* 0x000fd60007ffe0ff */
        /* <DEDUP_REMOVED lines=8> */
[----:B------:R-:W-:Y:S02]  /*02d0*/  MOV R22, 0xff7fffff ;  /* 0xff7fffff00167802 */ /* 0x000fe40000000f00 */
[----:B------:R-:W-:-:S05]  /*02e0*/  MOV R18, R2 ;  /* 0x0000000200127202 */ /* 0x000fca0000000f00 */
[----:B------:R-:W1:Y:S01]  /*02f0*/  LDC.64 R12, c[0x0][0x218] ;  /* 0x00008600ff0c7b82 */ /* 0x000e620000000a00 */
[----:B0-----:R-:W-:-:S07]  /*0300*/  IMAD R17, R11, R23, R10 ;  /* 0x000000170b117224 */ /* 0x001fce00078e020a */
.L_x_6828:
[----:B-1----:R-:W-:-:S06]  /*0310*/  IMAD.WIDE R14, R17, 0x2, R12 ;  /* 0x00000002110e7825 */ /* 0x002fcc00078e020c */
[----:B------:R-:W2:Y:S01]  /*0320*/  LDG.E.U16 R14, desc[UR6][R14.64] ;  /* 0x000000060e0e7981 */ /* 0x000ea2000c1e1500 */
[C---:B------:R-:W-:Y:S02]  /*0330*/  IMAD.IADD R18, R0.reuse, 0x1, R18 ;  /* 0x0000000100127824 */ /* 0x040fe400078e0212 */
[----:B------:R-:W-:-:S03]  /*0340*/  IMAD R17, R0, R23, R17 ;  /* 0x0000001700117224 */ /* 0x000fc600078e0211 */
[----:B------:R-:W-:Y:S01]  /*0350*/  ISETP.GE.AND P1, PT, R18, R21, PT ;  /* 0x000000151200720c */ /* 0x000fe20003f26270 */
[----:B--2---:R-:W-:-:S05]  /*0360*/  HADD2.F32 R19, -RZ, R14.H0_H0 ;  /* 0x2000000eff137230 */ /* 0x004fca0000004100 */
[----:B------:R-:W-:-:S04]  /*0370*/  FSETP.GEU.FTZ.AND P0, PT, R22, R19, PT ;  /* 0x000000131600720b */ /* 0x000fc80003f1e000 */
[----:B------:R-:W-:-:S03]  /*0380*/  FSEL R22, R19, R22, !P0 ;  /* 0x0000001613167208 */ /* 0x000fc60004000000 */
[----:B------:R-:W-:Y:S06]  /*0390*/  @!P1 BRA `(.L_x_6828) ;  /* 0xfffffffc00dc9947 */ /* 0x000fec000383ffff */
.L_x_6827:
[----:B------:R-:W-:Y:S05]  /*03a0*/  BSYNC B2 ;  /* 0x0000000000027941 */ /* 0x000fea0003800000 */
.L_x_6826:
[----:B------:R-:W-:Y:S04]  /*03b0*/  BSSY B2, `(.L_x_6829) ;  /* 0x0000011000027945 */ /* 0x000fe80003800000 */
[----:B------:R-:W-:Y:S05]  /*03c0*/  @P2 BRA `(.L_x_6830) ;  /* 0x00000000003c2947 */ /* 0x000fea0003800000 */
[----:B------:R-:W0:Y:S01]  /*03d0*/  LDC.64 R12, c[0x0][0x218] ;  /* 0x00008600ff0c7b82 */ /* 0x000e220000000a00 */
[----:B------:R-:W-:Y:S02]  /*03e0*/  MOV R16, RZ ;  /* 0x000000ff00107202 */ /* 0x000fe40000000f00 */
[----:B------:R-:W-:-:S07]  /*03f0*/  MOV R17, R2 ;  /* 0x0000000200117202 */ /* 0x000fce0000000f00 */
.L_x_6831:
[----:B------:R-:W-:Y:S02]  /*0400*/  ULDC UR4, c[0x0][0x228] ;  /* 0x00008a0000047ab9 */ /* 0x000fe40000000800 */
[----:B------:R-:W-:-:S04]  /*0410*/  IMAD R15, R17, UR4, R20 ;  /* 0x00000004110f7c24 */ /* 0x000fc8000f8e0214 */
[----:B0-----:R-:W-:-:S06]  /*0420*/  IMAD.WIDE R14, R15, 0x2, R12 ;  /* 0x000000020f0e7825 */ /* 0x001fcc00078e020c */
[----:B------:R-:W2:Y:S01]  /*0430*/  LDG.E.U16 R14, desc[UR6][R14.64] ;  /* 0x000000060e0e7981 */ /* 0x000ea2000c1e1500 */
[----:B------:R-:W-:-:S05]  /*0440*/  IMAD.IADD R17, R0, 0x1, R17 ;  /* 0x0000000100117824 */ /* 0x000fca00078e0211 */
[----:B------:R-:W-:Y:S01]  /*0450*/  ISETP.GE.AND P0, PT, R17, R21, PT ;  /* 0x000000151100720c */ /* 0x000fe20003f06270 */
[----:B--2---:R-:W-:-:S05]  /*0460*/  HADD2.F32 R19, -RZ, R14.H0_H0 ;  /* 0x2000000eff137230 */ /* 0x004fca0000004100 */
[----:B------:R-:W-:-:S04]  /*0470*/  FADD.FTZ R19, R19, -R22 ;  /* 0x8000001613137221 */ /* 0x000fc80000010000 */
[----:B------:R-:W-:-:S06]  /*0480*/  FMUL.FTZ R19, R19, 1.4426950216293334961 ;  /* 0x3fb8aa3b13137820 */ /* 0x000fcc0000410000 */
[----:B------:R-:W0:Y:S02]  /*0490*/  MUFU.EX2 R19, R19 ;  /* 0x0000001300137308 */ /* 0x000e240000000800 */
[----:B0-----:R-:W-:Y:S01]  /*04a0*/  FADD.FTZ R16, R19, R16 ;  /* 0x0000001013107221 */ /* 0x001fe20000010000 */
[----:B------:R-:W-:Y:S06]  /*04b0*/  @!P0 BRA `(.L_x_6831) ;  /* 0xfffffffc00d08947 */ /* 0x000fec000383ffff */
.L_x_6830:
[----:B------:R-:W-:Y:S05]  /*04c0*/  BSYNC B2 ;  /* 0x0000000000027941 */ /* 0x000fea0003800000 */
.L_x_6829:
[----:B------:R-:W-:Y:S04]  /*04d0*/  BSSY B2, `(.L_x_6832) ;  /* 0x0000014000027945 */ /* 0x000fe80003800000 */
[----:B------:R-:W-:Y:S05]  /*04e0*/  @P2 BRA `(.L_x_6833) ;  /* 0x0000000000482947 */ /* 0x000fea0003800000 */
[----:B------:R-:W0:Y:S01]  /*04f0*/  LDC.64 R12, c[0x0][0x218] ;  /* 0x00008600ff0c7b82 */ /* 0x000e220000000a00 */
[----:B------:R1:W2:Y:S01]  /*0500*/  MUFU.RCP R23, R16 ;  /* 0x0000001000177308 */ /* 0x0002a20000001000 */
[----:B------:R-:W-:-:S06]  /*0510*/  MOV R25, R2 ;  /* 0x0000000200197202 */ /* 0x000fcc0000000f00 */
[----:B------:R-:W3:Y:S02]  /*0520*/  LDC.64 R14, c[0x0][0x210] ;  /* 0x00008400ff0e7b82 */ /* 0x000ee40000000a00 */
.L_x_6834:
[----:B------:R-:W-:Y:S02]  /*0530*/  ULDC UR4, c[0x0][0x228] ;  /* 0x00008a0000047ab9 */ /* 0x000fe40000000800 */
[----:B----4-:R-:W-:-:S04]  /*0540*/  IMAD R19, R25, UR4, R20 ;  /* 0x0000000419137c24 */ /* 0x010fc8000f8e0214 */
[----:B01----:R-:W-:-:S06]  /*0550*/  IMAD.WIDE R16, R19, 0x2, R12 ;  /* 0x0000000213107825 */ /* 0x003fcc00078e020c */
[----:B------:R-:W4:Y:S01]  /*0560*/  LDG.E.U16 R16, desc[UR6][R16.64] ;  /* 0x0000000610107981 */ /* 0x000f22000c1e1500 */
[----:B---3--:R-:W-:Y:S01]  /*0570*/  IMAD.WIDE R18, R19, 0x4, R14 ;  /* 0x0000000413127825 */ /* 0x008fe200078e020e */
[----:B------:R-:W-:-:S04]  /*0580*/  IADD3 R25, R0, R25, RZ ;  /* 0x0000001900197210 */ /* 0x000fc80007ffe0ff */
[----:B------:R-:W-:Y:S01]  /*0590*/  ISETP.GE.AND P0, PT, R25, R21, PT ;  /* 0x000000151900720c */ /* 0x000fe20003f06270 */
[----:B----4-:R-:W-:-:S05]  /*05a0*/  HADD2.F32 R27, -RZ, R16.H0_H0 ;  /* 0x20000010ff1b7230 */ /* 0x010fca0000004100 */
[----:B------:R-:W-:-:S04]  /*05b0*/  FADD.FTZ R27, R27, -R22 ;  /* 0x800000161b1b7221 */ /* 0x000fc80000010000 */
[----:B------:R-:W-:-:S04]  /*05c0*/  FMUL.FTZ R27, R27, 1.4426950216293334961 ;  /* 0x3fb8aa3b1b1b7820 */ /* 0x000fc80000410000 */
[----:B------:R-:W2:Y:S02]  /*05d0*/  MUFU.EX2 R24, R27 ;  /* 0x0000001b00187308 */ /* 0x000ea40000000800 */
[----:B--2---:R-:W-:-:S05]  /*05e0*/  FMUL.FTZ R29, R24, R23 ;  /* 0x00000017181d7220 */ /* 0x004fca0000410000 */
[----:B------:R4:W-:Y:S01]  /*05f0*/  STG.E desc[UR6][R18.64], R29 ;  /* 0x0000001d12007986 */ /* 0x0009e2000c101906 */
[----:B------:R-:W-:Y:S05]  /*0600*/  @!P0 BRA `(.L_x_6834) ;  /* 0xfffffffc00c88947 */ /* 0x000fea000383ffff */
.L_x_6833:
[----:B------:R-:W-:Y:S05]  /*0610*/  BSYNC B2 ;  /* 0x0000000000027941 */ /* 0x000fea0003800000 */
.L_x_6832:
[----:B------:R-:W-:Y:S05]  /*0620*/  BRA `(.L_x_6835) ;  /* 0x0000000400707947 */ /* 0x000fea0003800000 */
.L_x_6825:
[----:B------:R-:W0:Y:S01]  /*0630*/  LDC R18, c[0x0][0x224] ;  /* 0x00008900ff127b82 */ /* 0x000e220000000800 */
[----:B------:R-:W-:Y:S01]  /*0640*/  IMAD.MOV.U32 R17, RZ, RZ, -0x800001 ;  /* 0xff7fffffff117424 */ /* 0x000fe200078e00ff */
[----:B0-----:R-:W-:-:S13]  /*0650*/  ISETP.GE.AND P0, PT, R2, R18, PT ;  /* 0x000000120200720c */ /* 0x001fda0003f06270 */
[----:B------:R-:W-:Y:S05]  /*0660*/  @P0 BRA `(.L_x_6836) ;  /* 0x0000000000340947 */ /* 0x000fea0003800000 */
[----:B------:R-:W0:Y:S01]  /*0670*/  LDC.64 R12, c[0x0][0x218] ;  /* 0x00008600ff0c7b82 */ /* 0x000e220000000a00 */
[----:B------:R-:W-:Y:S02]  /*0680*/  MOV R17, 0xff7fffff ;  /* 0xff7fffff00117802 */ /* 0x000fe40000000f00 */
[----:B------:R-:W-:-:S07]  /*0690*/  MOV R19, R2 ;  /* 0x0000000200137202 */ /* 0x000fce0000000f00 */
.L_x_6837:
[----:B------:R-:W-:Y:S02]  /*06a0*/  ULDC UR4, c[0x0][0x228] ;  /* 0x00008a0000047ab9 */ /* 0x000fe40000000800 */
[----:B------:R-:W-:-:S04]  /*06b0*/  IMAD R15, R19, UR4, R20 ;  /* 0x00000004130f7c24 */ /* 0x000fc8000f8e0214 */
[----:B0-----:R-:W-:-:S06]  /*06c0*/  IMAD.WIDE R14, R15, 0x2, R12 ;  /* 0x000000020f0e7825 */ /* 0x001fcc00078e020c */
[----:B------:R-:W2:Y:S01]  /*06d0*/  LDG.E.U16 R14, desc[UR6][R14.64] ;  /* 0x000000060e0e7981 */ /* 0x000ea2000c1e1500 */
[----:B------:R-:W-:-:S05]  /*06e0*/  IMAD.IADD R19, R0, 0x1, R19 ;  /* 0x0000000100137824 */ /* 0x000fca00078e0213 */
[----:B------:R-:W-:Y:S01]  /*06f0*/  ISETP.GE.AND P2, PT, R19, R18, PT ;  /* 0x000000121300720c */ /* 0x000fe20003f46270 */
[----:B--2---:R-:W-:-:S05]  /*0700*/  HADD2.F32 R16, -RZ, R14.H0_H0 ;  /* 0x2000000eff107230 */ /* 0x004fca0000004100 */
[----:B------:R-:W-:-:S04]  /*0710*/  FSETP.GEU.FTZ.AND P1, PT, R17, R16, PT ;  /* 0x000000101100720b */ /* 0x000fc80003f3e000 */
[----:B------:R-:W-:-:S03]  /*0720*/  FSEL R17, R16, R17, !P1 ;  /* 0x0000001110117208 */ /* 0x000fc60004800000 */
[----:B------:R-:W-:Y:S06]  /*0730*/  @!P2 BRA `(.L_x_6837) ;  /* 0xfffffffc00d8a947 */ /* 0x000fec000383ffff */
.L_x_6836:
        /* <DEDUP_REMOVED lines=8> */
.L_x_6839:
        /* <DEDUP_REMOVED lines=11> */
.L_x_6838:
        /* <DEDUP_REMOVED lines=8> */
.L_x_6842:
[----:B------:R-:W-:-:S04]  /*08f0*/  IMAD R15, R19, UR4, R20 ;  /* 0x00000004130f7c24 */ /* 0x000fc8000f8e0214 */
[----:B--2---:R-:W-:-:S06]  /*0900*/  IMAD.WIDE R14, R15, 0x2, R12 ;  /* 0x000000020f0e7825 */ /* 0x004fcc00078e020c */
[----:B------:R-:W2:Y:S01]  /*0910*/  LDG.E.U16 R14, desc[UR6][R14.64] ;  /* 0x000000060e0e7981 */ /* 0x000ea2000c1e1500 */
[----:B------:R-:W-:-:S05]  /*0920*/  IMAD.IADD R19, R0, 0x1, R19 ;  /* 0x0000000100137824 */ /* 0x000fca00078e0213 */
[----:B------:R-:W-:Y:S01]  /*0930*/  ISETP.GE.AND P2, PT, R19, UR8, PT ;  /* 0x0000000813007c0c */ /* 0x000fe2000bf46270 */
[----:B--2---:R-:W-:-:S05]  /*0940*/  HADD2.F32 R16, -RZ, R14.H0_H0 ;  /* 0x2000000eff107230 */ /* 0x004fca0000004100 */
[----:B-1----:R-:W-:-:S04]  /*0950*/  FADD.FTZ R16, -R21, R16 ;  /* 0x0000001015107221 */ /* 0x002fc80000010100 */
[----:B------:R-:W-:-:S06]  /*0960*/  FMUL.FTZ R16, R16, 1.4426950216293334961 ;  /* 0x3fb8aa3b10107820 */ /* 0x000fcc0000410000 */
[----:B------:R-:W1:Y:S02]  /*0970*/  MUFU.EX2 R16, R16 ;  /* 0x0000001000107308 */ /* 0x000e640000000800 */
[----:B-1----:R-:W-:Y:S01]  /*0980*/  FADD.FTZ R17, R16, R17 ;  /* 0x0000001110117221 */ /* 0x002fe20000010000 */
[----:B------:R-:W-:Y:S06]  /*0990*/  @!P2 BRA `(.L_x_6842) ;  /* 0xfffffffc00d4a947 */ /* 0x000fec000383ffff */
.L_x_6841:
[----:B------:R-:W-:Y:S05]  /*09a0*/  BSYNC B2 ;  /* 0x0000000000027941 */ /* 0x000fea0003800000 */
.L_x_6840:
[----:B------:R-:W-:Y:S06]  /*09b0*/  BAR.SYNC.DEFER_BLOCKING 0x0 ;  /* 0x0000000000007b1d */ /* 0x000fec0000010000 */
[----:B------:R2:W-:Y:S01]  /*09c0*/  STS [R8], R17 ;  /* 0x0000001108007388 */ /* 0x0005e20000000800 */
[----:B------:R-:W-:Y:S05]  /*09d0*/  @!P1 BRA `(.L_x_6843) ;  /* 0x00000000002c9947 */ /* 0x000fea0003800000 */
[----:B------:R-:W-:-:S07]  /*09e0*/  MOV R13, R7 ;  /* 0x00000007000d7202 */ /* 0x000fce0000000f00 */
.L_x_6844:
[----:B------:R-:W-:Y:S01]  /*09f0*/  BAR.SYNC.DEFER_BLOCKING 0x0 ;  /* 0x0000000000007b1d */ /* 0x000fe20000010000 */
[----:B------:R-:W-:-:S13]  /*0a00*/  ISETP.GE.U32.AND P1, PT, R2, R13, PT ;  /* 0x0000000d0200720c */ /* 0x000fda0003f26070 */
[----:B------:R-:W-:Y:S02]  /*0a10*/  @!P1 LEA R14, R13, R8, 0x2 ;  /* 0x000000080d0e9211 */ /* 0x000fe400078e10ff */
[----:B------:R-:W-:Y:S01]  /*0a20*/  SHF.R.U32.HI R13, RZ, 0x1, R13 ;  /* 0x00000001ff0d7819 */ /* 0x000fe2000001160d */
[----:B------:R-:W-:Y:S04]  /*0a30*/  @!P1 LDS R12, [R8] ;  /* 0x00000000080c9984 */ /* 0x000fe80000000800 */
[----:B------:R-:W3:Y:S02]  /*0a40*/  @!P1 LDS R15, [R14] ;  /* 0x000000000e0f9984 */ /* 0x000ee40000000800 */
[----:B---3--:R-:W-:-:S05]  /*0a50*/  @!P1 FADD.FTZ R15, R12, R15 ;  /* 0x0000000f0c0f9221 */ /* 0x008fca0000010000 */
[----:B------:R3:W-:Y:S01]  /*0a60*/  @!P1 STS [R8], R15 ;  /* 0x0000000f08009388 */ /* 0x0007e20000000800 */
[----:B------:R-:W-:-:S13]  /*0a70*/  ISETP.NE.AND P1, PT, R13, RZ, PT ;  /* 0x000000ff0d00720c */ /* 0x000fda0003f25270 */
[----:B---3--:R-:W-:Y:S05]  /*0a80*/  @P1 BRA `(.L_x_6844) ;  /* 0xfffffffc00d81947 */ /* 0x008fea000383ffff */
.L_x_6843:
[----:B------:R-:W-:Y:S06]  /*0a90*/  BAR.SYNC.DEFER_BLOCKING 0x0 ;  /* 0x0000000000007b1d */ /* 0x000fec0000010000 */
[----:B------:R-:W-:Y:S01]  /*0aa0*/  ULDC UR8, c[0x0][0x228] ;  /* 0x00008a0000087ab9 */ /* 0x000fe20000000800 */
[----:B------:R-:W-:Y:S01]  /*0ab0*/  ULDC UR10, c[0x0][0x224] ;  /* 0x00008900000a7ab9 */ /* 0x000fe20000000800 */
[----:B------:R-:W-:Y:S05]  /*0ac0*/  @P0 BRA `(.L_x_6835) ;  /* 0x0000000000480947 */ /* 0x000fea0003800000 */
[----:B------:R-:W3:Y:S01]  /*0ad0*/  LDS R22, [R5] ;  /* 0x0000000005167984 */ /* 0x000ee20000000800 */
[----:B------:R-:W4:Y:S01]  /*0ae0*/  LDC.64 R12, c[0x0][0x218] ;  /* 0x00008600ff0c7b82 */ /* 0x000f220000000a00 */
[----:B------:R-:W-:-:S07]  /*0af0*/  IMAD.MOV.U32 R23, RZ, RZ, R2 ;  /* 0x000000ffff177224 */ /* 0x000fce00078e0002 */
[----:B------:R-:W0:Y:S01]  /*0b00*/  LDC.64 R14, c[0x0][0x210] ;  /* 0x00008400ff0e7b82 */ /* 0x000e220000000a00 */
[----:B---3--:R-:W3:Y:S02]  /*0b10*/  MUFU.RCP R22, R22 ;  /* 0x0000001600167308 */ /* 0x008ee40000001000 */
.L_x_6845:
[----:B0-2---:R-:W-:-:S04]  /*0b20*/  IMAD R17, R23, UR8, R20 ;  /* 0x0000000817117c24 */ /* 0x005fc8000f8e0214 */
[----:B----4-:R-:W-:-:S06]  /*0b30*/  IMAD.WIDE R18, R17, 0x2, R12 ;  /* 0x0000000211127825 */ /* 0x010fcc00078e020c */
[----:B------:R-:W2:Y:S01]  /*0b40*/  LDG.E.U16 R18, desc[UR6][R18.64] ;  /* 0x0000000612127981 */ /* 0x000ea2000c1e1500 */
[----:B------:R-:W-:-:S04]  /*0b50*/  IADD3 R23, R0, R23, RZ ;  /* 0x0000001700177210 */ /* 0x000fc80007ffe0ff */
[----:B------:R-:W-:Y:S01]  /*0b60*/  ISETP.GE.AND P0, PT, R23, UR10, PT ;  /* 0x0000000a17007c0c */ /* 0x000fe2000bf06270 */
[----:B--2---:R-:W-:-:S05]  /*0b70*/  HADD2.F32 R16, -RZ, R18.H0_H0 ;  /* 0x20000012ff107230 */ /* 0x004fca0000004100 */
[----:B-1----:R-:W-:-:S04]  /*0b80*/  FADD.FTZ R16, -R21, R16 ;  /* 0x0000001015107221 */ /* 0x002fc80000010100 */
[----:B------:R-:W-:Y:S01]  /*0b90*/  FMUL.FTZ R24, R16, 1.4426950216293334961 ;  /* 0x3fb8aa3b10187820 */ /* 0x000fe20000410000 */
[----:B0-----:R-:W-:-:S03]  /*0ba0*/  IMAD.WIDE R16, R17, 0x4, R14 ;  /* 0x0000000411107825 */ /* 0x001fc600078e020e */
[----:B------:R-:W3:Y:S02]  /*0bb0*/  MUFU.EX2 R25, R24 ;  /* 0x0000001800197308 */ /* 0x000ee40000000800 */
[----:B---3--:R-:W-:-:S05]  /*0bc0*/  FMUL.FTZ R25, R25, R22 ;  /* 0x0000001619197220 */ /* 0x008fca0000410000 */
[----:B------:R0:W-:Y:S01]  /*0bd0*/  STG.E desc[UR6][R16.64], R25 ;  /* 0x0000001910007986 */ /* 0x0001e2000c101906 */
[----:B------:R-:W-:Y:S05]  /*0be0*/  @!P0 BRA `(.L_x_6845) ;  /* 0xfffffffc00cc8947 */ /* 0x000fea000383ffff */
.L_x_6835:
[----:B------:R-:W-:Y:S05]  /*0bf0*/  BSYNC B0 ;  /* 0x0000000000007941 */ /* 0x000fea0003800000 */
.L_x_6824:
[----:B------:R-:W-:Y:S01]  /*0c00*/  IADD3 R10, R6, R10, RZ ;  /* 0x0000000a060a7210 */ /* 0x000fe20007ffe0ff */
[----:B------:R-:W-:-:S03]  /*0c10*/  ULDC UR4, c[0x0][0x228] ;  /* 0x00008a0000047ab9 */ /* 0x000fc60000000800 */
[----:B------:R-:W-:-:S13]  /*0c20*/  ISETP.GE.AND P0, PT, R10, UR4, PT ;  /* 0x000000040a007c0c */ /* 0x000fda000bf06270 */
[----:B------:R-:W-:Y:S05]  /*0c30*/  @!P0 BRA `(.L_x_6846) ;  /* 0xfffffff400788947 */ /* 0x000fea000383ffff */
.L_x_6823:
[----:B------:R-:W-:Y:S05]  /*0c40*/  BSYNC B1 ;  /* 0x0000000000017941 */ /* 0x000fea0003800000 */
.L_x_6822:
[----:B------:R-:W-:Y:S01]  /*0c50*/  IADD3 R3, R3, UR9, RZ ;  /* 0x0000000903037c10 */ /* 0x000fe2000fffe0ff */
[----:B------:R-:W-:-:S03]  /*0c60*/  ULDC UR4, c[0x0][0x220] ;  /* 0x0000880000047ab9 */ /* 0x000fc60000000800 */
[----:B------:R-:W-:-:S13]  /*0c70*/  ISETP.GE.AND P0, PT, R3, UR4, PT ;  /* 0x0000000403007c0c */ /* 0x000fda000bf06270 */
[----:B------:R-:W-:Y:S05]  /*0c80*/  @!P0 BRA `(.L_x_6847) ;  /* 0xfffffff400448947 */ /* 0x000fea000383ffff */
[----:B------:R-:W-:Y:S05]  /*0c90*/  EXIT ;  /* 0x000000000000794d */ /* 0x000fea0003800000 */
.L_x_6848:
        /* <DEDUP_REMOVED lines=14> */
.L_x_12062:


//--------------------- .text._ZN2at6native43_GLOBAL__N__9ae7fba5_10_SoftMax_cu_9f978f6326cunn_SpatialSoftMaxForwardIN3c104HalfEfS4_iNS1_22SoftMaxForwardEpilogueEEEvPT1_PKT_T2_SB_SB_ --------------------------
	.section	.text._ZN2at6native43_GLOBAL__N__9ae7fba5_10_SoftMax_cu_9f978f6326cunn_SpatialSoftMaxForwardIN3c104HalfEfS4_iNS1_22SoftMaxForwardEpilogueEEEvPT1_PKT_T2_SB_SB_,"ax",@progbits
	.align	128
.text._ZN2at6native43_GLOBAL__N__9ae7fba5_10_SoftMax_cu_9f978f6326cunn_SpatialSoftMaxForwardIN3c104HalfEfS4_iNS1_22SoftMaxForwardEpilogueEEEvPT1_PKT_T2_SB_SB_:
        .type           _ZN2at6native43_GLOBAL__N__9ae7fba5_10_SoftMax_cu_9f978f6326cunn_SpatialSoftMaxForwardIN3c104HalfEfS4_iNS1_22SoftMaxForwardEpilogueEEEvPT1_PKT_T2_SB_SB_,@function
        .size           _ZN2at6native43_GLOBAL__N__9ae7fba5_10_SoftMax_cu_9f978f6326cunn_SpatialSoftMaxForwardIN3c104HalfEfS4_iNS1_22SoftMaxForwardEpilogueEEEvPT1_PKT_T2_SB_SB_,(.L_x_12063 - _ZN2at6native43_GLOBAL__N__9ae7fba5_10_SoftMax_cu_9f978f6326cunn_SpatialSoftMaxForwardIN3c104HalfEfS4_iNS1_22SoftMaxForwardEpilogueEEEvPT1_PKT_T2_SB_SB_)
        .other          _ZN2at6native43_GLOBAL__N__9ae7fba5_10_SoftMax_cu_9f978f6326cunn_SpatialSoftMaxForwardIN3c104HalfEfS4_iNS1_22SoftMaxForwardEpilogueEEEvPT1_PKT_T2_SB_SB_,@"STO_CUDA_ENTRY STV_DEFAULT"
_ZN2at6native43_GLOBAL__N__9ae7fba5_10_SoftMax_cu_9f978f6326cunn_SpatialSoftMaxForwardIN3c104HalfEfS4_iNS1_22SoftMaxForwardEpilogueEEEvPT1_PKT_T2_SB_SB_:
        /* <DEDUP_REMOVED lines=26> */
.L_x_6874:
        /* <DEDUP_REMOVED lines=8> */
.L_x_6873:
[----:B------:R-:W-:Y:S01]  /*0220*/  ISETP.GT.U32.AND P0, PT, R0, 0x1, PT ;  /* 0x000000010000780c */ /* 0x000fe20003f04070 */
[----:B------:R-:W-:Y:S01]  /*0230*/  BSSY B0, `(.L_x_6851) ;  /* 0x000009e000007945 */ /* 0x000fe20003800000 */
[----:B------:R-:W-:-:S11]  /*0240*/  IADD3 R20, R9, R10, RZ ;  /* 0x0000000a09147210 */ /* 0x000fd60007ffe0ff */
[----:B012-4-:R-:W-:Y:S05]  /*0250*/  @P0 BRA `(.L_x_6852) ;  /* 0x0000000000f80947 */ /* 0x017fea0003800000 */
[----:B------:R-:W0:Y:S01]  /*0260*/  LDC R21, c[0x0][0x224] ;  /* 0x00008900ff157b82 */ /* 0x000e220000000800 */
[----:B------:R-:W-:Y:S01]  /*0270*/  BSSY B2, `(.L_x_6853) ;  /* 0x0000013000027945 */ /* 0x000fe20003800000 */
[----:B------:R-:W-:Y:S01]  /*0280*/  IMAD.MOV.U32 R16, RZ, RZ, RZ ;  /* 0x000000ffff107224 */ /* 0x000fe200078e00ff */
[----:B------:R-:W-:Y:S02]  /*0290*/  MOV R22, 0xff7fffff ;  /* 0xff7fffff00167802 */ /* 0x000fe40000000f00 */
[----:B0-----:R-:W-:-:S13]  /*02a0*/  ISETP.GE.AND P2, PT, R2, R21, PT ;  /* 0x000000150200720c */ /* 0x001fda0003f46270 */
[----:B------:R-:W-:Y:S05]  /*02b0*/  @P2 BRA `(.L_x_6854) ;  /* 0x0000000000382947 */ /* 0x000fea0003800000 */
[----:B------:R-:W0:Y:S01]  /*02c0*/  LDC R23, c[0x0][0x228] ;  /* 0x00008a00ff177b82 */ /* 0x000e220000000800 */
[----:B------:R-:W-:Y:S01]  /*02d0*/  IMAD.MOV.U32 R22, RZ, RZ, -0x800001 ;  /* 0xff7fffffff167424 */ /* 0x000fe200078e00ff */
[----:B------:R-:W-:-:S06]  /*02e0*/  MOV R18, R2 ;  /* 0x0000000200127202 */ /* 0x000fcc0000000f00 */
[----:B------:R-:W1:Y:S01]  /*02f0*/  LDC.64 R12, c[0x0][0x218] ;  /* 0x00008600ff0c7b82 */ /* 0x000e620000000a00 */
[----:B0-----:R-:W-:-:S07]  /*0300*/  IMAD R17, R11, R23, R10 ;  /* 0x000000170b117224 */ /* 0x001fce00078e020a */
.L_x_6855:
[----:B-1----:R-:W-:-:S06]  /*0310*/  IMAD.WIDE R14, R17, 0x2, R12 ;  /* 0x00000002110e7825 */ /* 0x002fcc00078e020c */
[----:B------:R-:W2:Y:S01]  /*0320*/  LDG.E.U16 R14, desc[UR6][R14.64] ;  /* 0x000000060e0e7981 */ /* 0x000ea2000c1e1500 */
[C---:B------:R-:W-:Y:S01]  /*0330*/  IADD3 R18, R0.reuse, R18, RZ ;  /* 0x0000001200127210 */ /* 0x040fe20007ffe0ff */
[----:B------:R-:W-:-:S03]  /*0340*/  IMAD R17, R0, R23, R17 ;  /* 0x0000001700117224 */ /* 0x000fc600078e0211 */
[----:B------:R-:W-:Y:S01]  /*0350*/  ISETP.GE.AND P1, PT, R18, R21, PT ;  /* 0x000000151200720c */ /* 0x000fe20003f26270 */
[----:B--2---:R-:W-:-:S05]  /*0360*/  HADD2.F32 R19, -RZ, R14.H0_H0 ;  /* 0x2000000eff137230 */ /* 0x004fca0000004100 */
[----:B------:R-:W-:-:S04]  /*0370*/  FSETP.GEU.FTZ.AND P0, PT, R22, R19, PT ;  /* 0x000000131600720b */ /* 0x000fc80003f1e000 */
[----:B------:R-:W-:-:S03]  /*0380*/  FSEL R22, R19, R22, !P0 ;  /* 0x0000001613167208 */ /* 0x000fc60004000000 */
[----:B------:R-:W-:Y:S06]  /*0390*/  @!P1 BRA `(.L_x_6855) ;  /* 0xfffffffc00dc9947 */ /* 0x000fec000383ffff */
.L_x_6854:
[----:B------:R-:W-:Y:S05]  /*03a0*/  BSYNC B2 ;  /* 0x0000000000027941 */ /* 0x000fea0003800000 */
.L_x_6853:
[----:B------:R-:W-:Y:S04]  /*03b0*/  BSSY B2, `(.L_x_6856) ;  /* 0x0000011000027945 */ /* 0x000fe80003800000 */
[----:B------:R-:W-:Y:S05]  /*03c0*/  @P2 BRA `(.L_x_6857) ;  /* 0x00000000003c2947 */ /* 0x000fea0003800000 */
[----:B------:R-:W0:Y:S01]  /*03d0*/  LDC.64 R12, c[0x0][0x218] ;  /* 0x00008600ff0c7b82 */ /* 0x000e220000000a00 */
[----:B------:R-:W-:Y:S01]  /*03e0*/  IMAD.MOV.U32 R16, RZ, RZ, RZ ;  /* 0x000000ffff107224 */ /* 0x000fe200078e00ff */
[----:B------:R-:W-:-:S07]  /*03f0*/  MOV R17, R2 ;  /* 0x0000000200117202 */ /* 0x000fce0000000f00 */
.L_x_6858:
[----:B------:R-:W-:Y:S02]  /*0400*/  ULDC UR4, c[0x0][0x228] ;  /* 0x00008a0000047ab9 */ /* 0x000fe40000000800 */
[----:B------:R-:W-:-:S04]  /*0410*/  IMAD R15, R17, UR4, R20 ;  /* 0x00000004110f7c24 */ /* 0x000fc8000f8e0214 */
[----:B0-----:R-:W-:-:S06]  /*0420*/  IMAD.WIDE R14, R15, 0x2, R12 ;  /* 0x000000020f0e7825 */ /* 0x001fcc00078e020c */
[----:B------:R-:W2:Y:S01]  /*0430*/  LDG.E.U16 R14, desc[UR6][R14.64] ;  /* 0x000000060e0e7981 */ /* 0x000ea2000c1e1500 */
[----:B------:R-:W-:-:S04]  /*0440*/  IADD3 R17, R0, R17, RZ ;  /* 0x0000001100117210 */ /* 0x000fc80007ffe0ff */
[----:B------:R-:W-:Y:S01]  /*0450*/  ISETP.GE.AND P0, PT, R17, R21, PT ;  /* 0x000000151100720c */ /* 0x000fe20003f06270 */
[----:B--2---:R-:W-:-:S05]  /*0460*/  HADD2.F32 R19, -RZ, R14.H0_H0 ;  /* 0x2000000eff137230 */ /* 0x004fca0000004100 */
[----:B------:R-:W-:-:S04]  /*0470*/  FADD.FTZ R19, R19, -R22 ;  /* 0x8000001613137221 */ /* 0x000fc80000010000 */
[----:B------:R-:W-:-:S06]  /*0480*/  FMUL.FTZ R19, R19, 1.4426950216293334961 ;  /* 0x3fb8aa3b13137820 */ /* 0x000fcc0000410000 */
[----:B------:R-:W0:Y:S02]  /*0490*/  MUFU.EX2 R19, R19 ;  /* 0x0000001300137308 */ /* 0x000e240000000800 */
[----:B0-----:R-:W-:Y:S01]  /*04a0*/  FADD.FTZ R16, R19, R16 ;  /* 0x0000001013107221 */ /* 0x001fe20000010000 */
[----:B------:R-:W-:Y:S06]  /*04b0*/  @!P0 BRA `(.L_x_6858) ;  /* 0xfffffffc00d08947 */ /* 0x000fec000383ffff */
.L_x_6857:
[----:B------:R-:W-:Y:S05]  /*04c0*/  BSYNC B2 ;  /* 0x0000000000027941 */ /* 0x000fea0003800000 */
.L_x_6856:
[----:B------:R-:W-:Y:S04]  /*04d0*/  BSSY B2, `(.L_x_6859) ;  /* 0x0000015000027945 */ /* 0x000fe80003800000 */
[----:B------:R-:W-:Y:S05]  /*04e0*/  @P2 BRA `(.L_x_6860) ;  /* 0x00000000004c2947 */ /* 0x000fea0003800000 */
[----:B------:R-:W0:Y:S01]  /*04f0*/  LDC.64 R12, c[0x0][0x218] ;  /* 0x00008600ff0c7b82 */ /* 0x000e220000000a00 */
[----:B------:R1:W2:Y:S01]  /*0500*/  MUFU.RCP R23, R16 ;  /* 0x0000001000177308 */ /* 0x0002a20000001000 */
[----:B------:R-:W-:-:S06]  /*0510*/  IMAD.MOV.U32 R25, RZ, RZ, R2 ;  /* 0x000000ffff197224 */ /* 0x000fcc00078e0002 */
[----:B------:R-:W3:Y:S02]  /*0520*/  LDC.64 R14, c[0x0][0x210] ;  /* 0x00008400ff0e7b82 */ /* 0x000ee40000000a00 */
.L_x_6861:
[----:B------:R-:W-:Y:S02]  /*0530*/  ULDC UR4, c[0x0][0x228] ;  /* 0x00008a0000047ab9 */ /* 0x000fe40000000800 */
[----:B----4-:R-:W-:-:S04]  /*0540*/  IMAD R19, R25, UR4, R20 ;  /* 0x0000000419137c24 */ /* 0x010fc8000f8e0214 */
[----:B01----:R-:W-:-:S06]  /*0550*/  IMAD.WIDE R16, R19, 0x2, R12 ;  /* 0x0000000213107825 */ /* 0x003fcc00078e020c */
[----:B------:R-:W4:Y:S01]  /*0560*/  LDG.E.U16 R16, desc[UR6][R16.64] ;  /* 0x0000000610107981 */ /* 0x000f22000c1e1500 */
[----:B------:R-:W-:-:S04]  /*0570*/  IADD3 R25, R0, R25, RZ ;  /* 0x0000001900197210 */ /* 0x000fc80007ffe0ff */
[----:B------:R-:W-:Y:S01]  /*0580*/  ISETP.GE.AND P0, PT, R25, R21, PT ;  /* 0x000000151900720c */ /* 0x000fe20003f06270 */
[----:B----4-:R-:W-:-:S05]  /*0590*/  HADD2.F32 R27, -RZ, R16.H0_H0 ;  /* 0x20000010ff1b7230 */ /* 0x010fca0000004100 */
[----:B------:R-:W-:-:S04]  /*05a0*/  FADD.FTZ R27, R27, -R22 ;  /* 0x800000161b1b7221 */ /* 0x000fc80000010000 */
[----:B------:R-:W-:-:S04]  /*05b0*/  FMUL.FTZ R27, R27, 1.4426950216293334961 ;  /* 0x3fb8aa3b1b1b7820 */ /* 0x000fc80000410000 */
[----:B------:R-:W2:Y:S02]  /*05c0*/  MUFU.EX2 R18, R27 ;  /* 0x0000001b00127308 */ /* 0x000ea40000000800 */
[----:B--2---:R-:W-:-:S05]  /*05d0*/  FMUL.FTZ R18, R18, R23 ;  /* 0x0000001712127220 */ /* 0x004fca0000410000 */
[----:B------:R-:W-:Y:S01]  /*05e0*/  F2FP.F16.F32.PACK_AB R17, RZ, R18 ;  /* 0x00000012ff11723e */ /* 0x000fe200000000ff */
[----:B---3--:R-:W-:-:S05]  /*05f0*/  IMAD.WIDE R18, R19, 0x2, R14 ;  /* 0x0000000213127825 */ /* 0x008fca00078e020e */
[----:B------:R4:W-:Y:S01]  /*0600*/  STG.E.U16 desc[UR6][R18.64], R17 ;  /* 0x0000001112007986 */ /* 0x0009e2000c101506 */
[----:B------:R-:W-:Y:S05]  /*0610*/  @!P0 BRA `(.L_x_6861) ;  /* 0xfffffffc00c48947 */ /* 0x000fea000383ffff */
.L_x_6860:
[----:B------:R-:W-:Y:S05]  /*0620*/  BSYNC B2 ;  /* 0x0000000000027941 */ /* 0x000fea0003800000 */
.L_x_6859:
[----:B------:R-:W-:Y:S05]  /*0630*/  BRA `(.L_x_6862) ;  /* 0x0000000400747947 */ /* 0x000fea0003800000 */
.L_x_6852:
[----:B------:R-:W0:Y:S01]  /*0640*/  LDC R18, c[0x0][0x224] ;  /* 0x00008900ff127b82 */ /* 0x000e220000000800 */
[----:B------:R-:W-:Y:S02]  /*0650*/  MOV R17, 0xff7fffff ;  /* 0xff7fffff00117802 */ /* 0x000fe40000000f00 */
[----:B0-----:R-:W-:-:S13]  /*0660*/  ISETP.GE.AND P0, PT, R2, R18, PT ;  /* 0x000000120200720c */ /* 0x001fda0003f06270 */
[----:B------:R-:W-:Y:S05]  /*0670*/  @P0 BRA `(.L_x_6863) ;  /* 0x0000000000340947 */ /* 0x000fea0003800000 */
[----:B------:R-:W0:Y:S01]  /*0680*/  LDC.64 R12, c[0x0][0x218] ;  /* 0x00008600ff0c7b82 */ /* 0x000e220000000a00 */
[----:B------:R-:W-:Y:S01]  /*0690*/  IMAD.MOV.U32 R17, RZ, RZ, -0x800001 ;  /* 0xff7fffffff117424 */ /* 0x000fe200078e00ff */
[----:B------:R-:W-:-:S07]  /*06a0*/  MOV R19, R2 ;  /* 0x0000000200137202 */ /* 0x000fce0000000f00 */
.L_x_6864:
[----:B------:R-:W-:Y:S02]  /*06b0*/  ULDC UR4, c[0x0][0x228] ;  /* 0x00008a0000047ab9 */ /* 0x000fe40000000800 */
[----:B------:R-:W-:-:S04]  /*06c0*/  IMAD R15, R19, UR4, R20 ;  /* 0x00000004130f7c24 */ /* 0x000fc8000f8e0214 */
[----:B0-----:R-:W-:-:S06]  /*06d0*/  IMAD.WIDE R14, R15, 0x2, R12 ;  /* 0x000000020f0e7825 */ /* 0x001fcc00078e020c */
[----:B------:R-:W2:Y:S01]  /*06e0*/  LDG.E.U16 R14, desc[UR6][R14.64] ;  /* 0x000000060e0e7981 */ /* 0x000ea2000c1e1500 */
[----:B------:R-:W-:-:S04]  /*06f0*/  IADD3 R19, R0, R19, RZ ;  /* 0x0000001300137210 */ /* 0x000fc80007ffe0ff */
[----:B------:R-:W-:Y:S01]  /*0700*/  ISETP.GE.AND P2, PT, R19, R18, PT ;  /* 0x000000121300720c */ /* 0x000fe20003f46270 */
[----:B--2---:R-:W-:-:S05]  /*0710*/  HADD2.F32 R16, -RZ, R14.H0_H0 ;  /* 0x2000000eff107230 */ /* 0x004fca0000004100 */
[----:B------:R-:W-:-:S04]  /*0720*/  FSETP.GEU.FTZ.AND P1, PT, R17, R16, PT ;  /* 0x000000101100720b */ /* 0x000fc80003f3e000 */
[----:B------:R-:W-:-:S03]  /*0730*/  FSEL R17, R16, R17, !P1 ;  /* 0x0000001110117208 */ /* 0x000fc60004800000 */
[----:B------:R-:W-:Y:S06]  /*0740*/  @!P2 BRA `(.L_x_6864) ;  /* 0xfffffffc00d8a947 */ /* 0x000fec000383ffff */
.L_x_6863:
[----:B------:R-:W-:Y:S05]  /*0750*/  WARPSYNC.ALL ;  /* 0x0000000000007948 */ /* 0x000fea0003800000 */
[----:B------:R-:W-:Y:S01]  /*0760*/  BAR.SYNC.DEFER_BLOCKING 0x0 ;  /* 0x0000000000007b1d */ /* 0x000fe20000010000 */
[----:B------:R-:W-:-:S05]  /*0770*/  ISETP.NE.AND P1, PT, R7, RZ, PT ;  /* 0x000000ff0700720c */ /* 0x000fca0003f25270 */
[----:B------:R-:W-:Y:S01]  /*0780*/  ULDC UR4, c[0x0][0x228] ;  /* 0x00008a0000047ab9 */ /* 0x000fe20000000800 */
[----:B------:R-:W-:Y:S01]  /*0790*/  ULDC UR8, c[0x0][0x224] ;  /* 0x0000890000087ab9 */ /* 0x000fe20000000800 */
[----:B------:R0:W-:Y:S06]  /*07a0*/  STS [R8], R17 ;  /* 0x0000001108007388 */ /* 0x0001ec0000000800 */
[----:B------:R-:W-:Y:S05]  /*07b0*/  @!P1 BRA `(.L_x_6865) ;  /* 0x0000000000309947 */ /* 0x000fea0003800000 */
[----:B------:R-:W-:-:S07]  /*07c0*/  IMAD.MOV.U32 R13, RZ, RZ, R7 ;  /* 0x000000ffff0d7224 */ /* 0x000fce00078e0007 */
.L_x_6866:
        /* <DEDUP_REMOVED lines=11> */
.L_x_6865:
        /* <DEDUP_REMOVED lines=8> */
.L_x_6869:
[----:B------:R-:W-:-:S04]  /*0900*/  IMAD R15, R19, UR4, R20 ;  /* 0x00000004130f7c24 */ /* 0x000fc8000f8e0214 */
[----:B--2---:R-:W-:-:S06]  /*0910*/  IMAD.WIDE R14, R15, 0x2, R12 ;  /* 0x000000020f0e7825 */ /* 0x004fcc00078e020c */
[----:B------:R-:W2:Y:S01]  /*0920*/  LDG.E.U16 R14, desc[UR6][R14.64] ;  /* 0x000000060e0e7981 */ /* 0x000ea2000c1e1500 */
[----:B------:R-:W-:-:S04]  /*0930*/  IADD3 R19, R0, R19, RZ ;  /* 0x0000001300137210 */ /* 0x000fc80007ffe0ff */
[----:B------:R-:W-:Y:S01]  /*0940*/  ISETP.GE.AND P2, PT, R19, UR8, PT ;  /* 0x0000000813007c0c */ /* 0x000fe2000bf46270 */
[----:B--2---:R-:W-:-:S05]  /*0950*/  HADD2.F32 R16, -RZ, R14.H0_H0 ;  /* 0x2000000eff107230 */ /* 0x004fca0000004100 */
[----:B-1----:R-:W-:-:S04]  /*0960*/  FADD.FTZ R16, -R21, R16 ;  /* 0x0000001015107221 */ /* 0x002fc80000010100 */
[----:B------:R-:W-:-:S06]  /*0970*/  FMUL.FTZ R16, R16, 1.4426950216293334961 ;  /* 0x3fb8aa3b10107820 */ /* 0x000fcc0000410000 */
[----:B------:R-:W1:Y:S02]  /*0980*/  MUFU.EX2 R16, R16 ;  /* 0x0000001000107308 */ /* 0x000e640000000800 */
[----:B-1----:R-:W-:Y:S01]  /*0990*/  FADD.FTZ R17, R16, R17 ;  /* 0x0000001110117221 */ /* 0x002fe20000010000 */
[----:B------:R-:W-:Y:S06]  /*09a0*/  @!P2 BRA `(.L_x_6869) ;  /* 0xfffffffc00d4a947 */ /* 0x000fec000383ffff */
.L_x_6868:
[----:B------:R-:W-:Y:S05]  /*09b0*/  BSYNC B2 ;  /* 0x0000000000027941 */ /* 0x000fea0003800000 */
.L_x_6867:
[----:B------:R-:W-:Y:S06]  /*09c0*/  BAR.SYNC.DEFER_BLOCKING 0x0 ;  /* 0x0000000000007b1d */ /* 0x000fec0000010000 */
[----:B------:R2:W-:Y:S01]  /*09d0*/  STS [R8], R17 ;  /* 0x0000001108007388 */ /* 0x0005e20000000800 */
[----:B------:R-:W-:Y:S05]  /*09e0*/  @!P1 BRA `(.L_x_6870) ;  /* 0x00000000002c9947 */ /* 0x000fea0003800000 */
[----:B------:R-:W-:-:S07]  /*09f0*/  IMAD.MOV.U32 R13, RZ, RZ, R7 ;  /* 0x000000ffff0d7224 */ /* 0x000fce00078e0007 */
.L_x_6871:
        /* <DEDUP_REMOVED lines=10> */
.L_x_6870:
        /* <DEDUP_REMOVED lines=9> */
.L_x_6872:
[----:B0-2---:R-:W-:-:S04]  /*0b30*/  IMAD R17, R23, UR8, R20 ;  /* 0x0000000817117c24 */ /* 0x005fc8000f8e0214 */
[----:B----4-:R-:W-:-:S06]  /*0b40*/  IMAD.WIDE R18, R17, 0x2, R12 ;  /* 0x0000000211127825 */ /* 0x010fcc00078e020c */
[----:B------:R-:W2:Y:S01]  /*0b50*/  LDG.E.U16 R18, desc[UR6][R18.64] ;  /* 0x0000000612127981 */ /* 0x000ea2000c1e1500 */
[----:B------:R-:W-:-:S05]  /*0b60*/  IMAD.IADD R23, R0, 0x1, R23 ;  /* 0x0000000100177824 */ /* 0x000fca00078e0217 */
[----:B------:R-:W-:Y:S01]  /*0b70*/  ISETP.GE.AND P0, PT, R23, UR10, PT ;  /* 0x0000000a17007c0c */ /* 0x000fe2000bf06270 */
[----:B--2---:R-:W-:-:S05]  /*0b80*/  HADD2.F32 R16, -RZ, R18.H0_H0 ;  /* 0x20000012ff107230 */ /* 0x004fca0000004100 */
[----:B-1----:R-:W-:-:S04]  /*0b90*/  FADD.FTZ R16, -R21, R16 ;  /* 0x0000001015107221 */ /* 0x002fc80000010100 */
[----:B------:R-:W-:Y:S01]  /*0ba0*/  FMUL.FTZ R24, R16, 1.4426950216293334961 ;  /* 0x3fb8aa3b10187820 */ /* 0x000fe20000410000 */
[----:B0-----:R-:W-:-:S03]  /*0bb0*/  IMAD.WIDE R16, R17, 0x2, R14 ;  /* 0x0000000211107825 */ /* 0x001fc600078e020e */
[----:B------:R-:W3:Y:S02]  /*0bc0*/  MUFU.EX2 R25, R24 ;  /* 0x0000001800197308 */ /* 0x000ee40000000800 */
[----:B---3--:R-:W-:-:S05]  /*0bd0*/  FMUL.FTZ R25, R25, R22 ;  /* 0x0000001619197220 */ /* 0x008fca0000410000 */
[----:B------:R-:W-:-:S05]  /*0be0*/  F2FP.F16.F32.PACK_AB R25, RZ, R25 ;  /* 0x00000019ff19723e */ /* 0x000fca00000000ff */
[----:B------:R0:W-:Y:S01]  /*0bf0*/  STG.E.U16 desc[UR6][R16.64], R25 ;  /* 0x0000001910007986 */ /* 0x0001e2000c101506 */
[----:B------:R-:W-:Y:S05]  /*0c00*/  @!P0 BRA `(.L_x_6872) ;  /* 0xfffffffc00c88947 */ /* 0x000fea000383ffff */
.L_x_6862:
[----:B------:R-:W-:Y:S05]  /*0c10*/  BSYNC B0 ;  /* 0x0000000000007941 */ /* 0x000fea0003800000 */
.L_x_6851:
[----:B------:R-:W-:Y:S01]  /*0c20*/  IADD3 R10, R6, R10, RZ ;  /* 0x0000000a060a7210 */ /* 0x000fe20007ffe0ff */
[----:B------:R-:W-:-:S03]  /*0c30*/  ULDC UR4, c[0x0][0x228] ;  /* 0x00008a0000047ab9 */ /* 0x000fc60000000800 */
[----:B------:R-:W-:-:S13]  /*0c40*/  ISETP.GE.AND P0, PT, R10, UR4, PT ;  /* 0x000000040a007c0c */ /* 0x000fda000bf06270 */
[----:B------:R-:W-:Y:S05]  /*0c50*/  @!P0 BRA `(.L_x_6873) ;  /* 0xfffffff400708947 */ /* 0x000fea000383ffff */
.L_x_6850:
[----:B------:R-:W-:Y:S05]  /*0c60*/  BSYNC B1 ;  /* 0x0000000000017941 */ /* 0x000fea0003800000 */
.L_x_6849:
[----:B------:R-:W-:Y:S01]  /*0c70*/  IADD3 R3, R3, UR9, RZ ;  /* 0x0000000903037c10 */ /* 0x000fe2000fffe0ff */
[----:B------:R-:W-:-:S03]  /*0c80*/  ULDC UR4, c[0x0][0x220] ;  /* 0x0000880000047ab9 */ /* 0x000fc60000000800 */
[----:B------:R-:W-:-:S13]  /*0c90*/  ISETP.GE.AND P0, PT, R3, UR4, PT ;  /* 0x0000000403007c0c */ /* 0x000fda000bf06270 */
[----:B------:R-:W-:Y:S05]  /*0ca0*/  @!P0 BRA `(.L_x_6874) ;  /* 0xfffffff4003c8947 */ /* 0x000fea000383ffff */
[----:B------:R-:W-:Y:S05]  /*0cb0*/  EXIT ;  /* 0x000000000000794d */ /* 0x000fea0003800000 */
.L_x_6875:
        /* <DEDUP_REMOVED lines=12> */
.L_x_12063:


//--------------------- .text._ZN2at6native43_GLOBAL__N__9ae7fba5_10_SoftMax_cu_9f978f6326cunn_SpatialSoftMaxForwardIffflNS1_22SoftMaxForwardEpilogueEEEvPT1_PKT_T2_S9_S9_ --------------------------
	.section	.text._ZN2at6native43_GLOBAL__N__9ae7fba5_10_SoftMax_cu_9f978f6326cunn_SpatialSoftMaxForwardIffflNS1_22SoftMaxForwardEpilogueEEEvPT1_PKT_T2_S9_S9_,"ax",@progbits
	.align	128
.text._ZN2at6native43_GLOBAL__N__9ae7fba5_10_SoftMax_cu_9f978f6326cunn_SpatialSoftMaxForwardIffflNS1_22SoftMaxForwardEpilogueEEEvPT1_PKT_T2_S9_S9_:
        .type           _ZN2at6native43_GLOBAL__N__9ae7fba5_10_SoftMax_cu_9f978f6326cunn_SpatialSoftMaxForwardIffflNS1_22SoftMaxForwardEpilogueEEEvPT1_PKT_T2_S9_S9_,@function
        .size           _ZN2at6native43_GLOBAL__N__9ae7fba5_10_SoftMax_cu_9f978f6326cunn_SpatialSoftMaxForwardIffflNS1_22SoftMaxForwardEpilogueEEEvPT1_PKT_T2_S9_S9_,(.L_x_12064 - _ZN2at6native43_GLOBAL__N__9ae7fba5_10_SoftMax_cu_9f978f6326cunn_SpatialSoftMaxForwardIffflNS1_22SoftMaxForwardEpilogueEEEvPT1_PKT_T2_S9_S9_)
        .other          _ZN2at6native43_GLOBAL__N__9ae7fba5_10_SoftMax_cu_9f978f6326cunn_SpatialSoftMaxForwardIffflNS1_22SoftMaxForwardEpilogueEEEvPT1_PKT_T2_S9_S9_,@"STO_CUDA_ENTRY STV_DEFAULT"
_ZN2at6native43_GLOBAL__N__9ae7fba5_10_SoftMax_cu_9f978f6326cunn_SpatialSoftMaxForwardIffflNS1_22SoftMaxForwardEpilogueEEEvPT1_PKT_T2_S9_S9_:
        /* <DEDUP_REMOVED lines=29> */
.L_x_6902:
        /* <DEDUP_REMOVED lines=17> */
.L_x_6901:
[----:B------:R-:W-:Y:S01]  /*02e0*/  UISETP.GT.U32.AND UP0, UPT, UR13, 0x1, UPT ;  /* 0x000000010d00788c */ /* 0x000fe2000bf04070 */
[-C--:B--2---:R-:W-:Y:S01]  /*02f0*/  IMAD R0, R20, R17.reuse, RZ ;  /* 0x0000001114007224 */ /* 0x084fe200078e02ff */
[----:B------:R-:W-:Y:S01]  /*0300*/  BSSY B0, `(.L_x_6879) ;  /* 0x00000e2000007945 */ /* 0x000fe20003800000 */
[----:B------:R-:W-:-:S03]  /*0310*/  IMAD.WIDE.U32 R6, R4, R17, RZ ;  /* 0x0000001104067225 */ /* 0x000fc600078e00ff */
[----:B------:R-:W-:Y:S01]  /*0320*/  PLOP3.LUT P1, PT, PT, PT, UP0, 0x80, 0x0 ;  /* 0x000000000000781c */ /* 0x000fe20003f2f008 */
[----:B------:R-:W-:Y:S01]  /*0330*/  IMAD R9, R19, R4, R0 ;  /* 0x0000000413097224 */ /* 0x000fe200078e0200 */
[----:B------:R-:W-:-:S04]  /*0340*/  IADD3 R6, P0, R18, R6, RZ ;  /* 0x0000000612067210 */ /* 0x000fc80007f1e0ff */
[----:B------:R-:W-:-:S05]  /*0350*/  IADD3 R0, R7, R9, RZ ;  /* 0x0000000907007210 */ /* 0x000fca0007ffe0ff */
[----:B------:R-:W-:Y:S02]  /*0360*/  IMAD.X R7, R21, 0x1, R0, P0 ;  /* 0x0000000115077824 */ /* 0x000fe400000e0600 */
[----:B01-34-:R-:W-:Y:S05]  /*0370*/  @P1 BRA `(.L_x_6880) ;  /* 0x00000004007c1947 */ /* 0x01bfea0003800000 */
        /* <DEDUP_REMOVED lines=24> */
.L_x_6883:
[----:B------:R-:W-:Y:S02]  /*0500*/  IMAD.MOV.U32 R11, RZ, RZ, R23 ;  /* 0x000000ffff0b7224 */ /* 0x000fe400078e0017 */
[----:B------:R-:W-:-:S05]  /*0510*/  IMAD.MOV.U32 R10, RZ, RZ, R12 ;  /* 0x000000ffff0a7224 */ /* 0x000fca00078e000c */
[----:B------:R-:W2:Y:S01]  /*0520*/  LDG.E R11, desc[UR10][R10.64] ;  /* 0x0000000a0a0b7981 */ /* 0x000ea2000c1e1900 */
[----:B------:R-:W-:Y:S02]  /*0530*/  IADD3 R13, P1, R13, UR13, RZ ;  /* 0x0000000d0d0d7c10 */ /* 0x000fe4000ff3e0ff */
[----:B------:R-:W-:-:S03]  /*0540*/  MOV R25, UR4 ;  /* 0x0000000400197c02 */ /* 0x000fc60008000f00 */
[----:B------:R-:W-:Y:S01]  /*0550*/  IMAD.X R24, RZ, RZ, R24, P1 ;  /* 0x000000ffff187224 */ /* 0x000fe200008e0618 */
[----:B------:R-:W-:Y:S02]  /*0560*/  ISETP.GE.U32.AND P1, PT, R13, R8, PT ;  /* 0x000000080d00720c */ /* 0x000fe40003f26070 */
[----:B------:R-:W-:Y:S02]  /*0570*/  LEA R12, P2, R25, R12, 0x2 ;  /* 0x0000000c190c7211 */ /* 0x000fe400078410ff */
[----:B------:R-:W-:Y:S02]  /*0580*/  ISETP.GE.AND.EX P1, PT, R24, R9, PT, P1 ;  /* 0x000000091800720c */ /* 0x000fe40003f26310 */
[----:B------:R-:W-:Y:S02]  /*0590*/  IADD3.X R23, R23, UR8, RZ, P2, !PT ;  /* 0x0000000817177c10 */ /* 0x000fe400097fe4ff */
[----:B--2---:R-:W-:-:S04]  /*05a0*/  FSETP.GEU.FTZ.AND P3, PT, R0, R11, PT ;  /* 0x0000000b0000720b */ /* 0x004fc80003f7e000 */
[----:B------:R-:W-:-:S05]  /*05b0*/  FSEL R0, R11, R0, !P3 ;  /* 0x000000000b007208 */ /* 0x000fca0005800000 */
[----:B------:R-:W-:Y:S05]  /*05c0*/  @!P1 BRA `(.L_x_6883) ;  /* 0xfffffffc00cc9947 */ /* 0x000fea000383ffff */
.L_x_6882:
[----:B------:R-:W-:Y:S05]  /*05d0*/  BSYNC B3 ;  /* 0x0000000000037941 */ /* 0x000fea0003800000 */
.L_x_6881:
[----:B------:R-:W-:Y:S04]  /*05e0*/  BSSY B3, `(.L_x_6884) ;  /* 0x0000017000037945 */ /* 0x000fe80003800000 */
[----:B------:R-:W-:Y:S05]  /*05f0*/  @P0 BRA `(.L_x_6885) ;  /* 0x0000000000540947 */ /* 0x000fea0003800000 */
[----:B------:R-:W-:Y:S01]  /*0600*/  IMAD.MOV.U32 R22, RZ, RZ, RZ ;  /* 0x000000ffff167224 */ /* 0x000fe200078e00ff */
[----:B------:R-:W-:Y:S01]  /*0610*/  MOV R23, R15 ;  /* 0x0000000f00177202 */ /* 0x000fe20000000f00 */
[----:B------:R-:W-:-:S07]  /*0620*/  IMAD.MOV.U32 R24, RZ, RZ, RZ ;  /* 0x000000ffff187224 */ /* 0x000fce00078e00ff */
.L_x_6886:
[----:B------:R-:W-:Y:S02]  /*0630*/  ULDC.64 UR14, c[0x0][0x230] ;  /* 0x00008c00000e7ab9 */ /* 0x000fe40000000a00 */
[----:B------:R-:W-:Y:S02]  /*0640*/  IMAD R12, R24, UR14, RZ ;  /* 0x0000000e180c7c24 */ /* 0x000fe4000f8e02ff */
[----:B------:R-:W-:-:S04]  /*0650*/  IMAD.WIDE.U32 R10, R23, UR14, R6 ;  /* 0x0000000e170a7c25 */ /* 0x000fc8000f8e0006 */
[----:B------:R-:W-:Y:S01]  /*0660*/  IMAD R13, R23, UR15, R12 ;  /* 0x0000000f170d7c24 */ /* 0x000fe2000f8e020c */
[----:B------:R-:W-:Y:S02]  /*0670*/  ULDC.64 UR14, c[0x0][0x218] ;  /* 0x00008600000e7ab9 */ /* 0x000fe40000000a00 */
[----:B------:R-:W-:Y:S01]  /*0680*/  LEA R12, P1, R10, UR14, 0x2 ;  /* 0x0000000e0a0c7c11 */ /* 0x000fe2000f8210ff */
[----:B------:R-:W-:-:S05]  /*0690*/  IMAD.IADD R11, R11, 0x1, R13 ;  /* 0x000000010b0b7824 */ /* 0x000fca00078e020d */
[----:B------:R-:W-:-:S06]  /*06a0*/  LEA.HI.X R13, R10, UR15, R11, 0x2, P1 ;  /* 0x0000000f0a0d7c11 */ /* 0x000fcc00088f140b */
[----:B------:R-:W2:Y:S01]  /*06b0*/  LDG.E R13, desc[UR10][R12.64] ;  /* 0x0000000a0c0d7981 */ /* 0x000ea2000c1e1900 */
[----:B------:R-:W-:-:S04]  /*06c0*/  IADD3 R23, P1, R23, UR13, RZ ;  /* 0x0000000d17177c10 */ /* 0x000fc8000ff3e0ff */
[----:B------:R-:W-:Y:S02]  /*06d0*/  IADD3.X R24, RZ, R24, RZ, P1, !PT ;  /* 0x00000018ff187210 */ /* 0x000fe40000ffe4ff */
[----:B------:R-:W-:-:S04]  /*06e0*/  ISETP.GE.U32.AND P1, PT, R23, R8, PT ;  /* 0x000000081700720c */ /* 0x000fc80003f26070 */
[----:B------:R-:W-:Y:S01]  /*06f0*/  ISETP.GE.AND.EX P1, PT, R24, R9, PT, P1 ;  /* 0x000000091800720c */ /* 0x000fe20003f26310 */
[----:B--2---:R-:W-:-:S04]  /*0700*/  FADD.FTZ R10, R13, -R0 ;  /* 0x800000000d0a7221 */ /* 0x004fc80000010000 */
[----:B------:R-:W-:-:S04]  /*0710*/  FMUL.FTZ R10, R10, 1.4426950216293334961 ;  /* 0x3fb8aa3b0a0a7820 */ /* 0x000fc80000410000 */
[----:B------:R-:W0:Y:S02]  /*0720*/  MUFU.EX2 R11, R10 ;  /* 0x0000000a000b7308 */ /* 0x000e240000000800 */
[----:B0-----:R-:W-:Y:S02]  /*0730*/  FADD.FTZ R22, R11, R22 ;  /* 0x000000160b167221 */ /* 0x001fe40000010000 */
[----:B------:R-:W-:Y:S05]  /*0740*/  @!P1 BRA `(.L_x_6886) ;  /* 0xfffffffc00b89947 */ /* 0x000fea000383ffff */
.L_x_6885:
[----:B------:R-:W-:Y:S05]  /*0750*/  BSYNC B3 ;  /* 0x0000000000037941 */ /* 0x000fea0003800000 */
.L_x_6884:
[----:B------:R-:W-:Y:S04]  /*0760*/  BSSY B3, `(.L_x_6887) ;  /* 0x000001f000037945 */ /* 0x000fe80003800000 */
[----:B------:R-:W-:Y:S05]  /*0770*/  @P0 BRA `(.L_x_6888) ;  /* 0x0000000000740947 */ /* 0x000fea0003800000 */
[----:B------:R-:W0:Y:S01]  /*0780*/  MUFU.RCP R22, R22 ;  /* 0x0000001600167308 */ /* 0x000e220000001000 */
[----:B------:R-:W-:Y:S02]  /*0790*/  IMAD.MOV.U32 R23, RZ, RZ, R15 ;  /* 0x000000ffff177224 */ /* 0x000fe400078e000f */
[----:B------:R-:W-:-:S07]  /*07a0*/  IMAD.MOV.U32 R24, RZ, RZ, RZ ;  /* 0x000000ffff187224 */ /* 0x000fce00078e00ff */
.L_x_6889:
[----:B------:R-:W-:Y:S01]  /*07b0*/  ULDC.64 UR14, c[0x0][0x230] ;  /* 0x00008c00000e7ab9 */ /* 0x000fe20000000a00 */
[----:B------:R-:W-:Y:S01]  /*07c0*/  MOV R10, R6 ;  /* 0x00000006000a7202 */ /* 0x000fe20000000f00 */
[----:B-1----:R-:W-:Y:S02]  /*07d0*/  IMAD R12, R24, UR14, RZ ;  /* 0x0000000e180c7c24 */ /* 0x002fe4000f8e02ff */
[----:B------:R-:W-:Y:S02]  /*07e0*/  IMAD.MOV.U32 R11, RZ, RZ, R7 ;  /* 0x000000ffff0b7224 */ /* 0x000fe400078e0007 */
[C---:B------:R-:W-:Y:S02]  /*07f0*/  IMAD R13, R23.reuse, UR15, R12 ;  /* 0x0000000f170d7c24 */ /* 0x040fe4000f8e020c */
[----:B------:R-:W-:Y:S01]  /*0800*/  IMAD.WIDE.U32 R10, R23, UR14, R10 ;  /* 0x0000000e170a7c25 */ /* 0x000fe2000f8e000a */
[----:B------:R-:W-:-:S03]  /*0810*/  ULDC.64 UR14, c[0x0][0x218] ;  /* 0x00008600000e7ab9 */ /* 0x000fc60000000a00 */
[----:B------:R-:W-:Y:S01]  /*0820*/  IMAD.IADD R13, R11, 0x1, R13 ;  /* 0x000000010b0d7824 */ /* 0x000fe200078e020d */
[----:B------:R-:W-:-:S04]  /*0830*/  SHF.L.U32 R12, R10, 0x2, RZ ;  /* 0x000000020a0c7819 */ /* 0x000fc800000006ff */
[----:B------:R-:W-:Y:S02]  /*0840*/  SHF.L.U64.HI R13, R10, 0x2, R13 ;  /* 0x000000020a0d7819 */ /* 0x000fe4000001020d */
[----:B------:R-:W-:-:S04]  /*0850*/  IADD3 R10, P0, R12, UR14, RZ ;  /* 0x0000000e0c0a7c10 */ /* 0x000fc8000ff1e0ff */
[----:B------:R-:W-:Y:S01]  /*0860*/  IADD3.X R11, R13, UR15, RZ, P0, !PT ;  /* 0x0000000f0d0b7c10 */ /* 0x000fe200087fe4ff */
[----:B------:R-:W-:-:S05]  /*0870*/  ULDC.64 UR14, c[0x0][0x210] ;  /* 0x00008400000e7ab9 */ /* 0x000fca0000000a00 */
[----:B------:R-:W2:Y:S01]  /*0880*/  LDG.E R11, desc[UR10][R10.64] ;  /* 0x0000000a0a0b7981 */ /* 0x000ea2000c1e1900 */
[----:B------:R-:W-:-:S04]  /*0890*/  IADD3 R12, P0, R12, UR14, RZ ;  /* 0x0000000e0c0c7c10 */ /* 0x000fc8000ff1e0ff */
[----:B------:R-:W-:Y:S02]  /*08a0*/  IADD3.X R13, R13, UR15, RZ, P0, !PT ;  /* 0x0000000f0d0d7c10 */ /* 0x000fe400087fe4ff */
[----:B------:R-:W-:-:S05]  /*08b0*/  IADD3 R23, P0, R23, UR13, RZ ;  /* 0x0000000d17177c10 */ /* 0x000fca000ff1e0ff */
[----:B------:R-:W-:Y:S01]  /*08c0*/  IMAD.X R24, RZ, RZ, R24, P0 ;  /* 0x000000ffff187224 */ /* 0x000fe200000e0618 */
[----:B------:R-:W-:-:S04]  /*08d0*/  ISETP.GE.U32.AND P0, PT, R23, R8, PT ;  /* 0x000000081700720c */ /* 0x000fc80003f06070 */
[----:B------:R-:W-:Y:S01]  /*08e0*/  ISETP.GE.AND.EX P0, PT, R24, R9, PT, P0 ;  /* 0x000000091800720c */ /* 0x000fe20003f06300 */
[----:B--2---:R-:W-:-:S04]  /*08f0*/  FADD.FTZ R25, R11, -R0 ;  /* 0x800000000b197221 */ /* 0x004fc80000010000 */
[----:B------:R-:W-:-:S06]  /*0900*/  FMUL.FTZ R25, R25, 1.4426950216293334961 ;  /* 0x3fb8aa3b19197820 */ /* 0x000fcc0000410000 */
[----:B------:R-:W0:Y:S02]  /*0910*/  MUFU.EX2 R25, R25 ;  /* 0x0000001900197308 */ /* 0x000e240000000800 */
[----:B0-----:R-:W-:-:S05]  /*0920*/  FMUL.FTZ R27, R25, R22 ;  /* 0x00000016191b7220 */ /* 0x001fca0000410000 */
[----:B------:R1:W-:Y:S01]  /*0930*/  STG.E desc[UR10][R12.64], R27 ;  /* 0x0000001b0c007986 */ /* 0x0003e2000c10190a */
[----:B------:R-:W-:Y:S05]  /*0940*/  @!P0 BRA `(.L_x_6889) ;  /* 0xfffffffc00988947 */ /* 0x000fea000383ffff */
.L_x_6888:
[----:B------:R-:W-:Y:S05]  /*0950*/  BSYNC B3 ;  /* 0x0000000000037941 */ /* 0x000fea0003800000 */
.L_x_6887:
[----:B------:R-:W-:Y:S05]  /*0960*/  BRA `(.L_x_6890) ;  /* 0x0000000400ec7947 */ /* 0x000fea0003800000 */
.L_x_6880:
        /* <DEDUP_REMOVED lines=9> */
.L_x_6892:
        /* <DEDUP_REMOVED lines=10> */
[----:B------:R-:W2:Y:S01]  /*0aa0*/  LDG.E R12, desc[UR10][R12.64] ;  /* 0x0000000a0c0c7981 */ /* 0x000ea2000c1e1900 */
[----:B------:R-:W-:-:S05]  /*0ab0*/  IADD3 R25, P1, R25, UR13, RZ ;  /* 0x0000000d19197c10 */ /* 0x000fca000ff3e0ff */
[----:B------:R-:W-:Y:S01]  /*0ac0*/  IMAD.X R22, RZ, RZ, R22, P1 ;  /* 0x000000ffff167224 */ /* 0x000fe200008e0616 */
[----:B------:R-:W-:-:S04]  /*0ad0*/  ISETP.GE.U32.AND P1, PT, R25, R8, PT ;  /* 0x000000081900720c */ /* 0x000fc80003f26070 */
[----:B------:R-:W-:Y:S02]  /*0ae0*/  ISETP.GE.AND.EX P1, PT, R22, R9, PT, P1 ;  /* 0x000000091600720c */ /* 0x000fe40003f26310 */
[----:B--2---:R-:W-:-:S04]  /*0af0*/  FSETP.GEU.FTZ.AND P2, PT, R23, R12, PT ;  /* 0x0000000c1700720b */ /* 0x004fc80003f5e000 */
[----:B------:R-:W-:-:S07]  /*0b00*/  FSEL R23, R12, R23, !P2 ;  /* 0x000000170c177208 */ /* 0x000fce0005000000 */
[----:B------:R-:W-:Y:S05]  /*0b10*/  @!P1 BRA `(.L_x_6892) ;  /* 0xfffffffc00b89947 */ /* 0x000fea000383ffff */
.L_x_6891:
        /* <DEDUP_REMOVED lines=9> */
.L_x_6894:
        /* <DEDUP_REMOVED lines=11> */
.L_x_6893:
[----:B------:R-:W-:Y:S06]  /*0c60*/  BAR.SYNC.DEFER_BLOCKING 0x0 ;  /* 0x0000000000007b1d */ /* 0x000fec0000010000 */
[----:B------:R-:W-:Y:S01]  /*0c70*/  ULDC.64 UR16, c[0x0][0x218] ;  /* 0x0000860000107ab9 */ /* 0x000fe20000000a00 */
[----:B------:R-:W-:Y:S01]  /*0c80*/  ULDC.64 UR18, c[0x0][0x228] ;  /* 0x00008a0000127ab9 */ /* 0x000fe20000000a00 */
[----:B------:R-:W-:Y:S01]  /*0c90*/  BSSY B3, `(.L_x_6895) ;  /* 0x0000018000037945 */ /* 0x000fe20003800000 */
[----:B------:R1:W2:Y:S03]  /*0ca0*/  LDS R0, [R16] ;  /* 0x0000000010007984 */ /* 0x0002a60000000800 */
[----:B------:R-:W-:Y:S05]  /*0cb0*/  @P0 BRA `(.L_x_6896) ;  /* 0x0000000000540947 */ /* 0x000fea0003800000 */
[----:B------:R-:W-:Y:S01]  /*0cc0*/  IMAD.MOV.U32 R13, RZ, RZ, RZ ;  /* 0x000000ffff0d7224 */ /* 0x000fe200078e00ff */
[----:B0-----:R-:W-:Y:S01]  /*0cd0*/  MOV R23, R15 ;  /* 0x0000000f00177202 */ /* 0x001fe20000000f00 */
[----:B------:R-:W-:-:S07]  /*0ce0*/  IMAD.MOV.U32 R22, RZ, RZ, RZ ;  /* 0x000000ffff167224 */ /* 0x000fce00078e00ff */
.L_x_6897:
[----:B------:R-:W-:Y:S01]  /*0cf0*/  MOV R9, R7 ;  /* 0x0000000700097202 */ /* 0x000fe20000000f00 */
[----:B------:R-:W-:Y:S02]  /*0d00*/  IMAD R10, R22, UR14, RZ ;  /* 0x0000000e160a7c24 */ /* 0x000fe4000f8e02ff */
[----:B------:R-:W-:Y:S02]  /*0d10*/  IMAD.MOV.U32 R8, RZ, RZ, R6 ;  /* 0x000000ffff087224 */ /* 0x000fe400078e0006 */
[C---:B------:R-:W-:Y:S02]  /*0d20*/  IMAD R11, R23.reuse, UR15, R10 ;  /* 0x0000000f170b7c24 */ /* 0x040fe4000f8e020a */
[----:B------:R-:W-:-:S04]  /*0d30*/  IMAD.WIDE.U32 R8, R23, UR14, R8 ;  /* 0x0000000e17087c25 */ /* 0x000fc8000f8e0008 */
[----:B------:R-:W-:Y:S01]  /*0d40*/  IMAD.IADD R9, R9, 0x1, R11 ;  /* 0x0000000109097824 */ /* 0x000fe200078e020b */
[----:B------:R-:W-:-:S04]  /*0d50*/  LEA R10, P1, R8, UR16, 0x2 ;  /* 0x00000010080a7c11 */ /* 0x000fc8000f8210ff */
[----:B------:R-:W-:-:S06]  /*0d60*/  LEA.HI.X R11, R8, UR17, R9, 0x2, P1 ;  /* 0x00000011080b7c11 */ /* 0x000fcc00088f1409 */
[----:B------:R-:W2:Y:S01]  /*0d70*/  LDG.E R11, desc[UR10][R10.64] ;  /* 0x0000000a0a0b7981 */ /* 0x000ea2000c1e1900 */
[----:B------:R-:W-:-:S05]  /*0d80*/  IADD3 R23, P1, R23, UR13, RZ ;  /* 0x0000000d17177c10 */ /* 0x000fca000ff3e0ff */
[----:B------:R-:W-:Y:S01]  /*0d90*/  IMAD.X R22, RZ, RZ, R22, P1 ;  /* 0x000000ffff167224 */ /* 0x000fe200008e0616 */
[----:B------:R-:W-:-:S04]  /*0da0*/  ISETP.GE.U32.AND P1, PT, R23, UR18, PT ;  /* 0x0000001217007c0c */ /* 0x000fc8000bf26070 */
[----:B------:R-:W-:Y:S01]  /*0db0*/  ISETP.GE.AND.EX P1, PT, R22, UR19, PT, P1 ;  /* 0x0000001316007c0c */ /* 0x000fe2000bf26310 */
[----:B--2---:R-:W-:-:S04]  /*0dc0*/  FADD.FTZ R8, -R0, R11 ;  /* 0x0000000b00087221 */ /* 0x004fc80000010100 */
[----:B------:R-:W-:-:S06]  /*0dd0*/  FMUL.FTZ R8, R8, 1.4426950216293334961 ;  /* 0x3fb8aa3b08087820 */ /* 0x000fcc0000410000 */
[----:B------:R-:W0:Y:S02]  /*0de0*/  MUFU.EX2 R8, R8 ;  /* 0x0000000800087308 */ /* 0x000e240000000800 */
[----:B0-----:R-:W-:Y:S01]  /*0df0*/  FADD.FTZ R13, R8, R13 ;  /* 0x0000000d080d7221 */ /* 0x001fe20000010000 */
[----:B------:R-:W-:Y:S06]  /*0e00*/  @!P1 BRA `(.L_x_6897) ;  /* 0xfffffffc00b89947 */ /* 0x000fec000383ffff */
.L_x_6896:
[----:B------:R-:W-:Y:S05]  /*0e10*/  BSYNC B3 ;  /* 0x0000000000037941 */ /* 0x000fea0003800000 */
.L_x_6895:
[----:B------:R-:W-:Y:S06]  /*0e20*/  BAR.SYNC.DEFER_BLOCKING 0x0 ;  /* 0x0000000000007b1d */ /* 0x000fec0000010000 */
[----:B------:R3:W-:Y:S01]  /*0e30*/  STS [R12], R13 ;  /* 0x0000000d0c007388 */ /* 0x0007e20000000800 */
[----:B------:R-:W-:Y:S05]  /*0e40*/  @!P2 BRA `(.L_x_6898) ;  /* 0x000000000030a947 */ /* 0x000fea0003800000 */
[----:B------:R-:W-:-:S06]  /*0e50*/  USHF.R.U32.HI UR7, URZ, 0x1, UR13 ;  /* 0x000000013f077899 */ /* 0x000fcc000801160d */
[----:B------:R-:W-:-:S07]  /*0e60*/  MOV R8, UR7 ;  /* 0x0000000700087c02 */ /* 0x000fce0008000f00 */
.L_x_6899:
[----:B------:R-:W-:Y:S01]  /*0e70*/  BAR.SYNC.DEFER_BLOCKING 0x0 ;  /* 0x0000000000007b1d */ /* 0x000fe20000010000 */
[----:B------:R-:W-:-:S13]  /*0e80*/  ISETP.GE.U32.AND P1, PT, R15, R8, PT ;  /* 0x000000080f00720c */ /* 0x000fda0003f26070 */
[----:B------:R-:W-:Y:S01]  /*0e90*/  @!P1 IMAD R10, R8, 0x4, R12 ;  /* 0x00000004080a9824 */ /* 0x000fe200078e020c */
[----:B------:R-:W-:Y:S01]  /*0ea0*/  SHF.R.U32.HI R8, RZ, 0x1, R8 ;  /* 0x00000001ff087819 */ /* 0x000fe20000011608 */
[----:B------:R-:W-:Y:S04]  /*0eb0*/  @!P1 LDS R9, [R12] ;  /* 0x000000000c099984 */ /* 0x000fe80000000800 */
[----:B------:R-:W4:Y:S02]  /*0ec0*/  @!P1 LDS R10, [R10] ;  /* 0x000000000a0a9984 */ /* 0x000f240000000800 */
[----:B----4-:R-:W-:-:S05]  /*0ed0*/  @!P1 FADD.FTZ R9, R9, R10 ;  /* 0x0000000a09099221 */ /* 0x010fca0000010000 */
[----:B------:R4:W-:Y:S01]  /*0ee0*/  @!P1 STS [R12], R9 ;  /* 0x000000090c009388 */ /* 0x0009e20000000800 */
[----:B------:R-:W-:-:S13]  /*0ef0*/  ISETP.NE.AND P1, PT, R8, RZ, PT ;  /* 0x000000ff0800720c */ /* 0x000fda0003f25270 */
[----:B----4-:R-:W-:Y:S05]  /*0f00*/  @P1 BRA `(.L_x_6899) ;  /* 0xfffffffc00d81947 */ /* 0x010fea000383ffff */
.L_x_6898:
        /* <DEDUP_REMOVED lines=10> */
.L_x_6900:
[----:B----4-:R-:W-:Y:S02]  /*0fb0*/  IMAD R10, R13, UR16, RZ ;  /* 0x000000100d0a7c24 */ /* 0x010fe4000f8e02ff */
[----:B------:R-:W-:Y:S02]  /*0fc0*/  IMAD.MOV.U32 R8, RZ, RZ, R6 ;  /* 0x000000ffff087224 */ /* 0x000fe400078e0006 */
[----:B------:R-:W-:Y:S02]  /*0fd0*/  IMAD.MOV.U32 R9, RZ, RZ, R7 ;  /* 0x000000ffff097224 */ /* 0x000fe400078e0007 */
[C---:B------:R-:W-:Y:S02]  /*0fe0*/  IMAD R11, R23.reuse, UR17, R10 ;  /* 0x00000011170b7c24 */ /* 0x040fe4000f8e020a */
[----:B------:R-:W-:-:S05]  /*0ff0*/  IMAD.WIDE.U32 R8, R23, UR16, R8 ;  /* 0x0000001017087c25 */ /* 0x000fca000f8e0008 */
[----:B------:R-:W-:Y:S01]  /*1000*/  IADD3 R9, R9, R11, RZ ;  /* 0x0000000b09097210 */ /* 0x000fe20007ffe0ff */
[----:B------:R-:W-:-:S03]  /*1010*/  IMAD.SHL.U32 R11, R8, 0x4, RZ ;  /* 0x00000004080b7824 */ /* 0x000fc600078e00ff */
[----:B------:R-:W-:Y:S02]  /*1020*/  SHF.L.U64.HI R24, R8, 0x2, R9 ;  /* 0x0000000208187819 */ /* 0x000fe40000010209 */
[----:B------:R-:W-:-:S04]  /*1030*/  IADD3 R8, P0, R11, UR18, RZ ;  /* 0x000000120b087c10 */ /* 0x000fc8000ff1e0ff */
[----:B------:R-:W-:-:S06]  /*1040*/  IADD3.X R9, R24, UR19, RZ, P0, !PT ;  /* 0x0000001318097c10 */ /* 0x000fcc00087fe4ff */
[----:B------:R-:W2:Y:S02]  /*1050*/  LDG.E R9, desc[UR10][R8.64] ;  /* 0x0000000a08097981 */ /* 0x000ea4000c1e1900 */
[----:B--2---:R-:W-:-:S04]  /*1060*/  FADD.FTZ R10, -R0, R9 ;  /* 0x00000009000a7221 */ /* 0x004fc80000010100 */
[----:B------:R-:W-:Y:S01]  /*1070*/  FMUL.FTZ R22, R10, 1.4426950216293334961 ;  /* 0x3fb8aa3b0a167820 */ /* 0x000fe20000410000 */
[----:B------:R-:W-:-:S03]  /*1080*/  IADD3 R10, P0, R11, UR20, RZ ;  /* 0x000000140b0a7c10 */ /* 0x000fc6000ff1e0ff */
[----:B------:R-:W0:Y:S01]  /*1090*/  MUFU.EX2 R25, R22 ;  /* 0x0000001600197308 */ /* 0x000e220000000800 */
[----:B------:R-:W-:Y:S02]  /*10a0*/  IADD3.X R11, R24, UR21, RZ, P0, !PT ;  /* 0x00000015180b7c10 */ /* 0x000fe400087fe4ff */
[----:B------:R-:W-:-:S05]  /*10b0*/  IADD3 R23, P0, R23, UR13, RZ ;  /* 0x0000000d17177c10 */ /* 0x000fca000ff1e0ff */
[----:B------:R-:W-:Y:S01]  /*10c0*/  IMAD.X R13, RZ, RZ, R13, P0 ;  /* 0x000000ffff0d7224 */ /* 0x000fe200000e060d */
[----:B------:R-:W-:-:S04]  /*10d0*/  ISETP.GE.U32.AND P0, PT, R23, UR22, PT ;  /* 0x0000001617007c0c */ /* 0x000fc8000bf06070 */
[----:B------:R-:W-:Y:S01]  /*10e0*/  ISETP.GE.AND.EX P0, PT, R13, UR23, PT, P0 ;  /* 0x000000170d007c0c */ /* 0x000fe2000bf06300 */
[----:B0-----:R-:W-:-:S05]  /*10f0*/  FMUL.FTZ R25, R25, R12 ;  /* 0x0000000c19197220 */ /* 0x001fca0000410000 */
[----:B------:R4:W-:Y:S07]  /*1100*/  STG.E desc[UR10][R10.64], R25 ;  /* 0x000000190a007986 */ /* 0x0009ee000c10190a */
[----:B------:R-:W-:Y:S05]  /*1110*/  @!P0 BRA `(.L_x_6900) ;  /* 0xfffffffc00a48947 */ /* 0x000fea000383ffff */
.L_x_6890:
[----:B------:R-:W-:Y:S05]  /*1120*/  BSYNC B0 ;  /* 0x0000000000007941 */ /* 0x000fea0003800000 */
.L_x_6879:
[----:B------:R-:W-:Y:S01]  /*1130*/  IADD3 R18, P0, R18, UR6, RZ ;  /* 0x0000000612127c10 */ /* 0x000fe2000ff1e0ff */
[----:B------:R-:W-:-:S03]  /*1140*/  ULDC.64 UR14, c[0x0][0x230] ;  /* 0x00008c00000e7ab9 */ /* 0x000fc60000000a00 */
[----:B------:R-:W-:Y:S02]  /*1150*/  IADD3.X R21, RZ, R21, RZ, P0, !PT ;  /* 0x00000015ff157210 */ /* 0x000fe400007fe4ff */
[----:B------:R-:W-:-:S04]  /*1160*/  ISETP.GE.U32.AND P0, PT, R18, UR14, PT ;  /* 0x0000000e12007c0c */ /* 0x000fc8000bf06070 */
[----:B------:R-:W-:-:S13]  /*1170*/  ISETP.GE.AND.EX P0, PT, R21, UR15, PT, P0 ;  /* 0x0000000f15007c0c */ /* 0x000fda000bf06300 */
[----:B------:R-:W-:Y:S05]  /*1180*/  @!P0 BRA `(.L_x_6901) ;  /* 0xfffffff000548947 */ /* 0x000fea000383ffff */
.L_x_6878:
[----:B------:R-:W-:Y:S05]  /*1190*/  BSYNC B1 ;  /* 0x0000000000017941 */ /* 0x000fea0003800000 */
.L_x_6877:
[----:B------:R-:W-:Y:S01]  /*11a0*/  IADD3 R17, P0, R17, UR12, RZ ;  /* 0x0000000c11117c10 */ /* 0x000fe2000ff1e0ff */
[----:B------:R-:W-:-:S04]  /*11b0*/  ULDC.64 UR14, c[0x0][0x220] ;  /* 0x00008800000e7ab9 */ /* 0x000fc80000000a00 */
[----:B------:R-:W-:Y:S01]  /*11c0*/  IMAD.X R19, RZ, RZ, R19, P0 ;  /* 0x000000ffff137224 */ /* 0x000fe200000e0613 */
[----:B------:R-:W-:-:S04]  /*11d0*/  ISETP.GE.U32.AND P0, PT, R17, UR14, PT ;  /* 0x0000000e11007c0c */ /* 0x000fc8000bf06070 */
[----:B------:R-:W-:-:S13]  /*11e0*/  ISETP.GE.AND.EX P0, PT, R19, UR15, PT, P0 ;  /* 0x0000000f13007c0c */ /* 0x000fda000bf06300 */
[----:B------:R-:W-:Y:S05]  /*11f0*/  @!P0 BRA `(.L_x_6902) ;  /* 0xffffffec00f48947 */ /* 0x000fea000383ffff */
[----:B------:R-:W-:Y:S05]  /*1200*/  BSYNC B2 ;  /* 0x0000000000027941 */ /* 0x000fea0003800000 */
.L_x_6876:
[----:B------:R-:W-:Y:S05]  /*1210*/  EXIT ;  /* 0x000000000000794d */ /* 0x000fea0003800000 */
.L_x_6903:
        /* <DEDUP_REMOVED lines=14> */
.L_x_12064:


//--------------------- .text._ZN2at6native43_GLOBAL__N__9ae7fba5_10_SoftMax_cu_9f978f6326cunn_SpatialSoftMaxForwardIfffiNS1_22SoftMaxForwardEpilogueEEEvPT1_PKT_T2_S9_S9_ --------------------------
	.section	.text._ZN2at6native43_GLOBAL__N__9ae7fba5_10_SoftMax_cu_9f978f6326cunn_SpatialSoftMaxForwardIfffiNS1_22SoftMaxForwardEpilogueEEEvPT1_PKT_T2_S9_S9_,"ax",@progbits
	.align	128
.text._ZN2at6native43_GLOBAL__N__9ae7fba5_10_SoftMax_cu_9f978f6326cunn_SpatialSoftMaxForwardIfffiNS1_22SoftMaxForwardEpilogueEEEvPT1_PKT_T2_S9_S9_:
        .type           _ZN2at6native43_GLOBAL__N__9ae7fba5_10_SoftMax_cu_9f978f6326cunn_SpatialSoftMaxForwardIfffiNS1_22SoftMaxForwardEpilogueEEEvPT1_PKT_T2_S9_S9_,@function
        .size           _ZN2at6native43_GLOBAL__N__9ae7fba5_10_SoftMax_cu_9f978f6326cunn_SpatialSoftMaxForwardIfffiNS1_22SoftMaxForwardEpilogueEEEvPT1_PKT_T2_S9_S9_,(.L_x_12065 - _ZN2at6native43_GLOBAL__N__9ae7fba5_10_SoftMax_cu_9f978f6326cunn_SpatialSoftMaxForwardIfffiNS1_22SoftMaxForwardEpilogueEEEvPT1_PKT_T2_S9_S9_)
        .other          _ZN2at6native43_GLOBAL__N__9ae7fba5_10_SoftMax_cu_9f978f6326cunn_SpatialSoftMaxForwardIfffiNS1_22SoftMaxForwardEpilogueEEEvPT1_PKT_T2_S9_S9_,@"STO_CUDA_ENTRY STV_DEFAULT"
_ZN2at6native43_GLOBAL__N__9ae7fba5_10_SoftMax_cu_9f978f6326cunn_SpatialSoftMaxForwardIfffiNS1_22SoftMaxForwardEpilogueEEEvPT1_PKT_T2_S9_S9_:
        /* <DEDUP_REMOVED lines=26> */
.L_x_6929:
        /* <DEDUP_REMOVED lines=8> */
.L_x_6928:
        /* <DEDUP_REMOVED lines=15> */
.L_x_6910:
[----:B-1----:R-:W-:-:S06]  /*0310*/  IMAD.WIDE R14, R17, 0x4, R12 ;  /* 0x00000004110e7825 */ /* 0x002fcc00078e020c */
[----:B------:R-:W2:Y:S01]  /*0320*/  LDG.E R15, desc[UR6][R14.64] ;  /* 0x000000060e0f7981 */ /* 0x000ea2000c1e1900 */
[C---:B------:R-:W-:Y:S01]  /*0330*/  IADD3 R18, R0.reuse, R18, RZ ;  /* 0x0000001200127210 */ /* 0x040fe20007ffe0ff */
[----:B------:R-:W-:-:S03]  /*0340*/  IMAD R17, R0, R19, R17 ;  /* 0x0000001300117224 */ /* 0x000fc600078e0211 */
[----:B------:R-:W-:Y:S02]  /*0350*/  ISETP.GE.AND P1, PT, R18, R21, PT ;  /* 0x000000151200720c */ /* 0x000fe40003f26270 */
[----:B--2---:R-:W-:-:S04]  /*0360*/  FSETP.GEU.FTZ.AND P0, PT, R22, R15, PT ;  /* 0x0000000f1600720b */ /* 0x004fc80003f1e000 */
[----:B------:R-:W-:-:S07]  /*0370*/  FSEL R22, R15, R22, !P0 ;  /* 0x000000160f167208 */ /* 0x000fce0004000000 */
[----:B------:R-:W-:Y:S05]  /*0380*/  @!P1 BRA `(.L_x_6910) ;  /* 0xfffffffc00e09947 */ /* 0x000fea000383ffff */
.L_x_6909:
[----:B------:R-:W-:Y:S05]  /*0390*/  BSYNC B2 ;  /* 0x0000000000027941 */ /* 0x000fea0003800000 */
.L_x_6908:
[----:B------:R-:W-:Y:S04]  /*03a0*/  BSSY B2, `(.L_x_6911) ;  /* 0x0000010000027945 */ /* 0x000fe80003800000 */
[----:B------:R-:W-:Y:S05]  /*03b0*/  @P2 BRA `(.L_x_6912) ;  /* 0x0000000000382947 */ /* 0x000fea0003800000 */
[----:B------:R-:W0:Y:S01]  /*03c0*/  LDC.64 R12, c[0x0][0x218] ;  /* 0x00008600ff0c7b82 */ /* 0x000e220000000a00 */
[----:B------:R-:W-:Y:S01]  /*03d0*/  IMAD.MOV.U32 R16, RZ, RZ, RZ ;  /* 0x000000ffff107224 */ /* 0x000fe200078e00ff */
[----:B------:R-:W-:-:S07]  /*03e0*/  MOV R17, R2 ;  /* 0x0000000200117202 */ /* 0x000fce0000000f00 */
.L_x_6913:
[----:B------:R-:W-:Y:S02]  /*03f0*/  ULDC UR4, c[0x0][0x228] ;  /* 0x00008a0000047ab9 */ /* 0x000fe40000000800 */
[----:B------:R-:W-:-:S04]  /*0400*/  IMAD R15, R17, UR4, R20 ;  /* 0x00000004110f7c24 */ /* 0x000fc8000f8e0214 */
[----:B0-----:R-:W-:-:S06]  /*0410*/  IMAD.WIDE R14, R15, 0x4, R12 ;  /* 0x000000040f0e7825 */ /* 0x001fcc00078e020c */
[----:B------:R-:W2:Y:S01]  /*0420*/  LDG.E R15, desc[UR6][R14.64] ;  /* 0x000000060e0f7981 */ /* 0x000ea2000c1e1900 */
[----:B------:R-:W-:-:S05]  /*0430*/  IMAD.IADD R17, R0, 0x1, R17 ;  /* 0x0000000100117824 */ /* 0x000fca00078e0211 */
[----:B------:R-:W-:Y:S01]  /*0440*/  ISETP.GE.AND P0, PT, R17, R21, PT ;  /* 0x000000151100720c */ /* 0x000fe20003f06270 */
[----:B--2---:R-:W-:-:S04]  /*0450*/  FADD.FTZ R18, R15, -R22 ;  /* 0x800000160f127221 */ /* 0x004fc80000010000 */
[----:B------:R-:W-:-:S04]  /*0460*/  FMUL.FTZ R18, R18, 1.4426950216293334961 ;  /* 0x3fb8aa3b12127820 */ /* 0x000fc80000410000 */
[----:B------:R-:W0:Y:S02]  /*0470*/  MUFU.EX2 R19, R18 ;  /* 0x0000001200137308 */ /* 0x000e240000000800 */
[----:B0-----:R-:W-:Y:S02]  /*0480*/  FADD.FTZ R16, R19, R16 ;  /* 0x0000001013107221 */ /* 0x001fe40000010000 */
[----:B------:R-:W-:Y:S05]  /*0490*/  @!P0 BRA `(.L_x_6913) ;  /* 0xfffffffc00d48947 */ /* 0x000fea000383ffff */
.L_x_6912:
[----:B------:R-:W-:Y:S05]  /*04a0*/  BSYNC B2 ;  /* 0x0000000000027941 */ /* 0x000fea0003800000 */
.L_x_6911:
[----:B------:R-:W-:Y:S04]  /*04b0*/  BSSY B2, `(.L_x_6914) ;  /* 0x0000013000027945 */ /* 0x000fe80003800000 */
[----:B------:R-:W-:Y:S05]  /*04c0*/  @P2 BRA `(.L_x_6915) ;  /* 0x0000000000442947 */ /* 0x000fea0003800000 */
[----:B------:R-:W0:Y:S01]  /*04d0*/  LDC.64 R12, c[0x0][0x218] ;  /* 0x00008600ff0c7b82 */ /* 0x000e220000000a00 */
[----:B------:R1:W2:Y:S01]  /*04e0*/  MUFU.RCP R23, R16 ;  /* 0x0000001000177308 */ /* 0x0002a20000001000 */
[----:B------:R-:W-:-:S06]  /*04f0*/  MOV R25, R2 ;  /* 0x0000000200197202 */ /* 0x000fcc0000000f00 */
[----:B------:R-:W3:Y:S02]  /*0500*/  LDC.64 R14, c[0x0][0x210] ;  /* 0x00008400ff0e7b82 */ /* 0x000ee40000000a00 */
.L_x_6916:
[----:B------:R-:W-:Y:S02]  /*0510*/  ULDC UR4, c[0x0][0x228] ;  /* 0x00008a0000047ab9 */ /* 0x000fe40000000800 */
[----:B----4-:R-:W-:-:S04]  /*0520*/  IMAD R19, R25, UR4, R20 ;  /* 0x0000000419137c24 */ /* 0x010fc8000f8e0214 */
[----:B01----:R-:W-:-:S06]  /*0530*/  IMAD.WIDE R16, R19, 0x4, R12 ;  /* 0x0000000413107825 */ /* 0x003fcc00078e020c */
[----:B------:R-:W4:Y:S01]  /*0540*/  LDG.E R17, desc[UR6][R16.64] ;  /* 0x0000000610117981 */ /* 0x000f22000c1e1900 */
[----:B------:R-:W-:-:S05]  /*0550*/  IMAD.IADD R25, R0, 0x1, R25 ;  /* 0x0000000100197824 */ /* 0x000fca00078e0219 */
[----:B------:R-:W-:Y:S01]  /*0560*/  ISETP.GE.AND P0, PT, R25, R21, PT ;  /* 0x000000151900720c */ /* 0x000fe20003f06270 */
[----:B----4-:R-:W-:-:S04]  /*0570*/  FADD.FTZ R18, R17, -R22 ;  /* 0x8000001611127221 */ /* 0x010fc80000010000 */
[----:B------:R-:W-:Y:S01]  /*0580*/  FMUL.FTZ R24, R18, 1.4426950216293334961 ;  /* 0x3fb8aa3b12187820 */ /* 0x000fe20000410000 */
[----:B---3--:R-:W-:-:S05]  /*0590*/  IMAD.WIDE R18, R19, 0x4, R14 ;  /* 0x0000000413127825 */ /* 0x008fca00078e020e */
[----:B------:R-:W2:Y:S02]  /*05a0*/  MUFU.EX2 R24, R24 ;  /* 0x0000001800187308 */ /* 0x000ea40000000800 */
[----:B--2---:R-:W-:-:S05]  /*05b0*/  FMUL.FTZ R27, R24, R23 ;  /* 0x00000017181b7220 */ /* 0x004fca0000410000 */
[----:B------:R4:W-:Y:S01]  /*05c0*/  STG.E desc[UR6][R18.64], R27 ;  /* 0x0000001b12007986 */ /* 0x0009e2000c101906 */
[----:B------:R-:W-:Y:S05]  /*05d0*/  @!P0 BRA `(.L_x_6916) ;  /* 0xfffffffc00cc8947 */ /* 0x000fea000383ffff */
.L_x_6915:
[----:B------:R-:W-:Y:S05]  /*05e0*/  BSYNC B2 ;  /* 0x0000000000027941 */ /* 0x000fea0003800000 */
.L_x_6914:
[----:B------:R-:W-:Y:S05]  /*05f0*/  BRA `(.L_x_6917) ;  /* 0x0000000400647947 */ /* 0x000fea0003800000 */
.L_x_6907:
[----:B------:R-:W0:Y:S01]  /*0600*/  LDC R16, c[0x0][0x224] ;  /* 0x00008900ff107b82 */ /* 0x000e220000000800 */
[----:B------:R-:W-:Y:S02]  /*0610*/  MOV R17, 0xff7fffff ;  /* 0xff7fffff00117802 */ /* 0x000fe40000000f00 */
[----:B0-----:R-:W-:-:S13]  /*0620*/  ISETP.GE.AND P0, PT, R2, R16, PT ;  /* 0x000000100200720c */ /* 0x001fda0003f06270 */
[----:B------:R-:W-:Y:S05]  /*0630*/  @P0 BRA `(.L_x_6918) ;  /* 0x0000000000300947 */ /* 0x000fea0003800000 */
[----:B------:R-:W0:Y:S01]  /*0640*/  LDC.64 R12, c[0x0][0x218] ;  /* 0x00008600ff0c7b82 */ /* 0x000e220000000a00 */
[----:B------:R-:W-:Y:S01]  /*0650*/  IMAD.MOV.U32 R17, RZ, RZ, -0x800001 ;  /* 0xff7fffffff117424 */ /* 0x000fe200078e00ff */
[----:B------:R-:W-:-:S07]  /*0660*/  MOV R19, R2 ;  /* 0x0000000200137202 */ /* 0x000fce0000000f00 */
.L_x_6919:
[----:B------:R-:W-:Y:S02]  /*0670*/  ULDC UR4, c[0x0][0x228] ;  /* 0x00008a0000047ab9 */ /* 0x000fe40000000800 */
[----:B------:R-:W-:-:S04]  /*0680*/  IMAD R15, R19, UR4, R20 ;  /* 0x00000004130f7c24 */ /* 0x000fc8000f8e0214 */
[----:B0-----:R-:W-:-:S06]  /*0690*/  IMAD.WIDE R14, R15, 0x4, R12 ;  /* 0x000000040f0e7825 */ /* 0x001fcc00078e020c */
[----:B------:R-:W2:Y:S01]  /*06a0*/  LDG.E R14, desc[UR6][R14.64] ;  /* 0x000000060e0e7981 */ /* 0x000ea2000c1e1900 */
[----:B------:R-:W-:-:S04]  /*06b0*/  IADD3 R19, R0, R19, RZ ;  /* 0x0000001300137210 */ /* 0x000fc80007ffe0ff */
[----:B------:R-:W-:Y:S02]  /*06c0*/  ISETP.GE.AND P2, PT, R19, R16, PT ;  /* 0x000000101300720c */ /* 0x000fe40003f46270 */
[----:B--2---:R-:W-:-:S04]  /*06d0*/  FSETP.GEU.FTZ.AND P1, PT, R17, R14, PT ;  /* 0x0000000e1100720b */ /* 0x004fc80003f3e000 */
[----:B------:R-:W-:-:S07]  /*06e0*/  FSEL R17, R14, R17, !P1 ;  /* 0x000000110e117208 */ /* 0x000fce0004800000 */
[----:B------:R-:W-:Y:S05]  /*06f0*/  @!P2 BRA `(.L_x_6919) ;  /* 0xfffffffc00dca947 */ /* 0x000fea000383ffff */
.L_x_6918:
        /* <DEDUP_REMOVED lines=8> */
.L_x_6921:
        /* <DEDUP_REMOVED lines=11> */
.L_x_6920:
        /* <DEDUP_REMOVED lines=8> */
.L_x_6924:
[----:B------:R-:W-:-:S04]  /*08b0*/  IMAD R15, R19, UR4, R20 ;  /* 0x00000004130f7c24 */ /* 0x000fc8000f8e0214 */
[----:B--2---:R-:W-:-:S06]  /*08c0*/  IMAD.WIDE R14, R15, 0x4, R12 ;  /* 0x000000040f0e7825 */ /* 0x004fcc00078e020c */
[----:B------:R-:W1:Y:S01]  /*08d0*/  LDG.E R14, desc[UR6][R14.64] ;  /* 0x000000060e0e7981 */ /* 0x000e62000c1e1900 */
[----:B------:R-:W-:-:S04]  /*08e0*/  IADD3 R19, R0, R19, RZ ;  /* 0x0000001300137210 */ /* 0x000fc80007ffe0ff */
[----:B------:R-:W-:Y:S01]  /*08f0*/  ISETP.GE.AND P2, PT, R19, UR8, PT ;  /* 0x0000000813007c0c */ /* 0x000fe2000bf46270 */
[----:B-1----:R-:W-:-:S04]  /*0900*/  FADD.FTZ R16, -R21, R14 ;  /* 0x0000000e15107221 */ /* 0x002fc80000010100 */
[----:B------:R-:W-:-:S06]  /*0910*/  FMUL.FTZ R16, R16, 1.4426950216293334961 ;  /* 0x3fb8aa3b10107820 */ /* 0x000fcc0000410000 */
[----:B------:R-:W1:Y:S02]  /*0920*/  MUFU.EX2 R16, R16 ;  /* 0x0000001000107308 */ /* 0x000e640000000800 */
[----:B-1----:R-:W-:Y:S01]  /*0930*/  FADD.FTZ R17, R16, R17 ;  /* 0x0000001110117221 */ /* 0x002fe20000010000 */
[----:B------:R-:W-:Y:S06]  /*0940*/  @!P2 BRA `(.L_x_6924) ;  /* 0xfffffffc00d8a947 */ /* 0x000fec000383ffff */
.L_x_6923:
[----:B------:R-:W-:Y:S05]  /*0950*/  BSYNC B2 ;  /* 0x0000000000027941 */ /* 0x000fea0003800000 */
.L_x_6922:
[----:B------:R-:W-:Y:S06]  /*0960*/  BAR.SYNC.DEFER_BLOCKING 0x0 ;  /* 0x0000000000007b1d */ /* 0x000fec0000010000 */
[----:B------:R2:W-:Y:S01]  /*0970*/  STS [R8], R17 ;  /* 0x0000001108007388 */ /* 0x0005e20000000800 */
[----:B------:R-:W-:Y:S05]  /*0980*/  @!P1 BRA `(.L_x_6925) ;  /* 0x00000000002c9947 */ /* 0x000fea0003800000 */
[----:B------:R-:W-:-:S07]  /*0990*/  IMAD.MOV.U32 R13, RZ, RZ, R7 ;  /* 0x000000ffff0d7224 */ /* 0x000fce00078e0007 */
.L_x_6926:
        /* <DEDUP_REMOVED lines=10> */
.L_x_6925:
        /* <DEDUP_REMOVED lines=8> */
[----:B---3--:R3:W0:Y:S02]  /*0ac0*/  MUFU.RCP R27, R16 ;  /* 0x00000010001b7308 */ /* 0x0086240000001000 */
.L_x_6927:
[----:B0-2---:R-:W-:-:S04]  /*0ad0*/  IMAD R17, R23, UR8, R20 ;  /* 0x0000000817117c24 */ /* 0x005fc8000f8e0214 */
[----:B----4-:R-:W-:-:S06]  /*0ae0*/  IMAD.WIDE R18, R17, 0x4, R12 ;  /* 0x0000000411127825 */ /* 0x010fcc00078e020c */
[----:B------:R-:W1:Y:S01]  /*0af0*/  LDG.E R18, desc[UR6][R18.64] ;  /* 0x0000000612127981 */ /* 0x000e62000c1e1900 */
[----:B------:R-:W-:-:S05]  /*0b00*/  IMAD.IADD R23, R0, 0x1, R23 ;  /* 0x0000000100177824 */ /* 0x000fca00078e0217 */
[----:B------:R-:W-:Y:S01]  /*0b10*/  ISETP.GE.AND P0, PT, R23, UR10, PT ;  /* 0x0000000a17007c0c */ /* 0x000fe2000bf06270 */
[----:B-1-3--:R-:W-:-:S04]  /*0b20*/  FADD.FTZ R16, -R21, R18 ;  /* 0x0000001215107221 */ /* 0x00afc80000010100 */
[----:B------:R-:W-:Y:S01]  /*0b30*/  FMUL.FTZ R22, R16, 1.4426950216293334961 ;  /* 0x3fb8aa3b10167820 */ /* 0x000fe20000410000 */
[----:B0-----:R-:W-:-:S05]  /*0b40*/  IMAD.WIDE R16, R17, 0x4, R14 ;  /* 0x0000000411107825 */ /* 0x001fca00078e020e */
[----:B------:R-:W0:Y:S02]  /*0b50*/  MUFU.EX2 R22, R22 ;  /* 0x0000001600167308 */ /* 0x000e240000000800 */
[----:B0-----:R-:W-:-:S05]  /*0b60*/  FMUL.FTZ R25, R22, R27 ;  /* 0x0000001b16197220 */ /* 0x001fca0000410000 */
[----:B------:R0:W-:Y:S01]  /*0b70*/  STG.E desc[UR6][R16.64], R25 ;  /* 0x0000001910007986 */ /* 0x0001e2000c101906 */
[----:B------:R-:W-:Y:S05]  /*0b80*/  @!P0 BRA `(.L_x_6927) ;  /* 0xfffffffc00d08947 */ /* 0x000fea000383ffff */
.L_x_6917:
[----:B------:R-:W-:Y:S05]  /*0b90*/  BSYNC B0 ;  /* 0x0000000000007941 */ /* 0x000fea0003800000 */
.L_x_6906:
[----:B------:R-:W-:Y:S01]  /*0ba0*/  IADD3 R10, R6, R10, RZ ;  /* 0x0000000a060a7210 */ /* 0x000fe20007ffe0ff */
[----:B------:R-:W-:-:S03]  /*0bb0*/  ULDC UR4, c[0x0][0x228] ;  /* 0x00008a0000047ab9 */ /* 0x000fc60000000800 */
[----:B------:R-:W-:-:S13]  /*0bc0*/  ISETP.GE.AND P0, PT, R10, UR4, PT ;  /* 0x000000040a007c0c */ /* 0x000fda000bf06270 */
[----:B------:R-:W-:Y:S05]  /*0bd0*/  @!P0 BRA `(.L_x_6928) ;  /* 0xfffffff400908947 */ /* 0x000fea000383ffff */
.L_x_6905:
[----:B------:R-:W-:Y:S05]  /*0be0*/  BSYNC B1 ;  /* 0x0000000000017941 */ /* 0x000fea0003800000 */
.L_x_6904:
[----:B------:R-:W-:Y:S01]  /*0bf0*/  IADD3 R3, R3, UR9, RZ ;  /* 0x0000000903037c10 */ /* 0x000fe2000fffe0ff */
[----:B------:R-:W-:-:S03]  /*0c00*/  ULDC UR4, c[0x0][0x220] ;  /* 0x0000880000047ab9 */ /* 0x000fc60000000800 */
[----:B------:R-:W-:-:S13]  /*0c10*/  ISETP.GE.AND P0, PT, R3, UR4, PT ;  /* 0x0000000403007c0c */ /* 0x000fda000bf06270 */
[----:B------:R-:W-:Y:S05]  /*0c20*/  @!P0 BRA `(.L_x_6929) ;  /* 0xfffffff4005c8947 */ /* 0x000fea000383ffff */
[----:B------:R-:W-:Y:S05]  /*0c30*/  EXIT ;  /* 0x000000000000794d */ /* 0x000fea0003800000 */
.L_x_6930:
        /* <DEDUP_REMOVED lines=12> */
.L_x_12065:


//--------------------- .text._ZN2at6native43_GLOBAL__N__9ae7fba5_10_SoftMax_cu_9f978f6326cunn_SpatialSoftMaxForwardIdddlNS1_22SoftMaxForwardEpilogueEEEvPT1_PKT_T2_S9_S9_ --------------------------
	.section	.text._ZN2at6native43_GLOBAL__N__9ae7fba5_10_SoftMax_cu_9f978f6326cunn_SpatialSoftMaxForwardIdddlNS1_22SoftMaxForwardEpilogueEEEvPT1_PKT_T2_S9_S9_,"ax",@progbits
	.align	128
.text._ZN2at6native43_GLOBAL__N__9ae7fba5_10_SoftMax_cu_9f978f6326cunn_SpatialSoftMaxForwardIdddlNS1_22SoftMaxForwardEpilogueEEEvPT1_PKT_T2_S9_S9_:
        .type           _ZN2at6native43_GLOBAL__N__9ae7fba5_10_SoftMax_cu_9f978f6326cunn_SpatialSoftMaxForwardIdddlNS1_22SoftMaxForwardEpilogueEEEvPT1_PKT_T2_S9_S9_,@function
        .size           _ZN2at6native43_GLOBAL__N__9ae7fba5_10_SoftMax_cu_9f978f6326cunn_SpatialSoftMaxForwardIdddlNS1_22SoftMaxForwardEpilogueEEEvPT1_PKT_T2_S9_S9_,(.L_x_12066 - _ZN2at6native43_GLOBAL__N__9ae7fba5_10_SoftMax_cu_9f978f6326cunn_SpatialSoftMaxForwardIdddlNS1_22SoftMaxForwardEpilogueEEEvPT1_PKT_T2_S9_S9_)
        .other          _ZN2at6native43_GLOBAL__N__9ae7fba5_10_SoftMax_cu_9f978f6326cunn_SpatialSoftMaxForwardIdddlNS1_22SoftMaxForwardEpilogueEEEvPT1_PKT_T2_S9_S9_,@"STO_CUDA_ENTRY STV_DEFAULT"
_ZN2at6native43_GLOBAL__N__9ae7fba5_10_SoftMax_cu_9f978f6326cunn_SpatialSoftMaxForwardIdddlNS1_22SoftMaxForwardEpilogueEEEvPT1_PKT_T2_S9_S9_:
        /* <DEDUP_REMOVED lines=9> */
[----:B------:R-:W-:Y:S01]  /*0090*/  UMOV UR6, 0x400 ;  /* 0x0000040000067882 */ /* 0x000fe20000000000 */
[----:B------:R-:W2:Y:S01]  /*00a0*/  S2R R9, SR_TID.X ;  /* 0x0000000000097919 */ /* 0x000ea20000002100 */
[----:B------:R-:W-:Y:S01]  /*00b0*/  ULDC.64 UR10, c[0x0][0x230] ;  /* 0x00008c00000a7ab9 */ /* 0x000fe20000000a00 */
        /* <DEDUP_REMOVED lines=13> */
[----:B0-----:R-:W-:Y:S01]  /*0190*/  IMAD R8, R7, UR13, RZ ;  /* 0x0000000d07087c24 */ /* 0x001fe2000f8e02ff */
[----:B------:R-:W-:Y:S01]  /*01a0*/  USHF.R.U32.HI UR9, URZ, 0x1, UR13 ;  /* 0x000000013f097899 */ /* 0x000fe2000801160d */
[----:B------:R-:W-:-:S03]  /*01b0*/  ULDC.64 UR10, c[0x0][0x208] ;  /* 0x00008200000a7ab9 */ /* 0x000fc60000000a00 */
[----:B------:R-:W-:Y:S01]  /*01c0*/  LEA R8, R8, UR8, 0x3 ;  /* 0x0000000808087c11 */ /* 0x000fe2000f8e18ff */
[----:B---3--:R-:W-:-:S04]  /*01d0*/  IMAD R7, R0, UR15, R7 ;  /* 0x0000000f00077c24 */ /* 0x008fc8000f8e0207 */
[----:B--2---:R-:W-:-:S07]  /*01e0*/  IMAD R4, R9, 0x8, R8 ;  /* 0x0000000809047824 */ /* 0x004fce00078e0208 */
.L_x_6969:
[----:B------:R-:W-:Y:S01]  /*01f0*/  ULDC.64 UR22, c[0x0][0x230] ;  /* 0x00008c0000167ab9 */ /* 0x000fe20000000a00 */
[----:B------:R-:W-:Y:S01]  /*0200*/  BSSY B1, `(.L_x_6932) ;  /* 0x0000219000017945 */ /* 0x000fe20003800000 */
[----:B------:R-:W-:-:S04]  /*0210*/  ISETP.GE.U32.AND P0, PT, R7, UR22, PT ;  /* 0x0000001607007c0c */ /* 0x000fc8000bf06070 */
[----:B------:R-:W-:-:S13]  /*0220*/  ISETP.GE.AND.EX P0, PT, RZ, UR23, PT, P0 ;  /* 0x00000017ff007c0c */ /* 0x000fda000bf06300 */
[----:B01234-:R-:W-:Y:S05]  /*0230*/  @P0 BRA `(.L_x_6933) ;  /* 0x0000002000540947 */ /* 0x01ffea0003800000 */
[----:B------:R-:W-:Y:S02]  /*0240*/  IMAD.MOV.U32 R3, RZ, RZ, R7 ;  /* 0x000000ffff037224 */ /* 0x000fe400078e0007 */
[----:B------:R-:W-:-:S07]  /*0250*/  IMAD.MOV.U32 R2, RZ, RZ, RZ ;  /* 0x000000ffff027224 */ /* 0x000fce00078e00ff */
.L_x_6968:
[----:B0--3--:R-:W0:Y:S01]  /*0260*/  LDC.64 R10, c[0x0][0x230] ;  /* 0x00008c00ff0a7b82 */ /* 0x009e220000000a00 */
[----:B------:R-:W-:Y:S01]  /*0270*/  ULDC.64 UR22, c[0x0][0x228] ;  /* 0x00008a0000167ab9 */ /* 0x000fe20000000a00 */
[----:B------:R-:W-:Y:S01]  /*0280*/  UISETP.GT.U32.AND UP0, UPT, UR13, 0x1, UPT ;  /* 0x000000010d00788c */ /* 0x000fe2000bf04070 */
[----:B------:R-:W-:Y:S01]  /*0290*/  IMAD.U32 R18, RZ, RZ, UR22 ;  /* 0x00000016ff127e24 */ /* 0x000fe2000f8e00ff */
[----:B------:R-:W-:Y:S01]  /*02a0*/  BSSY B0, `(.L_x_6934) ;  /* 0x0000208000007945 */ /* 0x000fe20003800000 */
[----:B------:R-:W-:Y:S02]  /*02b0*/  IMAD.U32 R19, RZ, RZ, UR23 ;  /* 0x00000017ff137e24 */ /* 0x000fe4000f8e00ff */
[----:B------:R-:W-:Y:S01]  /*02c0*/  IMAD.MOV.U32 R12, RZ, RZ, R3 ;  /* 0x000000ffff0c7224 */ /* 0x000fe200078e0003 */
[----:B------:R-:W-:Y:S01]  /*02d0*/  PLOP3.LUT P0, PT, PT, PT, UP0, 0x80, 0x0 ;  /* 0x000000000000781c */ /* 0x000fe20003f0f008 */
[-C--:B0-----:R-:W-:Y:S02]  /*02e0*/  IMAD R0, R11, R18.reuse, RZ ;  /* 0x000000120b007224 */ /* 0x081fe400078e02ff */
[----:B------:R-:W-:-:S04]  /*02f0*/  IMAD.WIDE.U32 R14, R10, R18, RZ ;  /* 0x000000120a0e7225 */ /* 0x000fc800078e00ff */
[----:B------:R-:W-:-:S04]  /*0300*/  IMAD R13, R10, R19, R0 ;  /* 0x000000130a0d7224 */ /* 0x000fc800078e0200 */
[----:B------:R-:W-:-:S04]  /*0310*/  IMAD.IADD R13, R15, 0x1, R13 ;  /* 0x000000010f0d7824 */ /* 0x000fc800078e020d */
[----:B------:R-:W-:Y:S01]  /*0320*/  IMAD R0, R13, R6, RZ ;  /* 0x000000060d007224 */ /* 0x000fe200078e02ff */
[----:B------:R-:W-:-:S03]  /*0330*/  MOV R13, R2 ;  /* 0x00000002000d7202 */ /* 0x000fc60000000f00 */
[-C--:B------:R-:W-:Y:S02]  /*0340*/  IMAD R15, R5, R14.reuse, R0 ;  /* 0x0000000e050f7224 */ /* 0x080fe400078e0200 */
[----:B------:R-:W-:-:S04]  /*0350*/  IMAD.WIDE.U32 R24, R6, R14, R12 ;  /* 0x0000000e06187225 */ /* 0x000fc800078e000c */
[----:B------:R-:W-:Y:S01]  /*0360*/  IMAD.IADD R0, R25, 0x1, R15 ;  /* 0x0000000119007824 */ /* 0x000fe200078e020f */
[----:B-12-4-:R-:W-:Y:S06]  /*0370*/  @P0 BRA `(.L_x_6935) ;  /* 0x0000000c00c80947 */ /* 0x016fec0003800000 */
[----:B------:R-:W-:Y:S01]  /*0380*/  ISETP.GE.U32.AND P0, PT, R9, R18, PT ;  /* 0x000000120900720c */ /* 0x000fe20003f06070 */
[----:B------:R-:W-:Y:S01]  /*0390*/  BSSY B3, `(.L_x_6936) ;  /* 0x0000024000037945 */ /* 0x000fe20003800000 */
[----:B------:R-:W-:Y:S02]  /*03a0*/  IMAD.MOV.U32 R22, RZ, RZ, -0x1 ;  /* 0xffffffffff167424 */ /* 0x000fe400078e00ff */
[----:B------:R-:W-:Y:S01]  /*03b0*/  ISETP.GE.AND.EX P0, PT, RZ, R19, PT, P0 ;  /* 0x00000013ff00720c */ /* 0x000fe20003f06300 */
[----:B------:R-:W-:-:S12]  /*03c0*/  IMAD.MOV.U32 R23, RZ, RZ, -0x100001 ;  /* 0xffefffffff177424 */ /* 0x000fd800078e00ff */
[----:B------:R-:W-:Y:S05]  /*03d0*/  @P0 BRA `(.L_x_6937) ;  /* 0x00000000007c0947 */ /* 0x000fea0003800000 */
[-C--:B------:R-:W-:Y:S01]  /*03e0*/  IMAD R16, R5, R18.reuse, RZ ;  /* 0x0000001205107224 */ /* 0x080fe200078e02ff */
[----:B------:R-:W-:Y:S01]  /*03f0*/  ULDC.64 UR22, c[0x0][0x218] ;  /* 0x0000860000167ab9 */ /* 0x000fe20000000a00 */
[----:B------:R-:W-:Y:S01]  /*0400*/  IMAD.MOV.U32 R14, RZ, RZ, R9 ;  /* 0x000000ffff0e7224 */ /* 0x000fe200078e0009 */
[----:B------:R-:W-:Y:S01]  /*0410*/  MOV R22, 0xffffffff ;  /* 0xffffffff00167802 */ /* 0x000fe20000000f00 */
[----:B------:R-:W-:Y:S02]  /*0420*/  IMAD.MOV.U32 R15, RZ, RZ, RZ ;  /* 0x000000ffff0f7224 */ /* 0x000fe400078e00ff */
[C---:B------:R-:W-:Y:S02]  /*0430*/  IMAD R17, R6.reuse, R19, R16 ;  /* 0x0000001306117224 */ /* 0x040fe400078e0210 */
[----:B------:R-:W-:-:S04]  /*0440*/  IMAD.WIDE.U32 R14, R6, R18, R14 ;  /* 0x00000012060e7225 */ /* 0x000fc800078e000e */
[----:B------:R-:W-:Y:S02]  /*0450*/  IMAD.IADD R15, R15, 0x1, R17 ;  /* 0x000000010f0f7824 */ /* 0x000fe400078e0211 */
[----:B------:R-:W-:-:S04]  /*0460*/  IMAD.WIDE.U32 R12, R14, R10, R12 ;  /* 0x0000000a0e0c7225 */ /* 0x000fc800078e000c */
[----:B------:R-:W-:Y:S02]  /*0470*/  IMAD R15, R15, R10, RZ ;  /* 0x0000000a0f0f7224 */ /* 0x000fe400078e02ff */
[----:B------:R-:W-:Y:S02]  /*0480*/  IMAD.MOV.U32 R23, RZ, RZ, -0x100001 ;  /* 0xffefffffff177424 */ /* 0x000fe400078e00ff */
[----:B------:R-:W-:Y:S01]  /*0490*/  IMAD R11, R14, R11, R15 ;  /* 0x0000000b0e0b7224 */ /* 0x000fe200078e020f */
[----:B------:R-:W-:Y:S01]  /*04a0*/  LEA R15, P1, R12, UR22, 0x3 ;  /* 0x000000160c0f7c11 */ /* 0x000fe2000f8218ff */
[----:B------:R-:W-:Y:S02]  /*04b0*/  IMAD.MOV.U32 R14, RZ, RZ, RZ ;  /* 0x000000ffff0e7224 */ /* 0x000fe400078e00ff */
[----:B------:R-:W-:Y:S02]  /*04c0*/  IMAD.IADD R11, R13, 0x1, R11 ;  /* 0x000000010d0b7824 */ /* 0x000fe400078e020b */
[----:B------:R-:W-:-:S03]  /*04d0*/  IMAD.MOV.U32 R13, RZ, RZ, R9 ;  /* 0x000000ffff0d7224 */ /* 0x000fc600078e0009 */
[----:B------:R-:W-:-:S07]  /*04e0*/  LEA.HI.X R12, R12, UR23, R11, 0x3, P1 ;  /* 0x000000170c0c7c11 */ /* 0x000fce00088f1c0b */
.L_x_6938:
[----:B------:R-:W-:Y:S02]  /*04f0*/  IMAD.MOV.U32 R10, RZ, RZ, R15 ;  /* 0x000000ffff0a7224 */ /* 0x000fe400078e000f */
[----:B------:R-:W-:-:S06]  /*0500*/  IMAD.MOV.U32 R11, RZ, RZ, R12 ;  /* 0x000000ffff0b7224 */ /* 0x000fcc00078e000c */
[----:B------:R-:W2:Y:S01]  /*0510*/  LDG.E.64 R10, desc[UR10][R10.64] ;  /* 0x0000000a0a0a7981 */ /* 0x000ea2000c1e1b00 */
[----:B------:R-:W-:Y:S01]  /*0520*/  IADD3 R13, P1, R13, UR13, RZ ;  /* 0x0000000d0d0d7c10 */ /* 0x000fe2000ff3e0ff */
[----:B------:R-:W-:-:S04]  /*0530*/  IMAD.U32 R16, RZ, RZ, UR4 ;  /* 0x00000004ff107e24 */ /* 0x000fc8000f8e00ff */
[----:B------:R-:W-:Y:S01]  /*0540*/  IMAD.X R14, RZ, RZ, R14, P1 ;  /* 0x000000ffff0e7224 */ /* 0x000fe200008e060e */
[----:B------:R-:W-:Y:S02]  /*0550*/  ISETP.GE.U32.AND P1, PT, R13, R18, PT ;  /* 0x000000120d00720c */ /* 0x000fe40003f26070 */
[----:B------:R-:W-:Y:S02]  /*0560*/  LEA R15, P3, R16, R15, 0x3 ;  /* 0x0000000f100f7211 */ /* 0x000fe400078618ff */
[----:B------:R-:W-:Y:S02]  /*0570*/  ISETP.GE.AND.EX P1, PT, R14, R19, PT, P1 ;  /* 0x000000130e00720c */ /* 0x000fe40003f26310 */
[----:B------:R-:W-:Y:S01]  /*0580*/  IADD3.X R12, R12, UR7, RZ, P3, !PT ;  /* 0x000000070c0c7c10 */ /* 0x000fe20009ffe4ff */
[----:B--2---:R-:W-:-:S06]  /*0590*/  DSETP.GEU.AND P2, PT, R22, R10, PT ;  /* 0x0000000a1600722a */ /* 0x004fcc0003f4e000 */
[----:B------:R-:W-:Y:S02]  /*05a0*/  FSEL R22, R10, R22, !P2 ;  /* 0x000000160a167208 */ /* 0x000fe40005000000 */
[----:B------:R-:W-:Y:S02]  /*05b0*/  FSEL R23, R11, R23, !P2 ;  /* 0x000000170b177208 */ /* 0x000fe40005000000 */
[----:B------:R-:W-:Y:S05]  /*05c0*/  @!P1 BRA `(.L_x_6938) ;  /* 0xfffffffc00c89947 */ /* 0x000fea000383ffff */
.L_x_6937:
[----:B------:R-:W-:Y:S05]  /*05d0*/  BSYNC B3 ;  /* 0x0000000000037941 */ /* 0x000fea0003800000 */
.L_x_6936:
[----:B------:R-:W-:Y:S01]  /*05e0*/  BSSY B3, `(.L_x_6939) ;  /* 0x0000056000037945 */ /* 0x000fe20003800000 */
[----:B------:R-:W-:-:S03]  /*05f0*/  CS2R R20, SRZ ;  /* 0x0000000000147805 */ /* 0x000fc6000001ff00 */
[----:B------:R-:W-:Y:S05]  /*0600*/  @P0 BRA `(.L_x_6940) ;  /* 0x00000004004c0947 */ /* 0x000fea0003800000 */
[----:B------:R-:W-:Y:S01]  /*0610*/  IMAD.MOV.U32 R27, RZ, RZ, R9 ;  /* 0x000000ffff1b7224 */ /* 0x000fe200078e0009 */
[----:B------:R-:W-:Y:S01]  /*0620*/  CS2R R20, SRZ ;  /* 0x0000000000147805 */ /* 0x000fe2000001ff00 */
[----:B------:R-:W-:-:S07]  /*0630*/  IMAD.MOV.U32 R26, RZ, RZ, RZ ;  /* 0x000000ffff1a7224 */ /* 0x000fce00078e00ff */
.L_x_6943:
        /* <DEDUP_REMOVED lines=10> */
[----:B------:R-:W2:Y:S01]  /*06e0*/  LDG.E.64 R12, desc[UR10][R18.64] ;  /* 0x0000000a120c7981 */ /* 0x000ea2000c1e1b00 */
[----:B------:R-:W-:Y:S01]  /*06f0*/  IMAD.MOV.U32 R10, RZ, RZ, 0x652b82fe ;  /* 0x652b82feff0a7424 */ /* 0x000fe200078e00ff */
[----:B------:R-:W-:Y:S01]  /*0700*/  UMOV UR22, 0xfefa39ef ;  /* 0xfefa39ef00167882 */ /* 0x000fe20000000000 */
[----:B------:R-:W-:Y:S01]  /*0710*/  IMAD.MOV.U32 R11, RZ, RZ, 0x3ff71547 ;  /* 0x3ff71547ff0b7424 */ /* 0x000fe200078e00ff */
[----:B------:R-:W-:Y:S01]  /*0720*/  UMOV UR23, 0x3fe62e42 ;  /* 0x3fe62e4200177882 */ /* 0x000fe20000000000 */
[----:B------:R-:W-:Y:S01]  /*0730*/  IADD3 R27, P0, R27, UR13, RZ ;  /* 0x0000000d1b1b7c10 */ /* 0x000fe2000ff1e0ff */
[----:B------:R-:W-:Y:S04]  /*0740*/  BSSY B4, `(.L_x_6941) ;  /* 0x000003d000047945 */ /* 0x000fe80003800000 */
[----:B------:R-:W-:Y:S01]  /*0750*/  IMAD.X R26, RZ, RZ, R26, P0 ;  /* 0x000000ffff1a7224 */ /* 0x000fe200000e061a */
[----:B--2---:R-:W-:-:S08]  /*0760*/  DADD R12, R12, -R22 ;  /* 0x000000000c0c7229 */ /* 0x004fd00000000816 */
        /* <DEDUP_REMOVED lines=36> */
[----:B------:R-:W-:Y:S02]  /*09b0*/  ULDC.64 UR22, c[0x0][0x228] ;  /* 0x00008a0000167ab9 */ /* 0x000fe40000000a00 */
[----:B------:R-:W-:Y:S02]  /*09c0*/  IMAD.U32 R18, RZ, RZ, UR22 ;  /* 0x00000016ff127e24 */ /* 0x000fe4000f8e00ff */
[----:B------:R-:W-:-:S03]  /*09d0*/  IMAD.U32 R19, RZ, RZ, UR23 ;  /* 0x00000017ff137e24 */ /* 0x000fc6000f8e00ff */
[----:B------:R-:W-:Y:S01]  /*09e0*/  DFMA R14, R16, R14, 1 ;  /* 0x3ff00000100e742b */ /* 0x000fe2000000000e */
[----:B------:R-:W-:-:S04]  /*09f0*/  ISETP.GE.U32.AND P0, PT, R27, R18, PT ;  /* 0x000000121b00720c */ /* 0x000fc80003f06070 */
[----:B------:R-:W-:-:S03]  /*0a00*/  ISETP.GE.AND.EX P0, PT, R26, R19, PT, P0 ;  /* 0x000000131a00720c */ /* 0x000fc60003f06300 */
        /* <DEDUP_REMOVED lines=16> */
.L_x_6942:
[----:B------:R-:W-:Y:S05]  /*0b10*/  BSYNC B4 ;  /* 0x0000000000047941 */ /* 0x000fea0003800000 */
.L_x_6941:
[----:B------:R-:W-:Y:S01]  /*0b20*/  DADD R20, R14, R20 ;  /* 0x000000000e147229 */ /* 0x000fe20000000014 */
[----:B------:R-:W-:Y:S10]  /*0b30*/  @!P0 BRA `(.L_x_6943) ;  /* 0xfffffff800c08947 */ /* 0x000ff4000383ffff */
.L_x_6940:
[----:B------:R-:W-:Y:S05]  /*0b40*/  BSYNC B3 ;  /* 0x0000000000037941 */ /* 0x000fea0003800000 */
.L_x_6939:
[----:B------:R-:W-:Y:S01]  /*0b50*/  ISETP.GE.U32.AND P0, PT, R9, R18, PT ;  /* 0x000000120900720c */ /* 0x000fe20003f06070 */
[----:B------:R-:W-:Y:S03]  /*0b60*/  BSSY B3, `(.L_x_6944) ;  /* 0x0000072000037945 */ /* 0x000fe60003800000 */
[----:B------:R-:W-:-:S13]  /*0b70*/  ISETP.GE.AND.EX P0, PT, RZ, R19, PT, P0 ;  /* 0x00000013ff00720c */ /* 0x000fda0003f06300 */
[----:B------:R-:W-:Y:S05]  /*0b80*/  @P0 BRA `(.L_x_6945) ;  /* 0x0000000400bc0947 */ /* 0x000fea0003800000 */
[----:B------:R-:W-:Y:S02]  /*0b90*/  IMAD.MOV.U32 R32, RZ, RZ, R9 ;  /* 0x000000ffff207224 */ /* 0x000fe400078e0009 */
[----:B------:R-:W-:-:S07]  /*0ba0*/  IMAD.MOV.U32 R33, RZ, RZ, RZ ;  /* 0x000000ffff217224 */ /* 0x000fce00078e00ff */
.L_x_6950:
[----:B------:R-:W-:Y:S01]  /*0bb0*/  ULDC.64 UR22, c[0x0][0x230] ;  /* 0x00008c0000167ab9 */ /* 0x000fe20000000a00 */
[----:B0-----:R-:W-:Y:S02]  /*0bc0*/  IMAD.MOV.U32 R10, RZ, RZ, R24 ;  /* 0x000000ffff0a7224 */ /* 0x001fe400078e0018 */
[----:B------:R-:W-:Y:S02]  /*0bd0*/  IMAD R13, R33, UR22, RZ ;  /* 0x00000016210d7c24 */ /* 0x000fe4000f8e02ff */
[----:B------:R-:W-:Y:S02]  /*0be0*/  IMAD.MOV.U32 R11, RZ, RZ, R0 ;  /* 0x000000ffff0b7224 */ /* 0x000fe400078e0000 */
[C---:B------:R-:W-:Y:S02]  /*0bf0*/  IMAD R13, R32.reuse, UR23, R13 ;  /* 0x00000017200d7c24 */ /* 0x040fe4000f8e020d */
[----:B------:R-:W-:Y:S01]  /*0c00*/  IMAD.WIDE.U32 R10, R32, UR22, R10 ;  /* 0x00000016200a7c25 */ /* 0x000fe2000f8e000a */
[----:B------:R-:W-:-:S03]  /*0c10*/  ULDC.64 UR22, c[0x0][0x218] ;  /* 0x0000860000167ab9 */ /* 0x000fc60000000a00 */
[----:B------:R-:W-:Y:S01]  /*0c20*/  IMAD.SHL.U32 R29, R10, 0x8, RZ ;  /* 0x000000080a1d7824 */ /* 0x000fe200078e00ff */
[----:B------:R-:W-:-:S04]  /*0c30*/  IADD3 R11, R11, R13, RZ ;  /* 0x0000000d0b0b7210 */ /* 0x000fc80007ffe0ff */
[----:B------:R-:W-:Y:S02]  /*0c40*/  IADD3 R14, P0, R29, UR22, RZ ;  /* 0x000000161d0e7c10 */ /* 0x000fe4000ff1e0ff */
[----:B------:R-:W-:-:S04]  /*0c50*/  SHF.L.U64.HI R28, R10, 0x3, R11 ;  /* 0x000000030a1c7819 */ /* 0x000fc8000001020b */
[----:B------:R-:W-:-:S05]  /*0c60*/  IADD3.X R15, R28, UR23, RZ, P0, !PT ;  /* 0x000000171c0f7c10 */ /* 0x000fca00087fe4ff */
        /* <DEDUP_REMOVED lines=25> */
[----:B------:R-:W-:Y:S01]  /*0e00*/  UMOV UR23, 0x3efa0199 ;  /* 0x3efa019900177882 */ /* 0x000fe20000000000 */
[----:B------:R-:W0:Y:S01]  /*0e10*/  MUFU.RCP64H R13, R21 ;  /* 0x00000015000d7308 */ /* 0x000e220000001800 */
[----:B------:R-:W-:-:S04]  /*0e20*/  IMAD.MOV.U32 R12, RZ, RZ, 0x1 ;  /* 0x00000001ff0c7424 */ /* 0x000fc800078e00ff */
[----:B------:R-:W-:Y:S01]  /*0e30*/  DFMA R14, R18, R14, UR22 ;  /* 0x00000016120e7e2b */ /* 0x000fe2000800000e */
[----:B------:R-:W-:Y:S01]  /*0e40*/  UMOV UR22, 0x14761f65 ;  /* 0x14761f6500167882 */ /* 0x000fe20000000000 */
[----:B------:R-:W-:-:S06]  /*0e50*/  UMOV UR23, 0x3f2a01a0 ;  /* 0x3f2a01a000177882 */ /* 0x000fcc0000000000 */
[----:B------:R-:W-:Y:S01]  /*0e60*/  DFMA R14, R18, R14, UR22 ;  /* 0x00000016120e7e2b */ /* 0x000fe2000800000e */
[----:B------:R-:W-:Y:S01]  /*0e70*/  UMOV UR22, 0x1852b7af ;  /* 0x1852b7af00167882 */ /* 0x000fe20000000000 */
[----:B------:R-:W-:Y:S01]  /*0e80*/  UMOV UR23, 0x3f56c16c ;  /* 0x3f56c16c00177882 */ /* 0x000fe20000000000 */
[----:B0-----:R-:W-:-:S05]  /*0e90*/  DFMA R16, R12, -R20, 1 ;  /* 0x3ff000000c10742b */ /* 0x001fca0000000814 */
[----:B------:R-:W-:Y:S01]  /*0ea0*/  DFMA R14, R18, R14, UR22 ;  /* 0x00000016120e7e2b */ /* 0x000fe2000800000e */
[----:B------:R-:W-:Y:S01]  /*0eb0*/  UMOV UR22, 0x11122322 ;  /* 0x1112232200167882 */ /* 0x000fe20000000000 */
[----:B------:R-:W-:Y:S01]  /*0ec0*/  UMOV UR23, 0x3f811111 ;  /* 0x3f81111100177882 */ /* 0x000fe20000000000 */
[----:B------:R-:W-:-:S05]  /*0ed0*/  DFMA R16, R16, R16, R16 ;  /* 0x000000101010722b */ /* 0x000fca0000000010 */
[----:B------:R-:W-:Y:S01]  /*0ee0*/  DFMA R14, R18, R14, UR22 ;  /* 0x00000016120e7e2b */ /* 0x000fe2000800000e */
[----:B------:R-:W-:Y:S01]  /*0ef0*/  UMOV UR22, 0x555502a1 ;  /* 0x555502a100167882 */ /* 0x000fe20000000000 */
[----:B------:R-:W-:Y:S01]  /*0f00*/  UMOV UR23, 0x3fa55555 ;  /* 0x3fa5555500177882 */ /* 0x000fe20000000000 */
[----:B------:R-:W-:-:S05]  /*0f10*/  DFMA R16, R12, R16, R12 ;  /* 0x000000100c10722b */ /* 0x000fca000000000c */
[----:B------:R-:W-:Y:S01]  /*0f20*/  DFMA R14, R18, R14, UR22 ;  /* 0x00000016120e7e2b */ /* 0x000fe2000800000e */
[----:B------:R-:W-:Y:S01]  /*0f30*/  UMOV UR22, 0x55555511 ;  /* 0x5555551100167882 */ /* 0x000fe20000000000 */
[----:B------:R-:W-:Y:S01]  /*0f40*/  UMOV UR23, 0x3fc55555 ;  /* 0x3fc5555500177882 */ /* 0x000fe20000000000 */
[----:B------:R-:W-:-:S05]  /*0f50*/  DFMA R12, R16, -R20, 1 ;  /* 0x3ff00000100c742b */ /* 0x000fca0000000814 */
[----:B------:R-:W-:Y:S01]  /*0f60*/  DFMA R14, R18, R14, UR22 ;  /* 0x00000016120e7e2b */ /* 0x000fe2000800000e */
[----:B------:R-:W-:Y:S01]  /*0f70*/  UMOV UR22, 0xb ;  /* 0x0000000b00167882 */ /* 0x000fe20000000000 */
[----:B------:R-:W-:Y:S01]  /*0f80*/  UMOV UR23, 0x3fe00000 ;  /* 0x3fe0000000177882 */ /* 0x000fe20000000000 */
[----:B------:R-:W-:-:S05]  /*0f90*/  DFMA R16, R16, R12, R16 ;  /* 0x0000000c1010722b */ /* 0x000fca0000000010 */
[----:B------:R-:W-:Y:S01]  /*0fa0*/  DFMA R14, R18, R14, UR22 ;  /* 0x00000016120e7e2b */ /* 0x000fe2000800000e */
[----:B------:R-:W-:Y:S02]  /*0fb0*/  ULDC.64 UR22, c[0x0][0x228] ;  /* 0x00008a0000167ab9 */ /* 0x000fe40000000a00 */
[----:B------:R-:W-:-:S04]  /*0fc0*/  ISETP.GE.U32.AND P0, PT, R32, UR22, PT ;  /* 0x0000001620007c0c */ /* 0x000fc8000bf06070 */
[----:B------:R-:W-:Y:S01]  /*0fd0*/  ISETP.GE.AND.EX P0, PT, R33, UR23, PT, P0 ;  /* 0x0000001721007c0c */ /* 0x000fe2000bf06300 */
        /* <DEDUP_REMOVED lines=17> */
.L_x_6947:
[----:B------:R-:W-:Y:S05]  /*10f0*/  BSYNC B4 ;  /* 0x0000000000047941 */ /* 0x000fea0003800000 */
.L_x_6946:
[----:B------:R-:W-:Y:S01]  /*1100*/  IMAD.MOV.U32 R10, RZ, RZ, R12 ;  /* 0x000000ffff0a7224 */ /* 0x000fe200078e000c */
[----:B------:R-:W-:Y:S01]  /*1110*/  FSETP.GEU.AND P3, PT, |R13|, 6.5827683646048100446e-37, PT ;  /* 0x036000000d00780b */ /* 0x000fe20003f6e200 */
[----:B------:R-:W-:Y:S01]  /*1120*/  IMAD.MOV.U32 R11, RZ, RZ, R13 ;  /* 0x000000ffff0b7224 */ /* 0x000fe200078e000d */
[----:B------:R-:W-:Y:S01]  /*1130*/  ULDC.64 UR22, c[0x0][0x210] ;  /* 0x0000840000167ab9 */ /* 0x000fe20000000a00 */
[----:B------:R-:W-:Y:S01]  /*1140*/  BSSY B4, `(.L_x_6948) ;  /* 0x0000011000047945 */ /* 0x000fe20003800000 */
[----:B------:R-:W-:-:S03]  /*1150*/  IADD3 R18, P2, R29, UR22, RZ ;  /* 0x000000161d127c10 */ /* 0x000fc6000ff5e0ff */
[----:B------:R-:W-:Y:S01]  /*1160*/  DMUL R14, R16, R10 ;  /* 0x0000000a100e7228 */ /* 0x000fe20000000000 */
[----:B------:R-:W-:-:S07]  /*1170*/  IADD3.X R19, R28, UR23, RZ, P2, !PT ;  /* 0x000000171c137c10 */ /* 0x000fce00097fe4ff */
        /* <DEDUP_REMOVED lines=10> */
[----:B------:R-:W-:Y:S05]  /*1220*/  CALL.REL.NOINC `($__internal_34_$__cuda_sm20_div_rn_f64_full) ;  /* 0x00000010007c7944 */ /* 0x000fea0003c00000 */
[----:B------:R-:W-:Y:S01]  /*1230*/  MOV R10, R36 ;  /* 0x00000024000a7202 */ /* 0x000fe20000000f00 */
[----:B------:R-:W-:-:S07]  /*1240*/  IMAD.MOV.U32 R11, RZ, RZ, R37 ;  /* 0x000000ffff0b7224 */ /* 0x000fce00078e0025 */
.L_x_6949:
[----:B------:R-:W-:Y:S05]  /*1250*/  BSYNC B4 ;  /* 0x0000000000047941 */ /* 0x000fea0003800000 */
.L_x_6948:
[----:B------:R0:W-:Y:S01]  /*1260*/  STG.E.64 desc[UR10][R18.64], R10 ;  /* 0x0000000a12007986 */ /* 0x0001e2000c101b0a */
[----:B------:R-:W-:Y:S05]  /*1270*/  @!P0 BRA `(.L_x_6950) ;  /* 0xfffffff8004c8947 */ /* 0x000fea000383ffff */
.L_x_6945:
[----:B------:R-:W-:Y:S05]  /*1280*/  BSYNC B3 ;  /* 0x0000000000037941 */ /* 0x000fea0003800000 */
.L_x_6944:
[----:B------:R-:W-:Y:S05]  /*1290*/  BRA `(.L_x_6951) ;  /* 0x0000001000207947 */ /* 0x000fea0003800000 */
.L_x_6935:
[----:B------:R-:W-:Y:S01]  /*12a0*/  ISETP.GE.U32.AND P0, PT, R9, R18, PT ;  /* 0x000000120900720c */ /* 0x000fe20003f06070 */
[----:B------:R-:W-:Y:S01]  /*12b0*/  IMAD.MOV.U32 R12, RZ, RZ, -0x1 ;  /* 0xffffffffff0c7424 */ /* 0x000fe200078e00ff */
[----:B------:R-:W-:Y:S01]  /*12c0*/  ISETP.NE.AND P2, PT, RZ, UR9, PT ;  /* 0x00000009ff007c0c */ /* 0x000fe2000bf45270 */
[----:B------:R-:W-:Y:S01]  /*12d0*/  IMAD.MOV.U32 R13, RZ, RZ, -0x100001 ;  /* 0xffefffffff0d7424 */ /* 0x000fe200078e00ff */
[----:B------:R-:W-:-:S13]  /*12e0*/  ISETP.GE.AND.EX P0, PT, RZ, R19, PT, P0 ;  /* 0x00000013ff00720c */ /* 0x000fda0003f06300 */
[----:B------:R-:W-:Y:S05]  /*12f0*/  @P0 BRA `(.L_x_6952) ;  /* 0x0000000000580947 */ /* 0x000fea0003800000 */
[----:B------:R-:W-:Y:S02]  /*1300*/  IMAD.MOV.U32 R21, RZ, RZ, R9 ;  /* 0x000000ffff157224 */ /* 0x000fe400078e0009 */
[----:B------:R-:W-:Y:S02]  /*1310*/  IMAD.MOV.U32 R20, RZ, RZ, RZ ;  /* 0x000000ffff147224 */ /* 0x000fe400078e00ff */
[----:B------:R-:W-:Y:S02]  /*1320*/  IMAD.MOV.U32 R12, RZ, RZ, -0x1 ;  /* 0xffffffffff0c7424 */ /* 0x000fe400078e00ff */
[----:B------:R-:W-:-:S07]  /*1330*/  IMAD.MOV.U32 R13, RZ, RZ, -0x100001 ;  /* 0xffefffffff0d7424 */ /* 0x000fce00078e00ff */
.L_x_6953:
[----:B------:R-:W-:Y:S01]  /*1340*/  MOV R15, R0 ;  /* 0x00000000000f7202 */ /* 0x000fe20000000f00 */
[-C--:B------:R-:W-:Y:S01]  /*1350*/  IMAD R16, R20, R10.reuse, RZ ;  /* 0x0000000a14107224 */ /* 0x080fe200078e02ff */
[----:B------:R-:W-:Y:S01]  /*1360*/  ULDC.64 UR22, c[0x0][0x218] ;  /* 0x0000860000167ab9 */ /* 0x000fe20000000a00 */
[----:B------:R-:W-:Y:S02]  /*1370*/  IMAD.MOV.U32 R14, RZ, RZ, R24 ;  /* 0x000000ffff0e7224 */ /* 0x000fe400078e0018 */
[C---:B------:R-:W-:Y:S02]  /*1380*/  IMAD R17, R21.reuse, R11, R16 ;  /* 0x0000000b15117224 */ /* 0x040fe400078e0210 */
[----:B------:R-:W-:-:S04]  /*1390*/  IMAD.WIDE.U32 R14, R21, R10, R14 ;  /* 0x0000000a150e7225 */ /* 0x000fc800078e000e */
[----:B------:R-:W-:Y:S01]  /*13a0*/  IMAD.IADD R15, R15, 0x1, R17 ;  /* 0x000000010f0f7824 */ /* 0x000fe200078e0211 */
[----:B------:R-:W-:-:S04]  /*13b0*/  LEA R16, P1, R14, UR22, 0x3 ;  /* 0x000000160e107c11 */ /* 0x000fc8000f8218ff */
[----:B------:R-:W-:-:S06]  /*13c0*/  LEA.HI.X R17, R14, UR23, R15, 0x3, P1 ;  /* 0x000000170e117c11 */ /* 0x000fcc00088f1c0f */
[----:B------:R-:W2:Y:S01]  /*13d0*/  LDG.E.64 R16, desc[UR10][R16.64] ;  /* 0x0000000a10107981 */ /* 0x000ea2000c1e1b00 */
[----:B------:R-:W-:-:S05]  /*13e0*/  IADD3 R21, P1, R21, UR13, RZ ;  /* 0x0000000d15157c10 */ /* 0x000fca000ff3e0ff */
[----:B------:R-:W-:Y:S01]  /*13f0*/  IMAD.X R20, RZ, RZ, R20, P1 ;  /* 0x000000ffff147224 */ /* 0x000fe200008e0614 */
[----:B------:R-:W-:-:S04]  /*1400*/  ISETP.GE.U32.AND P1, PT, R21, R18, PT ;  /* 0x000000121500720c */ /* 0x000fc80003f26070 */
[----:B------:R-:W-:Y:S01]  /*1410*/  ISETP.GE.AND.EX P1, PT, R20, R19, PT, P1 ;  /* 0x000000131400720c */ /* 0x000fe20003f26310 */
[----:B--2---:R-:W-:-:S06]  /*1420*/  DSETP.GEU.AND P3, PT, R12, R16, PT ;  /* 0x000000100c00722a */ /* 0x004fcc0003f6e000 */
[----:B------:R-:W-:Y:S02]  /*1430*/  FSEL R12, R16, R12, !P3 ;  /* 0x0000000c100c7208 */ /* 0x000fe40005800000 */
[----:B------:R-:W-:-:S04]  /*1440*/  FSEL R13, R17, R13, !P3 ;  /* 0x0000000d110d7208 */ /* 0x000fc80005800000 */
[----:B------:R-:W-:Y:S05]  /*1450*/  @!P1 BRA `(.L_x_6953) ;  /* 0xfffffffc00b89947 */ /* 0x000fea000383ffff */
.L_x_6952:
[----:B------:R-:W-:Y:S05]  /*1460*/  WARPSYNC.ALL ;  /* 0x0000000000007948 */ /* 0x000fea0003800000 */
[----:B------:R-:W-:Y:S06]  /*1470*/  BAR.SYNC.DEFER_BLOCKING 0x0 ;  /* 0x0000000000007b1d */ /* 0x000fec0000010000 */
[----:B------:R0:W-:Y:S01]  /*1480*/  STS.64 [R4], R12 ;  /* 0x0000000c04007388 */ /* 0x0001e20000000a00 */
[----:B------:R-:W-:Y:S05]  /*1490*/  @!P2 BRA `(.L_x_6954) ;  /* 0x000000000034a947 */ /* 0x000fea0003800000 */
[----:B------:R-:W-:-:S07]  /*14a0*/  IMAD.U32 R14, RZ, RZ, UR9 ;  /* 0x00000009ff0e7e24 */ /* 0x000fce000f8e00ff */
.L_x_6955:
[----:B------:R-:W-:Y:S01]  /*14b0*/  BAR.SYNC.DEFER_BLOCKING 0x0 ;  /* 0x0000000000007b1d */ /* 0x000fe20000010000 */
[----:B------:R-:W-:-:S13]  /*14c0*/  ISETP.GE.U32.AND P1, PT, R9, R14, PT ;  /* 0x0000000e0900720c */ /* 0x000fda0003f26070 */
[----:B0-----:R-:W-:Y:S01]  /*14d0*/  @!P1 IMAD R12, R14, 0x8, R4 ;  /* 0x000000080e0c9824 */ /* 0x001fe200078e0204 */
[----:B------:R-:W-:Y:S01]  /*14e0*/  SHF.R.U32.HI R14, RZ, 0x1, R14 ;  /* 0x00000001ff0e7819 */ /* 0x000fe2000001160e */
[----:B------:R-:W-:Y:S04]  /*14f0*/  @!P1 LDS.64 R10, [R4] ;  /* 0x00000000040a9984 */ /* 0x000fe80000000a00 */
[----:B------:R-:W0:Y:S02]  /*1500*/  @!P1 LDS.64 R12, [R12] ;  /* 0x000000000c0c9984 */ /* 0x000e240000000a00 */
[----:B0-----:R-:W-:-:S06]  /*1510*/  @!P1 DSETP.GEU.AND P2, PT, R10, R12, PT ;  /* 0x0000000c0a00922a */ /* 0x001fcc0003f4e000 */
[----:B------:R-:W-:Y:S02]  /*1520*/  @!P1 FSEL R10, R12, R10, !P2 ;  /* 0x0000000a0c0a9208 */ /* 0x000fe40005000000 */
[----:B------:R-:W-:-:S05]  /*1530*/  @!P1 FSEL R11, R13, R11, !P2 ;  /* 0x0000000b0d0b9208 */ /* 0x000fca0005000000 */
[----:B------:R1:W-:Y:S01]  /*1540*/  @!P1 STS.64 [R4], R10 ;  /* 0x0000000a04009388 */ /* 0x0003e20000000a00 */
[----:B------:R-:W-:-:S13]  /*1550*/  ISETP.NE.AND P1, PT, R14, RZ, PT ;  /* 0x000000ff0e00720c */ /* 0x000fda0003f25270 */
[----:B-1----:R-:W-:Y:S05]  /*1560*/  @P1 BRA `(.L_x_6955) ;  /* 0xfffffffc00d01947 */ /* 0x002fea000383ffff */
.L_x_6954:
[----:B------:R-:W-:Y:S01]  /*1570*/  BAR.SYNC.DEFER_BLOCKING 0x0 ;  /* 0x0000000000007b1d */ /* 0x000fe20000010000 */
[----:B------:R-:W-:-:S05]  /*1580*/  CS2R R10, SRZ ;  /* 0x00000000000a7805 */ /* 0x000fca000001ff00 */
[----:B------:R-:W-:Y:S01]  /*1590*/  ULDC.64 UR14, c[0x0][0x230] ;  /* 0x00008c00000e7ab9 */ /* 0x000fe20000000a00 */
[----:B------:R-:W-:Y:S01]  /*15a0*/  ULDC.64 UR16, c[0x0][0x218] ;  /* 0x0000860000107ab9 */ /* 0x000fe20000000a00 */
[----:B------:R-:W-:Y:S01]  /*15b0*/  ULDC.64 UR20, c[0x0][0x228] ;  /* 0x00008a0000147ab9 */ /* 0x000fe20000000a00 */
[----:B------:R-:W-:Y:S01]  /*15c0*/  BSSY B3, `(.L_x_6956) ;  /* 0x0000051000037945 */ /* 0x000fe20003800000 */
[----:B------:R1:W2:Y:S03]  /*15d0*/  LDS.64 R32, [R8] ;  /* 0x0000000008207984 */ /* 0x0002a60000000a00 */
[----:B------:R-:W-:Y:S05]  /*15e0*/  @P0 BRA `(.L_x_6957) ;  /* 0x0000000400380947 */ /* 0x000fea0003800000 */
[----:B------:R-:W-:Y:S01]  /*15f0*/  IMAD.MOV.U32 R18, RZ, RZ, R9 ;  /* 0x000000ffff127224 */ /* 0x000fe200078e0009 */
[----:B------:R-:W-:Y:S01]  /*1600*/  CS2R R10, SRZ ;  /* 0x00000000000a7805 */ /* 0x000fe2000001ff00 */
[----:B------:R-:W-:-:S07]  /*1610*/  IMAD.MOV.U32 R19, RZ, RZ, RZ ;  /* 0x000000ffff137224 */ /* 0x000fce00078e00ff */
.L_x_6960:
[----:B------:R-:W-:Y:S02]  /*1620*/  IMAD R15, R19, UR14, RZ ;  /* 0x0000000e130f7c24 */ /* 0x000fe4000f8e02ff */
[----:B0-----:R-:W-:Y:S02]  /*1630*/  IMAD.MOV.U32 R12, RZ, RZ, R24 ;  /* 0x000000ffff0c7224 */ /* 0x001fe400078e0018 */
[----:B------:R-:W-:Y:S02]  /*1640*/  IMAD.MOV.U32 R13, RZ, RZ, R0 ;  /* 0x000000ffff0d7224 */ /* 0x000fe400078e0000 */
[C---:B------:R-:W-:Y:S02]  /*1650*/  IMAD R15, R18.reuse, UR15, R15 ;  /* 0x0000000f120f7c24 */ /* 0x040fe4000f8e020f */
[----:B------:R-:W-:-:S05]  /*1660*/  IMAD.WIDE.U32 R12, R18, UR14, R12 ;  /* 0x0000000e120c7c25 */ /* 0x000fca000f8e000c */
[----:B------:R-:W-:Y:S02]  /*1670*/  IADD3 R13, R13, R15, RZ ;  /* 0x0000000f0d0d7210 */ /* 0x000fe40007ffe0ff */
[----:B------:R-:W-:-:S04]  /*1680*/  LEA R22, P0, R12, UR16, 0x3 ;  /* 0x000000100c167c11 */ /* 0x000fc8000f8018ff */
        /* <DEDUP_REMOVED lines=9> */
[----:B------:R-:W-:-:S04]  /*1720*/  ISETP.GE.U32.AND P0, PT, R18, UR20, PT ;  /* 0x0000001412007c0c */ /* 0x000fc8000bf06070 */
[----:B------:R-:W-:Y:S01]  /*1730*/  ISETP.GE.AND.EX P0, PT, R19, UR21, PT, P0 ;  /* 0x0000001513007c0c */ /* 0x000fe2000bf06300 */
[----:B--2---:R-:W-:-:S08]  /*1740*/  DADD R12, -R32, R12 ;  /* 0x00000000200c7229 */ /* 0x004fd0000000010c */
        /* <DEDUP_REMOVED lines=53> */
.L_x_6959:
[----:B------:R-:W-:Y:S05]  /*1aa0*/  BSYNC B4 ;  /* 0x0000000000047941 */ /* 0x000fea0003800000 */
.L_x_6958:
[----:B------:R-:W-:Y:S01]  /*1ab0*/  DADD R10, R16, R10 ;  /* 0x00000000100a7229 */ /* 0x000fe2000000000a */
[----:B------:R-:W-:Y:S10]  /*1ac0*/  @!P0 BRA `(.L_x_6960) ;  /* 0xfffffff800d48947 */ /* 0x000ff4000383ffff */
.L_x_6957:
[----:B------:R-:W-:Y:S05]  /*1ad0*/  BSYNC B3 ;  /* 0x0000000000037941 */ /* 0x000fea0003800000 */
.L_x_6956:
[----:B------:R-:W-:Y:S01]  /*1ae0*/  BAR.SYNC.DEFER_BLOCKING 0x0 ;  /* 0x0000000000007b1d */ /* 0x000fe20000010000 */
[----:B------:R-:W-:-:S05]  /*1af0*/  ISETP.NE.AND P0, PT, RZ, UR9, PT ;  /* 0x00000009ff007c0c */ /* 0x000fca000bf05270 */
[----:B------:R3:W-:Y:S08]  /*1b00*/  STS.64 [R4], R10 ;  /* 0x0000000a04007388 */ /* 0x0007f00000000a00 */
[----:B------:R-:W-:Y:S05]  /*1b10*/  @!P0 BRA `(.L_x_6961) ;  /* 0x00000000002c8947 */ /* 0x000fea0003800000 */
[----:B------:R-:W-:-:S07]  /*1b20*/  IMAD.U32 R14, RZ, RZ, UR9 ;  /* 0x00000009ff0e7e24 */ /* 0x000fce000f8e00ff */
.L_x_6962:
[----:B------:R-:W-:Y:S01]  /*1b30*/  BAR.SYNC.DEFER_BLOCKING 0x0 ;  /* 0x0000000000007b1d */ /* 0x000fe20000010000 */
[----:B------:R-:W-:-:S13]  /*1b40*/  ISETP.GE.U32.AND P0, PT, R9, R14, PT ;  /* 0x0000000e0900720c */ /* 0x000fda0003f06070 */
[----:B0-----:R-:W-:Y:S01]  /*1b50*/  @!P0 IMAD R12, R14, 0x8, R4 ;  /* 0x000000080e0c8824 */ /* 0x001fe200078e0204 */
[----:B------:R-:W-:Y:S01]  /*1b60*/  SHF.R.U32.HI R14, RZ, 0x1, R14 ;  /* 0x00000001ff0e7819 */ /* 0x000fe2000001160e */
[----:B---3--:R-:W-:Y:S04]  /*1b70*/  @!P0 LDS.64 R10, [R4] ;  /* 0x00000000040a8984 */ /* 0x008fe80000000a00 */
[----:B------:R-:W0:Y:S02]  /*1b80*/  @!P0 LDS.64 R12, [R12] ;  /* 0x000000000c0c8984 */ /* 0x000e240000000a00 */
[----:B0-----:R-:W-:-:S07]  /*1b90*/  @!P0 DADD R10, R10, R12 ;  /* 0x000000000a0a8229 */ /* 0x001fce000000000c */
[----:B------:R4:W-:Y:S01]  /*1ba0*/  @!P0 STS.64 [R4], R10 ;  /* 0x0000000a04008388 */ /* 0x0009e20000000a00 */
[----:B------:R-:W-:-:S13]  /*1bb0*/  ISETP.NE.AND P0, PT, R14, RZ, PT ;  /* 0x000000ff0e00720c */ /* 0x000fda0003f05270 */
[----:B----4-:R-:W-:Y:S05]  /*1bc0*/  @P0 BRA `(.L_x_6962) ;  /* 0xfffffffc00d80947 */ /* 0x010fea000383ffff */
.L_x_6961:
[----:B------:R-:W-:Y:S01]  /*1bd0*/  ULDC.64 UR14, c[0x0][0x228] ;  /* 0x00008a00000e7ab9 */ /* 0x000fe20000000a00 */
[----:B------:R-:W-:Y:S01]  /*1be0*/  ULDC.64 UR20, c[0x0][0x230] ;  /* 0x00008c0000147ab9 */ /* 0x000fe20000000a00 */
[----:B------:R-:W-:Y:S01]  /*1bf0*/  BAR.SYNC.DEFER_BLOCKING 0x0 ;  /* 0x0000000000007b1d */ /* 0x000fe20000010000 */
[----:B------:R-:W-:-:S04]  /*1c00*/  ISETP.GE.U32.AND P0, PT, R9, UR14, PT ;  /* 0x0000000e09007c0c */ /* 0x000fc8000bf06070 */
[----:B------:R-:W-:Y:S01]  /*1c10*/  ISETP.GE.AND.EX P0, PT, RZ, UR15, PT, P0 ;  /* 0x0000000fff007c0c */ /* 0x000fe2000bf06300 */
[----:B------:R-:W-:Y:S01]  /*1c20*/  ULDC.64 UR18, c[0x0][0x218] ;  /* 0x0000860000127ab9 */ /* 0x000fe20000000a00 */
[----:B------:R-:W-:Y:S01]  /*1c30*/  ULDC.64 UR16, c[0x0][0x228] ;  /* 0x00008a0000107ab9 */ /* 0x000fe20000000a00 */
[----:B------:R-:W-:-:S10]  /*1c40*/  ULDC.64 UR14, c[0x0][0x210] ;  /* 0x00008400000e7ab9 */ /* 0x000fd40000000a00 */
[----:B------:R-:W-:Y:S05]  /*1c50*/  @P0 BRA `(.L_x_6951) ;  /* 0x0000000400b00947 */ /* 0x000fea0003800000 */
[----:B------:R4:W0:Y:S01]  /*1c60*/  LDS.64 R20, [R8] ;  /* 0x0000000008147984 */ /* 0x0008220000000a00 */
[----:B------:R-:W-:Y:S02]  /*1c70*/  IMAD.MOV.U32 R22, RZ, RZ, R9 ;  /* 0x000000ffff167224 */ /* 0x000fe400078e0009 */
[----:B------:R-:W-:-:S07]  /*1c80*/  IMAD.MOV.U32 R23, RZ, RZ, RZ ;  /* 0x000000ffff177224 */ /* 0x000fce00078e00ff */
.L_x_6967:
[----:B0--3--:R-:W-:Y:S02]  /*1c90*/  IMAD.MOV.U32 R10, RZ, RZ, R24 ;  /* 0x000000ffff0a7224 */ /* 0x009fe400078e0018 */
[----:B------:R-:W-:Y:S02]  /*1ca0*/  IMAD.MOV.U32 R11, RZ, RZ, R0 ;  /* 0x000000ffff0b7224 */ /* 0x000fe400078e0000 */
[----:B0-----:R-:W-:Y:S02]  /*1cb0*/  IMAD R13, R23, UR20, RZ ;  /* 0x00000014170d7c24 */ /* 0x001fe4000f8e02ff */
[----:B------:R-:W-:-:S04]  /*1cc0*/  IMAD.WIDE.U32 R28, R22, UR20, R10 ;  /* 0x00000014161c7c25 */ /* 0x000fc8000f8e000a */
[----:B------:R-:W-:-:S04]  /*1cd0*/  IMAD R11, R22, UR21, R13 ;  /* 0x00000015160b7c24 */ /* 0x000fc8000f8e020d */
[----:B------:R-:W-:Y:S01]  /*1ce0*/  IMAD.IADD R11, R29, 0x1, R11 ;  /* 0x000000011d0b7824 */ /* 0x000fe200078e020b */
[----:B------:R-:W-:-:S04]  /*1cf0*/  SHF.L.U32 R29, R28, 0x3, RZ ;  /* 0x000000031c1d7819 */ /* 0x000fc800000006ff */
[----:B------:R-:W-:Y:S02]  /*1d00*/  SHF.L.U64.HI R28, R28, 0x3, R11 ;  /* 0x000000031c1c7819 */ /* 0x000fe4000001020b */
[----:B------:R-:W-:-:S04]  /*1d10*/  IADD3 R14, P0, R29, UR18, RZ ;  /* 0x000000121d0e7c10 */ /* 0x000fc8000ff1e0ff */
[----:B------:R-:W-:-:S05]  /*1d20*/  IADD3.X R15, R28, UR19, RZ, P0, !PT ;  /* 0x000000131c0f7c10 */ /* 0x000fca00087fe4ff */
[----:B------:R-:W2:Y:S01]  /*1d30*/  LDG.E.64 R10, desc[UR10][R14.64] ;  /* 0x0000000a0e0a7981 */ /* 0x000ea2000c1e1b00 */
[----:B------:R-:W-:Y:S01]  /*1d40*/  IMAD.MOV.U32 R26, RZ, RZ, 0x652b82fe ;  /* 0x652b82feff1a7424 */ /* 0x000fe200078e00ff */
[----:B------:R-:W-:Y:S01]  /*1d50*/  UMOV UR22, 0xfefa39ef ;  /* 0xfefa39ef00167882 */ /* 0x000fe20000000000 */
[----:B------:R-:W-:Y:S01]  /*1d60*/  IMAD.MOV.U32 R27, RZ, RZ, 0x3ff71547 ;  /* 0x3ff71547ff1b7424 */ /* 0x000fe200078e00ff */
[----:B------:R-:W-:Y:S01]  /*1d70*/  UMOV UR23, 0x3fe62e42 ;  /* 0x3fe62e4200177882 */ /* 0x000fe20000000000 */
[----:B------:R-:W-:Y:S01]  /*1d80*/  BSSY B3, `(.L_x_6963) ;  /* 0x000003e000037945 */ /* 0x000fe20003800000 */
        /* <DEDUP_REMOVED lines=26> */
[----:B0-----:R-:W-:-:S05]  /*1f30*/  DFMA R16, -R20, R12, 1 ;  /* 0x3ff000001410742b */ /* 0x001fca000000010c */
        /* <DEDUP_REMOVED lines=11> */
[----:B------:R-:W-:-:S05]  /*1ff0*/  DFMA R12, -R20, R16, 1 ;  /* 0x3ff00000140c742b */ /* 0x000fca0000000110 */
[----:B------:R-:W-:Y:S01]  /*2000*/  DFMA R14, R18, R14, UR22 ;  /* 0x00000016120e7e2b */ /* 0x000fe2000800000e */
[----:B------:R-:W-:Y:S01]  /*2010*/  UMOV UR22, 0xb ;  /* 0x0000000b00167882 */ /* 0x000fe20000000000 */
[----:B------:R-:W-:Y:S01]  /*2020*/  UMOV UR23, 0x3fe00000 ;  /* 0x3fe0000000177882 */ /* 0x000fe20000000000 */
[----:B------:R-:W-:-:S05]  /*2030*/  DFMA R16, R16, R12, R16 ;  /* 0x0000000c1010722b */ /* 0x000fca0000000010 */
        /* <DEDUP_REMOVED lines=18> */
.L_x_6964:
[----:B------:R-:W-:Y:S05]  /*2160*/  BSYNC B3 ;  /* 0x0000000000037941 */ /* 0x000fea0003800000 */
.L_x_6963:
[----:B------:R-:W-:Y:S01]  /*2170*/  IMAD.MOV.U32 R10, RZ, RZ, R12 ;  /* 0x000000ffff0a7224 */ /* 0x000fe200078e000c */
[----:B------:R-:W-:Y:S01]  /*2180*/  FSETP.GEU.AND P3, PT, |R13|, 6.5827683646048100446e-37, PT ;  /* 0x036000000d00780b */ /* 0x000fe20003f6e200 */
[----:B------:R-:W-:Y:S01]  /*2190*/  IMAD.MOV.U32 R11, RZ, RZ, R13 ;  /* 0x000000ffff0b7224 */ /* 0x000fe200078e000d */
[----:B------:R-:W-:Y:S01]  /*21a0*/  IADD3 R22, P0, R22, UR13, RZ ;  /* 0x0000000d16167c10 */ /* 0x000fe2000ff1e0ff */
[----:B------:R-:W-:Y:S01]  /*21b0*/  BSSY B3, `(.L_x_6965) ;  /* 0x0000014000037945 */ /* 0x000fe20003800000 */
[----:B------:R-:W-:-:S03]  /*21c0*/  IADD3 R18, P2, R29, UR14, RZ ;  /* 0x0000000e1d127c10 */ /* 0x000fc6000ff5e0ff */
[----:B------:R-:W-:Y:S01]  /*21d0*/  DMUL R14, R16, R10 ;  /* 0x0000000a100e7228 */ /* 0x000fe20000000000 */
[----:B------:R-:W-:Y:S01]  /*21e0*/  IMAD.X R23, RZ, RZ, R23, P0 ;  /* 0x000000ffff177224 */ /* 0x000fe200000e0617 */
[----:B------:R-:W-:Y:S02]  /*21f0*/  ISETP.GE.U32.AND P0, PT, R22, UR16, PT ;  /* 0x0000001016007c0c */ /* 0x000fe4000bf06070 */
[----:B------:R-:W-:Y:S02]  /*2200*/  IADD3.X R19, R28, UR15, RZ, P2, !PT ;  /* 0x0000000f1c137c10 */ /* 0x000fe400097fe4ff */
[----:B------:R-:W-:Y:S02]  /*2210*/  ISETP.GE.AND.EX P0, PT, R23, UR17, PT, P0 ;  /* 0x0000001117007c0c */ /* 0x000fe4000bf06300 */
        /* <DEDUP_REMOVED lines=10> */
[----:B-1--4-:R-:W-:Y:S05]  /*22c0*/  CALL.REL.NOINC `($__internal_34_$__cuda_sm20_div_rn_f64_full) ;  /* 0x0000000000547944 */ /* 0x012fea0003c00000 */
[----:B------:R-:W-:Y:S01]  /*22d0*/  MOV R10, R36 ;  /* 0x00000024000a7202 */ /* 0x000fe20000000f00 */
[----:B------:R-:W-:-:S07]  /*22e0*/  IMAD.MOV.U32 R11, RZ, RZ, R37 ;  /* 0x000000ffff0b7224 */ /* 0x000fce00078e0025 */
.L_x_6966:
[----:B------:R-:W-:Y:S05]  /*22f0*/  BSYNC B3 ;  /* 0x0000000000037941 */ /* 0x000fea0003800000 */
.L_x_6965:
[----:B------:R0:W-:Y:S01]  /*2300*/  STG.E.64 desc[UR10][R18.64], R10 ;  /* 0x0000000a12007986 */ /* 0x0001e2000c101b0a */
[----:B------:R-:W-:Y:S05]  /*2310*/  @!P0 BRA `(.L_x_6967) ;  /* 0xfffffff8005c8947 */ /* 0x000fea000383ffff */
.L_x_6951:
[----:B------:R-:W-:Y:S05]  /*2320*/  BSYNC B0 ;  /* 0x0000000000007941 */ /* 0x000fea0003800000 */
.L_x_6934:
[----:B------:R-:W-:Y:S01]  /*2330*/  IADD3 R3, P0, R3, UR6, RZ ;  /* 0x0000000603037c10 */ /* 0x000fe2000ff1e0ff */
[----:B------:R-:W-:-:S04]  /*2340*/  ULDC.64 UR22, c[0x0][0x230] ;  /* 0x00008c0000167ab9 */ /* 0x000fc80000000a00 */
[----:B------:R-:W-:Y:S01]  /*2350*/  IMAD.X R2, RZ, RZ, R2, P0 ;  /* 0x000000ffff027224 */ /* 0x000fe200000e0602 */
[----:B------:R-:W-:-:S04]  /*2360*/  ISETP.GE.U32.AND P0, PT, R3, UR22, PT ;  /* 0x0000001603007c0c */ /* 0x000fc8000bf06070 */
[----:B------:R-:W-:-:S13]  /*2370*/  ISETP.GE.AND.EX P0, PT, R2, UR23, PT, P0 ;  /* 0x0000001702007c0c */ /* 0x000fda000bf06300 */
[----:B------:R-:W-:Y:S05]  /*2380*/  @!P0 BRA `(.L_x_6968) ;  /* 0xffffffdc00b48947 */ /* 0x000fea000383ffff */
.L_x_6933:
[----:B------:R-:W-:Y:S05]  /*2390*/  BSYNC B1 ;  /* 0x0000000000017941 */ /* 0x000fea0003800000 */
.L_x_6932:
[----:B------:R-:W-:Y:S01]  /*23a0*/  IADD3 R6, P0, R6, UR12, RZ ;  /* 0x0000000c06067c10 */ /* 0x000fe2000ff1e0ff */
[----:B------:R-:W-:-:S04]  /*23b0*/  ULDC.64 UR22, c[0x0][0x220] ;  /* 0x0000880000167ab9 */ /* 0x000fc80000000a00 */
[----:B------:R-:W-:Y:S01]  /*23c0*/  IMAD.X R5, RZ, RZ, R5, P0 ;  /* 0x000000ffff057224 */ /* 0x000fe200000e0605 */
[----:B------:R-:W-:-:S04]  /*23d0*/  ISETP.GE.U32.AND P0, PT, R6, UR22, PT ;  /* 0x0000001606007c0c */ /* 0x000fc8000bf06070 */
[----:B------:R-:W-:-:S13]  /*23e0*/  ISETP.GE.AND.EX P0, PT, R5, UR23, PT, P0 ;  /* 0x0000001705007c0c */ /* 0x000fda000bf06300 */
[----:B------:R-:W-:Y:S05]  /*23f0*/  @!P0 BRA `(.L_x_6969) ;  /* 0xffffffdc007c8947 */ /* 0x000fea000383ffff */
[----:B------:R-:W-:Y:S05]  /*2400*/  BSYNC B2 ;  /* 0x0000000000027941 */ /* 0x000fea0003800000 */
.L_x_6931:
[----:B------:R-:W-:Y:S05]  /*2410*/  EXIT ;  /* 0x000000000000794d */ /* 0x000fea0003800000 */
        .weak           $__internal_34_$__cuda_sm20_div_rn_f64_full
        .type           $__internal_34_$__cuda_sm20_div_rn_f64_full,@function
        .size           $__internal_34_$__cuda_sm20_div_rn_f64_full,(.L_x_12066 - $__internal_34_$__cuda_sm20_div_rn_f64_full)
$__internal_34_$__cuda_sm20_div_rn_f64_full:
[----:B------:R-:W-:Y:S01]  /*2420*/  FSETP.GEU.AND P3, PT, |R17|, 1.469367938527859385e-39, PT ;  /* 0x001000001100780b */ /* 0x000fe20003f6e200 */
[----:B------:R-:W-:Y:S01]  /*2430*/  IMAD.MOV.U32 R28, RZ, RZ, 0x1ca00000 ;  /* 0x1ca00000ff1c7424 */ /* 0x000fe200078e00ff */
[C---:B------:R-:W-:Y:S01]  /*2440*/  FSETP.GEU.AND P1, PT, |R13|.reuse, 1.469367938527859385e-39, PT ;  /* 0x001000000d00780b */ /* 0x040fe20003f2e200 */
[----:B------:R-:W-:Y:S01]  /*2450*/  IMAD.MOV.U32 R34, RZ, RZ, 0x1 ;  /* 0x00000001ff227424 */ /* 0x000fe200078e00ff */
[----:B------:R-:W-:Y:S01]  /*2460*/  LOP3.LUT R14, R13, 0x800fffff, RZ, 0xc0, !PT ;  /* 0x800fffff0d0e7812 */ /* 0x000fe200078ec0ff */
[----:B------:R-:W-:Y:S01]  /*2470*/  BSSY B5, `(.L_x_6970) ;  /* 0x0000052000057945 */ /* 0x000fe20003800000 */
[----:B------:R-:W-:Y:S02]  /*2480*/  LOP3.LUT R11, R17, 0x7ff00000, RZ, 0xc0, !PT ;  /* 0x7ff00000110b7812 */ /* 0x000fe400078ec0ff */
[----:B------:R-:W-:Y:S01]  /*2490*/  LOP3.LUT R15, R14, 0x3ff00000, RZ, 0xfc, !PT ;  /* 0x3ff000000e0f7812 */ /* 0x000fe200078efcff */
[----:B------:R-:W-:Y:S01]  /*24a0*/  IMAD.MOV.U32 R14, RZ, RZ, R12 ;  /* 0x000000ffff0e7224 */ /* 0x000fe200078e000c */
[----:B------:R-:W-:-:S02]  /*24b0*/  LOP3.LUT R30, R13, 0x7ff00000, RZ, 0xc0, !PT ;  /* 0x7ff000000d1e7812 */ /* 0x000fc400078ec0ff */
[----:B------:R-:W-:Y:S01]  /*24c0*/  MOV R29, R11 ;  /* 0x0000000b001d7202 */ /* 0x000fe20000000f00 */
[----:B------:R-:W-:Y:S01]  /*24d0*/  @!P3 IMAD.MOV.U32 R36, RZ, RZ, RZ ;  /* 0x000000ffff24b224 */ /* 0x000fe200078e00ff */
[----:B------:R-:W-:Y:S01]  /*24e0*/  @!P3 LOP3.LUT R26, R13, 0x7ff00000, RZ, 0xc0, !PT ;  /* 0x7ff000000d1ab812 */ /* 0x000fe200078ec0ff */
[----:B------:R-:W-:Y:S01]  /*24f0*/  @!P1 DMUL R14, R12, 8.98846567431157953865e+307 ;  /* 0x7fe000000c0e9828 */ /* 0x000fe20000000000 */
[C---:B------:R-:W-:Y:S02]  /*2500*/  ISETP.GE.U32.AND P2, PT, R11.reuse, R30, PT ;  /* 0x0000001e0b00720c */ /* 0x040fe40003f46070 */
[----:B------:R-:W-:Y:S02]  /*2510*/  @!P3 ISETP.GE.U32.AND P4, PT, R11, R26, PT ;  /* 0x0000001a0b00b20c */ /* 0x000fe40003f86070 */
[C---:B------:R-:W-:Y:S01]  /*2520*/  SEL R27, R28.reuse, 0x63400000, !P2 ;  /* 0x634000001c1b7807 */ /* 0x040fe20005000000 */
[----:B------:R-:W0:Y:S01]  /*2530*/  MUFU.RCP64H R35, R15 ;  /* 0x0000000f00237308 */ /* 0x000e220000001800 */
[----:B------:R-:W-:-:S02]  /*2540*/  @!P3 SEL R26, R28, 0x63400000, !P4 ;  /* 0x634000001c1ab807 */ /* 0x000fc40006000000 */
[--C-:B------:R-:W-:Y:S02]  /*2550*/  LOP3.LUT R27, R27, 0x800fffff, R17.reuse, 0xf8, !PT ;  /* 0x800fffff1b1b7812 */ /* 0x100fe400078ef811 */
[----:B------:R-:W-:Y:S02]  /*2560*/  @!P3 LOP3.LUT R26, R26, 0x80000000, R17, 0xf8, !PT ;  /* 0x800000001a1ab812 */ /* 0x000fe400078ef811 */
        /* <DEDUP_REMOVED lines=45> */
.L_x_6971:
[----:B------:R-:W-:-:S14]  /*2840*/  DSETP.NAN.AND P1, PT, R16, R16, PT ;  /* 0x000000101000722a */ /* 0x000fdc0003f28000 */
[----:B------:R-:W-:Y:S05]  /*2850*/  @P1 BRA `(.L_x_6973) ;  /* 0x0000000000441947 */ /* 0x000fea0003800000 */
[----:B------:R-:W-:-:S14]  /*2860*/  DSETP.NAN.AND P1, PT, R12, R12, PT ;  /* 0x0000000c0c00722a */ /* 0x000fdc0003f28000 */
[----:B------:R-:W-:Y:S05]  /*2870*/  @P1 BRA `(.L_x_6974) ;  /* 0x0000000000301947 */ /* 0x000fea0003800000 */
[----:B------:R-:W-:Y:S01]  /*2880*/  ISETP.NE.AND P1, PT, R29, R30, PT ;  /* 0x0000001e1d00720c */ /* 0x000fe20003f25270 */
[----:B------:R-:W-:Y:S01]  /*2890*/  IMAD.MOV.U32 R37, RZ, RZ, -0x80000 ;  /* 0xfff80000ff257424 */ /* 0x000fe200078e00ff */
[----:B------:R-:W-:-:S11]  /*28a0*/  MOV R36, 0x0 ;  /* 0x0000000000247802 */ /* 0x000fd60000000f00 */
        /* <DEDUP_REMOVED lines=9> */
.L_x_6974:
[----:B------:R-:W-:Y:S01]  /*2940*/  LOP3.LUT R37, R13, 0x80000, RZ, 0xfc, !PT ;  /* 0x000800000d257812 */ /* 0x000fe200078efcff */
[----:B------:R-:W-:Y:S01]  /*2950*/  IMAD.MOV.U32 R36, RZ, RZ, R12 ;  /* 0x000000ffff247224 */ /* 0x000fe200078e000c */
[----:B------:R-:W-:Y:S06]  /*2960*/  BRA `(.L_x_6972) ;  /* 0x0000000000087947 */ /* 0x000fec0003800000 */
.L_x_6973:
[----:B------:R-:W-:Y:S01]  /*2970*/  LOP3.LUT R37, R17, 0x80000, RZ, 0xfc, !PT ;  /* 0x0008000011257812 */ /* 0x000fe200078efcff */
[----:B------:R-:W-:-:S07]  /*2980*/  IMAD.MOV.U32 R36, RZ, RZ, R16 ;  /* 0x000000ffff247224 */ /* 0x000fce00078e0010 */
.L_x_6972:
[----:B------:R-:W-:Y:S05]  /*2990*/  BSYNC B5 ;  /* 0x0000000000057941 */ /* 0x000fea0003800000 */
.L_x_6970:
[----:B------:R-:W-:-:S04]  /*29a0*/  IMAD.MOV.U32 R11, RZ, RZ, 0x0 ;  /* 0x00000000ff0b7424 */ /* 0x000fc800078e00ff */
[----:B------:R-:W-:Y:S05]  /*29b0*/  RET.REL.NODEC R10 `(_ZN2at6native43_GLOBAL__N__9ae7fba5_10_SoftMax_cu_9f978f6326cunn_SpatialSoftMaxForwardIdddlNS1_22SoftMaxForwardEpilogueEEEvPT1_PKT_T2_S9_S9_) ;  /* 0xffffffd40a907950 */ /* 0x000fea0003c3ffff */
.L_x_6975:
        /* <DEDUP_REMOVED lines=12> */
.L_x_12066:


//--------------------- .text._ZN2at6native43_GLOBAL__N__9ae7fba5_10_SoftMax_cu_9f978f6326cunn_SpatialSoftMaxForwardIdddiNS1_22SoftMaxForwardEpilogueEEEvPT1_PKT_T2_S9_S9_ --------------------------
	.section	.text._ZN2at6native43_GLOBAL__N__9ae7fba5_10_SoftMax_cu_9f978f6326cunn_SpatialSoftMaxForwardIdddiNS1_22SoftMaxForwardEpilogueEEEvPT1_PKT_T2_S9_S9_,"ax",@progbits
	.align	128
.text._ZN2at6native43_GLOBAL__N__9ae7fba5_10_SoftMax_cu_9f978f6326cunn_SpatialSoftMaxForwardIdddiNS1_22SoftMaxForwardEpilogueEEEvPT1_PKT_T2_S9_S9_:
        .type           _ZN2at6native43_GLOBAL__N__9ae7fba5_10_SoftMax_cu_9f978f6326cunn_SpatialSoftMaxForwardIdddiNS1_22SoftMaxForwardEpilogueEEEvPT1_PKT_T2_S9_S9_,@function
        .size           _ZN2at6native43_GLOBAL__N__9ae7fba5_10_SoftMax_cu_9f978f6326cunn_SpatialSoftMaxForwardIdddiNS1_22SoftMaxForwardEpilogueEEEvPT1_PKT_T2_S9_S9_,(.L_x_12068 - _ZN2at6native43_GLOBAL__N__9ae7fba5_10_SoftMax_cu_9f978f6326cunn_SpatialSoftMaxForwardIdddiNS1_22SoftMaxForwardEpilogueEEEvPT1_PKT_T2_S9_S9_)
        .other          _ZN2at6native43_GLOBAL__N__9ae7fba5_10_SoftMax_cu_9f978f6326cunn_SpatialSoftMaxForwardIdddiNS1_22SoftMaxForwardEpilogueEEEvPT1_PKT_T2_S9_S9_,@"STO_CUDA_ENTRY STV_DEFAULT"
_ZN2at6native43_GLOBAL__N__9ae7fba5_10_SoftMax_cu_9f978f6326cunn_SpatialSoftMaxForwardIdddiNS1_22SoftMaxForwardEpilogueEEEvPT1_PKT_T2_S9_S9_:
        /* <DEDUP_REMOVED lines=8> */
[----:B------:R-:W-:Y:S01]  /*0080*/  UMOV UR4, 0x400 ;  /* 0x0000040000047882 */ /* 0x000fe20000000000 */
[----:B------:R-:W2:Y:S01]  /*0090*/  S2R R8, SR_TID.X ;  /* 0x0000000000087919 */ /* 0x000ea20000002100 */
[----:B------:R-:W-:-:S04]  /*00a0*/  IMAD.U32 R9, RZ, RZ, UR6 ;  /* 0x00000006ff097e24 */ /* 0x000fc8000f8e00ff */
[----:B------:R-:W3:Y:S08]  /*00b0*/  S2UR UR5, SR_CgaCtaId ;  /* 0x00000000000579c3 */ /* 0x000ef00000008800 */
[----:B------:R-:W0:Y:S08]  /*00c0*/  LDC R10, c[0x0][RZ] ;  /* 0x00000000ff0a7b82 */ /* 0x000e300000000800 */
[----:B------:R-:W1:Y:S01]  /*00d0*/  S2UR UR7, SR_CTAID.Y ;  /* 0x00000000000779c3 */ /* 0x000e620000002600 */
[----:B---3--:R-:W-:Y:S01]  /*00e0*/  ULEA UR4, UR5, UR4, 0x18 ;  /* 0x0000000405047291 */ /* 0x008fe2000f8ec03f */
[----:B0-----:R-:W-:Y:S01]  /*00f0*/  IMAD R7, R6, R10, RZ ;  /* 0x0000000a06077224 */ /* 0x001fe200078e02ff */
[----:B------:R-:W-:-:S04]  /*0100*/  SHF.R.U32.HI R4, RZ, 0x1, R10 ;  /* 0x00000001ff047819 */ /* 0x000fc8000001160a */
[----:B------:R-:W-:Y:S01]  /*0110*/  LEA R7, R7, UR4, 0x3 ;  /* 0x0000000407077c11 */ /* 0x000fe2000f8e18ff */
[----:B------:R-:W-:Y:S01]  /*0120*/  ULDC.64 UR4, c[0x0][0x208] ;  /* 0x0000820000047ab9 */ /* 0x000fe20000000a00 */
[C---:B-1----:R-:W-:Y:S02]  /*0130*/  IMAD R6, R5.reuse, UR7, R6 ;  /* 0x0000000705067c24 */ /* 0x042fe4000f8e0206 */
[----:B------:R-:W-:Y:S02]  /*0140*/  IMAD R5, R5, UR8, RZ ;  /* 0x0000000805057c24 */ /* 0x000fe4000f8e02ff */
[----:B--2---:R-:W-:-:S07]  /*0150*/  IMAD R3, R8, 0x8, R7 ;  /* 0x0000000808037824 */ /* 0x004fce00078e0207 */
.L_x_7013:
[----:B------:R-:W-:Y:S01]  /*0160*/  ULDC UR10, c[0x0][0x228] ;  /* 0x00008a00000a7ab9 */ /* 0x000fe20000000800 */
[----:B------:R-:W-:Y:S01]  /*0170*/  BSSY B1, `(.L_x_6976) ;  /* 0x00001c3000017945 */ /* 0x000fe20003800000 */
[----:B------:R-:W-:-:S13]  /*0180*/  ISETP.GE.AND P0, PT, R6, UR10, PT ;  /* 0x0000000a06007c0c */ /* 0x000fda000bf06270 */
[----:B0123--:R-:W-:Y:S05]  /*0190*/  @P0 BRA `(.L_x_6977) ;  /* 0x0000001c00000947 */ /* 0x00ffea0003800000 */
[----:B------:R-:W-:-:S07]  /*01a0*/  IMAD.MOV.U32 R2, RZ, RZ, R6 ;  /* 0x000000ffff027224 */ /* 0x000fce00078e0006 */
.L_x_7012:
[----:B0-2---:R-:W0:Y:S01]  /*01b0*/  LDC R17, c[0x0][0x228] ;  /* 0x00008a00ff117b82 */ /* 0x005e220000000800 */
[----:B------:R-:W-:Y:S01]  /*01c0*/  ISETP.GT.U32.AND P0, PT, R10, 0x1, PT ;  /* 0x000000010a00780c */ /* 0x000fe20003f04070 */
[----:B------:R-:W-:Y:S01]  /*01d0*/  ULDC UR10, c[0x0][0x224] ;  /* 0x00008900000a7ab9 */ /* 0x000fe20000000800 */
[----:B------:R-:W-:Y:S01]  /*01e0*/  BSSY B0, `(.L_x_6978) ;  /* 0x00001b7000007945 */ /* 0x000fe20003800000 */
[----:B------:R-:W-:-:S04]  /*01f0*/  IMAD.U32 R11, RZ, RZ, UR10 ;  /* 0x0000000aff0b7e24 */ /* 0x000fc8000f8e00ff */
[----:B0-----:R-:W-:-:S04]  /*0200*/  IMAD R0, R17, R11, RZ ;  /* 0x0000000b11007224 */ /* 0x001fc800078e02ff */
[----:B------:R-:W-:Y:S02]  /*0210*/  IMAD R0, R0, R9, R2 ;  /* 0x0000000900007224 */ /* 0x000fe400078e0202 */
[----:B-1-3--:R-:W-:Y:S05]  /*0220*/  @P0 BRA `(.L_x_6979) ;  /* 0x0000000c00280947 */ /* 0x00afea0003800000 */
[----:B------:R-:W-:Y:S01]  /*0230*/  ISETP.GE.AND P2, PT, R8, R11, PT ;  /* 0x0000000b0800720c */ /* 0x000fe20003f46270 */
[----:B------:R-:W-:Y:S01]  /*0240*/  BSSY B2, `(.L_x_6980) ;  /* 0x0000013000027945 */ /* 0x000fe20003800000 */
[----:B------:R-:W-:Y:S02]  /*0250*/  IMAD.MOV.U32 R12, RZ, RZ, -0x1 ;  /* 0xffffffffff0c7424 */ /* 0x000fe400078e00ff */
[----:B------:R-:W-:-:S09]  /*0260*/  IMAD.MOV.U32 R13, RZ, RZ, -0x100001 ;  /* 0xffefffffff0d7424 */ /* 0x000fd200078e00ff */
[----:B------:R-:W-:Y:S05]  /*0270*/  @P2 BRA `(.L_x_6981) ;  /* 0x00000000003c2947 */ /* 0x000fea0003800000 */
[----:B------:R-:W0:Y:S01]  /*0280*/  LDC.64 R14, c[0x0][0x218] ;  /* 0x00008600ff0e7b82 */ /* 0x000e220000000a00 */
[--C-:B------:R-:W-:Y:S02]  /*0290*/  IMAD R16, R9, R11, R8.reuse ;  /* 0x0000000b09107224 */ /* 0x100fe400078e0208 */
[----:B------:R-:W-:Y:S02]  /*02a0*/  IMAD.MOV.U32 R20, RZ, RZ, R8 ;  /* 0x000000ffff147224 */ /* 0x000fe400078e0008 */
[----:B------:R-:W-:Y:S02]  /*02b0*/  IMAD.MOV.U32 R12, RZ, RZ, -0x1 ;  /* 0xffffffffff0c7424 */ /* 0x000fe400078e00ff */
[----:B------:R-:W-:Y:S02]  /*02c0*/  IMAD.MOV.U32 R13, RZ, RZ, -0x100001 ;  /* 0xffefffffff0d7424 */ /* 0x000fe400078e00ff */
[----:B------:R-:W-:-:S07]  /*02d0*/  IMAD R21, R16, R17, R2 ;  /* 0x0000001110157224 */ /* 0x000fce00078e0202 */
.L_x_6982:
[----:B0-----:R-:W-:-:S06]  /*02e0*/  IMAD.WIDE R18, R21, 0x8, R14 ;  /* 0x0000000815127825 */ /* 0x001fcc00078e020e */
[----:B------:R-:W2:Y:S01]  /*02f0*/  LDG.E.64 R18, desc[UR4][R18.64] ;  /* 0x0000000412127981 */ /* 0x000ea2000c1e1b00 */
[C---:B------:R-:W-:Y:S02]  /*0300*/  IMAD.IADD R20, R10.reuse, 0x1, R20 ;  /* 0x000000010a147824 */ /* 0x040fe400078e0214 */
[----:B------:R-:W-:-:S03]  /*0310*/  IMAD R21, R10, R17, R21 ;  /* 0x000000110a157224 */ /* 0x000fc600078e0215 */
[----:B------:R-:W-:Y:S01]  /*0320*/  ISETP.GE.AND P1, PT, R20, R11, PT ;  /* 0x0000000b1400720c */ /* 0x000fe20003f26270 */
[----:B--2---:R-:W-:-:S06]  /*0330*/  DSETP.GEU.AND P0, PT, R12, R18, PT ;  /* 0x000000120c00722a */ /* 0x004fcc0003f0e000 */
[----:B------:R-:W-:Y:S02]  /*0340*/  FSEL R12, R18, R12, !P0 ;  /* 0x0000000c120c7208 */ /* 0x000fe40004000000 */
[----:B------:R-:W-:-:S04]  /*0350*/  FSEL R13, R19, R13, !P0 ;  /* 0x0000000d130d7208 */ /* 0x000fc80004000000 */
[----:B------:R-:W-:Y:S05]  /*0360*/  @!P1 BRA `(.L_x_6982) ;  /* 0xfffffffc00dc9947 */ /* 0x000fea000383ffff */
.L_x_6981:
[----:B------:R-:W-:Y:S05]  /*0370*/  BSYNC B2 ;  /* 0x0000000000027941 */ /* 0x000fea0003800000 */
.L_x_6980:
[----:B------:R-:W-:Y:S01]  /*0380*/  BSSY B2, `(.L_x_6983) ;  /* 0x000004c000027945 */ /* 0x000fe20003800000 */
[----:B------:R-:W-:-:S03]  /*0390*/  CS2R R14, SRZ ;  /* 0x00000000000e7805 */ /* 0x000fc6000001ff00 */
[----:B------:R-:W-:Y:S05]  /*03a0*/  @P2 BRA `(.L_x_6984) ;  /* 0x0000000400242947 */ /* 0x000fea0003800000 */
[----:B------:R-:W-:Y:S01]  /*03b0*/  IMAD.MOV.U32 R21, RZ, RZ, R8 ;  /* 0x000000ffff157224 */ /* 0x000fe200078e0008 */
[----:B------:R-:W-:-:S07]  /*03c0*/  CS2R R14, SRZ ;  /* 0x00000000000e7805 */ /* 0x000fce000001ff00 */
.L_x_6987:
[----:B------:R-:W0:Y:S01]  /*03d0*/  LDC.64 R24, c[0x0][0x218] ;  /* 0x00008600ff187b82 */ /* 0x000e220000000a00 */
[----:B------:R-:W-:Y:S02]  /*03e0*/  ULDC UR10, c[0x0][0x228] ;  /* 0x00008a00000a7ab9 */ /* 0x000fe40000000800 */
[----:B------:R-:W-:-:S04]  /*03f0*/  IMAD R11, R21, UR10, R0 ;  /* 0x0000000a150b7c24 */ /* 0x000fc8000f8e0200 */
[----:B0-----:R-:W-:-:S05]  /*0400*/  IMAD.WIDE R24, R11, 0x8, R24 ;  /* 0x000000080b187825 */ /* 0x001fca00078e0218 */
[----:B------:R-:W2:Y:S01]  /*0410*/  LDG.E.64 R18, desc[UR4][R24.64] ;  /* 0x0000000418127981 */ /* 0x000ea2000c1e1b00 */
[----:B------:R-:W-:Y:S01]  /*0420*/  IMAD.MOV.U32 R16, RZ, RZ, 0x652b82fe ;  /* 0x652b82feff107424 */ /* 0x000fe200078e00ff */
[----:B------:R-:W-:Y:S01]  /*0430*/  UMOV UR10, 0xfefa39ef ;  /* 0xfefa39ef000a7882 */ /* 0x000fe20000000000 */
[----:B------:R-:W-:Y:S01]  /*0440*/  IMAD.MOV.U32 R17, RZ, RZ, 0x3ff71547 ;  /* 0x3ff71547ff117424 */ /* 0x000fe200078e00ff */
[----:B------:R-:W-:Y:S01]  /*0450*/  UMOV UR11, 0x3fe62e42 ;  /* 0x3fe62e42000b7882 */ /* 0x000fe20000000000 */
[----:B------:R-:W-:Y:S01]  /*0460*/  IMAD.IADD R21, R10, 0x1, R21 ;  /* 0x000000010a157824 */ /* 0x000fe200078e0215 */
[----:B------:R-:W-:Y:S01]  /*0470*/  BSSY B3, `(.L_x_6985) ;  /* 0x000003a000037945 */ /* 0x000fe20003800000 */
        /* <DEDUP_REMOVED lines=37> */
[----:B------:R-:W-:Y:S02]  /*06d0*/  ULDC UR10, c[0x0][0x224] ;  /* 0x00008900000a7ab9 */ /* 0x000fe40000000800 */
[----:B------:R-:W-:-:S04]  /*06e0*/  MOV R11, UR10 ;  /* 0x0000000a000b7c02 */ /* 0x000fc80008000f00 */
[----:B------:R-:W-:Y:S01]  /*06f0*/  ISETP.GE.AND P2, PT, R21, R11, PT ;  /* 0x0000000b1500720c */ /* 0x000fe20003f46270 */
        /* <DEDUP_REMOVED lines=17> */
.L_x_6986:
[----:B------:R-:W-:Y:S05]  /*0810*/  BSYNC B3 ;  /* 0x0000000000037941 */ /* 0x000fea0003800000 */
.L_x_6985:
[----:B------:R-:W-:Y:S01]  /*0820*/  DADD R14, R22, R14 ;  /* 0x00000000160e7229 */ /* 0x000fe2000000000e */
[----:B------:R-:W-:Y:S10]  /*0830*/  @!P2 BRA `(.L_x_6987) ;  /* 0xfffffff800e4a947 */ /* 0x000ff4000383ffff */
.L_x_6984:
[----:B------:R-:W-:Y:S05]  /*0840*/  BSYNC B2 ;  /* 0x0000000000027941 */ /* 0x000fea0003800000 */
.L_x_6983:
[----:B------:R-:W-:Y:S01]  /*0850*/  ISETP.GE.AND P0, PT, R8, R11, PT ;  /* 0x0000000b0800720c */ /* 0x000fe20003f06270 */
[----:B------:R-:W-:-:S12]  /*0860*/  BSSY B2, `(.L_x_6988) ;  /* 0x0000065000027945 */ /* 0x000fd80003800000 */
[----:B------:R-:W-:Y:S05]  /*0870*/  @P0 BRA `(.L_x_6989) ;  /* 0x00000004008c0947 */ /* 0x000fea0003800000 */
[----:B------:R-:W-:-:S07]  /*0880*/  IMAD.MOV.U32 R33, RZ, RZ, R8 ;  /* 0x000000ffff217224 */ /* 0x000fce00078e0008 */
.L_x_6994:
[----:B0-----:R-:W0:Y:S01]  /*0890*/  LDC.64 R20, c[0x0][0x218] ;  /* 0x00008600ff147b82 */ /* 0x001e220000000a00 */
        /* <DEDUP_REMOVED lines=8> */
[----:B------:R-:W-:Y:S01]  /*0920*/  IADD3 R33, R10, R33, RZ ;  /* 0x000000210a217210 */ /* 0x000fe20007ffe0ff */
        /* <DEDUP_REMOVED lines=42> */
[----:B------:R-:W-:Y:S02]  /*0bd0*/  ULDC UR10, c[0x0][0x224] ;  /* 0x00008900000a7ab9 */ /* 0x000fe40000000800 */
[----:B------:R-:W-:Y:S01]  /*0be0*/  ISETP.GE.AND P1, PT, R33, UR10, PT ;  /* 0x0000000a21007c0c */ /* 0x000fe2000bf26270 */
[----:B------:R-:W-:-:S04]  /*0bf0*/  DFMA R24, R20, R24, R20 ;  /* 0x000000181418722b */ /* 0x000fc80000000014 */
[----:B------:R-:W-:-:S04]  /*0c00*/  DFMA R22, R26, R22, 1 ;  /* 0x3ff000001a16742b */ /* 0x000fc80000000016 */
[----:B------:R-:W-:-:S04]  /*0c10*/  DFMA R20, R24, -R14, 1 ;  /* 0x3ff000001814742b */ /* 0x000fc8000000080e */
[----:B------:R-:W-:-:S04]  /*0c20*/  DFMA R22, R26, R22, 1 ;  /* 0x3ff000001a16742b */ /* 0x000fc80000000016 */
[----:B------:R-:W-:-:S06]  /*0c30*/  DFMA R24, R24, R20, R24 ;  /* 0x000000141818722b */ /* 0x000fcc0000000018 */
        /* <DEDUP_REMOVED lines=15> */
.L_x_6991:
[----:B------:R-:W-:Y:S05]  /*0d30*/  BSYNC B3 ;  /* 0x0000000000037941 */ /* 0x000fea0003800000 */
.L_x_6990:
[----:B------:R-:W-:Y:S01]  /*0d40*/  IMAD.MOV.U32 R18, RZ, RZ, R20 ;  /* 0x000000ffff127224 */ /* 0x000fe200078e0014 */
[----:B------:R-:W-:Y:S01]  /*0d50*/  FSETP.GEU.AND P3, PT, |R21|, 6.5827683646048100446e-37, PT ;  /* 0x036000001500780b */ /* 0x000fe20003f6e200 */
[----:B------:R-:W-:Y:S01]  /*0d60*/  IMAD.MOV.U32 R19, RZ, RZ, R21 ;  /* 0x000000ffff137224 */ /* 0x000fe200078e0015 */
[----:B------:R-:W-:Y:S01]  /*0d70*/  ULDC.64 UR10, c[0x0][0x210] ;  /* 0x00008400000a7ab9 */ /* 0x000fe20000000a00 */
[----:B------:R-:W-:Y:S04]  /*0d80*/  BSSY B3, `(.L_x_6992) ;  /* 0x0000010000037945 */ /* 0x000fe80003800000 */
[----:B------:R-:W-:-:S08]  /*0d90*/  DMUL R16, R24, R18 ;  /* 0x0000001218107228 */ /* 0x000fd00000000000 */
[----:B------:R-:W-:-:S08]  /*0da0*/  DFMA R18, R16, -R14, R18 ;  /* 0x8000000e1012722b */ /* 0x000fd00000000012 */
[----:B------:R-:W-:Y:S01]  /*0db0*/  DFMA R24, R24, R18, R16 ;  /* 0x000000121818722b */ /* 0x000fe20000000010 */
[----:B------:R-:W-:Y:S02]  /*0dc0*/  LEA R16, P2, R11, UR10, 0x3 ;  /* 0x0000000a0b107c11 */ /* 0x000fe4000f8418ff */
[----:B------:R-:W-:-:S07]  /*0dd0*/  SHF.R.S32.HI R18, RZ, 0x1f, R11 ;  /* 0x0000001fff127819 */ /* 0x000fce000001140b */
[----:B------:R-:W-:-:S05]  /*0de0*/  FFMA R17, RZ, R15, R25 ;  /* 0x0000000fff117223 */ /* 0x000fca0000000019 */
[----:B------:R-:W-:Y:S02]  /*0df0*/  FSETP.GT.AND P0, PT, |R17|, 1.469367938527859385e-39, PT ;  /* 0x001000001100780b */ /* 0x000fe40003f04200 */
[----:B------:R-:W-:-:S11]  /*0e00*/  LEA.HI.X R17, R11, UR11, R18, 0x3, P2 ;  /* 0x0000000b0b117c11 */ /* 0x000fd600090f1c12 */
[----:B------:R-:W-:Y:S05]  /*0e10*/  @P0 BRA P3, `(.L_x_6993) ;  /* 0x0000000000180947 */ /* 0x000fea0001800000 */
[----:B------:R-:W-:Y:S01]  /*0e20*/  IMAD.MOV.U32 R22, RZ, RZ, R20 ;  /* 0x000000ffff167224 */ /* 0x000fe200078e0014 */
[----:B------:R-:W-:Y:S01]  /*0e30*/  MOV R28, 0xe80 ;  /* 0x00000e80001c7802 */ /* 0x000fe20000000f00 */
[----:B------:R-:W-:Y:S02]  /*0e40*/  IMAD.MOV.U32 R23, RZ, RZ, R21 ;  /* 0x000000ffff177224 */ /* 0x000fe400078e0015 */
[----:B------:R-:W-:Y:S02]  /*0e50*/  IMAD.MOV.U32 R20, RZ, RZ, R14 ;  /* 0x000000ffff147224 */ /* 0x000fe400078e000e */
[----:B------:R-:W-:-:S07]  /*0e60*/  IMAD.MOV.U32 R21, RZ, RZ, R15 ;  /* 0x000000ffff157224 */ /* 0x000fce00078e000f */
[----:B------:R-:W-:Y:S05]  /*0e70*/  CALL.REL.NOINC `($__internal_35_$__cuda_sm20_div_rn_f64_full) ;  /* 0x0000000c00e47944 */ /* 0x000fea0003c00000 */
.L_x_6993:
[----:B------:R-:W-:Y:S05]  /*0e80*/  BSYNC B3 ;  /* 0x0000000000037941 */ /* 0x000fea0003800000 */
.L_x_6992:
[----:B------:R0:W-:Y:S01]  /*0e90*/  STG.E.64 desc[UR4][R16.64], R24 ;  /* 0x0000001810007986 */ /* 0x0001e2000c101b04 */
[----:B------:R-:W-:Y:S05]  /*0ea0*/  @!P1 BRA `(.L_x_6994) ;  /* 0xfffffff800789947 */ /* 0x000fea000383ffff */
.L_x_6989:
[----:B------:R-:W-:Y:S05]  /*0eb0*/  BSYNC B2 ;  /* 0x0000000000027941 */ /* 0x000fea0003800000 */
.L_x_6988:
[----:B------:R-:W-:Y:S05]  /*0ec0*/  BRA `(.L_x_6995) ;  /* 0x0000000c00a07947 */ /* 0x000fea0003800000 */
.L_x_6979:
[----:B------:R-:W-:Y:S01]  /*0ed0*/  ISETP.GE.AND P0, PT, R8, R11, PT ;  /* 0x0000000b0800720c */ /* 0x000fe20003f06270 */
[----:B------:R-:W-:Y:S01]  /*0ee0*/  IMAD.MOV.U32 R14, RZ, RZ, -0x1 ;  /* 0xffffffffff0e7424 */ /* 0x000fe200078e00ff */
[----:B------:R-:W-:Y:S02]  /*0ef0*/  ISETP.NE.AND P3, PT, R4, RZ, PT ;  /* 0x000000ff0400720c */ /* 0x000fe40003f65270 */
[----:B------:R-:W-:-:S09]  /*0f00*/  MOV R15, 0xffefffff ;  /* 0xffefffff000f7802 */ /* 0x000fd20000000f00 */
[----:B------:R-:W-:Y:S05]  /*0f10*/  @P0 BRA `(.L_x_6996) ;  /* 0x0000000000340947 */ /* 0x000fea0003800000 */
[----:B------:R-:W0:Y:S01]  /*0f20*/  LDC.64 R12, c[0x0][0x218] ;  /* 0x00008600ff0c7b82 */ /* 0x000e220000000a00 */
[----:B------:R-:W-:Y:S02]  /*0f30*/  IMAD.MOV.U32 R16, RZ, RZ, R8 ;  /* 0x000000ffff107224 */ /* 0x000fe400078e0008 */
[----:B------:R-:W-:Y:S02]  /*0f40*/  IMAD.MOV.U32 R14, RZ, RZ, -0x1 ;  /* 0xffffffffff0e7424 */ /* 0x000fe400078e00ff */
[----:B------:R-:W-:-:S07]  /*0f50*/  IMAD.MOV.U32 R15, RZ, RZ, -0x100001 ;  /* 0xffefffffff0f7424 */ /* 0x000fce00078e00ff */
.L_x_6997:
[----:B------:R-:W-:-:S04]  /*0f60*/  IMAD R19, R16, R17, R0 ;  /* 0x0000001110137224 */ /* 0x000fc800078e0200 */
[----:B0-----:R-:W-:-:S06]  /*0f70*/  IMAD.WIDE R18, R19, 0x8, R12 ;  /* 0x0000000813127825 */ /* 0x001fcc00078e020c */
[----:B------:R-:W2:Y:S01]  /*0f80*/  LDG.E.64 R18, desc[UR4][R18.64] ;  /* 0x0000000412127981 */ /* 0x000ea2000c1e1b00 */
[----:B------:R-:W-:-:S05]  /*0f90*/  IMAD.IADD R16, R10, 0x1, R16 ;  /* 0x000000010a107824 */ /* 0x000fca00078e0210 */
[----:B------:R-:W-:Y:S01]  /*0fa0*/  ISETP.GE.AND P2, PT, R16, R11, PT ;  /* 0x0000000b1000720c */ /* 0x000fe20003f46270 */
[----:B--2---:R-:W-:-:S06]  /*0fb0*/  DSETP.GEU.AND P1, PT, R14, R18, PT ;  /* 0x000000120e00722a */ /* 0x004fcc0003f2e000 */
[----:B------:R-:W-:Y:S02]  /*0fc0*/  FSEL R14, R18, R14, !P1 ;  /* 0x0000000e120e7208 */ /* 0x000fe40004800000 */
[----:B------:R-:W-:-:S04]  /*0fd0*/  FSEL R15, R19, R15, !P1 ;  /* 0x0000000f130f7208 */ /* 0x000fc80004800000 */
[----:B------:R-:W-:Y:S05]  /*0fe0*/  @!P2 BRA `(.L_x_6997) ;  /* 0xfffffffc00dca947 */ /* 0x000fea000383ffff */
.L_x_6996:
[----:B------:R-:W-:Y:S05]  /*0ff0*/  WARPSYNC.ALL ;  /* 0x0000000000007948 */ /* 0x000fea0003800000 */
[----:B------:R-:W-:Y:S06]  /*1000*/  BAR.SYNC.DEFER_BLOCKING 0x0 ;  /* 0x0000000000007b1d */ /* 0x000fec0000010000 */
[----:B------:R0:W-:Y:S01]  /*1010*/  STS.64 [R3], R14 ;  /* 0x0000000e03007388 */ /* 0x0001e20000000a00 */
[----:B------:R-:W-:Y:S05]  /*1020*/  @!P3 BRA `(.L_x_6998) ;  /* 0x000000000034b947 */ /* 0x000fea0003800000 */
[----:B------:R-:W-:-:S07]  /*1030*/  IMAD.MOV.U32 R11, RZ, RZ, R4 ;  /* 0x000000ffff0b7224 */ /* 0x000fce00078e0004 */
.L_x_6999:
        /* <DEDUP_REMOVED lines=12> */
.L_x_6998:
[----:B------:R-:W-:Y:S01]  /*1100*/  BAR.SYNC.DEFER_BLOCKING 0x0 ;  /* 0x0000000000007b1d */ /* 0x000fe20000010000 */
[----:B------:R-:W-:-:S05]  /*1110*/  CS2R R20, SRZ ;  /* 0x0000000000147805 */ /* 0x000fca000001ff00 */
[----:B------:R-:W-:Y:S01]  /*1120*/  ULDC UR6, c[0x0][0x228] ;  /* 0x00008a0000067ab9 */ /* 0x000fe20000000800 */
[----:B------:R-:W-:Y:S01]  /*1130*/  ULDC UR7, c[0x0][0x224] ;  /* 0x0000890000077ab9 */ /* 0x000fe20000000800 */
[----:B------:R-:W-:Y:S01]  /*1140*/  BSSY B2, `(.L_x_7000) ;  /* 0x0000049000027945 */ /* 0x000fe20003800000 */
[----:B------:R1:W2:Y:S03]  /*1150*/  LDS.64 R16, [R7] ;  /* 0x0000000007107984 */ /* 0x0002a60000000a00 */
[----:B------:R-:W-:Y:S05]  /*1160*/  @P0 BRA `(.L_x_7001) ;  /* 0x0000000400180947 */ /* 0x000fea0003800000 */
[----:B------:R-:W3:Y:S01]  /*1170*/  LDC.64 R18, c[0x0][0x218] ;  /* 0x00008600ff127b82 */ /* 0x000ee20000000a00 */
[----:B------:R-:W-:Y:S01]  /*1180*/  IMAD.MOV.U32 R11, RZ, RZ, R8 ;  /* 0x000000ffff0b7224 */ /* 0x000fe200078e0008 */
[----:B------:R-:W-:-:S07]  /*1190*/  CS2R R20, SRZ ;  /* 0x0000000000147805 */ /* 0x000fce000001ff00 */
.L_x_7004:
[----:B------:R-:W-:-:S04]  /*11a0*/  IMAD R25, R11, UR6, R0 ;  /* 0x000000060b197c24 */ /* 0x000fc8000f8e0200 */
[----:B---3--:R-:W-:-:S05]  /*11b0*/  IMAD.WIDE R24, R25, 0x8, R18 ;  /* 0x0000000819187825 */ /* 0x008fca00078e0212 */
[----:B0-----:R-:W2:Y:S01]  /*11c0*/  LDG.E.64 R14, desc[UR4][R24.64] ;  /* 0x00000004180e7981 */ /* 0x001ea2000c1e1b00 */
[----:B------:R-:W-:Y:S01]  /*11d0*/  IMAD.MOV.U32 R12, RZ, RZ, 0x652b82fe ;  /* 0x652b82feff0c7424 */ /* 0x000fe200078e00ff */
[----:B------:R-:W-:Y:S01]  /*11e0*/  UMOV UR8, 0xfefa39ef ;  /* 0xfefa39ef00087882 */ /* 0x000fe20000000000 */
[----:B------:R-:W-:Y:S01]  /*11f0*/  IMAD.MOV.U32 R13, RZ, RZ, 0x3ff71547 ;  /* 0x3ff71547ff0d7424 */ /* 0x000fe200078e00ff */
[----:B------:R-:W-:Y:S01]  /*1200*/  UMOV UR9, 0x3fe62e42 ;  /* 0x3fe62e4200097882 */ /* 0x000fe20000000000 */
[----:B------:R-:W-:Y:S01]  /*1210*/  IMAD.IADD R11, R10, 0x1, R11 ;  /* 0x000000010a0b7824 */ /* 0x000fe200078e020b */
[----:B------:R-:W-:Y:S04]  /*1220*/  BSSY B3, `(.L_x_7002) ;  /* 0x0000038000037945 */ /* 0x000fe80003800000 */
[----:B------:R-:W-:Y:S01]  /*1230*/  ISETP.GE.AND P2, PT, R11, UR7, PT ;  /* 0x000000070b007c0c */ /* 0x000fe2000bf46270 */
        /* <DEDUP_REMOVED lines=54> */
.L_x_7003:
[----:B------:R-:W-:Y:S05]  /*15a0*/  BSYNC B3 ;  /* 0x0000000000037941 */ /* 0x000fea0003800000 */
.L_x_7002:
[----:B------:R-:W-:Y:S01]  /*15b0*/  DADD R20, R22, R20 ;  /* 0x0000000016147229 */ /* 0x000fe20000000014 */
[----:B------:R-:W-:Y:S10]  /*15c0*/  @!P2 BRA `(.L_x_7004) ;  /* 0xfffffff800f4a947 */ /* 0x000ff4000383ffff */
.L_x_7001:
[----:B------:R-:W-:Y:S05]  /*15d0*/  BSYNC B2 ;  /* 0x0000000000027941 */ /* 0x000fea0003800000 */
.L_x_7000:
[----:B------:R-:W-:Y:S01]  /*15e0*/  BAR.SYNC.DEFER_BLOCKING 0x0 ;  /* 0x0000000000007b1d */ /* 0x000fe20000010000 */
[----:B------:R-:W-:-:S05]  /*15f0*/  ISETP.NE.AND P0, PT, R4, RZ, PT ;  /* 0x000000ff0400720c */ /* 0x000fca0003f05270 */
[----:B------:R3:W-:Y:S08]  /*1600*/  STS.64 [R3], R20 ;  /* 0x0000001403007388 */ /* 0x0007f00000000a00 */
[----:B------:R-:W-:Y:S05]  /*1610*/  @!P0 BRA `(.L_x_7005) ;  /* 0x00000000002c8947 */ /* 0x000fea0003800000 */
[----:B------:R-:W-:-:S07]  /*1620*/  IMAD.MOV.U32 R11, RZ, RZ, R4 ;  /* 0x000000ffff0b7224 */ /* 0x000fce00078e0004 */
.L_x_7006:
[----:B------:R-:W-:Y:S01]  /*1630*/  BAR.SYNC.DEFER_BLOCKING 0x0 ;  /* 0x0000000000007b1d */ /* 0x000fe20000010000 */
[----:B------:R-:W-:-:S13]  /*1640*/  ISETP.GE.U32.AND P0, PT, R8, R11, PT ;  /* 0x0000000b0800720c */ /* 0x000fda0003f06070 */
[----:B0-----:R-:W-:Y:S01]  /*1650*/  @!P0 IMAD R14, R11, 0x8, R3 ;  /* 0x000000080b0e8824 */ /* 0x001fe200078e0203 */
[----:B------:R-:W-:Y:S01]  /*1660*/  SHF.R.U32.HI R11, RZ, 0x1, R11 ;  /* 0x00000001ff0b7819 */ /* 0x000fe2000001160b */
[----:B------:R-:W-:Y:S04]  /*1670*/  @!P0 LDS.64 R12, [R3] ;  /* 0x00000000030c8984 */ /* 0x000fe80000000a00 */
[----:B------:R-:W0:Y:S02]  /*1680*/  @!P0 LDS.64 R14, [R14] ;  /* 0x000000000e0e8984 */ /* 0x000e240000000a00 */
[----:B0-----:R-:W-:-:S07]  /*1690*/  @!P0 DADD R12, R12, R14 ;  /* 0x000000000c0c8229 */ /* 0x001fce000000000e */
[----:B------:R4:W-:Y:S01]  /*16a0*/  @!P0 STS.64 [R3], R12 ;  /* 0x0000000c03008388 */ /* 0x0009e20000000a00 */
[----:B------:R-:W-:-:S13]  /*16b0*/  ISETP.NE.AND P0, PT, R11, RZ, PT ;  /* 0x000000ff0b00720c */ /* 0x000fda0003f05270 */
[----:B----4-:R-:W-:Y:S05]  /*16c0*/  @P0 BRA `(.L_x_7006) ;  /* 0xfffffffc00d80947 */ /* 0x010fea000383ffff */
.L_x_7005:
[----:B------:R-:W-:Y:S01]  /*16d0*/  ULDC UR6, c[0x0][0x224] ;  /* 0x0000890000067ab9 */ /* 0x000fe20000000800 */
[----:B------:R-:W-:Y:S01]  /*16e0*/  ULDC UR9, c[0x0][0x228] ;  /* 0x00008a0000097ab9 */ /* 0x000fe20000000800 */
[----:B------:R-:W-:Y:S01]  /*16f0*/  BAR.SYNC.DEFER_BLOCKING 0x0 ;  /* 0x0000000000007b1d */ /* 0x000fe20000010000 */
[----:B------:R-:W-:-:S05]  /*1700*/  ISETP.GE.AND P0, PT, R8, UR6, PT ;  /* 0x0000000608007c0c */ /* 0x000fca000bf06270 */
[----:B------:R-:W-:Y:S01]  /*1710*/  ULDC UR8, c[0x0][0x224] ;  /* 0x0000890000087ab9 */ /* 0x000fe20000000800 */
[----:B------:R-:W-:-:S07]  /*1720*/  ULDC.64 UR6, c[0x0][0x210] ;  /* 0x0000840000067ab9 */ /* 0x000fce0000000a00 */
[----:B------:R-:W-:Y:S05]  /*1730*/  @P0 BRA `(.L_x_6995) ;  /* 0x0000000400840947 */ /* 0x000fea0003800000 */
[----:B0-----:R0:W4:Y:S01]  /*1740*/  LDS.64 R14, [R7] ;  /* 0x00000000070e7984 */ /* 0x0011220000000a00 */
[----:B------:R-:W-:-:S07]  /*1750*/  IMAD.MOV.U32 R33, RZ, RZ, R8 ;  /* 0x000000ffff217224 */ /* 0x000fce00078e0008 */
.L_x_7011:
[----:B---3--:R-:W3:Y:S01]  /*1760*/  LDC.64 R20, c[0x0][0x218] ;  /* 0x00008600ff147b82 */ /* 0x008ee20000000a00 */
[----:B------:R-:W-:-:S04]  /*1770*/  IMAD R11, R33, UR9, R0 ;  /* 0x00000009210b7c24 */ /* 0x000fc8000f8e0200 */
[----:B---3--:R-:W-:-:S05]  /*1780*/  IMAD.WIDE R20, R11, 0x8, R20 ;  /* 0x000000080b147825 */ /* 0x008fca00078e0214 */
[----:B--2---:R-:W2:Y:S01]  /*1790*/  LDG.E.64 R12, desc[UR4][R20.64] ;  /* 0x00000004140c7981 */ /* 0x004ea2000c1e1b00 */
        /* <DEDUP_REMOVED lines=34> */
[----:B----4-:R-:W2:Y:S01]  /*19c0*/  MUFU.RCP64H R21, R15 ;  /* 0x0000000f00157308 */ /* 0x010ea20000001800 */
[----:B------:R-:W-:Y:S01]  /*19d0*/  UMOV UR11, 0x3fa55555 ;  /* 0x3fa55555000b7882 */ /* 0x000fe20000000000 */
[----:B------:R-:W-:-:S04]  /*19e0*/  IMAD.MOV.U32 R20, RZ, RZ, 0x1 ;  /* 0x00000001ff147424 */ /* 0x000fc800078e00ff */
[----:B------:R-:W-:Y:S01]  /*19f0*/  DFMA R22, R26, R22, UR10 ;  /* 0x0000000a1a167e2b */ /* 0x000fe20008000016 */
[----:B------:R-:W-:Y:S01]  /*1a00*/  UMOV UR10, 0x55555511 ;  /* 0x55555511000a7882 */ /* 0x000fe20000000000 */
[----:B------:R-:W-:-:S06]  /*1a10*/  UMOV UR11, 0x3fc55555 ;  /* 0x3fc55555000b7882 */ /* 0x000fcc0000000000 */
[----:B------:R-:W-:Y:S01]  /*1a20*/  DFMA R22, R26, R22, UR10 ;  /* 0x0000000a1a167e2b */ /* 0x000fe20008000016 */
[----:B------:R-:W-:Y:S01]  /*1a30*/  UMOV UR10, 0xb ;  /* 0x0000000b000a7882 */ /* 0x000fe20000000000 */
[----:B------:R-:W-:Y:S01]  /*1a40*/  UMOV UR11, 0x3fe00000 ;  /* 0x3fe00000000b7882 */ /* 0x000fe20000000000 */
[----:B--2---:R-:W-:-:S05]  /*1a50*/  DFMA R24, -R14, R20, 1 ;  /* 0x3ff000000e18742b */ /* 0x004fca0000000114 */
[----:B------:R-:W-:-:S03]  /*1a60*/  DFMA R22, R26, R22, UR10 ;  /* 0x0000000a1a167e2b */ /* 0x000fc60008000016 */
[----:B------:R-:W-:-:S05]  /*1a70*/  DFMA R24, R24, R24, R24 ;  /* 0x000000181818722b */ /* 0x000fca0000000018 */
[----:B------:R-:W-:-:S03]  /*1a80*/  DFMA R22, R26, R22, 1 ;  /* 0x3ff000001a16742b */ /* 0x000fc60000000016 */
[----:B------:R-:W-:-:S05]  /*1a90*/  DFMA R24, R20, R24, R20 ;  /* 0x000000181418722b */ /* 0x000fca0000000014 */
[----:B------:R-:W-:-:S03]  /*1aa0*/  DFMA R22, R26, R22, 1 ;  /* 0x3ff000001a16742b */ /* 0x000fc60000000016 */
[----:B------:R-:W-:-:S08]  /*1ab0*/  DFMA R20, -R14, R24, 1 ;  /* 0x3ff000000e14742b */ /* 0x000fd00000000118 */
[----:B------:R-:W-:Y:S01]  /*1ac0*/  DFMA R24, R24, R20, R24 ;  /* 0x000000141818722b */ /* 0x000fe20000000018 */
        /* <DEDUP_REMOVED lines=15> */
.L_x_7008:
[----:B------:R-:W-:Y:S05]  /*1bc0*/  BSYNC B2 ;  /* 0x0000000000027941 */ /* 0x000fea0003800000 */
.L_x_7007:
[----:B------:R-:W-:Y:S01]  /*1bd0*/  IMAD.MOV.U32 R18, RZ, RZ, R20 ;  /* 0x000000ffff127224 */ /* 0x000fe200078e0014 */
[----:B------:R-:W-:Y:S01]  /*1be0*/  FSETP.GEU.AND P3, PT, |R21|, 6.5827683646048100446e-37, PT ;  /* 0x036000001500780b */ /* 0x000fe20003f6e200 */
[----:B------:R-:W-:Y:S01]  /*1bf0*/  IMAD.MOV.U32 R19, RZ, RZ, R21 ;  /* 0x000000ffff137224 */ /* 0x000fe200078e0015 */
[----:B------:R-:W-:Y:S01]  /*1c00*/  BSSY B2, `(.L_x_7009) ;  /* 0x0000012000027945 */ /* 0x000fe20003800000 */
[----:B------:R-:W-:-:S04]  /*1c10*/  IMAD.IADD R33, R10, 0x1, R33 ;  /* 0x000000010a217824 */ /* 0x000fc800078e0221 */
[----:B------:R-:W-:Y:S01]  /*1c20*/  DMUL R12, R24, R18 ;  /* 0x00000012180c7228 */ /* 0x000fe20000000000 */
[----:B------:R-:W-:-:S07]  /*1c30*/  ISETP.GE.AND P1, PT, R33, UR8, PT ;  /* 0x0000000821007c0c */ /* 0x000fce000bf26270 */
[----:B------:R-:W-:-:S08]  /*1c40*/  DFMA R18, -R14, R12, R18 ;  /* 0x0000000c0e12722b */ /* 0x000fd00000000112 */
        /* <DEDUP_REMOVED lines=12> */
[----:B01----:R-:W-:Y:S05]  /*1d10*/  CALL.REL.NOINC `($__internal_35_$__cuda_sm20_div_rn_f64_full) ;  /* 0x00000000003c7944 */ /* 0x003fea0003c00000 */
.L_x_7010:
[----:B------:R-:W-:Y:S05]  /*1d20*/  BSYNC B2 ;  /* 0x0000000000027941 */ /* 0x000fea0003800000 */
.L_x_7009:
[----:B------:R2:W-:Y:S01]  /*1d30*/  STG.E.64 desc[UR4][R12.64], R24 ;  /* 0x000000180c007986 */ /* 0x0005e2000c101b04 */
[----:B------:R-:W-:Y:S05]  /*1d40*/  @!P1 BRA `(.L_x_7011) ;  /* 0xfffffff800849947 */ /* 0x000fea000383ffff */
.L_x_6995:
[----:B------:R-:W-:Y:S05]  /*1d50*/  BSYNC B0 ;  /* 0x0000000000007941 */ /* 0x000fea0003800000 */
.L_x_6978:
[----:B------:R-:W-:Y:S01]  /*1d60*/  IMAD.IADD R2, R5, 0x1, R2 ;  /* 0x0000000105027824 */ /* 0x000fe200078e0202 */
[----:B------:R-:W-:-:S04]  /*1d70*/  ULDC UR10, c[0x0][0x228] ;  /* 0x00008a00000a7ab9 */ /* 0x000fc80000000800 */
[----:B------:R-:W-:-:S13]  /*1d80*/  ISETP.GE.AND P0, PT, R2, UR10, PT ;  /* 0x0000000a02007c0c */ /* 0x000fda000bf06270 */
[----:B------:R-:W-:Y:S05]  /*1d90*/  @!P0 BRA `(.L_x_7012) ;  /* 0xffffffe400048947 */ /* 0x000fea000383ffff */
.L_x_6977:
[----:B------:R-:W-:Y:S05]  /*1da0*/  BSYNC B1 ;  /* 0x0000000000017941 */ /* 0x000fea0003800000 */
.L_x_6976:
[----:B------:R-:W-:Y:S02]  /*1db0*/  ULDC UR10, c[0x0][0xc] ;  /* 0x00000300000a7ab9 */ /* 0x000fe40000000800 */
[----:B------:R-:W-:Y:S01]  /*1dc0*/  IADD3 R9, R9, UR10, RZ ;  /* 0x0000000a09097c10 */ /* 0x000fe2000fffe0ff */
[----:B------:R-:W-:-:S03]  /*1dd0*/  ULDC UR10, c[0x0][0x220] ;  /* 0x00008800000a7ab9 */ /* 0x000fc60000000800 */
[----:B------:R-:W-:-:S13]  /*1de0*/  ISETP.GE.AND P0, PT, R9, UR10, PT ;  /* 0x0000000a09007c0c */ /* 0x000fda000bf06270 */
[----:B------:R-:W-:Y:S05]  /*1df0*/  @!P0 BRA `(.L_x_7013) ;  /* 0xffffffe000d88947 */ /* 0x000fea000383ffff */
[----:B------:R-:W-:Y:S05]  /*1e00*/  EXIT ;  /* 0x000000000000794d */ /* 0x000fea0003800000 */
        .weak           $__internal_35_$__cuda_sm20_div_rn_f64_full
        .type           $__internal_35_$__cuda_sm20_div_rn_f64_full,@function
        .size           $__internal_35_$__cuda_sm20_div_rn_f64_full,(.L_x_12068 - $__internal_35_$__cuda_sm20_div_rn_f64_full)
$__internal_35_$__cuda_sm20_div_rn_f64_full:
        /* <DEDUP_REMOVED lines=14> */
[----:B------:R-:W0:Y:S01]  /*1ef0*/  MUFU.RCP64H R27, R19 ;  /* 0x00000013001b7308 */ /* 0x000e220000001800 */
[----:B------:R-:W-:Y:S02]  /*1f00*/  SEL R25, R29, 0x63400000, !P2 ;  /* 0x634000001d197807 */ /* 0x000fe40005000000 */
[----:B------:R-:W-:Y:S02]  /*1f10*/  @!P3 ISETP.GE.U32.AND P4, PT, R11, R24, PT ;  /* 0x000000180b00b20c */ /* 0x000fe40003f86070 */
[----:B------:R-:W-:-:S02]  /*1f20*/  LOP3.LUT R25, R25, 0x800fffff, R23, 0xf8, !PT ;  /* 0x800fffff19197812 */ /* 0x000fc400078ef817 */
[----:B------:R-:W-:Y:S01]  /*1f30*/  @!P0 LOP3.LUT R31, R19, 0x7ff00000, RZ, 0xc0, !PT ;  /* 0x7ff00000131f8812 */ /* 0x000fe200078ec0ff */
[----:B0-----:R-:W-:-:S08]  /*1f40*/  DFMA R34, R26, -R18, 1 ;  /* 0x3ff000001a22742b */ /* 0x001fd00000000812 */
[----:B------:R-:W-:-:S08]  /*1f50*/  DFMA R34, R34, R34, R34 ;  /* 0x000000222222722b */ /* 0x000fd00000000022 */
[----:B------:R-:W-:Y:S01]  /*1f60*/  DFMA R34, R26, R34, R26 ;  /* 0x000000221a22722b */ /* 0x000fe2000000001a */
[----:B------:R-:W-:Y:S01]  /*1f70*/  @!P3 SEL R27, R29, 0x63400000, !P4 ;  /* 0x634000001d1bb807 */ /* 0x000fe20006000000 */
[----:B------:R-:W-:-:S03]  /*1f80*/  @!P3 IMAD.MOV.U32 R26, RZ, RZ, RZ ;  /* 0x000000ffff1ab224 */ /* 0x000fc600078e00ff */
[----:B------:R-:W-:-:S03]  /*1f90*/  @!P3 LOP3.LUT R24, R27, 0x80000000, R23, 0xf8, !PT ;  /* 0x800000001b18b812 */ /* 0x000fc600078ef817 */
[----:B------:R-:W-:Y:S01]  /*1fa0*/  DFMA R36, R34, -R18, 1 ;  /* 0x3ff000002224742b */ /* 0x000fe20000000812 */
[----:B------:R-:W-:Y:S01]  /*1fb0*/  @!P3 LOP3.LUT R27, R24, 0x100000, RZ, 0xfc, !PT ;  /* 0x00100000181bb812 */ /* 0x000fe200078efcff */
[----:B------:R-:W-:-:S06]  /*1fc0*/  IMAD.MOV.U32 R24, RZ, RZ, R22 ;  /* 0x000000ffff187224 */ /* 0x000fcc00078e0016 */
[----:B------:R-:W-:Y:S02]  /*1fd0*/  DFMA R36, R34, R36, R34 ;  /* 0x000000242224722b */ /* 0x000fe40000000022 */
[----:B------:R-:W-:-:S08]  /*1fe0*/  @!P3 DFMA R24, R24, 2, -R26 ;  /* 0x400000001818b82b */ /* 0x000fd0000000081a */
[----:B------:R-:W-:Y:S02]  /*1ff0*/  DMUL R34, R36, R24 ;  /* 0x0000001824227228 */ /* 0x000fe40000000000 */
[----:B------:R-:W-:-:S05]  /*2000*/  @!P3 LOP3.LUT R30, R25, 0x7ff00000, RZ, 0xc0, !PT ;  /* 0x7ff00000191eb812 */ /* 0x000fca00078ec0ff */
[----:B------:R-:W-:Y:S01]  /*2010*/  VIADD R32, R30, 0xffffffff ;  /* 0xffffffff1e207836 */ /* 0x000fe20000000000 */
[----:B------:R-:W-:-:S04]  /*2020*/  DFMA R26, R34, -R18, R24 ;  /* 0x80000012221a722b */ /* 0x000fc80000000018 */
[----:B------:R-:W-:Y:S01]  /*2030*/  ISETP.GT.U32.AND P0, PT, R32, 0x7feffffe, PT ;  /* 0x7feffffe2000780c */ /* 0x000fe20003f04070 */
[----:B------:R-:W-:-:S03]  /*2040*/  VIADD R32, R31, 0xffffffff ;  /* 0xffffffff1f207836 */ /* 0x000fc60000000000 */
[----:B------:R-:W-:Y:S02]  /*2050*/  DFMA R26, R36, R26, R34 ;  /* 0x0000001a241a722b */ /* 0x000fe40000000022 */
        /* <DEDUP_REMOVED lines=29> */
.L_x_7015:
        /* <DEDUP_REMOVED lines=16> */
.L_x_7018:
[----:B------:R-:W-:Y:S01]  /*2330*/  LOP3.LUT R35, R21, 0x80000, RZ, 0xfc, !PT ;  /* 0x0008000015237812 */ /* 0x000fe200078efcff */
[----:B------:R-:W-:Y:S01]  /*2340*/  IMAD.MOV.U32 R34, RZ, RZ, R20 ;  /* 0x000000ffff227224 */ /* 0x000fe200078e0014 */
[----:B------:R-:W-:Y:S06]  /*2350*/  BRA `(.L_x_7016) ;  /* 0x0000000000087947 */ /* 0x000fec0003800000 */
.L_x_7017:
[----:B------:R-:W-:Y:S01]  /*2360*/  LOP3.LUT R35, R23, 0x80000, RZ, 0xfc, !PT ;  /* 0x0008000017237812 */ /* 0x000fe200078efcff */
[----:B------:R-:W-:-:S07]  /*2370*/  IMAD.MOV.U32 R34, RZ, RZ, R22 ;  /* 0x000000ffff227224 */ /* 0x000fce00078e0016 */
.L_x_7016:
[----:B------:R-:W-:Y:S05]  /*2380*/  BSYNC B4 ;  /* 0x0000000000047941 */ /* 0x000fea0003800000 */
.L_x_7014:
[----:B------:R-:W-:Y:S02]  /*2390*/  IMAD.MOV.U32 R29, RZ, RZ, 0x0 ;  /* 0x00000000ff1d7424 */ /* 0x000fe400078e00ff */
[----:B------:R-:W-:Y:S02]  /*23a0*/  IMAD.MOV.U32 R24, RZ, RZ, R34 ;  /* 0x000000ffff187224 */ /* 0x000fe400078e0022 */
[----:B------:R-:W-:Y:S01]  /*23b0*/  IMAD.MOV.U32 R25, RZ, RZ, R35 ;  /* 0x000000ffff197224 */ /* 0x000fe200078e0023 */
[----:B------:R-:W-:Y:S06]  /*23c0*/  RET.REL.NODEC R28 `(_ZN2at6native43_GLOBAL__N__9ae7fba5_10_SoftMax_cu_9f978f6326cunn_SpatialSoftMaxForwardIdddiNS1_22SoftMaxForwardEpilogueEEEvPT1_PKT_T2_S9_S9_) ;  /* 0xffffffdc1c0c7950 */ /* 0x000fec0003c3ffff */
.L_x_7019:
        /* <DEDUP_REMOVED lines=11> */
.L_x_12068:


//--------------------- .text._ZN2at6native43_GLOBAL__N__9ae7fba5_10_SoftMax_cu_9f978f6319cunn_SoftMaxForwardILi8EN3c108BFloat16EffNS1_22SoftMaxForwardEpilogueEEEvPT2_PKT0_i --------------------------
	.section	.text._ZN2at6native43_GLOBAL__N__9ae7fba5_10_SoftMax_cu_9f978f6319cunn_SoftMaxForwardILi8EN3c108BFloat16EffNS1_22SoftMaxForwardEpilogueEEEvPT2_PKT0_i,"ax",@progbits
	.align	128
.text._ZN2at6native43_GLOBAL__N__9ae7fba5_10_SoftMax_cu_9f978f6319cunn_SoftMaxForwardILi8EN3c108BFloat16EffNS1_22SoftMaxForwardEpilogueEEEvPT2_PKT0_i:
        .type           _ZN2at6native43_GLOBAL__N__9ae7fba5_10_SoftMax_cu_9f978f6319cunn_SoftMaxForwardILi8EN3c108BFloat16EffNS1_22SoftMaxForwardEpilogueEEEvPT2_PKT0_i,@function
        .size           _ZN2at6native43_GLOBAL__N__9ae7fba5_10_SoftMax_cu_9f978f6319cunn_SoftMaxForwardILi8EN3c108BFloat16EffNS1_22SoftMaxForwardEpilogueEEEvPT2_PKT0_i,(.L_x_12070 - _ZN2at6native43_GLOBAL__N__9ae7fba5_10_SoftMax_cu_9f978f6319cunn_SoftMaxForwardILi8EN3c108BFloat16EffNS1_22SoftMaxForwardEpilogueEEEvPT2_PKT0_i)
        .other          _ZN2at6native43_GLOBAL__N__9ae7fba5_10_SoftMax_cu_9f978f6319cunn_SoftMaxForwardILi8EN3c108BFloat16EffNS1_22SoftMaxForwardEpilogueEEEvPT2_PKT0_i,@"STO_CUDA_ENTRY STV_DEFAULT"
_ZN2at6native43_GLOBAL__N__9ae7fba5_10_SoftMax_cu_9f978f6319cunn_SoftMaxForwardILi8EN3c108BFloat16EffNS1_22SoftMaxForwardEpilogueEEEvPT2_PKT0_i:
[----:B------:R-:W-:Y:S08]  /*0000*/  LDC R1, c[0x0][0x28] ;  /* 0x00000a00ff017b82 */ /* 0x000ff00000000800 */
[----:B------:R-:W0:Y:S01]  /*0010*/  S2UR UR4, SR_CTAID.X ;  /* 0x00000000000479c3 */ /* 0x000e220000002500 */
[----:B------:R-:W1:Y:S01]  /*0020*/  S2R R13, SR_TID.X ;  /* 0x00000000000d7919 */ /* 0x000e620000002100 */
[----:B------:R-:W-:Y:S01]  /*0030*/  ULDC UR7, c[0x0][0x220] ;  /* 0x0000880000077ab9 */ /* 0x000fe20000000800 */
[----:B------:R-:W-:Y:S01]  /*0040*/  ULDC.64 UR12, c[0x0][0x218] ;  /* 0x00008600000c7ab9 */ /* 0x000fe20000000a00 */
[----:B------:R-:W-:-:S02]  /*0050*/  USHF.R.S32.HI UR5, URZ, 0x1f, UR7 ;  /* 0x0000001f3f057899 */ /* 0x000fc40008011407 */
[----:B0-----:R-:W-:Y:S02]  /*0060*/  UIMAD.WIDE.U32 UR10, UR4, UR7, URZ ;  /* 0x00000007040a72a5 */ /* 0x001fe4000f8e003f */
[----:B------:R-:W-:Y:S02]  /*0070*/  UIMAD UR5, UR5, UR4, URZ ;  /* 0x00000004050572a4 */ /* 0x000fe4000f8e023f */
[----:B------:R-:W-:Y:S02]  /*0080*/  ULEA UR8, UP0, UR10, UR12, 0x1 ;  /* 0x0000000c0a087291 */ /* 0x000fe4000f80083f */
[----:B------:R-:W-:Y:S02]  /*0090*/  UIADD3 UR5, UR11, UR5, URZ ;  /* 0x000000050b057290 */ /* 0x000fe4000fffe03f */
[----:B------:R-:W-:Y:S01]  /*00a0*/  IMAD.U32 R3, RZ, RZ, UR11 ;  /* 0x0000000bff037e24 */ /* 0x000fe2000f8e00ff */
[----:B------:R-:W-:Y:S01]  /*00b0*/  ULOP3.LUT UR6, UR8, 0xe, URZ, 0xc0, !UPT ;  /* 0x0000000e08067892 */ /* 0x000fe2000f8ec03f */
[----:B------:R-:W-:Y:S01]  /*00c0*/  IMAD.U32 R2, RZ, RZ, UR10 ;  /* 0x0000000aff027e24 */ /* 0x000fe2000f8e00ff */
[----:B------:R-:W-:Y:S01]  /*00d0*/  USHF.L.U64.HI UR4, UR10, 0x1, UR5 ;  /* 0x000000010a047899 */ /* 0x000fe20008010205 */
[----:B------:R-:W-:Y:S01]  /*00e0*/  IMAD.U32 R16, RZ, RZ, UR8 ;  /* 0x00000008ff107e24 */ /* 0x000fe2000f8e00ff */
[----:B------:R-:W-:Y:S01]  /*00f0*/  USHF.R.U64 UR6, UR6, 0x1, URZ ;  /* 0x0000000106067899 */ /* 0x000fe2000800123f */
[----:B------:R-:W-:Y:S01]  /*0100*/  MOV R14, UR5 ;  /* 0x00000005000e7c02 */ /* 0x000fe20008000f00 */
[----:B------:R-:W-:Y:S01]  /*0110*/  UIADD3.X UR4, UR4, UR13, URZ, UP0, !UPT ;  /* 0x0000000d04047290 */ /* 0x000fe200087fe43f */
[----:B------:R-:W-:Y:S01]  /*0120*/  MOV R17, R2 ;  /* 0x0000000200117202 */ /* 0x000fe20000000f00 */
[----:B------:R-:W-:-:S02]  /*0130*/  ULDC UR10, c[0x0][0x220] ;  /* 0x00008800000a7ab9 */ /* 0x000fc40000000800 */
[C---:B-1----:R-:W-:Y:S02]  /*0140*/  IADD3 R0, P0, R13.reuse, -UR6, RZ ;  /* 0x800000060d007c10 */ /* 0x042fe4000ff1e0ff */
[----:B------:R-:W-:Y:S02]  /*0150*/  IMAD.U32 R15, RZ, RZ, UR4 ;  /* 0x00000004ff0f7e24 */ /* 0x000fe4000f8e00ff */
[----:B------:R-:W-:Y:S02]  /*0160*/  LEA.HI.X.SX32 R3, R13, 0xffffffff, 0x1, P0 ;  /* 0xffffffff0d037811 */ /* 0x000fe400000f0eff */
[----:B------:R-:W-:Y:S02]  /*0170*/  ISETP.NE.AND P0, PT, RZ, UR6, PT ;  /* 0x00000006ff007c0c */ /* 0x000fe4000bf05270 */
[----:B------:R-:W-:Y:S01]  /*0180*/  LEA R8, P1, R0, UR8, 0x1 ;  /* 0x0000000800087c11 */ /* 0x000fe2000f8208ff */
[----:B------:R-:W-:-:S03]  /*0190*/  ULDC.64 UR8, c[0x0][0x208] ;  /* 0x0000820000087ab9 */ /* 0x000fc60000000a00 */
[----:B------:R-:W-:Y:S01]  /*01a0*/  LEA.HI.X R9, R0, UR4, R3, 0x1, P1 ;  /* 0x0000000400097c11 */ /* 0x000fe200088f0c03 */
[----:B------:R-:W-:-:S06]  /*01b0*/  IMAD.U32 R0, RZ, RZ, UR10 ;  /* 0x0000000aff007e24 */ /* 0x000fcc000f8e00ff */
[----:B------:R-:W-:Y:S05]  /*01c0*/  @!P0 BRA `(.L_x_7020) ;  /* 0x00000000003c8947 */ /* 0x000fea0003800000 */
[----:B------:R-:W-:-:S06]  /*01d0*/  UIADD3 UR4, UR6, UR7, URZ ;  /* 0x0000000706047290 */ /* 0x000fcc000fffe03f */
[----:B------:R-:W-:-:S04]  /*01e0*/  ISETP.GE.AND P1, PT, R13, UR4, PT ;  /* 0x000000040d007c0c */ /* 0x000fc8000bf26270 */
[----:B------:R-:W-:-:S13]  /*01f0*/  ISETP.LT.OR P1, PT, R13, UR6, P1 ;  /* 0x000000060d007c0c */ /* 0x000fda0008f21670 */
[----:B------:R-:W2:Y:S01]  /*0200*/  @!P1 LDG.E.U16 R2, desc[UR8][R8.64] ;  /* 0x0000000808029981 */ /* 0x000ea2000c1e1500 */
[----:B------:R-:W0:Y:S01]  /*0210*/  LDC R4, c[0x0][RZ] ;  /* 0x00000000ff047b82 */ /* 0x000e220000000800 */
[----:B------:R-:W-:Y:S01]  /*0220*/  IMAD.MOV.U32 R3, RZ, RZ, -0x800001 ;  /* 0xff7fffffff037424 */ /* 0x000fe200078e00ff */
[----:B0-----:R-:W-:Y:S02]  /*0230*/  IADD3 R11, P2, P3, R17, -UR6, R4 ;  /* 0x80000006110b7c10 */ /* 0x001fe4000fb5e004 */
[----:B------:R-:W-:Y:S02]  /*0240*/  VIMNMX.U32 R19, R4, UR4, PT ;  /* 0x0000000404137c48 */ /* 0x000fe4000bfe0000 */
[----:B------:R-:W-:Y:S02]  /*0250*/  IADD3.X R6, R14, -0x1, RZ, P2, P3 ;  /* 0xffffffff0e067810 */ /* 0x000fe400017e64ff */
[----:B------:R-:W-:Y:S02]  /*0260*/  LEA R10, P2, R11, UR12, 0x1 ;  /* 0x0000000c0b0a7c11 */ /* 0x000fe4000f8408ff */
[----:B------:R-:W-:-:S02]  /*0270*/  IADD3 R19, -R19, UR4, RZ ;  /* 0x0000000413137c10 */ /* 0x000fc4000fffe1ff */
[----:B------:R-:W-:Y:S02]  /*0280*/  LEA.HI.X R11, R11, UR13, R6, 0x1, P2 ;  /* 0x0000000d0b0b7c11 */ /* 0x000fe400090f0c06 */
[----:B--2---:R-:W-:-:S04]  /*0290*/  @!P1 SHF.L.U32 R2, R2, 0x10, RZ ;  /* 0x0000001002029819 */ /* 0x004fc800000006ff */
[----:B------:R-:W-:Y:S01]  /*02a0*/  @!P1 FMNMX.FTZ R3, R2, -3.40282346638528859812e+38, !PT ;  /* 0xff7fffff02039809 */ /* 0x000fe20007810000 */
[----:B------:R-:W-:Y:S06]  /*02b0*/  BRA `(.L_x_7021) ;  /* 0x0000000000107947 */ /* 0x000fec0003800000 */
.L_x_7020:
[----:B------:R-:W-:Y:S01]  /*02c0*/  IMAD.MOV.U32 R3, RZ, RZ, -0x800001 ;  /* 0xff7fffffff037424 */ /* 0x000fe200078e00ff */
[----:B------:R-:W-:Y:S01]  /*02d0*/  MOV R10, R16 ;  /* 0x00000010000a7202 */ /* 0x000fe20000000f00 */
[----:B------:R-:W-:Y:S02]  /*02e0*/  IMAD.U32 R19, RZ, RZ, UR10 ;  /* 0x0000000aff137e24 */ /* 0x000fe4000f8e00ff */
[----:B------:R-:W-:-:S07]  /*02f0*/  IMAD.MOV.U32 R11, RZ, RZ, R15 ;  /* 0x000000ffff0b7224 */ /* 0x000fce00078e000f */
.L_x_7021:
[----:B------:R-:W0:Y:S01]  /*0300*/  LDC R2, c[0x0][RZ] ;  /* 0x00000000ff027b82 */ /* 0x000e220000000800 */
[----:B------:R-:W-:Y:S01]  /*0310*/  IMAD.MOV.U32 R24, RZ, RZ, RZ ;  /* 0x000000ffff187224 */ /* 0x000fe200078e00ff */
[----:B------:R-:W-:Y:S01]  /*0320*/  BSSY B0, `(.L_x_7022) ;  /* 0x0000034000007945 */ /* 0x000fe20003800000 */
[----:B------:R-:W-:Y:S02]  /*0330*/  IMAD.SHL.U32 R12, R13, 0x8, RZ ;  /* 0x000000080d0c7824 */ /* 0x000fe400078e00ff */
[----:B0-----:R-:W-:-:S04]  /*0340*/  IMAD.SHL.U32 R22, R2, 0x8, RZ ;  /* 0x0000000802167824 */ /* 0x001fc800078e00ff */
[----:B------:R-:W0:Y:S01]  /*0350*/  I2F.U32.RP R4, R22 ;  /* 0x0000001600047306 */ /* 0x000e220000209000 */
[----:B------:R-:W-:Y:S01]  /*0360*/  IMAD.MOV R5, RZ, RZ, -R22 ;  /* 0x000000ffff057224 */ /* 0x000fe200078e0a16 */
[----:B------:R-:W-:-:S06]  /*0370*/  LOP3.LUT R23, RZ, R22, RZ, 0x33, !PT ;  /* 0x00000016ff177212 */ /* 0x000fcc00078e33ff */
[----:B0-----:R-:W0:Y:S02]  /*0380*/  MUFU.RCP R4, R4 ;  /* 0x0000000400047308 */ /* 0x001e240000001000 */
[----:B0-----:R-:W-:-:S06]  /*0390*/  IADD3 R25, R4, 0xffffffe, RZ ;  /* 0x0ffffffe04197810 */ /* 0x001fcc0007ffe0ff */
[----:B------:R-:W0:Y:S02]  /*03a0*/  F2I.FTZ.U32.TRUNC.NTZ R25, R25 ;  /* 0x0000001900197305 */ /* 0x000e24000021f000 */
[----:B0-----:R-:W-:-:S04]  /*03b0*/  IMAD R5, R5, R25, RZ ;  /* 0x0000001905057224 */ /* 0x001fc800078e02ff */
[----:B------:R-:W-:-:S06]  /*03c0*/  IMAD.HI.U32 R24, R25, R5, R24 ;  /* 0x0000000519187227 */ /* 0x000fcc00078e0018 */
[----:B------:R-:W-:-:S05]  /*03d0*/  IMAD.HI.U32 R5, R24, R19, RZ ;  /* 0x0000001318057227 */ /* 0x000fca00078e00ff */
[----:B------:R-:W-:-:S05]  /*03e0*/  IADD3 R5, -R5, RZ, RZ ;  /* 0x000000ff05057210 */ /* 0x000fca0007ffe1ff */
[----:B------:R-:W-:-:S05]  /*03f0*/  IMAD R5, R22, R5, R19 ;  /* 0x0000000516057224 */ /* 0x000fca00078e0213 */
[----:B------:R-:W-:-:S13]  /*0400*/  ISETP.GE.U32.AND P1, PT, R5, R22, PT ;  /* 0x000000160500720c */ /* 0x000fda0003f26070 */
[----:B------:R-:W-:Y:S01]  /*0410*/  @P1 IMAD.IADD R5, R5, 0x1, -R22 ;  /* 0x0000000105051824 */ /* 0x000fe200078e0a16 */
[----:B------:R-:W-:-:S04]  /*0420*/  ISETP.NE.U32.AND P1, PT, R22, RZ, PT ;  /* 0x000000ff1600720c */ /* 0x000fc80003f25070 */
[----:B------:R-:W-:-:S13]  /*0430*/  ISETP.GE.U32.AND P2, PT, R5, R22, PT ;  /* 0x000000160500720c */ /* 0x000fda0003f46070 */
[----:B------:R-:W-:-:S05]  /*0440*/  @P2 IMAD.IADD R5, R5, 0x1, -R22 ;  /* 0x0000000105052824 */ /* 0x000fca00078e0a16 */
[----:B------:R-:W-:-:S04]  /*0450*/  SEL R18, R23, R5, !P1 ;  /* 0x0000000517127207 */ /* 0x000fc80004800000 */
[----:B------:R-:W-:-:S04]  /*0460*/  IADD3 R18, -R18, R19, RZ ;  /* 0x0000001312127210 */ /* 0x000fc80007ffe1ff */
[----:B------:R-:W-:Y:S01]  /*0470*/  ISETP.GE.AND P2, PT, R12, R18, PT ;  /* 0x000000120c00720c */ /* 0x000fe20003f46270 */
[----:B------:R-:W-:-:S05]  /*0480*/  IMAD.IADD R20, R13, 0x1, R18 ;  /* 0x000000010d147824 */ /* 0x000fca00078e0212 */
[----:B------:R-:W-:-:S07]  /*0490*/  ISETP.GE.AND P3, PT, R20, R19, PT ;  /* 0x000000131400720c */ /* 0x000fce0003f66270 */
[----:B------:R-:W-:Y:S06]  /*04a0*/  @P2 BRA `(.L_x_7023) ;  /* 0x00000000006c2947 */ /* 0x000fec0003800000 */
[----:B------:R-:W-:-:S07]  /*04b0*/  MOV R21, R13 ;  /* 0x0000000d00157202 */ /* 0x000fce0000000f00 */
.L_x_7024:
[----:B------:R-:W-:-:S06]  /*04c0*/  IMAD.WIDE R4, R21, 0x10, R10 ;  /* 0x0000001015047825 */ /* 0x000fcc00078e020a */
[----:B------:R-:W2:Y:S01]  /*04d0*/  LDG.E.128 R4, desc[UR8][R4.64] ;  /* 0x0000000804047981 */ /* 0x000ea2000c1e1d00 */
[----:B------:R-:W-:Y:S02]  /*04e0*/  IADD3 R21, R2, R21, RZ ;  /* 0x0000001502157210 */ /* 0x000fe40007ffe0ff */
[C---:B--2---:R-:W-:Y:S01]  /*04f0*/  PRMT R25, R4.reuse, 0x7632, R25 ;  /* 0x0000763204197816 */ /* 0x044fe20000000019 */
[----:B------:R-:W-:Y:S01]  /*0500*/  IMAD.U32 R26, R4, 0x10000, RZ ;  /* 0x00010000041a7824 */ /* 0x000fe200078e00ff */
[----:B------:R-:W-:-:S03]  /*0510*/  SHF.L.U32 R4, R7, 0x10, RZ ;  /* 0x0000001007047819 */ /* 0x000fc600000006ff */
[----:B------:R-:W-:Y:S01]  /*0520*/  IMAD.U32 R25, R25, 0x10000, RZ ;  /* 0x0001000019197824 */ /* 0x000fe200078e00ff */
[----:B------:R-:W-:Y:S02]  /*0530*/  FMNMX.FTZ R26, R26, R3, !PT ;  /* 0x000000031a1a7209 */ /* 0x000fe40007810000 */
[C---:B------:R-:W-:Y:S02]  /*0540*/  PRMT R3, R5.reuse, 0x7632, R3 ;  /* 0x0000763205037816 */ /* 0x040fe40000000003 */
[----:B------:R-:W-:Y:S02]  /*0550*/  FMNMX.FTZ R25, R26, R25, !PT ;  /* 0x000000191a197209 */ /* 0x000fe40007810000 */
[----:B------:R-:W-:Y:S01]  /*0560*/  SHF.L.U32 R26, R5, 0x10, RZ ;  /* 0x00000010051a7819 */ /* 0x000fe200000006ff */
[----:B------:R-:W-:Y:S01]  /*0570*/  IMAD.U32 R28, R3, 0x10000, RZ ;  /* 0x00010000031c7824 */ /* 0x000fe200078e00ff */
[C---:B------:R-:W-:Y:S01]  /*0580*/  PRMT R3, R6.reuse, 0x7632, R3 ;  /* 0x0000763206037816 */ /* 0x040fe20000000003 */
[----:B------:R-:W-:Y:S01]  /*0590*/  IMAD.U32 R6, R6, 0x10000, RZ ;  /* 0x0001000006067824 */ /* 0x000fe200078e00ff */
[----:B------:R-:W-:-:S03]  /*05a0*/  FMNMX.FTZ R25, R25, R26, !PT ;  /* 0x0000001a19197209 */ /* 0x000fc60007810000 */
[----:B------:R-:W-:Y:S01]  /*05b0*/  IMAD.U32 R5, R3, 0x10000, RZ ;  /* 0x0001000003057824 */ /* 0x000fe200078e00ff */
[----:B------:R-:W-:Y:S02]  /*05c0*/  FMNMX.FTZ R25, R25, R28, !PT ;  /* 0x0000001c19197209 */ /* 0x000fe40007810000 */
[----:B------:R-:W-:Y:S02]  /*05d0*/  PRMT R3, R7, 0x7632, R3 ;  /* 0x0000763207037816 */ /* 0x000fe40000000003 */
[----:B------:R-:W-:Y:S01]  /*05e0*/  FMNMX.FTZ R6, R25, R6, !PT ;  /* 0x0000000619067209 */ /* 0x000fe20007810000 */
[----:B------:R-:W-:Y:S02]  /*05f0*/  IMAD.SHL.U32 R25, R21, 0x8, RZ ;  /* 0x0000000815197824 */ /* 0x000fe400078e00ff */
[----:B------:R-:W-:Y:S01]  /*0600*/  IMAD.U32 R3, R3, 0x10000, RZ ;  /* 0x0001000003037824 */ /* 0x000fe200078e00ff */
[----:B------:R-:W-:Y:S02]  /*0610*/  FMNMX.FTZ R5, R6, R5, !PT ;  /* 0x0000000506057209 */ /* 0x000fe40007810000 */
[----:B------:R-:W-:-:S02]  /*0620*/  ISETP.GE.AND P2, PT, R25, R18, PT ;  /* 0x000000121900720c */ /* 0x000fc40003f46270 */
[----:B------:R-:W-:-:S04]  /*0630*/  FMNMX.FTZ R4, R5, R4, !PT ;  /* 0x0000000405047209 */ /* 0x000fc80007810000 */
[----:B------:R-:W-:-:S07]  /*0640*/  FMNMX.FTZ R3, R4, R3, !PT ;  /* 0x0000000304037209 */ /* 0x000fce0007810000 */
[----:B------:R-:W-:Y:S05]  /*0650*/  @!P2 BRA `(.L_x_7024) ;  /* 0xfffffffc0098a947 */ /* 0x000fea000383ffff */
.L_x_7023:
[----:B------:R-:W-:Y:S05]  /*0660*/  BSYNC B0 ;  /* 0x0000000000007941 */ /* 0x000fea0003800000 */
.L_x_7022:
[----:B------:R-:W-:Y:S04]  /*0670*/  BSSY B0, `(.L_x_7025) ;  /* 0x0000009000007945 */ /* 0x000fe80003800000 */
[----:B------:R-:W-:Y:S05]  /*0680*/  @P3 BRA `(.L_x_7026) ;  /* 0x00000000001c3947 */ /* 0x000fea0003800000 */
.L_x_7027:
[----:B------:R-:W-:-:S06]  /*0690*/  IMAD.WIDE R4, R20, 0x2, R10 ;  /* 0x0000000214047825 */ /* 0x000fcc00078e020a */
[----:B------:R-:W2:Y:S01]  /*06a0*/  LDG.E.U16 R4, desc[UR8][R4.64] ;  /* 0x0000000804047981 */ /* 0x000ea2000c1e1500 */
[----:B------:R-:W-:-:S05]  /*06b0*/  IMAD.IADD R20, R2, 0x1, R20 ;  /* 0x0000000102147824 */ /* 0x000fca00078e0214 */
[----:B------:R-:W-:Y:S02]  /*06c0*/  ISETP.GE.AND P2, PT, R20, R19, PT ;  /* 0x000000131400720c */ /* 0x000fe40003f46270 */
[----:B--2---:R-:W-:-:S04]  /*06d0*/  SHF.L.U32 R6, R4, 0x10, RZ ;  /* 0x0000001004067819 */ /* 0x004fc800000006ff */
[----:B------:R-:W-:-:S07]  /*06e0*/  FMNMX.FTZ R3, R6, R3, !PT ;  /* 0x0000000306037209 */ /* 0x000fce0007810000 */
[----:B------:R-:W-:Y:S05]  /*06f0*/  @!P2 BRA `(.L_x_7027) ;  /* 0xfffffffc00e4a947 */ /* 0x000fea000383ffff */
.L_x_7026:
[----:B------:R-:W-:Y:S05]  /*0700*/  BSYNC B0 ;  /* 0x0000000000007941 */ /* 0x000fea0003800000 */
.L_x_7025:
[----:B------:R-:W0:Y:S01]  /*0710*/  SHFL.DOWN PT, R4, R3, 0x10, 0x1f ;  /* 0x0a001f0003047f89 */ /* 0x000e2200000e0000 */
[----:B------:R-:W-:Y:S01]  /*0720*/  SHF.R.S32.HI R10, RZ, 0x1f, R13 ;  /* 0x0000001fff0a7819 */ /* 0x000fe2000001140d */
[----:B------:R-:W1:Y:S01]  /*0730*/  S2UR UR5, SR_CgaCtaId ;  /* 0x00000000000579c3 */ /* 0x000e620000008800 */
[----:B------:R-:W-:-:S07]  /*0740*/  UMOV UR4, 0x400 ;  /* 0x0000040000047882 */ /* 0x000fce0000000000 */
[----:B------:R-:W-:Y:S01]  /*0750*/  BAR.SYNC.DEFER_BLOCKING 0x0 ;  /* 0x0000000000007b1d */ /* 0x000fe20000010000 */
[----:B------:R-:W-:-:S04]  /*0760*/  LEA.HI R21, R10, R13, RZ, 0x5 ;  /* 0x0000000d0a157211 */ /* 0x000fc800078f28ff */
[----:B------:R-:W-:Y:S01]  /*0770*/  LOP3.LUT R10, R21, 0xffffffe0, RZ, 0xc0, !PT ;  /* 0xffffffe0150a7812 */ /* 0x000fe200078ec0ff */
[----:B------:R-:W-:Y:S04]  /*0780*/  BSSY B0, `(.L_x_7028) ;  /* 0x000002f000007945 */ /* 0x000fe80003800000 */
[----:B------:R-:W-:Y:S01]  /*0790*/  IMAD.IADD R20, R13, 0x1, -R10 ;  /* 0x000000010d147824 */ /* 0x000fe200078e0a0a */
[----:B------:R-:W-:-:S04]  /*07a0*/  SHF.R.U32.HI R10, RZ, 0x5, R2 ;  /* 0x00000005ff0a7819 */ /* 0x000fc80000011602 */
[----:B------:R-:W-:Y:S02]  /*07b0*/  ISETP.GE.AND P3, PT, R13, R10, PT ;  /* 0x0000000a0d00720c */ /* 0x000fe40003f66270 */
[----:B0-----:R-:W-:Y:S01]  /*07c0*/  FSETP.GEU.FTZ.AND P2, PT, R3, R4, PT ;  /* 0x000000040300720b */ /* 0x001fe20003f5e000 */
[----:B-1----:R-:W-:-:S03]  /*07d0*/  ULEA UR4, UR5, UR4, 0x18 ;  /* 0x0000000405047291 */ /* 0x002fc6000f8ec03f */
[----:B------:R-:W-:-:S05]  /*07e0*/  FSEL R4, R4, R3, !P2 ;  /* 0x0000000304047208 */ /* 0x000fca0005000000 */
[----:B------:R-:W0:Y:S02]  /*07f0*/  SHFL.DOWN PT, R5, R4, 0x8, 0x1f ;  /* 0x09001f0004057f89 */ /* 0x000e2400000e0000 */
[----:B0-----:R-:W-:-:S04]  /*0800*/  FSETP.GEU.FTZ.AND P2, PT, R4, R5, PT ;  /* 0x000000050400720b */ /* 0x001fc80003f5e000 */
[----:B------:R-:W-:-:S05]  /*0810*/  FSEL R5, R5, R4, !P2 ;  /* 0x0000000405057208 */ /* 0x000fca0005000000 */
[----:B------:R-:W0:Y:S02]  /*0820*/  SHFL.DOWN PT, R6, R5, 0x4, 0x1f ;  /* 0x08801f0005067f89 */ /* 0x000e2400000e0000 */
[----:B0-----:R-:W-:-:S04]  /*0830*/  FSETP.GEU.FTZ.AND P2, PT, R5, R6, PT ;  /* 0x000000060500720b */ /* 0x001fc80003f5e000 */
[----:B------:R-:W-:-:S05]  /*0840*/  FSEL R6, R6, R5, !P2 ;  /* 0x0000000506067208 */ /* 0x000fca0005000000 */
[----:B------:R-:W0:Y:S02]  /*0850*/  SHFL.DOWN PT, R7, R6, 0x2, 0x1f ;  /* 0x08401f0006077f89 */ /* 0x000e2400000e0000 */
[----:B0-----:R-:W-:-:S04]  /*0860*/  FSETP.GEU.FTZ.AND P2, PT, R6, R7, PT ;  /* 0x000000070600720b */ /* 0x001fc80003f5e000 */
[----:B------:R-:W-:Y:S02]  /*0870*/  FSEL R7, R7, R6, !P2 ;  /* 0x0000000607077208 */ /* 0x000fe40005000000 */
[C---:B------:R-:W-:Y:S02]  /*0880*/  ISETP.NE.AND P2, PT, R20.reuse, RZ, PT ;  /* 0x000000ff1400720c */ /* 0x040fe40003f45270 */
[----:B------:R-:W-:Y:S01]  /*0890*/  LEA R20, R20, UR4, 0x2 ;  /* 0x0000000414147c11 */ /* 0x000fe2000f8e10ff */
[----:B------:R-:W0:Y:S10]  /*08a0*/  SHFL.DOWN PT, R4, R7, 0x1, 0x1f ;  /* 0x08201f0007047f89 */ /* 0x000e3400000e0000 */
[----:B------:R-:W-:-:S04]  /*08b0*/  @!P2 SHF.R.S32.HI R3, RZ, 0x5, R21 ;  /* 0x00000005ff03a819 */ /* 0x000fc80000011415 */
[----:B------:R-:W-:Y:S02]  /*08c0*/  @!P2 LEA R3, R3, UR4, 0x2 ;  /* 0x000000040303ac11 */ /* 0x000fe4000f8e10ff */
[----:B0-----:R-:W-:-:S04]  /*08d0*/  FSETP.GEU.FTZ.AND P4, PT, R7, R4, PT ;  /* 0x000000040700720b */ /* 0x001fc80003f9e000 */
[----:B------:R-:W-:Y:S01]  /*08e0*/  FSEL R6, R4, R7, !P4 ;  /* 0x0000000704067208 */ /* 0x000fe20006000000 */
[----:B------:R-:W-:Y:S01]  /*08f0*/  IMAD.MOV.U32 R7, RZ, RZ, -0x800001 ;  /* 0xff7fffffff077424 */ /* 0x000fe200078e00ff */
[----:B------:R-:W-:-:S03]  /*0900*/  IADD3 R4, R13, 0x1f, RZ ;  /* 0x0000001f0d047810 */ /* 0x000fc60007ffe0ff */
        /* <DEDUP_REMOVED lines=8> */
[----:B0-----:R-:W-:-:S04]  /*0990*/  FSETP.GEU.FTZ.AND P5, PT, R7, R10, PT ;  /* 0x0000000a0700720b */ /* 0x001fc80003fbe000 */
        /* <DEDUP_REMOVED lines=10> */
[----:B------:R0:W1:Y:S04]  /*0a40*/  SHFL.DOWN PT, R26, R11, 0x1, 0x1f ;  /* 0x08201f000b1a7f89 */ /* 0x00006800000e0000 */
.L_x_7053:
[----:B-1----:R-:W-:-:S04]  /*0a50*/  FSETP.GEU.FTZ.AND P5, PT, R11, R26, PT ;  /* 0x0000001a0b00720b */ /* 0x002fc80003fbe000 */
[----:B------:R-:W-:-:S09]  /*0a60*/  FSEL R7, R26, R11, !P5 ;  /* 0x0000000b1a077208 */ /* 0x000fd20006800000 */
.L_x_7029:
[----:B------:R-:W-:Y:S05]  /*0a70*/  BSYNC B0 ;  /* 0x0000000000007941 */ /* 0x000fea0003800000 */
.L_x_7028:
[----:B------:R-:W-:Y:S01]  /*0a80*/  ISETP.NE.AND P5, PT, R13, RZ, PT ;  /* 0x000000ff0d00720c */ /* 0x000fe20003fa5270 */
[----:B------:R-:W2:Y:S01]  /*0a90*/  LDC R19, c[0x0][0x220] ;  /* 0x00008800ff137b82 */ /* 0x000ea20000000800 */
[----:B------:R-:W-:Y:S11]  /*0aa0*/  WARPSYNC.ALL ;  /* 0x0000000000007948 */ /* 0x000ff60003800000 */
[----:B-1----:R1:W-:Y:S01]  /*0ab0*/  @!P5 STS [UR4], R7 ;  /* 0x00000007ff00d988 */ /* 0x0023e20008000804 */
[----:B------:R-:W-:Y:S01]  /*0ac0*/  BAR.SYNC.DEFER_BLOCKING 0x0 ;  /* 0x0000000000007b1d */ /* 0x000fe20000010000 */
[----:B------:R-:W-:Y:S01]  /*0ad0*/  IMAD.MOV.U32 R18, RZ, RZ, RZ ;  /* 0x000000ffff127224 */ /* 0x000fe200078e00ff */
[----:B0-----:R-:W-:Y:S01]  /*0ae0*/  MOV R11, R15 ;  /* 0x0000000f000b7202 */ /* 0x001fe20000000f00 */
[----:B------:R-:W-:-:S03]  /*0af0*/  IMAD.MOV.U32 R10, RZ, RZ, R16 ;  /* 0x000000ffff0a7224 */ /* 0x000fc600078e0010 */
[----:B------:R-:W0:Y:S01]  /*0b00*/  LDS R3, [UR4] ;  /* 0x00000004ff037984 */ /* 0x000e220008000800 */
[----:B-1----:R-:W-:Y:S05]  /*0b10*/  @!P0 BRA `(.L_x_7031) ;  /* 0x0000000000488947 */ /* 0x002fea0003800000 */
[----:B------:R-:W-:Y:S01]  /*0b20*/  P2R R4, PR, RZ, 0x1 ;  /* 0x00000001ff047803 */ /* 0x000fe20000000000 */
[----:B------:R-:W-:Y:S02]  /*0b30*/  UIADD3 UR4, UR6, UR7, URZ ;  /* 0x0000000706047290 */ /* 0x000fe4000fffe03f */
[----:B------:R-:W-:-:S04]  /*0b40*/  IADD3 R5, P0, P6, R17, -UR6, R2 ;  /* 0x8000000611057c10 */ /* 0x000fc8000fe1e002 */
[----:B------:R-:W-:Y:S02]  /*0b50*/  IADD3.X R6, R14, -0x1, RZ, P0, P6 ;  /* 0xffffffff0e067810 */ /* 0x000fe400007ec4ff */
[C---:B------:R-:W-:Y:S02]  /*0b60*/  ISETP.GE.AND P6, PT, R13.reuse, UR4, PT ;  /* 0x000000040d007c0c */ /* 0x040fe4000bfc6270 */
[----:B------:R-:W-:Y:S02]  /*0b70*/  ISETP.NE.AND P0, PT, R4, RZ, PT ;  /* 0x000000ff0400720c */ /* 0x000fe40003f05270 */
[----:B------:R-:W-:-:S13]  /*0b80*/  ISETP.LT.OR P6, PT, R13, UR6, P6 ;  /* 0x000000060d007c0c */ /* 0x000fda000b7c1670 */
[----:B------:R-:W3:Y:S01]  /*0b90*/  @!P6 LDG.E.U16 R4, desc[UR8][R8.64] ;  /* 0x000000080804e981 */ /* 0x000ee2000c1e1500 */
[----:B------:R-:W-:Y:S01]  /*0ba0*/  IMAD.MOV.U32 R18, RZ, RZ, RZ ;  /* 0x000000ffff127224 */ /* 0x000fe200078e00ff */
[----:B--2---:R-:W-:-:S04]  /*0bb0*/  VIMNMX.U32 R19, R2, UR4, PT ;  /* 0x0000000402137c48 */ /* 0x004fc8000bfe0000 */
[----:B------:R-:W-:Y:S01]  /*0bc0*/  IADD3 R19, -R19, UR4, RZ ;  /* 0x0000000413137c10 */ /* 0x000fe2000fffe1ff */
[----:B---3--:R-:W-:-:S04]  /*0bd0*/  @!P6 IMAD.U32 R4, R4, 0x10000, RZ ;  /* 0x000100000404e824 */ /* 0x008fc800078e00ff */
[----:B0-----:R-:W-:-:S04]  /*0be0*/  @!P6 FADD.FTZ R4, -R3, R4 ;  /* 0x000000040304e221 */ /* 0x001fc80000010100 */
[----:B------:R-:W-:-:S06]  /*0bf0*/  @!P6 FMUL.FTZ R4, R4, 1.4426950216293334961 ;  /* 0x3fb8aa3b0404e820 */ /* 0x000fcc0000410000 */
[----:B------:R-:W0:Y:S02]  /*0c00*/  @!P6 MUFU.EX2 R4, R4 ;  /* 0x000000040004e308 */ /* 0x000e240000000800 */
[----:B0-----:R-:W-:Y:S01]  /*0c10*/  @!P6 FADD.FTZ R18, RZ, R4 ;  /* 0x00000004ff12e221 */ /* 0x001fe20000010000 */
[----:B------:R-:W-:-:S04]  /*0c20*/  LEA R10, P6, R5, UR12, 0x1 ;  /* 0x0000000c050a7c11 */ /* 0x000fc8000f8c08ff */
[----:B------:R-:W-:-:S09]  /*0c30*/  LEA.HI.X R11, R5, UR13, R6, 0x1, P6 ;  /* 0x0000000d050b7c11 */ /* 0x000fd2000b0f0c06 */
.L_x_7031:
[----:B--2---:R-:W-:Y:S01]  /*0c40*/  IMAD.HI.U32 R24, R24, R19, RZ ;  /* 0x0000001318187227 */ /* 0x004fe200078e00ff */
[----:B------:R-:W-:Y:S04]  /*0c50*/  BSSY B0, `(.L_x_7032) ;  /* 0x000003f000007945 */ /* 0x000fe80003800000 */
[----:B------:R-:W-:-:S05]  /*0c60*/  IADD3 R24, -R24, RZ, RZ ;  /* 0x000000ff18187210 */ /* 0x000fca0007ffe1ff */
[----:B------:R-:W-:-:S05]  /*0c70*/  IMAD R5, R22, R24, R19 ;  /* 0x0000001816057224 */ /* 0x000fca00078e0213 */
[----:B------:R-:W-:-:S13]  /*0c80*/  ISETP.GE.U32.AND P6, PT, R5, R22, PT ;  /* 0x000000160500720c */ /* 0x000fda0003fc6070 */
[----:B------:R-:W-:-:S05]  /*0c90*/  @P6 IMAD.IADD R5, R5, 0x1, -R22 ;  /* 0x0000000105056824 */ /* 0x000fca00078e0a16 */
[----:B------:R-:W-:-:S13]  /*0ca0*/  ISETP.GE.U32.AND P6, PT, R5, R22, PT ;  /* 0x000000160500720c */ /* 0x000fda0003fc6070 */
[----:B------:R-:W-:-:S05]  /*0cb0*/  @P6 IMAD.IADD R5, R5, 0x1, -R22 ;  /* 0x0000000105056824 */ /* 0x000fca00078e0a16 */
[----:B------:R-:W-:-:S04]  /*0cc0*/  SEL R22, R23, R5, !P1 ;  /* 0x0000000517167207 */ /* 0x000fc80004800000 */
[----:B------:R-:W-:-:S04]  /*0cd0*/  IADD3 R22, -R22, R19, RZ ;  /* 0x0000001316167210 */ /* 0x000fc80007ffe1ff */
[----:B------:R-:W-:Y:S01]  /*0ce0*/  ISETP.GE.AND P6, PT, R12, R22, PT ;  /* 0x000000160c00720c */ /* 0x000fe20003fc6270 */
[----:B------:R-:W-:-:S12]  /*0cf0*/  IMAD.IADD R24, R13, 0x1, R22 ;  /* 0x000000010d187824 */ /* 0x000fd800078e0216 */
[----:B------:R-:W-:Y:S05]  /*0d00*/  @P6 BRA `(.L_x_7033) ;  /* 0x0000000000cc6947 */ /* 0x000fea0003800000 */
[----:B------:R-:W-:-:S07]  /*0d10*/  IMAD.MOV.U32 R23, RZ, RZ, R13 ;  /* 0x000000ffff177224 */ /* 0x000fce00078e000d */
.L_x_7034:
[----:B------:R-:W-:-:S06]  /*0d20*/  IMAD.WIDE R4, R23, 0x10, R10 ;  /* 0x0000001017047825 */ /* 0x000fcc00078e020a */
[----:B------:R-:W2:Y:S01]  /*0d30*/  LDG.E.128 R4, desc[UR8][R4.64] ;  /* 0x0000000804047981 */ /* 0x000ea2000c1e1d00 */
[----:B------:R-:W-:Y:S01]  /*0d40*/  IMAD.IADD R23, R2, 0x1, R23 ;  /* 0x0000000102177824 */ /* 0x000fe200078e0217 */
[C---:B--2---:R-:W-:Y:S02]  /*0d50*/  SHF.L.U32 R26, R4.reuse, 0x10, RZ ;  /* 0x00000010041a7819 */ /* 0x044fe400000006ff */
[----:B------:R-:W-:Y:S02]  /*0d60*/  PRMT R25, R4, 0x7632, R25 ;  /* 0x0000763204197816 */ /* 0x000fe40000000019 */
[----:B------:R-:W-:Y:S01]  /*0d70*/  SHF.L.U32 R27, R6, 0x10, RZ ;  /* 0x00000010061b7819 */ /* 0x000fe200000006ff */
[----:B0-----:R-:W-:Y:S01]  /*0d80*/  FADD.FTZ R26, -R3, R26 ;  /* 0x0000001a031a7221 */ /* 0x001fe20000010100 */
[----:B------:R-:W-:Y:S01]  /*0d90*/  PRMT R6, R5, 0x7632, R6 ;  /* 0x0000763205067816 */ /* 0x000fe20000000006 */
[----:B------:R-:W-:Y:S02]  /*0da0*/  IMAD.U32 R28, R25, 0x10000, RZ ;  /* 0x00010000191c7824 */ /* 0x000fe400078e00ff */
[----:B------:R-:W-:Y:S01]  /*0db0*/  FMUL.FTZ R26, R26, 1.4426950216293334961 ;  /* 0x3fb8aa3b1a1a7820 */ /* 0x000fe20000410000 */
[C---:B------:R-:W-:Y:S01]  /*0dc0*/  FADD.FTZ R27, -R3.reuse, R27 ;  /* 0x0000001b031b7221 */ /* 0x040fe20000010100 */
[----:B------:R-:W-:-:S02]  /*0dd0*/  FADD.FTZ R28, -R3, R28 ;  /* 0x0000001c031c7221 */ /* 0x000fc40000010100 */
[----:B------:R-:W0:Y:S01]  /*0de0*/  MUFU.EX2 R25, R26 ;  /* 0x0000001a00197308 */ /* 0x000e220000000800 */
[----:B------:R-:W-:Y:S01]  /*0df0*/  FMUL.FTZ R27, R27, 1.4426950216293334961 ;  /* 0x3fb8aa3b1b1b7820 */ /* 0x000fe20000410000 */
[----:B------:R-:W-:-:S06]  /*0e00*/  FMUL.FTZ R28, R28, 1.4426950216293334961 ;  /* 0x3fb8aa3b1c1c7820 */ /* 0x000fcc0000410000 */
[----:B------:R-:W1:Y:S01]  /*0e10*/  MUFU.EX2 R28, R28 ;  /* 0x0000001c001c7308 */ /* 0x000e620000000800 */
[----:B0-----:R-:W-:Y:S01]  /*0e20*/  FADD.FTZ R25, R25, R18 ;  /* 0x0000001219197221 */ /* 0x001fe20000010000 */
[----:B------:R-:W-:-:S04]  /*0e30*/  IMAD.U32 R18, R5, 0x10000, RZ ;  /* 0x0001000005127824 */ /* 0x000fc800078e00ff */
[----:B------:R-:W-:Y:S01]  /*0e40*/  FADD.FTZ R18, -R3, R18 ;  /* 0x0000001203127221 */ /* 0x000fe20000010100 */
[----:B-1----:R-:W-:-:S03]  /*0e50*/  FADD.FTZ R4, R25, R28 ;  /* 0x0000001c19047221 */ /* 0x002fc60000010000 */
[----:B------:R-:W-:Y:S01]  /*0e60*/  FMUL.FTZ R25, R18, 1.4426950216293334961 ;  /* 0x3fb8aa3b12197820 */ /* 0x000fe20000410000 */
[C---:B------:R-:W-:Y:S02]  /*0e70*/  IMAD.U32 R18, R6.reuse, 0x10000, RZ ;  /* 0x0001000006127824 */ /* 0x040fe400078e00ff */
[----:B------:R-:W-:Y:S01]  /*0e80*/  IMAD.U32 R28, R7, 0x10000, RZ ;  /* 0x00010000071c7824 */ /* 0x000fe200078e00ff */
[----:B------:R0:W1:Y:S01]  /*0e90*/  MUFU.EX2 R5, R25 ;  /* 0x0000001900057308 */ /* 0x0000620000000800 */
[C---:B------:R-:W-:Y:S01]  /*0ea0*/  FADD.FTZ R26, -R3.reuse, R18 ;  /* 0x00000012031a7221 */ /* 0x040fe20000010100 */
[----:B------:R-:W-:Y:S01]  /*0eb0*/  PRMT R7, R6, 0x7632, R7 ;  /* 0x0000763206077816 */ /* 0x000fe20000000007 */
[----:B------:R-:W-:Y:S02]  /*0ec0*/  FADD.FTZ R29, -R3, R28 ;  /* 0x0000001c031d7221 */ /* 0x000fe40000010100 */
[----:B------:R-:W-:Y:S01]  /*0ed0*/  FMUL.FTZ R26, R26, 1.4426950216293334961 ;  /* 0x3fb8aa3b1a1a7820 */ /* 0x000fe20000410000 */
[----:B------:R-:W-:Y:S01]  /*0ee0*/  SHF.L.U32 R28, R7, 0x10, RZ ;  /* 0x00000010071c7819 */ /* 0x000fe200000006ff */
[----:B------:R-:W-:Y:S01]  /*0ef0*/  FMUL.FTZ R29, R29, 1.4426950216293334961 ;  /* 0x3fb8aa3b1d1d7820 */ /* 0x000fe20000410000 */
[----:B------:R2:W-:Y:S01]  /*0f00*/  MUFU.EX2 R18, R27 ;  /* 0x0000001b00127308 */ /* 0x0005e20000000800 */
[----:B0-----:R-:W-:-:S02]  /*0f10*/  PRMT R25, R7, 0x7632, R25 ;  /* 0x0000763207197816 */ /* 0x001fc40000000019 */
[----:B------:R-:W-:-:S05]  /*0f20*/  FADD.FTZ R28, -R3, R28 ;  /* 0x0000001c031c7221 */ /* 0x000fca0000010100 */
[----:B------:R-:W0:Y:S01]  /*0f30*/  MUFU.EX2 R6, R26 ;  /* 0x0000001a00067308 */ /* 0x000e220000000800 */
[----:B--2---:R-:W-:Y:S02]  /*0f40*/  IMAD.U32 R27, R25, 0x10000, RZ ;  /* 0x00010000191b7824 */ /* 0x004fe400078e00ff */
[----:B------:R-:W-:Y:S01]  /*0f50*/  FMUL.FTZ R25, R28, 1.4426950216293334961 ;  /* 0x3fb8aa3b1c197820 */ /* 0x000fe20000410000 */
[----:B-1----:R-:W-:Y:S01]  /*0f60*/  FADD.FTZ R5, R4, R5 ;  /* 0x0000000504057221 */ /* 0x002fe20000010000 */
[----:B------:R-:W-:-:S04]  /*0f70*/  FADD.FTZ R27, -R3, R27 ;  /* 0x0000001b031b7221 */ /* 0x000fc80000010100 */
[----:B------:R-:W1:Y:S01]  /*0f80*/  MUFU.EX2 R25, R25 ;  /* 0x0000001900197308 */ /* 0x000e620000000800 */
[----:B------:R-:W-:-:S07]  /*0f90*/  FMUL.FTZ R27, R27, 1.4426950216293334961 ;  /* 0x3fb8aa3b1b1b7820 */ /* 0x000fce0000410000 */
[----:B------:R-:W2:Y:S01]  /*0fa0*/  MUFU.EX2 R7, R29 ;  /* 0x0000001d00077308 */ /* 0x000ea20000000800 */
[----:B0-----:R-:W-:-:S04]  /*0fb0*/  FADD.FTZ R5, R5, R6 ;  /* 0x0000000605057221 */ /* 0x001fc80000010000 */
[----:B------:R-:W-:Y:S01]  /*0fc0*/  FADD.FTZ R18, R5, R18 ;  /* 0x0000001205127221 */ /* 0x000fe20000010000 */
[----:B------:R-:W-:Y:S02]  /*0fd0*/  SHF.L.U32 R5, R23, 0x3, RZ ;  /* 0x0000000317057819 */ /* 0x000fe400000006ff */
[----:B------:R-:W0:Y:S01]  /*0fe0*/  MUFU.EX2 R27, R27 ;  /* 0x0000001b001b7308 */ /* 0x000e220000000800 */
[----:B-1----:R-:W-:Y:S01]  /*0ff0*/  FADD.FTZ R18, R18, R25 ;  /* 0x0000001912127221 */ /* 0x002fe20000010000 */
[----:B------:R-:W-:-:S03]  /*1000*/  ISETP.GE.AND P6, PT, R5, R22, PT ;  /* 0x000000160500720c */ /* 0x000fc60003fc6270 */
[----:B--2---:R-:W-:-:S04]  /*1010*/  FADD.FTZ R18, R18, R7 ;  /* 0x0000000712127221 */ /* 0x004fc80000010000 */
[----:B0-----:R-:W-:-:S06]  /*1020*/  FADD.FTZ R18, R18, R27 ;  /* 0x0000001b12127221 */ /* 0x001fcc0000010000 */
[----:B------:R-:W-:Y:S05]  /*1030*/  @!P6 BRA `(.L_x_7034) ;  /* 0xfffffffc0038e947 */ /* 0x000fea000383ffff */
.L_x_7033:
[----:B------:R-:W-:Y:S05]  /*1040*/  BSYNC B0 ;  /* 0x0000000000007941 */ /* 0x000fea0003800000 */
.L_x_7032:
[----:B------:R-:W-:Y:S01]  /*1050*/  ISETP.GE.AND P6, PT, R24, R19, PT ;  /* 0x000000131800720c */ /* 0x000fe20003fc6270 */
[----:B------:R-:W-:-:S12]  /*1060*/  BSSY B0, `(.L_x_7035) ;  /* 0x000000c000007945 */ /* 0x000fd80003800000 */
[----:B------:R-:W-:Y:S05]  /*1070*/  @P6 BRA `(.L_x_7036) ;  /* 0x0000000000286947 */ /* 0x000fea0003800000 */
.L_x_7037:
[----:B------:R-:W-:-:S06]  /*1080*/  IMAD.WIDE R4, R24, 0x2, R10 ;  /* 0x0000000218047825 */ /* 0x000fcc00078e020a */
[----:B------:R-:W2:Y:S01]  /*1090*/  LDG.E.U16 R4, desc[UR8][R4.64] ;  /* 0x0000000804047981 */ /* 0x000ea2000c1e1500 */
[----:B------:R-:W-:-:S05]  /*10a0*/  IMAD.IADD R24, R2, 0x1, R24 ;  /* 0x0000000102187824 */ /* 0x000fca00078e0218 */
[----:B------:R-:W-:Y:S01]  /*10b0*/  ISETP.GE.AND P6, PT, R24, R19, PT ;  /* 0x000000131800720c */ /* 0x000fe20003fc6270 */
[----:B--2---:R-:W-:-:S04]  /*10c0*/  IMAD.U32 R6, R4, 0x10000, RZ ;  /* 0x0001000004067824 */ /* 0x004fc800078e00ff */
[----:B0-----:R-:W-:-:S04]  /*10d0*/  FADD.FTZ R6, -R3, R6 ;  /* 0x0000000603067221 */ /* 0x001fc80000010100 */
[----:B------:R-:W-:-:S04]  /*10e0*/  FMUL.FTZ R6, R6, 1.4426950216293334961 ;  /* 0x3fb8aa3b06067820 */ /* 0x000fc80000410000 */
[----:B------:R-:W0:Y:S02]  /*10f0*/  MUFU.EX2 R7, R6 ;  /* 0x0000000600077308 */ /* 0x000e240000000800 */
[----:B0-----:R-:W-:Y:S01]  /*1100*/  FADD.FTZ R18, R7, R18 ;  /* 0x0000001207127221 */ /* 0x001fe20000010000 */
[----:B------:R-:W-:Y:S06]  /*1110*/  @!P6 BRA `(.L_x_7037) ;  /* 0xfffffffc00d8e947 */ /* 0x000fec000383ffff */
.L_x_7036:
[----:B------:R-:W-:Y:S05]  /*1120*/  BSYNC B0 ;  /* 0x0000000000007941 */ /* 0x000fea0003800000 */
.L_x_7035:
[----:B------:R-:W1:Y:S01]  /*1130*/  SHFL.DOWN PT, R5, R18, 0x10, 0x1f ;  /* 0x0a001f0012057f89 */ /* 0x000e6200000e0000 */
[----:B------:R-:W2:Y:S01]  /*1140*/  S2UR UR5, SR_CgaCtaId ;  /* 0x00000000000579c3 */ /* 0x000ea20000008800 */
[----:B------:R-:W-:Y:S01]  /*1150*/  UMOV UR4, 0x400 ;  /* 0x0000040000047882 */ /* 0x000fe20000000000 */
[----:B------:R-:W-:-:S06]  /*1160*/  @!P2 SHF.R.S32.HI R21, RZ, 0x5, R21 ;  /* 0x00000005ff15a819 */ /* 0x000fcc0000011415 */
[----:B------:R-:W-:Y:S01]  /*1170*/  BAR.SYNC.DEFER_BLOCKING 0x0 ;  /* 0x0000000000007b1d */ /* 0x000fe20000010000 */
[----:B------:R-:W-:-:S05]  /*1180*/  HFMA2.MMA R10, -RZ, RZ, 0, 0 ;  /* 0x00000000ff0a7435 */ /* 0x000fca00000001ff */
[----:B------:R-:W-:Y:S01]  /*1190*/  BSSY B0, `(.L_x_7038) ;  /* 0x000001c000007945 */ /* 0x000fe20003800000 */
[----:B-1----:R-:W-:Y:S01]  /*11a0*/  FADD.FTZ R5, R5, R18 ;  /* 0x0000001205057221 */ /* 0x002fe20000010000 */
[----:B--2---:R-:W-:-:S04]  /*11b0*/  ULEA UR4, UR5, UR4, 0x18 ;  /* 0x0000000405047291 */ /* 0x004fc8000f8ec03f */
[----:B------:R-:W1:Y:S02]  /*11c0*/  SHFL.DOWN PT, R4, R5, 0x8, 0x1f ;  /* 0x09001f0005047f89 */ /* 0x000e6400000e0000 */
[----:B------:R-:W-:Y:S01]  /*11d0*/  @!P2 LEA R18, R21, UR4, 0x2 ;  /* 0x000000041512ac11 */ /* 0x000fe2000f8e10ff */
[----:B-1----:R-:W-:-:S05]  /*11e0*/  FADD.FTZ R4, R5, R4 ;  /* 0x0000000405047221 */ /* 0x002fca0000010000 */
[----:B------:R-:W1:Y:S02]  /*11f0*/  SHFL.DOWN PT, R7, R4, 0x4, 0x1f ;  /* 0x08801f0004077f89 */ /* 0x000e6400000e0000 */
[----:B-1----:R-:W-:-:S05]  /*1200*/  FADD.FTZ R7, R4, R7 ;  /* 0x0000000704077221 */ /* 0x002fca0000010000 */
[----:B------:R-:W1:Y:S02]  /*1210*/  SHFL.DOWN PT, R6, R7, 0x2, 0x1f ;  /* 0x08401f0007067f89 */ /* 0x000e6400000e0000 */
[----:B-1----:R-:W-:-:S05]  /*1220*/  FADD.FTZ R6, R7, R6 ;  /* 0x0000000607067221 */ /* 0x002fca0000010000 */
[----:B------:R-:W1:Y:S02]  /*1230*/  SHFL.DOWN PT, R11, R6, 0x1, 0x1f ;  /* 0x08201f00060b7f89 */ /* 0x000e6400000e0000 */
[----:B-1----:R-:W-:-:S05]  /*1240*/  FADD.FTZ R11, R6, R11 ;  /* 0x0000000b060b7221 */ /* 0x002fca0000010000 */
[----:B------:R1:W-:Y:S01]  /*1250*/  @!P2 STS [R18], R11 ;  /* 0x0000000b1200a388 */ /* 0x0003e20000000800 */
[----:B------:R-:W-:Y:S06]  /*1260*/  BAR.SYNC.DEFER_BLOCKING 0x0 ;  /* 0x0000000000007b1d */ /* 0x000fec0000010000 */
[----:B------:R1:W2:Y:S01]  /*1270*/  @!P3 LDS R10, [R20] ;  /* 0x00000000140ab984 */ /* 0x0002a20000000800 */
[----:B------:R-:W-:Y:S05]  /*1280*/  @P4 BRA `(.L_x_7039) ;  /* 0x0000000000304947 */ /* 0x000fea0003800000 */
[----:B------:R-:W-:-:S03]  /*1290*/  UMOV UR5, 0xffffffff ;  /* 0xffffffff00057882 */ /* 0x000fc60000000000 */
[----:B------:R-:W-:Y:S05]  /*12a0*/  BRA.DIV UR5, `(.L_x_7040) ;  /* 0x0000000e054c7947 */ /* 0x000fea000b800000 */
[----:B--2---:R-:W2:Y:S02]  /*12b0*/  SHFL.DOWN PT, R7, R10, 0x10, 0x1f ;  /* 0x0a001f000a077f89 */ /* 0x004ea400000e0000 */
[----:B--2---:R-:W-:-:S05]  /*12c0*/  FADD.FTZ R7, R10, R7 ;  /* 0x000000070a077221 */ /* 0x004fca0000010000 */
[----:B-1----:R-:W1:Y:S02]  /*12d0*/  SHFL.DOWN PT, R18, R7, 0x8, 0x1f ;  /* 0x09001f0007127f89 */ /* 0x002e6400000e0000 */
[----:B-1----:R-:W-:-:S05]  /*12e0*/  FADD.FTZ R18, R7, R18 ;  /* 0x0000001207127221 */ /* 0x002fca0000010000 */
[----:B------:R-:W1:Y:S02]  /*12f0*/  SHFL.DOWN PT, R11, R18, 0x4, 0x1f ;  /* 0x08801f00120b7f89 */ /* 0x000e6400000e0000 */
[----:B-1----:R-:W-:-:S05]  /*1300*/  FADD.FTZ R11, R18, R11 ;  /* 0x0000000b120b7221 */ /* 0x002fca0000010000 */
[----:B------:R-:W1:Y:S02]  /*1310*/  SHFL.DOWN PT, R20, R11, 0x2, 0x1f ;  /* 0x08401f000b147f89 */ /* 0x000e6400000e0000 */
[----:B-1----:R-:W-:-:S05]  /*1320*/  FADD.FTZ R20, R11, R20 ;  /* 0x000000140b147221 */ /* 0x002fca0000010000 */
[----:B------:R1:W2:Y:S02]  /*1330*/  SHFL.DOWN PT, R19, R20, 0x1, 0x1f ;  /* 0x08201f0014137f89 */ /* 0x0002a400000e0000 */
.L_x_7059:
[----:B--2---:R-:W-:-:S07]  /*1340*/  FADD.FTZ R10, R20, R19 ;  /* 0x00000013140a7221 */ /* 0x004fce0000010000 */
.L_x_7039:
[----:B------:R-:W-:Y:S05]  /*1350*/  BSYNC B0 ;  /* 0x0000000000007941 */ /* 0x000fea0003800000 */
.L_x_7038:
[----:B--2---:R2:W-:Y:S01]  /*1360*/  @!P5 STS [UR4], R10 ;  /* 0x0000000aff00d988 */ /* 0x0045e20008000804 */
[----:B------:R-:W-:Y:S05]  /*1370*/  WARPSYNC.ALL ;  /* 0x0000000000007948 */ /* 0x000fea0003800000 */
[----:B------:R-:W-:Y:S08]  /*1380*/  BAR.SYNC.DEFER_BLOCKING 0x0 ;  /* 0x0000000000007b1d */ /* 0x000ff00000010000 */
[----:B------:R-:W3:Y:S01]  /*1390*/  LDC R4, c[0x0][0x210] ;  /* 0x00008400ff047b82 */ /* 0x000ee20000000800 */
[----:B------:R-:W4:Y:S01]  /*13a0*/  LDS R6, [UR4] ;  /* 0x00000004ff067984 */ /* 0x000f220008000800 */
[----:B---3--:R-:W-:-:S05]  /*13b0*/  IMAD.U32 R5, R17, 0x4, R4 ;  /* 0x0000000411057824 */ /* 0x008fca00078e0004 */
[----:B------:R-:W-:-:S04]  /*13c0*/  LOP3.LUT R5, R5, 0xc, RZ, 0xc0, !PT ;  /* 0x0000000c05057812 */ /* 0x000fc800078ec0ff */
[----:B------:R-:W-:-:S04]  /*13d0*/  SHF.R.U64 R5, R5, 0x2, RZ ;  /* 0x0000000205057819 */ /* 0x000fc800000012ff */
[----:B------:R-:W-:-:S13]  /*13e0*/  ISETP.NE.AND P2, PT, R5, UR6, PT ;  /* 0x0000000605007c0c */ /* 0x000fda000bf45270 */
[----:B--2-4-:R-:W-:Y:S05]  /*13f0*/  @!P2 BRA `(.L_x_7041) ;  /* 0x000000000058a947 */ /* 0x014fea0003800000 */
[----:B------:R-:W-:-:S13]  /*1400*/  ISETP.GE.AND P0, PT, R13, UR7, PT ;  /* 0x000000070d007c0c */ /* 0x000fda000bf06270 */
[----:B------:R-:W-:Y:S05]  /*1410*/  @P0 EXIT ;  /* 0x000000000000094d */ /* 0x000fea0003800000 */
[----:B-1----:R1:W2:Y:S01]  /*1420*/  MUFU.RCP R11, R6 ;  /* 0x00000006000b7308 */ /* 0x0022a20000001000 */
[----:B------:R-:W-:-:S05]  /*1430*/  ULDC UR4, c[0x0][0x214] ;  /* 0x0000850000047ab9 */ /* 0x000fca0000000800 */
.L_x_7042:
[----:B------:R-:W-:Y:S01]  /*1440*/  MOV R7, R15 ;  /* 0x0000000f00077202 */ /* 0x000fe20000000f00 */
[----:B-1----:R-:W-:-:S04]  /*1450*/  IMAD.MOV.U32 R6, RZ, RZ, R16 ;  /* 0x000000ffff067224 */ /* 0x002fc800078e0010 */
[----:B------:R-:W-:-:S06]  /*1460*/  IMAD.WIDE R6, R13, 0x2, R6 ;  /* 0x000000020d067825 */ /* 0x000fcc00078e0206 */
[----:B---3--:R-:W3:Y:S01]  /*1470*/  LDG.E.U16 R6, desc[UR8][R6.64] ;  /* 0x0000000806067981 */ /* 0x008ee2000c1e1500 */
[----:B------:R-:W-:-:S04]  /*1480*/  IADD3 R5, P0, R13, R17, RZ ;  /* 0x000000110d057210 */ /* 0x000fc80007f1e0ff */
[----:B------:R-:W-:Y:S01]  /*1490*/  LEA.HI.X.SX32 R10, R13, R14, 0x1, P0 ;  /* 0x0000000e0d0a7211 */ /* 0x000fe200000f0eff */
[----:B------:R-:W-:Y:S01]  /*14a0*/  IMAD.IADD R13, R2, 0x1, R13 ;  /* 0x00000001020d7824 */ /* 0x000fe200078e020d */
[----:B------:R-:W-:-:S04]  /*14b0*/  LEA R8, P0, R5, R4, 0x2 ;  /* 0x0000000405087211 */ /* 0x000fc800078010ff */
[----:B------:R-:W-:Y:S02]  /*14c0*/  LEA.HI.X R9, R5, UR4, R10, 0x2, P0 ;  /* 0x0000000405097c11 */ /* 0x000fe400080f140a */
[----:B------:R-:W-:Y:S01]  /*14d0*/  ISETP.GE.AND P0, PT, R13, UR7, PT ;  /* 0x000000070d007c0c */ /* 0x000fe2000bf06270 */
[----:B---3--:R-:W-:-:S04]  /*14e0*/  IMAD.U32 R0, R6, 0x10000, RZ ;  /* 0x0001000006007824 */ /* 0x008fc800078e00ff */
[----:B0-----:R-:W-:-:S04]  /*14f0*/  FADD.FTZ R0, -R3, R0 ;  /* 0x0000000003007221 */ /* 0x001fc80000010100 */
[----:B------:R-:W-:-:S06]  /*1500*/  FMUL.FTZ R0, R0, 1.4426950216293334961 ;  /* 0x3fb8aa3b00007820 */ /* 0x000fcc0000410000 */
[----:B------:R-:W2:Y:S02]  /*1510*/  MUFU.EX2 R0, R0 ;  /* 0x0000000000007308 */ /* 0x000ea40000000800 */
[----:B--2---:R-:W-:-:S05]  /*1520*/  FMUL.FTZ R5, R0, R11 ;  /* 0x0000000b00057220 */ /* 0x004fca0000410000 */
[----:B------:R3:W-:Y:S01]  /*1530*/  STG.E desc[UR8][R8.64], R5 ;  /* 0x0000000508007986 */ /* 0x0007e2000c101908 */
[----:B------:R-:W-:Y:S05]  /*1540*/  @!P0 BRA `(.L_x_7042) ;  /* 0xfffffffc00bc8947 */ /* 0x000fea000383ffff */
[----:B------:R-:W-:Y:S05]  /*1550*/  EXIT ;  /* 0x000000000000794d */ /* 0x000fea0003800000 */
.L_x_7041:
[----:B------:R-:W-:-:S04]  /*1560*/  SHF.L.U32 R5, R2, 0x3, RZ ;  /* 0x0000000302057819 */ /* 0x000fc800000006ff */
[----:B-1----:R-:W1:Y:S01]  /*1570*/  I2F.U32.RP R18, R5 ;  /* 0x0000000500127306 */ /* 0x002e620000209000 */
[----:B------:R-:W-:-:S07]  /*1580*/  IMAD.MOV R7, RZ, RZ, -R5 ;  /* 0x000000ffff077224 */ /* 0x000fce00078e0a05 */
[----:B-1----:R-:W1:Y:S02]  /*1590*/  MUFU.RCP R18, R18 ;  /* 0x0000001200127308 */ /* 0x002e640000001000 */
[----:B-1----:R-:W-:-:S06]  /*15a0*/  VIADD R10, R18, 0xffffffe ;  /* 0x0ffffffe120a7836 */ /* 0x002fcc0000000000 */
[----:B------:R1:W2:Y:S02]  /*15b0*/  F2I.FTZ.U32.TRUNC.NTZ R11, R10 ;  /* 0x0000000a000b7305 */ /* 0x0002a4000021f000 */
[----:B-1----:R-:W-:Y:S01]  /*15c0*/  HFMA2.MMA R10, -RZ, RZ, 0, 0 ;  /* 0x00000000ff0a7435 */ /* 0x002fe200000001ff */
[----:B--2---:R-:W-:-:S09]  /*15d0*/  IMAD R7, R7, R11, RZ ;  /* 0x0000000b07077224 */ /* 0x004fd200078e02ff */
[----:B------:R-:W-:Y:S01]  /*15e0*/  IMAD.HI.U32 R7, R11, R7, R10 ;  /* 0x000000070b077227 */ /* 0x000fe200078e000a */
[----:B------:R-:W-:Y:S06]  /*15f0*/  @!P0 BRA `(.L_x_7043) ;  /* 0x00000000006c8947 */ /* 0x000fec0003800000 */
[----:B------:R-:W-:-:S06]  /*1600*/  UIADD3 UR7, UR6, UR7, URZ ;  /* 0x0000000706077290 */ /* 0x000fcc000fffe03f */
[----:B------:R-:W-:-:S04]  /*1610*/  ISETP.GE.AND P0, PT, R13, UR7, PT ;  /* 0x000000070d007c0c */ /* 0x000fc8000bf06270 */
[----:B------:R-:W-:-:S13]  /*1620*/  ISETP.LT.OR P0, PT, R13, UR6, P0 ;  /* 0x000000060d007c0c */ /* 0x000fda0008701670 */
[----:B------:R-:W2:Y:S01]  /*1630*/  @!P0 LDG.E.U16 R8, desc[UR8][R8.64] ;  /* 0x0000000808088981 */ /* 0x000ea2000c1e1500 */
[----:B------:R-:W1:Y:S01]  /*1640*/  @!P0 LDC R18, c[0x0][0x214] ;  /* 0x00008500ff128b82 */ /* 0x000e620000000800 */
[----:B------:R-:W-:Y:S01]  /*1650*/  @!P0 MUFU.RCP R19, R6 ;  /* 0x0000000600138308 */ /* 0x000fe20000001000 */
[----:B------:R-:W3:Y:S02]  /*1660*/  S2R R10, SR_TID.X ;  /* 0x00000000000a7919 */ /* 0x000ee40000002100 */
[----:B---3--:R-:W-:-:S04]  /*1670*/  IADD3 R20, P2, R10, -UR6, RZ ;  /* 0x800000060a147c10 */ /* 0x008fc8000ff5e0ff */
[----:B------:R-:W-:Y:S02]  /*1680*/  LEA.HI.X.SX32 R21, R10, 0xffffffff, 0x1, P2 ;  /* 0xffffffff0a157811 */ /* 0x000fe400010f0eff */
[----:B------:R-:W-:-:S05]  /*1690*/  @!P0 IADD3 R11, P2, R17, R20, RZ ;  /* 0x00000014110b8210 */ /* 0x000fca0007f5e0ff */
[----:B------:R-:W-:Y:S02]  /*16a0*/  @!P0 IMAD.X R10, R14, 0x1, R21, P2 ;  /* 0x000000010e0a8824 */ /* 0x000fe400010e0615 */
[----:B--2---:R-:W-:Y:S01]  /*16b0*/  @!P0 IMAD.U32 R0, R8, 0x10000, RZ ;  /* 0x0001000008008824 */ /* 0x004fe200078e00ff */
[----:B------:R-:W-:-:S03]  /*16c0*/  @!P0 LEA R8, P2, R11, R4, 0x2 ;  /* 0x000000040b088211 */ /* 0x000fc600078410ff */
[----:B0-----:R-:W-:Y:S01]  /*16d0*/  @!P0 FADD.FTZ R0, -R3, R0 ;  /* 0x0000000003008221 */ /* 0x001fe20000010100 */
[----:B-1----:R-:W-:-:S03]  /*16e0*/  @!P0 LEA.HI.X R9, R11, R18, R10, 0x2, P2 ;  /* 0x000000120b098211 */ /* 0x002fc600010f140a */
[----:B------:R-:W-:-:S06]  /*16f0*/  @!P0 FMUL.FTZ R0, R0, 1.4426950216293334961 ;  /* 0x3fb8aa3b00008820 */ /* 0x000fcc0000410000 */
[----:B------:R-:W0:Y:S02]  /*1700*/  @!P0 MUFU.EX2 R0, R0 ;  /* 0x0000000000008308 */ /* 0x000e240000000800 */
[----:B0-----:R-:W-:Y:S01]  /*1710*/  @!P0 FMUL.FTZ R11, R0, R19 ;  /* 0x00000013000b8220 */ /* 0x001fe20000410000 */
[----:B------:R-:W-:-:S04]  /*1720*/  VIMNMX.U32 R0, R2, UR7, PT ;  /* 0x0000000702007c48 */ /* 0x000fc8000bfe0000 */
[----:B------:R1:W-:Y:S01]  /*1730*/  @!P0 STG.E desc[UR8][R8.64], R11 ;  /* 0x0000000b08008986 */ /* 0x0003e2000c101908 */
[----:B------:R-:W-:Y:S02]  /*1740*/  IADD3 R10, P0, R2, -UR6, RZ ;  /* 0x80000006020a7c10 */ /* 0x000fe4000ff1e0ff */
[----:B------:R-:W-:Y:S02]  /*1750*/  IADD3 R0, -R0, UR7, RZ ;  /* 0x0000000700007c10 */ /* 0x000fe4000fffe1ff */
[----:B------:R-:W-:Y:S02]  /*1760*/  IADD3.X R19, RZ, -0x1, RZ, P0, !PT ;  /* 0xffffffffff137810 */ /* 0x000fe400007fe4ff */
[C---:B------:R-:W-:Y:S02]  /*1770*/  IADD3 R17, P0, R10.reuse, R17, RZ ;  /* 0x000000110a117210 */ /* 0x040fe40007f1e0ff */
[----:B------:R-:W-:-:S03]  /*1780*/  LEA R16, P2, R10, R16, 0x1 ;  /* 0x000000100a107211 */ /* 0x000fc600078408ff */
[----:B------:R-:W-:Y:S01]  /*1790*/  IMAD.X R14, R19, 0x1, R14, P0 ;  /* 0x00000001130e7824 */ /* 0x000fe200000e060e */
[----:B-1----:R-:W-:-:S09]  /*17a0*/  LEA.HI.X R15, R10, R15, R19, 0x1, P2 ;  /* 0x0000000f0a0f7211 */ /* 0x002fd200010f0c13 */
.L_x_7043:
[----:B------:R-:W-:Y:S01]  /*17b0*/  IMAD.HI.U32 R7, R7, R0, RZ ;  /* 0x0000000007077227 */ /* 0x000fe200078e00ff */
[----:B------:R-:W1:Y:S01]  /*17c0*/  LDC R9, c[0x0][0x214] ;  /* 0x00008500ff097b82 */ /* 0x000e620000000800 */
[----:B------:R-:W-:Y:S02]  /*17d0*/  BSSY B0, `(.L_x_7044) ;  /* 0x0000047000007945 */ /* 0x000fe40003800000 */
[----:B------:R-:W-:-:S04]  /*17e0*/  IMAD.MOV R7, RZ, RZ, -R7 ;  /* 0x000000ffff077224 */ /* 0x000fc800078e0a07 */
[----:B------:R-:W-:Y:S01]  /*17f0*/  IMAD R8, R5, R7, R0 ;  /* 0x0000000705087224 */ /* 0x000fe200078e0200 */
[----:B------:R-:W-:-:S04]  /*1800*/  LOP3.LUT R7, RZ, R5, RZ, 0x33, !PT ;  /* 0x00000005ff077212 */ /* 0x000fc800078e33ff */
[----:B------:R-:W-:-:S13]  /*1810*/  ISETP.GE.U32.AND P0, PT, R8, R5, PT ;  /* 0x000000050800720c */ /* 0x000fda0003f06070 */
[----:B------:R-:W-:-:S04]  /*1820*/  @P0 IADD3 R8, -R5, R8, RZ ;  /* 0x0000000805080210 */ /* 0x000fc80007ffe1ff */
[----:B------:R-:W-:-:S13]  /*1830*/  ISETP.GE.U32.AND P0, PT, R8, R5, PT ;  /* 0x000000050800720c */ /* 0x000fda0003f06070 */
[----:B------:R-:W-:-:S05]  /*1840*/  @P0 IMAD.IADD R8, R8, 0x1, -R5 ;  /* 0x0000000108080824 */ /* 0x000fca00078e0a05 */
[----:B------:R-:W-:Y:S02]  /*1850*/  SEL R7, R7, R8, !P1 ;  /* 0x0000000807077207 */ /* 0x000fe40004800000 */
[----:B------:R-:W-:-:S03]  /*1860*/  LEA R4, P1, R17, R4, 0x2 ;  /* 0x0000000411047211 */ /* 0x000fc600078210ff */
[----:B------:R-:W-:Y:S01]  /*1870*/  IMAD.IADD R7, R0, 0x1, -R7 ;  /* 0x0000000100077824 */ /* 0x000fe200078e0a07 */
[----:B-1----:R-:W-:Y:S02]  /*1880*/  LEA.HI.X R5, R17, R9, R14, 0x2, P1 ;  /* 0x0000000911057211 */ /* 0x002fe400008f140e */
[----:B------:R-:W-:Y:S01]  /*1890*/  MOV R17, R15 ;  /* 0x0000000f00117202 */ /* 0x000fe20000000f00 */
[----:B------:R-:W-:Y:S01]  /*18a0*/  IMAD.IADD R21, R13, 0x1, R7 ;  /* 0x000000010d157824 */ /* 0x000fe200078e0207 */
[----:B------:R-:W-:-:S13]  /*18b0*/  ISETP.GE.AND P0, PT, R12, R7, PT ;  /* 0x000000070c00720c */ /* 0x000fda0003f06270 */
[----:B------:R-:W-:Y:S05]  /*18c0*/  @P0 BRA `(.L_x_7045) ;  /* 0x0000000000dc0947 */ /* 0x000fea0003800000 */
[----:B------:R-:W-:-:S07]  /*18d0*/  IMAD.MOV.U32 R23, RZ, RZ, R13 ;  /* 0x000000ffff177224 */ /* 0x000fce00078e000d */
.L_x_7046:
[----:B---3--:R-:W-:-:S06]  /*18e0*/  IMAD.WIDE R8, R23, 0x10, R16 ;  /* 0x0000001017087825 */ /* 0x008fcc00078e0210 */
[----:B------:R-:W2:Y:S01]  /*18f0*/  LDG.E.128 R8, desc[UR8][R8.64] ;  /* 0x0000000808087981 */ /* 0x000ea2000c1e1d00 */
[----:B------:R-:W-:Y:S01]  /*1900*/  MUFU.RCP R15, R6 ;  /* 0x00000006000f7308 */ /* 0x000fe20000001000 */
[----:B--2---:R-:W-:Y:S01]  /*1910*/  SHF.L.U32 R12, R8, 0x10, RZ ;  /* 0x00000010080c7819 */ /* 0x004fe200000006ff */
[----:B------:R-:W-:Y:S01]  /*1920*/  IMAD.U32 R18, R9, 0x10000, RZ ;  /* 0x0001000009127824 */ /* 0x000fe200078e00ff */
[----:B------:R-:W-:Y:S02]  /*1930*/  SHF.L.U32 R22, R11, 0x10, RZ ;  /* 0x000000100b167819 */ /* 0x000fe400000006ff */
[----:B------:R-:W-:Y:S01]  /*1940*/  PRMT R9, R9, 0x7632, R9 ;  /* 0x0000763209097816 */ /* 0x000fe20000000009 */
[C---:B0-----:R-:W-:Y:S01]  /*1950*/  FADD.FTZ R12, -R3.reuse, R12 ;  /* 0x0000000c030c7221 */ /* 0x041fe20000010100 */
[----:B------:R-:W-:Y:S01]  /*1960*/  FADD.FTZ R18, -R3, R18 ;  /* 0x0000001203127221 */ /* 0x000fe20000010100 */
[----:B------:R-:W-:Y:S01]  /*1970*/  PRMT R11, R11, 0x7632, R11 ;  /* 0x000076320b0b7816 */ /* 0x000fe2000000000b */
[----:B------:R-:W-:Y:S01]  /*1980*/  FADD.FTZ R22, -R3, R22 ;  /* 0x0000001603167221 */ /* 0x000fe20000010100 */
[----:B------:R-:W-:Y:S01]  /*1990*/  FMUL.FTZ R14, R12, 1.4426950216293334961 ;  /* 0x3fb8aa3b0c0e7820 */ /* 0x000fe20000410000 */
[----:B------:R-:W-:-:S02]  /*19a0*/  IMAD.U32 R12, R10, 0x10000, RZ ;  /* 0x000100000a0c7824 */ /* 0x000fc400078e00ff */
[----:B------:R-:W-:Y:S01]  /*19b0*/  FMUL.FTZ R18, R18, 1.4426950216293334961 ;  /* 0x3fb8aa3b12127820 */ /* 0x000fe20000410000 */
[----:B------:R-:W-:Y:S01]  /*19c0*/  PRMT R10, R10, 0x7632, R10 ;  /* 0x000076320a0a7816 */ /* 0x000fe2000000000a */
[----:B------:R-:W-:Y:S01]  /*19d0*/  IMAD.U32 R11, R11, 0x10000, RZ ;  /* 0x000100000b0b7824 */ /* 0x000fe200078e00ff */
[----:B------:R-:W-:Y:S01]  /*19e0*/  PRMT R8, R8, 0x7632, R8 ;  /* 0x0000763208087816 */ /* 0x000fe20000000008 */
[----:B------:R0:W1:Y:S01]  /*19f0*/  MUFU.EX2 R20, R18 ;  /* 0x0000001200147308 */ /* 0x0000620000000800 */
[----:B------:R-:W-:Y:S01]  /*1a00*/  SHF.L.U32 R10, R10, 0x10, RZ ;  /* 0x000000100a0a7819 */ /* 0x000fe200000006ff */
[C---:B------:R-:W-:Y:S01]  /*1a10*/  FADD.FTZ R12, -R3.reuse, R12 ;  /* 0x0000000c030c7221 */ /* 0x040fe20000010100 */
[C---:B------:R-:W-:Y:S01]  /*1a20*/  FADD.FTZ R11, -R3.reuse, R11 ;  /* 0x0000000b030b7221 */ /* 0x040fe20000010100 */
[----:B------:R-:W-:Y:S02]  /*1a30*/  IMAD.U32 R8, R8, 0x10000, RZ ;  /* 0x0001000008087824 */ /* 0x000fe400078e00ff */
[----:B------:R-:W-:Y:S01]  /*1a40*/  FMUL.FTZ R22, R22, 1.4426950216293334961 ;  /* 0x3fb8aa3b16167820 */ /* 0x000fe20000410000 */
[C---:B------:R-:W-:Y:S01]  /*1a50*/  FADD.FTZ R10, -R3.reuse, R10 ;  /* 0x0000000a030a7221 */ /* 0x040fe20000010100 */
[----:B------:R-:W-:Y:S01]  /*1a60*/  FMUL.FTZ R12, R12, 1.4426950216293334961 ;  /* 0x3fb8aa3b0c0c7820 */ /* 0x000fe20000410000 */
[----:B------:R-:W-:Y:S01]  /*1a70*/  FADD.FTZ R8, -R3, R8 ;  /* 0x0000000803087221 */ /* 0x000fe20000010100 */
[----:B0-----:R-:W-:-:S02]  /*1a80*/  IMAD.U32 R18, R9, 0x10000, RZ ;  /* 0x0001000009127824 */ /* 0x001fc400078e00ff */
[----:B------:R-:W-:Y:S01]  /*1a90*/  FMUL.FTZ R28, R10, 1.4426950216293334961 ;  /* 0x3fb8aa3b0a1c7820 */ /* 0x000fe20000410000 */
[----:B------:R-:W-:Y:S01]  /*1aa0*/  FMUL.FTZ R25, R11, 1.4426950216293334961 ;  /* 0x3fb8aa3b0b197820 */ /* 0x000fe20000410000 */
[----:B------:R-:W-:Y:S01]  /*1ab0*/  FMUL.FTZ R8, R8, 1.4426950216293334961 ;  /* 0x3fb8aa3b08087820 */ /* 0x000fe20000410000 */
[----:B------:R-:W-:Y:S01]  /*1ac0*/  FADD.FTZ R18, -R3, R18 ;  /* 0x0000001203127221 */ /* 0x000fe20000010100 */
[----:B------:R-:W-:Y:S03]  /*1ad0*/  MUFU.EX2 R14, R14 ;  /* 0x0000000e000e7308 */ /* 0x000fe60000000800 */
[----:B------:R-:W-:Y:S01]  /*1ae0*/  FMUL.FTZ R26, R18, 1.4426950216293334961 ;  /* 0x3fb8aa3b121a7820 */ /* 0x000fe20000410000 */
[----:B-1----:R-:W-:Y:S01]  /*1af0*/  FMUL.FTZ R10, R20, R15 ;  /* 0x0000000f140a7220 */ /* 0x002fe20000410000 */
[----:B------:R-:W-:-:S03]  /*1b00*/  IMAD.WIDE R18, R23, 0x20, R4 ;  /* 0x0000002017127825 */ /* 0x000fc600078e0204 */
[----:B------:R-:W0:Y:S01]  /*1b10*/  MUFU.EX2 R12, R12 ;  /* 0x0000000c000c7308 */ /* 0x000e220000000800 */
[----:B------:R-:W-:-:S05]  /*1b20*/  IMAD.IADD R23, R2, 0x1, R23 ;  /* 0x0000000102177824 */ /* 0x000fca00078e0217 */
[----:B------:R-:W-:Y:S02]  /*1b30*/  SHF.L.U32 R20, R23, 0x3, RZ ;  /* 0x0000000317147819 */ /* 0x000fe400000006ff */
[----:B------:R-:W1:Y:S02]  /*1b40*/  MUFU.EX2 R22, R22 ;  /* 0x0000001600167308 */ /* 0x000e640000000800 */
[----:B------:R-:W-:-:S06]  /*1b50*/  ISETP.GE.AND P0, PT, R20, R7, PT ;  /* 0x000000071400720c */ /* 0x000fcc0003f06270 */
[----:B------:R2:W3:Y:S01]  /*1b60*/  MUFU.EX2 R24, R8 ;  /* 0x0000000800187308 */ /* 0x0004e20000000800 */
[----:B0-----:R-:W-:-:S07]  /*1b70*/  FMUL.FTZ R12, R12, R15 ;  /* 0x0000000f0c0c7220 */ /* 0x001fce0000410000 */
[----:B------:R-:W0:Y:S01]  /*1b80*/  MUFU.EX2 R26, R26 ;  /* 0x0000001a001a7308 */ /* 0x000e220000000800 */
[-C--:B--2---:R-:W-:Y:S01]  /*1b90*/  FMUL.FTZ R8, R14, R15.reuse ;  /* 0x0000000f0e087220 */ /* 0x084fe20000410000 */
[----:B-1----:R-:W-:-:S06]  /*1ba0*/  FMUL.FTZ R14, R22, R15 ;  /* 0x0000000f160e7220 */ /* 0x002fcc0000410000 */
[----:B------:R-:W1:Y:S01]  /*1bb0*/  MUFU.EX2 R28, R28 ;  /* 0x0000001c001c7308 */ /* 0x000e620000000800 */
[----:B---3--:R-:W-:-:S07]  /*1bc0*/  FMUL.FTZ R9, R24, R15 ;  /* 0x0000000f18097220 */ /* 0x008fce0000410000 */
[----:B------:R-:W2:Y:S01]  /*1bd0*/  MUFU.EX2 R25, R25 ;  /* 0x0000001900197308 */ /* 0x000ea20000000800 */
[----:B0-----:R-:W-:-:S05]  /*1be0*/  FMUL.FTZ R11, R26, R15 ;  /* 0x0000000f1a0b7220 */ /* 0x001fca0000410000 */
[----:B------:R3:W-:Y:S01]  /*1bf0*/  STG.E.128 desc[UR8][R18.64], R8 ;  /* 0x0000000812007986 */ /* 0x0007e2000c101d08 */
[-C--:B-1----:R-:W-:Y:S01]  /*1c00*/  FMUL.FTZ R13, R28, R15.reuse ;  /* 0x0000000f1c0d7220 */ /* 0x082fe20000410000 */
[----:B--2---:R-:W-:-:S05]  /*1c10*/  FMUL.FTZ R15, R25, R15 ;  /* 0x0000000f190f7220 */ /* 0x004fca0000410000 */
[----:B------:R3:W-:Y:S01]  /*1c20*/  STG.E.128 desc[UR8][R18.64+0x10], R12 ;  /* 0x0000100c12007986 */ /* 0x0007e2000c101d08 */
[----:B------:R-:W-:Y:S05]  /*1c30*/  @!P0 BRA `(.L_x_7046) ;  /* 0xfffffffc00288947 */ /* 0x000fea000383ffff */
.L_x_7045:
[----:B------:R-:W-:Y:S05]  /*1c40*/  BSYNC B0 ;  /* 0x0000000000007941 */ /* 0x000fea0003800000 */
.L_x_7044:
[----:B------:R-:W-:-:S13]  /*1c50*/  ISETP.GE.AND P0, PT, R21, R0, PT ;  /* 0x000000001500720c */ /* 0x000fda0003f06270 */
[----:B------:R-:W-:Y:S05]  /*1c60*/  @P0 EXIT ;  /* 0x000000000000094d */ /* 0x000fea0003800000 */
[----:B---3--:R1:W2:Y:S02]  /*1c70*/  MUFU.RCP R13, R6 ;  /* 0x00000006000d7308 */ /* 0x0082a40000001000 */
.L_x_7047:
[----:B-1----:R-:W-:-:S06]  /*1c80*/  IMAD.WIDE R6, R21, 0x2, R16 ;  /* 0x0000000215067825 */ /* 0x002fcc00078e0210 */
[----:B---3--:R-:W3:Y:S02]  /*1c90*/  LDG.E.U16 R6, desc[UR8][R6.64] ;  /* 0x0000000806067981 */ /* 0x008ee4000c1e1500 */
[----:B---3--:R-:W-:-:S04]  /*1ca0*/  IMAD.U32 R8, R6, 0x10000, RZ ;  /* 0x0001000006087824 */ /* 0x008fc800078e00ff */
[----:B0-----:R-:W-:-:S04]  /*1cb0*/  FADD.FTZ R8, -R3, R8 ;  /* 0x0000000803087221 */ /* 0x001fc80000010100 */
[----:B------:R-:W-:Y:S01]  /*1cc0*/  FMUL.FTZ R10, R8, 1.4426950216293334961 ;  /* 0x3fb8aa3b080a7820 */ /* 0x000fe20000410000 */
[----:B------:R-:W-:-:S04]  /*1cd0*/  IMAD.WIDE R8, R21, 0x4, R4 ;  /* 0x0000000415087825 */ /* 0x000fc800078e0204 */
[----:B------:R-:W-:Y:S01]  /*1ce0*/  IMAD.IADD R21, R2, 0x1, R21 ;  /* 0x0000000102157824 */ /* 0x000fe200078e0215 */
[----:B------:R-:W2:Y:S04]  /*1cf0*/  MUFU.EX2 R10, R10 ;  /* 0x0000000a000a7308 */ /* 0x000ea80000000800 */
[----:B------:R-:W-:Y:S01]  /*1d00*/  ISETP.GE.AND P0, PT, R21, R0, PT ;  /* 0x000000001500720c */ /* 0x000fe20003f06270 */
[----:B--2---:R-:W-:-:S05]  /*1d10*/  FMUL.FTZ R11, R10, R13 ;  /* 0x0000000d0a0b7220 */ /* 0x004fca0000410000 */
[----:B------:R3:W-:Y:S07]  /*1d20*/  STG.E desc[UR8][R8.64], R11 ;  /* 0x0000000b08007986 */ /* 0x0007ee000c101908 */
[----:B------:R-:W-:Y:S05]  /*1d30*/  @!P0 BRA `(.L_x_7047) ;  /* 0xfffffffc00d08947 */ /* 0x000fea000383ffff */
[----:B------:R-:W-:Y:S05]  /*1d40*/  EXIT ;  /* 0x000000000000794d */ /* 0x000fea0003800000 */
.L_x_7030:
[----:B-1----:R-:W-:Y:S01]  /*1d50*/  MOV R25, R7 ;  /* 0x0000000700197202 */ /* 0x002fe20000000f00 */
[----:B------:R-:W-:Y:S01]  /*1d60*/  IMAD.MOV.U32 R4, RZ, RZ, 0x10 ;  /* 0x00000010ff047424 */ /* 0x000fe200078e00ff */
[----:B------:R-:W-:Y:S01]  /*1d70*/  MOV R6, 0xffffffff ;  /* 0xffffffff00067802 */ /* 0x000fe20000000f00 */
[----:B------:R-:W-:-:S07]  /*1d80*/  IMAD.MOV.U32 R5, RZ, RZ, 0x1f ;  /* 0x0000001fff057424 */ /* 0x000fce00078e00ff */
[----:B------:R-:W-:Y:S05]  /*1d90*/  WARPSYNC.COLLECTIVE R6, `(.L_x_7048) ;  /* 0x0000000006087348 */ /* 0x000fea0003c00000 */
[----:B------:R0:W1:Y:S02]  /*1da0*/  SHFL.DOWN P6, R19, R25, R4, R5 ;  /* 0x0800000419137389 */ /* 0x00006400000c0005 */
[----:B01----:R-:W-:Y:S01]  /*1db0*/  ENDCOLLECTIVE ;  /* 0x000000000000791b */ /* 0x003fe20003800000 */
.L_x_7048:
[----:B------:R-:W-:Y:S01]  /*1dc0*/  HFMA2.MMA R4, -RZ, RZ, 0, 4.76837158203125e-07 ;  /* 0x00000008ff047435 */ /* 0x000fe200000001ff */
[----:B------:R-:W-:-:S05]  /*1dd0*/  IMAD.MOV.U32 R10, RZ, RZ, R19 ;  /* 0x000000ffff0a7224 */ /* 0x000fca00078e0013 */
[----:B------:R-:W-:-:S04]  /*1de0*/  FSETP.GEU.FTZ.AND P5, PT, R7, R10, PT ;  /* 0x0000000a0700720b */ /* 0x000fc80003fbe000 */
[----:B------:R-:W-:-:S05]  /*1df0*/  FSEL R10, R10, R7, !P5 ;  /* 0x000000070a0a7208 */ /* 0x000fca0006800000 */
[----:B------:R-:W-:-:S07]  /*1e00*/  IMAD.MOV.U32 R25, RZ, RZ, R10 ;  /* 0x000000ffff197224 */ /* 0x000fce00078e000a */
[----:B------:R-:W-:Y:S05]  /*1e10*/  WARPSYNC.COLLECTIVE R6, `(.L_x_7049) ;  /* 0x0000000006087348 */ /* 0x000fea0003c00000 */
[----:B------:R0:W1:Y:S02]  /*1e20*/  SHFL.DOWN P6, R19, R25, R4, R5 ;  /* 0x0800000419137389 */ /* 0x00006400000c0005 */
[----:B01----:R-:W-:Y:S01]  /*1e30*/  ENDCOLLECTIVE ;  /* 0x000000000000791b */ /* 0x003fe20003800000 */
.L_x_7049:
[----:B------:R-:W-:Y:S01]  /*1e40*/  MOV R4, 0x4 ;  /* 0x0000000400047802 */ /* 0x000fe20000000f00 */
[----:B------:R-:W-:-:S05]  /*1e50*/  IMAD.MOV.U32 R3, RZ, RZ, R19 ;  /* 0x000000ffff037224 */ /* 0x000fca00078e0013 */
[----:B------:R-:W-:-:S04]  /*1e60*/  FSETP.GEU.FTZ.AND P5, PT, R10, R3, PT ;  /* 0x000000030a00720b */ /* 0x000fc80003fbe000 */
[----:B------:R-:W-:-:S05]  /*1e70*/  FSEL R3, R3, R10, !P5 ;  /* 0x0000000a03037208 */ /* 0x000fca0006800000 */
[----:B------:R-:W-:-:S07]  /*1e80*/  IMAD.MOV.U32 R25, RZ, RZ, R3 ;  /* 0x000000ffff197224 */ /* 0x000fce00078e0003 */
[----:B------:R-:W-:Y:S05]  /*1e90*/  WARPSYNC.COLLECTIVE R6, `(.L_x_7050) ;  /* 0x0000000006087348 */ /* 0x000fea0003c00000 */
[----:B------:R0:W1:Y:S02]  /*1ea0*/  SHFL.DOWN P6, R19, R25, R4, R5 ;  /* 0x0800000419137389 */ /* 0x00006400000c0005 */
[----:B01----:R-:W-:Y:S01]  /*1eb0*/  ENDCOLLECTIVE ;  /* 0x000000000000791b */ /* 0x003fe20003800000 */
.L_x_7050:
[----:B------:R-:W-:Y:S01]  /*1ec0*/  HFMA2.MMA R4, -RZ, RZ, 0, 1.1920928955078125e-07 ;  /* 0x00000002ff047435 */ /* 0x000fe200000001ff */
[----:B------:R-:W-:-:S05]  /*1ed0*/  IMAD.MOV.U32 R18, RZ, RZ, R19 ;  /* 0x000000ffff127224 */ /* 0x000fca00078e0013 */
[----:B------:R-:W-:-:S04]  /*1ee0*/  FSETP.GEU.FTZ.AND P5, PT, R3, R18, PT ;  /* 0x000000120300720b */ /* 0x000fc80003fbe000 */
[----:B------:R-:W-:-:S05]  /*1ef0*/  FSEL R18, R18, R3, !P5 ;  /* 0x0000000312127208 */ /* 0x000fca0006800000 */
[----:B------:R-:W-:-:S07]  /*1f00*/  IMAD.MOV.U32 R25, RZ, RZ, R18 ;  /* 0x000000ffff197224 */ /* 0x000fce00078e0012 */
[----:B------:R-:W-:Y:S05]  /*1f10*/  WARPSYNC.COLLECTIVE R6, `(.L_x_7051) ;  /* 0x0000000006087348 */ /* 0x000fea0003c00000 */
[----:B------:R0:W1:Y:S02]  /*1f20*/  SHFL.DOWN P6, R19, R25, R4, R5 ;  /* 0x0800000419137389 */ /* 0x00006400000c0005 */
[----:B01----:R-:W-:Y:S01]  /*1f30*/  ENDCOLLECTIVE ;  /* 0x000000000000791b */ /* 0x003fe20003800000 */
.L_x_7051:
[----:B------:R-:W-:Y:S02]  /*1f40*/  IMAD.MOV.U32 R4, RZ, RZ, 0x1 ;  /* 0x00000001ff047424 */ /* 0x000fe400078e00ff */
[----:B------:R-:W-:-:S05]  /*1f50*/  IMAD.MOV.U32 R11, RZ, RZ, R19 ;  /* 0x000000ffff0b7224 */ /* 0x000fca00078e0013 */
[----:B------:R-:W-:-:S04]  /*1f60*/  FSETP.GEU.FTZ.AND P5, PT, R18, R11, PT ;  /* 0x0000000b1200720b */ /* 0x000fc80003fbe000 */
[----:B------:R-:W-:-:S04]  /*1f70*/  FSEL R11, R11, R18, !P5 ;  /* 0x000000120b0b7208 */ /* 0x000fc80006800000 */
[----:B------:R-:W-:-:S07]  /*1f80*/  MOV R25, R11 ;  /* 0x0000000b00197202 */ /* 0x000fce0000000f00 */
[----:B------:R-:W-:Y:S05]  /*1f90*/  WARPSYNC.COLLECTIVE R6, `(.L_x_7052) ;  /* 0x0000000006087348 */ /* 0x000fea0003c00000 */
[----:B------:R0:W1:Y:S02]  /*1fa0*/  SHFL.DOWN P6, R19, R25, R4, R5 ;  /* 0x0800000419137389 */ /* 0x00006400000c0005 */
[----:B01----:R-:W-:Y:S01]  /*1fb0*/  ENDCOLLECTIVE ;  /* 0x000000000000791b */ /* 0x003fe20003800000 */
.L_x_7052:
[----:B------:R-:W-:Y:S01]  /*1fc0*/  MOV R26, R19 ;  /* 0x00000013001a7202 */ /* 0x000fe20000000f00 */
[----:B------:R-:W-:Y:S06]  /*1fd0*/  BRA `(.L_x_7053) ;  /* 0xffffffe8009c7947 */ /* 0x000fec000383ffff */
.L_x_7040:
[----:B------:R-:W-:Y:S01]  /*1fe0*/  HFMA2.MMA R4, -RZ, RZ, 0, 9.5367431640625e-07 ;  /* 0x00000010ff047435 */ /* 0x000fe200000001ff */
[----:B--2---:R-:W-:Y:S01]  /*1ff0*/  IMAD.MOV.U32 R25, RZ, RZ, R10 ;  /* 0x000000ffff197224 */ /* 0x004fe200078e000a */
[----:B------:R-:W-:Y:S01]  /*2000*/  MOV R6, 0xffffffff ;  /* 0xffffffff00067802 */ /* 0x000fe20000000f00 */
[----:B------:R-:W-:-:S08]  /*2010*/  IMAD.MOV.U32 R5, RZ, RZ, 0x1f ;  /* 0x0000001fff057424 */ /* 0x000fd000078e00ff */
[----:B01----:R-:W-:Y:S05]  /*2020*/  WARPSYNC.COLLECTIVE R6, `(.L_x_7054) ;  /* 0x0000000006087348 */ /* 0x003fea0003c00000 */
[----:B------:R2:W3:Y:S02]  /*2030*/  SHFL.DOWN P6, R19, R25, R4, R5 ;  /* 0x0800000419137389 */ /* 0x0004e400000c0005 */
[----:B0123--:R-:W-:Y:S01]  /*2040*/  ENDCOLLECTIVE ;  /* 0x000000000000791b */ /* 0x00ffe20003800000 */
.L_x_7054:
[----:B------:R-:W-:Y:S02]  /*2050*/  IMAD.MOV.U32 R4, RZ, RZ, 0x8 ;  /* 0x00000008ff047424 */ /* 0x000fe400078e00ff */
[----:B------:R-:W-:-:S04]  /*2060*/  IMAD.MOV.U32 R7, RZ, RZ, R19 ;  /* 0x000000ffff077224 */ /* 0x000fc800078e0013 */
[----:B------:R-:W-:-:S05]  /*2070*/  FADD.FTZ R7, R10, R7 ;  /* 0x000000070a077221 */ /* 0x000fca0000010000 */
[----:B------:R-:W-:-:S07]  /*2080*/  MOV R25, R7 ;  /* 0x0000000700197202 */ /* 0x000fce0000000f00 */
[----:B------:R-:W-:Y:S05]  /*2090*/  WARPSYNC.COLLECTIVE R6, `(.L_x_7055) ;  /* 0x0000000006087348 */ /* 0x000fea0003c00000 */
[----:B------:R0:W1:Y:S02]  /*20a0*/  SHFL.DOWN P6, R19, R25, R4, R5 ;  /* 0x0800000419137389 */ /* 0x00006400000c0005 */
[----:B01----:R-:W-:Y:S01]  /*20b0*/  ENDCOLLECTIVE ;  /* 0x000000000000791b */ /* 0x003fe20003800000 */
.L_x_7055:
[----:B------:R-:W-:Y:S01]  /*20c0*/  HFMA2.MMA R4, -RZ, RZ, 0, 2.384185791015625e-07 ;  /* 0x00000004ff047435 */ /* 0x000fe200000001ff */
[----:B------:R-:W-:-:S05]  /*20d0*/  MOV R18, R19 ;  /* 0x0000001300127202 */ /* 0x000fca0000000f00 */
[----:B------:R-:W-:-:S04]  /*20e0*/  FADD.FTZ R18, R7, R18 ;  /* 0x0000001207127221 */ /* 0x000fc80000010000 */
[----:B------:R-:W-:-:S07]  /*20f0*/  IMAD.MOV.U32 R25, RZ, RZ, R18 ;  /* 0x000000ffff197224 */ /* 0x000fce00078e0012 */
[----:B------:R-:W-:Y:S05]  /*2100*/  WARPSYNC.COLLECTIVE R6, `(.L_x_7056) ;  /* 0x0000000006087348 */ /* 0x000fea0003c00000 */
[----:B------:R0:W1:Y:S02]  /*2110*/  SHFL.DOWN P6, R19, R25, R4, R5 ;  /* 0x0800000419137389 */ /* 0x00006400000c0005 */
[----:B01----:R-:W-:Y:S01]  /*2120*/  ENDCOLLECTIVE ;  /* 0x000000000000791b */ /* 0x003fe20003800000 */
.L_x_7056:
[----:B------:R-:W-:Y:S02]  /*2130*/  IMAD.MOV.U32 R4, RZ, RZ, 0x2 ;  /* 0x00000002ff047424 */ /* 0x000fe400078e00ff */
[----:B------:R-:W-:-:S04]  /*2140*/  IMAD.MOV.U32 R11, RZ, RZ, R19 ;  /* 0x000000ffff0b7224 */ /* 0x000fc800078e0013 */
[----:B------:R-:W-:-:S05]  /*2150*/  FADD.FTZ R11, R18, R11 ;  /* 0x0000000b120b7221 */ /* 0x000fca0000010000 */
[----:B------:R-:W-:-:S07]  /*2160*/  MOV R25, R11 ;  /* 0x0000000b00197202 */ /* 0x000fce0000000f00 */
[----:B------:R-:W-:Y:S05]  /*2170*/  WARPSYNC.COLLECTIVE R6, `(.L_x_7057) ;  /* 0x0000000006087348 */ /* 0x000fea0003c00000 */
[----:B------:R0:W1:Y:S02]  /*2180*/  SHFL.DOWN P6, R19, R25, R4, R5 ;  /* 0x0800000419137389 */ /* 0x00006400000c0005 */
[----:B01----:R-:W-:Y:S01]  /*2190*/  ENDCOLLECTIVE ;  /* 0x000000000000791b */ /* 0x003fe20003800000 */
.L_x_7057:
[----:B------:R-:W-:Y:S01]  /*21a0*/  HFMA2.MMA R4, -RZ, RZ, 0, 5.9604644775390625e-08 ;  /* 0x00000001ff047435 */ /* 0x000fe200000001ff */
[----:B------:R-:W-:-:S05]  /*21b0*/  MOV R20, R19 ;  /* 0x0000001300147202 */ /* 0x000fca0000000f00 */
[----:B------:R-:W-:-:S04]  /*21c0*/  FADD.FTZ R20, R11, R20 ;  /* 0x000000140b147221 */ /* 0x000fc80000010000 */
[----:B------:R-:W-:-:S07]  /*21d0*/  IMAD.MOV.U32 R25, RZ, RZ, R20 ;  /* 0x000000ffff197224 */ /* 0x000fce00078e0014 */
[----:B------:R-:W-:Y:S05]  /*21e0*/  WARPSYNC.COLLECTIVE R6, `(.L_x_7058) ;  /* 0x0000000006087348 */ /* 0x000fea0003c00000 */
[----:B------:R0:W1:Y:S02]  /*21f0*/  SHFL.DOWN P6, R19, R25, R4, R5 ;  /* 0x0800000419137389 */ /* 0x00006400000c0005 */
[----:B01----:R-:W-:Y:S01]  /*2200*/  ENDCOLLECTIVE ;  /* 0x000000000000791b */ /* 0x003fe20003800000 */
.L_x_7058:
[----:B------:R-:W-:Y:S05]  /*2210*/  BRA `(.L_x_7059) ;  /* 0xfffffff000487947 */ /* 0x000fea000383ffff */
.L_x_7060:
        /* <DEDUP_REMOVED lines=14> */
.L_x_12070:


//--------------------- .text._ZN2at6native43_GLOBAL__N__9ae7fba5_10_SoftMax_cu_9f978f6323cunn_SoftMaxForwardSmemILi8EN3c108BFloat16EffNS1_22SoftMaxForwardEpilogueElEEvPT2_PKT0_T4_ --------------------------
	.section	.text._ZN2at6native43_GLOBAL__N__9ae7fba5_10_SoftMax_cu_9f978f6323cunn_SoftMaxForwardSmemILi8EN3c108BFloat16EffNS1_22SoftMaxForwardEpilogueElEEvPT2_PKT0_T4_,"ax",@progbits
	.align	128
.text._ZN2at6native43_GLOBAL__N__9ae7fba5_10_SoftMax_cu_9f978f6323cunn_SoftMaxForwardSmemILi8EN3c108BFloat16EffNS1_22SoftMaxForwardEpilogueElEEvPT2_PKT0_T4_:
        .type           _ZN2at6native43_GLOBAL__N__9ae7fba5_10_SoftMax_cu_9f978f6323cunn_SoftMaxForwardSmemILi8EN3c108BFloat16EffNS1_22SoftMaxForwardEpilogueElEEvPT2_PKT0_T4_,@function
        .size           _ZN2at6native43_GLOBAL__N__9ae7fba5_10_SoftMax_cu_9f978f6323cunn_SoftMaxForwardSmemILi8EN3c108BFloat16EffNS1_22SoftMaxForwardEpilogueElEEvPT2_PKT0_T4_,(.L_x_12071 - _ZN2at6native43_GLOBAL__N__9ae7fba5_10_SoftMax_cu_9f978f6323cunn_SoftMaxForwardSmemILi8EN3c108BFloat16EffNS1_22SoftMaxForwardEpilogueElEEvPT2_PKT0_T4_)
        .other          _ZN2at6native43_GLOBAL__N__9ae7fba5_10_SoftMax_cu_9f978f6323cunn_SoftMaxForwardSmemILi8EN3c108BFloat16EffNS1_22SoftMaxForwardEpilogueElEEvPT2_PKT0_T4_,@"STO_CUDA_ENTRY STV_DEFAULT"
_ZN2at6native43_GLOBAL__N__9ae7fba5_10_SoftMax_cu_9f978f6323cunn_SoftMaxForwardSmemILi8EN3c108BFloat16EffNS1_22SoftMaxForwardEpilogueElEEvPT2_PKT0_T4_:
[----:B------:R-:W-:Y:S01]  /*0000*/  LDC R1, c[0x0][0x28] ;  /* 0x00000a00ff017b82 */ /* 0x000fe20000000800 */
[----:B------:R-:W0:Y:S07]  /*0010*/  S2R R0, SR_TID.X ;  /* 0x0000000000007919 */ /* 0x000e2e0000002100 */
[----:B------:R-:W1:Y:S01]  /*0020*/  LDC.64 R2, c[0x0][0x220] ;  /* 0x00008800ff027b82 */ /* 0x000e620000000a00 */
[----:B------:R-:W-:Y:S01]  /*0030*/  ULDC.64 UR6, c[0x0][0x208] ;  /* 0x0000820000067ab9 */ /* 0x000fe20000000a00 */
[----:B------:R-:W-:Y:S01]  /*0040*/  BSSY B0, `(.L_x_7061) ;  /* 0x0000034000007945 */ /* 0x000fe20003800000 */
[----:B------:R-:W-:-:S02]  /*0050*/  IMAD.MOV.U32 R13, RZ, RZ, RZ ;  /* 0x000000ffff0d7224 */ /* 0x000fc400078e00ff */
[----:B------:R-:W-:-:S03]  /*0060*/  IMAD.MOV.U32 R18, RZ, RZ, -0x800001 ;  /* 0xff7fffffff127424 */ /* 0x000fc600078e00ff */
[----:B------:R-:W1:Y:S01]  /*0070*/  S2UR UR4, SR_CTAID.X ;  /* 0x00000000000479c3 */ /* 0x000e620000002500 */
[----:B0-----:R-:W-:-:S04]  /*0080*/  IMAD.WIDE.U32 R4, R0, 0x8, RZ ;  /* 0x0000000800047825 */ /* 0x001fc800078e00ff */
[----:B-1----:R-:W-:Y:S01]  /*0090*/  IMAD.WIDE.U32 R8, R2, UR4, RZ ;  /* 0x0000000402087c25 */ /* 0x002fe2000f8e00ff */
[----:B------:R-:W-:-:S03]  /*00a0*/  ISETP.GE.U32.AND P0, PT, R4, R2, PT ;  /* 0x000000020400720c */ /* 0x000fc60003f06070 */
[----:B------:R-:W-:Y:S01]  /*00b0*/  IMAD R11, R3, UR4, R9 ;  /* 0x00000004030b7c24 */ /* 0x000fe2000f8e0209 */
[----:B------:R-:W-:-:S13]  /*00c0*/  ISETP.GE.AND.EX P0, PT, R5, R3, PT, P0 ;  /* 0x000000030500720c */ /* 0x000fda0003f06300 */
[----:B------:R-:W-:Y:S05]  /*00d0*/  @P0 BRA `(.L_x_7062) ;  /* 0x0000000000a80947 */ /* 0x000fea0003800000 */
[----:B------:R-:W0:Y:S01]  /*00e0*/  S2R R5, SR_CgaCtaId ;  /* 0x0000000000057919 */ /* 0x000e220000008800 */
[----:B------:R-:W1:Y:S01]  /*00f0*/  LDC R10, c[0x0][RZ] ;  /* 0x00000000ff0a7b82 */ /* 0x000e620000000800 */
[----:B------:R-:W-:Y:S01]  /*0100*/  ULDC.64 UR4, c[0x0][0x218] ;  /* 0x0000860000047ab9 */ /* 0x000fe20000000a00 */
[----:B------:R-:W-:Y:S01]  /*0110*/  MOV R14, 0x400 ;  /* 0x00000400000e7802 */ /* 0x000fe20000000f00 */
[----:B------:R-:W-:Y:S01]  /*0120*/  IMAD.MOV.U32 R17, RZ, RZ, R0 ;  /* 0x000000ffff117224 */ /* 0x000fe200078e0000 */
[C---:B------:R-:W-:Y:S01]  /*0130*/  LEA R12, P1, R8.reuse, UR4, 0x1 ;  /* 0x00000004080c7c11 */ /* 0x040fe2000f8208ff */
[----:B------:R-:W-:Y:S01]  /*0140*/  IMAD.MOV.U32 R16, RZ, RZ, R13 ;  /* 0x000000ffff107224 */ /* 0x000fe200078e000d */
[----:B------:R-:W-:Y:S02]  /*0150*/  MOV R18, 0xff7fffff ;  /* 0xff7fffff00127802 */ /* 0x000fe40000000f00 */
[----:B------:R-:W-:Y:S02]  /*0160*/  LEA.HI.X R15, R8, UR5, R11, 0x1, P1 ;  /* 0x00000005080f7c11 */ /* 0x000fe400088f0c0b */
[----:B0-----:R-:W-:-:S07]  /*0170*/  LEA R14, R5, R14, 0x18 ;  /* 0x0000000e050e7211 */ /* 0x001fce00078ec0ff */
.L_x_7063:
[----:B------:R-:W-:-:S04]  /*0180*/  LEA R4, P1, R17, R12, 0x4 ;  /* 0x0000000c11047211 */ /* 0x000fc800078220ff */
[----:B------:R-:W-:-:S06]  /*0190*/  LEA.HI.X R5, R17, R15, R16, 0x4, P1 ;  /* 0x0000000f11057211 */ /* 0x000fcc00008f2410 */
[----:B------:R-:W2:Y:S02]  /*01a0*/  LDG.E.128 R4, desc[UR6][R4.64] ;  /* 0x0000000604047981 */ /* 0x000ea4000c1e1d00 */
[----:B--2---:R-:W-:Y:S01]  /*01b0*/  PRMT R19, R4, 0x7632, R19 ;  /* 0x0000763204137816 */ /* 0x004fe20000000013 */
[----:B------:R-:W-:Y:S01]  /*01c0*/  IMAD.U32 R23, R6, 0x10000, RZ ;  /* 0x0001000006177824 */ /* 0x000fe200078e00ff */
[----:B------:R-:W-:-:S03]  /*01d0*/  SHF.L.U32 R21, R4, 0x10, RZ ;  /* 0x0000001004157819 */ /* 0x000fc600000006ff */
[----:B------:R-:W-:Y:S01]  /*01e0*/  IMAD.U32 R20, R19, 0x10000, RZ ;  /* 0x0001000013147824 */ /* 0x000fe200078e00ff */
[----:B------:R-:W-:Y:S01]  /*01f0*/  FMNMX.FTZ R21, R21, R18, !PT ;  /* 0x0000001215157209 */ /* 0x000fe20007810000 */
[C---:B------:R-:W-:Y:S01]  /*0200*/  IMAD.U32 R19, R5.reuse, 0x10000, RZ ;  /* 0x0001000005137824 */ /* 0x040fe200078e00ff */
[----:B------:R-:W-:Y:S02]  /*0210*/  PRMT R18, R5, 0x7632, R18 ;  /* 0x0000763205127816 */ /* 0x000fe40000000012 */
[----:B------:R-:W-:Y:S02]  /*0220*/  FMNMX.FTZ R20, R21, R20, !PT ;  /* 0x0000001415147209 */ /* 0x000fe40007810000 */
[----:B------:R-:W-:Y:S02]  /*0230*/  SHF.L.U32 R21, R18, 0x10, RZ ;  /* 0x0000001012157819 */ /* 0x000fe400000006ff */
[----:B------:R-:W-:Y:S01]  /*0240*/  FMNMX.FTZ R20, R20, R19, !PT ;  /* 0x0000001314147209 */ /* 0x000fe20007810000 */
[----:B------:R-:W-:Y:S01]  /*0250*/  IMAD R19, R17, 0x10, R14 ;  /* 0x0000001011137824 */ /* 0x000fe200078e020e */
[----:B-1----:R-:W-:-:S02]  /*0260*/  IADD3 R17, P1, R10, R17, RZ ;  /* 0x000000110a117210 */ /* 0x002fc40007f3e0ff */
[----:B------:R-:W-:Y:S02]  /*0270*/  FMNMX.FTZ R20, R20, R21, !PT ;  /* 0x0000001514147209 */ /* 0x000fe40007810000 */
[----:B------:R-:W-:Y:S01]  /*0280*/  PRMT R18, R6, 0x7632, R18 ;  /* 0x0000763206127816 */ /* 0x000fe20000000012 */
[----:B------:R-:W-:Y:S01]  /*0290*/  IMAD.X R16, RZ, RZ, R16, P1 ;  /* 0x000000ffff107224 */ /* 0x000fe200008e0610 */
[----:B------:R-:W-:Y:S01]  /*02a0*/  FMNMX.FTZ R20, R20, R23, !PT ;  /* 0x0000001714147209 */ /* 0x000fe20007810000 */
[----:B------:R0:W-:Y:S01]  /*02b0*/  STS.128 [R19], R4 ;  /* 0x0000000413007388 */ /* 0x0001e20000000c00 */
[C---:B------:R-:W-:Y:S01]  /*02c0*/  SHF.L.U32 R23, R17.reuse, 0x3, RZ ;  /* 0x0000000311177819 */ /* 0x040fe200000006ff */
[----:B------:R-:W-:Y:S01]  /*02d0*/  IMAD.U32 R21, R18, 0x10000, RZ ;  /* 0x0001000012157824 */ /* 0x000fe200078e00ff */
[----:B------:R-:W-:Y:S02]  /*02e0*/  SHF.L.U64.HI R22, R17, 0x3, R16 ;  /* 0x0000000311167819 */ /* 0x000fe40000010210 */
[----:B------:R-:W-:-:S02]  /*02f0*/  ISETP.GE.U32.AND P1, PT, R23, R2, PT ;  /* 0x000000021700720c */ /* 0x000fc40003f26070 */
[C---:B------:R-:W-:Y:S02]  /*0300*/  PRMT R18, R7.reuse, 0x7632, R18 ;  /* 0x0000763207127816 */ /* 0x040fe40000000012 */
[----:B------:R-:W-:Y:S02]  /*0310*/  ISETP.GE.AND.EX P1, PT, R22, R3, PT, P1 ;  /* 0x000000031600720c */ /* 0x000fe40003f26310 */
[----:B------:R-:W-:Y:S02]  /*0320*/  FMNMX.FTZ R20, R20, R21, !PT ;  /* 0x0000001514147209 */ /* 0x000fe40007810000 */
[----:B------:R-:W-:Y:S01]  /*0330*/  SHF.L.U32 R21, R7, 0x10, RZ ;  /* 0x0000001007157819 */ /* 0x000fe200000006ff */
[----:B0-----:R-:W-:-:S03]  /*0340*/  IMAD.U32 R5, R18, 0x10000, RZ ;  /* 0x0001000012057824 */ /* 0x001fc600078e00ff */
[----:B------:R-:W-:-:S04]  /*0350*/  FMNMX.FTZ R20, R20, R21, !PT ;  /* 0x0000001514147209 */ /* 0x000fc80007810000 */
[----:B------:R-:W-:Y:S01]  /*0360*/  FMNMX.FTZ R18, R20, R5, !PT ;  /* 0x0000000514127209 */ /* 0x000fe20007810000 */
[----:B------:R-:W-:Y:S06]  /*0370*/  @!P1 BRA `(.L_x_7063) ;  /* 0xfffffffc00809947 */ /* 0x000fec000383ffff */
.L_x_7062:
[----:B------:R-:W-:Y:S05]  /*0380*/  BSYNC B0 ;  /* 0x0000000000007941 */ /* 0x000fea0003800000 */
.L_x_7061:
[----:B------:R-:W0:Y:S01]  /*0390*/  SHFL.DOWN PT, R5, R18, 0x10, 0x1f ;  /* 0x0a001f0012057f89 */ /* 0x000e2200000e0000 */
[----:B------:R-:W-:Y:S01]  /*03a0*/  SHF.R.S32.HI R15, RZ, 0x1f, R0 ;  /* 0x0000001fff0f7819 */ /* 0x000fe20000011400 */
[----:B------:R-:W-:Y:S01]  /*03b0*/  ULDC UR5, c[0x0][0x0] ;  /* 0x0000000000057ab9 */ /* 0x000fe20000000800 */
[----:B------:R-:W-:Y:S01]  /*03c0*/  BSSY B0, `(.L_x_7064) ;  /* 0x0000035000007945 */ /* 0x000fe20003800000 */
[----:B------:R-:W1:Y:S01]  /*03d0*/  S2R R12, SR_CgaCtaId ;  /* 0x00000000000c7919 */ /* 0x000e620000008800 */
[----:B------:R-:W-:Y:S01]  /*03e0*/  LEA.HI R10, R15, R0, RZ, 0x5 ;  /* 0x000000000f0a7211 */ /* 0x000fe200078f28ff */
[----:B------:R-:W-:Y:S01]  /*03f0*/  USHF.R.U32.HI UR4, URZ, 0x5, UR5 ;  /* 0x000000053f047899 */ /* 0x000fe20008011605 */
[----:B------:R-:W-:Y:S02]  /*0400*/  BAR.SYNC.DEFER_BLOCKING 0x0 ;  /* 0x0000000000007b1d */ /* 0x000fe40000010000 */
[----:B------:R-:W-:-:S03]  /*0410*/  LOP3.LUT R15, R10, 0xffffffe0, RZ, 0xc0, !PT ;  /* 0xffffffe00a0f7812 */ /* 0x000fc600078ec0ff */
[C---:B------:R-:W-:Y:S02]  /*0420*/  ISETP.GE.AND P3, PT, R0.reuse, UR4, PT ;  /* 0x0000000400007c0c */ /* 0x040fe4000bf66270 */
[----:B------:R-:W-:Y:S01]  /*0430*/  IMAD.IADD R17, R0, 0x1, -R15 ;  /* 0x0000000100117824 */ /* 0x000fe200078e0a0f */
[----:B------:R-:W-:-:S04]  /*0440*/  MOV R15, 0x400 ;  /* 0x00000400000f7802 */ /* 0x000fc80000000f00 */
[----:B------:R-:W-:Y:S02]  /*0450*/  ISETP.NE.AND P2, PT, R17, RZ, PT ;  /* 0x000000ff1100720c */ /* 0x000fe40003f45270 */
[----:B0-----:R-:W-:-:S04]  /*0460*/  FSETP.GEU.FTZ.AND P1, PT, R18, R5, PT ;  /* 0x000000051200720b */ /* 0x001fc80003f3e000 */
[----:B------:R-:W-:-:S05]  /*0470*/  FSEL R5, R5, R18, !P1 ;  /* 0x0000001205057208 */ /* 0x000fca0004800000 */
[----:B------:R-:W0:Y:S01]  /*0480*/  SHFL.DOWN PT, R4, R5, 0x8, 0x1f ;  /* 0x09001f0005047f89 */ /* 0x000e2200000e0000 */
[----:B-1----:R-:W-:-:S04]  /*0490*/  LEA R15, R12, R15, 0x18 ;  /* 0x0000000f0c0f7211 */ /* 0x002fc800078ec0ff */
[----:B------:R-:W-:-:S04]  /*04a0*/  LEA R16, R2, R15, 0x1 ;  /* 0x0000000f02107211 */ /* 0x000fc800078e08ff */
[----:B------:R-:W-:Y:S02]  /*04b0*/  LEA R14, R17, R16, 0x2 ;  /* 0x00000010110e7211 */ /* 0x000fe400078e10ff */
[----:B0-----:R-:W-:-:S04]  /*04c0*/  FSETP.GEU.FTZ.AND P1, PT, R5, R4, PT ;  /* 0x000000040500720b */ /* 0x001fc80003f3e000 */
[----:B------:R-:W-:-:S05]  /*04d0*/  FSEL R4, R4, R5, !P1 ;  /* 0x0000000504047208 */ /* 0x000fca0004800000 */
[----:B------:R-:W0:Y:S02]  /*04e0*/  SHFL.DOWN PT, R7, R4, 0x4, 0x1f ;  /* 0x08801f0004077f89 */ /* 0x000e2400000e0000 */
[----:B0-----:R-:W-:-:S04]  /*04f0*/  FSETP.GEU.FTZ.AND P1, PT, R4, R7, PT ;  /* 0x000000070400720b */ /* 0x001fc80003f3e000 */
[----:B------:R-:W-:Y:S01]  /*0500*/  FSEL R7, R7, R4, !P1 ;  /* 0x0000000407077208 */ /* 0x000fe20004800000 */
[----:B------:R-:W-:-:S04]  /*0510*/  VIADD R4, R0, 0x1f ;  /* 0x0000001f00047836 */ /* 0x000fc80000000000 */
[----:B------:R-:W0:Y:S01]  /*0520*/  SHFL.DOWN PT, R6, R7, 0x2, 0x1f ;  /* 0x08401f0007067f89 */ /* 0x000e2200000e0000 */
[----:B------:R-:W-:Y:S02]  /*0530*/  ISETP.GT.U32.AND P4, PT, R4, 0x3e, PT ;  /* 0x0000003e0400780c */ /* 0x000fe40003f84070 */
[----:B0-----:R-:W-:-:S04]  /*0540*/  FSETP.GEU.FTZ.AND P1, PT, R7, R6, PT ;  /* 0x000000060700720b */ /* 0x001fc80003f3e000 */
[----:B------:R-:W-:Y:S02]  /*0550*/  FSEL R6, R6, R7, !P1 ;  /* 0x0000000706067208 */ /* 0x000fe40004800000 */
[----:B------:R-:W-:-:S03]  /*0560*/  @!P2 SHF.R.S32.HI R7, RZ, 0x5, R10 ;  /* 0x00000005ff07a819 */ /* 0x000fc6000001140a */
[----:B------:R-:W0:Y:S02]  /*0570*/  SHFL.DOWN PT, R5, R6, 0x1, 0x1f ;  /* 0x08201f0006057f89 */ /* 0x000e2400000e0000 */
[----:B------:R-:W-:Y:S01]  /*0580*/  @!P2 IMAD R7, R7, 0x4, R16 ;  /* 0x000000040707a824 */ /* 0x000fe200078e0210 */
[----:B0-----:R-:W-:-:S04]  /*0590*/  FSETP.GEU.FTZ.AND P1, PT, R6, R5, PT ;  /* 0x000000050600720b */ /* 0x001fc80003f3e000 */
[----:B------:R-:W-:Y:S01]  /*05a0*/  FSEL R6, R5, R6, !P1 ;  /* 0x0000000605067208 */ /* 0x000fe20004800000 */
[----:B------:R-:W-:-:S04]  /*05b0*/  IMAD.MOV.U32 R5, RZ, RZ, -0x800001 ;  /* 0xff7fffffff057424 */ /* 0x000fc800078e00ff */
[----:B------:R0:W-:Y:S01]  /*05c0*/  @!P2 STS [R7], R6 ;  /* 0x000000060700a388 */ /* 0x0001e20000000800 */
[----:B------:R-:W-:Y:S06]  /*05d0*/  BAR.SYNC.DEFER_BLOCKING 0x0 ;  /* 0x0000000000007b1d */ /* 0x000fec0000010000 */
[----:B------:R0:W1:Y:S01]  /*05e0*/  @!P3 LDS R5, [R14] ;  /* 0x000000000e05b984 */ /* 0x0000620000000800 */
[----:B------:R-:W-:Y:S05]  /*05f0*/  @P4 BRA `(.L_x_7065) ;  /* 0x0000000000444947 */ /* 0x000fea0003800000 */
[----:B------:R-:W-:-:S03]  /*0600*/  UMOV UR4, 0xffffffff ;  /* 0xffffffff00047882 */ /* 0x000fc60000000000 */
[----:B------:R-:W-:Y:S05]  /*0610*/  BRA.DIV UR4, `(.L_x_7066) ;  /* 0x0000000a04d07947 */ /* 0x000fea000b800000 */
[----:B-1----:R-:W1:Y:S02]  /*0620*/  SHFL.DOWN PT, R4, R5, 0x10, 0x1f ;  /* 0x0a001f0005047f89 */ /* 0x002e6400000e0000 */
[----:B-1----:R-:W-:-:S04]  /*0630*/  FSETP.GEU.FTZ.AND P1, PT, R5, R4, PT ;  /* 0x000000040500720b */ /* 0x002fc80003f3e000 */
[----:B------:R-:W-:-:S05]  /*0640*/  FSEL R4, R4, R5, !P1 ;  /* 0x0000000504047208 */ /* 0x000fca0004800000 */
[----:B0-----:R-:W0:Y:S02]  /*0650*/  SHFL.DOWN PT, R7, R4, 0x8, 0x1f ;  /* 0x09001f0004077f89 */ /* 0x001e2400000e0000 */
        /* <DEDUP_REMOVED lines=9> */
.L_x_7079:
[----:B-1----:R-:W-:-:S04]  /*06f0*/  FSETP.GEU.FTZ.AND P1, PT, R17, R12, PT ;  /* 0x0000000c1100720b */ /* 0x002fc80003f3e000 */
[----:B------:R-:W-:-:S09]  /*0700*/  FSEL R5, R12, R17, !P1 ;  /* 0x000000110c057208 */ /* 0x000fd20004800000 */
.L_x_7065:
[----:B------:R-:W-:Y:S05]  /*0710*/  BSYNC B0 ;  /* 0x0000000000007941 */ /* 0x000fea0003800000 */
.L_x_7064:
[----:B------:R-:W-:Y:S01]  /*0720*/  ISETP.NE.AND P5, PT, R0, RZ, PT ;  /* 0x000000ff0000720c */ /* 0x000fe20003fa5270 */
[----:B------:R-:W-:-:S12]  /*0730*/  WARPSYNC.ALL ;  /* 0x0000000000007948 */ /* 0x000fd80003800000 */
[----:B-1----:R1:W-:Y:S01]  /*0740*/  @!P5 STS [R16], R5 ;  /* 0x000000051000d388 */ /* 0x0023e20000000800 */
[----:B------:R-:W-:Y:S01]  /*0750*/  BAR.SYNC.DEFER_BLOCKING 0x0 ;  /* 0x0000000000007b1d */ /* 0x000fe20000010000 */
[----:B------:R-:W-:-:S05]  /*0760*/  IMAD.MOV.U32 R20, RZ, RZ, RZ ;  /* 0x000000ffff147224 */ /* 0x000fca00078e00ff */
[----:B------:R-:W-:Y:S01]  /*0770*/  BSSY B0, `(.L_x_7067) ;  /* 0x000003b000007945 */ /* 0x000fe20003800000 */
[----:B------:R1:W2:Y:S03]  /*0780*/  LDS R12, [R16] ;  /* 0x00000000100c7984 */ /* 0x0002a60000000800 */
[----:B------:R-:W-:Y:S05]  /*0790*/  @P0 BRA `(.L_x_7068) ;  /* 0x0000000000e00947 */ /* 0x000fea0003800000 */
[----:B------:R-:W-:Y:S01]  /*07a0*/  HFMA2.MMA R20, -RZ, RZ, 0, 0 ;  /* 0x00000000ff147435 */ /* 0x000fe200000001ff */
[----:B------:R-:W-:Y:S02]  /*07b0*/  IMAD.MOV.U32 R18, RZ, RZ, R0 ;  /* 0x000000ffff127224 */ /* 0x000fe400078e0000 */
[----:B0-----:R-:W-:-:S08]  /*07c0*/  IMAD.MOV.U32 R17, RZ, RZ, R13 ;  /* 0x000000ffff117224 */ /* 0x001fd000078e000d */
.L_x_7069:
[C---:B------:R-:W-:Y:S02]  /*07d0*/  LEA R4, R18.reuse, R15, 0x4 ;  /* 0x0000000f12047211 */ /* 0x040fe400078e20ff */
[----:B------:R-:W-:-:S04]  /*07e0*/  IADD3 R18, P1, R18, UR5, RZ ;  /* 0x0000000512127c10 */ /* 0x000fc8000ff3e0ff */
[----:B-1----:R-:W0:Y:S01]  /*07f0*/  LDS.128 R4, [R4] ;  /* 0x0000000004047984 */ /* 0x002e220000000c00 */
[----:B------:R-:W-:Y:S02]  /*0800*/  IMAD.X R17, RZ, RZ, R17, P1 ;  /* 0x000000ffff117224 */ /* 0x000fe400008e0611 */
[----:B0-----:R-:W-:Y:S01]  /*0810*/  IMAD.U32 R19, R4, 0x10000, RZ ;  /* 0x0001000004137824 */ /* 0x001fe200078e00ff */
[----:B------:R-:W-:Y:S01]  /*0820*/  SHF.L.U32 R25, R6, 0x10, RZ ;  /* 0x0000001006197819 */ /* 0x000fe200000006ff */
[----:B------:R-:W-:Y:S01]  /*0830*/  IMAD.U32 R23, R5, 0x10000, RZ ;  /* 0x0001000005177824 */ /* 0x000fe200078e00ff */
[----:B------:R-:W-:Y:S01]  /*0840*/  PRMT R5, R4, 0x7632, R5 ;  /* 0x0000763204057816 */ /* 0x000fe20000000005 */
[C---:B--2---:R-:W-:Y:S02]  /*0850*/  FADD.FTZ R19, -R12.reuse, R19 ;  /* 0x000000130c137221 */ /* 0x044fe40000010100 */
[C---:B------:R-:W-:Y:S01]  /*0860*/  FADD.FTZ R23, -R12.reuse, R23 ;  /* 0x000000170c177221 */ /* 0x040fe20000010100 */
[----:B------:R-:W-:Y:S01]  /*0870*/  FADD.FTZ R25, -R12, R25 ;  /* 0x000000190c197221 */ /* 0x000fe20000010100 */
[----:B------:R-:W-:Y:S01]  /*0880*/  FMUL.FTZ R21, R19, 1.4426950216293334961 ;  /* 0x3fb8aa3b13157820 */ /* 0x000fe20000410000 */
[----:B------:R-:W-:Y:S01]  /*0890*/  PRMT R6, R5, 0x7632, R6 ;  /* 0x0000763205067816 */ /* 0x000fe20000000006 */
[----:B------:R-:W-:Y:S01]  /*08a0*/  FMUL.FTZ R19, R23, 1.4426950216293334961 ;  /* 0x3fb8aa3b17137820 */ /* 0x000fe20000410000 */
[----:B------:R-:W-:-:S02]  /*08b0*/  IMAD.U32 R23, R7, 0x10000, RZ ;  /* 0x0001000007177824 */ /* 0x000fc400078e00ff */
[----:B------:R-:W-:Y:S01]  /*08c0*/  FMUL.FTZ R22, R25, 1.4426950216293334961 ;  /* 0x3fb8aa3b19167820 */ /* 0x000fe20000410000 */
[----:B------:R-:W-:Y:S01]  /*08d0*/  SHF.L.U32 R25, R6, 0x10, RZ ;  /* 0x0000001006197819 */ /* 0x000fe200000006ff */
[----:B------:R-:W0:Y:S01]  /*08e0*/  MUFU.EX2 R21, R21 ;  /* 0x0000001500157308 */ /* 0x000e220000000800 */
[----:B------:R-:W-:Y:S01]  /*08f0*/  FADD.FTZ R24, -R12, R23 ;  /* 0x000000170c187221 */ /* 0x000fe20000010100 */
[----:B------:R-:W-:Y:S01]  /*0900*/  IMAD.U32 R23, R5, 0x10000, RZ ;  /* 0x0001000005177824 */ /* 0x000fe200078e00ff */
[----:B------:R-:W-:Y:S01]  /*0910*/  PRMT R7, R6, 0x7632, R7 ;  /* 0x0000763206077816 */ /* 0x000fe20000000007 */
[----:B------:R-:W-:Y:S01]  /*0920*/  FADD.FTZ R25, -R12, R25 ;  /* 0x000000190c197221 */ /* 0x000fe20000010100 */
[----:B------:R-:W-:Y:S01]  /*0930*/  FMUL.FTZ R24, R24, 1.4426950216293334961 ;  /* 0x3fb8aa3b18187820 */ /* 0x000fe20000410000 */
[----:B------:R-:W-:Y:S02]  /*0940*/  FADD.FTZ R23, -R12, R23 ;  /* 0x000000170c177221 */ /* 0x000fe40000010100 */
[----:B------:R-:W-:Y:S01]  /*0950*/  MUFU.EX2 R19, R19 ;  /* 0x0000001300137308 */ /* 0x000fe20000000800 */
[----:B------:R-:W-:Y:S01]  /*0960*/  FMUL.FTZ R25, R25, 1.4426950216293334961 ;  /* 0x3fb8aa3b19197820 */ /* 0x000fe20000410000 */
[----:B------:R-:W-:Y:S01]  /*0970*/  FMUL.FTZ R23, R23, 1.4426950216293334961 ;  /* 0x3fb8aa3b17177820 */ /* 0x000fe20000410000 */
[----:B------:R-:W-:-:S04]  /*0980*/  IMAD.U32 R27, R7, 0x10000, RZ ;  /* 0x00010000071b7824 */ /* 0x000fc800078e00ff */
[----:B------:R-:W-:Y:S01]  /*0990*/  FADD.FTZ R27, -R12, R27 ;  /* 0x0000001b0c1b7221 */ /* 0x000fe20000010100 */
[----:B------:R-:W1:Y:S01]  /*09a0*/  MUFU.EX2 R6, R23 ;  /* 0x0000001700067308 */ /* 0x000e620000000800 */
[----:B0-----:R-:W-:Y:S02]  /*09b0*/  FADD.FTZ R21, R21, R20 ;  /* 0x0000001415157221 */ /* 0x001fe40000010000 */
[----:B------:R-:W-:-:S05]  /*09c0*/  FMUL.FTZ R27, R27, 1.4426950216293334961 ;  /* 0x3fb8aa3b1b1b7820 */ /* 0x000fca0000410000 */
[----:B------:R0:W-:Y:S08]  /*09d0*/  MUFU.EX2 R4, R22 ;  /* 0x0000001600047308 */ /* 0x0001f00000000800 */
[----:B------:R-:W-:Y:S01]  /*09e0*/  MUFU.EX2 R20, R27 ;  /* 0x0000001b00147308 */ /* 0x000fe20000000800 */
[----:B0-----:R-:W-:Y:S01]  /*09f0*/  PRMT R22, R7, 0x7632, R22 ;  /* 0x0000763207167816 */ /* 0x001fe20000000016 */
[----:B-1----:R-:W-:-:S04]  /*0a00*/  FADD.FTZ R6, R21, R6 ;  /* 0x0000000615067221 */ /* 0x002fc80000010000 */
[----:B------:R-:W-:Y:S02]  /*0a10*/  IMAD.U32 R29, R22, 0x10000, RZ ;  /* 0x00010000161d7824 */ /* 0x000fe400078e00ff */
[----:B------:R-:W-:Y:S01]  /*0a20*/  FADD.FTZ R6, R6, R19 ;  /* 0x0000001306067221 */ /* 0x000fe20000010000 */
[----:B------:R-:W0:Y:S01]  /*0a30*/  MUFU.EX2 R7, R25 ;  /* 0x0000001900077308 */ /* 0x000e220000000800 */
[----:B------:R-:W-:Y:S01]  /*0a40*/  SHF.L.U32 R19, R18, 0x3, RZ ;  /* 0x0000000312137819 */ /* 0x000fe200000006ff */
[----:B------:R-:W-:-:S03]  /*0a50*/  FADD.FTZ R29, -R12, R29 ;  /* 0x0000001d0c1d7221 */ /* 0x000fc60000010100 */
[----:B------:R-:W-:Y:S01]  /*0a60*/  ISETP.GE.U32.AND P1, PT, R19, R2, PT ;  /* 0x000000021300720c */ /* 0x000fe20003f26070 */
[----:B------:R-:W-:Y:S02]  /*0a70*/  FMUL.FTZ R29, R29, 1.4426950216293334961 ;  /* 0x3fb8aa3b1d1d7820 */ /* 0x000fe40000410000 */
[----:B------:R-:W1:Y:S08]  /*0a80*/  MUFU.EX2 R5, R24 ;  /* 0x0000001800057308 */ /* 0x000e700000000800 */
[----:B------:R-:W2:Y:S01]  /*0a90*/  MUFU.EX2 R29, R29 ;  /* 0x0000001d001d7308 */ /* 0x000ea20000000800 */
[----:B0-----:R-:W-:-:S04]  /*0aa0*/  FADD.FTZ R7, R6, R7 ;  /* 0x0000000706077221 */ /* 0x001fc80000010000 */
[----:B------:R-:W-:Y:S01]  /*0ab0*/  FADD.FTZ R7, R7, R4 ;  /* 0x0000000407077221 */ /* 0x000fe20000010000 */
[----:B------:R-:W-:-:S03]  /*0ac0*/  SHF.L.U64.HI R4, R18, 0x3, R17 ;  /* 0x0000000312047819 */ /* 0x000fc60000010211 */
[----:B------:R-:W-:Y:S01]  /*0ad0*/  FADD.FTZ R20, R7, R20 ;  /* 0x0000001407147221 */ /* 0x000fe20000010000 */
[----:B------:R-:W-:-:S03]  /*0ae0*/  ISETP.GE.AND.EX P1, PT, R4, R3, PT, P1 ;  /* 0x000000030400720c */ /* 0x000fc60003f26310 */
[----:B-1----:R-:W-:-:S04]  /*0af0*/  FADD.FTZ R20, R20, R5 ;  /* 0x0000000514147221 */ /* 0x002fc80000010000 */
[----:B--2---:R-:W-:-:S06]  /*0b00*/  FADD.FTZ R20, R20, R29 ;  /* 0x0000001d14147221 */ /* 0x004fcc0000010000 */
[----:B------:R-:W-:Y:S05]  /*0b10*/  @!P1 BRA `(.L_x_7069) ;  /* 0xfffffffc002c9947 */ /* 0x000fea000383ffff */
.L_x_7068:
[----:B------:R-:W-:Y:S05]  /*0b20*/  BSYNC B0 ;  /* 0x0000000000007941 */ /* 0x000fea0003800000 */
.L_x_7067:
[----:B-1----:R-:W1:Y:S01]  /*0b30*/  SHFL.DOWN PT, R5, R20, 0x10, 0x1f ;  /* 0x0a001f0014057f89 */ /* 0x002e6200000e0000 */
[----:B------:R-:W-:Y:S01]  /*0b40*/  @!P2 SHF.R.S32.HI R19, RZ, 0x5, R10 ;  /* 0x00000005ff13a819 */ /* 0x000fe2000001140a */
[----:B------:R-:W-:Y:S01]  /*0b50*/  BSSY B0, `(.L_x_7070) ;  /* 0x000001d000007945 */ /* 0x000fe20003800000 */
[----:B------:R-:W-:Y:S03]  /*0b60*/  BAR.SYNC.DEFER_BLOCKING 0x0 ;  /* 0x0000000000007b1d */ /* 0x000fe60000010000 */
[----:B------:R-:W-:Y:S02]  /*0b70*/  @!P2 IMAD R19, R19, 0x4, R16 ;  /* 0x000000041313a824 */ /* 0x000fe400078e0210 */
[----:B-1----:R-:W-:-:S05]  /*0b80*/  FADD.FTZ R5, R5, R20 ;  /* 0x0000001405057221 */ /* 0x002fca0000010000 */
[----:B------:R-:W1:Y:S02]  /*0b90*/  SHFL.DOWN PT, R4, R5, 0x8, 0x1f ;  /* 0x09001f0005047f89 */ /* 0x000e6400000e0000 */
[----:B-1----:R-:W-:-:S05]  /*0ba0*/  FADD.FTZ R4, R5, R4 ;  /* 0x0000000405047221 */ /* 0x002fca0000010000 */
[----:B0-----:R-:W0:Y:S02]  /*0bb0*/  SHFL.DOWN PT, R7, R4, 0x4, 0x1f ;  /* 0x08801f0004077f89 */ /* 0x001e2400000e0000 */
[----:B0-----:R-:W-:-:S05]  /*0bc0*/  FADD.FTZ R7, R4, R7 ;  /* 0x0000000704077221 */ /* 0x001fca0000010000 */
[----:B------:R-:W0:Y:S02]  /*0bd0*/  SHFL.DOWN PT, R6, R7, 0x2, 0x1f ;  /* 0x08401f0007067f89 */ /* 0x000e2400000e0000 */
[----:B0-----:R-:W-:-:S05]  /*0be0*/  FADD.FTZ R6, R7, R6 ;  /* 0x0000000607067221 */ /* 0x001fca0000010000 */
[----:B------:R-:W0:Y:S02]  /*0bf0*/  SHFL.DOWN PT, R17, R6, 0x1, 0x1f ;  /* 0x08201f0006117f89 */ /* 0x000e2400000e0000 */
[----:B0-----:R-:W-:Y:S01]  /*0c00*/  FADD.FTZ R10, R6, R17 ;  /* 0x00000011060a7221 */ /* 0x001fe20000010000 */
[----:B------:R-:W-:-:S04]  /*0c10*/  MOV R17, RZ ;  /* 0x000000ff00117202 */ /* 0x000fc80000000f00 */
[----:B------:R0:W-:Y:S01]  /*0c20*/  @!P2 STS [R19], R10 ;  /* 0x0000000a1300a388 */ /* 0x0001e20000000800 */
[----:B------:R-:W-:Y:S06]  /*0c30*/  BAR.SYNC.DEFER_BLOCKING 0x0 ;  /* 0x0000000000007b1d */ /* 0x000fec0000010000 */
[----:B------:R0:W1:Y:S01]  /*0c40*/  @!P3 LDS R17, [R14] ;  /* 0x000000000e11b984 */ /* 0x0000620000000800 */
[----:B------:R-:W-:Y:S05]  /*0c50*/  @P4 BRA `(.L_x_7071) ;  /* 0x0000000000304947 */ /* 0x000fea0003800000 */
[----:B------:R-:W-:-:S03]  /*0c60*/  UMOV UR4, 0xffffffff ;  /* 0xffffffff00047882 */ /* 0x000fc60000000000 */
[----:B------:R-:W-:Y:S05]  /*0c70*/  BRA.DIV UR4, `(.L_x_7072) ;  /* 0x0000000604dc7947 */ /* 0x000fea000b800000 */
[----:B-1----:R-:W1:Y:S02]  /*0c80*/  SHFL.DOWN PT, R4, R17, 0x10, 0x1f ;  /* 0x0a001f0011047f89 */ /* 0x002e6400000e0000 */
[----:B-1----:R-:W-:-:S05]  /*0c90*/  FADD.FTZ R4, R17, R4 ;  /* 0x0000000411047221 */ /* 0x002fca0000010000 */
[----:B------:R-:W1:Y:S02]  /*0ca0*/  SHFL.DOWN PT, R5, R4, 0x8, 0x1f ;  /* 0x09001f0004057f89 */ /* 0x000e6400000e0000 */
[----:B-1----:R-:W-:-:S05]  /*0cb0*/  FADD.FTZ R5, R4, R5 ;  /* 0x0000000504057221 */ /* 0x002fca0000010000 */
[----:B------:R-:W1:Y:S02]  /*0cc0*/  SHFL.DOWN PT, R6, R5, 0x4, 0x1f ;  /* 0x08801f0005067f89 */ /* 0x000e6400000e0000 */
[----:B-1----:R-:W-:-:S05]  /*0cd0*/  FADD.FTZ R6, R5, R6 ;  /* 0x0000000605067221 */ /* 0x002fca0000010000 */
[----:B------:R-:W1:Y:S02]  /*0ce0*/  SHFL.DOWN PT, R7, R6, 0x2, 0x1f ;  /* 0x08401f0006077f89 */ /* 0x000e6400000e0000 */
[----:B-1----:R-:W-:-:S05]  /*0cf0*/  FADD.FTZ R7, R6, R7 ;  /* 0x0000000706077221 */ /* 0x002fca0000010000 */
[----:B0-----:R0:W1:Y:S02]  /*0d00*/  SHFL.DOWN PT, R10, R7, 0x1, 0x1f ;  /* 0x08201f00070a7f89 */ /* 0x00106400000e0000 */
.L_x_7085:
[----:B-1----:R-:W-:-:S07]  /*0d10*/  FADD.FTZ R17, R7, R10 ;  /* 0x0000000a07117221 */ /* 0x002fce0000010000 */
.L_x_7071:
[----:B------:R-:W-:Y:S05]  /*0d20*/  BSYNC B0 ;  /* 0x0000000000007941 */ /* 0x000fea0003800000 */
.L_x_7070:
[----:B-1----:R1:W-:Y:S01]  /*0d30*/  @!P5 STS [R16], R17 ;  /* 0x000000111000d388 */ /* 0x0023e20000000800 */
[----:B------:R-:W-:Y:S05]  /*0d40*/  WARPSYNC.ALL ;  /* 0x0000000000007948 */ /* 0x000fea0003800000 */
[----:B------:R-:W-:Y:S06]  /*0d50*/  BAR.SYNC.DEFER_BLOCKING 0x0 ;  /* 0x0000000000007b1d */ /* 0x000fec0000010000 */
[----:B------:R-:W-:Y:S05]  /*0d60*/  @P0 EXIT ;  /* 0x000000000000094d */ /* 0x000fea0003800000 */
[----:B0-----:R-:W0:Y:S01]  /*0d70*/  LDS R14, [R16] ;  /* 0x00000000100e7984 */ /* 0x001e220000000800 */
[----:B------:R-:W3:Y:S02]  /*0d80*/  LDC.64 R4, c[0x0][0x210] ;  /* 0x00008400ff047b82 */ /* 0x000ee40000000a00 */
[----:B---3--:R-:W-:-:S04]  /*0d90*/  LEA R19, P0, R8, R4, 0x2 ;  /* 0x0000000408137211 */ /* 0x008fc800078010ff */
[----:B------:R-:W-:Y:S01]  /*0da0*/  LEA.HI.X R18, R8, R5, R11, 0x2, P0 ;  /* 0x0000000508127211 */ /* 0x000fe200000f140b */
[----:B0-----:R-:W0:Y:S08]  /*0db0*/  MUFU.RCP R14, R14 ;  /* 0x0000000e000e7308 */ /* 0x001e300000001000 */
.L_x_7073:
[C---:B----4-:R-:W-:Y:S01]  /*0dc0*/  IMAD R4, R0.reuse, 0x10, R15 ;  /* 0x0000001000047824 */ /* 0x050fe200078e020f */
[----:B-1----:R-:W-:-:S05]  /*0dd0*/  LEA R16, P0, R0, R19, 0x5 ;  /* 0x0000001300107211 */ /* 0x002fca00078028ff */
[----:B------:R-:W1:Y:S02]  /*0de0*/  LDS.128 R4, [R4] ;  /* 0x0000000004047984 */ /* 0x000e640000000c00 */
[----:B-1----:R-:W-:Y:S01]  /*0df0*/  SHF.L.U32 R11, R5, 0x10, RZ ;  /* 0x00000010050b7819 */ /* 0x002fe200000006ff */
[C---:B------:R-:W-:Y:S01]  /*0e00*/  IMAD.U32 R17, R6.reuse, 0x10000, RZ ;  /* 0x0001000006117824 */ /* 0x040fe200078e00ff */
[----:B------:R-:W-:Y:S01]  /*0e10*/  PRMT R6, R6, 0x7632, R6 ;  /* 0x0000763206067816 */ /* 0x000fe20000000006 */
[C---:B------:R-:W-:Y:S01]  /*0e20*/  IMAD.U32 R9, R4.reuse, 0x10000, RZ ;  /* 0x0001000004097824 */ /* 0x040fe200078e00ff */
[----:B------:R-:W-:Y:S01]  /*0e30*/  PRMT R4, R4, 0x7632, R4 ;  /* 0x0000763204047816 */ /* 0x000fe20000000004 */
[C---:B--2---:R-:W-:Y:S01]  /*0e40*/  FADD.FTZ R11, -R12.reuse, R11 ;  /* 0x0000000b0c0b7221 */ /* 0x044fe20000010100 */
[C---:B------:R-:W-:Y:S01]  /*0e50*/  FADD.FTZ R17, -R12.reuse, R17 ;  /* 0x000000110c117221 */ /* 0x040fe20000010100 */
[----:B------:R-:W-:Y:S02]  /*0e60*/  IMAD.U32 R23, R7, 0x10000, RZ ;  /* 0x0001000007177824 */ /* 0x000fe400078e00ff */
[----:B------:R-:W-:Y:S01]  /*0e70*/  FADD.FTZ R9, -R12, R9 ;  /* 0x000000090c097221 */ /* 0x000fe20000010100 */
[----:B------:R-:W-:Y:S01]  /*0e80*/  FMUL.FTZ R21, R11, 1.4426950216293334961 ;  /* 0x3fb8aa3b0b157820 */ /* 0x000fe20000410000 */
[----:B------:R-:W-:Y:S01]  /*0e90*/  FMUL.FTZ R11, R17, 1.4426950216293334961 ;  /* 0x3fb8aa3b110b7820 */ /* 0x000fe20000410000 */
[----:B------:R-:W-:Y:S01]  /*0ea0*/  SHF.L.U32 R17, R4, 0x10, RZ ;  /* 0x0000001004117819 */ /* 0x000fe200000006ff */
[C---:B------:R-:W-:Y:S01]  /*0eb0*/  FADD.FTZ R23, -R12.reuse, R23 ;  /* 0x000000170c177221 */ /* 0x040fe20000010100 */
[----:B------:R-:W-:Y:S01]  /*0ec0*/  PRMT R4, R5, 0x7632, R4 ;  /* 0x0000763205047816 */ /* 0x000fe20000000004 */
[----:B------:R-:W-:Y:S01]  /*0ed0*/  FMUL.FTZ R9, R9, 1.4426950216293334961 ;  /* 0x3fb8aa3b09097820 */ /* 0x000fe20000410000 */
[----:B------:R-:W0:Y:S01]  /*0ee0*/  MUFU.EX2 R21, R21 ;  /* 0x0000001500157308 */ /* 0x000e220000000800 */
[----:B------:R-:W-:Y:S01]  /*0ef0*/  FMUL.FTZ R8, R23, 1.4426950216293334961 ;  /* 0x3fb8aa3b17087820 */ /* 0x000fe20000410000 */
[----:B------:R-:W-:Y:S01]  /*0f00*/  FADD.FTZ R17, -R12, R17 ;  /* 0x000000110c117221 */ /* 0x000fe20000010100 */
[----:B------:R-:W-:Y:S01]  /*0f10*/  IMAD.U32 R23, R4, 0x10000, RZ ;  /* 0x0001000004177824 */ /* 0x000fe200078e00ff */
[----:B------:R-:W-:-:S02]  /*0f20*/  PRMT R4, R7, 0x7632, R4 ;  /* 0x0000763207047816 */ /* 0x000fc40000000004 */
[----:B------:R-:W-:Y:S01]  /*0f30*/  FMUL.FTZ R7, R17, 1.4426950216293334961 ;  /* 0x3fb8aa3b11077820 */ /* 0x000fe20000410000 */
[----:B------:R-:W-:Y:S01]  /*0f40*/  IMAD.U32 R17, R6, 0x10000, RZ ;  /* 0x0001000006117824 */ /* 0x000fe200078e00ff */
[----:B------:R-:W-:Y:S01]  /*0f50*/  SHF.L.U32 R25, R4, 0x10, RZ ;  /* 0x0000001004197819 */ /* 0x000fe200000006ff */
[C---:B------:R-:W-:Y:S01]  /*0f60*/  FADD.FTZ R23, -R12.reuse, R23 ;  /* 0x000000170c177221 */ /* 0x040fe20000010100 */
[----:B------:R-:W1:Y:S01]  /*0f70*/  MUFU.EX2 R5, R8 ;  /* 0x0000000800057308 */ /* 0x000e620000000800 */
[C---:B------:R-:W-:Y:S02]  /*0f80*/  FADD.FTZ R17, -R12.reuse, R17 ;  /* 0x000000110c117221 */ /* 0x040fe40000010100 */
[----:B------:R-:W-:Y:S01]  /*0f90*/  FADD.FTZ R4, -R12, R25 ;  /* 0x000000190c047221 */ /* 0x000fe20000010100 */
[----:B------:R-:W-:Y:S01]  /*0fa0*/  FMUL.FTZ R23, R23, 1.4426950216293334961 ;  /* 0x3fb8aa3b17177820 */ /* 0x000fe20000410000 */
[----:B------:R-:W-:Y:S01]  /*0fb0*/  FMUL.FTZ R20, R17, 1.4426950216293334961 ;  /* 0x3fb8aa3b11147820 */ /* 0x000fe20000410000 */
[----:B------:R-:W-:Y:S01]  /*0fc0*/  LEA.HI.X R17, R0, R18, R13, 0x5, P0 ;  /* 0x0000001200117211 */ /* 0x000fe200000f2c0d */
[----:B------:R-:W-:Y:S01]  /*0fd0*/  FMUL.FTZ R22, R4, 1.4426950216293334961 ;  /* 0x3fb8aa3b04167820 */ /* 0x000fe20000410000 */
[----:B------:R-:W2:Y:S01]  /*0fe0*/  MUFU.EX2 R9, R9 ;  /* 0x0000000900097308 */ /* 0x000ea20000000800 */
[----:B------:R-:W-:Y:S01]  /*0ff0*/  IADD3 R0, P0, R0, UR5, RZ ;  /* 0x0000000500007c10 */ /* 0x000fe2000ff1e0ff */
[----:B0-----:R-:W-:-:S03]  /*1000*/  FMUL.FTZ R6, R21, R14 ;  /* 0x0000000e15067220 */ /* 0x001fc60000410000 */
[----:B------:R-:W-:Y:S01]  /*1010*/  IADD3.X R13, RZ, R13, RZ, P0, !PT ;  /* 0x0000000dff0d7210 */ /* 0x000fe200007fe4ff */
[----:B------:R-:W-:Y:S02]  /*1020*/  IMAD.SHL.U32 R21, R0, 0x8, RZ ;  /* 0x0000000800157824 */ /* 0x000fe400078e00ff */
[----:B------:R-:W0:Y:S01]  /*1030*/  MUFU.EX2 R11, R11 ;  /* 0x0000000b000b7308 */ /* 0x000e220000000800 */
[----:B-1----:R-:W-:Y:S02]  /*1040*/  FMUL.FTZ R10, R5, R14 ;  /* 0x0000000e050a7220 */ /* 0x002fe40000410000 */
[----:B------:R-:W-:-:S05]  /*1050*/  ISETP.GE.U32.AND P0, PT, R21, R2, PT ;  /* 0x000000021500720c */ /* 0x000fca0003f06070 */
[----:B------:R-:W1:Y:S01]  /*1060*/  MUFU.EX2 R7, R7 ;  /* 0x0000000700077308 */ /* 0x000e620000000800 */
[----:B--2---:R-:W-:-:S07]  /*1070*/  FMUL.FTZ R4, R9, R14 ;  /* 0x0000000e09047220 */ /* 0x004fce0000410000 */
[----:B------:R-:W2:Y:S01]  /*1080*/  MUFU.EX2 R23, R23 ;  /* 0x0000001700177308 */ /* 0x000ea20000000800 */
[----:B0-----:R-:W-:-:S07]  /*1090*/  FMUL.FTZ R8, R11, R14 ;  /* 0x0000000e0b087220 */ /* 0x001fce0000410000 */
[----:B------:R0:W3:Y:S01]  /*10a0*/  MUFU.EX2 R25, R20 ;  /* 0x0000001400197308 */ /* 0x0000e20000000800 */
[----:B-1----:R-:W-:-:S07]  /*10b0*/  FMUL.FTZ R5, R7, R14 ;  /* 0x0000000e07057220 */ /* 0x002fce0000410000 */
[----:B------:R-:W1:Y:S01]  /*10c0*/  MUFU.EX2 R27, R22 ;  /* 0x00000016001b7308 */ /* 0x000e620000000800 */
[----:B--2---:R-:W-:Y:S01]  /*10d0*/  FMUL.FTZ R7, R23, R14 ;  /* 0x0000000e17077220 */ /* 0x004fe20000410000 */
[----:B0-----:R-:W-:-:S04]  /*10e0*/  SHF.L.U64.HI R20, R0, 0x3, R13 ;  /* 0x0000000300147819 */ /* 0x001fc8000001020d */
[----:B------:R4:W-:Y:S01]  /*10f0*/  STG.E.128 desc[UR6][R16.64], R4 ;  /* 0x0000000410007986 */ /* 0x0009e2000c101d06 */
[----:B------:R-:W-:Y:S01]  /*1100*/  ISETP.GE.AND.EX P0, PT, R20, R3, PT, P0 ;  /* 0x000000031400720c */ /* 0x000fe20003f06300 */
[-C--:B---3--:R-:W-:Y:S01]  /*1110*/  FMUL.FTZ R9, R25, R14.reuse ;  /* 0x0000000e19097220 */ /* 0x088fe20000410000 */
[----:B-1----:R-:W-:-:S05]  /*1120*/  FMUL.FTZ R11, R27, R14 ;  /* 0x0000000e1b0b7220 */ /* 0x002fca0000410000 */
[----:B------:R4:W-:Y:S06]  /*1130*/  STG.E.128 desc[UR6][R16.64+0x10], R8 ;  /* 0x0000100810007986 */ /* 0x0009ec000c101d06 */
[----:B------:R-:W-:Y:S05]  /*1140*/  @!P0 BRA `(.L_x_7073) ;  /* 0xfffffffc001c8947 */ /* 0x000fea000383ffff */
[----:B------:R-:W-:Y:S05]  /*1150*/  EXIT ;  /* 0x000000000000794d */ /* 0x000fea0003800000 */
.L_x_7066:
[----:B------:R-:W-:Y:S01]  /*1160*/  HFMA2.MMA R20, -RZ, RZ, 0, 9.5367431640625e-07 ;  /* 0x00000010ff147435 */ /* 0x000fe200000001ff */
[----:B-1----:R-:W-:Y:S01]  /*1170*/  IMAD.MOV.U32 R21, RZ, RZ, R5 ;  /* 0x000000ffff157224 */ /* 0x002fe200078e0005 */
[----:B------:R-:W-:Y:S01]  /*1180*/  MOV R18, 0xffffffff ;  /* 0xffffffff00127802 */ /* 0x000fe20000000f00 */
[----:B------:R-:W-:-:S08]  /*1190*/  IMAD.MOV.U32 R23, RZ, RZ, 0x1f ;  /* 0x0000001fff177424 */ /* 0x000fd000078e00ff */
[----:B0-----:R-:W-:Y:S05]  /*11a0*/  WARPSYNC.COLLECTIVE R18, `(.L_x_7074) ;  /* 0x0000000012087348 */ /* 0x001fea0003c00000 */
[----:B------:R1:W2:Y:S02]  /*11b0*/  SHFL.DOWN P1, R19, R21, R20, R23 ;  /* 0x0800001415137389 */ /* 0x0002a40000020017 */
[----:B012---:R-:W-:Y:S01]  /*11c0*/  ENDCOLLECTIVE ;  /* 0x000000000000791b */ /* 0x007fe20003800000 */
.L_x_7074:
        /* <DEDUP_REMOVED lines=8> */
.L_x_7075:
[----:B------:R-:W-:Y:S01]  /*1250*/  HFMA2.MMA R20, -RZ, RZ, 0, 2.384185791015625e-07 ;  /* 0x00000004ff147435 */ /* 0x000fe200000001ff */
[----:B------:R-:W-:-:S04]  /*1260*/  MOV R7, R19 ;  /* 0x0000001300077202 */ /* 0x000fc80000000f00 */
[----:B------:R-:W-:-:S04]  /*1270*/  FSETP.GEU.FTZ.AND P1, PT, R4, R7, PT ;  /* 0x000000070400720b */ /* 0x000fc80003f3e000 */
[----:B------:R-:W-:-:S05]  /*1280*/  FSEL R7, R7, R4, !P1 ;  /* 0x0000000407077208 */ /* 0x000fca0004800000 */
[----:B------:R-:W-:-:S07]  /*1290*/  IMAD.MOV.U32 R21, RZ, RZ, R7 ;  /* 0x000000ffff157224 */ /* 0x000fce00078e0007 */
[----:B------:R-:W-:Y:S05]  /*12a0*/  WARPSYNC.COLLECTIVE R18, `(.L_x_7076) ;  /* 0x0000000012087348 */ /* 0x000fea0003c00000 */
[----:B------:R0:W1:Y:S02]  /*12b0*/  SHFL.DOWN P1, R19, R21, R20, R23 ;  /* 0x0800001415137389 */ /* 0x0000640000020017 */
[----:B01----:R-:W-:Y:S01]  /*12c0*/  ENDCOLLECTIVE ;  /* 0x000000000000791b */ /* 0x003fe20003800000 */
.L_x_7076:
        /* <DEDUP_REMOVED lines=8> */
.L_x_7077:
[----:B------:R-:W-:Y:S01]  /*1350*/  HFMA2.MMA R20, -RZ, RZ, 0, 5.9604644775390625e-08 ;  /* 0x00000001ff147435 */ /* 0x000fe200000001ff */
[----:B------:R-:W-:-:S04]  /*1360*/  MOV R17, R19 ;  /* 0x0000001300117202 */ /* 0x000fc80000000f00 */
[----:B------:R-:W-:-:S04]  /*1370*/  FSETP.GEU.FTZ.AND P1, PT, R6, R17, PT ;  /* 0x000000110600720b */ /* 0x000fc80003f3e000 */
[----:B------:R-:W-:-:S05]  /*1380*/  FSEL R17, R17, R6, !P1 ;  /* 0x0000000611117208 */ /* 0x000fca0004800000 */
[----:B------:R-:W-:-:S07]  /*1390*/  IMAD.MOV.U32 R21, RZ, RZ, R17 ;  /* 0x000000ffff157224 */ /* 0x000fce00078e0011 */
[----:B------:R-:W-:Y:S05]  /*13a0*/  WARPSYNC.COLLECTIVE R18, `(.L_x_7078) ;  /* 0x0000000012087348 */ /* 0x000fea0003c00000 */
[----:B------:R0:W1:Y:S02]  /*13b0*/  SHFL.DOWN P1, R19, R21, R20, R23 ;  /* 0x0800001415137389 */ /* 0x0000640000020017 */
[----:B01----:R-:W-:Y:S01]  /*13c0*/  ENDCOLLECTIVE ;  /* 0x000000000000791b */ /* 0x003fe20003800000 */
.L_x_7078:
[----:B------:R-:W-:Y:S01]  /*13d0*/  IMAD.MOV.U32 R12, RZ, RZ, R19 ;  /* 0x000000ffff0c7224 */ /* 0x000fe200078e0013 */
[----:B------:R-:W-:Y:S06]  /*13e0*/  BRA `(.L_x_7079) ;  /* 0xfffffff000c07947 */ /* 0x000fec000383ffff */
.L_x_7072:
[----:B------:R-:W-:Y:S01]  /*13f0*/  HFMA2.MMA R23, -RZ, RZ, 0, 1.847743988037109375e-06 ;  /* 0x0000001fff177435 */ /* 0x000fe200000001ff */
[----:B-1----:R-:W-:Y:S01]  /*1400*/  MOV R21, R17 ;  /* 0x0000001100157202 */ /* 0x002fe20000000f00 */
[----:B------:R-:W-:Y:S02]  /*1410*/  IMAD.MOV.U32 R20, RZ, RZ, 0x10 ;  /* 0x00000010ff147424 */ /* 0x000fe400078e00ff */
[----:B------:R-:W-:-:S07]  /*1420*/  IMAD.MOV.U32 R18, RZ, RZ, -0x1 ;  /* 0xffffffffff127424 */ /* 0x000fce00078e00ff */
[----:B0-2---:R-:W-:Y:S05]  /*1430*/  WARPSYNC.COLLECTIVE R18, `(.L_x_7080) ;  /* 0x0000000012087348 */ /* 0x005fea0003c00000 */
[----:B0-----:R0:W1:Y:S02]  /*1440*/  SHFL.DOWN P1, R19, R21, R20, R23 ;  /* 0x0800001415137389 */ /* 0x0010640000020017 */
[----:B012---:R-:W-:Y:S01]  /*1450*/  ENDCOLLECTIVE ;  /* 0x000000000000791b */ /* 0x007fe20003800000 */
.L_x_7080:
[----:B------:R-:W-:Y:S01]  /*1460*/  HFMA2.MMA R20, -RZ, RZ, 0, 4.76837158203125e-07 ;  /* 0x00000008ff147435 */ /* 0x000fe200000001ff */
[----:B------:R-:W-:-:S05]  /*1470*/  MOV R4, R19 ;  /* 0x0000001300047202 */ /* 0x000fca0000000f00 */
[----:B------:R-:W-:-:S04]  /*1480*/  FADD.FTZ R4, R17, R4 ;  /* 0x0000000411047221 */ /* 0x000fc80000010000 */
[----:B------:R-:W-:-:S07]  /*1490*/  IMAD.MOV.U32 R21, RZ, RZ, R4 ;  /* 0x000000ffff157224 */ /* 0x000fce00078e0004 */
[----:B------:R-:W-:Y:S05]  /*14a0*/  WARPSYNC.COLLECTIVE R18, `(.L_x_7081) ;  /* 0x0000000012087348 */ /* 0x000fea0003c00000 */
[----:B------:R0:W1:Y:S02]  /*14b0*/  SHFL.DOWN P1, R19, R21, R20, R23 ;  /* 0x0800001415137389 */ /* 0x0000640000020017 */
[----:B01----:R-:W-:Y:S01]  /*14c0*/  ENDCOLLECTIVE ;  /* 0x000000000000791b */ /* 0x003fe20003800000 */
.L_x_7081:
[----:B------:R-:W-:Y:S02]  /*14d0*/  IMAD.MOV.U32 R20, RZ, RZ, 0x4 ;  /* 0x00000004ff147424 */ /* 0x000fe400078e00ff */
[----:B------:R-:W-:-:S04]  /*14e0*/  IMAD.MOV.U32 R5, RZ, RZ, R19 ;  /* 0x000000ffff057224 */ /* 0x000fc800078e0013 */
[----:B------:R-:W-:-:S05]  /*14f0*/  FADD.FTZ R5, R4, R5 ;  /* 0x0000000504057221 */ /* 0x000fca0000010000 */
[----:B------:R-:W-:-:S07]  /*1500*/  MOV R21, R5 ;  /* 0x0000000500157202 */ /* 0x000fce0000000f00 */
[----:B------:R-:W-:Y:S05]  /*1510*/  WARPSYNC.COLLECTIVE R18, `(.L_x_7082) ;  /* 0x0000000012087348 */ /* 0x000fea0003c00000 */
[----:B------:R0:W1:Y:S02]  /*1520*/  SHFL.DOWN P1, R19, R21, R20, R23 ;  /* 0x0800001415137389 */ /* 0x0000640000020017 */
[----:B01----:R-:W-:Y:S01]  /*1530*/  ENDCOLLECTIVE ;  /* 0x000000000000791b */ /* 0x003fe20003800000 */
.L_x_7082:
[----:B------:R-:W-:Y:S01]  /*1540*/  HFMA2.MMA R20, -RZ, RZ, 0, 1.1920928955078125e-07 ;  /* 0x00000002ff147435 */ /* 0x000fe200000001ff */
[----:B------:R-:W-:-:S05]  /*1550*/  MOV R6, R19 ;  /* 0x0000001300067202 */ /* 0x000fca0000000f00 */
[----:B------:R-:W-:-:S04]  /*1560*/  FADD.FTZ R6, R5, R6 ;  /* 0x0000000605067221 */ /* 0x000fc80000010000 */
[----:B------:R-:W-:-:S07]  /*1570*/  IMAD.MOV.U32 R21, RZ, RZ, R6 ;  /* 0x000000ffff157224 */ /* 0x000fce00078e0006 */
[----:B------:R-:W-:Y:S05]  /*1580*/  WARPSYNC.COLLECTIVE R18, `(.L_x_7083) ;  /* 0x0000000012087348 */ /* 0x000fea0003c00000 */
[----:B------:R0:W1:Y:S02]  /*1590*/  SHFL.DOWN P1, R19, R21, R20, R23 ;  /* 0x0800001415137389 */ /* 0x0000640000020017 */
[----:B01----:R-:W-:Y:S01]  /*15a0*/  ENDCOLLECTIVE ;  /* 0x000000000000791b */ /* 0x003fe20003800000 */
.L_x_7083:
[----:B------:R-:W-:Y:S02]  /*15b0*/  IMAD.MOV.U32 R20, RZ, RZ, 0x1 ;  /* 0x00000001ff147424 */ /* 0x000fe400078e00ff */
[----:B------:R-:W-:-:S04]  /*15c0*/  IMAD.MOV.U32 R7, RZ, RZ, R19 ;  /* 0x000000ffff077224 */ /* 0x000fc800078e0013 */
[----:B------:R-:W-:-:S05]  /*15d0*/  FADD.FTZ R7, R6, R7 ;  /* 0x0000000706077221 */ /* 0x000fca0000010000 */
[----:B------:R-:W-:-:S07]  /*15e0*/  MOV R21, R7 ;  /* 0x0000000700157202 */ /* 0x000fce0000000f00 */
[----:B------:R-:W-:Y:S05]  /*15f0*/  WARPSYNC.COLLECTIVE R18, `(.L_x_7084) ;  /* 0x0000000012087348 */ /* 0x000fea0003c00000 */
[----:B------:R0:W1:Y:S02]  /*1600*/  SHFL.DOWN P1, R19, R21, R20, R23 ;  /* 0x0800001415137389 */ /* 0x0000640000020017 */
[----:B01----:R-:W-:Y:S01]  /*1610*/  ENDCOLLECTIVE ;  /* 0x000000000000791b */ /* 0x003fe20003800000 */
.L_x_7084:
[----:B------:R-:W-:Y:S01]  /*1620*/  MOV R10, R19 ;  /* 0x00000013000a7202 */ /* 0x000fe20000000f00 */
[----:B------:R-:W-:Y:S06]  /*1630*/  BRA `(.L_x_7085) ;  /* 0xfffffff400b47947 */ /* 0x000fec000383ffff */
.L_x_7086:
        /* <DEDUP_REMOVED lines=12> */
.L_x_12071:


//--------------------- .text._ZN2at6native43_GLOBAL__N__9ae7fba5_10_SoftMax_cu_9f978f6319cunn_SoftMaxForwardILi8EN3c108BFloat16EfS4_NS1_22SoftMaxForwardEpilogueEEEvPT2_PKT0_i --------------------------
	.section	.text._ZN2at6native43_GLOBAL__N__9ae7fba5_10_SoftMax_cu_9f978f6319cunn_SoftMaxForwardILi8EN3c108BFloat16EfS4_NS1_22SoftMaxForwardEpilogueEEEvPT2_PKT0_i,"ax",@progbits
	.align	128
.text._ZN2at6native43_GLOBAL__N__9ae7fba5_10_SoftMax_cu_9f978f6319cunn_SoftMaxForwardILi8EN3c108BFloat16EfS4_NS1_22SoftMaxForwardEpilogueEEEvPT2_PKT0_i:
        .type           _ZN2at6native43_GLOBAL__N__9ae7fba5_10_SoftMax_cu_9f978f6319cunn_SoftMaxForwardILi8EN3c108BFloat16EfS4_NS1_22SoftMaxForwardEpilogueEEEvPT2_PKT0_i,@function
        .size           _ZN2at6native43_GLOBAL__N__9ae7fba5_10_SoftMax_cu_9f978f6319cunn_SoftMaxForwardILi8EN3c108BFloat16EfS4_NS1_22SoftMaxForwardEpilogueEEEvPT2_PKT0_i,(.L_x_12072 - _ZN2at6native43_GLOBAL__N__9ae7fba5_10_SoftMax_cu_9f978f6319cunn_SoftMaxForwardILi8EN3c108BFloat16EfS4_NS1_22SoftMaxForwardEpilogueEEEvPT2_PKT0_i)
        .other          _ZN2at6native43_GLOBAL__N__9ae7fba5_10_SoftMax_cu_9f978f6319cunn_SoftMaxForwardILi8EN3c108BFloat16EfS4_NS1_22SoftMaxForwardEpilogueEEEvPT2_PKT0_i,@"STO_CUDA_ENTRY STV_DEFAULT"
_ZN2at6native43_GLOBAL__N__9ae7fba5_10_SoftMax_cu_9f978f6319cunn_SoftMaxForwardILi8EN3c108BFloat16EfS4_NS1_22SoftMaxForwardEpilogueEEEvPT2_PKT0_i:
        /* <DEDUP_REMOVED lines=9> */
[----:B------:R-:W-:Y:S01]  /*0090*/  UIADD3 UR5, UR11, UR5, URZ ;  /* 0x000000050b057290 */ /* 0x000fe2000fffe03f */
        /* <DEDUP_REMOVED lines=10> */
[C---:B-1----:R-:W-:Y:S01]  /*0140*/  IADD3 R0, P0, R17.reuse, -UR6, RZ ;  /* 0x8000000611007c10 */ /* 0x042fe2000ff1e0ff */
[----:B------:R-:W-:Y:S02]  /*0150*/  IMAD.U32 R13, RZ, RZ, UR10 ;  /* 0x0000000aff0d7e24 */ /* 0x000fe4000f8e00ff */
[----:B------:R-:W-:Y:S01]  /*0160*/  IMAD.U32 R11, RZ, RZ, UR4 ;  /* 0x00000004ff0b7e24 */ /* 0x000fe2000f8e00ff */
[----:B------:R-:W-:Y:S02]  /*0170*/  LEA.HI.X.SX32 R3, R17, 0xffffffff, 0x1, P0 ;  /* 0xffffffff11037811 */ /* 0x000fe400000f0eff */
[----:B------:R-:W-:Y:S02]  /*0180*/  ISETP.NE.AND P0, PT, RZ, UR6, PT ;  /* 0x00000006ff007c0c */ /* 0x000fe4000bf05270 */
[----:B------:R-:W-:Y:S01]  /*0190*/  LEA R2, P1, R0, UR8, 0x1 ;  /* 0x0000000800027c11 */ /* 0x000fe2000f8208ff */
[----:B------:R-:W-:-:S03]  /*01a0*/  ULDC.64 UR8, c[0x0][0x208] ;  /* 0x0000820000087ab9 */ /* 0x000fc60000000a00 */
[----:B------:R-:W-:-:S07]  /*01b0*/  LEA.HI.X R3, R0, UR4, R3, 0x1, P1 ;  /* 0x0000000400037c11 */ /* 0x000fce00088f0c03 */
        /* <DEDUP_REMOVED lines=16> */
.L_x_7087:
[----:B------:R-:W-:Y:S01]  /*02c0*/  IMAD.MOV.U32 R16, RZ, RZ, -0x800001 ;  /* 0xff7fffffff107424 */ /* 0x000fe200078e00ff */
[----:B------:R-:W-:Y:S01]  /*02d0*/  MOV R8, R14 ;  /* 0x0000000e00087202 */ /* 0x000fe20000000f00 */
[----:B------:R-:W-:Y:S02]  /*02e0*/  IMAD.U32 R19, RZ, RZ, UR10 ;  /* 0x0000000aff137e24 */ /* 0x000fe4000f8e00ff */
[----:B------:R-:W-:-:S07]  /*02f0*/  IMAD.MOV.U32 R9, RZ, RZ, R11 ;  /* 0x000000ffff097224 */ /* 0x000fce00078e000b */
.L_x_7088:
[----:B------:R-:W0:Y:S01]  /*0300*/  LDC R10, c[0x0][RZ] ;  /* 0x00000000ff0a7b82 */ /* 0x000e220000000800 */
[----:B------:R-:W-:Y:S01]  /*0310*/  IMAD.MOV.U32 R24, RZ, RZ, RZ ;  /* 0x000000ffff187224 */ /* 0x000fe200078e00ff */
[----:B------:R-:W-:Y:S01]  /*0320*/  BSSY B0, `(.L_x_7089) ;  /* 0x0000034000007945 */ /* 0x000fe20003800000 */
[----:B0-----:R-:W-:-:S04]  /*0330*/  IMAD.SHL.U32 R22, R10, 0x8, RZ ;  /* 0x000000080a167824 */ /* 0x001fc800078e00ff */
[----:B------:R-:W0:Y:S01]  /*0340*/  I2F.U32.RP R0, R22 ;  /* 0x0000001600007306 */ /* 0x000e220000209000 */
[----:B------:R-:W-:Y:S01]  /*0350*/  IMAD.MOV R5, RZ, RZ, -R22 ;  /* 0x000000ffff057224 */ /* 0x000fe200078e0a16 */
[----:B------:R-:W-:-:S06]  /*0360*/  LOP3.LUT R23, RZ, R22, RZ, 0x33, !PT ;  /* 0x00000016ff177212 */ /* 0x000fcc00078e33ff */
[----:B0-----:R-:W0:Y:S02]  /*0370*/  MUFU.RCP R0, R0 ;  /* 0x0000000000007308 */ /* 0x001e240000001000 */
[----:B0-----:R-:W-:Y:S01]  /*0380*/  IADD3 R25, R0, 0xffffffe, RZ ;  /* 0x0ffffffe00197810 */ /* 0x001fe20007ffe0ff */
[----:B------:R-:W-:-:S05]  /*0390*/  IMAD.SHL.U32 R0, R17, 0x8, RZ ;  /* 0x0000000811007824 */ /* 0x000fca00078e00ff */
        /* <DEDUP_REMOVED lines=18> */
.L_x_7091:
[----:B------:R-:W-:-:S06]  /*04c0*/  IMAD.WIDE R4, R21, 0x10, R8 ;  /* 0x0000001015047825 */ /* 0x000fcc00078e0208 */
[----:B------:R-:W2:Y:S01]  /*04d0*/  LDG.E.128 R4, desc[UR8][R4.64] ;  /* 0x0000000804047981 */ /* 0x000ea2000c1e1d00 */
[----:B------:R-:W-:Y:S01]  /*04e0*/  IADD3 R21, R10, R21, RZ ;  /* 0x000000150a157210 */ /* 0x000fe20007ffe0ff */
[C---:B--2---:R-:W-:Y:S01]  /*04f0*/  IMAD.U32 R27, R4.reuse, 0x10000, RZ ;  /* 0x00010000041b7824 */ /* 0x044fe200078e00ff */
[----:B------:R-:W-:Y:S02]  /*0500*/  PRMT R25, R4, 0x7632, R25 ;  /* 0x0000763204197816 */ /* 0x000fe40000000019 */
[----:B------:R-:W-:Y:S02]  /*0510*/  SHF.L.U32 R26, R5, 0x10, RZ ;  /* 0x00000010051a7819 */ /* 0x000fe400000006ff */
[----:B------:R-:W-:Y:S01]  /*0520*/  FMNMX.FTZ R27, R27, R16, !PT ;  /* 0x000000101b1b7209 */ /* 0x000fe20007810000 */
[----:B------:R-:W-:Y:S01]  /*0530*/  IMAD.U32 R16, R25, 0x10000, RZ ;  /* 0x0001000019107824 */ /* 0x000fe200078e00ff */
[----:B------:R-:W-:-:S04]  /*0540*/  PRMT R4, R7, 0x7632, R4 ;  /* 0x0000763207047816 */ /* 0x000fc80000000004 */
[----:B------:R-:W-:Y:S02]  /*0550*/  FMNMX.FTZ R27, R27, R16, !PT ;  /* 0x000000101b1b7209 */ /* 0x000fe40007810000 */
[----:B------:R-:W-:Y:S02]  /*0560*/  PRMT R16, R5, 0x7632, R16 ;  /* 0x0000763205107816 */ /* 0x000fe40000000010 */
[----:B------:R-:W-:-:S03]  /*0570*/  FMNMX.FTZ R26, R27, R26, !PT ;  /* 0x0000001a1b1a7209 */ /* 0x000fc60007810000 */
[----:B------:R-:W-:Y:S01]  /*0580*/  IMAD.U32 R25, R16, 0x10000, RZ ;  /* 0x0001000010197824 */ /* 0x000fe200078e00ff */
[C---:B------:R-:W-:Y:S01]  /*0590*/  PRMT R16, R6.reuse, 0x7632, R16 ;  /* 0x0000763206107816 */ /* 0x040fe20000000010 */
[----:B------:R-:W-:-:S03]  /*05a0*/  IMAD.U32 R6, R6, 0x10000, RZ ;  /* 0x0001000006067824 */ /* 0x000fc600078e00ff */
[----:B------:R-:W-:Y:S01]  /*05b0*/  FMNMX.FTZ R25, R26, R25, !PT ;  /* 0x000000191a197209 */ /* 0x000fe20007810000 */
[----:B------:R-:W-:Y:S01]  /*05c0*/  IMAD.U32 R5, R16, 0x10000, RZ ;  /* 0x0001000010057824 */ /* 0x000fe200078e00ff */
[----:B------:R-:W-:Y:S01]  /*05d0*/  SHF.L.U32 R16, R7, 0x10, RZ ;  /* 0x0000001007107819 */ /* 0x000fe200000006ff */
[----:B------:R-:W-:Y:S01]  /*05e0*/  IMAD.U32 R7, R4, 0x10000, RZ ;  /* 0x0001000004077824 */ /* 0x000fe200078e00ff */
[----:B------:R-:W-:Y:S01]  /*05f0*/  FMNMX.FTZ R6, R25, R6, !PT ;  /* 0x0000000619067209 */ /* 0x000fe20007810000 */
[----:B------:R-:W-:-:S03]  /*0600*/  IMAD.SHL.U32 R25, R21, 0x8, RZ ;  /* 0x0000000815197824 */ /* 0x000fc600078e00ff */
[----:B------:R-:W-:Y:S02]  /*0610*/  FMNMX.FTZ R5, R6, R5, !PT ;  /* 0x0000000506057209 */ /* 0x000fe40007810000 */
[----:B------:R-:W-:Y:S02]  /*0620*/  ISETP.GE.AND P2, PT, R25, R18, PT ;  /* 0x000000121900720c */ /* 0x000fe40003f46270 */
[----:B------:R-:W-:-:S04]  /*0630*/  FMNMX.FTZ R16, R5, R16, !PT ;  /* 0x0000001005107209 */ /* 0x000fc80007810000 */
[----:B------:R-:W-:-:S07]  /*0640*/  FMNMX.FTZ R16, R16, R7, !PT ;  /* 0x0000000710107209 */ /* 0x000fce0007810000 */
[----:B------:R-:W-:Y:S05]  /*0650*/  @!P2 BRA `(.L_x_7091) ;  /* 0xfffffffc0098a947 */ /* 0x000fea000383ffff */
.L_x_7090:
[----:B------:R-:W-:Y:S05]  /*0660*/  BSYNC B0 ;  /* 0x0000000000007941 */ /* 0x000fea0003800000 */
.L_x_7089:
[----:B------:R-:W-:Y:S04]  /*0670*/  BSSY B0, `(.L_x_7092) ;  /* 0x0000009000007945 */ /* 0x000fe80003800000 */
[----:B------:R-:W-:Y:S05]  /*0680*/  @P3 BRA `(.L_x_7093) ;  /* 0x00000000001c3947 */ /* 0x000fea0003800000 */
.L_x_7094:
[----:B------:R-:W-:-:S06]  /*0690*/  IMAD.WIDE R4, R20, 0x2, R8 ;  /* 0x0000000214047825 */ /* 0x000fcc00078e0208 */
[----:B------:R-:W2:Y:S01]  /*06a0*/  LDG.E.U16 R4, desc[UR8][R4.64] ;  /* 0x0000000804047981 */ /* 0x000ea2000c1e1500 */
[----:B------:R-:W-:-:S05]  /*06b0*/  IMAD.IADD R20, R10, 0x1, R20 ;  /* 0x000000010a147824 */ /* 0x000fca00078e0214 */
[----:B------:R-:W-:Y:S02]  /*06c0*/  ISETP.GE.AND P2, PT, R20, R19, PT ;  /* 0x000000131400720c */ /* 0x000fe40003f46270 */
[----:B--2---:R-:W-:-:S04]  /*06d0*/  SHF.L.U32 R7, R4, 0x10, RZ ;  /* 0x0000001004077819 */ /* 0x004fc800000006ff */
[----:B------:R-:W-:-:S07]  /*06e0*/  FMNMX.FTZ R16, R7, R16, !PT ;  /* 0x0000001007107209 */ /* 0x000fce0007810000 */
[----:B------:R-:W-:Y:S05]  /*06f0*/  @!P2 BRA `(.L_x_7094) ;  /* 0xfffffffc00e4a947 */ /* 0x000fea000383ffff */
.L_x_7093:
[----:B------:R-:W-:Y:S05]  /*0700*/  BSYNC B0 ;  /* 0x0000000000007941 */ /* 0x000fea0003800000 */
.L_x_7092:
        /* <DEDUP_REMOVED lines=9> */
[----:B0-----:R-:W-:Y:S01]  /*07a0*/  FSETP.GEU.FTZ.AND P2, PT, R16, R5, PT ;  /* 0x000000051000720b */ /* 0x001fe20003f5e000 */
[----:B-1----:R-:W-:-:S03]  /*07b0*/  ULEA UR4, UR5, UR4, 0x18 ;  /* 0x0000000405047291 */ /* 0x002fc6000f8ec03f */
[----:B------:R-:W-:-:S03]  /*07c0*/  FSEL R5, R5, R16, !P2 ;  /* 0x0000001005057208 */ /* 0x000fc60005000000 */
[----:B------:R-:W-:Y:S02]  /*07d0*/  LEA R20, R8, UR4, 0x2 ;  /* 0x0000000408147c11 */ /* 0x000fe4000f8e10ff */
[----:B------:R-:W0:Y:S02]  /*07e0*/  SHFL.DOWN PT, R4, R5, 0x8, 0x1f ;  /* 0x09001f0005047f89 */ /* 0x000e2400000e0000 */
[----:B0-----:R-:W-:-:S04]  /*07f0*/  FSETP.GEU.FTZ.AND P2, PT, R5, R4, PT ;  /* 0x000000040500720b */ /* 0x001fc80003f5e000 */
[----:B------:R-:W-:-:S05]  /*0800*/  FSEL R4, R4, R5, !P2 ;  /* 0x0000000504047208 */ /* 0x000fca0005000000 */
[----:B------:R-:W0:Y:S02]  /*0810*/  SHFL.DOWN PT, R7, R4, 0x4, 0x1f ;  /* 0x08801f0004077f89 */ /* 0x000e2400000e0000 */
[----:B0-----:R-:W-:-:S04]  /*0820*/  FSETP.GEU.FTZ.AND P2, PT, R4, R7, PT ;  /* 0x000000070400720b */ /* 0x001fc80003f5e000 */
[----:B------:R-:W-:Y:S02]  /*0830*/  FSEL R7, R7, R4, !P2 ;  /* 0x0000000407077208 */ /* 0x000fe40005000000 */
[----:B------:R-:W-:-:S03]  /*0840*/  SHF.R.U32.HI R4, RZ, 0x5, R10 ;  /* 0x00000005ff047819 */ /* 0x000fc6000001160a */
[----:B------:R-:W0:Y:S01]  /*0850*/  SHFL.DOWN PT, R6, R7, 0x2, 0x1f ;  /* 0x08401f0007067f89 */ /* 0x000e2200000e0000 */
[----:B------:R-:W-:Y:S02]  /*0860*/  ISETP.GE.AND P3, PT, R17, R4, PT ;  /* 0x000000041100720c */ /* 0x000fe40003f66270 */
[----:B0-----:R-:W-:-:S04]  /*0870*/  FSETP.GEU.FTZ.AND P2, PT, R7, R6, PT ;  /* 0x000000060700720b */ /* 0x001fc80003f5e000 */
[----:B------:R-:W-:Y:S01]  /*0880*/  FSEL R6, R6, R7, !P2 ;  /* 0x0000000706067208 */ /* 0x000fe20005000000 */
[----:B------:R-:W-:Y:S01]  /*0890*/  IMAD.MOV.U32 R7, RZ, RZ, -0x800001 ;  /* 0xff7fffffff077424 */ /* 0x000fe200078e00ff */
[----:B------:R-:W-:-:S03]  /*08a0*/  ISETP.NE.AND P2, PT, R8, RZ, PT ;  /* 0x000000ff0800720c */ /* 0x000fc60003f45270 */
[----:B------:R-:W0:Y:S10]  /*08b0*/  SHFL.DOWN PT, R5, R6, 0x1, 0x1f ;  /* 0x08201f0006057f89 */ /* 0x000e3400000e0000 */
[----:B------:R-:W-:-:S04]  /*08c0*/  @!P2 SHF.R.S32.HI R4, RZ, 0x5, R21 ;  /* 0x00000005ff04a819 */ /* 0x000fc80000011415 */
[----:B------:R-:W-:Y:S02]  /*08d0*/  @!P2 LEA R4, R4, UR4, 0x2 ;  /* 0x000000040404ac11 */ /* 0x000fe4000f8e10ff */
[----:B0-----:R-:W-:-:S04]  /*08e0*/  FSETP.GEU.FTZ.AND P4, PT, R6, R5, PT ;  /* 0x000000050600720b */ /* 0x001fc80003f9e000 */
[----:B------:R-:W-:Y:S02]  /*08f0*/  FSEL R9, R5, R6, !P4 ;  /* 0x0000000605097208 */ /* 0x000fe40006000000 */
        /* <DEDUP_REMOVED lines=21> */
.L_x_7120:
[----:B-1----:R-:W-:-:S04]  /*0a50*/  FSETP.GEU.FTZ.AND P5, PT, R19, R18, PT ;  /* 0x000000121300720b */ /* 0x002fc80003fbe000 */
[----:B------:R-:W-:-:S09]  /*0a60*/  FSEL R7, R18, R19, !P5 ;  /* 0x0000001312077208 */ /* 0x000fd20006800000 */
.L_x_7096:
[----:B------:R-:W-:Y:S05]  /*0a70*/  BSYNC B0 ;  /* 0x0000000000007941 */ /* 0x000fea0003800000 */
.L_x_7095:
[----:B------:R-:W-:Y:S01]  /*0a80*/  ISETP.NE.AND P5, PT, R17, RZ, PT ;  /* 0x000000ff1100720c */ /* 0x000fe20003fa5270 */
[----:B0-----:R-:W0:Y:S01]  /*0a90*/  LDC R19, c[0x0][0x220] ;  /* 0x00008800ff137b82 */ /* 0x001e220000000800 */
[----:B------:R-:W-:Y:S11]  /*0aa0*/  WARPSYNC.ALL ;  /* 0x0000000000007948 */ /* 0x000ff60003800000 */
[----:B-1----:R1:W-:Y:S01]  /*0ab0*/  @!P5 STS [UR4], R7 ;  /* 0x00000007ff00d988 */ /* 0x0023e20008000804 */
[----:B------:R-:W-:Y:S01]  /*0ac0*/  BAR.SYNC.DEFER_BLOCKING 0x0 ;  /* 0x0000000000007b1d */ /* 0x000fe20000010000 */
[----:B------:R-:W-:Y:S01]  /*0ad0*/  IMAD.MOV.U32 R18, RZ, RZ, RZ ;  /* 0x000000ffff127224 */ /* 0x000fe200078e00ff */
[----:B------:R-:W-:Y:S01]  /*0ae0*/  MOV R9, R11 ;  /* 0x0000000b00097202 */ /* 0x000fe20000000f00 */
[----:B------:R-:W-:-:S03]  /*0af0*/  IMAD.MOV.U32 R8, RZ, RZ, R14 ;  /* 0x000000ffff087224 */ /* 0x000fc600078e000e */
[----:B------:R-:W2:Y:S01]  /*0b00*/  LDS R16, [UR4] ;  /* 0x00000004ff107984 */ /* 0x000ea20008000800 */
        /* <DEDUP_REMOVED lines=10> */
[----:B0-----:R-:W-:-:S04]  /*0bb0*/  VIMNMX.U32 R19, R10, UR4, PT ;  /* 0x000000040a137c48 */ /* 0x001fc8000bfe0000 */
[----:B------:R-:W-:Y:S01]  /*0bc0*/  IADD3 R19, -R19, UR4, RZ ;  /* 0x0000000413137c10 */ /* 0x000fe2000fffe1ff */
[----:B---3--:R-:W-:-:S04]  /*0bd0*/  @!P6 IMAD.U32 R5, R4, 0x10000, RZ ;  /* 0x000100000405e824 */ /* 0x008fc800078e00ff */
[----:B--2---:R-:W-:-:S04]  /*0be0*/  @!P6 FADD.FTZ R5, -R16, R5 ;  /* 0x000000051005e221 */ /* 0x004fc80000010100 */
[----:B------:R-:W-:-:S06]  /*0bf0*/  @!P6 FMUL.FTZ R5, R5, 1.4426950216293334961 ;  /* 0x3fb8aa3b0505e820 */ /* 0x000fcc0000410000 */
[----:B------:R-:W0:Y:S02]  /*0c00*/  @!P6 MUFU.EX2 R5, R5 ;  /* 0x000000050005e308 */ /* 0x000e240000000800 */
[----:B0-----:R-:W-:Y:S01]  /*0c10*/  @!P6 FADD.FTZ R18, RZ, R5 ;  /* 0x00000005ff12e221 */ /* 0x001fe20000010000 */
[----:B------:R-:W-:-:S04]  /*0c20*/  LEA R8, P6, R6, UR12, 0x1 ;  /* 0x0000000c06087c11 */ /* 0x000fc8000f8c08ff */
[----:B------:R-:W-:-:S09]  /*0c30*/  LEA.HI.X R9, R6, UR13, R7, 0x1, P6 ;  /* 0x0000000d06097c11 */ /* 0x000fd2000b0f0c07 */
.L_x_7098:
[----:B0-----:R-:W-:Y:S01]  /*0c40*/  IMAD.HI.U32 R24, R24, R19, RZ ;  /* 0x0000001318187227 */ /* 0x001fe200078e00ff */
        /* <DEDUP_REMOVED lines=13> */
.L_x_7101:
[----:B------:R-:W-:-:S06]  /*0d20*/  IMAD.WIDE R4, R23, 0x10, R8 ;  /* 0x0000001017047825 */ /* 0x000fcc00078e0208 */
[----:B------:R-:W3:Y:S01]  /*0d30*/  LDG.E.128 R4, desc[UR8][R4.64] ;  /* 0x0000000804047981 */ /* 0x000ee2000c1e1d00 */
[----:B------:R-:W-:Y:S01]  /*0d40*/  IMAD.IADD R23, R10, 0x1, R23 ;  /* 0x000000010a177824 */ /* 0x000fe200078e0217 */
[C---:B---3--:R-:W-:Y:S01]  /*0d50*/  SHF.L.U32 R27, R4.reuse, 0x10, RZ ;  /* 0x00000010041b7819 */ /* 0x048fe200000006ff */
[----:B------:R-:W-:Y:S01]  /*0d60*/  IMAD.U32 R29, R5, 0x10000, RZ ;  /* 0x00010000051d7824 */ /* 0x000fe200078e00ff */
[----:B------:R-:W-:-:S03]  /*0d70*/  PRMT R25, R4, 0x7632, R25 ;  /* 0x0000763204197816 */ /* 0x000fc60000000019 */
[C---:B--2---:R-:W-:Y:S01]  /*0d80*/  FADD.FTZ R27, -R16.reuse, R27 ;  /* 0x0000001b101b7221 */ /* 0x044fe20000010100 */
[C---:B------:R-:W-:Y:S01]  /*0d90*/  FADD.FTZ R29, -R16.reuse, R29 ;  /* 0x0000001d101d7221 */ /* 0x040fe20000010100 */
[----:B------:R-:W-:Y:S02]  /*0da0*/  IMAD.U32 R25, R25, 0x10000, RZ ;  /* 0x0001000019197824 */ /* 0x000fe400078e00ff */
[----:B------:R-:W-:Y:S01]  /*0db0*/  FMUL.FTZ R27, R27, 1.4426950216293334961 ;  /* 0x3fb8aa3b1b1b7820 */ /* 0x000fe20000410000 */
[----:B------:R-:W-:Y:S01]  /*0dc0*/  FMUL.FTZ R29, R29, 1.4426950216293334961 ;  /* 0x3fb8aa3b1d1d7820 */ /* 0x000fe20000410000 */
[----:B------:R-:W-:-:S04]  /*0dd0*/  FADD.FTZ R25, -R16, R25 ;  /* 0x0000001910197221 */ /* 0x000fc80000010100 */
[----:B------:R-:W-:Y:S01]  /*0de0*/  FMUL.FTZ R25, R25, 1.4426950216293334961 ;  /* 0x3fb8aa3b19197820 */ /* 0x000fe20000410000 */
[----:B------:R-:W0:Y:S08]  /*0df0*/  MUFU.EX2 R27, R27 ;  /* 0x0000001b001b7308 */ /* 0x000e300000000800 */
[----:B------:R-:W1:Y:S01]  /*0e00*/  MUFU.EX2 R25, R25 ;  /* 0x0000001900197308 */ /* 0x000e620000000800 */
[----:B0-----:R-:W-:-:S04]  /*0e10*/  FADD.FTZ R18, R27, R18 ;  /* 0x000000121b127221 */ /* 0x001fc80000010000 */
[----:B-1----:R-:W-:Y:S01]  /*0e20*/  FADD.FTZ R4, R18, R25 ;  /* 0x0000001912047221 */ /* 0x002fe20000010000 */
[----:B------:R-:W-:Y:S01]  /*0e30*/  SHF.L.U32 R18, R6, 0x10, RZ ;  /* 0x0000001006127819 */ /* 0x000fe200000006ff */
[----:B------:R-:W-:Y:S01]  /*0e40*/  IMAD.U32 R25, R7, 0x10000, RZ ;  /* 0x0001000007197824 */ /* 0x000fe200078e00ff */
[----:B------:R-:W-:Y:S02]  /*0e50*/  PRMT R6, R5, 0x7632, R6 ;  /* 0x0000763205067816 */ /* 0x000fe40000000006 */
[----:B------:R0:W1:Y:S01]  /*0e60*/  MUFU.EX2 R5, R29 ;  /* 0x0000001d00057308 */ /* 0x0000620000000800 */
[----:B------:R-:W-:Y:S01]  /*0e70*/  FADD.FTZ R18, -R16, R18 ;  /* 0x0000001210127221 */ /* 0x000fe20000010100 */
[C---:B------:R-:W-:Y:S01]  /*0e80*/  PRMT R7, R6.reuse, 0x7632, R7 ;  /* 0x0000763206077816 */ /* 0x040fe20000000007 */
[----:B------:R-:W-:Y:S02]  /*0e90*/  IMAD.U32 R27, R6, 0x10000, RZ ;  /* 0x00010000061b7824 */ /* 0x000fe400078e00ff */
[----:B------:R-:W-:Y:S01]  /*0ea0*/  FADD.FTZ R25, -R16, R25 ;  /* 0x0000001910197221 */ /* 0x000fe20000010100 */
[----:B------:R-:W-:Y:S01]  /*0eb0*/  FMUL.FTZ R18, R18, 1.4426950216293334961 ;  /* 0x3fb8aa3b12127820 */ /* 0x000fe20000410000 */
[----:B------:R-:W-:Y:S01]  /*0ec0*/  SHF.L.U32 R26, R7, 0x10, RZ ;  /* 0x00000010071a7819 */ /* 0x000fe200000006ff */
[----:B------:R-:W-:Y:S01]  /*0ed0*/  FADD.FTZ R27, -R16, R27 ;  /* 0x0000001b101b7221 */ /* 0x000fe20000010100 */
[----:B------:R-:W-:Y:S01]  /*0ee0*/  FMUL.FTZ R28, R25, 1.4426950216293334961 ;  /* 0x3fb8aa3b191c7820 */ /* 0x000fe20000410000 */
[----:B------:R-:W-:-:S02]  /*0ef0*/  PRMT R25, R7, 0x7632, R25 ;  /* 0x0000763207197816 */ /* 0x000fc40000000019 */
[----:B------:R-:W-:Y:S01]  /*0f00*/  FMUL.FTZ R27, R27, 1.4426950216293334961 ;  /* 0x3fb8aa3b1b1b7820 */ /* 0x000fe20000410000 */
[----:B------:R-:W-:Y:S01]  /*0f10*/  MUFU.EX2 R18, R18 ;  /* 0x0000001200127308 */ /* 0x000fe20000000800 */
[----:B------:R-:W-:Y:S01]  /*0f20*/  FADD.FTZ R26, -R16, R26 ;  /* 0x0000001a101a7221 */ /* 0x000fe20000010100 */
[----:B0-----:R-:W-:-:S03]  /*0f30*/  IMAD.U32 R29, R25, 0x10000, RZ ;  /* 0x00010000191d7824 */ /* 0x001fc600078e00ff */
[----:B------:R-:W-:Y:S01]  /*0f40*/  FMUL.FTZ R25, R26, 1.4426950216293334961 ;  /* 0x3fb8aa3b1a197820 */ /* 0x000fe20000410000 */
[----:B-1----:R-:W-:Y:S01]  /*0f50*/  FADD.FTZ R5, R4, R5 ;  /* 0x0000000504057221 */ /* 0x002fe20000010000 */
[----:B------:R-:W-:Y:S01]  /*0f60*/  FADD.FTZ R29, -R16, R29 ;  /* 0x0000001d101d7221 */ /* 0x000fe20000010100 */
[----:B------:R-:W0:Y:S03]  /*0f70*/  MUFU.EX2 R6, R27 ;  /* 0x0000001b00067308 */ /* 0x000e260000000800 */
[----:B------:R-:W-:-:S05]  /*0f80*/  FMUL.FTZ R29, R29, 1.4426950216293334961 ;  /* 0x3fb8aa3b1d1d7820 */ /* 0x000fca0000410000 */
[----:B------:R-:W1:Y:S08]  /*0f90*/  MUFU.EX2 R25, R25 ;  /* 0x0000001900197308 */ /* 0x000e700000000800 */
        /* <DEDUP_REMOVED lines=10> */
.L_x_7100:
[----:B------:R-:W-:Y:S05]  /*1040*/  BSYNC B0 ;  /* 0x0000000000007941 */ /* 0x000fea0003800000 */
.L_x_7099:
[----:B------:R-:W-:Y:S01]  /*1050*/  ISETP.GE.AND P6, PT, R24, R19, PT ;  /* 0x000000131800720c */ /* 0x000fe20003fc6270 */
[----:B------:R-:W-:-:S12]  /*1060*/  BSSY B0, `(.L_x_7102) ;  /* 0x000000c000007945 */ /* 0x000fd80003800000 */
[----:B------:R-:W-:Y:S05]  /*1070*/  @P6 BRA `(.L_x_7103) ;  /* 0x0000000000286947 */ /* 0x000fea0003800000 */
.L_x_7104:
[----:B------:R-:W-:-:S06]  /*1080*/  IMAD.WIDE R4, R24, 0x2, R8 ;  /* 0x0000000218047825 */ /* 0x000fcc00078e0208 */
[----:B------:R-:W3:Y:S01]  /*1090*/  LDG.E.U16 R4, desc[UR8][R4.64] ;  /* 0x0000000804047981 */ /* 0x000ee2000c1e1500 */
[----:B------:R-:W-:-:S05]  /*10a0*/  IMAD.IADD R24, R10, 0x1, R24 ;  /* 0x000000010a187824 */ /* 0x000fca00078e0218 */
[----:B------:R-:W-:Y:S01]  /*10b0*/  ISETP.GE.AND P6, PT, R24, R19, PT ;  /* 0x000000131800720c */ /* 0x000fe20003fc6270 */
[----:B---3--:R-:W-:-:S04]  /*10c0*/  IMAD.U32 R7, R4, 0x10000, RZ ;  /* 0x0001000004077824 */ /* 0x008fc800078e00ff */
[----:B--2---:R-:W-:-:S04]  /*10d0*/  FADD.FTZ R7, -R16, R7 ;  /* 0x0000000710077221 */ /* 0x004fc80000010100 */
[----:B------:R-:W-:-:S06]  /*10e0*/  FMUL.FTZ R7, R7, 1.4426950216293334961 ;  /* 0x3fb8aa3b07077820 */ /* 0x000fcc0000410000 */
[----:B------:R-:W0:Y:S02]  /*10f0*/  MUFU.EX2 R7, R7 ;  /* 0x0000000700077308 */ /* 0x000e240000000800 */
[----:B0-----:R-:W-:Y:S01]  /*1100*/  FADD.FTZ R18, R7, R18 ;  /* 0x0000001207127221 */ /* 0x001fe20000010000 */
[----:B------:R-:W-:Y:S06]  /*1110*/  @!P6 BRA `(.L_x_7104) ;  /* 0xfffffffc00d8e947 */ /* 0x000fec000383ffff */
.L_x_7103:
[----:B------:R-:W-:Y:S05]  /*1120*/  BSYNC B0 ;  /* 0x0000000000007941 */ /* 0x000fea0003800000 */
.L_x_7102:
[----:B------:R-:W0:Y:S01]  /*1130*/  SHFL.DOWN PT, R5, R18, 0x10, 0x1f ;  /* 0x0a001f0012057f89 */ /* 0x000e2200000e0000 */
[----:B------:R-:W1:Y:S01]  /*1140*/  S2UR UR5, SR_CgaCtaId ;  /* 0x00000000000579c3 */ /* 0x000e620000008800 */
[----:B------:R-:W-:Y:S01]  /*1150*/  UMOV UR4, 0x400 ;  /* 0x0000040000047882 */ /* 0x000fe20000000000 */
[----:B------:R-:W-:-:S06]  /*1160*/  @!P2 SHF.R.S32.HI R21, RZ, 0x5, R21 ;  /* 0x00000005ff15a819 */ /* 0x000fcc0000011415 */
[----:B------:R-:W-:Y:S01]  /*1170*/  BAR.SYNC.DEFER_BLOCKING 0x0 ;  /* 0x0000000000007b1d */ /* 0x000fe20000010000 */
[----:B------:R-:W-:-:S05]  /*1180*/  HFMA2.MMA R8, -RZ, RZ, 0, 0 ;  /* 0x00000000ff087435 */ /* 0x000fca00000001ff */
[----:B------:R-:W-:Y:S01]  /*1190*/  BSSY B0, `(.L_x_7105) ;  /* 0x000001c000007945 */ /* 0x000fe20003800000 */
[----:B0-----:R-:W-:Y:S01]  /*11a0*/  FADD.FTZ R5, R5, R18 ;  /* 0x0000001205057221 */ /* 0x001fe20000010000 */
[----:B-1----:R-:W-:-:S04]  /*11b0*/  ULEA UR4, UR5, UR4, 0x18 ;  /* 0x0000000405047291 */ /* 0x002fc8000f8ec03f */
[----:B------:R-:W0:Y:S02]  /*11c0*/  SHFL.DOWN PT, R4, R5, 0x8, 0x1f ;  /* 0x09001f0005047f89 */ /* 0x000e2400000e0000 */
[----:B------:R-:W-:Y:S01]  /*11d0*/  @!P2 LEA R18, R21, UR4, 0x2 ;  /* 0x000000041512ac11 */ /* 0x000fe2000f8e10ff */
[----:B0-----:R-:W-:-:S05]  /*11e0*/  FADD.FTZ R4, R5, R4 ;  /* 0x0000000405047221 */ /* 0x001fca0000010000 */
[----:B------:R-:W0:Y:S02]  /*11f0*/  SHFL.DOWN PT, R7, R4, 0x4, 0x1f ;  /* 0x08801f0004077f89 */ /* 0x000e2400000e0000 */
[----:B0-----:R-:W-:-:S05]  /*1200*/  FADD.FTZ R7, R4, R7 ;  /* 0x0000000704077221 */ /* 0x001fca0000010000 */
[----:B------:R-:W0:Y:S02]  /*1210*/  SHFL.DOWN PT, R6, R7, 0x2, 0x1f ;  /* 0x08401f0007067f89 */ /* 0x000e2400000e0000 */
[----:B0-----:R-:W-:-:S05]  /*1220*/  FADD.FTZ R6, R7, R6 ;  /* 0x0000000607067221 */ /* 0x001fca0000010000 */
[----:B------:R-:W0:Y:S02]  /*1230*/  SHFL.DOWN PT, R9, R6, 0x1, 0x1f ;  /* 0x08201f0006097f89 */ /* 0x000e2400000e0000 */
[----:B0-----:R-:W-:-:S05]  /*1240*/  FADD.FTZ R9, R6, R9 ;  /* 0x0000000906097221 */ /* 0x001fca0000010000 */
        /* <DEDUP_REMOVED lines=8> */
[----:B0-----:R-:W0:Y:S02]  /*12d0*/  SHFL.DOWN PT, R18, R7, 0x8, 0x1f ;  /* 0x09001f0007127f89 */ /* 0x001e2400000e0000 */
[----:B0-----:R-:W-:-:S05]  /*12e0*/  FADD.FTZ R18, R7, R18 ;  /* 0x0000001207127221 */ /* 0x001fca0000010000 */
[----:B------:R-:W0:Y:S02]  /*12f0*/  SHFL.DOWN PT, R9, R18, 0x4, 0x1f ;  /* 0x08801f0012097f89 */ /* 0x000e2400000e0000 */
[----:B0-----:R-:W-:-:S05]  /*1300*/  FADD.FTZ R9, R18, R9 ;  /* 0x0000000912097221 */ /* 0x001fca0000010000 */
[----:B------:R-:W0:Y:S02]  /*1310*/  SHFL.DOWN PT, R20, R9, 0x2, 0x1f ;  /* 0x08401f0009147f89 */ /* 0x000e2400000e0000 */
[----:B0-----:R-:W-:-:S05]  /*1320*/  FADD.FTZ R20, R9, R20 ;  /* 0x0000001409147221 */ /* 0x001fca0000010000 */
[----:B------:R0:W1:Y:S02]  /*1330*/  SHFL.DOWN PT, R19, R20, 0x1, 0x1f ;  /* 0x08201f0014137f89 */ /* 0x00006400000e0000 */
.L_x_7126:
[----:B-1----:R-:W-:-:S07]  /*1340*/  FADD.FTZ R8, R20, R19 ;  /* 0x0000001314087221 */ /* 0x002fce0000010000 */
.L_x_7106:
[----:B------:R-:W-:Y:S05]  /*1350*/  BSYNC B0 ;  /* 0x0000000000007941 */ /* 0x000fea0003800000 */
.L_x_7105:
[----:B-1----:R1:W-:Y:S01]  /*1360*/  @!P5 STS [UR4], R8 ;  /* 0x00000008ff00d988 */ /* 0x0023e20008000804 */
        /* <DEDUP_REMOVED lines=8> */
[----:B-1--4-:R-:W-:Y:S05]  /*13f0*/  @!P2 BRA `(.L_x_7108) ;  /* 0x00000000005ca947 */ /* 0x012fea0003800000 */
[----:B------:R-:W-:-:S13]  /*1400*/  ISETP.GE.AND P0, PT, R17, UR7, PT ;  /* 0x0000000711007c0c */ /* 0x000fda000bf06270 */
[----:B------:R-:W-:Y:S05]  /*1410*/  @P0 EXIT ;  /* 0x000000000000094d */ /* 0x000fea0003800000 */
[----:B0-----:R0:W1:Y:S01]  /*1420*/  MUFU.RCP R9, R8 ;  /* 0x0000000800097308 */ /* 0x0010620000001000 */
[----:B------:R-:W-:-:S05]  /*1430*/  ULDC UR4, c[0x0][0x214] ;  /* 0x0000850000047ab9 */ /* 0x000fca0000000800 */
.L_x_7109:
[----:B---3--:R-:W-:Y:S01]  /*1440*/  MOV R3, R11 ;  /* 0x0000000b00037202 */ /* 0x008fe20000000f00 */
[----:B------:R-:W-:-:S04]  /*1450*/  IMAD.MOV.U32 R2, RZ, RZ, R14 ;  /* 0x000000ffff027224 */ /* 0x000fc800078e000e */
[----:B------:R-:W-:-:S06]  /*1460*/  IMAD.WIDE R6, R17, 0x2, R2 ;  /* 0x0000000211067825 */ /* 0x000fcc00078e0202 */
[----:B------:R-:W3:Y:S01]  /*1470*/  LDG.E.U16 R6, desc[UR8][R6.64] ;  /* 0x0000000806067981 */ /* 0x000ee2000c1e1500 */
[----:B------:R-:W-:-:S04]  /*1480*/  IADD3 R13, P0, R17, R15, RZ ;  /* 0x0000000f110d7210 */ /* 0x000fc80007f1e0ff */
[----:B------:R-:W-:Y:S02]  /*1490*/  LEA R2, P1, R13, R4, 0x1 ;  /* 0x000000040d027211 */ /* 0x000fe400078208ff */
[----:B0-----:R-:W-:Y:S01]  /*14a0*/  LEA.HI.X.SX32 R8, R17, R12, 0x1, P0 ;  /* 0x0000000c11087211 */ /* 0x001fe200000f0eff */
[----:B------:R-:W-:-:S05]  /*14b0*/  IMAD.IADD R17, R10, 0x1, R17 ;  /* 0x000000010a117824 */ /* 0x000fca00078e0211 */
[----:B------:R-:W-:Y:S01]  /*14c0*/  ISETP.GE.AND P0, PT, R17, UR7, PT ;  /* 0x0000000711007c0c */ /* 0x000fe2000bf06270 */
[----:B---3--:R-:W-:-:S04]  /*14d0*/  IMAD.U32 R3, R6, 0x10000, RZ ;  /* 0x0001000006037824 */ /* 0x008fc800078e00ff */
[----:B--2---:R-:W-:-:S04]  /*14e0*/  FADD.FTZ R3, -R16, R3 ;  /* 0x0000000310037221 */ /* 0x004fc80000010100 */
[----:B------:R-:W-:-:S06]  /*14f0*/  FMUL.FTZ R0, R3, 1.4426950216293334961 ;  /* 0x3fb8aa3b03007820 */ /* 0x000fcc0000410000 */
[----:B------:R-:W1:Y:S02]  /*1500*/  MUFU.EX2 R0, R0 ;  /* 0x0000000000007308 */ /* 0x000e640000000800 */
[----:B-1----:R-:W-:-:S05]  /*1510*/  FMUL.FTZ R3, R0, R9 ;  /* 0x0000000900037220 */ /* 0x002fca0000410000 */
[----:B------:R-:W-:Y:S02]  /*1520*/  F2FP.BF16.F32.PACK_AB R5, RZ, R3 ;  /* 0x00000003ff05723e */ /* 0x000fe400000010ff */
[----:B------:R-:W-:-:S05]  /*1530*/  LEA.HI.X R3, R13, UR4, R8, 0x1, P1 ;  /* 0x000000040d037c11 */ /* 0x000fca00088f0c08 */
[----:B------:R3:W-:Y:S01]  /*1540*/  STG.E.U16 desc[UR8][R2.64], R5 ;  /* 0x0000000502007986 */ /* 0x0007e2000c101508 */
[----:B------:R-:W-:Y:S05]  /*1550*/  @!P0 BRA `(.L_x_7109) ;  /* 0xfffffffc00b88947 */ /* 0x000fea000383ffff */
[----:B------:R-:W-:Y:S05]  /*1560*/  EXIT ;  /* 0x000000000000794d */ /* 0x000fea0003800000 */
.L_x_7108:
[----:B------:R-:W-:Y:S01]  /*1570*/  SHF.L.U32 R6, R10, 0x3, RZ ;  /* 0x000000030a067819 */ /* 0x000fe200000006ff */
[----:B0-----:R-:W-:-:S03]  /*1580*/  HFMA2.MMA R18, -RZ, RZ, 0, 0 ;  /* 0x00000000ff127435 */ /* 0x001fc600000001ff */
[----:B------:R-:W0:Y:S01]  /*1590*/  I2F.U32.RP R5, R6 ;  /* 0x0000000600057306 */ /* 0x000e220000209000 */
[----:B------:R-:W-:-:S07]  /*15a0*/  IMAD.MOV R7, RZ, RZ, -R6 ;  /* 0x000000ffff077224 */ /* 0x000fce00078e0a06 */
[----:B0-----:R-:W0:Y:S02]  /*15b0*/  MUFU.RCP R5, R5 ;  /* 0x0000000500057308 */ /* 0x001e240000001000 */
[----:B0-----:R-:W-:-:S06]  /*15c0*/  VIADD R19, R5, 0xffffffe ;  /* 0x0ffffffe05137836 */ /* 0x001fcc0000000000 */
[----:B------:R-:W0:Y:S02]  /*15d0*/  F2I.FTZ.U32.TRUNC.NTZ R19, R19 ;  /* 0x0000001300137305 */ /* 0x000e24000021f000 */
[----:B0-----:R-:W-:-:S04]  /*15e0*/  IMAD R7, R7, R19, RZ ;  /* 0x0000001307077224 */ /* 0x001fc800078e02ff */
[----:B------:R-:W-:Y:S01]  /*15f0*/  IMAD.HI.U32 R18, R19, R7, R18 ;  /* 0x0000000713127227 */ /* 0x000fe200078e0012 */
[----:B------:R-:W-:Y:S06]  /*1600*/  @!P0 BRA `(.L_x_7110) ;  /* 0x0000000000708947 */ /* 0x000fec0003800000 */
[----:B------:R-:W-:-:S06]  /*1610*/  UIADD3 UR7, UR6, UR7, URZ ;  /* 0x0000000706077290 */ /* 0x000fcc000fffe03f */
[----:B------:R-:W-:-:S04]  /*1620*/  ISETP.GE.AND P0, PT, R17, UR7, PT ;  /* 0x0000000711007c0c */ /* 0x000fc8000bf06270 */
[----:B------:R-:W-:-:S13]  /*1630*/  ISETP.LT.OR P0, PT, R17, UR6, P0 ;  /* 0x0000000611007c0c */ /* 0x000fda0008701670 */
[----:B------:R-:W3:Y:S01]  /*1640*/  @!P0 LDG.E.U16 R2, desc[UR8][R2.64] ;  /* 0x0000000802028981 */ /* 0x000ee2000c1e1500 */
[----:B------:R-:W0:Y:S01]  /*1650*/  @!P0 LDC R13, c[0x0][0x214] ;  /* 0x00008500ff0d8b82 */ /* 0x000e220000000800 */
[----:B------:R-:W-:Y:S01]  /*1660*/  @!P0 MUFU.RCP R20, R8 ;  /* 0x0000000800148308 */ /* 0x000fe20000001000 */
[----:B------:R-:W1:Y:S02]  /*1670*/  S2R R7, SR_TID.X ;  /* 0x0000000000077919 */ /* 0x000e640000002100 */
[----:B-1----:R-:W-:-:S04]  /*1680*/  IADD3 R22, P2, R7, -UR6, RZ ;  /* 0x8000000607167c10 */ /* 0x002fc8000ff5e0ff */
[----:B------:R-:W-:Y:S02]  /*1690*/  LEA.HI.X.SX32 R7, R7, 0xffffffff, 0x1, P2 ;  /* 0xffffffff07077811 */ /* 0x000fe400010f0eff */
[----:B------:R-:W-:Y:S01]  /*16a0*/  @!P0 IADD3 R9, P2, R15, R22, RZ ;  /* 0x000000160f098210 */ /* 0x000fe20007f5e0ff */
[----:B---3--:R-:W-:-:S04]  /*16b0*/  @!P0 IMAD.U32 R5, R2, 0x10000, RZ ;  /* 0x0001000002058824 */ /* 0x008fc800078e00ff */
[----:B--2---:R-:W-:-:S04]  /*16c0*/  @!P0 FADD.FTZ R5, -R16, R5 ;  /* 0x0000000510058221 */ /* 0x004fc80000010100 */
[----:B------:R-:W-:-:S06]  /*16d0*/  @!P0 FMUL.FTZ R5, R5, 1.4426950216293334961 ;  /* 0x3fb8aa3b05058820 */ /* 0x000fcc0000410000 */
[----:B------:R-:W1:Y:S02]  /*16e0*/  @!P0 MUFU.EX2 R5, R5 ;  /* 0x0000000500058308 */ /* 0x000e640000000800 */
[----:B-1----:R-:W-:Y:S01]  /*16f0*/  @!P0 FMUL.FTZ R3, R5, R20 ;  /* 0x0000001405038220 */ /* 0x002fe20000410000 */
[----:B------:R-:W-:Y:S01]  /*1700*/  @!P0 IMAD.X R20, R12, 0x1, R7, P2 ;  /* 0x000000010c148824 */ /* 0x000fe200010e0607 */
[----:B------:R-:W-:-:S03]  /*1710*/  @!P0 LEA R2, P2, R9, R4, 0x1 ;  /* 0x0000000409028211 */ /* 0x000fc600078408ff */
[----:B------:R-:W-:Y:S02]  /*1720*/  @!P0 F2FP.BF16.F32.PACK_AB R7, RZ, R3 ;  /* 0x00000003ff07823e */ /* 0x000fe400000010ff */
[----:B0-----:R-:W-:Y:S02]  /*1730*/  @!P0 LEA.HI.X R3, R9, R13, R20, 0x1, P2 ;  /* 0x0000000d09038211 */ /* 0x001fe400010f0c14 */
[----:B------:R-:W-:-:S03]  /*1740*/  VIMNMX.U32 R13, R10, UR7, PT ;  /* 0x000000070a0d7c48 */ /* 0x000fc6000bfe0000 */
[----:B------:R0:W-:Y:S01]  /*1750*/  @!P0 STG.E.U16 desc[UR8][R2.64], R7 ;  /* 0x0000000702008986 */ /* 0x0001e2000c101508 */
[----:B------:R-:W-:Y:S02]  /*1760*/  IADD3 R20, P0, R10, -UR6, RZ ;  /* 0x800000060a147c10 */ /* 0x000fe4000ff1e0ff */
[----:B------:R-:W-:Y:S02]  /*1770*/  IADD3 R13, -R13, UR7, RZ ;  /* 0x000000070d0d7c10 */ /* 0x000fe4000fffe1ff */
[----:B------:R-:W-:Y:S02]  /*1780*/  IADD3.X R5, RZ, -0x1, RZ, P0, !PT ;  /* 0xffffffffff057810 */ /* 0x000fe400007fe4ff */
[C---:B------:R-:W-:Y:S02]  /*1790*/  IADD3 R15, P0, R20.reuse, R15, RZ ;  /* 0x0000000f140f7210 */ /* 0x040fe40007f1e0ff */
[----:B------:R-:W-:-:S03]  /*17a0*/  LEA R14, P2, R20, R14, 0x1 ;  /* 0x0000000e140e7211 */ /* 0x000fc600078408ff */
[----:B------:R-:W-:Y:S01]  /*17b0*/  IMAD.X R12, R5, 0x1, R12, P0 ;  /* 0x00000001050c7824 */ /* 0x000fe200000e060c */
[----:B0-----:R-:W-:-:S09]  /*17c0*/  LEA.HI.X R11, R20, R11, R5, 0x1, P2 ;  /* 0x0000000b140b7211 */ /* 0x001fd200010f0c05 */
.L_x_7110:
[----:B------:R-:W-:Y:S01]  /*17d0*/  IMAD.HI.U32 R18, R18, R13, RZ ;  /* 0x0000000d12127227 */ /* 0x000fe200078e00ff */
[----:B------:R-:W-:Y:S01]  /*17e0*/  LOP3.LUT R2, RZ, R6, RZ, 0x33, !PT ;  /* 0x00000006ff027212 */ /* 0x000fe200078e33ff */
[----:B------:R-:W0:Y:S01]  /*17f0*/  LDC R5, c[0x0][0x214] ;  /* 0x00008500ff057b82 */ /* 0x000e220000000800 */
[----:B------:R-:W-:Y:S01]  /*1800*/  BSSY B0, `(.L_x_7111) ;  /* 0x0000048000007945 */ /* 0x000fe20003800000 */
[----:B------:R-:W-:-:S04]  /*1810*/  IMAD.MOV R18, RZ, RZ, -R18 ;  /* 0x000000ffff127224 */ /* 0x000fc800078e0a12 */
[----:B------:R-:W-:-:S05]  /*1820*/  IMAD R3, R6, R18, R13 ;  /* 0x0000001206037224 */ /* 0x000fca00078e020d */
[----:B------:R-:W-:-:S13]  /*1830*/  ISETP.GE.U32.AND P0, PT, R3, R6, PT ;  /* 0x000000060300720c */ /* 0x000fda0003f06070 */
[----:B------:R-:W-:-:S04]  /*1840*/  @P0 IADD3 R3, -R6, R3, RZ ;  /* 0x0000000306030210 */ /* 0x000fc80007ffe1ff */
[----:B------:R-:W-:-:S13]  /*1850*/  ISETP.GE.U32.AND P0, PT, R3, R6, PT ;  /* 0x000000060300720c */ /* 0x000fda0003f06070 */
[----:B------:R-:W-:-:S05]  /*1860*/  @P0 IMAD.IADD R3, R3, 0x1, -R6 ;  /* 0x0000000103030824 */ /* 0x000fca00078e0a06 */
[----:B------:R-:W-:-:S05]  /*1870*/  SEL R2, R2, R3, !P1 ;  /* 0x0000000302027207 */ /* 0x000fca0004800000 */
[----:B------:R-:W-:Y:S01]  /*1880*/  IMAD.IADD R9, R13, 0x1, -R2 ;  /* 0x000000010d097824 */ /* 0x000fe200078e0a02 */
[----:B------:R-:W-:-:S04]  /*1890*/  LEA R2, P1, R15, R4, 0x1 ;  /* 0x000000040f027211 */ /* 0x000fc800078208ff */
[----:B------:R-:W-:Y:S01]  /*18a0*/  ISETP.GE.AND P0, PT, R0, R9, PT ;  /* 0x000000090000720c */ /* 0x000fe20003f06270 */
[----:B------:R-:W-:Y:S01]  /*18b0*/  IMAD.IADD R0, R17, 0x1, R9 ;  /* 0x0000000111007824 */ /* 0x000fe200078e0209 */
[----:B0-----:R-:W-:Y:S02]  /*18c0*/  LEA.HI.X R3, R15, R5, R12, 0x1, P1 ;  /* 0x000000050f037211 */ /* 0x001fe400008f0c0c */
[----:B------:R-:W-:-:S09]  /*18d0*/  MOV R15, R11 ;  /* 0x0000000b000f7202 */ /* 0x000fd20000000f00 */
[----:B------:R-:W-:Y:S05]  /*18e0*/  @P0 BRA `(.L_x_7112) ;  /* 0x0000000000e40947 */ /* 0x000fea0003800000 */
.L_x_7113:
[----:B0-----:R-:W-:-:S06]  /*18f0*/  IMAD.WIDE R4, R17, 0x10, R14 ;  /* 0x0000001011047825 */ /* 0x001fcc00078e020e */
[----:B------:R-:W3:Y:S01]  /*1900*/  LDG.E.128 R4, desc[UR8][R4.64] ;  /* 0x0000000804047981 */ /* 0x000ee2000c1e1d00 */
[----:B------:R-:W-:Y:S01]  /*1910*/  MUFU.RCP R11, R8 ;  /* 0x00000008000b7308 */ /* 0x000fe20000001000 */
[C---:B---3--:R-:W-:Y:S01]  /*1920*/  IMAD.U32 R19, R4.reuse, 0x10000, RZ ;  /* 0x0001000004137824 */ /* 0x048fe200078e00ff */
[----:B------:R-:W-:Y:S02]  /*1930*/  SHF.L.U32 R21, R5, 0x10, RZ ;  /* 0x0000001005157819 */ /* 0x000fe400000006ff */
[----:B------:R-:W-:Y:S01]  /*1940*/  PRMT R5, R4, 0x7632, R5 ;  /* 0x0000763204057816 */ /* 0x000fe20000000005 */
[C---:B--2---:R-:W-:Y:S02]  /*1950*/  FADD.FTZ R19, -R16.reuse, R19 ;  /* 0x0000001310137221 */ /* 0x044fe40000010100 */
[----:B------:R-:W-:Y:S02]  /*1960*/  FADD.FTZ R21, -R16, R21 ;  /* 0x0000001510157221 */ /* 0x000fe40000010100 */
[----:B------:R-:W-:Y:S01]  /*1970*/  FMUL.FTZ R18, R19, 1.4426950216293334961 ;  /* 0x3fb8aa3b13127820 */ /* 0x000fe20000410000 */
[----:B------:R-:W-:-:S02]  /*1980*/  IMAD.U32 R19, R6, 0x10000, RZ ;  /* 0x0001000006137824 */ /* 0x000fc400078e00ff */
[----:B------:R-:W-:Y:S01]  /*1990*/  FMUL.FTZ R12, R21, 1.4426950216293334961 ;  /* 0x3fb8aa3b150c7820 */ /* 0x000fe20000410000 */
[----:B------:R-:W-:Y:S01]  /*19a0*/  IMAD.U32 R21, R7, 0x10000, RZ ;  /* 0x0001000007157824 */ /* 0x000fe200078e00ff */
[----:B------:R-:W-:Y:S01]  /*19b0*/  PRMT R7, R6, 0x7632, R7 ;  /* 0x0000763206077816 */ /* 0x000fe20000000007 */
[C---:B------:R-:W-:Y:S01]  /*19c0*/  FADD.FTZ R19, -R16.reuse, R19 ;  /* 0x0000001310137221 */ /* 0x040fe20000010100 */
[----:B------:R-:W0:Y:S01]  /*19d0*/  MUFU.EX2 R18, R18 ;  /* 0x0000001200127308 */ /* 0x000e220000000800 */
[----:B------:R-:W-:Y:S02]  /*19e0*/  FADD.FTZ R21, -R16, R21 ;  /* 0x0000001510157221 */ /* 0x000fe40000010100 */
[----:B------:R-:W-:Y:S01]  /*19f0*/  FMUL.FTZ R20, R19, 1.4426950216293334961 ;  /* 0x3fb8aa3b13147820 */ /* 0x000fe20000410000 */
[----:B------:R-:W-:Y:S01]  /*1a00*/  SHF.L.U32 R19, R5, 0x10, RZ ;  /* 0x0000001005137819 */ /* 0x000fe200000006ff */
[----:B------:R-:W-:Y:S01]  /*1a10*/  FMUL.FTZ R23, R21, 1.4426950216293334961 ;  /* 0x3fb8aa3b15177820 */ /* 0x000fe20000410000 */
[----:B------:R-:W-:-:S02]  /*1a20*/  PRMT R5, R5, 0x7632, R5 ;  /* 0x0000763205057816 */ /* 0x000fc40000000005 */
[----:B------:R-:W-:Y:S01]  /*1a30*/  MUFU.EX2 R4, R20 ;  /* 0x0000001400047308 */ /* 0x000fe20000000800 */
[C---:B------:R-:W-:Y:S02]  /*1a40*/  FADD.FTZ R19, -R16.reuse, R19 ;  /* 0x0000001310137221 */ /* 0x040fe40000010100 */
[----:B------:R-:W-:Y:S01]  /*1a50*/  IMAD.U32 R21, R5, 0x10000, RZ ;  /* 0x0001000005157824 */ /* 0x000fe200078e00ff */
[C---:B------:R-:W-:Y:S01]  /*1a60*/  PRMT R5, R7.reuse, 0x7632, R5 ;  /* 0x0000763207057816 */ /* 0x040fe20000000005 */
[----:B------:R-:W-:Y:S02]  /*1a70*/  IMAD.U32 R7, R7, 0x10000, RZ ;  /* 0x0001000007077824 */ /* 0x000fe400078e00ff */
[----:B------:R-:W-:Y:S01]  /*1a80*/  FMUL.FTZ R19, R19, 1.4426950216293334961 ;  /* 0x3fb8aa3b13137820 */ /* 0x000fe20000410000 */
[C---:B------:R-:W-:Y:S01]  /*1a90*/  FADD.FTZ R21, -R16.reuse, R21 ;  /* 0x0000001510157221 */ /* 0x040fe20000010100 */
[----:B------:R-:W-:Y:S01]  /*1aa0*/  SHF.L.U32 R5, R5, 0x10, RZ ;  /* 0x0000001005057819 */ /* 0x000fe200000006ff */
[----:B------:R-:W-:Y:S01]  /*1ab0*/  FADD.FTZ R7, -R16, R7 ;  /* 0x0000000710077221 */ /* 0x000fe20000010100 */
[----:B------:R1:W2:Y:S01]  /*1ac0*/  MUFU.EX2 R6, R23 ;  /* 0x0000001700067308 */ /* 0x0002a20000000800 */
[----:B------:R-:W-:Y:S01]  /*1ad0*/  FMUL.FTZ R21, R21, 1.4426950216293334961 ;  /* 0x3fb8aa3b15157820 */ /* 0x000fe20000410000 */
[----:B0-----:R-:W-:Y:S01]  /*1ae0*/  FMUL.FTZ R18, R18, R11 ;  /* 0x0000000b12127220 */ /* 0x001fe20000410000 */
[----:B------:R-:W-:-:S04]  /*1af0*/  FADD.FTZ R5, -R16, R5 ;  /* 0x0000000510057221 */ /* 0x000fc80000010100 */
[----:B------:R-:W-:Y:S01]  /*1b00*/  FMUL.FTZ R26, R5, 1.4426950216293334961 ;  /* 0x3fb8aa3b051a7820 */ /* 0x000fe20000410000 */
[----:B------:R0:W3:Y:S01]  /*1b10*/  MUFU.EX2 R20, R19 ;  /* 0x0000001300147308 */ /* 0x0000e20000000800 */
[----:B-1----:R-:W-:-:S07]  /*1b20*/  FMUL.FTZ R23, R7, 1.4426950216293334961 ;  /* 0x3fb8aa3b07177820 */ /* 0x002fce0000410000 */
[----:B------:R-:W1:Y:S01]  /*1b30*/  MUFU.EX2 R12, R12 ;  /* 0x0000000c000c7308 */ /* 0x000e620000000800 */
[-C--:B--2---:R-:W-:Y:S01]  /*1b40*/  FMUL.FTZ R25, R6, R11.reuse ;  /* 0x0000000b06197220 */ /* 0x084fe20000410000 */
[----:B0-----:R-:W-:-:S06]  /*1b50*/  FMUL.FTZ R19, R4, R11 ;  /* 0x0000000b04137220 */ /* 0x001fcc0000410000 */
[----:B------:R-:W0:Y:S01]  /*1b60*/  MUFU.EX2 R22, R21 ;  /* 0x0000001500167308 */ /* 0x000e220000000800 */
[----:B---3--:R-:W-:-:S05]  /*1b70*/  FMUL.FTZ R5, R20, R11 ;  /* 0x0000000b14057220 */ /* 0x008fca0000410000 */
[----:B------:R-:W-:Y:S02]  /*1b80*/  F2FP.BF16.F32.PACK_AB R4, R5, R18 ;  /* 0x000000120504723e */ /* 0x000fe400000010ff */
[----:B------:R-:W2:Y:S01]  /*1b90*/  MUFU.EX2 R24, R23 ;  /* 0x0000001700187308 */ /* 0x000ea20000000800 */
[----:B-1----:R-:W-:-:S07]  /*1ba0*/  FMUL.FTZ R12, R12, R11 ;  /* 0x0000000b0c0c7220 */ /* 0x002fce0000410000 */
[----:B------:R-:W1:Y:S01]  /*1bb0*/  MUFU.EX2 R26, R26 ;  /* 0x0000001a001a7308 */ /* 0x000e620000000800 */
[----:B0-----:R-:W-:-:S05]  /*1bc0*/  FMUL.FTZ R7, R22, R11 ;  /* 0x0000000b16077220 */ /* 0x001fca0000410000 */
[----:B------:R-:W-:Y:S01]  /*1bd0*/  F2FP.BF16.F32.PACK_AB R5, R7, R12 ;  /* 0x0000000c0705723e */ /* 0x000fe200000010ff */
[----:B--2---:R-:W-:-:S05]  /*1be0*/  FMUL.FTZ R6, R24, R11 ;  /* 0x0000000b18067220 */ /* 0x004fca0000410000 */
[----:B------:R-:W-:Y:S01]  /*1bf0*/  F2FP.BF16.F32.PACK_AB R6, R6, R19 ;  /* 0x000000130606723e */ /* 0x000fe200000010ff */
[----:B------:R-:W-:-:S04]  /*1c00*/  IMAD.WIDE R18, R17, 0x10, R2 ;  /* 0x0000001011127825 */ /* 0x000fc800078e0202 */
[----:B-1----:R-:W-:Y:S01]  /*1c10*/  FMUL.FTZ R20, R26, R11 ;  /* 0x0000000b1a147220 */ /* 0x002fe20000410000 */
[----:B------:R-:W-:-:S04]  /*1c20*/  IMAD.IADD R17, R10, 0x1, R17 ;  /* 0x000000010a117824 */ /* 0x000fc800078e0211 */
[----:B------:R-:W-:Y:S01]  /*1c30*/  F2FP.BF16.F32.PACK_AB R7, R20, R25 ;  /* 0x000000191407723e */ /* 0x000fe200000010ff */
[----:B------:R-:W-:-:S04]  /*1c40*/  IMAD.SHL.U32 R12, R17, 0x8, RZ ;  /* 0x00000008110c7824 */ /* 0x000fc800078e00ff */
[----:B------:R0:W-:Y:S01]  /*1c50*/  STG.E.128 desc[UR8][R18.64], R4 ;  /* 0x0000000412007986 */ /* 0x0001e2000c101d08 */
[----:B------:R-:W-:-:S13]  /*1c60*/  ISETP.GE.AND P0, PT, R12, R9, PT ;  /* 0x000000090c00720c */ /* 0x000fda0003f06270 */
[----:B------:R-:W-:Y:S05]  /*1c70*/  @!P0 BRA `(.L_x_7113) ;  /* 0xfffffffc001c8947 */ /* 0x000fea000383ffff */
.L_x_7112:
[----:B------:R-:W-:Y:S05]  /*1c80*/  BSYNC B0 ;  /* 0x0000000000007941 */ /* 0x000fea0003800000 */
.L_x_7111:
[----:B------:R-:W-:-:S13]  /*1c90*/  ISETP.GE.AND P0, PT, R0, R13, PT ;  /* 0x0000000d0000720c */ /* 0x000fda0003f06270 */
[----:B------:R-:W-:Y:S05]  /*1ca0*/  @P0 EXIT ;  /* 0x000000000000094d */ /* 0x000fea0003800000 */
[----:B------:R1:W3:Y:S02]  /*1cb0*/  MUFU.RCP R9, R8 ;  /* 0x0000000800097308 */ /* 0x0002e40000001000 */
.L_x_7114:
[----:B0-----:R-:W-:-:S06]  /*1cc0*/  IMAD.WIDE R4, R0, 0x2, R14 ;  /* 0x0000000200047825 */ /* 0x001fcc00078e020e */
[----:B------:R-:W4:Y:S02]  /*1cd0*/  LDG.E.U16 R4, desc[UR8][R4.64] ;  /* 0x0000000804047981 */ /* 0x000f24000c1e1500 */
[----:B----4-:R-:W-:-:S05]  /*1ce0*/  SHF.L.U32 R7, R4, 0x10, RZ ;  /* 0x0000001004077819 */ /* 0x010fca00000006ff */
[----:B--2---:R-:W-:-:S04]  /*1cf0*/  FADD.FTZ R7, -R16, R7 ;  /* 0x0000000710077221 */ /* 0x004fc80000010100 */
[----:B-1----:R-:W-:-:S06]  /*1d00*/  FMUL.FTZ R8, R7, 1.4426950216293334961 ;  /* 0x3fb8aa3b07087820 */ /* 0x002fcc0000410000 */
[----:B------:R-:W3:Y:S02]  /*1d10*/  MUFU.EX2 R8, R8 ;  /* 0x0000000800087308 */ /* 0x000ee40000000800 */
[----:B---3--:R-:W-:-:S05]  /*1d20*/  FMUL.FTZ R6, R8, R9 ;  /* 0x0000000908067220 */ /* 0x008fca0000410000 */
[----:B------:R-:W-:Y:S01]  /*1d30*/  F2FP.BF16.F32.PACK_AB R5, RZ, R6 ;  /* 0x00000006ff05723e */ /* 0x000fe200000010ff */
[----:B------:R-:W-:-:S04]  /*1d40*/  IMAD.WIDE R6, R0, 0x2, R2 ;  /* 0x0000000200067825 */ /* 0x000fc800078e0202 */
[----:B------:R-:W-:Y:S01]  /*1d50*/  IMAD.IADD R0, R10, 0x1, R0 ;  /* 0x000000010a007824 */ /* 0x000fe200078e0200 */
[----:B------:R4:W-:Y:S04]  /*1d60*/  STG.E.U16 desc[UR8][R6.64], R5 ;  /* 0x0000000506007986 */ /* 0x0009e8000c101508 */
[----:B------:R-:W-:-:S13]  /*1d70*/  ISETP.GE.AND P0, PT, R0, R13, PT ;  /* 0x0000000d0000720c */ /* 0x000fda0003f06270 */
[----:B----4-:R-:W-:Y:S05]  /*1d80*/  @!P0 BRA `(.L_x_7114) ;  /* 0xfffffffc00cc8947 */ /* 0x010fea000383ffff */
[----:B------:R-:W-:Y:S05]  /*1d90*/  EXIT ;  /* 0x000000000000794d */ /* 0x000fea0003800000 */
.L_x_7097:
[----:B-1----:R-:W-:Y:S01]  /*1da0*/  IMAD.MOV.U32 R27, RZ, RZ, R7 ;  /* 0x000000ffff1b7224 */ /* 0x002fe200078e0007 */
[----:B------:R-:W-:Y:S01]  /*1db0*/  MOV R4, 0x10 ;  /* 0x0000001000047802 */ /* 0x000fe20000000f00 */
[----:B------:R-:W-:Y:S02]  /*1dc0*/  IMAD.MOV.U32 R5, RZ, RZ, 0x1f ;  /* 0x0000001fff057424 */ /* 0x000fe400078e00ff */
[----:B------:R-:W-:-:S07]  /*1dd0*/  IMAD.MOV.U32 R6, RZ, RZ, -0x1 ;  /* 0xffffffffff067424 */ /* 0x000fce00078e00ff */
[----:B------:R-:W-:Y:S05]  /*1de0*/  WARPSYNC.COLLECTIVE R6, `(.L_x_7115) ;  /* 0x0000000006087348 */ /* 0x000fea0003c00000 */
[----:B------:R0:W1:Y:S02]  /*1df0*/  SHFL.DOWN P6, R25, R27, R4, R5 ;  /* 0x080000041b197389 */ /* 0x00006400000c0005 */
[----:B01----:R-:W-:Y:S01]  /*1e00*/  ENDCOLLECTIVE ;  /* 0x000000000000791b */ /* 0x003fe20003800000 */
.L_x_7115:
[----:B------:R-:W-:Y:S01]  /*1e10*/  IMAD.MOV.U32 R4, RZ, RZ, 0x8 ;  /* 0x00000008ff047424 */ /* 0x000fe200078e00ff */
[----:B------:R-:W-:-:S04]  /*1e20*/  MOV R8, R25 ;  /* 0x0000001900087202 */ /* 0x000fc80000000f00 */
[----:B------:R-:W-:-:S04]  /*1e30*/  FSETP.GEU.FTZ.AND P5, PT, R7, R8, PT ;  /* 0x000000080700720b */ /* 0x000fc80003fbe000 */
[----:B------:R-:W-:-:S05]  /*1e40*/  FSEL R8, R8, R7, !P5 ;  /* 0x0000000708087208 */ /* 0x000fca0006800000 */
[----:B------:R-:W-:-:S07]  /*1e50*/  IMAD.MOV.U32 R27, RZ, RZ, R8 ;  /* 0x000000ffff1b7224 */ /* 0x000fce00078e0008 */
[----:B------:R-:W-:Y:S05]  /*1e60*/  WARPSYNC.COLLECTIVE R6, `(.L_x_7116) ;  /* 0x0000000006087348 */ /* 0x000fea0003c00000 */
[----:B------:R0:W1:Y:S02]  /*1e70*/  SHFL.DOWN P6, R25, R27, R4, R5 ;  /* 0x080000041b197389 */ /* 0x00006400000c0005 */
[----:B01----:R-:W-:Y:S01]  /*1e80*/  ENDCOLLECTIVE ;  /* 0x000000000000791b */ /* 0x003fe20003800000 */
.L_x_7116:
        /* <DEDUP_REMOVED lines=8> */
.L_x_7117:
        /* <DEDUP_REMOVED lines=8> */
.L_x_7118:
        /* <DEDUP_REMOVED lines=8> */
.L_x_7119:
[----:B------:R-:W-:Y:S01]  /*2010*/  MOV R18, R25 ;  /* 0x0000001900127202 */ /* 0x000fe20000000f00 */
[----:B------:R-:W-:Y:S06]  /*2020*/  BRA `(.L_x_7120) ;  /* 0xffffffe800887947 */ /* 0x000fec000383ffff */
.L_x_7107:
[----:B------:R-:W-:Y:S01]  /*2030*/  HFMA2.MMA R5, -RZ, RZ, 0, 1.847743988037109375e-06 ;  /* 0x0000001fff057435 */ /* 0x000fe200000001ff */
[----:B-1----:R-:W-:Y:S02]  /*2040*/  IMAD.MOV.U32 R27, RZ, RZ, R8 ;  /* 0x000000ffff1b7224 */ /* 0x002fe400078e0008 */
[----:B------:R-:W-:Y:S02]  /*2050*/  IMAD.MOV.U32 R4, RZ, RZ, 0x10 ;  /* 0x00000010ff047424 */ /* 0x000fe400078e00ff */
[----:B------:R-:W-:-:S07]  /*2060*/  IMAD.MOV.U32 R6, RZ, RZ, -0x1 ;  /* 0xffffffffff067424 */ /* 0x000fce00078e00ff */
[----:B0-2---:R-:W-:Y:S05]  /*2070*/  WARPSYNC.COLLECTIVE R6, `(.L_x_7121) ;  /* 0x0000000006087348 */ /* 0x005fea0003c00000 */
[----:B------:R1:W3:Y:S02]  /*2080*/  SHFL.DOWN P6, R25, R27, R4, R5 ;  /* 0x080000041b197389 */ /* 0x0002e400000c0005 */
[----:B0123--:R-:W-:Y:S01]  /*2090*/  ENDCOLLECTIVE ;  /* 0x000000000000791b */ /* 0x00ffe20003800000 */
.L_x_7121:
[----:B------:R-:W-:Y:S02]  /*20a0*/  IMAD.MOV.U32 R4, RZ, RZ, 0x8 ;  /* 0x00000008ff047424 */ /* 0x000fe400078e00ff */
[----:B------:R-:W-:-:S04]  /*20b0*/  IMAD.MOV.U32 R7, RZ, RZ, R25 ;  /* 0x000000ffff077224 */ /* 0x000fc800078e0019 */
[----:B------:R-:W-:-:S05]  /*20c0*/  FADD.FTZ R7, R8, R7 ;  /* 0x0000000708077221 */ /* 0x000fca0000010000 */
[----:B------:R-:W-:-:S07]  /*20d0*/  MOV R27, R7 ;  /* 0x00000007001b7202 */ /* 0x000fce0000000f00 */
[----:B------:R-:W-:Y:S05]  /*20e0*/  WARPSYNC.COLLECTIVE R6, `(.L_x_7122) ;  /* 0x0000000006087348 */ /* 0x000fea0003c00000 */
[----:B------:R0:W1:Y:S02]  /*20f0*/  SHFL.DOWN P6, R25, R27, R4, R5 ;  /* 0x080000041b197389 */ /* 0x00006400000c0005 */
[----:B01----:R-:W-:Y:S01]  /*2100*/  ENDCOLLECTIVE ;  /* 0x000000000000791b */ /* 0x003fe20003800000 */
.L_x_7122:
[----:B------:R-:W-:Y:S02]  /*2110*/  IMAD.MOV.U32 R4, RZ, RZ, 0x4 ;  /* 0x00000004ff047424 */ /* 0x000fe400078e00ff */
[----:B------:R-:W-:-:S04]  /*2120*/  IMAD.MOV.U32 R18, RZ, RZ, R25 ;  /* 0x000000ffff127224 */ /* 0x000fc800078e0019 */
[----:B------:R-:W-:-:S05]  /*2130*/  FADD.FTZ R18, R7, R18 ;  /* 0x0000001207127221 */ /* 0x000fca0000010000 */
[----:B------:R-:W-:-:S07]  /*2140*/  MOV R27, R18 ;  /* 0x00000012001b7202 */ /* 0x000fce0000000f00 */
[----:B------:R-:W-:Y:S05]  /*2150*/  WARPSYNC.COLLECTIVE R6, `(.L_x_7123) ;  /* 0x0000000006087348 */ /* 0x000fea0003c00000 */
[----:B------:R0:W1:Y:S02]  /*2160*/  SHFL.DOWN P6, R25, R27, R4, R5 ;  /* 0x080000041b197389 */ /* 0x00006400000c0005 */
[----:B01----:R-:W-:Y:S01]  /*2170*/  ENDCOLLECTIVE ;  /* 0x000000000000791b */ /* 0x003fe20003800000 */
.L_x_7123:
[----:B------:R-:W-:Y:S02]  /*2180*/  IMAD.MOV.U32 R4, RZ, RZ, 0x2 ;  /* 0x00000002ff047424 */ /* 0x000fe400078e00ff */
[----:B------:R-:W-:-:S04]  /*2190*/  IMAD.MOV.U32 R9, RZ, RZ, R25 ;  /* 0x000000ffff097224 */ /* 0x000fc800078e0019 */
[----:B------:R-:W-:-:S05]  /*21a0*/  FADD.FTZ R9, R18, R9 ;  /* 0x0000000912097221 */ /* 0x000fca0000010000 */
[----:B------:R-:W-:-:S07]  /*21b0*/  MOV R27, R9 ;  /* 0x00000009001b7202 */ /* 0x000fce0000000f00 */
[----:B------:R-:W-:Y:S05]  /*21c0*/  WARPSYNC.COLLECTIVE R6, `(.L_x_7124) ;  /* 0x0000000006087348 */ /* 0x000fea0003c00000 */
[----:B------:R0:W1:Y:S02]  /*21d0*/  SHFL.DOWN P6, R25, R27, R4, R5 ;  /* 0x080000041b197389 */ /* 0x00006400000c0005 */
[----:B01----:R-:W-:Y:S01]  /*21e0*/  ENDCOLLECTIVE ;  /* 0x000000000000791b */ /* 0x003fe20003800000 */
.L_x_7124:
[----:B------:R-:W-:Y:S02]  /*21f0*/  IMAD.MOV.U32 R4, RZ, RZ, 0x1 ;  /* 0x00000001ff047424 */ /* 0x000fe400078e00ff */
[----:B------:R-:W-:-:S04]  /*2200*/  IMAD.MOV.U32 R20, RZ, RZ, R25 ;  /* 0x000000ffff147224 */ /* 0x000fc800078e0019 */
[----:B------:R-:W-:-:S05]  /*2210*/  FADD.FTZ R20, R9, R20 ;  /* 0x0000001409147221 */ /* 0x000fca0000010000 */
[----:B------:R-:W-:-:S07]  /*2220*/  MOV R27, R20 ;  /* 0x00000014001b7202 */ /* 0x000fce0000000f00 */
[----:B------:R-:W-:Y:S05]  /*2230*/  WARPSYNC.COLLECTIVE R6, `(.L_x_7125) ;  /* 0x0000000006087348 */ /* 0x000fea0003c00000 */
[----:B------:R0:W1:Y:S02]  /*2240*/  SHFL.DOWN P6, R25, R27, R4, R5 ;  /* 0x080000041b197389 */ /* 0x00006400000c0005 */
[----:B01----:R-:W-:Y:S01]  /*2250*/  ENDCOLLECTIVE ;  /* 0x000000000000791b */ /* 0x003fe20003800000 */
.L_x_7125:
[----:B------:R-:W-:Y:S01]  /*2260*/  MOV R19, R25 ;  /* 0x0000001900137202 */ /* 0x000fe20000000f00 */
[----:B------:R-:W-:Y:S06]  /*2270*/  BRA `(.L_x_7126) ;  /* 0xfffffff000307947 */ /* 0x000fec000383ffff */
.L_x_7127:
        /* <DEDUP_REMOVED lines=16> */
.L_x_12072:


//--------------------- .text._ZN2at6native43_GLOBAL__N__9ae7fba5_10_SoftMax_cu_9f978f6323cunn_SoftMaxForwardSmemILi8EN3c108BFloat16EfS4_NS1_22SoftMaxForwardEpilogueElEEvPT2_PKT0_T4_ --------------------------
	.section	.text._ZN2at6native43_GLOBAL__N__9ae7fba5_10_SoftMax_cu_9f978f6323cunn_SoftMaxForwardSmemILi8EN3c108BFloat16EfS4_NS1_22SoftMaxForwardEpilogueElEEvPT2_PKT0_T4_,"ax",@progbits
	.align	128
.text._ZN2at6native43_GLOBAL__N__9ae7fba5_10_SoftMax_cu_9f978f6323cunn_SoftMaxForwardSmemILi8EN3c108BFloat16EfS4_NS1_22SoftMaxForwardEpilogueElEEvPT2_PKT0_T4_:
        .type           _ZN2at6native43_GLOBAL__N__9ae7fba5_10_SoftMax_cu_9f978f6323cunn_SoftMaxForwardSmemILi8EN3c108BFloat16EfS4_NS1_22SoftMaxForwardEpilogueElEEvPT2_PKT0_T4_,@function
        .size           _ZN2at6native43_GLOBAL__N__9ae7fba5_10_SoftMax_cu_9f978f6323cunn_SoftMaxForwardSmemILi8EN3c108BFloat16EfS4_NS1_22SoftMaxForwardEpilogueElEEvPT2_PKT0_T4_,(.L_x_12073 - _ZN2at6native43_GLOBAL__N__9ae7fba5_10_SoftMax_cu_9f978f6323cunn_SoftMaxForwardSmemILi8EN3c108BFloat16EfS4_NS1_22SoftMaxForwardEpilogueElEEvPT2_PKT0_T4_)
        .other          _ZN2at6native43_GLOBAL__N__9ae7fba5_10_SoftMax_cu_9f978f6323cunn_SoftMaxForwardSmemILi8EN3c108BFloat16EfS4_NS1_22SoftMaxForwardEpilogueElEEvPT2_PKT0_T4_,@"STO_CUDA_ENTRY STV_DEFAULT"
_ZN2at6native43_GLOBAL__N__9ae7fba5_10_SoftMax_cu_9f978f6323cunn_SoftMaxForwardSmemILi8EN3c108BFloat16EfS4_NS1_22SoftMaxForwardEpilogueElEEvPT2_PKT0_T4_:
        /* <DEDUP_REMOVED lines=24> */
.L_x_7130:
        /* <DEDUP_REMOVED lines=32> */
.L_x_7129:
[----:B------:R-:W-:Y:S05]  /*0380*/  BSYNC B0 ;  /* 0x0000000000007941 */ /* 0x000fea0003800000 */
.L_x_7128:
        /* <DEDUP_REMOVED lines=23> */
[----:B------:R-:W-:Y:S02]  /*0500*/  FSEL R7, R7, R4, !P1 ;  /* 0x0000000407077208 */ /* 0x000fe40004800000 */
[----:B------:R-:W-:-:S03]  /*0510*/  @!P2 SHF.R.S32.HI R4, RZ, 0x5, R14 ;  /* 0x00000005ff04a819 */ /* 0x000fc6000001140e */
[----:B------:R-:W0:Y:S02]  /*0520*/  SHFL.DOWN PT, R6, R7, 0x2, 0x1f ;  /* 0x08401f0007067f89 */ /* 0x000e2400000e0000 */
[----:B------:R-:W-:Y:S01]  /*0530*/  @!P2 IMAD R4, R4, 0x4, R15 ;  /* 0x000000040404a824 */ /* 0x000fe200078e020f */
[----:B0-----:R-:W-:-:S04]  /*0540*/  FSETP.GEU.FTZ.AND P1, PT, R7, R6, PT ;  /* 0x000000060700720b */ /* 0x001fc80003f3e000 */
[----:B------:R-:W-:-:S05]  /*0550*/  FSEL R6, R6, R7, !P1 ;  /* 0x0000000706067208 */ /* 0x000fca0004800000 */
[----:B------:R-:W0:Y:S02]  /*0560*/  SHFL.DOWN PT, R5, R6, 0x1, 0x1f ;  /* 0x08201f0006057f89 */ /* 0x000e2400000e0000 */
[----:B0-----:R-:W-:-:S04]  /*0570*/  FSETP.GEU.FTZ.AND P1, PT, R6, R5, PT ;  /* 0x000000050600720b */ /* 0x001fc80003f3e000 */
[----:B------:R-:W-:Y:S01]  /*0580*/  FSEL R7, R5, R6, !P1 ;  /* 0x0000000605077208 */ /* 0x000fe20004800000 */
[----:B------:R-:W-:Y:S02]  /*0590*/  IMAD.MOV.U32 R6, RZ, RZ, -0x800001 ;  /* 0xff7fffffff067424 */ /* 0x000fe400078e00ff */
[----:B------:R-:W-:Y:S02]  /*05a0*/  VIADD R5, R9, 0x1f ;  /* 0x0000001f09057836 */ /* 0x000fe40000000000 */
[----:B------:R0:W-:Y:S01]  /*05b0*/  @!P2 STS [R4], R7 ;  /* 0x000000070400a388 */ /* 0x0001e20000000800 */
[----:B------:R-:W-:Y:S02]  /*05c0*/  BAR.SYNC.DEFER_BLOCKING 0x0 ;  /* 0x0000000000007b1d */ /* 0x000fe40000010000 */
[----:B------:R-:W-:-:S04]  /*05d0*/  ISETP.GT.U32.AND P4, PT, R5, 0x3e, PT ;  /* 0x0000003e0500780c */ /* 0x000fc80003f84070 */
[----:B------:R0:W1:Y:S09]  /*05e0*/  @!P3 LDS R6, [R16] ;  /* 0x000000001006b984 */ /* 0x0000720000000800 */
        /* <DEDUP_REMOVED lines=16> */
.L_x_7146:
[----:B-1----:R-:W-:-:S04]  /*06f0*/  FSETP.GEU.FTZ.AND P1, PT, R12, R17, PT ;  /* 0x000000110c00720b */ /* 0x002fc80003f3e000 */
[----:B------:R-:W-:-:S09]  /*0700*/  FSEL R6, R17, R12, !P1 ;  /* 0x0000000c11067208 */ /* 0x000fd20004800000 */
.L_x_7132:
[----:B------:R-:W-:Y:S05]  /*0710*/  BSYNC B0 ;  /* 0x0000000000007941 */ /* 0x000fea0003800000 */
.L_x_7131:
[----:B------:R-:W-:Y:S01]  /*0720*/  ISETP.NE.AND P5, PT, R9, RZ, PT ;  /* 0x000000ff0900720c */ /* 0x000fe20003fa5270 */
[----:B------:R-:W-:-:S12]  /*0730*/  WARPSYNC.ALL ;  /* 0x0000000000007948 */ /* 0x000fd80003800000 */
[----:B-1----:R1:W-:Y:S01]  /*0740*/  @!P5 STS [R15], R6 ;  /* 0x000000060f00d388 */ /* 0x0023e20000000800 */
[----:B------:R-:W-:Y:S01]  /*0750*/  BAR.SYNC.DEFER_BLOCKING 0x0 ;  /* 0x0000000000007b1d */ /* 0x000fe20000010000 */
[----:B------:R-:W-:-:S05]  /*0760*/  IMAD.MOV.U32 R20, RZ, RZ, RZ ;  /* 0x000000ffff147224 */ /* 0x000fca00078e00ff */
[----:B------:R-:W-:Y:S01]  /*0770*/  BSSY B0, `(.L_x_7134) ;  /* 0x000003b000007945 */ /* 0x000fe20003800000 */
[----:B0-----:R1:W0:Y:S03]  /*0780*/  LDS R12, [R15] ;  /* 0x000000000f0c7984 */ /* 0x0012260000000800 */
[----:B------:R-:W-:Y:S05]  /*0790*/  @P0 BRA `(.L_x_7135) ;  /* 0x0000000000e00947 */ /* 0x000fea0003800000 */
[----:B------:R-:W-:Y:S01]  /*07a0*/  HFMA2.MMA R20, -RZ, RZ, 0, 0 ;  /* 0x00000000ff147435 */ /* 0x000fe200000001ff */
[----:B------:R-:W-:Y:S02]  /*07b0*/  IMAD.MOV.U32 R18, RZ, RZ, R9 ;  /* 0x000000ffff127224 */ /* 0x000fe400078e0009 */
[----:B------:R-:W-:-:S08]  /*07c0*/  IMAD.MOV.U32 R17, RZ, RZ, R0 ;  /* 0x000000ffff117224 */ /* 0x000fd000078e0000 */
.L_x_7136:
[C---:B------:R-:W-:Y:S02]  /*07d0*/  LEA R4, R18.reuse, R8, 0x4 ;  /* 0x0000000812047211 */ /* 0x040fe400078e20ff */
[----:B------:R-:W-:-:S04]  /*07e0*/  IADD3 R18, P1, R18, UR5, RZ ;  /* 0x0000000512127c10 */ /* 0x000fc8000ff3e0ff */
[----:B-1----:R-:W1:Y:S01]  /*07f0*/  LDS.128 R4, [R4] ;  /* 0x0000000004047984 */ /* 0x002e620000000c00 */
[----:B------:R-:W-:Y:S02]  /*0800*/  IMAD.X R17, RZ, RZ, R17, P1 ;  /* 0x000000ffff117224 */ /* 0x000fe400008e0611 */
[----:B-1----:R-:W-:Y:S01]  /*0810*/  IMAD.U32 R19, R4, 0x10000, RZ ;  /* 0x0001000004137824 */ /* 0x002fe200078e00ff */
[----:B------:R-:W-:Y:S01]  /*0820*/  SHF.L.U32 R25, R6, 0x10, RZ ;  /* 0x0000001006197819 */ /* 0x000fe200000006ff */
[----:B------:R-:W-:Y:S01]  /*0830*/  IMAD.U32 R23, R5, 0x10000, RZ ;  /* 0x0001000005177824 */ /* 0x000fe200078e00ff */
[----:B------:R-:W-:Y:S01]  /*0840*/  PRMT R5, R4, 0x7632, R5 ;  /* 0x0000763204057816 */ /* 0x000fe20000000005 */
[C---:B0-----:R-:W-:Y:S02]  /*0850*/  FADD.FTZ R19, -R12.reuse, R19 ;  /* 0x000000130c137221 */ /* 0x041fe40000010100 */
        /* <DEDUP_REMOVED lines=44> */
.L_x_7135:
[----:B------:R-:W-:Y:S05]  /*0b20*/  BSYNC B0 ;  /* 0x0000000000007941 */ /* 0x000fea0003800000 */
.L_x_7134:
[----:B------:R-:W2:Y:S01]  /*0b30*/  SHFL.DOWN PT, R5, R20, 0x10, 0x1f ;  /* 0x0a001f0014057f89 */ /* 0x000ea200000e0000 */
[----:B------:R-:W-:Y:S01]  /*0b40*/  @!P2 SHF.R.S32.HI R14, RZ, 0x5, R14 ;  /* 0x00000005ff0ea819 */ /* 0x000fe2000001140e */
[----:B------:R-:W-:Y:S01]  /*0b50*/  BSSY B0, `(.L_x_7137) ;  /* 0x000001d000007945 */ /* 0x000fe20003800000 */
[----:B------:R-:W-:Y:S03]  /*0b60*/  BAR.SYNC.DEFER_BLOCKING 0x0 ;  /* 0x0000000000007b1d */ /* 0x000fe60000010000 */
[----:B------:R-:W-:Y:S01]  /*0b70*/  @!P2 IMAD R18, R14, 0x4, R15 ;  /* 0x000000040e12a824 */ /* 0x000fe200078e020f */
[----:B------:R-:W-:Y:S01]  /*0b80*/  MOV R14, RZ ;  /* 0x000000ff000e7202 */ /* 0x000fe20000000f00 */
[----:B--2---:R-:W-:-:S05]  /*0b90*/  FADD.FTZ R5, R5, R20 ;  /* 0x0000001405057221 */ /* 0x004fca0000010000 */
[----:B------:R-:W2:Y:S02]  /*0ba0*/  SHFL.DOWN PT, R4, R5, 0x8, 0x1f ;  /* 0x09001f0005047f89 */ /* 0x000ea400000e0000 */
[----:B--2---:R-:W-:-:S05]  /*0bb0*/  FADD.FTZ R4, R5, R4 ;  /* 0x0000000405047221 */ /* 0x004fca0000010000 */
[----:B------:R-:W2:Y:S02]  /*0bc0*/  SHFL.DOWN PT, R7, R4, 0x4, 0x1f ;  /* 0x08801f0004077f89 */ /* 0x000ea400000e0000 */
[----:B--2---:R-:W-:-:S05]  /*0bd0*/  FADD.FTZ R7, R4, R7 ;  /* 0x0000000704077221 */ /* 0x004fca0000010000 */
[----:B-1----:R-:W1:Y:S02]  /*0be0*/  SHFL.DOWN PT, R6, R7, 0x2, 0x1f ;  /* 0x08401f0007067f89 */ /* 0x002e6400000e0000 */
        /* <DEDUP_REMOVED lines=11> */
[----:B------:R-:W2:Y:S02]  /*0ca0*/  SHFL.DOWN PT, R4, R5, 0x8, 0x1f ;  /* 0x09001f0005047f89 */ /* 0x000ea400000e0000 */
[----:B--2---:R-:W-:-:S05]  /*0cb0*/  FADD.FTZ R4, R5, R4 ;  /* 0x0000000405047221 */ /* 0x004fca0000010000 */
[----:B------:R-:W2:Y:S02]  /*0cc0*/  SHFL.DOWN PT, R7, R4, 0x4, 0x1f ;  /* 0x08801f0004077f89 */ /* 0x000ea400000e0000 */
[----:B--2---:R-:W-:-:S05]  /*0cd0*/  FADD.FTZ R7, R4, R7 ;  /* 0x0000000704077221 */ /* 0x004fca0000010000 */
[----:B------:R-:W2:Y:S02]  /*0ce0*/  SHFL.DOWN PT, R6, R7, 0x2, 0x1f ;  /* 0x08401f0007067f89 */ /* 0x000ea400000e0000 */
[----:B--2---:R-:W-:-:S05]  /*0cf0*/  FADD.FTZ R6, R7, R6 ;  /* 0x0000000607067221 */ /* 0x004fca0000010000 */
[----:B-1----:R1:W2:Y:S02]  /*0d00*/  SHFL.DOWN PT, R17, R6, 0x1, 0x1f ;  /* 0x08201f0006117f89 */ /* 0x0022a400000e0000 */
.L_x_7152:
[----:B--2---:R-:W-:-:S07]  /*0d10*/  FADD.FTZ R14, R6, R17 ;  /* 0x00000011060e7221 */ /* 0x004fce0000010000 */
.L_x_7138:
[----:B------:R-:W-:Y:S05]  /*0d20*/  BSYNC B0 ;  /* 0x0000000000007941 */ /* 0x000fea0003800000 */
.L_x_7137:
[----:B--2---:R2:W-:Y:S01]  /*0d30*/  @!P5 STS [R15], R14 ;  /* 0x0000000e0f00d388 */ /* 0x0045e20000000800 */
[----:B------:R-:W-:Y:S05]  /*0d40*/  WARPSYNC.ALL ;  /* 0x0000000000007948 */ /* 0x000fea0003800000 */
[----:B------:R-:W-:Y:S06]  /*0d50*/  BAR.SYNC.DEFER_BLOCKING 0x0 ;  /* 0x0000000000007b1d */ /* 0x000fec0000010000 */
[----:B------:R-:W-:Y:S05]  /*0d60*/  @P0 EXIT ;  /* 0x000000000000094d */ /* 0x000fea0003800000 */
[----:B--2---:R-:W2:Y:S01]  /*0d70*/  LDS R14, [R15] ;  /* 0x000000000f0e7984 */ /* 0x004ea20000000800 */
[----:B-1----:R-:W1:Y:S02]  /*0d80*/  LDC.64 R16, c[0x0][0x210] ;  /* 0x00008400ff107b82 */ /* 0x002e640000000a00 */
[----:B-1----:R-:W-:-:S04]  /*0d90*/  LEA R16, P0, R10, R16, 0x1 ;  /* 0x000000100a107211 */ /* 0x002fc800078008ff */
[----:B------:R-:W-:Y:S01]  /*0da0*/  LEA.HI.X R13, R10, R17, R13, 0x1, P0 ;  /* 0x000000110a0d7211 */ /* 0x000fe200000f0c0d */
[----:B--2---:R-:W1:Y:S08]  /*0db0*/  MUFU.RCP R14, R14 ;  /* 0x0000000e000e7308 */ /* 0x004e700000001000 */
.L_x_7140:
[----:B--2---:R-:W-:-:S06]  /*0dc0*/  IMAD R4, R9, 0x10, R8 ;  /* 0x0000001009047824 */ /* 0x004fcc00078e0208 */
[----:B------:R-:W2:Y:S02]  /*0dd0*/  LDS.128 R4, [R4] ;  /* 0x0000000004047984 */ /* 0x000ea40000000c00 */
[C---:B--2---:R-:W-:Y:S01]  /*0de0*/  IMAD.U32 R11, R4.reuse, 0x10000, RZ ;  /* 0x00010000040b7824 */ /* 0x044fe200078e00ff */
[----:B------:R-:W-:Y:S01]  /*0df0*/  PRMT R4, R4, 0x7632, R4 ;  /* 0x0000763204047816 */ /* 0x000fe20000000004 */
[----:B------:R-:W-:Y:S01]  /*0e00*/  IMAD.U32 R19, R7, 0x10000, RZ ;  /* 0x0001000007137824 */ /* 0x000fe200078e00ff */
[C---:B------:R-:W-:Y:S01]  /*0e10*/  SHF.L.U32 R15, R5.reuse, 0x10, RZ ;  /* 0x00000010050f7819 */ /* 0x040fe200000006ff */
[C---:B------:R-:W-:Y:S01]  /*0e20*/  IMAD.U32 R17, R6.reuse, 0x10000, RZ ;  /* 0x0001000006117824 */ /* 0x040fe200078e00ff */
[----:B------:R-:W-:Y:S01]  /*0e30*/  PRMT R6, R6, 0x7632, R6 ;  /* 0x0000763206067816 */ /* 0x000fe20000000006 */
[----:B0-----:R-:W-:Y:S01]  /*0e40*/  FADD.FTZ R10, -R12, R19 ;  /* 0x000000130c0a7221 */ /* 0x001fe20000010100 */
[----:B------:R-:W-:Y:S01]  /*0e50*/  SHF.L.U32 R19, R4, 0x10, RZ ;  /* 0x0000001004137819 */ /* 0x000fe200000006ff */
[C---:B------:R-:W-:Y:S01]  /*0e60*/  FADD.FTZ R11, -R12.reuse, R11 ;  /* 0x0000000b0c0b7221 */ /* 0x040fe20000010100 */
[----:B------:R-:W-:Y:S01]  /*0e70*/  PRMT R4, R5, 0x7632, R4 ;  /* 0x0000763205047816 */ /* 0x000fe20000000004 */
[C---:B------:R-:W-:Y:S01]  /*0e80*/  FADD.FTZ R15, -R12.reuse, R15 ;  /* 0x0000000f0c0f7221 */ /* 0x040fe20000010100 */
[C---:B------:R-:W-:Y:S01]  /*0e90*/  FADD.FTZ R17, -R12.reuse, R17 ;  /* 0x000000110c117221 */ /* 0x040fe20000010100 */
[----:B------:R-:W-:Y:S01]  /*0ea0*/  FADD.FTZ R19, -R12, R19 ;  /* 0x000000130c137221 */ /* 0x000fe20000010100 */
[----:B------:R-:W-:Y:S01]  /*0eb0*/  FMUL.FTZ R11, R11, 1.4426950216293334961 ;  /* 0x3fb8aa3b0b0b7820 */ /* 0x000fe20000410000 */
[----:B------:R-:W-:Y:S01]  /*0ec0*/  IMAD.U32 R21, R4, 0x10000, RZ ;  /* 0x0001000004157824 */ /* 0x000fe200078e00ff */
[----:B------:R-:W-:Y:S01]  /*0ed0*/  PRMT R4, R7, 0x7632, R4 ;  /* 0x0000763207047816 */ /* 0x000fe20000000004 */
[----:B------:R-:W-:Y:S01]  /*0ee0*/  FMUL.FTZ R7, R19, 1.4426950216293334961 ;  /* 0x3fb8aa3b13077820 */ /* 0x000fe20000410000 */
[----:B------:R-:W-:-:S02]  /*0ef0*/  IMAD.U32 R19, R6, 0x10000, RZ ;  /* 0x0001000006137824 */ /* 0x000fc400078e00ff */
[----:B------:R-:W-:Y:S01]  /*0f00*/  FADD.FTZ R21, -R12, R21 ;  /* 0x000000150c157221 */ /* 0x000fe20000010100 */
[----:B------:R-:W-:Y:S01]  /*0f10*/  SHF.L.U32 R23, R4, 0x10, RZ ;  /* 0x0000001004177819 */ /* 0x000fe200000006ff */
[----:B------:R-:W-:Y:S01]  /*0f20*/  FMUL.FTZ R15, R15, 1.4426950216293334961 ;  /* 0x3fb8aa3b0f0f7820 */ /* 0x000fe20000410000 */
[C---:B------:R-:W-:Y:S01]  /*0f30*/  FADD.FTZ R19, -R12.reuse, R19 ;  /* 0x000000130c137221 */ /* 0x040fe20000010100 */
[----:B------:R-:W-:Y:S01]  /*0f40*/  FMUL.FTZ R21, R21, 1.4426950216293334961 ;  /* 0x3fb8aa3b15157820 */ /* 0x000fe20000410000 */
[----:B------:R-:W-:Y:S01]  /*0f50*/  FMUL.FTZ R17, R17, 1.4426950216293334961 ;  /* 0x3fb8aa3b11117820 */ /* 0x000fe20000410000 */
[----:B------:R-:W-:Y:S01]  /*0f60*/  FADD.FTZ R23, -R12, R23 ;  /* 0x000000170c177221 */ /* 0x000fe20000010100 */
[----:B------:R-:W-:Y:S01]  /*0f70*/  FMUL.FTZ R19, R19, 1.4426950216293334961 ;  /* 0x3fb8aa3b13137820 */ /* 0x000fe20000410000 */
[----:B------:R-:W-:Y:S01]  /*0f80*/  FMUL.FTZ R10, R10, 1.4426950216293334961 ;  /* 0x3fb8aa3b0a0a7820 */ /* 0x000fe20000410000 */
[----:B------:R-:W1:Y:S01]  /*0f90*/  MUFU.EX2 R11, R11 ;  /* 0x0000000b000b7308 */ /* 0x000e620000000800 */
[----:B------:R-:W-:-:S07]  /*0fa0*/  FMUL.FTZ R23, R23, 1.4426950216293334961 ;  /* 0x3fb8aa3b17177820 */ /* 0x000fce0000410000 */
[----:B------:R-:W0:Y:S08]  /*0fb0*/  MUFU.EX2 R15, R15 ;  /* 0x0000000f000f7308 */ /* 0x000e300000000800 */
[----:B------:R-:W2:Y:S01]  /*0fc0*/  MUFU.EX2 R7, R7 ;  /* 0x0000000700077308 */ /* 0x000ea20000000800 */
[----:B-1----:R-:W-:-:S07]  /*0fd0*/  FMUL.FTZ R4, R11, R14 ;  /* 0x0000000e0b047220 */ /* 0x002fce0000410000 */
[----:B------:R-:W1:Y:S01]  /*0fe0*/  MUFU.EX2 R21, R21 ;  /* 0x0000001500157308 */ /* 0x000e620000000800 */
[----:B0-----:R-:W-:-:S07]  /*0ff0*/  FMUL.FTZ R15, R15, R14 ;  /* 0x0000000e0f0f7220 */ /* 0x001fce0000410000 */
[----:B------:R-:W0:Y:S01]  /*1000*/  MUFU.EX2 R19, R19 ;  /* 0x0000001300137308 */ /* 0x000e220000000800 */
[----:B--2---:R-:W-:-:S05]  /*1010*/  FMUL.FTZ R7, R7, R14 ;  /* 0x0000000e07077220 */ /* 0x004fca0000410000 */
[----:B------:R-:W-:Y:S02]  /*1020*/  F2FP.BF16.F32.PACK_AB R4, R7, R4 ;  /* 0x000000040704723e */ /* 0x000fe400000010ff */
[----:B------:R-:W2:Y:S01]  /*1030*/  MUFU.EX2 R17, R17 ;  /* 0x0000001100117308 */ /* 0x000ea20000000800 */
[----:B-1----:R-:W-:-:S07]  /*1040*/  FMUL.FTZ R6, R21, R14 ;  /* 0x0000000e15067220 */ /* 0x002fce0000410000 */
[----:B------:R1:W3:Y:S01]  /*1050*/  MUFU.EX2 R5, R10 ;  /* 0x0000000a00057308 */ /* 0x0002e20000000800 */
[----:B0-----:R-:W-:-:S07]  /*1060*/  FMUL.FTZ R18, R19, R14 ;  /* 0x0000000e13127220 */ /* 0x001fce0000410000 */
[----:B------:R-:W0:Y:S01]  /*1070*/  MUFU.EX2 R23, R23 ;  /* 0x0000001700177308 */ /* 0x000e220000000800 */
[----:B-1----:R-:W-:Y:S01]  /*1080*/  LEA R10, P0, R9, R16, 0x4 ;  /* 0x00000010090a7211 */ /* 0x002fe200078020ff */
[----:B--2---:R-:W-:-:S03]  /*1090*/  FMUL.FTZ R17, R17, R14 ;  /* 0x0000000e11117220 */ /* 0x004fc60000410000 */
[C-C-:B------:R-:W-:Y:S02]  /*10a0*/  LEA.HI.X R11, R9.reuse, R13, R0.reuse, 0x4, P0 ;  /* 0x0000000d090b7211 */ /* 0x140fe400000f2400 */
[----:B------:R-:W-:Y:S01]  /*10b0*/  IADD3 R9, P0, R9, UR5, RZ ;  /* 0x0000000509097c10 */ /* 0x000fe2000ff1e0ff */
[-C--:B---3--:R-:W-:Y:S01]  /*10c0*/  FMUL.FTZ R20, R5, R14.reuse ;  /* 0x0000000e05147220 */ /* 0x088fe20000410000 */
[----:B------:R-:W-:Y:S02]  /*10d0*/  F2FP.BF16.F32.PACK_AB R5, R6, R15 ;  /* 0x0000000f0605723e */ /* 0x000fe400000010ff */
[----:B------:R-:W-:Y:S01]  /*10e0*/  F2FP.BF16.F32.PACK_AB R6, R18, R17 ;  /* 0x000000111206723e */ /* 0x000fe200000010ff */
[----:B------:R-:W-:Y:S02]  /*10f0*/  IMAD.SHL.U32 R15, R9, 0x8, RZ ;  /* 0x00000008090f7824 */ /* 0x000fe400078e00ff */
[----:B------:R-:W-:Y:S02]  /*1100*/  IMAD.X R0, RZ, RZ, R0, P0 ;  /* 0x000000ffff007224 */ /* 0x000fe400000e0600 */
[----:B0-----:R-:W-:Y:S01]  /*1110*/  FMUL.FTZ R19, R23, R14 ;  /* 0x0000000e17137220 */ /* 0x001fe20000410000 */
[----:B------:R-:W-:-:S02]  /*1120*/  ISETP.GE.U32.AND P0, PT, R15, R2, PT ;  /* 0x000000020f00720c */ /* 0x000fc40003f06070 */
[----:B------:R-:W-:Y:S02]  /*1130*/  SHF.L.U64.HI R18, R9, 0x3, R0 ;  /* 0x0000000309127819 */ /* 0x000fe40000010200 */
[----:B------:R-:W-:Y:S02]  /*1140*/  F2FP.BF16.F32.PACK_AB R7, R19, R20 ;  /* 0x000000141307723e */ /* 0x000fe400000010ff */
[----:B------:R-:W-:-:S03]  /*1150*/  ISETP.GE.AND.EX P0, PT, R18, R3, PT, P0 ;  /* 0x000000031200720c */ /* 0x000fc60003f06300 */
[----:B------:R2:W-:Y:S10]  /*1160*/  STG.E.128 desc[UR6][R10.64], R4 ;  /* 0x000000040a007986 */ /* 0x0005f4000c101d06 */
[----:B------:R-:W-:Y:S05]  /*1170*/  @!P0 BRA `(.L_x_7140) ;  /* 0xfffffffc00108947 */ /* 0x000fea000383ffff */
[----:B------:R-:W-:Y:S05]  /*1180*/  EXIT ;  /* 0x000000000000794d */ /* 0x000fea0003800000 */
.L_x_7133:
[----:B-1----:R-:W-:Y:S01]  /*1190*/  MOV R19, R6 ;  /* 0x0000000600137202 */ /* 0x002fe20000000f00 */
[----:B------:R-:W-:Y:S01]  /*11a0*/  IMAD.MOV.U32 R20, RZ, RZ, 0x10 ;  /* 0x00000010ff147424 */ /* 0x000fe200078e00ff */
[----:B------:R-:W-:Y:S01]  /*11b0*/  MOV R18, 0xffffffff ;  /* 0xffffffff00127802 */ /* 0x000fe20000000f00 */
[----:B------:R-:W-:-:S07]  /*11c0*/  IMAD.MOV.U32 R21, RZ, RZ, 0x1f ;  /* 0x0000001fff157424 */ /* 0x000fce00078e00ff */
[----:B------:R-:W-:Y:S05]  /*11d0*/  WARPSYNC.COLLECTIVE R18, `(.L_x_7141) ;  /* 0x0000000012087348 */ /* 0x000fea0003c00000 */
[----:B------:R0:W1:Y:S02]  /*11e0*/  SHFL.DOWN P1, R17, R19, R20, R21 ;  /* 0x0800001413117389 */ /* 0x0000640000020015 */
[----:B01----:R-:W-:Y:S01]  /*11f0*/  ENDCOLLECTIVE ;  /* 0x000000000000791b */ /* 0x003fe20003800000 */
.L_x_7141:
        /* <DEDUP_REMOVED lines=8> */
.L_x_7142:
        /* <DEDUP_REMOVED lines=8> */
.L_x_7143:
        /* <DEDUP_REMOVED lines=8> */
.L_x_7144:
        /* <DEDUP_REMOVED lines=8> */
.L_x_7145:
[----:B------:R-:W-:Y:S05]  /*1400*/  BRA `(.L_x_7146) ;  /* 0xfffffff000b87947 */ /* 0x000fea000383ffff */
.L_x_7139:
[----:B--2---:R-:W-:Y:S01]  /*1410*/  IMAD.MOV.U32 R19, RZ, RZ, R14 ;  /* 0x000000ffff137224 */ /* 0x004fe200078e000e */
[----:B------:R-:W-:Y:S01]  /*1420*/  MOV R20, 0x10 ;  /* 0x0000001000147802 */ /* 0x000fe20000000f00 */
[----:B------:R-:W-:Y:S01]  /*1430*/  IMAD.MOV.U32 R21, RZ, RZ, 0x1f ;  /* 0x0000001fff157424 */ /* 0x000fe200078e00ff */
[----:B-1----:R-:W-:-:S07]  /*1440*/  MOV R18, 0xffffffff ;  /* 0xffffffff00127802 */ /* 0x002fce0000000f00 */
[----:B0-----:R-:W-:Y:S05]  /*1450*/  WARPSYNC.COLLECTIVE R18, `(.L_x_7147) ;  /* 0x0000000012087348 */ /* 0x001fea0003c00000 */
[----:B------:R1:W2:Y:S02]  /*1460*/  SHFL.DOWN P1, R17, R19, R20, R21 ;  /* 0x0800001413117389 */ /* 0x0002a40000020015 */
[----:B012---:R-:W-:Y:S01]  /*1470*/  ENDCOLLECTIVE ;  /* 0x000000000000791b */ /* 0x007fe20003800000 */
.L_x_7147:
[----:B------:R-:W-:Y:S02]  /*1480*/  IMAD.MOV.U32 R20, RZ, RZ, 0x8 ;  /* 0x00000008ff147424 */ /* 0x000fe400078e00ff */
[----:B------:R-:W-:-:S04]  /*1490*/  IMAD.MOV.U32 R5, RZ, RZ, R17 ;  /* 0x000000ffff057224 */ /* 0x000fc800078e0011 */
[----:B------:R-:W-:-:S05]  /*14a0*/  FADD.FTZ R5, R14, R5 ;  /* 0x000000050e057221 */ /* 0x000fca0000010000 */
[----:B------:R-:W-:-:S07]  /*14b0*/  MOV R19, R5 ;  /* 0x0000000500137202 */ /* 0x000fce0000000f00 */
[----:B------:R-:W-:Y:S05]  /*14c0*/  WARPSYNC.COLLECTIVE R18, `(.L_x_7148) ;  /* 0x0000000012087348 */ /* 0x000fea0003c00000 */
[----:B------:R0:W1:Y:S02]  /*14d0*/  SHFL.DOWN P1, R17, R19, R20, R21 ;  /* 0x0800001413117389 */ /* 0x0000640000020015 */
[----:B01----:R-:W-:Y:S01]  /*14e0*/  ENDCOLLECTIVE ;  /* 0x000000000000791b */ /* 0x003fe20003800000 */
.L_x_7148:
[----:B------:R-:W-:Y:S01]  /*14f0*/  HFMA2.MMA R20, -RZ, RZ, 0, 2.384185791015625e-07 ;  /* 0x00000004ff147435 */ /* 0x000fe200000001ff */
[----:B------:R-:W-:-:S05]  /*1500*/  MOV R4, R17 ;  /* 0x0000001100047202 */ /* 0x000fca0000000f00 */
[----:B------:R-:W-:-:S04]  /*1510*/  FADD.FTZ R4, R5, R4 ;  /* 0x0000000405047221 */ /* 0x000fc80000010000 */
[----:B------:R-:W-:-:S07]  /*1520*/  IMAD.MOV.U32 R19, RZ, RZ, R4 ;  /* 0x000000ffff137224 */ /* 0x000fce00078e0004 */
[----:B------:R-:W-:Y:S05]  /*1530*/  WARPSYNC.COLLECTIVE R18, `(.L_x_7149) ;  /* 0x0000000012087348 */ /* 0x000fea0003c00000 */
[----:B------:R0:W1:Y:S02]  /*1540*/  SHFL.DOWN P1, R17, R19, R20, R21 ;  /* 0x0800001413117389 */ /* 0x0000640000020015 */
[----:B01----:R-:W-:Y:S01]  /*1550*/  ENDCOLLECTIVE ;  /* 0x000000000000791b */ /* 0x003fe20003800000 */
.L_x_7149:
[----:B------:R-:W-:Y:S02]  /*1560*/  IMAD.MOV.U32 R20, RZ, RZ, 0x2 ;  /* 0x00000002ff147424 */ /* 0x000fe400078e00ff */
[----:B------:R-:W-:-:S04]  /*1570*/  IMAD.MOV.U32 R7, RZ, RZ, R17 ;  /* 0x000000ffff077224 */ /* 0x000fc800078e0011 */
[----:B------:R-:W-:-:S05]  /*1580*/  FADD.FTZ R7, R4, R7 ;  /* 0x0000000704077221 */ /* 0x000fca0000010000 */
[----:B------:R-:W-:-:S07]  /*1590*/  MOV R19, R7 ;  /* 0x0000000700137202 */ /* 0x000fce0000000f00 */
[----:B------:R-:W-:Y:S05]  /*15a0*/  WARPSYNC.COLLECTIVE R18, `(.L_x_7150) ;  /* 0x0000000012087348 */ /* 0x000fea0003c00000 */
[----:B------:R0:W1:Y:S02]  /*15b0*/  SHFL.DOWN P1, R17, R19, R20, R21 ;  /* 0x0800001413117389 */ /* 0x0000640000020015 */
[----:B01----:R-:W-:Y:S01]  /*15c0*/  ENDCOLLECTIVE ;  /* 0x000000000000791b */ /* 0x003fe20003800000 */
.L_x_7150:
[----:B------:R-:W-:Y:S01]  /*15d0*/  HFMA2.MMA R20, -RZ, RZ, 0, 5.9604644775390625e-08 ;  /* 0x00000001ff147435 */ /* 0x000fe200000001ff */
[----:B------:R-:W-:-:S05]  /*15e0*/  MOV R6, R17 ;  /* 0x0000001100067202 */ /* 0x000fca0000000f00 */
[----:B------:R-:W-:-:S04]  /*15f0*/  FADD.FTZ R6, R7, R6 ;  /* 0x0000000607067221 */ /* 0x000fc80000010000 */
[----:B------:R-:W-:-:S07]  /*1600*/  IMAD.MOV.U32 R19, RZ, RZ, R6 ;  /* 0x000000ffff137224 */ /* 0x000fce00078e0006 */
[----:B------:R-:W-:Y:S05]  /*1610*/  WARPSYNC.COLLECTIVE R18, `(.L_x_7151) ;  /* 0x0000000012087348 */ /* 0x000fea0003c00000 */
[----:B------:R0:W1:Y:S02]  /*1620*/  SHFL.DOWN P1, R17, R19, R20, R21 ;  /* 0x0800001413117389 */ /* 0x0000640000020015 */
[----:B01----:R-:W-:Y:S01]  /*1630*/  ENDCOLLECTIVE ;  /* 0x000000000000791b */ /* 0x003fe20003800000 */
.L_x_7151:
[----:B------:R-:W-:Y:S05]  /*1640*/  BRA `(.L_x_7152) ;  /* 0xfffffff400b07947 */ /* 0x000fea000383ffff */
.L_x_7153:
        /* <DEDUP_REMOVED lines=11> */
.L_x_12073:


//--------------------- .text._ZN2at6native43_GLOBAL__N__9ae7fba5_10_SoftMax_cu_9f978f6322cunn_SoftMaxForwardRegIN3c108BFloat16EfS4_NS1_22SoftMaxForwardEpilogueElLi9EEEvPT1_PKT_T3_ --------------------------
	.section	.text._ZN2at6native43_GLOBAL__N__9ae7fba5_10_SoftMax_cu_9f978f6322cunn_SoftMaxForwardRegIN3c108BFloat16EfS4_NS1_22SoftMaxForwardEpilogueElLi9EEEvPT1_PKT_T3_,"ax",@progbits
	.align	128
.text._ZN2at6native43_GLOBAL__N__9ae7fba5_10_SoftMax_cu_9f978f6322cunn_SoftMaxForwardRegIN3c108BFloat16EfS4_NS1_22SoftMaxForwardEpilogueElLi9EEEvPT1_PKT_T3_:
        .type           _ZN2at6native43_GLOBAL__N__9ae7fba5_10_SoftMax_cu_9f978f6322cunn_SoftMaxForwardRegIN3c108BFloat16EfS4_NS1_22SoftMaxForwardEpilogueElLi9EEEvPT1_PKT_T3_,@function
        .size           _ZN2at6native43_GLOBAL__N__9ae7fba5_10_SoftMax_cu_9f978f6322cunn_SoftMaxForwardRegIN3c108BFloat16EfS4_NS1_22SoftMaxForwardEpilogueElLi9EEEvPT1_PKT_T3_,(.L_x_12074 - _ZN2at6native43_GLOBAL__N__9ae7fba5_10_SoftMax_cu_9f978f6322cunn_SoftMaxForwardRegIN3c108BFloat16EfS4_NS1_22SoftMaxForwardEpilogueElLi9EEEvPT1_PKT_T3_)
        .other          _ZN2at6native43_GLOBAL__N__9ae7fba5_10_SoftMax_cu_9f978f6322cunn_SoftMaxForwardRegIN3c108BFloat16EfS4_NS1_22SoftMaxForwardEpilogueElLi9EEEvPT1_PKT_T3_,@"STO_CUDA_ENTRY STV_DEFAULT"
_ZN2at6native43_GLOBAL__N__9ae7fba5_10_SoftMax_cu_9f978f6322cunn_SoftMaxForwardRegIN3c108BFloat16EfS4_NS1_22SoftMaxForwardEpilogueElLi9EEEvPT1_PKT_T3_:
[----:B------:R-:W-:Y:S01]  /*0000*/  LDC R1, c[0x0][0x28] ;  /* 0x00000a00ff017b82 */ /* 0x000fe20000000800 */
[----:B------:R-:W0:Y:S07]  /*0010*/  S2R R12, SR_TID.X ;  /* 0x00000000000c7919 */ /* 0x000e2e0000002100 */
[----:B------:R-:W1:Y:S01]  /*0020*/  LDC.64 R14, c[0x0][0x220] ;  /* 0x00008800ff0e7b82 */ /* 0x000e620000000a00 */
[----:B------:R-:W-:Y:S01]  /*0030*/  ULDC UR4, c[0x0][0x0] ;  /* 0x0000000000047ab9 */ /* 0x000fe20000000800 */
[----:B------:R-:W-:-:S06]  /*0040*/  ULDC.64 UR6, c[0x0][0x208] ;  /* 0x0000820000067ab9 */ /* 0x000fcc0000000a00 */
[----:B------:R-:W2:Y:S01]  /*0050*/  S2UR UR8, SR_CTAID.X ;  /* 0x00000000000879c3 */ /* 0x000ea20000002500 */
[----:B0-----:R-:W-:-:S04]  /*0060*/  VIADD R18, R12, UR4 ;  /* 0x000000040c127c36 */ /* 0x001fc80008000000 */
[C---:B------:R-:W-:Y:S01]  /*0070*/  VIADD R16, R18.reuse, UR4 ;  /* 0x0000000412107c36 */ /* 0x040fe20008000000 */
[----:B------:R-:W-:Y:S02]  /*0080*/  SHF.R.S32.HI R19, RZ, 0x1f, R18 ;  /* 0x0000001fff137819 */ /* 0x000fe40000011412 */
[-C--:B-1----:R-:W-:Y:S01]  /*0090*/  ISETP.GE.U32.AND P0, PT, R18, R14.reuse, PT ;  /* 0x0000000e1200720c */ /* 0x082fe20003f06070 */
[----:B------:R-:W-:Y:S01]  /*00a0*/  VIADD R24, R16, UR4 ;  /* 0x0000000410187c36 */ /* 0x000fe20008000000 */
[----:B------:R-:W-:Y:S02]  /*00b0*/  SHF.R.S32.HI R17, RZ, 0x1f, R16 ;  /* 0x0000001fff117819 */ /* 0x000fe40000011410 */
[-C--:B------:R-:W-:Y:S01]  /*00c0*/  ISETP.GE.AND.EX P3, PT, R19, R15.reuse, PT, P0 ;  /* 0x0000000f1300720c */ /* 0x080fe20003f66300 */
[----:B------:R-:W-:Y:S01]  /*00d0*/  VIADD R22, R24, UR4 ;  /* 0x0000000418167c36 */ /* 0x000fe20008000000 */
[----:B------:R-:W-:Y:S02]  /*00e0*/  ISETP.GE.U32.AND P0, PT, R16, R14, PT ;  /* 0x0000000e1000720c */ /* 0x000fe40003f06070 */
[----:B------:R-:W-:Y:S01]  /*00f0*/  SHF.R.S32.HI R25, RZ, 0x1f, R24 ;  /* 0x0000001fff197819 */ /* 0x000fe20000011418 */
[----:B------:R-:W-:Y:S01]  /*0100*/  VIADD R32, R22, UR4 ;  /* 0x0000000416207c36 */ /* 0x000fe20008000000 */
[----:B------:R-:W-:-:S02]  /*0110*/  ISETP.GE.AND.EX P6, PT, R17, R15, PT, P0 ;  /* 0x0000000f1100720c */ /* 0x000fc40003fc6300 */
[----:B------:R-:W-:Y:S02]  /*0120*/  ISETP.GE.U32.AND P0, PT, R24, R14, PT ;  /* 0x0000000e1800720c */ /* 0x000fe40003f06070 */
[----:B------:R-:W-:Y:S02]  /*0130*/  SHF.R.S32.HI R23, RZ, 0x1f, R22 ;  /* 0x0000001fff177819 */ /* 0x000fe40000011416 */
[----:B------:R-:W-:Y:S01]  /*0140*/  ISETP.GE.AND.EX P2, PT, R25, R15, PT, P0 ;  /* 0x0000000f1900720c */ /* 0x000fe20003f46300 */
[----:B------:R-:W0:Y:S01]  /*0150*/  @!P3 LDC.64 R30, c[0x0][0x218] ;  /* 0x00008600ff1ebb82 */ /* 0x000e220000000a00 */
[C---:B--2---:R-:W-:Y:S01]  /*0160*/  @!P3 IMAD.WIDE.U32 R18, R14.reuse, UR8, R18 ;  /* 0x000000080e12bc25 */ /* 0x044fe2000f8e0012 */
[----:B------:R-:W-:Y:S02]  /*0170*/  SHF.R.S32.HI R33, RZ, 0x1f, R32 ;  /* 0x0000001fff217819 */ /* 0x000fe40000011420 */
[----:B------:R-:W-:Y:S01]  /*0180*/  P2R R28, PR, RZ, 0x4 ;  /* 0x00000004ff1c7803 */ /* 0x000fe20000000000 */
[----:B------:R-:W-:Y:S01]  /*0190*/  @!P3 IMAD R13, R15, UR8, R19 ;  /* 0x000000080f0dbc24 */ /* 0x000fe2000f8e0213 */
[----:B------:R-:W-:Y:S01]  /*01a0*/  P2R R11, PR, RZ, 0x8 ;  /* 0x00000008ff0b7803 */ /* 0x000fe20000000000 */
[----:B------:R-:W-:Y:S01]  /*01b0*/  @!P6 IMAD.WIDE.U32 R16, R14, UR8, R16 ;  /* 0x000000080e10ec25 */ /* 0x000fe2000f8e0010 */
[----:B------:R-:W1:Y:S01]  /*01c0*/  @!P6 LDC.64 R20, c[0x0][0x218] ;  /* 0x00008600ff14eb82 */ /* 0x000e620000000a00 */
[----:B------:R-:W-:-:S03]  /*01d0*/  P2R R10, PR, RZ, 0x40 ;  /* 0x00000040ff0a7803 */ /* 0x000fc60000000000 */
[----:B------:R-:W-:Y:S01]  /*01e0*/  @!P2 IMAD.WIDE.U32 R24, R14, UR8, R24 ;  /* 0x000000080e18ac25 */ /* 0x000fe2000f8e0018 */
[----:B0-----:R-:W-:-:S04]  /*01f0*/  @!P3 LEA R30, P0, R18, R30, 0x1 ;  /* 0x0000001e121eb211 */ /* 0x001fc800078008ff */
[----:B------:R-:W-:Y:S01]  /*0200*/  @!P3 LEA.HI.X R31, R18, R31, R13, 0x1, P0 ;  /* 0x0000001f121fb211 */ /* 0x000fe200000f0c0d */
[----:B------:R-:W-:Y:S01]  /*0210*/  @!P6 IMAD R13, R15, UR8, R17 ;  /* 0x000000080f0dec24 */ /* 0x000fe2000f8e0211 */
[----:B------:R-:W0:Y:S01]  /*0220*/  @!P2 LDC.64 R18, c[0x0][0x218] ;  /* 0x00008600ff12ab82 */ /* 0x000e220000000a00 */
[----:B------:R-:W-:Y:S02]  /*0230*/  ISETP.GE.U32.AND P0, PT, R22, R14, PT ;  /* 0x0000000e1600720c */ /* 0x000fe40003f06070 */
[C---:B-1----:R-:W-:Y:S01]  /*0240*/  @!P6 LEA R20, P1, R16.reuse, R20, 0x1 ;  /* 0x000000141014e211 */ /* 0x042fe200078208ff */
[----:B------:R1:W2:Y:S01]  /*0250*/  @!P3 LDG.E.U16 R7, desc[UR6][R30.64] ;  /* 0x000000061e07b981 */ /* 0x0002a2000c1e1500 */
[----:B------:R-:W-:Y:S02]  /*0260*/  ISETP.GE.AND.EX P0, PT, R23, R15, PT, P0 ;  /* 0x0000000f1700720c */ /* 0x000fe40003f06300 */
[----:B------:R-:W-:Y:S01]  /*0270*/  @!P6 LEA.HI.X R21, R16, R21, R13, 0x1, P1 ;  /* 0x000000151015e211 */ /* 0x000fe200008f0c0d */
[----:B------:R-:W-:-:S04]  /*0280*/  @!P2 IMAD R13, R15, UR8, R25 ;  /* 0x000000080f0dac24 */ /* 0x000fc8000f8e0219 */
[----:B------:R-:W3:Y:S06]  /*0290*/  @!P6 LDG.E.U16 R6, desc[UR6][R20.64] ;  /* 0x000000061406e981 */ /* 0x000eec000c1e1500 */
[----:B------:R-:W4:Y:S01]  /*02a0*/  @!P0 LDC.64 R16, c[0x0][0x218] ;  /* 0x00008600ff108b82 */ /* 0x000f220000000a00 */
[----:B------:R-:W-:Y:S01]  /*02b0*/  @!P0 IMAD.WIDE.U32 R22, R14, UR8, R22 ;  /* 0x000000080e168c25 */ /* 0x000fe2000f8e0016 */
[----:B0-----:R-:W-:-:S04]  /*02c0*/  @!P2 LEA R18, P1, R24, R18, 0x1 ;  /* 0x000000121812a211 */ /* 0x001fc800078208ff */
[----:B------:R-:W-:Y:S01]  /*02d0*/  @!P2 LEA.HI.X R19, R24, R19, R13, 0x1, P1 ;  /* 0x000000131813a211 */ /* 0x000fe200008f0c0d */
[----:B------:R-:W-:Y:S01]  /*02e0*/  @!P0 IMAD R13, R15, UR8, R23 ;  /* 0x000000080f0d8c24 */ /* 0x000fe2000f8e0217 */
[----:B------:R-:W-:-:S04]  /*02f0*/  ISETP.GE.U32.AND P1, PT, R32, R14, PT ;  /* 0x0000000e2000720c */ /* 0x000fc80003f26070 */
[----:B------:R-:W-:Y:S02]  /*0300*/  ISETP.GE.AND.EX P1, PT, R33, R15, PT, P1 ;  /* 0x0000000f2100720c */ /* 0x000fe40003f26310 */
[----:B----4-:R-:W-:-:S04]  /*0310*/  @!P0 LEA R16, P2, R22, R16, 0x1 ;  /* 0x0000001016108211 */ /* 0x010fc800078408ff */
[----:B------:R-:W-:-:S07]  /*0320*/  @!P0 LEA.HI.X R17, R22, R17, R13, 0x1, P2 ;  /* 0x0000001116118211 */ /* 0x000fce00010f0c0d */
[----:B------:R-:W0:Y:S01]  /*0330*/  @!P1 LDC.64 R24, c[0x0][0x218] ;  /* 0x00008600ff189b82 */ /* 0x000e220000000a00 */
[----:B------:R-:W-:Y:S01]  /*0340*/  @!P1 IMAD.WIDE.U32 R22, R14, UR8, R32 ;  /* 0x000000080e169c25 */ /* 0x000fe2000f8e0020 */
[----:B------:R-:W4:Y:S03]  /*0350*/  @!P0 LDG.E.U16 R4, desc[UR6][R16.64] ;  /* 0x0000000610048981 */ /* 0x000f26000c1e1500 */
[----:B------:R-:W-:Y:S02]  /*0360*/  @!P1 IMAD R13, R15, UR8, R23 ;  /* 0x000000080f0d9c24 */ /* 0x000fe4000f8e0217 */
[----:B------:R-:W-:-:S05]  /*0370*/  VIADD R32, R32, UR4 ;  /* 0x0000000420207c36 */ /* 0x000fca0008000000 */
[----:B------:R-:W-:Y:S02]  /*0380*/  SHF.R.S32.HI R33, RZ, 0x1f, R32 ;  /* 0x0000001fff217819 */ /* 0x000fe40000011420 */
[----:B0-----:R-:W-:-:S04]  /*0390*/  @!P1 LEA R24, P2, R22, R24, 0x1 ;  /* 0x0000001816189211 */ /* 0x001fc800078408ff */
[----:B------:R-:W-:Y:S02]  /*03a0*/  @!P1 LEA.HI.X R25, R22, R25, R13, 0x1, P2 ;  /* 0x0000001916199211 */ /* 0x000fe400010f0c0d */
[----:B------:R-:W-:-:S03]  /*03b0*/  ISETP.GE.U32.AND P2, PT, R32, R14, PT ;  /* 0x0000000e2000720c */ /* 0x000fc60003f46070 */
[----:B------:R-:W5:Y:S01]  /*03c0*/  @!P1 LDG.E.U16 R2, desc[UR6][R24.64] ;  /* 0x0000000618029981 */ /* 0x000f62000c1e1500 */
[----:B------:R-:W-:-:S13]  /*03d0*/  ISETP.GE.AND.EX P2, PT, R33, R15, PT, P2 ;  /* 0x0000000f2100720c */ /* 0x000fda0003f46320 */
[----:B------:R-:W0:Y:S01]  /*03e0*/  @!P2 LDC.64 R22, c[0x0][0x218] ;  /* 0x00008600ff16ab82 */ /* 0x000e220000000a00 */
[----:B------:R-:W-:Y:S01]  /*03f0*/  @!P2 IMAD.WIDE.U32 R26, R14, UR8, R32 ;  /* 0x000000080e1aac25 */ /* 0x000fe2000f8e0020 */
[----:B------:R-:W-:-:S03]  /*0400*/  IADD3 R32, R32, UR4, RZ ;  /* 0x0000000420207c10 */ /* 0x000fc6000fffe0ff */
[----:B------:R-:W-:Y:S01]  /*0410*/  @!P2 IMAD R13, R15, UR8, R27 ;  /* 0x000000080f0dac24 */ /* 0x000fe2000f8e021b */
[----:B------:R-:W-:Y:S02]  /*0420*/  SHF.R.S32.HI R33, RZ, 0x1f, R32 ;  /* 0x0000001fff217819 */ /* 0x000fe40000011420 */
[----:B0-----:R-:W-:-:S04]  /*0430*/  @!P2 LEA R22, P3, R26, R22, 0x1 ;  /* 0x000000161a16a211 */ /* 0x001fc800078608ff */
[----:B------:R-:W-:Y:S02]  /*0440*/  @!P2 LEA.HI.X R23, R26, R23, R13, 0x1, P3 ;  /* 0x000000171a17a211 */ /* 0x000fe400018f0c0d */
[----:B------:R-:W-:-:S03]  /*0450*/  ISETP.GE.U32.AND P3, PT, R32, R14, PT ;  /* 0x0000000e2000720c */ /* 0x000fc60003f66070 */
[----:B------:R-:W5:Y:S01]  /*0460*/  @!P2 LDG.E.U16 R0, desc[UR6][R22.64] ;  /* 0x000000061600a981 */ /* 0x000f62000c1e1500 */
[----:B------:R-:W-:-:S13]  /*0470*/  ISETP.GE.AND.EX P3, PT, R33, R15, PT, P3 ;  /* 0x0000000f2100720c */ /* 0x000fda0003f66330 */
[----:B------:R-:W1:Y:S01]  /*0480*/  @!P3 LDC.64 R26, c[0x0][0x218] ;  /* 0x00008600ff1abb82 */ /* 0x000e620000000a00 */
[----:B------:R-:W-:-:S04]  /*0490*/  @!P3 IMAD.WIDE.U32 R34, R14, UR8, R32 ;  /* 0x000000080e22bc25 */ /* 0x000fc8000f8e0020 */
[----:B------:R-:W-:Y:S02]  /*04a0*/  @!P3 IMAD R13, R15, UR8, R35 ;  /* 0x000000080f0dbc24 */ /* 0x000fe4000f8e0223 */
[----:B------:R-:W-:-:S05]  /*04b0*/  VIADD R32, R32, UR4 ;  /* 0x0000000420207c36 */ /* 0x000fca0008000000 */
[----:B------:R-:W-:Y:S02]  /*04c0*/  SHF.R.S32.HI R33, RZ, 0x1f, R32 ;  /* 0x0000001fff217819 */ /* 0x000fe40000011420 */
[----:B-1----:R-:W-:-:S04]  /*04d0*/  @!P3 LEA R30, P4, R34, R26, 0x1 ;  /* 0x0000001a221eb211 */ /* 0x002fc800078808ff */
[----:B------:R-:W-:Y:S02]  /*04e0*/  @!P3 LEA.HI.X R31, R34, R27, R13, 0x1, P4 ;  /* 0x0000001b221fb211 */ /* 0x000fe400020f0c0d */
[----:B------:R-:W-:-:S03]  /*04f0*/  ISETP.GE.U32.AND P4, PT, R32, R14, PT ;  /* 0x0000000e2000720c */ /* 0x000fc60003f86070 */
[----:B------:R-:W5:Y:S01]  /*0500*/  @!P3 LDG.E.U16 R8, desc[UR6][R30.64] ;  /* 0x000000061e08b981 */ /* 0x000f62000c1e1500 */
[----:B------:R-:W-:-:S13]  /*0510*/  ISETP.GE.AND.EX P4, PT, R33, R15, PT, P4 ;  /* 0x0000000f2100720c */ /* 0x000fda0003f86340 */
[----:B------:R-:W0:Y:S01]  /*0520*/  @!P4 LDC.64 R26, c[0x0][0x218] ;  /* 0x00008600ff1acb82 */ /* 0x000e220000000a00 */
[----:B------:R-:W-:-:S04]  /*0530*/  @!P4 IMAD.WIDE.U32 R34, R14, UR8, R32 ;  /* 0x000000080e22cc25 */ /* 0x000fc8000f8e0020 */
[----:B------:R-:W-:Y:S01]  /*0540*/  @!P4 IMAD R13, R15, UR8, R35 ;  /* 0x000000080f0dcc24 */ /* 0x000fe2000f8e0223 */
[----:B0-----:R-:W-:-:S04]  /*0550*/  @!P4 LEA R32, P5, R34, R26, 0x1 ;  /* 0x0000001a2220c211 */ /* 0x001fc800078a08ff */
[----:B------:R-:W-:Y:S02]  /*0560*/  @!P4 LEA.HI.X R33, R34, R27, R13, 0x1, P5 ;  /* 0x0000001b2221c211 */ /* 0x000fe400028f0c0d */
[----:B------:R-:W-:Y:S02]  /*0570*/  SHF.R.S32.HI R13, RZ, 0x1f, R12 ;  /* 0x0000001fff0d7819 */ /* 0x000fe4000001140c */
[----:B------:R-:W-:Y:S01]  /*0580*/  ISETP.GE.U32.AND P5, PT, R12, R14, PT ;  /* 0x0000000e0c00720c */ /* 0x000fe20003fa6070 */
[----:B------:R-:W5:Y:S03]  /*0590*/  @!P4 LDG.E.U16 R9, desc[UR6][R32.64] ;  /* 0x000000062009c981 */ /* 0x000f66000c1e1500 */
[----:B------:R-:W-:-:S13]  /*05a0*/  ISETP.GE.AND.EX P5, PT, R13, R15, PT, P5 ;  /* 0x0000000f0d00720c */ /* 0x000fda0003fa6350 */
[----:B------:R-:W0:Y:S01]  /*05b0*/  @!P5 LDC.64 R26, c[0x0][0x218] ;  /* 0x00008600ff1adb82 */ /* 0x000e220000000a00 */
[----:B------:R-:W-:-:S04]  /*05c0*/  @!P5 IMAD.WIDE.U32 R34, R14, UR8, R12 ;  /* 0x000000080e22dc25 */ /* 0x000fc8000f8e000c */
[----:B------:R-:W-:Y:S01]  /*05d0*/  @!P5 IMAD R29, R15, UR8, R35 ;  /* 0x000000080f1ddc24 */ /* 0x000fe2000f8e0223 */
[----:B0-----:R-:W-:-:S04]  /*05e0*/  @!P5 LEA R26, P6, R34, R26, 0x1 ;  /* 0x0000001a221ad211 */ /* 0x001fc800078c08ff */
[----:B------:R-:W-:-:S05]  /*05f0*/  @!P5 LEA.HI.X R27, R34, R27, R29, 0x1, P6 ;  /* 0x0000001b221bd211 */ /* 0x000fca00030f0c1d */
[----:B------:R-:W2:Y:S01]  /*0600*/  @!P5 LDG.E.U16 R3, desc[UR6][R26.64] ;  /* 0x000000061a03d981 */ /* 0x000ea2000c1e1500 */
[----:B------:R-:W-:-:S13]  /*0610*/  ISETP.NE.AND P6, PT, R28, RZ, PT ;  /* 0x000000ff1c00720c */ /* 0x000fda0003fc5270 */
[----:B------:R0:W4:Y:S02]  /*0620*/  @!P6 LDG.E.U16 R5, desc[UR6][R18.64] ;  /* 0x000000061205e981 */ /* 0x000124000c1e1500 */
[----:B0-----:R-:W-:Y:S01]  /*0630*/  P2R R19, PR, RZ, 0x40 ;  /* 0x00000040ff137803 */ /* 0x001fe20000000000 */
[----:B------:R-:W-:Y:S01]  /*0640*/  BAR.SYNC.DEFER_BLOCKING 0x0 ;  /* 0x0000000000007b1d */ /* 0x000fe20000010000 */
[----:B------:R-:W-:-:S04]  /*0650*/  ISETP.NE.AND P6, PT, R10, RZ, PT ;  /* 0x000000ff0a00720c */ /* 0x000fc80003fc5270 */
[----:B------:R-:W-:Y:S02]  /*0660*/  P2R R18, PR, RZ, 0x40 ;  /* 0x00000040ff127803 */ /* 0x000fe40000000000 */
[----:B------:R-:W-:Y:S01]  /*0670*/  ISETP.NE.AND P6, PT, R11, RZ, PT ;  /* 0x000000ff0b00720c */ /* 0x000fe20003fc5270 */
[----:B------:R-:W-:Y:S01]  /*0680*/  IMAD.MOV.U32 R20, RZ, RZ, -0x800001 ;  /* 0xff7fffffff147424 */ /* 0x000fe200078e00ff */
[----:B------:R-:W0:Y:S01]  /*0690*/  S2UR UR5, SR_CgaCtaId ;  /* 0x00000000000579c3 */ /* 0x000e220000008800 */
[----:B------:R-:W-:Y:S01]  /*06a0*/  UMOV UR4, 0x400 ;  /* 0x0000040000047882 */ /* 0x000fe20000000000 */
[----:B--2---:R-:W-:-:S05]  /*06b0*/  @!P5 IMAD.U32 R21, R3, 0x10000, RZ ;  /* 0x000100000315d824 */ /* 0x004fca00078e00ff */
[----:B------:R-:W-:-:S04]  /*06c0*/  @!P5 FMNMX.FTZ R20, R21, -3.40282346638528859812e+38, !PT ;  /* 0xff7fffff1514d809 */ /* 0x000fc80007810000 */
[----:B------:R-:W-:-:S05]  /*06d0*/  @!P6 IMAD.U32 R21, R7, 0x10000, RZ ;  /* 0x000100000715e824 */ /* 0x000fca00078e00ff */
[----:B------:R-:W-:Y:S02]  /*06e0*/  @!P6 FMNMX.FTZ R20, R20, R21, !PT ;  /* 0x000000151414e209 */ /* 0x000fe40007810000 */
[----:B------:R-:W-:-:S13]  /*06f0*/  ISETP.NE.AND P6, PT, R18, RZ, PT ;  /* 0x000000ff1200720c */ /* 0x000fda0003fc5270 */
[----:B---3--:R-:W-:-:S05]  /*0700*/  @!P6 IMAD.U32 R17, R6, 0x10000, RZ ;  /* 0x000100000611e824 */ /* 0x008fca00078e00ff */
[----:B------:R-:W-:Y:S02]  /*0710*/  @!P6 FMNMX.FTZ R20, R20, R17, !PT ;  /* 0x000000111414e209 */ /* 0x000fe40007810000 */
[----:B------:R-:W-:-:S13]  /*0720*/  ISETP.NE.AND P6, PT, R19, RZ, PT ;  /* 0x000000ff1300720c */ /* 0x000fda0003fc5270 */
[----:B----4-:R-:W-:-:S04]  /*0730*/  @!P6 SHF.L.U32 R17, R5, 0x10, RZ ;  /* 0x000000100511e819 */ /* 0x010fc800000006ff */
[----:B------:R-:W-:Y:S01]  /*0740*/  @!P6 FMNMX.FTZ R20, R20, R17, !PT ;  /* 0x000000111414e209 */ /* 0x000fe20007810000 */
[----:B------:R-:W-:-:S05]  /*0750*/  @!P0 IMAD.U32 R17, R4, 0x10000, RZ ;  /* 0x0001000004118824 */ /* 0x000fca00078e00ff */
[----:B------:R-:W-:Y:S01]  /*0760*/  @!P0 FMNMX.FTZ R20, R20, R17, !PT ;  /* 0x0000001114148209 */ /* 0x000fe20007810000 */
[----:B-----5:R-:W-:-:S05]  /*0770*/  @!P1 IMAD.U32 R17, R2, 0x10000, RZ ;  /* 0x0001000002119824 */ /* 0x020fca00078e00ff */
[----:B------:R-:W-:Y:S01]  /*0780*/  @!P1 FMNMX.FTZ R20, R20, R17, !PT ;  /* 0x0000001114149209 */ /* 0x000fe20007810000 */
[----:B------:R-:W-:-:S05]  /*0790*/  @!P2 IMAD.U32 R17, R0, 0x10000, RZ ;  /* 0x000100000011a824 */ /* 0x000fca00078e00ff */
[----:B------:R-:W-:Y:S01]  /*07a0*/  @!P2 FMNMX.FTZ R20, R20, R17, !PT ;  /* 0x000000111414a209 */ /* 0x000fe20007810000 */
[----:B------:R-:W-:-:S05]  /*07b0*/  @!P3 IMAD.U32 R17, R8, 0x10000, RZ ;  /* 0x000100000811b824 */ /* 0x000fca00078e00ff */
[----:B------:R-:W-:Y:S01]  /*07c0*/  @!P3 FMNMX.FTZ R20, R20, R17, !PT ;  /* 0x000000111414b209 */ /* 0x000fe20007810000 */
[----:B------:R-:W-:-:S05]  /*07d0*/  @!P4 IMAD.U32 R17, R9, 0x10000, RZ ;  /* 0x000100000911c824 */ /* 0x000fca00078e00ff */
[----:B------:R-:W-:-:S05]  /*07e0*/  @!P4 FMNMX.FTZ R20, R20, R17, !PT ;  /* 0x000000111414c209 */ /* 0x000fca0007810000 */
[----:B------:R-:W1:Y:S02]  /*07f0*/  SHFL.DOWN PT, R17, R20, 0x10, 0x1f ;  /* 0x0a001f0014117f89 */ /* 0x000e6400000e0000 */
[----:B-1----:R-:W-:-:S04]  /*0800*/  FSETP.GEU.FTZ.AND P6, PT, R20, R17, PT ;  /* 0x000000111400720b */ /* 0x002fc80003fde000 */
[----:B------:R-:W-:-:S05]  /*0810*/  FSEL R17, R17, R20, !P6 ;  /* 0x0000001411117208 */ /* 0x000fca0007000000 */
        /* <DEDUP_REMOVED lines=9> */
[----:B------:R-:W1:Y:S01]  /*08b0*/  SHFL.DOWN PT, R21, R18, 0x1, 0x1f ;  /* 0x08201f0012157f89 */ /* 0x000e6200000e0000 */
[----:B------:R-:W-:-:S04]  /*08c0*/  SHF.R.S32.HI R17, RZ, 0x1f, R12 ;  /* 0x0000001fff117819 */ /* 0x000fc8000001140c */
[----:B------:R-:W-:Y:S02]  /*08d0*/  LEA.HI R17, R17, R12, RZ, 0x5 ;  /* 0x0000000c11117211 */ /* 0x000fe400078f28ff */
[----:B-1----:R-:W-:-:S04]  /*08e0*/  FSETP.GEU.FTZ.AND P6, PT, R18, R21, PT ;  /* 0x000000151200720b */ /* 0x002fc80003fde000 */
[----:B------:R-:W-:Y:S02]  /*08f0*/  FSEL R23, R21, R18, !P6 ;  /* 0x0000001215177208 */ /* 0x000fe40007000000 */
[----:B------:R-:W-:-:S04]  /*0900*/  LOP3.LUT R21, R17, 0xffffffe0, RZ, 0xc0, !PT ;  /* 0xffffffe011157812 */ /* 0x000fc800078ec0ff */
[----:B------:R-:W-:-:S04]  /*0910*/  IADD3 R21, -R21, R12, RZ ;  /* 0x0000000c15157210 */ /* 0x000fc80007ffe1ff */
[----:B------:R-:W-:Y:S01]  /*0920*/  ISETP.NE.AND P6, PT, R21, RZ, PT ;  /* 0x000000ff1500720c */ /* 0x000fe20003fc5270 */
[----:B0-----:R-:W-:-:S12]  /*0930*/  ULEA UR4, UR5, UR4, 0x18 ;  /* 0x0000000405047291 */ /* 0x001fd8000f8ec03f */
[----:B------:R-:W-:-:S04]  /*0940*/  @!P6 SHF.R.S32.HI R16, RZ, 0x5, R17 ;  /* 0x00000005ff10e819 */ /* 0x000fc80000011411 */
[----:B------:R-:W-:Y:S01]  /*0950*/  @!P6 LEA R16, R16, UR4, 0x2 ;  /* 0x000000041010ec11 */ /* 0x000fe2000f8e10ff */
[----:B------:R-:W-:-:S04]  /*0960*/  ULDC UR5, c[0x0][0x0] ;  /* 0x0000000000057ab9 */ /* 0x000fc80000000800 */
[----:B------:R0:W-:Y:S01]  /*0970*/  @!P6 STS [R16], R23 ;  /* 0x000000171000e388 */ /* 0x0001e20000000800 */
[----:B------:R-:W-:Y:S01]  /*0980*/  USHF.R.U32.HI UR5, URZ, 0x5, UR5 ;  /* 0x000000053f057899 */ /* 0x000fe20008011605 */
[----:B------:R-:W-:Y:S01]  /*0990*/  P2R R24, PR, RZ, 0x40 ;  /* 0x00000040ff187803 */ /* 0x000fe20000000000 */
[----:B------:R-:W-:Y:S04]  /*09a0*/  BAR.SYNC.DEFER_BLOCKING 0x0 ;  /* 0x0000000000007b1d */ /* 0x000fe80000010000 */
[C---:B------:R-:W-:Y:S01]  /*09b0*/  ISETP.GE.AND P6, PT, R12.reuse, UR5, PT ;  /* 0x000000050c007c0c */ /* 0x040fe2000bfc6270 */
[----:B------:R-:W-:Y:S01]  /*09c0*/  IMAD.MOV.U32 R19, RZ, RZ, -0x800001 ;  /* 0xff7fffffff137424 */ /* 0x000fe200078e00ff */
[----:B------:R-:W-:Y:S01]  /*09d0*/  LEA R18, R21, UR4, 0x2 ;  /* 0x0000000415127c11 */ /* 0x000fe2000f8e10ff */
[----:B------:R-:W-:Y:S01]  /*09e0*/  VIADD R20, R12, 0x1f ;  /* 0x0000001f0c147836 */ /* 0x000fe20000000000 */
[----:B------:R-:W-:Y:S01]  /*09f0*/  P2R R27, PR, RZ, 0x40 ;  /* 0x00000040ff1b7803 */ /* 0x000fe20000000000 */
[----:B------:R-:W-:Y:S08]  /*0a00*/  BSSY B0, `(.L_x_7154) ;  /* 0x0000016000007945 */ /* 0x000ff00003800000 */
[----:B------:R0:W1:Y:S01]  /*0a10*/  @!P6 LDS R19, [R18] ;  /* 0x000000001213e984 */ /* 0x0000620000000800 */
[----:B------:R-:W-:-:S04]  /*0a20*/  ISETP.GT.U32.AND P6, PT, R20, 0x3e, PT ;  /* 0x0000003e1400780c */ /* 0x000fc80003fc4070 */
[----:B------:R-:W-:-:S09]  /*0a30*/  P2R R29, PR, RZ, 0x40 ;  /* 0x00000040ff1d7803 */ /* 0x000fd20000000000 */
        /* <DEDUP_REMOVED lines=16> */
.L_x_7181:
[----:B-1----:R-:W-:-:S04]  /*0b40*/  FSETP.GEU.FTZ.AND P6, PT, R23, R22, PT ;  /* 0x000000161700720b */ /* 0x002fc80003fde000 */
[----:B------:R-:W-:-:S09]  /*0b50*/  FSEL R19, R22, R23, !P6 ;  /* 0x0000001716137208 */ /* 0x000fd20007000000 */
.L_x_7155:
[----:B------:R-:W-:Y:S05]  /*0b60*/  BSYNC B0 ;  /* 0x0000000000007941 */ /* 0x000fea0003800000 */
.L_x_7154:
[----:B------:R-:W-:Y:S01]  /*0b70*/  ISETP.NE.AND P6, PT, R12, RZ, PT ;  /* 0x000000ff0c00720c */ /* 0x000fe20003fc5270 */
[----:B------:R-:W-:Y:S05]  /*0b80*/  WARPSYNC.ALL ;  /* 0x0000000000007948 */ /* 0x000fea0003800000 */
[----:B------:R-:W-:-:S07]  /*0b90*/  P2R R26, PR, RZ, 0x40 ;  /* 0x00000040ff1a7803 */ /* 0x000fce0000000000 */
[----:B-1----:R1:W-:Y:S01]  /*0ba0*/  @!P6 STS [UR4], R19 ;  /* 0x00000013ff00e988 */ /* 0x0023e20008000804 */
[----:B------:R-:W-:Y:S01]  /*0bb0*/  BAR.SYNC.DEFER_BLOCKING 0x0 ;  /* 0x0000000000007b1d */ /* 0x000fe20000010000 */
[----:B------:R-:W-:Y:S01]  /*0bc0*/  ISETP.NE.AND P6, PT, R29, RZ, PT ;  /* 0x000000ff1d00720c */ /* 0x000fe20003fc5270 */
[----:B-1----:R-:W-:Y:S01]  /*0bd0*/  @!P5 IMAD.U32 R19, R3, 0x10000, RZ ;  /* 0x000100000313d824 */ /* 0x002fe200078e00ff */
[----:B------:R-:W-:Y:S02]  /*0be0*/  P2R R22, PR, RZ, 0x8 ;  /* 0x00000008ff167803 */ /* 0x000fe40000000000 */
[----:B------:R-:W-:Y:S01]  /*0bf0*/  ISETP.NE.AND P3, PT, R11, RZ, PT ;  /* 0x000000ff0b00720c */ /* 0x000fe20003f65270 */
[----:B------:R-:W-:Y:S01]  /*0c00*/  BSSY B0, `(.L_x_7157) ;  /* 0x0000060000007945 */ /* 0x000fe20003800000 */
[----:B------:R-:W-:Y:S02]  /*0c10*/  P2R R29, PR, RZ, 0x40 ;  /* 0x00000040ff1d7803 */ /* 0x000fe40000000000 */
[----:B------:R-:W-:Y:S01]  /*0c20*/  ISETP.NE.AND P6, PT, R27, RZ, PT ;  /* 0x000000ff1b00720c */ /* 0x000fe20003fc5270 */
[----:B------:R-:W-:Y:S01]  /*0c30*/  @!P2 IMAD.U32 R27, R0, 0x10000, RZ ;  /* 0x00010000001ba824 */ /* 0x000fe200078e00ff */
[----:B0-----:R-:W-:-:S02]  /*0c40*/  P2R R23, PR, RZ, 0x10 ;  /* 0x00000010ff177803 */ /* 0x001fc40000000000 */
[----:B------:R-:W-:Y:S02]  /*0c50*/  P2R R30, PR, RZ, 0x40 ;  /* 0x00000040ff1e7803 */ /* 0x000fe40000000000 */
[----:B------:R-:W-:Y:S02]  /*0c60*/  ISETP.NE.AND P6, PT, R24, RZ, PT ;  /* 0x000000ff1800720c */ /* 0x000fe40003fc5270 */
[----:B------:R-:W-:Y:S01]  /*0c70*/  ISETP.NE.AND P4, PT, R10, RZ, PT ;  /* 0x000000ff0a00720c */ /* 0x000fe20003f85270 */
[----:B------:R-:W-:Y:S01]  /*0c80*/  @!P3 IMAD.U32 R21, R7, 0x10000, RZ ;  /* 0x000100000715b824 */ /* 0x000fe200078e00ff */
[----:B------:R-:W-:Y:S02]  /*0c90*/  P2R R31, PR, RZ, 0x40 ;  /* 0x00000040ff1f7803 */ /* 0x000fe40000000000 */
[----:B------:R-:W-:Y:S01]  /*0ca0*/  ISETP.NE.AND P6, PT, R28, RZ, PT ;  /* 0x000000ff1c00720c */ /* 0x000fe20003fc5270 */
[----:B------:R-:W0:Y:S03]  /*0cb0*/  LDS R16, [UR4] ;  /* 0x00000004ff107984 */ /* 0x000e260008000800 */
[----:B------:R-:W-:-:S09]  /*0cc0*/  P2R R33, PR, RZ, 0x40 ;  /* 0x00000040ff217803 */ /* 0x000fd20000000000 */
[----:B------:R-:W-:Y:S01]  /*0cd0*/  @!P6 SHF.L.U32 R25, R5, 0x10, RZ ;  /* 0x000000100519e819 */ /* 0x000fe200000006ff */
[--C-:B0-----:R-:W-:Y:S01]  /*0ce0*/  @!P3 FADD.FTZ R20, R21, -R16.reuse ;  /* 0x800000101514b221 */ /* 0x101fe20000010000 */
[--C-:B------:R-:W-:Y:S01]  /*0cf0*/  @!P5 FADD.FTZ R19, R19, -R16.reuse ;  /* 0x800000101313d221 */ /* 0x100fe20000010000 */
[----:B------:R-:W-:Y:S02]  /*0d00*/  @!P4 IMAD.U32 R21, R6, 0x10000, RZ ;  /* 0x000100000615c824 */ /* 0x000fe400078e00ff */
[--C-:B------:R-:W-:Y:S01]  /*0d10*/  @!P2 FADD.FTZ R27, R27, -R16.reuse ;  /* 0x800000101b1ba221 */ /* 0x100fe20000010000 */
[----:B------:R-:W-:Y:S01]  /*0d20*/  @!P3 FMUL.FTZ R20, R20, 1.4426950216293334961 ;  /* 0x3fb8aa3b1414b820 */ /* 0x000fe20000410000 */
[----:B------:R-:W-:Y:S01]  /*0d30*/  @!P5 FMUL.FTZ R19, R19, 1.4426950216293334961 ;  /* 0x3fb8aa3b1313d820 */ /* 0x000fe20000410000 */
[----:B------:R-:W-:Y:S01]  /*0d40*/  @!P4 FADD.FTZ R21, R21, -R16 ;  /* 0x800000101515c221 */ /* 0x000fe20000010000 */
[----:B------:R-:W-:-:S03]  /*0d50*/  @!P2 FMUL.FTZ R27, R27, 1.4426950216293334961 ;  /* 0x3fb8aa3b1b1ba820 */ /* 0x000fc60000410000 */
[----:B------:R-:W-:Y:S01]  /*0d60*/  @!P3 MUFU.EX2 R20, R20 ;  /* 0x000000140014b308 */ /* 0x000fe20000000800 */
[----:B------:R-:W-:Y:S01]  /*0d70*/  BAR.SYNC.DEFER_BLOCKING 0x0 ;  /* 0x0000000000007b1d */ /* 0x000fe20000010000 */
[----:B------:R-:W-:Y:S01]  /*0d80*/  ISETP.NE.AND P3, PT, R22, RZ, PT ;  /* 0x000000ff1600720c */ /* 0x000fe20003f65270 */
[--C-:B------:R-:W-:Y:S01]  /*0d90*/  @!P6 FADD.FTZ R22, R25, -R16.reuse ;  /* 0x800000101916e221 */ /* 0x100fe20000010000 */
[----:B------:R-:W-:Y:S02]  /*0da0*/  @!P1 IMAD.U32 R25, R2, 0x10000, RZ ;  /* 0x0001000002199824 */ /* 0x000fe400078e00ff */
[----:B------:R-:W-:Y:S01]  /*0db0*/  @!P4 FMUL.FTZ R21, R21, 1.4426950216293334961 ;  /* 0x3fb8aa3b1515c820 */ /* 0x000fe20000410000 */
[----:B------:R-:W-:Y:S01]  /*0dc0*/  @!P6 FMUL.FTZ R22, R22, 1.4426950216293334961 ;  /* 0x3fb8aa3b1616e820 */ /* 0x000fe20000410000 */
[----:B------:R-:W0:Y:S01]  /*0dd0*/  @!P5 MUFU.EX2 R19, R19 ;  /* 0x000000130013d308 */ /* 0x000e220000000800 */
[----:B------:R-:W-:-:S04]  /*0de0*/  @!P1 FADD.FTZ R24, R25, -R16 ;  /* 0x8000001019189221 */ /* 0x000fc80000010000 */
[----:B------:R-:W-:Y:S01]  /*0df0*/  @!P1 FMUL.FTZ R25, R24, 1.4426950216293334961 ;  /* 0x3fb8aa3b18199820 */ /* 0x000fe20000410000 */
[----:B------:R-:W-:Y:S02]  /*0e00*/  IMAD.MOV.U32 R24, RZ, RZ, RZ ;  /* 0x000000ffff187224 */ /* 0x000fe400078e00ff */
[----:B------:R-:W-:Y:S01]  /*0e10*/  @!P6 MUFU.EX2 R22, R22 ;  /* 0x000000160016e308 */ /* 0x000fe20000000800 */
[----:B------:R-:W-:Y:S01]  /*0e20*/  ISETP.NE.AND P6, PT, R10, RZ, PT ;  /* 0x000000ff0a00720c */ /* 0x000fe20003fc5270 */
[----:B------:R-:W-:-:S03]  /*0e30*/  @!P3 IMAD.U32 R35, R8, 0x10000, RZ ;  /* 0x000100000823b824 */ /* 0x000fc600078e00ff */
[----:B------:R-:W-:Y:S01]  /*0e40*/  P2R R32, PR, RZ, 0x40 ;  /* 0x00000040ff207803 */ /* 0x000fe20000000000 */
[--C-:B------:R-:W-:Y:S01]  /*0e50*/  @!P3 FADD.FTZ R34, R35, -R16.reuse ;  /* 0x800000102322b221 */ /* 0x100fe20000010000 */
[----:B------:R-:W-:Y:S01]  /*0e60*/  ISETP.NE.AND P6, PT, R11, RZ, PT ;  /* 0x000000ff0b00720c */ /* 0x000fe20003fc5270 */
[----:B------:R-:W1:Y:S01]  /*0e70*/  @!P4 MUFU.EX2 R21, R21 ;  /* 0x000000150015c308 */ /* 0x000e620000000800 */
[----:B0-----:R-:W-:Y:S01]  /*0e80*/  @!P5 FADD.FTZ R24, RZ, R19 ;  /* 0x00000013ff18d221 */ /* 0x001fe20000010000 */
[----:B------:R-:W-:Y:S01]  /*0e90*/  ISETP.NE.AND P4, PT, R23, RZ, PT ;  /* 0x000000ff1700720c */ /* 0x000fe20003f85270 */
[----:B------:R-:W-:Y:S02]  /*0ea0*/  @!P0 IMAD.U32 R23, R4, 0x10000, RZ ;  /* 0x0001000004178824 */ /* 0x000fe400078e00ff */
[----:B------:R-:W-:Y:S02]  /*0eb0*/  @!P3 FMUL.FTZ R34, R34, 1.4426950216293334961 ;  /* 0x3fb8aa3b2222b820 */ /* 0x000fe40000410000 */
[----:B------:R-:W-:Y:S01]  /*0ec0*/  @!P0 FADD.FTZ R23, R23, -R16 ;  /* 0x8000001017178221 */ /* 0x000fe20000010000 */
[----:B------:R-:W-:Y:S03]  /*0ed0*/  @!P1 MUFU.EX2 R25, R25 ;  /* 0x0000001900199308 */ /* 0x000fe60000000800 */
[----:B------:R-:W-:Y:S01]  /*0ee0*/  @!P0 FMUL.FTZ R23, R23, 1.4426950216293334961 ;  /* 0x3fb8aa3b17178820 */ /* 0x000fe20000410000 */
[----:B------:R-:W-:Y:S01]  /*0ef0*/  @!P6 FADD.FTZ R24, R24, R20 ;  /* 0x000000141818e221 */ /* 0x000fe20000010000 */
[----:B------:R-:W-:-:S02]  /*0f00*/  ISETP.NE.AND P6, PT, R32, RZ, PT ;  /* 0x000000ff2000720c */ /* 0x000fc40003fc5270 */
[----:B------:R-:W-:Y:S01]  /*0f10*/  @!P4 SHF.L.U32 R19, R9, 0x10, RZ ;  /* 0x000000100913c819 */ /* 0x000fe200000006ff */
[----:B------:R-:W-:Y:S04]  /*0f20*/  @!P2 MUFU.EX2 R27, R27 ;  /* 0x0000001b001ba308 */ /* 0x000fe80000000800 */
[----:B------:R-:W-:-:S04]  /*0f30*/  @!P4 FADD.FTZ R20, R19, -R16 ;  /* 0x800000101314c221 */ /* 0x000fc80000010000 */
[----:B------:R-:W0:Y:S01]  /*0f40*/  @!P0 MUFU.EX2 R23, R23 ;  /* 0x0000001700178308 */ /* 0x000e220000000800 */
[----:B------:R-:W-:Y:S01]  /*0f50*/  @!P4 FMUL.FTZ R20, R20, 1.4426950216293334961 ;  /* 0x3fb8aa3b1414c820 */ /* 0x000fe20000410000 */
[----:B-1----:R-:W-:Y:S01]  /*0f60*/  @!P6 FADD.FTZ R24, R24, R21 ;  /* 0x000000151818e221 */ /* 0x002fe20000010000 */
[----:B------:R-:W-:-:S05]  /*0f70*/  ISETP.NE.AND P6, PT, R33, RZ, PT ;  /* 0x000000ff2100720c */ /* 0x000fca0003fc5270 */
[----:B------:R-:W1:Y:S08]  /*0f80*/  @!P3 MUFU.EX2 R19, R34 ;  /* 0x000000220013b308 */ /* 0x000e700000000800 */
[----:B------:R-:W-:Y:S01]  /*0f90*/  @!P6 FADD.FTZ R24, R24, R22 ;  /* 0x000000161818e221 */ /* 0x000fe20000010000 */
[----:B------:R-:W2:Y:S01]  /*0fa0*/  @!P4 MUFU.EX2 R21, R20 ;  /* 0x000000140015c308 */ /* 0x000ea20000000800 */
[----:B------:R-:W-:-:S02]  /*0fb0*/  ISETP.NE.AND P6, PT, R31, RZ, PT ;  /* 0x000000ff1f00720c */ /* 0x000fc40003fc5270 */
[----:B0-----:R-:W-:-:S04]  /*0fc0*/  @!P0 FADD.FTZ R24, R24, R23 ;  /* 0x0000001718188221 */ /* 0x001fc80000010000 */
[----:B------:R-:W-:-:S04]  /*0fd0*/  @!P1 FADD.FTZ R24, R24, R25 ;  /* 0x0000001918189221 */ /* 0x000fc80000010000 */
[----:B------:R-:W-:-:S03]  /*0fe0*/  @!P2 FADD.FTZ R24, R24, R27 ;  /* 0x0000001b1818a221 */ /* 0x000fc60000010000 */
[----:B------:R-:W-:Y:S01]  /*0ff0*/  @!P6 SHF.R.S32.HI R17, RZ, 0x5, R17 ;  /* 0x00000005ff11e819 */ /* 0x000fe20000011411 */
[----:B-1----:R-:W-:-:S03]  /*1000*/  @!P3 FADD.FTZ R24, R24, R19 ;  /* 0x000000131818b221 */ /* 0x002fc60000010000 */
[----:B------:R-:W-:Y:S01]  /*1010*/  @!P6 LEA R32, R17, UR4, 0x2 ;  /* 0x000000041120ec11 */ /* 0x000fe2000f8e10ff */
[----:B--2---:R-:W-:Y:S01]  /*1020*/  @!P4 FADD.FTZ R24, R24, R21 ;  /* 0x000000151818c221 */ /* 0x004fe20000010000 */
[----:B------:R-:W-:-:S04]  /*1030*/  IMAD.MOV.U32 R17, RZ, RZ, RZ ;  /* 0x000000ffff117224 */ /* 0x000fc800078e00ff */
[----:B------:R-:W0:Y:S02]  /*1040*/  SHFL.DOWN PT, R19, R24, 0x10, 0x1f ;  /* 0x0a001f0018137f89 */ /* 0x000e2400000e0000 */
[----:B0-----:R-:W-:-:S05]  /*1050*/  FADD.FTZ R19, R19, R24 ;  /* 0x0000001813137221 */ /* 0x001fca0000010000 */
        /* <DEDUP_REMOVED lines=9> */
[----:B------:R-:W-:Y:S01]  /*10f0*/  BAR.SYNC.DEFER_BLOCKING 0x0 ;  /* 0x0000000000007b1d */ /* 0x000fe20000010000 */
[----:B------:R-:W-:-:S13]  /*1100*/  ISETP.NE.AND P6, PT, R30, RZ, PT ;  /* 0x000000ff1e00720c */ /* 0x000fda0003fc5270 */
[----:B------:R0:W1:Y:S01]  /*1110*/  @!P6 LDS R17, [R18] ;  /* 0x000000001211e984 */ /* 0x0000620000000800 */
[----:B------:R-:W-:-:S13]  /*1120*/  ISETP.NE.AND P6, PT, R29, RZ, PT ;  /* 0x000000ff1d00720c */ /* 0x000fda0003fc5270 */
        /* <DEDUP_REMOVED lines=12> */
.L_x_7187:
[----:B-1----:R-:W-:-:S07]  /*11f0*/  FADD.FTZ R17, R21, R22 ;  /* 0x0000001615117221 */ /* 0x002fce0000010000 */
.L_x_7158:
[----:B------:R-:W-:Y:S05]  /*1200*/  BSYNC B0 ;  /* 0x0000000000007941 */ /* 0x000fea0003800000 */
.L_x_7157:
[----:B------:R-:W-:Y:S01]  /*1210*/  ISETP.NE.AND P6, PT, R26, RZ, PT ;  /* 0x000000ff1a00720c */ /* 0x000fe20003fc5270 */
[----:B------:R-:W-:-:S12]  /*1220*/  WARPSYNC.ALL ;  /* 0x0000000000007948 */ /* 0x000fd80003800000 */
[----:B-1----:R1:W-:Y:S01]  /*1230*/  @!P6 STS [UR4], R17 ;  /* 0x00000011ff00e988 */ /* 0x0023e20008000804 */
[----:B------:R-:W-:Y:S06]  /*1240*/  BAR.SYNC.DEFER_BLOCKING 0x0 ;  /* 0x0000000000007b1d */ /* 0x000fec0000010000 */
[----:B------:R-:W-:Y:S01]  /*1250*/  BSSY B0, `(.L_x_7160) ;  /* 0x0000012000007945 */ /* 0x000fe20003800000 */
[----:B------:R-:W2:Y:S03]  /*1260*/  LDS R17, [UR4] ;  /* 0x00000004ff117984 */ /* 0x000ea60008000800 */
[----:B-1----:R-:W-:Y:S05]  /*1270*/  @P5 BRA `(.L_x_7161) ;  /* 0x00000000003c5947 */ /* 0x002fea0003800000 */
[--C-:B0-----:R-:W-:Y:S01]  /*1280*/  SHF.R.S32.HI R21, RZ, 0x1f, R12.reuse ;  /* 0x0000001fff157819 */ /* 0x101fe2000001140c */
[----:B------:R-:W-:Y:S01]  /*1290*/  IMAD.MOV.U32 R20, RZ, RZ, R12 ;  /* 0x000000ffff147224 */ /* 0x000fe200078e000c */
[----:B------:R-:W-:-:S03]  /*12a0*/  ULDC.64 UR4, c[0x0][0x210] ;  /* 0x0000840000047ab9 */ /* 0x000fc60000000a00 */
[----:B------:R-:W-:-:S04]  /*12b0*/  IMAD.WIDE.U32 R20, R14, UR8, R20 ;  /* 0x000000080e147c25 */ /* 0x000fc8000f8e0014 */
[----:B------:R-:W-:Y:S01]  /*12c0*/  IMAD R19, R15, UR8, R21 ;  /* 0x000000080f137c24 */ /* 0x000fe2000f8e0215 */
[C---:B------:R-:W-:Y:S01]  /*12d0*/  LEA R18, P5, R20.reuse, UR4, 0x1 ;  /* 0x0000000414127c11 */ /* 0x040fe2000f8a08ff */
[----:B------:R-:W-:Y:S02]  /*12e0*/  IMAD.U32 R21, R3, 0x10000, RZ ;  /* 0x0001000003157824 */ /* 0x000fe400078e00ff */
[----:B--2---:R-:W-:Y:S01]  /*12f0*/  MUFU.RCP R3, R17 ;  /* 0x0000001100037308 */ /* 0x004fe20000001000 */
[----:B------:R-:W-:Y:S01]  /*1300*/  LEA.HI.X R19, R20, UR5, R19, 0x1, P5 ;  /* 0x0000000514137c11 */ /* 0x000fe2000a8f0c13 */
[----:B------:R-:W-:-:S04]  /*1310*/  FADD.FTZ R21, R21, -R16 ;  /* 0x8000001015157221 */ /* 0x000fc80000010000 */
[----:B------:R-:W-:-:S04]  /*1320*/  FMUL.FTZ R21, R21, 1.4426950216293334961 ;  /* 0x3fb8aa3b15157820 */ /* 0x000fc80000410000 */
[----:B------:R-:W0:Y:S02]  /*1330*/  MUFU.EX2 R20, R21 ;  /* 0x0000001500147308 */ /* 0x000e240000000800 */
[----:B0-----:R-:W-:-:S05]  /*1340*/  FMUL.FTZ R3, R20, R3 ;  /* 0x0000000314037220 */ /* 0x001fca0000410000 */
[----:B------:R-:W-:-:S05]  /*1350*/  F2FP.BF16.F32.PACK_AB R3, RZ, R3 ;  /* 0x00000003ff03723e */ /* 0x000fca00000010ff */
[----:B------:R1:W-:Y:S02]  /*1360*/  STG.E.U16 desc[UR6][R18.64], R3 ;  /* 0x0000000312007986 */ /* 0x0003e4000c101506 */
.L_x_7161:
[----:B------:R-:W-:Y:S05]  /*1370*/  BSYNC B0 ;  /* 0x0000000000007941 */ /* 0x000fea0003800000 */
.L_x_7160:
[----:B------:R-:W-:Y:S01]  /*1380*/  ISETP.NE.AND P5, PT, R11, RZ, PT ;  /* 0x000000ff0b00720c */ /* 0x000fe20003fa5270 */
[----:B------:R-:W-:-:S12]  /*1390*/  BSSY B0, `(.L_x_7162) ;  /* 0x0000012000007945 */ /* 0x000fd80003800000 */
[----:B------:R-:W-:Y:S05]  /*13a0*/  @P5 BRA `(.L_x_7163) ;  /* 0x0000000000405947 */ /* 0x000fea0003800000 */
[----:B------:R-:W-:Y:S01]  /*13b0*/  ULDC UR4, c[0x0][0x0] ;  /* 0x0000000000047ab9 */ /* 0x000fe20000000800 */
[----:B------:R-:W-:Y:S02]  /*13c0*/  IMAD.U32 R7, R7, 0x10000, RZ ;  /* 0x0001000007077824 */ /* 0x000fe400078e00ff */
[----:B------:R-:W-:Y:S01]  /*13d0*/  VIADD R20, R12, UR4 ;  /* 0x000000040c147c36 */ /* 0x000fe20008000000 */
[----:B------:R-:W-:Y:S01]  /*13e0*/  ULDC.64 UR4, c[0x0][0x210] ;  /* 0x0000840000047ab9 */ /* 0x000fe20000000a00 */
[----:B------:R-:W-:-:S03]  /*13f0*/  FADD.FTZ R7, R7, -R16 ;  /* 0x8000001007077221 */ /* 0x000fc60000010000 */
[--C-:B0-----:R-:W-:Y:S01]  /*1400*/  SHF.R.S32.HI R21, RZ, 0x1f, R20.reuse ;  /* 0x0000001fff157819 */ /* 0x101fe20000011414 */
[----:B------:R-:W-:Y:S02]  /*1410*/  FMUL.FTZ R7, R7, 1.4426950216293334961 ;  /* 0x3fb8aa3b07077820 */ /* 0x000fe40000410000 */
[----:B------:R-:W-:-:S04]  /*1420*/  IMAD.WIDE.U32 R20, R14, UR8, R20 ;  /* 0x000000080e147c25 */ /* 0x000fc8000f8e0014 */
[----:B-1----:R-:W-:Y:S01]  /*1430*/  IMAD R3, R15, UR8, R21 ;  /* 0x000000080f037c24 */ /* 0x002fe2000f8e0215 */
[----:B------:R-:W-:-:S04]  /*1440*/  LEA R18, P5, R20, UR4, 0x1 ;  /* 0x0000000414127c11 */ /* 0x000fc8000f8a08ff */
[----:B------:R-:W-:Y:S02]  /*1450*/  LEA.HI.X R19, R20, UR5, R3, 0x1, P5 ;  /* 0x0000000514137c11 */ /* 0x000fe4000a8f0c03 */
[----:B--2---:R-:W-:Y:S08]  /*1460*/  MUFU.RCP R20, R17 ;  /* 0x0000001100147308 */ /* 0x004ff00000001000 */
[----:B------:R-:W0:Y:S02]  /*1470*/  MUFU.EX2 R3, R7 ;  /* 0x0000000700037308 */ /* 0x000e240000000800 */
[----:B0-----:R-:W-:-:S05]  /*1480*/  FMUL.FTZ R3, R3, R20 ;  /* 0x0000001403037220 */ /* 0x001fca0000410000 */
[----:B------:R-:W-:-:S05]  /*1490*/  F2FP.BF16.F32.PACK_AB R3, RZ, R3 ;  /* 0x00000003ff03723e */ /* 0x000fca00000010ff */
[----:B------:R3:W-:Y:S02]  /*14a0*/  STG.E.U16 desc[UR6][R18.64], R3 ;  /* 0x0000000312007986 */ /* 0x0007e4000c101506 */
.L_x_7163:
[----:B------:R-:W-:Y:S05]  /*14b0*/  BSYNC B0 ;  /* 0x0000000000007941 */ /* 0x000fea0003800000 */
.L_x_7162:
[----:B------:R-:W-:Y:S01]  /*14c0*/  ISETP.NE.AND P5, PT, R10, RZ, PT ;  /* 0x000000ff0a00720c */ /* 0x000fe20003fa5270 */
[----:B------:R-:W-:-:S12]  /*14d0*/  BSSY B0, `(.L_x_7164) ;  /* 0x0000012000007945 */ /* 0x000fd80003800000 */
[----:B------:R-:W-:Y:S05]  /*14e0*/  @P5 BRA `(.L_x_7165) ;  /* 0x0000000000405947 */ /* 0x000fea0003800000 */
[----:B------:R-:W4:Y:S01]  /*14f0*/  LDC R7, c[0x0][RZ] ;  /* 0x00000000ff077b82 */ /* 0x000f220000000800 */
[----:B-1-3--:R-:W-:Y:S01]  /*1500*/  SHF.L.U32 R3, R6, 0x10, RZ ;  /* 0x0000001006037819 */ /* 0x00afe200000006ff */
[----:B--2---:R-:W-:Y:S01]  /*1510*/  MUFU.RCP R10, R17 ;  /* 0x00000011000a7308 */ /* 0x004fe20000001000 */
[----:B------:R-:W-:-:S03]  /*1520*/  ULDC.64 UR4, c[0x0][0x210] ;  /* 0x0000840000047ab9 */ /* 0x000fc60000000a00 */
[----:B------:R-:W-:-:S04]  /*1530*/  FADD.FTZ R3, R3, -R16 ;  /* 0x8000001003037221 */ /* 0x000fc80000010000 */
[----:B------:R-:W-:-:S04]  /*1540*/  FMUL.FTZ R18, R3, 1.4426950216293334961 ;  /* 0x3fb8aa3b03127820 */ /* 0x000fc80000410000 */
[----:B------:R-:W1:Y:S01]  /*1550*/  MUFU.EX2 R3, R18 ;  /* 0x0000001200037308 */ /* 0x000e620000000800 */
[----:B----4-:R-:W-:-:S05]  /*1560*/  IMAD R6, R7, 0x2, R12 ;  /* 0x0000000207067824 */ /* 0x010fca00078e020c */
[--C-:B------:R-:W-:Y:S01]  /*1570*/  SHF.R.S32.HI R7, RZ, 0x1f, R6.reuse ;  /* 0x0000001fff077819 */ /* 0x100fe20000011406 */
[----:B-1----:R-:W-:Y:S02]  /*1580*/  FMUL.FTZ R3, R3, R10 ;  /* 0x0000000a03037220 */ /* 0x002fe40000410000 */
[----:B------:R-:W-:-:S03]  /*1590*/  IMAD.WIDE.U32 R6, R14, UR8, R6 ;  /* 0x000000080e067c25 */ /* 0x000fc6000f8e0006 */
[----:B------:R-:W-:Y:S01]  /*15a0*/  F2FP.BF16.F32.PACK_AB R3, RZ, R3 ;  /* 0x00000003ff03723e */ /* 0x000fe200000010ff */
[----:B------:R-:W-:Y:S01]  /*15b0*/  IMAD R7, R15, UR8, R7 ;  /* 0x000000080f077c24 */ /* 0x000fe2000f8e0207 */
[----:B------:R-:W-:-:S04]  /*15c0*/  LEA R10, P5, R6, UR4, 0x1 ;  /* 0x00000004060a7c11 */ /* 0x000fc8000f8a08ff */
[----:B------:R-:W-:-:S05]  /*15d0*/  LEA.HI.X R11, R6, UR5, R7, 0x1, P5 ;  /* 0x00000005060b7c11 */ /* 0x000fca000a8f0c07 */
[----:B------:R4:W-:Y:S04]  /*15e0*/  STG.E.U16 desc[UR6][R10.64], R3 ;  /* 0x000000030a007986 */ /* 0x0009e8000c101506 */
.L_x_7165:
[----:B------:R-:W-:Y:S05]  /*15f0*/  BSYNC B0 ;  /* 0x0000000000007941 */ /* 0x000fea0003800000 */
.L_x_7164:
[----:B------:R-:W-:Y:S01]  /*1600*/  ISETP.NE.AND P5, PT, R28, RZ, PT ;  /* 0x000000ff1c00720c */ /* 0x000fe20003fa5270 */
[----:B------:R-:W-:-:S12]  /*1610*/  BSSY B0, `(.L_x_7166) ;  /* 0x0000013000007945 */ /* 0x000fd80003800000 */
[----:B------:R-:W-:Y:S05]  /*1620*/  @P5 BRA `(.L_x_7167) ;  /* 0x0000000000445947 */ /* 0x000fea0003800000 */
[----:B------:R-:W5:Y:S01]  /*1630*/  LDC R7, c[0x0][RZ] ;  /* 0x00000000ff077b82 */ /* 0x000f620000000800 */
[----:B------:R-:W-:Y:S01]  /*1640*/  IMAD.U32 R5, R5, 0x10000, RZ ;  /* 0x0001000005057824 */ /* 0x000fe200078e00ff */
[----:B--2-4-:R-:W-:Y:S01]  /*1650*/  MUFU.RCP R10, R17 ;  /* 0x00000011000a7308 */ /* 0x014fe20000001000 */
[----:B------:R-:W-:Y:S02]  /*1660*/  ULDC.64 UR4, c[0x0][0x210] ;  /* 0x0000840000047ab9 */ /* 0x000fe40000000a00 */
[----:B------:R-:W-:-:S04]  /*1670*/  FADD.FTZ R5, R5, -R16 ;  /* 0x8000001005057221 */ /* 0x000fc80000010000 */
[----:B-1-3--:R-:W-:-:S04]  /*1680*/  FMUL.FTZ R18, R5, 1.4426950216293334961 ;  /* 0x3fb8aa3b05127820 */ /* 0x00afc80000410000 */
[----:B------:R-:W1:Y:S01]  /*1690*/  MUFU.EX2 R3, R18 ;  /* 0x0000001200037308 */ /* 0x000e620000000800 */
[----:B-----5:R-:W-:-:S04]  /*16a0*/  IMAD R6, R7, 0x2, R12 ;  /* 0x0000000207067824 */ /* 0x020fc800078e020c */
[----:B------:R-:W-:Y:S02]  /*16b0*/  IMAD.IADD R6, R6, 0x1, R7 ;  /* 0x0000000106067824 */ /* 0x000fe400078e0207 */
[----:B-1----:R-:W-:-:S03]  /*16c0*/  FMUL.FTZ R3, R3, R10 ;  /* 0x0000000a03037220 */ /* 0x002fc60000410000 */
[--C-:B------:R-:W-:Y:S02]  /*16d0*/  SHF.R.S32.HI R7, RZ, 0x1f, R6.reuse ;  /* 0x0000001fff077819 */ /* 0x100fe40000011406 */
[----:B------:R-:W-:Y:S01]  /*16e0*/  F2FP.BF16.F32.PACK_AB R3, RZ, R3 ;  /* 0x00000003ff03723e */ /* 0x000fe200000010ff */
[----:B------:R-:W-:-:S04]  /*16f0*/  IMAD.WIDE.U32 R6, R14, UR8, R6 ;  /* 0x000000080e067c25 */ /* 0x000fc8000f8e0006 */
[----:B------:R-:W-:Y:S01]  /*1700*/  IMAD R5, R15, UR8, R7 ;  /* 0x000000080f057c24 */ /* 0x000fe2000f8e0207 */
[----:B------:R-:W-:-:S04]  /*1710*/  LEA R10, P5, R6, UR4, 0x1 ;  /* 0x00000004060a7c11 */ /* 0x000fc8000f8a08ff */
[----:B------:R-:W-:-:S05]  /*1720*/  LEA.HI.X R11, R6, UR5, R5, 0x1, P5 ;  /* 0x00000005060b7c11 */ /* 0x000fca000a8f0c05 */
[----:B------:R1:W-:Y:S04]  /*1730*/  STG.E.U16 desc[UR6][R10.64], R3 ;  /* 0x000000030a007986 */ /* 0x0003e8000c101506 */
.L_x_7167:
[----:B------:R-:W-:Y:S05]  /*1740*/  BSYNC B0 ;  /* 0x0000000000007941 */ /* 0x000fea0003800000 */
.L_x_7166:
[----:B------:R-:W-:Y:S04]  /*1750*/  BSSY B0, `(.L_x_7168) ;  /* 0x0000013000007945 */ /* 0x000fe80003800000 */
[----:B------:R-:W-:Y:S05]  /*1760*/  @P0 BRA `(.L_x_7169) ;  /* 0x0000000000440947 */ /* 0x000fea0003800000 */
[----:B------:R-:W5:Y:S01]  /*1770*/  LDC R5, c[0x0][RZ] ;  /* 0x00000000ff057b82 */ /* 0x000f620000000800 */
[----:B-1-34-:R-:W-:Y:S01]  /*1780*/  IMAD.U32 R3, R4, 0x10000, RZ ;  /* 0x0001000004037824 */ /* 0x01afe200078e00ff */
[----:B--2---:R-:W-:Y:S01]  /*1790*/  MUFU.RCP R6, R17 ;  /* 0x0000001100067308 */ /* 0x004fe20000001000 */
[----:B------:R-:W-:Y:S02]  /*17a0*/  ULDC.64 UR4, c[0x0][0x210] ;  /* 0x0000840000047ab9 */ /* 0x000fe40000000a00 */
[----:B------:R-:W-:-:S04]  /*17b0*/  FADD.FTZ R3, R3, -R16 ;  /* 0x8000001003037221 */ /* 0x000fc80000010000 */
[----:B------:R-:W-:-:S04]  /*17c0*/  FMUL.FTZ R10, R3, 1.4426950216293334961 ;  /* 0x3fb8aa3b030a7820 */ /* 0x000fc80000410000 */
[----:B------:R-:W1:Y:S01]  /*17d0*/  MUFU.EX2 R3, R10 ;  /* 0x0000000a00037308 */ /* 0x000e620000000800 */
[----:B-----5:R-:W-:-:S05]  /*17e0*/  LEA R4, R5, R12, 0x1 ;  /* 0x0000000c05047211 */ /* 0x020fca00078e08ff */
[----:B------:R-:W-:Y:S02]  /*17f0*/  IMAD R4, R5, 0x2, R4 ;  /* 0x0000000205047824 */ /* 0x000fe400078e0204 */
        /* <DEDUP_REMOVED lines=8> */
.L_x_7169:
[----:B------:R-:W-:Y:S05]  /*1880*/  BSYNC B0 ;  /* 0x0000000000007941 */ /* 0x000fea0003800000 */
.L_x_7168:
[----:B------:R-:W-:Y:S04]  /*1890*/  BSSY B0, `(.L_x_7170) ;  /* 0x0000014000007945 */ /* 0x000fe80003800000 */
[----:B------:R-:W-:Y:S05]  /*18a0*/  @P1 BRA `(.L_x_7171) ;  /* 0x0000000000481947 */ /* 0x000fea0003800000 */
[----:B-1-34-:R-:W1:Y:S01]  /*18b0*/  LDC R3, c[0x0][RZ] ;  /* 0x00000000ff037b82 */ /* 0x01ae620000000800 */
[----:B------:R-:W-:Y:S01]  /*18c0*/  IMAD.U32 R5, R2, 0x10000, RZ ;  /* 0x0001000002057824 */ /* 0x000fe200078e00ff */
[----:B--2---:R-:W-:Y:S01]  /*18d0*/  MUFU.RCP R4, R17 ;  /* 0x0000001100047308 */ /* 0x004fe20000001000 */
[----:B------:R-:W-:Y:S02]  /*18e0*/  ULDC.64 UR4, c[0x0][0x210] ;  /* 0x0000840000047ab9 */ /* 0x000fe40000000a00 */
[----:B------:R-:W-:-:S04]  /*18f0*/  FADD.FTZ R5, R5, -R16 ;  /* 0x8000001005057221 */ /* 0x000fc80000010000 */
[----:B------:R-:W-:-:S04]  /*1900*/  FMUL.FTZ R6, R5, 1.4426950216293334961 ;  /* 0x3fb8aa3b05067820 */ /* 0x000fc80000410000 */
[----:B------:R-:W2:Y:S01]  /*1910*/  MUFU.EX2 R5, R6 ;  /* 0x0000000600057308 */ /* 0x000ea20000000800 */
[----:B-1----:R-:W-:-:S04]  /*1920*/  IMAD R2, R3, 0x2, R12 ;  /* 0x0000000203027824 */ /* 0x002fc800078e020c */
[----:B------:R-:W-:Y:S02]  /*1930*/  IMAD R2, R3, 0x2, R2 ;  /* 0x0000000203027824 */ /* 0x000fe400078e0202 */
[----:B--2---:R-:W-:Y:S02]  /*1940*/  FMUL.FTZ R5, R5, R4 ;  /* 0x0000000405057220 */ /* 0x004fe40000410000 */
[----:B------:R-:W-:-:S05]  /*1950*/  IMAD.IADD R2, R2, 0x1, R3 ;  /* 0x0000000102027824 */ /* 0x000fca00078e0203 */
[----:B------:R-:W-:-:S03]  /*1960*/  SHF.R.S32.HI R3, RZ, 0x1f, R2 ;  /* 0x0000001fff037819 */ /* 0x000fc60000011402 */
[----:B------:R-:W-:-:S04]  /*1970*/  IMAD.WIDE.U32 R2, R14, UR8, R2 ;  /* 0x000000080e027c25 */ /* 0x000fc8000f8e0002 */
[----:B------:R-:W-:Y:S01]  /*1980*/  IMAD R7, R15, UR8, R3 ;  /* 0x000000080f077c24 */ /* 0x000fe2000f8e0203 */
[C---:B------:R-:W-:Y:S02]  /*1990*/  LEA R4, P0, R2.reuse, UR4, 0x1 ;  /* 0x0000000402047c11 */ /* 0x040fe4000f8008ff */
[----:B------:R-:W-:Y:S02]  /*19a0*/  F2FP.BF16.F32.PACK_AB R3, RZ, R5 ;  /* 0x00000005ff03723e */ /* 0x000fe400000010ff */
[----:B------:R-:W-:-:S05]  /*19b0*/  LEA.HI.X R5, R2, UR5, R7, 0x1, P0 ;  /* 0x0000000502057c11 */ /* 0x000fca00080f0c07 */
[----:B------:R1:W-:Y:S04]  /*19c0*/  STG.E.U16 desc[UR6][R4.64], R3 ;  /* 0x0000000304007986 */ /* 0x0003e8000c101506 */
.L_x_7171:
[----:B------:R-:W-:Y:S05]  /*19d0*/  BSYNC B0 ;  /* 0x0000000000007941 */ /* 0x000fea0003800000 */
.L_x_7170:
[----:B------:R-:W-:Y:S04]  /*19e0*/  BSSY B0, `(.L_x_7172) ;  /* 0x0000014000007945 */ /* 0x000fe80003800000 */
[----:B------:R-:W-:Y:S05]  /*19f0*/  @P2 BRA `(.L_x_7173) ;  /* 0x0000000000482947 */ /* 0x000fea0003800000 */
[----:B-1-34-:R-:W1:Y:S01]  /*1a00*/  LDC R3, c[0x0][RZ] ;  /* 0x00000000ff037b82 */ /* 0x01ae620000000800 */
[----:B------:R-:W-:Y:S01]  /*1a10*/  SHF.L.U32 R5, R0, 0x10, RZ ;  /* 0x0000001000057819 */ /* 0x000fe200000006ff */
[----:B--2---:R-:W-:Y:S01]  /*1a20*/  MUFU.RCP R7, R17 ;  /* 0x0000001100077308 */ /* 0x004fe20000001000 */
[----:B------:R-:W-:-:S03]  /*1a30*/  ULDC.64 UR4, c[0x0][0x210] ;  /* 0x0000840000047ab9 */ /* 0x000fc60000000a00 */
[----:B------:R-:W-:-:S04]  /*1a40*/  FADD.FTZ R5, R5, -R16 ;  /* 0x8000001005057221 */ /* 0x000fc80000010000 */
[----:B------:R-:W-:-:S06]  /*1a50*/  FMUL.FTZ R6, R5, 1.4426950216293334961 ;  /* 0x3fb8aa3b05067820 */ /* 0x000fcc0000410000 */
[----:B------:R-:W2:Y:S01]  /*1a60*/  MUFU.EX2 R6, R6 ;  /* 0x0000000600067308 */ /* 0x000ea20000000800 */
[----:B-1----:R-:W-:-:S04]  /*1a70*/  IMAD R0, R3, 0x2, R12 ;  /* 0x0000000203007824 */ /* 0x002fc800078e020c */
[----:B------:R-:W-:-:S04]  /*1a80*/  IMAD R0, R3, 0x2, R0 ;  /* 0x0000000203007824 */ /* 0x000fc800078e0200 */
[----:B------:R-:W-:Y:S02]  /*1a90*/  IMAD R2, R3, 0x2, R0 ;  /* 0x0000000203027824 */ /* 0x000fe400078e0200 */
[----:B--2---:R-:W-:-:S03]  /*1aa0*/  FMUL.FTZ R0, R6, R7 ;  /* 0x0000000706007220 */ /* 0x004fc60000410000 */
[--C-:B------:R-:W-:Y:S02]  /*1ab0*/  SHF.R.S32.HI R3, RZ, 0x1f, R2.reuse ;  /* 0x0000001fff037819 */ /* 0x100fe40000011402 */
[----:B------:R-:W-:Y:S01]  /*1ac0*/  F2FP.BF16.F32.PACK_AB R0, RZ, R0 ;  /* 0x00000000ff00723e */ /* 0x000fe200000010ff */
[----:B------:R-:W-:-:S04]  /*1ad0*/  IMAD.WIDE.U32 R2, R14, UR8, R2 ;  /* 0x000000080e027c25 */ /* 0x000fc8000f8e0002 */
[----:B------:R-:W-:Y:S01]  /*1ae0*/  IMAD R3, R15, UR8, R3 ;  /* 0x000000080f037c24 */ /* 0x000fe2000f8e0203 */
[----:B------:R-:W-:-:S04]  /*1af0*/  LEA R4, P0, R2, UR4, 0x1 ;  /* 0x0000000402047c11 */ /* 0x000fc8000f8008ff */
[----:B------:R-:W-:-:S05]  /*1b00*/  LEA.HI.X R5, R2, UR5, R3, 0x1, P0 ;  /* 0x0000000502057c11 */ /* 0x000fca00080f0c03 */
[----:B------:R1:W-:Y:S04]  /*1b10*/  STG.E.U16 desc[UR6][R4.64], R0 ;  /* 0x0000000004007986 */ /* 0x0003e8000c101506 */
.L_x_7173:
[----:B------:R-:W-:Y:S05]  /*1b20*/  BSYNC B0 ;  /* 0x0000000000007941 */ /* 0x000fea0003800000 */
.L_x_7172:
[----:B------:R-:W-:Y:S04]  /*1b30*/  BSSY B0, `(.L_x_7174) ;  /* 0x0000015000007945 */ /* 0x000fe80003800000 */
[----:B------:R-:W-:Y:S05]  /*1b40*/  @P3 BRA `(.L_x_7175) ;  /* 0x00000000004c3947 */ /* 0x000fea0003800000 */
[----:B-1-34-:R-:W1:Y:S01]  /*1b50*/  LDC R3, c[0x0][RZ] ;  /* 0x00000000ff037b82 */ /* 0x01ae620000000800 */
[----:B------:R-:W-:Y:S01]  /*1b60*/  IMAD.U32 R5, R8, 0x10000, RZ ;  /* 0x0001000008057824 */ /* 0x000fe200078e00ff */
[----:B--2---:R-:W-:Y:S01]  /*1b70*/  MUFU.RCP R7, R17 ;  /* 0x0000001100077308 */ /* 0x004fe20000001000 */
[----:B------:R-:W-:Y:S02]  /*1b80*/  ULDC.64 UR4, c[0x0][0x210] ;  /* 0x0000840000047ab9 */ /* 0x000fe40000000a00 */
[----:B------:R-:W-:-:S04]  /*1b90*/  FADD.FTZ R5, R5, -R16 ;  /* 0x8000001005057221 */ /* 0x000fc80000010000 */
[----:B------:R-:W-:-:S06]  /*1ba0*/  FMUL.FTZ R6, R5, 1.4426950216293334961 ;  /* 0x3fb8aa3b05067820 */ /* 0x000fcc0000410000 */
[----:B------:R-:W2:Y:S01]  /*1bb0*/  MUFU.EX2 R6, R6 ;  /* 0x0000000600067308 */ /* 0x000ea20000000800 */
[----:B-1----:R-:W-:-:S05]  /*1bc0*/  IMAD R0, R3, 0x2, R12 ;  /* 0x0000000203007824 */ /* 0x002fca00078e020c */
[----:B------:R-:W-:-:S05]  /*1bd0*/  LEA R0, R3, R0, 0x1 ;  /* 0x0000000003007211 */ /* 0x000fca00078e08ff */
[----:B------:R-:W-:-:S04]  /*1be0*/  IMAD R0, R3, 0x2, R0 ;  /* 0x0000000203007824 */ /* 0x000fc800078e0200 */
[----:B------:R-:W-:Y:S02]  /*1bf0*/  IMAD.IADD R2, R0, 0x1, R3 ;  /* 0x0000000100027824 */ /* 0x000fe400078e0203 */
        /* <DEDUP_REMOVED lines=8> */
.L_x_7175:
[----:B------:R-:W-:Y:S05]  /*1c80*/  BSYNC B0 ;  /* 0x0000000000007941 */ /* 0x000fea0003800000 */
.L_x_7174:
[----:B------:R-:W-:Y:S05]  /*1c90*/  @P4 EXIT ;  /* 0x000000000000494d */ /* 0x000fea0003800000 */
        /* <DEDUP_REMOVED lines=9> */
[----:B--2---:R-:W-:-:S03]  /*1d30*/  FMUL.FTZ R0, R0, R17 ;  /* 0x0000001100007220 */ /* 0x004fc60000410000 */
[----:B------:R-:W-:Y:S02]  /*1d40*/  LEA R12, R3, R12, 0x1 ;  /* 0x0000000c030c7211 */ /* 0x000fe400078e08ff */
[----:B------:R-:W-:-:S03]  /*1d50*/  F2FP.BF16.F32.PACK_AB R0, RZ, R0 ;  /* 0x00000000ff00723e */ /* 0x000fc600000010ff */
[----:B------:R-:W-:-:S05]  /*1d60*/  IMAD R2, R3, 0x2, R12 ;  /* 0x0000000203027824 */ /* 0x000fca00078e020c */
[----:B------:R-:W-:-:S03]  /*1d70*/  SHF.R.S32.HI R3, RZ, 0x1f, R2 ;  /* 0x0000001fff037819 */ /* 0x000fc60000011402 */
[----:B------:R-:W-:-:S04]  /*1d80*/  IMAD.WIDE.U32 R2, R14, UR8, R2 ;  /* 0x000000080e027c25 */ /* 0x000fc8000f8e0002 */
[----:B------:R-:W-:Y:S01]  /*1d90*/  IMAD R15, R15, UR8, R3 ;  /* 0x000000080f0f7c24 */ /* 0x000fe2000f8e0203 */
[----:B------:R-:W-:-:S04]  /*1da0*/  LEA R4, P0, R2, UR4, 0x1 ;  /* 0x0000000402047c11 */ /* 0x000fc8000f8008ff */
[----:B------:R-:W-:-:S05]  /*1db0*/  LEA.HI.X R5, R2, UR5, R15, 0x1, P0 ;  /* 0x0000000502057c11 */ /* 0x000fca00080f0c0f */
[----:B------:R-:W-:Y:S01]  /*1dc0*/  STG.E.U16 desc[UR6][R4.64], R0 ;  /* 0x0000000004007986 */ /* 0x000fe2000c101506 */
[----:B------:R-:W-:Y:S05]  /*1dd0*/  EXIT ;  /* 0x000000000000794d */ /* 0x000fea0003800000 */
.L_x_7156:
[----:B-1----:R-:W-:Y:S02]  /*1de0*/  IMAD.MOV.U32 R30, RZ, RZ, R19 ;  /* 0x000000ffff1e7224 */ /* 0x002fe400078e0013 */
[----:B------:R-:W-:Y:S02]  /*1df0*/  IMAD.MOV.U32 R31, RZ, RZ, 0x10 ;  /* 0x00000010ff1f7424 */ /* 0x000fe400078e00ff */
[----:B------:R-:W-:Y:S02]  /*1e00*/  IMAD.MOV.U32 R32, RZ, RZ, 0x1f ;  /* 0x0000001fff207424 */ /* 0x000fe400078e00ff */
[----:B------:R-:W-:-:S07]  /*1e10*/  IMAD.MOV.U32 R25, RZ, RZ, -0x1 ;  /* 0xffffffffff197424 */ /* 0x000fce00078e00ff */
[----:B------:R-:W-:Y:S05]  /*1e20*/  WARPSYNC.COLLECTIVE R25, `(.L_x_7176) ;  /* 0x0000000019087348 */ /* 0x000fea0003c00000 */
[----:B------:R0:W1:Y:S02]  /*1e30*/  SHFL.DOWN P6, R22, R30, R31, R32 ;  /* 0x0800001f1e167389 */ /* 0x00006400000c0020 */
[----:B01----:R-:W-:Y:S01]  /*1e40*/  ENDCOLLECTIVE ;  /* 0x000000000000791b */ /* 0x003fe20003800000 */
.L_x_7176:
        /* <DEDUP_REMOVED lines=8> */
.L_x_7177:
[----:B------:R-:W-:Y:S02]  /*1ed0*/  IMAD.MOV.U32 R31, RZ, RZ, 0x4 ;  /* 0x00000004ff1f7424 */ /* 0x000fe400078e00ff */
[----:B------:R-:W-:-:S05]  /*1ee0*/  IMAD.MOV.U32 R21, RZ, RZ, R22 ;  /* 0x000000ffff157224 */ /* 0x000fca00078e0016 */
[----:B------:R-:W-:-:S04]  /*1ef0*/  FSETP.GEU.FTZ.AND P6, PT, R16, R21, PT ;  /* 0x000000151000720b */ /* 0x000fc80003fde000 */
[----:B------:R-:W-:-:S05]  /*1f00*/  FSEL R21, R21, R16, !P6 ;  /* 0x0000001015157208 */ /* 0x000fca0007000000 */
[----:B------:R-:W-:-:S07]  /*1f10*/  IMAD.MOV.U32 R30, RZ, RZ, R21 ;  /* 0x000000ffff1e7224 */ /* 0x000fce00078e0015 */
[----:B------:R-:W-:Y:S05]  /*1f20*/  WARPSYNC.COLLECTIVE R25, `(.L_x_7178) ;  /* 0x0000000019087348 */ /* 0x000fea0003c00000 */
[----:B------:R0:W1:Y:S02]  /*1f30*/  SHFL.DOWN P6, R22, R30, R31, R32 ;  /* 0x0800001f1e167389 */ /* 0x00006400000c0020 */
[----:B01----:R-:W-:Y:S01]  /*1f40*/  ENDCOLLECTIVE ;  /* 0x000000000000791b */ /* 0x003fe20003800000 */
.L_x_7178:
        /* <DEDUP_REMOVED lines=8> */
.L_x_7179:
        /* <DEDUP_REMOVED lines=8> */
.L_x_7180:
[----:B------:R-:W-:Y:S05]  /*2050*/  BRA `(.L_x_7181) ;  /* 0xffffffe800b87947 */ /* 0x000fea000383ffff */
.L_x_7159:
[----:B-1----:R-:W-:Y:S01]  /*2060*/  MOV R30, R17 ;  /* 0x00000011001e7202 */ /* 0x002fe20000000f00 */
[----:B------:R-:W-:Y:S02]  /*2070*/  IMAD.MOV.U32 R31, RZ, RZ, 0x10 ;  /* 0x00000010ff1f7424 */ /* 0x000fe400078e00ff */
[----:B------:R-:W-:Y:S02]  /*2080*/  IMAD.MOV.U32 R32, RZ, RZ, 0x1f ;  /* 0x0000001fff207424 */ /* 0x000fe400078e00ff */
[----:B------:R-:W-:-:S07]  /*2090*/  IMAD.MOV.U32 R25, RZ, RZ, -0x1 ;  /* 0xffffffffff197424 */ /* 0x000fce00078e00ff */
[----:B------:R-:W-:Y:S05]  /*20a0*/  WARPSYNC.COLLECTIVE R25, `(.L_x_7182) ;  /* 0x0000000019087348 */ /* 0x000fea0003c00000 */
[----:B------:R0:W1:Y:S02]  /*20b0*/  SHFL.DOWN P6, R22, R30, R31, R32 ;  /* 0x0800001f1e167389 */ /* 0x00006400000c0020 */
[----:B01----:R-:W-:Y:S01]  /*20c0*/  ENDCOLLECTIVE ;  /* 0x000000000000791b */ /* 0x003fe20003800000 */
.L_x_7182:
[----:B------:R-:W-:Y:S01]  /*20d0*/  HFMA2.MMA R31, -RZ, RZ, 0, 4.76837158203125e-07 ;  /* 0x00000008ff1f7435 */ /* 0x000fe200000001ff */
[----:B------:R-:W-:-:S04]  /*20e0*/  IMAD.MOV.U32 R18, RZ, RZ, R22 ;  /* 0x000000ffff127224 */ /* 0x000fc800078e0016 */
[----:B------:R-:W-:-:S04]  /*20f0*/  FADD.FTZ R18, R17, R18 ;  /* 0x0000001211127221 */ /* 0x000fc80000010000 */
[----:B------:R-:W-:-:S07]  /*2100*/  IMAD.MOV.U32 R30, RZ, RZ, R18 ;  /* 0x000000ffff1e7224 */ /* 0x000fce00078e0012 */
[----:B------:R-:W-:Y:S05]  /*2110*/  WARPSYNC.COLLECTIVE R25, `(.L_x_7183) ;  /* 0x0000000019087348 */ /* 0x000fea0003c00000 */
[----:B------:R0:W1:Y:S02]  /*2120*/  SHFL.DOWN P6, R22, R30, R31, R32 ;  /* 0x0800001f1e167389 */ /* 0x00006400000c0020 */
[----:B01----:R-:W-:Y:S01]  /*2130*/  ENDCOLLECTIVE ;  /* 0x000000000000791b */ /* 0x003fe20003800000 */
.L_x_7183:
[----:B------:R-:W-:Y:S02]  /*2140*/  IMAD.MOV.U32 R31, RZ, RZ, 0x4 ;  /* 0x00000004ff1f7424 */ /* 0x000fe400078e00ff */
[----:B------:R-:W-:-:S04]  /*2150*/  IMAD.MOV.U32 R19, RZ, RZ, R22 ;  /* 0x000000ffff137224 */ /* 0x000fc800078e0016 */
[----:B------:R-:W-:-:S04]  /*2160*/  FADD.FTZ R19, R18, R19 ;  /* 0x0000001312137221 */ /* 0x000fc80000010000 */
[----:B------:R-:W-:-:S07]  /*2170*/  IMAD.MOV.U32 R30, RZ, RZ, R19 ;  /* 0x000000ffff1e7224 */ /* 0x000fce00078e0013 */
[----:B------:R-:W-:Y:S05]  /*2180*/  WARPSYNC.COLLECTIVE R25, `(.L_x_7184) ;  /* 0x0000000019087348 */ /* 0x000fea0003c00000 */
[----:B------:R0:W1:Y:S02]  /*2190*/  SHFL.DOWN P6, R22, R30, R31, R32 ;  /* 0x0800001f1e167389 */ /* 0x00006400000c0020 */
[----:B01----:R-:W-:Y:S01]  /*21a0*/  ENDCOLLECTIVE ;  /* 0x000000000000791b */ /* 0x003fe20003800000 */
.L_x_7184:
[----:B------:R-:W-:Y:S01]  /*21b0*/  MOV R31, 0x2 ;  /* 0x00000002001f7802 */ /* 0x000fe20000000f00 */
[----:B------:R-:W-:-:S04]  /*21c0*/  IMAD.MOV.U32 R20, RZ, RZ, R22 ;  /* 0x000000ffff147224 */ /* 0x000fc800078e0016 */
[----:B------:R-:W-:-:S04]  /*21d0*/  FADD.FTZ R20, R19, R20 ;  /* 0x0000001413147221 */ /* 0x000fc80000010000 */
[----:B------:R-:W-:-:S07]  /*21e0*/  IMAD.MOV.U32 R30, RZ, RZ, R20 ;  /* 0x000000ffff1e7224 */ /* 0x000fce00078e0014 */
[----:B------:R-:W-:Y:S05]  /*21f0*/  WARPSYNC.COLLECTIVE R25, `(.L_x_7185) ;  /* 0x0000000019087348 */ /* 0x000fea0003c00000 */
[----:B------:R0:W1:Y:S02]  /*2200*/  SHFL.DOWN P6, R22, R30, R31, R32 ;  /* 0x0800001f1e167389 */ /* 0x00006400000c0020 */
[----:B01----:R-:W-:Y:S01]  /*2210*/  ENDCOLLECTIVE ;  /* 0x000000000000791b */ /* 0x003fe20003800000 */
.L_x_7185:
[----:B------:R-:W-:Y:S02]  /*2220*/  IMAD.MOV.U32 R31, RZ, RZ, 0x1 ;  /* 0x00000001ff1f7424 */ /* 0x000fe400078e00ff */
[----:B------:R-:W-:-:S04]  /*2230*/  IMAD.MOV.U32 R21, RZ, RZ, R22 ;  /* 0x000000ffff157224 */ /* 0x000fc800078e0016 */
[----:B------:R-:W-:-:S04]  /*2240*/  FADD.FTZ R21, R20, R21 ;  /* 0x0000001514157221 */ /* 0x000fc80000010000 */
[----:B------:R-:W-:-:S07]  /*2250*/  IMAD.MOV.U32 R30, RZ, RZ, R21 ;  /* 0x000000ffff1e7224 */ /* 0x000fce00078e0015 */
[----:B------:R-:W-:Y:S05]  /*2260*/  WARPSYNC.COLLECTIVE R25, `(.L_x_7186) ;  /* 0x0000000019087348 */ /* 0x000fea0003c00000 */
[----:B------:R0:W1:Y:S02]  /*2270*/  SHFL.DOWN P6, R22, R30, R31, R32 ;  /* 0x0800001f1e167389 */ /* 0x00006400000c0020 */
[----:B01----:R-:W-:Y:S01]  /*2280*/  ENDCOLLECTIVE ;  /* 0x000000000000791b */ /* 0x003fe20003800000 */
.L_x_7186:
[----:B------:R-:W-:Y:S05]  /*2290*/  BRA `(.L_x_7187) ;  /* 0xffffffec00d47947 */ /* 0x000fea000383ffff */
.L_x_7188:
        /* <DEDUP_REMOVED lines=14> */
.L_x_12074:


//--------------------- .text._ZN2at6native43_GLOBAL__N__9ae7fba5_10_SoftMax_cu_9f978f6322cunn_SoftMaxForwardRegIN3c108BFloat16EfS4_NS1_22SoftMaxForwardEpilogueElLi8EEEvPT1_PKT_T3_ --------------------------
	.section	.text._ZN2at6native43_GLOBAL__N__9ae7fba5_10_SoftMax_cu_9f978f6322cunn_SoftMaxForwardRegIN3c108BFloat16EfS4_NS1_22SoftMaxForwardEpilogueElLi8EEEvPT1_PKT_T3_,"ax",@progbits
	.align	128
.text._ZN2at6native43_GLOBAL__N__9ae7fba5_10_SoftMax_cu_9f978f6322cunn_SoftMaxForwardRegIN3c108BFloat16EfS4_NS1_22SoftMaxForwardEpilogueElLi8EEEvPT1_PKT_T3_:
        .type           _ZN2at6native43_GLOBAL__N__9ae7fba5_10_SoftMax_cu_9f978f6322cunn_SoftMaxForwardRegIN3c108BFloat16EfS4_NS1_22SoftMaxForwardEpilogueElLi8EEEvPT1_PKT_T3_,@function
        .size           _ZN2at6native43_GLOBAL__N__9ae7fba5_10_SoftMax_cu_9f978f6322cunn_SoftMaxForwardRegIN3c108BFloat16EfS4_NS1_22SoftMaxForwardEpilogueElLi8EEEvPT1_PKT_T3_,(.L_x_12075 - _ZN2at6native43_GLOBAL__N__9ae7fba5_10_SoftMax_cu_9f978f6322cunn_SoftMaxForwardRegIN3c108BFloat16EfS4_NS1_22SoftMaxForwardEpilogueElLi8EEEvPT1_PKT_T3_)
        .other          _ZN2at6native43_GLOBAL__N__9ae7fba5_10_SoftMax_cu_9f978f6322cunn_SoftMaxForwardRegIN3c108BFloat16EfS4_NS1_22SoftMaxForwardEpilogueElLi8EEEvPT1_PKT_T3_,@"STO_CUDA_ENTRY STV_DEFAULT"
_ZN2at6native43_GLOBAL__N__9ae7fba5_10_SoftMax_cu_9f978f6322cunn_SoftMaxForwardRegIN3c108BFloat16EfS4_NS1_22SoftMaxForwardEpilogueElLi8EEEvPT1_PKT_T3_:
        /* <DEDUP_REMOVED lines=18> */
[-C--:B------:R-:W-:Y:S02]  /*0120*/  ISETP.GE.U32.AND P0, PT, R20, R8.reuse, PT ;  /* 0x000000081400720c */ /* 0x080fe40003f06070 */
[----:B------:R-:W-:Y:S02]  /*0130*/  SHF.R.S32.HI R25, RZ, 0x1f, R24 ;  /* 0x0000001fff197819 */ /* 0x000fe40000011418 */
[-C--:B------:R-:W-:Y:S01]  /*0140*/  ISETP.GE.AND.EX P0, PT, R21, R9.reuse, PT, P0 ;  /* 0x000000091500720c */ /* 0x080fe20003f06300 */
[----:B------:R-:W0:Y:S01]  /*0150*/  @!P6 LDC.64 R12, c[0x0][0x218] ;  /* 0x00008600ff0ceb82 */ /* 0x000e220000000a00 */
[----:B--2---:R-:W-:Y:S01]  /*0160*/  @!P6 IMAD.WIDE.U32 R16, R8, UR8, R16 ;  /* 0x000000080810ec25 */ /* 0x004fe2000f8e0010 */
[----:B------:R-:W-:Y:S02]  /*0170*/  ISETP.GE.U32.AND P1, PT, R24, R8, PT ;  /* 0x000000081800720c */ /* 0x000fe40003f26070 */
[----:B------:R-:W-:Y:S01]  /*0180*/  SHF.R.S32.HI R23, RZ, 0x1f, R22 ;  /* 0x0000001fff177819 */ /* 0x000fe20000011416 */
[----:B------:R-:W-:Y:S01]  /*0190*/  @!P6 IMAD R11, R9, UR8, R17 ;  /* 0x00000008090bec24 */ /* 0x000fe2000f8e0211 */
[----:B------:R-:W-:Y:S01]  /*01a0*/  ISETP.GE.AND.EX P1, PT, R25, R9, PT, P1 ;  /* 0x000000091900720c */ /* 0x000fe20003f26310 */
[----:B------:R-:W-:Y:S01]  /*01b0*/  @!P3 IMAD.WIDE.U32 R18, R8, UR8, R18 ;  /* 0x000000080812bc25 */ /* 0x000fe2000f8e0012 */
[----:B------:R-:W1:Y:S01]  /*01c0*/  @!P3 LDC.64 R14, c[0x0][0x218] ;  /* 0x00008600ff0ebb82 */ /* 0x000e620000000a00 */
[----:B------:R-:W-:-:S02]  /*01d0*/  P2R R30, PR, RZ, 0x8 ;  /* 0x00000008ff1e7803 */ /* 0x000fc40000000000 */
[----:B------:R-:W-:Y:S01]  /*01e0*/  P2R R29, PR, RZ, 0x40 ;  /* 0x00000040ff1d7803 */ /* 0x000fe20000000000 */
[----:B------:R-:W-:-:S07]  /*01f0*/  @!P0 IMAD.WIDE.U32 R20, R8, UR8, R20 ;  /* 0x0000000808148c25 */ /* 0x000fce000f8e0014 */
[----:B------:R-:W-:Y:S01]  /*0200*/  @!P1 IMAD.WIDE.U32 R24, R8, UR8, R24 ;  /* 0x0000000808189c25 */ /* 0x000fe2000f8e0018 */
[----:B0-----:R-:W-:-:S04]  /*0210*/  @!P6 LEA R12, P2, R16, R12, 0x1 ;  /* 0x0000000c100ce211 */ /* 0x001fc800078408ff */
[----:B------:R-:W-:Y:S01]  /*0220*/  @!P6 LEA.HI.X R13, R16, R13, R11, 0x1, P2 ;  /* 0x0000000d100de211 */ /* 0x000fe200010f0c0b */
[C---:B------:R-:W-:Y:S01]  /*0230*/  @!P3 IMAD R11, R9.reuse, UR8, R19 ;  /* 0x00000008090bbc24 */ /* 0x040fe2000f8e0213 */
[----:B------:R-:W0:Y:S01]  /*0240*/  @!P0 LDC.64 R16, c[0x0][0x218] ;  /* 0x00008600ff108b82 */ /* 0x000e220000000a00 */
[C---:B-1----:R-:W-:Y:S02]  /*0250*/  @!P3 LEA R14, P2, R18.reuse, R14, 0x1 ;  /* 0x0000000e120eb211 */ /* 0x042fe400078408ff */
[----:B------:R-:W2:Y:S02]  /*0260*/  @!P6 LDG.E.U16 R0, desc[UR6][R12.64] ;  /* 0x000000060c00e981 */ /* 0x000ea4000c1e1500 */
[----:B------:R-:W-:Y:S01]  /*0270*/  @!P3 LEA.HI.X R15, R18, R15, R11, 0x1, P2 ;  /* 0x0000000f120fb211 */ /* 0x000fe200010f0c0b */
[----:B------:R-:W-:Y:S02]  /*0280*/  @!P0 IMAD R11, R9, UR8, R21 ;  /* 0x00000008090b8c24 */ /* 0x000fe4000f8e0215 */
[----:B------:R-:W1:Y:S01]  /*0290*/  @!P1 LDC.64 R18, c[0x0][0x218] ;  /* 0x00008600ff129b82 */ /* 0x000e620000000a00 */
[----:B------:R-:W-:-:S04]  /*02a0*/  ISETP.GE.U32.AND P2, PT, R22, R8, PT ;  /* 0x000000081600720c */ /* 0x000fc80003f46070 */
[----:B------:R-:W-:Y:S02]  /*02b0*/  ISETP.GE.AND.EX P2, PT, R23, R9, PT, P2 ;  /* 0x000000091700720c */ /* 0x000fe40003f46320 */
[----:B0-----:R-:W-:-:S04]  /*02c0*/  @!P0 LEA R16, P3, R20, R16, 0x1 ;  /* 0x0000001014108211 */ /* 0x001fc800078608ff */
[----:B------:R-:W-:Y:S01]  /*02d0*/  @!P0 LEA.HI.X R17, R20, R17, R11, 0x1, P3 ;  /* 0x0000001114118211 */ /* 0x000fe200018f0c0b */
[----:B------:R-:W-:-:S06]  /*02e0*/  @!P1 IMAD R11, R9, UR8, R25 ;  /* 0x00000008090b9c24 */ /* 0x000fcc000f8e0219 */
[----:B------:R-:W0:Y:S01]  /*02f0*/  @!P2 LDC.64 R20, c[0x0][0x218] ;  /* 0x00008600ff14ab82 */ /* 0x000e220000000a00 */
[C---:B-1----:R-:W-:Y:S01]  /*0300*/  @!P1 LEA R18, P3, R24.reuse, R18, 0x1 ;  /* 0x0000001218129211 */ /* 0x042fe200078608ff */
[----:B------:R-:W3:Y:S03]  /*0310*/  @!P0 LDG.E.U16 R4, desc[UR6][R16.64] ;  /* 0x0000000610048981 */ /* 0x000ee6000c1e1500 */
[----:B------:R-:W-:Y:S02]  /*0320*/  @!P1 LEA.HI.X R19, R24, R19, R11, 0x1, P3 ;  /* 0x0000001318139211 */ /* 0x000fe400018f0c0b */
[----:B------:R-:W-:Y:S01]  /*0330*/  IADD3 R24, R22, UR4, RZ ;  /* 0x0000000416187c10 */ /* 0x000fe2000fffe0ff */
[----:B------:R-:W-:Y:S02]  /*0340*/  @!P2 IMAD.WIDE.U32 R22, R8, UR8, R22 ;  /* 0x000000080816ac25 */ /* 0x000fe4000f8e0016 */
[----:B------:R-:W4:Y:S01]  /*0350*/  @!P1 LDG.E.U16 R5, desc[UR6][R18.64] ;  /* 0x0000000612059981 */ /* 0x000f22000c1e1500 */
[----:B------:R-:W-:Y:S01]  /*0360*/  ISETP.GE.U32.AND P3, PT, R24, R8, PT ;  /* 0x000000081800720c */ /* 0x000fe20003f66070 */
[----:B------:R-:W-:Y:S01]  /*0370*/  @!P2 IMAD R11, R9, UR8, R23 ;  /* 0x00000008090bac24 */ /* 0x000fe2000f8e0217 */
[----:B------:R-:W-:-:S04]  /*0380*/  SHF.R.S32.HI R25, RZ, 0x1f, R24 ;  /* 0x0000001fff197819 */ /* 0x000fc80000011418 */
[----:B------:R-:W-:Y:S02]  /*0390*/  ISETP.GE.AND.EX P3, PT, R25, R9, PT, P3 ;  /* 0x000000091900720c */ /* 0x000fe40003f66330 */
[----:B0-----:R-:W-:-:S04]  /*03a0*/  @!P2 LEA R20, P4, R22, R20, 0x1 ;  /* 0x000000141614a211 */ /* 0x001fc800078808ff */
[----:B------:R-:W-:-:S07]  /*03b0*/  @!P2 LEA.HI.X R21, R22, R21, R11, 0x1, P4 ;  /* 0x000000151615a211 */ /* 0x000fce00020f0c0b */
[----:B------:R-:W0:Y:S01]  /*03c0*/  @!P3 LDC.64 R22, c[0x0][0x218] ;  /* 0x00008600ff16bb82 */ /* 0x000e220000000a00 */
[----:B------:R-:W-:Y:S01]  /*03d0*/  @!P3 IMAD.WIDE.U32 R26, R8, UR8, R24 ;  /* 0x00000008081abc25 */ /* 0x000fe2000f8e0018 */
[----:B------:R-:W5:Y:S03]  /*03e0*/  @!P2 LDG.E.U16 R6, desc[UR6][R20.64] ;  /* 0x000000061406a981 */ /* 0x000f66000c1e1500 */
[----:B------:R-:W-:Y:S01]  /*03f0*/  @!P3 IMAD R11, R9, UR8, R27 ;  /* 0x00000008090bbc24 */ /* 0x000fe2000f8e021b */
[----:B0-----:R-:W-:-:S04]  /*0400*/  @!P3 LEA R22, P4, R26, R22, 0x1 ;  /* 0x000000161a16b211 */ /* 0x001fc800078808ff */
[----:B------:R-:W-:Y:S01]  /*0410*/  @!P3 LEA.HI.X R23, R26, R23, R11, 0x1, P4 ;  /* 0x000000171a17b211 */ /* 0x000fe200020f0c0b */
[----:B------:R-:W-:-:S04]  /*0420*/  VIADD R26, R24, UR4 ;  /* 0x00000004181a7c36 */ /* 0x000fc80008000000 */
[----:B------:R-:W5:Y:S01]  /*0430*/  @!P3 LDG.E.U16 R7, desc[UR6][R22.64] ;  /* 0x000000061607b981 */ /* 0x000f62000c1e1500 */
[----:B------:R-:W-:Y:S02]  /*0440*/  ISETP.GE.U32.AND P4, PT, R26, R8, PT ;  /* 0x000000081a00720c */ /* 0x000fe40003f86070 */
[----:B------:R-:W-:-:S04]  /*0450*/  SHF.R.S32.HI R27, RZ, 0x1f, R26 ;  /* 0x0000001fff1b7819 */ /* 0x000fc8000001141a */
        /* <DEDUP_REMOVED lines=17> */
[----:B------:R0:W3:Y:S02]  /*0570*/  @!P6 LDG.E.U16 R2, desc[UR6][R14.64] ;  /* 0x000000060e02e981 */ /* 0x0000e4000c1e1500 */
[----:B0-----:R-:W-:Y:S01]  /*0580*/  P2R R14, PR, RZ, 0x40 ;  /* 0x00000040ff0e7803 */ /* 0x001fe20000000000 */
[----:B------:R-:W-:Y:S01]  /*0590*/  BAR.SYNC.DEFER_BLOCKING 0x0 ;  /* 0x0000000000007b1d */ /* 0x000fe20000010000 */
[----:B------:R-:W-:Y:S01]  /*05a0*/  ISETP.NE.AND P6, PT, R29, RZ, PT ;  /* 0x000000ff1d00720c */ /* 0x000fe20003fc5270 */
[----:B------:R-:W-:-:S06]  /*05b0*/  IMAD.MOV.U32 R12, RZ, RZ, -0x800001 ;  /* 0xff7fffffff0c7424 */ /* 0x000fcc00078e00ff */
[----:B------:R-:W0:Y:S01]  /*05c0*/  S2UR UR5, SR_CgaCtaId ;  /* 0x00000000000579c3 */ /* 0x000e220000008800 */
[----:B------:R-:W-:Y:S01]  /*05d0*/  UMOV UR4, 0x400 ;  /* 0x0000040000047882 */ /* 0x000fe20000000000 */
[----:B--2---:R-:W-:-:S05]  /*05e0*/  @!P5 IMAD.U32 R13, R3, 0x10000, RZ ;  /* 0x00010000030dd824 */ /* 0x004fca00078e00ff */
[----:B------:R-:W-:Y:S01]  /*05f0*/  @!P5 FMNMX.FTZ R12, R13, -3.40282346638528859812e+38, !PT ;  /* 0xff7fffff0d0cd809 */ /* 0x000fe20007810000 */
[----:B------:R-:W-:-:S05]  /*0600*/  @!P6 IMAD.U32 R13, R0, 0x10000, RZ ;  /* 0x00010000000de824 */ /* 0x000fca00078e00ff */
[----:B------:R-:W-:Y:S02]  /*0610*/  @!P6 FMNMX.FTZ R12, R12, R13, !PT ;  /* 0x0000000d0c0ce209 */ /* 0x000fe40007810000 */
[----:B------:R-:W-:-:S13]  /*0620*/  ISETP.NE.AND P6, PT, R14, RZ, PT ;  /* 0x000000ff0e00720c */ /* 0x000fda0003fc5270 */
[----:B---3--:R-:W-:-:S05]  /*0630*/  @!P6 IMAD.U32 R13, R2, 0x10000, RZ ;  /* 0x00010000020de824 */ /* 0x008fca00078e00ff */
[----:B------:R-:W-:Y:S02]  /*0640*/  @!P6 FMNMX.FTZ R12, R12, R13, !PT ;  /* 0x0000000d0c0ce209 */ /* 0x000fe40007810000 */
[----:B------:R-:W-:-:S04]  /*0650*/  @!P0 SHF.L.U32 R13, R4, 0x10, RZ ;  /* 0x00000010040d8819 */ /* 0x000fc800000006ff */
[----:B------:R-:W-:Y:S01]  /*0660*/  @!P0 FMNMX.FTZ R12, R12, R13, !PT ;  /* 0x0000000d0c0c8209 */ /* 0x000fe20007810000 */
[----:B----4-:R-:W-:-:S05]  /*0670*/  @!P1 IMAD.U32 R13, R5, 0x10000, RZ ;  /* 0x00010000050d9824 */ /* 0x010fca00078e00ff */
[----:B------:R-:W-:Y:S01]  /*0680*/  @!P1 FMNMX.FTZ R12, R12, R13, !PT ;  /* 0x0000000d0c0c9209 */ /* 0x000fe20007810000 */
[----:B-----5:R-:W-:-:S05]  /*0690*/  @!P2 IMAD.U32 R13, R6, 0x10000, RZ ;  /* 0x00010000060da824 */ /* 0x020fca00078e00ff */
        /* <DEDUP_REMOVED lines=22> */
[----:B------:R-:W-:-:S05]  /*0800*/  LOP3.LUT R17, R13, 0xffffffe0, RZ, 0xc0, !PT ;  /* 0xffffffe00d117812 */ /* 0x000fca00078ec0ff */
[----:B------:R-:W-:-:S05]  /*0810*/  IMAD.IADD R17, R10, 0x1, -R17 ;  /* 0x000000010a117824 */ /* 0x000fca00078e0a11 */
        /* <DEDUP_REMOVED lines=9> */
[C---:B------:R-:W-:Y:S02]  /*08b0*/  ISETP.GE.AND P6, PT, R10.reuse, UR5, PT ;  /* 0x000000050a007c0c */ /* 0x040fe4000bfc6270 */
[----:B------:R-:W-:Y:S01]  /*08c0*/  MOV R14, 0xff7fffff ;  /* 0xff7fffff000e7802 */ /* 0x000fe20000000f00 */
[----:B------:R-:W-:Y:S01]  /*08d0*/  VIADD R15, R10, 0x1f ;  /* 0x0000001f0a0f7836 */ /* 0x000fe20000000000 */
[----:B------:R-:W-:-:S02]  /*08e0*/  LEA R13, R17, UR4, 0x2 ;  /* 0x00000004110d7c11 */ /* 0x000fc4000f8e10ff */
[----:B------:R-:W-:Y:S01]  /*08f0*/  P2R R26, PR, RZ, 0x40 ;  /* 0x00000040ff1a7803 */ /* 0x000fe20000000000 */
[----:B------:R-:W-:Y:S06]  /*0900*/  BSSY B0, `(.L_x_7189) ;  /* 0x0000016000007945 */ /* 0x000fec0003800000 */
        /* <DEDUP_REMOVED lines=19> */
.L_x_7214:
[----:B-1----:R-:W-:-:S04]  /*0a40*/  FSETP.GEU.FTZ.AND P6, PT, R16, R19, PT ;  /* 0x000000131000720b */ /* 0x002fc80003fde000 */
[----:B------:R-:W-:-:S09]  /*0a50*/  FSEL R14, R19, R16, !P6 ;  /* 0x00000010130e7208 */ /* 0x000fd20007000000 */
.L_x_7190:
[----:B------:R-:W-:Y:S05]  /*0a60*/  BSYNC B0 ;  /* 0x0000000000007941 */ /* 0x000fea0003800000 */
.L_x_7189:
[----:B------:R-:W-:Y:S01]  /*0a70*/  ISETP.NE.AND P6, PT, R10, RZ, PT ;  /* 0x000000ff0a00720c */ /* 0x000fe20003fc5270 */
[----:B------:R-:W-:Y:S05]  /*0a80*/  WARPSYNC.ALL ;  /* 0x0000000000007948 */ /* 0x000fea0003800000 */
[----:B------:R-:W-:-:S07]  /*0a90*/  P2R R20, PR, RZ, 0x40 ;  /* 0x00000040ff147803 */ /* 0x000fce0000000000 */
[----:B-1----:R-:W-:Y:S01]  /*0aa0*/  @!P6 STS [UR4], R14 ;  /* 0x0000000eff00e988 */ /* 0x002fe20008000804 */
[----:B------:R-:W-:Y:S01]  /*0ab0*/  BAR.SYNC.DEFER_BLOCKING 0x0 ;  /* 0x0000000000007b1d */ /* 0x000fe20000010000 */
[----:B------:R-:W-:Y:S01]  /*0ac0*/  ISETP.NE.AND P6, PT, R27, RZ, PT ;  /* 0x000000ff1b00720c */ /* 0x000fe20003fc5270 */
[----:B------:R-:W-:Y:S01]  /*0ad0*/  @!P5 IMAD.U32 R15, R3, 0x10000, RZ ;  /* 0x00010000030fd824 */ /* 0x000fe200078e00ff */
[----:B------:R-:W-:Y:S01]  /*0ae0*/  P2R R18, PR, RZ, 0x10 ;  /* 0x00000010ff127803 */ /* 0x000fe20000000000 */
[----:B------:R-:W-:Y:S01]  /*0af0*/  @!P2 IMAD.U32 R25, R6, 0x10000, RZ ;  /* 0x000100000619a824 */ /* 0x000fe200078e00ff */
[----:B------:R-:W-:Y:S01]  /*0b00*/  P2R R21, PR, RZ, 0x40 ;  /* 0x00000040ff157803 */ /* 0x000fe20000000000 */
[----:B------:R-:W-:Y:S01]  /*0b10*/  BSSY B0, `(.L_x_7192) ;  /* 0x0000056000007945 */ /* 0x000fe20003800000 */
[----:B------:R-:W-:Y:S02]  /*0b20*/  ISETP.NE.AND P6, PT, R26, RZ, PT ;  /* 0x000000ff1a00720c */ /* 0x000fe40003fc5270 */
[----:B------:R-:W-:-:S02]  /*0b30*/  ISETP.NE.AND P4, PT, R29, RZ, PT ;  /* 0x000000ff1d00720c */ /* 0x000fc40003f85270 */
[----:B------:R-:W-:Y:S02]  /*0b40*/  P2R R22, PR, RZ, 0x40 ;  /* 0x00000040ff167803 */ /* 0x000fe40000000000 */
[----:B------:R-:W-:Y:S02]  /*0b50*/  ISETP.NE.AND P6, PT, R23, RZ, PT ;  /* 0x000000ff1700720c */ /* 0x000fe40003fc5270 */
[----:B------:R-:W-:Y:S02]  /*0b60*/  @!P1 SHF.L.U32 R19, R5, 0x10, RZ ;  /* 0x0000001005139819 */ /* 0x000fe400000006ff */
[----:B------:R-:W-:Y:S02]  /*0b70*/  P2R R23, PR, RZ, 0x40 ;  /* 0x00000040ff177803 */ /* 0x000fe40000000000 */
[----:B------:R-:W-:-:S04]  /*0b80*/  ISETP.NE.AND P6, PT, R30, RZ, PT ;  /* 0x000000ff1e00720c */ /* 0x000fc80003fc5270 */
[----:B------:R-:W-:Y:S01]  /*0b90*/  P2R R31, PR, RZ, 0x40 ;  /* 0x00000040ff1f7803 */ /* 0x000fe20000000000 */
[----:B------:R-:W1:Y:S08]  /*0ba0*/  LDS R12, [UR4] ;  /* 0x00000004ff0c7984 */ /* 0x000e700008000800 */
[----:B------:R-:W-:Y:S02]  /*0bb0*/  @!P6 IMAD.U32 R17, R2, 0x10000, RZ ;  /* 0x000100000211e824 */ /* 0x000fe400078e00ff */
[----:B-1----:R-:W-:Y:S01]  /*0bc0*/  @!P5 FADD.FTZ R14, R15, -R12 ;  /* 0x8000000c0f0ed221 */ /* 0x002fe20000010000 */
[----:B------:R-:W-:-:S02]  /*0bd0*/  @!P4 IMAD.U32 R15, R0, 0x10000, RZ ;  /* 0x00010000000fc824 */ /* 0x000fc400078e00ff */
[--C-:B0-----:R-:W-:Y:S01]  /*0be0*/  @!P6 FADD.FTZ R16, R17, -R12.reuse ;  /* 0x8000000c1110e221 */ /* 0x101fe20000010000 */
[----:B------:R-:W-:Y:S02]  /*0bf0*/  @!P0 IMAD.U32 R17, R4, 0x10000, RZ ;  /* 0x0001000004118824 */ /* 0x000fe400078e00ff */
[----:B------:R-:W-:Y:S01]  /*0c00*/  @!P5 FMUL.FTZ R14, R14, 1.4426950216293334961 ;  /* 0x3fb8aa3b0e0ed820 */ /* 0x000fe20000410000 */
[--C-:B------:R-:W-:Y:S01]  /*0c10*/  @!P4 FADD.FTZ R15, R15, -R12.reuse ;  /* 0x8000000c0f0fc221 */ /* 0x100fe20000010000 */
[----:B------:R-:W-:Y:S01]  /*0c20*/  @!P6 FMUL.FTZ R16, R16, 1.4426950216293334961 ;  /* 0x3fb8aa3b1010e820 */ /* 0x000fe20000410000 */
[----:B------:R-:W-:Y:S02]  /*0c30*/  @!P0 FADD.FTZ R17, R17, -R12 ;  /* 0x8000000c11118221 */ /* 0x000fe40000010000 */
[----:B------:R-:W-:Y:S01]  /*0c40*/  @!P4 FMUL.FTZ R15, R15, 1.4426950216293334961 ;  /* 0x3fb8aa3b0f0fc820 */ /* 0x000fe20000410000 */
[----:B------:R-:W0:Y:S01]  /*0c50*/  @!P5 MUFU.EX2 R14, R14 ;  /* 0x0000000e000ed308 */ /* 0x000e220000000800 */
[----:B------:R-:W-:-:S07]  /*0c60*/  @!P0 FMUL.FTZ R17, R17, 1.4426950216293334961 ;  /* 0x3fb8aa3b11118820 */ /* 0x000fce0000410000 */
[----:B------:R-:W1:Y:S01]  /*0c70*/  @!P4 MUFU.EX2 R15, R15 ;  /* 0x0000000f000fc308 */ /* 0x000e620000000800 */
[----:B------:R-:W-:Y:S01]  /*0c80*/  BAR.SYNC.DEFER_BLOCKING 0x0 ;  /* 0x0000000000007b1d */ /* 0x000fe20000010000 */
[----:B------:R-:W-:Y:S01]  /*0c90*/  ISETP.NE.AND P4, PT, R18, RZ, PT ;  /* 0x000000ff1200720c */ /* 0x000fe20003f85270 */
[----:B------:R-:W-:-:S04]  /*0ca0*/  @!P1 FADD.FTZ R18, R19, -R12 ;  /* 0x8000000c13129221 */ /* 0x000fc80000010000 */
[----:B------:R-:W-:Y:S01]  /*0cb0*/  @!P1 FMUL.FTZ R19, R18, 1.4426950216293334961 ;  /* 0x3fb8aa3b12139820 */ /* 0x000fe20000410000 */
[----:B------:R-:W2:Y:S01]  /*0cc0*/  @!P6 MUFU.EX2 R16, R16 ;  /* 0x000000100010e308 */ /* 0x000ea20000000800 */
[----:B------:R-:W-:Y:S01]  /*0cd0*/  ISETP.NE.AND P6, PT, R29, RZ, PT ;  /* 0x000000ff1d00720c */ /* 0x000fe20003fc5270 */
[----:B------:R-:W-:Y:S01]  /*0ce0*/  @!P2 FADD.FTZ R18, R25, -R12 ;  /* 0x8000000c1912a221 */ /* 0x000fe20000010000 */
[----:B------:R-:W-:-:S03]  /*0cf0*/  @!P3 IMAD.U32 R25, R7, 0x10000, RZ ;  /* 0x000100000719b824 */ /* 0x000fc600078e00ff */
[----:B------:R-:W-:Y:S01]  /*0d00*/  @!P2 FMUL.FTZ R24, R18, 1.4426950216293334961 ;  /* 0x3fb8aa3b1218a820 */ /* 0x000fe20000410000 */
[----:B------:R-:W-:Y:S02]  /*0d10*/  IMAD.MOV.U32 R18, RZ, RZ, RZ ;  /* 0x000000ffff127224 */ /* 0x000fe400078e00ff */
[----:B0-----:R-:W-:Y:S01]  /*0d20*/  @!P5 FADD.FTZ R18, RZ, R14 ;  /* 0x0000000eff12d221 */ /* 0x001fe20000010000 */
[----:B------:R-:W0:Y:S01]  /*0d30*/  @!P0 MUFU.EX2 R17, R17 ;  /* 0x0000001100118308 */ /* 0x000e220000000800 */
[----:B------:R-:W-:Y:S01]  /*0d40*/  @!P3 FADD.FTZ R26, R25, -R12 ;  /* 0x8000000c191ab221 */ /* 0x000fe20000010000 */
[----:B------:R-:W-:Y:S02]  /*0d50*/  @!P4 IMAD.U32 R27, R28, 0x10000, RZ ;  /* 0x000100001c1bc824 */ /* 0x000fe400078e00ff */
[----:B-1----:R-:W-:Y:S01]  /*0d60*/  @!P6 FADD.FTZ R18, R18, R15 ;  /* 0x0000000f1212e221 */ /* 0x002fe20000010000 */
[----:B------:R-:W-:Y:S01]  /*0d70*/  ISETP.NE.AND P6, PT, R31, RZ, PT ;  /* 0x000000ff1f00720c */ /* 0x000fe20003fc5270 */
[----:B------:R-:W-:-:S02]  /*0d80*/  @!P3 FMUL.FTZ R26, R26, 1.4426950216293334961 ;  /* 0x3fb8aa3b1a1ab820 */ /* 0x000fc40000410000 */
[----:B------:R-:W1:Y:S01]  /*0d90*/  @!P1 MUFU.EX2 R19, R19 ;  /* 0x0000001300139308 */ /* 0x000e620000000800 */
[----:B------:R-:W-:-:S04]  /*0da0*/  @!P4 FADD.FTZ R14, R27, -R12 ;  /* 0x8000000c1b0ec221 */ /* 0x000fc80000010000 */
[----:B------:R-:W-:-:S03]  /*0db0*/  @!P4 FMUL.FTZ R14, R14, 1.4426950216293334961 ;  /* 0x3fb8aa3b0e0ec820 */ /* 0x000fc60000410000 */
[----:B------:R-:W3:Y:S02]  /*0dc0*/  @!P2 MUFU.EX2 R25, R24 ;  /* 0x000000180019a308 */ /* 0x000ee40000000800 */
[----:B--2---:R-:W-:Y:S01]  /*0dd0*/  @!P6 FADD.FTZ R18, R18, R16 ;  /* 0x000000101212e221 */ /* 0x004fe20000010000 */
[----:B------:R-:W-:Y:S02]  /*0de0*/  ISETP.NE.AND P6, PT, R23, RZ, PT ;  /* 0x000000ff1700720c */ /* 0x000fe40003fc5270 */
[----:B------:R-:W-:Y:S01]  /*0df0*/  SHF.R.S32.HI R23, RZ, 0x1f, R10 ;  /* 0x0000001fff177819 */ /* 0x000fe2000001140a */
[----:B0-----:R-:W-:Y:S02]  /*0e00*/  @!P0 FADD.FTZ R18, R18, R17 ;  /* 0x0000001112128221 */ /* 0x001fe40000010000 */
[----:B------:R-:W0:Y:S01]  /*0e10*/  @!P3 MUFU.EX2 R27, R26 ;  /* 0x0000001a001bb308 */ /* 0x000e220000000800 */
[----:B------:R-:W-:Y:S01]  /*0e20*/  LEA.HI R23, R23, R10, RZ, 0x5 ;  /* 0x0000000a17177211 */ /* 0x000fe200078f28ff */
[----:B-1----:R-:W-:-:S06]  /*0e30*/  @!P1 FADD.FTZ R18, R18, R19 ;  /* 0x0000001312129221 */ /* 0x002fcc0000010000 */
[----:B------:R-:W1:Y:S01]  /*0e40*/  @!P4 MUFU.EX2 R15, R14 ;  /* 0x0000000e000fc308 */ /* 0x000e620000000800 */
[----:B---3--:R-:W-:-:S04]  /*0e50*/  @!P2 FADD.FTZ R18, R18, R25 ;  /* 0x000000191212a221 */ /* 0x008fc80000010000 */
[----:B0-----:R-:W-:-:S04]  /*0e60*/  @!P3 FADD.FTZ R18, R18, R27 ;  /* 0x0000001b1212b221 */ /* 0x001fc80000010000 */
[----:B-1----:R-:W-:-:S05]  /*0e70*/  @!P4 FADD.FTZ R18, R18, R15 ;  /* 0x0000000f1212c221 */ /* 0x002fca0000010000 */
[----:B------:R-:W0:Y:S02]  /*0e80*/  SHFL.DOWN PT, R15, R18, 0x10, 0x1f ;  /* 0x0a001f00120f7f89 */ /* 0x000e2400000e0000 */
[----:B0-----:R-:W-:Y:S01]  /*0e90*/  FADD.FTZ R15, R15, R18 ;  /* 0x000000120f0f7221 */ /* 0x001fe20000010000 */
[----:B------:R-:W-:-:S04]  /*0ea0*/  @!P6 SHF.R.S32.HI R18, RZ, 0x5, R23 ;  /* 0x00000005ff12e819 */ /* 0x000fc80000011417 */
[----:B------:R-:W0:Y:S01]  /*0eb0*/  SHFL.DOWN PT, R16, R15, 0x8, 0x1f ;  /* 0x09001f000f107f89 */ /* 0x000e2200000e0000 */
[----:B------:R-:W-:Y:S01]  /*0ec0*/  @!P6 LEA R18, R18, UR4, 0x2 ;  /* 0x000000041212ec11 */ /* 0x000fe2000f8e10ff */
[----:B0-----:R-:W-:Y:S01]  /*0ed0*/  FADD.FTZ R16, R15, R16 ;  /* 0x000000100f107221 */ /* 0x001fe20000010000 */
[----:B------:R-:W-:-:S04]  /*0ee0*/  HFMA2.MMA R15, -RZ, RZ, 0, 0 ;  /* 0x00000000ff0f7435 */ /* 0x000fc800000001ff */
        /* <DEDUP_REMOVED lines=23> */
.L_x_7220:
[----:B-1----:R-:W-:-:S07]  /*1060*/  FADD.FTZ R15, R17, R18 ;  /* 0x00000012110f7221 */ /* 0x002fce0000010000 */
.L_x_7193:
[----:B------:R-:W-:Y:S05]  /*1070*/  BSYNC B0 ;  /* 0x0000000000007941 */ /* 0x000fea0003800000 */
.L_x_7192:
[----:B------:R-:W-:Y:S01]  /*1080*/  ISETP.NE.AND P6, PT, R20, RZ, PT ;  /* 0x000000ff1400720c */ /* 0x000fe20003fc5270 */
[----:B------:R-:W-:-:S12]  /*1090*/  WARPSYNC.ALL ;  /* 0x0000000000007948 */ /* 0x000fd80003800000 */
[----:B-1----:R1:W-:Y:S01]  /*10a0*/  @!P6 STS [UR4], R15 ;  /* 0x0000000fff00e988 */ /* 0x0023e20008000804 */
[----:B------:R-:W-:Y:S06]  /*10b0*/  BAR.SYNC.DEFER_BLOCKING 0x0 ;  /* 0x0000000000007b1d */ /* 0x000fec0000010000 */
[----:B------:R-:W-:Y:S01]  /*10c0*/  BSSY B0, `(.L_x_7195) ;  /* 0x0000012000007945 */ /* 0x000fe20003800000 */
[----:B------:R-:W2:Y:S03]  /*10d0*/  LDS R13, [UR4] ;  /* 0x00000004ff0d7984 */ /* 0x000ea60008000800 */
[----:B-1----:R-:W-:Y:S05]  /*10e0*/  @P5 BRA `(.L_x_7196) ;  /* 0x00000000003c5947 */ /* 0x002fea0003800000 */
[--C-:B------:R-:W-:Y:S01]  /*10f0*/  SHF.R.S32.HI R15, RZ, 0x1f, R10.reuse ;  /* 0x0000001fff0f7819 */ /* 0x100fe2000001140a */
[----:B------:R-:W-:Y:S01]  /*1100*/  IMAD.MOV.U32 R14, RZ, RZ, R10 ;  /* 0x000000ffff0e7224 */ /* 0x000fe200078e000a */
[----:B------:R-:W-:-:S03]  /*1110*/  ULDC.64 UR4, c[0x0][0x210] ;  /* 0x0000840000047ab9 */ /* 0x000fc60000000a00 */
[----:B0-----:R-:W-:-:S04]  /*1120*/  IMAD.WIDE.U32 R16, R8, UR8, R14 ;  /* 0x0000000808107c25 */ /* 0x001fc8000f8e000e */
        /* <DEDUP_REMOVED lines=11> */
.L_x_7196:
[----:B------:R-:W-:Y:S05]  /*11e0*/  BSYNC B0 ;  /* 0x0000000000007941 */ /* 0x000fea0003800000 */
.L_x_7195:
[----:B------:R-:W-:Y:S01]  /*11f0*/  ISETP.NE.AND P5, PT, R29, RZ, PT ;  /* 0x000000ff1d00720c */ /* 0x000fe20003fa5270 */
[----:B------:R-:W-:-:S12]  /*1200*/  BSSY B0, `(.L_x_7197) ;  /* 0x0000012000007945 */ /* 0x000fd80003800000 */
[----:B------:R-:W-:Y:S05]  /*1210*/  @P5 BRA `(.L_x_7198) ;  /* 0x0000000000405947 */ /* 0x000fea0003800000 */
[----:B-1----:R-:W-:Y:S01]  /*1220*/  IMAD.U32 R3, R0, 0x10000, RZ ;  /* 0x0001000000037824 */ /* 0x002fe200078e00ff */
[----:B0-2---:R-:W-:Y:S01]  /*1230*/  MUFU.RCP R17, R13 ;  /* 0x0000000d00117308 */ /* 0x005fe20000001000 */
[----:B------:R-:W-:Y:S02]  /*1240*/  ULDC UR4, c[0x0][0x0] ;  /* 0x0000000000047ab9 */ /* 0x000fe40000000800 */
[----:B------:R-:W-:Y:S01]  /*1250*/  FADD.FTZ R3, R3, -R12 ;  /* 0x8000000c03037221 */ /* 0x000fe20000010000 */
[----:B------:R-:W-:Y:S01]  /*1260*/  VIADD R14, R10, UR4 ;  /* 0x000000040a0e7c36 */ /* 0x000fe20008000000 */
[----:B------:R-:W-:Y:S02]  /*1270*/  ULDC.64 UR4, c[0x0][0x210] ;  /* 0x0000840000047ab9 */ /* 0x000fe40000000a00 */
[----:B------:R-:W-:Y:S02]  /*1280*/  FMUL.FTZ R18, R3, 1.4426950216293334961 ;  /* 0x3fb8aa3b03127820 */ /* 0x000fe40000410000 */
[----:B------:R-:W-:-:S02]  /*1290*/  SHF.R.S32.HI R15, RZ, 0x1f, R14 ;  /* 0x0000001fff0f7819 */ /* 0x000fc4000001140e */
[----:B------:R-:W0:Y:S01]  /*12a0*/  MUFU.EX2 R0, R18 ;  /* 0x0000001200007308 */ /* 0x000e220000000800 */
[----:B------:R-:W-:-:S04]  /*12b0*/  IMAD.WIDE.U32 R14, R8, UR8, R14 ;  /* 0x00000008080e7c25 */ /* 0x000fc8000f8e000e */
[----:B------:R-:W-:Y:S01]  /*12c0*/  IMAD R3, R9, UR8, R15 ;  /* 0x0000000809037c24 */ /* 0x000fe2000f8e020f */
[----:B------:R-:W-:Y:S01]  /*12d0*/  LEA R16, P5, R14, UR4, 0x1 ;  /* 0x000000040e107c11 */ /* 0x000fe2000f8a08ff */
[----:B0-----:R-:W-:-:S03]  /*12e0*/  FMUL.FTZ R0, R0, R17 ;  /* 0x0000001100007220 */ /* 0x001fc60000410000 */
[----:B------:R-:W-:Y:S02]  /*12f0*/  LEA.HI.X R17, R14, UR5, R3, 0x1, P5 ;  /* 0x000000050e117c11 */ /* 0x000fe4000a8f0c03 */
[----:B------:R-:W-:-:S05]  /*1300*/  F2FP.BF16.F32.PACK_AB R0, RZ, R0 ;  /* 0x00000000ff00723e */ /* 0x000fca00000010ff */
[----:B------:R3:W-:Y:S02]  /*1310*/  STG.E.U16 desc[UR6][R16.64], R0 ;  /* 0x0000000010007986 */ /* 0x0007e4000c101506 */
.L_x_7198:
[----:B------:R-:W-:Y:S05]  /*1320*/  BSYNC B0 ;  /* 0x0000000000007941 */ /* 0x000fea0003800000 */
.L_x_7197:
[----:B------:R-:W-:Y:S01]  /*1330*/  ISETP.NE.AND P5, PT, R30, RZ, PT ;  /* 0x000000ff1e00720c */ /* 0x000fe20003fa5270 */
[----:B------:R-:W-:-:S12]  /*1340*/  BSSY B0, `(.L_x_7199) ;  /* 0x0000012000007945 */ /* 0x000fd80003800000 */
[----:B------:R-:W-:Y:S05]  /*1350*/  @P5 BRA `(.L_x_7200) ;  /* 0x0000000000405947 */ /* 0x000fea0003800000 */
[----:B-1----:R-:W1:Y:S01]  /*1360*/  LDC R3, c[0x0][RZ] ;  /* 0x00000000ff037b82 */ /* 0x002e620000000800 */
[----:B------:R-:W-:Y:S01]  /*1370*/  SHF.L.U32 R15, R2, 0x10, RZ ;  /* 0x00000010020f7819 */ /* 0x000fe200000006ff */
[----:B0-23--:R-:W-:Y:S01]  /*1380*/  MUFU.RCP R17, R13 ;  /* 0x0000000d00117308 */ /* 0x00dfe20000001000 */
[----:B------:R-:W-:-:S03]  /*1390*/  ULDC.64 UR4, c[0x0][0x210] ;  /* 0x0000840000047ab9 */ /* 0x000fc60000000a00 */
[----:B------:R-:W-:-:S04]  /*13a0*/  FADD.FTZ R15, R15, -R12 ;  /* 0x8000000c0f0f7221 */ /* 0x000fc80000010000 */
[----:B------:R-:W-:-:S04]  /*13b0*/  FMUL.FTZ R16, R15, 1.4426950216293334961 ;  /* 0x3fb8aa3b0f107820 */ /* 0x000fc80000410000 */
[----:B------:R-:W0:Y:S01]  /*13c0*/  MUFU.EX2 R0, R16 ;  /* 0x0000001000007308 */ /* 0x000e220000000800 */
[----:B-1----:R-:W-:-:S05]  /*13d0*/  IMAD R2, R3, 0x2, R10 ;  /* 0x0000000203027824 */ /* 0x002fca00078e020a */
[--C-:B------:R-:W-:Y:S01]  /*13e0*/  SHF.R.S32.HI R3, RZ, 0x1f, R2.reuse ;  /* 0x0000001fff037819 */ /* 0x100fe20000011402 */
[----:B0-----:R-:W-:Y:S02]  /*13f0*/  FMUL.FTZ R0, R0, R17 ;  /* 0x0000001100007220 */ /* 0x001fe40000410000 */
[----:B------:R-:W-:-:S03]  /*1400*/  IMAD.WIDE.U32 R2, R8, UR8, R2 ;  /* 0x0000000808027c25 */ /* 0x000fc6000f8e0002 */
[----:B------:R-:W-:Y:S01]  /*1410*/  F2FP.BF16.F32.PACK_AB R0, RZ, R0 ;  /* 0x00000000ff00723e */ /* 0x000fe200000010ff */
[----:B------:R-:W-:Y:S01]  /*1420*/  IMAD R3, R9, UR8, R3 ;  /* 0x0000000809037c24 */ /* 0x000fe2000f8e0203 */
[----:B------:R-:W-:-:S04]  /*1430*/  LEA R14, P5, R2, UR4, 0x1 ;  /* 0x00000004020e7c11 */ /* 0x000fc8000f8a08ff */
[----:B------:R-:W-:-:S05]  /*1440*/  LEA.HI.X R15, R2, UR5, R3, 0x1, P5 ;  /* 0x00000005020f7c11 */ /* 0x000fca000a8f0c03 */
[----:B------:R4:W-:Y:S04]  /*1450*/  STG.E.U16 desc[UR6][R14.64], R0 ;  /* 0x000000000e007986 */ /* 0x0009e8000c101506 */
.L_x_7200:
[----:B------:R-:W-:Y:S05]  /*1460*/  BSYNC B0 ;  /* 0x0000000000007941 */ /* 0x000fea0003800000 */
.L_x_7199:
[----:B------:R-:W-:Y:S04]  /*1470*/  BSSY B0, `(.L_x_7201) ;  /* 0x0000013000007945 */ /* 0x000fe80003800000 */
[----:B------:R-:W-:Y:S05]  /*1480*/  @P0 BRA `(.L_x_7202) ;  /* 0x0000000000440947 */ /* 0x000fea0003800000 */
[----:B-1----:R-:W1:Y:S01]  /*1490*/  LDC R3, c[0x0][RZ] ;  /* 0x00000000ff037b82 */ /* 0x002e620000000800 */
[----:B----4-:R-:W-:Y:S01]  /*14a0*/  IMAD.U32 R15, R4, 0x10000, RZ ;  /* 0x00010000040f7824 */ /* 0x010fe200078e00ff */
[----:B0-23--:R-:W-:Y:S01]  /*14b0*/  MUFU.RCP R17, R13 ;  /* 0x0000000d00117308 */ /* 0x00dfe20000001000 */
[----:B------:R-:W-:Y:S02]  /*14c0*/  ULDC.64 UR4, c[0x0][0x210] ;  /* 0x0000840000047ab9 */ /* 0x000fe40000000a00 */
[----:B------:R-:W-:-:S04]  /*14d0*/  FADD.FTZ R15, R15, -R12 ;  /* 0x8000000c0f0f7221 */ /* 0x000fc80000010000 */
[----:B------:R-:W-:-:S04]  /*14e0*/  FMUL.FTZ R4, R15, 1.4426950216293334961 ;  /* 0x3fb8aa3b0f047820 */ /* 0x000fc80000410000 */
[----:B------:R-:W0:Y:S01]  /*14f0*/  MUFU.EX2 R0, R4 ;  /* 0x0000000400007308 */ /* 0x000e220000000800 */
[----:B-1----:R-:W-:-:S04]  /*1500*/  IMAD R2, R3, 0x2, R10 ;  /* 0x0000000203027824 */ /* 0x002fc800078e020a */
[----:B------:R-:W-:Y:S02]  /*1510*/  IMAD.IADD R2, R2, 0x1, R3 ;  /* 0x0000000102027824 */ /* 0x000fe400078e0203 */
[----:B0-----:R-:W-:-:S03]  /*1520*/  FMUL.FTZ R0, R0, R17 ;  /* 0x0000001100007220 */ /* 0x001fc60000410000 */
[--C-:B------:R-:W-:Y:S02]  /*1530*/  SHF.R.S32.HI R3, RZ, 0x1f, R2.reuse ;  /* 0x0000001fff037819 */ /* 0x100fe40000011402 */
[----:B------:R-:W-:Y:S01]  /*1540*/  F2FP.BF16.F32.PACK_AB R0, RZ, R0 ;  /* 0x00000000ff00723e */ /* 0x000fe200000010ff */
[----:B------:R-:W-:-:S04]  /*1550*/  IMAD.WIDE.U32 R2, R8, UR8, R2 ;  /* 0x0000000808027c25 */ /* 0x000fc8000f8e0002 */
[----:B------:R-:W-:Y:S01]  /*1560*/  IMAD R3, R9, UR8, R3 ;  /* 0x0000000809037c24 */ /* 0x000fe2000f8e0203 */
[----:B------:R-:W-:-:S04]  /*1570*/  LEA R14, P0, R2, UR4, 0x1 ;  /* 0x00000004020e7c11 */ /* 0x000fc8000f8008ff */
[----:B------:R-:W-:-:S05]  /*1580*/  LEA.HI.X R15, R2, UR5, R3, 0x1, P0 ;  /* 0x00000005020f7c11 */ /* 0x000fca00080f0c03 */
[----:B------:R0:W-:Y:S04]  /*1590*/  STG.E.U16 desc[UR6][R14.64], R0 ;  /* 0x000000000e007986 */ /* 0x0001e8000c101506 */
.L_x_7202:
[----:B------:R-:W-:Y:S05]  /*15a0*/  BSYNC B0 ;  /* 0x0000000000007941 */ /* 0x000fea0003800000 */
.L_x_7201:
[----:B------:R-:W-:Y:S04]  /*15b0*/  BSSY B0, `(.L_x_7203) ;  /* 0x0000013000007945 */ /* 0x000fe80003800000 */
[----:B------:R-:W-:Y:S05]  /*15c0*/  @P1 BRA `(.L_x_7204) ;  /* 0x0000000000441947 */ /* 0x000fea0003800000 */
[----:B-1----:R-:W1:Y:S01]  /*15d0*/  LDC R3, c[0x0][RZ] ;  /* 0x00000000ff037b82 */ /* 0x002e620000000800 */
[----:B------:R-:W-:Y:S01]  /*15e0*/  SHF.L.U32 R5, R5, 0x10, RZ ;  /* 0x0000001005057819 */ /* 0x000fe200000006ff */
[----:B0-2-4-:R-:W-:Y:S01]  /*15f0*/  MUFU.RCP R15, R13 ;  /* 0x0000000d000f7308 */ /* 0x015fe20000001000 */
[----:B------:R-:W-:-:S03]  /*1600*/  ULDC.64 UR4, c[0x0][0x210] ;  /* 0x0000840000047ab9 */ /* 0x000fc60000000a00 */
[----:B------:R-:W-:-:S04]  /*1610*/  FADD.FTZ R5, R5, -R12 ;  /* 0x8000000c05057221 */ /* 0x000fc80000010000 */
[----:B------:R-:W-:-:S04]  /*1620*/  FMUL.FTZ R14, R5, 1.4426950216293334961 ;  /* 0x3fb8aa3b050e7820 */ /* 0x000fc80000410000 */
[----:B---3--:R-:W0:Y:S01]  /*1630*/  MUFU.EX2 R0, R14 ;  /* 0x0000000e00007308 */ /* 0x008e220000000800 */
[----:B-1----:R-:W-:-:S04]  /*1640*/  IMAD R2, R3, 0x2, R10 ;  /* 0x0000000203027824 */ /* 0x002fc800078e020a */
[----:B------:R-:W-:Y:S02]  /*1650*/  IMAD R2, R3, 0x2, R2 ;  /* 0x0000000203027824 */ /* 0x000fe400078e0202 */
        /* <DEDUP_REMOVED lines=8> */
.L_x_7204:
[----:B------:R-:W-:Y:S05]  /*16e0*/  BSYNC B0 ;  /* 0x0000000000007941 */ /* 0x000fea0003800000 */
.L_x_7203:
[----:B------:R-:W-:Y:S04]  /*16f0*/  BSSY B0, `(.L_x_7205) ;  /* 0x0000014000007945 */ /* 0x000fe80003800000 */
[----:B------:R-:W-:Y:S05]  /*1700*/  @P2 BRA `(.L_x_7206) ;  /* 0x0000000000482947 */ /* 0x000fea0003800000 */
[----:B-1----:R-:W3:Y:S01]  /*1710*/  LDC R3, c[0x0][RZ] ;  /* 0x00000000ff037b82 */ /* 0x002ee20000000800 */
[----:B0-----:R-:W-:Y:S01]  /*1720*/  IMAD.U32 R5, R6, 0x10000, RZ ;  /* 0x0001000006057824 */ /* 0x001fe200078e00ff */
[----:B--2-4-:R-:W-:Y:S01]  /*1730*/  MUFU.RCP R15, R13 ;  /* 0x0000000d000f7308 */ /* 0x014fe20000001000 */
[----:B------:R-:W-:Y:S02]  /*1740*/  ULDC.64 UR4, c[0x0][0x210] ;  /* 0x0000840000047ab9 */ /* 0x000fe40000000a00 */
[----:B------:R-:W-:-:S04]  /*1750*/  FADD.FTZ R5, R5, -R12 ;  /* 0x8000000c05057221 */ /* 0x000fc80000010000 */
[----:B------:R-:W-:-:S06]  /*1760*/  FMUL.FTZ R6, R5, 1.4426950216293334961 ;  /* 0x3fb8aa3b05067820 */ /* 0x000fcc0000410000 */
[----:B------:R-:W0:Y:S01]  /*1770*/  MUFU.EX2 R6, R6 ;  /* 0x0000000600067308 */ /* 0x000e220000000800 */
[----:B---3--:R-:W-:-:S05]  /*1780*/  IMAD R0, R3, 0x2, R10 ;  /* 0x0000000203007824 */ /* 0x008fca00078e020a */
[----:B------:R-:W-:-:S05]  /*1790*/  LEA R0, R3, R0, 0x1 ;  /* 0x0000000003007211 */ /* 0x000fca00078e08ff */
        /* <DEDUP_REMOVED lines=9> */
.L_x_7206:
[----:B------:R-:W-:Y:S05]  /*1830*/  BSYNC B0 ;  /* 0x0000000000007941 */ /* 0x000fea0003800000 */
.L_x_7205:
[----:B------:R-:W-:Y:S04]  /*1840*/  BSSY B0, `(.L_x_7207) ;  /* 0x0000014000007945 */ /* 0x000fe80003800000 */
[----:B------:R-:W-:Y:S05]  /*1850*/  @P3 BRA `(.L_x_7208) ;  /* 0x0000000000483947 */ /* 0x000fea0003800000 */
[----:B-1----:R-:W3:Y:S01]  /*1860*/  LDC R3, c[0x0][RZ] ;  /* 0x00000000ff037b82 */ /* 0x002ee20000000800 */
[----:B------:R-:W-:Y:S01]  /*1870*/  IMAD.U32 R7, R7, 0x10000, RZ ;  /* 0x0001000007077824 */ /* 0x000fe200078e00ff */
[----:B0-2---:R-:W-:Y:S01]  /*1880*/  MUFU.RCP R4, R13 ;  /* 0x0000000d00047308 */ /* 0x005fe20000001000 */
[----:B------:R-:W-:Y:S02]  /*1890*/  ULDC.64 UR4, c[0x0][0x210] ;  /* 0x0000840000047ab9 */ /* 0x000fe40000000a00 */
[----:B------:R-:W-:-:S04]  /*18a0*/  FADD.FTZ R7, R7, -R12 ;  /* 0x8000000c07077221 */ /* 0x000fc80000010000 */
[----:B------:R-:W-:-:S06]  /*18b0*/  FMUL.FTZ R7, R7, 1.4426950216293334961 ;  /* 0x3fb8aa3b07077820 */ /* 0x000fcc0000410000 */
[----:B------:R-:W0:Y:S01]  /*18c0*/  MUFU.EX2 R7, R7 ;  /* 0x0000000700077308 */ /* 0x000e220000000800 */
[----:B---34-:R-:W-:-:S04]  /*18d0*/  IMAD R0, R3, 0x2, R10 ;  /* 0x0000000203007824 */ /* 0x018fc800078e020a */
[----:B------:R-:W-:-:S05]  /*18e0*/  IMAD R0, R3, 0x2, R0 ;  /* 0x0000000203007824 */ /* 0x000fca00078e0200 */
[----:B------:R-:W-:Y:S01]  /*18f0*/  LEA R2, R3, R0, 0x1 ;  /* 0x0000000003027211 */ /* 0x000fe200078e08ff */
        /* <DEDUP_REMOVED lines=8> */
.L_x_7208:
[----:B------:R-:W-:Y:S05]  /*1980*/  BSYNC B0 ;  /* 0x0000000000007941 */ /* 0x000fea0003800000 */
.L_x_7207:
[----:B------:R-:W-:Y:S05]  /*1990*/  @P4 EXIT ;  /* 0x000000000000494d */ /* 0x000fea0003800000 */
[----:B-1----:R-:W1:Y:S01]  /*19a0*/  LDC R3, c[0x0][RZ] ;  /* 0x00000000ff037b82 */ /* 0x002e620000000800 */
[----:B0-----:R-:W-:Y:S01]  /*19b0*/  IMAD.U32 R5, R28, 0x10000, RZ ;  /* 0x000100001c057824 */ /* 0x001fe200078e00ff */
[----:B--2---:R-:W-:Y:S01]  /*19c0*/  MUFU.RCP R13, R13 ;  /* 0x0000000d000d7308 */ /* 0x004fe20000001000 */
[----:B------:R-:W-:Y:S02]  /*19d0*/  ULDC.64 UR4, c[0x0][0x210] ;  /* 0x0000840000047ab9 */ /* 0x000fe40000000a00 */
[----:B------:R-:W-:-:S04]  /*19e0*/  FADD.FTZ R5, R5, -R12 ;  /* 0x8000000c05057221 */ /* 0x000fc80000010000 */
[----:B------:R-:W-:-:S04]  /*19f0*/  FMUL.FTZ R6, R5, 1.4426950216293334961 ;  /* 0x3fb8aa3b05067820 */ /* 0x000fc80000410000 */
[----:B---34-:R-:W0:Y:S01]  /*1a00*/  MUFU.EX2 R0, R6 ;  /* 0x0000000600007308 */ /* 0x018e220000000800 */
[----:B-1----:R-:W-:-:S04]  /*1a10*/  IMAD R10, R3, 0x2, R10 ;  /* 0x00000002030a7824 */ /* 0x002fc800078e020a */
[C---:B------:R-:W-:Y:S02]  /*1a20*/  IMAD R10, R3.reuse, 0x2, R10 ;  /* 0x00000002030a7824 */ /* 0x040fe400078e020a */
[----:B0-----:R-:W-:Y:S02]  /*1a30*/  FMUL.FTZ R0, R0, R13 ;  /* 0x0000000d00007220 */ /* 0x001fe40000410000 */
[----:B------:R-:W-:-:S03]  /*1a40*/  IMAD R10, R3, 0x2, R10 ;  /* 0x00000002030a7824 */ /* 0x000fc600078e020a */
[----:B------:R-:W-:Y:S02]  /*1a50*/  F2FP.BF16.F32.PACK_AB R0, RZ, R0 ;  /* 0x00000000ff00723e */ /* 0x000fe400000010ff */
[----:B------:R-:W-:-:S04]  /*1a60*/  IADD3 R2, R10, R3, RZ ;  /* 0x000000030a027210 */ /* 0x000fc80007ffe0ff */
[----:B------:R-:W-:-:S03]  /*1a70*/  SHF.R.S32.HI R3, RZ, 0x1f, R2 ;  /* 0x0000001fff037819 */ /* 0x000fc60000011402 */
[----:B------:R-:W-:-:S04]  /*1a80*/  IMAD.WIDE.U32 R2, R8, UR8, R2 ;  /* 0x0000000808027c25 */ /* 0x000fc8000f8e0002 */
[----:B------:R-:W-:Y:S01]  /*1a90*/  IMAD R9, R9, UR8, R3 ;  /* 0x0000000809097c24 */ /* 0x000fe2000f8e0203 */
[----:B------:R-:W-:-:S04]  /*1aa0*/  LEA R4, P0, R2, UR4, 0x1 ;  /* 0x0000000402047c11 */ /* 0x000fc8000f8008ff */
[----:B------:R-:W-:-:S05]  /*1ab0*/  LEA.HI.X R5, R2, UR5, R9, 0x1, P0 ;  /* 0x0000000502057c11 */ /* 0x000fca00080f0c09 */
[----:B------:R-:W-:Y:S01]  /*1ac0*/  STG.E.U16 desc[UR6][R4.64], R0 ;  /* 0x0000000004007986 */ /* 0x000fe2000c101506 */
[----:B------:R-:W-:Y:S05]  /*1ad0*/  EXIT ;  /* 0x000000000000794d */ /* 0x000fea0003800000 */
.L_x_7191:
[----:B-1----:R-:W-:Y:S02]  /*1ae0*/  IMAD.MOV.U32 R22, RZ, RZ, R14 ;  /* 0x000000ffff167224 */ /* 0x002fe400078e000e */
[----:B------:R-:W-:Y:S02]  /*1af0*/  IMAD.MOV.U32 R24, RZ, RZ, 0x10 ;  /* 0x00000010ff187424 */ /* 0x000fe400078e00ff */
[----:B------:R-:W-:Y:S02]  /*1b00*/  IMAD.MOV.U32 R25, RZ, RZ, 0x1f ;  /* 0x0000001fff197424 */ /* 0x000fe400078e00ff */
[----:B------:R-:W-:-:S07]  /*1b10*/  IMAD.MOV.U32 R21, RZ, RZ, -0x1 ;  /* 0xffffffffff157424 */ /* 0x000fce00078e00ff */
[----:B------:R-:W-:Y:S05]  /*1b20*/  WARPSYNC.COLLECTIVE R21, `(.L_x_7209) ;  /* 0x0000000015087348 */ /* 0x000fea0003c00000 */
[----:B------:R0:W1:Y:S02]  /*1b30*/  SHFL.DOWN P6, R18, R22, R24, R25 ;  /* 0x0800001816127389 */ /* 0x00006400000c0019 */
[----:B01----:R-:W-:Y:S01]  /*1b40*/  ENDCOLLECTIVE ;  /* 0x000000000000791b */ /* 0x003fe20003800000 */
.L_x_7209:
        /* <DEDUP_REMOVED lines=8> */
.L_x_7210:
[----:B------:R-:W-:Y:S01]  /*1bd0*/  HFMA2.MMA R24, -RZ, RZ, 0, 2.384185791015625e-07 ;  /* 0x00000004ff187435 */ /* 0x000fe200000001ff */
[----:B------:R-:W-:-:S05]  /*1be0*/  IMAD.MOV.U32 R12, RZ, RZ, R18 ;  /* 0x000000ffff0c7224 */ /* 0x000fca00078e0012 */
[----:B------:R-:W-:-:S04]  /*1bf0*/  FSETP.GEU.FTZ.AND P6, PT, R15, R12, PT ;  /* 0x0000000c0f00720b */ /* 0x000fc80003fde000 */
[----:B------:R-:W-:-:S05]  /*1c00*/  FSEL R12, R12, R15, !P6 ;  /* 0x0000000f0c0c7208 */ /* 0x000fca0007000000 */
[----:B------:R-:W-:-:S07]  /*1c10*/  IMAD.MOV.U32 R22, RZ, RZ, R12 ;  /* 0x000000ffff167224 */ /* 0x000fce00078e000c */
[----:B------:R-:W-:Y:S05]  /*1c20*/  WARPSYNC.COLLECTIVE R21, `(.L_x_7211) ;  /* 0x0000000015087348 */ /* 0x000fea0003c00000 */
[----:B------:R0:W1:Y:S02]  /*1c30*/  SHFL.DOWN P6, R18, R22, R24, R25 ;  /* 0x0800001816127389 */ /* 0x00006400000c0019 */
[----:B01----:R-:W-:Y:S01]  /*1c40*/  ENDCOLLECTIVE ;  /* 0x000000000000791b */ /* 0x003fe20003800000 */
.L_x_7211:
        /* <DEDUP_REMOVED lines=8> */
.L_x_7212:
        /* <DEDUP_REMOVED lines=8> */
.L_x_7213:
[----:B------:R-:W-:Y:S01]  /*1d50*/  IMAD.MOV.U32 R19, RZ, RZ, R18 ;  /* 0x000000ffff137224 */ /* 0x000fe200078e0012 */
[----:B------:R-:W-:Y:S06]  /*1d60*/  BRA `(.L_x_7214) ;  /* 0xffffffec00347947 */ /* 0x000fec000383ffff */
.L_x_7194:
[----:B------:R-:W-:Y:S01]  /*1d70*/  HFMA2.MMA R25, -RZ, RZ, 0, 1.847743988037109375e-06 ;  /* 0x0000001fff197435 */ /* 0x000fe200000001ff */
[----:B-1----:R-:W-:Y:S02]  /*1d80*/  IMAD.MOV.U32 R22, RZ, RZ, R15 ;  /* 0x000000ffff167224 */ /* 0x002fe400078e000f */
[----:B------:R-:W-:Y:S02]  /*1d90*/  IMAD.MOV.U32 R24, RZ, RZ, 0x10 ;  /* 0x00000010ff187424 */ /* 0x000fe400078e00ff */
[----:B------:R-:W-:-:S07]  /*1da0*/  IMAD.MOV.U32 R21, RZ, RZ, -0x1 ;  /* 0xffffffffff157424 */ /* 0x000fce00078e00ff */
[----:B------:R-:W-:Y:S05]  /*1db0*/  WARPSYNC.COLLECTIVE R21, `(.L_x_7215) ;  /* 0x0000000015087348 */ /* 0x000fea0003c00000 */
[----:B------:R0:W1:Y:S02]  /*1dc0*/  SHFL.DOWN P6, R18, R22, R24, R25 ;  /* 0x0800001816127389 */ /* 0x00006400000c0019 */
[----:B01----:R-:W-:Y:S01]  /*1dd0*/  ENDCOLLECTIVE ;  /* 0x000000000000791b */ /* 0x003fe20003800000 */
.L_x_7215:
[----:B------:R-:W-:Y:S02]  /*1de0*/  IMAD.MOV.U32 R24, RZ, RZ, 0x8 ;  /* 0x00000008ff187424 */ /* 0x000fe400078e00ff */
[----:B------:R-:W-:-:S04]  /*1df0*/  IMAD.MOV.U32 R14, RZ, RZ, R18 ;  /* 0x000000ffff0e7224 */ /* 0x000fc800078e0012 */
[----:B------:R-:W-:-:S04]  /*1e00*/  FADD.FTZ R14, R15, R14 ;  /* 0x0000000e0f0e7221 */ /* 0x000fc80000010000 */
[----:B------:R-:W-:-:S07]  /*1e10*/  IMAD.MOV.U32 R22, RZ, RZ, R14 ;  /* 0x000000ffff167224 */ /* 0x000fce00078e000e */
[----:B------:R-:W-:Y:S05]  /*1e20*/  WARPSYNC.COLLECTIVE R21, `(.L_x_7216) ;  /* 0x0000000015087348 */ /* 0x000fea0003c00000 */
[----:B------:R0:W1:Y:S02]  /*1e30*/  SHFL.DOWN P6, R18, R22, R24, R25 ;  /* 0x0800001816127389 */ /* 0x00006400000c0019 */
[----:B01----:R-:W-:Y:S01]  /*1e40*/  ENDCOLLECTIVE ;  /* 0x000000000000791b */ /* 0x003fe20003800000 */
.L_x_7216:
[----:B------:R-:W-:Y:S01]  /*1e50*/  IMAD.MOV.U32 R24, RZ, RZ, 0x4 ;  /* 0x00000004ff187424 */ /* 0x000fe200078e00ff */
[----:B------:R-:W-:-:S05]  /*1e60*/  MOV R13, R18 ;  /* 0x00000012000d7202 */ /* 0x000fca0000000f00 */
[----:B------:R-:W-:-:S04]  /*1e70*/  FADD.FTZ R13, R14, R13 ;  /* 0x0000000d0e0d7221 */ /* 0x000fc80000010000 */
[----:B------:R-:W-:-:S07]  /*1e80*/  IMAD.MOV.U32 R22, RZ, RZ, R13 ;  /* 0x000000ffff167224 */ /* 0x000fce00078e000d */
[----:B------:R-:W-:Y:S05]  /*1e90*/  WARPSYNC.COLLECTIVE R21, `(.L_x_7217) ;  /* 0x0000000015087348 */ /* 0x000fea0003c00000 */
[----:B------:R0:W1:Y:S02]  /*1ea0*/  SHFL.DOWN P6, R18, R22, R24, R25 ;  /* 0x0800001816127389 */ /* 0x00006400000c0019 */
[----:B01----:R-:W-:Y:S01]  /*1eb0*/  ENDCOLLECTIVE ;  /* 0x000000000000791b */ /* 0x003fe20003800000 */
.L_x_7217:
[----:B------:R-:W-:Y:S01]  /*1ec0*/  HFMA2.MMA R24, -RZ, RZ, 0, 1.1920928955078125e-07 ;  /* 0x00000002ff187435 */ /* 0x000fe200000001ff */
[----:B------:R-:W-:-:S04]  /*1ed0*/  IMAD.MOV.U32 R16, RZ, RZ, R18 ;  /* 0x000000ffff107224 */ /* 0x000fc800078e0012 */
[----:B------:R-:W-:-:S04]  /*1ee0*/  FADD.FTZ R16, R13, R16 ;  /* 0x000000100d107221 */ /* 0x000fc80000010000 */
[----:B------:R-:W-:-:S07]  /*1ef0*/  IMAD.MOV.U32 R22, RZ, RZ, R16 ;  /* 0x000000ffff167224 */ /* 0x000fce00078e0010 */
[----:B------:R-:W-:Y:S05]  /*1f00*/  WARPSYNC.COLLECTIVE R21, `(.L_x_7218) ;  /* 0x0000000015087348 */ /* 0x000fea0003c00000 */
[----:B------:R0:W1:Y:S02]  /*1f10*/  SHFL.DOWN P6, R18, R22, R24, R25 ;  /* 0x0800001816127389 */ /* 0x00006400000c0019 */
[----:B01----:R-:W-:Y:S01]  /*1f20*/  ENDCOLLECTIVE ;  /* 0x000000000000791b */ /* 0x003fe20003800000 */
.L_x_7218:
[----:B------:R-:W-:Y:S02]  /*1f30*/  IMAD.MOV.U32 R24, RZ, RZ, 0x1 ;  /* 0x00000001ff187424 */ /* 0x000fe400078e00ff */
[----:B------:R-:W-:-:S04]  /*1f40*/  IMAD.MOV.U32 R17, RZ, RZ, R18 ;  /* 0x000000ffff117224 */ /* 0x000fc800078e0012 */
[----:B------:R-:W-:-:S04]  /*1f50*/  FADD.FTZ R17, R16, R17 ;  /* 0x0000001110117221 */ /* 0x000fc80000010000 */
[----:B------:R-:W-:-:S07]  /*1f60*/  IMAD.MOV.U32 R22, RZ, RZ, R17 ;  /* 0x000000ffff167224 */ /* 0x000fce00078e0011 */
[----:B------:R-:W-:Y:S05]  /*1f70*/  WARPSYNC.COLLECTIVE R21, `(.L_x_7219) ;  /* 0x0000000015087348 */ /* 0x000fea0003c00000 */
[----:B------:R0:W1:Y:S02]  /*1f80*/  SHFL.DOWN P6, R18, R22, R24, R25 ;  /* 0x0800001816127389 */ /* 0x00006400000c0019 */
[----:B01----:R-:W-:Y:S01]  /*1f90*/  ENDCOLLECTIVE ;  /* 0x000000000000791b */ /* 0x003fe20003800000 */
.L_x_7219:
[----:B------:R-:W-:Y:S05]  /*1fa0*/  BRA `(.L_x_7220) ;  /* 0xfffffff0002c7947 */ /* 0x000fea000383ffff */
.L_x_7221:
        /* <DEDUP_REMOVED lines=13> */
.L_x_12075:


//--------------------- .text._ZN2at6native43_GLOBAL__N__9ae7fba5_10_SoftMax_cu_9f978f6322cunn_SoftMaxForwardRegIN3c108BFloat16EfS4_NS1_22SoftMaxForwardEpilogueElLi7EEEvPT1_PKT_T3_ --------------------------
	.section	.text._ZN2at6native43_GLOBAL__N__9ae7fba5_10_SoftMax_cu_9f978f6322cunn_SoftMaxForwardRegIN3c108BFloat16EfS4_NS1_22SoftMaxForwardEpilogueElLi7EEEvPT1_PKT_T3_,"ax",@progbits
	.align	128
.text._ZN2at6native43_GLOBAL__N__9ae7fba5_10_SoftMax_cu_9f978f6322cunn_SoftMaxForwardRegIN3c108BFloat16EfS4_NS1_22SoftMaxForwardEpilogueElLi7EEEvPT1_PKT_T3_:
        .type           _ZN2at6native43_GLOBAL__N__9ae7fba5_10_SoftMax_cu_9f978f6322cunn_SoftMaxForwardRegIN3c108BFloat16EfS4_NS1_22SoftMaxForwardEpilogueElLi7EEEvPT1_PKT_T3_,@function
        .size           _ZN2at6native43_GLOBAL__N__9ae7fba5_10_SoftMax_cu_9f978f6322cunn_SoftMaxForwardRegIN3c108BFloat16EfS4_NS1_22SoftMaxForwardEpilogueElLi7EEEvPT1_PKT_T3_,(.L_x_12076 - _ZN2at6native43_GLOBAL__N__9ae7fba5_10_SoftMax_cu_9f978f6322cunn_SoftMaxForwardRegIN3c108BFloat16EfS4_NS1_22SoftMaxForwardEpilogueElLi7EEEvPT1_PKT_T3_)
        .other          _ZN2at6native43_GLOBAL__N__9ae7fba5_10_SoftMax_cu_9f978f6322cunn_SoftMaxForwardRegIN3c108BFloat16EfS4_NS1_22SoftMaxForwardEpilogueElLi7EEEvPT1_PKT_T3_,@"STO_CUDA_ENTRY STV_DEFAULT"
_ZN2at6native43_GLOBAL__N__9ae7fba5_10_SoftMax_cu_9f978f6322cunn_SoftMaxForwardRegIN3c108BFloat16EfS4_NS1_22SoftMaxForwardEpilogueElLi7EEEvPT1_PKT_T3_:
        /* <DEDUP_REMOVED lines=12> */
[----:B------:R-:W-:Y:S01]  /*00c0*/  ISETP.GE.AND.EX P4, PT, R15, R11, PT, P0 ;  /* 0x0000000b0f00720c */ /* 0x000fe20003f86300 */
[----:B------:R-:W-:Y:S01]  /*00d0*/  VIADD R28, R20, UR4 ;  /* 0x00000004141c7c36 */ /* 0x000fe20008000000 */
[----:B------:R-:W-:Y:S02]  /*00e0*/  ISETP.GE.U32.AND P0, PT, R12, R10, PT ;  /* 0x0000000a0c00720c */ /* 0x000fe40003f06070 */
[----:B------:R-:W-:-:S02]  /*00f0*/  SHF.R.S32.HI R21, RZ, 0x1f, R20 ;  /* 0x0000001fff157819 */ /* 0x000fc40000011414 */
[-C--:B------:R-:W-:Y:S02]  /*0100*/  ISETP.GE.AND.EX P0, PT, R13, R11.reuse, PT, P0 ;  /* 0x0000000b0d00720c */ /* 0x080fe40003f06300 */
[-C--:B------:R-:W-:Y:S02]  /*0110*/  ISETP.GE.U32.AND P1, PT, R20, R10.reuse, PT ;  /* 0x0000000a1400720c */ /* 0x080fe40003f26070 */
[----:B------:R-:W-:Y:S02]  /*0120*/  SHF.R.S32.HI R29, RZ, 0x1f, R28 ;  /* 0x0000001fff1d7819 */ /* 0x000fe4000001141c */
[----:B------:R-:W-:Y:S01]  /*0130*/  ISETP.GE.AND.EX P1, PT, R21, R11, PT, P1 ;  /* 0x0000000b1500720c */ /* 0x000fe20003f26310 */
[----:B------:R-:W0:Y:S01]  /*0140*/  @!P4 LDC.64 R18, c[0x0][0x218] ;  /* 0x00008600ff12cb82 */ /* 0x000e220000000a00 */
[----:B------:R-:W-:Y:S01]  /*0150*/  ISETP.GE.U32.AND P2, PT, R28, R10, PT ;  /* 0x0000000a1c00720c */ /* 0x000fe20003f46070 */
[----:B--2---:R-:W-:Y:S01]  /*0160*/  @!P4 IMAD.WIDE.U32 R14, R10, UR8, R14 ;  /* 0x000000080a0ecc25 */ /* 0x004fe2000f8e000e */
[----:B------:R-:W-:-:S02]  /*0170*/  P2R R22, PR, RZ, 0x10 ;  /* 0x00000010ff167803 */ /* 0x000fc40000000000 */
[----:B------:R-:W-:Y:S01]  /*0180*/  ISETP.GE.AND.EX P2, PT, R29, R11, PT, P2 ;  /* 0x0000000b1d00720c */ /* 0x000fe20003f46320 */
[----:B------:R-:W-:Y:S01]  /*0190*/  @!P4 IMAD R9, R11, UR8, R15 ;  /* 0x000000080b09cc24 */ /* 0x000fe2000f8e020f */
[----:B------:R-:W-:Y:S01]  /*01a0*/  IADD3 R26, R28, UR4, RZ ;  /* 0x000000041c1a7c10 */ /* 0x000fe2000fffe0ff */
[----:B------:R-:W1:Y:S01]  /*01b0*/  @!P0 LDC.64 R16, c[0x0][0x218] ;  /* 0x00008600ff108b82 */ /* 0x000e620000000a00 */
[C---:B------:R-:W-:Y:S02]  /*01c0*/  @!P0 IMAD.WIDE.U32 R12, R10.reuse, UR8, R12 ;  /* 0x000000080a0c8c25 */ /* 0x040fe4000f8e000c */
[----:B------:R-:W-:Y:S02]  /*01d0*/  SHF.R.S32.HI R27, RZ, 0x1f, R26 ;  /* 0x0000001fff1b7819 */ /* 0x000fe4000001141a */
[----:B------:R-:W-:-:S05]  /*01e0*/  @!P1 IMAD.WIDE.U32 R20, R10, UR8, R20 ;  /* 0x000000080a149c25 */ /* 0x000fca000f8e0014 */
[----:B------:R-:W-:Y:S01]  /*01f0*/  @!P2 IMAD.WIDE.U32 R28, R10, UR8, R28 ;  /* 0x000000080a1cac25 */ /* 0x000fe2000f8e001c */
[----:B0-----:R-:W-:-:S04]  /*0200*/  @!P4 LEA R18, P3, R14, R18, 0x1 ;  /* 0x000000120e12c211 */ /* 0x001fc800078608ff */
[----:B------:R-:W-:Y:S01]  /*0210*/  @!P4 LEA.HI.X R19, R14, R19, R9, 0x1, P3 ;  /* 0x000000130e13c211 */ /* 0x000fe200018f0c09 */
[----:B------:R-:W-:Y:S01]  /*0220*/  @!P0 IMAD R9, R11, UR8, R13 ;  /* 0x000000080b098c24 */ /* 0x000fe2000f8e020d */
[----:B------:R-:W0:Y:S01]  /*0230*/  @!P1 LDC.64 R14, c[0x0][0x218] ;  /* 0x00008600ff0e9b82 */ /* 0x000e220000000a00 */
[----:B-1----:R-:W-:-:S04]  /*0240*/  @!P0 LEA R16, P3, R12, R16, 0x1 ;  /* 0x000000100c108211 */ /* 0x002fc800078608ff */
[----:B------:R-:W-:Y:S01]  /*0250*/  @!P0 LEA.HI.X R17, R12, R17, R9, 0x1, P3 ;  /* 0x000000110c118211 */ /* 0x000fe200018f0c09 */
[----:B------:R-:W-:Y:S02]  /*0260*/  @!P1 IMAD R9, R11, UR8, R21 ;  /* 0x000000080b099c24 */ /* 0x000fe4000f8e0215 */
[----:B------:R-:W1:Y:S01]  /*0270*/  @!P2 LDC.64 R12, c[0x0][0x218] ;  /* 0x00008600ff0cab82 */ /* 0x000e620000000a00 */
[----:B------:R-:W-:Y:S01]  /*0280*/  ISETP.GE.U32.AND P3, PT, R26, R10, PT ;  /* 0x0000000a1a00720c */ /* 0x000fe20003f66070 */
[----:B------:R-:W2:Y:S03]  /*0290*/  @!P0 LDG.E.U16 R2, desc[UR6][R16.64] ;  /* 0x0000000610028981 */ /* 0x000ea6000c1e1500 */
[----:B------:R-:W-:Y:S02]  /*02a0*/  ISETP.GE.AND.EX P3, PT, R27, R11, PT, P3 ;  /* 0x0000000b1b00720c */ /* 0x000fe40003f66330 */
[----:B0-----:R-:W-:-:S04]  /*02b0*/  @!P1 LEA R14, P4, R20, R14, 0x1 ;  /* 0x0000000e140e9211 */ /* 0x001fc800078808ff */
[----:B------:R-:W-:Y:S01]  /*02c0*/  @!P1 LEA.HI.X R15, R20, R15, R9, 0x1, P4 ;  /* 0x0000000f140f9211 */ /* 0x000fe200020f0c09 */
[----:B------:R-:W-:-:S06]  /*02d0*/  @!P2 IMAD R9, R11, UR8, R29 ;  /* 0x000000080b09ac24 */ /* 0x000fcc000f8e021d */
[----:B------:R-:W0:Y:S01]  /*02e0*/  @!P3 LDC.64 R20, c[0x0][0x218] ;  /* 0x00008600ff14bb82 */ /* 0x000e220000000a00 */
[C---:B-1----:R-:W-:Y:S01]  /*02f0*/  @!P2 LEA R24, P4, R28.reuse, R12, 0x1 ;  /* 0x0000000c1c18a211 */ /* 0x042fe200078808ff */
[----:B------:R-:W3:Y:S03]  /*0300*/  @!P1 LDG.E.U16 R0, desc[UR6][R14.64] ;  /* 0x000000060e009981 */ /* 0x000ee6000c1e1500 */
[----:B------:R-:W-:Y:S01]  /*0310*/  @!P2 LEA.HI.X R25, R28, R13, R9, 0x1, P4 ;  /* 0x0000000d1c19a211 */ /* 0x000fe200020f0c09 */
[----:B------:R-:W-:Y:S02]  /*0320*/  VIADD R28, R26, UR4 ;  /* 0x000000041a1c7c36 */ /* 0x000fe40008000000 */
[----:B------:R-:W-:Y:S02]  /*0330*/  @!P3 IMAD.WIDE.U32 R26, R10, UR8, R26 ;  /* 0x000000080a1abc25 */ /* 0x000fe4000f8e001a */
[----:B------:R-:W4:Y:S01]  /*0340*/  @!P2 LDG.E.U16 R5, desc[UR6][R24.64] ;  /* 0x000000061805a981 */ /* 0x000f22000c1e1500 */
[----:B------:R-:W-:Y:S01]  /*0350*/  SHF.R.S32.HI R29, RZ, 0x1f, R28 ;  /* 0x0000001fff1d7819 */ /* 0x000fe2000001141c */
[----:B------:R-:W-:Y:S01]  /*0360*/  @!P3 IMAD R9, R11, UR8, R27 ;  /* 0x000000080b09bc24 */ /* 0x000fe2000f8e021b */
[----:B------:R-:W-:-:S04]  /*0370*/  ISETP.GE.U32.AND P4, PT, R28, R10, PT ;  /* 0x0000000a1c00720c */ /* 0x000fc80003f86070 */
        /* <DEDUP_REMOVED lines=17> */
[----:B------:R-:W-:Y:S02]  /*0490*/  @!P5 LEA.HI.X R13, R28, R13, R23, 0x1, P6 ;  /* 0x0000000d1c0dd211 */ /* 0x000fe400030f0c17 */
[----:B------:R-:W-:-:S03]  /*04a0*/  ISETP.NE.AND P6, PT, R22, RZ, PT ;  /* 0x000000ff1600720c */ /* 0x000fc60003fc5270 */
[----:B------:R2:W3:Y:S10]  /*04b0*/  @!P5 LDG.E.U16 R3, desc[UR6][R12.64] ;  /* 0x000000060c03d981 */ /* 0x0004f4000c1e1500 */
[----:B------:R-:W4:Y:S01]  /*04c0*/  @!P6 LDG.E.U16 R4, desc[UR6][R18.64] ;  /* 0x000000061204e981 */ /* 0x000f22000c1e1500 */
[----:B------:R-:W-:Y:S01]  /*04d0*/  IMAD.MOV.U32 R23, RZ, RZ, -0x800001 ;  /* 0xff7fffffff177424 */ /* 0x000fe200078e00ff */
[----:B--2---:R-:W-:Y:S01]  /*04e0*/  @!P0 SHF.L.U32 R12, R2, 0x10, RZ ;  /* 0x00000010020c8819 */ /* 0x004fe200000006ff */
[----:B---3--:R-:W-:-:S05]  /*04f0*/  @!P5 IMAD.U32 R28, R3, 0x10000, RZ ;  /* 0x00010000031cd824 */ /* 0x008fca00078e00ff */
[----:B------:R-:W-:Y:S01]  /*0500*/  @!P5 FMNMX.FTZ R23, R28, -3.40282346638528859812e+38, !PT ;  /* 0xff7fffff1c17d809 */ /* 0x000fe20007810000 */
[----:B----4-:R-:W-:-:S05]  /*0510*/  @!P6 IMAD.U32 R28, R4, 0x10000, RZ ;  /* 0x00010000041ce824 */ /* 0x010fca00078e00ff */
[----:B------:R-:W-:-:S04]  /*0520*/  @!P6 FMNMX.FTZ R23, R23, R28, !PT ;  /* 0x0000001c1717e209 */ /* 0x000fc80007810000 */
[----:B------:R-:W-:Y:S01]  /*0530*/  @!P0 FMNMX.FTZ R23, R23, R12, !PT ;  /* 0x0000000c17178209 */ /* 0x000fe20007810000 */
[----:B------:R-:W-:-:S05]  /*0540*/  @!P1 IMAD.U32 R12, R0, 0x10000, RZ ;  /* 0x00010000000c9824 */ /* 0x000fca00078e00ff */
[----:B------:R-:W-:Y:S01]  /*0550*/  @!P1 FMNMX.FTZ R23, R23, R12, !PT ;  /* 0x0000000c17179209 */ /* 0x000fe20007810000 */
[----:B------:R-:W-:-:S05]  /*0560*/  @!P2 IMAD.U32 R12, R5, 0x10000, RZ ;  /* 0x00010000050ca824 */ /* 0x000fca00078e00ff */
[----:B------:R-:W-:Y:S01]  /*0570*/  @!P2 FMNMX.FTZ R23, R23, R12, !PT ;  /* 0x0000000c1717a209 */ /* 0x000fe20007810000 */
[----:B-----5:R-:W-:-:S05]  /*0580*/  @!P3 IMAD.U32 R12, R6, 0x10000, RZ ;  /* 0x00010000060cb824 */ /* 0x020fca00078e00ff */
[----:B------:R-:W-:Y:S01]  /*0590*/  @!P3 FMNMX.FTZ R23, R23, R12, !PT ;  /* 0x0000000c1717b209 */ /* 0x000fe20007810000 */
[----:B------:R-:W-:-:S05]  /*05a0*/  @!P4 IMAD.U32 R12, R7, 0x10000, RZ ;  /* 0x00010000070cc824 */ /* 0x000fca00078e00ff */
[----:B------:R-:W-:-:S05]  /*05b0*/  @!P4 FMNMX.FTZ R23, R23, R12, !PT ;  /* 0x0000000c1717c209 */ /* 0x000fca0007810000 */
[----:B------:R-:W0:Y:S01]  /*05c0*/  SHFL.DOWN PT, R12, R23, 0x10, 0x1f ;  /* 0x0a001f00170c7f89 */ /* 0x000e2200000e0000 */
[----:B------:R-:W-:Y:S01]  /*05d0*/  BAR.SYNC.DEFER_BLOCKING 0x0 ;  /* 0x0000000000007b1d */ /* 0x000fe20000010000 */
        /* <DEDUP_REMOVED lines=8> */
[----:B------:R-:W0:Y:S01]  /*0660*/  SHFL.DOWN PT, R15, R14, 0x2, 0x1f ;  /* 0x08401f000e0f7f89 */ /* 0x000e2200000e0000 */
[----:B------:R-:W-:Y:S02]  /*0670*/  SHF.R.S32.HI R17, RZ, 0x1f, R8 ;  /* 0x0000001fff117819 */ /* 0x000fe40000011408 */
[----:B0-----:R-:W-:-:S04]  /*0680*/  FSETP.GEU.FTZ.AND P6, PT, R14, R15, PT ;  /* 0x0000000f0e00720b */ /* 0x001fc80003fde000 */
[----:B------:R-:W-:-:S05]  /*0690*/  FSEL R15, R15, R14, !P6 ;  /* 0x0000000e0f0f7208 */ /* 0x000fca0007000000 */
[----:B------:R-:W0:Y:S01]  /*06a0*/  SHFL.DOWN PT, R16, R15, 0x1, 0x1f ;  /* 0x08201f000f107f89 */ /* 0x000e2200000e0000 */
[----:B------:R-:W1:Y:S01]  /*06b0*/  S2UR UR5, SR_CgaCtaId ;  /* 0x00000000000579c3 */ /* 0x000e620000008800 */
[----:B------:R-:W-:-:S04]  /*06c0*/  LEA.HI R13, R17, R8, RZ, 0x5 ;  /* 0x00000008110d7211 */ /* 0x000fc800078f28ff */
[----:B------:R-:W-:-:S04]  /*06d0*/  LOP3.LUT R17, R13, 0xffffffe0, RZ, 0xc0, !PT ;  /* 0xffffffe00d117812 */ /* 0x000fc800078ec0ff */
[----:B------:R-:W-:Y:S02]  /*06e0*/  IADD3 R17, -R17, R8, RZ ;  /* 0x0000000811117210 */ /* 0x000fe40007ffe1ff */
[----:B0-----:R-:W-:-:S04]  /*06f0*/  FSETP.GEU.FTZ.AND P6, PT, R15, R16, PT ;  /* 0x000000100f00720b */ /* 0x001fc80003fde000 */
[----:B------:R-:W-:Y:S02]  /*0700*/  FSEL R23, R16, R15, !P6 ;  /* 0x0000000f10177208 */ /* 0x000fe40007000000 */
[----:B------:R-:W-:Y:S01]  /*0710*/  ISETP.NE.AND P6, PT, R17, RZ, PT ;  /* 0x000000ff1100720c */ /* 0x000fe20003fc5270 */
[----:B------:R-:W-:Y:S02]  /*0720*/  UMOV UR4, 0x400 ;  /* 0x0000040000047882 */ /* 0x000fe40000000000 */
[----:B-1----:R-:W-:-:S10]  /*0730*/  ULEA UR4, UR5, UR4, 0x18 ;  /* 0x0000000405047291 */ /* 0x002fd4000f8ec03f */
        /* <DEDUP_REMOVED lines=32> */
.L_x_7245:
[----:B-1----:R-:W-:-:S04]  /*0940*/  FSETP.GEU.FTZ.AND P6, PT, R19, R18, PT ;  /* 0x000000121300720b */ /* 0x002fc80003fde000 */
[----:B0-----:R-:W-:-:S09]  /*0950*/  FSEL R19, R18, R19, !P6 ;  /* 0x0000001312137208 */ /* 0x001fd20007000000 */
.L_x_7223:
[----:B------:R-:W-:Y:S05]  /*0960*/  BSYNC B0 ;  /* 0x0000000000007941 */ /* 0x000fea0003800000 */
.L_x_7222:
[----:B------:R-:W-:Y:S01]  /*0970*/  ISETP.NE.AND P6, PT, R8, RZ, PT ;  /* 0x000000ff0800720c */ /* 0x000fe20003fc5270 */
[----:B------:R-:W-:Y:S05]  /*0980*/  WARPSYNC.ALL ;  /* 0x0000000000007948 */ /* 0x000fea0003800000 */
[----:B------:R-:W-:-:S07]  /*0990*/  P2R R23, PR, RZ, 0x40 ;  /* 0x00000040ff177803 */ /* 0x000fce0000000000 */
[----:B-1----:R0:W-:Y:S01]  /*09a0*/  @!P6 STS [UR4], R19 ;  /* 0x00000013ff00e988 */ /* 0x0021e20008000804 */
[----:B------:R-:W-:Y:S01]  /*09b0*/  BAR.SYNC.DEFER_BLOCKING 0x0 ;  /* 0x0000000000007b1d */ /* 0x000fe20000010000 */
[----:B------:R-:W-:Y:S01]  /*09c0*/  ISETP.NE.AND P6, PT, R25, RZ, PT ;  /* 0x000000ff1900720c */ /* 0x000fe20003fc5270 */
[----:B------:R-:W-:Y:S02]  /*09d0*/  @!P5 IMAD.U32 R15, R3, 0x10000, RZ ;  /* 0x00010000030fd824 */ /* 0x000fe400078e00ff */
[----:B0-----:R-:W-:Y:S01]  /*09e0*/  @!P1 IMAD.U32 R19, R0, 0x10000, RZ ;  /* 0x0001000000139824 */ /* 0x001fe200078e00ff */
[----:B------:R-:W-:Y:S01]  /*09f0*/  P2R R25, PR, RZ, 0x40 ;  /* 0x00000040ff197803 */ /* 0x000fe20000000000 */
[----:B------:R-:W-:Y:S01]  /*0a00*/  @!P3 IMAD.U32 R27, R6, 0x10000, RZ ;  /* 0x00010000061bb824 */ /* 0x000fe200078e00ff */
[----:B------:R-:W-:Y:S01]  /*0a10*/  ISETP.NE.AND P6, PT, R24, RZ, PT ;  /* 0x000000ff1800720c */ /* 0x000fe20003fc5270 */
[----:B------:R-:W-:Y:S03]  /*0a20*/  BSSY B0, `(.L_x_7225) ;  /* 0x0000048000007945 */ /* 0x000fe60003800000 */
[----:B------:R-:W-:-:S02]  /*0a30*/  P2R R24, PR, RZ, 0x40 ;  /* 0x00000040ff187803 */ /* 0x000fc40000000000 */
[----:B------:R-:W-:-:S04]  /*0a40*/  ISETP.NE.AND P6, PT, R21, RZ, PT ;  /* 0x000000ff1500720c */ /* 0x000fc80003fc5270 */
[----:B------:R-:W-:Y:S02]  /*0a50*/  P2R R21, PR, RZ, 0x40 ;  /* 0x00000040ff157803 */ /* 0x000fe40000000000 */
[----:B------:R-:W-:Y:S01]  /*0a60*/  ISETP.NE.AND P6, PT, R22, RZ, PT ;  /* 0x000000ff1600720c */ /* 0x000fe20003fc5270 */
[----:B------:R-:W0:-:S12]  /*0a70*/  LDS R12, [UR4] ;  /* 0x00000004ff0c7984 */ /* 0x000e180008000800 */
[----:B------:R-:W-:Y:S02]  /*0a80*/  @!P6 IMAD.U32 R17, R4, 0x10000, RZ ;  /* 0x000100000411e824 */ /* 0x000fe400078e00ff */
[--C-:B0-----:R-:W-:Y:S02]  /*0a90*/  @!P5 FADD.FTZ R15, R15, -R12.reuse ;  /* 0x8000000c0f0fd221 */ /* 0x101fe40000010000 */
[--C-:B------:R-:W-:Y:S01]  /*0aa0*/  @!P6 FADD.FTZ R16, R17, -R12.reuse ;  /* 0x8000000c1110e221 */ /* 0x100fe20000010000 */
[----:B------:R-:W-:Y:S01]  /*0ab0*/  @!P0 SHF.L.U32 R17, R2, 0x10, RZ ;  /* 0x0000001002118819 */ /* 0x000fe200000006ff */
[--C-:B------:R-:W-:Y:S01]  /*0ac0*/  @!P1 FADD.FTZ R18, R19, -R12.reuse ;  /* 0x8000000c13129221 */ /* 0x100fe20000010000 */
[----:B------:R-:W-:Y:S01]  /*0ad0*/  @!P5 FMUL.FTZ R15, R15, 1.4426950216293334961 ;  /* 0x3fb8aa3b0f0fd820 */ /* 0x000fe20000410000 */
[----:B------:R-:W-:Y:S01]  /*0ae0*/  @!P6 FMUL.FTZ R16, R16, 1.4426950216293334961 ;  /* 0x3fb8aa3b1010e820 */ /* 0x000fe20000410000 */
[----:B------:R-:W-:Y:S02]  /*0af0*/  @!P2 IMAD.U32 R19, R5, 0x10000, RZ ;  /* 0x000100000513a824 */ /* 0x000fe400078e00ff */
[--C-:B------:R-:W-:Y:S01]  /*0b00*/  @!P0 FADD.FTZ R17, R17, -R12.reuse ;  /* 0x8000000c11118221 */ /* 0x100fe20000010000 */
[----:B------:R-:W-:Y:S01]  /*0b10*/  @!P1 FMUL.FTZ R18, R18, 1.4426950216293334961 ;  /* 0x3fb8aa3b12129820 */ /* 0x000fe20000410000 */
[--C-:B------:R-:W-:Y:S01]  /*0b20*/  @!P3 FADD.FTZ R26, R27, -R12.reuse ;  /* 0x8000000c1b1ab221 */ /* 0x100fe20000010000 */
[----:B------:R-:W0:Y:S01]  /*0b30*/  @!P5 MUFU.EX2 R15, R15 ;  /* 0x0000000f000fd308 */ /* 0x000e220000000800 */
[----:B------:R-:W-:Y:S01]  /*0b40*/  @!P0 FMUL.FTZ R17, R17, 1.4426950216293334961 ;  /* 0x3fb8aa3b11118820 */ /* 0x000fe20000410000 */
[----:B------:R-:W-:Y:S01]  /*0b50*/  @!P2 FADD.FTZ R19, R19, -R12 ;  /* 0x8000000c1313a221 */ /* 0x000fe20000010000 */
[----:B------:R-:W-:-:S02]  /*0b60*/  @!P4 IMAD.U32 R27, R7, 0x10000, RZ ;  /* 0x00010000071bc824 */ /* 0x000fc400078e00ff */
[----:B------:R-:W-:Y:S01]  /*0b70*/  @!P3 FMUL.FTZ R26, R26, 1.4426950216293334961 ;  /* 0x3fb8aa3b1a1ab820 */ /* 0x000fe20000410000 */
[----:B------:R-:W-:Y:S01]  /*0b80*/  @!P2 FMUL.FTZ R20, R19, 1.4426950216293334961 ;  /* 0x3fb8aa3b1314a820 */ /* 0x000fe20000410000 */
[----:B------:R-:W-:Y:S01]  /*0b90*/  HFMA2.MMA R19, -RZ, RZ, 0, 0 ;  /* 0x00000000ff137435 */ /* 0x000fe200000001ff */
[----:B------:R-:W1:Y:S01]  /*0ba0*/  @!P6 MUFU.EX2 R16, R16 ;  /* 0x000000100010e308 */ /* 0x000e620000000800 */
[----:B------:R-:W-:-:S04]  /*0bb0*/  @!P4 FADD.FTZ R27, R27, -R12 ;  /* 0x8000000c1b1bc221 */ /* 0x000fc80000010000 */
[----:B------:R-:W-:-:S03]  /*0bc0*/  @!P4 FMUL.FTZ R27, R27, 1.4426950216293334961 ;  /* 0x3fb8aa3b1b1bc820 */ /* 0x000fc60000410000 */
[----:B------:R-:W2:Y:S01]  /*0bd0*/  @!P0 MUFU.EX2 R17, R17 ;  /* 0x0000001100118308 */ /* 0x000ea20000000800 */
[----:B0-----:R-:W-:-:S07]  /*0be0*/  @!P5 FADD.FTZ R19, RZ, R15 ;  /* 0x0000000fff13d221 */ /* 0x001fce0000010000 */
[----:B------:R-:W0:Y:S01]  /*0bf0*/  @!P1 MUFU.EX2 R18, R18 ;  /* 0x0000001200129308 */ /* 0x000e220000000800 */
[----:B-1----:R-:W-:Y:S01]  /*0c00*/  @!P6 FADD.FTZ R19, R19, R16 ;  /* 0x000000101313e221 */ /* 0x002fe20000010000 */
[----:B------:R-:W-:Y:S01]  /*0c10*/  BAR.SYNC.DEFER_BLOCKING 0x0 ;  /* 0x0000000000007b1d */ /* 0x000fe20000010000 */
[----:B------:R-:W-:-:S05]  /*0c20*/  ISETP.NE.AND P6, PT, R21, RZ, PT ;  /* 0x000000ff1500720c */ /* 0x000fca0003fc5270 */
[----:B------:R-:W1:Y:S01]  /*0c30*/  @!P2 MUFU.EX2 R20, R20 ;  /* 0x000000140014a308 */ /* 0x000e620000000800 */
[----:B--2---:R-:W-:-:S07]  /*0c40*/  @!P0 FADD.FTZ R19, R19, R17 ;  /* 0x0000001113138221 */ /* 0x004fce0000010000 */
[----:B------:R-:W2:Y:S01]  /*0c50*/  @!P3 MUFU.EX2 R26, R26 ;  /* 0x0000001a001ab308 */ /* 0x000ea20000000800 */
[----:B0-----:R-:W-:Y:S01]  /*0c60*/  @!P1 FADD.FTZ R19, R19, R18 ;  /* 0x0000001213139221 */ /* 0x001fe20000010000 */
[----:B------:R-:W-:-:S04]  /*0c70*/  @!P6 SHF.R.S32.HI R13, RZ, 0x5, R13 ;  /* 0x00000005ff0de819 */ /* 0x000fc8000001140d */
[----:B------:R-:W-:Y:S01]  /*0c80*/  @!P6 LEA R21, R13, UR4, 0x2 ;  /* 0x000000040d15ec11 */ /* 0x000fe2000f8e10ff */
[----:B------:R-:W-:Y:S01]  /*0c90*/  IMAD.MOV.U32 R13, RZ, RZ, RZ ;  /* 0x000000ffff0d7224 */ /* 0x000fe200078e00ff */
[----:B------:R-:W0:Y:S01]  /*0ca0*/  @!P4 MUFU.EX2 R16, R27 ;  /* 0x0000001b0010c308 */ /* 0x000e220000000800 */
[----:B-1----:R-:W-:-:S04]  /*0cb0*/  @!P2 FADD.FTZ R19, R19, R20 ;  /* 0x000000141313a221 */ /* 0x002fc80000010000 */
[----:B--2---:R-:W-:-:S04]  /*0cc0*/  @!P3 FADD.FTZ R19, R19, R26 ;  /* 0x0000001a1313b221 */ /* 0x004fc80000010000 */
[----:B0-----:R-:W-:-:S05]  /*0cd0*/  @!P4 FADD.FTZ R19, R19, R16 ;  /* 0x000000101313c221 */ /* 0x001fca0000010000 */
        /* <DEDUP_REMOVED lines=27> */
.L_x_7251:
[----:B-1----:R-:W-:-:S07]  /*0e90*/  FADD.FTZ R13, R21, R18 ;  /* 0x00000012150d7221 */ /* 0x002fce0000010000 */
.L_x_7226:
[----:B------:R-:W-:Y:S05]  /*0ea0*/  BSYNC B0 ;  /* 0x0000000000007941 */ /* 0x000fea0003800000 */
.L_x_7225:
[----:B------:R-:W-:Y:S01]  /*0eb0*/  ISETP.NE.AND P6, PT, R23, RZ, PT ;  /* 0x000000ff1700720c */ /* 0x000fe20003fc5270 */
[----:B------:R-:W-:-:S12]  /*0ec0*/  WARPSYNC.ALL ;  /* 0x0000000000007948 */ /* 0x000fd80003800000 */
[----:B-1----:R1:W-:Y:S01]  /*0ed0*/  @!P6 STS [UR4], R13 ;  /* 0x0000000dff00e988 */ /* 0x0023e20008000804 */
[----:B------:R-:W-:Y:S06]  /*0ee0*/  BAR.SYNC.DEFER_BLOCKING 0x0 ;  /* 0x0000000000007b1d */ /* 0x000fec0000010000 */
[----:B------:R-:W-:Y:S01]  /*0ef0*/  BSSY B0, `(.L_x_7228) ;  /* 0x0000012000007945 */ /* 0x000fe20003800000 */
[----:B------:R-:W2:Y:S03]  /*0f00*/  LDS R13, [UR4] ;  /* 0x00000004ff0d7984 */ /* 0x000ea60008000800 */
[----:B-1----:R-:W-:Y:S05]  /*0f10*/  @P5 BRA `(.L_x_7229) ;  /* 0x00000000003c5947 */ /* 0x002fea0003800000 */
[----:B------:R-:W-:Y:S01]  /*0f20*/  IMAD.U32 R15, R3, 0x10000, RZ ;  /* 0x00010000030f7824 */ /* 0x000fe200078e00ff */
[----:B------:R-:W-:Y:S01]  /*0f30*/  ULDC.64 UR4, c[0x0][0x210] ;  /* 0x0000840000047ab9 */ /* 0x000fe20000000a00 */
[----:B--2---:R-:W-:Y:S01]  /*0f40*/  MUFU.RCP R3, R13 ;  /* 0x0000000d00037308 */ /* 0x004fe20000001000 */
[----:B------:R-:W-:Y:S02]  /*0f50*/  IMAD.MOV.U32 R16, RZ, RZ, R8 ;  /* 0x000000ffff107224 */ /* 0x000fe400078e0008 */
[----:B------:R-:W-:Y:S01]  /*0f60*/  FADD.FTZ R15, R15, -R12 ;  /* 0x8000000c0f0f7221 */ /* 0x000fe20000010000 */
[----:B------:R-:W-:-:S03]  /*0f70*/  IMAD.MOV.U32 R17, RZ, RZ, R9 ;  /* 0x000000ffff117224 */ /* 0x000fc600078e0009 */
[----:B------:R-:W-:Y:S01]  /*0f80*/  FMUL.FTZ R18, R15, 1.4426950216293334961 ;  /* 0x3fb8aa3b0f127820 */ /* 0x000fe20000410000 */
[----:B------:R-:W-:-:S04]  /*0f90*/  IMAD.WIDE.U32 R16, R10, UR8, R16 ;  /* 0x000000080a107c25 */ /* 0x000fc8000f8e0010 */
[----:B------:R-:W-:Y:S01]  /*0fa0*/  IMAD R15, R11, UR8, R17 ;  /* 0x000000080b0f7c24 */ /* 0x000fe2000f8e0211 */
[----:B------:R-:W1:Y:S01]  /*0fb0*/  MUFU.EX2 R18, R18 ;  /* 0x0000001200127308 */ /* 0x000e620000000800 */
[----:B------:R-:W-:-:S04]  /*0fc0*/  LEA R14, P5, R16, UR4, 0x1 ;  /* 0x00000004100e7c11 */ /* 0x000fc8000f8a08ff */
[----:B------:R-:W-:Y:S01]  /*0fd0*/  LEA.HI.X R15, R16, UR5, R15, 0x1, P5 ;  /* 0x00000005100f7c11 */ /* 0x000fe2000a8f0c0f */
[----:B-1----:R-:W-:-:S05]  /*0fe0*/  FMUL.FTZ R3, R18, R3 ;  /* 0x0000000312037220 */ /* 0x002fca0000410000 */
[----:B------:R-:W-:-:S05]  /*0ff0*/  F2FP.BF16.F32.PACK_AB R3, RZ, R3 ;  /* 0x00000003ff03723e */ /* 0x000fca00000010ff */
[----:B------:R1:W-:Y:S02]  /*1000*/  STG.E.U16 desc[UR6][R14.64], R3 ;  /* 0x000000030e007986 */ /* 0x0003e4000c101506 */
.L_x_7229:
[----:B------:R-:W-:Y:S05]  /*1010*/  BSYNC B0 ;  /* 0x0000000000007941 */ /* 0x000fea0003800000 */
.L_x_7228:
[----:B------:R-:W-:Y:S01]  /*1020*/  ISETP.NE.AND P5, PT, R22, RZ, PT ;  /* 0x000000ff1600720c */ /* 0x000fe20003fa5270 */
[----:B------:R-:W-:-:S12]  /*1030*/  BSSY B0, `(.L_x_7230) ;  /* 0x0000012000007945 */ /* 0x000fd80003800000 */
[----:B------:R-:W-:Y:S05]  /*1040*/  @P5 BRA `(.L_x_7231) ;  /* 0x0000000000405947 */ /* 0x000fea0003800000 */
[----:B-1----:R-:W-:Y:S01]  /*1050*/  SHF.L.U32 R3, R4, 0x10, RZ ;  /* 0x0000001004037819 */ /* 0x002fe200000006ff */
[----:B--2---:R-:W-:Y:S01]  /*1060*/  MUFU.RCP R16, R13 ;  /* 0x0000000d00107308 */ /* 0x004fe20000001000 */
[----:B------:R-:W-:Y:S02]  /*1070*/  ULDC UR4, c[0x0][0x0] ;  /* 0x0000000000047ab9 */ /* 0x000fe40000000800 */
[----:B------:R-:W-:Y:S02]  /*1080*/  VIADD R14, R8, UR4 ;  /* 0x00000004080e7c36 */ /* 0x000fe40008000000 */
[----:B------:R-:W-:Y:S01]  /*1090*/  FADD.FTZ R3, R3, -R12 ;  /* 0x8000000c03037221 */ /* 0x000fe20000010000 */
[----:B------:R-:W-:-:S03]  /*10a0*/  ULDC.64 UR4, c[0x0][0x210] ;  /* 0x0000840000047ab9 */ /* 0x000fc60000000a00 */
[----:B------:R-:W-:Y:S01]  /*10b0*/  FMUL.FTZ R4, R3, 1.4426950216293334961 ;  /* 0x3fb8aa3b03047820 */ /* 0x000fe20000410000 */
[----:B------:R-:W-:-:S03]  /*10c0*/  SHF.R.S32.HI R15, RZ, 0x1f, R14 ;  /* 0x0000001fff0f7819 */ /* 0x000fc6000001140e */
[----:B------:R-:W1:Y:S01]  /*10d0*/  MUFU.EX2 R3, R4 ;  /* 0x0000000400037308 */ /* 0x000e620000000800 */
[----:B------:R-:W-:-:S04]  /*10e0*/  IMAD.WIDE.U32 R14, R10, UR8, R14 ;  /* 0x000000080a0e7c25 */ /* 0x000fc8000f8e000e */
[----:B------:R-:W-:Y:S02]  /*10f0*/  IMAD R15, R11, UR8, R15 ;  /* 0x000000080b0f7c24 */ /* 0x000fe4000f8e020f */
[----:B-1----:R-:W-:Y:S01]  /*1100*/  FMUL.FTZ R3, R3, R16 ;  /* 0x0000001003037220 */ /* 0x002fe20000410000 */
[----:B------:R-:W-:-:S04]  /*1110*/  LEA R16, P5, R14, UR4, 0x1 ;  /* 0x000000040e107c11 */ /* 0x000fc8000f8a08ff */
[----:B------:R-:W-:Y:S02]  /*1120*/  F2FP.BF16.F32.PACK_AB R3, RZ, R3 ;  /* 0x00000003ff03723e */ /* 0x000fe400000010ff */
[----:B------:R-:W-:-:S05]  /*1130*/  LEA.HI.X R17, R14, UR5, R15, 0x1, P5 ;  /* 0x000000050e117c11 */ /* 0x000fca000a8f0c0f */
[----:B------:R3:W-:Y:S02]  /*1140*/  STG.E.U16 desc[UR6][R16.64], R3 ;  /* 0x0000000310007986 */ /* 0x0007e4000c101506 */
.L_x_7231:
[----:B------:R-:W-:Y:S05]  /*1150*/  BSYNC B0 ;  /* 0x0000000000007941 */ /* 0x000fea0003800000 */
.L_x_7230:
[----:B------:R-:W-:Y:S04]  /*1160*/  BSSY B0, `(.L_x_7232) ;  /* 0x0000012000007945 */ /* 0x000fe80003800000 */
[----:B------:R-:W-:Y:S05]  /*1170*/  @P0 BRA `(.L_x_7233) ;  /* 0x0000000000400947 */ /* 0x000fea0003800000 */
[----:B-1-3--:R-:W1:Y:S01]  /*1180*/  LDC R3, c[0x0][RZ] ;  /* 0x00000000ff037b82 */ /* 0x00ae620000000800 */
[----:B------:R-:W-:Y:S01]  /*1190*/  IMAD.U32 R15, R2, 0x10000, RZ ;  /* 0x00010000020f7824 */ /* 0x000fe200078e00ff */
[----:B--2---:R-:W-:Y:S01]  /*11a0*/  MUFU.RCP R17, R13 ;  /* 0x0000000d00117308 */ /* 0x004fe20000001000 */
[----:B------:R-:W-:Y:S02]  /*11b0*/  ULDC.64 UR4, c[0x0][0x210] ;  /* 0x0000840000047ab9 */ /* 0x000fe40000000a00 */
[----:B------:R-:W-:-:S04]  /*11c0*/  FADD.FTZ R15, R15, -R12 ;  /* 0x8000000c0f0f7221 */ /* 0x000fc80000010000 */
[----:B------:R-:W-:-:S04]  /*11d0*/  FMUL.FTZ R16, R15, 1.4426950216293334961 ;  /* 0x3fb8aa3b0f107820 */ /* 0x000fc80000410000 */
[----:B------:R-:W2:Y:S01]  /*11e0*/  MUFU.EX2 R4, R16 ;  /* 0x0000001000047308 */ /* 0x000ea20000000800 */
[----:B-1----:R-:W-:-:S05]  /*11f0*/  IMAD R2, R3, 0x2, R8 ;  /* 0x0000000203027824 */ /* 0x002fca00078e0208 */
[--C-:B------:R-:W-:Y:S01]  /*1200*/  SHF.R.S32.HI R3, RZ, 0x1f, R2.reuse ;  /* 0x0000001fff037819 */ /* 0x100fe20000011402 */
[----:B--2---:R-:W-:Y:S02]  /*1210*/  FMUL.FTZ R4, R4, R17 ;  /* 0x0000001104047220 */ /* 0x004fe40000410000 */
[----:B------:R-:W-:-:S03]  /*1220*/  IMAD.WIDE.U32 R2, R10, UR8, R2 ;  /* 0x000000080a027c25 */ /* 0x000fc6000f8e0002 */
[----:B------:R-:W-:Y:S01]  /*1230*/  F2FP.BF16.F32.PACK_AB R4, RZ, R4 ;  /* 0x00000004ff04723e */ /* 0x000fe200000010ff */
[----:B------:R-:W-:Y:S01]  /*1240*/  IMAD R3, R11, UR8, R3 ;  /* 0x000000080b037c24 */ /* 0x000fe2000f8e0203 */
[----:B------:R-:W-:-:S04]  /*1250*/  LEA R14, P0, R2, UR4, 0x1 ;  /* 0x00000004020e7c11 */ /* 0x000fc8000f8008ff */
[----:B------:R-:W-:-:S05]  /*1260*/  LEA.HI.X R15, R2, UR5, R3, 0x1, P0 ;  /* 0x00000005020f7c11 */ /* 0x000fca00080f0c03 */
[----:B------:R4:W-:Y:S04]  /*1270*/  STG.E.U16 desc[UR6][R14.64], R4 ;  /* 0x000000040e007986 */ /* 0x0009e8000c101506 */
.L_x_7233:
[----:B------:R-:W-:Y:S05]  /*1280*/  BSYNC B0 ;  /* 0x0000000000007941 */ /* 0x000fea0003800000 */
.L_x_7232:
[----:B------:R-:W-:Y:S04]  /*1290*/  BSSY B0, `(.L_x_7234) ;  /* 0x0000013000007945 */ /* 0x000fe80003800000 */
[----:B------:R-:W-:Y:S05]  /*12a0*/  @P1 BRA `(.L_x_7235) ;  /* 0x0000000000441947 */ /* 0x000fea0003800000 */
[----:B-1-3--:R-:W1:Y:S01]  /*12b0*/  LDC R3, c[0x0][RZ] ;  /* 0x00000000ff037b82 */ /* 0x00ae620000000800 */
[----:B----4-:R-:W-:Y:S01]  /*12c0*/  IMAD.U32 R15, R0, 0x10000, RZ ;  /* 0x00010000000f7824 */ /* 0x010fe200078e00ff */
[----:B--2---:R-:W-:Y:S01]  /*12d0*/  MUFU.RCP R17, R13 ;  /* 0x0000000d00117308 */ /* 0x004fe20000001000 */
[----:B------:R-:W-:Y:S02]  /*12e0*/  ULDC.64 UR4, c[0x0][0x210] ;  /* 0x0000840000047ab9 */ /* 0x000fe40000000a00 */
[----:B------:R-:W-:-:S04]  /*12f0*/  FADD.FTZ R15, R15, -R12 ;  /* 0x8000000c0f0f7221 */ /* 0x000fc80000010000 */
[----:B------:R-:W-:-:S04]  /*1300*/  FMUL.FTZ R4, R15, 1.4426950216293334961 ;  /* 0x3fb8aa3b0f047820 */ /* 0x000fc80000410000 */
[----:B------:R-:W2:Y:S01]  /*1310*/  MUFU.EX2 R0, R4 ;  /* 0x0000000400007308 */ /* 0x000ea20000000800 */
[----:B-1----:R-:W-:-:S05]  /*1320*/  LEA R2, R3, R8, 0x1 ;  /* 0x0000000803027211 */ /* 0x002fca00078e08ff */
        /* <DEDUP_REMOVED lines=9> */
.L_x_7235:
[----:B------:R-:W-:Y:S05]  /*13c0*/  BSYNC B0 ;  /* 0x0000000000007941 */ /* 0x000fea0003800000 */
.L_x_7234:
[----:B------:R-:W-:Y:S04]  /*13d0*/  BSSY B0, `(.L_x_7236) ;  /* 0x0000013000007945 */ /* 0x000fe80003800000 */
[----:B------:R-:W-:Y:S05]  /*13e0*/  @P2 BRA `(.L_x_7237) ;  /* 0x0000000000442947 */ /* 0x000fea0003800000 */
[----:B-1-3--:R-:W1:Y:S01]  /*13f0*/  LDC R3, c[0x0][RZ] ;  /* 0x00000000ff037b82 */ /* 0x00ae620000000800 */
[----:B------:R-:W-:Y:S01]  /*1400*/  IMAD.U32 R5, R5, 0x10000, RZ ;  /* 0x0001000005057824 */ /* 0x000fe200078e00ff */
[----:B--2-4-:R-:W-:Y:S01]  /*1410*/  MUFU.RCP R15, R13 ;  /* 0x0000000d000f7308 */ /* 0x014fe20000001000 */
[----:B------:R-:W-:Y:S02]  /*1420*/  ULDC.64 UR4, c[0x0][0x210] ;  /* 0x0000840000047ab9 */ /* 0x000fe40000000a00 */
[----:B------:R-:W-:-:S04]  /*1430*/  FADD.FTZ R5, R5, -R12 ;  /* 0x8000000c05057221 */ /* 0x000fc80000010000 */
[----:B------:R-:W-:-:S04]  /*1440*/  FMUL.FTZ R14, R5, 1.4426950216293334961 ;  /* 0x3fb8aa3b050e7820 */ /* 0x000fc80000410000 */
[----:B------:R-:W2:Y:S01]  /*1450*/  MUFU.EX2 R0, R14 ;  /* 0x0000000e00007308 */ /* 0x000ea20000000800 */
[----:B-1----:R-:W-:-:S04]  /*1460*/  IMAD R2, R3, 0x2, R8 ;  /* 0x0000000203027824 */ /* 0x002fc800078e0208 */
        /* <DEDUP_REMOVED lines=9> */
.L_x_7237:
[----:B------:R-:W-:Y:S05]  /*1500*/  BSYNC B0 ;  /* 0x0000000000007941 */ /* 0x000fea0003800000 */
.L_x_7236:
[----:B------:R-:W-:Y:S04]  /*1510*/  BSSY B0, `(.L_x_7238) ;  /* 0x0000014000007945 */ /* 0x000fe80003800000 */
[----:B------:R-:W-:Y:S05]  /*1520*/  @P3 BRA `(.L_x_7239) ;  /* 0x0000000000483947 */ /* 0x000fea0003800000 */
[----:B-1-3--:R-:W1:Y:S01]  /*1530*/  LDC R3, c[0x0][RZ] ;  /* 0x00000000ff037b82 */ /* 0x00ae620000000800 */
[----:B------:R-:W-:Y:S01]  /*1540*/  SHF.L.U32 R5, R6, 0x10, RZ ;  /* 0x0000001006057819 */ /* 0x000fe200000006ff */
[----:B--2-4-:R-:W-:Y:S01]  /*1550*/  MUFU.RCP R15, R13 ;  /* 0x0000000d000f7308 */ /* 0x014fe20000001000 */
[----:B------:R-:W-:-:S03]  /*1560*/  ULDC.64 UR4, c[0x0][0x210] ;  /* 0x0000840000047ab9 */ /* 0x000fc60000000a00 */
[----:B------:R-:W-:-:S04]  /*1570*/  FADD.FTZ R5, R5, -R12 ;  /* 0x8000000c05057221 */ /* 0x000fc80000010000 */
[----:B------:R-:W-:-:S06]  /*1580*/  FMUL.FTZ R6, R5, 1.4426950216293334961 ;  /* 0x3fb8aa3b05067820 */ /* 0x000fcc0000410000 */
[----:B------:R-:W2:Y:S01]  /*1590*/  MUFU.EX2 R6, R6 ;  /* 0x0000000600067308 */ /* 0x000ea20000000800 */
[----:B-1----:R-:W-:-:S04]  /*15a0*/  IMAD R0, R3, 0x2, R8 ;  /* 0x0000000203007824 */ /* 0x002fc800078e0208 */
        /* <DEDUP_REMOVED lines=10> */
.L_x_7239:
[----:B------:R-:W-:Y:S05]  /*1650*/  BSYNC B0 ;  /* 0x0000000000007941 */ /* 0x000fea0003800000 */
.L_x_7238:
[----:B------:R-:W-:Y:S05]  /*1660*/  @P4 EXIT ;  /* 0x000000000000494d */ /* 0x000fea0003800000 */
[----:B-1-3--:R-:W1:Y:S01]  /*1670*/  LDC R3, c[0x0][RZ] ;  /* 0x00000000ff037b82 */ /* 0x00ae620000000800 */
[----:B------:R-:W-:Y:S01]  /*1680*/  IMAD.U32 R7, R7, 0x10000, RZ ;  /* 0x0001000007077824 */ /* 0x000fe200078e00ff */
[----:B--2---:R-:W-:Y:S01]  /*1690*/  MUFU.RCP R13, R13 ;  /* 0x0000000d000d7308 */ /* 0x004fe20000001000 */
[----:B------:R-:W-:Y:S02]  /*16a0*/  ULDC.64 UR4, c[0x0][0x210] ;  /* 0x0000840000047ab9 */ /* 0x000fe40000000a00 */
[----:B------:R-:W-:-:S04]  /*16b0*/  FADD.FTZ R7, R7, -R12 ;  /* 0x8000000c07077221 */ /* 0x000fc80000010000 */
[----:B------:R-:W-:-:S04]  /*16c0*/  FMUL.FTZ R7, R7, 1.4426950216293334961 ;  /* 0x3fb8aa3b07077820 */ /* 0x000fc80000410000 */
[----:B------:R-:W2:Y:S01]  /*16d0*/  MUFU.EX2 R0, R7 ;  /* 0x0000000700007308 */ /* 0x000ea20000000800 */
[----:B-1----:R-:W-:-:S05]  /*16e0*/  LEA R8, R3, R8, 0x1 ;  /* 0x0000000803087211 */ /* 0x002fca00078e08ff */
[C---:B------:R-:W-:Y:S02]  /*16f0*/  IMAD R8, R3.reuse, 0x2, R8 ;  /* 0x0000000203087824 */ /* 0x040fe400078e0208 */
[----:B--2---:R-:W-:Y:S02]  /*1700*/  FMUL.FTZ R0, R0, R13 ;  /* 0x0000000d00007220 */ /* 0x004fe40000410000 */
[----:B------:R-:W-:-:S03]  /*1710*/  IMAD R2, R3, 0x2, R8 ;  /* 0x0000000203027824 */ /* 0x000fc600078e0208 */
[----:B------:R-:W-:Y:S02]  /*1720*/  F2FP.BF16.F32.PACK_AB R0, RZ, R0 ;  /* 0x00000000ff00723e */ /* 0x000fe400000010ff */
[----:B------:R-:W-:-:S03]  /*1730*/  SHF.R.S32.HI R3, RZ, 0x1f, R2 ;  /* 0x0000001fff037819 */ /* 0x000fc60000011402 */
[----:B------:R-:W-:-:S04]  /*1740*/  IMAD.WIDE.U32 R2, R10, UR8, R2 ;  /* 0x000000080a027c25 */ /* 0x000fc8000f8e0002 */
[----:B------:R-:W-:Y:S01]  /*1750*/  IMAD R11, R11, UR8, R3 ;  /* 0x000000080b0b7c24 */ /* 0x000fe2000f8e0203 */
[----:B----4-:R-:W-:-:S04]  /*1760*/  LEA R4, P0, R2, UR4, 0x1 ;  /* 0x0000000402047c11 */ /* 0x010fc8000f8008ff */
[----:B------:R-:W-:-:S05]  /*1770*/  LEA.HI.X R5, R2, UR5, R11, 0x1, P0 ;  /* 0x0000000502057c11 */ /* 0x000fca00080f0c0b */
[----:B------:R-:W-:Y:S01]  /*1780*/  STG.E.U16 desc[UR6][R4.64], R0 ;  /* 0x0000000004007986 */ /* 0x000fe2000c101506 */
[----:B------:R-:W-:Y:S05]  /*1790*/  EXIT ;  /* 0x000000000000794d */ /* 0x000fea0003800000 */
.L_x_7224:
[----:B-1----:R-:W-:Y:S01]  /*17a0*/  IMAD.MOV.U32 R26, RZ, RZ, R19 ;  /* 0x000000ffff1a7224 */ /* 0x002fe200078e0013 */
[----:B------:R-:W-:Y:S01]  /*17b0*/  MOV R17, 0x10 ;  /* 0x0000001000117802 */ /* 0x000fe20000000f00 */
[----:B------:R-:W-:Y:S02]  /*17c0*/  IMAD.MOV.U32 R16, RZ, RZ, 0x1f ;  /* 0x0000001fff107424 */ /* 0x000fe400078e00ff */
[----:B------:R-:W-:-:S07]  /*17d0*/  IMAD.MOV.U32 R15, RZ, RZ, -0x1 ;  /* 0xffffffffff0f7424 */ /* 0x000fce00078e00ff */
[----:B------:R-:W-:Y:S05]  /*17e0*/  WARPSYNC.COLLECTIVE R15, `(.L_x_7240) ;  /* 0x000000000f087348 */ /* 0x000fea0003c00000 */
[----:B------:R0:W1:Y:S02]  /*17f0*/  SHFL.DOWN P6, R18, R26, R17, R16 ;  /* 0x080000111a127389 */ /* 0x00006400000c0010 */
[----:B01----:R-:W-:Y:S01]  /*1800*/  ENDCOLLECTIVE ;  /* 0x000000000000791b */ /* 0x003fe20003800000 */
.L_x_7240:
[----:B------:R-:W-:Y:S01]  /*1810*/  HFMA2.MMA R17, -RZ, RZ, 0, 4.76837158203125e-07 ;  /* 0x00000008ff117435 */ /* 0x000fe200000001ff */
[----:B------:R-:W-:-:S04]  /*1820*/  FSETP.GEU.FTZ.AND P6, PT, R19, R18, PT ;  /* 0x000000121300720b */ /* 0x000fc80003fde000 */
[----:B------:R-:W-:-:S05]  /*1830*/  FSEL R12, R18, R19, !P6 ;  /* 0x00000013120c7208 */ /* 0x000fca0007000000 */
[----:B------:R-:W-:-:S07]  /*1840*/  IMAD.MOV.U32 R26, RZ, RZ, R12 ;  /* 0x000000ffff1a7224 */ /* 0x000fce00078e000c */
[----:B------:R-:W-:Y:S05]  /*1850*/  WARPSYNC.COLLECTIVE R15, `(.L_x_7241) ;  /* 0x000000000f087348 */ /* 0x000fea0003c00000 */
[----:B------:R0:W1:Y:S02]  /*1860*/  SHFL.DOWN P6, R18, R26, R17, R16 ;  /* 0x080000111a127389 */ /* 0x00006400000c0010 */
[----:B01----:R-:W-:Y:S01]  /*1870*/  ENDCOLLECTIVE ;  /* 0x000000000000791b */ /* 0x003fe20003800000 */
.L_x_7241:
[----:B------:R-:W-:Y:S01]  /*1880*/  IMAD.MOV.U32 R17, RZ, RZ, 0x4 ;  /* 0x00000004ff117424 */ /* 0x000fe200078e00ff */
[----:B------:R-:W-:-:S04]  /*1890*/  FSETP.GEU.FTZ.AND P6, PT, R12, R18, PT ;  /* 0x000000120c00720b */ /* 0x000fc80003fde000 */
[----:B------:R-:W-:-:S05]  /*18a0*/  FSEL R20, R18, R12, !P6 ;  /* 0x0000000c12147208 */ /* 0x000fca0007000000 */
[----:B------:R-:W-:-:S07]  /*18b0*/  IMAD.MOV.U32 R26, RZ, RZ, R20 ;  /* 0x000000ffff1a7224 */ /* 0x000fce00078e0014 */
[----:B------:R-:W-:Y:S05]  /*18c0*/  WARPSYNC.COLLECTIVE R15, `(.L_x_7242) ;  /* 0x000000000f087348 */ /* 0x000fea0003c00000 */
[----:B------:R0:W1:Y:S02]  /*18d0*/  SHFL.DOWN P6, R18, R26, R17, R16 ;  /* 0x080000111a127389 */ /* 0x00006400000c0010 */
[----:B01----:R-:W-:Y:S01]  /*18e0*/  ENDCOLLECTIVE ;  /* 0x000000000000791b */ /* 0x003fe20003800000 */
.L_x_7242:
[----:B------:R-:W-:Y:S02]  /*18f0*/  MOV R17, 0x2 ;  /* 0x0000000200117802 */ /* 0x000fe40000000f00 */
[----:B------:R-:W-:-:S04]  /*1900*/  FSETP.GEU.FTZ.AND P6, PT, R20, R18, PT ;  /* 0x000000121400720b */ /* 0x000fc80003fde000 */
[----:B------:R-:W-:-:S05]  /*1910*/  FSEL R23, R18, R20, !P6 ;  /* 0x0000001412177208 */ /* 0x000fca0007000000 */
[----:B------:R-:W-:-:S07]  /*1920*/  IMAD.MOV.U32 R26, RZ, RZ, R23 ;  /* 0x000000ffff1a7224 */ /* 0x000fce00078e0017 */
[----:B------:R-:W-:Y:S05]  /*1930*/  WARPSYNC.COLLECTIVE R15, `(.L_x_7243) ;  /* 0x000000000f087348 */ /* 0x000fea0003c00000 */
[----:B------:R0:W1:Y:S02]  /*1940*/  SHFL.DOWN P6, R18, R26, R17, R16 ;  /* 0x080000111a127389 */ /* 0x00006400000c0010 */
[----:B01----:R-:W-:Y:S01]  /*1950*/  ENDCOLLECTIVE ;  /* 0x000000000000791b */ /* 0x003fe20003800000 */
.L_x_7243:
[----:B------:R-:W-:Y:S01]  /*1960*/  IMAD.MOV.U32 R17, RZ, RZ, 0x1 ;  /* 0x00000001ff117424 */ /* 0x000fe200078e00ff */
[----:B------:R-:W-:-:S04]  /*1970*/  FSETP.GEU.FTZ.AND P6, PT, R23, R18, PT ;  /* 0x000000121700720b */ /* 0x000fc80003fde000 */
[----:B------:R-:W-:-:S05]  /*1980*/  FSEL R19, R18, R23, !P6 ;  /* 0x0000001712137208 */ /* 0x000fca0007000000 */
[----:B------:R-:W-:-:S07]  /*1990*/  IMAD.MOV.U32 R26, RZ, RZ, R19 ;  /* 0x000000ffff1a7224 */ /* 0x000fce00078e0013 */
[----:B------:R-:W-:Y:S05]  /*19a0*/  WARPSYNC.COLLECTIVE R15, `(.L_x_7244) ;  /* 0x000000000f087348 */ /* 0x000fea0003c00000 */
[----:B------:R0:W1:Y:S02]  /*19b0*/  SHFL.DOWN P6, R18, R26, R17, R16 ;  /* 0x080000111a127389 */ /* 0x00006400000c0010 */
[----:B01----:R-:W-:Y:S01]  /*19c0*/  ENDCOLLECTIVE ;  /* 0x000000000000791b */ /* 0x003fe20003800000 */
.L_x_7244:
[----:B------:R-:W-:Y:S05]  /*19d0*/  BRA `(.L_x_7245) ;  /* 0xffffffec00d87947 */ /* 0x000fea000383ffff */
.L_x_7227:
[----:B------:R-:W-:Y:S01]  /*19e0*/  HFMA2.MMA R17, -RZ, RZ, 0, 9.5367431640625e-07 ;  /* 0x00000010ff117435 */ /* 0x000fe200000001ff */
[----:B-1----:R-:W-:Y:S02]  /*19f0*/  IMAD.MOV.U32 R26, RZ, RZ, R13 ;  /* 0x000000ffff1a7224 */ /* 0x002fe400078e000d */
[----:B------:R-:W-:Y:S02]  /*1a00*/  IMAD.MOV.U32 R16, RZ, RZ, 0x1f ;  /* 0x0000001fff107424 */ /* 0x000fe400078e00ff */
[----:B------:R-:W-:-:S07]  /*1a10*/  IMAD.MOV.U32 R15, RZ, RZ, -0x1 ;  /* 0xffffffffff0f7424 */ /* 0x000fce00078e00ff */
[----:B------:R-:W-:Y:S05]  /*1a20*/  WARPSYNC.COLLECTIVE R15, `(.L_x_7246) ;  /* 0x000000000f087348 */ /* 0x000fea0003c00000 */
[----:B------:R0:W1:Y:S02]  /*1a30*/  SHFL.DOWN P6, R18, R26, R17, R16 ;  /* 0x080000111a127389 */ /* 0x00006400000c0010 */
[----:B01----:R-:W-:Y:S01]  /*1a40*/  ENDCOLLECTIVE ;  /* 0x000000000000791b */ /* 0x003fe20003800000 */
.L_x_7246:
[----:B------:R-:W-:Y:S01]  /*1a50*/  MOV R17, 0x8 ;  /* 0x0000000800117802 */ /* 0x000fe20000000f00 */
[----:B------:R-:W-:-:S04]  /*1a60*/  FADD.FTZ R14, R13, R18 ;  /* 0x000000120d0e7221 */ /* 0x000fc80000010000 */
[----:B------:R-:W-:-:S07]  /*1a70*/  IMAD.MOV.U32 R26, RZ, RZ, R14 ;  /* 0x000000ffff1a7224 */ /* 0x000fce00078e000e */
[----:B------:R-:W-:Y:S05]  /*1a80*/  WARPSYNC.COLLECTIVE R15, `(.L_x_7247) ;  /* 0x000000000f087348 */ /* 0x000fea0003c00000 */
[----:B------:R0:W1:Y:S02]  /*1a90*/  SHFL.DOWN P6, R18, R26, R17, R16 ;  /* 0x080000111a127389 */ /* 0x00006400000c0010 */
[----:B01----:R-:W-:Y:S01]  /*1aa0*/  ENDCOLLECTIVE ;  /* 0x000000000000791b */ /* 0x003fe20003800000 */
.L_x_7247:
[----:B------:R-:W-:Y:S02]  /*1ab0*/  IMAD.MOV.U32 R17, RZ, RZ, 0x4 ;  /* 0x00000004ff117424 */ /* 0x000fe400078e00ff */
[----:B------:R-:W-:-:S04]  /*1ac0*/  FADD.FTZ R19, R14, R18 ;  /* 0x000000120e137221 */ /* 0x000fc80000010000 */
[----:B------:R-:W-:-:S07]  /*1ad0*/  IMAD.MOV.U32 R26, RZ, RZ, R19 ;  /* 0x000000ffff1a7224 */ /* 0x000fce00078e0013 */
[----:B------:R-:W-:Y:S05]  /*1ae0*/  WARPSYNC.COLLECTIVE R15, `(.L_x_7248) ;  /* 0x000000000f087348 */ /* 0x000fea0003c00000 */
[----:B------:R0:W1:Y:S02]  /*1af0*/  SHFL.DOWN P6, R18, R26, R17, R16 ;  /* 0x080000111a127389 */ /* 0x00006400000c0010 */
[----:B01----:R-:W-:Y:S01]  /*1b00*/  ENDCOLLECTIVE ;  /* 0x000000000000791b */ /* 0x003fe20003800000 */
.L_x_7248:
[----:B------:R-:W-:Y:S01]  /*1b10*/  HFMA2.MMA R17, -RZ, RZ, 0, 1.1920928955078125e-07 ;  /* 0x00000002ff117435 */ /* 0x000fe200000001ff */
[----:B------:R-:W-:-:S04]  /*1b20*/  FADD.FTZ R20, R19, R18 ;  /* 0x0000001213147221 */ /* 0x000fc80000010000 */
[----:B------:R-:W-:-:S07]  /*1b30*/  IMAD.MOV.U32 R26, RZ, RZ, R20 ;  /* 0x000000ffff1a7224 */ /* 0x000fce00078e0014 */
[----:B------:R-:W-:Y:S05]  /*1b40*/  WARPSYNC.COLLECTIVE R15, `(.L_x_7249) ;  /* 0x000000000f087348 */ /* 0x000fea0003c00000 */
[----:B------:R0:W1:Y:S02]  /*1b50*/  SHFL.DOWN P6, R18, R26, R17, R16 ;  /* 0x080000111a127389 */ /* 0x00006400000c0010 */
[----:B01----:R-:W-:Y:S01]  /*1b60*/  ENDCOLLECTIVE ;  /* 0x000000000000791b */ /* 0x003fe20003800000 */
.L_x_7249:
[----:B------:R-:W-:Y:S02]  /*1b70*/  IMAD.MOV.U32 R17, RZ, RZ, 0x1 ;  /* 0x00000001ff117424 */ /* 0x000fe400078e00ff */
[----:B------:R-:W-:-:S04]  /*1b80*/  FADD.FTZ R21, R20, R18 ;  /* 0x0000001214157221 */ /* 0x000fc80000010000 */
[----:B------:R-:W-:-:S07]  /*1b90*/  IMAD.MOV.U32 R26, RZ, RZ, R21 ;  /* 0x000000ffff1a7224 */ /* 0x000fce00078e0015 */
[----:B------:R-:W-:Y:S05]  /*1ba0*/  WARPSYNC.COLLECTIVE R15, `(.L_x_7250) ;  /* 0x000000000f087348 */ /* 0x000fea0003c00000 */
[----:B------:R0:W1:Y:S02]  /*1bb0*/  SHFL.DOWN P6, R18, R26, R17, R16 ;  /* 0x080000111a127389 */ /* 0x00006400000c0010 */
[----:B01----:R-:W-:Y:S01]  /*1bc0*/  ENDCOLLECTIVE ;  /* 0x000000000000791b */ /* 0x003fe20003800000 */
.L_x_7250:
[----:B------:R-:W-:Y:S05]  /*1bd0*/  BRA `(.L_x_7251) ;  /* 0xfffffff000ac7947 */ /* 0x000fea000383ffff */
.L_x_7252:
        /* <DEDUP_REMOVED lines=10> */
.L_x_12076:


//--------------------- .text._ZN2at6native43_GLOBAL__N__9ae7fba5_10_SoftMax_cu_9f978f6322cunn_SoftMaxForwardRegIN3c108BFloat16EfS4_NS1_22SoftMaxForwardEpilogueElLi6EEEvPT1_PKT_T3_ --------------------------
	.section	.text._ZN2at6native43_GLOBAL__N__9ae7fba5_10_SoftMax_cu_9f978f6322cunn_SoftMaxForwardRegIN3c108BFloat16EfS4_NS1_22SoftMaxForwardEpilogueElLi6EEEvPT1_PKT_T3_,"ax",@progbits
	.align	128
.text._ZN2at6native43_GLOBAL__N__9ae7fba5_10_SoftMax_cu_9f978f6322cunn_SoftMaxForwardRegIN3c108BFloat16EfS4_NS1_22SoftMaxForwardEpilogueElLi6EEEvPT1_PKT_T3_:
        .type           _ZN2at6native43_GLOBAL__N__9ae7fba5_10_SoftMax_cu_9f978f6322cunn_SoftMaxForwardRegIN3c108BFloat16EfS4_NS1_22SoftMaxForwardEpilogueElLi6EEEvPT1_PKT_T3_,@function
        .size           _ZN2at6native43_GLOBAL__N__9ae7fba5_10_SoftMax_cu_9f978f6322cunn_SoftMaxForwardRegIN3c108BFloat16EfS4_NS1_22SoftMaxForwardEpilogueElLi6EEEvPT1_PKT_T3_,(.L_x_12077 - _ZN2at6native43_GLOBAL__N__9ae7fba5_10_SoftMax_cu_9f978f6322cunn_SoftMaxForwardRegIN3c108BFloat16EfS4_NS1_22SoftMaxForwardEpilogueElLi6EEEvPT1_PKT_T3_)
        .other          _ZN2at6native43_GLOBAL__N__9ae7fba5_10_SoftMax_cu_9f978f6322cunn_SoftMaxForwardRegIN3c108BFloat16EfS4_NS1_22SoftMaxForwardEpilogueElLi6EEEvPT1_PKT_T3_,@"STO_CUDA_ENTRY STV_DEFAULT"
_ZN2at6native43_GLOBAL__N__9ae7fba5_10_SoftMax_cu_9f978f6322cunn_SoftMaxForwardRegIN3c108BFloat16EfS4_NS1_22SoftMaxForwardEpilogueElLi6EEEvPT1_PKT_T3_:
[----:B------:R-:W-:Y:S01]  /*0000*/  LDC R1, c[0x0][0x28] ;  /* 0x00000a00ff017b82 */ /* 0x000fe20000000800 */
[----:B------:R-:W0:Y:S07]  /*0010*/  S2R R8, SR_TID.X ;  /* 0x0000000000087919 */ /* 0x000e2e0000002100 */
[----:B------:R-:W1:Y:S01]  /*0020*/  LDC.64 R6, c[0x0][0x220] ;  /* 0x00008800ff067b82 */ /* 0x000e620000000a00 */
[----:B------:R-:W-:Y:S01]  /*0030*/  ULDC UR4, c[0x0][0x0] ;  /* 0x0000000000047ab9 */ /* 0x000fe20000000800 */
[----:B------:R-:W-:-:S06]  /*0040*/  ULDC.64 UR6, c[0x0][0x208] ;  /* 0x0000820000067ab9 */ /* 0x000fcc0000000a00 */
[----:B------:R-:W2:Y:S01]  /*0050*/  S2UR UR8, SR_CTAID.X ;  /* 0x00000000000879c3 */ /* 0x000ea20000002500 */
[C---:B0-----:R-:W-:Y:S01]  /*0060*/  VIADD R16, R8.reuse, UR4 ;  /* 0x0000000408107c36 */ /* 0x041fe20008000000 */
[----:B------:R-:W-:Y:S02]  /*0070*/  SHF.R.S32.HI R9, RZ, 0x1f, R8 ;  /* 0x0000001fff097819 */ /* 0x000fe40000011408 */
[-C--:B-1----:R-:W-:Y:S01]  /*0080*/  ISETP.GE.U32.AND P3, PT, R8, R6.reuse, PT ;  /* 0x000000060800720c */ /* 0x082fe20003f66070 */
[C---:B------:R-:W-:Y:S01]  /*0090*/  VIADD R18, R16.reuse, UR4 ;  /* 0x0000000410127c36 */ /* 0x040fe20008000000 */
[----:B------:R-:W-:Y:S02]  /*00a0*/  SHF.R.S32.HI R17, RZ, 0x1f, R16 ;  /* 0x0000001fff117819 */ /* 0x000fe40000011410 */
[----:B------:R-:W-:Y:S01]  /*00b0*/  ISETP.GE.U32.AND P0, PT, R16, R6, PT ;  /* 0x000000061000720c */ /* 0x000fe20003f06070 */
[----:B------:R-:W-:Y:S01]  /*00c0*/  VIADD R22, R18, UR4 ;  /* 0x0000000412167c36 */ /* 0x000fe20008000000 */
[----:B------:R-:W-:-:S02]  /*00d0*/  SHF.R.S32.HI R19, RZ, 0x1f, R18 ;  /* 0x0000001fff137819 */ /* 0x000fc40000011412 */
[-C--:B------:R-:W-:Y:S02]  /*00e0*/  ISETP.GE.U32.AND P1, PT, R18, R6.reuse, PT ;  /* 0x000000061200720c */ /* 0x080fe40003f26070 */
[-C--:B------:R-:W-:Y:S02]  /*00f0*/  ISETP.GE.AND.EX P0, PT, R17, R7.reuse, PT, P0 ;  /* 0x000000071100720c */ /* 0x080fe40003f06300 */
[-C--:B------:R-:W-:Y:S02]  /*0100*/  ISETP.GE.AND.EX P1, PT, R19, R7.reuse, PT, P1 ;  /* 0x000000071300720c */ /* 0x080fe40003f26310 */
[----:B------:R-:W-:Y:S02]  /*0110*/  SHF.R.S32.HI R23, RZ, 0x1f, R22 ;  /* 0x0000001fff177819 */ /* 0x000fe40000011416 */
[----:B------:R-:W-:Y:S02]  /*0120*/  ISETP.GE.U32.AND P2, PT, R22, R6, PT ;  /* 0x000000061600720c */ /* 0x000fe40003f46070 */
[----:B------:R-:W-:-:S02]  /*0130*/  ISETP.GE.AND.EX P3, PT, R9, R7, PT, P3 ;  /* 0x000000070900720c */ /* 0x000fc40003f66330 */
[----:B------:R-:W-:-:S03]  /*0140*/  ISETP.GE.AND.EX P2, PT, R23, R7, PT, P2 ;  /* 0x000000071700720c */ /* 0x000fc60003f46320 */
[----:B------:R-:W0:Y:S01]  /*0150*/  @!P0 LDC.64 R12, c[0x0][0x218] ;  /* 0x00008600ff0c8b82 */ /* 0x000e220000000a00 */
[----:B--2---:R-:W-:-:S04]  /*0160*/  @!P0 IMAD.WIDE.U32 R16, R6, UR8, R16 ;  /* 0x0000000806108c25 */ /* 0x004fc8000f8e0010 */
[----:B------:R-:W-:-:S03]  /*0170*/  @!P1 IMAD.WIDE.U32 R18, R6, UR8, R18 ;  /* 0x0000000806129c25 */ /* 0x000fc6000f8e0012 */
[----:B------:R-:W1:Y:S01]  /*0180*/  @!P1 LDC.64 R14, c[0x0][0x218] ;  /* 0x00008600ff0e9b82 */ /* 0x000e620000000a00 */
[C---:B------:R-:W-:Y:S02]  /*0190*/  @!P0 IMAD R20, R7.reuse, UR8, R17 ;  /* 0x0000000807148c24 */ /* 0x040fe4000f8e0211 */
[----:B------:R-:W-:-:S05]  /*01a0*/  @!P1 IMAD R17, R7, UR8, R19 ;  /* 0x0000000807119c24 */ /* 0x000fca000f8e0213 */
[----:B------:R-:W2:Y:S01]  /*01b0*/  @!P2 LDC.64 R10, c[0x0][0x218] ;  /* 0x00008600ff0aab82 */ /* 0x000ea20000000a00 */
[----:B0-----:R-:W-:-:S04]  /*01c0*/  @!P0 LEA R12, P4, R16, R12, 0x1 ;  /* 0x0000000c100c8211 */ /* 0x001fc800078808ff */
[----:B------:R-:W-:Y:S02]  /*01d0*/  @!P0 LEA.HI.X R13, R16, R13, R20, 0x1, P4 ;  /* 0x0000000d100d8211 */ /* 0x000fe400020f0c14 */
[----:B------:R-:W-:Y:S01]  /*01e0*/  IADD3 R16, R22, UR4, RZ ;  /* 0x0000000416107c10 */ /* 0x000fe2000fffe0ff */
[----:B------:R-:W-:Y:S01]  /*01f0*/  @!P2 IMAD.WIDE.U32 R22, R6, UR8, R22 ;  /* 0x000000080616ac25 */ /* 0x000fe2000f8e0016 */
[----:B-1----:R-:W-:Y:S01]  /*0200*/  @!P1 LEA R14, P5, R18, R14, 0x1 ;  /* 0x0000000e120e9211 */ /* 0x002fe200078a08ff */
[----:B------:R0:W3:Y:S01]  /*0210*/  @!P0 LDG.E.U16 R0, desc[UR6][R12.64] ;  /* 0x000000060c008981 */ /* 0x0000e2000c1e1500 */
[C---:B------:R-:W-:Y:S01]  /*0220*/  ISETP.GE.U32.AND P4, PT, R16.reuse, R6, PT ;  /* 0x000000061000720c */ /* 0x040fe20003f86070 */
[----:B------:R-:W-:Y:S01]  /*0230*/  VIADD R20, R16, UR4 ;  /* 0x0000000410147c36 */ /* 0x000fe20008000000 */
[----:B------:R-:W-:Y:S01]  /*0240*/  @!P1 LEA.HI.X R15, R18, R15, R17, 0x1, P5 ;  /* 0x0000000f120f9211 */ /* 0x000fe200028f0c11 */
[----:B------:R-:W-:Y:S01]  /*0250*/  @!P2 IMAD R23, R7, UR8, R23 ;  /* 0x000000080717ac24 */ /* 0x000fe2000f8e0217 */
[----:B------:R-:W1:Y:S01]  /*0260*/  @!P3 LDC.64 R18, c[0x0][0x218] ;  /* 0x00008600ff12bb82 */ /* 0x000e620000000a00 */
[----:B------:R-:W-:-:S02]  /*0270*/  SHF.R.S32.HI R17, RZ, 0x1f, R16 ;  /* 0x0000001fff117819 */ /* 0x000fc40000011410 */
[----:B------:R-:W-:Y:S01]  /*0280*/  SHF.R.S32.HI R21, RZ, 0x1f, R20 ;  /* 0x0000001fff157819 */ /* 0x000fe20000011414 */
[----:B------:R-:W-:Y:S01]  /*0290*/  @!P3 IMAD.WIDE.U32 R28, R6, UR8, R8 ;  /* 0x00000008061cbc25 */ /* 0x000fe2000f8e0008 */
[-C--:B------:R-:W-:Y:S01]  /*02a0*/  ISETP.GE.AND.EX P4, PT, R17, R7.reuse, PT, P4 ;  /* 0x000000071100720c */ /* 0x080fe20003f86340 */
[----:B------:R-:W4:Y:S01]  /*02b0*/  @!P1 LDG.E.U16 R2, desc[UR6][R14.64] ;  /* 0x000000060e029981 */ /* 0x000f22000c1e1500 */
[----:B------:R-:W-:Y:S02]  /*02c0*/  ISETP.GE.U32.AND P5, PT, R20, R6, PT ;  /* 0x000000061400720c */ /* 0x000fe40003fa6070 */
[C---:B--2---:R-:W-:Y:S02]  /*02d0*/  @!P2 LEA R10, P6, R22.reuse, R10, 0x1 ;  /* 0x0000000a160aa211 */ /* 0x044fe400078c08ff */
[----:B------:R-:W-:Y:S02]  /*02e0*/  ISETP.GE.AND.EX P5, PT, R21, R7, PT, P5 ;  /* 0x000000071500720c */ /* 0x000fe40003fa6350 */
[----:B------:R-:W-:Y:S01]  /*02f0*/  @!P2 LEA.HI.X R11, R22, R11, R23, 0x1, P6 ;  /* 0x0000000b160ba211 */ /* 0x000fe200030f0c17 */
[----:B------:R-:W-:-:S04]  /*0300*/  @!P3 IMAD R25, R7, UR8, R29 ;  /* 0x000000080719bc24 */ /* 0x000fc8000f8e021d */
[----:B------:R-:W2:Y:S01]  /*0310*/  @!P4 LDC.64 R22, c[0x0][0x218] ;  /* 0x00008600ff16cb82 */ /* 0x000ea20000000a00 */
[----:B------:R-:W-:Y:S01]  /*0320*/  @!P4 IMAD.WIDE.U32 R16, R6, UR8, R16 ;  /* 0x000000080610cc25 */ /* 0x000fe2000f8e0010 */
[----:B------:R-:W5:Y:S01]  /*0330*/  @!P2 LDG.E.U16 R4, desc[UR6][R10.64] ;  /* 0x000000060a04a981 */ /* 0x000f62000c1e1500 */
[----:B-1----:R-:W-:-:S05]  /*0340*/  @!P3 LEA R18, P6, R28, R18, 0x1 ;  /* 0x000000121c12b211 */ /* 0x002fca00078c08ff */
[----:B------:R-:W1:Y:S01]  /*0350*/  @!P5 LDC.64 R26, c[0x0][0x218] ;  /* 0x00008600ff1adb82 */ /* 0x000e620000000a00 */
[----:B------:R-:W-:-:S05]  /*0360*/  @!P3 LEA.HI.X R19, R28, R19, R25, 0x1, P6 ;  /* 0x000000131c13b211 */ /* 0x000fca00030f0c19 */
[----:B------:R-:W3:Y:S01]  /*0370*/  @!P3 LDG.E.U16 R3, desc[UR6][R18.64] ;  /* 0x000000061203b981 */ /* 0x000ee2000c1e1500 */
[----:B0-----:R-:W-:Y:S02]  /*0380*/  @!P4 IMAD R12, R7, UR8, R17 ;  /* 0x00000008070ccc24 */ /* 0x001fe4000f8e0211 */
[----:B------:R-:W-:Y:S01]  /*0390*/  @!P5 IMAD.WIDE.U32 R20, R6, UR8, R20 ;  /* 0x000000080614dc25 */ /* 0x000fe2000f8e0014 */
[----:B--2---:R-:W-:-:S04]  /*03a0*/  @!P4 LEA R22, P6, R16, R22, 0x1 ;  /* 0x000000161016c211 */ /* 0x004fc800078c08ff */
[----:B------:R-:W-:Y:S01]  /*03b0*/  @!P4 LEA.HI.X R23, R16, R23, R12, 0x1, P6 ;  /* 0x000000171017c211 */ /* 0x000fe200030f0c0c */
[----:B------:R-:W-:Y:S01]  /*03c0*/  @!P5 IMAD R12, R7, UR8, R21 ;  /* 0x00000008070cdc24 */ /* 0x000fe2000f8e0215 */
[----:B-1----:R-:W-:-:S03]  /*03d0*/  @!P5 LEA R26, P6, R20, R26, 0x1 ;  /* 0x0000001a141ad211 */ /* 0x002fc600078c08ff */
[----:B------:R-:W2:Y:S01]  /*03e0*/  @!P4 LDG.E.U16 R5, desc[UR6][R22.64] ;  /* 0x000000061605c981 */ /* 0x000ea2000c1e1500 */
[----:B------:R-:W-:-:S05]  /*03f0*/  @!P5 LEA.HI.X R27, R20, R27, R12, 0x1, P6 ;  /* 0x0000001b141bd211 */ /* 0x000fca00030f0c0c */
[----:B------:R-:W2:Y:S01]  /*0400*/  @!P5 LDG.E.U16 R24, desc[UR6][R26.64] ;  /* 0x000000061a18d981 */ /* 0x000ea2000c1e1500 */
[----:B------:R-:W-:Y:S01]  /*0410*/  IMAD.MOV.U32 R12, RZ, RZ, -0x800001 ;  /* 0xff7fffffff0c7424 */ /* 0x000fe200078e00ff */
[----:B------:R-:W-:Y:S01]  /*0420*/  SHF.R.S32.HI R17, RZ, 0x1f, R8 ;  /* 0x0000001fff117819 */ /* 0x000fe20000011408 */
[----:B------:R-:W0:Y:S01]  /*0430*/  S2UR UR5, SR_CgaCtaId ;  /* 0x00000000000579c3 */ /* 0x000e220000008800 */
[----:B------:R-:W-:Y:S02]  /*0440*/  UMOV UR4, 0x400 ;  /* 0x0000040000047882 */ /* 0x000fe40000000000 */
[----:B0-----:R-:W-:-:S03]  /*0450*/  ULEA UR4, UR5, UR4, 0x18 ;  /* 0x0000000405047291 */ /* 0x001fc6000f8ec03f */
[----:B------:R-:W-:Y:S02]  /*0460*/  ULDC UR5, c[0x0][0x0] ;  /* 0x0000000000057ab9 */ /* 0x000fe40000000800 */
[----:B------:R-:W-:Y:S01]  /*0470*/  USHF.R.U32.HI UR5, URZ, 0x5, UR5 ;  /* 0x000000053f057899 */ /* 0x000fe20008011605 */
[----:B------:R-:W-:Y:S01]  /*0480*/  IMAD.MOV.U32 R16, RZ, RZ, -0x800001 ;  /* 0xff7fffffff107424 */ /* 0x000fe200078e00ff */
[----:B------:R-:W-:Y:S01]  /*0490*/  BSSY B0, `(.L_x_7253) ;  /* 0x000003f000007945 */ /* 0x000fe20003800000 */
[----:B------:R-:W-:Y:S01]  /*04a0*/  BAR.SYNC.DEFER_BLOCKING 0x0 ;  /* 0x0000000000007b1d */ /* 0x000fe20000010000 */
[----:B---3--:R-:W-:-:S05]  /*04b0*/  @!P3 IMAD.U32 R13, R3, 0x10000, RZ ;  /* 0x00010000030db824 */ /* 0x008fca00078e00ff */
[----:B------:R-:W-:Y:S02]  /*04c0*/  @!P3 FMNMX.FTZ R12, R13, -3.40282346638528859812e+38, !PT ;  /* 0xff7fffff0d0cb809 */ /* 0x000fe40007810000 */
[----:B------:R-:W-:-:S04]  /*04d0*/  @!P0 SHF.L.U32 R13, R0, 0x10, RZ ;  /* 0x00000010000d8819 */ /* 0x000fc800000006ff */
[----:B------:R-:W-:Y:S01]  /*04e0*/  @!P0 FMNMX.FTZ R12, R12, R13, !PT ;  /* 0x0000000d0c0c8209 */ /* 0x000fe20007810000 */
[----:B----4-:R-:W-:Y:S02]  /*04f0*/  @!P1 IMAD.U32 R13, R2, 0x10000, RZ ;  /* 0x00010000020d9824 */ /* 0x010fe400078e00ff */
[----:B-----5:R-:W-:-:S03]  /*0500*/  @!P2 IMAD.U32 R11, R4, 0x10000, RZ ;  /* 0x00010000040ba824 */ /* 0x020fc600078e00ff */
[----:B------:R-:W-:-:S04]  /*0510*/  @!P1 FMNMX.FTZ R12, R12, R13, !PT ;  /* 0x0000000d0c0c9209 */ /* 0x000fc80007810000 */
[----:B------:R-:W-:Y:S01]  /*0520*/  @!P2 FMNMX.FTZ R12, R12, R11, !PT ;  /* 0x0000000b0c0ca209 */ /* 0x000fe20007810000 */
[----:B--2---:R-:W-:-:S05]  /*0530*/  @!P4 IMAD.U32 R11, R5, 0x10000, RZ ;  /* 0x00010000050bc824 */ /* 0x004fca00078e00ff */
[----:B------:R-:W-:Y:S02]  /*0540*/  @!P4 FMNMX.FTZ R12, R12, R11, !PT ;  /* 0x0000000b0c0cc209 */ /* 0x000fe40007810000 */
[----:B------:R-:W-:-:S04]  /*0550*/  @!P5 SHF.L.U32 R11, R24, 0x10, RZ ;  /* 0x00000010180bd819 */ /* 0x000fc800000006ff */
[----:B------:R-:W-:-:S05]  /*0560*/  @!P5 FMNMX.FTZ R12, R12, R11, !PT ;  /* 0x0000000b0c0cd209 */ /* 0x000fca0007810000 */
        /* <DEDUP_REMOVED lines=13> */
[----:B------:R-:W-:-:S04]  /*0640*/  LEA.HI R11, R17, R8, RZ, 0x5 ;  /* 0x00000008110b7211 */ /* 0x000fc800078f28ff */
[----:B------:R-:W-:-:S05]  /*0650*/  LOP3.LUT R17, R11, 0xffffffe0, RZ, 0xc0, !PT ;  /* 0xffffffe00b117812 */ /* 0x000fca00078ec0ff */
[----:B------:R-:W-:Y:S01]  /*0660*/  IMAD.IADD R17, R8, 0x1, -R17 ;  /* 0x0000000108117824 */ /* 0x000fe200078e0a11 */
[----:B0-----:R-:W-:-:S04]  /*0670*/  FSETP.GEU.FTZ.AND P6, PT, R14, R15, PT ;  /* 0x0000000f0e00720b */ /* 0x001fc80003fde000 */
[----:B------:R-:W-:Y:S02]  /*0680*/  FSEL R15, R15, R14, !P6 ;  /* 0x0000000e0f0f7208 */ /* 0x000fe40007000000 */
[----:B------:R-:W-:-:S13]  /*0690*/  ISETP.NE.AND P6, PT, R17, RZ, PT ;  /* 0x000000ff1100720c */ /* 0x000fda0003fc5270 */
[----:B------:R-:W-:-:S04]  /*06a0*/  @!P6 SHF.R.S32.HI R10, RZ, 0x5, R11 ;  /* 0x00000005ff0ae819 */ /* 0x000fc8000001140b */
[----:B------:R-:W-:-:S05]  /*06b0*/  @!P6 LEA R10, R10, UR4, 0x2 ;  /* 0x000000040a0aec11 */ /* 0x000fca000f8e10ff */
[----:B------:R0:W-:Y:S01]  /*06c0*/  @!P6 STS [R10], R15 ;  /* 0x0000000f0a00e388 */ /* 0x0001e20000000800 */
[----:B------:R-:W-:Y:S01]  /*06d0*/  P2R R20, PR, RZ, 0x40 ;  /* 0x00000040ff147803 */ /* 0x000fe20000000000 */
[----:B------:R-:W-:Y:S01]  /*06e0*/  BAR.SYNC.DEFER_BLOCKING 0x0 ;  /* 0x0000000000007b1d */ /* 0x000fe20000010000 */
[C---:B------:R-:W-:Y:S01]  /*06f0*/  ISETP.GE.AND P6, PT, R8.reuse, UR5, PT ;  /* 0x0000000508007c0c */ /* 0x040fe2000bfc6270 */
[----:B------:R-:W-:Y:S01]  /*0700*/  VIADD R13, R8, 0x1f ;  /* 0x0000001f080d7836 */ /* 0x000fe20000000000 */
[----:B------:R-:W-:Y:S02]  /*0710*/  LEA R12, R17, UR4, 0x2 ;  /* 0x00000004110c7c11 */ /* 0x000fe4000f8e10ff */
[----:B------:R-:W-:-:S09]  /*0720*/  P2R R22, PR, RZ, 0x40 ;  /* 0x00000040ff167803 */ /* 0x000fd20000000000 */
        /* <DEDUP_REMOVED lines=19> */
.L_x_7274:
[----:B-1----:R-:W-:-:S04]  /*0860*/  FSETP.GEU.FTZ.AND P6, PT, R18, R21, PT ;  /* 0x000000151200720b */ /* 0x002fc80003fde000 */
[----:B------:R-:W-:-:S09]  /*0870*/  FSEL R16, R21, R18, !P6 ;  /* 0x0000001215107208 */ /* 0x000fd20007000000 */
.L_x_7254:
[----:B------:R-:W-:Y:S05]  /*0880*/  BSYNC B0 ;  /* 0x0000000000007941 */ /* 0x000fea0003800000 */
.L_x_7253:
[----:B------:R-:W-:Y:S01]  /*0890*/  ISETP.NE.AND P6, PT, R8, RZ, PT ;  /* 0x000000ff0800720c */ /* 0x000fe20003fc5270 */
[----:B------:R-:W-:Y:S05]  /*08a0*/  WARPSYNC.ALL ;  /* 0x0000000000007948 */ /* 0x000fea0003800000 */
[----:B------:R-:W-:-:S07]  /*08b0*/  P2R R17, PR, RZ, 0x40 ;  /* 0x00000040ff117803 */ /* 0x000fce0000000000 */
[----:B-1----:R-:W-:Y:S01]  /*08c0*/  @!P6 STS [UR4], R16 ;  /* 0x00000010ff00e988 */ /* 0x002fe20008000804 */
[----:B------:R-:W-:Y:S01]  /*08d0*/  BAR.SYNC.DEFER_BLOCKING 0x0 ;  /* 0x0000000000007b1d */ /* 0x000fe20000010000 */
[----:B------:R-:W-:Y:S01]  /*08e0*/  @!P3 SHF.L.U32 R13, R3, 0x10, RZ ;  /* 0x00000010030db819 */ /* 0x000fe200000006ff */
[----:B------:R-:W-:Y:S01]  /*08f0*/  @!P0 IMAD.U32 R15, R0, 0x10000, RZ ;  /* 0x00010000000f8824 */ /* 0x000fe200078e00ff */
[----:B------:R-:W-:Y:S01]  /*0900*/  ISETP.NE.AND P6, PT, R23, RZ, PT ;  /* 0x000000ff1700720c */ /* 0x000fe20003fc5270 */
[----:B------:R-:W-:Y:S02]  /*0910*/  @!P2 IMAD.U32 R23, R4, 0x10000, RZ ;  /* 0x000100000417a824 */ /* 0x000fe400078e00ff */
[----:B------:R-:W-:Y:S01]  /*0920*/  @!P5 IMAD.U32 R25, R24, 0x10000, RZ ;  /* 0x000100001819d824 */ /* 0x000fe200078e00ff */
[----:B------:R-:W-:Y:S01]  /*0930*/  P2R R19, PR, RZ, 0x40 ;  /* 0x00000040ff137803 */ /* 0x000fe20000000000 */
[----:B------:R-:W-:Y:S01]  /*0940*/  BSSY B0, `(.L_x_7256) ;  /* 0x0000040000007945 */ /* 0x000fe20003800000 */
[----:B------:R-:W-:-:S04]  /*0950*/  ISETP.NE.AND P6, PT, R22, RZ, PT ;  /* 0x000000ff1600720c */ /* 0x000fc80003fc5270 */
[----:B------:R-:W-:Y:S02]  /*0960*/  P2R R21, PR, RZ, 0x40 ;  /* 0x00000040ff157803 */ /* 0x000fe40000000000 */
[----:B------:R-:W-:Y:S01]  /*0970*/  ISETP.NE.AND P6, PT, R20, RZ, PT ;  /* 0x000000ff1400720c */ /* 0x000fe20003fc5270 */
[----:B------:R-:W1:-:S12]  /*0980*/  LDS R10, [UR4] ;  /* 0x00000004ff0a7984 */ /* 0x000e580008000800 */
[----:B------:R-:W-:Y:S01]  /*0990*/  @!P6 SHF.R.S32.HI R11, RZ, 0x5, R11 ;  /* 0x00000005ff0be819 */ /* 0x000fe2000001140b */
[--C-:B-1----:R-:W-:Y:S01]  /*09a0*/  @!P3 FADD.FTZ R13, R13, -R10.reuse ;  /* 0x8000000a0d0db221 */ /* 0x102fe20000010000 */
[--C-:B------:R-:W-:Y:S01]  /*09b0*/  @!P0 FADD.FTZ R14, R15, -R10.reuse ;  /* 0x8000000a0f0e8221 */ /* 0x100fe20000010000 */
[----:B------:R-:W-:Y:S02]  /*09c0*/  @!P1 IMAD.U32 R15, R2, 0x10000, RZ ;  /* 0x00010000020f9824 */ /* 0x000fe400078e00ff */
[--C-:B------:R-:W-:Y:S01]  /*09d0*/  @!P2 FADD.FTZ R16, R23, -R10.reuse ;  /* 0x8000000a1710a221 */ /* 0x100fe20000010000 */
[----:B------:R-:W-:Y:S01]  /*09e0*/  @!P3 FMUL.FTZ R13, R13, 1.4426950216293334961 ;  /* 0x3fb8aa3b0d0db820 */ /* 0x000fe20000410000 */
[----:B------:R-:W-:Y:S01]  /*09f0*/  @!P0 FMUL.FTZ R14, R14, 1.4426950216293334961 ;  /* 0x3fb8aa3b0e0e8820 */ /* 0x000fe20000410000 */
[--C-:B------:R-:W-:Y:S01]  /*0a00*/  @!P1 FADD.FTZ R15, R15, -R10.reuse ;  /* 0x8000000a0f0f9221 */ /* 0x100fe20000010000 */
[----:B------:R-:W-:Y:S01]  /*0a10*/  @!P4 SHF.L.U32 R23, R5, 0x10, RZ ;  /* 0x000000100517c819 */ /* 0x000fe200000006ff */
[----:B0-----:R-:W-:Y:S01]  /*0a20*/  @!P2 FMUL.FTZ R18, R16, 1.4426950216293334961 ;  /* 0x3fb8aa3b1012a820 */ /* 0x001fe20000410000 */
[--C-:B------:R-:W-:Y:S01]  /*0a30*/  @!P5 FADD.FTZ R22, R25, -R10.reuse ;  /* 0x8000000a1916d221 */ /* 0x100fe20000010000 */
[----:B------:R-:W0:Y:S01]  /*0a40*/  @!P3 MUFU.EX2 R13, R13 ;  /* 0x0000000d000db308 */ /* 0x000e220000000800 */
[----:B------:R-:W-:Y:S01]  /*0a50*/  @!P1 FMUL.FTZ R15, R15, 1.4426950216293334961 ;  /* 0x3fb8aa3b0f0f9820 */ /* 0x000fe20000410000 */
[----:B------:R-:W-:Y:S01]  /*0a60*/  @!P4 FADD.FTZ R20, R23, -R10 ;  /* 0x8000000a1714c221 */ /* 0x000fe20000010000 */
[----:B------:R-:W-:-:S02]  /*0a70*/  IMAD.MOV.U32 R16, RZ, RZ, RZ ;  /* 0x000000ffff107224 */ /* 0x000fc400078e00ff */
[----:B------:R-:W-:Y:S01]  /*0a80*/  @!P5 FMUL.FTZ R22, R22, 1.4426950216293334961 ;  /* 0x3fb8aa3b1616d820 */ /* 0x000fe20000410000 */
[----:B------:R-:W-:Y:S02]  /*0a90*/  @!P4 FMUL.FTZ R20, R20, 1.4426950216293334961 ;  /* 0x3fb8aa3b1414c820 */ /* 0x000fe40000410000 */
[----:B------:R-:W1:Y:S08]  /*0aa0*/  @!P0 MUFU.EX2 R14, R14 ;  /* 0x0000000e000e8308 */ /* 0x000e700000000800 */
[----:B------:R-:W2:Y:S01]  /*0ab0*/  @!P1 MUFU.EX2 R15, R15 ;  /* 0x0000000f000f9308 */ /* 0x000ea20000000800 */
[----:B0-----:R-:W-:-:S07]  /*0ac0*/  @!P3 FADD.FTZ R16, RZ, R13 ;  /* 0x0000000dff10b221 */ /* 0x001fce0000010000 */
[----:B------:R-:W0:Y:S01]  /*0ad0*/  @!P2 MUFU.EX2 R23, R18 ;  /* 0x000000120017a308 */ /* 0x000e220000000800 */
[----:B-1----:R-:W-:-:S07]  /*0ae0*/  @!P0 FADD.FTZ R16, R16, R14 ;  /* 0x0000000e10108221 */ /* 0x002fce0000010000 */
[----:B------:R1:W3:Y:S01]  /*0af0*/  @!P4 MUFU.EX2 R25, R20 ;  /* 0x000000140019c308 */ /* 0x0002e20000000800 */
[----:B--2---:R-:W-:-:S07]  /*0b00*/  @!P1 FADD.FTZ R16, R16, R15 ;  /* 0x0000000f10109221 */ /* 0x004fce0000010000 */
[----:B------:R-:W2:Y:S01]  /*0b10*/  @!P5 MUFU.EX2 R13, R22 ;  /* 0x00000016000dd308 */ /* 0x000ea20000000800 */
[----:B0-----:R-:W-:Y:S01]  /*0b20*/  @!P2 FADD.FTZ R16, R16, R23 ;  /* 0x000000171010a221 */ /* 0x001fe20000010000 */
[----:B-1----:R-:W-:Y:S01]  /*0b30*/  @!P6 LEA R20, R11, UR4, 0x2 ;  /* 0x000000040b14ec11 */ /* 0x002fe2000f8e10ff */
[----:B------:R-:W-:Y:S02]  /*0b40*/  IMAD.MOV.U32 R11, RZ, RZ, RZ ;  /* 0x000000ffff0b7224 */ /* 0x000fe400078e00ff */
[----:B---3--:R-:W-:-:S04]  /*0b50*/  @!P4 FADD.FTZ R16, R16, R25 ;  /* 0x000000191010c221 */ /* 0x008fc80000010000 */
[----:B--2---:R-:W-:-:S05]  /*0b60*/  @!P5 FADD.FTZ R16, R16, R13 ;  /* 0x0000000d1010d221 */ /* 0x004fca0000010000 */
        /* <DEDUP_REMOVED lines=9> */
[----:B0-----:R-:W-:Y:S01]  /*0c00*/  FADD.FTZ R23, R18, R23 ;  /* 0x0000001712177221 */ /* 0x001fe20000010000 */
[----:B------:R-:W-:Y:S06]  /*0c10*/  BAR.SYNC.DEFER_BLOCKING 0x0 ;  /* 0x0000000000007b1d */ /* 0x000fec0000010000 */
[----:B------:R0:W-:Y:S02]  /*0c20*/  @!P6 STS [R20], R23 ;  /* 0x000000171400e388 */ /* 0x0001e40000000800 */
        /* <DEDUP_REMOVED lines=16> */
.L_x_7280:
[----:B-1----:R-:W-:-:S07]  /*0d30*/  FADD.FTZ R11, R21, R18 ;  /* 0x00000012150b7221 */ /* 0x002fce0000010000 */
.L_x_7257:
[----:B------:R-:W-:Y:S05]  /*0d40*/  BSYNC B0 ;  /* 0x0000000000007941 */ /* 0x000fea0003800000 */
.L_x_7256:
[----:B------:R-:W-:Y:S01]  /*0d50*/  ISETP.NE.AND P6, PT, R17, RZ, PT ;  /* 0x000000ff1100720c */ /* 0x000fe20003fc5270 */
[----:B------:R-:W-:-:S12]  /*0d60*/  WARPSYNC.ALL ;  /* 0x0000000000007948 */ /* 0x000fd80003800000 */
[----:B-1----:R1:W-:Y:S01]  /*0d70*/  @!P6 STS [UR4], R11 ;  /* 0x0000000bff00e988 */ /* 0x0023e20008000804 */
[----:B------:R-:W-:Y:S06]  /*0d80*/  BAR.SYNC.DEFER_BLOCKING 0x0 ;  /* 0x0000000000007b1d */ /* 0x000fec0000010000 */
[----:B------:R-:W-:Y:S01]  /*0d90*/  BSSY B0, `(.L_x_7259) ;  /* 0x0000012000007945 */ /* 0x000fe20003800000 */
[----:B------:R-:W2:Y:S03]  /*0da0*/  LDS R11, [UR4] ;  /* 0x00000004ff0b7984 */ /* 0x000ea60008000800 */
[----:B-1----:R-:W-:Y:S05]  /*0db0*/  @P3 BRA `(.L_x_7260) ;  /* 0x00000000003c3947 */ /* 0x002fea0003800000 */
[----:B------:R-:W-:Y:S01]  /*0dc0*/  SHF.L.U32 R13, R3, 0x10, RZ ;  /* 0x00000010030d7819 */ /* 0x000fe200000006ff */
[----:B------:R-:W-:Y:S01]  /*0dd0*/  IMAD.MOV.U32 R12, RZ, RZ, R8 ;  /* 0x000000ffff0c7224 */ /* 0x000fe200078e0008 */
[----:B--2---:R-:W-:Y:S01]  /*0de0*/  MUFU.RCP R3, R11 ;  /* 0x0000000b00037308 */ /* 0x004fe20000001000 */
[----:B------:R-:W-:Y:S02]  /*0df0*/  ULDC.64 UR4, c[0x0][0x210] ;  /* 0x0000840000047ab9 */ /* 0x000fe40000000a00 */
[----:B------:R-:W-:-:S04]  /*0e00*/  FADD.FTZ R13, R13, -R10 ;  /* 0x8000000a0d0d7221 */ /* 0x000fc80000010000 */
[----:B------:R-:W-:Y:S01]  /*0e10*/  FMUL.FTZ R16, R13, 1.4426950216293334961 ;  /* 0x3fb8aa3b0d107820 */ /* 0x000fe20000410000 */
[----:B------:R-:W-:Y:S02]  /*0e20*/  IMAD.MOV.U32 R13, RZ, RZ, R9 ;  /* 0x000000ffff0d7224 */ /* 0x000fe400078e0009 */
[----:B------:R-:W-:-:S03]  /*0e30*/  IMAD.WIDE.U32 R12, R6, UR8, R12 ;  /* 0x00000008060c7c25 */ /* 0x000fc6000f8e000c */
[----:B------:R-:W1:Y:S01]  /*0e40*/  MUFU.EX2 R16, R16 ;  /* 0x0000001000107308 */ /* 0x000e620000000800 */
[----:B------:R-:W-:Y:S01]  /*0e50*/  IMAD R13, R7, UR8, R13 ;  /* 0x00000008070d7c24 */ /* 0x000fe2000f8e020d */
[----:B------:R-:W-:-:S04]  /*0e60*/  LEA R14, P3, R12, UR4, 0x1 ;  /* 0x000000040c0e7c11 */ /* 0x000fc8000f8608ff */
[----:B------:R-:W-:Y:S01]  /*0e70*/  LEA.HI.X R15, R12, UR5, R13, 0x1, P3 ;  /* 0x000000050c0f7c11 */ /* 0x000fe200098f0c0d */
[----:B-1----:R-:W-:-:S05]  /*0e80*/  FMUL.FTZ R3, R16, R3 ;  /* 0x0000000310037220 */ /* 0x002fca0000410000 */
[----:B------:R-:W-:-:S05]  /*0e90*/  F2FP.BF16.F32.PACK_AB R3, RZ, R3 ;  /* 0x00000003ff03723e */ /* 0x000fca00000010ff */
[----:B------:R1:W-:Y:S02]  /*0ea0*/  STG.E.U16 desc[UR6][R14.64], R3 ;  /* 0x000000030e007986 */ /* 0x0003e4000c101506 */
.L_x_7260:
[----:B------:R-:W-:Y:S05]  /*0eb0*/  BSYNC B0 ;  /* 0x0000000000007941 */ /* 0x000fea0003800000 */
.L_x_7259:
[----:B------:R-:W-:Y:S04]  /*0ec0*/  BSSY B0, `(.L_x_7261) ;  /* 0x0000012000007945 */ /* 0x000fe80003800000 */
[----:B------:R-:W-:Y:S05]  /*0ed0*/  @P0 BRA `(.L_x_7262) ;  /* 0x0000000000400947 */ /* 0x000fea0003800000 */
[----:B-1----:R-:W-:Y:S01]  /*0ee0*/  IMAD.U32 R3, R0, 0x10000, RZ ;  /* 0x0001000000037824 */ /* 0x002fe200078e00ff */
[----:B--2---:R-:W-:Y:S01]  /*0ef0*/  MUFU.RCP R15, R11 ;  /* 0x0000000b000f7308 */ /* 0x004fe20000001000 */
[----:B------:R-:W-:Y:S02]  /*0f00*/  ULDC UR4, c[0x0][0x0] ;  /* 0x0000000000047ab9 */ /* 0x000fe40000000800 */
[----:B------:R-:W-:Y:S01]  /*0f10*/  FADD.FTZ R3, R3, -R10 ;  /* 0x8000000a03037221 */ /* 0x000fe20000010000 */
[----:B------:R-:W-:Y:S01]  /*0f20*/  IADD3 R12, R8, UR4, RZ ;  /* 0x00000004080c7c10 */ /* 0x000fe2000fffe0ff */
[----:B------:R-:W-:Y:S02]  /*0f30*/  ULDC.64 UR4, c[0x0][0x210] ;  /* 0x0000840000047ab9 */ /* 0x000fe40000000a00 */
[----:B------:R-:W-:Y:S01]  /*0f40*/  FMUL.FTZ R16, R3, 1.4426950216293334961 ;  /* 0x3fb8aa3b03107820 */ /* 0x000fe20000410000 */
[----:B------:R-:W-:-:S03]  /*0f50*/  SHF.R.S32.HI R13, RZ, 0x1f, R12 ;  /* 0x0000001fff0d7819 */ /* 0x000fc6000001140c */
[----:B------:R-:W1:Y:S01]  /*0f60*/  MUFU.EX2 R0, R16 ;  /* 0x0000001000007308 */ /* 0x000e620000000800 */
[----:B------:R-:W-:-:S04]  /*0f70*/  IMAD.WIDE.U32 R12, R6, UR8, R12 ;  /* 0x00000008060c7c25 */ /* 0x000fc8000f8e000c */
[----:B------:R-:W-:Y:S01]  /*0f80*/  IMAD R3, R7, UR8, R13 ;  /* 0x0000000807037c24 */ /* 0x000fe2000f8e020d */
[----:B------:R-:W-:Y:S01]  /*0f90*/  LEA R14, P0, R12, UR4, 0x1 ;  /* 0x000000040c0e7c11 */ /* 0x000fe2000f8008ff */
[----:B-1----:R-:W-:-:S03]  /*0fa0*/  FMUL.FTZ R0, R0, R15 ;  /* 0x0000000f00007220 */ /* 0x002fc60000410000 */
[----:B------:R-:W-:Y:S02]  /*0fb0*/  LEA.HI.X R15, R12, UR5, R3, 0x1, P0 ;  /* 0x000000050c0f7c11 */ /* 0x000fe400080f0c03 */
[----:B------:R-:W-:-:S05]  /*0fc0*/  F2FP.BF16.F32.PACK_AB R0, RZ, R0 ;  /* 0x00000000ff00723e */ /* 0x000fca00000010ff */
[----:B------:R3:W-:Y:S02]  /*0fd0*/  STG.E.U16 desc[UR6][R14.64], R0 ;  /* 0x000000000e007986 */ /* 0x0007e4000c101506 */
.L_x_7262:
[----:B------:R-:W-:Y:S05]  /*0fe0*/  BSYNC B0 ;  /* 0x0000000000007941 */ /* 0x000fea0003800000 */
.L_x_7261:
[----:B------:R-:W-:Y:S04]  /*0ff0*/  BSSY B0, `(.L_x_7263) ;  /* 0x0000012000007945 */ /* 0x000fe80003800000 */
[----:B------:R-:W-:Y:S05]  /*1000*/  @P1 BRA `(.L_x_7264) ;  /* 0x0000000000401947 */ /* 0x000fea0003800000 */
[----:B-1----:R-:W1:Y:S01]  /*1010*/  LDC R3, c[0x0][RZ] ;  /* 0x00000000ff037b82 */ /* 0x002e620000000800 */
[----:B------:R-:W-:Y:S01]  /*1020*/  IMAD.U32 R13, R2, 0x10000, RZ ;  /* 0x00010000020d7824 */ /* 0x000fe200078e00ff */
[----:B--23--:R-:W-:Y:S01]  /*1030*/  MUFU.RCP R15, R11 ;  /* 0x0000000b000f7308 */ /* 0x00cfe20000001000 */
        /* <DEDUP_REMOVED lines=13> */
.L_x_7264:
[----:B------:R-:W-:Y:S05]  /*1110*/  BSYNC B0 ;  /* 0x0000000000007941 */ /* 0x000fea0003800000 */
.L_x_7263:
[----:B------:R-:W-:Y:S04]  /*1120*/  BSSY B0, `(.L_x_7265) ;  /* 0x0000013000007945 */ /* 0x000fe80003800000 */
[----:B------:R-:W-:Y:S05]  /*1130*/  @P2 BRA `(.L_x_7266) ;  /* 0x0000000000442947 */ /* 0x000fea0003800000 */
[----:B-1----:R-:W1:Y:S01]  /*1140*/  LDC R3, c[0x0][RZ] ;  /* 0x00000000ff037b82 */ /* 0x002e620000000800 */
[----:B----4-:R-:W-:Y:S01]  /*1150*/  IMAD.U32 R13, R4, 0x10000, RZ ;  /* 0x00010000040d7824 */ /* 0x010fe200078e00ff */
[----:B--23--:R-:W-:Y:S01]  /*1160*/  MUFU.RCP R15, R11 ;  /* 0x0000000b000f7308 */ /* 0x00cfe20000001000 */
        /* <DEDUP_REMOVED lines=14> */
.L_x_7266:
[----:B------:R-:W-:Y:S05]  /*1250*/  BSYNC B0 ;  /* 0x0000000000007941 */ /* 0x000fea0003800000 */
.L_x_7265:
[----:B------:R-:W-:Y:S04]  /*1260*/  BSSY B0, `(.L_x_7267) ;  /* 0x0000013000007945 */ /* 0x000fe80003800000 */
[----:B------:R-:W-:Y:S05]  /*1270*/  @P4 BRA `(.L_x_7268) ;  /* 0x0000000000444947 */ /* 0x000fea0003800000 */
[----:B-1----:R-:W1:Y:S01]  /*1280*/  LDC R3, c[0x0][RZ] ;  /* 0x00000000ff037b82 */ /* 0x002e620000000800 */
[----:B------:R-:W-:Y:S01]  /*1290*/  IMAD.U32 R5, R5, 0x10000, RZ ;  /* 0x0001000005057824 */ /* 0x000fe200078e00ff */
[----:B--2-4-:R-:W-:Y:S01]  /*12a0*/  MUFU.RCP R13, R11 ;  /* 0x0000000b000d7308 */ /* 0x014fe20000001000 */
[----:B------:R-:W-:Y:S02]  /*12b0*/  ULDC.64 UR4, c[0x0][0x210] ;  /* 0x0000840000047ab9 */ /* 0x000fe40000000a00 */
[----:B------:R-:W-:-:S04]  /*12c0*/  FADD.FTZ R5, R5, -R10 ;  /* 0x8000000a05057221 */ /* 0x000fc80000010000 */
[----:B------:R-:W-:-:S04]  /*12d0*/  FMUL.FTZ R12, R5, 1.4426950216293334961 ;  /* 0x3fb8aa3b050c7820 */ /* 0x000fc80000410000 */
[----:B---3--:R-:W2:Y:S01]  /*12e0*/  MUFU.EX2 R0, R12 ;  /* 0x0000000c00007308 */ /* 0x008ea20000000800 */
[----:B-1----:R-:W-:-:S05]  /*12f0*/  IMAD R2, R3, 0x2, R8 ;  /* 0x0000000203027824 */ /* 0x002fca00078e0208 */
[----:B------:R-:W-:Y:S01]  /*1300*/  LEA R2, R3, R2, 0x1 ;  /* 0x0000000203027211 */ /* 0x000fe200078e08ff */
        /* <DEDUP_REMOVED lines=8> */
.L_x_7268:
[----:B------:R-:W-:Y:S05]  /*1390*/  BSYNC B0 ;  /* 0x0000000000007941 */ /* 0x000fea0003800000 */
.L_x_7267:
[----:B------:R-:W-:Y:S05]  /*13a0*/  @P5 EXIT ;  /* 0x000000000000594d */ /* 0x000fea0003800000 */
[----:B-1----:R-:W1:Y:S01]  /*13b0*/  LDC R3, c[0x0][RZ] ;  /* 0x00000000ff037b82 */ /* 0x002e620000000800 */
[----:B------:R-:W-:Y:S01]  /*13c0*/  IMAD.U32 R5, R24, 0x10000, RZ ;  /* 0x0001000018057824 */ /* 0x000fe200078e00ff */
[----:B--2---:R-:W-:Y:S01]  /*13d0*/  MUFU.RCP R11, R11 ;  /* 0x0000000b000b7308 */ /* 0x004fe20000001000 */
[----:B------:R-:W-:Y:S02]  /*13e0*/  ULDC.64 UR4, c[0x0][0x210] ;  /* 0x0000840000047ab9 */ /* 0x000fe40000000a00 */
[----:B------:R-:W-:-:S04]  /*13f0*/  FADD.FTZ R5, R5, -R10 ;  /* 0x8000000a05057221 */ /* 0x000fc80000010000 */
[----:B------:R-:W-:-:S04]  /*1400*/  FMUL.FTZ R9, R5, 1.4426950216293334961 ;  /* 0x3fb8aa3b05097820 */ /* 0x000fc80000410000 */
[----:B---34-:R-:W2:Y:S01]  /*1410*/  MUFU.EX2 R0, R9 ;  /* 0x0000000900007308 */ /* 0x018ea20000000800 */
[----:B-1----:R-:W-:-:S04]  /*1420*/  IMAD R8, R3, 0x2, R8 ;  /* 0x0000000203087824 */ /* 0x002fc800078e0208 */
[----:B------:R-:W-:Y:S02]  /*1430*/  IMAD R8, R3, 0x2, R8 ;  /* 0x0000000203087824 */ /* 0x000fe400078e0208 */
[----:B--2---:R-:W-:-:S03]  /*1440*/  FMUL.FTZ R0, R0, R11 ;  /* 0x0000000b00007220 */ /* 0x004fc60000410000 */
[----:B------:R-:W-:Y:S02]  /*1450*/  IADD3 R2, R8, R3, RZ ;  /* 0x0000000308027210 */ /* 0x000fe40007ffe0ff */
[----:B------:R-:W-:Y:S02]  /*1460*/  F2FP.BF16.F32.PACK_AB R0, RZ, R0 ;  /* 0x00000000ff00723e */ /* 0x000fe400000010ff */
[----:B------:R-:W-:-:S03]  /*1470*/  SHF.R.S32.HI R3, RZ, 0x1f, R2 ;  /* 0x0000001fff037819 */ /* 0x000fc60000011402 */
[----:B------:R-:W-:-:S04]  /*1480*/  IMAD.WIDE.U32 R2, R6, UR8, R2 ;  /* 0x0000000806027c25 */ /* 0x000fc8000f8e0002 */
[----:B------:R-:W-:Y:S01]  /*1490*/  IMAD R7, R7, UR8, R3 ;  /* 0x0000000807077c24 */ /* 0x000fe2000f8e0203 */
[----:B------:R-:W-:-:S04]  /*14a0*/  LEA R4, P0, R2, UR4, 0x1 ;  /* 0x0000000402047c11 */ /* 0x000fc8000f8008ff */
[----:B------:R-:W-:-:S05]  /*14b0*/  LEA.HI.X R5, R2, UR5, R7, 0x1, P0 ;  /* 0x0000000502057c11 */ /* 0x000fca00080f0c07 */
[----:B------:R-:W-:Y:S01]  /*14c0*/  STG.E.U16 desc[UR6][R4.64], R0 ;  /* 0x0000000004007986 */ /* 0x000fe2000c101506 */
[----:B------:R-:W-:Y:S05]  /*14d0*/  EXIT ;  /* 0x000000000000794d */ /* 0x000fea0003800000 */
.L_x_7255:
[----:B-1----:R-:W-:Y:S01]  /*14e0*/  IMAD.MOV.U32 R26, RZ, RZ, R16 ;  /* 0x000000ffff1a7224 */ /* 0x002fe200078e0010 */
[----:B------:R-:W-:Y:S01]  /*14f0*/  MOV R13, 0xffffffff ;  /* 0xffffffff000d7802 */ /* 0x000fe20000000f00 */
[----:B------:R-:W-:Y:S02]  /*1500*/  IMAD.MOV.U32 R15, RZ, RZ, 0x10 ;  /* 0x00000010ff0f7424 */ /* 0x000fe400078e00ff */
[----:B------:R-:W-:-:S07]  /*1510*/  IMAD.MOV.U32 R14, RZ, RZ, 0x1f ;  /* 0x0000001fff0e7424 */ /* 0x000fce00078e00ff */
[----:B------:R-:W-:Y:S05]  /*1520*/  WARPSYNC.COLLECTIVE R13, `(.L_x_7269) ;  /* 0x000000000d087348 */ /* 0x000fea0003c00000 */
[----:B------:R0:W1:Y:S02]  /*1530*/  SHFL.DOWN P6, R25, R26, R15, R14 ;  /* 0x0800000f1a197389 */ /* 0x00006400000c000e */
[----:B01----:R-:W-:Y:S01]  /*1540*/  ENDCOLLECTIVE ;  /* 0x000000000000791b */ /* 0x003fe20003800000 */
.L_x_7269:
        /* <DEDUP_REMOVED lines=8> */
.L_x_7270:
        /* <DEDUP_REMOVED lines=8> */
.L_x_7271:
        /* <DEDUP_REMOVED lines=8> */
.L_x_7272:
        /* <DEDUP_REMOVED lines=8> */
.L_x_7273:
[----:B------:R-:W-:Y:S01]  /*1750*/  IMAD.MOV.U32 R21, RZ, RZ, R25 ;  /* 0x000000ffff157224 */ /* 0x000fe200078e0019 */
[----:B------:R-:W-:Y:S06]  /*1760*/  BRA `(.L_x_7274) ;  /* 0xfffffff0003c7947 */ /* 0x000fec000383ffff */
.L_x_7258:
[----:B-1----:R-:W-:Y:S01]  /*1770*/  MOV R26, R11 ;  /* 0x0000000b001a7202 */ /* 0x002fe20000000f00 */
[----:B------:R-:W-:Y:S01]  /*1780*/  IMAD.MOV.U32 R15, RZ, RZ, 0x10 ;  /* 0x00000010ff0f7424 */ /* 0x000fe200078e00ff */
[----:B------:R-:W-:Y:S01]  /*1790*/  MOV R13, 0xffffffff ;  /* 0xffffffff000d7802 */ /* 0x000fe20000000f00 */
[----:B------:R-:W-:-:S07]  /*17a0*/  IMAD.MOV.U32 R14, RZ, RZ, 0x1f ;  /* 0x0000001fff0e7424 */ /* 0x000fce00078e00ff */
[----:B------:R-:W-:Y:S05]  /*17b0*/  WARPSYNC.COLLECTIVE R13, `(.L_x_7275) ;  /* 0x000000000d087348 */ /* 0x000fea0003c00000 */
[----:B------:R0:W1:Y:S02]  /*17c0*/  SHFL.DOWN P6, R25, R26, R15, R14 ;  /* 0x0800000f1a197389 */ /* 0x00006400000c000e */
[----:B01----:R-:W-:Y:S01]  /*17d0*/  ENDCOLLECTIVE ;  /* 0x000000000000791b */ /* 0x003fe20003800000 */
.L_x_7275:
[----:B------:R-:W-:Y:S01]  /*17e0*/  HFMA2.MMA R15, -RZ, RZ, 0, 4.76837158203125e-07 ;  /* 0x00000008ff0f7435 */ /* 0x000fe200000001ff */
[----:B------:R-:W-:-:S04]  /*17f0*/  IMAD.MOV.U32 R12, RZ, RZ, R25 ;  /* 0x000000ffff0c7224 */ /* 0x000fc800078e0019 */
[----:B------:R-:W-:-:S04]  /*1800*/  FADD.FTZ R12, R11, R12 ;  /* 0x0000000c0b0c7221 */ /* 0x000fc80000010000 */
[----:B------:R-:W-:-:S07]  /*1810*/  IMAD.MOV.U32 R26, RZ, RZ, R12 ;  /* 0x000000ffff1a7224 */ /* 0x000fce00078e000c */
[----:B------:R-:W-:Y:S05]  /*1820*/  WARPSYNC.COLLECTIVE R13, `(.L_x_7276) ;  /* 0x000000000d087348 */ /* 0x000fea0003c00000 */
[----:B------:R0:W1:Y:S02]  /*1830*/  SHFL.DOWN P6, R25, R26, R15, R14 ;  /* 0x0800000f1a197389 */ /* 0x00006400000c000e */
[----:B01----:R-:W-:Y:S01]  /*1840*/  ENDCOLLECTIVE ;  /* 0x000000000000791b */ /* 0x003fe20003800000 */
.L_x_7276:
[----:B------:R-:W-:Y:S01]  /*1850*/  MOV R15, 0x4 ;  /* 0x00000004000f7802 */ /* 0x000fe20000000f00 */
[----:B------:R-:W-:-:S04]  /*1860*/  IMAD.MOV.U32 R19, RZ, RZ, R25 ;  /* 0x000000ffff137224 */ /* 0x000fc800078e0019 */
[----:B------:R-:W-:-:S04]  /*1870*/  FADD.FTZ R19, R12, R19 ;  /* 0x000000130c137221 */ /* 0x000fc80000010000 */
[----:B------:R-:W-:-:S07]  /*1880*/  IMAD.MOV.U32 R26, RZ, RZ, R19 ;  /* 0x000000ffff1a7224 */ /* 0x000fce00078e0013 */
[----:B------:R-:W-:Y:S05]  /*1890*/  WARPSYNC.COLLECTIVE R13, `(.L_x_7277) ;  /* 0x000000000d087348 */ /* 0x000fea0003c00000 */
[----:B------:R0:W1:Y:S02]  /*18a0*/  SHFL.DOWN P6, R25, R26, R15, R14 ;  /* 0x0800000f1a197389 */ /* 0x00006400000c000e */
[----:B01----:R-:W-:Y:S01]  /*18b0*/  ENDCOLLECTIVE ;  /* 0x000000000000791b */ /* 0x003fe20003800000 */
.L_x_7277:
[----:B------:R-:W-:Y:S01]  /*18c0*/  HFMA2.MMA R15, -RZ, RZ, 0, 1.1920928955078125e-07 ;  /* 0x00000002ff0f7435 */ /* 0x000fe200000001ff */
[----:B------:R-:W-:-:S04]  /*18d0*/  IMAD.MOV.U32 R16, RZ, RZ, R25 ;  /* 0x000000ffff107224 */ /* 0x000fc800078e0019 */
[----:B------:R-:W-:-:S04]  /*18e0*/  FADD.FTZ R16, R19, R16 ;  /* 0x0000001013107221 */ /* 0x000fc80000010000 */
[----:B------:R-:W-:-:S07]  /*18f0*/  IMAD.MOV.U32 R26, RZ, RZ, R16 ;  /* 0x000000ffff1a7224 */ /* 0x000fce00078e0010 */
[----:B------:R-:W-:Y:S05]  /*1900*/  WARPSYNC.COLLECTIVE R13, `(.L_x_7278) ;  /* 0x000000000d087348 */ /* 0x000fea0003c00000 */
[----:B------:R0:W1:Y:S02]  /*1910*/  SHFL.DOWN P6, R25, R26, R15, R14 ;  /* 0x0800000f1a197389 */ /* 0x00006400000c000e */
[----:B01----:R-:W-:Y:S01]  /*1920*/  ENDCOLLECTIVE ;  /* 0x000000000000791b */ /* 0x003fe20003800000 */
.L_x_7278:
[----:B------:R-:W-:Y:S01]  /*1930*/  MOV R15, 0x1 ;  /* 0x00000001000f7802 */ /* 0x000fe20000000f00 */
[----:B------:R-:W-:-:S04]  /*1940*/  IMAD.MOV.U32 R21, RZ, RZ, R25 ;  /* 0x000000ffff157224 */ /* 0x000fc800078e0019 */
[----:B------:R-:W-:-:S04]  /*1950*/  FADD.FTZ R21, R16, R21 ;  /* 0x0000001510157221 */ /* 0x000fc80000010000 */
[----:B------:R-:W-:-:S07]  /*1960*/  IMAD.MOV.U32 R26, RZ, RZ, R21 ;  /* 0x000000ffff1a7224 */ /* 0x000fce00078e0015 */
[----:B------:R-:W-:Y:S05]  /*1970*/  WARPSYNC.COLLECTIVE R13, `(.L_x_7279) ;  /* 0x000000000d087348 */ /* 0x000fea0003c00000 */
[----:B------:R0:W1:Y:S02]  /*1980*/  SHFL.DOWN P6, R25, R26, R15, R14 ;  /* 0x0800000f1a197389 */ /* 0x00006400000c000e */
[----:B01----:R-:W-:Y:S01]  /*1990*/  ENDCOLLECTIVE ;  /* 0x000000000000791b */ /* 0x003fe20003800000 */
.L_x_7279:
[----:B------:R-:W-:Y:S01]  /*19a0*/  IMAD.MOV.U32 R18, RZ, RZ, R25 ;  /* 0x000000ffff127224 */ /* 0x000fe200078e0019 */
[----:B------:R-:W-:Y:S06]  /*19b0*/  BRA `(.L_x_7280) ;  /* 0xfffffff000dc7947 */ /* 0x000fec000383ffff */
.L_x_7281:
        /* <DEDUP_REMOVED lines=12> */
.L_x_12077:


//--------------------- .text._ZN2at6native43_GLOBAL__N__9ae7fba5_10_SoftMax_cu_9f978f6322cunn_SoftMaxForwardRegIN3c108BFloat16EfS4_NS1_22SoftMaxForwardEpilogueElLi5EEEvPT1_PKT_T3_ --------------------------
	.section	.text._ZN2at6native43_GLOBAL__N__9ae7fba5_10_SoftMax_cu_9f978f6322cunn_SoftMaxForwardRegIN3c108BFloat16EfS4_NS1_22SoftMaxForwardEpilogueElLi5EEEvPT1_PKT_T3_,"ax",@progbits
	.align	128
.text._ZN2at6native43_GLOBAL__N__9ae7fba5_10_SoftMax_cu_9f978f6322cunn_SoftMaxForwardRegIN3c108BFloat16EfS4_NS1_22SoftMaxForwardEpilogueElLi5EEEvPT1_PKT_T3_:
        .type           _ZN2at6native43_GLOBAL__N__9ae7fba5_10_SoftMax_cu_9f978f6322cunn_SoftMaxForwardRegIN3c108BFloat16EfS4_NS1_22SoftMaxForwardEpilogueElLi5EEEvPT1_PKT_T3_,@function
        .size           _ZN2at6native43_GLOBAL__N__9ae7fba5_10_SoftMax_cu_9f978f6322cunn_SoftMaxForwardRegIN3c108BFloat16EfS4_NS1_22SoftMaxForwardEpilogueElLi5EEEvPT1_PKT_T3_,(.L_x_12078 - _ZN2at6native43_GLOBAL__N__9ae7fba5_10_SoftMax_cu_9f978f6322cunn_SoftMaxForwardRegIN3c108BFloat16EfS4_NS1_22SoftMaxForwardEpilogueElLi5EEEvPT1_PKT_T3_)
        .other          _ZN2at6native43_GLOBAL__N__9ae7fba5_10_SoftMax_cu_9f978f6322cunn_SoftMaxForwardRegIN3c108BFloat16EfS4_NS1_22SoftMaxForwardEpilogueElLi5EEEvPT1_PKT_T3_,@"STO_CUDA_ENTRY STV_DEFAULT"
_ZN2at6native43_GLOBAL__N__9ae7fba5_10_SoftMax_cu_9f978f6322cunn_SoftMaxForwardRegIN3c108BFloat16EfS4_NS1_22SoftMaxForwardEpilogueElLi5EEEvPT1_PKT_T3_:
[----:B------:R-:W-:Y:S01]  /*0000*/  LDC R1, c[0x0][0x28] ;  /* 0x00000a00ff017b82 */ /* 0x000fe20000000800 */
[----:B------:R-:W0:Y:S07]  /*0010*/  S2R R6, SR_TID.X ;  /* 0x0000000000067919 */ /* 0x000e2e0000002100 */
[----:B------:R-:W1:Y:S01]  /*0020*/  LDC.64 R8, c[0x0][0x220] ;  /* 0x00008800ff087b82 */ /* 0x000e620000000a00 */
[----:B------:R-:W-:Y:S01]  /*0030*/  ULDC UR4, c[0x0][0x0] ;  /* 0x0000000000047ab9 */ /* 0x000fe20000000800 */
[----:B------:R-:W-:-:S06]  /*0040*/  ULDC.64 UR8, c[0x0][0x208] ;  /* 0x0000820000087ab9 */ /* 0x000fcc0000000a00 */
[----:B------:R-:W2:Y:S01]  /*0050*/  S2UR UR7, SR_CTAID.X ;  /* 0x00000000000779c3 */ /* 0x000ea20000002500 */
[----:B0-----:R-:W-:Y:S01]  /*0060*/  SHF.R.S32.HI R7, RZ, 0x1f, R6 ;  /* 0x0000001fff077819 */ /* 0x001fe20000011406 */
[C---:B------:R-:W-:Y:S01]  /*0070*/  VIADD R24, R6.reuse, UR4 ;  /* 0x0000000406187c36 */ /* 0x040fe20008000000 */
[----:B-1----:R-:W-:-:S03]  /*0080*/  ISETP.GE.U32.AND P6, PT, R6, R8, PT ;  /* 0x000000080600720c */ /* 0x002fc60003fc6070 */
[----:B------:R-:W-:Y:S01]  /*0090*/  VIADD R10, R24, UR4 ;  /* 0x00000004180a7c36 */ /* 0x000fe20008000000 */
[-C--:B------:R-:W-:Y:S02]  /*00a0*/  ISETP.GE.AND.EX P6, PT, R7, R9.reuse, PT, P6 ;  /* 0x000000090700720c */ /* 0x080fe40003fc6360 */
[----:B------:R-:W-:Y:S01]  /*00b0*/  SHF.R.S32.HI R25, RZ, 0x1f, R24 ;  /* 0x0000001fff197819 */ /* 0x000fe20000011418 */
[----:B------:R-:W-:Y:S01]  /*00c0*/  VIADD R14, R10, UR4 ;  /* 0x000000040a0e7c36 */ /* 0x000fe20008000000 */
[-C--:B------:R-:W-:Y:S02]  /*00d0*/  ISETP.GE.U32.AND P5, PT, R24, R8.reuse, PT ;  /* 0x000000081800720c */ /* 0x080fe40003fa6070 */
[----:B------:R-:W-:Y:S02]  /*00e0*/  SHF.R.S32.HI R11, RZ, 0x1f, R10 ;  /* 0x0000001fff0b7819 */ /* 0x000fe4000001140a */
[----:B------:R-:W-:Y:S02]  /*00f0*/  ISETP.GE.AND.EX P5, PT, R25, R9, PT, P5 ;  /* 0x000000091900720c */ /* 0x000fe40003fa6350 */
[----:B------:R-:W-:-:S02]  /*0100*/  ISETP.GE.U32.AND P4, PT, R10, R8, PT ;  /* 0x000000080a00720c */ /* 0x000fc40003f86070 */
[----:B------:R-:W-:Y:S01]  /*0110*/  SHF.R.S32.HI R15, RZ, 0x1f, R14 ;  /* 0x0000001fff0f7819 */ /* 0x000fe2000001140e */
[----:B------:R-:W0:Y:S01]  /*0120*/  @!P6 LDC.64 R22, c[0x0][0x218] ;  /* 0x00008600ff16eb82 */ /* 0x000e220000000a00 */
[-C--:B------:R-:W-:Y:S01]  /*0130*/  ISETP.GE.AND.EX P4, PT, R11, R9.reuse, PT, P4 ;  /* 0x000000090b00720c */ /* 0x080fe20003f86340 */
[----:B--2---:R-:W-:Y:S01]  /*0140*/  @!P6 IMAD.WIDE.U32 R16, R8, UR7, R6 ;  /* 0x000000070810ec25 */ /* 0x004fe2000f8e0006 */
[CC--:B------:R-:W-:Y:S02]  /*0150*/  ISETP.GE.U32.AND P3, PT, R14.reuse, R8.reuse, PT ;  /* 0x000000080e00720c */ /* 0x0c0fe40003f66070 */
[----:B------:R-:W-:Y:S01]  /*0160*/  IADD3 R12, R14, UR4, RZ ;  /* 0x000000040e0c7c10 */ /* 0x000fe2000fffe0ff */
[----:B------:R-:W-:Y:S01]  /*0170*/  @!P6 IMAD R17, R9, UR7, R17 ;  /* 0x000000070911ec24 */ /* 0x000fe2000f8e0211 */
[----:B------:R-:W-:Y:S01]  /*0180*/  ISETP.GE.AND.EX P3, PT, R15, R9, PT, P3 ;  /* 0x000000090f00720c */ /* 0x000fe20003f66330 */
[----:B------:R-:W1:Y:S01]  /*0190*/  @!P5 LDC.64 R20, c[0x0][0x218] ;  /* 0x00008600ff14db82 */ /* 0x000e620000000a00 */
[----:B------:R-:W-:Y:S01]  /*01a0*/  SHF.R.S32.HI R13, RZ, 0x1f, R12 ;  /* 0x0000001fff0d7819 */ /* 0x000fe2000001140c */
[----:B------:R-:W-:Y:S01]  /*01b0*/  @!P5 IMAD.WIDE.U32 R24, R8, UR7, R24 ;  /* 0x000000070818dc25 */ /* 0x000fe2000f8e0018 */
[----:B------:R-:W-:-:S03]  /*01c0*/  ISETP.GE.U32.AND P2, PT, R12, R8, PT ;  /* 0x000000080c00720c */ /* 0x000fc60003f46070 */
[----:B------:R-:W-:Y:S01]  /*01d0*/  @!P5 IMAD R25, R9, UR7, R25 ;  /* 0x000000070919dc24 */ /* 0x000fe2000f8e0219 */
[----:B------:R-:W-:Y:S01]  /*01e0*/  ISETP.GE.AND.EX P2, PT, R13, R9, PT, P2 ;  /* 0x000000090d00720c */ /* 0x000fe20003f46320 */
[----:B------:R-:W2:Y:S01]  /*01f0*/  @!P4 LDC.64 R18, c[0x0][0x218] ;  /* 0x00008600ff12cb82 */ /* 0x000ea20000000a00 */
[----:B0-----:R-:W-:-:S04]  /*0200*/  @!P6 LEA R22, P0, R16, R22, 0x1 ;  /* 0x000000161016e211 */ /* 0x001fc800078008ff */
[----:B------:R-:W-:-:S03]  /*0210*/  @!P6 LEA.HI.X R23, R16, R23, R17, 0x1, P0 ;  /* 0x000000171017e211 */ /* 0x000fc600000f0c11 */
[----:B------:R-:W0:Y:S01]  /*0220*/  @!P3 LDC.64 R16, c[0x0][0x218] ;  /* 0x00008600ff10bb82 */ /* 0x000e220000000a00 */
[----:B-1----:R-:W-:Y:S01]  /*0230*/  @!P5 LEA R20, P0, R24, R20, 0x1 ;  /* 0x000000141814d211 */ /* 0x002fe200078008ff */
[----:B------:R-:W-:Y:S01]  /*0240*/  @!P4 IMAD.WIDE.U32 R26, R8, UR7, R10 ;  /* 0x00000007081acc25 */ /* 0x000fe2000f8e000a */
[----:B------:R-:W3:Y:S02]  /*0250*/  @!P6 LDG.E.U16 R0, desc[UR8][R22.64] ;  /* 0x000000081600e981 */ /* 0x000ee4000c1e1500 */
[----:B------:R-:W-:-:S03]  /*0260*/  @!P5 LEA.HI.X R21, R24, R21, R25, 0x1, P0 ;  /* 0x000000151815d211 */ /* 0x000fc600000f0c19 */
[----:B------:R-:W1:Y:S01]  /*0270*/  @!P2 LDC.64 R24, c[0x0][0x218] ;  /* 0x00008600ff18ab82 */ /* 0x000e620000000a00 */
[C---:B------:R-:W-:Y:S01]  /*0280*/  @!P4 IMAD R27, R9.reuse, UR7, R27 ;  /* 0x00000007091bcc24 */ /* 0x040fe2000f8e021b */
[----:B--2---:R-:W-:Y:S01]  /*0290*/  @!P4 LEA R18, P0, R26, R18, 0x1 ;  /* 0x000000121a12c211 */ /* 0x004fe200078008ff */
[----:B------:R-:W-:Y:S01]  /*02a0*/  @!P3 IMAD.WIDE.U32 R14, R8, UR7, R14 ;  /* 0x00000007080ebc25 */ /* 0x000fe2000f8e000e */
[----:B------:R2:W4:Y:S02]  /*02b0*/  @!P5 LDG.E.U16 R2, desc[UR8][R20.64] ;  /* 0x000000081402d981 */ /* 0x000524000c1e1500 */
[----:B------:R-:W-:Y:S01]  /*02c0*/  @!P4 LEA.HI.X R19, R26, R19, R27, 0x1, P0 ;  /* 0x000000131a13c211 */ /* 0x000fe200000f0c1b */
[----:B------:R-:W-:Y:S02]  /*02d0*/  @!P3 IMAD R15, R9, UR7, R15 ;  /* 0x00000007090fbc24 */ /* 0x000fe4000f8e020f */
[----:B------:R-:W-:Y:S02]  /*02e0*/  @!P2 IMAD.WIDE.U32 R26, R8, UR7, R12 ;  /* 0x00000007081aac25 */ /* 0x000fe4000f8e000c */
[----:B------:R-:W5:Y:S01]  /*02f0*/  @!P4 LDG.E.U16 R3, desc[UR8][R18.64] ;  /* 0x000000081203c981 */ /* 0x000f62000c1e1500 */
[----:B0-----:R-:W-:-:S04]  /*0300*/  @!P3 LEA R16, P0, R14, R16, 0x1 ;  /* 0x000000100e10b211 */ /* 0x001fc800078008ff */
[----:B------:R-:W-:Y:S01]  /*0310*/  @!P3 LEA.HI.X R17, R14, R17, R15, 0x1, P0 ;  /* 0x000000110e11b211 */ /* 0x000fe200000f0c0f */
[----:B------:R-:W-:Y:S01]  /*0320*/  @!P2 IMAD R14, R9, UR7, R27 ;  /* 0x00000007090eac24 */ /* 0x000fe2000f8e021b */
[----:B-1----:R-:W-:-:S03]  /*0330*/  @!P2 LEA R24, P0, R26, R24, 0x1 ;  /* 0x000000181a18a211 */ /* 0x002fc600078008ff */
[----:B------:R-:W5:Y:S01]  /*0340*/  @!P3 LDG.E.U16 R4, desc[UR8][R16.64] ;  /* 0x000000081004b981 */ /* 0x000f62000c1e1500 */
[----:B------:R-:W-:-:S05]  /*0350*/  @!P2 LEA.HI.X R25, R26, R25, R14, 0x1, P0 ;  /* 0x000000191a19a211 */ /* 0x000fca00000f0c0e */
[----:B------:R-:W5:Y:S01]  /*0360*/  @!P2 LDG.E.U16 R5, desc[UR8][R24.64] ;  /* 0x000000081805a981 */ /* 0x000f62000c1e1500 */
[----:B------:R-:W-:Y:S01]  /*0370*/  IMAD.MOV.U32 R14, RZ, RZ, -0x800001 ;  /* 0xff7fffffff0e7424 */ /* 0x000fe200078e00ff */
[----:B--2---:R-:W-:Y:S01]  /*0380*/  SHF.R.S32.HI R21, RZ, 0x1f, R6 ;  /* 0x0000001fff157819 */ /* 0x004fe20000011406 */
[----:B------:R-:W0:Y:S01]  /*0390*/  S2UR UR6, SR_CgaCtaId ;  /* 0x00000000000679c3 */ /* 0x000e220000008800 */
[----:B------:R-:W-:Y:S01]  /*03a0*/  UMOV UR4, 0x400 ;  /* 0x0000040000047882 */ /* 0x000fe20000000000 */
[----:B------:R-:W-:Y:S02]  /*03b0*/  ULDC UR5, c[0x0][0x0] ;  /* 0x0000000000057ab9 */ /* 0x000fe40000000800 */
[----:B------:R-:W-:Y:S02]  /*03c0*/  USHF.R.U32.HI UR5, URZ, 0x5, UR5 ;  /* 0x000000053f057899 */ /* 0x000fe40008011605 */
[----:B0-----:R-:W-:Y:S01]  /*03d0*/  ULEA UR4, UR6, UR4, 0x18 ;  /* 0x0000000406047291 */ /* 0x001fe2000f8ec03f */
[----:B------:R-:W-:Y:S01]  /*03e0*/  MOV R22, 0xff7fffff ;  /* 0xff7fffff00167802 */ /* 0x000fe20000000f00 */
[----:B------:R-:W-:Y:S01]  /*03f0*/  BSSY B0, `(.L_x_7282) ;  /* 0x000003c000007945 */ /* 0x000fe20003800000 */
[----:B------:R-:W-:Y:S01]  /*0400*/  BAR.SYNC.DEFER_BLOCKING 0x0 ;  /* 0x0000000000007b1d */ /* 0x000fe20000010000 */
[----:B---3--:R-:W-:-:S05]  /*0410*/  @!P6 IMAD.U32 R15, R0, 0x10000, RZ ;  /* 0x00010000000fe824 */ /* 0x008fca00078e00ff */
[----:B------:R-:W-:Y:S01]  /*0420*/  @!P6 FMNMX.FTZ R14, R15, -3.40282346638528859812e+38, !PT ;  /* 0xff7fffff0f0ee809 */ /* 0x000fe20007810000 */
[----:B----4-:R-:W-:-:S05]  /*0430*/  @!P5 IMAD.U32 R15, R2, 0x10000, RZ ;  /* 0x00010000020fd824 */ /* 0x010fca00078e00ff */
[----:B------:R-:W-:Y:S02]  /*0440*/  @!P5 FMNMX.FTZ R14, R14, R15, !PT ;  /* 0x0000000f0e0ed209 */ /* 0x000fe40007810000 */
[----:B-----5:R-:W-:-:S04]  /*0450*/  @!P4 SHF.L.U32 R15, R3, 0x10, RZ ;  /* 0x00000010030fc819 */ /* 0x020fc800000006ff */
[----:B------:R-:W-:Y:S01]  /*0460*/  @!P4 FMNMX.FTZ R14, R14, R15, !PT ;  /* 0x0000000f0e0ec209 */ /* 0x000fe20007810000 */
[----:B------:R-:W-:-:S05]  /*0470*/  @!P3 IMAD.U32 R15, R4, 0x10000, RZ ;  /* 0x00010000040fb824 */ /* 0x000fca00078e00ff */
[----:B------:R-:W-:Y:S01]  /*0480*/  @!P3 FMNMX.FTZ R14, R14, R15, !PT ;  /* 0x0000000f0e0eb209 */ /* 0x000fe20007810000 */
[----:B------:R-:W-:-:S05]  /*0490*/  @!P2 IMAD.U32 R15, R5, 0x10000, RZ ;  /* 0x00010000050fa824 */ /* 0x000fca00078e00ff */
        /* <DEDUP_REMOVED lines=12> */
[----:B------:R-:W-:Y:S02]  /*0560*/  LOP3.LUT R21, R15, 0xffffffe0, RZ, 0xc0, !PT ;  /* 0xffffffe00f157812 */ /* 0x000fe400078ec0ff */
[----:B0-----:R-:W-:-:S04]  /*0570*/  FSETP.GEU.FTZ.AND P0, PT, R17, R18, PT ;  /* 0x000000121100720b */ /* 0x001fc80003f1e000 */
[----:B------:R-:W-:-:S05]  /*0580*/  FSEL R18, R18, R17, !P0 ;  /* 0x0000001112127208 */ /* 0x000fca0004000000 */
[----:B------:R-:W0:Y:S01]  /*0590*/  SHFL.DOWN PT, R19, R18, 0x1, 0x1f ;  /* 0x08201f0012137f89 */ /* 0x000e2200000e0000 */
[----:B------:R-:W-:-:S05]  /*05a0*/  IMAD.IADD R21, R6, 0x1, -R21 ;  /* 0x0000000106157824 */ /* 0x000fca00078e0a15 */
[----:B------:R-:W-:-:S13]  /*05b0*/  ISETP.NE.AND P1, PT, R21, RZ, PT ;  /* 0x000000ff1500720c */ /* 0x000fda0003f25270 */
[----:B------:R-:W-:Y:S02]  /*05c0*/  @!P1 SHF.R.S32.HI R14, RZ, 0x5, R15 ;  /* 0x00000005ff0e9819 */ /* 0x000fe4000001140f */
[----:B0-----:R-:W-:Y:S02]  /*05d0*/  FSETP.GEU.FTZ.AND P0, PT, R18, R19, PT ;  /* 0x000000131200720b */ /* 0x001fe40003f1e000 */
[----:B------:R-:W-:Y:S02]  /*05e0*/  @!P1 LEA R14, R14, UR4, 0x2 ;  /* 0x000000040e0e9c11 */ /* 0x000fe4000f8e10ff */
[----:B------:R-:W-:-:S05]  /*05f0*/  FSEL R19, R19, R18, !P0 ;  /* 0x0000001213137208 */ /* 0x000fca0004000000 */
[----:B------:R0:W-:Y:S01]  /*0600*/  @!P1 STS [R14], R19 ;  /* 0x000000130e009388 */ /* 0x0001e20000000800 */
        /* <DEDUP_REMOVED lines=24> */
.L_x_7301:
[----:B-1----:R-:W-:-:S04]  /*0790*/  FSETP.GEU.FTZ.AND P0, PT, R22, R20, PT ;  /* 0x000000141600720b */ /* 0x002fc80003f1e000 */
[----:B0-----:R-:W-:-:S09]  /*07a0*/  FSEL R22, R20, R22, !P0 ;  /* 0x0000001614167208 */ /* 0x001fd20004000000 */
.L_x_7283:
[----:B------:R-:W-:Y:S05]  /*07b0*/  BSYNC B0 ;  /* 0x0000000000007941 */ /* 0x000fea0003800000 */
.L_x_7282:
[----:B------:R-:W-:Y:S01]  /*07c0*/  ISETP.NE.AND P0, PT, R6, RZ, PT ;  /* 0x000000ff0600720c */ /* 0x000fe20003f05270 */
[----:B------:R-:W-:Y:S05]  /*07d0*/  WARPSYNC.ALL ;  /* 0x0000000000007948 */ /* 0x000fea0003800000 */
[----:B------:R-:W-:-:S07]  /*07e0*/  P2R R21, PR, RZ, 0x1 ;  /* 0x00000001ff157803 */ /* 0x000fce0000000000 */
[----:B-1----:R-:W-:Y:S01]  /*07f0*/  @!P0 STS [UR4], R22 ;  /* 0x00000016ff008988 */ /* 0x002fe20008000804 */
[----:B------:R-:W-:Y:S01]  /*0800*/  BAR.SYNC.DEFER_BLOCKING 0x0 ;  /* 0x0000000000007b1d */ /* 0x000fe20000010000 */
[----:B------:R-:W-:Y:S01]  /*0810*/  @!P6 IMAD.U32 R17, R0, 0x10000, RZ ;  /* 0x000100000011e824 */ /* 0x000fe200078e00ff */
[----:B------:R-:W-:Y:S01]  /*0820*/  ISETP.NE.AND P0, PT, R25, RZ, PT ;  /* 0x000000ff1900720c */ /* 0x000fe20003f05270 */
[----:B------:R-:W-:Y:S01]  /*0830*/  @!P5 IMAD.U32 R19, R2, 0x10000, RZ ;  /* 0x000100000213d824 */ /* 0x000fe200078e00ff */
[----:B------:R-:W-:Y:S01]  /*0840*/  @!P1 SHF.R.S32.HI R15, RZ, 0x5, R15 ;  /* 0x00000005ff0f9819 */ /* 0x000fe2000001140f */
[----:B------:R-:W-:Y:S01]  /*0850*/  @!P3 IMAD.U32 R25, R4, 0x10000, RZ ;  /* 0x000100000419b824 */ /* 0x000fe200078e00ff */
[----:B------:R-:W-:Y:S02]  /*0860*/  BSSY B0, `(.L_x_7285) ;  /* 0x0000037000007945 */ /* 0x000fe40003800000 */
[----:B------:R-:W-:Y:S01]  /*0870*/  @!P1 LEA R27, R15, UR4, 0x2 ;  /* 0x000000040f1b9c11 */ /* 0x000fe2000f8e10ff */
[----:B------:R-:W-:Y:S01]  /*0880*/  HFMA2.MMA R15, -RZ, RZ, 0, 0 ;  /* 0x00000000ff0f7435 */ /* 0x000fe200000001ff */
[----:B------:R-:W0:Y:S02]  /*0890*/  LDS R14, [UR4] ;  /* 0x00000004ff0e7984 */ /* 0x000e240008000800 */
[--C-:B0-----:R-:W-:Y:S01]  /*08a0*/  @!P6 FADD.FTZ R17, R17, -R14.reuse ;  /* 0x8000000e1111e221 */ /* 0x101fe20000010000 */
[----:B------:R-:W-:Y:S01]  /*08b0*/  @!P5 FADD.FTZ R18, R19, -R14 ;  /* 0x8000000e1312d221 */ /* 0x000fe20000010000 */
[----:B------:R-:W-:-:S02]  /*08c0*/  @!P4 SHF.L.U32 R19, R3, 0x10, RZ ;  /* 0x000000100313c819 */ /* 0x000fc400000006ff */
[----:B------:R-:W-:Y:S01]  /*08d0*/  @!P6 FMUL.FTZ R17, R17, 1.4426950216293334961 ;  /* 0x3fb8aa3b1111e820 */ /* 0x000fe20000410000 */
[----:B------:R-:W-:Y:S02]  /*08e0*/  @!P5 FMUL.FTZ R18, R18, 1.4426950216293334961 ;  /* 0x3fb8aa3b1212d820 */ /* 0x000fe40000410000 */
[----:B------:R-:W-:-:S03]  /*08f0*/  @!P4 FADD.FTZ R19, R19, -R14 ;  /* 0x8000000e1313c221 */ /* 0x000fc60000010000 */
[----:B------:R-:W0:Y:S01]  /*0900*/  @!P6 MUFU.EX2 R17, R17 ;  /* 0x000000110011e308 */ /* 0x000e220000000800 */
[----:B------:R-:W-:Y:S01]  /*0910*/  @!P4 FMUL.FTZ R20, R19, 1.4426950216293334961 ;  /* 0x3fb8aa3b1314c820 */ /* 0x000fe20000410000 */
[----:B------:R-:W-:Y:S01]  /*0920*/  @!P3 FADD.FTZ R19, R25, -R14 ;  /* 0x8000000e1913b221 */ /* 0x000fe20000010000 */
[----:B------:R-:W-:-:S03]  /*0930*/  @!P2 IMAD.U32 R25, R5, 0x10000, RZ ;  /* 0x000100000519a824 */ /* 0x000fc600078e00ff */
[----:B------:R-:W-:Y:S01]  /*0940*/  @!P3 FMUL.FTZ R22, R19, 1.4426950216293334961 ;  /* 0x3fb8aa3b1316b820 */ /* 0x000fe20000410000 */
[----:B------:R-:W-:Y:S01]  /*0950*/  @!P2 FADD.FTZ R24, R25, -R14 ;  /* 0x8000000e1918a221 */ /* 0x000fe20000010000 */
[----:B------:R-:W1:Y:S01]  /*0960*/  @!P5 MUFU.EX2 R18, R18 ;  /* 0x000000120012d308 */ /* 0x000e620000000800 */
[----:B------:R-:W-:Y:S02]  /*0970*/  IMAD.MOV.U32 R19, RZ, RZ, RZ ;  /* 0x000000ffff137224 */ /* 0x000fe400078e00ff */
[----:B------:R-:W-:-:S05]  /*0980*/  @!P2 FMUL.FTZ R24, R24, 1.4426950216293334961 ;  /* 0x3fb8aa3b1818a820 */ /* 0x000fca0000410000 */
[----:B------:R-:W2:Y:S01]  /*0990*/  @!P4 MUFU.EX2 R20, R20 ;  /* 0x000000140014c308 */ /* 0x000ea20000000800 */
[----:B0-----:R-:W-:-:S07]  /*09a0*/  @!P6 FADD.FTZ R19, RZ, R17 ;  /* 0x00000011ff13e221 */ /* 0x001fce0000010000 */
[----:B------:R-:W0:Y:S01]  /*09b0*/  @!P3 MUFU.EX2 R22, R22 ;  /* 0x000000160016b308 */ /* 0x000e220000000800 */
[----:B-1----:R-:W-:-:S07]  /*09c0*/  @!P5 FADD.FTZ R19, R19, R18 ;  /* 0x000000121313d221 */ /* 0x002fce0000010000 */
[----:B------:R-:W1:Y:S01]  /*09d0*/  @!P2 MUFU.EX2 R24, R24 ;  /* 0x000000180018a308 */ /* 0x000e620000000800 */
[----:B--2---:R-:W-:-:S04]  /*09e0*/  @!P4 FADD.FTZ R19, R19, R20 ;  /* 0x000000141313c221 */ /* 0x004fc80000010000 */
[----:B0-----:R-:W-:-:S04]  /*09f0*/  @!P3 FADD.FTZ R19, R19, R22 ;  /* 0x000000161313b221 */ /* 0x001fc80000010000 */
[----:B-1----:R-:W-:-:S05]  /*0a00*/  @!P2 FADD.FTZ R19, R19, R24 ;  /* 0x000000181313a221 */ /* 0x002fca0000010000 */
        /* <DEDUP_REMOVED lines=15> */
[----:B------:R-:W-:Y:S05]  /*0b00*/  @P0 BRA `(.L_x_7286) ;  /* 0x0000000000300947 */ /* 0x000fea0003800000 */
        /* <DEDUP_REMOVED lines=11> */
.L_x_7307:
[----:B-1----:R-:W-:-:S07]  /*0bc0*/  FADD.FTZ R15, R24, R20 ;  /* 0x00000014180f7221 */ /* 0x002fce0000010000 */
.L_x_7286:
[----:B------:R-:W-:Y:S05]  /*0bd0*/  BSYNC B0 ;  /* 0x0000000000007941 */ /* 0x000fea0003800000 */
.L_x_7285:
[----:B------:R-:W-:Y:S01]  /*0be0*/  ISETP.NE.AND P0, PT, R21, RZ, PT ;  /* 0x000000ff1500720c */ /* 0x000fe20003f05270 */
[----:B------:R-:W-:-:S12]  /*0bf0*/  WARPSYNC.ALL ;  /* 0x0000000000007948 */ /* 0x000fd80003800000 */
[----:B-1----:R1:W-:Y:S01]  /*0c00*/  @!P0 STS [UR4], R15 ;  /* 0x0000000fff008988 */ /* 0x0023e20008000804 */
[----:B------:R-:W-:Y:S06]  /*0c10*/  BAR.SYNC.DEFER_BLOCKING 0x0 ;  /* 0x0000000000007b1d */ /* 0x000fec0000010000 */
[----:B------:R-:W-:Y:S01]  /*0c20*/  BSSY B0, `(.L_x_7288) ;  /* 0x0000012000007945 */ /* 0x000fe20003800000 */
[----:B------:R-:W2:Y:S03]  /*0c30*/  LDS R15, [UR4] ;  /* 0x00000004ff0f7984 */ /* 0x000ea60008000800 */
[----:B------:R-:W-:Y:S05]  /*0c40*/  @P6 BRA `(.L_x_7289) ;  /* 0x00000000003c6947 */ /* 0x000fea0003800000 */
[----:B------:R-:W-:Y:S01]  /*0c50*/  IMAD.U32 R17, R0, 0x10000, RZ ;  /* 0x0001000000117824 */ /* 0x000fe200078e00ff */
[----:B------:R-:W-:Y:S01]  /*0c60*/  ULDC.64 UR4, c[0x0][0x210] ;  /* 0x0000840000047ab9 */ /* 0x000fe20000000a00 */
[----:B--2---:R-:W-:Y:S01]  /*0c70*/  MUFU.RCP R0, R15 ;  /* 0x0000000f00007308 */ /* 0x004fe20000001000 */
[----:B0-----:R-:W-:Y:S02]  /*0c80*/  IMAD.MOV.U32 R16, RZ, RZ, R6 ;  /* 0x000000ffff107224 */ /* 0x001fe400078e0006 */
[----:B------:R-:W-:-:S04]  /*0c90*/  FADD.FTZ R17, R17, -R14 ;  /* 0x8000000e11117221 */ /* 0x000fc80000010000 */
[----:B------:R-:W-:Y:S01]  /*0ca0*/  FMUL.FTZ R20, R17, 1.4426950216293334961 ;  /* 0x3fb8aa3b11147820 */ /* 0x000fe20000410000 */
[----:B------:R-:W-:-:S03]  /*0cb0*/  IMAD.MOV.U32 R17, RZ, RZ, R7 ;  /* 0x000000ffff117224 */ /* 0x000fc600078e0007 */
        /* <DEDUP_REMOVED lines=8> */
.L_x_7289:
[----:B------:R-:W-:Y:S05]  /*0d40*/  BSYNC B0 ;  /* 0x0000000000007941 */ /* 0x000fea0003800000 */
.L_x_7288:
[----:B------:R-:W-:Y:S04]  /*0d50*/  BSSY B0, `(.L_x_7290) ;  /* 0x0000012000007945 */ /* 0x000fe80003800000 */
[----:B------:R-:W-:Y:S05]  /*0d60*/  @P5 BRA `(.L_x_7291) ;  /* 0x0000000000405947 */ /* 0x000fea0003800000 */
[----:B------:R-:W-:Y:S01]  /*0d70*/  SHF.L.U32 R17, R2, 0x10, RZ ;  /* 0x0000001002117819 */ /* 0x000fe200000006ff */
[----:B--23--:R-:W-:Y:S01]  /*0d80*/  MUFU.RCP R19, R15 ;  /* 0x0000000f00137308 */ /* 0x00cfe20000001000 */
[----:B------:R-:W-:Y:S02]  /*0d90*/  ULDC UR4, c[0x0][0x0] ;  /* 0x0000000000047ab9 */ /* 0x000fe40000000800 */
[----:B0-----:R-:W-:Y:S02]  /*0da0*/  VIADD R16, R6, UR4 ;  /* 0x0000000406107c36 */ /* 0x001fe40008000000 */
[----:B------:R-:W-:Y:S01]  /*0db0*/  FADD.FTZ R17, R17, -R14 ;  /* 0x8000000e11117221 */ /* 0x000fe20000010000 */
[----:B------:R-:W-:-:S03]  /*0dc0*/  ULDC.64 UR4, c[0x0][0x210] ;  /* 0x0000840000047ab9 */ /* 0x000fc60000000a00 */
[----:B------:R-:W-:Y:S01]  /*0dd0*/  FMUL.FTZ R2, R17, 1.4426950216293334961 ;  /* 0x3fb8aa3b11027820 */ /* 0x000fe20000410000 */
[----:B------:R-:W-:-:S03]  /*0de0*/  SHF.R.S32.HI R17, RZ, 0x1f, R16 ;  /* 0x0000001fff117819 */ /* 0x000fc60000011410 */
        /* <DEDUP_REMOVED lines=8> */
.L_x_7291:
[----:B------:R-:W-:Y:S05]  /*0e70*/  BSYNC B0 ;  /* 0x0000000000007941 */ /* 0x000fea0003800000 */
.L_x_7290:
[----:B------:R-:W-:Y:S04]  /*0e80*/  BSSY B0, `(.L_x_7292) ;  /* 0x000000f000007945 */ /* 0x000fe80003800000 */
[----:B------:R-:W-:Y:S05]  /*0e90*/  @P4 BRA `(.L_x_7293) ;  /* 0x0000000000344947 */ /* 0x000fea0003800000 */
[----:B------:R-:W-:Y:S01]  /*0ea0*/  IMAD.U32 R3, R3, 0x10000, RZ ;  /* 0x0001000003037824 */ /* 0x000fe200078e00ff */
[----:B--2---:R-:W-:Y:S01]  /*0eb0*/  MUFU.RCP R17, R15 ;  /* 0x0000000f00117308 */ /* 0x004fe20000001000 */
[----:B------:R-:W-:Y:S01]  /*0ec0*/  IMAD.WIDE.U32 R10, R8, UR7, R10 ;  /* 0x00000007080a7c25 */ /* 0x000fe2000f8e000a */
[----:B------:R-:W-:-:S03]  /*0ed0*/  ULDC.64 UR4, c[0x0][0x210] ;  /* 0x0000840000047ab9 */ /* 0x000fc60000000a00 */
[----:B------:R-:W-:Y:S01]  /*0ee0*/  FADD.FTZ R3, R3, -R14 ;  /* 0x8000000e03037221 */ /* 0x000fe20000010000 */
[----:B------:R-:W-:-:S03]  /*0ef0*/  LEA R2, P0, R10, UR4, 0x1 ;  /* 0x000000040a027c11 */ /* 0x000fc6000f8008ff */
[----:B0-----:R-:W-:Y:S01]  /*0f00*/  FMUL.FTZ R16, R3, 1.4426950216293334961 ;  /* 0x3fb8aa3b03107820 */ /* 0x001fe20000410000 */
[----:B------:R-:W-:-:S03]  /*0f10*/  IMAD R3, R9, UR7, R11 ;  /* 0x0000000709037c24 */ /* 0x000fc6000f8e020b */
[----:B---34-:R-:W0:Y:S02]  /*0f20*/  MUFU.EX2 R0, R16 ;  /* 0x0000001000007308 */ /* 0x018e240000000800 */
[----:B------:R-:W-:Y:S01]  /*0f30*/  LEA.HI.X R3, R10, UR5, R3, 0x1, P0 ;  /* 0x000000050a037c11 */ /* 0x000fe200080f0c03 */
[----:B0-----:R-:W-:-:S05]  /*0f40*/  FMUL.FTZ R0, R0, R17 ;  /* 0x0000001100007220 */ /* 0x001fca0000410000 */
[----:B------:R-:W-:-:S05]  /*0f50*/  F2FP.BF16.F32.PACK_AB R0, RZ, R0 ;  /* 0x00000000ff00723e */ /* 0x000fca00000010ff */
[----:B------:R0:W-:Y:S02]  /*0f60*/  STG.E.U16 desc[UR8][R2.64], R0 ;  /* 0x0000000002007986 */ /* 0x0001e4000c101508 */
.L_x_7293:
[----:B------:R-:W-:Y:S05]  /*0f70*/  BSYNC B0 ;  /* 0x0000000000007941 */ /* 0x000fea0003800000 */
.L_x_7292:
[----:B------:R-:W-:Y:S04]  /*0f80*/  BSSY B0, `(.L_x_7294) ;  /* 0x0000013000007945 */ /* 0x000fe80003800000 */
[----:B------:R-:W-:Y:S05]  /*0f90*/  @P3 BRA `(.L_x_7295) ;  /* 0x0000000000443947 */ /* 0x000fea0003800000 */
[----:B0-----:R-:W0:Y:S01]  /*0fa0*/  LDC R3, c[0x0][RZ] ;  /* 0x00000000ff037b82 */ /* 0x001e220000000800 */
[----:B------:R-:W-:Y:S01]  /*0fb0*/  IMAD.U32 R7, R4, 0x10000, RZ ;  /* 0x0001000004077824 */ /* 0x000fe200078e00ff */
[----:B--2---:R-:W-:Y:S01]  /*0fc0*/  MUFU.RCP R11, R15 ;  /* 0x0000000f000b7308 */ /* 0x004fe20000001000 */
[----:B------:R-:W-:Y:S02]  /*0fd0*/  ULDC.64 UR4, c[0x0][0x210] ;  /* 0x0000840000047ab9 */ /* 0x000fe40000000a00 */
[----:B------:R-:W-:-:S04]  /*0fe0*/  FADD.FTZ R7, R7, -R14 ;  /* 0x8000000e07077221 */ /* 0x000fc80000010000 */
[----:B------:R-:W-:-:S04]  /*0ff0*/  FMUL.FTZ R4, R7, 1.4426950216293334961 ;  /* 0x3fb8aa3b07047820 */ /* 0x000fc80000410000 */
[----:B---34-:R-:W2:Y:S01]  /*1000*/  MUFU.EX2 R0, R4 ;  /* 0x0000000400007308 */ /* 0x018ea20000000800 */
[----:B0-----:R-:W-:-:S05]  /*1010*/  LEA R2, R3, R6, 0x1 ;  /* 0x0000000603027211 */ /* 0x001fca00078e08ff */
        /* <DEDUP_REMOVED lines=9> */
.L_x_7295:
[----:B------:R-:W-:Y:S05]  /*10b0*/  BSYNC B0 ;  /* 0x0000000000007941 */ /* 0x000fea0003800000 */
.L_x_7294:
[----:B------:R-:W-:Y:S05]  /*10c0*/  @P2 EXIT ;  /* 0x000000000000294d */ /* 0x000fea0003800000 */
[----:B------:R-:W-:Y:S01]  /*10d0*/  IMAD.U32 R5, R5, 0x10000, RZ ;  /* 0x0001000005057824 */ /* 0x000fe200078e00ff */
[----:B-12---:R-:W-:Y:S01]  /*10e0*/  MUFU.RCP R15, R15 ;  /* 0x0000000f000f7308 */ /* 0x006fe20000001000 */
[----:B------:R-:W-:Y:S01]  /*10f0*/  IMAD.WIDE.U32 R12, R8, UR7, R12 ;  /* 0x00000007080c7c25 */ /* 0x000fe2000f8e000c */
[----:B------:R-:W-:-:S03]  /*1100*/  ULDC.64 UR4, c[0x0][0x210] ;  /* 0x0000840000047ab9 */ /* 0x000fc60000000a00 */
[----:B------:R-:W-:Y:S01]  /*1110*/  FADD.FTZ R5, R5, -R14 ;  /* 0x8000000e05057221 */ /* 0x000fe20000010000 */
[----:B------:R-:W-:Y:S01]  /*1120*/  IMAD R9, R9, UR7, R13 ;  /* 0x0000000709097c24 */ /* 0x000fe2000f8e020d */
[C---:B0-----:R-:W-:Y:S02]  /*1130*/  LEA R2, P0, R12.reuse, UR4, 0x1 ;  /* 0x000000040c027c11 */ /* 0x041fe4000f8008ff */
[----:B------:R-:W-:Y:S02]  /*1140*/  FMUL.FTZ R5, R5, 1.4426950216293334961 ;  /* 0x3fb8aa3b05057820 */ /* 0x000fe40000410000 */
[----:B------:R-:W-:Y:S02]  /*1150*/  LEA.HI.X R3, R12, UR5, R9, 0x1, P0 ;  /* 0x000000050c037c11 */ /* 0x000fe400080f0c09 */
[----:B---34-:R-:W0:Y:S02]  /*1160*/  MUFU.EX2 R0, R5 ;  /* 0x0000000500007308 */ /* 0x018e240000000800 */
[----:B0-----:R-:W-:-:S05]  /*1170*/  FMUL.FTZ R0, R0, R15 ;  /* 0x0000000f00007220 */ /* 0x001fca0000410000 */
[----:B------:R-:W-:-:S05]  /*1180*/  F2FP.BF16.F32.PACK_AB R0, RZ, R0 ;  /* 0x00000000ff00723e */ /* 0x000fca00000010ff */
[----:B------:R-:W-:Y:S01]  /*1190*/  STG.E.U16 desc[UR8][R2.64], R0 ;  /* 0x0000000002007986 */ /* 0x000fe2000c101508 */
[----:B------:R-:W-:Y:S05]  /*11a0*/  EXIT ;  /* 0x000000000000794d */ /* 0x000fea0003800000 */
.L_x_7284:
[----:B-1----:R-:W-:Y:S01]  /*11b0*/  IMAD.MOV.U32 R26, RZ, RZ, R22 ;  /* 0x000000ffff1a7224 */ /* 0x002fe200078e0016 */
[----:B------:R-:W-:Y:S01]  /*11c0*/  MOV R19, 0x10 ;  /* 0x0000001000137802 */ /* 0x000fe20000000f00 */
[----:B------:R-:W-:Y:S02]  /*11d0*/  IMAD.MOV.U32 R18, RZ, RZ, 0x1f ;  /* 0x0000001fff127424 */ /* 0x000fe400078e00ff */
[----:B------:R-:W-:-:S07]  /*11e0*/  IMAD.MOV.U32 R17, RZ, RZ, -0x1 ;  /* 0xffffffffff117424 */ /* 0x000fce00078e00ff */
[----:B------:R-:W-:Y:S05]  /*11f0*/  WARPSYNC.COLLECTIVE R17, `(.L_x_7296) ;  /* 0x0000000011087348 */ /* 0x000fea0003c00000 */
[----:B------:R0:W1:Y:S02]  /*1200*/  SHFL.DOWN P0, R20, R26, R19, R18 ;  /* 0x080000131a147389 */ /* 0x0000640000000012 */
[----:B01----:R-:W-:Y:S01]  /*1210*/  ENDCOLLECTIVE ;  /* 0x000000000000791b */ /* 0x003fe20003800000 */
.L_x_7296:
[----:B------:R-:W-:Y:S01]  /*1220*/  HFMA2.MMA R19, -RZ, RZ, 0, 4.76837158203125e-07 ;  /* 0x00000008ff137435 */ /* 0x000fe200000001ff */
[----:B------:R-:W-:-:S04]  /*1230*/  FSETP.GEU.FTZ.AND P0, PT, R22, R20, PT ;  /* 0x000000141600720b */ /* 0x000fc80003f1e000 */
[----:B------:R-:W-:-:S05]  /*1240*/  FSEL R14, R20, R22, !P0 ;  /* 0x00000016140e7208 */ /* 0x000fca0004000000 */
[----:B------:R-:W-:-:S07]  /*1250*/  IMAD.MOV.U32 R26, RZ, RZ, R14 ;  /* 0x000000ffff1a7224 */ /* 0x000fce00078e000e */
[----:B------:R-:W-:Y:S05]  /*1260*/  WARPSYNC.COLLECTIVE R17, `(.L_x_7297) ;  /* 0x0000000011087348 */ /* 0x000fea0003c00000 */
[----:B------:R0:W1:Y:S02]  /*1270*/  SHFL.DOWN P0, R20, R26, R19, R18 ;  /* 0x080000131a147389 */ /* 0x0000640000000012 */
[----:B01----:R-:W-:Y:S01]  /*1280*/  ENDCOLLECTIVE ;  /* 0x000000000000791b */ /* 0x003fe20003800000 */
.L_x_7297:
[----:B------:R-:W-:Y:S01]  /*1290*/  IMAD.MOV.U32 R19, RZ, RZ, 0x4 ;  /* 0x00000004ff137424 */ /* 0x000fe200078e00ff */
[----:B------:R-:W-:-:S04]  /*12a0*/  FSETP.GEU.FTZ.AND P0, PT, R14, R20, PT ;  /* 0x000000140e00720b */ /* 0x000fc80003f1e000 */
[----:B------:R-:W-:-:S05]  /*12b0*/  FSEL R21, R20, R14, !P0 ;  /* 0x0000000e14157208 */ /* 0x000fca0004000000 */
[----:B------:R-:W-:-:S07]  /*12c0*/  IMAD.MOV.U32 R26, RZ, RZ, R21 ;  /* 0x000000ffff1a7224 */ /* 0x000fce00078e0015 */
[----:B------:R-:W-:Y:S05]  /*12d0*/  WARPSYNC.COLLECTIVE R17, `(.L_x_7298) ;  /* 0x0000000011087348 */ /* 0x000fea0003c00000 */
[----:B------:R0:W1:Y:S02]  /*12e0*/  SHFL.DOWN P0, R20, R26, R19, R18 ;  /* 0x080000131a147389 */ /* 0x0000640000000012 */
[----:B01----:R-:W-:Y:S01]  /*12f0*/  ENDCOLLECTIVE ;  /* 0x000000000000791b */ /* 0x003fe20003800000 */
.L_x_7298:
[----:B------:R-:W-:Y:S02]  /*1300*/  MOV R19, 0x2 ;  /* 0x0000000200137802 */ /* 0x000fe40000000f00 */
[----:B------:R-:W-:-:S04]  /*1310*/  FSETP.GEU.FTZ.AND P0, PT, R21, R20, PT ;  /* 0x000000141500720b */ /* 0x000fc80003f1e000 */
[----:B------:R-:W-:-:S05]  /*1320*/  FSEL R24, R20, R21, !P0 ;  /* 0x0000001514187208 */ /* 0x000fca0004000000 */
[----:B------:R-:W-:-:S07]  /*1330*/  IMAD.MOV.U32 R26, RZ, RZ, R24 ;  /* 0x000000ffff1a7224 */ /* 0x000fce00078e0018 */
[----:B------:R-:W-:Y:S05]  /*1340*/  WARPSYNC.COLLECTIVE R17, `(.L_x_7299) ;  /* 0x0000000011087348 */ /* 0x000fea0003c00000 */
[----:B------:R0:W1:Y:S02]  /*1350*/  SHFL.DOWN P0, R20, R26, R19, R18 ;  /* 0x080000131a147389 */ /* 0x0000640000000012 */
[----:B01----:R-:W-:Y:S01]  /*1360*/  ENDCOLLECTIVE ;  /* 0x000000000000791b */ /* 0x003fe20003800000 */
.L_x_7299:
[----:B------:R-:W-:Y:S01]  /*1370*/  IMAD.MOV.U32 R19, RZ, RZ, 0x1 ;  /* 0x00000001ff137424 */ /* 0x000fe200078e00ff */
[----:B------:R-:W-:-:S04]  /*1380*/  FSETP.GEU.FTZ.AND P0, PT, R24, R20, PT ;  /* 0x000000141800720b */ /* 0x000fc80003f1e000 */
[----:B------:R-:W-:-:S05]  /*1390*/  FSEL R22, R20, R24, !P0 ;  /* 0x0000001814167208 */ /* 0x000fca0004000000 */
[----:B------:R-:W-:-:S07]  /*13a0*/  IMAD.MOV.U32 R26, RZ, RZ, R22 ;  /* 0x000000ffff1a7224 */ /* 0x000fce00078e0016 */
[----:B------:R-:W-:Y:S05]  /*13b0*/  WARPSYNC.COLLECTIVE R17, `(.L_x_7300) ;  /* 0x0000000011087348 */ /* 0x000fea0003c00000 */
[----:B------:R0:W1:Y:S02]  /*13c0*/  SHFL.DOWN P0, R20, R26, R19, R18 ;  /* 0x080000131a147389 */ /* 0x0000640000000012 */
[----:B01----:R-:W-:Y:S01]  /*13d0*/  ENDCOLLECTIVE ;  /* 0x000000000000791b */ /* 0x003fe20003800000 */
.L_x_7300:
[----:B------:R-:W-:Y:S05]  /*13e0*/  BRA `(.L_x_7301) ;  /* 0xfffffff000e87947 */ /* 0x000fea000383ffff */
.L_x_7287:
[----:B------:R-:W-:Y:S01]  /*13f0*/  HFMA2.MMA R19, -RZ, RZ, 0, 9.5367431640625e-07 ;  /* 0x00000010ff137435 */ /* 0x000fe200000001ff */
[----:B-1----:R-:W-:Y:S02]  /*1400*/  IMAD.MOV.U32 R26, RZ, RZ, R15 ;  /* 0x000000ffff1a7224 */ /* 0x002fe400078e000f */
[----:B------:R-:W-:Y:S02]  /*1410*/  IMAD.MOV.U32 R18, RZ, RZ, 0x1f ;  /* 0x0000001fff127424 */ /* 0x000fe400078e00ff */
[----:B------:R-:W-:-:S07]  /*1420*/  IMAD.MOV.U32 R17, RZ, RZ, -0x1 ;  /* 0xffffffffff117424 */ /* 0x000fce00078e00ff */
[----:B0-----:R-:W-:Y:S05]  /*1430*/  WARPSYNC.COLLECTIVE R17, `(.L_x_7302) ;  /* 0x0000000011087348 */ /* 0x001fea0003c00000 */
[----:B------:R1:W2:Y:S02]  /*1440*/  SHFL.DOWN P0, R20, R26, R19, R18 ;  /* 0x080000131a147389 */ /* 0x0002a40000000012 */
[----:B012---:R-:W-:Y:S01]  /*1450*/  ENDCOLLECTIVE ;  /* 0x000000000000791b */ /* 0x007fe20003800000 */
.L_x_7302:
[----:B------:R-:W-:Y:S02]  /*1460*/  IMAD.MOV.U32 R19, RZ, RZ, 0x8 ;  /* 0x00000008ff137424 */ /* 0x000fe400078e00ff */
[----:B------:R-:W-:-:S05]  /*1470*/  FADD.FTZ R16, R15, R20 ;  /* 0x000000140f107221 */ /* 0x000fca0000010000 */
[----:B------:R-:W-:-:S07]  /*1480*/  MOV R26, R16 ;  /* 0x00000010001a7202 */ /* 0x000fce0000000f00 */
[----:B------:R-:W-:Y:S05]  /*1490*/  WARPSYNC.COLLECTIVE R17, `(.L_x_7303) ;  /* 0x0000000011087348 */ /* 0x000fea0003c00000 */
[----:B------:R0:W1:Y:S02]  /*14a0*/  SHFL.DOWN P0, R20, R26, R19, R18 ;  /* 0x080000131a147389 */ /* 0x0000640000000012 */
[----:B01----:R-:W-:Y:S01]  /*14b0*/  ENDCOLLECTIVE ;  /* 0x000000000000791b */ /* 0x003fe20003800000 */
.L_x_7303:
[----:B------:R-:W-:Y:S01]  /*14c0*/  HFMA2.MMA R19, -RZ, RZ, 0, 2.384185791015625e-07 ;  /* 0x00000004ff137435 */ /* 0x000fe200000001ff */
[----:B------:R-:W-:-:S04]  /*14d0*/  FADD.FTZ R22, R16, R20 ;  /* 0x0000001410167221 */ /* 0x000fc80000010000 */
[----:B------:R-:W-:-:S07]  /*14e0*/  IMAD.MOV.U32 R26, RZ, RZ, R22 ;  /* 0x000000ffff1a7224 */ /* 0x000fce00078e0016 */
[----:B------:R-:W-:Y:S05]  /*14f0*/  WARPSYNC.COLLECTIVE R17, `(.L_x_7304) ;  /* 0x0000000011087348 */ /* 0x000fea0003c00000 */
[----:B------:R0:W1:Y:S02]  /*1500*/  SHFL.DOWN P0, R20, R26, R19, R18 ;  /* 0x080000131a147389 */ /* 0x0000640000000012 */
[----:B01----:R-:W-:Y:S01]  /*1510*/  ENDCOLLECTIVE ;  /* 0x000000000000791b */ /* 0x003fe20003800000 */
.L_x_7304:
[----:B------:R-:W-:Y:S02]  /*1520*/  IMAD.MOV.U32 R19, RZ, RZ, 0x2 ;  /* 0x00000002ff137424 */ /* 0x000fe400078e00ff */
[----:B------:R-:W-:-:S04]  /*1530*/  FADD.FTZ R23, R22, R20 ;  /* 0x0000001416177221 */ /* 0x000fc80000010000 */
[----:B------:R-:W-:-:S07]  /*1540*/  IMAD.MOV.U32 R26, RZ, RZ, R23 ;  /* 0x000000ffff1a7224 */ /* 0x000fce00078e0017 */
[----:B------:R-:W-:Y:S05]  /*1550*/  WARPSYNC.COLLECTIVE R17, `(.L_x_7305) ;  /* 0x0000000011087348 */ /* 0x000fea0003c00000 */
[----:B------:R0:W1:Y:S02]  /*1560*/  SHFL.DOWN P0, R20, R26, R19, R18 ;  /* 0x080000131a147389 */ /* 0x0000640000000012 */
[----:B01----:R-:W-:Y:S01]  /*1570*/  ENDCOLLECTIVE ;  /* 0x000000000000791b */ /* 0x003fe20003800000 */
.L_x_7305:
[----:B------:R-:W-:Y:S02]  /*1580*/  IMAD.MOV.U32 R19, RZ, RZ, 0x1 ;  /* 0x00000001ff137424 */ /* 0x000fe400078e00ff */
[----:B------:R-:W-:-:S05]  /*1590*/  FADD.FTZ R24, R23, R20 ;  /* 0x0000001417187221 */ /* 0x000fca0000010000 */
[----:B------:R-:W-:-:S07]  /*15a0*/  MOV R26, R24 ;  /* 0x00000018001a7202 */ /* 0x000fce0000000f00 */
[----:B------:R-:W-:Y:S05]  /*15b0*/  WARPSYNC.COLLECTIVE R17, `(.L_x_7306) ;  /* 0x0000000011087348 */ /* 0x000fea0003c00000 */
[----:B------:R0:W1:Y:S02]  /*15c0*/  SHFL.DOWN P0, R20, R26, R19, R18 ;  /* 0x080000131a147389 */ /* 0x0000640000000012 */
[----:B01----:R-:W-:Y:S01]  /*15d0*/  ENDCOLLECTIVE ;  /* 0x000000000000791b */ /* 0x003fe20003800000 */
.L_x_7306:
[----:B------:R-:W-:Y:S05]  /*15e0*/  BRA `(.L_x_7307) ;  /* 0xfffffff400747947 */ /* 0x000fea000383ffff */
.L_x_7308:
        /* <DEDUP_REMOVED lines=9> */
.L_x_12078:


//--------------------- .text._ZN2at6native43_GLOBAL__N__9ae7fba5_10_SoftMax_cu_9f978f6322cunn_SoftMaxForwardRegIN3c108BFloat16EfS4_NS1_22SoftMaxForwardEpilogueElLi4EEEvPT1_PKT_T3_ --------------------------
	.section	.text._ZN2at6native43_GLOBAL__N__9ae7fba5_10_SoftMax_cu_9f978f6322cunn_SoftMaxForwardRegIN3c108BFloat16EfS4_NS1_22SoftMaxForwardEpilogueElLi4EEEvPT1_PKT_T3_,"ax",@progbits
	.align	128
.text._ZN2at6native43_GLOBAL__N__9ae7fba5_10_SoftMax_cu_9f978f6322cunn_SoftMaxForwardRegIN3c108BFloat16EfS4_NS1_22SoftMaxForwardEpilogueElLi4EEEvPT1_PKT_T3_:
        .type           _ZN2at6native43_GLOBAL__N__9ae7fba5_10_SoftMax_cu_9f978f6322cunn_SoftMaxForwardRegIN3c108BFloat16EfS4_NS1_22SoftMaxForwardEpilogueElLi4EEEvPT1_PKT_T3_,@function
        .size           _ZN2at6native43_GLOBAL__N__9ae7fba5_10_SoftMax_cu_9f978f6322cunn_SoftMaxForwardRegIN3c108BFloat16EfS4_NS1_22SoftMaxForwardEpilogueElLi4EEEvPT1_PKT_T3_,(.L_x_12079 - _ZN2at6native43_GLOBAL__N__9ae7fba5_10_SoftMax_cu_9f978f6322cunn_SoftMaxForwardRegIN3c108BFloat16EfS4_NS1_22SoftMaxForwardEpilogueElLi4EEEvPT1_PKT_T3_)
        .other          _ZN2at6native43_GLOBAL__N__9ae7fba5_10_SoftMax_cu_9f978f6322cunn_SoftMaxForwardRegIN3c108BFloat16EfS4_NS1_22SoftMaxForwardEpilogueElLi4EEEvPT1_PKT_T3_,@"STO_CUDA_ENTRY STV_DEFAULT"
_ZN2at6native43_GLOBAL__N__9ae7fba5_10_SoftMax_cu_9f978f6322cunn_SoftMaxForwardRegIN3c108BFloat16EfS4_NS1_22SoftMaxForwardEpilogueElLi4EEEvPT1_PKT_T3_:
        /* <DEDUP_REMOVED lines=19> */
[----:B------:R-:W-:Y:S01]  /*0130*/  ISETP.GE.AND.EX P2, PT, R7, R11, PT, P2 ;  /* 0x0000000b0700720c */ /* 0x000fe20003f46320 */
[----:B--2---:R-:W-:Y:S01]  /*0140*/  @!P4 IMAD.WIDE.U32 R20, R10, UR7, R12 ;  /* 0x000000070a14cc25 */ /* 0x004fe2000f8e000c */
[----:B------:R-:W-:-:S03]  /*0150*/  ISETP.GE.U32.AND P1, PT, R4, R10, PT ;  /* 0x0000000a0400720c */ /* 0x000fc60003f26070 */
[----:B------:R-:W-:Y:S01]  /*0160*/  @!P4 IMAD R21, R11, UR7, R21 ;  /* 0x000000070b15cc24 */ /* 0x000fe2000f8e0215 */
[----:B------:R-:W-:Y:S01]  /*0170*/  ISETP.GE.AND.EX P1, PT, R5, R11, PT, P1 ;  /* 0x0000000b0500720c */ /* 0x000fe20003f26310 */
[----:B------:R-:W1:Y:S01]  /*0180*/  @!P3 LDC.64 R18, c[0x0][0x218] ;  /* 0x00008600ff12bb82 */ /* 0x000e620000000a00 */
[----:B------:R-:W-:-:S04]  /*0190*/  @!P3 IMAD.WIDE.U32 R22, R10, UR7, R8 ;  /* 0x000000070a16bc25 */ /* 0x000fc8000f8e0008 */
[----:B------:R-:W-:-:S03]  /*01a0*/  @!P3 IMAD R23, R11, UR7, R23 ;  /* 0x000000070b17bc24 */ /* 0x000fc6000f8e0217 */
[----:B------:R-:W2:Y:S01]  /*01b0*/  @!P2 LDC.64 R14, c[0x0][0x218] ;  /* 0x00008600ff0eab82 */ /* 0x000ea20000000a00 */
[----:B0-----:R-:W-:-:S04]  /*01c0*/  @!P4 LEA R16, P0, R20, R16, 0x1 ;  /* 0x000000101410c211 */ /* 0x001fc800078008ff */
[----:B------:R-:W-:-:S03]  /*01d0*/  @!P4 LEA.HI.X R17, R20, R17, R21, 0x1, P0 ;  /* 0x000000111411c211 */ /* 0x000fc600000f0c15 */
[----:B------:R-:W0:Y:S01]  /*01e0*/  @!P1 LDC.64 R20, c[0x0][0x218] ;  /* 0x00008600ff149b82 */ /* 0x000e220000000a00 */
[C---:B-1----:R-:W-:Y:S01]  /*01f0*/  @!P3 LEA R18, P0, R22.reuse, R18, 0x1 ;  /* 0x000000121612b211 */ /* 0x042fe200078008ff */
[----:B------:R-:W3:Y:S03]  /*0200*/  @!P4 LDG.E.U16 R0, desc[UR8][R16.64] ;  /* 0x000000081000c981 */ /* 0x000ee6000c1e1500 */
[----:B------:R-:W-:Y:S01]  /*0210*/  @!P3 LEA.HI.X R19, R22, R19, R23, 0x1, P0 ;  /* 0x000000131613b211 */ /* 0x000fe200000f0c17 */
[----:B------:R-:W-:-:S04]  /*0220*/  @!P2 IMAD.WIDE.U32 R22, R10, UR7, R6 ;  /* 0x000000070a16ac25 */ /* 0x000fc8000f8e0006 */
[----:B------:R-:W-:Y:S01]  /*0230*/  @!P2 IMAD R23, R11, UR7, R23 ;  /* 0x000000070b17ac24 */ /* 0x000fe2000f8e0217 */
[C---:B--2---:R-:W-:Y:S01]  /*0240*/  @!P2 LEA R14, P0, R22.reuse, R14, 0x1 ;  /* 0x0000000e160ea211 */ /* 0x044fe200078008ff */
[----:B------:R1:W2:Y:S03]  /*0250*/  @!P3 LDG.E.U16 R2, desc[UR8][R18.64] ;  /* 0x000000081202b981 */ /* 0x0002a6000c1e1500 */
[----:B------:R-:W-:Y:S01]  /*0260*/  @!P2 LEA.HI.X R15, R22, R15, R23, 0x1, P0 ;  /* 0x0000000f160fa211 */ /* 0x000fe200000f0c17 */
[----:B------:R-:W-:-:S04]  /*0270*/  @!P1 IMAD.WIDE.U32 R22, R10, UR7, R4 ;  /* 0x000000070a169c25 */ /* 0x000fc8000f8e0004 */
[----:B------:R-:W-:Y:S01]  /*0280*/  @!P1 IMAD R23, R11, UR7, R23 ;  /* 0x000000070b179c24 */ /* 0x000fe2000f8e0217 */
[----:B------:R-:W4:Y:S01]  /*0290*/  @!P2 LDG.E.U16 R3, desc[UR8][R14.64] ;  /* 0x000000080e03a981 */ /* 0x000f22000c1e1500 */
[----:B0-----:R-:W-:-:S04]  /*02a0*/  @!P1 LEA R20, P0, R22, R20, 0x1 ;  /* 0x0000001416149211 */ /* 0x001fc800078008ff */
[----:B------:R-:W-:-:S05]  /*02b0*/  @!P1 LEA.HI.X R21, R22, R21, R23, 0x1, P0 ;  /* 0x0000001516159211 */ /* 0x000fca00000f0c17 */
[----:B------:R-:W5:Y:S01]  /*02c0*/  @!P1 LDG.E.U16 R24, desc[UR8][R20.64] ;  /* 0x0000000814189981 */ /* 0x000f62000c1e1500 */
[----:B------:R-:W-:Y:S01]  /*02d0*/  IMAD.MOV.U32 R22, RZ, RZ, -0x800001 ;  /* 0xff7fffffff167424 */ /* 0x000fe200078e00ff */
[----:B-1----:R-:W-:Y:S01]  /*02e0*/  SHF.R.S32.HI R19, RZ, 0x1f, R12 ;  /* 0x0000001fff137819 */ /* 0x002fe2000001140c */
[----:B------:R-:W0:Y:S01]  /*02f0*/  S2UR UR6, SR_CgaCtaId ;  /* 0x00000000000679c3 */ /* 0x000e220000008800 */
[----:B------:R-:W-:Y:S01]  /*0300*/  UMOV UR4, 0x400 ;  /* 0x0000040000047882 */ /* 0x000fe20000000000 */
[----:B------:R-:W-:Y:S02]  /*0310*/  USHF.R.U32.HI UR5, URZ, 0x5, UR5 ;  /* 0x000000053f057899 */ /* 0x000fe40008011605 */
[----:B0-----:R-:W-:-:S04]  /*0320*/  ULEA UR4, UR6, UR4, 0x18 ;  /* 0x0000000406047291 */ /* 0x001fc8000f8ec03f */
[----:B------:R-:W-:Y:S01]  /*0330*/  BAR.SYNC.DEFER_BLOCKING 0x0 ;  /* 0x0000000000007b1d */ /* 0x000fe20000010000 */
[----:B------:R-:W-:Y:S02]  /*0340*/  ISETP.GE.AND P6, PT, R12, UR5, PT ;  /* 0x000000050c007c0c */ /* 0x000fe4000bfc6270 */
[----:B---3--:R-:W-:-:S04]  /*0350*/  @!P4 SHF.L.U32 R23, R0, 0x10, RZ ;  /* 0x000000100017c819 */ /* 0x008fc800000006ff */
[----:B------:R-:W-:Y:S01]  /*0360*/  @!P4 FMNMX.FTZ R22, R23, -3.40282346638528859812e+38, !PT ;  /* 0xff7fffff1716c809 */ /* 0x000fe20007810000 */
[----:B--2---:R-:W-:-:S05]  /*0370*/  @!P3 IMAD.U32 R23, R2, 0x10000, RZ ;  /* 0x000100000217b824 */ /* 0x004fca00078e00ff */
[----:B------:R-:W-:Y:S01]  /*0380*/  @!P3 FMNMX.FTZ R22, R22, R23, !PT ;  /* 0x000000171616b209 */ /* 0x000fe20007810000 */
[----:B----4-:R-:W-:-:S05]  /*0390*/  @!P2 IMAD.U32 R17, R3, 0x10000, RZ ;  /* 0x000100000311a824 */ /* 0x010fca00078e00ff */
[----:B------:R-:W-:Y:S01]  /*03a0*/  @!P2 FMNMX.FTZ R22, R22, R17, !PT ;  /* 0x000000111616a209 */ /* 0x000fe20007810000 */
[----:B-----5:R-:W-:-:S05]  /*03b0*/  @!P1 IMAD.U32 R17, R24, 0x10000, RZ ;  /* 0x0001000018119824 */ /* 0x020fca00078e00ff */
        /* <DEDUP_REMOVED lines=16> */
[----:B------:R-:W-:-:S04]  /*04c0*/  IADD3 R21, -R21, R12, RZ ;  /* 0x0000000c15157210 */ /* 0x000fc80007ffe1ff */
[----:B------:R-:W-:-:S13]  /*04d0*/  ISETP.NE.AND P0, PT, R21, RZ, PT ;  /* 0x000000ff1500720c */ /* 0x000fda0003f05270 */
[----:B------:R-:W-:Y:S02]  /*04e0*/  @!P0 SHF.R.S32.HI R14, RZ, 0x5, R15 ;  /* 0x00000005ff0e8819 */ /* 0x000fe4000001140f */
[----:B0-----:R-:W-:Y:S02]  /*04f0*/  FSETP.GEU.FTZ.AND P5, PT, R16, R19, PT ;  /* 0x000000131000720b */ /* 0x001fe40003fbe000 */
[----:B------:R-:W-:Y:S02]  /*0500*/  @!P0 LEA R14, R14, UR4, 0x2 ;  /* 0x000000040e0e8c11 */ /* 0x000fe4000f8e10ff */
[----:B------:R-:W-:-:S05]  /*0510*/  FSEL R19, R19, R16, !P5 ;  /* 0x0000001013137208 */ /* 0x000fca0006800000 */
[----:B------:R0:W-:Y:S01]  /*0520*/  @!P0 STS [R14], R19 ;  /* 0x000000130e008388 */ /* 0x0001e20000000800 */
[----:B------:R-:W-:Y:S01]  /*0530*/  IMAD.MOV.U32 R22, RZ, RZ, -0x800001 ;  /* 0xff7fffffff167424 */ /* 0x000fe200078e00ff */
[----:B------:R-:W-:Y:S01]  /*0540*/  LEA R16, R21, UR4, 0x2 ;  /* 0x0000000415107c11 */ /* 0x000fe2000f8e10ff */
[----:B------:R-:W-:Y:S01]  /*0550*/  BAR.SYNC.DEFER_BLOCKING 0x0 ;  /* 0x0000000000007b1d */ /* 0x000fe20000010000 */
[----:B------:R-:W-:-:S05]  /*0560*/  VIADD R17, R12, 0x1f ;  /* 0x0000001f0c117836 */ /* 0x000fca0000000000 */
[----:B------:R0:W1:Y:S01]  /*0570*/  @!P6 LDS R22, [R16] ;  /* 0x000000001016e984 */ /* 0x0000620000000800 */
[----:B------:R-:W-:Y:S01]  /*0580*/  ISETP.GT.U32.AND P5, PT, R17, 0x3e, PT ;  /* 0x0000003e1100780c */ /* 0x000fe20003fa4070 */
[----:B------:R-:W-:Y:S01]  /*0590*/  BSSY B0, `(.L_x_7309) ;  /* 0x0000015000007945 */ /* 0x000fe20003800000 */
[----:B------:R-:W-:Y:S02]  /*05a0*/  P2R R23, PR, RZ, 0x40 ;  /* 0x00000040ff177803 */ /* 0x000fe40000000000 */
        /* <DEDUP_REMOVED lines=17> */
.L_x_7326:
[----:B-1----:R-:W-:-:S04]  /*06c0*/  FSETP.GEU.FTZ.AND P5, PT, R22, R20, PT ;  /* 0x000000141600720b */ /* 0x002fc80003fbe000 */
[----:B0-----:R-:W-:-:S09]  /*06d0*/  FSEL R22, R20, R22, !P5 ;  /* 0x0000001614167208 */ /* 0x001fd20006800000 */
.L_x_7310:
[----:B------:R-:W-:Y:S05]  /*06e0*/  BSYNC B0 ;  /* 0x0000000000007941 */ /* 0x000fea0003800000 */
.L_x_7309:
[----:B------:R-:W-:Y:S01]  /*06f0*/  ISETP.NE.AND P6, PT, R12, RZ, PT ;  /* 0x000000ff0c00720c */ /* 0x000fe20003fc5270 */
[----:B------:R-:W-:-:S12]  /*0700*/  WARPSYNC.ALL ;  /* 0x0000000000007948 */ /* 0x000fd80003800000 */
[----:B-1----:R-:W-:Y:S01]  /*0710*/  @!P6 STS [UR4], R22 ;  /* 0x00000016ff00e988 */ /* 0x002fe20008000804 */
[----:B------:R-:W-:Y:S01]  /*0720*/  BAR.SYNC.DEFER_BLOCKING 0x0 ;  /* 0x0000000000007b1d */ /* 0x000fe20000010000 */
[----:B------:R-:W-:Y:S01]  /*0730*/  @!P4 IMAD.U32 R17, R0, 0x10000, RZ ;  /* 0x000100000011c824 */ /* 0x000fe200078e00ff */
[----:B------:R-:W-:Y:S01]  /*0740*/  @!P3 SHF.L.U32 R19, R2, 0x10, RZ ;  /* 0x000000100213b819 */ /* 0x000fe200000006ff */
[----:B------:R-:W-:Y:S01]  /*0750*/  @!P2 IMAD.U32 R21, R3, 0x10000, RZ ;  /* 0x000100000315a824 */ /* 0x000fe200078e00ff */
[----:B------:R-:W-:Y:S01]  /*0760*/  ISETP.NE.AND P5, PT, R26, RZ, PT ;  /* 0x000000ff1a00720c */ /* 0x000fe20003fa5270 */
[----:B------:R-:W-:Y:S01]  /*0770*/  @!P1 IMAD.U32 R25, R24, 0x10000, RZ ;  /* 0x0001000018199824 */ /* 0x000fe200078e00ff */
[----:B------:R-:W-:Y:S01]  /*0780*/  @!P0 SHF.R.S32.HI R15, RZ, 0x5, R15 ;  /* 0x00000005ff0f8819 */ /* 0x000fe2000001140f */
[----:B------:R-:W-:Y:S01]  /*0790*/  BSSY B0, `(.L_x_7312) ;  /* 0x0000031000007945 */ /* 0x000fe20003800000 */
[----:B------:R-:W0:Y:S02]  /*07a0*/  LDS R14, [UR4] ;  /* 0x00000004ff0e7984 */ /* 0x000e240008000800 */
[--C-:B0-----:R-:W-:Y:S01]  /*07b0*/  @!P4 FADD.FTZ R17, R17, -R14.reuse ;  /* 0x8000000e1111c221 */ /* 0x101fe20000010000 */
[----:B------:R-:W-:-:S03]  /*07c0*/  @!P3 FADD.FTZ R18, R19, -R14 ;  /* 0x8000000e1312b221 */ /* 0x000fc60000010000 */
[----:B------:R-:W-:Y:S01]  /*07d0*/  @!P4 FMUL.FTZ R17, R17, 1.4426950216293334961 ;  /* 0x3fb8aa3b1111c820 */ /* 0x000fe20000410000 */
[----:B------:R-:W-:Y:S01]  /*07e0*/  @!P3 FMUL.FTZ R19, R18, 1.4426950216293334961 ;  /* 0x3fb8aa3b1213b820 */ /* 0x000fe20000410000 */
[----:B------:R-:W-:-:S04]  /*07f0*/  @!P2 FADD.FTZ R18, R21, -R14 ;  /* 0x8000000e1512a221 */ /* 0x000fc80000010000 */
[----:B------:R-:W0:Y:S01]  /*0800*/  @!P4 MUFU.EX2 R17, R17 ;  /* 0x000000110011c308 */ /* 0x000e220000000800 */
[----:B------:R-:W-:Y:S01]  /*0810*/  @!P2 FMUL.FTZ R20, R18, 1.4426950216293334961 ;  /* 0x3fb8aa3b1214a820 */ /* 0x000fe20000410000 */
[----:B------:R-:W-:-:S04]  /*0820*/  @!P1 FADD.FTZ R18, R25, -R14 ;  /* 0x8000000e19129221 */ /* 0x000fc80000010000 */
[----:B------:R-:W-:Y:S01]  /*0830*/  @!P1 FMUL.FTZ R22, R18, 1.4426950216293334961 ;  /* 0x3fb8aa3b12169820 */ /* 0x000fe20000410000 */
[----:B------:R-:W-:Y:S01]  /*0840*/  IMAD.MOV.U32 R18, RZ, RZ, RZ ;  /* 0x000000ffff127224 */ /* 0x000fe200078e00ff */
[----:B------:R-:W1:Y:S08]  /*0850*/  @!P3 MUFU.EX2 R19, R19 ;  /* 0x000000130013b308 */ /* 0x000e700000000800 */
[----:B------:R-:W2:Y:S01]  /*0860*/  @!P2 MUFU.EX2 R21, R20 ;  /* 0x000000140015a308 */ /* 0x000ea20000000800 */
[----:B0-----:R-:W-:-:S07]  /*0870*/  @!P4 FADD.FTZ R18, RZ, R17 ;  /* 0x00000011ff12c221 */ /* 0x001fce0000010000 */
[----:B------:R0:W3:Y:S01]  /*0880*/  @!P1 MUFU.EX2 R25, R22 ;  /* 0x0000001600199308 */ /* 0x0000e20000000800 */
[----:B-1----:R-:W-:-:S04]  /*0890*/  @!P3 FADD.FTZ R18, R18, R19 ;  /* 0x000000131212b221 */ /* 0x002fc80000010000 */
[----:B--2---:R-:W-:Y:S01]  /*08a0*/  @!P2 FADD.FTZ R18, R18, R21 ;  /* 0x000000151212a221 */ /* 0x004fe20000010000 */
[----:B0-----:R-:W-:Y:S01]  /*08b0*/  @!P0 LEA R22, R15, UR4, 0x2 ;  /* 0x000000040f168c11 */ /* 0x001fe2000f8e10ff */
[----:B------:R-:W-:Y:S02]  /*08c0*/  HFMA2.MMA R15, -RZ, RZ, 0, 0 ;  /* 0x00000000ff0f7435 */ /* 0x000fe400000001ff */
[----:B---3--:R-:W-:-:S05]  /*08d0*/  @!P1 FADD.FTZ R18, R18, R25 ;  /* 0x0000001912129221 */ /* 0x008fca0000010000 */
        /* <DEDUP_REMOVED lines=27> */
.L_x_7332:
[----:B-1----:R-:W-:-:S07]  /*0a90*/  FADD.FTZ R15, R23, R20 ;  /* 0x00000014170f7221 */ /* 0x002fce0000010000 */
.L_x_7313:
[----:B------:R-:W-:Y:S05]  /*0aa0*/  BSYNC B0 ;  /* 0x0000000000007941 */ /* 0x000fea0003800000 */
.L_x_7312:
[----:B-1----:R1:W-:Y:S01]  /*0ab0*/  @!P6 STS [UR4], R15 ;  /* 0x0000000fff00e988 */ /* 0x0023e20008000804 */
[----:B------:R-:W-:Y:S05]  /*0ac0*/  WARPSYNC.ALL ;  /* 0x0000000000007948 */ /* 0x000fea0003800000 */
[----:B------:R-:W-:Y:S06]  /*0ad0*/  BAR.SYNC.DEFER_BLOCKING 0x0 ;  /* 0x0000000000007b1d */ /* 0x000fec0000010000 */
[----:B------:R-:W-:Y:S01]  /*0ae0*/  BSSY B0, `(.L_x_7315) ;  /* 0x0000010000007945 */ /* 0x000fe20003800000 */
[----:B------:R-:W2:Y:S03]  /*0af0*/  LDS R15, [UR4] ;  /* 0x00000004ff0f7984 */ /* 0x000ea60008000800 */
[----:B------:R-:W-:Y:S05]  /*0b00*/  @P4 BRA `(.L_x_7316) ;  /* 0x0000000000344947 */ /* 0x000fea0003800000 */
[----:B------:R-:W-:Y:S01]  /*0b10*/  IMAD.U32 R17, R0, 0x10000, RZ ;  /* 0x0001000000117824 */ /* 0x000fe200078e00ff */
[----:B------:R-:W-:Y:S01]  /*0b20*/  ULDC.64 UR4, c[0x0][0x210] ;  /* 0x0000840000047ab9 */ /* 0x000fe20000000a00 */
[----:B--2---:R-:W-:Y:S01]  /*0b30*/  MUFU.RCP R0, R15 ;  /* 0x0000000f00007308 */ /* 0x004fe20000001000 */
[----:B------:R-:W-:-:S04]  /*0b40*/  IMAD.WIDE.U32 R12, R10, UR7, R12 ;  /* 0x000000070a0c7c25 */ /* 0x000fc8000f8e000c */
[----:B------:R-:W-:Y:S01]  /*0b50*/  FADD.FTZ R17, R17, -R14 ;  /* 0x8000000e11117221 */ /* 0x000fe20000010000 */
[----:B------:R-:W-:-:S03]  /*0b60*/  IMAD R13, R11, UR7, R13 ;  /* 0x000000070b0d7c24 */ /* 0x000fc6000f8e020d */
[----:B------:R-:W-:Y:S01]  /*0b70*/  FMUL.FTZ R18, R17, 1.4426950216293334961 ;  /* 0x3fb8aa3b11127820 */ /* 0x000fe20000410000 */
[----:B0-----:R-:W-:-:S03]  /*0b80*/  LEA R16, P0, R12, UR4, 0x1 ;  /* 0x000000040c107c11 */ /* 0x001fc6000f8008ff */
[----:B------:R-:W0:Y:S02]  /*0b90*/  MUFU.EX2 R17, R18 ;  /* 0x0000001200117308 */ /* 0x000e240000000800 */
[----:B0-----:R-:W-:Y:S01]  /*0ba0*/  FMUL.FTZ R0, R17, R0 ;  /* 0x0000000011007220 */ /* 0x001fe20000410000 */
[----:B------:R-:W-:-:S04]  /*0bb0*/  LEA.HI.X R17, R12, UR5, R13, 0x1, P0 ;  /* 0x000000050c117c11 */ /* 0x000fc800080f0c0d */
[----:B------:R-:W-:-:S05]  /*0bc0*/  F2FP.BF16.F32.PACK_AB R0, RZ, R0 ;  /* 0x00000000ff00723e */ /* 0x000fca00000010ff */
[----:B------:R3:W-:Y:S02]  /*0bd0*/  STG.E.U16 desc[UR8][R16.64], R0 ;  /* 0x0000000010007986 */ /* 0x0007e4000c101508 */
.L_x_7316:
[----:B------:R-:W-:Y:S05]  /*0be0*/  BSYNC B0 ;  /* 0x0000000000007941 */ /* 0x000fea0003800000 */
.L_x_7315:
[----:B------:R-:W-:Y:S04]  /*0bf0*/  BSSY B0, `(.L_x_7317) ;  /* 0x000000f000007945 */ /* 0x000fe80003800000 */
[----:B------:R-:W-:Y:S05]  /*0c00*/  @P3 BRA `(.L_x_7318) ;  /* 0x0000000000343947 */ /* 0x000fea0003800000 */
[----:B------:R-:W-:Y:S01]  /*0c10*/  IMAD.U32 R13, R2, 0x10000, RZ ;  /* 0x00010000020d7824 */ /* 0x000fe200078e00ff */
[----:B--23--:R-:W-:Y:S01]  /*0c20*/  MUFU.RCP R17, R15 ;  /* 0x0000000f00117308 */ /* 0x00cfe20000001000 */
[----:B------:R-:W-:Y:S02]  /*0c30*/  ULDC.64 UR4, c[0x0][0x210] ;  /* 0x0000840000047ab9 */ /* 0x000fe40000000a00 */
[----:B------:R-:W-:-:S04]  /*0c40*/  FADD.FTZ R13, R13, -R14 ;  /* 0x8000000e0d0d7221 */ /* 0x000fc80000010000 */
[----:B------:R-:W-:Y:S01]  /*0c50*/  FMUL.FTZ R2, R13, 1.4426950216293334961 ;  /* 0x3fb8aa3b0d027820 */ /* 0x000fe20000410000 */
[----:B------:R-:W-:-:S03]  /*0c60*/  IMAD.WIDE.U32 R12, R10, UR7, R8 ;  /* 0x000000070a0c7c25 */ /* 0x000fc6000f8e0008 */
[----:B------:R-:W2:Y:S01]  /*0c70*/  MUFU.EX2 R0, R2 ;  /* 0x0000000200007308 */ /* 0x000ea20000000800 */
[----:B------:R-:W-:Y:S01]  /*0c80*/  IMAD R9, R11, UR7, R13 ;  /* 0x000000070b097c24 */ /* 0x000fe2000f8e020d */
[----:B------:R-:W-:-:S04]  /*0c90*/  LEA R8, P0, R12, UR4, 0x1 ;  /* 0x000000040c087c11 */ /* 0x000fc8000f8008ff */
[----:B------:R-:W-:Y:S01]  /*0ca0*/  LEA.HI.X R9, R12, UR5, R9, 0x1, P0 ;  /* 0x000000050c097c11 */ /* 0x000fe200080f0c09 */
[----:B--2---:R-:W-:-:S05]  /*0cb0*/  FMUL.FTZ R0, R0, R17 ;  /* 0x0000001100007220 */ /* 0x004fca0000410000 */
[----:B------:R-:W-:-:S05]  /*0cc0*/  F2FP.BF16.F32.PACK_AB R0, RZ, R0 ;  /* 0x00000000ff00723e */ /* 0x000fca00000010ff */
[----:B------:R4:W-:Y:S02]  /*0cd0*/  STG.E.U16 desc[UR8][R8.64], R0 ;  /* 0x0000000008007986 */ /* 0x0009e4000c101508 */
.L_x_7318:
[----:B------:R-:W-:Y:S05]  /*0ce0*/  BSYNC B0 ;  /* 0x0000000000007941 */ /* 0x000fea0003800000 */
.L_x_7317:
[----:B------:R-:W-:Y:S04]  /*0cf0*/  BSSY B0, `(.L_x_7319) ;  /* 0x000000f000007945 */ /* 0x000fe80003800000 */
[----:B------:R-:W-:Y:S05]  /*0d00*/  @P2 BRA `(.L_x_7320) ;  /* 0x0000000000342947 */ /* 0x000fea0003800000 */
[----:B------:R-:W-:Y:S01]  /*0d10*/  IMAD.U32 R3, R3, 0x10000, RZ ;  /* 0x0001000003037824 */ /* 0x000fe200078e00ff */
[----:B--2-4-:R-:W-:Y:S01]  /*0d20*/  MUFU.RCP R9, R15 ;  /* 0x0000000f00097308 */ /* 0x014fe20000001000 */
[----:B------:R-:W-:Y:S01]  /*0d30*/  IMAD.WIDE.U32 R6, R10, UR7, R6 ;  /* 0x000000070a067c25 */ /* 0x000fe2000f8e0006 */
[----:B------:R-:W-:-:S03]  /*0d40*/  ULDC.64 UR4, c[0x0][0x210] ;  /* 0x0000840000047ab9 */ /* 0x000fc60000000a00 */
[----:B------:R-:W-:Y:S01]  /*0d50*/  FADD.FTZ R3, R3, -R14 ;  /* 0x8000000e03037221 */ /* 0x000fe20000010000 */
[----:B------:R-:W-:-:S03]  /*0d60*/  LEA R2, P0, R6, UR4, 0x1 ;  /* 0x0000000406027c11 */ /* 0x000fc6000f8008ff */
[----:B------:R-:W-:Y:S01]  /*0d70*/  FMUL.FTZ R8, R3, 1.4426950216293334961 ;  /* 0x3fb8aa3b03087820 */ /* 0x000fe20000410000 */
[----:B------:R-:W-:-:S03]  /*0d80*/  IMAD R3, R11, UR7, R7 ;  /* 0x000000070b037c24 */ /* 0x000fc6000f8e0207 */
[----:B---3--:R-:W2:Y:S02]  /*0d90*/  MUFU.EX2 R0, R8 ;  /* 0x0000000800007308 */ /* 0x008ea40000000800 */
[----:B------:R-:W-:Y:S01]  /*0da0*/  LEA.HI.X R3, R6, UR5, R3, 0x1, P0 ;  /* 0x0000000506037c11 */ /* 0x000fe200080f0c03 */
[----:B--2---:R-:W-:-:S05]  /*0db0*/  FMUL.FTZ R0, R0, R9 ;  /* 0x0000000900007220 */ /* 0x004fca0000410000 */
[----:B------:R-:W-:-:S05]  /*0dc0*/  F2FP.BF16.F32.PACK_AB R0, RZ, R0 ;  /* 0x00000000ff00723e */ /* 0x000fca00000010ff */
[----:B------:R2:W-:Y:S02]  /*0dd0*/  STG.E.U16 desc[UR8][R2.64], R0 ;  /* 0x0000000002007986 */ /* 0x0005e4000c101508 */
.L_x_7320:
[----:B------:R-:W-:Y:S05]  /*0de0*/  BSYNC B0 ;  /* 0x0000000000007941 */ /* 0x000fea0003800000 */
.L_x_7319:
[----:B------:R-:W-:Y:S05]  /*0df0*/  @P1 EXIT ;  /* 0x000000000000194d */ /* 0x000fea0003800000 */
[----:B--2---:R-:W-:Y:S01]  /*0e00*/  SHF.L.U32 R3, R24, 0x10, RZ ;  /* 0x0000001018037819 */ /* 0x004fe200000006ff */
[----:B-1----:R-:W-:Y:S01]  /*0e10*/  MUFU.RCP R15, R15 ;  /* 0x0000000f000f7308 */ /* 0x002fe20000001000 */
[----:B------:R-:W-:Y:S01]  /*0e20*/  IMAD.WIDE.U32 R4, R10, UR7, R4 ;  /* 0x000000070a047c25 */ /* 0x000fe2000f8e0004 */
[----:B------:R-:W-:-:S03]  /*0e30*/  ULDC.64 UR4, c[0x0][0x210] ;  /* 0x0000840000047ab9 */ /* 0x000fc60000000a00 */
[----:B------:R-:W-:Y:S01]  /*0e40*/  FADD.FTZ R3, R3, -R14 ;  /* 0x8000000e03037221 */ /* 0x000fe20000010000 */
[----:B------:R-:W-:Y:S01]  /*0e50*/  IMAD R11, R11, UR7, R5 ;  /* 0x000000070b0b7c24 */ /* 0x000fe2000f8e0205 */
[C---:B------:R-:W-:Y:S02]  /*0e60*/  LEA R2, P0, R4.reuse, UR4, 0x1 ;  /* 0x0000000404027c11 */ /* 0x040fe4000f8008ff */
[----:B------:R-:W-:Y:S02]  /*0e70*/  FMUL.FTZ R6, R3, 1.4426950216293334961 ;  /* 0x3fb8aa3b03067820 */ /* 0x000fe40000410000 */
[----:B------:R-:W-:Y:S02]  /*0e80*/  LEA.HI.X R3, R4, UR5, R11, 0x1, P0 ;  /* 0x0000000504037c11 */ /* 0x000fe400080f0c0b */
[----:B---34-:R-:W1:Y:S02]  /*0e90*/  MUFU.EX2 R0, R6 ;  /* 0x0000000600007308 */ /* 0x018e640000000800 */
[----:B-1----:R-:W-:-:S05]  /*0ea0*/  FMUL.FTZ R0, R0, R15 ;  /* 0x0000000f00007220 */ /* 0x002fca0000410000 */
[----:B------:R-:W-:-:S05]  /*0eb0*/  F2FP.BF16.F32.PACK_AB R0, RZ, R0 ;  /* 0x00000000ff00723e */ /* 0x000fca00000010ff */
[----:B------:R-:W-:Y:S01]  /*0ec0*/  STG.E.U16 desc[UR8][R2.64], R0 ;  /* 0x0000000002007986 */ /* 0x000fe2000c101508 */
[----:B------:R-:W-:Y:S05]  /*0ed0*/  EXIT ;  /* 0x000000000000794d */ /* 0x000fea0003800000 */
.L_x_7311:
[----:B-1----:R-:W-:Y:S01]  /*0ee0*/  IMAD.MOV.U32 R28, RZ, RZ, R22 ;  /* 0x000000ffff1c7224 */ /* 0x002fe200078e0016 */
[----:B------:R-:W-:Y:S01]  /*0ef0*/  MOV R17, 0xffffffff ;  /* 0xffffffff00117802 */ /* 0x000fe20000000f00 */
[----:B------:R-:W-:Y:S02]  /*0f00*/  IMAD.MOV.U32 R19, RZ, RZ, 0x10 ;  /* 0x00000010ff137424 */ /* 0x000fe400078e00ff */
[----:B------:R-:W-:-:S07]  /*0f10*/  IMAD.MOV.U32 R18, RZ, RZ, 0x1f ;  /* 0x0000001fff127424 */ /* 0x000fce00078e00ff */
[----:B------:R-:W-:Y:S05]  /*0f20*/  WARPSYNC.COLLECTIVE R17, `(.L_x_7321) ;  /* 0x0000000011087348 */ /* 0x000fea0003c00000 */
[----:B------:R0:W1:Y:S02]  /*0f30*/  SHFL.DOWN P5, R20, R28, R19, R18 ;  /* 0x080000131c147389 */ /* 0x00006400000a0012 */
[----:B01----:R-:W-:Y:S01]  /*0f40*/  ENDCOLLECTIVE ;  /* 0x000000000000791b */ /* 0x003fe20003800000 */
.L_x_7321:
[----:B------:R-:W-:Y:S01]  /*0f50*/  IMAD.MOV.U32 R19, RZ, RZ, 0x8 ;  /* 0x00000008ff137424 */ /* 0x000fe200078e00ff */
[----:B------:R-:W-:-:S04]  /*0f60*/  FSETP.GEU.FTZ.AND P5, PT, R22, R20, PT ;  /* 0x000000141600720b */ /* 0x000fc80003fbe000 */
[----:B------:R-:W-:-:S05]  /*0f70*/  FSEL R14, R20, R22, !P5 ;  /* 0x00000016140e7208 */ /* 0x000fca0006800000 */
[----:B------:R-:W-:-:S07]  /*0f80*/  IMAD.MOV.U32 R28, RZ, RZ, R14 ;  /* 0x000000ffff1c7224 */ /* 0x000fce00078e000e */
[----:B------:R-:W-:Y:S05]  /*0f90*/  WARPSYNC.COLLECTIVE R17, `(.L_x_7322) ;  /* 0x0000000011087348 */ /* 0x000fea0003c00000 */
[----:B------:R0:W1:Y:S02]  /*0fa0*/  SHFL.DOWN P5, R20, R28, R19, R18 ;  /* 0x080000131c147389 */ /* 0x00006400000a0012 */
[----:B01----:R-:W-:Y:S01]  /*0fb0*/  ENDCOLLECTIVE ;  /* 0x000000000000791b */ /* 0x003fe20003800000 */
.L_x_7322:
[----:B------:R-:W-:Y:S01]  /*0fc0*/  HFMA2.MMA R19, -RZ, RZ, 0, 2.384185791015625e-07 ;  /* 0x00000004ff137435 */ /* 0x000fe200000001ff */
[----:B------:R-:W-:-:S04]  /*0fd0*/  FSETP.GEU.FTZ.AND P5, PT, R14, R20, PT ;  /* 0x000000140e00720b */ /* 0x000fc80003fbe000 */
[----:B------:R-:W-:-:S05]  /*0fe0*/  FSEL R21, R20, R14, !P5 ;  /* 0x0000000e14157208 */ /* 0x000fca0006800000 */
[----:B------:R-:W-:-:S07]  /*0ff0*/  IMAD.MOV.U32 R28, RZ, RZ, R21 ;  /* 0x000000ffff1c7224 */ /* 0x000fce00078e0015 */
[----:B------:R-:W-:Y:S05]  /*1000*/  WARPSYNC.COLLECTIVE R17, `(.L_x_7323) ;  /* 0x0000000011087348 */ /* 0x000fea0003c00000 */
[----:B------:R0:W1:Y:S02]  /*1010*/  SHFL.DOWN P5, R20, R28, R19, R18 ;  /* 0x080000131c147389 */ /* 0x00006400000a0012 */
[----:B01----:R-:W-:Y:S01]  /*1020*/  ENDCOLLECTIVE ;  /* 0x000000000000791b */ /* 0x003fe20003800000 */
.L_x_7323:
[----:B------:R-:W-:Y:S01]  /*1030*/  IMAD.MOV.U32 R19, RZ, RZ, 0x2 ;  /* 0x00000002ff137424 */ /* 0x000fe200078e00ff */
[----:B------:R-:W-:-:S04]  /*1040*/  FSETP.GEU.FTZ.AND P5, PT, R21, R20, PT ;  /* 0x000000141500720b */ /* 0x000fc80003fbe000 */
[----:B------:R-:W-:-:S05]  /*1050*/  FSEL R25, R20, R21, !P5 ;  /* 0x0000001514197208 */ /* 0x000fca0006800000 */
[----:B------:R-:W-:-:S07]  /*1060*/  IMAD.MOV.U32 R28, RZ, RZ, R25 ;  /* 0x000000ffff1c7224 */ /* 0x000fce00078e0019 */
[----:B------:R-:W-:Y:S05]  /*1070*/  WARPSYNC.COLLECTIVE R17, `(.L_x_7324) ;  /* 0x0000000011087348 */ /* 0x000fea0003c00000 */
[----:B------:R0:W1:Y:S02]  /*1080*/  SHFL.DOWN P5, R20, R28, R19, R18 ;  /* 0x080000131c147389 */ /* 0x00006400000a0012 */
[----:B01----:R-:W-:Y:S01]  /*1090*/  ENDCOLLECTIVE ;  /* 0x000000000000791b */ /* 0x003fe20003800000 */
.L_x_7324:
[----:B------:R-:W-:Y:S02]  /*10a0*/  MOV R19, 0x1 ;  /* 0x0000000100137802 */ /* 0x000fe40000000f00 */
[----:B------:R-:W-:-:S04]  /*10b0*/  FSETP.GEU.FTZ.AND P5, PT, R25, R20, PT ;  /* 0x000000141900720b */ /* 0x000fc80003fbe000 */
[----:B------:R-:W-:-:S05]  /*10c0*/  FSEL R22, R20, R25, !P5 ;  /* 0x0000001914167208 */ /* 0x000fca0006800000 */
[----:B------:R-:W-:-:S07]  /*10d0*/  IMAD.MOV.U32 R28, RZ, RZ, R22 ;  /* 0x000000ffff1c7224 */ /* 0x000fce00078e0016 */
[----:B------:R-:W-:Y:S05]  /*10e0*/  WARPSYNC.COLLECTIVE R17, `(.L_x_7325) ;  /* 0x0000000011087348 */ /* 0x000fea0003c00000 */
[----:B------:R0:W1:Y:S02]  /*10f0*/  SHFL.DOWN P5, R20, R28, R19, R18 ;  /* 0x080000131c147389 */ /* 0x00006400000a0012 */
[----:B01----:R-:W-:Y:S01]  /*1100*/  ENDCOLLECTIVE ;  /* 0x000000000000791b */ /* 0x003fe20003800000 */
.L_x_7325:
[----:B------:R-:W-:Y:S05]  /*1110*/  BRA `(.L_x_7326) ;  /* 0xfffffff400687947 */ /* 0x000fea000383ffff */
.L_x_7314:
[----:B-1----:R-:W-:Y:S01]  /*1120*/  IMAD.MOV.U32 R28, RZ, RZ, R15 ;  /* 0x000000ffff1c7224 */ /* 0x002fe200078e000f */
[----:B------:R-:W-:Y:S01]  /*1130*/  MOV R17, 0xffffffff ;  /* 0xffffffff00117802 */ /* 0x000fe20000000f00 */
[----:B------:R-:W-:Y:S02]  /*1140*/  IMAD.MOV.U32 R19, RZ, RZ, 0x10 ;  /* 0x00000010ff137424 */ /* 0x000fe400078e00ff */
[----:B------:R-:W-:-:S07]  /*1150*/  IMAD.MOV.U32 R18, RZ, RZ, 0x1f ;  /* 0x0000001fff127424 */ /* 0x000fce00078e00ff */
[----:B0-----:R-:W-:Y:S05]  /*1160*/  WARPSYNC.COLLECTIVE R17, `(.L_x_7327) ;  /* 0x0000000011087348 */ /* 0x001fea0003c00000 */
[----:B------:R1:W2:Y:S02]  /*1170*/  SHFL.DOWN P5, R20, R28, R19, R18 ;  /* 0x080000131c147389 */ /* 0x0002a400000a0012 */
[----:B012---:R-:W-:Y:S01]  /*1180*/  ENDCOLLECTIVE ;  /* 0x000000000000791b */ /* 0x007fe20003800000 */
.L_x_7327:
[----:B------:R-:W-:Y:S02]  /*1190*/  IMAD.MOV.U32 R19, RZ, RZ, 0x8 ;  /* 0x00000008ff137424 */ /* 0x000fe400078e00ff */
[----:B------:R-:W-:-:S04]  /*11a0*/  FADD.FTZ R16, R15, R20 ;  /* 0x000000140f107221 */ /* 0x000fc80000010000 */
[----:B------:R-:W-:-:S07]  /*11b0*/  IMAD.MOV.U32 R28, RZ, RZ, R16 ;  /* 0x000000ffff1c7224 */ /* 0x000fce00078e0010 */
[----:B------:R-:W-:Y:S05]  /*11c0*/  WARPSYNC.COLLECTIVE R17, `(.L_x_7328) ;  /* 0x0000000011087348 */ /* 0x000fea0003c00000 */
[----:B------:R0:W1:Y:S02]  /*11d0*/  SHFL.DOWN P5, R20, R28, R19, R18 ;  /* 0x080000131c147389 */ /* 0x00006400000a0012 */
[----:B01----:R-:W-:Y:S01]  /*11e0*/  ENDCOLLECTIVE ;  /* 0x000000000000791b */ /* 0x003fe20003800000 */
.L_x_7328:
[----:B------:R-:W-:Y:S01]  /*11f0*/  HFMA2.MMA R19, -RZ, RZ, 0, 2.384185791015625e-07 ;  /* 0x00000004ff137435 */ /* 0x000fe200000001ff */
[----:B------:R-:W-:-:S04]  /*1200*/  FADD.FTZ R21, R16, R20 ;  /* 0x0000001410157221 */ /* 0x000fc80000010000 */
[----:B------:R-:W-:-:S07]  /*1210*/  IMAD.MOV.U32 R28, RZ, RZ, R21 ;  /* 0x000000ffff1c7224 */ /* 0x000fce00078e0015 */
[----:B------:R-:W-:Y:S05]  /*1220*/  WARPSYNC.COLLECTIVE R17, `(.L_x_7329) ;  /* 0x0000000011087348 */ /* 0x000fea0003c00000 */
[----:B------:R0:W1:Y:S02]  /*1230*/  SHFL.DOWN P5, R20, R28, R19, R18 ;  /* 0x080000131c147389 */ /* 0x00006400000a0012 */
[----:B01----:R-:W-:Y:S01]  /*1240*/  ENDCOLLECTIVE ;  /* 0x000000000000791b */ /* 0x003fe20003800000 */
.L_x_7329:
[----:B------:R-:W-:Y:S02]  /*1250*/  IMAD.MOV.U32 R19, RZ, RZ, 0x2 ;  /* 0x00000002ff137424 */ /* 0x000fe400078e00ff */
[----:B------:R-:W-:-:S04]  /*1260*/  FADD.FTZ R22, R21, R20 ;  /* 0x0000001415167221 */ /* 0x000fc80000010000 */
[----:B------:R-:W-:-:S07]  /*1270*/  IMAD.MOV.U32 R28, RZ, RZ, R22 ;  /* 0x000000ffff1c7224 */ /* 0x000fce00078e0016 */
[----:B------:R-:W-:Y:S05]  /*1280*/  WARPSYNC.COLLECTIVE R17, `(.L_x_7330) ;  /* 0x0000000011087348 */ /* 0x000fea0003c00000 */
[----:B------:R0:W1:Y:S02]  /*1290*/  SHFL.DOWN P5, R20, R28, R19, R18 ;  /* 0x080000131c147389 */ /* 0x00006400000a0012 */
[----:B01----:R-:W-:Y:S01]  /*12a0*/  ENDCOLLECTIVE ;  /* 0x000000000000791b */ /* 0x003fe20003800000 */
.L_x_7330:
[----:B------:R-:W-:Y:S02]  /*12b0*/  IMAD.MOV.U32 R19, RZ, RZ, 0x1 ;  /* 0x00000001ff137424 */ /* 0x000fe400078e00ff */
[----:B------:R-:W-:-:S05]  /*12c0*/  FADD.FTZ R23, R22, R20 ;  /* 0x0000001416177221 */ /* 0x000fca0000010000 */
[----:B------:R-:W-:-:S07]  /*12d0*/  MOV R28, R23 ;  /* 0x00000017001c7202 */ /* 0x000fce0000000f00 */
[----:B------:R-:W-:Y:S05]  /*12e0*/  WARPSYNC.COLLECTIVE R17, `(.L_x_7331) ;  /* 0x0000000011087348 */ /* 0x000fea0003c00000 */
[----:B------:R0:W1:Y:S02]  /*12f0*/  SHFL.DOWN P5, R20, R28, R19, R18 ;  /* 0x080000131c147389 */ /* 0x00006400000a0012 */
[----:B01----:R-:W-:Y:S01]  /*1300*/  ENDCOLLECTIVE ;  /* 0x000000000000791b */ /* 0x003fe20003800000 */
.L_x_7331:
[----:B------:R-:W-:Y:S05]  /*1310*/  BRA `(.L_x_7332) ;  /* 0xfffffff400dc7947 */ /* 0x000fea000383ffff */
.L_x_7333:
        /* <DEDUP_REMOVED lines=14> */
.L_x_12079:


//--------------------- .text._ZN2at6native43_GLOBAL__N__9ae7fba5_10_SoftMax_cu_9f978f6322cunn_SoftMaxForwardRegIN3c108BFloat16EfS4_NS1_22SoftMaxForwardEpilogueElLi3EEEvPT1_PKT_T3_ --------------------------
	.section	.text._ZN2at6native43_GLOBAL__N__9ae7fba5_10_SoftMax_cu_9f978f6322cunn_SoftMaxForwardRegIN3c108BFloat16EfS4_NS1_22SoftMaxForwardEpilogueElLi3EEEvPT1_PKT_T3_,"ax",@progbits
	.align	128
.text._ZN2at6native43_GLOBAL__N__9ae7fba5_10_SoftMax_cu_9f978f6322cunn_SoftMaxForwardRegIN3c108BFloat16EfS4_NS1_22SoftMaxForwardEpilogueElLi3EEEvPT1_PKT_T3_:
        .type           _ZN2at6native43_GLOBAL__N__9ae7fba5_10_SoftMax_cu_9f978f6322cunn_SoftMaxForwardRegIN3c108BFloat16EfS4_NS1_22SoftMaxForwardEpilogueElLi3EEEvPT1_PKT_T3_,@function
        .size           _ZN2at6native43_GLOBAL__N__9ae7fba5_10_SoftMax_cu_9f978f6322cunn_SoftMaxForwardRegIN3c108BFloat16EfS4_NS1_22SoftMaxForwardEpilogueElLi3EEEvPT1_PKT_T3_,(.L_x_12080 - _ZN2at6native43_GLOBAL__N__9ae7fba5_10_SoftMax_cu_9f978f6322cunn_SoftMaxForwardRegIN3c108BFloat16EfS4_NS1_22SoftMaxForwardEpilogueElLi3EEEvPT1_PKT_T3_)
        .other          _ZN2at6native43_GLOBAL__N__9ae7fba5_10_SoftMax_cu_9f978f6322cunn_SoftMaxForwardRegIN3c108BFloat16EfS4_NS1_22SoftMaxForwardEpilogueElLi3EEEvPT1_PKT_T3_,@"STO_CUDA_ENTRY STV_DEFAULT"
_ZN2at6native43_GLOBAL__N__9ae7fba5_10_SoftMax_cu_9f978f6322cunn_SoftMaxForwardRegIN3c108BFloat16EfS4_NS1_22SoftMaxForwardEpilogueElLi3EEEvPT1_PKT_T3_:
        /* <DEDUP_REMOVED lines=9> */
[C---:B------:R-:W-:Y:S01]  /*0090*/  VIADD R8, R6.reuse, UR5 ;  /* 0x0000000506087c36 */ /* 0x040fe20008000000 */
[-C--:B------:R-:W-:Y:S02]  /*00a0*/  ISETP.GE.AND.EX P2, PT, R3, R5.reuse, PT, P2 ;  /* 0x000000050300720c */ /* 0x080fe40003f46320 */
[----:B------:R-:W-:Y:S02]  /*00b0*/  SHF.R.S32.HI R7, RZ, 0x1f, R6 ;  /* 0x0000001fff077819 */ /* 0x000fe40000011406 */
[-C--:B------:R-:W-:Y:S02]  /*00c0*/  ISETP.GE.U32.AND P1, PT, R6, R4.reuse, PT ;  /* 0x000000040600720c */ /* 0x080fe40003f26070 */
[----:B------:R-:W-:Y:S02]  /*00d0*/  SHF.R.S32.HI R9, RZ, 0x1f, R8 ;  /* 0x0000001fff097819 */ /* 0x000fe40000011408 */
[----:B------:R-:W-:Y:S02]  /*00e0*/  ISETP.GE.AND.EX P1, PT, R7, R5, PT, P1 ;  /* 0x000000050700720c */ /* 0x000fe40003f26310 */
[----:B------:R-:W-:-:S03]  /*00f0*/  ISETP.GE.U32.AND P0, PT, R8, R4, PT ;  /* 0x000000040800720c */ /* 0x000fc60003f06070 */
[----:B------:R-:W0:Y:S01]  /*0100*/  @!P2 LDC.64 R22, c[0x0][0x218] ;  /* 0x00008600ff16ab82 */ /* 0x000e220000000a00 */
[----:B------:R-:W-:Y:S01]  /*0110*/  ISETP.GE.AND.EX P0, PT, R9, R5, PT, P0 ;  /* 0x000000050900720c */ /* 0x000fe20003f06300 */
[----:B--2---:R-:W-:-:S04]  /*0120*/  @!P2 IMAD.WIDE.U32 R18, R4, UR7, R2 ;  /* 0x000000070412ac25 */ /* 0x004fc8000f8e0002 */
[----:B------:R-:W-:Y:S02]  /*0130*/  @!P2 IMAD R15, R5, UR7, R19 ;  /* 0x00000007050fac24 */ /* 0x000fe4000f8e0213 */
[----:B------:R-:W1:Y:S01]  /*0140*/  @!P1 LDC.64 R16, c[0x0][0x218] ;  /* 0x00008600ff109b82 */ /* 0x000e620000000a00 */
[----:B------:R-:W-:-:S04]  /*0150*/  @!P1 IMAD.WIDE.U32 R20, R4, UR7, R6 ;  /* 0x0000000704149c25 */ /* 0x000fc8000f8e0006 */
[----:B------:R-:W-:-:S03]  /*0160*/  @!P1 IMAD R21, R5, UR7, R21 ;  /* 0x0000000705159c24 */ /* 0x000fc6000f8e0215 */
[----:B------:R-:W2:Y:S01]  /*0170*/  @!P0 LDC.64 R12, c[0x0][0x218] ;  /* 0x00008600ff0c8b82 */ /* 0x000ea20000000a00 */
[----:B0-----:R-:W-:-:S04]  /*0180*/  @!P2 LEA R14, P3, R18, R22, 0x1 ;  /* 0x00000016120ea211 */ /* 0x001fc800078608ff */
[----:B------:R-:W-:Y:S01]  /*0190*/  @!P2 LEA.HI.X R15, R18, R23, R15, 0x1, P3 ;  /* 0x00000017120fa211 */ /* 0x000fe200018f0c0f */
[----:B------:R-:W-:Y:S01]  /*01a0*/  @!P0 IMAD.WIDE.U32 R18, R4, UR7, R8 ;  /* 0x0000000704128c25 */ /* 0x000fe2000f8e0008 */
[----:B-1----:R-:W-:-:S03]  /*01b0*/  @!P1 LEA R16, P3, R20, R16, 0x1 ;  /* 0x0000001014109211 */ /* 0x002fc600078608ff */
[----:B------:R-:W3:Y:S01]  /*01c0*/  @!P2 LDG.E.U16 R10, desc[UR8][R14.64] ;  /* 0x000000080e0aa981 */ /* 0x000ee2000c1e1500 */
[----:B------:R-:W-:Y:S01]  /*01d0*/  @!P0 IMAD R19, R5, UR7, R19 ;  /* 0x0000000705138c24 */ /* 0x000fe2000f8e0213 */
[----:B------:R-:W-:Y:S02]  /*01e0*/  @!P1 LEA.HI.X R17, R20, R17, R21, 0x1, P3 ;  /* 0x0000001114119211 */ /* 0x000fe400018f0c15 */
[----:B--2---:R-:W-:-:S03]  /*01f0*/  @!P0 LEA R12, P3, R18, R12, 0x1 ;  /* 0x0000000c120c8211 */ /* 0x004fc600078608ff */
[----:B------:R-:W2:Y:S01]  /*0200*/  @!P1 LDG.E.U16 R0, desc[UR8][R16.64] ;  /* 0x0000000810009981 */ /* 0x000ea2000c1e1500 */
[----:B------:R-:W-:-:S05]  /*0210*/  @!P0 LEA.HI.X R13, R18, R13, R19, 0x1, P3 ;  /* 0x0000000d120d8211 */ /* 0x000fca00018f0c13 */
[----:B------:R-:W4:Y:S01]  /*0220*/  @!P0 LDG.E.U16 R11, desc[UR8][R12.64] ;  /* 0x000000080c0b8981 */ /* 0x000f22000c1e1500 */
[----:B------:R-:W-:Y:S01]  /*0230*/  IMAD.MOV.U32 R18, RZ, RZ, -0x800001 ;  /* 0xff7fffffff127424 */ /* 0x000fe200078e00ff */
[----:B------:R-:W0:Y:S01]  /*0240*/  S2UR UR6, SR_CgaCtaId ;  /* 0x00000000000679c3 */ /* 0x000e220000008800 */
[----:B------:R-:W-:Y:S01]  /*0250*/  UMOV UR4, 0x400 ;  /* 0x0000040000047882 */ /* 0x000fe20000000000 */
[----:B------:R-:W-:Y:S02]  /*0260*/  USHF.R.U32.HI UR5, URZ, 0x5, UR5 ;  /* 0x000000053f057899 */ /* 0x000fe40008011605 */
[----:B0-----:R-:W-:-:S04]  /*0270*/  ULEA UR4, UR6, UR4, 0x18 ;  /* 0x0000000406047291 */ /* 0x001fc8000f8ec03f */
[----:B------:R-:W-:Y:S01]  /*0280*/  BAR.SYNC.DEFER_BLOCKING 0x0 ;  /* 0x0000000000007b1d */ /* 0x000fe20000010000 */
[----:B------:R-:W-:-:S05]  /*0290*/  ISETP.GE.AND P5, PT, R2, UR5, PT ;  /* 0x0000000502007c0c */ /* 0x000fca000bfa6270 */
[----:B------:R-:W-:Y:S01]  /*02a0*/  BSSY B0, `(.L_x_7334) ;  /* 0x0000037000007945 */ /* 0x000fe20003800000 */
[----:B---3--:R-:W-:-:S04]  /*02b0*/  @!P2 SHF.L.U32 R19, R10, 0x10, RZ ;  /* 0x000000100a13a819 */ /* 0x008fc800000006ff */
[----:B------:R-:W-:Y:S01]  /*02c0*/  @!P2 FMNMX.FTZ R18, R19, -3.40282346638528859812e+38, !PT ;  /* 0xff7fffff1312a809 */ /* 0x000fe20007810000 */
[----:B--2---:R-:W-:-:S05]  /*02d0*/  @!P1 IMAD.U32 R19, R0, 0x10000, RZ ;  /* 0x0001000000139824 */ /* 0x004fca00078e00ff */
[----:B------:R-:W-:Y:S01]  /*02e0*/  @!P1 FMNMX.FTZ R18, R18, R19, !PT ;  /* 0x0000001312129209 */ /* 0x000fe20007810000 */
[----:B----4-:R-:W-:-:S05]  /*02f0*/  @!P0 IMAD.U32 R19, R11, 0x10000, RZ ;  /* 0x000100000b138824 */ /* 0x010fca00078e00ff */
        /* <DEDUP_REMOVED lines=11> */
[----:B------:R-:W-:-:S04]  /*03b0*/  SHF.R.S32.HI R19, RZ, 0x1f, R2 ;  /* 0x0000001fff137819 */ /* 0x000fc80000011402 */
        /* <DEDUP_REMOVED lines=12> */
[----:B------:R-:W-:Y:S02]  /*0480*/  MOV R16, 0xff7fffff ;  /* 0xff7fffff00107802 */ /* 0x000fe40000000f00 */
[----:B------:R-:W-:Y:S01]  /*0490*/  LEA R14, R15, UR4, 0x2 ;  /* 0x000000040f0e7c11 */ /* 0x000fe2000f8e10ff */
[----:B------:R-:W-:Y:S01]  /*04a0*/  BAR.SYNC.DEFER_BLOCKING 0x0 ;  /* 0x0000000000007b1d */ /* 0x000fe20000010000 */
[----:B------:R-:W-:-:S05]  /*04b0*/  VIADD R15, R2, 0x1f ;  /* 0x0000001f020f7836 */ /* 0x000fca0000000000 */
[----:B------:R0:W1:Y:S01]  /*04c0*/  @!P5 LDS R16, [R14] ;  /* 0x000000000e10d984 */ /* 0x0000620000000800 */
[----:B------:R-:W-:Y:S02]  /*04d0*/  ISETP.GT.U32.AND P4, PT, R15, 0x3e, PT ;  /* 0x0000003e0f00780c */ /* 0x000fe40003f84070 */
[----:B------:R-:W-:-:S11]  /*04e0*/  P2R R19, PR, RZ, 0x20 ;  /* 0x00000020ff137803 */ /* 0x000fd60000000000 */
        /* <DEDUP_REMOVED lines=16> */
.L_x_7349:
[----:B-1----:R-:W-:-:S04]  /*05f0*/  FSETP.GEU.FTZ.AND P5, PT, R20, R17, PT ;  /* 0x000000111400720b */ /* 0x002fc80003fbe000 */
[----:B------:R-:W-:-:S09]  /*0600*/  FSEL R16, R17, R20, !P5 ;  /* 0x0000001411107208 */ /* 0x000fd20006800000 */
.L_x_7335:
[----:B------:R-:W-:Y:S05]  /*0610*/  BSYNC B0 ;  /* 0x0000000000007941 */ /* 0x000fea0003800000 */
.L_x_7334:
[----:B------:R-:W-:Y:S01]  /*0620*/  ISETP.NE.AND P6, PT, R2, RZ, PT ;  /* 0x000000ff0200720c */ /* 0x000fe20003fc5270 */
[----:B------:R-:W-:-:S12]  /*0630*/  WARPSYNC.ALL ;  /* 0x0000000000007948 */ /* 0x000fd80003800000 */
[----:B-1----:R1:W-:Y:S01]  /*0640*/  @!P6 STS [UR4], R16 ;  /* 0x00000010ff00e988 */ /* 0x0023e20008000804 */
[----:B------:R-:W-:Y:S01]  /*0650*/  BAR.SYNC.DEFER_BLOCKING 0x0 ;  /* 0x0000000000007b1d */ /* 0x000fe20000010000 */
[----:B-1----:R-:W-:Y:S01]  /*0660*/  @!P2 IMAD.U32 R16, R10, 0x10000, RZ ;  /* 0x000100000a10a824 */ /* 0x002fe200078e00ff */
[----:B0-----:R-:W-:Y:S01]  /*0670*/  @!P0 SHF.L.U32 R20, R11, 0x10, RZ ;  /* 0x000000100b148819 */ /* 0x001fe200000006ff */
[----:B------:R-:W-:Y:S01]  /*0680*/  @!P1 IMAD.U32 R18, R0, 0x10000, RZ ;  /* 0x0001000000129824 */ /* 0x000fe200078e00ff */
[----:B------:R-:W-:Y:S02]  /*0690*/  ISETP.NE.AND P5, PT, R19, RZ, PT ;  /* 0x000000ff1300720c */ /* 0x000fe40003fa5270 */
[----:B------:R-:W-:Y:S01]  /*06a0*/  @!P3 SHF.R.S32.HI R12, RZ, 0x5, R12 ;  /* 0x00000005ff0cb819 */ /* 0x000fe2000001140c */
[----:B------:R-:W-:Y:S01]  /*06b0*/  BSSY B0, `(.L_x_7337) ;  /* 0x000002c000007945 */ /* 0x000fe20003800000 */
[----:B------:R-:W0:Y:S02]  /*06c0*/  LDS R13, [UR4] ;  /* 0x00000004ff0d7984 */ /* 0x000e240008000800 */
[----:B0-----:R-:W-:-:S04]  /*06d0*/  @!P2 FADD.FTZ R15, R16, -R13 ;  /* 0x8000000d100fa221 */ /* 0x001fc80000010000 */
[----:B------:R-:W-:Y:S01]  /*06e0*/  @!P2 FMUL.FTZ R16, R15, 1.4426950216293334961 ;  /* 0x3fb8aa3b0f10a820 */ /* 0x000fe20000410000 */
[----:B------:R-:W-:-:S04]  /*06f0*/  @!P1 FADD.FTZ R15, R18, -R13 ;  /* 0x8000000d120f9221 */ /* 0x000fc80000010000 */
[----:B------:R-:W-:Y:S01]  /*0700*/  @!P1 FMUL.FTZ R17, R15, 1.4426950216293334961 ;  /* 0x3fb8aa3b0f119820 */ /* 0x000fe20000410000 */
[----:B------:R-:W0:Y:S01]  /*0710*/  @!P2 MUFU.EX2 R16, R16 ;  /* 0x000000100010a308 */ /* 0x000e220000000800 */
[----:B------:R-:W-:-:S04]  /*0720*/  @!P0 FADD.FTZ R15, R20, -R13 ;  /* 0x8000000d140f8221 */ /* 0x000fc80000010000 */
[----:B------:R-:W-:Y:S01]  /*0730*/  @!P0 FMUL.FTZ R19, R15, 1.4426950216293334961 ;  /* 0x3fb8aa3b0f138820 */ /* 0x000fe20000410000 */
[----:B------:R-:W-:Y:S02]  /*0740*/  IMAD.MOV.U32 R15, RZ, RZ, RZ ;  /* 0x000000ffff0f7224 */ /* 0x000fe400078e00ff */
[----:B------:R-:W1:Y:S08]  /*0750*/  @!P1 MUFU.EX2 R18, R17 ;  /* 0x0000001100129308 */ /* 0x000e700000000800 */
[----:B------:R2:W3:Y:S01]  /*0760*/  @!P0 MUFU.EX2 R20, R19 ;  /* 0x0000001300148308 */ /* 0x0004e20000000800 */
[----:B0-----:R-:W-:-:S04]  /*0770*/  @!P2 FADD.FTZ R15, RZ, R16 ;  /* 0x00000010ff0fa221 */ /* 0x001fc80000010000 */
[----:B-1----:R-:W-:Y:S01]  /*0780*/  @!P1 FADD.FTZ R15, R15, R18 ;  /* 0x000000120f0f9221 */ /* 0x002fe20000010000 */
[----:B--2---:R-:W-:Y:S01]  /*0790*/  @!P3 LEA R19, R12, UR4, 0x2 ;  /* 0x000000040c13bc11 */ /* 0x004fe2000f8e10ff */
[----:B------:R-:W-:Y:S01]  /*07a0*/  IMAD.MOV.U32 R12, RZ, RZ, RZ ;  /* 0x000000ffff0c7224 */ /* 0x000fe200078e00ff */
[----:B------:R-:W-:Y:S01]  /*07b0*/  BAR.SYNC.DEFER_BLOCKING 0x0 ;  /* 0x0000000000007b1d */ /* 0x000fe20000010000 */
        /* <DEDUP_REMOVED lines=26> */
.L_x_7355:
[----:B-1----:R-:W-:-:S07]  /*0960*/  FADD.FTZ R12, R16, R19 ;  /* 0x00000013100c7221 */ /* 0x002fce0000010000 */
.L_x_7338:
[----:B------:R-:W-:Y:S05]  /*0970*/  BSYNC B0 ;  /* 0x0000000000007941 */ /* 0x000fea0003800000 */
.L_x_7337:
[----:B-1----:R1:W-:Y:S01]  /*0980*/  @!P6 STS [UR4], R12 ;  /* 0x0000000cff00e988 */ /* 0x0023e20008000804 */
[----:B------:R-:W-:Y:S05]  /*0990*/  WARPSYNC.ALL ;  /* 0x0000000000007948 */ /* 0x000fea0003800000 */
[----:B------:R-:W-:Y:S06]  /*09a0*/  BAR.SYNC.DEFER_BLOCKING 0x0 ;  /* 0x0000000000007b1d */ /* 0x000fec0000010000 */
[----:B------:R-:W-:Y:S01]  /*09b0*/  BSSY B0, `(.L_x_7340) ;  /* 0x0000010000007945 */ /* 0x000fe20003800000 */
[----:B------:R-:W2:Y:S03]  /*09c0*/  LDS R12, [UR4] ;  /* 0x00000004ff0c7984 */ /* 0x000ea60008000800 */
[----:B------:R-:W-:Y:S05]  /*09d0*/  @P2 BRA `(.L_x_7341) ;  /* 0x0000000000342947 */ /* 0x000fea0003800000 */
[----:B0-----:R-:W-:Y:S01]  /*09e0*/  IMAD.U32 R14, R10, 0x10000, RZ ;  /* 0x000100000a0e7824 */ /* 0x001fe200078e00ff */
[----:B------:R-:W-:Y:S01]  /*09f0*/  ULDC.64 UR4, c[0x0][0x210] ;  /* 0x0000840000047ab9 */ /* 0x000fe20000000a00 */
[----:B--2---:R-:W-:Y:S02]  /*0a00*/  MUFU.RCP R10, R12 ;  /* 0x0000000c000a7308 */ /* 0x004fe40000001000 */
[----:B------:R-:W-:-:S04]  /*0a10*/  FADD.FTZ R14, R14, -R13 ;  /* 0x8000000d0e0e7221 */ /* 0x000fc80000010000 */
[----:B------:R-:W-:Y:S01]  /*0a20*/  FMUL.FTZ R16, R14, 1.4426950216293334961 ;  /* 0x3fb8aa3b0e107820 */ /* 0x000fe20000410000 */
[----:B------:R-:W-:-:S03]  /*0a30*/  IMAD.WIDE.U32 R14, R4, UR7, R2 ;  /* 0x00000007040e7c25 */ /* 0x000fc6000f8e0002 */
[----:B------:R-:W0:Y:S01]  /*0a40*/  MUFU.EX2 R17, R16 ;  /* 0x0000001000117308 */ /* 0x000e220000000800 */
[----:B------:R-:W-:Y:S01]  /*0a50*/  IMAD R15, R5, UR7, R15 ;  /* 0x00000007050f7c24 */ /* 0x000fe2000f8e020f */
[----:B------:R-:W-:Y:S01]  /*0a60*/  LEA R2, P2, R14, UR4, 0x1 ;  /* 0x000000040e027c11 */ /* 0x000fe2000f8408ff */
[----:B0-----:R-:W-:-:S05]  /*0a70*/  FMUL.FTZ R3, R17, R10 ;  /* 0x0000000a11037220 */ /* 0x001fca0000410000 */
[----:B------:R-:W-:Y:S02]  /*0a80*/  F2FP.BF16.F32.PACK_AB R10, RZ, R3 ;  /* 0x00000003ff0a723e */ /* 0x000fe400000010ff */
[----:B------:R-:W-:-:S05]  /*0a90*/  LEA.HI.X R3, R14, UR5, R15, 0x1, P2 ;  /* 0x000000050e037c11 */ /* 0x000fca00090f0c0f */
[----:B------:R3:W-:Y:S02]  /*0aa0*/  STG.E.U16 desc[UR8][R2.64], R10 ;  /* 0x0000000a02007986 */ /* 0x0007e4000c101508 */
.L_x_7341:
[----:B------:R-:W-:Y:S05]  /*0ab0*/  BSYNC B0 ;  /* 0x0000000000007941 */ /* 0x000fea0003800000 */
.L_x_7340:
[----:B------:R-:W-:Y:S04]  /*0ac0*/  BSSY B0, `(.L_x_7342) ;  /* 0x000000f000007945 */ /* 0x000fe80003800000 */
[----:B------:R-:W-:Y:S05]  /*0ad0*/  @P1 BRA `(.L_x_7343) ;  /* 0x0000000000341947 */ /* 0x000fea0003800000 */
[----:B------:R-:W-:Y:S01]  /*0ae0*/  SHF.L.U32 R0, R0, 0x10, RZ ;  /* 0x0000001000007819 */ /* 0x000fe200000006ff */
[----:B--23--:R-:W-:Y:S01]  /*0af0*/  MUFU.RCP R3, R12 ;  /* 0x0000000c00037308 */ /* 0x00cfe20000001000 */
[----:B------:R-:W-:Y:S01]  /*0b00*/  IMAD.WIDE.U32 R6, R4, UR7, R6 ;  /* 0x0000000704067c25 */ /* 0x000fe2000f8e0006 */
[----:B------:R-:W-:-:S03]  /*0b10*/  ULDC.64 UR4, c[0x0][0x210] ;  /* 0x0000840000047ab9 */ /* 0x000fc60000000a00 */
[----:B------:R-:W-:Y:S01]  /*0b20*/  FADD.FTZ R0, R0, -R13 ;  /* 0x8000000d00007221 */ /* 0x000fe20000010000 */
[----:B------:R-:W-:-:S03]  /*0b30*/  LEA R2, P1, R6, UR4, 0x1 ;  /* 0x0000000406027c11 */ /* 0x000fc6000f8208ff */
[----:B------:R-:W-:-:S04]  /*0b40*/  FMUL.FTZ R10, R0, 1.4426950216293334961 ;  /* 0x3fb8aa3b000a7820 */ /* 0x000fc80000410000 */
[----:B------:R-:W2:Y:S02]  /*0b50*/  MUFU.EX2 R0, R10 ;  /* 0x0000000a00007308 */ /* 0x000ea40000000800 */
[----:B--2---:R-:W-:Y:S01]  /*0b60*/  FMUL.FTZ R0, R0, R3 ;  /* 0x0000000300007220 */ /* 0x004fe20000410000 */
[----:B------:R-:W-:-:S04]  /*0b70*/  IMAD R3, R5, UR7, R7 ;  /* 0x0000000705037c24 */ /* 0x000fc8000f8e0207 */
[----:B------:R-:W-:Y:S02]  /*0b80*/  F2FP.BF16.F32.PACK_AB R0, RZ, R0 ;  /* 0x00000000ff00723e */ /* 0x000fe400000010ff */
[----:B------:R-:W-:-:S05]  /*0b90*/  LEA.HI.X R3, R6, UR5, R3, 0x1, P1 ;  /* 0x0000000506037c11 */ /* 0x000fca00088f0c03 */
[----:B------:R4:W-:Y:S02]  /*0ba0*/  STG.E.U16 desc[UR8][R2.64], R0 ;  /* 0x0000000002007986 */ /* 0x0009e4000c101508 */
.L_x_7343:
[----:B------:R-:W-:Y:S05]  /*0bb0*/  BSYNC B0 ;  /* 0x0000000000007941 */ /* 0x000fea0003800000 */
.L_x_7342:
[----:B------:R-:W-:Y:S05]  /*0bc0*/  @P0 EXIT ;  /* 0x000000000000094d */ /* 0x000fea0003800000 */
[----:B----4-:R-:W-:Y:S01]  /*0bd0*/  IMAD.U32 R0, R11, 0x10000, RZ ;  /* 0x000100000b007824 */ /* 0x010fe200078e00ff */
[----:B--23--:R-:W-:Y:S01]  /*0be0*/  MUFU.RCP R3, R12 ;  /* 0x0000000c00037308 */ /* 0x00cfe20000001000 */
[----:B------:R-:W-:Y:S01]  /*0bf0*/  IMAD.WIDE.U32 R8, R4, UR7, R8 ;  /* 0x0000000704087c25 */ /* 0x000fe2000f8e0008 */
[----:B------:R-:W-:-:S03]  /*0c00*/  ULDC.64 UR4, c[0x0][0x210] ;  /* 0x0000840000047ab9 */ /* 0x000fc60000000a00 */
[----:B------:R-:W-:Y:S01]  /*0c10*/  FADD.FTZ R0, R0, -R13 ;  /* 0x8000000d00007221 */ /* 0x000fe20000010000 */
[----:B------:R-:W-:Y:S01]  /*0c20*/  IMAD R5, R5, UR7, R9 ;  /* 0x0000000705057c24 */ /* 0x000fe2000f8e0209 */
[----:B------:R-:W-:Y:S02]  /*0c30*/  LEA R2, P0, R8, UR4, 0x1 ;  /* 0x0000000408027c11 */ /* 0x000fe4000f8008ff */
[----:B------:R-:W-:-:S04]  /*0c40*/  FMUL.FTZ R6, R0, 1.4426950216293334961 ;  /* 0x3fb8aa3b00067820 */ /* 0x000fc80000410000 */
[----:B------:R-:W2:Y:S02]  /*0c50*/  MUFU.EX2 R0, R6 ;  /* 0x0000000600007308 */ /* 0x000ea40000000800 */
[----:B--2---:R-:W-:Y:S01]  /*0c60*/  FMUL.FTZ R0, R0, R3 ;  /* 0x0000000300007220 */ /* 0x004fe20000410000 */
[----:B------:R-:W-:-:S04]  /*0c70*/  LEA.HI.X R3, R8, UR5, R5, 0x1, P0 ;  /* 0x0000000508037c11 */ /* 0x000fc800080f0c05 */
[----:B------:R-:W-:-:S05]  /*0c80*/  F2FP.BF16.F32.PACK_AB R0, RZ, R0 ;  /* 0x00000000ff00723e */ /* 0x000fca00000010ff */
[----:B------:R-:W-:Y:S01]  /*0c90*/  STG.E.U16 desc[UR8][R2.64], R0 ;  /* 0x0000000002007986 */ /* 0x000fe2000c101508 */
[----:B------:R-:W-:Y:S05]  /*0ca0*/  EXIT ;  /* 0x000000000000794d */ /* 0x000fea0003800000 */
.L_x_7336:
[----:B------:R-:W-:Y:S01]  /*0cb0*/  HFMA2.MMA R26, -RZ, RZ, 0, 1.847743988037109375e-06 ;  /* 0x0000001fff1a7435 */ /* 0x000fe200000001ff */
[----:B-1----:R-:W-:Y:S02]  /*0cc0*/  IMAD.MOV.U32 R24, RZ, RZ, R16 ;  /* 0x000000ffff187224 */ /* 0x002fe400078e0010 */
[----:B------:R-:W-:Y:S02]  /*0cd0*/  IMAD.MOV.U32 R23, RZ, RZ, 0x10 ;  /* 0x00000010ff177424 */ /* 0x000fe400078e00ff */
[----:B------:R-:W-:-:S07]  /*0ce0*/  IMAD.MOV.U32 R21, RZ, RZ, -0x1 ;  /* 0xffffffffff157424 */ /* 0x000fce00078e00ff */
[----:B------:R-:W-:Y:S05]  /*0cf0*/  WARPSYNC.COLLECTIVE R21, `(.L_x_7344) ;  /* 0x0000000015087348 */ /* 0x000fea0003c00000 */
[----:B------:R0:W1:Y:S02]  /*0d00*/  SHFL.DOWN P5, R22, R24, R23, R26 ;  /* 0x0800001718167389 */ /* 0x00006400000a001a */
[----:B01----:R-:W-:Y:S01]  /*0d10*/  ENDCOLLECTIVE ;  /* 0x000000000000791b */ /* 0x003fe20003800000 */
.L_x_7344:
        /* <DEDUP_REMOVED lines=8> */
.L_x_7345:
        /* <DEDUP_REMOVED lines=8> */
.L_x_7346:
        /* <DEDUP_REMOVED lines=8> */
.L_x_7347:
        /* <DEDUP_REMOVED lines=8> */
.L_x_7348:
[----:B------:R-:W-:Y:S01]  /*0f20*/  IMAD.MOV.U32 R17, RZ, RZ, R22 ;  /* 0x000000ffff117224 */ /* 0x000fe200078e0016 */
[----:B------:R-:W-:Y:S06]  /*0f30*/  BRA `(.L_x_7349) ;  /* 0xfffffff400ac7947 */ /* 0x000fec000383ffff */
.L_x_7339:
[----:B-1----:R-:W-:Y:S01]  /*0f40*/  MOV R24, R12 ;  /* 0x0000000c00187202 */ /* 0x002fe20000000f00 */
[----:B------:R-:W-:Y:S01]  /*0f50*/  IMAD.MOV.U32 R23, RZ, RZ, 0x10 ;  /* 0x00000010ff177424 */ /* 0x000fe200078e00ff */
[----:B------:R-:W-:Y:S01]  /*0f60*/  MOV R21, 0xffffffff ;  /* 0xffffffff00157802 */ /* 0x000fe20000000f00 */
[----:B------:R-:W-:-:S07]  /*0f70*/  IMAD.MOV.U32 R26, RZ, RZ, 0x1f ;  /* 0x0000001fff1a7424 */ /* 0x000fce00078e00ff */
[----:B0-----:R-:W-:Y:S05]  /*0f80*/  WARPSYNC.COLLECTIVE R21, `(.L_x_7350) ;  /* 0x0000000015087348 */ /* 0x001fea0003c00000 */
[----:B------:R1:W2:Y:S02]  /*0f90*/  SHFL.DOWN P5, R22, R24, R23, R26 ;  /* 0x0800001718167389 */ /* 0x0002a400000a001a */
[----:B012---:R-:W-:Y:S01]  /*0fa0*/  ENDCOLLECTIVE ;  /* 0x000000000000791b */ /* 0x007fe20003800000 */
.L_x_7350:
[----:B------:R-:W-:Y:S01]  /*0fb0*/  HFMA2.MMA R23, -RZ, RZ, 0, 4.76837158203125e-07 ;  /* 0x00000008ff177435 */ /* 0x000fe200000001ff */
[----:B------:R-:W-:-:S04]  /*0fc0*/  IMAD.MOV.U32 R15, RZ, RZ, R22 ;  /* 0x000000ffff0f7224 */ /* 0x000fc800078e0016 */
[----:B------:R-:W-:-:S04]  /*0fd0*/  FADD.FTZ R15, R12, R15 ;  /* 0x0000000f0c0f7221 */ /* 0x000fc80000010000 */
[----:B------:R-:W-:-:S07]  /*0fe0*/  IMAD.MOV.U32 R24, RZ, RZ, R15 ;  /* 0x000000ffff187224 */ /* 0x000fce00078e000f */
[----:B------:R-:W-:Y:S05]  /*0ff0*/  WARPSYNC.COLLECTIVE R21, `(.L_x_7351) ;  /* 0x0000000015087348 */ /* 0x000fea0003c00000 */
[----:B------:R0:W1:Y:S02]  /*1000*/  SHFL.DOWN P5, R22, R24, R23, R26 ;  /* 0x0800001718167389 */ /* 0x00006400000a001a */
[----:B01----:R-:W-:Y:S01]  /*1010*/  ENDCOLLECTIVE ;  /* 0x000000000000791b */ /* 0x003fe20003800000 */
.L_x_7351:
[----:B------:R-:W-:Y:S01]  /*1020*/  MOV R23, 0x4 ;  /* 0x0000000400177802 */ /* 0x000fe20000000f00 */
[----:B------:R-:W-:-:S04]  /*1030*/  IMAD.MOV.U32 R14, RZ, RZ, R22 ;  /* 0x000000ffff0e7224 */ /* 0x000fc800078e0016 */
[----:B------:R-:W-:-:S04]  /*1040*/  FADD.FTZ R14, R15, R14 ;  /* 0x0000000e0f0e7221 */ /* 0x000fc80000010000 */
[----:B------:R-:W-:-:S07]  /*1050*/  IMAD.MOV.U32 R24, RZ, RZ, R14 ;  /* 0x000000ffff187224 */ /* 0x000fce00078e000e */
[----:B------:R-:W-:Y:S05]  /*1060*/  WARPSYNC.COLLECTIVE R21, `(.L_x_7352) ;  /* 0x0000000015087348 */ /* 0x000fea0003c00000 */
[----:B------:R0:W1:Y:S02]  /*1070*/  SHFL.DOWN P5, R22, R24, R23, R26 ;  /* 0x0800001718167389 */ /* 0x00006400000a001a */
[----:B01----:R-:W-:Y:S01]  /*1080*/  ENDCOLLECTIVE ;  /* 0x000000000000791b */ /* 0x003fe20003800000 */
.L_x_7352:
[----:B------:R-:W-:Y:S01]  /*1090*/  HFMA2.MMA R23, -RZ, RZ, 0, 1.1920928955078125e-07 ;  /* 0x00000002ff177435 */ /* 0x000fe200000001ff */
[----:B------:R-:W-:-:S04]  /*10a0*/  IMAD.MOV.U32 R17, RZ, RZ, R22 ;  /* 0x000000ffff117224 */ /* 0x000fc800078e0016 */
[----:B------:R-:W-:-:S04]  /*10b0*/  FADD.FTZ R17, R14, R17 ;  /* 0x000000110e117221 */ /* 0x000fc80000010000 */
[----:B------:R-:W-:-:S07]  /*10c0*/  IMAD.MOV.U32 R24, RZ, RZ, R17 ;  /* 0x000000ffff187224 */ /* 0x000fce00078e0011 */
[----:B------:R-:W-:Y:S05]  /*10d0*/  WARPSYNC.COLLECTIVE R21, `(.L_x_7353) ;  /* 0x0000000015087348 */ /* 0x000fea0003c00000 */
[----:B------:R0:W1:Y:S02]  /*10e0*/  SHFL.DOWN P5, R22, R24, R23, R26 ;  /* 0x0800001718167389 */ /* 0x00006400000a001a */
[----:B01----:R-:W-:Y:S01]  /*10f0*/  ENDCOLLECTIVE ;  /* 0x000000000000791b */ /* 0x003fe20003800000 */
.L_x_7353:
[----:B------:R-:W-:Y:S01]  /*1100*/  MOV R23, 0x1 ;  /* 0x0000000100177802 */ /* 0x000fe20000000f00 */
[----:B------:R-:W-:-:S04]  /*1110*/  IMAD.MOV.U32 R16, RZ, RZ, R22 ;  /* 0x000000ffff107224 */ /* 0x000fc800078e0016 */
[----:B------:R-:W-:-:S04]  /*1120*/  FADD.FTZ R16, R17, R16 ;  /* 0x0000001011107221 */ /* 0x000fc80000010000 */
[----:B------:R-:W-:-:S07]  /*1130*/  IMAD.MOV.U32 R24, RZ, RZ, R16 ;  /* 0x000000ffff187224 */ /* 0x000fce00078e0010 */
[----:B------:R-:W-:Y:S05]  /*1140*/  WARPSYNC.COLLECTIVE R21, `(.L_x_7354) ;  /* 0x0000000015087348 */ /* 0x000fea0003c00000 */
[----:B------:R0:W1:Y:S02]  /*1150*/  SHFL.DOWN P5, R22, R24, R23, R26 ;  /* 0x0800001718167389 */ /* 0x00006400000a001a */
[----:B01----:R-:W-:Y:S01]  /*1160*/  ENDCOLLECTIVE ;  /* 0x000000000000791b */ /* 0x003fe20003800000 */
.L_x_7354:
[----:B------:R-:W-:Y:S01]  /*1170*/  IMAD.MOV.U32 R19, RZ, RZ, R22 ;  /* 0x000000ffff137224 */ /* 0x000fe200078e0016 */
[----:B------:R-:W-:Y:S06]  /*1180*/  BRA `(.L_x_7355) ;  /* 0xfffffff400f47947 */ /* 0x000fec000383ffff */
.L_x_7356:
        /* <DEDUP_REMOVED lines=15> */
.L_x_12080:


//--------------------- .text._ZN2at6native43_GLOBAL__N__9ae7fba5_10_SoftMax_cu_9f978f6322cunn_SoftMaxForwardRegIN3c108BFloat16EfS4_NS1_22SoftMaxForwardEpilogueElLi2EEEvPT1_PKT_T3_ --------------------------
	.section	.text._ZN2at6native43_GLOBAL__N__9ae7fba5_10_SoftMax_cu_9f978f6322cunn_SoftMaxForwardRegIN3c108BFloat16EfS4_NS1_22SoftMaxForwardEpilogueElLi2EEEvPT1_PKT_T3_,"ax",@progbits
	.align	128
.text._ZN2at6native43_GLOBAL__N__9ae7fba5_10_SoftMax_cu_9f978f6322cunn_SoftMaxForwardRegIN3c108BFloat16EfS4_NS1_22SoftMaxForwardEpilogueElLi2EEEvPT1_PKT_T3_:
        .type           _ZN2at6native43_GLOBAL__N__9ae7fba5_10_SoftMax_cu_9f978f6322cunn_SoftMaxForwardRegIN3c108BFloat16EfS4_NS1_22SoftMaxForwardEpilogueElLi2EEEvPT1_PKT_T3_,@function
        .size           _ZN2at6native43_GLOBAL__N__9ae7fba5_10_SoftMax_cu_9f978f6322cunn_SoftMaxForwardRegIN3c108BFloat16EfS4_NS1_22SoftMaxForwardEpilogueElLi2EEEvPT1_PKT_T3_,(.L_x_12081 - _ZN2at6native43_GLOBAL__N__9ae7fba5_10_SoftMax_cu_9f978f6322cunn_SoftMaxForwardRegIN3c108BFloat16EfS4_NS1_22SoftMaxForwardEpilogueElLi2EEEvPT1_PKT_T3_)
        .other          _ZN2at6native43_GLOBAL__N__9ae7fba5_10_SoftMax_cu_9f978f6322cunn_SoftMaxForwardRegIN3c108BFloat16EfS4_NS1_22SoftMaxForwardEpilogueElLi2EEEvPT1_PKT_T3_,@"STO_CUDA_ENTRY STV_DEFAULT"
_ZN2at6native43_GLOBAL__N__9ae7fba5_10_SoftMax_cu_9f978f6322cunn_SoftMaxForwardRegIN3c108BFloat16EfS4_NS1_22SoftMaxForwardEpilogueElLi2EEEvPT1_PKT_T3_:
        /* <DEDUP_REMOVED lines=8> */
[----:B-1----:R-:W-:-:S04]  /*0080*/  ISETP.GE.U32.AND P1, PT, R6, R2, PT ;  /* 0x000000020600720c */ /* 0x002fc80003f26070 */
[----:B------:R-:W-:Y:S02]  /*0090*/  ISETP.GE.AND.EX P1, PT, R7, R3, PT, P1 ;  /* 0x000000030700720c */ /* 0x000fe40003f26310 */
[----:B------:R-:W-:Y:S02]  /*00a0*/  SHF.R.S32.HI R5, RZ, 0x1f, R4 ;  /* 0x0000001fff057819 */ /* 0x000fe40000011404 */
[----:B------:R-:W-:-:S04]  /*00b0*/  ISETP.GE.U32.AND P0, PT, R4, R2, PT ;  /* 0x000000020400720c */ /* 0x000fc80003f06070 */
[----:B------:R-:W-:-:S05]  /*00c0*/  ISETP.GE.AND.EX P0, PT, R5, R3, PT, P0 ;  /* 0x000000030500720c */ /* 0x000fca0003f06300 */
[----:B------:R-:W0:Y:S01]  /*00d0*/  @!P1 LDC.64 R12, c[0x0][0x218] ;  /* 0x00008600ff0c9b82 */ /* 0x000e220000000a00 */
[----:B--2---:R-:W-:-:S04]  /*00e0*/  @!P1 IMAD.WIDE.U32 R10, R2, UR7, R6 ;  /* 0x00000007020a9c25 */ /* 0x004fc8000f8e0006 */
[----:B------:R-:W-:-:S03]  /*00f0*/  @!P1 IMAD R9, R3, UR7, R11 ;  /* 0x0000000703099c24 */ /* 0x000fc6000f8e020b */
[----:B------:R-:W1:Y:S01]  /*0100*/  @!P0 LDC.64 R16, c[0x0][0x218] ;  /* 0x00008600ff108b82 */ /* 0x000e620000000a00 */
[----:B------:R-:W-:Y:S01]  /*0110*/  @!P0 IMAD.WIDE.U32 R14, R2, UR7, R4 ;  /* 0x00000007020e8c25 */ /* 0x000fe2000f8e0004 */
[----:B0-----:R-:W-:-:S04]  /*0120*/  @!P1 LEA R12, P2, R10, R12, 0x1 ;  /* 0x0000000c0a0c9211 */ /* 0x001fc800078408ff */
[----:B------:R-:W-:Y:S01]  /*0130*/  @!P1 LEA.HI.X R13, R10, R13, R9, 0x1, P2 ;  /* 0x0000000d0a0d9211 */ /* 0x000fe200010f0c09 */
[----:B------:R-:W-:Y:S01]  /*0140*/  @!P0 IMAD R9, R3, UR7, R15 ;  /* 0x0000000703098c24 */ /* 0x000fe2000f8e020f */
[----:B-1----:R-:W-:-:S03]  /*0150*/  @!P0 LEA R10, P2, R14, R16, 0x1 ;  /* 0x000000100e0a8211 */ /* 0x002fc600078408ff */
[----:B------:R-:W2:Y:S01]  /*0160*/  @!P1 LDG.E.U16 R8, desc[UR8][R12.64] ;  /* 0x000000080c089981 */ /* 0x000ea2000c1e1500 */
[----:B------:R-:W-:-:S05]  /*0170*/  @!P0 LEA.HI.X R11, R14, R17, R9, 0x1, P2 ;  /* 0x000000110e0b8211 */ /* 0x000fca00010f0c09 */
[----:B------:R-:W3:Y:S01]  /*0180*/  @!P0 LDG.E.U16 R0, desc[UR8][R10.64] ;  /* 0x000000080a008981 */ /* 0x000ee2000c1e1500 */
[----:B------:R-:W-:Y:S01]  /*0190*/  IMAD.MOV.U32 R9, RZ, RZ, -0x800001 ;  /* 0xff7fffffff097424 */ /* 0x000fe200078e00ff */
[----:B------:R-:W0:Y:S01]  /*01a0*/  S2UR UR6, SR_CgaCtaId ;  /* 0x00000000000679c3 */ /* 0x000e220000008800 */
[----:B------:R-:W-:Y:S01]  /*01b0*/  UMOV UR4, 0x400 ;  /* 0x0000040000047882 */ /* 0x000fe20000000000 */
[----:B------:R-:W-:Y:S02]  /*01c0*/  USHF.R.U32.HI UR5, URZ, 0x5, UR5 ;  /* 0x000000053f057899 */ /* 0x000fe40008011605 */
[----:B0-----:R-:W-:Y:S01]  /*01d0*/  ULEA UR4, UR6, UR4, 0x18 ;  /* 0x0000000406047291 */ /* 0x001fe2000f8ec03f */
[----:B------:R-:W-:Y:S03]  /*01e0*/  BSSY B0, `(.L_x_7357) ;  /* 0x0000036000007945 */ /* 0x000fe60003800000 */
[----:B------:R-:W-:Y:S01]  /*01f0*/  BAR.SYNC.DEFER_BLOCKING 0x0 ;  /* 0x0000000000007b1d */ /* 0x000fe20000010000 */
[----:B--2---:R-:W-:-:S05]  /*0200*/  @!P1 IMAD.U32 R14, R8, 0x10000, RZ ;  /* 0x00010000080e9824 */ /* 0x004fca00078e00ff */
[----:B------:R-:W-:Y:S02]  /*0210*/  @!P1 FMNMX.FTZ R9, R14, -3.40282346638528859812e+38, !PT ;  /* 0xff7fffff0e099809 */ /* 0x000fe40007810000 */
[----:B---3--:R-:W-:-:S04]  /*0220*/  @!P0 SHF.L.U32 R14, R0, 0x10, RZ ;  /* 0x00000010000e8819 */ /* 0x008fc800000006ff */
        /* <DEDUP_REMOVED lines=26> */
[----:B------:R-:W-:Y:S01]  /*03d0*/  IMAD.MOV.U32 R11, RZ, RZ, -0x800001 ;  /* 0xff7fffffff0b7424 */ /* 0x000fe200078e00ff */
[----:B------:R-:W-:Y:S01]  /*03e0*/  LEA R10, R13, UR4, 0x2 ;  /* 0x000000040d0a7c11 */ /* 0x000fe2000f8e10ff */
[----:B------:R-:W-:-:S10]  /*03f0*/  VIADD R12, R6, 0x1f ;  /* 0x0000001f060c7836 */ /* 0x000fd40000000000 */
[----:B------:R0:W1:Y:S01]  /*0400*/  @!P2 LDS R11, [R10] ;  /* 0x000000000a0ba984 */ /* 0x0000620000000800 */
[----:B------:R-:W-:-:S13]  /*0410*/  ISETP.GT.U32.AND P3, PT, R12, 0x3e, PT ;  /* 0x0000003e0c00780c */ /* 0x000fda0003f64070 */
        /* <DEDUP_REMOVED lines=16> */
.L_x_7370:
[----:B-1----:R-:W-:-:S04]  /*0520*/  FSETP.GEU.FTZ.AND P4, PT, R15, R16, PT ;  /* 0x000000100f00720b */ /* 0x002fc80003f9e000 */
[----:B------:R-:W-:-:S09]  /*0530*/  FSEL R11, R16, R15, !P4 ;  /* 0x0000000f100b7208 */ /* 0x000fd20006000000 */
.L_x_7358:
[----:B------:R-:W-:Y:S05]  /*0540*/  BSYNC B0 ;  /* 0x0000000000007941 */ /* 0x000fea0003800000 */
.L_x_7357:
[----:B------:R-:W-:Y:S01]  /*0550*/  ISETP.NE.AND P5, PT, R6, RZ, PT ;  /* 0x000000ff0600720c */ /* 0x000fe20003fa5270 */
[----:B------:R-:W-:-:S12]  /*0560*/  WARPSYNC.ALL ;  /* 0x0000000000007948 */ /* 0x000fd80003800000 */
[----:B-1----:R-:W-:Y:S01]  /*0570*/  @!P5 STS [UR4], R11 ;  /* 0x0000000bff00d988 */ /* 0x002fe20008000804 */
[----:B------:R-:W-:Y:S01]  /*0580*/  BAR.SYNC.DEFER_BLOCKING 0x0 ;  /* 0x0000000000007b1d */ /* 0x000fe20000010000 */
[----:B------:R-:W-:Y:S01]  /*0590*/  @!P1 SHF.L.U32 R12, R8, 0x10, RZ ;  /* 0x00000010080c9819 */ /* 0x000fe200000006ff */
[----:B------:R-:W-:Y:S01]  /*05a0*/  @!P0 IMAD.U32 R14, R0, 0x10000, RZ ;  /* 0x00010000000e8824 */ /* 0x000fe200078e00ff */
[----:B------:R-:W-:-:S03]  /*05b0*/  @!P6 SHF.R.S32.HI R9, RZ, 0x5, R9 ;  /* 0x00000005ff09e819 */ /* 0x000fc60000011409 */
[----:B------:R-:W-:Y:S01]  /*05c0*/  BSSY B0, `(.L_x_7360) ;  /* 0x0000028000007945 */ /* 0x000fe20003800000 */
[----:B------:R-:W1:Y:S02]  /*05d0*/  LDS R11, [UR4] ;  /* 0x00000004ff0b7984 */ /* 0x000e640008000800 */
[----:B-1----:R-:W-:-:S04]  /*05e0*/  @!P1 FADD.FTZ R12, R12, -R11 ;  /* 0x8000000b0c0c9221 */ /* 0x002fc80000010000 */
[----:B------:R-:W-:Y:S01]  /*05f0*/  @!P1 FMUL.FTZ R13, R12, 1.4426950216293334961 ;  /* 0x3fb8aa3b0c0d9820 */ /* 0x000fe20000410000 */
[----:B------:R-:W-:-:S04]  /*0600*/  @!P0 FADD.FTZ R12, R14, -R11 ;  /* 0x8000000b0e0c8221 */ /* 0x000fc80000010000 */
[----:B------:R-:W-:Y:S01]  /*0610*/  @!P0 FMUL.FTZ R14, R12, 1.4426950216293334961 ;  /* 0x3fb8aa3b0c0e8820 */ /* 0x000fe20000410000 */
[----:B------:R-:W1:Y:S01]  /*0620*/  @!P1 MUFU.EX2 R13, R13 ;  /* 0x0000000d000d9308 */ /* 0x000e620000000800 */
[----:B------:R-:W-:-:S07]  /*0630*/  IMAD.MOV.U32 R12, RZ, RZ, RZ ;  /* 0x000000ffff0c7224 */ /* 0x000fce00078e00ff */
[----:B0-----:R0:W2:Y:S01]  /*0640*/  @!P0 MUFU.EX2 R15, R14 ;  /* 0x0000000e000f8308 */ /* 0x0010a20000000800 */
[----:B-1----:R-:W-:Y:S01]  /*0650*/  @!P1 FADD.FTZ R12, RZ, R13 ;  /* 0x0000000dff0c9221 */ /* 0x002fe20000010000 */
[----:B0-----:R-:W-:Y:S01]  /*0660*/  @!P6 LEA R14, R9, UR4, 0x2 ;  /* 0x00000004090eec11 */ /* 0x001fe2000f8e10ff */
[----:B------:R-:W-:Y:S01]  /*0670*/  IMAD.MOV.U32 R9, RZ, RZ, RZ ;  /* 0x000000ffff097224 */ /* 0x000fe200078e00ff */
[----:B------:R-:W-:Y:S01]  /*0680*/  BAR.SYNC.DEFER_BLOCKING 0x0 ;  /* 0x0000000000007b1d */ /* 0x000fe20000010000 */
        /* <DEDUP_REMOVED lines=17> */
[----:B01----:R-:W0:Y:S02]  /*07a0*/  SHFL.DOWN PT, R10, R9, 0x10, 0x1f ;  /* 0x0a001f00090a7f89 */ /* 0x003e2400000e0000 */
        /* <DEDUP_REMOVED lines=8> */
.L_x_7376:
[----:B-1----:R-:W-:-:S07]  /*0830*/  FADD.FTZ R9, R15, R14 ;  /* 0x0000000e0f097221 */ /* 0x002fce0000010000 */
.L_x_7361:
[----:B------:R-:W-:Y:S05]  /*0840*/  BSYNC B0 ;  /* 0x0000000000007941 */ /* 0x000fea0003800000 */
.L_x_7360:
[----:B-1----:R1:W-:Y:S01]  /*0850*/  @!P5 STS [UR4], R9 ;  /* 0x00000009ff00d988 */ /* 0x0023e20008000804 */
[----:B------:R-:W-:Y:S05]  /*0860*/  WARPSYNC.ALL ;  /* 0x0000000000007948 */ /* 0x000fea0003800000 */
[----:B------:R-:W-:Y:S06]  /*0870*/  BAR.SYNC.DEFER_BLOCKING 0x0 ;  /* 0x0000000000007b1d */ /* 0x000fec0000010000 */
[----:B------:R-:W-:Y:S01]  /*0880*/  BSSY B0, `(.L_x_7363) ;  /* 0x0000010000007945 */ /* 0x000fe20003800000 */
[----:B0-----:R-:W0:Y:S03]  /*0890*/  LDS R10, [UR4] ;  /* 0x00000004ff0a7984 */ /* 0x001e260008000800 */
[----:B------:R-:W-:Y:S05]  /*08a0*/  @P1 BRA `(.L_x_7364) ;  /* 0x0000000000341947 */ /* 0x000fea0003800000 */
[----:B------:R-:W-:Y:S01]  /*08b0*/  SHF.L.U32 R8, R8, 0x10, RZ ;  /* 0x0000001008087819 */ /* 0x000fe200000006ff */
[----:B0-----:R-:W-:Y:S01]  /*08c0*/  MUFU.RCP R12, R10 ;  /* 0x0000000a000c7308 */ /* 0x001fe20000001000 */
[----:B------:R-:W-:-:S03]  /*08d0*/  ULDC.64 UR4, c[0x0][0x210] ;  /* 0x0000840000047ab9 */ /* 0x000fc60000000a00 */
[----:B------:R-:W-:-:S04]  /*08e0*/  FADD.FTZ R8, R8, -R11 ;  /* 0x8000000b08087221 */ /* 0x000fc80000010000 */
[----:B------:R-:W-:Y:S01]  /*08f0*/  FMUL.FTZ R13, R8, 1.4426950216293334961 ;  /* 0x3fb8aa3b080d7820 */ /* 0x000fe20000410000 */
[----:B-1----:R-:W-:-:S04]  /*0900*/  IMAD.WIDE.U32 R8, R2, UR7, R6 ;  /* 0x0000000702087c25 */ /* 0x002fc8000f8e0006 */
[----:B------:R-:W-:Y:S01]  /*0910*/  IMAD R15, R3, UR7, R9 ;  /* 0x00000007030f7c24 */ /* 0x000fe2000f8e0209 */
[----:B------:R-:W0:Y:S01]  /*0920*/  MUFU.EX2 R13, R13 ;  /* 0x0000000d000d7308 */ /* 0x000e220000000800 */
[----:B------:R-:W-:Y:S01]  /*0930*/  LEA R6, P1, R8, UR4, 0x1 ;  /* 0x0000000408067c11 */ /* 0x000fe2000f8208ff */
[----:B0-----:R-:W-:-:S05]  /*0940*/  FMUL.FTZ R7, R13, R12 ;  /* 0x0000000c0d077220 */ /* 0x001fca0000410000 */
[----:B------:R-:W-:Y:S02]  /*0950*/  F2FP.BF16.F32.PACK_AB R9, RZ, R7 ;  /* 0x00000007ff09723e */ /* 0x000fe400000010ff */
[----:B------:R-:W-:-:S05]  /*0960*/  LEA.HI.X R7, R8, UR5, R15, 0x1, P1 ;  /* 0x0000000508077c11 */ /* 0x000fca00088f0c0f */
[----:B------:R2:W-:Y:S02]  /*0970*/  STG.E.U16 desc[UR8][R6.64], R9 ;  /* 0x0000000906007986 */ /* 0x0005e4000c101508 */
.L_x_7364:
[----:B------:R-:W-:Y:S05]  /*0980*/  BSYNC B0 ;  /* 0x0000000000007941 */ /* 0x000fea0003800000 */
.L_x_7363:
[----:B------:R-:W-:Y:S05]  /*0990*/  @P0 EXIT ;  /* 0x000000000000094d */ /* 0x000fea0003800000 */
[----:B------:R-:W-:Y:S01]  /*09a0*/  IMAD.U32 R0, R0, 0x10000, RZ ;  /* 0x0001000000007824 */ /* 0x000fe200078e00ff */
[----:B0-2---:R-:W-:Y:S01]  /*09b0*/  MUFU.RCP R7, R10 ;  /* 0x0000000a00077308 */ /* 0x005fe20000001000 */
[----:B------:R-:W-:Y:S01]  /*09c0*/  IMAD.WIDE.U32 R4, R2, UR7, R4 ;  /* 0x0000000702047c25 */ /* 0x000fe2000f8e0004 */
[----:B------:R-:W-:-:S03]  /*09d0*/  ULDC.64 UR4, c[0x0][0x210] ;  /* 0x0000840000047ab9 */ /* 0x000fc60000000a00 */
[----:B------:R-:W-:Y:S01]  /*09e0*/  FADD.FTZ R0, R0, -R11 ;  /* 0x8000000b00007221 */ /* 0x000fe20000010000 */
[----:B------:R-:W-:Y:S01]  /*09f0*/  IMAD R3, R3, UR7, R5 ;  /* 0x0000000703037c24 */ /* 0x000fe2000f8e0205 */
[----:B------:R-:W-:Y:S02]  /*0a00*/  LEA R2, P0, R4, UR4, 0x1 ;  /* 0x0000000404027c11 */ /* 0x000fe4000f8008ff */
[----:B------:R-:W-:Y:S02]  /*0a10*/  FMUL.FTZ R6, R0, 1.4426950216293334961 ;  /* 0x3fb8aa3b00067820 */ /* 0x000fe40000410000 */
[----:B------:R-:W-:Y:S02]  /*0a20*/  LEA.HI.X R3, R4, UR5, R3, 0x1, P0 ;  /* 0x0000000504037c11 */ /* 0x000fe400080f0c03 */
[----:B------:R-:W0:Y:S02]  /*0a30*/  MUFU.EX2 R0, R6 ;  /* 0x0000000600007308 */ /* 0x000e240000000800 */
[----:B0-----:R-:W-:-:S05]  /*0a40*/  FMUL.FTZ R0, R0, R7 ;  /* 0x0000000700007220 */ /* 0x001fca0000410000 */
[----:B------:R-:W-:-:S05]  /*0a50*/  F2FP.BF16.F32.PACK_AB R0, RZ, R0 ;  /* 0x00000000ff00723e */ /* 0x000fca00000010ff */
[----:B------:R-:W-:Y:S01]  /*0a60*/  STG.E.U16 desc[UR8][R2.64], R0 ;  /* 0x0000000002007986 */ /* 0x000fe2000c101508 */
[----:B------:R-:W-:Y:S05]  /*0a70*/  EXIT ;  /* 0x000000000000794d */ /* 0x000fea0003800000 */
.L_x_7359:
[----:B------:R-:W-:Y:S01]  /*0a80*/  HFMA2.MMA R20, -RZ, RZ, 0, 1.847743988037109375e-06 ;  /* 0x0000001fff147435 */ /* 0x000fe200000001ff */
[----:B-1----:R-:W-:Y:S02]  /*0a90*/  IMAD.MOV.U32 R18, RZ, RZ, R11 ;  /* 0x000000ffff127224 */ /* 0x002fe400078e000b */
[----:B------:R-:W-:Y:S02]  /*0aa0*/  IMAD.MOV.U32 R19, RZ, RZ, 0x10 ;  /* 0x00000010ff137424 */ /* 0x000fe400078e00ff */
[----:B------:R-:W-:-:S07]  /*0ab0*/  IMAD.MOV.U32 R17, RZ, RZ, -0x1 ;  /* 0xffffffffff117424 */ /* 0x000fce00078e00ff */
[----:B------:R-:W-:Y:S05]  /*0ac0*/  WARPSYNC.COLLECTIVE R17, `(.L_x_7365) ;  /* 0x0000000011087348 */ /* 0x000fea0003c00000 */
[----:B------:R0:W1:Y:S02]  /*0ad0*/  SHFL.DOWN P4, R16, R18, R19, R20 ;  /* 0x0800001312107389 */ /* 0x0000640000080014 */
[----:B01----:R-:W-:Y:S01]  /*0ae0*/  ENDCOLLECTIVE ;  /* 0x000000000000791b */ /* 0x003fe20003800000 */
.L_x_7365:
        /* <DEDUP_REMOVED lines=8> */
.L_x_7366:
        /* <DEDUP_REMOVED lines=8> */
.L_x_7367:
        /* <DEDUP_REMOVED lines=8> */
.L_x_7368:
        /* <DEDUP_REMOVED lines=8> */
.L_x_7369:
[----:B------:R-:W-:Y:S05]  /*0cf0*/  BRA `(.L_x_7370) ;  /* 0xfffffff800087947 */ /* 0x000fea000383ffff */
.L_x_7362:
[----:B------:R-:W-:Y:S01]  /*0d00*/  HFMA2.MMA R20, -RZ, RZ, 0, 1.847743988037109375e-06 ;  /* 0x0000001fff147435 */ /* 0x000fe200000001ff */
[----:B-1----:R-:W-:Y:S02]  /*0d10*/  IMAD.MOV.U32 R18, RZ, RZ, R9 ;  /* 0x000000ffff127224 */ /* 0x002fe400078e0009 */
[----:B------:R-:W-:Y:S02]  /*0d20*/  IMAD.MOV.U32 R19, RZ, RZ, 0x10 ;  /* 0x00000010ff137424 */ /* 0x000fe400078e00ff */
[----:B------:R-:W-:-:S07]  /*0d30*/  IMAD.MOV.U32 R17, RZ, RZ, -0x1 ;  /* 0xffffffffff117424 */ /* 0x000fce00078e00ff */
[----:B0-----:R-:W-:Y:S05]  /*0d40*/  WARPSYNC.COLLECTIVE R17, `(.L_x_7371) ;  /* 0x0000000011087348 */ /* 0x001fea0003c00000 */
[----:B------:R1:W2:Y:S02]  /*0d50*/  SHFL.DOWN P4, R16, R18, R19, R20 ;  /* 0x0800001312107389 */ /* 0x0002a40000080014 */
[----:B012---:R-:W-:Y:S01]  /*0d60*/  ENDCOLLECTIVE ;  /* 0x000000000000791b */ /* 0x007fe20003800000 */
.L_x_7371:
[----:B------:R-:W-:Y:S01]  /*0d70*/  MOV R19, 0x8 ;  /* 0x0000000800137802 */ /* 0x000fe20000000f00 */
[----:B------:R-:W-:-:S04]  /*0d80*/  IMAD.MOV.U32 R10, RZ, RZ, R16 ;  /* 0x000000ffff0a7224 */ /* 0x000fc800078e0010 */
[----:B------:R-:W-:-:S04]  /*0d90*/  FADD.FTZ R10, R9, R10 ;  /* 0x0000000a090a7221 */ /* 0x000fc80000010000 */
[----:B------:R-:W-:-:S07]  /*0da0*/  IMAD.MOV.U32 R18, RZ, RZ, R10 ;  /* 0x000000ffff127224 */ /* 0x000fce00078e000a */
[----:B------:R-:W-:Y:S05]  /*0db0*/  WARPSYNC.COLLECTIVE R17, `(.L_x_7372) ;  /* 0x0000000011087348 */ /* 0x000fea0003c00000 */
[----:B------:R0:W1:Y:S02]  /*0dc0*/  SHFL.DOWN P4, R16, R18, R19, R20 ;  /* 0x0800001312107389 */ /* 0x0000640000080014 */
[----:B01----:R-:W-:Y:S01]  /*0dd0*/  ENDCOLLECTIVE ;  /* 0x000000000000791b */ /* 0x003fe20003800000 */
.L_x_7372:
[----:B------:R-:W-:Y:S01]  /*0de0*/  HFMA2.MMA R19, -RZ, RZ, 0, 2.384185791015625e-07 ;  /* 0x00000004ff137435 */ /* 0x000fe200000001ff */
[----:B------:R-:W-:-:S04]  /*0df0*/  IMAD.MOV.U32 R13, RZ, RZ, R16 ;  /* 0x000000ffff0d7224 */ /* 0x000fc800078e0010 */
[----:B------:R-:W-:-:S04]  /*0e00*/  FADD.FTZ R13, R10, R13 ;  /* 0x0000000d0a0d7221 */ /* 0x000fc80000010000 */
[----:B------:R-:W-:-:S07]  /*0e10*/  IMAD.MOV.U32 R18, RZ, RZ, R13 ;  /* 0x000000ffff127224 */ /* 0x000fce00078e000d */
[----:B------:R-:W-:Y:S05]  /*0e20*/  WARPSYNC.COLLECTIVE R17, `(.L_x_7373) ;  /* 0x0000000011087348 */ /* 0x000fea0003c00000 */
[----:B------:R0:W1:Y:S02]  /*0e30*/  SHFL.DOWN P4, R16, R18, R19, R20 ;  /* 0x0800001312107389 */ /* 0x0000640000080014 */
[----:B01----:R-:W-:Y:S01]  /*0e40*/  ENDCOLLECTIVE ;  /* 0x000000000000791b */ /* 0x003fe20003800000 */
.L_x_7373:
[----:B------:R-:W-:Y:S01]  /*0e50*/  MOV R19, 0x2 ;  /* 0x0000000200137802 */ /* 0x000fe20000000f00 */
[----:B------:R-:W-:-:S04]  /*0e60*/  IMAD.MOV.U32 R12, RZ, RZ, R16 ;  /* 0x000000ffff0c7224 */ /* 0x000fc800078e0010 */
[----:B------:R-:W-:-:S04]  /*0e70*/  FADD.FTZ R12, R13, R12 ;  /* 0x0000000c0d0c7221 */ /* 0x000fc80000010000 */
[----:B------:R-:W-:-:S07]  /*0e80*/  IMAD.MOV.U32 R18, RZ, RZ, R12 ;  /* 0x000000ffff127224 */ /* 0x000fce00078e000c */
[----:B------:R-:W-:Y:S05]  /*0e90*/  WARPSYNC.COLLECTIVE R17, `(.L_x_7374) ;  /* 0x0000000011087348 */ /* 0x000fea0003c00000 */
[----:B------:R0:W1:Y:S02]  /*0ea0*/  SHFL.DOWN P4, R16, R18, R19, R20 ;  /* 0x0800001312107389 */ /* 0x0000640000080014 */
[----:B01----:R-:W-:Y:S01]  /*0eb0*/  ENDCOLLECTIVE ;  /* 0x000000000000791b */ /* 0x003fe20003800000 */
.L_x_7374:
[----:B------:R-:W-:Y:S01]  /*0ec0*/  HFMA2.MMA R19, -RZ, RZ, 0, 5.9604644775390625e-08 ;  /* 0x00000001ff137435 */ /* 0x000fe200000001ff */
[----:B------:R-:W-:-:S04]  /*0ed0*/  IMAD.MOV.U32 R15, RZ, RZ, R16 ;  /* 0x000000ffff0f7224 */ /* 0x000fc800078e0010 */
[----:B------:R-:W-:-:S04]  /*0ee0*/  FADD.FTZ R15, R12, R15 ;  /* 0x0000000f0c0f7221 */ /* 0x000fc80000010000 */
[----:B------:R-:W-:-:S07]  /*0ef0*/  IMAD.MOV.U32 R18, RZ, RZ, R15 ;  /* 0x000000ffff127224 */ /* 0x000fce00078e000f */
[----:B------:R-:W-:Y:S05]  /*0f00*/  WARPSYNC.COLLECTIVE R17, `(.L_x_7375) ;  /* 0x0000000011087348 */ /* 0x000fea0003c00000 */
[----:B------:R0:W1:Y:S02]  /*0f10*/  SHFL.DOWN P4, R16, R18, R19, R20 ;  /* 0x0800001312107389 */ /* 0x0000640000080014 */
[----:B01----:R-:W-:Y:S01]  /*0f20*/  ENDCOLLECTIVE ;  /* 0x000000000000791b */ /* 0x003fe20003800000 */
.L_x_7375:
[----:B------:R-:W-:Y:S01]  /*0f30*/  IMAD.MOV.U32 R14, RZ, RZ, R16 ;  /* 0x000000ffff0e7224 */ /* 0x000fe200078e0010 */
[----:B------:R-:W-:Y:S06]  /*0f40*/  BRA `(.L_x_7376) ;  /* 0xfffffff800387947 */ /* 0x000fec000383ffff */
.L_x_7377:
        /* <DEDUP_REMOVED lines=11> */
.L_x_12081:


//--------------------- .text._ZN2at6native43_GLOBAL__N__9ae7fba5_10_SoftMax_cu_9f978f6322cunn_SoftMaxForwardRegIN3c108BFloat16EfS4_NS1_22SoftMaxForwardEpilogueElLi1EEEvPT1_PKT_T3_ --------------------------
	.section	.text._ZN2at6native43_GLOBAL__N__9ae7fba5_10_SoftMax_cu_9f978f6322cunn_SoftMaxForwardRegIN3c108BFloat16EfS4_NS1_22SoftMaxForwardEpilogueElLi1EEEvPT1_PKT_T3_,"ax",@progbits
	.align	128
.text._ZN2at6native43_GLOBAL__N__9ae7fba5_10_SoftMax_cu_9f978f6322cunn_SoftMaxForwardRegIN3c108BFloat16EfS4_NS1_22SoftMaxForwardEpilogueElLi1EEEvPT1_PKT_T3_:
        .type           _ZN2at6native43_GLOBAL__N__9ae7fba5_10_SoftMax_cu_9f978f6322cunn_SoftMaxForwardRegIN3c108BFloat16EfS4_NS1_22SoftMaxForwardEpilogueElLi1EEEvPT1_PKT_T3_,@function
        .size           _ZN2at6native43_GLOBAL__N__9ae7fba5_10_SoftMax_cu_9f978f6322cunn_SoftMaxForwardRegIN3c108BFloat16EfS4_NS1_22SoftMaxForwardEpilogueElLi1EEEvPT1_PKT_T3_,(.L_x_12082 - _ZN2at6native43_GLOBAL__N__9ae7fba5_10_SoftMax_cu_9f978f6322cunn_SoftMaxForwardRegIN3c108BFloat16EfS4_NS1_22SoftMaxForwardEpilogueElLi1EEEvPT1_PKT_T3_)
        .other          _ZN2at6native43_GLOBAL__N__9ae7fba5_10_SoftMax_cu_9f978f6322cunn_SoftMaxForwardRegIN3c108BFloat16EfS4_NS1_22SoftMaxForwardEpilogueElLi1EEEvPT1_PKT_T3_,@"STO_CUDA_ENTRY STV_DEFAULT"
_ZN2at6native43_GLOBAL__N__9ae7fba5_10_SoftMax_cu_9f978f6322cunn_SoftMaxForwardRegIN3c108BFloat16EfS4_NS1_22SoftMaxForwardEpilogueElLi1EEEvPT1_PKT_T3_:
[----:B------:R-:W-:Y:S01]  /*0000*/  LDC R1, c[0x0][0x28] ;  /* 0x00000a00ff017b82 */ /* 0x000fe20000000800 */
[----:B------:R-:W0:Y:S07]  /*0010*/  S2R R4, SR_TID.X ;  /* 0x0000000000047919 */ /* 0x000e2e0000002100 */
[----:B------:R-:W1:Y:S01]  /*0020*/  LDC.64 R2, c[0x0][0x220] ;  /* 0x00008800ff027b82 */ /* 0x000e620000000a00 */
[----:B------:R-:W-:-:S07]  /*0030*/  ULDC.64 UR8, c[0x0][0x208] ;  /* 0x0000820000087ab9 */ /* 0x000fce0000000a00 */
[----:B------:R-:W2:Y:S01]  /*0040*/  S2UR UR7, SR_CTAID.X ;  /* 0x00000000000779c3 */ /* 0x000ea20000002500 */
[----:B0-----:R-:W-:Y:S02]  /*0050*/  SHF.R.S32.HI R5, RZ, 0x1f, R4 ;  /* 0x0000001fff057819 */ /* 0x001fe40000011404 */
[----:B-1----:R-:W-:-:S04]  /*0060*/  ISETP.GE.U32.AND P0, PT, R4, R2, PT ;  /* 0x000000020400720c */ /* 0x002fc80003f06070 */
[----:B------:R-:W-:-:S13]  /*0070*/  ISETP.GE.AND.EX P0, PT, R5, R3, PT, P0 ;  /* 0x000000030500720c */ /* 0x000fda0003f06300 */
[----:B------:R-:W0:Y:S01]  /*0080*/  @!P0 LDC.64 R8, c[0x0][0x218] ;  /* 0x00008600ff088b82 */ /* 0x000e220000000a00 */
[----:B--2---:R-:W-:-:S04]  /*0090*/  @!P0 IMAD.WIDE.U32 R6, R2, UR7, R4 ;  /* 0x0000000702068c25 */ /* 0x004fc8000f8e0004 */
[----:B------:R-:W-:Y:S01]  /*00a0*/  @!P0 IMAD R7, R3, UR7, R7 ;  /* 0x0000000703078c24 */ /* 0x000fe2000f8e0207 */
[----:B0-----:R-:W-:-:S04]  /*00b0*/  @!P0 LEA R8, P1, R6, R8, 0x1 ;  /* 0x0000000806088211 */ /* 0x001fc800078208ff */
[----:B------:R-:W-:-:S05]  /*00c0*/  @!P0 LEA.HI.X R9, R6, R9, R7, 0x1, P1 ;  /* 0x0000000906098211 */ /* 0x000fca00008f0c07 */
[----:B------:R0:W2:Y:S01]  /*00d0*/  @!P0 LDG.E.U16 R0, desc[UR8][R8.64] ;  /* 0x0000000808008981 */ /* 0x0000a2000c1e1500 */
[----:B------:R-:W-:Y:S01]  /*00e0*/  IMAD.MOV.U32 R6, RZ, RZ, -0x800001 ;  /* 0xff7fffffff067424 */ /* 0x000fe200078e00ff */
[----:B------:R-:W1:Y:S01]  /*00f0*/  S2UR UR6, SR_CgaCtaId ;  /* 0x00000000000679c3 */ /* 0x000e620000008800 */
[----:B------:R-:W-:Y:S01]  /*0100*/  UMOV UR4, 0x400 ;  /* 0x0000040000047882 */ /* 0x000fe20000000000 */
[----:B------:R-:W-:Y:S01]  /*0110*/  ULDC UR5, c[0x0][0x0] ;  /* 0x0000000000057ab9 */ /* 0x000fe20000000800 */
[----:B------:R-:W-:Y:S01]  /*0120*/  BSSY B0, `(.L_x_7378) ;  /* 0x0000036000007945 */ /* 0x000fe20003800000 */
[----:B------:R-:W-:Y:S01]  /*0130*/  USHF.R.U32.HI UR5, URZ, 0x5, UR5 ;  /* 0x000000053f057899 */ /* 0x000fe20008011605 */
[----:B0-----:R-:W-:Y:S01]  /*0140*/  SHF.R.S32.HI R9, RZ, 0x1f, R4 ;  /* 0x0000001fff097819 */ /* 0x001fe20000011404 */
[----:B-1----:R-:W-:Y:S02]  /*0150*/  ULEA UR4, UR6, UR4, 0x18 ;  /* 0x0000000406047291 */ /* 0x002fe4000f8ec03f */
[----:B------:R-:W-:Y:S01]  /*0160*/  BAR.SYNC.DEFER_BLOCKING 0x0 ;  /* 0x0000000000007b1d */ /* 0x000fe20000010000 */
[----:B--2---:R-:W-:-:S05]  /*0170*/  @!P0 IMAD.U32 R7, R0, 0x10000, RZ ;  /* 0x0001000000078824 */ /* 0x004fca00078e00ff */
[----:B------:R-:W-:-:S05]  /*0180*/  @!P0 FMNMX.FTZ R6, R7, -3.40282346638528859812e+38, !PT ;  /* 0xff7fffff07068809 */ /* 0x000fca0007810000 */
[----:B------:R-:W0:Y:S02]  /*0190*/  SHFL.DOWN PT, R7, R6, 0x10, 0x1f ;  /* 0x0a001f0006077f89 */ /* 0x000e2400000e0000 */
[----:B0-----:R-:W-:-:S04]  /*01a0*/  FSETP.GEU.FTZ.AND P1, PT, R6, R7, PT ;  /* 0x000000070600720b */ /* 0x001fc80003f3e000 */
[----:B------:R-:W-:Y:S02]  /*01b0*/  FSEL R7, R7, R6, !P1 ;  /* 0x0000000607077208 */ /* 0x000fe40004800000 */
[----:B------:R-:W-:-:S03]  /*01c0*/  LEA.HI R6, R9, R4, RZ, 0x5 ;  /* 0x0000000409067211 */ /* 0x000fc600078f28ff */
[----:B------:R-:W0:Y:S01]  /*01d0*/  SHFL.DOWN PT, R10, R7, 0x8, 0x1f ;  /* 0x09001f00070a7f89 */ /* 0x000e2200000e0000 */
[----:B------:R-:W-:-:S05]  /*01e0*/  LOP3.LUT R9, R6, 0xffffffe0, RZ, 0xc0, !PT ;  /* 0xffffffe006097812 */ /* 0x000fca00078ec0ff */
[----:B------:R-:W-:-:S05]  /*01f0*/  IMAD.IADD R9, R4, 0x1, -R9 ;  /* 0x0000000104097824 */ /* 0x000fca00078e0a09 */
[----:B------:R-:W-:Y:S02]  /*0200*/  ISETP.NE.AND P5, PT, R9, RZ, PT ;  /* 0x000000ff0900720c */ /* 0x000fe40003fa5270 */
[----:B0-----:R-:W-:-:S04]  /*0210*/  FSETP.GEU.FTZ.AND P1, PT, R7, R10, PT ;  /* 0x0000000a0700720b */ /* 0x001fc80003f3e000 */
[----:B------:R-:W-:-:S05]  /*0220*/  FSEL R10, R10, R7, !P1 ;  /* 0x000000070a0a7208 */ /* 0x000fca0004800000 */
[----:B------:R-:W0:Y:S02]  /*0230*/  SHFL.DOWN PT, R11, R10, 0x4, 0x1f ;  /* 0x08801f000a0b7f89 */ /* 0x000e2400000e0000 */
[----:B0-----:R-:W-:-:S04]  /*0240*/  FSETP.GEU.FTZ.AND P1, PT, R10, R11, PT ;  /* 0x0000000b0a00720b */ /* 0x001fc80003f3e000 */
[----:B------:R-:W-:Y:S02]  /*0250*/  FSEL R11, R11, R10, !P1 ;  /* 0x0000000a0b0b7208 */ /* 0x000fe40004800000 */
[----:B------:R-:W-:-:S03]  /*0260*/  @!P5 SHF.R.S32.HI R10, RZ, 0x5, R6 ;  /* 0x00000005ff0ad819 */ /* 0x000fc60000011406 */
[----:B------:R-:W0:Y:S01]  /*0270*/  SHFL.DOWN PT, R8, R11, 0x2, 0x1f ;  /* 0x08401f000b087f89 */ /* 0x000e2200000e0000 */
[----:B------:R-:W-:Y:S02]  /*0280*/  @!P5 LEA R10, R10, UR4, 0x2 ;  /* 0x000000040a0adc11 */ /* 0x000fe4000f8e10ff */
[----:B0-----:R-:W-:-:S04]  /*0290*/  FSETP.GEU.FTZ.AND P1, PT, R11, R8, PT ;  /* 0x000000080b00720b */ /* 0x001fc80003f3e000 */
[----:B------:R-:W-:Y:S02]  /*02a0*/  FSEL R8, R8, R11, !P1 ;  /* 0x0000000b08087208 */ /* 0x000fe40004800000 */
[----:B------:R-:W-:-:S03]  /*02b0*/  ISETP.GE.AND P1, PT, R4, UR5, PT ;  /* 0x0000000504007c0c */ /* 0x000fc6000bf26270 */
[----:B------:R-:W0:Y:S02]  /*02c0*/  SHFL.DOWN PT, R7, R8, 0x1, 0x1f ;  /* 0x08201f0008077f89 */ /* 0x000e2400000e0000 */
[----:B0-----:R-:W-:-:S04]  /*02d0*/  FSETP.GEU.FTZ.AND P2, PT, R8, R7, PT ;  /* 0x000000070800720b */ /* 0x001fc80003f5e000 */
[----:B------:R-:W-:Y:S01]  /*02e0*/  FSEL R11, R7, R8, !P2 ;  /* 0x00000008070b7208 */ /* 0x000fe20005000000 */
[----:B------:R-:W-:Y:S01]  /*02f0*/  IMAD.MOV.U32 R8, RZ, RZ, -0x800001 ;  /* 0xff7fffffff087424 */ /* 0x000fe200078e00ff */
[----:B------:R-:W-:Y:S02]  /*0300*/  LEA R7, R9, UR4, 0x2 ;  /* 0x0000000409077c11 */ /* 0x000fe4000f8e10ff */
[----:B------:R-:W-:Y:S01]  /*0310*/  IADD3 R9, R4, 0x1f, RZ ;  /* 0x0000001f04097810 */ /* 0x000fe20007ffe0ff */
        /* <DEDUP_REMOVED lines=20> */
.L_x_7389:
[----:B-1----:R-:W-:-:S04]  /*0460*/  FSETP.GEU.FTZ.AND P3, PT, R12, R13, PT ;  /* 0x0000000d0c00720b */ /* 0x002fc80003f7e000 */
[----:B------:R-:W-:-:S09]  /*0470*/  FSEL R8, R13, R12, !P3 ;  /* 0x0000000c0d087208 */ /* 0x000fd20005800000 */
.L_x_7379:
[----:B------:R-:W-:Y:S05]  /*0480*/  BSYNC B0 ;  /* 0x0000000000007941 */ /* 0x000fea0003800000 */
.L_x_7378:
[----:B------:R-:W-:Y:S01]  /*0490*/  ISETP.NE.AND P4, PT, R4, RZ, PT ;  /* 0x000000ff0400720c */ /* 0x000fe20003f85270 */
[----:B------:R-:W-:-:S12]  /*04a0*/  WARPSYNC.ALL ;  /* 0x0000000000007948 */ /* 0x000fd80003800000 */
[----:B-1----:R-:W-:Y:S01]  /*04b0*/  @!P4 STS [UR4], R8 ;  /* 0x00000008ff00c988 */ /* 0x002fe20008000804 */
[----:B------:R-:W-:Y:S01]  /*04c0*/  BAR.SYNC.DEFER_BLOCKING 0x0 ;  /* 0x0000000000007b1d */ /* 0x000fe20000010000 */
[----:B------:R-:W-:Y:S01]  /*04d0*/  @!P0 IMAD.U32 R9, R0, 0x10000, RZ ;  /* 0x0001000000098824 */ /* 0x000fe200078e00ff */
[----:B------:R-:W-:-:S04]  /*04e0*/  @!P5 SHF.R.S32.HI R6, RZ, 0x5, R6 ;  /* 0x00000005ff06d819 */ /* 0x000fc80000011406 */
[----:B------:R-:W-:Y:S01]  /*04f0*/  @!P5 LEA R15, R6, UR4, 0x2 ;  /* 0x00000004060fdc11 */ /* 0x000fe2000f8e10ff */
[----:B------:R-:W-:Y:S01]  /*0500*/  IMAD.MOV.U32 R6, RZ, RZ, RZ ;  /* 0x000000ffff067224 */ /* 0x000fe200078e00ff */
[----:B------:R-:W-:Y:S01]  /*0510*/  BSSY B0, `(.L_x_7381) ;  /* 0x0000022000007945 */ /* 0x000fe20003800000 */
[----:B------:R-:W1:Y:S02]  /*0520*/  LDS R8, [UR4] ;  /* 0x00000004ff087984 */ /* 0x000e640008000800 */
[----:B-1----:R-:W-:-:S04]  /*0530*/  @!P0 FADD.FTZ R9, R9, -R8 ;  /* 0x8000000809098221 */ /* 0x002fc80000010000 */
[----:B------:R-:W-:Y:S01]  /*0540*/  @!P0 FMUL.FTZ R10, R9, 1.4426950216293334961 ;  /* 0x3fb8aa3b090a8820 */ /* 0x000fe20000410000 */
[----:B------:R-:W-:-:S05]  /*0550*/  IMAD.MOV.U32 R9, RZ, RZ, RZ ;  /* 0x000000ffff097224 */ /* 0x000fca00078e00ff */
[----:B------:R-:W1:Y:S02]  /*0560*/  @!P0 MUFU.EX2 R10, R10 ;  /* 0x0000000a000a8308 */ /* 0x000e640000000800 */
[----:B-1----:R-:W-:-:S05]  /*0570*/  @!P0 FADD.FTZ R9, RZ, R10 ;  /* 0x0000000aff098221 */ /* 0x002fca0000010000 */
[----:B0-----:R-:W0:Y:S02]  /*0580*/  SHFL.DOWN PT, R12, R9, 0x10, 0x1f ;  /* 0x0a001f00090c7f89 */ /* 0x001e2400000e0000 */
        /* <DEDUP_REMOVED lines=25> */
.L_x_7395:
[----:B-1----:R-:W-:-:S07]  /*0720*/  FADD.FTZ R6, R12, R11 ;  /* 0x0000000b0c067221 */ /* 0x002fce0000010000 */
.L_x_7382:
[----:B------:R-:W-:Y:S05]  /*0730*/  BSYNC B0 ;  /* 0x0000000000007941 */ /* 0x000fea0003800000 */
.L_x_7381:
[----:B-1----:R1:W-:Y:S01]  /*0740*/  @!P4 STS [UR4], R6 ;  /* 0x00000006ff00c988 */ /* 0x0023e20008000804 */
[----:B------:R-:W-:Y:S05]  /*0750*/  WARPSYNC.ALL ;  /* 0x0000000000007948 */ /* 0x000fea0003800000 */
[----:B------:R-:W-:Y:S06]  /*0760*/  BAR.SYNC.DEFER_BLOCKING 0x0 ;  /* 0x0000000000007b1d */ /* 0x000fec0000010000 */
[----:B------:R-:W-:Y:S05]  /*0770*/  @P0 EXIT ;  /* 0x000000000000094d */ /* 0x000fea0003800000 */
[----:B-1----:R-:W1:Y:S01]  /*0780*/  LDS R6, [UR4] ;  /* 0x00000004ff067984 */ /* 0x002e620008000800 */
[----:B0-----:R-:W-:Y:S01]  /*0790*/  SHF.L.U32 R7, R0, 0x10, RZ ;  /* 0x0000001000077819 */ /* 0x001fe200000006ff */
[----:B------:R-:W-:Y:S01]  /*07a0*/  IMAD.WIDE.U32 R4, R2, UR7, R4 ;  /* 0x0000000702047c25 */ /* 0x000fe2000f8e0004 */
[----:B------:R-:W-:-:S03]  /*07b0*/  ULDC.64 UR10, c[0x0][0x210] ;  /* 0x00008400000a7ab9 */ /* 0x000fc60000000a00 */
[----:B------:R-:W-:Y:S01]  /*07c0*/  FADD.FTZ R7, R7, -R8 ;  /* 0x8000000807077221 */ /* 0x000fe20000010000 */
[----:B------:R-:W-:Y:S01]  /*07d0*/  IMAD R3, R3, UR7, R5 ;  /* 0x0000000703037c24 */ /* 0x000fe2000f8e0205 */
[C---:B------:R-:W-:Y:S02]  /*07e0*/  LEA R2, P0, R4.reuse, UR10, 0x1 ;  /* 0x0000000a04027c11 */ /* 0x040fe4000f8008ff */
[----:B------:R-:W-:Y:S02]  /*07f0*/  FMUL.FTZ R7, R7, 1.4426950216293334961 ;  /* 0x3fb8aa3b07077820 */ /* 0x000fe40000410000 */
[----:B------:R-:W-:-:S04]  /*0800*/  LEA.HI.X R3, R4, UR11, R3, 0x1, P0 ;  /* 0x0000000b04037c11 */ /* 0x000fc800080f0c03 */
[----:B------:R-:W-:Y:S08]  /*0810*/  MUFU.EX2 R7, R7 ;  /* 0x0000000700077308 */ /* 0x000ff00000000800 */
[----:B-1----:R-:W0:Y:S02]  /*0820*/  MUFU.RCP R0, R6 ;  /* 0x0000000600007308 */ /* 0x002e240000001000 */
[----:B0-----:R-:W-:-:S05]  /*0830*/  FMUL.FTZ R0, R7, R0 ;  /* 0x0000000007007220 */ /* 0x001fca0000410000 */
[----:B------:R-:W-:-:S05]  /*0840*/  F2FP.BF16.F32.PACK_AB R0, RZ, R0 ;  /* 0x00000000ff00723e */ /* 0x000fca00000010ff */
[----:B------:R-:W-:Y:S01]  /*0850*/  STG.E.U16 desc[UR8][R2.64], R0 ;  /* 0x0000000002007986 */ /* 0x000fe2000c101508 */
[----:B------:R-:W-:Y:S05]  /*0860*/  EXIT ;  /* 0x000000000000794d */ /* 0x000fea0003800000 */
.L_x_7380:
[----:B-1----:R-:W-:Y:S01]  /*0870*/  IMAD.MOV.U32 R15, RZ, RZ, R8 ;  /* 0x000000ffff0f7224 */ /* 0x002fe200078e0008 */
[----:B------:R-:W-:Y:S01]  /*0880*/  MOV R14, 0xffffffff ;  /* 0xffffffff000e7802 */ /* 0x000fe20000000f00 */
[----:B------:R-:W-:Y:S02]  /*0890*/  IMAD.MOV.U32 R16, RZ, RZ, 0x10 ;  /* 0x00000010ff107424 */ /* 0x000fe400078e00ff */
[----:B------:R-:W-:-:S07]  /*08a0*/  IMAD.MOV.U32 R17, RZ, RZ, 0x1f ;  /* 0x0000001fff117424 */ /* 0x000fce00078e00ff */
[----:B------:R-:W-:Y:S05]  /*08b0*/  WARPSYNC.COLLECTIVE R14, `(.L_x_7384) ;  /* 0x000000000e087348 */ /* 0x000fea0003c00000 */
[----:B------:R0:W1:Y:S02]  /*08c0*/  SHFL.DOWN P3, R13, R15, R16, R17 ;  /* 0x080000100f0d7389 */ /* 0x0000640000060011 */
[----:B01----:R-:W-:Y:S01]  /*08d0*/  ENDCOLLECTIVE ;  /* 0x000000000000791b */ /* 0x003fe20003800000 */
.L_x_7384:
        /* <DEDUP_REMOVED lines=8> */
.L_x_7385:
        /* <DEDUP_REMOVED lines=8> */
.L_x_7386:
        /* <DEDUP_REMOVED lines=8> */
.L_x_7387:
[----:B------:R-:W-:Y:S01]  /*0a60*/  HFMA2.MMA R16, -RZ, RZ, 0, 5.9604644775390625e-08 ;  /* 0x00000001ff107435 */ /* 0x000fe200000001ff */
[----:B------:R-:W-:-:S05]  /*0a70*/  IMAD.MOV.U32 R12, RZ, RZ, R13 ;  /* 0x000000ffff0c7224 */ /* 0x000fca00078e000d */
[----:B------:R-:W-:-:S04]  /*0a80*/  FSETP.GEU.FTZ.AND P3, PT, R11, R12, PT ;  /* 0x0000000c0b00720b */ /* 0x000fc80003f7e000 */
[----:B------:R-:W-:-:S05]  /*0a90*/  FSEL R12, R12, R11, !P3 ;  /* 0x0000000b0c0c7208 */ /* 0x000fca0005800000 */
[----:B------:R-:W-:-:S07]  /*0aa0*/  IMAD.MOV.U32 R15, RZ, RZ, R12 ;  /* 0x000000ffff0f7224 */ /* 0x000fce00078e000c */
[----:B------:R-:W-:Y:S05]  /*0ab0*/  WARPSYNC.COLLECTIVE R14, `(.L_x_7388) ;  /* 0x000000000e087348 */ /* 0x000fea0003c00000 */
[----:B------:R0:W1:Y:S02]  /*0ac0*/  SHFL.DOWN P3, R13, R15, R16, R17 ;  /* 0x080000100f0d7389 */ /* 0x0000640000060011 */
[----:B01----:R-:W-:Y:S01]  /*0ad0*/  ENDCOLLECTIVE ;  /* 0x000000000000791b */ /* 0x003fe20003800000 */
.L_x_7388:
[----:B------:R-:W-:Y:S05]  /*0ae0*/  BRA `(.L_x_7389) ;  /* 0xfffffff8005c7947 */ /* 0x000fea000383ffff */
.L_x_7383:
[----:B01----:R-:W-:Y:S01]  /*0af0*/  IMAD.MOV.U32 R15, RZ, RZ, R6 ;  /* 0x000000ffff0f7224 */ /* 0x003fe200078e0006 */
[----:B------:R-:W-:Y:S01]  /*0b00*/  MOV R14, 0xffffffff ;  /* 0xffffffff000e7802 */ /* 0x000fe20000000f00 */
[----:B------:R-:W-:Y:S02]  /*0b10*/  IMAD.MOV.U32 R16, RZ, RZ, 0x10 ;  /* 0x00000010ff107424 */ /* 0x000fe400078e00ff */
[----:B------:R-:W-:-:S07]  /*0b20*/  IMAD.MOV.U32 R17, RZ, RZ, 0x1f ;  /* 0x0000001fff117424 */ /* 0x000fce00078e00ff */
[----:B------:R-:W-:Y:S05]  /*0b30*/  WARPSYNC.COLLECTIVE R14, `(.L_x_7390) ;  /* 0x000000000e087348 */ /* 0x000fea0003c00000 */
[----:B------:R0:W1:Y:S02]  /*0b40*/  SHFL.DOWN P3, R13, R15, R16, R17 ;  /* 0x080000100f0d7389 */ /* 0x0000640000060011 */
[----:B01----:R-:W-:Y:S01]  /*0b50*/  ENDCOLLECTIVE ;  /* 0x000000000000791b */ /* 0x003fe20003800000 */
.L_x_7390:
[----:B------:R-:W-:Y:S02]  /*0b60*/  IMAD.MOV.U32 R16, RZ, RZ, 0x8 ;  /* 0x00000008ff107424 */ /* 0x000fe400078e00ff */
[----:B------:R-:W-:-:S04]  /*0b70*/  IMAD.MOV.U32 R7, RZ, RZ, R13 ;  /* 0x000000ffff077224 */ /* 0x000fc800078e000d */
[----:B------:R-:W-:-:S04]  /*0b80*/  FADD.FTZ R7, R6, R7 ;  /* 0x0000000706077221 */ /* 0x000fc80000010000 */
[----:B------:R-:W-:-:S07]  /*0b90*/  IMAD.MOV.U32 R15, RZ, RZ, R7 ;  /* 0x000000ffff0f7224 */ /* 0x000fce00078e0007 */
[----:B------:R-:W-:Y:S05]  /*0ba0*/  WARPSYNC.COLLECTIVE R14, `(.L_x_7391) ;  /* 0x000000000e087348 */ /* 0x000fea0003c00000 */
[----:B------:R0:W1:Y:S02]  /*0bb0*/  SHFL.DOWN P3, R13, R15, R16, R17 ;  /* 0x080000100f0d7389 */ /* 0x0000640000060011 */
[----:B01----:R-:W-:Y:S01]  /*0bc0*/  ENDCOLLECTIVE ;  /* 0x000000000000791b */ /* 0x003fe20003800000 */
.L_x_7391:
[----:B------:R-:W-:Y:S01]  /*0bd0*/  IMAD.MOV.U32 R16, RZ, RZ, 0x4 ;  /* 0x00000004ff107424 */ /* 0x000fe200078e00ff */
[----:B------:R-:W-:-:S05]  /*0be0*/  MOV R10, R13 ;  /* 0x0000000d000a7202 */ /* 0x000fca0000000f00 */
[----:B------:R-:W-:-:S04]  /*0bf0*/  FADD.FTZ R10, R7, R10 ;  /* 0x0000000a070a7221 */ /* 0x000fc80000010000 */
[----:B------:R-:W-:-:S07]  /*0c00*/  IMAD.MOV.U32 R15, RZ, RZ, R10 ;  /* 0x000000ffff0f7224 */ /* 0x000fce00078e000a */
[----:B------:R-:W-:Y:S05]  /*0c10*/  WARPSYNC.COLLECTIVE R14, `(.L_x_7392) ;  /* 0x000000000e087348 */ /* 0x000fea0003c00000 */
[----:B------:R0:W1:Y:S02]  /*0c20*/  SHFL.DOWN P3, R13, R15, R16, R17 ;  /* 0x080000100f0d7389 */ /* 0x0000640000060011 */
[----:B01----:R-:W-:Y:S01]  /*0c30*/  ENDCOLLECTIVE ;  /* 0x000000000000791b */ /* 0x003fe20003800000 */
.L_x_7392:
[----:B------:R-:W-:Y:S02]  /*0c40*/  IMAD.MOV.U32 R16, RZ, RZ, 0x2 ;  /* 0x00000002ff107424 */ /* 0x000fe400078e00ff */
[----:B------:R-:W-:-:S04]  /*0c50*/  IMAD.MOV.U32 R9, RZ, RZ, R13 ;  /* 0x000000ffff097224 */ /* 0x000fc800078e000d */
[----:B------:R-:W-:-:S05]  /*0c60*/  FADD.FTZ R9, R10, R9 ;  /* 0x000000090a097221 */ /* 0x000fca0000010000 */
[----:B------:R-:W-:-:S07]  /*0c70*/  MOV R15, R9 ;  /* 0x00000009000f7202 */ /* 0x000fce0000000f00 */
[----:B------:R-:W-:Y:S05]  /*0c80*/  WARPSYNC.COLLECTIVE R14, `(.L_x_7393) ;  /* 0x000000000e087348 */ /* 0x000fea0003c00000 */
[----:B------:R0:W1:Y:S02]  /*0c90*/  SHFL.DOWN P3, R13, R15, R16, R17 ;  /* 0x080000100f0d7389 */ /* 0x0000640000060011 */
[----:B01----:R-:W-:Y:S01]  /*0ca0*/  ENDCOLLECTIVE ;  /* 0x000000000000791b */ /* 0x003fe20003800000 */
.L_x_7393:
[----:B------:R-:W-:Y:S01]  /*0cb0*/  HFMA2.MMA R16, -RZ, RZ, 0, 5.9604644775390625e-08 ;  /* 0x00000001ff107435 */ /* 0x000fe200000001ff */
[----:B------:R-:W-:-:S04]  /*0cc0*/  IMAD.MOV.U32 R12, RZ, RZ, R13 ;  /* 0x000000ffff0c7224 */ /* 0x000fc800078e000d */
[----:B------:R-:W-:-:S04]  /*0cd0*/  FADD.FTZ R12, R9, R12 ;  /* 0x0000000c090c7221 */ /* 0x000fc80000010000 */
[----:B------:R-:W-:-:S07]  /*0ce0*/  IMAD.MOV.U32 R15, RZ, RZ, R12 ;  /* 0x000000ffff0f7224 */ /* 0x000fce00078e000c */
[----:B------:R-:W-:Y:S05]  /*0cf0*/  WARPSYNC.COLLECTIVE R14, `(.L_x_7394) ;  /* 0x000000000e087348 */ /* 0x000fea0003c00000 */
[----:B------:R0:W1:Y:S02]  /*0d00*/  SHFL.DOWN P3, R13, R15, R16, R17 ;  /* 0x080000100f0d7389 */ /* 0x0000640000060011 */
[----:B01----:R-:W-:Y:S01]  /*0d10*/  ENDCOLLECTIVE ;  /* 0x000000000000791b */ /* 0x003fe20003800000 */
.L_x_7394:
[----:B------:R-:W-:Y:S01]  /*0d20*/  IMAD.MOV.U32 R11, RZ, RZ, R13 ;  /* 0x000000ffff0b7224 */ /* 0x000fe200078e000d */
[----:B------:R-:W-:Y:S06]  /*0d30*/  BRA `(.L_x_7395) ;  /* 0xfffffff800787947 */ /* 0x000fec000383ffff */
.L_x_7396:
        /* <DEDUP_REMOVED lines=12> */
.L_x_12082:


//--------------------- .text._ZN2at6native43_GLOBAL__N__9ae7fba5_10_SoftMax_cu_9f978f6319cunn_SoftMaxForwardILi8EN3c104HalfEffNS1_22SoftMaxForwardEpilogueEEEvPT2_PKT0_i --------------------------
	.section	.text._ZN2at6native43_GLOBAL__N__9ae7fba5_10_SoftMax_cu_9f978f6319cunn_SoftMaxForwardILi8EN3c104HalfEffNS1_22SoftMaxForwardEpilogueEEEvPT2_PKT0_i,"ax",@progbits
	.align	128
.text._ZN2at6native43_GLOBAL__N__9ae7fba5_10_SoftMax_cu_9f978f6319cunn_SoftMaxForwardILi8EN3c104HalfEffNS1_22SoftMaxForwardEpilogueEEEvPT2_PKT0_i:
        .type           _ZN2at6native43_GLOBAL__N__9ae7fba5_10_SoftMax_cu_9f978f6319cunn_SoftMaxForwardILi8EN3c104HalfEffNS1_22SoftMaxForwardEpilogueEEEvPT2_PKT0_i,@function
        .size           _ZN2at6native43_GLOBAL__N__9ae7fba5_10_SoftMax_cu_9f978f6319cunn_SoftMaxForwardILi8EN3c104HalfEffNS1_22SoftMaxForwardEpilogueEEEvPT2_PKT0_i,(.L_x_12083 - _ZN2at6native43_GLOBAL__N__9ae7fba5_10_SoftMax_cu_9f978f6319cunn_SoftMaxForwardILi8EN3c104HalfEffNS1_22SoftMaxForwardEpilogueEEEvPT2_PKT0_i)
        .other          _ZN2at6native43_GLOBAL__N__9ae7fba5_10_SoftMax_cu_9f978f6319cunn_SoftMaxForwardILi8EN3c104HalfEffNS1_22SoftMaxForwardEpilogueEEEvPT2_PKT0_i,@"STO_CUDA_ENTRY STV_DEFAULT"
_ZN2at6native43_GLOBAL__N__9ae7fba5_10_SoftMax_cu_9f978f6319cunn_SoftMaxForwardILi8EN3c104HalfEffNS1_22SoftMaxForwardEpilogueEEEvPT2_PKT0_i:
        /* <DEDUP_REMOVED lines=10> */
[----:B------:R-:W-:Y:S01]  /*00a0*/  MOV R4, UR10 ;  /* 0x0000000a00047c02 */ /* 0x000fe20008000f00 */
[----:B------:R-:W-:Y:S01]  /*00b0*/  ULOP3.LUT UR6, UR8, 0xe, URZ, 0xc0, !UPT ;  /* 0x0000000e08067892 */ /* 0x000fe2000f8ec03f */
[----:B------:R-:W-:Y:S01]  /*00c0*/  IMAD.U32 R5, RZ, RZ, UR11 ;  /* 0x0000000bff057e24 */ /* 0x000fe2000f8e00ff */
[----:B------:R-:W-:Y:S01]  /*00d0*/  USHF.L.U64.HI UR4, UR10, 0x1, UR5 ;  /* 0x000000010a047899 */ /* 0x000fe20008010205 */
[----:B------:R-:W-:Y:S01]  /*00e0*/  MOV R16, UR8 ;  /* 0x0000000800107c02 */ /* 0x000fe20008000f00 */
[----:B------:R-:W-:Y:S01]  /*00f0*/  USHF.R.U64 UR6, UR6, 0x1, URZ ;  /* 0x0000000106067899 */ /* 0x000fe2000800123f */
[----:B------:R-:W-:Y:S01]  /*0100*/  IMAD.U32 R14, RZ, RZ, UR5 ;  /* 0x00000005ff0e7e24 */ /* 0x000fe2000f8e00ff */
[----:B------:R-:W-:Y:S01]  /*0110*/  UIADD3.X UR4, UR4, UR13, URZ, UP0, !UPT ;  /* 0x0000000d04047290 */ /* 0x000fe200087fe43f */
[----:B------:R-:W-:Y:S01]  /*0120*/  MOV R18, R4 ;  /* 0x0000000400127202 */ /* 0x000fe20000000f00 */
[----:B------:R-:W-:-:S02]  /*0130*/  ULDC UR10, c[0x0][0x220] ;  /* 0x00008800000a7ab9 */ /* 0x000fc40000000800 */
[C---:B-1----:R-:W-:Y:S01]  /*0140*/  IADD3 R0, P0, R19.reuse, -UR6, RZ ;  /* 0x8000000613007c10 */ /* 0x042fe2000ff1e0ff */
[----:B------:R-:W-:Y:S01]  /*0150*/  IMAD.U32 R17, RZ, RZ, UR10 ;  /* 0x0000000aff117e24 */ /* 0x000fe2000f8e00ff */
[----:B------:R-:W-:Y:S02]  /*0160*/  MOV R15, UR4 ;  /* 0x00000004000f7c02 */ /* 0x000fe40008000f00 */
        /* <DEDUP_REMOVED lines=17> */
[----:B------:R-:W-:Y:S01]  /*0280*/  LEA.HI.X R9, R9, UR13, R4, 0x1, P2 ;  /* 0x0000000d09097c11 */ /* 0x000fe200090f0c04 */
[----:B--2---:R-:W-:-:S05]  /*0290*/  @!P1 HADD2.F32 R0, -RZ, R0.H0_H0 ;  /* 0x20000000ff009230 */ /* 0x004fca0000004100 */
[----:B------:R-:W-:Y:S01]  /*02a0*/  @!P1 FMNMX.FTZ R20, R0, -3.40282346638528859812e+38, !PT ;  /* 0xff7fffff00149809 */ /* 0x000fe20007810000 */
[----:B------:R-:W-:Y:S06]  /*02b0*/  BRA `(.L_x_7398) ;  /* 0x0000000000107947 */ /* 0x000fec0003800000 */
.L_x_7397:
[----:B------:R-:W-:Y:S01]  /*02c0*/  MOV R20, 0xff7fffff ;  /* 0xff7fffff00147802 */ /* 0x000fe20000000f00 */
[----:B------:R-:W-:Y:S01]  /*02d0*/  IMAD.U32 R21, RZ, RZ, UR10 ;  /* 0x0000000aff157e24 */ /* 0x000fe2000f8e00ff */
[----:B------:R-:W-:Y:S01]  /*02e0*/  MOV R8, R16 ;  /* 0x0000001000087202 */ /* 0x000fe20000000f00 */
[----:B------:R-:W-:-:S07]  /*02f0*/  IMAD.MOV.U32 R9, RZ, RZ, R15 ;  /* 0x000000ffff097224 */ /* 0x000fce00078e000f */
.L_x_7398:
[----:B------:R-:W0:Y:S01]  /*0300*/  LDC R13, c[0x0][RZ] ;  /* 0x00000000ff0d7b82 */ /* 0x000e220000000800 */
[----:B------:R-:W-:Y:S01]  /*0310*/  BSSY B0, `(.L_x_7399) ;  /* 0x0000031000007945 */ /* 0x000fe20003800000 */
[----:B0-----:R-:W-:-:S04]  /*0320*/  SHF.L.U32 R12, R13, 0x3, RZ ;  /* 0x000000030d0c7819 */ /* 0x001fc800000006ff */
[----:B------:R-:W0:Y:S01]  /*0330*/  I2F.U32.RP R0, R12 ;  /* 0x0000000c00007306 */ /* 0x000e220000209000 */
[-C--:B------:R-:W-:Y:S02]  /*0340*/  IADD3 R11, RZ, -R12.reuse, RZ ;  /* 0x8000000cff0b7210 */ /* 0x080fe40007ffe0ff */
[----:B------:R-:W-:-:S05]  /*0350*/  LOP3.LUT R10, RZ, R12, RZ, 0x33, !PT ;  /* 0x0000000cff0a7212 */ /* 0x000fca00078e33ff */
[----:B0-----:R-:W0:Y:S02]  /*0360*/  MUFU.RCP R0, R0 ;  /* 0x0000000000007308 */ /* 0x001e240000001000 */
[----:B0-----:R-:W-:Y:S01]  /*0370*/  VIADD R4, R0, 0xffffffe ;  /* 0x0ffffffe00047836 */ /* 0x001fe20000000000 */
[----:B------:R-:W-:-:S05]  /*0380*/  SHF.L.U32 R0, R19, 0x3, RZ ;  /* 0x0000000313007819 */ /* 0x000fca00000006ff */
[----:B------:R0:W1:Y:S02]  /*0390*/  F2I.FTZ.U32.TRUNC.NTZ R5, R4 ;  /* 0x0000000400057305 */ /* 0x000064000021f000 */
[----:B0-----:R-:W-:Y:S02]  /*03a0*/  IMAD.MOV.U32 R4, RZ, RZ, RZ ;  /* 0x000000ffff047224 */ /* 0x001fe400078e00ff */
[----:B-1----:R-:W-:-:S04]  /*03b0*/  IMAD R11, R11, R5, RZ ;  /* 0x000000050b0b7224 */ /* 0x002fc800078e02ff */
        /* <DEDUP_REMOVED lines=8> */
[----:B------:R-:W-:-:S04]  /*0440*/  @P2 IADD3 R5, -R12, R5, RZ ;  /* 0x000000050c052210 */ /* 0x000fc80007ffe1ff */
[----:B------:R-:W-:-:S05]  /*0450*/  SEL R22, R10, R5, !P1 ;  /* 0x000000050a167207 */ /* 0x000fca0004800000 */
[----:B------:R-:W-:-:S04]  /*0460*/  IMAD.IADD R22, R21, 0x1, -R22 ;  /* 0x0000000115167824 */ /* 0x000fc800078e0a16 */
[----:B------:R-:W-:Y:S01]  /*0470*/  IMAD.IADD R24, R19, 0x1, R22 ;  /* 0x0000000113187824 */ /* 0x000fe200078e0216 */
[----:B------:R-:W-:-:S04]  /*0480*/  ISETP.GE.AND P2, PT, R0, R22, PT ;  /* 0x000000160000720c */ /* 0x000fc80003f46270 */
[----:B------:R-:W-:-:S09]  /*0490*/  ISETP.GE.AND P3, PT, R24, R21, PT ;  /* 0x000000151800720c */ /* 0x000fd20003f66270 */
[----:B------:R-:W-:Y:S05]  /*04a0*/  @P2 BRA `(.L_x_7400) ;  /* 0x00000000005c2947 */ /* 0x000fea0003800000 */
[----:B------:R-:W-:-:S07]  /*04b0*/  MOV R23, R19 ;  /* 0x0000001300177202 */ /* 0x000fce0000000f00 */
.L_x_7401:
[----:B------:R-:W-:-:S06]  /*04c0*/  IMAD.WIDE R4, R23, 0x10, R8 ;  /* 0x0000001017047825 */ /* 0x000fcc00078e0208 */
[----:B------:R-:W2:Y:S01]  /*04d0*/  LDG.E.128 R4, desc[UR8][R4.64] ;  /* 0x0000000804047981 */ /* 0x000ea2000c1e1d00 */
[----:B------:R-:W-:Y:S02]  /*04e0*/  IMAD.IADD R23, R13, 0x1, R23 ;  /* 0x000000010d177824 */ /* 0x000fe400078e0217 */
[----:B--2---:R-:W-:Y:S02]  /*04f0*/  HADD2.F32 R25, -RZ, R4.H0_H0 ;  /* 0x20000004ff197230 */ /* 0x004fe40000004100 */
[----:B------:R-:W-:-:S03]  /*0500*/  HADD2.F32 R27, -RZ, R5.H1_H1 ;  /* 0x30000005ff1b7230 */ /* 0x000fc60000004100 */
[----:B------:R-:W-:Y:S01]  /*0510*/  FMNMX.FTZ R25, R25, R20, !PT ;  /* 0x0000001419197209 */ /* 0x000fe20007810000 */
[----:B------:R-:W-:Y:S02]  /*0520*/  HADD2.F32 R20, -RZ, R4.H1_H1 ;  /* 0x30000004ff147230 */ /* 0x000fe40000004100 */
[--C-:B------:R-:W-:Y:S02]  /*0530*/  HADD2.F32 R4, -RZ, R7.reuse.H0_H0 ;  /* 0x20000007ff047230 */ /* 0x100fe40000004100 */
[----:B------:R-:W-:Y:S01]  /*0540*/  HADD2.F32 R7, -RZ, R7.H1_H1 ;  /* 0x30000007ff077230 */ /* 0x000fe20000004100 */
[----:B------:R-:W-:Y:S01]  /*0550*/  FMNMX.FTZ R20, R25, R20, !PT ;  /* 0x0000001419147209 */ /* 0x000fe20007810000 */
[----:B------:R-:W-:Y:S02]  /*0560*/  HADD2.F32 R25, -RZ, R5.H0_H0 ;  /* 0x20000005ff197230 */ /* 0x000fe40000004100 */
[----:B------:R-:W-:-:S03]  /*0570*/  HADD2.F32 R5, -RZ, R6.H1_H1 ;  /* 0x30000006ff057230 */ /* 0x000fc60000004100 */
[----:B------:R-:W-:Y:S01]  /*0580*/  FMNMX.FTZ R20, R20, R25, !PT ;  /* 0x0000001914147209 */ /* 0x000fe20007810000 */
[----:B------:R-:W-:-:S03]  /*0590*/  HADD2.F32 R25, -RZ, R6.H0_H0 ;  /* 0x20000006ff197230 */ /* 0x000fc60000004100 */
[----:B------:R-:W-:-:S04]  /*05a0*/  FMNMX.FTZ R20, R20, R27, !PT ;  /* 0x0000001b14147209 */ /* 0x000fc80007810000 */
[----:B------:R-:W-:Y:S02]  /*05b0*/  FMNMX.FTZ R20, R20, R25, !PT ;  /* 0x0000001914147209 */ /* 0x000fe40007810000 */
[----:B------:R-:W-:Y:S02]  /*05c0*/  SHF.L.U32 R25, R23, 0x3, RZ ;  /* 0x0000000317197819 */ /* 0x000fe400000006ff */
[----:B------:R-:W-:Y:S02]  /*05d0*/  FMNMX.FTZ R5, R20, R5, !PT ;  /* 0x0000000514057209 */ /* 0x000fe40007810000 */
[----:B------:R-:W-:Y:S02]  /*05e0*/  ISETP.GE.AND P2, PT, R25, R22, PT ;  /* 0x000000161900720c */ /* 0x000fe40003f46270 */
[----:B------:R-:W-:-:S04]  /*05f0*/  FMNMX.FTZ R4, R5, R4, !PT ;  /* 0x0000000405047209 */ /* 0x000fc80007810000 */
[----:B------:R-:W-:-:S07]  /*0600*/  FMNMX.FTZ R20, R4, R7, !PT ;  /* 0x0000000704147209 */ /* 0x000fce0007810000 */
[----:B------:R-:W-:Y:S05]  /*0610*/  @!P2 BRA `(.L_x_7401) ;  /* 0xfffffffc00a8a947 */ /* 0x000fea000383ffff */
.L_x_7400:
[----:B------:R-:W-:Y:S05]  /*0620*/  BSYNC B0 ;  /* 0x0000000000007941 */ /* 0x000fea0003800000 */
.L_x_7399:
[----:B------:R-:W-:Y:S04]  /*0630*/  BSSY B0, `(.L_x_7402) ;  /* 0x0000009000007945 */ /* 0x000fe80003800000 */
[----:B------:R-:W-:Y:S05]  /*0640*/  @P3 BRA `(.L_x_7403) ;  /* 0x00000000001c3947 */ /* 0x000fea0003800000 */
.L_x_7404:
[----:B------:R-:W-:-:S06]  /*0650*/  IMAD.WIDE R4, R24, 0x2, R8 ;  /* 0x0000000218047825 */ /* 0x000fcc00078e0208 */
[----:B------:R-:W2:Y:S01]  /*0660*/  LDG.E.U16 R4, desc[UR8][R4.64] ;  /* 0x0000000804047981 */ /* 0x000ea2000c1e1500 */
[----:B------:R-:W-:-:S05]  /*0670*/  IMAD.IADD R24, R13, 0x1, R24 ;  /* 0x000000010d187824 */ /* 0x000fca00078e0218 */
[----:B------:R-:W-:Y:S01]  /*0680*/  ISETP.GE.AND P2, PT, R24, R21, PT ;  /* 0x000000151800720c */ /* 0x000fe20003f46270 */
[----:B--2---:R-:W-:-:S05]  /*0690*/  HADD2.F32 R7, -RZ, R4.H0_H0 ;  /* 0x20000004ff077230 */ /* 0x004fca0000004100 */
[----:B------:R-:W-:-:S07]  /*06a0*/  FMNMX.FTZ R20, R7, R20, !PT ;  /* 0x0000001407147209 */ /* 0x000fce0007810000 */
[----:B------:R-:W-:Y:S05]  /*06b0*/  @!P2 BRA `(.L_x_7404) ;  /* 0xfffffffc00e4a947 */ /* 0x000fea000383ffff */
.L_x_7403:
[----:B------:R-:W-:Y:S05]  /*06c0*/  BSYNC B0 ;  /* 0x0000000000007941 */ /* 0x000fea0003800000 */
.L_x_7402:
[----:B------:R-:W0:Y:S01]  /*06d0*/  SHFL.DOWN PT, R5, R20, 0x10, 0x1f ;  /* 0x0a001f0014057f89 */ /* 0x000e2200000e0000 */
[----:B------:R-:W-:Y:S01]  /*06e0*/  SHF.R.S32.HI R24, RZ, 0x1f, R19 ;  /* 0x0000001fff187819 */ /* 0x000fe20000011413 */
[----:B------:R-:W1:Y:S01]  /*06f0*/  S2UR UR5, SR_CgaCtaId ;  /* 0x00000000000579c3 */ /* 0x000e620000008800 */
[----:B------:R-:W-:-:S07]  /*0700*/  UMOV UR4, 0x400 ;  /* 0x0000040000047882 */ /* 0x000fce0000000000 */
[----:B------:R-:W-:Y:S01]  /*0710*/  BAR.SYNC.DEFER_BLOCKING 0x0 ;  /* 0x0000000000007b1d */ /* 0x000fe20000010000 */
[----:B------:R-:W-:-:S04]  /*0720*/  LEA.HI R24, R24, R19, RZ, 0x5 ;  /* 0x0000001318187211 */ /* 0x000fc800078f28ff */
[----:B------:R-:W-:Y:S01]  /*0730*/  LOP3.LUT R8, R24, 0xffffffe0, RZ, 0xc0, !PT ;  /* 0xffffffe018087812 */ /* 0x000fe200078ec0ff */
[----:B------:R-:W-:Y:S03]  /*0740*/  BSSY B0, `(.L_x_7405) ;  /* 0x000002f000007945 */ /* 0x000fe60003800000 */
[----:B------:R-:W-:Y:S02]  /*0750*/  IADD3 R8, R19, -R8, RZ ;  /* 0x8000000813087210 */ /* 0x000fe40007ffe0ff */
        /* <DEDUP_REMOVED lines=43> */
.L_x_7430:
[----:B-1----:R-:W-:-:S04]  /*0a10*/  FSETP.GEU.FTZ.AND P5, PT, R21, R22, PT ;  /* 0x000000161500720b */ /* 0x002fc80003fbe000 */
[----:B------:R-:W-:-:S09]  /*0a20*/  FSEL R7, R22, R21, !P5 ;  /* 0x0000001516077208 */ /* 0x000fd20006800000 */
.L_x_7406:
[----:B------:R-:W-:Y:S05]  /*0a30*/  BSYNC B0 ;  /* 0x0000000000007941 */ /* 0x000fea0003800000 */
.L_x_7405:
[----:B------:R-:W-:Y:S01]  /*0a40*/  ISETP.NE.AND P5, PT, R19, RZ, PT ;  /* 0x000000ff1300720c */ /* 0x000fe20003fa5270 */
[----:B------:R-:W-:-:S12]  /*0a50*/  WARPSYNC.ALL ;  /* 0x0000000000007948 */ /* 0x000fd80003800000 */
[----:B-1----:R1:W-:Y:S01]  /*0a60*/  @!P5 STS [UR4], R7 ;  /* 0x00000007ff00d988 */ /* 0x0023e20008000804 */
[----:B------:R-:W-:Y:S01]  /*0a70*/  BAR.SYNC.DEFER_BLOCKING 0x0 ;  /* 0x0000000000007b1d */ /* 0x000fe20000010000 */
[----:B------:R-:W-:Y:S01]  /*0a80*/  IMAD.MOV.U32 R22, RZ, RZ, RZ ;  /* 0x000000ffff167224 */ /* 0x000fe200078e00ff */
[----:B0-----:R-:W-:Y:S01]  /*0a90*/  MOV R21, UR10 ;  /* 0x0000000a00157c02 */ /* 0x001fe20008000f00 */
[----:B------:R-:W-:Y:S01]  /*0aa0*/  IMAD.MOV.U32 R8, RZ, RZ, R16 ;  /* 0x000000ffff087224 */ /* 0x000fe200078e0010 */
[----:B------:R-:W-:Y:S02]  /*0ab0*/  MOV R9, R15 ;  /* 0x0000000f00097202 */ /* 0x000fe40000000f00 */
        /* <DEDUP_REMOVED lines=9> */
[----:B------:R-:W2:Y:S01]  /*0b50*/  @!P6 LDG.E.U16 R4, desc[UR8][R2.64] ;  /* 0x000000080204e981 */ /* 0x000ea2000c1e1500 */
[----:B------:R-:W-:Y:S01]  /*0b60*/  IMAD.MOV.U32 R22, RZ, RZ, RZ ;  /* 0x000000ffff167224 */ /* 0x000fe200078e00ff */
[----:B------:R-:W-:-:S04]  /*0b70*/  VIMNMX.U32 R21, R13, UR5, PT ;  /* 0x000000050d157c48 */ /* 0x000fc8000bfe0000 */
[----:B------:R-:W-:Y:S01]  /*0b80*/  IADD3 R21, -R21, UR5, RZ ;  /* 0x0000000515157c10 */ /* 0x000fe2000fffe1ff */
[----:B--2---:R-:W-:-:S05]  /*0b90*/  @!P6 HADD2.F32 R5, -RZ, R4.H0_H0 ;  /* 0x20000004ff05e230 */ /* 0x004fca0000004100 */
[----:B0-----:R-:W-:-:S04]  /*0ba0*/  @!P6 FADD.FTZ R5, -R20, R5 ;  /* 0x000000051405e221 */ /* 0x001fc80000010100 */
[----:B------:R-:W-:-:S06]  /*0bb0*/  @!P6 FMUL.FTZ R5, R5, 1.4426950216293334961 ;  /* 0x3fb8aa3b0505e820 */ /* 0x000fcc0000410000 */
[----:B------:R-:W0:Y:S02]  /*0bc0*/  @!P6 MUFU.EX2 R5, R5 ;  /* 0x000000050005e308 */ /* 0x000e240000000800 */
[----:B0-----:R-:W-:Y:S01]  /*0bd0*/  @!P6 FADD.FTZ R22, RZ, R5 ;  /* 0x00000005ff16e221 */ /* 0x001fe20000010000 */
[----:B------:R-:W-:-:S04]  /*0be0*/  LEA R8, P6, R6, UR12, 0x1 ;  /* 0x0000000c06087c11 */ /* 0x000fc8000f8c08ff */
[----:B------:R-:W-:-:S09]  /*0bf0*/  LEA.HI.X R9, R6, UR13, R7, 0x1, P6 ;  /* 0x0000000d06097c11 */ /* 0x000fd2000b0f0c07 */
.L_x_7408:
[----:B------:R-:W-:Y:S01]  /*0c00*/  IMAD.HI.U32 R4, R11, R21, RZ ;  /* 0x000000150b047227 */ /* 0x000fe200078e00ff */
[----:B------:R-:W-:Y:S04]  /*0c10*/  BSSY B0, `(.L_x_7409) ;  /* 0x000003b000007945 */ /* 0x000fe80003800000 */
[----:B------:R-:W-:-:S05]  /*0c20*/  IADD3 R4, -R4, RZ, RZ ;  /* 0x000000ff04047210 */ /* 0x000fca0007ffe1ff */
[----:B------:R-:W-:-:S05]  /*0c30*/  IMAD R5, R12, R4, R21 ;  /* 0x000000040c057224 */ /* 0x000fca00078e0215 */
[----:B------:R-:W-:-:S13]  /*0c40*/  ISETP.GE.U32.AND P6, PT, R5, R12, PT ;  /* 0x0000000c0500720c */ /* 0x000fda0003fc6070 */
[----:B------:R-:W-:-:S05]  /*0c50*/  @P6 IMAD.IADD R5, R5, 0x1, -R12 ;  /* 0x0000000105056824 */ /* 0x000fca00078e0a0c */
[----:B------:R-:W-:-:S13]  /*0c60*/  ISETP.GE.U32.AND P6, PT, R5, R12, PT ;  /* 0x0000000c0500720c */ /* 0x000fda0003fc6070 */
[----:B------:R-:W-:-:S04]  /*0c70*/  @P6 IADD3 R5, -R12, R5, RZ ;  /* 0x000000050c056210 */ /* 0x000fc80007ffe1ff */
[----:B------:R-:W-:-:S05]  /*0c80*/  SEL R4, R10, R5, !P1 ;  /* 0x000000050a047207 */ /* 0x000fca0004800000 */
[----:B------:R-:W-:-:S05]  /*0c90*/  IMAD.IADD R25, R21, 0x1, -R4 ;  /* 0x0000000115197824 */ /* 0x000fca00078e0a04 */
[-C--:B------:R-:W-:Y:S02]  /*0ca0*/  ISETP.GE.AND P6, PT, R0, R25.reuse, PT ;  /* 0x000000190000720c */ /* 0x080fe40003fc6270 */
[----:B------:R-:W-:-:S11]  /*0cb0*/  IADD3 R26, R19, R25, RZ ;  /* 0x00000019131a7210 */ /* 0x000fd60007ffe0ff */
[----:B------:R-:W-:Y:S05]  /*0cc0*/  @P6 BRA `(.L_x_7410) ;  /* 0x0000000000bc6947 */ /* 0x000fea0003800000 */
[----:B------:R-:W-:-:S07]  /*0cd0*/  IMAD.MOV.U32 R27, RZ, RZ, R19 ;  /* 0x000000ffff1b7224 */ /* 0x000fce00078e0013 */
.L_x_7411:
[----:B------:R-:W-:-:S06]  /*0ce0*/  IMAD.WIDE R4, R27, 0x10, R8 ;  /* 0x000000101b047825 */ /* 0x000fcc00078e0208 */
[----:B------:R-:W2:Y:S01]  /*0cf0*/  LDG.E.128 R4, desc[UR8][R4.64] ;  /* 0x0000000804047981 */ /* 0x000ea2000c1e1d00 */
[----:B------:R-:W-:Y:S01]  /*0d00*/  IADD3 R27, R13, R27, RZ ;  /* 0x0000001b0d1b7210 */ /* 0x000fe20007ffe0ff */
[--C-:B--2---:R-:W-:Y:S02]  /*0d10*/  HADD2.F32 R29, -RZ, R4.reuse.H0_H0 ;  /* 0x20000004ff1d7230 */ /* 0x104fe40000004100 */
[----:B------:R-:W-:Y:S02]  /*0d20*/  HADD2.F32 R28, -RZ, R4.H1_H1 ;  /* 0x30000004ff1c7230 */ /* 0x000fe40000004100 */
[--C-:B------:R-:W-:Y:S02]  /*0d30*/  HADD2.F32 R4, -RZ, R5.reuse.H0_H0 ;  /* 0x20000005ff047230 */ /* 0x100fe40000004100 */
[C---:B0-----:R-:W-:Y:S01]  /*0d40*/  FADD.FTZ R29, -R20.reuse, R29 ;  /* 0x0000001d141d7221 */ /* 0x041fe20000010100 */
[----:B------:R-:W-:Y:S02]  /*0d50*/  HADD2.F32 R5, -RZ, R5.H1_H1 ;  /* 0x30000005ff057230 */ /* 0x000fe40000004100 */
[C---:B------:R-:W-:Y:S01]  /*0d60*/  FADD.FTZ R28, -R20.reuse, R28 ;  /* 0x0000001c141c7221 */ /* 0x040fe20000010100 */
[----:B------:R-:W-:Y:S01]  /*0d70*/  FMUL.FTZ R29, R29, 1.4426950216293334961 ;  /* 0x3fb8aa3b1d1d7820 */ /* 0x000fe20000410000 */
[----:B------:R-:W-:-:S02]  /*0d80*/  FADD.FTZ R4, -R20, R4 ;  /* 0x0000000414047221 */ /* 0x000fc40000010100 */
[----:B------:R-:W-:Y:S01]  /*0d90*/  FMUL.FTZ R28, R28, 1.4426950216293334961 ;  /* 0x3fb8aa3b1c1c7820 */ /* 0x000fe20000410000 */
[----:B------:R-:W-:Y:S01]  /*0da0*/  FADD.FTZ R5, -R20, R5 ;  /* 0x0000000514057221 */ /* 0x000fe20000010100 */
[----:B------:R-:W-:Y:S01]  /*0db0*/  FMUL.FTZ R4, R4, 1.4426950216293334961 ;  /* 0x3fb8aa3b04047820 */ /* 0x000fe20000410000 */
[----:B------:R-:W0:Y:S02]  /*0dc0*/  MUFU.EX2 R29, R29 ;  /* 0x0000001d001d7308 */ /* 0x000e240000000800 */
[----:B------:R-:W-:-:S06]  /*0dd0*/  FMUL.FTZ R5, R5, 1.4426950216293334961 ;  /* 0x3fb8aa3b05057820 */ /* 0x000fcc0000410000 */
[----:B------:R-:W1:Y:S08]  /*0de0*/  MUFU.EX2 R28, R28 ;  /* 0x0000001c001c7308 */ /* 0x000e700000000800 */
[----:B------:R-:W2:Y:S01]  /*0df0*/  MUFU.EX2 R4, R4 ;  /* 0x0000000400047308 */ /* 0x000ea20000000800 */
[----:B0-----:R-:W-:Y:S01]  /*0e00*/  FADD.FTZ R22, R29, R22 ;  /* 0x000000161d167221 */ /* 0x001fe20000010000 */
[----:B------:R-:W-:-:S02]  /*0e10*/  HADD2.F32 R29, -RZ, R6.H0_H0 ;  /* 0x20000006ff1d7230 */ /* 0x000fc40000004100 */
[----:B------:R-:W-:-:S03]  /*0e20*/  HADD2.F32 R6, -RZ, R6.H1_H1 ;  /* 0x30000006ff067230 */ /* 0x000fc60000004100 */
[----:B------:R-:W-:Y:S01]  /*0e30*/  FADD.FTZ R29, -R20, R29 ;  /* 0x0000001d141d7221 */ /* 0x000fe20000010100 */
[----:B------:R-:W0:Y:S01]  /*0e40*/  MUFU.EX2 R5, R5 ;  /* 0x0000000500057308 */ /* 0x000e220000000800 */
[----:B-1----:R-:W-:Y:S01]  /*0e50*/  FADD.FTZ R22, R22, R28 ;  /* 0x0000001c16167221 */ /* 0x002fe20000010000 */
[----:B------:R-:W-:Y:S01]  /*0e60*/  FADD.FTZ R6, -R20, R6 ;  /* 0x0000000614067221 */ /* 0x000fe20000010100 */
[----:B------:R-:W-:-:S03]  /*0e70*/  FMUL.FTZ R29, R29, 1.4426950216293334961 ;  /* 0x3fb8aa3b1d1d7820 */ /* 0x000fc60000410000 */
[----:B------:R-:W-:Y:S01]  /*0e80*/  FMUL.FTZ R6, R6, 1.4426950216293334961 ;  /* 0x3fb8aa3b06067820 */ /* 0x000fe20000410000 */
[----:B--2---:R-:W-:Y:S02]  /*0e90*/  FADD.FTZ R22, R22, R4 ;  /* 0x0000000416167221 */ /* 0x004fe40000010000 */
[----:B------:R-:W1:Y:S01]  /*0ea0*/  MUFU.EX2 R29, R29 ;  /* 0x0000001d001d7308 */ /* 0x000e620000000800 */
[--C-:B------:R-:W-:Y:S02]  /*0eb0*/  HADD2.F32 R4, -RZ, R7.reuse.H0_H0 ;  /* 0x20000007ff047230 */ /* 0x100fe40000004100 */
[----:B------:R-:W-:-:S03]  /*0ec0*/  HADD2.F32 R7, -RZ, R7.H1_H1 ;  /* 0x30000007ff077230 */ /* 0x000fc60000004100 */
[----:B------:R-:W-:Y:S01]  /*0ed0*/  FADD.FTZ R4, -R20, R4 ;  /* 0x0000000414047221 */ /* 0x000fe20000010100 */
[----:B0-----:R-:W-:Y:S01]  /*0ee0*/  FADD.FTZ R22, R22, R5 ;  /* 0x0000000516167221 */ /* 0x001fe20000010000 */
[----:B------:R-:W-:Y:S01]  /*0ef0*/  FADD.FTZ R7, -R20, R7 ;  /* 0x0000000714077221 */ /* 0x000fe20000010100 */
[----:B------:R-:W0:Y:S01]  /*0f00*/  MUFU.EX2 R5, R6 ;  /* 0x0000000600057308 */ /* 0x000e220000000800 */
[----:B------:R-:W-:Y:S02]  /*0f10*/  FMUL.FTZ R4, R4, 1.4426950216293334961 ;  /* 0x3fb8aa3b04047820 */ /* 0x000fe40000410000 */
[----:B------:R-:W-:Y:S01]  /*0f20*/  FMUL.FTZ R7, R7, 1.4426950216293334961 ;  /* 0x3fb8aa3b07077820 */ /* 0x000fe20000410000 */
[----:B-1----:R-:W-:-:S04]  /*0f30*/  FADD.FTZ R22, R22, R29 ;  /* 0x0000001d16167221 */ /* 0x002fc80000010000 */
[----:B------:R-:W1:Y:S01]  /*0f40*/  MUFU.EX2 R4, R4 ;  /* 0x0000000400047308 */ /* 0x000e620000000800 */
[----:B0-----:R-:W-:Y:S01]  /*0f50*/  FADD.FTZ R5, R22, R5 ;  /* 0x0000000516057221 */ /* 0x001fe20000010000 */
[----:B------:R-:W-:-:S06]  /*0f60*/  IMAD.SHL.U32 R22, R27, 0x8, RZ ;  /* 0x000000081b167824 */ /* 0x000fcc00078e00ff */
[----:B------:R-:W0:Y:S01]  /*0f70*/  MUFU.EX2 R28, R7 ;  /* 0x00000007001c7308 */ /* 0x000e220000000800 */
[----:B------:R-:W-:Y:S01]  /*0f80*/  ISETP.GE.AND P6, PT, R22, R25, PT ;  /* 0x000000191600720c */ /* 0x000fe20003fc6270 */
[----:B-1----:R-:W-:-:S04]  /*0f90*/  FADD.FTZ R5, R5, R4 ;  /* 0x0000000405057221 */ /* 0x002fc80000010000 */
[----:B0-----:R-:W-:-:S08]  /*0fa0*/  FADD.FTZ R22, R5, R28 ;  /* 0x0000001c05167221 */ /* 0x001fd00000010000 */
[----:B------:R-:W-:Y:S05]  /*0fb0*/  @!P6 BRA `(.L_x_7411) ;  /* 0xfffffffc0048e947 */ /* 0x000fea000383ffff */
.L_x_7410:
[----:B------:R-:W-:Y:S05]  /*0fc0*/  BSYNC B0 ;  /* 0x0000000000007941 */ /* 0x000fea0003800000 */
.L_x_7409:
[----:B------:R-:W-:Y:S01]  /*0fd0*/  ISETP.GE.AND P6, PT, R26, R21, PT ;  /* 0x000000151a00720c */ /* 0x000fe20003fc6270 */
[----:B------:R-:W-:-:S12]  /*0fe0*/  BSSY B0, `(.L_x_7412) ;  /* 0x000000c000007945 */ /* 0x000fd80003800000 */
[----:B------:R-:W-:Y:S05]  /*0ff0*/  @P6 BRA `(.L_x_7413) ;  /* 0x0000000000286947 */ /* 0x000fea0003800000 */
.L_x_7414:
[----:B------:R-:W-:-:S06]  /*1000*/  IMAD.WIDE R4, R26, 0x2, R8 ;  /* 0x000000021a047825 */ /* 0x000fcc00078e0208 */
[----:B------:R-:W2:Y:S01]  /*1010*/  LDG.E.U16 R4, desc[UR8][R4.64] ;  /* 0x0000000804047981 */ /* 0x000ea2000c1e1500 */
[----:B------:R-:W-:-:S04]  /*1020*/  IADD3 R26, R13, R26, RZ ;  /* 0x0000001a0d1a7210 */ /* 0x000fc80007ffe0ff */
[----:B------:R-:W-:Y:S01]  /*1030*/  ISETP.GE.AND P6, PT, R26, R21, PT ;  /* 0x000000151a00720c */ /* 0x000fe20003fc6270 */
[----:B--2---:R-:W-:-:S05]  /*1040*/  HADD2.F32 R7, -RZ, R4.H0_H0 ;  /* 0x20000004ff077230 */ /* 0x004fca0000004100 */
[----:B0-----:R-:W-:-:S04]  /*1050*/  FADD.FTZ R7, -R20, R7 ;  /* 0x0000000714077221 */ /* 0x001fc80000010100 */
[----:B------:R-:W-:-:S06]  /*1060*/  FMUL.FTZ R7, R7, 1.4426950216293334961 ;  /* 0x3fb8aa3b07077820 */ /* 0x000fcc0000410000 */
[----:B------:R-:W0:Y:S02]  /*1070*/  MUFU.EX2 R7, R7 ;  /* 0x0000000700077308 */ /* 0x000e240000000800 */
[----:B0-----:R-:W-:Y:S01]  /*1080*/  FADD.FTZ R22, R7, R22 ;  /* 0x0000001607167221 */ /* 0x001fe20000010000 */
[----:B------:R-:W-:Y:S06]  /*1090*/  @!P6 BRA `(.L_x_7414) ;  /* 0xfffffffc00d8e947 */ /* 0x000fec000383ffff */
.L_x_7413:
[----:B------:R-:W-:Y:S05]  /*10a0*/  BSYNC B0 ;  /* 0x0000000000007941 */ /* 0x000fea0003800000 */
.L_x_7412:
[----:B------:R-:W1:Y:S01]  /*10b0*/  SHFL.DOWN PT, R5, R22, 0x10, 0x1f ;  /* 0x0a001f0016057f89 */ /* 0x000e6200000e0000 */
[----:B------:R-:W-:Y:S01]  /*10c0*/  @!P2 SHF.R.S32.HI R24, RZ, 0x5, R24 ;  /* 0x00000005ff18a819 */ /* 0x000fe20000011418 */
[----:B------:R-:W-:Y:S01]  /*10d0*/  IMAD.MOV.U32 R8, RZ, RZ, RZ ;  /* 0x000000ffff087224 */ /* 0x000fe200078e00ff */
[----:B------:R-:W-:Y:S01]  /*10e0*/  BSSY B0, `(.L_x_7415) ;  /* 0x000001c000007945 */ /* 0x000fe20003800000 */
[----:B------:R-:W-:Y:S01]  /*10f0*/  BAR.SYNC.DEFER_BLOCKING 0x0 ;  /* 0x0000000000007b1d */ /* 0x000fe20000010000 */
        /* <DEDUP_REMOVED lines=20> */
[----:B-1----:R-:W1:Y:S02]  /*1240*/  SHFL.DOWN PT, R9, R22, 0x4, 0x1f ;  /* 0x08801f0016097f89 */ /* 0x002e6400000e0000 */
[----:B-1----:R-:W-:-:S05]  /*1250*/  FADD.FTZ R9, R22, R9 ;  /* 0x0000000916097221 */ /* 0x002fca0000010000 */
[----:B------:R-:W1:Y:S02]  /*1260*/  SHFL.DOWN PT, R24, R9, 0x2, 0x1f ;  /* 0x08401f0009187f89 */ /* 0x000e6400000e0000 */
[----:B-1----:R-:W-:-:S05]  /*1270*/  FADD.FTZ R24, R9, R24 ;  /* 0x0000001809187221 */ /* 0x002fca0000010000 */
[----:B------:R1:W2:Y:S02]  /*1280*/  SHFL.DOWN PT, R21, R24, 0x1, 0x1f ;  /* 0x08201f0018157f89 */ /* 0x0002a400000e0000 */
.L_x_7436:
[----:B--2---:R-:W-:-:S07]  /*1290*/  FADD.FTZ R8, R24, R21 ;  /* 0x0000001518087221 */ /* 0x004fce0000010000 */
.L_x_7416:
[----:B------:R-:W-:Y:S05]  /*12a0*/  BSYNC B0 ;  /* 0x0000000000007941 */ /* 0x000fea0003800000 */
.L_x_7415:
[----:B--2---:R2:W-:Y:S01]  /*12b0*/  @!P5 STS [UR4], R8 ;  /* 0x00000008ff00d988 */ /* 0x0045e20008000804 */
[----:B------:R-:W-:Y:S05]  /*12c0*/  WARPSYNC.ALL ;  /* 0x0000000000007948 */ /* 0x000fea0003800000 */
[----:B------:R-:W-:Y:S08]  /*12d0*/  BAR.SYNC.DEFER_BLOCKING 0x0 ;  /* 0x0000000000007b1d */ /* 0x000ff00000010000 */
[----:B------:R-:W3:Y:S01]  /*12e0*/  LDC R5, c[0x0][0x210] ;  /* 0x00008400ff057b82 */ /* 0x000ee20000000800 */
[----:B------:R-:W4:Y:S01]  /*12f0*/  LDS R21, [UR4] ;  /* 0x00000004ff157984 */ /* 0x000f220008000800 */
[----:B---3--:R-:W-:-:S04]  /*1300*/  LEA R4, R18, R5, 0x2 ;  /* 0x0000000512047211 */ /* 0x008fc800078e10ff */
[----:B------:R-:W-:-:S04]  /*1310*/  LOP3.LUT R4, R4, 0xc, RZ, 0xc0, !PT ;  /* 0x0000000c04047812 */ /* 0x000fc800078ec0ff */
[----:B------:R-:W-:-:S04]  /*1320*/  SHF.R.U64 R4, R4, 0x2, RZ ;  /* 0x0000000204047819 */ /* 0x000fc800000012ff */
[----:B------:R-:W-:-:S13]  /*1330*/  ISETP.NE.AND P2, PT, R4, UR6, PT ;  /* 0x0000000604007c0c */ /* 0x000fda000bf45270 */
[----:B--2-4-:R-:W-:Y:S05]  /*1340*/  @!P2 BRA `(.L_x_7418) ;  /* 0x000000000054a947 */ /* 0x014fea0003800000 */
[----:B------:R-:W-:-:S13]  /*1350*/  ISETP.GE.AND P0, PT, R19, UR7, PT ;  /* 0x0000000713007c0c */ /* 0x000fda000bf06270 */
[----:B------:R-:W-:Y:S05]  /*1360*/  @P0 EXIT ;  /* 0x000000000000094d */ /* 0x000fea0003800000 */
[----:B------:R-:W2:Y:S01]  /*1370*/  MUFU.RCP R21, R21 ;  /* 0x0000001500157308 */ /* 0x000ea20000001000 */
[----:B------:R-:W-:-:S05]  /*1380*/  ULDC UR4, c[0x0][0x214] ;  /* 0x0000850000047ab9 */ /* 0x000fca0000000800 */
.L_x_7419:
[----:B------:R-:W-:Y:S02]  /*1390*/  IMAD.MOV.U32 R17, RZ, RZ, R15 ;  /* 0x000000ffff117224 */ /* 0x000fe400078e000f */
[----:B------:R-:W-:-:S06]  /*13a0*/  IMAD.WIDE R2, R19, 0x2, R16 ;  /* 0x0000000213027825 */ /* 0x000fcc00078e0210 */
[----:B---3--:R-:W3:Y:S01]  /*13b0*/  LDG.E.U16 R2, desc[UR8][R2.64] ;  /* 0x0000000802027981 */ /* 0x008ee2000c1e1500 */
[----:B------:R-:W-:Y:S01]  /*13c0*/  IADD3 R4, P0, R19, R18, RZ ;  /* 0x0000001213047210 */ /* 0x000fe20007f1e0ff */
[----:B---3--:R-:W-:-:S05]  /*13d0*/  HADD2.F32 R7, -RZ, R2.H0_H0 ;  /* 0x20000002ff077230 */ /* 0x008fca0000004100 */
[----:B0-----:R-:W-:-:S04]  /*13e0*/  FADD.FTZ R7, -R20, R7 ;  /* 0x0000000714077221 */ /* 0x001fc80000010100 */
[----:B------:R-:W-:Y:S01]  /*13f0*/  FMUL.FTZ R0, R7, 1.4426950216293334961 ;  /* 0x3fb8aa3b07007820 */ /* 0x000fe20000410000 */
[----:B------:R-:W-:Y:S02]  /*1400*/  LEA.HI.X.SX32 R7, R19, R14, 0x1, P0 ;  /* 0x0000000e13077211 */ /* 0x000fe400000f0eff */
[C---:B------:R-:W-:Y:S02]  /*1410*/  LEA R6, P0, R4.reuse, R5, 0x2 ;  /* 0x0000000504067211 */ /* 0x040fe400078010ff */
[----:B------:R-:W-:Y:S01]  /*1420*/  IADD3 R19, R13, R19, RZ ;  /* 0x000000130d137210 */ /* 0x000fe20007ffe0ff */
[----:B------:R-:W1:Y:S01]  /*1430*/  MUFU.EX2 R0, R0 ;  /* 0x0000000000007308 */ /* 0x000e620000000800 */
[----:B------:R-:W-:Y:S02]  /*1440*/  LEA.HI.X R7, R4, UR4, R7, 0x2, P0 ;  /* 0x0000000404077c11 */ /* 0x000fe400080f1407 */
[----:B------:R-:W-:Y:S01]  /*1450*/  ISETP.GE.AND P0, PT, R19, UR7, PT ;  /* 0x0000000713007c0c */ /* 0x000fe2000bf06270 */
[----:B-12---:R-:W-:-:S05]  /*1460*/  FMUL.FTZ R9, R0, R21 ;  /* 0x0000001500097220 */ /* 0x006fca0000410000 */
[----:B------:R3:W-:Y:S07]  /*1470*/  STG.E desc[UR8][R6.64], R9 ;  /* 0x0000000906007986 */ /* 0x0007ee000c101908 */
[----:B------:R-:W-:Y:S05]  /*1480*/  @!P0 BRA `(.L_x_7419) ;  /* 0xfffffffc00c08947 */ /* 0x000fea000383ffff */
[----:B------:R-:W-:Y:S05]  /*1490*/  EXIT ;  /* 0x000000000000794d */ /* 0x000fea0003800000 */
.L_x_7418:
[----:B------:R-:W-:Y:S05]  /*14a0*/  @!P0 BRA `(.L_x_7420) ;  /* 0x00000000006c8947 */ /* 0x000fea0003800000 */
[----:B------:R-:W-:-:S06]  /*14b0*/  UIADD3 UR7, UR6, UR7, URZ ;  /* 0x0000000706077290 */ /* 0x000fcc000fffe03f */
[----:B------:R-:W-:-:S04]  /*14c0*/  ISETP.GE.AND P0, PT, R19, UR7, PT ;  /* 0x0000000713007c0c */ /* 0x000fc8000bf06270 */
[----:B------:R-:W-:-:S13]  /*14d0*/  ISETP.LT.OR P0, PT, R19, UR6, P0 ;  /* 0x0000000613007c0c */ /* 0x000fda0008701670 */
[----:B------:R2:W3:Y:S01]  /*14e0*/  @!P0 LDG.E.U16 R2, desc[UR8][R2.64] ;  /* 0x0000000802028981 */ /* 0x0004e2000c1e1500 */
[----:B------:R-:W4:Y:S01]  /*14f0*/  @!P0 LDC R8, c[0x0][0x214] ;  /* 0x00008500ff088b82 */ /* 0x000f220000000800 */
[----:B------:R-:W-:Y:S01]  /*1500*/  @!P0 MUFU.RCP R6, R21 ;  /* 0x0000001500068308 */ /* 0x000fe20000001000 */
[----:B------:R-:W1:Y:S02]  /*1510*/  S2R R4, SR_TID.X ;  /* 0x0000000000047919 */ /* 0x000e640000002100 */
[----:B-1----:R-:W-:-:S04]  /*1520*/  IADD3 R9, P2, R4, -UR6, RZ ;  /* 0x8000000604097c10 */ /* 0x002fc8000ff5e0ff */
[----:B------:R-:W-:Y:S02]  /*1530*/  LEA.HI.X.SX32 R17, R4, 0xffffffff, 0x1, P2 ;  /* 0xffffffff04117811 */ /* 0x000fe400010f0eff */
[----:B------:R-:W-:-:S05]  /*1540*/  @!P0 IADD3 R4, P2, R18, R9, RZ ;  /* 0x0000000912048210 */ /* 0x000fca0007f5e0ff */
[----:B--2---:R-:W-:Y:S02]  /*1550*/  @!P0 IMAD.X R3, R14, 0x1, R17, P2 ;  /* 0x000000010e038824 */ /* 0x004fe400010e0611 */
[----:B---3--:R-:W-:Y:S01]  /*1560*/  @!P0 HADD2.F32 R7, -RZ, R2.H0_H0 ;  /* 0x20000002ff078230 */ /* 0x008fe20000004100 */
[----:B------:R-:W-:-:S04]  /*1570*/  @!P0 LEA R2, P2, R4, R5, 0x2 ;  /* 0x0000000504028211 */ /* 0x000fc800078410ff */
[----:B0-----:R-:W-:Y:S01]  /*1580*/  @!P0 FADD.FTZ R7, -R20, R7 ;  /* 0x0000000714078221 */ /* 0x001fe20000010100 */
[----:B----4-:R-:W-:-:S03]  /*1590*/  @!P0 LEA.HI.X R3, R4, R8, R3, 0x2, P2 ;  /* 0x0000000804038211 */ /* 0x010fc600010f1403 */
[----:B------:R-:W-:-:S06]  /*15a0*/  @!P0 FMUL.FTZ R7, R7, 1.4426950216293334961 ;  /* 0x3fb8aa3b07078820 */ /* 0x000fcc0000410000 */
[----:B------:R-:W0:Y:S02]  /*15b0*/  @!P0 MUFU.EX2 R7, R7 ;  /* 0x0000000700078308 */ /* 0x000e240000000800 */
[----:B0-----:R-:W-:Y:S01]  /*15c0*/  @!P0 FMUL.FTZ R9, R7, R6 ;  /* 0x0000000607098220 */ /* 0x001fe20000410000 */
[----:B------:R-:W-:-:S04]  /*15d0*/  VIMNMX.U32 R6, R13, UR7, PT ;  /* 0x000000070d067c48 */ /* 0x000fc8000bfe0000 */
[----:B------:R2:W-:Y:S01]  /*15e0*/  @!P0 STG.E desc[UR8][R2.64], R9 ;  /* 0x0000000902008986 */ /* 0x0005e2000c101908 */
[----:B------:R-:W-:-:S04]  /*15f0*/  IADD3 R17, P0, R13, -UR6, RZ ;  /* 0x800000060d117c10 */ /* 0x000fc8000ff1e0ff */
[----:B------:R-:W-:Y:S02]  /*1600*/  IADD3.X R4, RZ, -0x1, RZ, P0, !PT ;  /* 0xffffffffff047810 */ /* 0x000fe400007fe4ff */
[C---:B------:R-:W-:Y:S02]  /*1610*/  LEA R16, P2, R17.reuse, R16, 0x1 ;  /* 0x0000001011107211 */ /* 0x040fe400078408ff */
[C---:B------:R-:W-:Y:S02]  /*1620*/  IADD3 R18, P0, R17.reuse, R18, RZ ;  /* 0x0000001211127210 */ /* 0x040fe40007f1e0ff */
[----:B------:R-:W-:Y:S02]  /*1630*/  LEA.HI.X R15, R17, R15, R4, 0x1, P2 ;  /* 0x0000000f110f7211 */ /* 0x000fe400010f0c04 */
[----:B------:R-:W-:Y:S01]  /*1640*/  IADD3 R17, -R6, UR7, RZ ;  /* 0x0000000706117c10 */ /* 0x000fe2000fffe1ff */
[----:B--2---:R-:W-:-:S08]  /*1650*/  IMAD.X R14, R4, 0x1, R14, P0 ;  /* 0x00000001040e7824 */ /* 0x004fd000000e060e */
.L_x_7420:
[----:B------:R-:W-:Y:S01]  /*1660*/  IMAD.HI.U32 R11, R11, R17, RZ ;  /* 0x000000110b0b7227 */ /* 0x000fe200078e00ff */
[----:B------:R-:W2:Y:S01]  /*1670*/  LDC R7, c[0x0][0x214] ;  /* 0x00008500ff077b82 */ /* 0x000ea20000000800 */
[----:B------:R-:W-:Y:S03]  /*1680*/  BSSY B0, `(.L_x_7421) ;  /* 0x0000042000007945 */ /* 0x000fe60003800000 */
[----:B------:R-:W-:-:S05]  /*1690*/  IADD3 R11, -R11, RZ, RZ ;  /* 0x000000ff0b0b7210 */ /* 0x000fca0007ffe1ff */
[----:B------:R-:W-:-:S05]  /*16a0*/  IMAD R3, R12, R11, R17 ;  /* 0x0000000b0c037224 */ /* 0x000fca00078e0211 */
[----:B------:R-:W-:-:S13]  /*16b0*/  ISETP.GE.U32.AND P0, PT, R3, R12, PT ;  /* 0x0000000c0300720c */ /* 0x000fda0003f06070 */
[----:B------:R-:W-:-:S05]  /*16c0*/  @P0 IMAD.IADD R3, R3, 0x1, -R12 ;  /* 0x0000000103030824 */ /* 0x000fca00078e0a0c */
[----:B------:R-:W-:-:S13]  /*16d0*/  ISETP.GE.U32.AND P0, PT, R3, R12, PT ;  /* 0x0000000c0300720c */ /* 0x000fda0003f06070 */
[----:B------:R-:W-:-:S04]  /*16e0*/  @P0 IADD3 R3, -R12, R3, RZ ;  /* 0x000000030c030210 */ /* 0x000fc80007ffe1ff */
[----:B------:R-:W-:Y:S02]  /*16f0*/  SEL R12, R10, R3, !P1 ;  /* 0x000000030a0c7207 */ /* 0x000fe40004800000 */
[----:B------:R-:W-:-:S03]  /*1700*/  LEA R2, P1, R18, R5, 0x2 ;  /* 0x0000000512027211 */ /* 0x000fc600078210ff */
[----:B------:R-:W-:Y:S01]  /*1710*/  IMAD.IADD R12, R17, 0x1, -R12 ;  /* 0x00000001110c7824 */ /* 0x000fe200078e0a0c */
[----:B--2---:R-:W-:Y:S02]  /*1720*/  LEA.HI.X R3, R18, R7, R14, 0x2, P1 ;  /* 0x0000000712037211 */ /* 0x004fe400008f140e */
[----:B------:R-:W-:Y:S02]  /*1730*/  MOV R14, R16 ;  /* 0x00000010000e7202 */ /* 0x000fe40000000f00 */
[----:B------:R-:W-:Y:S01]  /*1740*/  ISETP.GE.AND P0, PT, R0, R12, PT ;  /* 0x0000000c0000720c */ /* 0x000fe20003f06270 */
[----:B------:R-:W-:-:S12]  /*1750*/  IMAD.IADD R0, R19, 0x1, R12 ;  /* 0x0000000113007824 */ /* 0x000fd800078e020c */
[----:B------:R-:W-:Y:S05]  /*1760*/  @P0 BRA `(.L_x_7422) ;  /* 0x0000000000cc0947 */ /* 0x000fea0003800000 */
[----:B-1----:R-:W-:-:S07]  /*1770*/  MOV R23, R19 ;  /* 0x0000001300177202 */ /* 0x002fce0000000f00 */
.L_x_7423:
[----:B---3--:R-:W-:-:S06]  /*1780*/  IMAD.WIDE R4, R23, 0x10, R14 ;  /* 0x0000001017047825 */ /* 0x008fcc00078e020e */
[----:B------:R-:W2:Y:S01]  /*1790*/  LDG.E.128 R4, desc[UR8][R4.64] ;  /* 0x0000000804047981 */ /* 0x000ea2000c1e1d00 */
[----:B------:R-:W-:Y:S01]  /*17a0*/  MUFU.RCP R8, R21 ;  /* 0x0000001500087308 */ /* 0x000fe20000001000 */
[--C-:B--2---:R-:W-:Y:S02]  /*17b0*/  HADD2.F32 R19, -RZ, R5.reuse.H0_H0 ;  /* 0x20000005ff137230 */ /* 0x104fe40000004100 */
[----:B------:R-:W-:Y:S02]  /*17c0*/  HADD2.F32 R25, -RZ, R5.H1_H1 ;  /* 0x30000005ff197230 */ /* 0x000fe40000004100 */
[--C-:B------:R-:W-:Y:S02]  /*17d0*/  HADD2.F32 R9, -RZ, R4.reuse.H0_H0 ;  /* 0x20000004ff097230 */ /* 0x100fe40000004100 */
[C---:B0-----:R-:W-:Y:S01]  /*17e0*/  FADD.FTZ R19, -R20.reuse, R19 ;  /* 0x0000001314137221 */ /* 0x041fe20000010100 */
[----:B------:R-:W-:Y:S02]  /*17f0*/  HADD2.F32 R11, -RZ, R4.H1_H1 ;  /* 0x30000004ff0b7230 */ /* 0x000fe40000004100 */
[----:B------:R-:W-:Y:S01]  /*1800*/  FADD.FTZ R25, -R20, R25 ;  /* 0x0000001914197221 */ /* 0x000fe20000010100 */
[----:B------:R-:W-:Y:S01]  /*1810*/  FMUL.FTZ R5, R19, 1.4426950216293334961 ;  /* 0x3fb8aa3b13057820 */ /* 0x000fe20000410000 */
[----:B------:R-:W-:-:S02]  /*1820*/  HADD2.F32 R19, -RZ, R6.H1_H1 ;  /* 0x30000006ff137230 */ /* 0x000fc40000004100 */
[----:B------:R-:W-:Y:S01]  /*1830*/  FMUL.FTZ R27, R25, 1.4426950216293334961 ;  /* 0x3fb8aa3b191b7820 */ /* 0x000fe20000410000 */
[--C-:B------:R-:W-:Y:S02]  /*1840*/  HADD2.F32 R25, -RZ, R7.reuse.H0_H0 ;  /* 0x20000007ff197230 */ /* 0x100fe40000004100 */
[C---:B------:R-:W-:Y:S01]  /*1850*/  FADD.FTZ R9, -R20.reuse, R9 ;  /* 0x0000000914097221 */ /* 0x040fe20000010100 */
[C---:B------:R-:W-:Y:S01]  /*1860*/  FADD.FTZ R11, -R20.reuse, R11 ;  /* 0x0000000b140b7221 */ /* 0x040fe20000010100 */
[C---:B------:R-:W-:Y:S01]  /*1870*/  FADD.FTZ R19, -R20.reuse, R19 ;  /* 0x0000001314137221 */ /* 0x040fe20000010100 */
[----:B------:R-:W0:Y:S01]  /*1880*/  MUFU.EX2 R5, R5 ;  /* 0x0000000500057308 */ /* 0x000e220000000800 */
[----:B------:R-:W-:Y:S01]  /*1890*/  FADD.FTZ R25, -R20, R25 ;  /* 0x0000001914197221 */ /* 0x000fe20000010100 */
[----:B------:R-:W-:Y:S01]  /*18a0*/  FMUL.FTZ R9, R9, 1.4426950216293334961 ;  /* 0x3fb8aa3b09097820 */ /* 0x000fe20000410000 */
[----:B------:R-:W-:Y:S01]  /*18b0*/  FMUL.FTZ R29, R19, 1.4426950216293334961 ;  /* 0x3fb8aa3b131d7820 */ /* 0x000fe20000410000 */
[----:B------:R-:W-:-:S02]  /*18c0*/  HADD2.F32 R19, -RZ, R7.H1_H1 ;  /* 0x30000007ff137230 */ /* 0x000fc40000004100 */
[----:B------:R-:W-:Y:S01]  /*18d0*/  FMUL.FTZ R11, R11, 1.4426950216293334961 ;  /* 0x3fb8aa3b0b0b7820 */ /* 0x000fe20000410000 */
[----:B------:R-:W-:Y:S02]  /*18e0*/  HADD2.F32 R7, -RZ, R6.H0_H0 ;  /* 0x20000006ff077230 */ /* 0x000fe40000004100 */
[----:B------:R-:W-:Y:S01]  /*18f0*/  FMUL.FTZ R25, R25, 1.4426950216293334961 ;  /* 0x3fb8aa3b19197820 */ /* 0x000fe20000410000 */
[----:B------:R-:W1:Y:S01]  /*1900*/  MUFU.EX2 R9, R9 ;  /* 0x0000000900097308 */ /* 0x000e620000000800 */
[C---:B------:R-:W-:Y:S01]  /*1910*/  FADD.FTZ R19, -R20.reuse, R19 ;  /* 0x0000001314137221 */ /* 0x040fe20000010100 */
[----:B------:R-:W-:-:S03]  /*1920*/  FADD.FTZ R7, -R20, R7 ;  /* 0x0000000714077221 */ /* 0x000fc60000010100 */
[----:B------:R-:W-:Y:S01]  /*1930*/  FMUL.FTZ R22, R19, 1.4426950216293334961 ;  /* 0x3fb8aa3b13167820 */ /* 0x000fe20000410000 */
[----:B------:R-:W-:-:S04]  /*1940*/  IMAD.WIDE R18, R23, 0x20, R2 ;  /* 0x0000002017127825 */ /* 0x000fc800078e0202 */
[----:B------:R-:W-:Y:S01]  /*1950*/  FMUL.FTZ R16, R7, 1.4426950216293334961 ;  /* 0x3fb8aa3b07107820 */ /* 0x000fe20000410000 */
[----:B------:R-:W2:Y:S01]  /*1960*/  MUFU.EX2 R11, R11 ;  /* 0x0000000b000b7308 */ /* 0x000ea20000000800 */
[----:B0-----:R-:W-:Y:S01]  /*1970*/  FMUL.FTZ R6, R5, R8 ;  /* 0x0000000805067220 */ /* 0x001fe20000410000 */
[----:B------:R-:W-:-:S06]  /*1980*/  IMAD.IADD R23, R13, 0x1, R23 ;  /* 0x000000010d177824 */ /* 0x000fcc00078e0217 */
[----:B------:R-:W0:Y:S01]  /*1990*/  MUFU.EX2 R27, R27 ;  /* 0x0000001b001b7308 */ /* 0x000e220000000800 */
[----:B-1----:R-:W-:-:S07]  /*19a0*/  FMUL.FTZ R4, R9, R8 ;  /* 0x0000000809047220 */ /* 0x002fce0000410000 */
[----:B------:R-:W1:Y:S01]  /*19b0*/  MUFU.EX2 R29, R29 ;  /* 0x0000001d001d7308 */ /* 0x000e620000000800 */
[----:B--2---:R-:W-:-:S07]  /*19c0*/  FMUL.FTZ R5, R11, R8 ;  /* 0x000000080b057220 */ /* 0x004fce0000410000 */
[----:B------:R-:W2:Y:S01]  /*19d0*/  MUFU.EX2 R25, R25 ;  /* 0x0000001900197308 */ /* 0x000ea20000000800 */
[----:B0-----:R-:W-:-:S05]  /*19e0*/  FMUL.FTZ R7, R27, R8 ;  /* 0x000000081b077220 */ /* 0x001fca0000410000 */
[----:B------:R3:W-:Y:S02]  /*19f0*/  STG.E.128 desc[UR8][R18.64], R4 ;  /* 0x0000000412007986 */ /* 0x0007e4000c101d08 */
[----:B------:R-:W0:Y:S01]  /*1a00*/  MUFU.EX2 R22, R22 ;  /* 0x0000001600167308 */ /* 0x000e220000000800 */
[----:B-1----:R-:W-:-:S07]  /*1a10*/  FMUL.FTZ R9, R29, R8 ;  /* 0x000000081d097220 */ /* 0x002fce0000410000 */
[----:B------:R-:W1:Y:S01]  /*1a20*/  MUFU.EX2 R16, R16 ;  /* 0x0000001000107308 */ /* 0x000e620000000800 */
[----:B--2---:R-:W-:Y:S01]  /*1a30*/  FMUL.FTZ R10, R25, R8 ;  /* 0x00000008190a7220 */ /* 0x004fe20000410000 */
[----:B------:R-:W-:-:S04]  /*1a40*/  SHF.L.U32 R25, R23, 0x3, RZ ;  /* 0x0000000317197819 */ /* 0x000fc800000006ff */
[----:B------:R-:W-:Y:S01]  /*1a50*/  ISETP.GE.AND P0, PT, R25, R12, PT ;  /* 0x0000000c1900720c */ /* 0x000fe20003f06270 */
[-C--:B0-----:R-:W-:Y:S01]  /*1a60*/  FMUL.FTZ R11, R22, R8.reuse ;  /* 0x00000008160b7220 */ /* 0x081fe20000410000 */
[----:B-1----:R-:W-:-:S05]  /*1a70*/  FMUL.FTZ R8, R16, R8 ;  /* 0x0000000810087220 */ /* 0x002fca0000410000 */
[----:B------:R3:W-:Y:S06]  /*1a80*/  STG.E.128 desc[UR8][R18.64+0x10], R8 ;  /* 0x0000100812007986 */ /* 0x0007ec000c101d08 */
[----:B------:R-:W-:Y:S05]  /*1a90*/  @!P0 BRA `(.L_x_7423) ;  /* 0xfffffffc00388947 */ /* 0x000fea000383ffff */
.L_x_7422:
[----:B------:R-:W-:Y:S05]  /*1aa0*/  BSYNC B0 ;  /* 0x0000000000007941 */ /* 0x000fea0003800000 */
.L_x_7421:
[----:B------:R-:W-:-:S13]  /*1ab0*/  ISETP.GE.AND P0, PT, R0, R17, PT ;  /* 0x000000110000720c */ /* 0x000fda0003f06270 */
[----:B------:R-:W-:Y:S05]  /*1ac0*/  @P0 EXIT ;  /* 0x000000000000094d */ /* 0x000fea0003800000 */
[----:B------:R-:W2:Y:S02]  /*1ad0*/  MUFU.RCP R21, R21 ;  /* 0x0000001500157308 */ /* 0x000ea40000001000 */
.L_x_7424:
[----:B---3--:R-:W-:-:S06]  /*1ae0*/  IMAD.WIDE R4, R0, 0x2, R14 ;  /* 0x0000000200047825 */ /* 0x008fcc00078e020e */
[----:B------:R-:W3:Y:S02]  /*1af0*/  LDG.E.U16 R4, desc[UR8][R4.64] ;  /* 0x0000000804047981 */ /* 0x000ee4000c1e1500 */
[----:B---34-:R-:W-:-:S05]  /*1b00*/  HADD2.F32 R7, -RZ, R4.H0_H0 ;  /* 0x20000004ff077230 */ /* 0x018fca0000004100 */
[----:B0-----:R-:W-:-:S04]  /*1b10*/  FADD.FTZ R7, -R20, R7 ;  /* 0x0000000714077221 */ /* 0x001fc80000010100 */
[----:B------:R-:W-:Y:S01]  /*1b20*/  FMUL.FTZ R8, R7, 1.4426950216293334961 ;  /* 0x3fb8aa3b07087820 */ /* 0x000fe20000410000 */
[----:B------:R-:W-:-:S04]  /*1b30*/  IMAD.WIDE R6, R0, 0x4, R2 ;  /* 0x0000000400067825 */ /* 0x000fc800078e0202 */
[----:B------:R-:W-:Y:S01]  /*1b40*/  IMAD.IADD R0, R13, 0x1, R0 ;  /* 0x000000010d007824 */ /* 0x000fe200078e0200 */
[----:B------:R-:W1:Y:S04]  /*1b50*/  MUFU.EX2 R8, R8 ;  /* 0x0000000800087308 */ /* 0x000e680000000800 */
[----:B------:R-:W-:Y:S01]  /*1b60*/  ISETP.GE.AND P0, PT, R0, R17, PT ;  /* 0x000000110000720c */ /* 0x000fe20003f06270 */
[----:B-12---:R-:W-:-:S05]  /*1b70*/  FMUL.FTZ R9, R8, R21 ;  /* 0x0000001508097220 */ /* 0x006fca0000410000 */
[----:B------:R4:W-:Y:S07]  /*1b80*/  STG.E desc[UR8][R6.64], R9 ;  /* 0x0000000906007986 */ /* 0x0009ee000c101908 */
[----:B------:R-:W-:Y:S05]  /*1b90*/  @!P0 BRA `(.L_x_7424) ;  /* 0xfffffffc00d08947 */ /* 0x000fea000383ffff */
[----:B------:R-:W-:Y:S05]  /*1ba0*/  EXIT ;  /* 0x000000000000794d */ /* 0x000fea0003800000 */
.L_x_7407:
[----:B------:R-:W-:Y:S01]  /*1bb0*/  HFMA2.MMA R5, -RZ, RZ, 0, 1.847743988037109375e-06 ;  /* 0x0000001fff057435 */ /* 0x000fe200000001ff */
[----:B-1----:R-:W-:Y:S01]  /*1bc0*/  MOV R27, R7 ;  /* 0x00000007001b7202 */ /* 0x002fe20000000f00 */
[----:B------:R-:W-:Y:S02]  /*1bd0*/  IMAD.MOV.U32 R4, RZ, RZ, 0x10 ;  /* 0x00000010ff047424 */ /* 0x000fe400078e00ff */
[----:B------:R-:W-:-:S07]  /*1be0*/  IMAD.MOV.U32 R6, RZ, RZ, -0x1 ;  /* 0xffffffffff067424 */ /* 0x000fce00078e00ff */
[----:B------:R-:W-:Y:S05]  /*1bf0*/  WARPSYNC.COLLECTIVE R6, `(.L_x_7425) ;  /* 0x0000000006087348 */ /* 0x000fea0003c00000 */
[----:B------:R0:W1:Y:S02]  /*1c00*/  SHFL.DOWN P6, R25, R27, R4, R5 ;  /* 0x080000041b197389 */ /* 0x00006400000c0005 */
[----:B01----:R-:W-:Y:S01]  /*1c10*/  ENDCOLLECTIVE ;  /* 0x000000000000791b */ /* 0x003fe20003800000 */
.L_x_7425:
[----:B------:R-:W-:Y:S01]  /*1c20*/  HFMA2.MMA R4, -RZ, RZ, 0, 4.76837158203125e-07 ;  /* 0x00000008ff047435 */ /* 0x000fe200000001ff */
[----:B------:R-:W-:-:S04]  /*1c30*/  MOV R8, R25 ;  /* 0x0000001900087202 */ /* 0x000fc80000000f00 */
[----:B------:R-:W-:-:S04]  /*1c40*/  FSETP.GEU.FTZ.AND P5, PT, R7, R8, PT ;  /* 0x000000080700720b */ /* 0x000fc80003fbe000 */
[----:B------:R-:W-:-:S05]  /*1c50*/  FSEL R8, R8, R7, !P5 ;  /* 0x0000000708087208 */ /* 0x000fca0006800000 */
[----:B------:R-:W-:-:S07]  /*1c60*/  IMAD.MOV.U32 R27, RZ, RZ, R8 ;  /* 0x000000ffff1b7224 */ /* 0x000fce00078e0008 */
[----:B------:R-:W-:Y:S05]  /*1c70*/  WARPSYNC.COLLECTIVE R6, `(.L_x_7426) ;  /* 0x0000000006087348 */ /* 0x000fea0003c00000 */
[----:B------:R0:W1:Y:S02]  /*1c80*/  SHFL.DOWN P6, R25, R27, R4, R5 ;  /* 0x080000041b197389 */ /* 0x00006400000c0005 */
[----:B01----:R-:W-:Y:S01]  /*1c90*/  ENDCOLLECTIVE ;  /* 0x000000000000791b */ /* 0x003fe20003800000 */
.L_x_7426:
        /* <DEDUP_REMOVED lines=8> */
.L_x_7427:
[----:B------:R-:W-:Y:S01]  /*1d20*/  HFMA2.MMA R4, -RZ, RZ, 0, 1.1920928955078125e-07 ;  /* 0x00000002ff047435 */ /* 0x000fe200000001ff */
[----:B------:R-:W-:-:S04]  /*1d30*/  MOV R20, R25 ;  /* 0x0000001900147202 */ /* 0x000fc80000000f00 */
[----:B------:R-:W-:-:S04]  /*1d40*/  FSETP.GEU.FTZ.AND P5, PT, R9, R20, PT ;  /* 0x000000140900720b */ /* 0x000fc80003fbe000 */
[----:B------:R-:W-:-:S05]  /*1d50*/  FSEL R20, R20, R9, !P5 ;  /* 0x0000000914147208 */ /* 0x000fca0006800000 */
[----:B------:R-:W-:-:S07]  /*1d60*/  IMAD.MOV.U32 R27, RZ, RZ, R20 ;  /* 0x000000ffff1b7224 */ /* 0x000fce00078e0014 */
[----:B------:R-:W-:Y:S05]  /*1d70*/  WARPSYNC.COLLECTIVE R6, `(.L_x_7428) ;  /* 0x0000000006087348 */ /* 0x000fea0003c00000 */
[----:B------:R0:W1:Y:S02]  /*1d80*/  SHFL.DOWN P6, R25, R27, R4, R5 ;  /* 0x080000041b197389 */ /* 0x00006400000c0005 */
[----:B01----:R-:W-:Y:S01]  /*1d90*/  ENDCOLLECTIVE ;  /* 0x000000000000791b */ /* 0x003fe20003800000 */
.L_x_7428:
        /* <DEDUP_REMOVED lines=8> */
.L_x_7429:
[----:B------:R-:W-:Y:S01]  /*1e20*/  MOV R22, R25 ;  /* 0x0000001900167202 */ /* 0x000fe20000000f00 */
[----:B------:R-:W-:Y:S06]  /*1e30*/  BRA `(.L_x_7430) ;  /* 0xffffffe800f47947 */ /* 0x000fec000383ffff */
.L_x_7417:
[----:B------:R-:W-:Y:S01]  /*1e40*/  HFMA2.MMA R4, -RZ, RZ, 0, 9.5367431640625e-07 ;  /* 0x00000010ff047435 */ /* 0x000fe200000001ff */
[----:B--2---:R-:W-:Y:S01]  /*1e50*/  IMAD.MOV.U32 R27, RZ, RZ, R8 ;  /* 0x000000ffff1b7224 */ /* 0x004fe200078e0008 */
[----:B------:R-:W-:Y:S01]  /*1e60*/  MOV R6, 0xffffffff ;  /* 0xffffffff00067802 */ /* 0x000fe20000000f00 */
[----:B------:R-:W-:-:S08]  /*1e70*/  IMAD.MOV.U32 R5, RZ, RZ, 0x1f ;  /* 0x0000001fff057424 */ /* 0x000fd000078e00ff */
[----:B01----:R-:W-:Y:S05]  /*1e80*/  WARPSYNC.COLLECTIVE R6, `(.L_x_7431) ;  /* 0x0000000006087348 */ /* 0x003fea0003c00000 */
[----:B------:R2:W3:Y:S02]  /*1e90*/  SHFL.DOWN P6, R25, R27, R4, R5 ;  /* 0x080000041b197389 */ /* 0x0004e400000c0005 */
[----:B0123--:R-:W-:Y:S01]  /*1ea0*/  ENDCOLLECTIVE ;  /* 0x000000000000791b */ /* 0x00ffe20003800000 */
.L_x_7431:
[----:B------:R-:W-:Y:S02]  /*1eb0*/  IMAD.MOV.U32 R4, RZ, RZ, 0x8 ;  /* 0x00000008ff047424 */ /* 0x000fe400078e00ff */
[----:B------:R-:W-:-:S04]  /*1ec0*/  IMAD.MOV.U32 R7, RZ, RZ, R25 ;  /* 0x000000ffff077224 */ /* 0x000fc800078e0019 */
[----:B------:R-:W-:-:S05]  /*1ed0*/  FADD.FTZ R7, R8, R7 ;  /* 0x0000000708077221 */ /* 0x000fca0000010000 */
[----:B------:R-:W-:-:S07]  /*1ee0*/  MOV R27, R7 ;  /* 0x00000007001b7202 */ /* 0x000fce0000000f00 */
[----:B------:R-:W-:Y:S05]  /*1ef0*/  WARPSYNC.COLLECTIVE R6, `(.L_x_7432) ;  /* 0x0000000006087348 */ /* 0x000fea0003c00000 */
[----:B------:R0:W1:Y:S02]  /*1f00*/  SHFL.DOWN P6, R25, R27, R4, R5 ;  /* 0x080000041b197389 */ /* 0x00006400000c0005 */
[----:B01----:R-:W-:Y:S01]  /*1f10*/  ENDCOLLECTIVE ;  /* 0x000000000000791b */ /* 0x003fe20003800000 */
.L_x_7432:
[----:B------:R-:W-:Y:S01]  /*1f20*/  HFMA2.MMA R4, -RZ, RZ, 0, 2.384185791015625e-07 ;  /* 0x00000004ff047435 */ /* 0x000fe200000001ff */
[----:B------:R-:W-:-:S05]  /*1f30*/  MOV R22, R25 ;  /* 0x0000001900167202 */ /* 0x000fca0000000f00 */
[----:B------:R-:W-:-:S04]  /*1f40*/  FADD.FTZ R22, R7, R22 ;  /* 0x0000001607167221 */ /* 0x000fc80000010000 */
[----:B------:R-:W-:-:S07]  /*1f50*/  IMAD.MOV.U32 R27, RZ, RZ, R22 ;  /* 0x000000ffff1b7224 */ /* 0x000fce00078e0016 */
[----:B------:R-:W-:Y:S05]  /*1f60*/  WARPSYNC.COLLECTIVE R6, `(.L_x_7433) ;  /* 0x0000000006087348 */ /* 0x000fea0003c00000 */
[----:B------:R0:W1:Y:S02]  /*1f70*/  SHFL.DOWN P6, R25, R27, R4, R5 ;  /* 0x080000041b197389 */ /* 0x00006400000c0005 */
[----:B01----:R-:W-:Y:S01]  /*1f80*/  ENDCOLLECTIVE ;  /* 0x000000000000791b */ /* 0x003fe20003800000 */
.L_x_7433:
[----:B------:R-:W-:Y:S01]  /*1f90*/  HFMA2.MMA R4, -RZ, RZ, 0, 1.1920928955078125e-07 ;  /* 0x00000002ff047435 */ /* 0x000fe200000001ff */
[----:B------:R-:W-:-:S05]  /*1fa0*/  MOV R9, R25 ;  /* 0x0000001900097202 */ /* 0x000fca0000000f00 */
[----:B------:R-:W-:-:S04]  /*1fb0*/  FADD.FTZ R9, R22, R9 ;  /* 0x0000000916097221 */ /* 0x000fc80000010000 */
[----:B------:R-:W-:-:S07]  /*1fc0*/  IMAD.MOV.U32 R27, RZ, RZ, R9 ;  /* 0x000000ffff1b7224 */ /* 0x000fce00078e0009 */
[----:B------:R-:W-:Y:S05]  /*1fd0*/  WARPSYNC.COLLECTIVE R6, `(.L_x_7434) ;  /* 0x0000000006087348 */ /* 0x000fea0003c00000 */
[----:B------:R0:W1:Y:S02]  /*1fe0*/  SHFL.DOWN P6, R25, R27, R4, R5 ;  /* 0x080000041b197389 */ /* 0x00006400000c0005 */
[----:B01----:R-:W-:Y:S01]  /*1ff0*/  ENDCOLLECTIVE ;  /* 0x000000000000791b */ /* 0x003fe20003800000 */
.L_x_7434:
[----:B------:R-:W-:Y:S01]  /*2000*/  HFMA2.MMA R4, -RZ, RZ, 0, 5.9604644775390625e-08 ;  /* 0x00000001ff047435 */ /* 0x000fe200000001ff */
[----:B------:R-:W-:-:S05]  /*2010*/  MOV R24, R25 ;  /* 0x0000001900187202 */ /* 0x000fca0000000f00 */
[----:B------:R-:W-:-:S04]  /*2020*/  FADD.FTZ R24, R9, R24 ;  /* 0x0000001809187221 */ /* 0x000fc80000010000 */
[----:B------:R-:W-:-:S07]  /*2030*/  IMAD.MOV.U32 R27, RZ, RZ, R24 ;  /* 0x000000ffff1b7224 */ /* 0x000fce00078e0018 */
[----:B------:R-:W-:Y:S05]  /*2040*/  WARPSYNC.COLLECTIVE R6, `(.L_x_7435) ;  /* 0x0000000006087348 */ /* 0x000fea0003c00000 */
[----:B------:R0:W1:Y:S02]  /*2050*/  SHFL.DOWN P6, R25, R27, R4, R5 ;  /* 0x080000041b197389 */ /* 0x00006400000c0005 */
[----:B01----:R-:W-:Y:S01]  /*2060*/  ENDCOLLECTIVE ;  /* 0x000000000000791b */ /* 0x003fe20003800000 */
.L_x_7435:
[----:B------:R-:W-:Y:S01]  /*2070*/  MOV R21, R25 ;  /* 0x0000001900157202 */ /* 0x000fe20000000f00 */
[----:B------:R-:W-:Y:S06]  /*2080*/  BRA `(.L_x_7436) ;  /* 0xfffffff000807947 */ /* 0x000fec000383ffff */
.L_x_7437:
        /* <DEDUP_REMOVED lines=15> */
.L_x_12083:


//--------------------- .text._ZN2at6native43_GLOBAL__N__9ae7fba5_10_SoftMax_cu_9f978f6323cunn_SoftMaxForwardSmemILi8EN3c104HalfEffNS1_22SoftMaxForwardEpilogueElEEvPT2_PKT0_T4_ --------------------------
	.section	.text._ZN2at6native43_GLOBAL__N__9ae7fba5_10_SoftMax_cu_9f978f6323cunn_SoftMaxForwardSmemILi8EN3c104HalfEffNS1_22SoftMaxForwardEpilogueElEEvPT2_PKT0_T4_,"ax",@progbits
	.align	128
.text._ZN2at6native43_GLOBAL__N__9ae7fba5_10_SoftMax_cu_9f978f6323cunn_SoftMaxForwardSmemILi8EN3c104HalfEffNS1_22SoftMaxForwardEpilogueElEEvPT2_PKT0_T4_:
        .type           _ZN2at6native43_GLOBAL__N__9ae7fba5_10_SoftMax_cu_9f978f6323cunn_SoftMaxForwardSmemILi8EN3c104HalfEffNS1_22SoftMaxForwardEpilogueElEEvPT2_PKT0_T4_,@function
        .size           _ZN2at6native43_GLOBAL__N__9ae7fba5_10_SoftMax_cu_9f978f6323cunn_SoftMaxForwardSmemILi8EN3c104HalfEffNS1_22SoftMaxForwardEpilogueElEEvPT2_PKT0_T4_,(.L_x_12084 - _ZN2at6native43_GLOBAL__N__9ae7fba5_10_SoftMax_cu_9f978f6323cunn_SoftMaxForwardSmemILi8EN3c104HalfEffNS1_22SoftMaxForwardEpilogueElEEvPT2_PKT0_T4_)
        .other          _ZN2at6native43_GLOBAL__N__9ae7fba5_10_SoftMax_cu_9f978f6323cunn_SoftMaxForwardSmemILi8EN3c104HalfEffNS1_22SoftMaxForwardEpilogueElEEvPT2_PKT0_T4_,@"STO_CUDA_ENTRY STV_DEFAULT"
_ZN2at6native43_GLOBAL__N__9ae7fba5_10_SoftMax_cu_9f978f6323cunn_SoftMaxForwardSmemILi8EN3c104HalfEffNS1_22SoftMaxForwardEpilogueElEEvPT2_PKT0_T4_:
[----:B------:R-:W-:Y:S01]  /*0000*/  LDC R1, c[0x0][0x28] ;  /* 0x00000a00ff017b82 */ /* 0x000fe20000000800 */
[----:B------:R-:W0:Y:S07]  /*0010*/  S2R R0, SR_TID.X ;  /* 0x0000000000007919 */ /* 0x000e2e0000002100 */
[----:B------:R-:W1:Y:S01]  /*0020*/  LDC.64 R2, c[0x0][0x220] ;  /* 0x00008800ff027b82 */ /* 0x000e620000000a00 */
[----:B------:R-:W-:Y:S01]  /*0030*/  ULDC.64 UR6, c[0x0][0x208] ;  /* 0x0000820000067ab9 */ /* 0x000fe20000000a00 */
[----:B------:R-:W-:Y:S01]  /*0040*/  BSSY B0, `(.L_x_7438) ;  /* 0x0000030000007945 */ /* 0x000fe20003800000 */
[----:B------:R-:W-:Y:S01]  /*0050*/  HFMA2.MMA R13, -RZ, RZ, 0, 0 ;  /* 0x00000000ff0d7435 */ /* 0x000fe200000001ff */
[----:B------:R-:W-:-:S04]  /*0060*/  IMAD.MOV.U32 R16, RZ, RZ, -0x800001 ;  /* 0xff7fffffff107424 */ /* 0x000fc800078e00ff */
        /* <DEDUP_REMOVED lines=13> */
[----:B------:R-:W-:Y:S02]  /*0140*/  MOV R16, 0xff7fffff ;  /* 0xff7fffff00107802 */ /* 0x000fe40000000f00 */
[----:B------:R-:W-:Y:S02]  /*0150*/  LEA.HI.X R17, R8, UR5, R11, 0x1, P1 ;  /* 0x0000000508117c11 */ /* 0x000fe400088f0c0b */
[----:B------:R-:W-:-:S02]  /*0160*/  MOV R14, R13 ;  /* 0x0000000d000e7202 */ /* 0x000fc40000000f00 */
[----:B0-----:R-:W-:-:S07]  /*0170*/  LEA R15, R4, R15, 0x18 ;  /* 0x0000000f040f7211 */ /* 0x001fce00078ec0ff */
.L_x_7440:
[----:B------:R-:W-:-:S04]  /*0180*/  LEA R4, P1, R19, R12, 0x4 ;  /* 0x0000000c13047211 */ /* 0x000fc800078220ff */
[----:B------:R-:W-:-:S06]  /*0190*/  LEA.HI.X R5, R19, R17, R14, 0x4, P1 ;  /* 0x0000001113057211 */ /* 0x000fcc00008f240e */
[----:B------:R-:W2:Y:S02]  /*01a0*/  LDG.E.128 R4, desc[UR6][R4.64] ;  /* 0x0000000604047981 */ /* 0x000ea4000c1e1d00 */
[--C-:B--2---:R-:W-:Y:S02]  /*01b0*/  HADD2.F32 R21, -RZ, R4.reuse.H0_H0 ;  /* 0x20000004ff157230 */ /* 0x104fe40000004100 */
[----:B------:R-:W-:Y:S02]  /*01c0*/  HADD2.F32 R18, -RZ, R4.H1_H1 ;  /* 0x30000004ff127230 */ /* 0x000fe40000004100 */
[--C-:B------:R-:W-:Y:S01]  /*01d0*/  HADD2.F32 R23, -RZ, R5.reuse.H0_H0 ;  /* 0x20000005ff177230 */ /* 0x100fe20000004100 */
[----:B------:R-:W-:Y:S01]  /*01e0*/  FMNMX.FTZ R21, R21, R16, !PT ;  /* 0x0000001015157209 */ /* 0x000fe20007810000 */
[----:B------:R-:W-:Y:S01]  /*01f0*/  IMAD R16, R19, 0x10, R15 ;  /* 0x0000001013107824 */ /* 0x000fe200078e020f */
[----:B-1----:R-:W-:Y:S02]  /*0200*/  IADD3 R19, P1, R10, R19, RZ ;  /* 0x000000130a137210 */ /* 0x002fe40007f3e0ff */
[----:B------:R-:W-:Y:S01]  /*0210*/  FMNMX.FTZ R18, R21, R18, !PT ;  /* 0x0000001215127209 */ /* 0x000fe20007810000 */
[----:B------:R-:W-:Y:S01]  /*0220*/  HADD2.F32 R21, -RZ, R5.H1_H1 ;  /* 0x30000005ff157230 */ /* 0x000fe20000004100 */
[----:B------:R-:W-:Y:S01]  /*0230*/  SHF.L.U32 R25, R19, 0x3, RZ ;  /* 0x0000000313197819 */ /* 0x000fe200000006ff */
[----:B------:R-:W-:Y:S01]  /*0240*/  IMAD.X R14, RZ, RZ, R14, P1 ;  /* 0x000000ffff0e7224 */ /* 0x000fe200008e060e */
[----:B------:R-:W-:Y:S01]  /*0250*/  FMNMX.FTZ R18, R18, R23, !PT ;  /* 0x0000001712127209 */ /* 0x000fe20007810000 */
[----:B------:R-:W-:Y:S01]  /*0260*/  HADD2.F32 R23, -RZ, R6.H0_H0 ;  /* 0x20000006ff177230 */ /* 0x000fe20000004100 */
[----:B------:R-:W-:Y:S01]  /*0270*/  ISETP.GE.U32.AND P1, PT, R25, R2, PT ;  /* 0x000000021900720c */ /* 0x000fe20003f26070 */
[----:B------:R0:W-:Y:S01]  /*0280*/  STS.128 [R16], R4 ;  /* 0x0000000410007388 */ /* 0x0001e20000000c00 */
[----:B------:R-:W-:-:S02]  /*0290*/  SHF.L.U64.HI R20, R19, 0x3, R14 ;  /* 0x0000000313147819 */ /* 0x000fc4000001020e */
[----:B------:R-:W-:Y:S01]  /*02a0*/  FMNMX.FTZ R18, R18, R21, !PT ;  /* 0x0000001512127209 */ /* 0x000fe20007810000 */
[----:B------:R-:W-:Y:S01]  /*02b0*/  HADD2.F32 R21, -RZ, R6.H1_H1 ;  /* 0x30000006ff157230 */ /* 0x000fe20000004100 */
[----:B------:R-:W-:Y:S02]  /*02c0*/  ISETP.GE.AND.EX P1, PT, R20, R3, PT, P1 ;  /* 0x000000031400720c */ /* 0x000fe40003f26310 */
[----:B------:R-:W-:Y:S01]  /*02d0*/  FMNMX.FTZ R18, R18, R23, !PT ;  /* 0x0000001712127209 */ /* 0x000fe20007810000 */
[----:B------:R-:W-:-:S03]  /*02e0*/  HADD2.F32 R23, -RZ, R7.H0_H0 ;  /* 0x20000007ff177230 */ /* 0x000fc60000004100 */
[----:B------:R-:W-:-:S04]  /*02f0*/  FMNMX.FTZ R18, R18, R21, !PT ;  /* 0x0000001512127209 */ /* 0x000fc80007810000 */
[----:B------:R-:W-:Y:S01]  /*0300*/  FMNMX.FTZ R18, R18, R23, !PT ;  /* 0x0000001712127209 */ /* 0x000fe20007810000 */
[----:B0-----:R-:W-:-:S05]  /*0310*/  HADD2.F32 R7, -RZ, R7.H1_H1 ;  /* 0x30000007ff077230 */ /* 0x001fca0000004100 */
[----:B------:R-:W-:Y:S01]  /*0320*/  FMNMX.FTZ R16, R18, R7, !PT ;  /* 0x0000000712107209 */ /* 0x000fe20007810000 */
[----:B------:R-:W-:Y:S06]  /*0330*/  @!P1 BRA `(.L_x_7440) ;  /* 0xfffffffc00909947 */ /* 0x000fec000383ffff */
.L_x_7439:
[----:B------:R-:W-:Y:S05]  /*0340*/  BSYNC B0 ;  /* 0x0000000000007941 */ /* 0x000fea0003800000 */
.L_x_7438:
        /* <DEDUP_REMOVED lines=9> */
[----:B------:R-:W-:Y:S02]  /*03e0*/  ISETP.GE.AND P3, PT, R0, UR4, PT ;  /* 0x0000000400007c0c */ /* 0x000fe4000bf66270 */
[----:B------:R-:W-:Y:S02]  /*03f0*/  IADD3 R17, -R15, R0, RZ ;  /* 0x000000000f117210 */ /* 0x000fe40007ffe1ff */
[----:B------:R-:W-:Y:S02]  /*0400*/  MOV R15, 0x400 ;  /* 0x00000400000f7802 */ /* 0x000fe40000000f00 */
[----:B------:R-:W-:Y:S02]  /*0410*/  ISETP.NE.AND P2, PT, R17, RZ, PT ;  /* 0x000000ff1100720c */ /* 0x000fe40003f45270 */
[----:B0-----:R-:W-:-:S04]  /*0420*/  FSETP.GEU.FTZ.AND P1, PT, R16, R5, PT ;  /* 0x000000051000720b */ /* 0x001fc80003f3e000 */
[----:B------:R-:W-:-:S05]  /*0430*/  FSEL R5, R5, R16, !P1 ;  /* 0x0000001005057208 */ /* 0x000fca0004800000 */
[----:B------:R-:W0:Y:S01]  /*0440*/  SHFL.DOWN PT, R4, R5, 0x8, 0x1f ;  /* 0x09001f0005047f89 */ /* 0x000e2200000e0000 */
[----:B-1----:R-:W-:-:S05]  /*0450*/  LEA R15, R12, R15, 0x18 ;  /* 0x0000000f0c0f7211 */ /* 0x002fca00078ec0ff */
[----:B------:R-:W-:-:S04]  /*0460*/  IMAD R16, R2, 0x2, R15 ;  /* 0x0000000202107824 */ /* 0x000fc800078e020f */
[----:B------:R-:W-:Y:S01]  /*0470*/  IMAD R14, R17, 0x4, R16 ;  /* 0x00000004110e7824 */ /* 0x000fe200078e0210 */
[----:B0-----:R-:W-:-:S04]  /*0480*/  FSETP.GEU.FTZ.AND P1, PT, R5, R4, PT ;  /* 0x000000040500720b */ /* 0x001fc80003f3e000 */
[----:B------:R-:W-:-:S05]  /*0490*/  FSEL R4, R4, R5, !P1 ;  /* 0x0000000504047208 */ /* 0x000fca0004800000 */
[----:B------:R-:W0:Y:S02]  /*04a0*/  SHFL.DOWN PT, R7, R4, 0x4, 0x1f ;  /* 0x08801f0004077f89 */ /* 0x000e2400000e0000 */
[----:B0-----:R-:W-:-:S04]  /*04b0*/  FSETP.GEU.FTZ.AND P1, PT, R4, R7, PT ;  /* 0x000000070400720b */ /* 0x001fc80003f3e000 */
[----:B------:R-:W-:Y:S02]  /*04c0*/  FSEL R7, R7, R4, !P1 ;  /* 0x0000000407077208 */ /* 0x000fe40004800000 */
[----:B------:R-:W-:-:S03]  /*04d0*/  IADD3 R4, R0, 0x1f, RZ ;  /* 0x0000001f00047810 */ /* 0x000fc60007ffe0ff */
[----:B------:R-:W0:Y:S01]  /*04e0*/  SHFL.DOWN PT, R6, R7, 0x2, 0x1f ;  /* 0x08401f0007067f89 */ /* 0x000e2200000e0000 */
[----:B------:R-:W-:Y:S02]  /*04f0*/  ISETP.GT.U32.AND P4, PT, R4, 0x3e, PT ;  /* 0x0000003e0400780c */ /* 0x000fe40003f84070 */
[----:B0-----:R-:W-:-:S04]  /*0500*/  FSETP.GEU.FTZ.AND P1, PT, R7, R6, PT ;  /* 0x000000060700720b */ /* 0x001fc80003f3e000 */
[----:B------:R-:W-:Y:S02]  /*0510*/  FSEL R6, R6, R7, !P1 ;  /* 0x0000000706067208 */ /* 0x000fe40004800000 */
[----:B------:R-:W-:-:S03]  /*0520*/  @!P2 SHF.R.S32.HI R7, RZ, 0x5, R10 ;  /* 0x00000005ff07a819 */ /* 0x000fc6000001140a */
[----:B------:R-:W0:Y:S01]  /*0530*/  SHFL.DOWN PT, R5, R6, 0x1, 0x1f ;  /* 0x08201f0006057f89 */ /* 0x000e2200000e0000 */
[----:B------:R-:W-:Y:S02]  /*0540*/  @!P2 LEA R7, R7, R16, 0x2 ;  /* 0x000000100707a211 */ /* 0x000fe400078e10ff */
[----:B0-----:R-:W-:-:S04]  /*0550*/  FSETP.GEU.FTZ.AND P1, PT, R6, R5, PT ;  /* 0x000000050600720b */ /* 0x001fc80003f3e000 */
[----:B------:R-:W-:Y:S02]  /*0560*/  FSEL R6, R5, R6, !P1 ;  /* 0x0000000605067208 */ /* 0x000fe40004800000 */
[----:B------:R-:W-:-:S03]  /*0570*/  MOV R5, 0xff7fffff ;  /* 0xff7fffff00057802 */ /* 0x000fc60000000f00 */
        /* <DEDUP_REMOVED lines=19> */
.L_x_7456:
[----:B-1----:R-:W-:-:S04]  /*06b0*/  FSETP.GEU.FTZ.AND P1, PT, R17, R12, PT ;  /* 0x0000000c1100720b */ /* 0x002fc80003f3e000 */
[----:B------:R-:W-:-:S09]  /*06c0*/  FSEL R5, R12, R17, !P1 ;  /* 0x000000110c057208 */ /* 0x000fd20004800000 */
.L_x_7442:
[----:B------:R-:W-:Y:S05]  /*06d0*/  BSYNC B0 ;  /* 0x0000000000007941 */ /* 0x000fea0003800000 */
.L_x_7441:
[----:B------:R-:W-:Y:S01]  /*06e0*/  ISETP.NE.AND P5, PT, R0, RZ, PT ;  /* 0x000000ff0000720c */ /* 0x000fe20003fa5270 */
[----:B------:R-:W-:-:S12]  /*06f0*/  WARPSYNC.ALL ;  /* 0x0000000000007948 */ /* 0x000fd80003800000 */
[----:B-1----:R1:W-:Y:S01]  /*0700*/  @!P5 STS [R16], R5 ;  /* 0x000000051000d388 */ /* 0x0023e20000000800 */
[----:B------:R-:W-:Y:S01]  /*0710*/  BAR.SYNC.DEFER_BLOCKING 0x0 ;  /* 0x0000000000007b1d */ /* 0x000fe20000010000 */
[----:B------:R-:W-:-:S05]  /*0720*/  HFMA2.MMA R19, -RZ, RZ, 0, 0 ;  /* 0x00000000ff137435 */ /* 0x000fca00000001ff */
[----:B------:R-:W-:Y:S01]  /*0730*/  BSSY B0, `(.L_x_7444) ;  /* 0x0000037000007945 */ /* 0x000fe20003800000 */
[----:B------:R1:W2:Y:S03]  /*0740*/  LDS R12, [R16] ;  /* 0x00000000100c7984 */ /* 0x0002a60000000800 */
[----:B------:R-:W-:Y:S05]  /*0750*/  @P0 BRA `(.L_x_7445) ;  /* 0x0000000000d00947 */ /* 0x000fea0003800000 */
[----:B------:R-:W-:Y:S01]  /*0760*/  IMAD.MOV.U32 R19, RZ, RZ, RZ ;  /* 0x000000ffff137224 */ /* 0x000fe200078e00ff */
[----:B------:R-:W-:Y:S02]  /*0770*/  MOV R18, R0 ;  /* 0x0000000000127202 */ /* 0x000fe40000000f00 */
[----:B0-----:R-:W-:-:S07]  /*0780*/  MOV R17, R13 ;  /* 0x0000000d00117202 */ /* 0x001fce0000000f00 */
.L_x_7446:
[C---:B-1----:R-:W-:Y:S01]  /*0790*/  IMAD R5, R18.reuse, 0x10, R15 ;  /* 0x0000001012057824 */ /* 0x042fe200078e020f */
[----:B------:R-:W-:-:S04]  /*07a0*/  IADD3 R18, P1, R18, UR5, RZ ;  /* 0x0000000512127c10 */ /* 0x000fc8000ff3e0ff */
[----:B------:R-:W-:Y:S01]  /*07b0*/  IADD3.X R17, RZ, R17, RZ, P1, !PT ;  /* 0x00000011ff117210 */ /* 0x000fe20000ffe4ff */
[----:B------:R-:W0:Y:S02]  /*07c0*/  LDS.128 R4, [R5] ;  /* 0x0000000005047984 */ /* 0x000e240000000c00 */
[--C-:B0-----:R-:W-:Y:S02]  /*07d0*/  HADD2.F32 R21, -RZ, R4.reuse.H0_H0 ;  /* 0x20000004ff157230 */ /* 0x101fe40000004100 */
[----:B------:R-:W-:Y:S02]  /*07e0*/  HADD2.F32 R23, -RZ, R4.H1_H1 ;  /* 0x30000004ff177230 */ /* 0x000fe40000004100 */
[----:B------:R-:W-:Y:S02]  /*07f0*/  HADD2.F32 R25, -RZ, R6.H0_H0 ;  /* 0x20000006ff197230 */ /* 0x000fe40000004100 */
[C---:B--2---:R-:W-:Y:S01]  /*0800*/  FADD.FTZ R21, -R12.reuse, R21 ;  /* 0x000000150c157221 */ /* 0x044fe20000010100 */
[----:B------:R-:W-:-:S03]  /*0810*/  FADD.FTZ R23, -R12, R23 ;  /* 0x000000170c177221 */ /* 0x000fc60000010100 */
[----:B------:R-:W-:Y:S01]  /*0820*/  FMUL.FTZ R4, R21, 1.4426950216293334961 ;  /* 0x3fb8aa3b15047820 */ /* 0x000fe20000410000 */
[--C-:B------:R-:W-:Y:S02]  /*0830*/  HADD2.F32 R21, -RZ, R5.reuse.H0_H0 ;  /* 0x20000005ff157230 */ /* 0x100fe40000004100 */
[----:B------:R-:W-:Y:S01]  /*0840*/  FMUL.FTZ R20, R23, 1.4426950216293334961 ;  /* 0x3fb8aa3b17147820 */ /* 0x000fe20000410000 */
[----:B------:R-:W-:Y:S02]  /*0850*/  HADD2.F32 R23, -RZ, R5.H1_H1 ;  /* 0x30000005ff177230 */ /* 0x000fe40000004100 */
[C---:B------:R-:W-:Y:S01]  /*0860*/  FADD.FTZ R25, -R12.reuse, R25 ;  /* 0x000000190c197221 */ /* 0x040fe20000010100 */
[C---:B------:R-:W-:Y:S01]  /*0870*/  FADD.FTZ R21, -R12.reuse, R21 ;  /* 0x000000150c157221 */ /* 0x040fe20000010100 */
[----:B------:R-:W0:Y:S01]  /*0880*/  MUFU.EX2 R4, R4 ;  /* 0x0000000400047308 */ /* 0x000e220000000800 */
[----:B------:R-:W-:Y:S02]  /*0890*/  FADD.FTZ R23, -R12, R23 ;  /* 0x000000170c177221 */ /* 0x000fe40000010100 */
[----:B------:R-:W-:-:S02]  /*08a0*/  FMUL.FTZ R5, R21, 1.4426950216293334961 ;  /* 0x3fb8aa3b15057820 */ /* 0x000fc40000410000 */
[----:B------:R-:W-:Y:S01]  /*08b0*/  FMUL.FTZ R21, R23, 1.4426950216293334961 ;  /* 0x3fb8aa3b17157820 */ /* 0x000fe20000410000 */
[----:B------:R-:W-:Y:S02]  /*08c0*/  HADD2.F32 R23, -RZ, R6.H1_H1 ;  /* 0x30000006ff177230 */ /* 0x000fe40000004100 */
[----:B------:R-:W-:Y:S01]  /*08d0*/  FMUL.FTZ R6, R25, 1.4426950216293334961 ;  /* 0x3fb8aa3b19067820 */ /* 0x000fe20000410000 */
[----:B------:R-:W1:Y:S01]  /*08e0*/  MUFU.EX2 R20, R20 ;  /* 0x0000001400147308 */ /* 0x000e620000000800 */
[--C-:B------:R-:W-:Y:S02]  /*08f0*/  HADD2.F32 R25, -RZ, R7.reuse.H0_H0 ;  /* 0x20000007ff197230 */ /* 0x100fe40000004100 */
[C---:B------:R-:W-:Y:S01]  /*0900*/  FADD.FTZ R23, -R12.reuse, R23 ;  /* 0x000000170c177221 */ /* 0x040fe20000010100 */
[----:B------:R-:W-:Y:S02]  /*0910*/  HADD2.F32 R7, -RZ, R7.H1_H1 ;  /* 0x30000007ff077230 */ /* 0x000fe40000004100 */
[----:B------:R-:W-:Y:S01]  /*0920*/  FADD.FTZ R25, -R12, R25 ;  /* 0x000000190c197221 */ /* 0x000fe20000010100 */
[----:B------:R-:W-:Y:S01]  /*0930*/  FMUL.FTZ R22, R23, 1.4426950216293334961 ;  /* 0x3fb8aa3b17167820 */ /* 0x000fe20000410000 */
[----:B------:R-:W2:Y:S01]  /*0940*/  MUFU.EX2 R5, R5 ;  /* 0x0000000500057308 */ /* 0x000ea20000000800 */
[----:B0-----:R-:W-:Y:S01]  /*0950*/  FADD.FTZ R19, R4, R19 ;  /* 0x0000001304137221 */ /* 0x001fe20000010000 */
[----:B------:R-:W-:Y:S01]  /*0960*/  FADD.FTZ R7, -R12, R7 ;  /* 0x000000070c077221 */ /* 0x000fe20000010100 */
[----:B------:R-:W-:-:S03]  /*0970*/  FMUL.FTZ R25, R25, 1.4426950216293334961 ;  /* 0x3fb8aa3b19197820 */ /* 0x000fc60000410000 */
[----:B------:R-:W-:Y:S02]  /*0980*/  FMUL.FTZ R7, R7, 1.4426950216293334961 ;  /* 0x3fb8aa3b07077820 */ /* 0x000fe40000410000 */
[----:B------:R-:W0:Y:S01]  /*0990*/  MUFU.EX2 R21, R21 ;  /* 0x0000001500157308 */ /* 0x000e220000000800 */
[----:B-1----:R-:W-:-:S07]  /*09a0*/  FADD.FTZ R20, R19, R20 ;  /* 0x0000001413147221 */ /* 0x002fce0000010000 */
[----:B------:R-:W1:Y:S01]  /*09b0*/  MUFU.EX2 R6, R6 ;  /* 0x0000000600067308 */ /* 0x000e620000000800 */
[----:B--2---:R-:W-:Y:S01]  /*09c0*/  FADD.FTZ R20, R20, R5 ;  /* 0x0000000514147221 */ /* 0x004fe20000010000 */
[----:B------:R-:W-:-:S04]  /*09d0*/  SHF.L.U32 R5, R18, 0x3, RZ ;  /* 0x0000000312057819 */ /* 0x000fc800000006ff */
[----:B------:R-:W-:Y:S02]  /*09e0*/  ISETP.GE.U32.AND P1, PT, R5, R2, PT ;  /* 0x000000020500720c */ /* 0x000fe40003f26070 */
[----:B------:R-:W2:Y:S01]  /*09f0*/  MUFU.EX2 R22, R22 ;  /* 0x0000001600167308 */ /* 0x000ea20000000800 */
[----:B0-----:R-:W-:-:S07]  /*0a00*/  FADD.FTZ R21, R20, R21 ;  /* 0x0000001514157221 */ /* 0x001fce0000010000 */
[----:B------:R-:W0:Y:S01]  /*0a10*/  MUFU.EX2 R4, R25 ;  /* 0x0000001900047308 */ /* 0x000e220000000800 */
[----:B-1----:R-:W-:Y:S01]  /*0a20*/  FADD.FTZ R21, R21, R6 ;  /* 0x0000000615157221 */ /* 0x002fe20000010000 */
[----:B------:R-:W-:-:S04]  /*0a30*/  SHF.L.U64.HI R6, R18, 0x3, R17 ;  /* 0x0000000312067819 */ /* 0x000fc80000010211 */
[----:B------:R-:W-:Y:S02]  /*0a40*/  ISETP.GE.AND.EX P1, PT, R6, R3, PT, P1 ;  /* 0x000000030600720c */ /* 0x000fe40003f26310 */
[----:B------:R-:W1:Y:S01]  /*0a50*/  MUFU.EX2 R7, R7 ;  /* 0x0000000700077308 */ /* 0x000e620000000800 */
[----:B--2---:R-:W-:-:S04]  /*0a60*/  FADD.FTZ R21, R21, R22 ;  /* 0x0000001615157221 */ /* 0x004fc80000010000 */
[----:B0-----:R-:W-:-:S04]  /*0a70*/  FADD.FTZ R4, R21, R4 ;  /* 0x0000000415047221 */ /* 0x001fc80000010000 */
[----:B-1----:R-:W-:Y:S02]  /*0a80*/  FADD.FTZ R19, R4, R7 ;  /* 0x0000000704137221 */ /* 0x002fe40000010000 */
[----:B------:R-:W-:Y:S05]  /*0a90*/  @!P1 BRA `(.L_x_7446) ;  /* 0xfffffffc003c9947 */ /* 0x000fea000383ffff */
.L_x_7445:
[----:B------:R-:W-:Y:S05]  /*0aa0*/  BSYNC B0 ;  /* 0x0000000000007941 */ /* 0x000fea0003800000 */
.L_x_7444:
[----:B------:R-:W3:Y:S01]  /*0ab0*/  SHFL.DOWN PT, R4, R19, 0x10, 0x1f ;  /* 0x0a001f0013047f89 */ /* 0x000ee200000e0000 */
[----:B0-----:R-:W-:Y:S01]  /*0ac0*/  @!P2 SHF.R.S32.HI R17, RZ, 0x5, R10 ;  /* 0x00000005ff11a819 */ /* 0x001fe2000001140a */
[----:B------:R-:W-:Y:S01]  /*0ad0*/  BSSY B0, `(.L_x_7447) ;  /* 0x000001d000007945 */ /* 0x000fe20003800000 */
[----:B------:R-:W-:Y:S03]  /*0ae0*/  BAR.SYNC.DEFER_BLOCKING 0x0 ;  /* 0x0000000000007b1d */ /* 0x000fe60000010000 */
[----:B------:R-:W-:Y:S01]  /*0af0*/  @!P2 IMAD R21, R17, 0x4, R16 ;  /* 0x000000041115a824 */ /* 0x000fe200078e0210 */
[----:B------:R-:W-:Y:S01]  /*0b00*/  MOV R17, RZ ;  /* 0x000000ff00117202 */ /* 0x000fe20000000f00 */
[----:B---3--:R-:W-:-:S05]  /*0b10*/  FADD.FTZ R4, R4, R19 ;  /* 0x0000001304047221 */ /* 0x008fca0000010000 */
        /* <DEDUP_REMOVED lines=22> */
[----:B------:R1:W3:Y:S02]  /*0c80*/  SHFL.DOWN PT, R10, R7, 0x1, 0x1f ;  /* 0x08201f00070a7f89 */ /* 0x0002e400000e0000 */
.L_x_7462:
[----:B---3--:R-:W-:-:S07]  /*0c90*/  FADD.FTZ R17, R7, R10 ;  /* 0x0000000a07117221 */ /* 0x008fce0000010000 */
.L_x_7448:
[----:B------:R-:W-:Y:S05]  /*0ca0*/  BSYNC B0 ;  /* 0x0000000000007941 */ /* 0x000fea0003800000 */
.L_x_7447:
        /* <DEDUP_REMOVED lines=9> */
.L_x_7450:
[C---:B----4-:R-:W-:Y:S02]  /*0d40*/  LEA R4, R0.reuse, R15, 0x4 ;  /* 0x0000000f00047211 */ /* 0x050fe400078e20ff */
[----:B-1----:R-:W-:-:S04]  /*0d50*/  LEA R16, P0, R0, R19, 0x5 ;  /* 0x0000001300107211 */ /* 0x002fc800078028ff */
[----:B------:R-:W1:Y:S02]  /*0d60*/  LDS.128 R4, [R4] ;  /* 0x0000000004047984 */ /* 0x000e640000000c00 */
[--C-:B-1----:R-:W-:Y:S02]  /*0d70*/  HADD2.F32 R11, -RZ, R4.reuse.H1_H1 ;  /* 0x30000004ff0b7230 */ /* 0x102fe40000004100 */
[----:B------:R-:W-:Y:S02]  /*0d80*/  HADD2.F32 R9, -RZ, R4.H0_H0 ;  /* 0x20000004ff097230 */ /* 0x000fe40000004100 */
[----:B------:R-:W-:Y:S02]  /*0d90*/  HADD2.F32 R27, -RZ, R7.H1_H1 ;  /* 0x30000007ff1b7230 */ /* 0x000fe40000004100 */
[C---:B--2---:R-:W-:Y:S01]  /*0da0*/  FADD.FTZ R11, -R12.reuse, R11 ;  /* 0x0000000b0c0b7221 */ /* 0x044fe20000010100 */
[--C-:B------:R-:W-:Y:S02]  /*0db0*/  HADD2.F32 R17, -RZ, R5.reuse.H0_H0 ;  /* 0x20000005ff117230 */ /* 0x100fe40000004100 */
[----:B------:R-:W-:Y:S01]  /*0dc0*/  FADD.FTZ R9, -R12, R9 ;  /* 0x000000090c097221 */ /* 0x000fe20000010100 */
[----:B------:R-:W-:-:S02]  /*0dd0*/  HADD2.F32 R5, -RZ, R5.H1_H1 ;  /* 0x30000005ff057230 */ /* 0x000fc40000004100 */
[C---:B------:R-:W-:Y:S01]  /*0de0*/  FADD.FTZ R8, -R12.reuse, R27 ;  /* 0x0000001b0c087221 */ /* 0x040fe20000010100 */
[--C-:B------:R-:W-:Y:S02]  /*0df0*/  HADD2.F32 R23, -RZ, R6.reuse.H0_H0 ;  /* 0x20000006ff177230 */ /* 0x100fe40000004100 */
[----:B------:R-:W-:Y:S01]  /*0e00*/  FMUL.FTZ R11, R11, 1.4426950216293334961 ;  /* 0x3fb8aa3b0b0b7820 */ /* 0x000fe20000410000 */
[----:B------:R-:W-:Y:S02]  /*0e10*/  HADD2.F32 R25, -RZ, R6.H1_H1 ;  /* 0x30000006ff197230 */ /* 0x000fe40000004100 */
[C---:B------:R-:W-:Y:S01]  /*0e20*/  FADD.FTZ R17, -R12.reuse, R17 ;  /* 0x000000110c117221 */ /* 0x040fe20000010100 */
[----:B------:R-:W-:Y:S02]  /*0e30*/  HADD2.F32 R7, -RZ, R7.H0_H0 ;  /* 0x20000007ff077230 */ /* 0x000fe40000004100 */
[C---:B------:R-:W-:Y:S01]  /*0e40*/  FADD.FTZ R5, -R12.reuse, R5 ;  /* 0x000000050c057221 */ /* 0x040fe20000010100 */
[C---:B------:R-:W-:Y:S01]  /*0e50*/  FADD.FTZ R4, -R12.reuse, R23 ;  /* 0x000000170c047221 */ /* 0x040fe20000010100 */
[C---:B------:R-:W-:Y:S01]  /*0e60*/  FADD.FTZ R6, -R12.reuse, R25 ;  /* 0x000000190c067221 */ /* 0x040fe20000010100 */
[----:B------:R-:W-:Y:S01]  /*0e70*/  FMUL.FTZ R9, R9, 1.4426950216293334961 ;  /* 0x3fb8aa3b09097820 */ /* 0x000fe20000410000 */
[----:B------:R-:W-:Y:S01]  /*0e80*/  FADD.FTZ R7, -R12, R7 ;  /* 0x000000070c077221 */ /* 0x000fe20000010100 */
[----:B------:R-:W-:Y:S01]  /*0e90*/  FMUL.FTZ R10, R8, 1.4426950216293334961 ;  /* 0x3fb8aa3b080a7820 */ /* 0x000fe20000410000 */
[----:B------:R-:W-:Y:S01]  /*0ea0*/  FMUL.FTZ R17, R17, 1.4426950216293334961 ;  /* 0x3fb8aa3b11117820 */ /* 0x000fe20000410000 */
[----:B------:R-:W-:Y:S01]  /*0eb0*/  FMUL.FTZ R5, R5, 1.4426950216293334961 ;  /* 0x3fb8aa3b05057820 */ /* 0x000fe20000410000 */
[----:B------:R-:W-:Y:S01]  /*0ec0*/  FMUL.FTZ R4, R4, 1.4426950216293334961 ;  /* 0x3fb8aa3b04047820 */ /* 0x000fe20000410000 */
[----:B------:R-:W-:Y:S01]  /*0ed0*/  FMUL.FTZ R6, R6, 1.4426950216293334961 ;  /* 0x3fb8aa3b06067820 */ /* 0x000fe20000410000 */
[----:B------:R-:W-:Y:S01]  /*0ee0*/  FMUL.FTZ R20, R7, 1.4426950216293334961 ;  /* 0x3fb8aa3b07147820 */ /* 0x000fe20000410000 */
[----:B------:R-:W0:Y:S08]  /*0ef0*/  MUFU.EX2 R11, R11 ;  /* 0x0000000b000b7308 */ /* 0x000e300000000800 */
[----:B------:R-:W-:Y:S08]  /*0f00*/  MUFU.EX2 R9, R9 ;  /* 0x0000000900097308 */ /* 0x000ff00000000800 */
[----:B------:R-:W1:Y:S08]  /*0f10*/  MUFU.EX2 R10, R10 ;  /* 0x0000000a000a7308 */ /* 0x000e700000000800 */
[----:B------:R2:W-:Y:S08]  /*0f20*/  MUFU.EX2 R21, R17 ;  /* 0x0000001100157308 */ /* 0x0005f00000000800 */
[----:B------:R0:W3:Y:S01]  /*0f30*/  MUFU.EX2 R23, R5 ;  /* 0x0000000500177308 */ /* 0x0000e20000000800 */
[----:B--2---:R-:W-:-:S02]  /*0f40*/  LEA.HI.X R17, R0, R18, R13, 0x5, P0 ;  /* 0x0000001200117211 */ /* 0x004fc400000f2c0d */
[----:B------:R-:W-:-:S04]  /*0f50*/  IADD3 R0, P0, R0, UR5, RZ ;  /* 0x0000000500007c10 */ /* 0x000fc8000ff1e0ff */
[----:B------:R-:W-:Y:S01]  /*0f60*/  IADD3.X R13, RZ, R13, RZ, P0, !PT ;  /* 0x0000000dff0d7210 */ /* 0x000fe200007fe4ff */
[----:B------:R2:W4:Y:S01]  /*0f70*/  MUFU.EX2 R25, R4 ;  /* 0x0000000400197308 */ /* 0x0005220000000800 */
[-C--:B0-----:R-:W-:Y:S01]  /*0f80*/  FMUL.FTZ R5, R11, R14.reuse ;  /* 0x0000000e0b057220 */ /* 0x081fe20000410000 */
[----:B-1----:R-:W-:-:S06]  /*0f90*/  FMUL.FTZ R11, R10, R14 ;  /* 0x0000000e0a0b7220 */ /* 0x002fcc0000410000 */
[----:B------:R0:W1:Y:S01]  /*0fa0*/  MUFU.EX2 R27, R6 ;  /* 0x00000006001b7308 */ /* 0x0000620000000800 */
[-C--:B--2---:R-:W-:Y:S01]  /*0fb0*/  FMUL.FTZ R4, R9, R14.reuse ;  /* 0x0000000e09047220 */ /* 0x084fe20000410000 */
[----:B---3--:R-:W-:-:S06]  /*0fc0*/  FMUL.FTZ R7, R23, R14 ;  /* 0x0000000e17077220 */ /* 0x008fcc0000410000 */
[----:B------:R2:W3:Y:S01]  /*0fd0*/  MUFU.EX2 R29, R20 ;  /* 0x00000014001d7308 */ /* 0x0004e20000000800 */
[-C--:B0-----:R-:W-:Y:S01]  /*0fe0*/  FMUL.FTZ R6, R21, R14.reuse ;  /* 0x0000000e15067220 */ /* 0x081fe20000410000 */
[----:B----4-:R-:W-:Y:S01]  /*0ff0*/  FMUL.FTZ R8, R25, R14 ;  /* 0x0000000e19087220 */ /* 0x010fe20000410000 */
[----:B------:R-:W-:-:S03]  /*1000*/  IMAD.SHL.U32 R21, R0, 0x8, RZ ;  /* 0x0000000800157824 */ /* 0x000fc600078e00ff */
[----:B------:R4:W-:Y:S02]  /*1010*/  STG.E.128 desc[UR6][R16.64], R4 ;  /* 0x0000000410007986 */ /* 0x0009e4000c101d06 */
[----:B------:R-:W-:Y:S01]  /*1020*/  ISETP.GE.U32.AND P0, PT, R21, R2, PT ;  /* 0x000000021500720c */ /* 0x000fe20003f06070 */
[----:B-1----:R-:W-:Y:S01]  /*1030*/  FMUL.FTZ R9, R27, R14 ;  /* 0x0000000e1b097220 */ /* 0x002fe20000410000 */
[----:B--2---:R-:W-:-:S04]  /*1040*/  SHF.L.U64.HI R20, R0, 0x3, R13 ;  /* 0x0000000300147819 */ /* 0x004fc8000001020d */
[----:B------:R-:W-:Y:S01]  /*1050*/  ISETP.GE.AND.EX P0, PT, R20, R3, PT, P0 ;  /* 0x000000031400720c */ /* 0x000fe20003f06300 */
[----:B---3--:R-:W-:-:S05]  /*1060*/  FMUL.FTZ R10, R29, R14 ;  /* 0x0000000e1d0a7220 */ /* 0x008fca0000410000 */
[----:B------:R4:W-:Y:S07]  /*1070*/  STG.E.128 desc[UR6][R16.64+0x10], R8 ;  /* 0x0000100810007986 */ /* 0x0009ee000c101d06 */
[----:B------:R-:W-:Y:S05]  /*1080*/  @!P0 BRA `(.L_x_7450) ;  /* 0xfffffffc002c8947 */ /* 0x000fea000383ffff */
[----:B------:R-:W-:Y:S05]  /*1090*/  EXIT ;  /* 0x000000000000794d */ /* 0x000fea0003800000 */
.L_x_7443:
[----:B------:R-:W-:Y:S01]  /*10a0*/  HFMA2.MMA R23, -RZ, RZ, 0, 1.847743988037109375e-06 ;  /* 0x0000001fff177435 */ /* 0x000fe200000001ff */
[----:B-1----:R-:W-:Y:S01]  /*10b0*/  MOV R21, R5 ;  /* 0x0000000500157202 */ /* 0x002fe20000000f00 */
[----:B------:R-:W-:Y:S01]  /*10c0*/  IMAD.MOV.U32 R20, RZ, RZ, 0x10 ;  /* 0x00000010ff147424 */ /* 0x000fe200078e00ff */
[----:B------:R-:W-:-:S08]  /*10d0*/  MOV R18, 0xffffffff ;  /* 0xffffffff00127802 */ /* 0x000fd00000000f00 */
[----:B0-----:R-:W-:Y:S05]  /*10e0*/  WARPSYNC.COLLECTIVE R18, `(.L_x_7451) ;  /* 0x0000000012087348 */ /* 0x001fea0003c00000 */
[----:B------:R1:W2:Y:S02]  /*10f0*/  SHFL.DOWN P1, R19, R21, R20, R23 ;  /* 0x0800001415137389 */ /* 0x0002a40000020017 */
[----:B012---:R-:W-:Y:S01]  /*1100*/  ENDCOLLECTIVE ;  /* 0x000000000000791b */ /* 0x007fe20003800000 */
.L_x_7451:
[----:B------:R-:W-:Y:S01]  /*1110*/  HFMA2.MMA R20, -RZ, RZ, 0, 4.76837158203125e-07 ;  /* 0x00000008ff147435 */ /* 0x000fe200000001ff */
[----:B------:R-:W-:-:S05]  /*1120*/  IMAD.MOV.U32 R4, RZ, RZ, R19 ;  /* 0x000000ffff047224 */ /* 0x000fca00078e0013 */
[----:B------:R-:W-:-:S04]  /*1130*/  FSETP.GEU.FTZ.AND P1, PT, R5, R4, PT ;  /* 0x000000040500720b */ /* 0x000fc80003f3e000 */
[----:B------:R-:W-:-:S04]  /*1140*/  FSEL R4, R4, R5, !P1 ;  /* 0x0000000504047208 */ /* 0x000fc80004800000 */
[----:B------:R-:W-:-:S07]  /*1150*/  MOV R21, R4 ;  /* 0x0000000400157202 */ /* 0x000fce0000000f00 */
[----:B------:R-:W-:Y:S05]  /*1160*/  WARPSYNC.COLLECTIVE R18, `(.L_x_7452) ;  /* 0x0000000012087348 */ /* 0x000fea0003c00000 */
[----:B------:R0:W1:Y:S02]  /*1170*/  SHFL.DOWN P1, R19, R21, R20, R23 ;  /* 0x0800001415137389 */ /* 0x0000640000020017 */
[----:B01----:R-:W-:Y:S01]  /*1180*/  ENDCOLLECTIVE ;  /* 0x000000000000791b */ /* 0x003fe20003800000 */
.L_x_7452:
[----:B------:R-:W-:Y:S01]  /*1190*/  HFMA2.MMA R20, -RZ, RZ, 0, 2.384185791015625e-07 ;  /* 0x00000004ff147435 */ /* 0x000fe200000001ff */
[----:B------:R-:W-:-:S05]  /*11a0*/  IMAD.MOV.U32 R7, RZ, RZ, R19 ;  /* 0x000000ffff077224 */ /* 0x000fca00078e0013 */
[----:B------:R-:W-:-:S04]  /*11b0*/  FSETP.GEU.FTZ.AND P1, PT, R4, R7, PT ;  /* 0x000000070400720b */ /* 0x000fc80003f3e000 */
[----:B------:R-:W-:-:S04]  /*11c0*/  FSEL R7, R7, R4, !P1 ;  /* 0x0000000407077208 */ /* 0x000fc80004800000 */
[----:B------:R-:W-:-:S07]  /*11d0*/  MOV R21, R7 ;  /* 0x0000000700157202 */ /* 0x000fce0000000f00 */
[----:B------:R-:W-:Y:S05]  /*11e0*/  WARPSYNC.COLLECTIVE R18, `(.L_x_7453) ;  /* 0x0000000012087348 */ /* 0x000fea0003c00000 */
[----:B------:R0:W1:Y:S02]  /*11f0*/  SHFL.DOWN P1, R19, R21, R20, R23 ;  /* 0x0800001415137389 */ /* 0x0000640000020017 */
[----:B01----:R-:W-:Y:S01]  /*1200*/  ENDCOLLECTIVE ;  /* 0x000000000000791b */ /* 0x003fe20003800000 */
.L_x_7453:
[----:B------:R-:W-:Y:S01]  /*1210*/  HFMA2.MMA R20, -RZ, RZ, 0, 1.1920928955078125e-07 ;  /* 0x00000002ff147435 */ /* 0x000fe200000001ff */
[----:B------:R-:W-:-:S05]  /*1220*/  IMAD.MOV.U32 R6, RZ, RZ, R19 ;  /* 0x000000ffff067224 */ /* 0x000fca00078e0013 */
[----:B------:R-:W-:-:S04]  /*1230*/  FSETP.GEU.FTZ.AND P1, PT, R7, R6, PT ;  /* 0x000000060700720b */ /* 0x000fc80003f3e000 */
[----:B------:R-:W-:-:S04]  /*1240*/  FSEL R6, R6, R7, !P1 ;  /* 0x0000000706067208 */ /* 0x000fc80004800000 */
[----:B------:R-:W-:-:S07]  /*1250*/  MOV R21, R6 ;  /* 0x0000000600157202 */ /* 0x000fce0000000f00 */
[----:B------:R-:W-:Y:S05]  /*1260*/  WARPSYNC.COLLECTIVE R18, `(.L_x_7454) ;  /* 0x0000000012087348 */ /* 0x000fea0003c00000 */
[----:B------:R0:W1:Y:S02]  /*1270*/  SHFL.DOWN P1, R19, R21, R20, R23 ;  /* 0x0800001415137389 */ /* 0x0000640000020017 */
[----:B01----:R-:W-:Y:S01]  /*1280*/  ENDCOLLECTIVE ;  /* 0x000000000000791b */ /* 0x003fe20003800000 */
.L_x_7454:
[----:B------:R-:W-:Y:S01]  /*1290*/  HFMA2.MMA R20, -RZ, RZ, 0, 5.9604644775390625e-08 ;  /* 0x00000001ff147435 */ /* 0x000fe200000001ff */
[----:B------:R-:W-:-:S05]  /*12a0*/  IMAD.MOV.U32 R17, RZ, RZ, R19 ;  /* 0x000000ffff117224 */ /* 0x000fca00078e0013 */
[----:B------:R-:W-:-:S04]  /*12b0*/  FSETP.GEU.FTZ.AND P1, PT, R6, R17, PT ;  /* 0x000000110600720b */ /* 0x000fc80003f3e000 */
[----:B------:R-:W-:-:S04]  /*12c0*/  FSEL R17, R17, R6, !P1 ;  /* 0x0000000611117208 */ /* 0x000fc80004800000 */
[----:B------:R-:W-:-:S07]  /*12d0*/  MOV R21, R17 ;  /* 0x0000001100157202 */ /* 0x000fce0000000f00 */
[----:B------:R-:W-:Y:S05]  /*12e0*/  WARPSYNC.COLLECTIVE R18, `(.L_x_7455) ;  /* 0x0000000012087348 */ /* 0x000fea0003c00000 */
[----:B------:R0:W1:Y:S02]  /*12f0*/  SHFL.DOWN P1, R19, R21, R20, R23 ;  /* 0x0800001415137389 */ /* 0x0000640000020017 */
[----:B01----:R-:W-:Y:S01]  /*1300*/  ENDCOLLECTIVE ;  /* 0x000000000000791b */ /* 0x003fe20003800000 */
.L_x_7455:
[----:B------:R-:W-:Y:S01]  /*1310*/  IMAD.MOV.U32 R12, RZ, RZ, R19 ;  /* 0x000000ffff0c7224 */ /* 0x000fe200078e0013 */
[----:B------:R-:W-:Y:S06]  /*1320*/  BRA `(.L_x_7456) ;  /* 0xfffffff000e07947 */ /* 0x000fec000383ffff */
.L_x_7449:
[----:B------:R-:W-:Y:S01]  /*1330*/  HFMA2.MMA R20, -RZ, RZ, 0, 9.5367431640625e-07 ;  /* 0x00000010ff147435 */ /* 0x000fe200000001ff */
[----:B01----:R-:W-:Y:S01]  /*1340*/  MOV R21, R17 ;  /* 0x0000001100157202 */ /* 0x003fe20000000f00 */
[----:B------:R-:W-:Y:S01]  /*1350*/  IMAD.MOV.U32 R23, RZ, RZ, 0x1f ;  /* 0x0000001fff177424 */ /* 0x000fe200078e00ff */
[----:B------:R-:W-:-:S08]  /*1360*/  MOV R18, 0xffffffff ;  /* 0xffffffff00127802 */ /* 0x000fd00000000f00 */
[----:B--2---:R-:W-:Y:S05]  /*1370*/  WARPSYNC.COLLECTIVE R18, `(.L_x_7457) ;  /* 0x0000000012087348 */ /* 0x004fea0003c00000 */
[----:B------:R0:W1:Y:S02]  /*1380*/  SHFL.DOWN P1, R19, R21, R20, R23 ;  /* 0x0800001415137389 */ /* 0x0000640000020017 */
[----:B012---:R-:W-:Y:S01]  /*1390*/  ENDCOLLECTIVE ;  /* 0x000000000000791b */ /* 0x007fe20003800000 */
.L_x_7457:
[----:B------:R-:W-:Y:S01]  /*13a0*/  HFMA2.MMA R20, -RZ, RZ, 0, 4.76837158203125e-07 ;  /* 0x00000008ff147435 */ /* 0x000fe200000001ff */
[----:B------:R-:W-:-:S05]  /*13b0*/  MOV R4, R19 ;  /* 0x0000001300047202 */ /* 0x000fca0000000f00 */
[----:B------:R-:W-:-:S04]  /*13c0*/  FADD.FTZ R4, R17, R4 ;  /* 0x0000000411047221 */ /* 0x000fc80000010000 */
[----:B------:R-:W-:-:S07]  /*13d0*/  IMAD.MOV.U32 R21, RZ, RZ, R4 ;  /* 0x000000ffff157224 */ /* 0x000fce00078e0004 */
[----:B------:R-:W-:Y:S05]  /*13e0*/  WARPSYNC.COLLECTIVE R18, `(.L_x_7458) ;  /* 0x0000000012087348 */ /* 0x000fea0003c00000 */
[----:B------:R0:W1:Y:S02]  /*13f0*/  SHFL.DOWN P1, R19, R21, R20, R23 ;  /* 0x0800001415137389 */ /* 0x0000640000020017 */
[----:B01----:R-:W-:Y:S01]  /*1400*/  ENDCOLLECTIVE ;  /* 0x000000000000791b */ /* 0x003fe20003800000 */
.L_x_7458:
[----:B------:R-:W-:Y:S01]  /*1410*/  HFMA2.MMA R20, -RZ, RZ, 0, 2.384185791015625e-07 ;  /* 0x00000004ff147435 */ /* 0x000fe200000001ff */
[----:B------:R-:W-:-:S05]  /*1420*/  MOV R5, R19 ;  /* 0x0000001300057202 */ /* 0x000fca0000000f00 */
[----:B------:R-:W-:-:S04]  /*1430*/  FADD.FTZ R5, R4, R5 ;  /* 0x0000000504057221 */ /* 0x000fc80000010000 */
[----:B------:R-:W-:-:S07]  /*1440*/  IMAD.MOV.U32 R21, RZ, RZ, R5 ;  /* 0x000000ffff157224 */ /* 0x000fce00078e0005 */
[----:B------:R-:W-:Y:S05]  /*1450*/  WARPSYNC.COLLECTIVE R18, `(.L_x_7459) ;  /* 0x0000000012087348 */ /* 0x000fea0003c00000 */
[----:B------:R0:W1:Y:S02]  /*1460*/  SHFL.DOWN P1, R19, R21, R20, R23 ;  /* 0x0800001415137389 */ /* 0x0000640000020017 */
[----:B01----:R-:W-:Y:S01]  /*1470*/  ENDCOLLECTIVE ;  /* 0x000000000000791b */ /* 0x003fe20003800000 */
.L_x_7459:
[----:B------:R-:W-:Y:S01]  /*1480*/  HFMA2.MMA R20, -RZ, RZ, 0, 1.1920928955078125e-07 ;  /* 0x00000002ff147435 */ /* 0x000fe200000001ff */
[----:B------:R-:W-:-:S05]  /*1490*/  MOV R6, R19 ;  /* 0x0000001300067202 */ /* 0x000fca0000000f00 */
[----:B------:R-:W-:-:S04]  /*14a0*/  FADD.FTZ R6, R5, R6 ;  /* 0x0000000605067221 */ /* 0x000fc80000010000 */
[----:B------:R-:W-:-:S07]  /*14b0*/  IMAD.MOV.U32 R21, RZ, RZ, R6 ;  /* 0x000000ffff157224 */ /* 0x000fce00078e0006 */
[----:B------:R-:W-:Y:S05]  /*14c0*/  WARPSYNC.COLLECTIVE R18, `(.L_x_7460) ;  /* 0x0000000012087348 */ /* 0x000fea0003c00000 */
[----:B------:R0:W1:Y:S02]  /*14d0*/  SHFL.DOWN P1, R19, R21, R20, R23 ;  /* 0x0800001415137389 */ /* 0x0000640000020017 */
[----:B01----:R-:W-:Y:S01]  /*14e0*/  ENDCOLLECTIVE ;  /* 0x000000000000791b */ /* 0x003fe20003800000 */
.L_x_7460:
[----:B------:R-:W-:Y:S01]  /*14f0*/  HFMA2.MMA R20, -RZ, RZ, 0, 5.9604644775390625e-08 ;  /* 0x00000001ff147435 */ /* 0x000fe200000001ff */
[----:B------:R-:W-:-:S05]  /*1500*/  MOV R7, R19 ;  /* 0x0000001300077202 */ /* 0x000fca0000000f00 */
[----:B------:R-:W-:-:S04]  /*1510*/  FADD.FTZ R7, R6, R7 ;  /* 0x0000000706077221 */ /* 0x000fc80000010000 */
[----:B------:R-:W-:-:S07]  /*1520*/  IMAD.MOV.U32 R21, RZ, RZ, R7 ;  /* 0x000000ffff157224 */ /* 0x000fce00078e0007 */
[----:B------:R-:W-:Y:S05]  /*1530*/  WARPSYNC.COLLECTIVE R18, `(.L_x_7461) ;  /* 0x0000000012087348 */ /* 0x000fea0003c00000 */
[----:B------:R0:W1:Y:S02]  /*1540*/  SHFL.DOWN P1, R19, R21, R20, R23 ;  /* 0x0800001415137389 */ /* 0x0000640000020017 */
[----:B01----:R-:W-:Y:S01]  /*1550*/  ENDCOLLECTIVE ;  /* 0x000000000000791b */ /* 0x003fe20003800000 */
.L_x_7461:
[----:B------:R-:W-:Y:S01]  /*1560*/  MOV R10, R19 ;  /* 0x00000013000a7202 */ /* 0x000fe20000000f00 */
[----:B------:R-:W-:Y:S06]  /*1570*/  BRA `(.L_x_7462) ;  /* 0xfffffff400c47947 */ /* 0x000fec000383ffff */
.L_x_7463:
        /* <DEDUP_REMOVED lines=16> */
.L_x_12084:


//--------------------- .text._ZN2at6native43_GLOBAL__N__9ae7fba5_10_SoftMax_cu_9f978f6319cunn_SoftMaxForwardILi8EN3c104HalfEfS4_NS1_22SoftMaxForwardEpilogueEEEvPT2_PKT0_i --------------------------
	.section	.text._ZN2at6native43_GLOBAL__N__9ae7fba5_10_SoftMax_cu_9f978f6319cunn_SoftMaxForwardILi8EN3c104HalfEfS4_NS1_22SoftMaxForwardEpilogueEEEvPT2_PKT0_i,"ax",@progbits
	.align	128
.text._ZN2at6native43_GLOBAL__N__9ae7fba5_10_SoftMax_cu_9f978f6319cunn_SoftMaxForwardILi8EN3c104HalfEfS4_NS1_22SoftMaxForwardEpilogueEEEvPT2_PKT0_i:
        .type           _ZN2at6native43_GLOBAL__N__9ae7fba5_10_SoftMax_cu_9f978f6319cunn_SoftMaxForwardILi8EN3c104HalfEfS4_NS1_22SoftMaxForwardEpilogueEEEvPT2_PKT0_i,@function
        .size           _ZN2at6native43_GLOBAL__N__9ae7fba5_10_SoftMax_cu_9f978f6319cunn_SoftMaxForwardILi8EN3c104HalfEfS4_NS1_22SoftMaxForwardEpilogueEEEvPT2_PKT0_i,(.L_x_12085 - _ZN2at6native43_GLOBAL__N__9ae7fba5_10_SoftMax_cu_9f978f6319cunn_SoftMaxForwardILi8EN3c104HalfEfS4_NS1_22SoftMaxForwardEpilogueEEEvPT2_PKT0_i)
        .other          _ZN2at6native43_GLOBAL__N__9ae7fba5_10_SoftMax_cu_9f978f6319cunn_SoftMaxForwardILi8EN3c104HalfEfS4_NS1_22SoftMaxForwardEpilogueEEEvPT2_PKT0_i,@"STO_CUDA_ENTRY STV_DEFAULT"
_ZN2at6native43_GLOBAL__N__9ae7fba5_10_SoftMax_cu_9f978f6319cunn_SoftMaxForwardILi8EN3c104HalfEfS4_NS1_22SoftMaxForwardEpilogueEEEvPT2_PKT0_i:
        /* <DEDUP_REMOVED lines=44> */
.L_x_7464:
[----:B------:R-:W-:Y:S01]  /*02c0*/  MOV R20, 0xff7fffff ;  /* 0xff7fffff00147802 */ /* 0x000fe20000000f00 */
[----:B------:R-:W-:Y:S01]  /*02d0*/  IMAD.U32 R21, RZ, RZ, UR10 ;  /* 0x0000000aff157e24 */ /* 0x000fe2000f8e00ff */
[----:B------:R-:W-:Y:S01]  /*02e0*/  MOV R8, R16 ;  /* 0x0000001000087202 */ /* 0x000fe20000000f00 */
[----:B------:R-:W-:-:S07]  /*02f0*/  IMAD.MOV.U32 R9, RZ, RZ, R15 ;  /* 0x000000ffff097224 */ /* 0x000fce00078e000f */
.L_x_7465:
        /* <DEDUP_REMOVED lines=28> */
.L_x_7468:
        /* <DEDUP_REMOVED lines=22> */
.L_x_7467:
[----:B------:R-:W-:Y:S05]  /*0620*/  BSYNC B0 ;  /* 0x0000000000007941 */ /* 0x000fea0003800000 */
.L_x_7466:
[----:B------:R-:W-:Y:S04]  /*0630*/  BSSY B0, `(.L_x_7469) ;  /* 0x0000009000007945 */ /* 0x000fe80003800000 */
[----:B------:R-:W-:Y:S05]  /*0640*/  @P3 BRA `(.L_x_7470) ;  /* 0x00000000001c3947 */ /* 0x000fea0003800000 */
.L_x_7471:
[----:B------:R-:W-:-:S06]  /*0650*/  IMAD.WIDE R4, R24, 0x2, R8 ;  /* 0x0000000218047825 */ /* 0x000fcc00078e0208 */
[----:B------:R-:W2:Y:S01]  /*0660*/  LDG.E.U16 R4, desc[UR8][R4.64] ;  /* 0x0000000804047981 */ /* 0x000ea2000c1e1500 */
[----:B------:R-:W-:-:S05]  /*0670*/  IMAD.IADD R24, R13, 0x1, R24 ;  /* 0x000000010d187824 */ /* 0x000fca00078e0218 */
[----:B------:R-:W-:Y:S01]  /*0680*/  ISETP.GE.AND P2, PT, R24, R21, PT ;  /* 0x000000151800720c */ /* 0x000fe20003f46270 */
[----:B--2---:R-:W-:-:S05]  /*0690*/  HADD2.F32 R7, -RZ, R4.H0_H0 ;  /* 0x20000004ff077230 */ /* 0x004fca0000004100 */
[----:B------:R-:W-:-:S07]  /*06a0*/  FMNMX.FTZ R20, R7, R20, !PT ;  /* 0x0000001407147209 */ /* 0x000fce0007810000 */
[----:B------:R-:W-:Y:S05]  /*06b0*/  @!P2 BRA `(.L_x_7471) ;  /* 0xfffffffc00e4a947 */ /* 0x000fea000383ffff */
.L_x_7470:
[----:B------:R-:W-:Y:S05]  /*06c0*/  BSYNC B0 ;  /* 0x0000000000007941 */ /* 0x000fea0003800000 */
.L_x_7469:
        /* <DEDUP_REMOVED lines=52> */
.L_x_7497:
[----:B-1----:R-:W-:-:S04]  /*0a10*/  FSETP.GEU.FTZ.AND P5, PT, R21, R22, PT ;  /* 0x000000161500720b */ /* 0x002fc80003fbe000 */
[----:B------:R-:W-:-:S09]  /*0a20*/  FSEL R7, R22, R21, !P5 ;  /* 0x0000001516077208 */ /* 0x000fd20006800000 */
.L_x_7473:
[----:B------:R-:W-:Y:S05]  /*0a30*/  BSYNC B0 ;  /* 0x0000000000007941 */ /* 0x000fea0003800000 */
.L_x_7472:
        /* <DEDUP_REMOVED lines=28> */
.L_x_7475:
        /* <DEDUP_REMOVED lines=14> */
.L_x_7478:
        /* <DEDUP_REMOVED lines=46> */
.L_x_7477:
[----:B------:R-:W-:Y:S05]  /*0fc0*/  BSYNC B0 ;  /* 0x0000000000007941 */ /* 0x000fea0003800000 */
.L_x_7476:
[----:B------:R-:W-:Y:S01]  /*0fd0*/  ISETP.GE.AND P6, PT, R26, R21, PT ;  /* 0x000000151a00720c */ /* 0x000fe20003fc6270 */
[----:B------:R-:W-:-:S12]  /*0fe0*/  BSSY B0, `(.L_x_7479) ;  /* 0x000000c000007945 */ /* 0x000fd80003800000 */
[----:B------:R-:W-:Y:S05]  /*0ff0*/  @P6 BRA `(.L_x_7480) ;  /* 0x0000000000286947 */ /* 0x000fea0003800000 */
.L_x_7481:
        /* <DEDUP_REMOVED lines=10> */
.L_x_7480:
[----:B------:R-:W-:Y:S05]  /*10a0*/  BSYNC B0 ;  /* 0x0000000000007941 */ /* 0x000fea0003800000 */
.L_x_7479:
        /* <DEDUP_REMOVED lines=30> */
.L_x_7503:
[----:B--2---:R-:W-:-:S07]  /*1290*/  FADD.FTZ R8, R24, R21 ;  /* 0x0000001518087221 */ /* 0x004fce0000010000 */
.L_x_7483:
[----:B------:R-:W-:Y:S05]  /*12a0*/  BSYNC B0 ;  /* 0x0000000000007941 */ /* 0x000fea0003800000 */
.L_x_7482:
        /* <DEDUP_REMOVED lines=14> */
.L_x_7486:
[----:B------:R-:W-:Y:S02]  /*1390*/  IMAD.MOV.U32 R17, RZ, RZ, R15 ;  /* 0x000000ffff117224 */ /* 0x000fe400078e000f */
[----:B------:R-:W-:-:S06]  /*13a0*/  IMAD.WIDE R6, R19, 0x2, R16 ;  /* 0x0000000213067825 */ /* 0x000fcc00078e0210 */
[----:B---3--:R-:W3:Y:S01]  /*13b0*/  LDG.E.U16 R6, desc[UR8][R6.64] ;  /* 0x0000000806067981 */ /* 0x008ee2000c1e1500 */
[----:B-1----:R-:W-:-:S04]  /*13c0*/  IADD3 R8, P0, R19, R18, RZ ;  /* 0x0000001213087210 */ /* 0x002fc80007f1e0ff */
[----:B------:R-:W-:Y:S02]  /*13d0*/  LEA R2, P1, R8, R5, 0x1 ;  /* 0x0000000508027211 */ /* 0x000fe400078208ff */
[----:B------:R-:W-:Y:S02]  /*13e0*/  LEA.HI.X.SX32 R11, R19, R14, 0x1, P0 ;  /* 0x0000000e130b7211 */ /* 0x000fe400000f0eff */
[----:B------:R-:W-:-:S04]  /*13f0*/  IADD3 R19, R13, R19, RZ ;  /* 0x000000130d137210 */ /* 0x000fc80007ffe0ff */
[----:B------:R-:W-:Y:S01]  /*1400*/  ISETP.GE.AND P0, PT, R19, UR7, PT ;  /* 0x0000000713007c0c */ /* 0x000fe2000bf06270 */
[----:B---3--:R-:W-:-:S05]  /*1410*/  HADD2.F32 R3, -RZ, R6.H0_H0 ;  /* 0x20000006ff037230 */ /* 0x008fca0000004100 */
[----:B0-----:R-:W-:-:S04]  /*1420*/  FADD.FTZ R3, -R20, R3 ;  /* 0x0000000314037221 */ /* 0x001fc80000010100 */
[----:B------:R-:W-:-:S06]  /*1430*/  FMUL.FTZ R0, R3, 1.4426950216293334961 ;  /* 0x3fb8aa3b03007820 */ /* 0x000fcc0000410000 */
[----:B------:R-:W2:Y:S02]  /*1440*/  MUFU.EX2 R0, R0 ;  /* 0x0000000000007308 */ /* 0x000ea40000000800 */
[----:B--2---:R-:W-:-:S05]  /*1450*/  FMUL.FTZ R3, R0, R9 ;  /* 0x0000000900037220 */ /* 0x004fca0000410000 */
[----:B------:R-:W-:Y:S02]  /*1460*/  F2FP.F16.F32.PACK_AB R4, RZ, R3 ;  /* 0x00000003ff04723e */ /* 0x000fe400000000ff */
[----:B------:R-:W-:-:S05]  /*1470*/  LEA.HI.X R3, R8, UR4, R11, 0x1, P1 ;  /* 0x0000000408037c11 */ /* 0x000fca00088f0c0b */
[----:B------:R3:W-:Y:S01]  /*1480*/  STG.E.U16 desc[UR8][R2.64], R4 ;  /* 0x0000000402007986 */ /* 0x0007e2000c101508 */
[----:B------:R-:W-:Y:S05]  /*1490*/  @!P0 BRA `(.L_x_7486) ;  /* 0xfffffffc00bc8947 */ /* 0x000fea000383ffff */
[----:B------:R-:W-:Y:S05]  /*14a0*/  EXIT ;  /* 0x000000000000794d */ /* 0x000fea0003800000 */
.L_x_7485:
[----:B------:R-:W-:Y:S05]  /*14b0*/  @!P0 BRA `(.L_x_7487) ;  /* 0x0000000000748947 */ /* 0x000fea0003800000 */
[----:B------:R-:W-:-:S06]  /*14c0*/  UIADD3 UR7, UR6, UR7, URZ ;  /* 0x0000000706077290 */ /* 0x000fcc000fffe03f */
[----:B------:R-:W-:-:S04]  /*14d0*/  ISETP.GE.AND P0, PT, R19, UR7, PT ;  /* 0x0000000713007c0c */ /* 0x000fc8000bf06270 */
[----:B------:R-:W-:-:S13]  /*14e0*/  ISETP.LT.OR P0, PT, R19, UR6, P0 ;  /* 0x0000000613007c0c */ /* 0x000fda0008701670 */
[----:B------:R-:W2:Y:S01]  /*14f0*/  @!P0 LDG.E.U16 R2, desc[UR8][R2.64] ;  /* 0x0000000802028981 */ /* 0x000ea2000c1e1500 */
[----:B------:R-:W-:Y:S01]  /*1500*/  @!P0 MUFU.RCP R4, R8 ;  /* 0x0000000800048308 */ /* 0x000fe20000001000 */
[----:B------:R-:W3:Y:S01]  /*1510*/  @!P0 LDC R17, c[0x0][0x214] ;  /* 0x00008500ff118b82 */ /* 0x000ee20000000800 */
[----:B------:R-:W1:Y:S02]  /*1520*/  S2R R6, SR_TID.X ;  /* 0x0000000000067919 */ /* 0x000e640000002100 */
[----:B-1----:R-:W-:-:S04]  /*1530*/  IADD3 R9, P2, R6, -UR6, RZ ;  /* 0x8000000606097c10 */ /* 0x002fc8000ff5e0ff */
[----:B------:R-:W-:Y:S02]  /*1540*/  LEA.HI.X.SX32 R21, R6, 0xffffffff, 0x1, P2 ;  /* 0xffffffff06157811 */ /* 0x000fe400010f0eff */
[----:B------:R-:W-:-:S05]  /*1550*/  @!P0 IADD3 R6, P2, R18, R9, RZ ;  /* 0x0000000912068210 */ /* 0x000fca0007f5e0ff */
[----:B------:R-:W-:Y:S02]  /*1560*/  @!P0 IMAD.X R9, R14, 0x1, R21, P2 ;  /* 0x000000010e098824 */ /* 0x000fe400010e0615 */
[----:B--2---:R-:W-:Y:S01]  /*1570*/  @!P0 HADD2.F32 R7, -RZ, R2.H0_H0 ;  /* 0x20000002ff078230 */ /* 0x004fe20000004100 */
[----:B------:R-:W-:-:S04]  /*1580*/  @!P0 LEA R2, P2, R6, R5, 0x1 ;  /* 0x0000000506028211 */ /* 0x000fc800078408ff */
[----:B0-----:R-:W-:-:S04]  /*1590*/  @!P0 FADD.FTZ R7, -R20, R7 ;  /* 0x0000000714078221 */ /* 0x001fc80000010100 */
[----:B------:R-:W-:-:S06]  /*15a0*/  @!P0 FMUL.FTZ R7, R7, 1.4426950216293334961 ;  /* 0x3fb8aa3b07078820 */ /* 0x000fcc0000410000 */
[----:B------:R-:W0:Y:S02]  /*15b0*/  @!P0 MUFU.EX2 R7, R7 ;  /* 0x0000000700078308 */ /* 0x000e240000000800 */
[----:B0-----:R-:W-:-:S05]  /*15c0*/  @!P0 FMUL.FTZ R3, R7, R4 ;  /* 0x0000000407038220 */ /* 0x001fca0000410000 */
[----:B------:R-:W-:Y:S02]  /*15d0*/  @!P0 F2FP.F16.F32.PACK_AB R4, RZ, R3 ;  /* 0x00000003ff04823e */ /* 0x000fe400000000ff */
[----:B---3--:R-:W-:Y:S02]  /*15e0*/  @!P0 LEA.HI.X R3, R6, R17, R9, 0x1, P2 ;  /* 0x0000001106038211 */ /* 0x008fe400010f0c09 */
[----:B------:R-:W-:Y:S02]  /*15f0*/  PRMT R6, R4, 0x7610, R6 ;  /* 0x0000761004067816 */ /* 0x000fe40000000006 */
        /* <DEDUP_REMOVED lines=8> */
[----:B--2---:R-:W-:-:S09]  /*1680*/  LEA.HI.X R15, R7, R15, R4, 0x1, P2 ;  /* 0x0000000f070f7211 */ /* 0x004fd200010f0c04 */
.L_x_7487:
        /* <DEDUP_REMOVED lines=11> */
[----:B-1----:R-:W-:Y:S01]  /*1740*/  IMAD.IADD R9, R17, 0x1, -R10 ;  /* 0x0000000111097824 */ /* 0x002fe200078e0a0a */
[----:B--2---:R-:W-:Y:S02]  /*1750*/  LEA.HI.X R3, R18, R7, R14, 0x1, P1 ;  /* 0x0000000712037211 */ /* 0x004fe400008f0c0e */
[----:B------:R-:W-:Y:S02]  /*1760*/  MOV R14, R16 ;  /* 0x00000010000e7202 */ /* 0x000fe40000000f00 */
[----:B------:R-:W-:Y:S01]  /*1770*/  ISETP.GE.AND P0, PT, R0, R9, PT ;  /* 0x000000090000720c */ /* 0x000fe20003f06270 */
[----:B------:R-:W-:-:S12]  /*1780*/  IMAD.IADD R0, R19, 0x1, R9 ;  /* 0x0000000113007824 */ /* 0x000fd800078e0209 */
[----:B------:R-:W-:Y:S05]  /*1790*/  @P0 BRA `(.L_x_7489) ;  /* 0x0000000000d40947 */ /* 0x000fea0003800000 */
.L_x_7490:
[----:B------:R-:W-:-:S06]  /*17a0*/  IMAD.WIDE R4, R19, 0x10, R14 ;  /* 0x0000001013047825 */ /* 0x000fcc00078e020e */
        /* <DEDUP_REMOVED lines=8> */
[----:B------:R-:W-:-:S02]  /*1830*/  HADD2.F32 R11, -RZ, R4.H0_H0 ;  /* 0x20000004ff0b7230 */ /* 0x000fc40000004100 */
[C---:B------:R-:W-:Y:S01]  /*1840*/  FADD.FTZ R27, -R20.reuse, R27 ;  /* 0x0000001b141b7221 */ /* 0x040fe20000010100 */
[----:B------:R-:W-:Y:S01]  /*1850*/  FMUL.FTZ R5, R23, 1.4426950216293334961 ;  /* 0x3fb8aa3b17057820 */ /* 0x000fe20000410000 */
[----:B------:R-:W-:Y:S01]  /*1860*/  FMUL.FTZ R23, R25, 1.4426950216293334961 ;  /* 0x3fb8aa3b19177820 */ /* 0x000fe20000410000 */
[----:B------:R-:W-:Y:S02]  /*1870*/  HADD2.F32 R21, -RZ, R4.H1_H1 ;  /* 0x30000004ff157230 */ /* 0x000fe40000004100 */
[----:B------:R-:W-:Y:S01]  /*1880*/  FMUL.FTZ R25, R27, 1.4426950216293334961 ;  /* 0x3fb8aa3b1b197820 */ /* 0x000fe20000410000 */
[--C-:B------:R-:W-:Y:S02]  /*1890*/  HADD2.F32 R27, -RZ, R7.reuse.H0_H0 ;  /* 0x20000007ff1b7230 */ /* 0x100fe40000004100 */
[C---:B------:R-:W-:Y:S01]  /*18a0*/  FADD.FTZ R29, -R20.reuse, R29 ;  /* 0x0000001d141d7221 */ /* 0x040fe20000010100 */
[----:B------:R-:W-:Y:S02]  /*18b0*/  HADD2.F32 R4, -RZ, R7.H1_H1 ;  /* 0x30000007ff047230 */ /* 0x000fe40000004100 */
        /* <DEDUP_REMOVED lines=9> */
[----:B------:R-:W0:Y:S08]  /*1950*/  MUFU.EX2 R7, R7 ;  /* 0x0000000700077308 */ /* 0x000e300000000800 */
[----:B------:R-:W1:Y:S08]  /*1960*/  MUFU.EX2 R11, R11 ;  /* 0x0000000b000b7308 */ /* 0x000e700000000800 */
[----:B------:R-:W2:Y:S01]  /*1970*/  MUFU.EX2 R21, R21 ;  /* 0x0000001500157308 */ /* 0x000ea20000000800 */
[----:B0-----:R-:W-:-:S07]  /*1980*/  FMUL.FTZ R12, R7, R10 ;  /* 0x0000000a070c7220 */ /* 0x001fce0000410000 */
[----:B------:R-:W0:Y:S01]  /*1990*/  MUFU.EX2 R5, R5 ;  /* 0x0000000500057308 */ /* 0x000e220000000800 */
[----:B-1----:R-:W-:-:S07]  /*19a0*/  FMUL.FTZ R4, R11, R10 ;  /* 0x0000000a0b047220 */ /* 0x002fce0000410000 */
[----:B------:R-:W1:Y:S01]  /*19b0*/  MUFU.EX2 R23, R23 ;  /* 0x0000001700177308 */ /* 0x000e620000000800 */
[----:B--2---:R-:W-:-:S05]  /*19c0*/  FMUL.FTZ R21, R21, R10 ;  /* 0x0000000a15157220 */ /* 0x004fca0000410000 */
[----:B------:R-:W-:Y:S02]  /*19d0*/  F2FP.F16.F32.PACK_AB R4, R21, R4 ;  /* 0x000000041504723e */ /* 0x000fe400000000ff */
[----:B------:R-:W2:Y:S01]  /*19e0*/  MUFU.EX2 R25, R25 ;  /* 0x0000001900197308 */ /* 0x000ea20000000800 */
[----:B0-----:R-:W-:-:S07]  /*19f0*/  FMUL.FTZ R5, R5, R10 ;  /* 0x0000000a05057220 */ /* 0x001fce0000410000 */
[----:B------:R-:W0:Y:S01]  /*1a00*/  MUFU.EX2 R27, R27 ;  /* 0x0000001b001b7308 */ /* 0x000e220000000800 */
[----:B-1----:R-:W-:-:S05]  /*1a10*/  FMUL.FTZ R6, R23, R10 ;  /* 0x0000000a17067220 */ /* 0x002fca0000410000 */
[----:B------:R-:W-:Y:S02]  /*1a20*/  F2FP.F16.F32.PACK_AB R5, R6, R5 ;  /* 0x000000050605723e */ /* 0x000fe400000000ff */
[----:B------:R-:W1:Y:S01]  /*1a30*/  MUFU.EX2 R29, R16 ;  /* 0x00000010001d7308 */ /* 0x000e620000000800 */
[----:B--2---:R-:W-:-:S05]  /*1a40*/  FMUL.FTZ R25, R25, R10 ;  /* 0x0000000a19197220 */ /* 0x004fca0000410000 */
[----:B------:R-:W-:Y:S01]  /*1a50*/  F2FP.F16.F32.PACK_AB R6, R12, R25 ;  /* 0x000000190c06723e */ /* 0x000fe200000000ff */
[-C--:B0-----:R-:W-:Y:S01]  /*1a60*/  FMUL.FTZ R7, R27, R10.reuse ;  /* 0x0000000a1b077220 */ /* 0x081fe20000410000 */
[----:B-1----:R-:W-:-:S05]  /*1a70*/  FMUL.FTZ R10, R29, R10 ;  /* 0x0000000a1d0a7220 */ /* 0x002fca0000410000 */
[----:B------:R-:W-:Y:S01]  /*1a80*/  F2FP.F16.F32.PACK_AB R7, R10, R7 ;  /* 0x000000070a07723e */ /* 0x000fe200000000ff */
[----:B------:R-:W-:Y:S01]  /*1a90*/  IMAD.WIDE R10, R19, 0x10, R2 ;  /* 0x00000010130a7825 */ /* 0x000fe200078e0202 */
[----:B------:R-:W-:-:S04]  /*1aa0*/  IADD3 R19, R13, R19, RZ ;  /* 0x000000130d137210 */ /* 0x000fc80007ffe0ff */
[----:B------:R1:W-:Y:S01]  /*1ab0*/  STG.E.128 desc[UR8][R10.64], R4 ;  /* 0x000000040a007986 */ /* 0x0003e2000c101d08 */
[----:B------:R-:W-:-:S05]  /*1ac0*/  IMAD.SHL.U32 R12, R19, 0x8, RZ ;  /* 0x00000008130c7824 */ /* 0x000fca00078e00ff */
[----:B------:R-:W-:-:S13]  /*1ad0*/  ISETP.GE.AND P0, PT, R12, R9, PT ;  /* 0x000000090c00720c */ /* 0x000fda0003f06270 */
[----:B-1----:R-:W-:Y:S05]  /*1ae0*/  @!P0 BRA `(.L_x_7490) ;  /* 0xfffffffc002c8947 */ /* 0x002fea000383ffff */
.L_x_7489:
[----:B------:R-:W-:Y:S05]  /*1af0*/  BSYNC B0 ;  /* 0x0000000000007941 */ /* 0x000fea0003800000 */
.L_x_7488:
[----:B------:R-:W-:-:S13]  /*1b00*/  ISETP.GE.AND P0, PT, R0, R17, PT ;  /* 0x000000110000720c */ /* 0x000fda0003f06270 */
[----:B------:R-:W-:Y:S05]  /*1b10*/  @P0 EXIT ;  /* 0x000000000000094d */ /* 0x000fea0003800000 */
[----:B------:R1:W2:Y:S02]  /*1b20*/  MUFU.RCP R9, R8 ;  /* 0x0000000800097308 */ /* 0x0002a40000001000 */
.L_x_7491:
[----:B------:R-:W-:-:S06]  /*1b30*/  IMAD.WIDE R4, R0, 0x2, R14 ;  /* 0x0000000200047825 */ /* 0x000fcc00078e020e */
[----:B------:R-:W3:Y:S02]  /*1b40*/  LDG.E.U16 R4, desc[UR8][R4.64] ;  /* 0x0000000804047981 */ /* 0x000ee4000c1e1500 */
[----:B---3--:R-:W-:-:S05]  /*1b50*/  HADD2.F32 R7, -RZ, R4.H0_H0 ;  /* 0x20000004ff077230 */ /* 0x008fca0000004100 */
[----:B0-----:R-:W-:-:S04]  /*1b60*/  FADD.FTZ R7, -R20, R7 ;  /* 0x0000000714077221 */ /* 0x001fc80000010100 */
[----:B-1----:R-:W-:-:S06]  /*1b70*/  FMUL.FTZ R8, R7, 1.4426950216293334961 ;  /* 0x3fb8aa3b07087820 */ /* 0x002fcc0000410000 */
[----:B------:R-:W2:Y:S02]  /*1b80*/  MUFU.EX2 R8, R8 ;  /* 0x0000000800087308 */ /* 0x000ea40000000800 */
[----:B--2---:R-:W-:-:S05]  /*1b90*/  FMUL.FTZ R6, R8, R9 ;  /* 0x0000000908067220 */ /* 0x004fca0000410000 */
[----:B------:R-:W-:Y:S01]  /*1ba0*/  F2FP.F16.F32.PACK_AB R5, RZ, R6 ;  /* 0x00000006ff05723e */ /* 0x000fe200000000ff */
[----:B------:R-:W-:Y:S01]  /*1bb0*/  IMAD.WIDE R6, R0, 0x2, R2 ;  /* 0x0000000200067825 */ /* 0x000fe200078e0202 */
[----:B------:R-:W-:-:S04]  /*1bc0*/  IADD3 R0, R13, R0, RZ ;  /* 0x000000000d007210 */ /* 0x000fc80007ffe0ff */
[----:B------:R3:W-:Y:S01]  /*1bd0*/  STG.E.U16 desc[UR8][R6.64], R5 ;  /* 0x0000000506007986 */ /* 0x0007e2000c101508 */
[----:B------:R-:W-:-:S13]  /*1be0*/  ISETP.GE.AND P0, PT, R0, R17, PT ;  /* 0x000000110000720c */ /* 0x000fda0003f06270 */
[----:B---3--:R-:W-:Y:S05]  /*1bf0*/  @!P0 BRA `(.L_x_7491) ;  /* 0xfffffffc00cc8947 */ /* 0x008fea000383ffff */
[----:B------:R-:W-:Y:S05]  /*1c00*/  EXIT ;  /* 0x000000000000794d */ /* 0x000fea0003800000 */
.L_x_7474:
[----:B------:R-:W-:Y:S01]  /*1c10*/  HFMA2.MMA R4, -RZ, RZ, 0, 9.5367431640625e-07 ;  /* 0x00000010ff047435 */ /* 0x000fe200000001ff */
[----:B-1----:R-:W-:Y:S01]  /*1c20*/  IMAD.MOV.U32 R27, RZ, RZ, R7 ;  /* 0x000000ffff1b7224 */ /* 0x002fe200078e0007 */
[----:B------:R-:W-:Y:S01]  /*1c30*/  MOV R6, 0xffffffff ;  /* 0xffffffff00067802 */ /* 0x000fe20000000f00 */
[----:B------:R-:W-:-:S08]  /*1c40*/  IMAD.MOV.U32 R5, RZ, RZ, 0x1f ;  /* 0x0000001fff057424 */ /* 0x000fd000078e00ff */
[----:B------:R-:W-:Y:S05]  /*1c50*/  WARPSYNC.COLLECTIVE R6, `(.L_x_7492) ;  /* 0x0000000006087348 */ /* 0x000fea0003c00000 */
[----:B------:R0:W1:Y:S02]  /*1c60*/  SHFL.DOWN P6, R25, R27, R4, R5 ;  /* 0x080000041b197389 */ /* 0x00006400000c0005 */
[----:B01----:R-:W-:Y:S01]  /*1c70*/  ENDCOLLECTIVE ;  /* 0x000000000000791b */ /* 0x003fe20003800000 */
.L_x_7492:
        /* <DEDUP_REMOVED lines=8> */
.L_x_7493:
        /* <DEDUP_REMOVED lines=8> */
.L_x_7494:
        /* <DEDUP_REMOVED lines=8> */
.L_x_7495:
        /* <DEDUP_REMOVED lines=8> */
.L_x_7496:
[----:B------:R-:W-:Y:S01]  /*1e80*/  IMAD.MOV.U32 R22, RZ, RZ, R25 ;  /* 0x000000ffff167224 */ /* 0x000fe200078e0019 */
[----:B------:R-:W-:Y:S06]  /*1e90*/  BRA `(.L_x_7497) ;  /* 0xffffffe800dc7947 */ /* 0x000fec000383ffff */
.L_x_7484:
[----:B------:R-:W-:Y:S01]  /*1ea0*/  HFMA2.MMA R5, -RZ, RZ, 0, 1.847743988037109375e-06 ;  /* 0x0000001fff057435 */ /* 0x000fe200000001ff */
[----:B--2---:R-:W-:Y:S01]  /*1eb0*/  MOV R27, R8 ;  /* 0x00000008001b7202 */ /* 0x004fe20000000f00 */
[----:B------:R-:W-:Y:S02]  /*1ec0*/  IMAD.MOV.U32 R4, RZ, RZ, 0x10 ;  /* 0x00000010ff047424 */ /* 0x000fe400078e00ff */
[----:B------:R-:W-:-:S07]  /*1ed0*/  IMAD.MOV.U32 R6, RZ, RZ, -0x1 ;  /* 0xffffffffff067424 */ /* 0x000fce00078e00ff */
[----:B01----:R-:W-:Y:S05]  /*1ee0*/  WARPSYNC.COLLECTIVE R6, `(.L_x_7498) ;  /* 0x0000000006087348 */ /* 0x003fea0003c00000 */
[----:B------:R2:W3:Y:S02]  /*1ef0*/  SHFL.DOWN P6, R25, R27, R4, R5 ;  /* 0x080000041b197389 */ /* 0x0004e400000c0005 */
[----:B0123--:R-:W-:Y:S01]  /*1f00*/  ENDCOLLECTIVE ;  /* 0x000000000000791b */ /* 0x00ffe20003800000 */
.L_x_7498:
[----:B------:R-:W-:Y:S01]  /*1f10*/  HFMA2.MMA R4, -RZ, RZ, 0, 4.76837158203125e-07 ;  /* 0x00000008ff047435 */ /* 0x000fe200000001ff */
[----:B------:R-:W-:-:S05]  /*1f20*/  MOV R7, R25 ;  /* 0x0000001900077202 */ /* 0x000fca0000000f00 */
[----:B------:R-:W-:-:S04]  /*1f30*/  FADD.FTZ R7, R8, R7 ;  /* 0x0000000708077221 */ /* 0x000fc80000010000 */
[----:B------:R-:W-:-:S07]  /*1f40*/  IMAD.MOV.U32 R27, RZ, RZ, R7 ;  /* 0x000000ffff1b7224 */ /* 0x000fce00078e0007 */
[----:B------:R-:W-:Y:S05]  /*1f50*/  WARPSYNC.COLLECTIVE R6, `(.L_x_7499) ;  /* 0x0000000006087348 */ /* 0x000fea0003c00000 */
[----:B------:R0:W1:Y:S02]  /*1f60*/  SHFL.DOWN P6, R25, R27, R4, R5 ;  /* 0x080000041b197389 */ /* 0x00006400000c0005 */
[----:B01----:R-:W-:Y:S01]  /*1f70*/  ENDCOLLECTIVE ;  /* 0x000000000000791b */ /* 0x003fe20003800000 */
.L_x_7499:
[----:B------:R-:W-:Y:S02]  /*1f80*/  IMAD.MOV.U32 R4, RZ, RZ, 0x4 ;  /* 0x00000004ff047424 */ /* 0x000fe400078e00ff */
[----:B------:R-:W-:-:S04]  /*1f90*/  IMAD.MOV.U32 R22, RZ, RZ, R25 ;  /* 0x000000ffff167224 */ /* 0x000fc800078e0019 */
[----:B------:R-:W-:-:S05]  /*1fa0*/  FADD.FTZ R22, R7, R22 ;  /* 0x0000001607167221 */ /* 0x000fca0000010000 */
[----:B------:R-:W-:-:S07]  /*1fb0*/  MOV R27, R22 ;  /* 0x00000016001b7202 */ /* 0x000fce0000000f00 */
[----:B------:R-:W-:Y:S05]  /*1fc0*/  WARPSYNC.COLLECTIVE R6, `(.L_x_7500) ;  /* 0x0000000006087348 */ /* 0x000fea0003c00000 */
[----:B------:R0:W1:Y:S02]  /*1fd0*/  SHFL.DOWN P6, R25, R27, R4, R5 ;  /* 0x080000041b197389 */ /* 0x00006400000c0005 */
[----:B01----:R-:W-:Y:S01]  /*1fe0*/  ENDCOLLECTIVE ;  /* 0x000000000000791b */ /* 0x003fe20003800000 */
.L_x_7500:
[----:B------:R-:W-:Y:S01]  /*1ff0*/  HFMA2.MMA R4, -RZ, RZ, 0, 1.1920928955078125e-07 ;  /* 0x00000002ff047435 */ /* 0x000fe200000001ff */
[----:B------:R-:W-:-:S05]  /*2000*/  MOV R9, R25 ;  /* 0x0000001900097202 */ /* 0x000fca0000000f00 */
[----:B------:R-:W-:-:S04]  /*2010*/  FADD.FTZ R9, R22, R9 ;  /* 0x0000000916097221 */ /* 0x000fc80000010000 */
[----:B------:R-:W-:-:S07]  /*2020*/  IMAD.MOV.U32 R27, RZ, RZ, R9 ;  /* 0x000000ffff1b7224 */ /* 0x000fce00078e0009 */
[----:B------:R-:W-:Y:S05]  /*2030*/  WARPSYNC.COLLECTIVE R6, `(.L_x_7501) ;  /* 0x0000000006087348 */ /* 0x000fea0003c00000 */
[----:B------:R0:W1:Y:S02]  /*2040*/  SHFL.DOWN P6, R25, R27, R4, R5 ;  /* 0x080000041b197389 */ /* 0x00006400000c0005 */
[----:B01----:R-:W-:Y:S01]  /*2050*/  ENDCOLLECTIVE ;  /* 0x000000000000791b */ /* 0x003fe20003800000 */
.L_x_7501:
[----:B------:R-:W-:Y:S02]  /*2060*/  IMAD.MOV.U32 R4, RZ, RZ, 0x1 ;  /* 0x00000001ff047424 */ /* 0x000fe400078e00ff */
[----:B------:R-:W-:-:S04]  /*2070*/  IMAD.MOV.U32 R24, RZ, RZ, R25 ;  /* 0x000000ffff187224 */ /* 0x000fc800078e0019 */
[----:B------:R-:W-:-:S05]  /*2080*/  FADD.FTZ R24, R9, R24 ;  /* 0x0000001809187221 */ /* 0x000fca0000010000 */
[----:B------:R-:W-:-:S07]  /*2090*/  MOV R27, R24 ;  /* 0x00000018001b7202 */ /* 0x000fce0000000f00 */
[----:B------:R-:W-:Y:S05]  /*20a0*/  WARPSYNC.COLLECTIVE R6, `(.L_x_7502) ;  /* 0x0000000006087348 */ /* 0x000fea0003c00000 */
[----:B------:R0:W1:Y:S02]  /*20b0*/  SHFL.DOWN P6, R25, R27, R4, R5 ;  /* 0x080000041b197389 */ /* 0x00006400000c0005 */
[----:B01----:R-:W-:Y:S01]  /*20c0*/  ENDCOLLECTIVE ;  /* 0x000000000000791b */ /* 0x003fe20003800000 */
.L_x_7502:
[----:B------:R-:W-:Y:S01]  /*20d0*/  MOV R21, R25 ;  /* 0x0000001900157202 */ /* 0x000fe20000000f00 */
[----:B------:R-:W-:Y:S06]  /*20e0*/  BRA `(.L_x_7503) ;  /* 0xfffffff000687947 */ /* 0x000fec000383ffff */
.L_x_7504:
        /* <DEDUP_REMOVED lines=9> */
.L_x_12085:


//--------------------- .text._ZN2at6native43_GLOBAL__N__9ae7fba5_10_SoftMax_cu_9f978f6323cunn_SoftMaxForwardSmemILi8EN3c104HalfEfS4_NS1_22SoftMaxForwardEpilogueElEEvPT2_PKT0_T4_ --------------------------
	.section	.text._ZN2at6native43_GLOBAL__N__9ae7fba5_10_SoftMax_cu_9f978f6323cunn_SoftMaxForwardSmemILi8EN3c104HalfEfS4_NS1_22SoftMaxForwardEpilogueElEEvPT2_PKT0_T4_,"ax",@progbits
	.align	128
.text._ZN2at6native43_GLOBAL__N__9ae7fba5_10_SoftMax_cu_9f978f6323cunn_SoftMaxForwardSmemILi8EN3c104HalfEfS4_NS1_22SoftMaxForwardEpilogueElEEvPT2_PKT0_T4_:
        .type           _ZN2at6native43_GLOBAL__N__9ae7fba5_10_SoftMax_cu_9f978f6323cunn_SoftMaxForwardSmemILi8EN3c104HalfEfS4_NS1_22SoftMaxForwardEpilogueElEEvPT2_PKT0_T4_,@function
        .size           _ZN2at6native43_GLOBAL__N__9ae7fba5_10_SoftMax_cu_9f978f6323cunn_SoftMaxForwardSmemILi8EN3c104HalfEfS4_NS1_22SoftMaxForwardEpilogueElEEvPT2_PKT0_T4_,(.L_x_12086 - _ZN2at6native43_GLOBAL__N__9ae7fba5_10_SoftMax_cu_9f978f6323cunn_SoftMaxForwardSmemILi8EN3c104HalfEfS4_NS1_22SoftMaxForwardEpilogueElEEvPT2_PKT0_T4_)
        .other          _ZN2at6native43_GLOBAL__N__9ae7fba5_10_SoftMax_cu_9f978f6323cunn_SoftMaxForwardSmemILi8EN3c104HalfEfS4_NS1_22SoftMaxForwardEpilogueElEEvPT2_PKT0_T4_,@"STO_CUDA_ENTRY STV_DEFAULT"
_ZN2at6native43_GLOBAL__N__9ae7fba5_10_SoftMax_cu_9f978f6323cunn_SoftMaxForwardSmemILi8EN3c104HalfEfS4_NS1_22SoftMaxForwardEpilogueElEEvPT2_PKT0_T4_:
        /* <DEDUP_REMOVED lines=24> */
.L_x_7507:
        /* <DEDUP_REMOVED lines=28> */
.L_x_7506:
[----:B------:R-:W-:Y:S05]  /*0340*/  BSYNC B0 ;  /* 0x0000000000007941 */ /* 0x000fea0003800000 */
.L_x_7505:
        /* <DEDUP_REMOVED lines=10> */
[----:B0-----:R-:W-:-:S04]  /*03f0*/  FSETP.GEU.FTZ.AND P1, PT, R16, R5, PT ;  /* 0x000000051000720b */ /* 0x001fc80003f3e000 */
[----:B------:R-:W-:Y:S02]  /*0400*/  FSEL R5, R5, R16, !P1 ;  /* 0x0000001005057208 */ /* 0x000fe40004800000 */
[----:B------:R-:W-:Y:S02]  /*0410*/  IADD3 R16, -R8, R9, RZ ;  /* 0x0000000908107210 */ /* 0x000fe40007ffe1ff */
[----:B------:R-:W-:Y:S01]  /*0420*/  MOV R8, 0x400 ;  /* 0x0000040000087802 */ /* 0x000fe20000000f00 */
[----:B------:R-:W0:Y:S01]  /*0430*/  SHFL.DOWN PT, R4, R5, 0x8, 0x1f ;  /* 0x09001f0005047f89 */ /* 0x000e2200000e0000 */
[----:B------:R-:W-:Y:S02]  /*0440*/  ISETP.NE.AND P2, PT, R16, RZ, PT ;  /* 0x000000ff1000720c */ /* 0x000fe40003f45270 */
[----:B-1----:R-:W-:-:S05]  /*0450*/  LEA R8, R15, R8, 0x18 ;  /* 0x000000080f087211 */ /* 0x002fca00078ec0ff */
[----:B------:R-:W-:-:S05]  /*0460*/  IMAD R15, R2, 0x2, R8 ;  /* 0x00000002020f7824 */ /* 0x000fca00078e0208 */
[----:B------:R-:W-:Y:S02]  /*0470*/  LEA R16, R16, R15, 0x2 ;  /* 0x0000000f10107211 */ /* 0x000fe400078e10ff */
[----:B0-----:R-:W-:-:S04]  /*0480*/  FSETP.GEU.FTZ.AND P1, PT, R5, R4, PT ;  /* 0x000000040500720b */ /* 0x001fc80003f3e000 */
[----:B------:R-:W-:-:S05]  /*0490*/  FSEL R4, R4, R5, !P1 ;  /* 0x0000000504047208 */ /* 0x000fca0004800000 */
[----:B------:R-:W0:Y:S02]  /*04a0*/  SHFL.DOWN PT, R7, R4, 0x4, 0x1f ;  /* 0x08801f0004077f89 */ /* 0x000e2400000e0000 */
[----:B0-----:R-:W-:-:S04]  /*04b0*/  FSETP.GEU.FTZ.AND P1, PT, R4, R7, PT ;  /* 0x000000070400720b */ /* 0x001fc80003f3e000 */
[----:B------:R-:W-:Y:S02]  /*04c0*/  FSEL R7, R7, R4, !P1 ;  /* 0x0000000407077208 */ /* 0x000fe40004800000 */
[----:B------:R-:W-:-:S03]  /*04d0*/  @!P2 SHF.R.S32.HI R4, RZ, 0x5, R14 ;  /* 0x00000005ff04a819 */ /* 0x000fc6000001140e */
[----:B------:R-:W0:Y:S01]  /*04e0*/  SHFL.DOWN PT, R6, R7, 0x2, 0x1f ;  /* 0x08401f0007067f89 */ /* 0x000e2200000e0000 */
[----:B------:R-:W-:Y:S02]  /*04f0*/  @!P2 LEA R4, R4, R15, 0x2 ;  /* 0x0000000f0404a211 */ /* 0x000fe400078e10ff */
        /* <DEDUP_REMOVED lines=27> */
.L_x_7523:
[----:B-1----:R-:W-:-:S04]  /*06b0*/  FSETP.GEU.FTZ.AND P1, PT, R12, R17, PT ;  /* 0x000000110c00720b */ /* 0x002fc80003f3e000 */
[----:B------:R-:W-:-:S09]  /*06c0*/  FSEL R6, R17, R12, !P1 ;  /* 0x0000000c11067208 */ /* 0x000fd20004800000 */
.L_x_7509:
[----:B------:R-:W-:Y:S05]  /*06d0*/  BSYNC B0 ;  /* 0x0000000000007941 */ /* 0x000fea0003800000 */
.L_x_7508:
[----:B------:R-:W-:Y:S01]  /*06e0*/  ISETP.NE.AND P5, PT, R9, RZ, PT ;  /* 0x000000ff0900720c */ /* 0x000fe20003fa5270 */
[----:B------:R-:W-:-:S12]  /*06f0*/  WARPSYNC.ALL ;  /* 0x0000000000007948 */ /* 0x000fd80003800000 */
[----:B-1----:R1:W-:Y:S01]  /*0700*/  @!P5 STS [R15], R6 ;  /* 0x000000060f00d388 */ /* 0x0023e20000000800 */
[----:B------:R-:W-:Y:S01]  /*0710*/  BAR.SYNC.DEFER_BLOCKING 0x0 ;  /* 0x0000000000007b1d */ /* 0x000fe20000010000 */
[----:B------:R-:W-:-:S05]  /*0720*/  HFMA2.MMA R19, -RZ, RZ, 0, 0 ;  /* 0x00000000ff137435 */ /* 0x000fca00000001ff */
[----:B------:R-:W-:Y:S01]  /*0730*/  BSSY B0, `(.L_x_7511) ;  /* 0x0000037000007945 */ /* 0x000fe20003800000 */
[----:B0-----:R1:W0:Y:S03]  /*0740*/  LDS R12, [R15] ;  /* 0x000000000f0c7984 */ /* 0x0012260000000800 */
[----:B------:R-:W-:Y:S05]  /*0750*/  @P0 BRA `(.L_x_7512) ;  /* 0x0000000000d00947 */ /* 0x000fea0003800000 */
[----:B------:R-:W-:Y:S01]  /*0760*/  IMAD.MOV.U32 R19, RZ, RZ, RZ ;  /* 0x000000ffff137224 */ /* 0x000fe200078e00ff */
[----:B------:R-:W-:Y:S01]  /*0770*/  MOV R18, R9 ;  /* 0x0000000900127202 */ /* 0x000fe20000000f00 */
[----:B------:R-:W-:-:S07]  /*0780*/  IMAD.MOV.U32 R17, RZ, RZ, R0 ;  /* 0x000000ffff117224 */ /* 0x000fce00078e0000 */
.L_x_7513:
[C---:B------:R-:W-:Y:S02]  /*0790*/  LEA R5, R18.reuse, R8, 0x4 ;  /* 0x0000000812057211 */ /* 0x040fe400078e20ff */
[----:B------:R-:W-:-:S04]  /*07a0*/  IADD3 R18, P1, R18, UR5, RZ ;  /* 0x0000000512127c10 */ /* 0x000fc8000ff3e0ff */
[----:B-1----:R-:W1:Y:S01]  /*07b0*/  LDS.128 R4, [R5] ;  /* 0x0000000005047984 */ /* 0x002e620000000c00 */
[----:B------:R-:W-:Y:S01]  /*07c0*/  IADD3.X R17, RZ, R17, RZ, P1, !PT ;  /* 0x00000011ff117210 */ /* 0x000fe20000ffe4ff */
[--C-:B-1----:R-:W-:Y:S02]  /*07d0*/  HADD2.F32 R21, -RZ, R4.reuse.H0_H0 ;  /* 0x20000004ff157230 */ /* 0x102fe40000004100 */
[----:B------:R-:W-:Y:S02]  /*07e0*/  HADD2.F32 R23, -RZ, R4.H1_H1 ;  /* 0x30000004ff177230 */ /* 0x000fe40000004100 */
[----:B------:R-:W-:Y:S02]  /*07f0*/  HADD2.F32 R25, -RZ, R6.H0_H0 ;  /* 0x20000006ff197230 */ /* 0x000fe40000004100 */
[C---:B0-----:R-:W-:Y:S01]  /*0800*/  FADD.FTZ R21, -R12.reuse, R21 ;  /* 0x000000150c157221 */ /* 0x041fe20000010100 */
        /* <DEDUP_REMOVED lines=28> */
[----:B------:R-:W-:-:S05]  /*09d0*/  IMAD.SHL.U32 R5, R18, 0x8, RZ ;  /* 0x0000000812057824 */ /* 0x000fca00078e00ff */
[----:B------:R-:W-:Y:S01]  /*09e0*/  ISETP.GE.U32.AND P1, PT, R5, R2, PT ;  /* 0x000000020500720c */ /* 0x000fe20003f26070 */
        /* <DEDUP_REMOVED lines=11> */
.L_x_7512:
[----:B------:R-:W-:Y:S05]  /*0aa0*/  BSYNC B0 ;  /* 0x0000000000007941 */ /* 0x000fea0003800000 */
.L_x_7511:
[----:B------:R-:W2:Y:S01]  /*0ab0*/  SHFL.DOWN PT, R4, R19, 0x10, 0x1f ;  /* 0x0a001f0013047f89 */ /* 0x000ea200000e0000 */
[----:B------:R-:W-:Y:S01]  /*0ac0*/  @!P2 SHF.R.S32.HI R14, RZ, 0x5, R14 ;  /* 0x00000005ff0ea819 */ /* 0x000fe2000001140e */
[----:B------:R-:W-:Y:S01]  /*0ad0*/  BSSY B0, `(.L_x_7514) ;  /* 0x000001d000007945 */ /* 0x000fe20003800000 */
[----:B------:R-:W-:Y:S02]  /*0ae0*/  BAR.SYNC.DEFER_BLOCKING 0x0 ;  /* 0x0000000000007b1d */ /* 0x000fe40000010000 */
[----:B------:R-:W-:Y:S01]  /*0af0*/  @!P2 LEA R17, R14, R15, 0x2 ;  /* 0x0000000f0e11a211 */ /* 0x000fe200078e10ff */
[----:B------:R-:W-:Y:S02]  /*0b00*/  IMAD.MOV.U32 R14, RZ, RZ, RZ ;  /* 0x000000ffff0e7224 */ /* 0x000fe400078e00ff */
[----:B--2---:R-:W-:-:S05]  /*0b10*/  FADD.FTZ R4, R4, R19 ;  /* 0x0000001304047221 */ /* 0x004fca0000010000 */
[----:B------:R-:W2:Y:S02]  /*0b20*/  SHFL.DOWN PT, R5, R4, 0x8, 0x1f ;  /* 0x09001f0004057f89 */ /* 0x000ea400000e0000 */
[----:B--2---:R-:W-:-:S05]  /*0b30*/  FADD.FTZ R5, R4, R5 ;  /* 0x0000000504057221 */ /* 0x004fca0000010000 */
[----:B-1----:R-:W1:Y:S02]  /*0b40*/  SHFL.DOWN PT, R6, R5, 0x4, 0x1f ;  /* 0x08801f0005067f89 */ /* 0x002e6400000e0000 */
        /* <DEDUP_REMOVED lines=20> */
.L_x_7529:
[----:B--2---:R-:W-:-:S07]  /*0c90*/  FADD.FTZ R14, R6, R17 ;  /* 0x00000011060e7221 */ /* 0x004fce0000010000 */
.L_x_7515:
[----:B------:R-:W-:Y:S05]  /*0ca0*/  BSYNC B0 ;  /* 0x0000000000007941 */ /* 0x000fea0003800000 */
.L_x_7514:
        /* <DEDUP_REMOVED lines=9> */
.L_x_7517:
[C---:B--2---:R-:W-:Y:S02]  /*0d40*/  LEA R4, R9.reuse, R8, 0x4 ;  /* 0x0000000809047211 */ /* 0x044fe400078e20ff */
[----:B------:R-:W-:-:S04]  /*0d50*/  LEA R10, P0, R9, R16, 0x4 ;  /* 0x00000010090a7211 */ /* 0x000fc800078020ff */
[----:B------:R-:W2:Y:S02]  /*0d60*/  LDS.128 R4, [R4] ;  /* 0x0000000004047984 */ /* 0x000ea40000000c00 */
[--C-:B--2---:R-:W-:Y:S02]  /*0d70*/  HADD2.F32 R17, -RZ, R5.reuse.H0_H0 ;  /* 0x20000005ff117230 */ /* 0x104fe40000004100 */
[----:B------:R-:W-:Y:S02]  /*0d80*/  HADD2.F32 R19, -RZ, R5.H1_H1 ;  /* 0x30000005ff137230 */ /* 0x000fe40000004100 */
[----:B------:R-:W-:Y:S02]  /*0d90*/  HADD2.F32 R21, -RZ, R6.H0_H0 ;  /* 0x20000006ff157230 */ /* 0x000fe40000004100 */
[C---:B0-----:R-:W-:Y:S01]  /*0da0*/  FADD.FTZ R17, -R12.reuse, R17 ;  /* 0x000000110c117221 */ /* 0x041fe20000010100 */
[--C-:B------:R-:W-:Y:S02]  /*0db0*/  HADD2.F32 R11, -RZ, R4.reuse.H0_H0 ;  /* 0x20000004ff0b7230 */ /* 0x100fe40000004100 */
[----:B------:R-:W-:Y:S01]  /*0dc0*/  FADD.FTZ R19, -R12, R19 ;  /* 0x000000130c137221 */ /* 0x000fe20000010100 */
[----:B------:R-:W-:-:S02]  /*0dd0*/  HADD2.F32 R15, -RZ, R4.H1_H1 ;  /* 0x30000004ff0f7230 */ /* 0x000fc40000004100 */
        /* <DEDUP_REMOVED lines=17> */
[----:B------:R-:W1:Y:S08]  /*0ef0*/  MUFU.EX2 R11, R11 ;  /* 0x0000000b000b7308 */ /* 0x000e700000000800 */
[----:B------:R-:W0:Y:S08]  /*0f00*/  MUFU.EX2 R5, R5 ;  /* 0x0000000500057308 */ /* 0x000e300000000800 */
[----:B------:R-:W2:Y:S01]  /*0f10*/  MUFU.EX2 R17, R17 ;  /* 0x0000001100117308 */ /* 0x000ea20000000800 */
[----:B-1----:R-:W-:Y:S01]  /*0f20*/  FMUL.FTZ R4, R11, R14 ;  /* 0x0000000e0b047220 */ /* 0x002fe20000410000 */
[----:B------:R-:W-:-:S02]  /*0f30*/  LEA.HI.X R11, R9, R13, R0, 0x4, P0 ;  /* 0x0000000d090b7211 */ /* 0x000fc400000f2400 */
[----:B------:R-:W-:-:S04]  /*0f40*/  IADD3 R9, P0, R9, UR5, RZ ;  /* 0x0000000509097c10 */ /* 0x000fc8000ff1e0ff */
[----:B------:R-:W1:Y:S01]  /*0f50*/  MUFU.EX2 R15, R15 ;  /* 0x0000000f000f7308 */ /* 0x000e620000000800 */
[----:B0-----:R-:W-:Y:S01]  /*0f60*/  FMUL.FTZ R5, R5, R14 ;  /* 0x0000000e05057220 */ /* 0x001fe20000410000 */
[----:B------:R-:W-:-:S06]  /*0f70*/  IMAD.X R0, RZ, RZ, R0, P0 ;  /* 0x000000ffff007224 */ /* 0x000fcc00000e0600 */
[----:B------:R-:W0:Y:S01]  /*0f80*/  MUFU.EX2 R19, R19 ;  /* 0x0000001300137308 */ /* 0x000e220000000800 */
[----:B--2---:R-:W-:-:S05]  /*0f90*/  FMUL.FTZ R6, R17, R14 ;  /* 0x0000000e11067220 */ /* 0x004fca0000410000 */
[----:B------:R-:W-:Y:S02]  /*0fa0*/  F2FP.F16.F32.PACK_AB R5, R6, R5 ;  /* 0x000000050605723e */ /* 0x000fe400000000ff */
[----:B------:R-:W2:Y:S01]  /*0fb0*/  MUFU.EX2 R23, R23 ;  /* 0x0000001700177308 */ /* 0x000ea20000000800 */
[----:B-1----:R-:W-:-:S05]  /*0fc0*/  FMUL.FTZ R15, R15, R14 ;  /* 0x0000000e0f0f7220 */ /* 0x002fca0000410000 */
[----:B------:R-:W-:Y:S02]  /*0fd0*/  F2FP.F16.F32.PACK_AB R4, R15, R4 ;  /* 0x000000040f04723e */ /* 0x000fe400000000ff */
[----:B------:R-:W1:Y:S01]  /*0fe0*/  MUFU.EX2 R21, R21 ;  /* 0x0000001500157308 */ /* 0x000e620000000800 */
[----:B0-----:R-:W-:Y:S01]  /*0ff0*/  FMUL.FTZ R19, R19, R14 ;  /* 0x0000000e13137220 */ /* 0x001fe20000410000 */
[----:B------:R-:W-:-:S04]  /*1000*/  SHF.L.U32 R15, R9, 0x3, RZ ;  /* 0x00000003090f7819 */ /* 0x000fc800000006ff */
[----:B------:R-:W-:Y:S02]  /*1010*/  ISETP.GE.U32.AND P0, PT, R15, R2, PT ;  /* 0x000000020f00720c */ /* 0x000fe40003f06070 */
[----:B------:R-:W0:Y:S01]  /*1020*/  MUFU.EX2 R25, R20 ;  /* 0x0000001400197308 */ /* 0x000e220000000800 */
[----:B--2---:R-:W-:-:S05]  /*1030*/  FMUL.FTZ R18, R23, R14 ;  /* 0x0000000e17127220 */ /* 0x004fca0000410000 */
[----:B------:R-:W-:Y:S02]  /*1040*/  F2FP.F16.F32.PACK_AB R6, R18, R19 ;  /* 0x000000131206723e */ /* 0x000fe400000000ff */
[----:B------:R-:W-:Y:S01]  /*1050*/  SHF.L.U64.HI R18, R9, 0x3, R0 ;  /* 0x0000000309127819 */ /* 0x000fe20000010200 */
[----:B-1----:R-:W-:-:S03]  /*1060*/  FMUL.FTZ R7, R21, R14 ;  /* 0x0000000e15077220 */ /* 0x002fc60000410000 */
[----:B------:R-:W-:Y:S01]  /*1070*/  ISETP.GE.AND.EX P0, PT, R18, R3, PT, P0 ;  /* 0x000000031200720c */ /* 0x000fe20003f06300 */
[----:B0-----:R-:W-:-:S05]  /*1080*/  FMUL.FTZ R22, R25, R14 ;  /* 0x0000000e19167220 */ /* 0x001fca0000410000 */
[----:B------:R-:W-:-:S05]  /*1090*/  F2FP.F16.F32.PACK_AB R7, R22, R7 ;  /* 0x000000071607723e */ /* 0x000fca00000000ff */
[----:B------:R2:W-:Y:S02]  /*10a0*/  STG.E.128 desc[UR6][R10.64], R4 ;  /* 0x000000040a007986 */ /* 0x0005e4000c101d06 */
[----:B------:R-:W-:Y:S05]  /*10b0*/  @!P0 BRA `(.L_x_7517) ;  /* 0xfffffffc00208947 */ /* 0x000fea000383ffff */
[----:B------:R-:W-:Y:S05]  /*10c0*/  EXIT ;  /* 0x000000000000794d */ /* 0x000fea0003800000 */
.L_x_7510:
[----:B------:R-:W-:Y:S01]  /*10d0*/  HFMA2.MMA R20, -RZ, RZ, 0, 9.5367431640625e-07 ;  /* 0x00000010ff147435 */ /* 0x000fe200000001ff */
[----:B-1----:R-:W-:Y:S01]  /*10e0*/  MOV R19, R6 ;  /* 0x0000000600137202 */ /* 0x002fe20000000f00 */
[----:B------:R-:W-:Y:S01]  /*10f0*/  IMAD.MOV.U32 R21, RZ, RZ, 0x1f ;  /* 0x0000001fff157424 */ /* 0x000fe200078e00ff */
[----:B------:R-:W-:-:S08]  /*1100*/  MOV R18, 0xffffffff ;  /* 0xffffffff00127802 */ /* 0x000fd00000000f00 */
[----:B------:R-:W-:Y:S05]  /*1110*/  WARPSYNC.COLLECTIVE R18, `(.L_x_7518) ;  /* 0x0000000012087348 */ /* 0x000fea0003c00000 */
[----:B------:R0:W1:Y:S02]  /*1120*/  SHFL.DOWN P1, R17, R19, R20, R21 ;  /* 0x0800001413117389 */ /* 0x0000640000020015 */
[----:B01----:R-:W-:Y:S01]  /*1130*/  ENDCOLLECTIVE ;  /* 0x000000000000791b */ /* 0x003fe20003800000 */
.L_x_7518:
        /* <DEDUP_REMOVED lines=8> */
.L_x_7519:
        /* <DEDUP_REMOVED lines=8> */
.L_x_7520:
        /* <DEDUP_REMOVED lines=8> */
.L_x_7521:
        /* <DEDUP_REMOVED lines=8> */
.L_x_7522:
[----:B------:R-:W-:Y:S05]  /*1340*/  BRA `(.L_x_7523) ;  /* 0xfffffff000d87947 */ /* 0x000fea000383ffff */
.L_x_7516:
[----:B------:R-:W-:Y:S01]  /*1350*/  HFMA2.MMA R21, -RZ, RZ, 0, 1.847743988037109375e-06 ;  /* 0x0000001fff157435 */ /* 0x000fe200000001ff */
[----:B--2---:R-:W-:Y:S01]  /*1360*/  MOV R19, R14 ;  /* 0x0000000e00137202 */ /* 0x004fe20000000f00 */
[----:B------:R-:W-:Y:S01]  /*1370*/  IMAD.MOV.U32 R20, RZ, RZ, 0x10 ;  /* 0x00000010ff147424 */ /* 0x000fe200078e00ff */
[----:B-1----:R-:W-:-:S08]  /*1380*/  MOV R18, 0xffffffff ;  /* 0xffffffff00127802 */ /* 0x002fd00000000f00 */
[----:B0-----:R-:W-:Y:S05]  /*1390*/  WARPSYNC.COLLECTIVE R18, `(.L_x_7524) ;  /* 0x0000000012087348 */ /* 0x001fea0003c00000 */
[----:B------:R1:W2:Y:S02]  /*13a0*/  SHFL.DOWN P1, R17, R19, R20, R21 ;  /* 0x0800001413117389 */ /* 0x0002a40000020015 */
[----:B012---:R-:W-:Y:S01]  /*13b0*/  ENDCOLLECTIVE ;  /* 0x000000000000791b */ /* 0x007fe20003800000 */
.L_x_7524:
[----:B------:R-:W-:Y:S01]  /*13c0*/  HFMA2.MMA R20, -RZ, RZ, 0, 4.76837158203125e-07 ;  /* 0x00000008ff147435 */ /* 0x000fe200000001ff */
[----:B------:R-:W-:-:S04]  /*13d0*/  IMAD.MOV.U32 R5, RZ, RZ, R17 ;  /* 0x000000ffff057224 */ /* 0x000fc800078e0011 */
[----:B------:R-:W-:-:S05]  /*13e0*/  FADD.FTZ R5, R14, R5 ;  /* 0x000000050e057221 */ /* 0x000fca0000010000 */
[----:B------:R-:W-:-:S07]  /*13f0*/  MOV R19, R5 ;  /* 0x0000000500137202 */ /* 0x000fce0000000f00 */
[----:B------:R-:W-:Y:S05]  /*1400*/  WARPSYNC.COLLECTIVE R18, `(.L_x_7525) ;  /* 0x0000000012087348 */ /* 0x000fea0003c00000 */
[----:B------:R0:W1:Y:S02]  /*1410*/  SHFL.DOWN P1, R17, R19, R20, R21 ;  /* 0x0800001413117389 */ /* 0x0000640000020015 */
[----:B01----:R-:W-:Y:S01]  /*1420*/  ENDCOLLECTIVE ;  /* 0x000000000000791b */ /* 0x003fe20003800000 */
.L_x_7525:
[----:B------:R-:W-:Y:S01]  /*1430*/  HFMA2.MMA R20, -RZ, RZ, 0, 2.384185791015625e-07 ;  /* 0x00000004ff147435 */ /* 0x000fe200000001ff */
[----:B------:R-:W-:-:S04]  /*1440*/  IMAD.MOV.U32 R4, RZ, RZ, R17 ;  /* 0x000000ffff047224 */ /* 0x000fc800078e0011 */
[----:B------:R-:W-:-:S05]  /*1450*/  FADD.FTZ R4, R5, R4 ;  /* 0x0000000405047221 */ /* 0x000fca0000010000 */
[----:B------:R-:W-:-:S07]  /*1460*/  MOV R19, R4 ;  /* 0x0000000400137202 */ /* 0x000fce0000000f00 */
[----:B------:R-:W-:Y:S05]  /*1470*/  WARPSYNC.COLLECTIVE R18, `(.L_x_7526) ;  /* 0x0000000012087348 */ /* 0x000fea0003c00000 */
[----:B------:R0:W1:Y:S02]  /*1480*/  SHFL.DOWN P1, R17, R19, R20, R21 ;  /* 0x0800001413117389 */ /* 0x0000640000020015 */
[----:B01----:R-:W-:Y:S01]  /*1490*/  ENDCOLLECTIVE ;  /* 0x000000000000791b */ /* 0x003fe20003800000 */
.L_x_7526:
[----:B------:R-:W-:Y:S01]  /*14a0*/  HFMA2.MMA R20, -RZ, RZ, 0, 1.1920928955078125e-07 ;  /* 0x00000002ff147435 */ /* 0x000fe200000001ff */
[----:B------:R-:W-:-:S04]  /*14b0*/  IMAD.MOV.U32 R7, RZ, RZ, R17 ;  /* 0x000000ffff077224 */ /* 0x000fc800078e0011 */
[----:B------:R-:W-:-:S05]  /*14c0*/  FADD.FTZ R7, R4, R7 ;  /* 0x0000000704077221 */ /* 0x000fca0000010000 */
[----:B------:R-:W-:-:S07]  /*14d0*/  MOV R19, R7 ;  /* 0x0000000700137202 */ /* 0x000fce0000000f00 */
[----:B------:R-:W-:Y:S05]  /*14e0*/  WARPSYNC.COLLECTIVE R18, `(.L_x_7527) ;  /* 0x0000000012087348 */ /* 0x000fea0003c00000 */
[----:B------:R0:W1:Y:S02]  /*14f0*/  SHFL.DOWN P1, R17, R19, R20, R21 ;  /* 0x0800001413117389 */ /* 0x0000640000020015 */
[----:B01----:R-:W-:Y:S01]  /*1500*/  ENDCOLLECTIVE ;  /* 0x000000000000791b */ /* 0x003fe20003800000 */
.L_x_7527:
[----:B------:R-:W-:Y:S01]  /*1510*/  HFMA2.MMA R20, -RZ, RZ, 0, 5.9604644775390625e-08 ;  /* 0x00000001ff147435 */ /* 0x000fe200000001ff */
[----:B------:R-:W-:-:S04]  /*1520*/  IMAD.MOV.U32 R6, RZ, RZ, R17 ;  /* 0x000000ffff067224 */ /* 0x000fc800078e0011 */
[----:B------:R-:W-:-:S05]  /*1530*/  FADD.FTZ R6, R7, R6 ;  /* 0x0000000607067221 */ /* 0x000fca0000010000 */
[----:B------:R-:W-:-:S07]  /*1540*/  MOV R19, R6 ;  /* 0x0000000600137202 */ /* 0x000fce0000000f00 */
[----:B------:R-:W-:Y:S05]  /*1550*/  WARPSYNC.COLLECTIVE R18, `(.L_x_7528) ;  /* 0x0000000012087348 */ /* 0x000fea0003c00000 */
[----:B------:R0:W1:Y:S02]  /*1560*/  SHFL.DOWN P1, R17, R19, R20, R21 ;  /* 0x0800001413117389 */ /* 0x0000640000020015 */
[----:B01----:R-:W-:Y:S01]  /*1570*/  ENDCOLLECTIVE ;  /* 0x000000000000791b */ /* 0x003fe20003800000 */
.L_x_7528:
[----:B------:R-:W-:Y:S05]  /*1580*/  BRA `(.L_x_7529) ;  /* 0xfffffff400c07947 */ /* 0x000fea000383ffff */
.L_x_7530:
        /* <DEDUP_REMOVED lines=15> */
.L_x_12086:


//--------------------- .text._ZN2at6native43_GLOBAL__N__9ae7fba5_10_SoftMax_cu_9f978f6322cunn_SoftMaxForwardRegIN3c104HalfEfS4_NS1_22SoftMaxForwardEpilogueElLi9EEEvPT1_PKT_T3_ --------------------------
	.section	.text._ZN2at6native43_GLOBAL__N__9ae7fba5_10_SoftMax_cu_9f978f6322cunn_SoftMaxForwardRegIN3c104HalfEfS4_NS1_22SoftMaxForwardEpilogueElLi9EEEvPT1_PKT_T3_,"ax",@progbits
	.align	128
.text._ZN2at6native43_GLOBAL__N__9ae7fba5_10_SoftMax_cu_9f978f6322cunn_SoftMaxForwardRegIN3c104HalfEfS4_NS1_22SoftMaxForwardEpilogueElLi9EEEvPT1_PKT_T3_:
        .type           _ZN2at6native43_GLOBAL__N__9ae7fba5_10_SoftMax_cu_9f978f6322cunn_SoftMaxForwardRegIN3c104HalfEfS4_NS1_22SoftMaxForwardEpilogueElLi9EEEvPT1_PKT_T3_,@function
        .size           _ZN2at6native43_GLOBAL__N__9ae7fba5_10_SoftMax_cu_9f978f6322cunn_SoftMaxForwardRegIN3c104HalfEfS4_NS1_22SoftMaxForwardEpilogueElLi9EEEvPT1_PKT_T3_,(.L_x_12087 - _ZN2at6native43_GLOBAL__N__9ae7fba5_10_SoftMax_cu_9f978f6322cunn_SoftMaxForwardRegIN3c104HalfEfS4_NS1_22SoftMaxForwardEpilogueElLi9EEEvPT1_PKT_T3_)
        .other          _ZN2at6native43_GLOBAL__N__9ae7fba5_10_SoftMax_cu_9f978f6322cunn_SoftMaxForwardRegIN3c104HalfEfS4_NS1_22SoftMaxForwardEpilogueElLi9EEEvPT1_PKT_T3_,@"STO_CUDA_ENTRY STV_DEFAULT"
_ZN2at6native43_GLOBAL__N__9ae7fba5_10_SoftMax_cu_9f978f6322cunn_SoftMaxForwardRegIN3c104HalfEfS4_NS1_22SoftMaxForwardEpilogueElLi9EEEvPT1_PKT_T3_:
        /* <DEDUP_REMOVED lines=17> */
[----:B------:R-:W-:Y:S02]  /*0110*/  ISETP.GE.U32.AND P0, PT, R24, R14, PT ;  /* 0x0000000e1800720c */ /* 0x000fe40003f06070 */
[----:B------:R-:W-:Y:S02]  /*0120*/  SHF.R.S32.HI R23, RZ, 0x1f, R22 ;  /* 0x0000001fff177819 */ /* 0x000fe40000011416 */
[----:B------:R-:W-:Y:S01]  /*0130*/  ISETP.GE.AND.EX P2, PT, R25, R15, PT, P0 ;  /* 0x0000000f1900720c */ /* 0x000fe20003f46300 */
[----:B------:R-:W0:Y:S01]  /*0140*/  @!P3 LDC.64 R30, c[0x0][0x218] ;  /* 0x00008600ff1ebb82 */ /* 0x000e220000000a00 */
[----:B--2---:R-:W-:Y:S01]  /*0150*/  @!P3 IMAD.WIDE.U32 R18, R14, UR8, R18 ;  /* 0x000000080e12bc25 */ /* 0x004fe2000f8e0012 */
[----:B------:R-:W-:Y:S02]  /*0160*/  IADD3 R32, R22, UR4, RZ ;  /* 0x0000000416207c10 */ /* 0x000fe4000fffe0ff */
[----:B------:R-:W-:Y:S01]  /*0170*/  P2R R28, PR, RZ, 0x4 ;  /* 0x00000004ff1c7803 */ /* 0x000fe20000000000 */
[----:B------:R-:W-:Y:S01]  /*0180*/  @!P3 IMAD R13, R15, UR8, R19 ;  /* 0x000000080f0dbc24 */ /* 0x000fe2000f8e0213 */
[----:B------:R-:W-:Y:S01]  /*0190*/  SHF.R.S32.HI R33, RZ, 0x1f, R32 ;  /* 0x0000001fff217819 */ /* 0x000fe20000011420 */
[----:B------:R-:W-:Y:S01]  /*01a0*/  @!P6 IMAD.WIDE.U32 R16, R14, UR8, R16 ;  /* 0x000000080e10ec25 */ /* 0x000fe2000f8e0010 */
[----:B------:R-:W1:Y:S01]  /*01b0*/  @!P6 LDC.64 R20, c[0x0][0x218] ;  /* 0x00008600ff14eb82 */ /* 0x000e620000000a00 */
[----:B------:R-:W-:-:S02]  /*01c0*/  P2R R11, PR, RZ, 0x8 ;  /* 0x00000008ff0b7803 */ /* 0x000fc40000000000 */
[----:B------:R-:W-:Y:S01]  /*01d0*/  P2R R10, PR, RZ, 0x40 ;  /* 0x00000040ff0a7803 */ /* 0x000fe20000000000 */
        /* <DEDUP_REMOVED lines=23> */
[----:B------:R4:W5:Y:S03]  /*0350*/  @!P0 LDG.E.U16 R4, desc[UR6][R16.64] ;  /* 0x0000000610048981 */ /* 0x000966000c1e1500 */
        /* <DEDUP_REMOVED lines=9> */
[----:B------:R-:W-:-:S04]  /*03f0*/  @!P2 IMAD.WIDE.U32 R26, R14, UR8, R32 ;  /* 0x000000080e1aac25 */ /* 0x000fc8000f8e0020 */
        /* <DEDUP_REMOVED lines=32> */
[----:B------:R-:W5:Y:S01]  /*0600*/  @!P5 LDG.E.U16 R3, desc[UR6][R26.64] ;  /* 0x000000061a03d981 */ /* 0x000f62000c1e1500 */
[----:B------:R-:W-:-:S13]  /*0610*/  ISETP.NE.AND P6, PT, R28, RZ, PT ;  /* 0x000000ff1c00720c */ /* 0x000fda0003fc5270 */
[----:B------:R0:W5:Y:S01]  /*0620*/  @!P6 LDG.E.U16 R5, desc[UR6][R18.64] ;  /* 0x000000061205e981 */ /* 0x000162000c1e1500 */
[----:B----4-:R-:W-:Y:S01]  /*0630*/  P2R R16, PR, RZ, 0x1 ;  /* 0x00000001ff107803 */ /* 0x010fe20000000000 */
[----:B------:R-:W-:Y:S01]  /*0640*/  BAR.SYNC.DEFER_BLOCKING 0x0 ;  /* 0x0000000000007b1d */ /* 0x000fe20000010000 */
[----:B------:R-:W-:Y:S02]  /*0650*/  ISETP.NE.AND P0, PT, R10, RZ, PT ;  /* 0x000000ff0a00720c */ /* 0x000fe40003f05270 */
[----:B0-----:R-:W-:Y:S02]  /*0660*/  P2R R18, PR, RZ, 0x40 ;  /* 0x00000040ff127803 */ /* 0x001fe40000000000 */
[----:B------:R-:W-:Y:S01]  /*0670*/  ISETP.NE.AND P6, PT, R11, RZ, PT ;  /* 0x000000ff0b00720c */ /* 0x000fe20003fc5270 */
[----:B------:R-:W-:-:S12]  /*0680*/  IMAD.MOV.U32 R20, RZ, RZ, -0x800001 ;  /* 0xff7fffffff147424 */ /* 0x000fd800078e00ff */
[----:B--2---:R-:W-:Y:S02]  /*0690*/  @!P6 HADD2.F32 R29, -RZ, R7.H0_H0 ;  /* 0x20000007ff1de230 */ /* 0x004fe40000004100 */
[----:B---3--:R-:W-:Y:S01]  /*06a0*/  @!P0 HADD2.F32 R19, -RZ, R6.H0_H0 ;  /* 0x20000006ff138230 */ /* 0x008fe20000004100 */
[----:B------:R-:W0:Y:S01]  /*06b0*/  S2UR UR5, SR_CgaCtaId ;  /* 0x00000000000579c3 */ /* 0x000e220000008800 */
[----:B------:R-:W-:Y:S02]  /*06c0*/  UMOV UR4, 0x400 ;  /* 0x0000040000047882 */ /* 0x000fe40000000000 */
[----:B0-----:R-:W-:Y:S01]  /*06d0*/  ULEA UR4, UR5, UR4, 0x18 ;  /* 0x0000000405047291 */ /* 0x001fe2000f8ec03f */
[----:B-----5:R-:W-:-:S05]  /*06e0*/  @!P5 HADD2.F32 R21, -RZ, R3.H0_H0 ;  /* 0x20000003ff15d230 */ /* 0x020fca0000004100 */
[----:B------:R-:W-:-:S04]  /*06f0*/  @!P5 FMNMX.FTZ R20, R21, -3.40282346638528859812e+38, !PT ;  /* 0xff7fffff1514d809 */ /* 0x000fc80007810000 */
[----:B------:R-:W-:Y:S02]  /*0700*/  @!P6 FMNMX.FTZ R20, R20, R29, !PT ;  /* 0x0000001d1414e209 */ /* 0x000fe40007810000 */
[----:B------:R-:W-:Y:S02]  /*0710*/  ISETP.NE.AND P6, PT, R18, RZ, PT ;  /* 0x000000ff1200720c */ /* 0x000fe40003fc5270 */
[----:B------:R-:W-:Y:S02]  /*0720*/  @!P0 FMNMX.FTZ R20, R20, R19, !PT ;  /* 0x0000001314148209 */ /* 0x000fe40007810000 */
[----:B------:R-:W-:-:S09]  /*0730*/  ISETP.NE.AND P0, PT, R16, RZ, PT ;  /* 0x000000ff1000720c */ /* 0x000fd20003f05270 */
[----:B------:R-:W-:-:S04]  /*0740*/  @!P6 HADD2.F32 R17, -RZ, R5.H0_H0 ;  /* 0x20000005ff11e230 */ /* 0x000fc80000004100 */
[----:B------:R-:W-:Y:S01]  /*0750*/  @!P0 HADD2.F32 R19, -RZ, R4.H0_H0 ;  /* 0x20000004ff138230 */ /* 0x000fe20000004100 */
[----:B------:R-:W-:Y:S01]  /*0760*/  @!P6 FMNMX.FTZ R20, R20, R17, !PT ;  /* 0x000000111414e209 */ /* 0x000fe20007810000 */
[----:B------:R-:W-:-:S03]  /*0770*/  @!P1 HADD2.F32 R17, -RZ, R2.H0_H0 ;  /* 0x20000002ff119230 */ /* 0x000fc60000004100 */
[----:B------:R-:W-:Y:S01]  /*0780*/  @!P0 FMNMX.FTZ R20, R20, R19, !PT ;  /* 0x0000001314148209 */ /* 0x000fe20007810000 */
[----:B------:R-:W-:-:S03]  /*0790*/  @!P2 HADD2.F32 R19, -RZ, R0.H0_H0 ;  /* 0x20000000ff13a230 */ /* 0x000fc60000004100 */
[----:B------:R-:W-:Y:S01]  /*07a0*/  @!P1 FMNMX.FTZ R20, R20, R17, !PT ;  /* 0x0000001114149209 */ /* 0x000fe20007810000 */
[----:B------:R-:W-:-:S03]  /*07b0*/  @!P3 HADD2.F32 R17, -RZ, R8.H0_H0 ;  /* 0x20000008ff11b230 */ /* 0x000fc60000004100 */
[----:B------:R-:W-:Y:S01]  /*07c0*/  @!P2 FMNMX.FTZ R20, R20, R19, !PT ;  /* 0x000000131414a209 */ /* 0x000fe20007810000 */
[----:B------:R-:W-:-:S03]  /*07d0*/  @!P4 HADD2.F32 R19, -RZ, R9.H0_H0 ;  /* 0x20000009ff13c230 */ /* 0x000fc60000004100 */
[----:B------:R-:W-:-:S04]  /*07e0*/  @!P3 FMNMX.FTZ R20, R20, R17, !PT ;  /* 0x000000111414b209 */ /* 0x000fc80007810000 */
        /* <DEDUP_REMOVED lines=15> */
[----:B------:R-:W-:Y:S02]  /*08e0*/  LEA.HI R17, R17, R12, RZ, 0x5 ;  /* 0x0000000c11117211 */ /* 0x000fe400078f28ff */
[----:B0-----:R-:W-:-:S04]  /*08f0*/  FSETP.GEU.FTZ.AND P6, PT, R18, R21, PT ;  /* 0x000000151200720b */ /* 0x001fc80003fde000 */
[----:B------:R-:W-:Y:S02]  /*0900*/  FSEL R23, R21, R18, !P6 ;  /* 0x0000001215177208 */ /* 0x000fe40007000000 */
[----:B------:R-:W-:-:S04]  /*0910*/  LOP3.LUT R21, R17, 0xffffffe0, RZ, 0xc0, !PT ;  /* 0xffffffe011157812 */ /* 0x000fc800078ec0ff */
[----:B------:R-:W-:-:S04]  /*0920*/  IADD3 R21, -R21, R12, RZ ;  /* 0x0000000c15157210 */ /* 0x000fc80007ffe1ff */
[----:B------:R-:W-:-:S13]  /*0930*/  ISETP.NE.AND P6, PT, R21, RZ, PT ;  /* 0x000000ff1500720c */ /* 0x000fda0003fc5270 */
        /* <DEDUP_REMOVED lines=32> */
.L_x_7558:
[----:B-1----:R-:W-:-:S04]  /*0b40*/  FSETP.GEU.FTZ.AND P6, PT, R23, R22, PT ;  /* 0x000000161700720b */ /* 0x002fc80003fde000 */
[----:B------:R-:W-:-:S09]  /*0b50*/  FSEL R19, R22, R23, !P6 ;  /* 0x0000001716137208 */ /* 0x000fd20007000000 */
.L_x_7532:
[----:B------:R-:W-:Y:S05]  /*0b60*/  BSYNC B0 ;  /* 0x0000000000007941 */ /* 0x000fea0003800000 */
.L_x_7531:
[----:B------:R-:W-:Y:S01]  /*0b70*/  ISETP.NE.AND P6, PT, R12, RZ, PT ;  /* 0x000000ff0c00720c */ /* 0x000fe20003fc5270 */
[----:B------:R-:W-:Y:S05]  /*0b80*/  WARPSYNC.ALL ;  /* 0x0000000000007948 */ /* 0x000fea0003800000 */
[----:B------:R-:W-:-:S07]  /*0b90*/  P2R R26, PR, RZ, 0x40 ;  /* 0x00000040ff1a7803 */ /* 0x000fce0000000000 */
[----:B-1----:R1:W-:Y:S01]  /*0ba0*/  @!P6 STS [UR4], R19 ;  /* 0x00000013ff00e988 */ /* 0x0023e20008000804 */
[----:B------:R-:W-:Y:S01]  /*0bb0*/  BAR.SYNC.DEFER_BLOCKING 0x0 ;  /* 0x0000000000007b1d */ /* 0x000fe20000010000 */
[----:B------:R-:W-:Y:S01]  /*0bc0*/  ISETP.NE.AND P6, PT, R29, RZ, PT ;  /* 0x000000ff1d00720c */ /* 0x000fe20003fc5270 */
[----:B-1----:R-:W-:Y:S01]  /*0bd0*/  @!P5 HADD2.F32 R19, -RZ, R3.H0_H0 ;  /* 0x20000003ff13d230 */ /* 0x002fe20000004100 */
[----:B------:R-:W-:Y:S02]  /*0be0*/  P2R R22, PR, RZ, 0x8 ;  /* 0x00000008ff167803 */ /* 0x000fe40000000000 */
[----:B------:R-:W-:Y:S01]  /*0bf0*/  ISETP.NE.AND P3, PT, R11, RZ, PT ;  /* 0x000000ff0b00720c */ /* 0x000fe20003f65270 */
[----:B------:R-:W-:Y:S01]  /*0c00*/  BSSY B0, `(.L_x_7534) ;  /* 0x0000060000007945 */ /* 0x000fe20003800000 */
[----:B------:R-:W-:Y:S02]  /*0c10*/  P2R R29, PR, RZ, 0x40 ;  /* 0x00000040ff1d7803 */ /* 0x000fe40000000000 */
[----:B------:R-:W-:Y:S01]  /*0c20*/  ISETP.NE.AND P6, PT, R27, RZ, PT ;  /* 0x000000ff1b00720c */ /* 0x000fe20003fc5270 */
[----:B------:R-:W-:Y:S01]  /*0c30*/  @!P2 HADD2.F32 R27, -RZ, R0.H0_H0 ;  /* 0x20000000ff1ba230 */ /* 0x000fe20000004100 */
[----:B0-----:R-:W-:-:S02]  /*0c40*/  P2R R23, PR, RZ, 0x10 ;  /* 0x00000010ff177803 */ /* 0x001fc40000000000 */
[----:B------:R-:W-:Y:S02]  /*0c50*/  P2R R30, PR, RZ, 0x40 ;  /* 0x00000040ff1e7803 */ /* 0x000fe40000000000 */
[----:B------:R-:W-:Y:S02]  /*0c60*/  ISETP.NE.AND P6, PT, R24, RZ, PT ;  /* 0x000000ff1800720c */ /* 0x000fe40003fc5270 */
[----:B------:R-:W-:Y:S01]  /*0c70*/  ISETP.NE.AND P4, PT, R10, RZ, PT ;  /* 0x000000ff0a00720c */ /* 0x000fe20003f85270 */
[----:B------:R-:W-:Y:S01]  /*0c80*/  @!P3 HADD2.F32 R21, -RZ, R7.H0_H0 ;  /* 0x20000007ff15b230 */ /* 0x000fe20000004100 */
[----:B------:R-:W-:Y:S02]  /*0c90*/  P2R R31, PR, RZ, 0x40 ;  /* 0x00000040ff1f7803 */ /* 0x000fe40000000000 */
[----:B------:R-:W-:Y:S01]  /*0ca0*/  ISETP.NE.AND P6, PT, R28, RZ, PT ;  /* 0x000000ff1c00720c */ /* 0x000fe20003fc5270 */
[----:B------:R-:W0:Y:S03]  /*0cb0*/  LDS R16, [UR4] ;  /* 0x00000004ff107984 */ /* 0x000e260008000800 */
[----:B------:R-:W-:-:S09]  /*0cc0*/  P2R R33, PR, RZ, 0x40 ;  /* 0x00000040ff217803 */ /* 0x000fd20000000000 */
[----:B------:R-:W-:Y:S02]  /*0cd0*/  @!P6 HADD2.F32 R25, -RZ, R5.H0_H0 ;  /* 0x20000005ff19e230 */ /* 0x000fe40000004100 */
[--C-:B0-----:R-:W-:Y:S01]  /*0ce0*/  @!P3 FADD.FTZ R20, R21, -R16.reuse ;  /* 0x800000101514b221 */ /* 0x101fe20000010000 */
[--C-:B------:R-:W-:Y:S01]  /*0cf0*/  @!P5 FADD.FTZ R19, R19, -R16.reuse ;  /* 0x800000101313d221 */ /* 0x100fe20000010000 */
[----:B------:R-:W-:Y:S02]  /*0d00*/  @!P4 HADD2.F32 R21, -RZ, R6.H0_H0 ;  /* 0x20000006ff15c230 */ /* 0x000fe40000004100 */
        /* <DEDUP_REMOVED lines=9> */
[----:B------:R-:W-:Y:S02]  /*0da0*/  @!P1 HADD2.F32 R25, -RZ, R2.H0_H0 ;  /* 0x20000002ff199230 */ /* 0x000fe40000004100 */
        /* <DEDUP_REMOVED lines=8> */
[----:B------:R-:W-:-:S03]  /*0e30*/  @!P3 HADD2.F32 R35, -RZ, R8.H0_H0 ;  /* 0x20000008ff23b230 */ /* 0x000fc60000004100 */
[----:B------:R-:W-:Y:S02]  /*0e40*/  P2R R32, PR, RZ, 0x40 ;  /* 0x00000040ff207803 */ /* 0x000fe40000000000 */
[----:B------:R-:W-:Y:S01]  /*0e50*/  ISETP.NE.AND P6, PT, R11, RZ, PT ;  /* 0x000000ff0b00720c */ /* 0x000fe20003fc5270 */
[----:B------:R-:W1:Y:S01]  /*0e60*/  @!P4 MUFU.EX2 R21, R21 ;  /* 0x000000150015c308 */ /* 0x000e620000000800 */
[----:B0-----:R-:W-:Y:S01]  /*0e70*/  @!P5 FADD.FTZ R24, RZ, R19 ;  /* 0x00000013ff18d221 */ /* 0x001fe20000010000 */
[----:B------:R-:W-:Y:S01]  /*0e80*/  ISETP.NE.AND P4, PT, R23, RZ, PT ;  /* 0x000000ff1700720c */ /* 0x000fe20003f85270 */
[----:B------:R-:W-:Y:S02]  /*0e90*/  @!P0 HADD2.F32 R23, -RZ, R4.H0_H0 ;  /* 0x20000004ff178230 */ /* 0x000fe40000004100 */
[----:B------:R-:W-:-:S03]  /*0ea0*/  @!P3 FADD.FTZ R34, R35, -R16 ;  /* 0x800000102322b221 */ /* 0x000fc60000010000 */
[----:B------:R-:W-:Y:S01]  /*0eb0*/  @!P0 FADD.FTZ R23, R23, -R16 ;  /* 0x8000001017178221 */ /* 0x000fe20000010000 */
[----:B------:R-:W-:Y:S01]  /*0ec0*/  @!P1 MUFU.EX2 R25, R25 ;  /* 0x0000001900199308 */ /* 0x000fe20000000800 */
[----:B------:R-:W-:Y:S02]  /*0ed0*/  @!P3 FMUL.FTZ R34, R34, 1.4426950216293334961 ;  /* 0x3fb8aa3b2222b820 */ /* 0x000fe40000410000 */
[----:B------:R-:W-:Y:S01]  /*0ee0*/  @!P6 FADD.FTZ R24, R24, R20 ;  /* 0x000000141818e221 */ /* 0x000fe20000010000 */
[----:B------:R-:W-:Y:S01]  /*0ef0*/  ISETP.NE.AND P6, PT, R32, RZ, PT ;  /* 0x000000ff2000720c */ /* 0x000fe20003fc5270 */
[----:B------:R-:W-:Y:S01]  /*0f00*/  @!P0 FMUL.FTZ R23, R23, 1.4426950216293334961 ;  /* 0x3fb8aa3b17178820 */ /* 0x000fe20000410000 */
[----:B------:R-:W-:Y:S02]  /*0f10*/  @!P4 HADD2.F32 R19, -RZ, R9.H0_H0 ;  /* 0x20000009ff13c230 */ /* 0x000fe40000004100 */
[----:B------:R-:W-:Y:S03]  /*0f20*/  @!P2 MUFU.EX2 R27, R27 ;  /* 0x0000001b001ba308 */ /* 0x000fe60000000800 */
[----:B------:R-:W-:-:S04]  /*0f30*/  @!P4 FADD.FTZ R20, R19, -R16 ;  /* 0x800000101314c221 */ /* 0x000fc80000010000 */
[----:B------:R-:W-:Y:S01]  /*0f40*/  @!P4 FMUL.FTZ R20, R20, 1.4426950216293334961 ;  /* 0x3fb8aa3b1414c820 */ /* 0x000fe20000410000 */
[----:B------:R-:W0:Y:S01]  /*0f50*/  @!P0 MUFU.EX2 R23, R23 ;  /* 0x0000001700178308 */ /* 0x000e220000000800 */
[----:B-1----:R-:W-:Y:S01]  /*0f60*/  @!P6 FADD.FTZ R24, R24, R21 ;  /* 0x000000151818e221 */ /* 0x002fe20000010000 */
[----:B------:R-:W-:-:S06]  /*0f70*/  ISETP.NE.AND P6, PT, R33, RZ, PT ;  /* 0x000000ff2100720c */ /* 0x000fcc0003fc5270 */
[----:B------:R-:W1:Y:S07]  /*0f80*/  @!P3 MUFU.EX2 R19, R34 ;  /* 0x000000220013b308 */ /* 0x000e6e0000000800 */
[----:B------:R-:W-:Y:S01]  /*0f90*/  @!P6 FADD.FTZ R24, R24, R22 ;  /* 0x000000161818e221 */ /* 0x000fe20000010000 */
[----:B------:R-:W2:Y:S01]  /*0fa0*/  @!P4 MUFU.EX2 R21, R20 ;  /* 0x000000140015c308 */ /* 0x000ea20000000800 */
[----:B------:R-:W-:Y:S02]  /*0fb0*/  ISETP.NE.AND P6, PT, R31, RZ, PT ;  /* 0x000000ff1f00720c */ /* 0x000fe40003fc5270 */
        /* <DEDUP_REMOVED lines=35> */
.L_x_7564:
[----:B-1----:R-:W-:-:S07]  /*11f0*/  FADD.FTZ R17, R21, R22 ;  /* 0x0000001615117221 */ /* 0x002fce0000010000 */
.L_x_7535:
[----:B------:R-:W-:Y:S05]  /*1200*/  BSYNC B0 ;  /* 0x0000000000007941 */ /* 0x000fea0003800000 */
.L_x_7534:
[----:B------:R-:W-:Y:S01]  /*1210*/  ISETP.NE.AND P6, PT, R26, RZ, PT ;  /* 0x000000ff1a00720c */ /* 0x000fe20003fc5270 */
[----:B------:R-:W-:-:S12]  /*1220*/  WARPSYNC.ALL ;  /* 0x0000000000007948 */ /* 0x000fd80003800000 */
[----:B-1----:R1:W-:Y:S01]  /*1230*/  @!P6 STS [UR4], R17 ;  /* 0x00000011ff00e988 */ /* 0x0023e20008000804 */
[----:B------:R-:W-:Y:S06]  /*1240*/  BAR.SYNC.DEFER_BLOCKING 0x0 ;  /* 0x0000000000007b1d */ /* 0x000fec0000010000 */
[----:B------:R-:W-:Y:S01]  /*1250*/  BSSY B0, `(.L_x_7537) ;  /* 0x0000012000007945 */ /* 0x000fe20003800000 */
[----:B------:R-:W2:Y:S03]  /*1260*/  LDS R17, [UR4] ;  /* 0x00000004ff117984 */ /* 0x000ea60008000800 */
[----:B-1----:R-:W-:Y:S05]  /*1270*/  @P5 BRA `(.L_x_7538) ;  /* 0x00000000003c5947 */ /* 0x002fea0003800000 */
[----:B0-----:R-:W-:Y:S01]  /*1280*/  SHF.R.S32.HI R21, RZ, 0x1f, R12 ;  /* 0x0000001fff157819 */ /* 0x001fe2000001140c */
[----:B------:R-:W-:Y:S01]  /*1290*/  ULDC.64 UR4, c[0x0][0x210] ;  /* 0x0000840000047ab9 */ /* 0x000fe20000000a00 */
[----:B------:R-:W-:-:S05]  /*12a0*/  MOV R20, R12 ;  /* 0x0000000c00147202 */ /* 0x000fca0000000f00 */
[----:B------:R-:W-:-:S04]  /*12b0*/  IMAD.WIDE.U32 R20, R14, UR8, R20 ;  /* 0x000000080e147c25 */ /* 0x000fc8000f8e0014 */
[----:B------:R-:W-:Y:S01]  /*12c0*/  IMAD R19, R15, UR8, R21 ;  /* 0x000000080f137c24 */ /* 0x000fe2000f8e0215 */
[C---:B------:R-:W-:Y:S01]  /*12d0*/  LEA R18, P5, R20.reuse, UR4, 0x1 ;  /* 0x0000000414127c11 */ /* 0x040fe2000f8a08ff */
[----:B------:R-:W-:Y:S02]  /*12e0*/  HADD2.F32 R21, -RZ, R3.H0_H0 ;  /* 0x20000003ff157230 */ /* 0x000fe40000004100 */
[----:B--2---:R-:W-:Y:S01]  /*12f0*/  MUFU.RCP R3, R17 ;  /* 0x0000001100037308 */ /* 0x004fe20000001000 */
[----:B------:R-:W-:Y:S02]  /*1300*/  LEA.HI.X R19, R20, UR5, R19, 0x1, P5 ;  /* 0x0000000514137c11 */ /* 0x000fe4000a8f0c13 */
[----:B------:R-:W-:-:S04]  /*1310*/  FADD.FTZ R21, R21, -R16 ;  /* 0x8000001015157221 */ /* 0x000fc80000010000 */
[----:B------:R-:W-:-:S04]  /*1320*/  FMUL.FTZ R21, R21, 1.4426950216293334961 ;  /* 0x3fb8aa3b15157820 */ /* 0x000fc80000410000 */
[----:B------:R-:W0:Y:S02]  /*1330*/  MUFU.EX2 R20, R21 ;  /* 0x0000001500147308 */ /* 0x000e240000000800 */
[----:B0-----:R-:W-:-:S05]  /*1340*/  FMUL.FTZ R3, R20, R3 ;  /* 0x0000000314037220 */ /* 0x001fca0000410000 */
[----:B------:R-:W-:-:S05]  /*1350*/  F2FP.F16.F32.PACK_AB R3, RZ, R3 ;  /* 0x00000003ff03723e */ /* 0x000fca00000000ff */
[----:B------:R1:W-:Y:S02]  /*1360*/  STG.E.U16 desc[UR6][R18.64], R3 ;  /* 0x0000000312007986 */ /* 0x0003e4000c101506 */
.L_x_7538:
[----:B------:R-:W-:Y:S05]  /*1370*/  BSYNC B0 ;  /* 0x0000000000007941 */ /* 0x000fea0003800000 */
.L_x_7537:
[----:B------:R-:W-:Y:S01]  /*1380*/  ISETP.NE.AND P5, PT, R11, RZ, PT ;  /* 0x000000ff0b00720c */ /* 0x000fe20003fa5270 */
[----:B------:R-:W-:-:S12]  /*1390*/  BSSY B0, `(.L_x_7539) ;  /* 0x0000012000007945 */ /* 0x000fd80003800000 */
[----:B------:R-:W-:Y:S05]  /*13a0*/  @P5 BRA `(.L_x_7540) ;  /* 0x0000000000405947 */ /* 0x000fea0003800000 */
[----:B------:R-:W-:Y:S01]  /*13b0*/  ULDC UR4, c[0x0][0x0] ;  /* 0x0000000000047ab9 */ /* 0x000fe20000000800 */
[----:B------:R-:W-:Y:S02]  /*13c0*/  HADD2.F32 R7, -RZ, R7.H0_H0 ;  /* 0x20000007ff077230 */ /* 0x000fe40000004100 */
[----:B------:R-:W-:Y:S01]  /*13d0*/  VIADD R20, R12, UR4 ;  /* 0x000000040c147c36 */ /* 0x000fe20008000000 */
[----:B------:R-:W-:Y:S02]  /*13e0*/  ULDC.64 UR4, c[0x0][0x210] ;  /* 0x0000840000047ab9 */ /* 0x000fe40000000a00 */
[----:B------:R-:W-:Y:S02]  /*13f0*/  FADD.FTZ R7, R7, -R16 ;  /* 0x8000001007077221 */ /* 0x000fe40000010000 */
[--C-:B0-----:R-:W-:Y:S02]  /*1400*/  SHF.R.S32.HI R21, RZ, 0x1f, R20.reuse ;  /* 0x0000001fff157819 */ /* 0x101fe40000011414 */
[----:B------:R-:W-:Y:S01]  /*1410*/  FMUL.FTZ R7, R7, 1.4426950216293334961 ;  /* 0x3fb8aa3b07077820 */ /* 0x000fe20000410000 */
[----:B------:R-:W-:-:S04]  /*1420*/  IMAD.WIDE.U32 R20, R14, UR8, R20 ;  /* 0x000000080e147c25 */ /* 0x000fc8000f8e0014 */
[----:B-1----:R-:W-:Y:S01]  /*1430*/  IMAD R3, R15, UR8, R21 ;  /* 0x000000080f037c24 */ /* 0x002fe2000f8e0215 */
[----:B------:R-:W-:-:S04]  /*1440*/  LEA R18, P5, R20, UR4, 0x1 ;  /* 0x0000000414127c11 */ /* 0x000fc8000f8a08ff */
[----:B------:R-:W-:Y:S02]  /*1450*/  LEA.HI.X R19, R20, UR5, R3, 0x1, P5 ;  /* 0x0000000514137c11 */ /* 0x000fe4000a8f0c03 */
[----:B--2---:R-:W-:Y:S08]  /*1460*/  MUFU.RCP R20, R17 ;  /* 0x0000001100147308 */ /* 0x004ff00000001000 */
[----:B------:R-:W0:Y:S02]  /*1470*/  MUFU.EX2 R3, R7 ;  /* 0x0000000700037308 */ /* 0x000e240000000800 */
[----:B0-----:R-:W-:-:S05]  /*1480*/  FMUL.FTZ R3, R3, R20 ;  /* 0x0000001403037220 */ /* 0x001fca0000410000 */
[----:B------:R-:W-:-:S05]  /*1490*/  F2FP.F16.F32.PACK_AB R3, RZ, R3 ;  /* 0x00000003ff03723e */ /* 0x000fca00000000ff */
[----:B------:R3:W-:Y:S02]  /*14a0*/  STG.E.U16 desc[UR6][R18.64], R3 ;  /* 0x0000000312007986 */ /* 0x0007e4000c101506 */
.L_x_7540:
[----:B------:R-:W-:Y:S05]  /*14b0*/  BSYNC B0 ;  /* 0x0000000000007941 */ /* 0x000fea0003800000 */
.L_x_7539:
[----:B------:R-:W-:Y:S01]  /*14c0*/  ISETP.NE.AND P5, PT, R10, RZ, PT ;  /* 0x000000ff0a00720c */ /* 0x000fe20003fa5270 */
[----:B------:R-:W-:-:S12]  /*14d0*/  BSSY B0, `(.L_x_7541) ;  /* 0x0000012000007945 */ /* 0x000fd80003800000 */
[----:B------:R-:W-:Y:S05]  /*14e0*/  @P5 BRA `(.L_x_7542) ;  /* 0x0000000000405947 */ /* 0x000fea0003800000 */
[----:B------:R-:W4:Y:S01]  /*14f0*/  LDC R7, c[0x0][RZ] ;  /* 0x00000000ff077b82 */ /* 0x000f220000000800 */
[----:B-1-3--:R-:W-:Y:S01]  /*1500*/  HADD2.F32 R3, -RZ, R6.H0_H0 ;  /* 0x20000006ff037230 */ /* 0x00afe20000004100 */
        /* <DEDUP_REMOVED lines=9> */
[----:B------:R-:W-:Y:S01]  /*15a0*/  F2FP.F16.F32.PACK_AB R3, RZ, R3 ;  /* 0x00000003ff03723e */ /* 0x000fe200000000ff */
[----:B------:R-:W-:Y:S01]  /*15b0*/  IMAD R7, R15, UR8, R7 ;  /* 0x000000080f077c24 */ /* 0x000fe2000f8e0207 */
[----:B------:R-:W-:-:S04]  /*15c0*/  LEA R10, P5, R6, UR4, 0x1 ;  /* 0x00000004060a7c11 */ /* 0x000fc8000f8a08ff */
[----:B------:R-:W-:-:S05]  /*15d0*/  LEA.HI.X R11, R6, UR5, R7, 0x1, P5 ;  /* 0x00000005060b7c11 */ /* 0x000fca000a8f0c07 */
[----:B------:R4:W-:Y:S04]  /*15e0*/  STG.E.U16 desc[UR6][R10.64], R3 ;  /* 0x000000030a007986 */ /* 0x0009e8000c101506 */
.L_x_7542:
[----:B------:R-:W-:Y:S05]  /*15f0*/  BSYNC B0 ;  /* 0x0000000000007941 */ /* 0x000fea0003800000 */
.L_x_7541:
[----:B------:R-:W-:Y:S01]  /*1600*/  ISETP.NE.AND P5, PT, R28, RZ, PT ;  /* 0x000000ff1c00720c */ /* 0x000fe20003fa5270 */
[----:B------:R-:W-:-:S12]  /*1610*/  BSSY B0, `(.L_x_7543) ;  /* 0x0000013000007945 */ /* 0x000fd80003800000 */
[----:B------:R-:W-:Y:S05]  /*1620*/  @P5 BRA `(.L_x_7544) ;  /* 0x0000000000445947 */ /* 0x000fea0003800000 */
[----:B------:R-:W5:Y:S01]  /*1630*/  LDC R7, c[0x0][RZ] ;  /* 0x00000000ff077b82 */ /* 0x000f620000000800 */
[----:B------:R-:W-:Y:S01]  /*1640*/  HADD2.F32 R5, -RZ, R5.H0_H0 ;  /* 0x20000005ff057230 */ /* 0x000fe20000004100 */
[----:B--2-4-:R-:W-:Y:S01]  /*1650*/  MUFU.RCP R10, R17 ;  /* 0x00000011000a7308 */ /* 0x014fe20000001000 */
[----:B------:R-:W-:-:S03]  /*1660*/  ULDC.64 UR4, c[0x0][0x210] ;  /* 0x0000840000047ab9 */ /* 0x000fc60000000a00 */
[----:B------:R-:W-:-:S04]  /*1670*/  FADD.FTZ R5, R5, -R16 ;  /* 0x8000001005057221 */ /* 0x000fc80000010000 */
[----:B-1-3--:R-:W-:-:S04]  /*1680*/  FMUL.FTZ R18, R5, 1.4426950216293334961 ;  /* 0x3fb8aa3b05127820 */ /* 0x00afc80000410000 */
[----:B------:R-:W1:Y:S01]  /*1690*/  MUFU.EX2 R3, R18 ;  /* 0x0000001200037308 */ /* 0x000e620000000800 */
[----:B-----5:R-:W-:-:S04]  /*16a0*/  IMAD R6, R7, 0x2, R12 ;  /* 0x0000000207067824 */ /* 0x020fc800078e020c */
[----:B------:R-:W-:Y:S02]  /*16b0*/  IMAD.IADD R6, R6, 0x1, R7 ;  /* 0x0000000106067824 */ /* 0x000fe400078e0207 */
[----:B-1----:R-:W-:-:S03]  /*16c0*/  FMUL.FTZ R3, R3, R10 ;  /* 0x0000000a03037220 */ /* 0x002fc60000410000 */
[--C-:B------:R-:W-:Y:S02]  /*16d0*/  SHF.R.S32.HI R7, RZ, 0x1f, R6.reuse ;  /* 0x0000001fff077819 */ /* 0x100fe40000011406 */
[----:B------:R-:W-:Y:S01]  /*16e0*/  F2FP.F16.F32.PACK_AB R3, RZ, R3 ;  /* 0x00000003ff03723e */ /* 0x000fe200000000ff */
[----:B------:R-:W-:-:S04]  /*16f0*/  IMAD.WIDE.U32 R6, R14, UR8, R6 ;  /* 0x000000080e067c25 */ /* 0x000fc8000f8e0006 */
[----:B------:R-:W-:Y:S01]  /*1700*/  IMAD R5, R15, UR8, R7 ;  /* 0x000000080f057c24 */ /* 0x000fe2000f8e0207 */
[----:B------:R-:W-:-:S04]  /*1710*/  LEA R10, P5, R6, UR4, 0x1 ;  /* 0x00000004060a7c11 */ /* 0x000fc8000f8a08ff */
[----:B------:R-:W-:-:S05]  /*1720*/  LEA.HI.X R11, R6, UR5, R5, 0x1, P5 ;  /* 0x00000005060b7c11 */ /* 0x000fca000a8f0c05 */
[----:B------:R1:W-:Y:S04]  /*1730*/  STG.E.U16 desc[UR6][R10.64], R3 ;  /* 0x000000030a007986 */ /* 0x0003e8000c101506 */
.L_x_7544:
[----:B------:R-:W-:Y:S05]  /*1740*/  BSYNC B0 ;  /* 0x0000000000007941 */ /* 0x000fea0003800000 */
.L_x_7543:
[----:B------:R-:W-:Y:S04]  /*1750*/  BSSY B0, `(.L_x_7545) ;  /* 0x0000013000007945 */ /* 0x000fe80003800000 */
[----:B------:R-:W-:Y:S05]  /*1760*/  @P0 BRA `(.L_x_7546) ;  /* 0x0000000000440947 */ /* 0x000fea0003800000 */
[----:B------:R-:W5:Y:S01]  /*1770*/  LDC R5, c[0x0][RZ] ;  /* 0x00000000ff057b82 */ /* 0x000f620000000800 */
[----:B-1-34-:R-:W-:Y:S01]  /*1780*/  HADD2.F32 R3, -RZ, R4.H0_H0 ;  /* 0x20000004ff037230 */ /* 0x01afe20000004100 */
[----:B--2---:R-:W-:Y:S01]  /*1790*/  MUFU.RCP R6, R17 ;  /* 0x0000001100067308 */ /* 0x004fe20000001000 */
[----:B------:R-:W-:-:S03]  /*17a0*/  ULDC.64 UR4, c[0x0][0x210] ;  /* 0x0000840000047ab9 */ /* 0x000fc60000000a00 */
[----:B------:R-:W-:-:S04]  /*17b0*/  FADD.FTZ R3, R3, -R16 ;  /* 0x8000001003037221 */ /* 0x000fc80000010000 */
[----:B------:R-:W-:-:S04]  /*17c0*/  FMUL.FTZ R10, R3, 1.4426950216293334961 ;  /* 0x3fb8aa3b030a7820 */ /* 0x000fc80000410000 */
[----:B------:R-:W1:Y:S01]  /*17d0*/  MUFU.EX2 R3, R10 ;  /* 0x0000000a00037308 */ /* 0x000e620000000800 */
[----:B-----5:R-:W-:-:S05]  /*17e0*/  LEA R4, R5, R12, 0x1 ;  /* 0x0000000c05047211 */ /* 0x020fca00078e08ff */
[----:B------:R-:W-:Y:S02]  /*17f0*/  IMAD R4, R5, 0x2, R4 ;  /* 0x0000000205047824 */ /* 0x000fe400078e0204 */
        /* <DEDUP_REMOVED lines=8> */
.L_x_7546:
[----:B------:R-:W-:Y:S05]  /*1880*/  BSYNC B0 ;  /* 0x0000000000007941 */ /* 0x000fea0003800000 */
.L_x_7545:
[----:B------:R-:W-:Y:S04]  /*1890*/  BSSY B0, `(.L_x_7547) ;  /* 0x0000014000007945 */ /* 0x000fe80003800000 */
[----:B------:R-:W-:Y:S05]  /*18a0*/  @P1 BRA `(.L_x_7548) ;  /* 0x0000000000481947 */ /* 0x000fea0003800000 */
[----:B-1-34-:R-:W1:Y:S01]  /*18b0*/  LDC R3, c[0x0][RZ] ;  /* 0x00000000ff037b82 */ /* 0x01ae620000000800 */
[----:B------:R-:W-:Y:S01]  /*18c0*/  HADD2.F32 R5, -RZ, R2.H0_H0 ;  /* 0x20000002ff057230 */ /* 0x000fe20000004100 */
[----:B--2---:R-:W-:Y:S01]  /*18d0*/  MUFU.RCP R4, R17 ;  /* 0x0000001100047308 */ /* 0x004fe20000001000 */
[----:B------:R-:W-:-:S03]  /*18e0*/  ULDC.64 UR4, c[0x0][0x210] ;  /* 0x0000840000047ab9 */ /* 0x000fc60000000a00 */
        /* <DEDUP_REMOVED lines=11> */
[----:B------:R-:W-:Y:S02]  /*19a0*/  F2FP.F16.F32.PACK_AB R3, RZ, R5 ;  /* 0x00000005ff03723e */ /* 0x000fe400000000ff */
[----:B------:R-:W-:-:S05]  /*19b0*/  LEA.HI.X R5, R2, UR5, R7, 0x1, P0 ;  /* 0x0000000502057c11 */ /* 0x000fca00080f0c07 */
[----:B------:R1:W-:Y:S04]  /*19c0*/  STG.E.U16 desc[UR6][R4.64], R3 ;  /* 0x0000000304007986 */ /* 0x0003e8000c101506 */
.L_x_7548:
[----:B------:R-:W-:Y:S05]  /*19d0*/  BSYNC B0 ;  /* 0x0000000000007941 */ /* 0x000fea0003800000 */
.L_x_7547:
[----:B------:R-:W-:Y:S04]  /*19e0*/  BSSY B0, `(.L_x_7549) ;  /* 0x0000014000007945 */ /* 0x000fe80003800000 */
[----:B------:R-:W-:Y:S05]  /*19f0*/  @P2 BRA `(.L_x_7550) ;  /* 0x0000000000482947 */ /* 0x000fea0003800000 */
[----:B-1-34-:R-:W1:Y:S01]  /*1a00*/  LDC R3, c[0x0][RZ] ;  /* 0x00000000ff037b82 */ /* 0x01ae620000000800 */
[----:B------:R-:W-:Y:S01]  /*1a10*/  HADD2.F32 R5, -RZ, R0.H0_H0 ;  /* 0x20000000ff057230 */ /* 0x000fe20000004100 */
[----:B--2---:R-:W-:Y:S01]  /*1a20*/  MUFU.RCP R7, R17 ;  /* 0x0000001100077308 */ /* 0x004fe20000001000 */
[----:B------:R-:W-:-:S03]  /*1a30*/  ULDC.64 UR4, c[0x0][0x210] ;  /* 0x0000840000047ab9 */ /* 0x000fc60000000a00 */
[----:B------:R-:W-:-:S04]  /*1a40*/  FADD.FTZ R5, R5, -R16 ;  /* 0x8000001005057221 */ /* 0x000fc80000010000 */
[----:B------:R-:W-:-:S06]  /*1a50*/  FMUL.FTZ R6, R5, 1.4426950216293334961 ;  /* 0x3fb8aa3b05067820 */ /* 0x000fcc0000410000 */
[----:B------:R-:W2:Y:S01]  /*1a60*/  MUFU.EX2 R6, R6 ;  /* 0x0000000600067308 */ /* 0x000ea20000000800 */
[----:B-1----:R-:W-:-:S05]  /*1a70*/  LEA R0, R3, R12, 0x1 ;  /* 0x0000000c03007211 */ /* 0x002fca00078e08ff */
[----:B------:R-:W-:-:S04]  /*1a80*/  IMAD R0, R3, 0x2, R0 ;  /* 0x0000000203007824 */ /* 0x000fc800078e0200 */
[----:B------:R-:W-:Y:S02]  /*1a90*/  IMAD R2, R3, 0x2, R0 ;  /* 0x0000000203027824 */ /* 0x000fe400078e0200 */
[----:B--2---:R-:W-:-:S03]  /*1aa0*/  FMUL.FTZ R0, R6, R7 ;  /* 0x0000000706007220 */ /* 0x004fc60000410000 */
[--C-:B------:R-:W-:Y:S02]  /*1ab0*/  SHF.R.S32.HI R3, RZ, 0x1f, R2.reuse ;  /* 0x0000001fff037819 */ /* 0x100fe40000011402 */
[----:B------:R-:W-:Y:S01]  /*1ac0*/  F2FP.F16.F32.PACK_AB R0, RZ, R0 ;  /* 0x00000000ff00723e */ /* 0x000fe200000000ff */
[----:B------:R-:W-:-:S04]  /*1ad0*/  IMAD.WIDE.U32 R2, R14, UR8, R2 ;  /* 0x000000080e027c25 */ /* 0x000fc8000f8e0002 */
[----:B------:R-:W-:Y:S01]  /*1ae0*/  IMAD R3, R15, UR8, R3 ;  /* 0x000000080f037c24 */ /* 0x000fe2000f8e0203 */
[----:B------:R-:W-:-:S04]  /*1af0*/  LEA R4, P0, R2, UR4, 0x1 ;  /* 0x0000000402047c11 */ /* 0x000fc8000f8008ff */
[----:B------:R-:W-:-:S05]  /*1b00*/  LEA.HI.X R5, R2, UR5, R3, 0x1, P0 ;  /* 0x0000000502057c11 */ /* 0x000fca00080f0c03 */
[----:B------:R1:W-:Y:S04]  /*1b10*/  STG.E.U16 desc[UR6][R4.64], R0 ;  /* 0x0000000004007986 */ /* 0x0003e8000c101506 */
.L_x_7550:
[----:B------:R-:W-:Y:S05]  /*1b20*/  BSYNC B0 ;  /* 0x0000000000007941 */ /* 0x000fea0003800000 */
.L_x_7549:
        /* <DEDUP_REMOVED lines=21> */
.L_x_7552:
[----:B------:R-:W-:Y:S05]  /*1c80*/  BSYNC B0 ;  /* 0x0000000000007941 */ /* 0x000fea0003800000 */
.L_x_7551:
[----:B------:R-:W-:Y:S05]  /*1c90*/  @P4 EXIT ;  /* 0x000000000000494d */ /* 0x000fea0003800000 */
[----:B-1-34-:R-:W1:Y:S01]  /*1ca0*/  LDC R3, c[0x0][RZ] ;  /* 0x00000000ff037b82 */ /* 0x01ae620000000800 */
[----:B------:R-:W-:Y:S01]  /*1cb0*/  HADD2.F32 R9, -RZ, R9.H0_H0 ;  /* 0x20000009ff097230 */ /* 0x000fe20000004100 */
[----:B--2---:R-:W-:Y:S01]  /*1cc0*/  MUFU.RCP R17, R17 ;  /* 0x0000001100117308 */ /* 0x004fe20000001000 */
[----:B------:R-:W-:-:S03]  /*1cd0*/  ULDC.64 UR4, c[0x0][0x210] ;  /* 0x0000840000047ab9 */ /* 0x000fc60000000a00 */
[----:B------:R-:W-:-:S04]  /*1ce0*/  FADD.FTZ R9, R9, -R16 ;  /* 0x8000001009097221 */ /* 0x000fc80000010000 */
[----:B------:R-:W-:-:S04]  /*1cf0*/  FMUL.FTZ R9, R9, 1.4426950216293334961 ;  /* 0x3fb8aa3b09097820 */ /* 0x000fc80000410000 */
[----:B------:R-:W2:Y:S01]  /*1d00*/  MUFU.EX2 R0, R9 ;  /* 0x0000000900007308 */ /* 0x000ea20000000800 */
[----:B-1----:R-:W-:-:S05]  /*1d10*/  IMAD R12, R3, 0x2, R12 ;  /* 0x00000002030c7824 */ /* 0x002fca00078e020c */
[----:B------:R-:W-:Y:S01]  /*1d20*/  LEA R12, R3, R12, 0x1 ;  /* 0x0000000c030c7211 */ /* 0x000fe200078e08ff */
[----:B--2---:R-:W-:-:S04]  /*1d30*/  FMUL.FTZ R0, R0, R17 ;  /* 0x0000001100007220 */ /* 0x004fc80000410000 */
[----:B------:R-:W-:Y:S01]  /*1d40*/  IMAD R12, R3, 0x2, R12 ;  /* 0x00000002030c7824 */ /* 0x000fe200078e020c */
[----:B------:R-:W-:-:S03]  /*1d50*/  F2FP.F16.F32.PACK_AB R0, RZ, R0 ;  /* 0x00000000ff00723e */ /* 0x000fc600000000ff */
        /* <DEDUP_REMOVED lines=8> */
.L_x_7533:
[----:B------:R-:W-:Y:S01]  /*1de0*/  HFMA2.MMA R31, -RZ, RZ, 0, 9.5367431640625e-07 ;  /* 0x00000010ff1f7435 */ /* 0x000fe200000001ff */
[----:B-1----:R-:W-:Y:S02]  /*1df0*/  IMAD.MOV.U32 R30, RZ, RZ, R19 ;  /* 0x000000ffff1e7224 */ /* 0x002fe400078e0013 */
[----:B------:R-:W-:Y:S02]  /*1e00*/  IMAD.MOV.U32 R32, RZ, RZ, 0x1f ;  /* 0x0000001fff207424 */ /* 0x000fe400078e00ff */
[----:B------:R-:W-:-:S07]  /*1e10*/  IMAD.MOV.U32 R25, RZ, RZ, -0x1 ;  /* 0xffffffffff197424 */ /* 0x000fce00078e00ff */
[----:B------:R-:W-:Y:S05]  /*1e20*/  WARPSYNC.COLLECTIVE R25, `(.L_x_7553) ;  /* 0x0000000019087348 */ /* 0x000fea0003c00000 */
[----:B------:R0:W1:Y:S02]  /*1e30*/  SHFL.DOWN P6, R22, R30, R31, R32 ;  /* 0x0800001f1e167389 */ /* 0x00006400000c0020 */
[----:B01----:R-:W-:Y:S01]  /*1e40*/  ENDCOLLECTIVE ;  /* 0x000000000000791b */ /* 0x003fe20003800000 */
.L_x_7553:
        /* <DEDUP_REMOVED lines=8> */
.L_x_7554:
        /* <DEDUP_REMOVED lines=8> */
.L_x_7555:
        /* <DEDUP_REMOVED lines=8> */
.L_x_7556:
        /* <DEDUP_REMOVED lines=8> */
.L_x_7557:
[----:B------:R-:W-:Y:S05]  /*2050*/  BRA `(.L_x_7558) ;  /* 0xffffffe800b87947 */ /* 0x000fea000383ffff */
.L_x_7536:
[----:B------:R-:W-:Y:S01]  /*2060*/  HFMA2.MMA R31, -RZ, RZ, 0, 9.5367431640625e-07 ;  /* 0x00000010ff1f7435 */ /* 0x000fe200000001ff */
[----:B-1----:R-:W-:Y:S02]  /*2070*/  IMAD.MOV.U32 R30, RZ, RZ, R17 ;  /* 0x000000ffff1e7224 */ /* 0x002fe400078e0011 */
[----:B------:R-:W-:Y:S02]  /*2080*/  IMAD.MOV.U32 R32, RZ, RZ, 0x1f ;  /* 0x0000001fff207424 */ /* 0x000fe400078e00ff */
[----:B------:R-:W-:-:S07]  /*2090*/  IMAD.MOV.U32 R25, RZ, RZ, -0x1 ;  /* 0xffffffffff197424 */ /* 0x000fce00078e00ff */
[----:B------:R-:W-:Y:S05]  /*20a0*/  WARPSYNC.COLLECTIVE R25, `(.L_x_7559) ;  /* 0x0000000019087348 */ /* 0x000fea0003c00000 */
[----:B------:R0:W1:Y:S02]  /*20b0*/  SHFL.DOWN P6, R22, R30, R31, R32 ;  /* 0x0800001f1e167389 */ /* 0x00006400000c0020 */
[----:B01----:R-:W-:Y:S01]  /*20c0*/  ENDCOLLECTIVE ;  /* 0x000000000000791b */ /* 0x003fe20003800000 */
.L_x_7559:
[----:B------:R-:W-:Y:S02]  /*20d0*/  IMAD.MOV.U32 R31, RZ, RZ, 0x8 ;  /* 0x00000008ff1f7424 */ /* 0x000fe400078e00ff */
[----:B------:R-:W-:-:S04]  /*20e0*/  IMAD.MOV.U32 R18, RZ, RZ, R22 ;  /* 0x000000ffff127224 */ /* 0x000fc800078e0016 */
[----:B------:R-:W-:-:S05]  /*20f0*/  FADD.FTZ R18, R17, R18 ;  /* 0x0000001211127221 */ /* 0x000fca0000010000 */
[----:B------:R-:W-:-:S07]  /*2100*/  MOV R30, R18 ;  /* 0x00000012001e7202 */ /* 0x000fce0000000f00 */
[----:B------:R-:W-:Y:S05]  /*2110*/  WARPSYNC.COLLECTIVE R25, `(.L_x_7560) ;  /* 0x0000000019087348 */ /* 0x000fea0003c00000 */
[----:B------:R0:W1:Y:S02]  /*2120*/  SHFL.DOWN P6, R22, R30, R31, R32 ;  /* 0x0800001f1e167389 */ /* 0x00006400000c0020 */
[----:B01----:R-:W-:Y:S01]  /*2130*/  ENDCOLLECTIVE ;  /* 0x000000000000791b */ /* 0x003fe20003800000 */
.L_x_7560:
[----:B------:R-:W-:Y:S01]  /*2140*/  HFMA2.MMA R31, -RZ, RZ, 0, 2.384185791015625e-07 ;  /* 0x00000004ff1f7435 */ /* 0x000fe200000001ff */
[----:B------:R-:W-:-:S04]  /*2150*/  IMAD.MOV.U32 R19, RZ, RZ, R22 ;  /* 0x000000ffff137224 */ /* 0x000fc800078e0016 */
[----:B------:R-:W-:-:S04]  /*2160*/  FADD.FTZ R19, R18, R19 ;  /* 0x0000001312137221 */ /* 0x000fc80000010000 */
[----:B------:R-:W-:-:S07]  /*2170*/  IMAD.MOV.U32 R30, RZ, RZ, R19 ;  /* 0x000000ffff1e7224 */ /* 0x000fce00078e0013 */
[----:B------:R-:W-:Y:S05]  /*2180*/  WARPSYNC.COLLECTIVE R25, `(.L_x_7561) ;  /* 0x0000000019087348 */ /* 0x000fea0003c00000 */
[----:B------:R0:W1:Y:S02]  /*2190*/  SHFL.DOWN P6, R22, R30, R31, R32 ;  /* 0x0800001f1e167389 */ /* 0x00006400000c0020 */
[----:B01----:R-:W-:Y:S01]  /*21a0*/  ENDCOLLECTIVE ;  /* 0x000000000000791b */ /* 0x003fe20003800000 */
.L_x_7561:
[----:B------:R-:W-:Y:S02]  /*21b0*/  IMAD.MOV.U32 R31, RZ, RZ, 0x2 ;  /* 0x00000002ff1f7424 */ /* 0x000fe400078e00ff */
[----:B------:R-:W-:-:S04]  /*21c0*/  IMAD.MOV.U32 R20, RZ, RZ, R22 ;  /* 0x000000ffff147224 */ /* 0x000fc800078e0016 */
[----:B------:R-:W-:-:S04]  /*21d0*/  FADD.FTZ R20, R19, R20 ;  /* 0x0000001413147221 */ /* 0x000fc80000010000 */
[----:B------:R-:W-:-:S07]  /*21e0*/  IMAD.MOV.U32 R30, RZ, RZ, R20 ;  /* 0x000000ffff1e7224 */ /* 0x000fce00078e0014 */
[----:B------:R-:W-:Y:S05]  /*21f0*/  WARPSYNC.COLLECTIVE R25, `(.L_x_7562) ;  /* 0x0000000019087348 */ /* 0x000fea0003c00000 */
[----:B------:R0:W1:Y:S02]  /*2200*/  SHFL.DOWN P6, R22, R30, R31, R32 ;  /* 0x0800001f1e167389 */ /* 0x00006400000c0020 */
[----:B01----:R-:W-:Y:S01]  /*2210*/  ENDCOLLECTIVE ;  /* 0x000000000000791b */ /* 0x003fe20003800000 */
.L_x_7562:
[----:B------:R-:W-:Y:S01]  /*2220*/  IMAD.MOV.U32 R31, RZ, RZ, 0x1 ;  /* 0x00000001ff1f7424 */ /* 0x000fe200078e00ff */
[----:B------:R-:W-:-:S05]  /*2230*/  MOV R21, R22 ;  /* 0x0000001600157202 */ /* 0x000fca0000000f00 */
[----:B------:R-:W-:-:S04]  /*2240*/  FADD.FTZ R21, R20, R21 ;  /* 0x0000001514157221 */ /* 0x000fc80000010000 */
[----:B------:R-:W-:-:S07]  /*2250*/  IMAD.MOV.U32 R30, RZ, RZ, R21 ;  /* 0x000000ffff1e7224 */ /* 0x000fce00078e0015 */
[----:B------:R-:W-:Y:S05]  /*2260*/  WARPSYNC.COLLECTIVE R25, `(.L_x_7563) ;  /* 0x0000000019087348 */ /* 0x000fea0003c00000 */
[----:B------:R0:W1:Y:S02]  /*2270*/  SHFL.DOWN P6, R22, R30, R31, R32 ;  /* 0x0800001f1e167389 */ /* 0x00006400000c0020 */
[----:B01----:R-:W-:Y:S01]  /*2280*/  ENDCOLLECTIVE ;  /* 0x000000000000791b */ /* 0x003fe20003800000 */
.L_x_7563:
[----:B------:R-:W-:Y:S05]  /*2290*/  BRA `(.L_x_7564) ;  /* 0xffffffec00d47947 */ /* 0x000fea000383ffff */
.L_x_7565:
        /* <DEDUP_REMOVED lines=14> */
.L_x_12087:


//--------------------- .text._ZN2at6native43_GLOBAL__N__9ae7fba5_10_SoftMax_cu_9f978f6322cunn_SoftMaxForwardRegIN3c104HalfEfS4_NS1_22SoftMaxForwardEpilogueElLi8EEEvPT1_PKT_T3_ --------------------------
	.section	.text._ZN2at6native43_GLOBAL__N__9ae7fba5_10_SoftMax_cu_9f978f6322cunn_SoftMaxForwardRegIN3c104HalfEfS4_NS1_22SoftMaxForwardEpilogueElLi8EEEvPT1_PKT_T3_,"ax",@progbits
	.align	128
.text._ZN2at6native43_GLOBAL__N__9ae7fba5_10_SoftMax_cu_9f978f6322cunn_SoftMaxForwardRegIN3c104HalfEfS4_NS1_22SoftMaxForwardEpilogueElLi8EEEvPT1_PKT_T3_:
        .type           _ZN2at6native43_GLOBAL__N__9ae7fba5_10_SoftMax_cu_9f978f6322cunn_SoftMaxForwardRegIN3c104HalfEfS4_NS1_22SoftMaxForwardEpilogueElLi8EEEvPT1_PKT_T3_,@function
        .size           _ZN2at6native43_GLOBAL__N__9ae7fba5_10_SoftMax_cu_9f978f6322cunn_SoftMaxForwardRegIN3c104HalfEfS4_NS1_22SoftMaxForwardEpilogueElLi8EEEvPT1_PKT_T3_,(.L_x_12088 - _ZN2at6native43_GLOBAL__N__9ae7fba5_10_SoftMax_cu_9f978f6322cunn_SoftMaxForwardRegIN3c104HalfEfS4_NS1_22SoftMaxForwardEpilogueElLi8EEEvPT1_PKT_T3_)
        .other          _ZN2at6native43_GLOBAL__N__9ae7fba5_10_SoftMax_cu_9f978f6322cunn_SoftMaxForwardRegIN3c104HalfEfS4_NS1_22SoftMaxForwardEpilogueElLi8EEEvPT1_PKT_T3_,@"STO_CUDA_ENTRY STV_DEFAULT"
_ZN2at6native43_GLOBAL__N__9ae7fba5_10_SoftMax_cu_9f978f6322cunn_SoftMaxForwardRegIN3c104HalfEfS4_NS1_22SoftMaxForwardEpilogueElLi8EEEvPT1_PKT_T3_:
        /* <DEDUP_REMOVED lines=10> */
[C---:B------:R-:W-:Y:S01]  /*00a0*/  VIADD R20, R18.reuse, UR4 ;  /* 0x0000000412147c36 */ /* 0x040fe20008000000 */
[----:B------:R-:W-:Y:S02]  /*00b0*/  SHF.R.S32.HI R19, RZ, 0x1f, R18 ;  /* 0x0000001fff137819 */ /* 0x000fe40000011412 */
[----:B------:R-:W-:Y:S02]  /*00c0*/  ISETP.GE.AND.EX P6, PT, R17, R9, PT, P0 ;  /* 0x000000091100720c */ /* 0x000fe40003fc6300 */
[----:B------:R-:W-:Y:S02]  /*00d0*/  ISETP.GE.U32.AND P0, PT, R18, R8, PT ;  /* 0x000000081200720c */ /* 0x000fe40003f06070 */
[----:B------:R-:W-:-:S02]  /*00e0*/  SHF.R.S32.HI R21, RZ, 0x1f, R20 ;  /* 0x0000001fff157819 */ /* 0x000fc40000011414 */
[-C--:B------:R-:W-:Y:S02]  /*00f0*/  ISETP.GE.AND.EX P3, PT, R19, R9.reuse, PT, P0 ;  /* 0x000000091300720c */ /* 0x080fe40003f66300 */
[CC--:B------:R-:W-:Y:S02]  /*0100*/  ISETP.GE.U32.AND P0, PT, R20.reuse, R8.reuse, PT ;  /* 0x000000081400720c */ /* 0x0c0fe40003f06070 */
[----:B------:R-:W-:Y:S02]  /*0110*/  IADD3 R24, R20, UR4, RZ ;  /* 0x0000000414187c10 */ /* 0x000fe4000fffe0ff */
[-C--:B------:R-:W-:Y:S01]  /*0120*/  ISETP.GE.AND.EX P0, PT, R21, R9.reuse, PT, P0 ;  /* 0x000000091500720c */ /* 0x080fe20003f06300 */
[----:B------:R-:W0:Y:S01]  /*0130*/  @!P6 LDC.64 R12, c[0x0][0x218] ;  /* 0x00008600ff0ceb82 */ /* 0x000e220000000a00 */
[----:B--2---:R-:W-:Y:S01]  /*0140*/  @!P6 IMAD.WIDE.U32 R16, R8, UR8, R16 ;  /* 0x000000080810ec25 */ /* 0x004fe2000f8e0010 */
[----:B------:R-:W-:Y:S02]  /*0150*/  SHF.R.S32.HI R25, RZ, 0x1f, R24 ;  /* 0x0000001fff197819 */ /* 0x000fe40000011418 */
[----:B------:R-:W-:Y:S01]  /*0160*/  ISETP.GE.U32.AND P1, PT, R24, R8, PT ;  /* 0x000000081800720c */ /* 0x000fe20003f26070 */
[----:B------:R-:W-:Y:S01]  /*0170*/  @!P6 IMAD R11, R9, UR8, R17 ;  /* 0x00000008090bec24 */ /* 0x000fe2000f8e0211 */
[----:B------:R-:W-:Y:S01]  /*0180*/  P2R R30, PR, RZ, 0x8 ;  /* 0x00000008ff1e7803 */ /* 0x000fe20000000000 */
[----:B------:R-:W-:Y:S01]  /*0190*/  @!P3 IMAD.WIDE.U32 R18, R8, UR8, R18 ;  /* 0x000000080812bc25 */ /* 0x000fe2000f8e0012 */
[----:B------:R-:W1:Y:S01]  /*01a0*/  @!P3 LDC.64 R14, c[0x0][0x218] ;  /* 0x00008600ff0ebb82 */ /* 0x000e620000000a00 */
[----:B------:R-:W-:-:S02]  /*01b0*/  ISETP.GE.AND.EX P1, PT, R25, R9, PT, P1 ;  /* 0x000000091900720c */ /* 0x000fc40003f26310 */
[----:B------:R-:W-:Y:S01]  /*01c0*/  VIADD R22, R24, UR4 ;  /* 0x0000000418167c36 */ /* 0x000fe20008000000 */
[----:B------:R-:W-:Y:S01]  /*01d0*/  P2R R29, PR, RZ, 0x40 ;  /* 0x00000040ff1d7803 */ /* 0x000fe20000000000 */
[----:B------:R-:W-:-:S03]  /*01e0*/  @!P0 IMAD.WIDE.U32 R20, R8, UR8, R20 ;  /* 0x0000000808148c25 */ /* 0x000fc6000f8e0014 */
[----:B------:R-:W-:-:S06]  /*01f0*/  SHF.R.S32.HI R23, RZ, 0x1f, R22 ;  /* 0x0000001fff177819 */ /* 0x000fcc0000011416 */
        /* <DEDUP_REMOVED lines=53> */
[----:B------:R-:W3:Y:S01]  /*0550*/  @!P5 LDG.E.U16 R3, desc[UR6][R26.64] ;  /* 0x000000061a03d981 */ /* 0x000ee2000c1e1500 */
[----:B------:R-:W-:-:S13]  /*0560*/  ISETP.NE.AND P6, PT, R30, RZ, PT ;  /* 0x000000ff1e00720c */ /* 0x000fda0003fc5270 */
[----:B------:R0:W4:Y:S02]  /*0570*/  @!P6 LDG.E.U16 R2, desc[UR6][R14.64] ;  /* 0x000000060e02e981 */ /* 0x000124000c1e1500 */
[----:B0-----:R-:W-:Y:S01]  /*0580*/  P2R R14, PR, RZ, 0x1 ;  /* 0x00000001ff0e7803 */ /* 0x001fe20000000000 */
[----:B------:R-:W-:Y:S01]  /*0590*/  BAR.SYNC.DEFER_BLOCKING 0x0 ;  /* 0x0000000000007b1d */ /* 0x000fe20000010000 */
[----:B------:R-:W-:Y:S02]  /*05a0*/  ISETP.NE.AND P0, PT, R29, RZ, PT ;  /* 0x000000ff1d00720c */ /* 0x000fe40003f05270 */
[----:B------:R-:W-:-:S11]  /*05b0*/  MOV R12, 0xff7fffff ;  /* 0xff7fffff000c7802 */ /* 0x000fd60000000f00 */
[----:B--2---:R-:W-:Y:S02]  /*05c0*/  @!P0 HADD2.F32 R31, -RZ, R0.H0_H0 ;  /* 0x20000000ff1f8230 */ /* 0x004fe40000004100 */
[----:B---3--:R-:W-:-:S05]  /*05d0*/  @!P5 HADD2.F32 R13, -RZ, R3.H0_H0 ;  /* 0x20000003ff0dd230 */ /* 0x008fca0000004100 */
[----:B------:R-:W-:-:S04]  /*05e0*/  @!P5 FMNMX.FTZ R12, R13, -3.40282346638528859812e+38, !PT ;  /* 0xff7fffff0d0cd809 */ /* 0x000fc80007810000 */
[----:B------:R-:W-:Y:S02]  /*05f0*/  @!P0 FMNMX.FTZ R12, R12, R31, !PT ;  /* 0x0000001f0c0c8209 */ /* 0x000fe40007810000 */
[----:B------:R-:W-:Y:S01]  /*0600*/  ISETP.NE.AND P0, PT, R14, RZ, PT ;  /* 0x000000ff0e00720c */ /* 0x000fe20003f05270 */
[----:B----4-:R-:W-:-:S05]  /*0610*/  @!P6 HADD2.F32 R13, -RZ, R2.H0_H0 ;  /* 0x20000002ff0de230 */ /* 0x010fca0000004100 */
[----:B------:R-:W-:Y:S01]  /*0620*/  @!P6 FMNMX.FTZ R12, R12, R13, !PT ;  /* 0x0000000d0c0ce209 */ /* 0x000fe20007810000 */
[----:B------:R-:W-:-:S06]  /*0630*/  @!P1 HADD2.F32 R13, -RZ, R5.H0_H0 ;  /* 0x20000005ff0d9230 */ /* 0x000fcc0000004100 */
[----:B------:R-:W-:-:S05]  /*0640*/  @!P0 HADD2.F32 R15, -RZ, R4.H0_H0 ;  /* 0x20000004ff0f8230 */ /* 0x000fca0000004100 */
[----:B------:R-:W-:Y:S01]  /*0650*/  @!P0 FMNMX.FTZ R12, R12, R15, !PT ;  /* 0x0000000f0c0c8209 */ /* 0x000fe20007810000 */
[----:B-----5:R-:W-:-:S03]  /*0660*/  @!P2 HADD2.F32 R15, -RZ, R6.H0_H0 ;  /* 0x20000006ff0fa230 */ /* 0x020fc60000004100 */
        /* <DEDUP_REMOVED lines=19> */
[----:B------:R-:W-:Y:S01]  /*07a0*/  SHF.R.S32.HI R13, RZ, 0x1f, R10 ;  /* 0x0000001fff0d7819 */ /* 0x000fe2000001140a */
[----:B------:R-:W1:Y:S03]  /*07b0*/  S2UR UR5, SR_CgaCtaId ;  /* 0x00000000000579c3 */ /* 0x000e660000008800 */
[----:B------:R-:W-:Y:S02]  /*07c0*/  LEA.HI R13, R13, R10, RZ, 0x5 ;  /* 0x0000000a0d0d7211 */ /* 0x000fe400078f28ff */
[----:B0-----:R-:W-:-:S04]  /*07d0*/  FSETP.GEU.FTZ.AND P6, PT, R16, R17, PT ;  /* 0x000000111000720b */ /* 0x001fc80003fde000 */
[----:B------:R-:W-:Y:S02]  /*07e0*/  FSEL R19, R17, R16, !P6 ;  /* 0x0000001011137208 */ /* 0x000fe40007000000 */
[----:B------:R-:W-:-:S05]  /*07f0*/  LOP3.LUT R17, R13, 0xffffffe0, RZ, 0xc0, !PT ;  /* 0xffffffe00d117812 */ /* 0x000fca00078ec0ff */
[----:B------:R-:W-:-:S05]  /*0800*/  IMAD.IADD R17, R10, 0x1, -R17 ;  /* 0x000000010a117824 */ /* 0x000fca00078e0a11 */
        /* <DEDUP_REMOVED lines=35> */
.L_x_7591:
[----:B-1----:R-:W-:-:S04]  /*0a40*/  FSETP.GEU.FTZ.AND P6, PT, R16, R19, PT ;  /* 0x000000131000720b */ /* 0x002fc80003fde000 */
[----:B------:R-:W-:-:S09]  /*0a50*/  FSEL R14, R19, R16, !P6 ;  /* 0x00000010130e7208 */ /* 0x000fd20007000000 */
.L_x_7567:
[----:B------:R-:W-:Y:S05]  /*0a60*/  BSYNC B0 ;  /* 0x0000000000007941 */ /* 0x000fea0003800000 */
.L_x_7566:
[----:B------:R-:W-:Y:S01]  /*0a70*/  ISETP.NE.AND P6, PT, R10, RZ, PT ;  /* 0x000000ff0a00720c */ /* 0x000fe20003fc5270 */
[----:B------:R-:W-:Y:S05]  /*0a80*/  WARPSYNC.ALL ;  /* 0x0000000000007948 */ /* 0x000fea0003800000 */
[----:B------:R-:W-:-:S07]  /*0a90*/  P2R R20, PR, RZ, 0x40 ;  /* 0x00000040ff147803 */ /* 0x000fce0000000000 */
[----:B-1----:R-:W-:Y:S01]  /*0aa0*/  @!P6 STS [UR4], R14 ;  /* 0x0000000eff00e988 */ /* 0x002fe20008000804 */
[----:B------:R-:W-:Y:S01]  /*0ab0*/  BAR.SYNC.DEFER_BLOCKING 0x0 ;  /* 0x0000000000007b1d */ /* 0x000fe20000010000 */
[----:B------:R-:W-:Y:S01]  /*0ac0*/  ISETP.NE.AND P6, PT, R27, RZ, PT ;  /* 0x000000ff1b00720c */ /* 0x000fe20003fc5270 */
[----:B------:R-:W-:Y:S01]  /*0ad0*/  @!P5 HADD2.F32 R15, -RZ, R3.H0_H0 ;  /* 0x20000003ff0fd230 */ /* 0x000fe20000004100 */
[----:B------:R-:W-:Y:S01]  /*0ae0*/  P2R R18, PR, RZ, 0x10 ;  /* 0x00000010ff127803 */ /* 0x000fe20000000000 */
[----:B------:R-:W-:Y:S01]  /*0af0*/  @!P1 HADD2.F32 R19, -RZ, R5.H0_H0 ;  /* 0x20000005ff139230 */ /* 0x000fe20000004100 */
[----:B------:R-:W-:Y:S01]  /*0b00*/  P2R R21, PR, RZ, 0x40 ;  /* 0x00000040ff157803 */ /* 0x000fe20000000000 */
[----:B------:R-:W-:Y:S01]  /*0b10*/  @!P2 HADD2.F32 R25, -RZ, R6.H0_H0 ;  /* 0x20000006ff19a230 */ /* 0x000fe20000004100 */
[----:B------:R-:W-:Y:S01]  /*0b20*/  ISETP.NE.AND P6, PT, R26, RZ, PT ;  /* 0x000000ff1a00720c */ /* 0x000fe20003fc5270 */
[----:B------:R-:W-:Y:S01]  /*0b30*/  BSSY B0, `(.L_x_7569) ;  /* 0x0000054000007945 */ /* 0x000fe20003800000 */
[----:B------:R-:W-:-:S02]  /*0b40*/  ISETP.NE.AND P4, PT, R29, RZ, PT ;  /* 0x000000ff1d00720c */ /* 0x000fc40003f85270 */
[----:B------:R-:W-:Y:S02]  /*0b50*/  P2R R22, PR, RZ, 0x40 ;  /* 0x00000040ff167803 */ /* 0x000fe40000000000 */
[----:B------:R-:W-:-:S04]  /*0b60*/  ISETP.NE.AND P6, PT, R23, RZ, PT ;  /* 0x000000ff1700720c */ /* 0x000fc80003fc5270 */
[----:B------:R-:W-:Y:S02]  /*0b70*/  P2R R23, PR, RZ, 0x40 ;  /* 0x00000040ff177803 */ /* 0x000fe40000000000 */
[----:B------:R-:W-:-:S04]  /*0b80*/  ISETP.NE.AND P6, PT, R30, RZ, PT ;  /* 0x000000ff1e00720c */ /* 0x000fc80003fc5270 */
[----:B------:R-:W-:Y:S01]  /*0b90*/  P2R R31, PR, RZ, 0x40 ;  /* 0x00000040ff1f7803 */ /* 0x000fe20000000000 */
[----:B------:R-:W1:Y:S08]  /*0ba0*/  LDS R12, [UR4] ;  /* 0x00000004ff0c7984 */ /* 0x000e700008000800 */
[----:B------:R-:W-:Y:S02]  /*0bb0*/  @!P6 HADD2.F32 R17, -RZ, R2.H0_H0 ;  /* 0x20000002ff11e230 */ /* 0x000fe40000004100 */
[----:B-1----:R-:W-:Y:S01]  /*0bc0*/  @!P5 FADD.FTZ R14, R15, -R12 ;  /* 0x8000000c0f0ed221 */ /* 0x002fe20000010000 */
[----:B------:R-:W-:-:S02]  /*0bd0*/  @!P4 HADD2.F32 R15, -RZ, R0.H0_H0 ;  /* 0x20000000ff0fc230 */ /* 0x000fc40000004100 */
[--C-:B0-----:R-:W-:Y:S01]  /*0be0*/  @!P6 FADD.FTZ R16, R17, -R12.reuse ;  /* 0x8000000c1110e221 */ /* 0x101fe20000010000 */
[----:B------:R-:W-:Y:S02]  /*0bf0*/  @!P0 HADD2.F32 R17, -RZ, R4.H0_H0 ;  /* 0x20000004ff118230 */ /* 0x000fe40000004100 */
        /* <DEDUP_REMOVED lines=12> */
[--C-:B------:R-:W-:Y:S01]  /*0cc0*/  @!P2 FADD.FTZ R18, R25, -R12.reuse ;  /* 0x8000000c1912a221 */ /* 0x100fe20000010000 */
[----:B------:R-:W2:Y:S01]  /*0cd0*/  @!P6 MUFU.EX2 R16, R16 ;  /* 0x000000100010e308 */ /* 0x000ea20000000800 */
[----:B------:R-:W-:Y:S01]  /*0ce0*/  ISETP.NE.AND P6, PT, R29, RZ, PT ;  /* 0x000000ff1d00720c */ /* 0x000fe20003fc5270 */
[----:B------:R-:W-:Y:S02]  /*0cf0*/  @!P3 HADD2.F32 R25, -RZ, R7.H0_H0 ;  /* 0x20000007ff19b230 */ /* 0x000fe40000004100 */
[----:B------:R-:W-:Y:S01]  /*0d00*/  @!P2 FMUL.FTZ R24, R18, 1.4426950216293334961 ;  /* 0x3fb8aa3b1218a820 */ /* 0x000fe20000410000 */
[----:B------:R-:W-:Y:S01]  /*0d10*/  HFMA2.MMA R18, -RZ, RZ, 0, 0 ;  /* 0x00000000ff127435 */ /* 0x000fe200000001ff */
[----:B------:R-:W-:Y:S02]  /*0d20*/  @!P4 HADD2.F32 R27, -RZ, R28.H0_H0 ;  /* 0x2000001cff1bc230 */ /* 0x000fe40000004100 */
[----:B------:R-:W-:Y:S01]  /*0d30*/  @!P3 FADD.FTZ R26, R25, -R12 ;  /* 0x8000000c191ab221 */ /* 0x000fe20000010000 */
[----:B------:R-:W3:Y:S02]  /*0d40*/  @!P0 MUFU.EX2 R17, R17 ;  /* 0x0000001100118308 */ /* 0x000ee40000000800 */
[----:B0-----:R-:W-:Y:S01]  /*0d50*/  @!P5 FADD.FTZ R18, RZ, R14 ;  /* 0x0000000eff12d221 */ /* 0x001fe20000010000 */
[----:B------:R-:W-:Y:S01]  /*0d60*/  @!P3 FMUL.FTZ R26, R26, 1.4426950216293334961 ;  /* 0x3fb8aa3b1a1ab820 */ /* 0x000fe20000410000 */
[----:B------:R-:W-:-:S02]  /*0d70*/  @!P4 FADD.FTZ R14, R27, -R12 ;  /* 0x8000000c1b0ec221 */ /* 0x000fc40000010000 */
[----:B-1----:R-:W-:Y:S01]  /*0d80*/  @!P6 FADD.FTZ R18, R18, R15 ;  /* 0x0000000f1212e221 */ /* 0x002fe20000010000 */
[----:B------:R-:W-:Y:S01]  /*0d90*/  ISETP.NE.AND P6, PT, R31, RZ, PT ;  /* 0x000000ff1f00720c */ /* 0x000fe20003fc5270 */
[----:B------:R-:W0:Y:S01]  /*0da0*/  @!P1 MUFU.EX2 R19, R19 ;  /* 0x0000001300139308 */ /* 0x000e220000000800 */
[----:B------:R-:W-:-:S07]  /*0db0*/  @!P4 FMUL.FTZ R14, R14, 1.4426950216293334961 ;  /* 0x3fb8aa3b0e0ec820 */ /* 0x000fce0000410000 */
[----:B------:R-:W1:Y:S04]  /*0dc0*/  @!P2 MUFU.EX2 R25, R24 ;  /* 0x000000180019a308 */ /* 0x000e680000000800 */
[----:B--2---:R-:W-:Y:S01]  /*0dd0*/  @!P6 FADD.FTZ R18, R18, R16 ;  /* 0x000000101212e221 */ /* 0x004fe20000010000 */
[----:B------:R-:W-:Y:S02]  /*0de0*/  ISETP.NE.AND P6, PT, R23, RZ, PT ;  /* 0x000000ff1700720c */ /* 0x000fe40003fc5270 */
[----:B------:R-:W-:Y:S01]  /*0df0*/  SHF.R.S32.HI R23, RZ, 0x1f, R10 ;  /* 0x0000001fff177819 */ /* 0x000fe2000001140a */
[----:B------:R-:W2:Y:S01]  /*0e00*/  @!P3 MUFU.EX2 R27, R26 ;  /* 0x0000001a001bb308 */ /* 0x000ea20000000800 */
[----:B---3--:R-:W-:Y:S02]  /*0e10*/  @!P0 FADD.FTZ R18, R18, R17 ;  /* 0x0000001112128221 */ /* 0x008fe40000010000 */
[----:B------:R-:W-:-:S02]  /*0e20*/  LEA.HI R23, R23, R10, RZ, 0x5 ;  /* 0x0000000a17177211 */ /* 0x000fc400078f28ff */
[----:B0-----:R-:W-:-:S03]  /*0e30*/  @!P1 FADD.FTZ R18, R18, R19 ;  /* 0x0000001312129221 */ /* 0x001fc60000010000 */
[----:B------:R-:W0:Y:S01]  /*0e40*/  @!P4 MUFU.EX2 R15, R14 ;  /* 0x0000000e000fc308 */ /* 0x000e220000000800 */
[----:B-1----:R-:W-:-:S04]  /*0e50*/  @!P2 FADD.FTZ R18, R18, R25 ;  /* 0x000000191212a221 */ /* 0x002fc80000010000 */
[----:B--2---:R-:W-:-:S04]  /*0e60*/  @!P3 FADD.FTZ R18, R18, R27 ;  /* 0x0000001b1212b221 */ /* 0x004fc80000010000 */
[----:B0-----:R-:W-:-:S05]  /*0e70*/  @!P4 FADD.FTZ R18, R18, R15 ;  /* 0x0000000f1212c221 */ /* 0x001fca0000010000 */
[----:B------:R-:W0:Y:S02]  /*0e80*/  SHFL.DOWN PT, R15, R18, 0x10, 0x1f ;  /* 0x0a001f00120f7f89 */ /* 0x000e2400000e0000 */
[----:B0-----:R-:W-:Y:S01]  /*0e90*/  FADD.FTZ R15, R15, R18 ;  /* 0x000000120f0f7221 */ /* 0x001fe20000010000 */
[----:B------:R-:W-:-:S04]  /*0ea0*/  @!P6 SHF.R.S32.HI R18, RZ, 0x5, R23 ;  /* 0x00000005ff12e819 */ /* 0x000fc80000011417 */
[----:B------:R-:W0:Y:S01]  /*0eb0*/  SHFL.DOWN PT, R16, R15, 0x8, 0x1f ;  /* 0x09001f000f107f89 */ /* 0x000e2200000e0000 */
[----:B------:R-:W-:Y:S01]  /*0ec0*/  @!P6 LEA R18, R18, UR4, 0x2 ;  /* 0x000000041212ec11 */ /* 0x000fe2000f8e10ff */
[----:B0-----:R-:W-:Y:S01]  /*0ed0*/  FADD.FTZ R16, R15, R16 ;  /* 0x000000100f107221 */ /* 0x001fe20000010000 */
[----:B------:R-:W-:-:S04]  /*0ee0*/  IMAD.MOV.U32 R15, RZ, RZ, RZ ;  /* 0x000000ffff0f7224 */ /* 0x000fc800078e00ff */
        /* <DEDUP_REMOVED lines=23> */
.L_x_7597:
[----:B-1----:R-:W-:-:S07]  /*1060*/  FADD.FTZ R15, R17, R18 ;  /* 0x00000012110f7221 */ /* 0x002fce0000010000 */
.L_x_7570:
[----:B------:R-:W-:Y:S05]  /*1070*/  BSYNC B0 ;  /* 0x0000000000007941 */ /* 0x000fea0003800000 */
.L_x_7569:
        /* <DEDUP_REMOVED lines=22> */
.L_x_7573:
[----:B------:R-:W-:Y:S05]  /*11e0*/  BSYNC B0 ;  /* 0x0000000000007941 */ /* 0x000fea0003800000 */
.L_x_7572:
[----:B------:R-:W-:Y:S01]  /*11f0*/  ISETP.NE.AND P5, PT, R29, RZ, PT ;  /* 0x000000ff1d00720c */ /* 0x000fe20003fa5270 */
[----:B------:R-:W-:-:S12]  /*1200*/  BSSY B0, `(.L_x_7574) ;  /* 0x0000012000007945 */ /* 0x000fd80003800000 */
[----:B------:R-:W-:Y:S05]  /*1210*/  @P5 BRA `(.L_x_7575) ;  /* 0x0000000000405947 */ /* 0x000fea0003800000 */
[----:B-1----:R-:W-:Y:S01]  /*1220*/  HADD2.F32 R3, -RZ, R0.H0_H0 ;  /* 0x20000000ff037230 */ /* 0x002fe20000004100 */
[----:B0-2---:R-:W-:Y:S01]  /*1230*/  MUFU.RCP R17, R13 ;  /* 0x0000000d00117308 */ /* 0x005fe20000001000 */
[----:B------:R-:W-:Y:S02]  /*1240*/  ULDC UR4, c[0x0][0x0] ;  /* 0x0000000000047ab9 */ /* 0x000fe40000000800 */
[----:B------:R-:W-:Y:S02]  /*1250*/  VIADD R14, R10, UR4 ;  /* 0x000000040a0e7c36 */ /* 0x000fe40008000000 */
        /* <DEDUP_REMOVED lines=10> */
[----:B------:R-:W-:-:S05]  /*1300*/  F2FP.F16.F32.PACK_AB R0, RZ, R0 ;  /* 0x00000000ff00723e */ /* 0x000fca00000000ff */
[----:B------:R3:W-:Y:S02]  /*1310*/  STG.E.U16 desc[UR6][R16.64], R0 ;  /* 0x0000000010007986 */ /* 0x0007e4000c101506 */
.L_x_7575:
[----:B------:R-:W-:Y:S05]  /*1320*/  BSYNC B0 ;  /* 0x0000000000007941 */ /* 0x000fea0003800000 */
.L_x_7574:
[----:B------:R-:W-:Y:S01]  /*1330*/  ISETP.NE.AND P5, PT, R30, RZ, PT ;  /* 0x000000ff1e00720c */ /* 0x000fe20003fa5270 */
[----:B------:R-:W-:-:S12]  /*1340*/  BSSY B0, `(.L_x_7576) ;  /* 0x0000012000007945 */ /* 0x000fd80003800000 */
[----:B------:R-:W-:Y:S05]  /*1350*/  @P5 BRA `(.L_x_7577) ;  /* 0x0000000000405947 */ /* 0x000fea0003800000 */
[----:B-1----:R-:W1:Y:S01]  /*1360*/  LDC R3, c[0x0][RZ] ;  /* 0x00000000ff037b82 */ /* 0x002e620000000800 */
[----:B------:R-:W-:Y:S01]  /*1370*/  HADD2.F32 R15, -RZ, R2.H0_H0 ;  /* 0x20000002ff0f7230 */ /* 0x000fe20000004100 */
[----:B0-23--:R-:W-:Y:S01]  /*1380*/  MUFU.RCP R17, R13 ;  /* 0x0000000d00117308 */ /* 0x00dfe20000001000 */
[----:B------:R-:W-:-:S03]  /*1390*/  ULDC.64 UR4, c[0x0][0x210] ;  /* 0x0000840000047ab9 */ /* 0x000fc60000000a00 */
[----:B------:R-:W-:-:S04]  /*13a0*/  FADD.FTZ R15, R15, -R12 ;  /* 0x8000000c0f0f7221 */ /* 0x000fc80000010000 */
[----:B------:R-:W-:-:S04]  /*13b0*/  FMUL.FTZ R16, R15, 1.4426950216293334961 ;  /* 0x3fb8aa3b0f107820 */ /* 0x000fc80000410000 */
[----:B------:R-:W0:Y:S01]  /*13c0*/  MUFU.EX2 R0, R16 ;  /* 0x0000001000007308 */ /* 0x000e220000000800 */
[----:B-1----:R-:W-:-:S04]  /*13d0*/  LEA R2, R3, R10, 0x1 ;  /* 0x0000000a03027211 */ /* 0x002fc800078e08ff */
[--C-:B------:R-:W-:Y:S01]  /*13e0*/  SHF.R.S32.HI R3, RZ, 0x1f, R2.reuse ;  /* 0x0000001fff037819 */ /* 0x100fe20000011402 */
[----:B0-----:R-:W-:Y:S02]  /*13f0*/  FMUL.FTZ R0, R0, R17 ;  /* 0x0000001100007220 */ /* 0x001fe40000410000 */
[----:B------:R-:W-:-:S03]  /*1400*/  IMAD.WIDE.U32 R2, R8, UR8, R2 ;  /* 0x0000000808027c25 */ /* 0x000fc6000f8e0002 */
[----:B------:R-:W-:Y:S01]  /*1410*/  F2FP.F16.F32.PACK_AB R0, RZ, R0 ;  /* 0x00000000ff00723e */ /* 0x000fe200000000ff */
[----:B------:R-:W-:Y:S01]  /*1420*/  IMAD R3, R9, UR8, R3 ;  /* 0x0000000809037c24 */ /* 0x000fe2000f8e0203 */
[----:B------:R-:W-:-:S04]  /*1430*/  LEA R14, P5, R2, UR4, 0x1 ;  /* 0x00000004020e7c11 */ /* 0x000fc8000f8a08ff */
[----:B------:R-:W-:-:S05]  /*1440*/  LEA.HI.X R15, R2, UR5, R3, 0x1, P5 ;  /* 0x00000005020f7c11 */ /* 0x000fca000a8f0c03 */
[----:B------:R4:W-:Y:S04]  /*1450*/  STG.E.U16 desc[UR6][R14.64], R0 ;  /* 0x000000000e007986 */ /* 0x0009e8000c101506 */
.L_x_7577:
[----:B------:R-:W-:Y:S05]  /*1460*/  BSYNC B0 ;  /* 0x0000000000007941 */ /* 0x000fea0003800000 */
.L_x_7576:
[----:B------:R-:W-:Y:S04]  /*1470*/  BSSY B0, `(.L_x_7578) ;  /* 0x0000013000007945 */ /* 0x000fe80003800000 */
[----:B------:R-:W-:Y:S05]  /*1480*/  @P0 BRA `(.L_x_7579) ;  /* 0x0000000000440947 */ /* 0x000fea0003800000 */
[----:B-1----:R-:W1:Y:S01]  /*1490*/  LDC R3, c[0x0][RZ] ;  /* 0x00000000ff037b82 */ /* 0x002e620000000800 */
[----:B----4-:R-:W-:Y:S01]  /*14a0*/  HADD2.F32 R15, -RZ, R4.H0_H0 ;  /* 0x20000004ff0f7230 */ /* 0x010fe20000004100 */
[----:B0-23--:R-:W-:Y:S01]  /*14b0*/  MUFU.RCP R17, R13 ;  /* 0x0000000d00117308 */ /* 0x00dfe20000001000 */
[----:B------:R-:W-:-:S03]  /*14c0*/  ULDC.64 UR4, c[0x0][0x210] ;  /* 0x0000840000047ab9 */ /* 0x000fc60000000a00 */
[----:B------:R-:W-:-:S04]  /*14d0*/  FADD.FTZ R15, R15, -R12 ;  /* 0x8000000c0f0f7221 */ /* 0x000fc80000010000 */
[----:B------:R-:W-:-:S04]  /*14e0*/  FMUL.FTZ R4, R15, 1.4426950216293334961 ;  /* 0x3fb8aa3b0f047820 */ /* 0x000fc80000410000 */
[----:B------:R-:W0:Y:S01]  /*14f0*/  MUFU.EX2 R0, R4 ;  /* 0x0000000400007308 */ /* 0x000e220000000800 */
[----:B-1----:R-:W-:-:S04]  /*1500*/  IMAD R2, R3, 0x2, R10 ;  /* 0x0000000203027824 */ /* 0x002fc800078e020a */
[----:B------:R-:W-:Y:S02]  /*1510*/  IMAD.IADD R2, R2, 0x1, R3 ;  /* 0x0000000102027824 */ /* 0x000fe400078e0203 */
[----:B0-----:R-:W-:-:S03]  /*1520*/  FMUL.FTZ R0, R0, R17 ;  /* 0x0000001100007220 */ /* 0x001fc60000410000 */
[--C-:B------:R-:W-:Y:S02]  /*1530*/  SHF.R.S32.HI R3, RZ, 0x1f, R2.reuse ;  /* 0x0000001fff037819 */ /* 0x100fe40000011402 */
[----:B------:R-:W-:Y:S01]  /*1540*/  F2FP.F16.F32.PACK_AB R0, RZ, R0 ;  /* 0x00000000ff00723e */ /* 0x000fe200000000ff */
[----:B------:R-:W-:-:S04]  /*1550*/  IMAD.WIDE.U32 R2, R8, UR8, R2 ;  /* 0x0000000808027c25 */ /* 0x000fc8000f8e0002 */
[----:B------:R-:W-:Y:S01]  /*1560*/  IMAD R3, R9, UR8, R3 ;  /* 0x0000000809037c24 */ /* 0x000fe2000f8e0203 */
[----:B------:R-:W-:-:S04]  /*1570*/  LEA R14, P0, R2, UR4, 0x1 ;  /* 0x00000004020e7c11 */ /* 0x000fc8000f8008ff */
[----:B------:R-:W-:-:S05]  /*1580*/  LEA.HI.X R15, R2, UR5, R3, 0x1, P0 ;  /* 0x00000005020f7c11 */ /* 0x000fca00080f0c03 */
[----:B------:R0:W-:Y:S04]  /*1590*/  STG.E.U16 desc[UR6][R14.64], R0 ;  /* 0x000000000e007986 */ /* 0x0001e8000c101506 */
.L_x_7579:
[----:B------:R-:W-:Y:S05]  /*15a0*/  BSYNC B0 ;  /* 0x0000000000007941 */ /* 0x000fea0003800000 */
.L_x_7578:
[----:B------:R-:W-:Y:S04]  /*15b0*/  BSSY B0, `(.L_x_7580) ;  /* 0x0000013000007945 */ /* 0x000fe80003800000 */
[----:B------:R-:W-:Y:S05]  /*15c0*/  @P1 BRA `(.L_x_7581) ;  /* 0x0000000000441947 */ /* 0x000fea0003800000 */
[----:B-1----:R-:W1:Y:S01]  /*15d0*/  LDC R3, c[0x0][RZ] ;  /* 0x00000000ff037b82 */ /* 0x002e620000000800 */
[----:B------:R-:W-:Y:S01]  /*15e0*/  HADD2.F32 R5, -RZ, R5.H0_H0 ;  /* 0x20000005ff057230 */ /* 0x000fe20000004100 */
[----:B0-2-4-:R-:W-:Y:S01]  /*15f0*/  MUFU.RCP R15, R13 ;  /* 0x0000000d000f7308 */ /* 0x015fe20000001000 */
[----:B------:R-:W-:-:S03]  /*1600*/  ULDC.64 UR4, c[0x0][0x210] ;  /* 0x0000840000047ab9 */ /* 0x000fc60000000a00 */
[----:B------:R-:W-:-:S04]  /*1610*/  FADD.FTZ R5, R5, -R12 ;  /* 0x8000000c05057221 */ /* 0x000fc80000010000 */
[----:B------:R-:W-:-:S04]  /*1620*/  FMUL.FTZ R14, R5, 1.4426950216293334961 ;  /* 0x3fb8aa3b050e7820 */ /* 0x000fc80000410000 */
[----:B---3--:R-:W0:Y:S01]  /*1630*/  MUFU.EX2 R0, R14 ;  /* 0x0000000e00007308 */ /* 0x008e220000000800 */
[----:B-1----:R-:W-:-:S05]  /*1640*/  IMAD R2, R3, 0x2, R10 ;  /* 0x0000000203027824 */ /* 0x002fca00078e020a */
[----:B------:R-:W-:Y:S01]  /*1650*/  LEA R2, R3, R2, 0x1 ;  /* 0x0000000203027211 */ /* 0x000fe200078e08ff */
        /* <DEDUP_REMOVED lines=8> */
.L_x_7581:
[----:B------:R-:W-:Y:S05]  /*16e0*/  BSYNC B0 ;  /* 0x0000000000007941 */ /* 0x000fea0003800000 */
.L_x_7580:
[----:B------:R-:W-:Y:S04]  /*16f0*/  BSSY B0, `(.L_x_7582) ;  /* 0x0000014000007945 */ /* 0x000fe80003800000 */
[----:B------:R-:W-:Y:S05]  /*1700*/  @P2 BRA `(.L_x_7583) ;  /* 0x0000000000482947 */ /* 0x000fea0003800000 */
[----:B-1----:R-:W3:Y:S01]  /*1710*/  LDC R3, c[0x0][RZ] ;  /* 0x00000000ff037b82 */ /* 0x002ee20000000800 */
[----:B0-----:R-:W-:Y:S01]  /*1720*/  HADD2.F32 R5, -RZ, R6.H0_H0 ;  /* 0x20000006ff057230 */ /* 0x001fe20000004100 */
[----:B--2-4-:R-:W-:Y:S01]  /*1730*/  MUFU.RCP R15, R13 ;  /* 0x0000000d000f7308 */ /* 0x014fe20000001000 */
[----:B------:R-:W-:-:S03]  /*1740*/  ULDC.64 UR4, c[0x0][0x210] ;  /* 0x0000840000047ab9 */ /* 0x000fc60000000a00 */
[----:B------:R-:W-:-:S04]  /*1750*/  FADD.FTZ R5, R5, -R12 ;  /* 0x8000000c05057221 */ /* 0x000fc80000010000 */
[----:B------:R-:W-:-:S06]  /*1760*/  FMUL.FTZ R6, R5, 1.4426950216293334961 ;  /* 0x3fb8aa3b05067820 */ /* 0x000fcc0000410000 */
[----:B------:R-:W0:Y:S01]  /*1770*/  MUFU.EX2 R6, R6 ;  /* 0x0000000600067308 */ /* 0x000e220000000800 */
[----:B---3--:R-:W-:-:S04]  /*1780*/  IMAD R0, R3, 0x2, R10 ;  /* 0x0000000203007824 */ /* 0x008fc800078e020a */
[----:B------:R-:W-:-:S04]  /*1790*/  IMAD R0, R3, 0x2, R0 ;  /* 0x0000000203007824 */ /* 0x000fc800078e0200 */
        /* <DEDUP_REMOVED lines=9> */
.L_x_7583:
[----:B------:R-:W-:Y:S05]  /*1830*/  BSYNC B0 ;  /* 0x0000000000007941 */ /* 0x000fea0003800000 */
.L_x_7582:
[----:B------:R-:W-:Y:S04]  /*1840*/  BSSY B0, `(.L_x_7584) ;  /* 0x0000014000007945 */ /* 0x000fe80003800000 */
[----:B------:R-:W-:Y:S05]  /*1850*/  @P3 BRA `(.L_x_7585) ;  /* 0x0000000000483947 */ /* 0x000fea0003800000 */
[----:B-1----:R-:W3:Y:S01]  /*1860*/  LDC R3, c[0x0][RZ] ;  /* 0x00000000ff037b82 */ /* 0x002ee20000000800 */
[----:B------:R-:W-:Y:S01]  /*1870*/  HADD2.F32 R7, -RZ, R7.H0_H0 ;  /* 0x20000007ff077230 */ /* 0x000fe20000004100 */
[----:B0-2---:R-:W-:Y:S01]  /*1880*/  MUFU.RCP R4, R13 ;  /* 0x0000000d00047308 */ /* 0x005fe20000001000 */
[----:B------:R-:W-:-:S03]  /*1890*/  ULDC.64 UR4, c[0x0][0x210] ;  /* 0x0000840000047ab9 */ /* 0x000fc60000000a00 */
[----:B------:R-:W-:-:S04]  /*18a0*/  FADD.FTZ R7, R7, -R12 ;  /* 0x8000000c07077221 */ /* 0x000fc80000010000 */
[----:B------:R-:W-:-:S06]  /*18b0*/  FMUL.FTZ R7, R7, 1.4426950216293334961 ;  /* 0x3fb8aa3b07077820 */ /* 0x000fcc0000410000 */
[----:B------:R-:W0:Y:S01]  /*18c0*/  MUFU.EX2 R7, R7 ;  /* 0x0000000700077308 */ /* 0x000e220000000800 */
[----:B---34-:R-:W-:-:S05]  /*18d0*/  LEA R0, R3, R10, 0x1 ;  /* 0x0000000a03007211 */ /* 0x018fca00078e08ff */
[----:B------:R-:W-:-:S04]  /*18e0*/  IMAD R0, R3, 0x2, R0 ;  /* 0x0000000203007824 */ /* 0x000fc800078e0200 */
[----:B------:R-:W-:Y:S02]  /*18f0*/  IMAD R2, R3, 0x2, R0 ;  /* 0x0000000203027824 */ /* 0x000fe400078e0200 */
        /* <DEDUP_REMOVED lines=8> */
.L_x_7585:
[----:B------:R-:W-:Y:S05]  /*1980*/  BSYNC B0 ;  /* 0x0000000000007941 */ /* 0x000fea0003800000 */
.L_x_7584:
[----:B------:R-:W-:Y:S05]  /*1990*/  @P4 EXIT ;  /* 0x000000000000494d */ /* 0x000fea0003800000 */
[----:B-1----:R-:W1:Y:S01]  /*19a0*/  LDC R3, c[0x0][RZ] ;  /* 0x00000000ff037b82 */ /* 0x002e620000000800 */
[----:B0-----:R-:W-:Y:S01]  /*19b0*/  HADD2.F32 R5, -RZ, R28.H0_H0 ;  /* 0x2000001cff057230 */ /* 0x001fe20000004100 */
[----:B--2---:R-:W-:Y:S01]  /*19c0*/  MUFU.RCP R13, R13 ;  /* 0x0000000d000d7308 */ /* 0x004fe20000001000 */
[----:B------:R-:W-:-:S03]  /*19d0*/  ULDC.64 UR4, c[0x0][0x210] ;  /* 0x0000840000047ab9 */ /* 0x000fc60000000a00 */
[----:B------:R-:W-:-:S04]  /*19e0*/  FADD.FTZ R5, R5, -R12 ;  /* 0x8000000c05057221 */ /* 0x000fc80000010000 */
[----:B------:R-:W-:-:S04]  /*19f0*/  FMUL.FTZ R6, R5, 1.4426950216293334961 ;  /* 0x3fb8aa3b05067820 */ /* 0x000fc80000410000 */
[----:B---34-:R-:W0:Y:S01]  /*1a00*/  MUFU.EX2 R0, R6 ;  /* 0x0000000600007308 */ /* 0x018e220000000800 */
[----:B-1----:R-:W-:-:S05]  /*1a10*/  IMAD R10, R3, 0x2, R10 ;  /* 0x00000002030a7824 */ /* 0x002fca00078e020a */
[----:B------:R-:W-:Y:S01]  /*1a20*/  LEA R10, R3, R10, 0x1 ;  /* 0x0000000a030a7211 */ /* 0x000fe200078e08ff */
[----:B0-----:R-:W-:-:S04]  /*1a30*/  FMUL.FTZ R0, R0, R13 ;  /* 0x0000000d00007220 */ /* 0x001fc80000410000 */
[----:B------:R-:W-:Y:S01]  /*1a40*/  IMAD R10, R3, 0x2, R10 ;  /* 0x00000002030a7824 */ /* 0x000fe200078e020a */
[----:B------:R-:W-:-:S03]  /*1a50*/  F2FP.F16.F32.PACK_AB R0, RZ, R0 ;  /* 0x00000000ff00723e */ /* 0x000fc600000000ff */
[----:B------:R-:W-:-:S05]  /*1a60*/  IMAD.IADD R2, R10, 0x1, R3 ;  /* 0x000000010a027824 */ /* 0x000fca00078e0203 */
[----:B------:R-:W-:-:S03]  /*1a70*/  SHF.R.S32.HI R3, RZ, 0x1f, R2 ;  /* 0x0000001fff037819 */ /* 0x000fc60000011402 */
[----:B------:R-:W-:-:S04]  /*1a80*/  IMAD.WIDE.U32 R2, R8, UR8, R2 ;  /* 0x0000000808027c25 */ /* 0x000fc8000f8e0002 */
[----:B------:R-:W-:Y:S01]  /*1a90*/  IMAD R9, R9, UR8, R3 ;  /* 0x0000000809097c24 */ /* 0x000fe2000f8e0203 */
[----:B------:R-:W-:-:S04]  /*1aa0*/  LEA R4, P0, R2, UR4, 0x1 ;  /* 0x0000000402047c11 */ /* 0x000fc8000f8008ff */
[----:B------:R-:W-:-:S05]  /*1ab0*/  LEA.HI.X R5, R2, UR5, R9, 0x1, P0 ;  /* 0x0000000502057c11 */ /* 0x000fca00080f0c09 */
[----:B------:R-:W-:Y:S01]  /*1ac0*/  STG.E.U16 desc[UR6][R4.64], R0 ;  /* 0x0000000004007986 */ /* 0x000fe2000c101506 */
[----:B------:R-:W-:Y:S05]  /*1ad0*/  EXIT ;  /* 0x000000000000794d */ /* 0x000fea0003800000 */
.L_x_7568:
[----:B-1----:R-:W-:Y:S01]  /*1ae0*/  IMAD.MOV.U32 R22, RZ, RZ, R14 ;  /* 0x000000ffff167224 */ /* 0x002fe200078e000e */
[----:B------:R-:W-:Y:S01]  /*1af0*/  MOV R24, 0x10 ;  /* 0x0000001000187802 */ /* 0x000fe20000000f00 */
[----:B------:R-:W-:Y:S02]  /*1b00*/  IMAD.MOV.U32 R25, RZ, RZ, 0x1f ;  /* 0x0000001fff197424 */ /* 0x000fe400078e00ff */
[----:B------:R-:W-:-:S07]  /*1b10*/  IMAD.MOV.U32 R21, RZ, RZ, -0x1 ;  /* 0xffffffffff157424 */ /* 0x000fce00078e00ff */
[----:B------:R-:W-:Y:S05]  /*1b20*/  WARPSYNC.COLLECTIVE R21, `(.L_x_7586) ;  /* 0x0000000015087348 */ /* 0x000fea0003c00000 */
[----:B------:R0:W1:Y:S02]  /*1b30*/  SHFL.DOWN P6, R18, R22, R24, R25 ;  /* 0x0800001816127389 */ /* 0x00006400000c0019 */
[----:B01----:R-:W-:Y:S01]  /*1b40*/  ENDCOLLECTIVE ;  /* 0x000000000000791b */ /* 0x003fe20003800000 */
.L_x_7586:
        /* <DEDUP_REMOVED lines=8> */
.L_x_7587:
        /* <DEDUP_REMOVED lines=8> */
.L_x_7588:
        /* <DEDUP_REMOVED lines=8> */
.L_x_7589:
        /* <DEDUP_REMOVED lines=8> */
.L_x_7590:
[----:B------:R-:W-:Y:S01]  /*1d50*/  IMAD.MOV.U32 R19, RZ, RZ, R18 ;  /* 0x000000ffff137224 */ /* 0x000fe200078e0012 */
[----:B------:R-:W-:Y:S06]  /*1d60*/  BRA `(.L_x_7591) ;  /* 0xffffffec00347947 */ /* 0x000fec000383ffff */
.L_x_7571:
[----:B-1----:R-:W-:Y:S01]  /*1d70*/  MOV R22, R15 ;  /* 0x0000000f00167202 */ /* 0x002fe20000000f00 */
[----:B------:R-:W-:Y:S02]  /*1d80*/  IMAD.MOV.U32 R24, RZ, RZ, 0x10 ;  /* 0x00000010ff187424 */ /* 0x000fe400078e00ff */
[----:B------:R-:W-:Y:S02]  /*1d90*/  IMAD.MOV.U32 R25, RZ, RZ, 0x1f ;  /* 0x0000001fff197424 */ /* 0x000fe400078e00ff */
[----:B------:R-:W-:-:S07]  /*1da0*/  IMAD.MOV.U32 R21, RZ, RZ, -0x1 ;  /* 0xffffffffff157424 */ /* 0x000fce00078e00ff */
[----:B------:R-:W-:Y:S05]  /*1db0*/  WARPSYNC.COLLECTIVE R21, `(.L_x_7592) ;  /* 0x0000000015087348 */ /* 0x000fea0003c00000 */
[----:B------:R0:W1:Y:S02]  /*1dc0*/  SHFL.DOWN P6, R18, R22, R24, R25 ;  /* 0x0800001816127389 */ /* 0x00006400000c0019 */
[----:B01----:R-:W-:Y:S01]  /*1dd0*/  ENDCOLLECTIVE ;  /* 0x000000000000791b */ /* 0x003fe20003800000 */
.L_x_7592:
[----:B------:R-:W-:Y:S01]  /*1de0*/  IMAD.MOV.U32 R24, RZ, RZ, 0x8 ;  /* 0x00000008ff187424 */ /* 0x000fe200078e00ff */
[----:B------:R-:W-:-:S05]  /*1df0*/  MOV R14, R18 ;  /* 0x00000012000e7202 */ /* 0x000fca0000000f00 */
[----:B------:R-:W-:-:S04]  /*1e00*/  FADD.FTZ R14, R15, R14 ;  /* 0x0000000e0f0e7221 */ /* 0x000fc80000010000 */
[----:B------:R-:W-:-:S07]  /*1e10*/  IMAD.MOV.U32 R22, RZ, RZ, R14 ;  /* 0x000000ffff167224 */ /* 0x000fce00078e000e */
[----:B------:R-:W-:Y:S05]  /*1e20*/  WARPSYNC.COLLECTIVE R21, `(.L_x_7593) ;  /* 0x0000000015087348 */ /* 0x000fea0003c00000 */
[----:B------:R0:W1:Y:S02]  /*1e30*/  SHFL.DOWN P6, R18, R22, R24, R25 ;  /* 0x0800001816127389 */ /* 0x00006400000c0019 */
[----:B01----:R-:W-:Y:S01]  /*1e40*/  ENDCOLLECTIVE ;  /* 0x000000000000791b */ /* 0x003fe20003800000 */
.L_x_7593:
[----:B------:R-:W-:Y:S02]  /*1e50*/  IMAD.MOV.U32 R24, RZ, RZ, 0x4 ;  /* 0x00000004ff187424 */ /* 0x000fe400078e00ff */
[----:B------:R-:W-:-:S04]  /*1e60*/  IMAD.MOV.U32 R13, RZ, RZ, R18 ;  /* 0x000000ffff0d7224 */ /* 0x000fc800078e0012 */
[----:B------:R-:W-:-:S05]  /*1e70*/  FADD.FTZ R13, R14, R13 ;  /* 0x0000000d0e0d7221 */ /* 0x000fca0000010000 */
[----:B------:R-:W-:-:S07]  /*1e80*/  MOV R22, R13 ;  /* 0x0000000d00167202 */ /* 0x000fce0000000f00 */
[----:B------:R-:W-:Y:S05]  /*1e90*/  WARPSYNC.COLLECTIVE R21, `(.L_x_7594) ;  /* 0x0000000015087348 */ /* 0x000fea0003c00000 */
[----:B------:R0:W1:Y:S02]  /*1ea0*/  SHFL.DOWN P6, R18, R22, R24, R25 ;  /* 0x0800001816127389 */ /* 0x00006400000c0019 */
[----:B01----:R-:W-:Y:S01]  /*1eb0*/  ENDCOLLECTIVE ;  /* 0x000000000000791b */ /* 0x003fe20003800000 */
.L_x_7594:
[----:B------:R-:W-:Y:S02]  /*1ec0*/  IMAD.MOV.U32 R24, RZ, RZ, 0x2 ;  /* 0x00000002ff187424 */ /* 0x000fe400078e00ff */
[----:B------:R-:W-:-:S04]  /*1ed0*/  IMAD.MOV.U32 R16, RZ, RZ, R18 ;  /* 0x000000ffff107224 */ /* 0x000fc800078e0012 */
[----:B------:R-:W-:-:S05]  /*1ee0*/  FADD.FTZ R16, R13, R16 ;  /* 0x000000100d107221 */ /* 0x000fca0000010000 */
[----:B------:R-:W-:-:S07]  /*1ef0*/  MOV R22, R16 ;  /* 0x0000001000167202 */ /* 0x000fce0000000f00 */
[----:B------:R-:W-:Y:S05]  /*1f00*/  WARPSYNC.COLLECTIVE R21, `(.L_x_7595) ;  /* 0x0000000015087348 */ /* 0x000fea0003c00000 */
[----:B------:R0:W1:Y:S02]  /*1f10*/  SHFL.DOWN P6, R18, R22, R24, R25 ;  /* 0x0800001816127389 */ /* 0x00006400000c0019 */
[----:B01----:R-:W-:Y:S01]  /*1f20*/  ENDCOLLECTIVE ;  /* 0x000000000000791b */ /* 0x003fe20003800000 */
.L_x_7595:
[----:B------:R-:W-:Y:S02]  /*1f30*/  IMAD.MOV.U32 R24, RZ, RZ, 0x1 ;  /* 0x00000001ff187424 */ /* 0x000fe400078e00ff */
[----:B------:R-:W-:-:S04]  /*1f40*/  IMAD.MOV.U32 R17, RZ, RZ, R18 ;  /* 0x000000ffff117224 */ /* 0x000fc800078e0012 */
[----:B------:R-:W-:-:S05]  /*1f50*/  FADD.FTZ R17, R16, R17 ;  /* 0x0000001110117221 */ /* 0x000fca0000010000 */
[----:B------:R-:W-:-:S07]  /*1f60*/  MOV R22, R17 ;  /* 0x0000001100167202 */ /* 0x000fce0000000f00 */
[----:B------:R-:W-:Y:S05]  /*1f70*/  WARPSYNC.COLLECTIVE R21, `(.L_x_7596) ;  /* 0x0000000015087348 */ /* 0x000fea0003c00000 */
[----:B------:R0:W1:Y:S02]  /*1f80*/  SHFL.DOWN P6, R18, R22, R24, R25 ;  /* 0x0800001816127389 */ /* 0x00006400000c0019 */
[----:B01----:R-:W-:Y:S01]  /*1f90*/  ENDCOLLECTIVE ;  /* 0x000000000000791b */ /* 0x003fe20003800000 */
.L_x_7596:
[----:B------:R-:W-:Y:S05]  /*1fa0*/  BRA `(.L_x_7597) ;  /* 0xfffffff0002c7947 */ /* 0x000fea000383ffff */
.L_x_7598:
        /* <DEDUP_REMOVED lines=13> */
.L_x_12088:


//--------------------- .text._ZN2at6native43_GLOBAL__N__9ae7fba5_10_SoftMax_cu_9f978f6322cunn_SoftMaxForwardRegIN3c104HalfEfS4_NS1_22SoftMaxForwardEpilogueElLi7EEEvPT1_PKT_T3_ --------------------------
	.section	.text._ZN2at6native43_GLOBAL__N__9ae7fba5_10_SoftMax_cu_9f978f6322cunn_SoftMaxForwardRegIN3c104HalfEfS4_NS1_22SoftMaxForwardEpilogueElLi7EEEvPT1_PKT_T3_,"ax",@progbits
	.align	128
.text._ZN2at6native43_GLOBAL__N__9ae7fba5_10_SoftMax_cu_9f978f6322cunn_SoftMaxForwardRegIN3c104HalfEfS4_NS1_22SoftMaxForwardEpilogueElLi7EEEvPT1_PKT_T3_:
        .type           _ZN2at6native43_GLOBAL__N__9ae7fba5_10_SoftMax_cu_9f978f6322cunn_SoftMaxForwardRegIN3c104HalfEfS4_NS1_22SoftMaxForwardEpilogueElLi7EEEvPT1_PKT_T3_,@function
        .size           _ZN2at6native43_GLOBAL__N__9ae7fba5_10_SoftMax_cu_9f978f6322cunn_SoftMaxForwardRegIN3c104HalfEfS4_NS1_22SoftMaxForwardEpilogueElLi7EEEvPT1_PKT_T3_,(.L_x_12089 - _ZN2at6native43_GLOBAL__N__9ae7fba5_10_SoftMax_cu_9f978f6322cunn_SoftMaxForwardRegIN3c104HalfEfS4_NS1_22SoftMaxForwardEpilogueElLi7EEEvPT1_PKT_T3_)
        .other          _ZN2at6native43_GLOBAL__N__9ae7fba5_10_SoftMax_cu_9f978f6322cunn_SoftMaxForwardRegIN3c104HalfEfS4_NS1_22SoftMaxForwardEpilogueElLi7EEEvPT1_PKT_T3_,@"STO_CUDA_ENTRY STV_DEFAULT"
_ZN2at6native43_GLOBAL__N__9ae7fba5_10_SoftMax_cu_9f978f6322cunn_SoftMaxForwardRegIN3c104HalfEfS4_NS1_22SoftMaxForwardEpilogueElLi7EEEvPT1_PKT_T3_:
        /* <DEDUP_REMOVED lines=18> */
[----:B------:R-:W-:Y:S01]  /*0120*/  ISETP.GE.AND.EX P1, PT, R21, R11, PT, P1 ;  /* 0x0000000b1500720c */ /* 0x000fe20003f26310 */
[----:B------:R-:W0:Y:S01]  /*0130*/  @!P4 LDC.64 R18, c[0x0][0x218] ;  /* 0x00008600ff12cb82 */ /* 0x000e220000000a00 */
[----:B------:R-:W-:Y:S01]  /*0140*/  SHF.R.S32.HI R29, RZ, 0x1f, R28 ;  /* 0x0000001fff1d7819 */ /* 0x000fe2000001141c */
[----:B--2---:R-:W-:Y:S01]  /*0150*/  @!P4 IMAD.WIDE.U32 R14, R10, UR8, R14 ;  /* 0x000000080a0ecc25 */ /* 0x004fe2000f8e000e */
[----:B------:R-:W-:-:S02]  /*0160*/  ISETP.GE.U32.AND P2, PT, R28, R10, PT ;  /* 0x0000000a1c00720c */ /* 0x000fc40003f46070 */
[----:B------:R-:W-:Y:S01]  /*0170*/  P2R R22, PR, RZ, 0x10 ;  /* 0x00000010ff167803 */ /* 0x000fe20000000000 */
[----:B------:R-:W-:Y:S01]  /*0180*/  @!P4 IMAD R9, R11, UR8, R15 ;  /* 0x000000080b09cc24 */ /* 0x000fe2000f8e020f */
[----:B------:R-:W-:Y:S01]  /*0190*/  ISETP.GE.AND.EX P2, PT, R29, R11, PT, P2 ;  /* 0x0000000b1d00720c */ /* 0x000fe20003f46320 */
[----:B------:R-:W1:Y:S01]  /*01a0*/  @!P0 LDC.64 R16, c[0x0][0x218] ;  /* 0x00008600ff108b82 */ /* 0x000e620000000a00 */
[----:B------:R-:W-:-:S04]  /*01b0*/  @!P0 IMAD.WIDE.U32 R12, R10, UR8, R12 ;  /* 0x000000080a0c8c25 */ /* 0x000fc8000f8e000c */
[----:B------:R-:W-:-:S04]  /*01c0*/  @!P1 IMAD.WIDE.U32 R20, R10, UR8, R20 ;  /* 0x000000080a149c25 */ /* 0x000fc8000f8e0014 */
[----:B------:R-:W-:-:S03]  /*01d0*/  VIADD R26, R28, UR4 ;  /* 0x000000041c1a7c36 */ /* 0x000fc60008000000 */
[----:B------:R-:W-:Y:S02]  /*01e0*/  @!P2 IMAD.WIDE.U32 R28, R10, UR8, R28 ;  /* 0x000000080a1cac25 */ /* 0x000fe4000f8e001c */
[----:B------:R-:W-:Y:S02]  /*01f0*/  SHF.R.S32.HI R27, RZ, 0x1f, R26 ;  /* 0x0000001fff1b7819 */ /* 0x000fe4000001141a */
        /* <DEDUP_REMOVED lines=43> */
[----:B------:R-:W5:Y:S10]  /*04b0*/  @!P5 LDG.E.U16 R3, desc[UR6][R12.64] ;  /* 0x000000060c03d981 */ /* 0x000f74000c1e1500 */
[----:B------:R2:W5:Y:S01]  /*04c0*/  @!P6 LDG.E.U16 R4, desc[UR6][R18.64] ;  /* 0x000000061204e981 */ /* 0x000562000c1e1500 */
[----:B------:R-:W-:-:S02]  /*04d0*/  IMAD.MOV.U32 R23, RZ, RZ, -0x800001 ;  /* 0xff7fffffff177424 */ /* 0x000fc400078e00ff */
[----:B--2---:R-:W-:Y:S02]  /*04e0*/  @!P0 HADD2.F32 R18, -RZ, R2.H0_H0 ;  /* 0x20000002ff128230 */ /* 0x004fe40000004100 */
[----:B---3--:R-:W-:Y:S02]  /*04f0*/  @!P1 HADD2.F32 R12, -RZ, R0.H0_H0 ;  /* 0x20000000ff0c9230 */ /* 0x008fe40000004100 */
[----:B----4-:R-:W-:Y:S02]  /*0500*/  @!P2 HADD2.F32 R14, -RZ, R5.H0_H0 ;  /* 0x20000005ff0ea230 */ /* 0x010fe40000004100 */
[----:B-----5:R-:W-:-:S05]  /*0510*/  @!P5 HADD2.F32 R28, -RZ, R3.H0_H0 ;  /* 0x20000003ff1cd230 */ /* 0x020fca0000004100 */
[----:B------:R-:W-:Y:S01]  /*0520*/  @!P5 FMNMX.FTZ R23, R28, -3.40282346638528859812e+38, !PT ;  /* 0xff7fffff1c17d809 */ /* 0x000fe20007810000 */
[----:B------:R-:W-:-:S05]  /*0530*/  @!P6 HADD2.F32 R29, -RZ, R4.H0_H0 ;  /* 0x20000004ff1de230 */ /* 0x000fca0000004100 */
[----:B------:R-:W-:-:S04]  /*0540*/  @!P6 FMNMX.FTZ R23, R23, R29, !PT ;  /* 0x0000001d1717e209 */ /* 0x000fc80007810000 */
[----:B------:R-:W-:-:S04]  /*0550*/  @!P0 FMNMX.FTZ R23, R23, R18, !PT ;  /* 0x0000001217178209 */ /* 0x000fc80007810000 */
[----:B------:R-:W-:Y:S01]  /*0560*/  @!P1 FMNMX.FTZ R23, R23, R12, !PT ;  /* 0x0000000c17179209 */ /* 0x000fe20007810000 */
[----:B------:R-:W-:-:S03]  /*0570*/  @!P3 HADD2.F32 R12, -RZ, R6.H0_H0 ;  /* 0x20000006ff0cb230 */ /* 0x000fc60000004100 */
[----:B------:R-:W-:Y:S01]  /*0580*/  @!P2 FMNMX.FTZ R23, R23, R14, !PT ;  /* 0x0000000e1717a209 */ /* 0x000fe20007810000 */
[----:B------:R-:W-:-:S03]  /*0590*/  @!P4 HADD2.F32 R14, -RZ, R7.H0_H0 ;  /* 0x20000007ff0ec230 */ /* 0x000fc60000004100 */
[----:B------:R-:W-:-:S04]  /*05a0*/  @!P3 FMNMX.FTZ R23, R23, R12, !PT ;  /* 0x0000000c1717b209 */ /* 0x000fc80007810000 */
        /* <DEDUP_REMOVED lines=57> */
.L_x_7622:
[----:B-1----:R-:W-:-:S04]  /*0940*/  FSETP.GEU.FTZ.AND P6, PT, R19, R18, PT ;  /* 0x000000121300720b */ /* 0x002fc80003fde000 */
[----:B0-----:R-:W-:-:S09]  /*0950*/  FSEL R19, R18, R19, !P6 ;  /* 0x0000001312137208 */ /* 0x001fd20007000000 */
.L_x_7600:
[----:B------:R-:W-:Y:S05]  /*0960*/  BSYNC B0 ;  /* 0x0000000000007941 */ /* 0x000fea0003800000 */
.L_x_7599:
[----:B------:R-:W-:Y:S01]  /*0970*/  ISETP.NE.AND P6, PT, R8, RZ, PT ;  /* 0x000000ff0800720c */ /* 0x000fe20003fc5270 */
[----:B------:R-:W-:Y:S05]  /*0980*/  WARPSYNC.ALL ;  /* 0x0000000000007948 */ /* 0x000fea0003800000 */
[----:B------:R-:W-:-:S07]  /*0990*/  P2R R23, PR, RZ, 0x40 ;  /* 0x00000040ff177803 */ /* 0x000fce0000000000 */
[----:B-1----:R0:W-:Y:S01]  /*09a0*/  @!P6 STS [UR4], R19 ;  /* 0x00000013ff00e988 */ /* 0x0021e20008000804 */
[----:B------:R-:W-:Y:S01]  /*09b0*/  BAR.SYNC.DEFER_BLOCKING 0x0 ;  /* 0x0000000000007b1d */ /* 0x000fe20000010000 */
[----:B------:R-:W-:Y:S01]  /*09c0*/  ISETP.NE.AND P6, PT, R25, RZ, PT ;  /* 0x000000ff1900720c */ /* 0x000fe20003fc5270 */
[----:B------:R-:W-:Y:S02]  /*09d0*/  @!P5 HADD2.F32 R15, -RZ, R3.H0_H0 ;  /* 0x20000003ff0fd230 */ /* 0x000fe40000004100 */
[----:B0-----:R-:W-:Y:S01]  /*09e0*/  @!P1 HADD2.F32 R19, -RZ, R0.H0_H0 ;  /* 0x20000000ff139230 */ /* 0x001fe20000004100 */
[----:B------:R-:W-:Y:S01]  /*09f0*/  P2R R25, PR, RZ, 0x40 ;  /* 0x00000040ff197803 */ /* 0x000fe20000000000 */
[----:B------:R-:W-:Y:S01]  /*0a00*/  @!P3 HADD2.F32 R27, -RZ, R6.H0_H0 ;  /* 0x20000006ff1bb230 */ /* 0x000fe20000004100 */
[----:B------:R-:W-:Y:S01]  /*0a10*/  ISETP.NE.AND P6, PT, R24, RZ, PT ;  /* 0x000000ff1800720c */ /* 0x000fe20003fc5270 */
[----:B------:R-:W-:Y:S03]  /*0a20*/  BSSY B0, `(.L_x_7602) ;  /* 0x0000048000007945 */ /* 0x000fe60003800000 */
[----:B------:R-:W-:-:S02]  /*0a30*/  P2R R24, PR, RZ, 0x40 ;  /* 0x00000040ff187803 */ /* 0x000fc40000000000 */
[----:B------:R-:W-:-:S04]  /*0a40*/  ISETP.NE.AND P6, PT, R21, RZ, PT ;  /* 0x000000ff1500720c */ /* 0x000fc80003fc5270 */
[----:B------:R-:W-:Y:S02]  /*0a50*/  P2R R21, PR, RZ, 0x40 ;  /* 0x00000040ff157803 */ /* 0x000fe40000000000 */
[----:B------:R-:W-:Y:S01]  /*0a60*/  ISETP.NE.AND P6, PT, R22, RZ, PT ;  /* 0x000000ff1600720c */ /* 0x000fe20003fc5270 */
[----:B------:R-:W0:-:S12]  /*0a70*/  LDS R12, [UR4] ;  /* 0x00000004ff0c7984 */ /* 0x000e180008000800 */
[----:B------:R-:W-:Y:S02]  /*0a80*/  @!P6 HADD2.F32 R17, -RZ, R4.H0_H0 ;  /* 0x20000004ff11e230 */ /* 0x000fe40000004100 */
[----:B0-----:R-:W-:-:S03]  /*0a90*/  @!P5 FADD.FTZ R15, R15, -R12 ;  /* 0x8000000c0f0fd221 */ /* 0x001fc60000010000 */
[--C-:B------:R-:W-:Y:S01]  /*0aa0*/  @!P6 FADD.FTZ R16, R17, -R12.reuse ;  /* 0x8000000c1110e221 */ /* 0x100fe20000010000 */
[----:B------:R-:W-:Y:S02]  /*0ab0*/  @!P0 HADD2.F32 R17, -RZ, R2.H0_H0 ;  /* 0x20000002ff118230 */ /* 0x000fe40000004100 */
[--C-:B------:R-:W-:Y:S01]  /*0ac0*/  @!P1 FADD.FTZ R18, R19, -R12.reuse ;  /* 0x8000000c13129221 */ /* 0x100fe20000010000 */
[----:B------:R-:W-:Y:S01]  /*0ad0*/  @!P5 FMUL.FTZ R15, R15, 1.4426950216293334961 ;  /* 0x3fb8aa3b0f0fd820 */ /* 0x000fe20000410000 */
[----:B------:R-:W-:Y:S01]  /*0ae0*/  @!P6 FMUL.FTZ R16, R16, 1.4426950216293334961 ;  /* 0x3fb8aa3b1010e820 */ /* 0x000fe20000410000 */
[----:B------:R-:W-:Y:S02]  /*0af0*/  @!P2 HADD2.F32 R19, -RZ, R5.H0_H0 ;  /* 0x20000005ff13a230 */ /* 0x000fe40000004100 */
[--C-:B------:R-:W-:Y:S01]  /*0b00*/  @!P0 FADD.FTZ R17, R17, -R12.reuse ;  /* 0x8000000c11118221 */ /* 0x100fe20000010000 */
[----:B------:R-:W-:Y:S01]  /*0b10*/  @!P1 FMUL.FTZ R18, R18, 1.4426950216293334961 ;  /* 0x3fb8aa3b12129820 */ /* 0x000fe20000410000 */
[--C-:B------:R-:W-:Y:S01]  /*0b20*/  @!P3 FADD.FTZ R26, R27, -R12.reuse ;  /* 0x8000000c1b1ab221 */ /* 0x100fe20000010000 */
[----:B------:R-:W0:Y:S01]  /*0b30*/  @!P5 MUFU.EX2 R15, R15 ;  /* 0x0000000f000fd308 */ /* 0x000e220000000800 */
[----:B------:R-:W-:Y:S01]  /*0b40*/  @!P0 FMUL.FTZ R17, R17, 1.4426950216293334961 ;  /* 0x3fb8aa3b11118820 */ /* 0x000fe20000410000 */
[----:B------:R-:W-:Y:S01]  /*0b50*/  @!P2 FADD.FTZ R19, R19, -R12 ;  /* 0x8000000c1313a221 */ /* 0x000fe20000010000 */
[----:B------:R-:W-:-:S02]  /*0b60*/  @!P4 HADD2.F32 R27, -RZ, R7.H0_H0 ;  /* 0x20000007ff1bc230 */ /* 0x000fc40000004100 */
[----:B------:R-:W-:Y:S01]  /*0b70*/  @!P3 FMUL.FTZ R26, R26, 1.4426950216293334961 ;  /* 0x3fb8aa3b1a1ab820 */ /* 0x000fe20000410000 */
[----:B------:R-:W-:Y:S01]  /*0b80*/  @!P2 FMUL.FTZ R20, R19, 1.4426950216293334961 ;  /* 0x3fb8aa3b1314a820 */ /* 0x000fe20000410000 */
[----:B------:R-:W-:Y:S01]  /*0b90*/  IMAD.MOV.U32 R19, RZ, RZ, RZ ;  /* 0x000000ffff137224 */ /* 0x000fe200078e00ff */
        /* <DEDUP_REMOVED lines=15> */
[----:B------:R-:W-:Y:S01]  /*0c90*/  HFMA2.MMA R13, -RZ, RZ, 0, 0 ;  /* 0x00000000ff0d7435 */ /* 0x000fe200000001ff */
        /* <DEDUP_REMOVED lines=31> */
.L_x_7628:
[----:B-1----:R-:W-:-:S07]  /*0e90*/  FADD.FTZ R13, R21, R18 ;  /* 0x00000012150d7221 */ /* 0x002fce0000010000 */
.L_x_7603:
[----:B------:R-:W-:Y:S05]  /*0ea0*/  BSYNC B0 ;  /* 0x0000000000007941 */ /* 0x000fea0003800000 */
.L_x_7602:
[----:B------:R-:W-:Y:S01]  /*0eb0*/  ISETP.NE.AND P6, PT, R23, RZ, PT ;  /* 0x000000ff1700720c */ /* 0x000fe20003fc5270 */
[----:B------:R-:W-:-:S12]  /*0ec0*/  WARPSYNC.ALL ;  /* 0x0000000000007948 */ /* 0x000fd80003800000 */
[----:B-1----:R1:W-:Y:S01]  /*0ed0*/  @!P6 STS [UR4], R13 ;  /* 0x0000000dff00e988 */ /* 0x0023e20008000804 */
[----:B------:R-:W-:Y:S06]  /*0ee0*/  BAR.SYNC.DEFER_BLOCKING 0x0 ;  /* 0x0000000000007b1d */ /* 0x000fec0000010000 */
[----:B------:R-:W-:Y:S01]  /*0ef0*/  BSSY B0, `(.L_x_7605) ;  /* 0x0000012000007945 */ /* 0x000fe20003800000 */
[----:B------:R-:W2:Y:S03]  /*0f00*/  LDS R13, [UR4] ;  /* 0x00000004ff0d7984 */ /* 0x000ea60008000800 */
[----:B-1----:R-:W-:Y:S05]  /*0f10*/  @P5 BRA `(.L_x_7606) ;  /* 0x00000000003c5947 */ /* 0x002fea0003800000 */
[----:B------:R-:W-:Y:S01]  /*0f20*/  HADD2.F32 R15, -RZ, R3.H0_H0 ;  /* 0x20000003ff0f7230 */ /* 0x000fe20000004100 */
        /* <DEDUP_REMOVED lines=12> */
[----:B------:R-:W-:-:S05]  /*0ff0*/  F2FP.F16.F32.PACK_AB R3, RZ, R3 ;  /* 0x00000003ff03723e */ /* 0x000fca00000000ff */
[----:B------:R1:W-:Y:S02]  /*1000*/  STG.E.U16 desc[UR6][R14.64], R3 ;  /* 0x000000030e007986 */ /* 0x0003e4000c101506 */
.L_x_7606:
[----:B------:R-:W-:Y:S05]  /*1010*/  BSYNC B0 ;  /* 0x0000000000007941 */ /* 0x000fea0003800000 */
.L_x_7605:
[----:B------:R-:W-:Y:S01]  /*1020*/  ISETP.NE.AND P5, PT, R22, RZ, PT ;  /* 0x000000ff1600720c */ /* 0x000fe20003fa5270 */
[----:B------:R-:W-:-:S12]  /*1030*/  BSSY B0, `(.L_x_7607) ;  /* 0x0000012000007945 */ /* 0x000fd80003800000 */
[----:B------:R-:W-:Y:S05]  /*1040*/  @P5 BRA `(.L_x_7608) ;  /* 0x0000000000405947 */ /* 0x000fea0003800000 */
[----:B-1----:R-:W-:Y:S01]  /*1050*/  HADD2.F32 R3, -RZ, R4.H0_H0 ;  /* 0x20000004ff037230 */ /* 0x002fe20000004100 */
        /* <DEDUP_REMOVED lines=12> */
[----:B------:R-:W-:Y:S02]  /*1120*/  F2FP.F16.F32.PACK_AB R3, RZ, R3 ;  /* 0x00000003ff03723e */ /* 0x000fe400000000ff */
[----:B------:R-:W-:-:S05]  /*1130*/  LEA.HI.X R17, R14, UR5, R15, 0x1, P5 ;  /* 0x000000050e117c11 */ /* 0x000fca000a8f0c0f */
[----:B------:R3:W-:Y:S02]  /*1140*/  STG.E.U16 desc[UR6][R16.64], R3 ;  /* 0x0000000310007986 */ /* 0x0007e4000c101506 */
.L_x_7608:
[----:B------:R-:W-:Y:S05]  /*1150*/  BSYNC B0 ;  /* 0x0000000000007941 */ /* 0x000fea0003800000 */
.L_x_7607:
[----:B------:R-:W-:Y:S04]  /*1160*/  BSSY B0, `(.L_x_7609) ;  /* 0x0000012000007945 */ /* 0x000fe80003800000 */
[----:B------:R-:W-:Y:S05]  /*1170*/  @P0 BRA `(.L_x_7610) ;  /* 0x0000000000400947 */ /* 0x000fea0003800000 */
[----:B-1-3--:R-:W1:Y:S01]  /*1180*/  LDC R3, c[0x0][RZ] ;  /* 0x00000000ff037b82 */ /* 0x00ae620000000800 */
[----:B------:R-:W-:Y:S01]  /*1190*/  HADD2.F32 R15, -RZ, R2.H0_H0 ;  /* 0x20000002ff0f7230 */ /* 0x000fe20000004100 */
[----:B--2---:R-:W-:Y:S01]  /*11a0*/  MUFU.RCP R17, R13 ;  /* 0x0000000d00117308 */ /* 0x004fe20000001000 */
[----:B------:R-:W-:-:S03]  /*11b0*/  ULDC.64 UR4, c[0x0][0x210] ;  /* 0x0000840000047ab9 */ /* 0x000fc60000000a00 */
[----:B------:R-:W-:-:S04]  /*11c0*/  FADD.FTZ R15, R15, -R12 ;  /* 0x8000000c0f0f7221 */ /* 0x000fc80000010000 */
[----:B------:R-:W-:-:S04]  /*11d0*/  FMUL.FTZ R16, R15, 1.4426950216293334961 ;  /* 0x3fb8aa3b0f107820 */ /* 0x000fc80000410000 */
[----:B------:R-:W2:Y:S01]  /*11e0*/  MUFU.EX2 R4, R16 ;  /* 0x0000001000047308 */ /* 0x000ea20000000800 */
[----:B-1----:R-:W-:-:S04]  /*11f0*/  LEA R2, R3, R8, 0x1 ;  /* 0x0000000803027211 */ /* 0x002fc800078e08ff */
[--C-:B------:R-:W-:Y:S01]  /*1200*/  SHF.R.S32.HI R3, RZ, 0x1f, R2.reuse ;  /* 0x0000001fff037819 */ /* 0x100fe20000011402 */
[----:B--2---:R-:W-:Y:S02]  /*1210*/  FMUL.FTZ R4, R4, R17 ;  /* 0x0000001104047220 */ /* 0x004fe40000410000 */
[----:B------:R-:W-:-:S03]  /*1220*/  IMAD.WIDE.U32 R2, R10, UR8, R2 ;  /* 0x000000080a027c25 */ /* 0x000fc6000f8e0002 */
[----:B------:R-:W-:Y:S01]  /*1230*/  F2FP.F16.F32.PACK_AB R4, RZ, R4 ;  /* 0x00000004ff04723e */ /* 0x000fe200000000ff */
[----:B------:R-:W-:Y:S01]  /*1240*/  IMAD R3, R11, UR8, R3 ;  /* 0x000000080b037c24 */ /* 0x000fe2000f8e0203 */
[----:B------:R-:W-:-:S04]  /*1250*/  LEA R14, P0, R2, UR4, 0x1 ;  /* 0x00000004020e7c11 */ /* 0x000fc8000f8008ff */
[----:B------:R-:W-:-:S05]  /*1260*/  LEA.HI.X R15, R2, UR5, R3, 0x1, P0 ;  /* 0x00000005020f7c11 */ /* 0x000fca00080f0c03 */
[----:B------:R4:W-:Y:S04]  /*1270*/  STG.E.U16 desc[UR6][R14.64], R4 ;  /* 0x000000040e007986 */ /* 0x0009e8000c101506 */
.L_x_7610:
[----:B------:R-:W-:Y:S05]  /*1280*/  BSYNC B0 ;  /* 0x0000000000007941 */ /* 0x000fea0003800000 */
.L_x_7609:
[----:B------:R-:W-:Y:S04]  /*1290*/  BSSY B0, `(.L_x_7611) ;  /* 0x0000013000007945 */ /* 0x000fe80003800000 */
[----:B------:R-:W-:Y:S05]  /*12a0*/  @P1 BRA `(.L_x_7612) ;  /* 0x0000000000441947 */ /* 0x000fea0003800000 */
[----:B-1-3--:R-:W1:Y:S01]  /*12b0*/  LDC R3, c[0x0][RZ] ;  /* 0x00000000ff037b82 */ /* 0x00ae620000000800 */
[----:B----4-:R-:W-:Y:S01]  /*12c0*/  HADD2.F32 R15, -RZ, R0.H0_H0 ;  /* 0x20000000ff0f7230 */ /* 0x010fe20000004100 */
[----:B--2---:R-:W-:Y:S01]  /*12d0*/  MUFU.RCP R17, R13 ;  /* 0x0000000d00117308 */ /* 0x004fe20000001000 */
[----:B------:R-:W-:-:S03]  /*12e0*/  ULDC.64 UR4, c[0x0][0x210] ;  /* 0x0000840000047ab9 */ /* 0x000fc60000000a00 */
[----:B------:R-:W-:-:S04]  /*12f0*/  FADD.FTZ R15, R15, -R12 ;  /* 0x8000000c0f0f7221 */ /* 0x000fc80000010000 */
[----:B------:R-:W-:-:S04]  /*1300*/  FMUL.FTZ R4, R15, 1.4426950216293334961 ;  /* 0x3fb8aa3b0f047820 */ /* 0x000fc80000410000 */
[----:B------:R-:W2:Y:S01]  /*1310*/  MUFU.EX2 R0, R4 ;  /* 0x0000000400007308 */ /* 0x000ea20000000800 */
[----:B-1----:R-:W-:-:S04]  /*1320*/  IMAD R2, R3, 0x2, R8 ;  /* 0x0000000203027824 */ /* 0x002fc800078e0208 */
        /* <DEDUP_REMOVED lines=9> */
.L_x_7612:
[----:B------:R-:W-:Y:S05]  /*13c0*/  BSYNC B0 ;  /* 0x0000000000007941 */ /* 0x000fea0003800000 */
.L_x_7611:
[----:B------:R-:W-:Y:S04]  /*13d0*/  BSSY B0, `(.L_x_7613) ;  /* 0x0000013000007945 */ /* 0x000fe80003800000 */
[----:B------:R-:W-:Y:S05]  /*13e0*/  @P2 BRA `(.L_x_7614) ;  /* 0x0000000000442947 */ /* 0x000fea0003800000 */
[----:B-1-3--:R-:W1:Y:S01]  /*13f0*/  LDC R3, c[0x0][RZ] ;  /* 0x00000000ff037b82 */ /* 0x00ae620000000800 */
[----:B------:R-:W-:Y:S01]  /*1400*/  HADD2.F32 R5, -RZ, R5.H0_H0 ;  /* 0x20000005ff057230 */ /* 0x000fe20000004100 */
[----:B--2-4-:R-:W-:Y:S01]  /*1410*/  MUFU.RCP R15, R13 ;  /* 0x0000000d000f7308 */ /* 0x014fe20000001000 */
[----:B------:R-:W-:-:S03]  /*1420*/  ULDC.64 UR4, c[0x0][0x210] ;  /* 0x0000840000047ab9 */ /* 0x000fc60000000a00 */
[----:B------:R-:W-:-:S04]  /*1430*/  FADD.FTZ R5, R5, -R12 ;  /* 0x8000000c05057221 */ /* 0x000fc80000010000 */
[----:B------:R-:W-:-:S04]  /*1440*/  FMUL.FTZ R14, R5, 1.4426950216293334961 ;  /* 0x3fb8aa3b050e7820 */ /* 0x000fc80000410000 */
[----:B------:R-:W2:Y:S01]  /*1450*/  MUFU.EX2 R0, R14 ;  /* 0x0000000e00007308 */ /* 0x000ea20000000800 */
[----:B-1----:R-:W-:-:S05]  /*1460*/  LEA R2, R3, R8, 0x1 ;  /* 0x0000000803027211 */ /* 0x002fca00078e08ff */
        /* <DEDUP_REMOVED lines=9> */
.L_x_7614:
[----:B------:R-:W-:Y:S05]  /*1500*/  BSYNC B0 ;  /* 0x0000000000007941 */ /* 0x000fea0003800000 */
.L_x_7613:
[----:B------:R-:W-:Y:S04]  /*1510*/  BSSY B0, `(.L_x_7615) ;  /* 0x0000014000007945 */ /* 0x000fe80003800000 */
[----:B------:R-:W-:Y:S05]  /*1520*/  @P3 BRA `(.L_x_7616) ;  /* 0x0000000000483947 */ /* 0x000fea0003800000 */
[----:B-1-3--:R-:W1:Y:S01]  /*1530*/  LDC R3, c[0x0][RZ] ;  /* 0x00000000ff037b82 */ /* 0x00ae620000000800 */
[----:B------:R-:W-:Y:S01]  /*1540*/  HADD2.F32 R5, -RZ, R6.H0_H0 ;  /* 0x20000006ff057230 */ /* 0x000fe20000004100 */
[----:B--2-4-:R-:W-:Y:S01]  /*1550*/  MUFU.RCP R15, R13 ;  /* 0x0000000d000f7308 */ /* 0x014fe20000001000 */
[----:B------:R-:W-:-:S03]  /*1560*/  ULDC.64 UR4, c[0x0][0x210] ;  /* 0x0000840000047ab9 */ /* 0x000fc60000000a00 */
[----:B------:R-:W-:-:S04]  /*1570*/  FADD.FTZ R5, R5, -R12 ;  /* 0x8000000c05057221 */ /* 0x000fc80000010000 */
[----:B------:R-:W-:-:S06]  /*1580*/  FMUL.FTZ R6, R5, 1.4426950216293334961 ;  /* 0x3fb8aa3b05067820 */ /* 0x000fcc0000410000 */
[----:B------:R-:W2:Y:S01]  /*1590*/  MUFU.EX2 R6, R6 ;  /* 0x0000000600067308 */ /* 0x000ea20000000800 */
[----:B-1----:R-:W-:-:S05]  /*15a0*/  IMAD R0, R3, 0x2, R8 ;  /* 0x0000000203007824 */ /* 0x002fca00078e0208 */
[----:B------:R-:W-:-:S05]  /*15b0*/  LEA R0, R3, R0, 0x1 ;  /* 0x0000000003007211 */ /* 0x000fca00078e08ff */
        /* <DEDUP_REMOVED lines=9> */
.L_x_7616:
[----:B------:R-:W-:Y:S05]  /*1650*/  BSYNC B0 ;  /* 0x0000000000007941 */ /* 0x000fea0003800000 */
.L_x_7615:
[----:B------:R-:W-:Y:S05]  /*1660*/  @P4 EXIT ;  /* 0x000000000000494d */ /* 0x000fea0003800000 */
[----:B-1-3--:R-:W1:Y:S01]  /*1670*/  LDC R3, c[0x0][RZ] ;  /* 0x00000000ff037b82 */ /* 0x00ae620000000800 */
        /* <DEDUP_REMOVED lines=10> */
[----:B------:R-:W-:-:S04]  /*1720*/  F2FP.F16.F32.PACK_AB R0, RZ, R0 ;  /* 0x00000000ff00723e */ /* 0x000fc800000000ff */
[----:B------:R-:W-:-:S03]  /*1730*/  SHF.R.S32.HI R3, RZ, 0x1f, R2 ;  /* 0x0000001fff037819 */ /* 0x000fc60000011402 */
[----:B------:R-:W-:-:S04]  /*1740*/  IMAD.WIDE.U32 R2, R10, UR8, R2 ;  /* 0x000000080a027c25 */ /* 0x000fc8000f8e0002 */
[----:B------:R-:W-:Y:S01]  /*1750*/  IMAD R11, R11, UR8, R3 ;  /* 0x000000080b0b7c24 */ /* 0x000fe2000f8e0203 */
[----:B----4-:R-:W-:-:S04]  /*1760*/  LEA R4, P0, R2, UR4, 0x1 ;  /* 0x0000000402047c11 */ /* 0x010fc8000f8008ff */
[----:B------:R-:W-:-:S05]  /*1770*/  LEA.HI.X R5, R2, UR5, R11, 0x1, P0 ;  /* 0x0000000502057c11 */ /* 0x000fca00080f0c0b */
[----:B------:R-:W-:Y:S01]  /*1780*/  STG.E.U16 desc[UR6][R4.64], R0 ;  /* 0x0000000004007986 */ /* 0x000fe2000c101506 */
[----:B------:R-:W-:Y:S05]  /*1790*/  EXIT ;  /* 0x000000000000794d */ /* 0x000fea0003800000 */
.L_x_7601:
[----:B-1----:R-:W-:Y:S01]  /*17a0*/  IMAD.MOV.U32 R26, RZ, RZ, R19 ;  /* 0x000000ffff1a7224 */ /* 0x002fe200078e0013 */
[----:B------:R-:W-:Y:S01]  /*17b0*/  MOV R17, 0x10 ;  /* 0x0000001000117802 */ /* 0x000fe20000000f00 */
[----:B------:R-:W-:Y:S02]  /*17c0*/  IMAD.MOV.U32 R16, RZ, RZ, 0x1f ;  /* 0x0000001fff107424 */ /* 0x000fe400078e00ff */
[----:B------:R-:W-:-:S07]  /*17d0*/  IMAD.MOV.U32 R15, RZ, RZ, -0x1 ;  /* 0xffffffffff0f7424 */ /* 0x000fce00078e00ff */
[----:B------:R-:W-:Y:S05]  /*17e0*/  WARPSYNC.COLLECTIVE R15, `(.L_x_7617) ;  /* 0x000000000f087348 */ /* 0x000fea0003c00000 */
[----:B------:R0:W1:Y:S02]  /*17f0*/  SHFL.DOWN P6, R18, R26, R17, R16 ;  /* 0x080000111a127389 */ /* 0x00006400000c0010 */
[----:B01----:R-:W-:Y:S01]  /*1800*/  ENDCOLLECTIVE ;  /* 0x000000000000791b */ /* 0x003fe20003800000 */
.L_x_7617:
[----:B------:R-:W-:Y:S01]  /*1810*/  IMAD.MOV.U32 R17, RZ, RZ, 0x8 ;  /* 0x00000008ff117424 */ /* 0x000fe200078e00ff */
[----:B------:R-:W-:-:S04]  /*1820*/  FSETP.GEU.FTZ.AND P6, PT, R19, R18, PT ;  /* 0x000000121300720b */ /* 0x000fc80003fde000 */
[----:B------:R-:W-:-:S04]  /*1830*/  FSEL R12, R18, R19, !P6 ;  /* 0x00000013120c7208 */ /* 0x000fc80007000000 */
[----:B------:R-:W-:-:S07]  /*1840*/  MOV R26, R12 ;  /* 0x0000000c001a7202 */ /* 0x000fce0000000f00 */
[----:B------:R-:W-:Y:S05]  /*1850*/  WARPSYNC.COLLECTIVE R15, `(.L_x_7618) ;  /* 0x000000000f087348 */ /* 0x000fea0003c00000 */
[----:B------:R0:W1:Y:S02]  /*1860*/  SHFL.DOWN P6, R18, R26, R17, R16 ;  /* 0x080000111a127389 */ /* 0x00006400000c0010 */
[----:B01----:R-:W-:Y:S01]  /*1870*/  ENDCOLLECTIVE ;  /* 0x000000000000791b */ /* 0x003fe20003800000 */
.L_x_7618:
[----:B------:R-:W-:Y:S01]  /*1880*/  HFMA2.MMA R17, -RZ, RZ, 0, 2.384185791015625e-07 ;  /* 0x00000004ff117435 */ /* 0x000fe200000001ff */
[----:B------:R-:W-:-:S04]  /*1890*/  FSETP.GEU.FTZ.AND P6, PT, R12, R18, PT ;  /* 0x000000120c00720b */ /* 0x000fc80003fde000 */
[----:B------:R-:W-:-:S05]  /*18a0*/  FSEL R20, R18, R12, !P6 ;  /* 0x0000000c12147208 */ /* 0x000fca0007000000 */
[----:B------:R-:W-:-:S07]  /*18b0*/  IMAD.MOV.U32 R26, RZ, RZ, R20 ;  /* 0x000000ffff1a7224 */ /* 0x000fce00078e0014 */
[----:B------:R-:W-:Y:S05]  /*18c0*/  WARPSYNC.COLLECTIVE R15, `(.L_x_7619) ;  /* 0x000000000f087348 */ /* 0x000fea0003c00000 */
[----:B------:R0:W1:Y:S02]  /*18d0*/  SHFL.DOWN P6, R18, R26, R17, R16 ;  /* 0x080000111a127389 */ /* 0x00006400000c0010 */
[----:B01----:R-:W-:Y:S01]  /*18e0*/  ENDCOLLECTIVE ;  /* 0x000000000000791b */ /* 0x003fe20003800000 */
.L_x_7619:
[----:B------:R-:W-:Y:S01]  /*18f0*/  IMAD.MOV.U32 R17, RZ, RZ, 0x2 ;  /* 0x00000002ff117424 */ /* 0x000fe200078e00ff */
[----:B------:R-:W-:-:S04]  /*1900*/  FSETP.GEU.FTZ.AND P6, PT, R20, R18, PT ;  /* 0x000000121400720b */ /* 0x000fc80003fde000 */
[----:B------:R-:W-:-:S05]  /*1910*/  FSEL R23, R18, R20, !P6 ;  /* 0x0000001412177208 */ /* 0x000fca0007000000 */
[----:B------:R-:W-:-:S07]  /*1920*/  IMAD.MOV.U32 R26, RZ, RZ, R23 ;  /* 0x000000ffff1a7224 */ /* 0x000fce00078e0017 */
[----:B------:R-:W-:Y:S05]  /*1930*/  WARPSYNC.COLLECTIVE R15, `(.L_x_7620) ;  /* 0x000000000f087348 */ /* 0x000fea0003c00000 */
[----:B------:R0:W1:Y:S02]  /*1940*/  SHFL.DOWN P6, R18, R26, R17, R16 ;  /* 0x080000111a127389 */ /* 0x00006400000c0010 */
[----:B01----:R-:W-:Y:S01]  /*1950*/  ENDCOLLECTIVE ;  /* 0x000000000000791b */ /* 0x003fe20003800000 */
.L_x_7620:
[----:B------:R-:W-:Y:S01]  /*1960*/  IMAD.MOV.U32 R17, RZ, RZ, 0x1 ;  /* 0x00000001ff117424 */ /* 0x000fe200078e00ff */
[----:B------:R-:W-:-:S04]  /*1970*/  FSETP.GEU.FTZ.AND P6, PT, R23, R18, PT ;  /* 0x000000121700720b */ /* 0x000fc80003fde000 */
[----:B------:R-:W-:-:S04]  /*1980*/  FSEL R19, R18, R23, !P6 ;  /* 0x0000001712137208 */ /* 0x000fc80007000000 */
[----:B------:R-:W-:-:S07]  /*1990*/  MOV R26, R19 ;  /* 0x00000013001a7202 */ /* 0x000fce0000000f00 */
[----:B------:R-:W-:Y:S05]  /*19a0*/  WARPSYNC.COLLECTIVE R15, `(.L_x_7621) ;  /* 0x000000000f087348 */ /* 0x000fea0003c00000 */
[----:B------:R0:W1:Y:S02]  /*19b0*/  SHFL.DOWN P6, R18, R26, R17, R16 ;  /* 0x080000111a127389 */ /* 0x00006400000c0010 */
[----:B01----:R-:W-:Y:S01]  /*19c0*/  ENDCOLLECTIVE ;  /* 0x000000000000791b */ /* 0x003fe20003800000 */
.L_x_7621:
[----:B------:R-:W-:Y:S05]  /*19d0*/  BRA `(.L_x_7622) ;  /* 0xffffffec00d87947 */ /* 0x000fea000383ffff */
.L_x_7604:
[----:B------:R-:W-:Y:S01]  /*19e0*/  HFMA2.MMA R17, -RZ, RZ, 0, 9.5367431640625e-07 ;  /* 0x00000010ff117435 */ /* 0x000fe200000001ff */
[----:B-1----:R-:W-:Y:S02]  /*19f0*/  IMAD.MOV.U32 R26, RZ, RZ, R13 ;  /* 0x000000ffff1a7224 */ /* 0x002fe400078e000d */
[----:B------:R-:W-:Y:S02]  /*1a00*/  IMAD.MOV.U32 R16, RZ, RZ, 0x1f ;  /* 0x0000001fff107424 */ /* 0x000fe400078e00ff */
[----:B------:R-:W-:-:S07]  /*1a10*/  IMAD.MOV.U32 R15, RZ, RZ, -0x1 ;  /* 0xffffffffff0f7424 */ /* 0x000fce00078e00ff */
[----:B------:R-:W-:Y:S05]  /*1a20*/  WARPSYNC.COLLECTIVE R15, `(.L_x_7623) ;  /* 0x000000000f087348 */ /* 0x000fea0003c00000 */
[----:B------:R0:W1:Y:S02]  /*1a30*/  SHFL.DOWN P6, R18, R26, R17, R16 ;  /* 0x080000111a127389 */ /* 0x00006400000c0010 */
[----:B01----:R-:W-:Y:S01]  /*1a40*/  ENDCOLLECTIVE ;  /* 0x000000000000791b */ /* 0x003fe20003800000 */
.L_x_7623:
[----:B------:R-:W-:Y:S02]  /*1a50*/  IMAD.MOV.U32 R17, RZ, RZ, 0x8 ;  /* 0x00000008ff117424 */ /* 0x000fe400078e00ff */
[----:B------:R-:W-:-:S05]  /*1a60*/  FADD.FTZ R14, R13, R18 ;  /* 0x000000120d0e7221 */ /* 0x000fca0000010000 */
[----:B------:R-:W-:-:S07]  /*1a70*/  MOV R26, R14 ;  /* 0x0000000e001a7202 */ /* 0x000fce0000000f00 */
[----:B------:R-:W-:Y:S05]  /*1a80*/  WARPSYNC.COLLECTIVE R15, `(.L_x_7624) ;  /* 0x000000000f087348 */ /* 0x000fea0003c00000 */
[----:B------:R0:W1:Y:S02]  /*1a90*/  SHFL.DOWN P6, R18, R26, R17, R16 ;  /* 0x080000111a127389 */ /* 0x00006400000c0010 */
[----:B01----:R-:W-:Y:S01]  /*1aa0*/  ENDCOLLECTIVE ;  /* 0x000000000000791b */ /* 0x003fe20003800000 */
.L_x_7624:
[----:B------:R-:W-:Y:S01]  /*1ab0*/  HFMA2.MMA R17, -RZ, RZ, 0, 2.384185791015625e-07 ;  /* 0x00000004ff117435 */ /* 0x000fe200000001ff */
[----:B------:R-:W-:-:S04]  /*1ac0*/  FADD.FTZ R19, R14, R18 ;  /* 0x000000120e137221 */ /* 0x000fc80000010000 */
[----:B------:R-:W-:-:S07]  /*1ad0*/  IMAD.MOV.U32 R26, RZ, RZ, R19 ;  /* 0x000000ffff1a7224 */ /* 0x000fce00078e0013 */
[----:B------:R-:W-:Y:S05]  /*1ae0*/  WARPSYNC.COLLECTIVE R15, `(.L_x_7625) ;  /* 0x000000000f087348 */ /* 0x000fea0003c00000 */
[----:B------:R0:W1:Y:S02]  /*1af0*/  SHFL.DOWN P6, R18, R26, R17, R16 ;  /* 0x080000111a127389 */ /* 0x00006400000c0010 */
[----:B01----:R-:W-:Y:S01]  /*1b00*/  ENDCOLLECTIVE ;  /* 0x000000000000791b */ /* 0x003fe20003800000 */
.L_x_7625:
[----:B------:R-:W-:Y:S02]  /*1b10*/  IMAD.MOV.U32 R17, RZ, RZ, 0x2 ;  /* 0x00000002ff117424 */ /* 0x000fe400078e00ff */
[----:B------:R-:W-:-:S04]  /*1b20*/  FADD.FTZ R20, R19, R18 ;  /* 0x0000001213147221 */ /* 0x000fc80000010000 */
[----:B------:R-:W-:-:S07]  /*1b30*/  IMAD.MOV.U32 R26, RZ, RZ, R20 ;  /* 0x000000ffff1a7224 */ /* 0x000fce00078e0014 */
[----:B------:R-:W-:Y:S05]  /*1b40*/  WARPSYNC.COLLECTIVE R15, `(.L_x_7626) ;  /* 0x000000000f087348 */ /* 0x000fea0003c00000 */
[----:B------:R0:W1:Y:S02]  /*1b50*/  SHFL.DOWN P6, R18, R26, R17, R16 ;  /* 0x080000111a127389 */ /* 0x00006400000c0010 */
[----:B01----:R-:W-:Y:S01]  /*1b60*/  ENDCOLLECTIVE ;  /* 0x000000000000791b */ /* 0x003fe20003800000 */
.L_x_7626:
[----:B------:R-:W-:Y:S02]  /*1b70*/  IMAD.MOV.U32 R17, RZ, RZ, 0x1 ;  /* 0x00000001ff117424 */ /* 0x000fe400078e00ff */
[----:B------:R-:W-:-:S05]  /*1b80*/  FADD.FTZ R21, R20, R18 ;  /* 0x0000001214157221 */ /* 0x000fca0000010000 */
[----:B------:R-:W-:-:S07]  /*1b90*/  MOV R26, R21 ;  /* 0x00000015001a7202 */ /* 0x000fce0000000f00 */
[----:B------:R-:W-:Y:S05]  /*1ba0*/  WARPSYNC.COLLECTIVE R15, `(.L_x_7627) ;  /* 0x000000000f087348 */ /* 0x000fea0003c00000 */
[----:B------:R0:W1:Y:S02]  /*1bb0*/  SHFL.DOWN P6, R18, R26, R17, R16 ;  /* 0x080000111a127389 */ /* 0x00006400000c0010 */
[----:B01----:R-:W-:Y:S01]  /*1bc0*/  ENDCOLLECTIVE ;  /* 0x000000000000791b */ /* 0x003fe20003800000 */
.L_x_7627:
[----:B------:R-:W-:Y:S05]  /*1bd0*/  BRA `(.L_x_7628) ;  /* 0xfffffff000ac7947 */ /* 0x000fea000383ffff */
.L_x_7629:
        /* <DEDUP_REMOVED lines=10> */
.L_x_12089:


//--------------------- .text._ZN2at6native43_GLOBAL__N__9ae7fba5_10_SoftMax_cu_9f978f6322cunn_SoftMaxForwardRegIN3c104HalfEfS4_NS1_22SoftMaxForwardEpilogueElLi6EEEvPT1_PKT_T3_ --------------------------
	.section	.text._ZN2at6native43_GLOBAL__N__9ae7fba5_10_SoftMax_cu_9f978f6322cunn_SoftMaxForwardRegIN3c104HalfEfS4_NS1_22SoftMaxForwardEpilogueElLi6EEEvPT1_PKT_T3_,"ax",@progbits
	.align	128
.text._ZN2at6native43_GLOBAL__N__9ae7fba5_10_SoftMax_cu_9f978f6322cunn_SoftMaxForwardRegIN3c104HalfEfS4_NS1_22SoftMaxForwardEpilogueElLi6EEEvPT1_PKT_T3_:
        .type           _ZN2at6native43_GLOBAL__N__9ae7fba5_10_SoftMax_cu_9f978f6322cunn_SoftMaxForwardRegIN3c104HalfEfS4_NS1_22SoftMaxForwardEpilogueElLi6EEEvPT1_PKT_T3_,@function
        .size           _ZN2at6native43_GLOBAL__N__9ae7fba5_10_SoftMax_cu_9f978f6322cunn_SoftMaxForwardRegIN3c104HalfEfS4_NS1_22SoftMaxForwardEpilogueElLi6EEEvPT1_PKT_T3_,(.L_x_12090 - _ZN2at6native43_GLOBAL__N__9ae7fba5_10_SoftMax_cu_9f978f6322cunn_SoftMaxForwardRegIN3c104HalfEfS4_NS1_22SoftMaxForwardEpilogueElLi6EEEvPT1_PKT_T3_)
        .other          _ZN2at6native43_GLOBAL__N__9ae7fba5_10_SoftMax_cu_9f978f6322cunn_SoftMaxForwardRegIN3c104HalfEfS4_NS1_22SoftMaxForwardEpilogueElLi6EEEvPT1_PKT_T3_,@"STO_CUDA_ENTRY STV_DEFAULT"
_ZN2at6native43_GLOBAL__N__9ae7fba5_10_SoftMax_cu_9f978f6322cunn_SoftMaxForwardRegIN3c104HalfEfS4_NS1_22SoftMaxForwardEpilogueElLi6EEEvPT1_PKT_T3_:
        /* <DEDUP_REMOVED lines=11> */
[----:B------:R-:W-:Y:S02]  /*00b0*/  ISETP.GE.U32.AND P0, PT, R14, R4, PT ;  /* 0x000000040e00720c */ /* 0x000fe40003f06070 */
[----:B------:R-:W-:-:S02]  /*00c0*/  SHF.R.S32.HI R19, RZ, 0x1f, R18 ;  /* 0x0000001fff137819 */ /* 0x000fc40000011412 */
[CC--:B------:R-:W-:Y:S02]  /*00d0*/  ISETP.GE.U32.AND P1, PT, R18.reuse, R4.reuse, PT ;  /* 0x000000041200720c */ /* 0x0c0fe40003f26070 */
[-C--:B------:R-:W-:Y:S02]  /*00e0*/  ISETP.GE.AND.EX P0, PT, R15, R5.reuse, PT, P0 ;  /* 0x000000050f00720c */ /* 0x080fe40003f06300 */
[-C--:B------:R-:W-:Y:S02]  /*00f0*/  ISETP.GE.AND.EX P1, PT, R19, R5.reuse, PT, P1 ;  /* 0x000000051300720c */ /* 0x080fe40003f26310 */
[----:B------:R-:W-:Y:S02]  /*0100*/  IADD3 R8, R18, UR4, RZ ;  /* 0x0000000412087c10 */ /* 0x000fe4000fffe0ff */
[----:B------:R-:W-:Y:S02]  /*0110*/  ISETP.GE.AND.EX P3, PT, R7, R5, PT, P3 ;  /* 0x000000050700720c */ /* 0x000fe40003f66330 */
[----:B------:R-:W-:Y:S01]  /*0120*/  SHF.R.S32.HI R9, RZ, 0x1f, R8 ;  /* 0x0000001fff097819 */ /* 0x000fe20000011408 */
[C---:B------:R-:W-:Y:S01]  /*0130*/  VIADD R20, R8.reuse, UR4 ;  /* 0x0000000408147c36 */ /* 0x040fe20008000000 */
[----:B------:R-:W-:-:S03]  /*0140*/  ISETP.GE.U32.AND P2, PT, R8, R4, PT ;  /* 0x000000040800720c */ /* 0x000fc60003f46070 */
[----:B------:R-:W0:Y:S01]  /*0150*/  @!P0 LDC.64 R10, c[0x0][0x218] ;  /* 0x00008600ff0a8b82 */ /* 0x000e220000000a00 */
[----:B------:R-:W-:Y:S01]  /*0160*/  ISETP.GE.AND.EX P2, PT, R9, R5, PT, P2 ;  /* 0x000000050900720c */ /* 0x000fe20003f46320 */
[----:B--2---:R-:W-:Y:S01]  /*0170*/  @!P0 IMAD.WIDE.U32 R14, R4, UR8, R14 ;  /* 0x00000008040e8c25 */ /* 0x004fe2000f8e000e */
[----:B------:R-:W-:-:S03]  /*0180*/  SHF.R.S32.HI R21, RZ, 0x1f, R20 ;  /* 0x0000001fff157819 */ /* 0x000fc60000011414 */
[C---:B------:R-:W-:Y:S02]  /*0190*/  @!P1 IMAD.WIDE.U32 R18, R4.reuse, UR8, R18 ;  /* 0x0000000804129c25 */ /* 0x040fe4000f8e0012 */
[----:B------:R-:W1:Y:S02]  /*01a0*/  @!P1 LDC.64 R12, c[0x0][0x218] ;  /* 0x00008600ff0c9b82 */ /* 0x000e640000000a00 */
[C---:B------:R-:W-:Y:S02]  /*01b0*/  @!P0 IMAD R15, R5.reuse, UR8, R15 ;  /* 0x00000008050f8c24 */ /* 0x040fe4000f8e020f */
[C---:B------:R-:W-:Y:S02]  /*01c0*/  @!P1 IMAD R19, R5.reuse, UR8, R19 ;  /* 0x0000000805139c24 */ /* 0x040fe4000f8e0213 */
[----:B------:R-:W-:Y:S02]  /*01d0*/  @!P2 IMAD.WIDE.U32 R8, R4, UR8, R8 ;  /* 0x000000080408ac25 */ /* 0x000fe4000f8e0008 */
[----:B------:R-:W2:Y:S02]  /*01e0*/  @!P2 LDC.64 R16, c[0x0][0x218] ;  /* 0x00008600ff10ab82 */ /* 0x000ea40000000a00 */
[----:B------:R-:W-:Y:S01]  /*01f0*/  @!P2 IMAD R9, R5, UR8, R9 ;  /* 0x000000080509ac24 */ /* 0x000fe2000f8e0209 */
[----:B0-----:R-:W-:-:S04]  /*0200*/  @!P0 LEA R10, P4, R14, R10, 0x1 ;  /* 0x0000000a0e0a8211 */ /* 0x001fc800078808ff */
[----:B------:R-:W-:Y:S02]  /*0210*/  @!P0 LEA.HI.X R11, R14, R11, R15, 0x1, P4 ;  /* 0x0000000b0e0b8211 */ /* 0x000fe400020f0c0f */
[----:B------:R-:W-:Y:S01]  /*0220*/  ISETP.GE.U32.AND P4, PT, R20, R4, PT ;  /* 0x000000041400720c */ /* 0x000fe20003f86070 */
[----:B------:R-:W0:Y:S01]  /*0230*/  @!P3 LDC.64 R14, c[0x0][0x218] ;  /* 0x00008600ff0ebb82 */ /* 0x000e220000000a00 */
[----:B-1----:R-:W-:Y:S01]  /*0240*/  @!P1 LEA R12, P5, R18, R12, 0x1 ;  /* 0x0000000c120c9211 */ /* 0x002fe200078a08ff */
[----:B------:R-:W-:Y:S01]  /*0250*/  @!P3 IMAD.WIDE.U32 R28, R4, UR8, R6 ;  /* 0x00000008041cbc25 */ /* 0x000fe2000f8e0006 */
[----:B------:R-:W-:Y:S01]  /*0260*/  ISETP.GE.AND.EX P4, PT, R21, R5, PT, P4 ;  /* 0x000000051500720c */ /* 0x000fe20003f86340 */
[----:B------:R1:W3:Y:S01]  /*0270*/  @!P0 LDG.E.U16 R2, desc[UR6][R10.64] ;  /* 0x000000060a028981 */ /* 0x0002e2000c1e1500 */
[----:B------:R-:W-:Y:S01]  /*0280*/  @!P1 LEA.HI.X R13, R18, R13, R19, 0x1, P5 ;  /* 0x0000000d120d9211 */ /* 0x000fe200028f0c13 */
[----:B------:R-:W-:Y:S01]  /*0290*/  VIADD R18, R20, UR4 ;  /* 0x0000000414127c36 */ /* 0x000fe20008000000 */
[----:B--2---:R-:W-:Y:S01]  /*02a0*/  @!P2 LEA R16, P6, R8, R16, 0x1 ;  /* 0x000000100810a211 */ /* 0x004fe200078c08ff */
[----:B------:R-:W-:-:S03]  /*02b0*/  @!P3 IMAD R25, R5, UR8, R29 ;  /* 0x000000080519bc24 */ /* 0x000fc6000f8e021d */
[----:B------:R-:W-:Y:S01]  /*02c0*/  SHF.R.S32.HI R19, RZ, 0x1f, R18 ;  /* 0x0000001fff137819 */ /* 0x000fe20000011412 */
[----:B------:R-:W2:Y:S01]  /*02d0*/  @!P1 LDG.E.U16 R0, desc[UR6][R12.64] ;  /* 0x000000060c009981 */ /* 0x000ea2000c1e1500 */
[----:B------:R-:W-:Y:S02]  /*02e0*/  ISETP.GE.U32.AND P5, PT, R18, R4, PT ;  /* 0x000000041200720c */ /* 0x000fe40003fa6070 */
[----:B------:R-:W-:Y:S02]  /*02f0*/  @!P2 LEA.HI.X R17, R8, R17, R9, 0x1, P6 ;  /* 0x000000110811a211 */ /* 0x000fe400030f0c09 */
[----:B------:R-:W-:Y:S01]  /*0300*/  ISETP.GE.AND.EX P5, PT, R19, R5, PT, P5 ;  /* 0x000000051300720c */ /* 0x000fe20003fa6350 */
[----:B------:R-:W4:Y:S01]  /*0310*/  @!P4 LDC.64 R8, c[0x0][0x218] ;  /* 0x00008600ff08cb82 */ /* 0x000f220000000a00 */
[----:B------:R-:W-:Y:S01]  /*0320*/  @!P4 IMAD.WIDE.U32 R20, R4, UR8, R20 ;  /* 0x000000080414cc25 */ /* 0x000fe2000f8e0014 */
[----:B------:R-:W5:Y:S01]  /*0330*/  @!P2 LDG.E.U16 R22, desc[UR6][R16.64] ;  /* 0x000000061016a981 */ /* 0x000f62000c1e1500 */
[----:B0-----:R-:W-:-:S09]  /*0340*/  @!P3 LEA R14, P6, R28, R14, 0x1 ;  /* 0x0000000e1c0eb211 */ /* 0x001fd200078c08ff */
[----:B------:R-:W0:Y:S01]  /*0350*/  @!P5 LDC.64 R26, c[0x0][0x218] ;  /* 0x00008600ff1adb82 */ /* 0x000e220000000a00 */
[----:B------:R-:W-:-:S05]  /*0360*/  @!P3 LEA.HI.X R15, R28, R15, R25, 0x1, P6 ;  /* 0x0000000f1c0fb211 */ /* 0x000fca00030f0c19 */
[----:B------:R0:W2:Y:S01]  /*0370*/  @!P3 LDG.E.U16 R3, desc[UR6][R14.64] ;  /* 0x000000060e03b981 */ /* 0x0000a2000c1e1500 */
[----:B------:R-:W-:Y:S02]  /*0380*/  @!P4 IMAD R21, R5, UR8, R21 ;  /* 0x000000080515cc24 */ /* 0x000fe4000f8e0215 */
[----:B------:R-:W-:Y:S01]  /*0390*/  @!P5 IMAD.WIDE.U32 R18, R4, UR8, R18 ;  /* 0x000000080412dc25 */ /* 0x000fe2000f8e0012 */
[----:B----4-:R-:W-:-:S03]  /*03a0*/  @!P4 LEA R8, P6, R20, R8, 0x1 ;  /* 0x000000081408c211 */ /* 0x010fc600078c08ff */
[----:B-1----:R-:W-:Y:S01]  /*03b0*/  @!P5 IMAD R10, R5, UR8, R19 ;  /* 0x00000008050adc24 */ /* 0x002fe2000f8e0213 */
[----:B------:R-:W-:-:S05]  /*03c0*/  @!P4 LEA.HI.X R9, R20, R9, R21, 0x1, P6 ;  /* 0x000000091409c211 */ /* 0x000fca00030f0c15 */
[----:B------:R-:W4:Y:S01]  /*03d0*/  @!P4 LDG.E.U16 R23, desc[UR6][R8.64] ;  /* 0x000000060817c981 */ /* 0x000f22000c1e1500 */
[----:B0-----:R-:W-:-:S04]  /*03e0*/  @!P5 LEA R26, P6, R18, R26, 0x1 ;  /* 0x0000001a121ad211 */ /* 0x001fc800078c08ff */
[----:B------:R-:W-:-:S05]  /*03f0*/  @!P5 LEA.HI.X R27, R18, R27, R10, 0x1, P6 ;  /* 0x0000001b121bd211 */ /* 0x000fca00030f0c0a */
[----:B------:R-:W4:Y:S01]  /*0400*/  @!P5 LDG.E.U16 R24, desc[UR6][R26.64] ;  /* 0x000000061a18d981 */ /* 0x000f22000c1e1500 */
[----:B------:R-:W-:Y:S02]  /*0410*/  MOV R10, 0xff7fffff ;  /* 0xff7fffff000a7802 */ /* 0x000fe40000000f00 */
[----:B------:R-:W-:Y:S01]  /*0420*/  SHF.R.S32.HI R15, RZ, 0x1f, R6 ;  /* 0x0000001fff0f7819 */ /* 0x000fe20000011406 */
[----:B------:R-:W0:Y:S01]  /*0430*/  S2UR UR5, SR_CgaCtaId ;  /* 0x00000000000579c3 */ /* 0x000e220000008800 */
[----:B------:R-:W-:Y:S02]  /*0440*/  UMOV UR4, 0x400 ;  /* 0x0000040000047882 */ /* 0x000fe40000000000 */
[----:B0-----:R-:W-:Y:S01]  /*0450*/  ULEA UR4, UR5, UR4, 0x18 ;  /* 0x0000000405047291 */ /* 0x001fe2000f8ec03f */
[----:B---3--:R-:W-:Y:S02]  /*0460*/  @!P0 HADD2.F32 R13, -RZ, R2.H0_H0 ;  /* 0x20000002ff0d8230 */ /* 0x008fe40000004100 */
[----:B--2---:R-:W-:-:S05]  /*0470*/  @!P3 HADD2.F32 R11, -RZ, R3.H0_H0 ;  /* 0x20000003ff0bb230 */ /* 0x004fca0000004100 */
[----:B------:R-:W-:Y:S01]  /*0480*/  @!P3 FMNMX.FTZ R10, R11, -3.40282346638528859812e+38, !PT ;  /* 0xff7fffff0b0ab809 */ /* 0x000fe20007810000 */
[----:B------:R-:W-:-:S03]  /*0490*/  @!P1 HADD2.F32 R11, -RZ, R0.H0_H0 ;  /* 0x20000000ff0b9230 */ /* 0x000fc60000004100 */
[----:B------:R-:W-:Y:S01]  /*04a0*/  @!P0 FMNMX.FTZ R10, R10, R13, !PT ;  /* 0x0000000d0a0a8209 */ /* 0x000fe20007810000 */
[----:B-----5:R-:W-:-:S03]  /*04b0*/  @!P2 HADD2.F32 R13, -RZ, R22.H0_H0 ;  /* 0x20000016ff0da230 */ /* 0x020fc60000004100 */
[----:B------:R-:W-:Y:S01]  /*04c0*/  @!P1 FMNMX.FTZ R10, R10, R11, !PT ;  /* 0x0000000b0a0a9209 */ /* 0x000fe20007810000 */
[----:B----4-:R-:W-:-:S03]  /*04d0*/  @!P4 HADD2.F32 R11, -RZ, R23.H0_H0 ;  /* 0x20000017ff0bc230 */ /* 0x010fc60000004100 */
[----:B------:R-:W-:-:S04]  /*04e0*/  @!P2 FMNMX.FTZ R10, R10, R13, !PT ;  /* 0x0000000d0a0aa209 */ /* 0x000fc80007810000 */
[----:B------:R-:W-:Y:S01]  /*04f0*/  @!P4 FMNMX.FTZ R10, R10, R11, !PT ;  /* 0x0000000b0a0ac209 */ /* 0x000fe20007810000 */
[----:B------:R-:W-:-:S05]  /*0500*/  @!P5 HADD2.F32 R9, -RZ, R24.H0_H0 ;  /* 0x20000018ff09d230 */ /* 0x000fca0000004100 */
        /* <DEDUP_REMOVED lines=30> */
[----:B------:R-:W-:Y:S02]  /*06f0*/  LEA R10, R15, UR4, 0x2 ;  /* 0x000000040f0a7c11 */ /* 0x000fe4000f8e10ff */
[----:B------:R-:W-:-:S02]  /*0700*/  IADD3 R11, R6, 0x1f, RZ ;  /* 0x0000001f060b7810 */ /* 0x000fc40007ffe0ff */
        /* <DEDUP_REMOVED lines=21> */
.L_x_7651:
[----:B-1----:R-:W-:-:S04]  /*0860*/  FSETP.GEU.FTZ.AND P6, PT, R16, R19, PT ;  /* 0x000000131000720b */ /* 0x002fc80003fde000 */
[----:B------:R-:W-:-:S09]  /*0870*/  FSEL R14, R19, R16, !P6 ;  /* 0x00000010130e7208 */ /* 0x000fd20007000000 */
.L_x_7631:
[----:B------:R-:W-:Y:S05]  /*0880*/  BSYNC B0 ;  /* 0x0000000000007941 */ /* 0x000fea0003800000 */
.L_x_7630:
[----:B------:R-:W-:Y:S01]  /*0890*/  ISETP.NE.AND P6, PT, R6, RZ, PT ;  /* 0x000000ff0600720c */ /* 0x000fe20003fc5270 */
[----:B------:R-:W-:Y:S05]  /*08a0*/  WARPSYNC.ALL ;  /* 0x0000000000007948 */ /* 0x000fea0003800000 */
[----:B------:R-:W-:-:S07]  /*08b0*/  P2R R15, PR, RZ, 0x40 ;  /* 0x00000040ff0f7803 */ /* 0x000fce0000000000 */
[----:B-1----:R-:W-:Y:S01]  /*08c0*/  @!P6 STS [UR4], R14 ;  /* 0x0000000eff00e988 */ /* 0x002fe20008000804 */
[----:B------:R-:W-:Y:S01]  /*08d0*/  BAR.SYNC.DEFER_BLOCKING 0x0 ;  /* 0x0000000000007b1d */ /* 0x000fe20000010000 */
[----:B------:R-:W-:Y:S01]  /*08e0*/  @!P3 HADD2.F32 R11, -RZ, R3.H0_H0 ;  /* 0x20000003ff0bb230 */ /* 0x000fe20000004100 */
[----:B------:R-:W-:Y:S01]  /*08f0*/  ISETP.NE.AND P6, PT, R21, RZ, PT ;  /* 0x000000ff1500720c */ /* 0x000fe20003fc5270 */
[----:B------:R-:W-:Y:S02]  /*0900*/  @!P0 HADD2.F32 R13, -RZ, R2.H0_H0 ;  /* 0x20000002ff0d8230 */ /* 0x000fe40000004100 */
[----:B------:R-:W-:Y:S01]  /*0910*/  @!P2 HADD2.F32 R21, -RZ, R22.H0_H0 ;  /* 0x20000016ff15a230 */ /* 0x000fe20000004100 */
[----:B------:R-:W-:Y:S01]  /*0920*/  P2R R17, PR, RZ, 0x40 ;  /* 0x00000040ff117803 */ /* 0x000fe20000000000 */
[----:B------:R-:W-:Y:S01]  /*0930*/  @!P5 HADD2.F32 R25, -RZ, R24.H0_H0 ;  /* 0x20000018ff19d230 */ /* 0x000fe20000004100 */
[----:B------:R-:W-:Y:S01]  /*0940*/  ISETP.NE.AND P6, PT, R20, RZ, PT ;  /* 0x000000ff1400720c */ /* 0x000fe20003fc5270 */
[----:B------:R-:W-:Y:S03]  /*0950*/  BSSY B0, `(.L_x_7633) ;  /* 0x000003f000007945 */ /* 0x000fe60003800000 */
[----:B------:R-:W-:-:S02]  /*0960*/  P2R R19, PR, RZ, 0x40 ;  /* 0x00000040ff137803 */ /* 0x000fc40000000000 */
[----:B------:R-:W-:Y:S01]  /*0970*/  ISETP.NE.AND P6, PT, R18, RZ, PT ;  /* 0x000000ff1200720c */ /* 0x000fe20003fc5270 */
[----:B------:R-:W1:-:S12]  /*0980*/  LDS R8, [UR4] ;  /* 0x00000004ff087984 */ /* 0x000e580008000800 */
[----:B------:R-:W-:Y:S01]  /*0990*/  @!P6 SHF.R.S32.HI R9, RZ, 0x5, R9 ;  /* 0x00000005ff09e819 */ /* 0x000fe20000011409 */
[--C-:B-1----:R-:W-:Y:S01]  /*09a0*/  @!P3 FADD.FTZ R11, R11, -R8.reuse ;  /* 0x800000080b0bb221 */ /* 0x102fe20000010000 */
[--C-:B------:R-:W-:Y:S01]  /*09b0*/  @!P0 FADD.FTZ R12, R13, -R8.reuse ;  /* 0x800000080d0c8221 */ /* 0x100fe20000010000 */
[----:B------:R-:W-:Y:S02]  /*09c0*/  @!P1 HADD2.F32 R13, -RZ, R0.H0_H0 ;  /* 0x20000000ff0d9230 */ /* 0x000fe40000004100 */
[--C-:B------:R-:W-:Y:S01]  /*09d0*/  @!P2 FADD.FTZ R14, R21, -R8.reuse ;  /* 0x80000008150ea221 */ /* 0x100fe20000010000 */
[----:B------:R-:W-:Y:S01]  /*09e0*/  @!P3 FMUL.FTZ R11, R11, 1.4426950216293334961 ;  /* 0x3fb8aa3b0b0bb820 */ /* 0x000fe20000410000 */
[----:B------:R-:W-:Y:S01]  /*09f0*/  @!P0 FMUL.FTZ R12, R12, 1.4426950216293334961 ;  /* 0x3fb8aa3b0c0c8820 */ /* 0x000fe20000410000 */
[----:B------:R-:W-:Y:S02]  /*0a00*/  @!P4 HADD2.F32 R21, -RZ, R23.H0_H0 ;  /* 0x20000017ff15c230 */ /* 0x000fe40000004100 */
[--C-:B------:R-:W-:Y:S01]  /*0a10*/  @!P1 FADD.FTZ R13, R13, -R8.reuse ;  /* 0x800000080d0d9221 */ /* 0x100fe20000010000 */
        /* <DEDUP_REMOVED lines=49> */
.L_x_7657:
[----:B-1----:R-:W-:-:S07]  /*0d30*/  FADD.FTZ R9, R19, R16 ;  /* 0x0000001013097221 */ /* 0x002fce0000010000 */
.L_x_7634:
[----:B------:R-:W-:Y:S05]  /*0d40*/  BSYNC B0 ;  /* 0x0000000000007941 */ /* 0x000fea0003800000 */
.L_x_7633:
        /* <DEDUP_REMOVED lines=8> */
[----:B------:R-:W-:Y:S01]  /*0dd0*/  MOV R10, R6 ;  /* 0x00000006000a7202 */ /* 0x000fe20000000f00 */
        /* <DEDUP_REMOVED lines=11> */
[----:B------:R-:W-:-:S05]  /*0e90*/  F2FP.F16.F32.PACK_AB R3, RZ, R3 ;  /* 0x00000003ff03723e */ /* 0x000fca00000000ff */
[----:B------:R1:W-:Y:S02]  /*0ea0*/  STG.E.U16 desc[UR6][R12.64], R3 ;  /* 0x000000030c007986 */ /* 0x0003e4000c101506 */
.L_x_7637:
[----:B------:R-:W-:Y:S05]  /*0eb0*/  BSYNC B0 ;  /* 0x0000000000007941 */ /* 0x000fea0003800000 */
.L_x_7636:
[----:B------:R-:W-:Y:S04]  /*0ec0*/  BSSY B0, `(.L_x_7638) ;  /* 0x0000012000007945 */ /* 0x000fe80003800000 */
        /* <DEDUP_REMOVED lines=17> */
.L_x_7639:
[----:B------:R-:W-:Y:S05]  /*0fe0*/  BSYNC B0 ;  /* 0x0000000000007941 */ /* 0x000fea0003800000 */
.L_x_7638:
        /* <DEDUP_REMOVED lines=18> */
.L_x_7641:
[----:B------:R-:W-:Y:S05]  /*1110*/  BSYNC B0 ;  /* 0x0000000000007941 */ /* 0x000fea0003800000 */
.L_x_7640:
        /* <DEDUP_REMOVED lines=19> */
.L_x_7643:
[----:B------:R-:W-:Y:S05]  /*1250*/  BSYNC B0 ;  /* 0x0000000000007941 */ /* 0x000fea0003800000 */
.L_x_7642:
        /* <DEDUP_REMOVED lines=19> */
.L_x_7645:
[----:B------:R-:W-:Y:S05]  /*1390*/  BSYNC B0 ;  /* 0x0000000000007941 */ /* 0x000fea0003800000 */
.L_x_7644:
[----:B------:R-:W-:Y:S05]  /*13a0*/  @P5 EXIT ;  /* 0x000000000000594d */ /* 0x000fea0003800000 */
[----:B-1-3--:R-:W1:Y:S01]  /*13b0*/  LDC R3, c[0x0][RZ] ;  /* 0x00000000ff037b82 */ /* 0x00ae620000000800 */
[----:B------:R-:W-:Y:S01]  /*13c0*/  HADD2.F32 R7, -RZ, R24.H0_H0 ;  /* 0x20000018ff077230 */ /* 0x000fe20000004100 */
[----:B--2---:R-:W-:Y:S01]  /*13d0*/  MUFU.RCP R9, R9 ;  /* 0x0000000900097308 */ /* 0x004fe20000001000 */
[----:B------:R-:W-:-:S03]  /*13e0*/  ULDC.64 UR4, c[0x0][0x210] ;  /* 0x0000840000047ab9 */ /* 0x000fc60000000a00 */
[----:B------:R-:W-:-:S04]  /*13f0*/  FADD.FTZ R7, R7, -R8 ;  /* 0x8000000807077221 */ /* 0x000fc80000010000 */
[----:B------:R-:W-:-:S04]  /*1400*/  FMUL.FTZ R7, R7, 1.4426950216293334961 ;  /* 0x3fb8aa3b07077820 */ /* 0x000fc80000410000 */
[----:B----4-:R-:W2:Y:S01]  /*1410*/  MUFU.EX2 R0, R7 ;  /* 0x0000000700007308 */ /* 0x010ea20000000800 */
[----:B-1----:R-:W-:-:S05]  /*1420*/  IMAD R6, R3, 0x2, R6 ;  /* 0x0000000203067824 */ /* 0x002fca00078e0206 */
[----:B------:R-:W-:Y:S01]  /*1430*/  LEA R6, R3, R6, 0x1 ;  /* 0x0000000603067211 */ /* 0x000fe200078e08ff */
[----:B--2---:R-:W-:-:S04]  /*1440*/  FMUL.FTZ R0, R0, R9 ;  /* 0x0000000900007220 */ /* 0x004fc80000410000 */
[----:B------:R-:W-:Y:S01]  /*1450*/  IMAD.IADD R2, R6, 0x1, R3 ;  /* 0x0000000106027824 */ /* 0x000fe200078e0203 */
[----:B------:R-:W-:-:S04]  /*1460*/  F2FP.F16.F32.PACK_AB R0, RZ, R0 ;  /* 0x00000000ff00723e */ /* 0x000fc800000000ff */
[----:B------:R-:W-:-:S03]  /*1470*/  SHF.R.S32.HI R3, RZ, 0x1f, R2 ;  /* 0x0000001fff037819 */ /* 0x000fc60000011402 */
[----:B------:R-:W-:-:S04]  /*1480*/  IMAD.WIDE.U32 R2, R4, UR8, R2 ;  /* 0x0000000804027c25 */ /* 0x000fc8000f8e0002 */
[----:B------:R-:W-:Y:S01]  /*1490*/  IMAD R5, R5, UR8, R3 ;  /* 0x0000000805057c24 */ /* 0x000fe2000f8e0203 */
[----:B------:R-:W-:-:S04]  /*14a0*/  LEA R4, P0, R2, UR4, 0x1 ;  /* 0x0000000402047c11 */ /* 0x000fc8000f8008ff */
[----:B------:R-:W-:-:S05]  /*14b0*/  LEA.HI.X R5, R2, UR5, R5, 0x1, P0 ;  /* 0x0000000502057c11 */ /* 0x000fca00080f0c05 */
[----:B------:R-:W-:Y:S01]  /*14c0*/  STG.E.U16 desc[UR6][R4.64], R0 ;  /* 0x0000000004007986 */ /* 0x000fe2000c101506 */
[----:B------:R-:W-:Y:S05]  /*14d0*/  EXIT ;  /* 0x000000000000794d */ /* 0x000fea0003800000 */
.L_x_7632:
[----:B------:R-:W-:Y:S01]  /*14e0*/  HFMA2.MMA R13, -RZ, RZ, 0, 9.5367431640625e-07 ;  /* 0x00000010ff0d7435 */ /* 0x000fe200000001ff */
[----:B-1----:R-:W-:Y:S02]  /*14f0*/  IMAD.MOV.U32 R26, RZ, RZ, R14 ;  /* 0x000000ffff1a7224 */ /* 0x002fe400078e000e */
[----:B------:R-:W-:Y:S02]  /*1500*/  IMAD.MOV.U32 R12, RZ, RZ, 0x1f ;  /* 0x0000001fff0c7424 */ /* 0x000fe400078e00ff */
[----:B------:R-:W-:-:S07]  /*1510*/  IMAD.MOV.U32 R11, RZ, RZ, -0x1 ;  /* 0xffffffffff0b7424 */ /* 0x000fce00078e00ff */
[----:B------:R-:W-:Y:S05]  /*1520*/  WARPSYNC.COLLECTIVE R11, `(.L_x_7646) ;  /* 0x000000000b087348 */ /* 0x000fea0003c00000 */
[----:B------:R0:W1:Y:S02]  /*1530*/  SHFL.DOWN P6, R25, R26, R13, R12 ;  /* 0x0800000d1a197389 */ /* 0x00006400000c000c */
[----:B01----:R-:W-:Y:S01]  /*1540*/  ENDCOLLECTIVE ;  /* 0x000000000000791b */ /* 0x003fe20003800000 */
.L_x_7646:
        /* <DEDUP_REMOVED lines=8> */
.L_x_7647:
        /* <DEDUP_REMOVED lines=8> */
.L_x_7648:
        /* <DEDUP_REMOVED lines=8> */
.L_x_7649:
        /* <DEDUP_REMOVED lines=8> */
.L_x_7650:
[----:B------:R-:W-:Y:S01]  /*1750*/  MOV R19, R25 ;  /* 0x0000001900137202 */ /* 0x000fe20000000f00 */
[----:B------:R-:W-:Y:S06]  /*1760*/  BRA `(.L_x_7651) ;  /* 0xfffffff0003c7947 */ /* 0x000fec000383ffff */
.L_x_7635:
[----:B------:R-:W-:Y:S01]  /*1770*/  HFMA2.MMA R12, -RZ, RZ, 0, 1.847743988037109375e-06 ;  /* 0x0000001fff0c7435 */ /* 0x000fe200000001ff */
[----:B-1----:R-:W-:Y:S02]  /*1780*/  IMAD.MOV.U32 R26, RZ, RZ, R9 ;  /* 0x000000ffff1a7224 */ /* 0x002fe400078e0009 */
[----:B------:R-:W-:Y:S02]  /*1790*/  IMAD.MOV.U32 R13, RZ, RZ, 0x10 ;  /* 0x00000010ff0d7424 */ /* 0x000fe400078e00ff */
[----:B------:R-:W-:-:S07]  /*17a0*/  IMAD.MOV.U32 R11, RZ, RZ, -0x1 ;  /* 0xffffffffff0b7424 */ /* 0x000fce00078e00ff */
[----:B------:R-:W-:Y:S05]  /*17b0*/  WARPSYNC.COLLECTIVE R11, `(.L_x_7652) ;  /* 0x000000000b087348 */ /* 0x000fea0003c00000 */
[----:B------:R0:W1:Y:S02]  /*17c0*/  SHFL.DOWN P6, R25, R26, R13, R12 ;  /* 0x0800000d1a197389 */ /* 0x00006400000c000c */
[----:B01----:R-:W-:Y:S01]  /*17d0*/  ENDCOLLECTIVE ;  /* 0x000000000000791b */ /* 0x003fe20003800000 */
.L_x_7652:
[----:B------:R-:W-:Y:S02]  /*17e0*/  IMAD.MOV.U32 R13, RZ, RZ, 0x8 ;  /* 0x00000008ff0d7424 */ /* 0x000fe400078e00ff */
[----:B------:R-:W-:-:S04]  /*17f0*/  IMAD.MOV.U32 R10, RZ, RZ, R25 ;  /* 0x000000ffff0a7224 */ /* 0x000fc800078e0019 */
[----:B------:R-:W-:-:S05]  /*1800*/  FADD.FTZ R10, R9, R10 ;  /* 0x0000000a090a7221 */ /* 0x000fca0000010000 */
[----:B------:R-:W-:-:S07]  /*1810*/  MOV R26, R10 ;  /* 0x0000000a001a7202 */ /* 0x000fce0000000f00 */
[----:B------:R-:W-:Y:S05]  /*1820*/  WARPSYNC.COLLECTIVE R11, `(.L_x_7653) ;  /* 0x000000000b087348 */ /* 0x000fea0003c00000 */
[----:B------:R0:W1:Y:S02]  /*1830*/  SHFL.DOWN P6, R25, R26, R13, R12 ;  /* 0x0800000d1a197389 */ /* 0x00006400000c000c */
[----:B01----:R-:W-:Y:S01]  /*1840*/  ENDCOLLECTIVE ;  /* 0x000000000000791b */ /* 0x003fe20003800000 */
.L_x_7653:
[----:B------:R-:W-:Y:S02]  /*1850*/  IMAD.MOV.U32 R13, RZ, RZ, 0x4 ;  /* 0x00000004ff0d7424 */ /* 0x000fe400078e00ff */
[----:B------:R-:W-:-:S04]  /*1860*/  IMAD.MOV.U32 R17, RZ, RZ, R25 ;  /* 0x000000ffff117224 */ /* 0x000fc800078e0019 */
[----:B------:R-:W-:-:S05]  /*1870*/  FADD.FTZ R17, R10, R17 ;  /* 0x000000110a117221 */ /* 0x000fca0000010000 */
[----:B------:R-:W-:-:S07]  /*1880*/  MOV R26, R17 ;  /* 0x00000011001a7202 */ /* 0x000fce0000000f00 */
[----:B------:R-:W-:Y:S05]  /*1890*/  WARPSYNC.COLLECTIVE R11, `(.L_x_7654) ;  /* 0x000000000b087348 */ /* 0x000fea0003c00000 */
[----:B------:R0:W1:Y:S02]  /*18a0*/  SHFL.DOWN P6, R25, R26, R13, R12 ;  /* 0x0800000d1a197389 */ /* 0x00006400000c000c */
[----:B01----:R-:W-:Y:S01]  /*18b0*/  ENDCOLLECTIVE ;  /* 0x000000000000791b */ /* 0x003fe20003800000 */
.L_x_7654:
[----:B------:R-:W-:Y:S01]  /*18c0*/  HFMA2.MMA R13, -RZ, RZ, 0, 1.1920928955078125e-07 ;  /* 0x00000002ff0d7435 */ /* 0x000fe200000001ff */
[----:B------:R-:W-:-:S05]  /*18d0*/  MOV R14, R25 ;  /* 0x00000019000e7202 */ /* 0x000fca0000000f00 */
[----:B------:R-:W-:-:S04]  /*18e0*/  FADD.FTZ R14, R17, R14 ;  /* 0x0000000e110e7221 */ /* 0x000fc80000010000 */
[----:B------:R-:W-:-:S07]  /*18f0*/  IMAD.MOV.U32 R26, RZ, RZ, R14 ;  /* 0x000000ffff1a7224 */ /* 0x000fce00078e000e */
[----:B------:R-:W-:Y:S05]  /*1900*/  WARPSYNC.COLLECTIVE R11, `(.L_x_7655) ;  /* 0x000000000b087348 */ /* 0x000fea0003c00000 */
[----:B------:R0:W1:Y:S02]  /*1910*/  SHFL.DOWN P6, R25, R26, R13, R12 ;  /* 0x0800000d1a197389 */ /* 0x00006400000c000c */
[----:B01----:R-:W-:Y:S01]  /*1920*/  ENDCOLLECTIVE ;  /* 0x000000000000791b */ /* 0x003fe20003800000 */
.L_x_7655:
[----:B------:R-:W-:Y:S02]  /*1930*/  IMAD.MOV.U32 R13, RZ, RZ, 0x1 ;  /* 0x00000001ff0d7424 */ /* 0x000fe400078e00ff */
[----:B------:R-:W-:-:S04]  /*1940*/  IMAD.MOV.U32 R19, RZ, RZ, R25 ;  /* 0x000000ffff137224 */ /* 0x000fc800078e0019 */
[----:B------:R-:W-:-:S05]  /*1950*/  FADD.FTZ R19, R14, R19 ;  /* 0x000000130e137221 */ /* 0x000fca0000010000 */
[----:B------:R-:W-:-:S07]  /*1960*/  MOV R26, R19 ;  /* 0x00000013001a7202 */ /* 0x000fce0000000f00 */
[----:B------:R-:W-:Y:S05]  /*1970*/  WARPSYNC.COLLECTIVE R11, `(.L_x_7656) ;  /* 0x000000000b087348 */ /* 0x000fea0003c00000 */
[----:B------:R0:W1:Y:S02]  /*1980*/  SHFL.DOWN P6, R25, R26, R13, R12 ;  /* 0x0800000d1a197389 */ /* 0x00006400000c000c */
[----:B01----:R-:W-:Y:S01]  /*1990*/  ENDCOLLECTIVE ;  /* 0x000000000000791b */ /* 0x003fe20003800000 */
.L_x_7656:
[----:B------:R-:W-:Y:S01]  /*19a0*/  MOV R16, R25 ;  /* 0x0000001900107202 */ /* 0x000fe20000000f00 */
[----:B------:R-:W-:Y:S06]  /*19b0*/  BRA `(.L_x_7657) ;  /* 0xfffffff000dc7947 */ /* 0x000fec000383ffff */
.L_x_7658:
        /* <DEDUP_REMOVED lines=12> */
.L_x_12090:


//--------------------- .text._ZN2at6native43_GLOBAL__N__9ae7fba5_10_SoftMax_cu_9f978f6322cunn_SoftMaxForwardRegIN3c104HalfEfS4_NS1_22SoftMaxForwardEpilogueElLi5EEEvPT1_PKT_T3_ --------------------------
	.section	.text._ZN2at6native43_GLOBAL__N__9ae7fba5_10_SoftMax_cu_9f978f6322cunn_SoftMaxForwardRegIN3c104HalfEfS4_NS1_22SoftMaxForwardEpilogueElLi5EEEvPT1_PKT_T3_,"ax",@progbits
	.align	128
.text._ZN2at6native43_GLOBAL__N__9ae7fba5_10_SoftMax_cu_9f978f6322cunn_SoftMaxForwardRegIN3c104HalfEfS4_NS1_22SoftMaxForwardEpilogueElLi5EEEvPT1_PKT_T3_:
        .type           _ZN2at6native43_GLOBAL__N__9ae7fba5_10_SoftMax_cu_9f978f6322cunn_SoftMaxForwardRegIN3c104HalfEfS4_NS1_22SoftMaxForwardEpilogueElLi5EEEvPT1_PKT_T3_,@function
        .size           _ZN2at6native43_GLOBAL__N__9ae7fba5_10_SoftMax_cu_9f978f6322cunn_SoftMaxForwardRegIN3c104HalfEfS4_NS1_22SoftMaxForwardEpilogueElLi5EEEvPT1_PKT_T3_,(.L_x_12091 - _ZN2at6native43_GLOBAL__N__9ae7fba5_10_SoftMax_cu_9f978f6322cunn_SoftMaxForwardRegIN3c104HalfEfS4_NS1_22SoftMaxForwardEpilogueElLi5EEEvPT1_PKT_T3_)
        .other          _ZN2at6native43_GLOBAL__N__9ae7fba5_10_SoftMax_cu_9f978f6322cunn_SoftMaxForwardRegIN3c104HalfEfS4_NS1_22SoftMaxForwardEpilogueElLi5EEEvPT1_PKT_T3_,@"STO_CUDA_ENTRY STV_DEFAULT"
_ZN2at6native43_GLOBAL__N__9ae7fba5_10_SoftMax_cu_9f978f6322cunn_SoftMaxForwardRegIN3c104HalfEfS4_NS1_22SoftMaxForwardEpilogueElLi5EEEvPT1_PKT_T3_:
        /* <DEDUP_REMOVED lines=15> */
[----:B------:R-:W-:-:S02]  /*00f0*/  ISETP.GE.U32.AND P4, PT, R6, R8, PT ;  /* 0x000000080600720c */ /* 0x000fc40003f86070 */
[----:B------:R-:W-:Y:S01]  /*0100*/  IADD3 R14, R6, UR4, RZ ;  /* 0x00000004060e7c10 */ /* 0x000fe2000fffe0ff */
[----:B------:R-:W0:Y:S01]  /*0110*/  @!P6 LDC.64 R16, c[0x0][0x218] ;  /* 0x00008600ff10eb82 */ /* 0x000e220000000a00 */
[-C--:B------:R-:W-:Y:S01]  /*0120*/  ISETP.GE.AND.EX P4, PT, R7, R9.reuse, PT, P4 ;  /* 0x000000090700720c */ /* 0x080fe20003f86340 */
[----:B--2---:R-:W-:Y:S01]  /*0130*/  @!P6 IMAD.WIDE.U32 R18, R8, UR7, R10 ;  /* 0x000000070812ec25 */ /* 0x004fe2000f8e000a */
[----:B------:R-:W-:Y:S02]  /*0140*/  SHF.R.S32.HI R15, RZ, 0x1f, R14 ;  /* 0x0000001fff0f7819 */ /* 0x000fe4000001140e */
[CC--:B------:R-:W-:Y:S01]  /*0150*/  ISETP.GE.U32.AND P3, PT, R14.reuse, R8.reuse, PT ;  /* 0x000000080e00720c */ /* 0x0c0fe20003f66070 */
[----:B------:R-:W-:Y:S02]  /*0160*/  VIADD R4, R14, UR4 ;  /* 0x000000040e047c36 */ /* 0x000fe40008000000 */
[----:B------:R-:W1:Y:S01]  /*0170*/  @!P5 LDC.64 R12, c[0x0][0x218] ;  /* 0x00008600ff0cdb82 */ /* 0x000e620000000a00 */
[----:B------:R-:W-:Y:S01]  /*0180*/  ISETP.GE.AND.EX P3, PT, R15, R9, PT, P3 ;  /* 0x000000090f00720c */ /* 0x000fe20003f66330 */
[----:B------:R-:W-:Y:S01]  /*0190*/  @!P6 IMAD R19, R9, UR7, R19 ;  /* 0x000000070913ec24 */ /* 0x000fe2000f8e0213 */
[----:B------:R-:W-:Y:S01]  /*01a0*/  SHF.R.S32.HI R5, RZ, 0x1f, R4 ;  /* 0x0000001fff057819 */ /* 0x000fe20000011404 */
[----:B------:R-:W-:Y:S01]  /*01b0*/  @!P5 IMAD.WIDE.U32 R20, R8, UR7, R20 ;  /* 0x000000070814dc25 */ /* 0x000fe2000f8e0014 */
[----:B------:R-:W-:-:S03]  /*01c0*/  ISETP.GE.U32.AND P2, PT, R4, R8, PT ;  /* 0x000000080400720c */ /* 0x000fc60003f46070 */
[----:B------:R-:W-:Y:S01]  /*01d0*/  @!P5 IMAD R21, R9, UR7, R21 ;  /* 0x000000070915dc24 */ /* 0x000fe2000f8e0215 */
[----:B------:R-:W-:-:S05]  /*01e0*/  ISETP.GE.AND.EX P2, PT, R5, R9, PT, P2 ;  /* 0x000000090500720c */ /* 0x000fca0003f46320 */
        /* <DEDUP_REMOVED lines=9> */
[C---:B------:R-:W-:Y:S02]  /*0280*/  @!P4 IMAD R27, R9.reuse, UR7, R27 ;  /* 0x00000007091bcc24 */ /* 0x040fe4000f8e021b */
[----:B------:R-:W-:Y:S01]  /*0290*/  @!P3 IMAD.WIDE.U32 R14, R8, UR7, R14 ;  /* 0x00000007080ebc25 */ /* 0x000fe2000f8e000e */
[----:B------:R4:W5:Y:S03]  /*02a0*/  @!P5 LDG.E.U16 R0, desc[UR8][R12.64] ;  /* 0x000000080c00d981 */ /* 0x000966000c1e1500 */
[----:B------:R-:W-:Y:S01]  /*02b0*/  @!P3 IMAD R15, R9, UR7, R15 ;  /* 0x00000007090fbc24 */ /* 0x000fe2000f8e020f */
[----:B0-----:R-:W-:-:S04]  /*02c0*/  @!P4 LEA R18, P0, R26, R18, 0x1 ;  /* 0x000000121a12c211 */ /* 0x001fc800078008ff */
[----:B------:R-:W-:Y:S01]  /*02d0*/  @!P4 LEA.HI.X R19, R26, R19, R27, 0x1, P0 ;  /* 0x000000131a13c211 */ /* 0x000fe200000f0c1b */
[----:B------:R-:W-:Y:S01]  /*02e0*/  @!P2 IMAD.WIDE.U32 R26, R8, UR7, R4 ;  /* 0x00000007081aac25 */ /* 0x000fe2000f8e0004 */
[----:B--2---:R-:W-:-:S03]  /*02f0*/  @!P3 LEA R22, P0, R14, R22, 0x1 ;  /* 0x000000160e16b211 */ /* 0x004fc600078008ff */
[----:B------:R0:W2:Y:S01]  /*0300*/  @!P4 LDG.E.U16 R3, desc[UR8][R18.64] ;  /* 0x000000081203c981 */ /* 0x0000a2000c1e1500 */
[----:B------:R-:W-:Y:S01]  /*0310*/  @!P3 LEA.HI.X R23, R14, R23, R15, 0x1, P0 ;  /* 0x000000170e17b211 */ /* 0x000fe200000f0c0f */
[----:B------:R-:W-:Y:S01]  /*0320*/  @!P2 IMAD R14, R9, UR7, R27 ;  /* 0x00000007090eac24 */ /* 0x000fe2000f8e021b */
[----:B-1----:R-:W-:-:S03]  /*0330*/  @!P2 LEA R20, P0, R26, R20, 0x1 ;  /* 0x000000141a14a211 */ /* 0x002fc600078008ff */
[----:B------:R-:W2:Y:S01]  /*0340*/  @!P3 LDG.E.U16 R24, desc[UR8][R22.64] ;  /* 0x000000081618b981 */ /* 0x000ea2000c1e1500 */
[----:B------:R-:W-:-:S05]  /*0350*/  @!P2 LEA.HI.X R21, R26, R21, R14, 0x1, P0 ;  /* 0x000000151a15a211 */ /* 0x000fca00000f0c0e */
[----:B------:R1:W2:Y:S01]  /*0360*/  @!P2 LDG.E.U16 R25, desc[UR8][R20.64] ;  /* 0x000000081419a981 */ /* 0x0002a2000c1e1500 */
[----:B----4-:R-:W-:Y:S01]  /*0370*/  IMAD.MOV.U32 R12, RZ, RZ, -0x800001 ;  /* 0xff7fffffff0c7424 */ /* 0x010fe200078e00ff */
[----:B0-----:R-:W-:Y:S01]  /*0380*/  SHF.R.S32.HI R19, RZ, 0x1f, R10 ;  /* 0x0000001fff137819 */ /* 0x001fe2000001140a */
[----:B------:R-:W0:Y:S01]  /*0390*/  S2UR UR6, SR_CgaCtaId ;  /* 0x00000000000679c3 */ /* 0x000e220000008800 */
[----:B------:R-:W-:Y:S01]  /*03a0*/  UMOV UR4, 0x400 ;  /* 0x0000040000047882 */ /* 0x000fe20000000000 */
[----:B------:R-:W-:Y:S02]  /*03b0*/  ULDC UR5, c[0x0][0x0] ;  /* 0x0000000000057ab9 */ /* 0x000fe40000000800 */
[----:B------:R-:W-:Y:S02]  /*03c0*/  USHF.R.U32.HI UR5, URZ, 0x5, UR5 ;  /* 0x000000053f057899 */ /* 0x000fe40008011605 */
[----:B0-----:R-:W-:Y:S01]  /*03d0*/  ULEA UR4, UR6, UR4, 0x18 ;  /* 0x0000000406047291 */ /* 0x001fe2000f8ec03f */
[----:B-1----:R-:W-:Y:S01]  /*03e0*/  IMAD.MOV.U32 R20, RZ, RZ, -0x800001 ;  /* 0xff7fffffff147424 */ /* 0x002fe200078e00ff */
[----:B------:R-:W-:Y:S01]  /*03f0*/  BSSY B0, `(.L_x_7659) ;  /* 0x000003c000007945 */ /* 0x000fe20003800000 */
[----:B------:R-:W-:Y:S01]  /*0400*/  BAR.SYNC.DEFER_BLOCKING 0x0 ;  /* 0x0000000000007b1d */ /* 0x000fe20000010000 */
[----:B---3--:R-:W-:-:S05]  /*0410*/  @!P6 HADD2.F32 R13, -RZ, R2.H0_H0 ;  /* 0x20000002ff0de230 */ /* 0x008fca0000004100 */
[----:B------:R-:W-:Y:S01]  /*0420*/  @!P6 FMNMX.FTZ R12, R13, -3.40282346638528859812e+38, !PT ;  /* 0xff7fffff0d0ce809 */ /* 0x000fe20007810000 */
[----:B-----5:R-:W-:-:S05]  /*0430*/  @!P5 HADD2.F32 R15, -RZ, R0.H0_H0 ;  /* 0x20000000ff0fd230 */ /* 0x020fca0000004100 */
[----:B------:R-:W-:Y:S01]  /*0440*/  @!P5 FMNMX.FTZ R12, R12, R15, !PT ;  /* 0x0000000f0c0cd209 */ /* 0x000fe20007810000 */
[----:B--2---:R-:W-:-:S05]  /*0450*/  @!P4 HADD2.F32 R13, -RZ, R3.H0_H0 ;  /* 0x20000003ff0dc230 */ /* 0x004fca0000004100 */
[----:B------:R-:W-:Y:S01]  /*0460*/  @!P4 FMNMX.FTZ R12, R12, R13, !PT ;  /* 0x0000000d0c0cc209 */ /* 0x000fe20007810000 */
[----:B------:R-:W-:-:S05]  /*0470*/  @!P3 HADD2.F32 R15, -RZ, R24.H0_H0 ;  /* 0x20000018ff0fb230 */ /* 0x000fca0000004100 */
[----:B------:R-:W-:Y:S01]  /*0480*/  @!P3 FMNMX.FTZ R12, R12, R15, !PT ;  /* 0x0000000f0c0cb209 */ /* 0x000fe20007810000 */
[----:B------:R-:W-:-:S05]  /*0490*/  @!P2 HADD2.F32 R13, -RZ, R25.H0_H0 ;  /* 0x20000019ff0da230 */ /* 0x000fca0000004100 */
        /* <DEDUP_REMOVED lines=47> */
.L_x_7678:
[----:B-1----:R-:W-:-:S04]  /*0790*/  FSETP.GEU.FTZ.AND P0, PT, R20, R18, PT ;  /* 0x000000121400720b */ /* 0x002fc80003f1e000 */
[----:B0-----:R-:W-:-:S09]  /*07a0*/  FSEL R20, R18, R20, !P0 ;  /* 0x0000001412147208 */ /* 0x001fd20004000000 */
.L_x_7660:
[----:B------:R-:W-:Y:S05]  /*07b0*/  BSYNC B0 ;  /* 0x0000000000007941 */ /* 0x000fea0003800000 */
.L_x_7659:
[----:B------:R-:W-:Y:S01]  /*07c0*/  ISETP.NE.AND P0, PT, R10, RZ, PT ;  /* 0x000000ff0a00720c */ /* 0x000fe20003f05270 */
[----:B------:R-:W-:Y:S05]  /*07d0*/  WARPSYNC.ALL ;  /* 0x0000000000007948 */ /* 0x000fea0003800000 */
[----:B------:R-:W-:-:S07]  /*07e0*/  P2R R19, PR, RZ, 0x1 ;  /* 0x00000001ff137803 */ /* 0x000fce0000000000 */
[----:B-1----:R-:W-:Y:S01]  /*07f0*/  @!P0 STS [UR4], R20 ;  /* 0x00000014ff008988 */ /* 0x002fe20008000804 */
[----:B------:R-:W-:Y:S01]  /*0800*/  BAR.SYNC.DEFER_BLOCKING 0x0 ;  /* 0x0000000000007b1d */ /* 0x000fe20000010000 */
[----:B------:R-:W-:Y:S01]  /*0810*/  @!P5 HADD2.F32 R17, -RZ, R0.H0_H0 ;  /* 0x20000000ff11d230 */ /* 0x000fe20000004100 */
[----:B------:R-:W-:Y:S01]  /*0820*/  ISETP.NE.AND P0, PT, R23, RZ, PT ;  /* 0x000000ff1700720c */ /* 0x000fe20003f05270 */
[----:B------:R-:W-:Y:S01]  /*0830*/  @!P6 HADD2.F32 R15, -RZ, R2.H0_H0 ;  /* 0x20000002ff0fe230 */ /* 0x000fe20000004100 */
[----:B------:R-:W-:Y:S01]  /*0840*/  @!P1 SHF.R.S32.HI R13, RZ, 0x5, R13 ;  /* 0x00000005ff0d9819 */ /* 0x000fe2000001140d */
[----:B------:R-:W-:Y:S01]  /*0850*/  @!P3 HADD2.F32 R23, -RZ, R24.H0_H0 ;  /* 0x20000018ff17b230 */ /* 0x000fe20000004100 */
[----:B------:R-:W-:Y:S02]  /*0860*/  BSSY B0, `(.L_x_7662) ;  /* 0x0000037000007945 */ /* 0x000fe40003800000 */
[----:B------:R-:W-:Y:S01]  /*0870*/  @!P1 LEA R27, R13, UR4, 0x2 ;  /* 0x000000040d1b9c11 */ /* 0x000fe2000f8e10ff */
[----:B------:R-:W-:Y:S01]  /*0880*/  IMAD.MOV.U32 R13, RZ, RZ, RZ ;  /* 0x000000ffff0d7224 */ /* 0x000fe200078e00ff */
[----:B------:R-:W0:Y:S02]  /*0890*/  LDS R12, [UR4] ;  /* 0x00000004ff0c7984 */ /* 0x000e240008000800 */
[--C-:B0-----:R-:W-:Y:S01]  /*08a0*/  @!P5 FADD.FTZ R16, R17, -R12.reuse ;  /* 0x8000000c1110d221 */ /* 0x101fe20000010000 */
[----:B------:R-:W-:Y:S01]  /*08b0*/  @!P6 FADD.FTZ R15, R15, -R12 ;  /* 0x8000000c0f0fe221 */ /* 0x000fe20000010000 */
[----:B------:R-:W-:-:S02]  /*08c0*/  @!P4 HADD2.F32 R17, -RZ, R3.H0_H0 ;  /* 0x20000003ff11c230 */ /* 0x000fc40000004100 */
[----:B------:R-:W-:Y:S01]  /*08d0*/  @!P5 FMUL.FTZ R16, R16, 1.4426950216293334961 ;  /* 0x3fb8aa3b1010d820 */ /* 0x000fe20000410000 */
[----:B------:R-:W-:Y:S02]  /*08e0*/  @!P6 FMUL.FTZ R15, R15, 1.4426950216293334961 ;  /* 0x3fb8aa3b0f0fe820 */ /* 0x000fe40000410000 */
[----:B------:R-:W-:-:S03]  /*08f0*/  @!P4 FADD.FTZ R17, R17, -R12 ;  /* 0x8000000c1111c221 */ /* 0x000fc60000010000 */
[----:B------:R-:W-:Y:S01]  /*0900*/  @!P5 MUFU.EX2 R16, R16 ;  /* 0x000000100010d308 */ /* 0x000fe20000000800 */
[----:B------:R-:W-:Y:S01]  /*0910*/  @!P4 FMUL.FTZ R18, R17, 1.4426950216293334961 ;  /* 0x3fb8aa3b1112c820 */ /* 0x000fe20000410000 */
[----:B------:R-:W-:Y:S01]  /*0920*/  @!P3 FADD.FTZ R17, R23, -R12 ;  /* 0x8000000c1711b221 */ /* 0x000fe20000010000 */
[----:B------:R-:W-:-:S03]  /*0930*/  @!P2 HADD2.F32 R23, -RZ, R25.H0_H0 ;  /* 0x20000019ff17a230 */ /* 0x000fc60000004100 */
[----:B------:R-:W-:Y:S01]  /*0940*/  @!P3 FMUL.FTZ R20, R17, 1.4426950216293334961 ;  /* 0x3fb8aa3b1114b820 */ /* 0x000fe20000410000 */
[----:B------:R-:W-:Y:S01]  /*0950*/  HFMA2.MMA R17, -RZ, RZ, 0, 0 ;  /* 0x00000000ff117435 */ /* 0x000fe200000001ff */
[----:B------:R-:W0:Y:S01]  /*0960*/  @!P6 MUFU.EX2 R15, R15 ;  /* 0x0000000f000fe308 */ /* 0x000e220000000800 */
[----:B------:R-:W-:-:S04]  /*0970*/  @!P2 FADD.FTZ R22, R23, -R12 ;  /* 0x8000000c1716a221 */ /* 0x000fc80000010000 */
[----:B------:R-:W-:-:S03]  /*0980*/  @!P2 FMUL.FTZ R22, R22, 1.4426950216293334961 ;  /* 0x3fb8aa3b1616a820 */ /* 0x000fc60000410000 */
[----:B------:R-:W1:Y:S08]  /*0990*/  @!P4 MUFU.EX2 R18, R18 ;  /* 0x000000120012c308 */ /* 0x000e700000000800 */
[----:B------:R-:W2:Y:S01]  /*09a0*/  @!P3 MUFU.EX2 R20, R20 ;  /* 0x000000140014b308 */ /* 0x000ea20000000800 */
[----:B0-----:R-:W-:-:S04]  /*09b0*/  @!P6 FADD.FTZ R17, RZ, R15 ;  /* 0x0000000fff11e221 */ /* 0x001fc80000010000 */
[----:B------:R-:W-:-:S03]  /*09c0*/  @!P5 FADD.FTZ R17, R17, R16 ;  /* 0x000000101111d221 */ /* 0x000fc60000010000 */
        /* <DEDUP_REMOVED lines=31> */
.L_x_7684:
[----:B-1----:R-:W-:-:S07]  /*0bc0*/  FADD.FTZ R13, R22, R18 ;  /* 0x00000012160d7221 */ /* 0x002fce0000010000 */
.L_x_7663:
[----:B------:R-:W-:Y:S05]  /*0bd0*/  BSYNC B0 ;  /* 0x0000000000007941 */ /* 0x000fea0003800000 */
.L_x_7662:
[----:B------:R-:W-:Y:S01]  /*0be0*/  ISETP.NE.AND P0, PT, R19, RZ, PT ;  /* 0x000000ff1300720c */ /* 0x000fe20003f05270 */
[----:B------:R-:W-:-:S12]  /*0bf0*/  WARPSYNC.ALL ;  /* 0x0000000000007948 */ /* 0x000fd80003800000 */
[----:B-1----:R1:W-:Y:S01]  /*0c00*/  @!P0 STS [UR4], R13 ;  /* 0x0000000dff008988 */ /* 0x0023e20008000804 */
[----:B------:R-:W-:Y:S06]  /*0c10*/  BAR.SYNC.DEFER_BLOCKING 0x0 ;  /* 0x0000000000007b1d */ /* 0x000fec0000010000 */
[----:B------:R-:W-:Y:S01]  /*0c20*/  BSSY B0, `(.L_x_7665) ;  /* 0x0000012000007945 */ /* 0x000fe20003800000 */
[----:B------:R-:W2:Y:S03]  /*0c30*/  LDS R13, [UR4] ;  /* 0x00000004ff0d7984 */ /* 0x000ea60008000800 */
[----:B------:R-:W-:Y:S05]  /*0c40*/  @P6 BRA `(.L_x_7666) ;  /* 0x00000000003c6947 */ /* 0x000fea0003800000 */
[----:B------:R-:W-:Y:S01]  /*0c50*/  HADD2.F32 R15, -RZ, R2.H0_H0 ;  /* 0x20000002ff0f7230 */ /* 0x000fe20000004100 */
[----:B------:R-:W-:Y:S01]  /*0c60*/  ULDC.64 UR4, c[0x0][0x210] ;  /* 0x0000840000047ab9 */ /* 0x000fe20000000a00 */
[----:B--2---:R-:W-:Y:S01]  /*0c70*/  MUFU.RCP R2, R13 ;  /* 0x0000000d00027308 */ /* 0x004fe20000001000 */
[----:B0-----:R-:W-:Y:S02]  /*0c80*/  IMAD.MOV.U32 R14, RZ, RZ, R10 ;  /* 0x000000ffff0e7224 */ /* 0x001fe400078e000a */
[----:B------:R-:W-:-:S04]  /*0c90*/  FADD.FTZ R15, R15, -R12 ;  /* 0x8000000c0f0f7221 */ /* 0x000fc80000010000 */
[----:B------:R-:W-:Y:S01]  /*0ca0*/  FMUL.FTZ R18, R15, 1.4426950216293334961 ;  /* 0x3fb8aa3b0f127820 */ /* 0x000fe20000410000 */
[----:B------:R-:W-:-:S03]  /*0cb0*/  MOV R15, R11 ;  /* 0x0000000b000f7202 */ /* 0x000fc60000000f00 */
        /* <DEDUP_REMOVED lines=8> */
.L_x_7666:
[----:B------:R-:W-:Y:S05]  /*0d40*/  BSYNC B0 ;  /* 0x0000000000007941 */ /* 0x000fea0003800000 */
.L_x_7665:
[----:B------:R-:W-:Y:S04]  /*0d50*/  BSSY B0, `(.L_x_7667) ;  /* 0x0000012000007945 */ /* 0x000fe80003800000 */
[----:B------:R-:W-:Y:S05]  /*0d60*/  @P5 BRA `(.L_x_7668) ;  /* 0x0000000000405947 */ /* 0x000fea0003800000 */
[----:B------:R-:W-:Y:S01]  /*0d70*/  HADD2.F32 R15, -RZ, R0.H0_H0 ;  /* 0x20000000ff0f7230 */ /* 0x000fe20000004100 */
        /* <DEDUP_REMOVED lines=15> */
.L_x_7668:
[----:B------:R-:W-:Y:S05]  /*0e70*/  BSYNC B0 ;  /* 0x0000000000007941 */ /* 0x000fea0003800000 */
.L_x_7667:
[----:B------:R-:W-:Y:S04]  /*0e80*/  BSSY B0, `(.L_x_7669) ;  /* 0x000000f000007945 */ /* 0x000fe80003800000 */
[----:B------:R-:W-:Y:S05]  /*0e90*/  @P4 BRA `(.L_x_7670) ;  /* 0x0000000000344947 */ /* 0x000fea0003800000 */
[----:B------:R-:W-:Y:S01]  /*0ea0*/  HADD2.F32 R3, -RZ, R3.H0_H0 ;  /* 0x20000003ff037230 */ /* 0x000fe20000004100 */
[----:B--2---:R-:W-:Y:S01]  /*0eb0*/  MUFU.RCP R15, R13 ;  /* 0x0000000d000f7308 */ /* 0x004fe20000001000 */
[----:B------:R-:W-:Y:S01]  /*0ec0*/  IMAD.WIDE.U32 R6, R8, UR7, R6 ;  /* 0x0000000708067c25 */ /* 0x000fe2000f8e0006 */
[----:B------:R-:W-:-:S03]  /*0ed0*/  ULDC.64 UR4, c[0x0][0x210] ;  /* 0x0000840000047ab9 */ /* 0x000fc60000000a00 */
[----:B------:R-:W-:Y:S01]  /*0ee0*/  FADD.FTZ R3, R3, -R12 ;  /* 0x8000000c03037221 */ /* 0x000fe20000010000 */
[----:B---3--:R-:W-:-:S03]  /*0ef0*/  LEA R2, P0, R6, UR4, 0x1 ;  /* 0x0000000406027c11 */ /* 0x008fc6000f8008ff */
[----:B0-----:R-:W-:Y:S01]  /*0f00*/  FMUL.FTZ R14, R3, 1.4426950216293334961 ;  /* 0x3fb8aa3b030e7820 */ /* 0x001fe20000410000 */
[----:B------:R-:W-:-:S03]  /*0f10*/  IMAD R3, R9, UR7, R7 ;  /* 0x0000000709037c24 */ /* 0x000fc6000f8e0207 */
[----:B----4-:R-:W0:Y:S02]  /*0f20*/  MUFU.EX2 R0, R14 ;  /* 0x0000000e00007308 */ /* 0x010e240000000800 */
[----:B------:R-:W-:Y:S01]  /*0f30*/  LEA.HI.X R3, R6, UR5, R3, 0x1, P0 ;  /* 0x0000000506037c11 */ /* 0x000fe200080f0c03 */
[----:B0-----:R-:W-:-:S05]  /*0f40*/  FMUL.FTZ R0, R0, R15 ;  /* 0x0000000f00007220 */ /* 0x001fca0000410000 */
[----:B------:R-:W-:-:S05]  /*0f50*/  F2FP.F16.F32.PACK_AB R0, RZ, R0 ;  /* 0x00000000ff00723e */ /* 0x000fca00000000ff */
[----:B------:R0:W-:Y:S02]  /*0f60*/  STG.E.U16 desc[UR8][R2.64], R0 ;  /* 0x0000000002007986 */ /* 0x0001e4000c101508 */
.L_x_7670:
[----:B------:R-:W-:Y:S05]  /*0f70*/  BSYNC B0 ;  /* 0x0000000000007941 */ /* 0x000fea0003800000 */
.L_x_7669:
[----:B------:R-:W-:Y:S04]  /*0f80*/  BSSY B0, `(.L_x_7671) ;  /* 0x0000013000007945 */ /* 0x000fe80003800000 */
[----:B------:R-:W-:Y:S05]  /*0f90*/  @P3 BRA `(.L_x_7672) ;  /* 0x0000000000443947 */ /* 0x000fea0003800000 */
[----:B0-----:R-:W3:Y:S01]  /*0fa0*/  LDC R3, c[0x0][RZ] ;  /* 0x00000000ff037b82 */ /* 0x001ee20000000800 */
[----:B------:R-:W-:Y:S01]  /*0fb0*/  HADD2.F32 R7, -RZ, R24.H0_H0 ;  /* 0x20000018ff077230 */ /* 0x000fe20000004100 */
[----:B--2---:R-:W-:Y:S01]  /*0fc0*/  MUFU.RCP R15, R13 ;  /* 0x0000000d000f7308 */ /* 0x004fe20000001000 */
[----:B------:R-:W-:-:S03]  /*0fd0*/  ULDC.64 UR4, c[0x0][0x210] ;  /* 0x0000840000047ab9 */ /* 0x000fc60000000a00 */
[----:B------:R-:W-:-:S04]  /*0fe0*/  FADD.FTZ R7, R7, -R12 ;  /* 0x8000000c07077221 */ /* 0x000fc80000010000 */
[----:B------:R-:W-:-:S04]  /*0ff0*/  FMUL.FTZ R11, R7, 1.4426950216293334961 ;  /* 0x3fb8aa3b070b7820 */ /* 0x000fc80000410000 */
[----:B----4-:R-:W0:Y:S01]  /*1000*/  MUFU.EX2 R0, R11 ;  /* 0x0000000b00007308 */ /* 0x010e220000000800 */
[----:B---3--:R-:W-:-:S05]  /*1010*/  IMAD R2, R3, 0x2, R10 ;  /* 0x0000000203027824 */ /* 0x008fca00078e020a */
[----:B------:R-:W-:Y:S01]  /*1020*/  IADD3 R2, R2, R3, RZ ;  /* 0x0000000302027210 */ /* 0x000fe20007ffe0ff */
        /* <DEDUP_REMOVED lines=8> */
.L_x_7672:
[----:B------:R-:W-:Y:S05]  /*10b0*/  BSYNC B0 ;  /* 0x0000000000007941 */ /* 0x000fea0003800000 */
.L_x_7671:
[----:B------:R-:W-:Y:S05]  /*10c0*/  @P2 EXIT ;  /* 0x000000000000294d */ /* 0x000fea0003800000 */
[----:B------:R-:W-:Y:S01]  /*10d0*/  HADD2.F32 R25, -RZ, R25.H0_H0 ;  /* 0x20000019ff197230 */ /* 0x000fe20000004100 */
[----:B-12---:R-:W-:Y:S01]  /*10e0*/  MUFU.RCP R13, R13 ;  /* 0x0000000d000d7308 */ /* 0x006fe20000001000 */
[----:B------:R-:W-:Y:S01]  /*10f0*/  IMAD.WIDE.U32 R4, R8, UR7, R4 ;  /* 0x0000000708047c25 */ /* 0x000fe2000f8e0004 */
[----:B------:R-:W-:-:S03]  /*1100*/  ULDC.64 UR4, c[0x0][0x210] ;  /* 0x0000840000047ab9 */ /* 0x000fc60000000a00 */
[----:B------:R-:W-:Y:S01]  /*1110*/  FADD.FTZ R25, R25, -R12 ;  /* 0x8000000c19197221 */ /* 0x000fe20000010000 */
[----:B------:R-:W-:Y:S01]  /*1120*/  IMAD R9, R9, UR7, R5 ;  /* 0x0000000709097c24 */ /* 0x000fe2000f8e0205 */
[C---:B0--3--:R-:W-:Y:S02]  /*1130*/  LEA R2, P0, R4.reuse, UR4, 0x1 ;  /* 0x0000000404027c11 */ /* 0x049fe4000f8008ff */
[----:B------:R-:W-:Y:S02]  /*1140*/  FMUL.FTZ R25, R25, 1.4426950216293334961 ;  /* 0x3fb8aa3b19197820 */ /* 0x000fe40000410000 */
[----:B------:R-:W-:Y:S02]  /*1150*/  LEA.HI.X R3, R4, UR5, R9, 0x1, P0 ;  /* 0x0000000504037c11 */ /* 0x000fe400080f0c09 */
[----:B----4-:R-:W0:Y:S02]  /*1160*/  MUFU.EX2 R0, R25 ;  /* 0x0000001900007308 */ /* 0x010e240000000800 */
[----:B0-----:R-:W-:-:S05]  /*1170*/  FMUL.FTZ R0, R0, R13 ;  /* 0x0000000d00007220 */ /* 0x001fca0000410000 */
[----:B------:R-:W-:-:S05]  /*1180*/  F2FP.F16.F32.PACK_AB R0, RZ, R0 ;  /* 0x00000000ff00723e */ /* 0x000fca00000000ff */
[----:B------:R-:W-:Y:S01]  /*1190*/  STG.E.U16 desc[UR8][R2.64], R0 ;  /* 0x0000000002007986 */ /* 0x000fe2000c101508 */
[----:B------:R-:W-:Y:S05]  /*11a0*/  EXIT ;  /* 0x000000000000794d */ /* 0x000fea0003800000 */
.L_x_7661:
[----:B------:R-:W-:Y:S01]  /*11b0*/  HFMA2.MMA R16, -RZ, RZ, 0, 1.847743988037109375e-06 ;  /* 0x0000001fff107435 */ /* 0x000fe200000001ff */
[----:B-1----:R-:W-:Y:S02]  /*11c0*/  IMAD.MOV.U32 R26, RZ, RZ, R20 ;  /* 0x000000ffff1a7224 */ /* 0x002fe400078e0014 */
[----:B------:R-:W-:Y:S02]  /*11d0*/  IMAD.MOV.U32 R17, RZ, RZ, 0x10 ;  /* 0x00000010ff117424 */ /* 0x000fe400078e00ff */
[----:B------:R-:W-:-:S07]  /*11e0*/  IMAD.MOV.U32 R15, RZ, RZ, -0x1 ;  /* 0xffffffffff0f7424 */ /* 0x000fce00078e00ff */
[----:B------:R-:W-:Y:S05]  /*11f0*/  WARPSYNC.COLLECTIVE R15, `(.L_x_7673) ;  /* 0x000000000f087348 */ /* 0x000fea0003c00000 */
[----:B------:R0:W1:Y:S02]  /*1200*/  SHFL.DOWN P0, R18, R26, R17, R16 ;  /* 0x080000111a127389 */ /* 0x0000640000000010 */
[----:B01----:R-:W-:Y:S01]  /*1210*/  ENDCOLLECTIVE ;  /* 0x000000000000791b */ /* 0x003fe20003800000 */
.L_x_7673:
[----:B------:R-:W-:Y:S02]  /*1220*/  MOV R17, 0x8 ;  /* 0x0000000800117802 */ /* 0x000fe40000000f00 */
[----:B------:R-:W-:-:S04]  /*1230*/  FSETP.GEU.FTZ.AND P0, PT, R20, R18, PT ;  /* 0x000000121400720b */ /* 0x000fc80003f1e000 */
[----:B------:R-:W-:-:S05]  /*1240*/  FSEL R12, R18, R20, !P0 ;  /* 0x00000014120c7208 */ /* 0x000fca0004000000 */
[----:B------:R-:W-:-:S07]  /*1250*/  IMAD.MOV.U32 R26, RZ, RZ, R12 ;  /* 0x000000ffff1a7224 */ /* 0x000fce00078e000c */
[----:B------:R-:W-:Y:S05]  /*1260*/  WARPSYNC.COLLECTIVE R15, `(.L_x_7674) ;  /* 0x000000000f087348 */ /* 0x000fea0003c00000 */
[----:B------:R0:W1:Y:S02]  /*1270*/  SHFL.DOWN P0, R18, R26, R17, R16 ;  /* 0x080000111a127389 */ /* 0x0000640000000010 */
[----:B01----:R-:W-:Y:S01]  /*1280*/  ENDCOLLECTIVE ;  /* 0x000000000000791b */ /* 0x003fe20003800000 */
.L_x_7674:
[----:B------:R-:W-:Y:S01]  /*1290*/  IMAD.MOV.U32 R17, RZ, RZ, 0x4 ;  /* 0x00000004ff117424 */ /* 0x000fe200078e00ff */
[----:B------:R-:W-:-:S04]  /*12a0*/  FSETP.GEU.FTZ.AND P0, PT, R12, R18, PT ;  /* 0x000000120c00720b */ /* 0x000fc80003f1e000 */
[----:B------:R-:W-:-:S05]  /*12b0*/  FSEL R19, R18, R12, !P0 ;  /* 0x0000000c12137208 */ /* 0x000fca0004000000 */
[----:B------:R-:W-:-:S07]  /*12c0*/  IMAD.MOV.U32 R26, RZ, RZ, R19 ;  /* 0x000000ffff1a7224 */ /* 0x000fce00078e0013 */
[----:B------:R-:W-:Y:S05]  /*12d0*/  WARPSYNC.COLLECTIVE R15, `(.L_x_7675) ;  /* 0x000000000f087348 */ /* 0x000fea0003c00000 */
[----:B------:R0:W1:Y:S02]  /*12e0*/  SHFL.DOWN P0, R18, R26, R17, R16 ;  /* 0x080000111a127389 */ /* 0x0000640000000010 */
[----:B01----:R-:W-:Y:S01]  /*12f0*/  ENDCOLLECTIVE ;  /* 0x000000000000791b */ /* 0x003fe20003800000 */
.L_x_7675:
[----:B------:R-:W-:Y:S01]  /*1300*/  IMAD.MOV.U32 R17, RZ, RZ, 0x2 ;  /* 0x00000002ff117424 */ /* 0x000fe200078e00ff */
[----:B------:R-:W-:-:S04]  /*1310*/  FSETP.GEU.FTZ.AND P0, PT, R19, R18, PT ;  /* 0x000000121300720b */ /* 0x000fc80003f1e000 */
[----:B------:R-:W-:-:S04]  /*1320*/  FSEL R22, R18, R19, !P0 ;  /* 0x0000001312167208 */ /* 0x000fc80004000000 */
[----:B------:R-:W-:-:S07]  /*1330*/  MOV R26, R22 ;  /* 0x00000016001a7202 */ /* 0x000fce0000000f00 */
[----:B------:R-:W-:Y:S05]  /*1340*/  WARPSYNC.COLLECTIVE R15, `(.L_x_7676) ;  /* 0x000000000f087348 */ /* 0x000fea0003c00000 */
[----:B------:R0:W1:Y:S02]  /*1350*/  SHFL.DOWN P0, R18, R26, R17, R16 ;  /* 0x080000111a127389 */ /* 0x0000640000000010 */
[----:B01----:R-:W-:Y:S01]  /*1360*/  ENDCOLLECTIVE ;  /* 0x000000000000791b */ /* 0x003fe20003800000 */
.L_x_7676:
[----:B------:R-:W-:Y:S01]  /*1370*/  HFMA2.MMA R17, -RZ, RZ, 0, 5.9604644775390625e-08 ;  /* 0x00000001ff117435 */ /* 0x000fe200000001ff */
[----:B------:R-:W-:-:S04]  /*1380*/  FSETP.GEU.FTZ.AND P0, PT, R22, R18, PT ;  /* 0x000000121600720b */ /* 0x000fc80003f1e000 */
[----:B------:R-:W-:-:S05]  /*1390*/  FSEL R20, R18, R22, !P0 ;  /* 0x0000001612147208 */ /* 0x000fca0004000000 */
[----:B------:R-:W-:-:S07]  /*13a0*/  IMAD.MOV.U32 R26, RZ, RZ, R20 ;  /* 0x000000ffff1a7224 */ /* 0x000fce00078e0014 */
[----:B------:R-:W-:Y:S05]  /*13b0*/  WARPSYNC.COLLECTIVE R15, `(.L_x_7677) ;  /* 0x000000000f087348 */ /* 0x000fea0003c00000 */
[----:B------:R0:W1:Y:S02]  /*13c0*/  SHFL.DOWN P0, R18, R26, R17, R16 ;  /* 0x080000111a127389 */ /* 0x0000640000000010 */
[----:B01----:R-:W-:Y:S01]  /*13d0*/  ENDCOLLECTIVE ;  /* 0x000000000000791b */ /* 0x003fe20003800000 */
.L_x_7677:
[----:B------:R-:W-:Y:S05]  /*13e0*/  BRA `(.L_x_7678) ;  /* 0xfffffff000e87947 */ /* 0x000fea000383ffff */
.L_x_7664:
[----:B-1----:R-:W-:Y:S01]  /*13f0*/  IMAD.MOV.U32 R26, RZ, RZ, R13 ;  /* 0x000000ffff1a7224 */ /* 0x002fe200078e000d */
[----:B------:R-:W-:Y:S01]  /*1400*/  MOV R16, 0x1f ;  /* 0x0000001f00107802 */ /* 0x000fe20000000f00 */
[----:B------:R-:W-:Y:S02]  /*1410*/  IMAD.MOV.U32 R17, RZ, RZ, 0x10 ;  /* 0x00000010ff117424 */ /* 0x000fe400078e00ff */
[----:B------:R-:W-:-:S07]  /*1420*/  IMAD.MOV.U32 R15, RZ, RZ, -0x1 ;  /* 0xffffffffff0f7424 */ /* 0x000fce00078e00ff */
[----:B0-----:R-:W-:Y:S05]  /*1430*/  WARPSYNC.COLLECTIVE R15, `(.L_x_7679) ;  /* 0x000000000f087348 */ /* 0x001fea0003c00000 */
[----:B------:R1:W2:Y:S02]  /*1440*/  SHFL.DOWN P0, R18, R26, R17, R16 ;  /* 0x080000111a127389 */ /* 0x0002a40000000010 */
[----:B012---:R-:W-:Y:S01]  /*1450*/  ENDCOLLECTIVE ;  /* 0x000000000000791b */ /* 0x007fe20003800000 */
.L_x_7679:
[----:B------:R-:W-:Y:S01]  /*1460*/  HFMA2.MMA R17, -RZ, RZ, 0, 4.76837158203125e-07 ;  /* 0x00000008ff117435 */ /* 0x000fe200000001ff */
[----:B------:R-:W-:-:S04]  /*1470*/  FADD.FTZ R14, R13, R18 ;  /* 0x000000120d0e7221 */ /* 0x000fc80000010000 */
[----:B------:R-:W-:-:S07]  /*1480*/  IMAD.MOV.U32 R26, RZ, RZ, R14 ;  /* 0x000000ffff1a7224 */ /* 0x000fce00078e000e */
[----:B------:R-:W-:Y:S05]  /*1490*/  WARPSYNC.COLLECTIVE R15, `(.L_x_7680) ;  /* 0x000000000f087348 */ /* 0x000fea0003c00000 */
[----:B------:R0:W1:Y:S02]  /*14a0*/  SHFL.DOWN P0, R18, R26, R17, R16 ;  /* 0x080000111a127389 */ /* 0x0000640000000010 */
[----:B01----:R-:W-:Y:S01]  /*14b0*/  ENDCOLLECTIVE ;  /* 0x000000000000791b */ /* 0x003fe20003800000 */
.L_x_7680:
[----:B------:R-:W-:Y:S01]  /*14c0*/  MOV R17, 0x4 ;  /* 0x0000000400117802 */ /* 0x000fe20000000f00 */
[----:B------:R-:W-:-:S04]  /*14d0*/  FADD.FTZ R20, R14, R18 ;  /* 0x000000120e147221 */ /* 0x000fc80000010000 */
[----:B------:R-:W-:-:S07]  /*14e0*/  IMAD.MOV.U32 R26, RZ, RZ, R20 ;  /* 0x000000ffff1a7224 */ /* 0x000fce00078e0014 */
[----:B------:R-:W-:Y:S05]  /*14f0*/  WARPSYNC.COLLECTIVE R15, `(.L_x_7681) ;  /* 0x000000000f087348 */ /* 0x000fea0003c00000 */
[----:B------:R0:W1:Y:S02]  /*1500*/  SHFL.DOWN P0, R18, R26, R17, R16 ;  /* 0x080000111a127389 */ /* 0x0000640000000010 */
[----:B01----:R-:W-:Y:S01]  /*1510*/  ENDCOLLECTIVE ;  /* 0x000000000000791b */ /* 0x003fe20003800000 */
.L_x_7681:
[----:B------:R-:W-:Y:S01]  /*1520*/  HFMA2.MMA R17, -RZ, RZ, 0, 1.1920928955078125e-07 ;  /* 0x00000002ff117435 */ /* 0x000fe200000001ff */
[----:B------:R-:W-:-:S04]  /*1530*/  FADD.FTZ R21, R20, R18 ;  /* 0x0000001214157221 */ /* 0x000fc80000010000 */
[----:B------:R-:W-:-:S07]  /*1540*/  IMAD.MOV.U32 R26, RZ, RZ, R21 ;  /* 0x000000ffff1a7224 */ /* 0x000fce00078e0015 */
[----:B------:R-:W-:Y:S05]  /*1550*/  WARPSYNC.COLLECTIVE R15, `(.L_x_7682) ;  /* 0x000000000f087348 */ /* 0x000fea0003c00000 */
[----:B------:R0:W1:Y:S02]  /*1560*/  SHFL.DOWN P0, R18, R26, R17, R16 ;  /* 0x080000111a127389 */ /* 0x0000640000000010 */
[----:B01----:R-:W-:Y:S01]  /*1570*/  ENDCOLLECTIVE ;  /* 0x000000000000791b */ /* 0x003fe20003800000 */
.L_x_7682:
[----:B------:R-:W-:Y:S01]  /*1580*/  MOV R17, 0x1 ;  /* 0x0000000100117802 */ /* 0x000fe20000000f00 */
[----:B------:R-:W-:-:S04]  /*1590*/  FADD.FTZ R22, R21, R18 ;  /* 0x0000001215167221 */ /* 0x000fc80000010000 */
[----:B------:R-:W-:-:S07]  /*15a0*/  IMAD.MOV.U32 R26, RZ, RZ, R22 ;  /* 0x000000ffff1a7224 */ /* 0x000fce00078e0016 */
[----:B------:R-:W-:Y:S05]  /*15b0*/  WARPSYNC.COLLECTIVE R15, `(.L_x_7683) ;  /* 0x000000000f087348 */ /* 0x000fea0003c00000 */
[----:B------:R0:W1:Y:S02]  /*15c0*/  SHFL.DOWN P0, R18, R26, R17, R16 ;  /* 0x080000111a127389 */ /* 0x0000640000000010 */
[----:B01----:R-:W-:Y:S01]  /*15d0*/  ENDCOLLECTIVE ;  /* 0x000000000000791b */ /* 0x003fe20003800000 */
.L_x_7683:
[----:B------:R-:W-:Y:S05]  /*15e0*/  BRA `(.L_x_7684) ;  /* 0xfffffff400747947 */ /* 0x000fea000383ffff */
.L_x_7685:
        /* <DEDUP_REMOVED lines=9> */
.L_x_12091:


//--------------------- .text._ZN2at6native43_GLOBAL__N__9ae7fba5_10_SoftMax_cu_9f978f6322cunn_SoftMaxForwardRegIN3c104HalfEfS4_NS1_22SoftMaxForwardEpilogueElLi4EEEvPT1_PKT_T3_ --------------------------
	.section	.text._ZN2at6native43_GLOBAL__N__9ae7fba5_10_SoftMax_cu_9f978f6322cunn_SoftMaxForwardRegIN3c104HalfEfS4_NS1_22SoftMaxForwardEpilogueElLi4EEEvPT1_PKT_T3_,"ax",@progbits
	.align	128
.text._ZN2at6native43_GLOBAL__N__9ae7fba5_10_SoftMax_cu_9f978f6322cunn_SoftMaxForwardRegIN3c104HalfEfS4_NS1_22SoftMaxForwardEpilogueElLi4EEEvPT1_PKT_T3_:
        .type           _ZN2at6native43_GLOBAL__N__9ae7fba5_10_SoftMax_cu_9f978f6322cunn_SoftMaxForwardRegIN3c104HalfEfS4_NS1_22SoftMaxForwardEpilogueElLi4EEEvPT1_PKT_T3_,@function
        .size           _ZN2at6native43_GLOBAL__N__9ae7fba5_10_SoftMax_cu_9f978f6322cunn_SoftMaxForwardRegIN3c104HalfEfS4_NS1_22SoftMaxForwardEpilogueElLi4EEEvPT1_PKT_T3_,(.L_x_12092 - _ZN2at6native43_GLOBAL__N__9ae7fba5_10_SoftMax_cu_9f978f6322cunn_SoftMaxForwardRegIN3c104HalfEfS4_NS1_22SoftMaxForwardEpilogueElLi4EEEvPT1_PKT_T3_)
        .other          _ZN2at6native43_GLOBAL__N__9ae7fba5_10_SoftMax_cu_9f978f6322cunn_SoftMaxForwardRegIN3c104HalfEfS4_NS1_22SoftMaxForwardEpilogueElLi4EEEvPT1_PKT_T3_,@"STO_CUDA_ENTRY STV_DEFAULT"
_ZN2at6native43_GLOBAL__N__9ae7fba5_10_SoftMax_cu_9f978f6322cunn_SoftMaxForwardRegIN3c104HalfEfS4_NS1_22SoftMaxForwardEpilogueElLi4EEEvPT1_PKT_T3_:
        /* <DEDUP_REMOVED lines=37> */
[----:B------:R-:W2:Y:S03]  /*0250*/  @!P3 LDG.E.U16 R2, desc[UR8][R20.64] ;  /* 0x000000081402b981 */ /* 0x000ea6000c1e1500 */
[----:B------:R-:W-:Y:S01]  /*0260*/  @!P2 LEA.HI.X R15, R22, R15, R23, 0x1, P0 ;  /* 0x0000000f160fa211 */ /* 0x000fe200000f0c17 */
[----:B------:R-:W-:-:S04]  /*0270*/  @!P1 IMAD.WIDE.U32 R22, R10, UR7, R4 ;  /* 0x000000070a169c25 */ /* 0x000fc8000f8e0004 */
[----:B------:R-:W-:Y:S01]  /*0280*/  @!P1 IMAD R23, R11, UR7, R23 ;  /* 0x000000070b179c24 */ /* 0x000fe2000f8e0217 */
[----:B------:R-:W4:Y:S01]  /*0290*/  @!P2 LDG.E.U16 R3, desc[UR8][R14.64] ;  /* 0x000000080e03a981 */ /* 0x000f22000c1e1500 */
[----:B0-----:R-:W-:-:S04]  /*02a0*/  @!P1 LEA R18, P0, R22, R18, 0x1 ;  /* 0x0000001216129211 */ /* 0x001fc800078008ff */
[----:B------:R-:W-:-:S05]  /*02b0*/  @!P1 LEA.HI.X R19, R22, R19, R23, 0x1, P0 ;  /* 0x0000001316139211 */ /* 0x000fca00000f0c17 */
[----:B------:R0:W5:Y:S01]  /*02c0*/  @!P1 LDG.E.U16 R24, desc[UR8][R18.64] ;  /* 0x0000000812189981 */ /* 0x000162000c1e1500 */
[----:B------:R-:W-:Y:S01]  /*02d0*/  MOV R22, 0xff7fffff ;  /* 0xff7fffff00167802 */ /* 0x000fe20000000f00 */
[----:B------:R-:W1:Y:S01]  /*02e0*/  S2UR UR6, SR_CgaCtaId ;  /* 0x00000000000679c3 */ /* 0x000e620000008800 */
[----:B0-----:R-:W-:Y:S01]  /*02f0*/  SHF.R.S32.HI R19, RZ, 0x1f, R12 ;  /* 0x0000001fff137819 */ /* 0x001fe2000001140c */
[----:B------:R-:W-:Y:S02]  /*0300*/  UMOV UR4, 0x400 ;  /* 0x0000040000047882 */ /* 0x000fe40000000000 */
[----:B-1----:R-:W-:Y:S02]  /*0310*/  ULEA UR4, UR6, UR4, 0x18 ;  /* 0x0000000406047291 */ /* 0x002fe4000f8ec03f */
[----:B------:R-:W-:Y:S02]  /*0320*/  USHF.R.U32.HI UR5, URZ, 0x5, UR5 ;  /* 0x000000053f057899 */ /* 0x000fe40008011605 */
[----:B------:R-:W-:Y:S04]  /*0330*/  BAR.SYNC.DEFER_BLOCKING 0x0 ;  /* 0x0000000000007b1d */ /* 0x000fe80000010000 */
[----:B------:R-:W-:Y:S01]  /*0340*/  ISETP.GE.AND P6, PT, R12, UR5, PT ;  /* 0x000000050c007c0c */ /* 0x000fe2000bfc6270 */
[----:B---3--:R-:W-:-:S05]  /*0350*/  @!P4 HADD2.F32 R23, -RZ, R0.H0_H0 ;  /* 0x20000000ff17c230 */ /* 0x008fca0000004100 */
[----:B------:R-:W-:Y:S01]  /*0360*/  @!P4 FMNMX.FTZ R22, R23, -3.40282346638528859812e+38, !PT ;  /* 0xff7fffff1716c809 */ /* 0x000fe20007810000 */
[----:B--2---:R-:W-:-:S05]  /*0370*/  @!P3 HADD2.F32 R25, -RZ, R2.H0_H0 ;  /* 0x20000002ff19b230 */ /* 0x004fca0000004100 */
[----:B------:R-:W-:Y:S01]  /*0380*/  @!P3 FMNMX.FTZ R22, R22, R25, !PT ;  /* 0x000000191616b209 */ /* 0x000fe20007810000 */
[----:B----4-:R-:W-:-:S05]  /*0390*/  @!P2 HADD2.F32 R17, -RZ, R3.H0_H0 ;  /* 0x20000003ff11a230 */ /* 0x010fca0000004100 */
[----:B------:R-:W-:Y:S01]  /*03a0*/  @!P2 FMNMX.FTZ R22, R22, R17, !PT ;  /* 0x000000111616a209 */ /* 0x000fe20007810000 */
[----:B-----5:R-:W-:-:S05]  /*03b0*/  @!P1 HADD2.F32 R23, -RZ, R24.H0_H0 ;  /* 0x20000018ff179230 */ /* 0x020fca0000004100 */
        /* <DEDUP_REMOVED lines=26> */
[----:B------:R-:W-:-:S05]  /*0560*/  IADD3 R17, R12, 0x1f, RZ ;  /* 0x0000001f0c117810 */ /* 0x000fca0007ffe0ff */
        /* <DEDUP_REMOVED lines=21> */
.L_x_7703:
[----:B-1----:R-:W-:-:S04]  /*06c0*/  FSETP.GEU.FTZ.AND P5, PT, R22, R20, PT ;  /* 0x000000141600720b */ /* 0x002fc80003fbe000 */
[----:B0-----:R-:W-:-:S09]  /*06d0*/  FSEL R22, R20, R22, !P5 ;  /* 0x0000001614167208 */ /* 0x001fd20006800000 */
.L_x_7687:
[----:B------:R-:W-:Y:S05]  /*06e0*/  BSYNC B0 ;  /* 0x0000000000007941 */ /* 0x000fea0003800000 */
.L_x_7686:
[----:B------:R-:W-:Y:S01]  /*06f0*/  ISETP.NE.AND P6, PT, R12, RZ, PT ;  /* 0x000000ff0c00720c */ /* 0x000fe20003fc5270 */
[----:B------:R-:W-:-:S12]  /*0700*/  WARPSYNC.ALL ;  /* 0x0000000000007948 */ /* 0x000fd80003800000 */
[----:B-1----:R-:W-:Y:S01]  /*0710*/  @!P6 STS [UR4], R22 ;  /* 0x00000016ff00e988 */ /* 0x002fe20008000804 */
[----:B------:R-:W-:Y:S01]  /*0720*/  BAR.SYNC.DEFER_BLOCKING 0x0 ;  /* 0x0000000000007b1d */ /* 0x000fe20000010000 */
[----:B------:R-:W-:Y:S01]  /*0730*/  @!P4 HADD2.F32 R17, -RZ, R0.H0_H0 ;  /* 0x20000000ff11c230 */ /* 0x000fe20000004100 */
[----:B------:R-:W-:Y:S01]  /*0740*/  ISETP.NE.AND P5, PT, R26, RZ, PT ;  /* 0x000000ff1a00720c */ /* 0x000fe20003fa5270 */
[----:B------:R-:W-:Y:S01]  /*0750*/  @!P3 HADD2.F32 R19, -RZ, R2.H0_H0 ;  /* 0x20000002ff13b230 */ /* 0x000fe20000004100 */
[----:B------:R-:W-:Y:S01]  /*0760*/  @!P0 SHF.R.S32.HI R15, RZ, 0x5, R15 ;  /* 0x00000005ff0f8819 */ /* 0x000fe2000001140f */
[----:B------:R-:W-:Y:S01]  /*0770*/  @!P2 HADD2.F32 R21, -RZ, R3.H0_H0 ;  /* 0x20000003ff15a230 */ /* 0x000fe20000004100 */
[----:B------:R-:W-:Y:S01]  /*0780*/  BSSY B0, `(.L_x_7689) ;  /* 0x0000032000007945 */ /* 0x000fe20003800000 */
[----:B------:R-:W-:Y:S01]  /*0790*/  @!P1 HADD2.F32 R25, -RZ, R24.H0_H0 ;  /* 0x20000018ff199230 */ /* 0x000fe20000004100 */
        /* <DEDUP_REMOVED lines=18> */
[----:B------:R-:W-:Y:S02]  /*08c0*/  IMAD.MOV.U32 R15, RZ, RZ, RZ ;  /* 0x000000ffff0f7224 */ /* 0x000fe400078e00ff */
        /* <DEDUP_REMOVED lines=28> */
.L_x_7709:
[----:B-1----:R-:W-:-:S07]  /*0a90*/  FADD.FTZ R15, R23, R20 ;  /* 0x00000014170f7221 */ /* 0x002fce0000010000 */
.L_x_7690:
[----:B------:R-:W-:Y:S05]  /*0aa0*/  BSYNC B0 ;  /* 0x0000000000007941 */ /* 0x000fea0003800000 */
.L_x_7689:
[----:B-1----:R1:W-:Y:S01]  /*0ab0*/  @!P6 STS [UR4], R15 ;  /* 0x0000000fff00e988 */ /* 0x0023e20008000804 */
[----:B------:R-:W-:Y:S05]  /*0ac0*/  WARPSYNC.ALL ;  /* 0x0000000000007948 */ /* 0x000fea0003800000 */
[----:B------:R-:W-:Y:S06]  /*0ad0*/  BAR.SYNC.DEFER_BLOCKING 0x0 ;  /* 0x0000000000007b1d */ /* 0x000fec0000010000 */
[----:B------:R-:W-:Y:S01]  /*0ae0*/  BSSY B0, `(.L_x_7692) ;  /* 0x0000010000007945 */ /* 0x000fe20003800000 */
[----:B------:R-:W2:Y:S03]  /*0af0*/  LDS R15, [UR4] ;  /* 0x00000004ff0f7984 */ /* 0x000ea60008000800 */
[----:B------:R-:W-:Y:S05]  /*0b00*/  @P4 BRA `(.L_x_7693) ;  /* 0x0000000000344947 */ /* 0x000fea0003800000 */
[----:B------:R-:W-:Y:S01]  /*0b10*/  HADD2.F32 R17, -RZ, R0.H0_H0 ;  /* 0x20000000ff117230 */ /* 0x000fe20000004100 */
[----:B------:R-:W-:Y:S01]  /*0b20*/  ULDC.64 UR4, c[0x0][0x210] ;  /* 0x0000840000047ab9 */ /* 0x000fe20000000a00 */
[----:B--2---:R-:W-:Y:S01]  /*0b30*/  MUFU.RCP R0, R15 ;  /* 0x0000000f00007308 */ /* 0x004fe20000001000 */
[----:B------:R-:W-:-:S04]  /*0b40*/  IMAD.WIDE.U32 R12, R10, UR7, R12 ;  /* 0x000000070a0c7c25 */ /* 0x000fc8000f8e000c */
[----:B------:R-:W-:Y:S01]  /*0b50*/  FADD.FTZ R17, R17, -R14 ;  /* 0x8000000e11117221 */ /* 0x000fe20000010000 */
[----:B------:R-:W-:Y:S01]  /*0b60*/  IMAD R13, R11, UR7, R13 ;  /* 0x000000070b0d7c24 */ /* 0x000fe2000f8e020d */
[----:B0-----:R-:W-:Y:S02]  /*0b70*/  LEA R16, P0, R12, UR4, 0x1 ;  /* 0x000000040c107c11 */ /* 0x001fe4000f8008ff */
[----:B------:R-:W-:-:S04]  /*0b80*/  FMUL.FTZ R18, R17, 1.4426950216293334961 ;  /* 0x3fb8aa3b11127820 */ /* 0x000fc80000410000 */
[----:B------:R-:W0:Y:S02]  /*0b90*/  MUFU.EX2 R17, R18 ;  /* 0x0000001200117308 */ /* 0x000e240000000800 */
[----:B0-----:R-:W-:Y:S01]  /*0ba0*/  FMUL.FTZ R0, R17, R0 ;  /* 0x0000000011007220 */ /* 0x001fe20000410000 */
[----:B------:R-:W-:-:S04]  /*0bb0*/  LEA.HI.X R17, R12, UR5, R13, 0x1, P0 ;  /* 0x000000050c117c11 */ /* 0x000fc800080f0c0d */
[----:B------:R-:W-:-:S05]  /*0bc0*/  F2FP.F16.F32.PACK_AB R0, RZ, R0 ;  /* 0x00000000ff00723e */ /* 0x000fca00000000ff */
[----:B------:R3:W-:Y:S02]  /*0bd0*/  STG.E.U16 desc[UR8][R16.64], R0 ;  /* 0x0000000010007986 */ /* 0x0007e4000c101508 */
.L_x_7693:
[----:B------:R-:W-:Y:S05]  /*0be0*/  BSYNC B0 ;  /* 0x0000000000007941 */ /* 0x000fea0003800000 */
.L_x_7692:
[----:B------:R-:W-:Y:S04]  /*0bf0*/  BSSY B0, `(.L_x_7694) ;  /* 0x000000f000007945 */ /* 0x000fe80003800000 */
[----:B------:R-:W-:Y:S05]  /*0c00*/  @P3 BRA `(.L_x_7695) ;  /* 0x0000000000343947 */ /* 0x000fea0003800000 */
[----:B------:R-:W-:Y:S01]  /*0c10*/  HADD2.F32 R13, -RZ, R2.H0_H0 ;  /* 0x20000002ff0d7230 */ /* 0x000fe20000004100 */
[----:B--23--:R-:W-:Y:S01]  /*0c20*/  MUFU.RCP R17, R15 ;  /* 0x0000000f00117308 */ /* 0x00cfe20000001000 */
[----:B------:R-:W-:-:S03]  /*0c30*/  ULDC.64 UR4, c[0x0][0x210] ;  /* 0x0000840000047ab9 */ /* 0x000fc60000000a00 */
        /* <DEDUP_REMOVED lines=8> */
[----:B------:R-:W-:-:S05]  /*0cc0*/  F2FP.F16.F32.PACK_AB R0, RZ, R0 ;  /* 0x00000000ff00723e */ /* 0x000fca00000000ff */
[----:B------:R4:W-:Y:S02]  /*0cd0*/  STG.E.U16 desc[UR8][R8.64], R0 ;  /* 0x0000000008007986 */ /* 0x0009e4000c101508 */
.L_x_7695:
[----:B------:R-:W-:Y:S05]  /*0ce0*/  BSYNC B0 ;  /* 0x0000000000007941 */ /* 0x000fea0003800000 */
.L_x_7694:
[----:B------:R-:W-:Y:S04]  /*0cf0*/  BSSY B0, `(.L_x_7696) ;  /* 0x000000f000007945 */ /* 0x000fe80003800000 */
[----:B------:R-:W-:Y:S05]  /*0d00*/  @P2 BRA `(.L_x_7697) ;  /* 0x0000000000342947 */ /* 0x000fea0003800000 */
[----:B------:R-:W-:Y:S01]  /*0d10*/  HADD2.F32 R3, -RZ, R3.H0_H0 ;  /* 0x20000003ff037230 */ /* 0x000fe20000004100 */
        /* <DEDUP_REMOVED lines=10> */
[----:B------:R-:W-:-:S05]  /*0dc0*/  F2FP.F16.F32.PACK_AB R0, RZ, R0 ;  /* 0x00000000ff00723e */ /* 0x000fca00000000ff */
[----:B------:R2:W-:Y:S02]  /*0dd0*/  STG.E.U16 desc[UR8][R2.64], R0 ;  /* 0x0000000002007986 */ /* 0x0005e4000c101508 */
.L_x_7697:
[----:B------:R-:W-:Y:S05]  /*0de0*/  BSYNC B0 ;  /* 0x0000000000007941 */ /* 0x000fea0003800000 */
.L_x_7696:
[----:B------:R-:W-:Y:S05]  /*0df0*/  @P1 EXIT ;  /* 0x000000000000194d */ /* 0x000fea0003800000 */
[----:B--2---:R-:W-:Y:S01]  /*0e00*/  HADD2.F32 R3, -RZ, R24.H0_H0 ;  /* 0x20000018ff037230 */ /* 0x004fe20000004100 */
        /* <DEDUP_REMOVED lines=10> */
[----:B------:R-:W-:-:S05]  /*0eb0*/  F2FP.F16.F32.PACK_AB R0, RZ, R0 ;  /* 0x00000000ff00723e */ /* 0x000fca00000000ff */
[----:B------:R-:W-:Y:S01]  /*0ec0*/  STG.E.U16 desc[UR8][R2.64], R0 ;  /* 0x0000000002007986 */ /* 0x000fe2000c101508 */
[----:B------:R-:W-:Y:S05]  /*0ed0*/  EXIT ;  /* 0x000000000000794d */ /* 0x000fea0003800000 */
.L_x_7688:
[----:B-1----:R-:W-:Y:S01]  /*0ee0*/  MOV R28, R22 ;  /* 0x00000016001c7202 */ /* 0x002fe20000000f00 */
[----:B------:R-:W-:Y:S01]  /*0ef0*/  IMAD.MOV.U32 R19, RZ, RZ, 0x10 ;  /* 0x00000010ff137424 */ /* 0x000fe200078e00ff */
[----:B------:R-:W-:Y:S01]  /*0f00*/  MOV R17, 0xffffffff ;  /* 0xffffffff00117802 */ /* 0x000fe20000000f00 */
[----:B------:R-:W-:-:S07]  /*0f10*/  IMAD.MOV.U32 R18, RZ, RZ, 0x1f ;  /* 0x0000001fff127424 */ /* 0x000fce00078e00ff */
[----:B------:R-:W-:Y:S05]  /*0f20*/  WARPSYNC.COLLECTIVE R17, `(.L_x_7698) ;  /* 0x0000000011087348 */ /* 0x000fea0003c00000 */
[----:B------:R0:W1:Y:S02]  /*0f30*/  SHFL.DOWN P5, R20, R28, R19, R18 ;  /* 0x080000131c147389 */ /* 0x00006400000a0012 */
[----:B01----:R-:W-:Y:S01]  /*0f40*/  ENDCOLLECTIVE ;  /* 0x000000000000791b */ /* 0x003fe20003800000 */
.L_x_7698:
[----:B------:R-:W-:Y:S01]  /*0f50*/  IMAD.MOV.U32 R19, RZ, RZ, 0x8 ;  /* 0x00000008ff137424 */ /* 0x000fe200078e00ff */
[----:B------:R-:W-:-:S04]  /*0f60*/  FSETP.GEU.FTZ.AND P5, PT, R22, R20, PT ;  /* 0x000000141600720b */ /* 0x000fc80003fbe000 */
[----:B------:R-:W-:-:S05]  /*0f70*/  FSEL R14, R20, R22, !P5 ;  /* 0x00000016140e7208 */ /* 0x000fca0006800000 */
[----:B------:R-:W-:-:S07]  /*0f80*/  IMAD.MOV.U32 R28, RZ, RZ, R14 ;  /* 0x000000ffff1c7224 */ /* 0x000fce00078e000e */
[----:B------:R-:W-:Y:S05]  /*0f90*/  WARPSYNC.COLLECTIVE R17, `(.L_x_7699) ;  /* 0x0000000011087348 */ /* 0x000fea0003c00000 */
[----:B------:R0:W1:Y:S02]  /*0fa0*/  SHFL.DOWN P5, R20, R28, R19, R18 ;  /* 0x080000131c147389 */ /* 0x00006400000a0012 */
[----:B01----:R-:W-:Y:S01]  /*0fb0*/  ENDCOLLECTIVE ;  /* 0x000000000000791b */ /* 0x003fe20003800000 */
.L_x_7699:
[----:B------:R-:W-:Y:S01]  /*0fc0*/  IMAD.MOV.U32 R19, RZ, RZ, 0x4 ;  /* 0x00000004ff137424 */ /* 0x000fe200078e00ff */
[----:B------:R-:W-:-:S04]  /*0fd0*/  FSETP.GEU.FTZ.AND P5, PT, R14, R20, PT ;  /* 0x000000140e00720b */ /* 0x000fc80003fbe000 */
[----:B------:R-:W-:-:S04]  /*0fe0*/  FSEL R21, R20, R14, !P5 ;  /* 0x0000000e14157208 */ /* 0x000fc80006800000 */
[----:B------:R-:W-:-:S07]  /*0ff0*/  MOV R28, R21 ;  /* 0x00000015001c7202 */ /* 0x000fce0000000f00 */
[----:B------:R-:W-:Y:S05]  /*1000*/  WARPSYNC.COLLECTIVE R17, `(.L_x_7700) ;  /* 0x0000000011087348 */ /* 0x000fea0003c00000 */
[----:B------:R0:W1:Y:S02]  /*1010*/  SHFL.DOWN P5, R20, R28, R19, R18 ;  /* 0x080000131c147389 */ /* 0x00006400000a0012 */
[----:B01----:R-:W-:Y:S01]  /*1020*/  ENDCOLLECTIVE ;  /* 0x000000000000791b */ /* 0x003fe20003800000 */
.L_x_7700:
[----:B------:R-:W-:Y:S01]  /*1030*/  HFMA2.MMA R19, -RZ, RZ, 0, 1.1920928955078125e-07 ;  /* 0x00000002ff137435 */ /* 0x000fe200000001ff */
[----:B------:R-:W-:-:S04]  /*1040*/  FSETP.GEU.FTZ.AND P5, PT, R21, R20, PT ;  /* 0x000000141500720b */ /* 0x000fc80003fbe000 */
[----:B------:R-:W-:-:S05]  /*1050*/  FSEL R25, R20, R21, !P5 ;  /* 0x0000001514197208 */ /* 0x000fca0006800000 */
[----:B------:R-:W-:-:S07]  /*1060*/  IMAD.MOV.U32 R28, RZ, RZ, R25 ;  /* 0x000000ffff1c7224 */ /* 0x000fce00078e0019 */
[----:B------:R-:W-:Y:S05]  /*1070*/  WARPSYNC.COLLECTIVE R17, `(.L_x_7701) ;  /* 0x0000000011087348 */ /* 0x000fea0003c00000 */
[----:B------:R0:W1:Y:S02]  /*1080*/  SHFL.DOWN P5, R20, R28, R19, R18 ;  /* 0x080000131c147389 */ /* 0x00006400000a0012 */
[----:B01----:R-:W-:Y:S01]  /*1090*/  ENDCOLLECTIVE ;  /* 0x000000000000791b */ /* 0x003fe20003800000 */
.L_x_7701:
[----:B------:R-:W-:Y:S01]  /*10a0*/  IMAD.MOV.U32 R19, RZ, RZ, 0x1 ;  /* 0x00000001ff137424 */ /* 0x000fe200078e00ff */
[----:B------:R-:W-:-:S04]  /*10b0*/  FSETP.GEU.FTZ.AND P5, PT, R25, R20, PT ;  /* 0x000000141900720b */ /* 0x000fc80003fbe000 */
[----:B------:R-:W-:-:S05]  /*10c0*/  FSEL R22, R20, R25, !P5 ;  /* 0x0000001914167208 */ /* 0x000fca0006800000 */
[----:B------:R-:W-:-:S07]  /*10d0*/  IMAD.MOV.U32 R28, RZ, RZ, R22 ;  /* 0x000000ffff1c7224 */ /* 0x000fce00078e0016 */
[----:B------:R-:W-:Y:S05]  /*10e0*/  WARPSYNC.COLLECTIVE R17, `(.L_x_7702) ;  /* 0x0000000011087348 */ /* 0x000fea0003c00000 */
[----:B------:R0:W1:Y:S02]  /*10f0*/  SHFL.DOWN P5, R20, R28, R19, R18 ;  /* 0x080000131c147389 */ /* 0x00006400000a0012 */
[----:B01----:R-:W-:Y:S01]  /*1100*/  ENDCOLLECTIVE ;  /* 0x000000000000791b */ /* 0x003fe20003800000 */
.L_x_7702:
[----:B------:R-:W-:Y:S05]  /*1110*/  BRA `(.L_x_7703) ;  /* 0xfffffff400687947 */ /* 0x000fea000383ffff */
.L_x_7691:
[----:B-1----:R-:W-:Y:S01]  /*1120*/  MOV R28, R15 ;  /* 0x0000000f001c7202 */ /* 0x002fe20000000f00 */
[----:B------:R-:W-:Y:S01]  /*1130*/  IMAD.MOV.U32 R19, RZ, RZ, 0x10 ;  /* 0x00000010ff137424 */ /* 0x000fe200078e00ff */
[----:B------:R-:W-:Y:S01]  /*1140*/  MOV R17, 0xffffffff ;  /* 0xffffffff00117802 */ /* 0x000fe20000000f00 */
[----:B------:R-:W-:-:S07]  /*1150*/  IMAD.MOV.U32 R18, RZ, RZ, 0x1f ;  /* 0x0000001fff127424 */ /* 0x000fce00078e00ff */
[----:B0-----:R-:W-:Y:S05]  /*1160*/  WARPSYNC.COLLECTIVE R17, `(.L_x_7704) ;  /* 0x0000000011087348 */ /* 0x001fea0003c00000 */
[----:B------:R1:W2:Y:S02]  /*1170*/  SHFL.DOWN P5, R20, R28, R19, R18 ;  /* 0x080000131c147389 */ /* 0x0002a400000a0012 */
[----:B012---:R-:W-:Y:S01]  /*1180*/  ENDCOLLECTIVE ;  /* 0x000000000000791b */ /* 0x007fe20003800000 */
.L_x_7704:
[----:B------:R-:W-:Y:S02]  /*1190*/  IMAD.MOV.U32 R19, RZ, RZ, 0x8 ;  /* 0x00000008ff137424 */ /* 0x000fe400078e00ff */
[----:B------:R-:W-:-:S04]  /*11a0*/  FADD.FTZ R16, R15, R20 ;  /* 0x000000140f107221 */ /* 0x000fc80000010000 */
[----:B------:R-:W-:-:S07]  /*11b0*/  IMAD.MOV.U32 R28, RZ, RZ, R16 ;  /* 0x000000ffff1c7224 */ /* 0x000fce00078e0010 */
[----:B------:R-:W-:Y:S05]  /*11c0*/  WARPSYNC.COLLECTIVE R17, `(.L_x_7705) ;  /* 0x0000000011087348 */ /* 0x000fea0003c00000 */
[----:B------:R0:W1:Y:S02]  /*11d0*/  SHFL.DOWN P5, R20, R28, R19, R18 ;  /* 0x080000131c147389 */ /* 0x00006400000a0012 */
[----:B01----:R-:W-:Y:S01]  /*11e0*/  ENDCOLLECTIVE ;  /* 0x000000000000791b */ /* 0x003fe20003800000 */
.L_x_7705:
[----:B------:R-:W-:Y:S02]  /*11f0*/  IMAD.MOV.U32 R19, RZ, RZ, 0x4 ;  /* 0x00000004ff137424 */ /* 0x000fe400078e00ff */
[----:B------:R-:W-:-:S05]  /*1200*/  FADD.FTZ R21, R16, R20 ;  /* 0x0000001410157221 */ /* 0x000fca0000010000 */
[----:B------:R-:W-:-:S07]  /*1210*/  MOV R28, R21 ;  /* 0x00000015001c7202 */ /* 0x000fce0000000f00 */
[----:B------:R-:W-:Y:S05]  /*1220*/  WARPSYNC.COLLECTIVE R17, `(.L_x_7706) ;  /* 0x0000000011087348 */ /* 0x000fea0003c00000 */
[----:B------:R0:W1:Y:S02]  /*1230*/  SHFL.DOWN P5, R20, R28, R19, R18 ;  /* 0x080000131c147389 */ /* 0x00006400000a0012 */
[----:B01----:R-:W-:Y:S01]  /*1240*/  ENDCOLLECTIVE ;  /* 0x000000000000791b */ /* 0x003fe20003800000 */
.L_x_7706:
[----:B------:R-:W-:Y:S01]  /*1250*/  HFMA2.MMA R19, -RZ, RZ, 0, 1.1920928955078125e-07 ;  /* 0x00000002ff137435 */ /* 0x000fe200000001ff */
[----:B------:R-:W-:-:S04]  /*1260*/  FADD.FTZ R22, R21, R20 ;  /* 0x0000001415167221 */ /* 0x000fc80000010000 */
[----:B------:R-:W-:-:S07]  /*1270*/  IMAD.MOV.U32 R28, RZ, RZ, R22 ;  /* 0x000000ffff1c7224 */ /* 0x000fce00078e0016 */
[----:B------:R-:W-:Y:S05]  /*1280*/  WARPSYNC.COLLECTIVE R17, `(.L_x_7707) ;  /* 0x0000000011087348 */ /* 0x000fea0003c00000 */
[----:B------:R0:W1:Y:S02]  /*1290*/  SHFL.DOWN P5, R20, R28, R19, R18 ;  /* 0x080000131c147389 */ /* 0x00006400000a0012 */
[----:B01----:R-:W-:Y:S01]  /*12a0*/  ENDCOLLECTIVE ;  /* 0x000000000000791b */ /* 0x003fe20003800000 */
.L_x_7707:
[----:B------:R-:W-:Y:S01]  /*12b0*/  MOV R19, 0x1 ;  /* 0x0000000100137802 */ /* 0x000fe20000000f00 */
[----:B------:R-:W-:-:S04]  /*12c0*/  FADD.FTZ R23, R22, R20 ;  /* 0x0000001416177221 */ /* 0x000fc80000010000 */
[----:B------:R-:W-:-:S07]  /*12d0*/  IMAD.MOV.U32 R28, RZ, RZ, R23 ;  /* 0x000000ffff1c7224 */ /* 0x000fce00078e0017 */
[----:B------:R-:W-:Y:S05]  /*12e0*/  WARPSYNC.COLLECTIVE R17, `(.L_x_7708) ;  /* 0x0000000011087348 */ /* 0x000fea0003c00000 */
[----:B------:R0:W1:Y:S02]  /*12f0*/  SHFL.DOWN P5, R20, R28, R19, R18 ;  /* 0x080000131c147389 */ /* 0x00006400000a0012 */
[----:B01----:R-:W-:Y:S01]  /*1300*/  ENDCOLLECTIVE ;  /* 0x000000000000791b */ /* 0x003fe20003800000 */
.L_x_7708:
[----:B------:R-:W-:Y:S05]  /*1310*/  BRA `(.L_x_7709) ;  /* 0xfffffff400dc7947 */ /* 0x000fea000383ffff */
.L_x_7710:
        /* <DEDUP_REMOVED lines=14> */
.L_x_12092:


//--------------------- .text._ZN2at6native43_GLOBAL__N__9ae7fba5_10_SoftMax_cu_9f978f6322cunn_SoftMaxForwardRegIN3c104HalfEfS4_NS1_22SoftMaxForwardEpilogueElLi3EEEvPT1_PKT_T3_ --------------------------
	.section	.text._ZN2at6native43_GLOBAL__N__9ae7fba5_10_SoftMax_cu_9f978f6322cunn_SoftMaxForwardRegIN3c104HalfEfS4_NS1_22SoftMaxForwardEpilogueElLi3EEEvPT1_PKT_T3_,"ax",@progbits
	.align	128
.text._ZN2at6native43_GLOBAL__N__9ae7fba5_10_SoftMax_cu_9f978f6322cunn_SoftMaxForwardRegIN3c104HalfEfS4_NS1_22SoftMaxForwardEpilogueElLi3EEEvPT1_PKT_T3_:
        .type           _ZN2at6native43_GLOBAL__N__9ae7fba5_10_SoftMax_cu_9f978f6322cunn_SoftMaxForwardRegIN3c104HalfEfS4_NS1_22SoftMaxForwardEpilogueElLi3EEEvPT1_PKT_T3_,@function
        .size           _ZN2at6native43_GLOBAL__N__9ae7fba5_10_SoftMax_cu_9f978f6322cunn_SoftMaxForwardRegIN3c104HalfEfS4_NS1_22SoftMaxForwardEpilogueElLi3EEEvPT1_PKT_T3_,(.L_x_12093 - _ZN2at6native43_GLOBAL__N__9ae7fba5_10_SoftMax_cu_9f978f6322cunn_SoftMaxForwardRegIN3c104HalfEfS4_NS1_22SoftMaxForwardEpilogueElLi3EEEvPT1_PKT_T3_)
        .other          _ZN2at6native43_GLOBAL__N__9ae7fba5_10_SoftMax_cu_9f978f6322cunn_SoftMaxForwardRegIN3c104HalfEfS4_NS1_22SoftMaxForwardEpilogueElLi3EEEvPT1_PKT_T3_,@"STO_CUDA_ENTRY STV_DEFAULT"
_ZN2at6native43_GLOBAL__N__9ae7fba5_10_SoftMax_cu_9f978f6322cunn_SoftMaxForwardRegIN3c104HalfEfS4_NS1_22SoftMaxForwardEpilogueElLi3EEEvPT1_PKT_T3_:
        /* <DEDUP_REMOVED lines=28> */
[----:B------:R-:W-:Y:S01]  /*01c0*/  @!P0 IMAD R19, R5, UR7, R19 ;  /* 0x0000000705138c24 */ /* 0x000fe2000f8e0213 */
[----:B------:R-:W3:Y:S01]  /*01d0*/  @!P2 LDG.E.U16 R10, desc[UR8][R14.64] ;  /* 0x000000080e0aa981 */ /* 0x000ee2000c1e1500 */
        /* <DEDUP_REMOVED lines=13> */
[----:B---3--:R-:W-:-:S05]  /*02b0*/  @!P2 HADD2.F32 R19, -RZ, R10.H0_H0 ;  /* 0x2000000aff13a230 */ /* 0x008fca0000004100 */
[----:B------:R-:W-:Y:S01]  /*02c0*/  @!P2 FMNMX.FTZ R18, R19, -3.40282346638528859812e+38, !PT ;  /* 0xff7fffff1312a809 */ /* 0x000fe20007810000 */
[----:B--2---:R-:W-:-:S05]  /*02d0*/  @!P1 HADD2.F32 R21, -RZ, R0.H0_H0 ;  /* 0x20000000ff159230 */ /* 0x004fca0000004100 */
[----:B------:R-:W-:Y:S01]  /*02e0*/  @!P1 FMNMX.FTZ R18, R18, R21, !PT ;  /* 0x0000001512129209 */ /* 0x000fe20007810000 */
[----:B----4-:R-:W-:-:S05]  /*02f0*/  @!P0 HADD2.F32 R19, -RZ, R11.H0_H0 ;  /* 0x2000000bff138230 */ /* 0x010fca0000004100 */
        /* <DEDUP_REMOVED lines=47> */
.L_x_7726:
[----:B-1----:R-:W-:-:S04]  /*05f0*/  FSETP.GEU.FTZ.AND P5, PT, R20, R17, PT ;  /* 0x000000111400720b */ /* 0x002fc80003fbe000 */
[----:B------:R-:W-:-:S09]  /*0600*/  FSEL R16, R17, R20, !P5 ;  /* 0x0000001411107208 */ /* 0x000fd20006800000 */
.L_x_7712:
[----:B------:R-:W-:Y:S05]  /*0610*/  BSYNC B0 ;  /* 0x0000000000007941 */ /* 0x000fea0003800000 */
.L_x_7711:
[----:B------:R-:W-:Y:S01]  /*0620*/  ISETP.NE.AND P6, PT, R2, RZ, PT ;  /* 0x000000ff0200720c */ /* 0x000fe20003fc5270 */
[----:B------:R-:W-:-:S12]  /*0630*/  WARPSYNC.ALL ;  /* 0x0000000000007948 */ /* 0x000fd80003800000 */
[----:B-1----:R1:W-:Y:S01]  /*0640*/  @!P6 STS [UR4], R16 ;  /* 0x00000010ff00e988 */ /* 0x0023e20008000804 */
[----:B------:R-:W-:Y:S01]  /*0650*/  BAR.SYNC.DEFER_BLOCKING 0x0 ;  /* 0x0000000000007b1d */ /* 0x000fe20000010000 */
[----:B-1----:R-:W-:Y:S01]  /*0660*/  @!P2 HADD2.F32 R16, -RZ, R10.H0_H0 ;  /* 0x2000000aff10a230 */ /* 0x002fe20000004100 */
[----:B------:R-:W-:Y:S01]  /*0670*/  ISETP.NE.AND P5, PT, R19, RZ, PT ;  /* 0x000000ff1300720c */ /* 0x000fe20003fa5270 */
[----:B------:R-:W-:Y:S01]  /*0680*/  @!P1 HADD2.F32 R18, -RZ, R0.H0_H0 ;  /* 0x20000000ff129230 */ /* 0x000fe20000004100 */
[----:B------:R-:W-:Y:S01]  /*0690*/  @!P3 SHF.R.S32.HI R12, RZ, 0x5, R12 ;  /* 0x00000005ff0cb819 */ /* 0x000fe2000001140c */
[----:B0-----:R-:W-:Y:S01]  /*06a0*/  @!P0 HADD2.F32 R20, -RZ, R11.H0_H0 ;  /* 0x2000000bff148230 */ /* 0x001fe20000004100 */
        /* <DEDUP_REMOVED lines=9> */
[----:B------:R-:W-:Y:S02]  /*0740*/  HFMA2.MMA R15, -RZ, RZ, 0, 0 ;  /* 0x00000000ff0f7435 */ /* 0x000fe400000001ff */
        /* <DEDUP_REMOVED lines=33> */
.L_x_7732:
[----:B-1----:R-:W-:-:S07]  /*0960*/  FADD.FTZ R12, R16, R19 ;  /* 0x00000013100c7221 */ /* 0x002fce0000010000 */
.L_x_7715:
[----:B------:R-:W-:Y:S05]  /*0970*/  BSYNC B0 ;  /* 0x0000000000007941 */ /* 0x000fea0003800000 */
.L_x_7714:
[----:B-1----:R1:W-:Y:S01]  /*0980*/  @!P6 STS [UR4], R12 ;  /* 0x0000000cff00e988 */ /* 0x0023e20008000804 */
[----:B------:R-:W-:Y:S05]  /*0990*/  WARPSYNC.ALL ;  /* 0x0000000000007948 */ /* 0x000fea0003800000 */
[----:B------:R-:W-:Y:S06]  /*09a0*/  BAR.SYNC.DEFER_BLOCKING 0x0 ;  /* 0x0000000000007b1d */ /* 0x000fec0000010000 */
[----:B------:R-:W-:Y:S01]  /*09b0*/  BSSY B0, `(.L_x_7717) ;  /* 0x0000010000007945 */ /* 0x000fe20003800000 */
[----:B------:R-:W2:Y:S03]  /*09c0*/  LDS R12, [UR4] ;  /* 0x00000004ff0c7984 */ /* 0x000ea60008000800 */
[----:B------:R-:W-:Y:S05]  /*09d0*/  @P2 BRA `(.L_x_7718) ;  /* 0x0000000000342947 */ /* 0x000fea0003800000 */
[----:B0-----:R-:W-:Y:S01]  /*09e0*/  HADD2.F32 R14, -RZ, R10.H0_H0 ;  /* 0x2000000aff0e7230 */ /* 0x001fe20000004100 */
[----:B------:R-:W-:Y:S01]  /*09f0*/  ULDC.64 UR4, c[0x0][0x210] ;  /* 0x0000840000047ab9 */ /* 0x000fe20000000a00 */
[----:B--2---:R-:W-:Y:S03]  /*0a00*/  MUFU.RCP R10, R12 ;  /* 0x0000000c000a7308 */ /* 0x004fe60000001000 */
[----:B------:R-:W-:-:S04]  /*0a10*/  FADD.FTZ R14, R14, -R13 ;  /* 0x8000000d0e0e7221 */ /* 0x000fc80000010000 */
[----:B------:R-:W-:Y:S01]  /*0a20*/  FMUL.FTZ R16, R14, 1.4426950216293334961 ;  /* 0x3fb8aa3b0e107820 */ /* 0x000fe20000410000 */
[----:B------:R-:W-:-:S03]  /*0a30*/  IMAD.WIDE.U32 R14, R4, UR7, R2 ;  /* 0x00000007040e7c25 */ /* 0x000fc6000f8e0002 */
[----:B------:R-:W0:Y:S01]  /*0a40*/  MUFU.EX2 R17, R16 ;  /* 0x0000001000117308 */ /* 0x000e220000000800 */
[----:B------:R-:W-:Y:S01]  /*0a50*/  IMAD R15, R5, UR7, R15 ;  /* 0x00000007050f7c24 */ /* 0x000fe2000f8e020f */
[----:B------:R-:W-:Y:S01]  /*0a60*/  LEA R2, P2, R14, UR4, 0x1 ;  /* 0x000000040e027c11 */ /* 0x000fe2000f8408ff */
[----:B0-----:R-:W-:-:S05]  /*0a70*/  FMUL.FTZ R3, R17, R10 ;  /* 0x0000000a11037220 */ /* 0x001fca0000410000 */
[----:B------:R-:W-:Y:S02]  /*0a80*/  F2FP.F16.F32.PACK_AB R10, RZ, R3 ;  /* 0x00000003ff0a723e */ /* 0x000fe400000000ff */
[----:B------:R-:W-:-:S05]  /*0a90*/  LEA.HI.X R3, R14, UR5, R15, 0x1, P2 ;  /* 0x000000050e037c11 */ /* 0x000fca00090f0c0f */
[----:B------:R3:W-:Y:S02]  /*0aa0*/  STG.E.U16 desc[UR8][R2.64], R10 ;  /* 0x0000000a02007986 */ /* 0x0007e4000c101508 */
.L_x_7718:
[----:B------:R-:W-:Y:S05]  /*0ab0*/  BSYNC B0 ;  /* 0x0000000000007941 */ /* 0x000fea0003800000 */
.L_x_7717:
[----:B------:R-:W-:Y:S04]  /*0ac0*/  BSSY B0, `(.L_x_7719) ;  /* 0x000000f000007945 */ /* 0x000fe80003800000 */
[----:B------:R-:W-:Y:S05]  /*0ad0*/  @P1 BRA `(.L_x_7720) ;  /* 0x0000000000341947 */ /* 0x000fea0003800000 */
[----:B------:R-:W-:Y:S01]  /*0ae0*/  HADD2.F32 R0, -RZ, R0.H0_H0 ;  /* 0x20000000ff007230 */ /* 0x000fe20000004100 */
        /* <DEDUP_REMOVED lines=9> */
[----:B------:R-:W-:Y:S02]  /*0b80*/  F2FP.F16.F32.PACK_AB R0, RZ, R0 ;  /* 0x00000000ff00723e */ /* 0x000fe400000000ff */
[----:B------:R-:W-:-:S05]  /*0b90*/  LEA.HI.X R3, R6, UR5, R3, 0x1, P1 ;  /* 0x0000000506037c11 */ /* 0x000fca00088f0c03 */
[----:B------:R4:W-:Y:S02]  /*0ba0*/  STG.E.U16 desc[UR8][R2.64], R0 ;  /* 0x0000000002007986 */ /* 0x0009e4000c101508 */
.L_x_7720:
[----:B------:R-:W-:Y:S05]  /*0bb0*/  BSYNC B0 ;  /* 0x0000000000007941 */ /* 0x000fea0003800000 */
.L_x_7719:
[----:B------:R-:W-:Y:S05]  /*0bc0*/  @P0 EXIT ;  /* 0x000000000000094d */ /* 0x000fea0003800000 */
[----:B----4-:R-:W-:Y:S01]  /*0bd0*/  HADD2.F32 R0, -RZ, R11.H0_H0 ;  /* 0x2000000bff007230 */ /* 0x010fe20000004100 */
        /* <DEDUP_REMOVED lines=10> */
[----:B------:R-:W-:-:S05]  /*0c80*/  F2FP.F16.F32.PACK_AB R0, RZ, R0 ;  /* 0x00000000ff00723e */ /* 0x000fca00000000ff */
[----:B------:R-:W-:Y:S01]  /*0c90*/  STG.E.U16 desc[UR8][R2.64], R0 ;  /* 0x0000000002007986 */ /* 0x000fe2000c101508 */
[----:B------:R-:W-:Y:S05]  /*0ca0*/  EXIT ;  /* 0x000000000000794d */ /* 0x000fea0003800000 */
.L_x_7713:
[----:B-1----:R-:W-:Y:S01]  /*0cb0*/  IMAD.MOV.U32 R24, RZ, RZ, R16 ;  /* 0x000000ffff187224 */ /* 0x002fe200078e0010 */
[----:B------:R-:W-:Y:S01]  /*0cc0*/  MOV R23, 0x10 ;  /* 0x0000001000177802 */ /* 0x000fe20000000f00 */
[----:B------:R-:W-:Y:S02]  /*0cd0*/  IMAD.MOV.U32 R26, RZ, RZ, 0x1f ;  /* 0x0000001fff1a7424 */ /* 0x000fe400078e00ff */
[----:B------:R-:W-:-:S07]  /*0ce0*/  IMAD.MOV.U32 R21, RZ, RZ, -0x1 ;  /* 0xffffffffff157424 */ /* 0x000fce00078e00ff */
[----:B------:R-:W-:Y:S05]  /*0cf0*/  WARPSYNC.COLLECTIVE R21, `(.L_x_7721) ;  /* 0x0000000015087348 */ /* 0x000fea0003c00000 */
[----:B------:R0:W1:Y:S02]  /*0d00*/  SHFL.DOWN P5, R22, R24, R23, R26 ;  /* 0x0800001718167389 */ /* 0x00006400000a001a */
[----:B01----:R-:W-:Y:S01]  /*0d10*/  ENDCOLLECTIVE ;  /* 0x000000000000791b */ /* 0x003fe20003800000 */
.L_x_7721:
        /* <DEDUP_REMOVED lines=8> */
.L_x_7722:
        /* <DEDUP_REMOVED lines=8> */
.L_x_7723:
        /* <DEDUP_REMOVED lines=8> */
.L_x_7724:
        /* <DEDUP_REMOVED lines=8> */
.L_x_7725:
[----:B------:R-:W-:Y:S01]  /*0f20*/  MOV R17, R22 ;  /* 0x0000001600117202 */ /* 0x000fe20000000f00 */
[----:B------:R-:W-:Y:S06]  /*0f30*/  BRA `(.L_x_7726) ;  /* 0xfffffff400ac7947 */ /* 0x000fec000383ffff */
.L_x_7716:
[----:B------:R-:W-:Y:S01]  /*0f40*/  HFMA2.MMA R26, -RZ, RZ, 0, 1.847743988037109375e-06 ;  /* 0x0000001fff1a7435 */ /* 0x000fe200000001ff */
[----:B-1----:R-:W-:Y:S02]  /*0f50*/  IMAD.MOV.U32 R24, RZ, RZ, R12 ;  /* 0x000000ffff187224 */ /* 0x002fe400078e000c */
[----:B------:R-:W-:Y:S02]  /*0f60*/  IMAD.MOV.U32 R23, RZ, RZ, 0x10 ;  /* 0x00000010ff177424 */ /* 0x000fe400078e00ff */
[----:B------:R-:W-:-:S07]  /*0f70*/  IMAD.MOV.U32 R21, RZ, RZ, -0x1 ;  /* 0xffffffffff157424 */ /* 0x000fce00078e00ff */
[----:B0-----:R-:W-:Y:S05]  /*0f80*/  WARPSYNC.COLLECTIVE R21, `(.L_x_7727) ;  /* 0x0000000015087348 */ /* 0x001fea0003c00000 */
[----:B------:R1:W2:Y:S02]  /*0f90*/  SHFL.DOWN P5, R22, R24, R23, R26 ;  /* 0x0800001718167389 */ /* 0x0002a400000a001a */
[----:B012---:R-:W-:Y:S01]  /*0fa0*/  ENDCOLLECTIVE ;  /* 0x000000000000791b */ /* 0x007fe20003800000 */
.L_x_7727:
[----:B------:R-:W-:Y:S02]  /*0fb0*/  IMAD.MOV.U32 R23, RZ, RZ, 0x8 ;  /* 0x00000008ff177424 */ /* 0x000fe400078e00ff */
[----:B------:R-:W-:-:S04]  /*0fc0*/  IMAD.MOV.U32 R15, RZ, RZ, R22 ;  /* 0x000000ffff0f7224 */ /* 0x000fc800078e0016 */
[----:B------:R-:W-:-:S05]  /*0fd0*/  FADD.FTZ R15, R12, R15 ;  /* 0x0000000f0c0f7221 */ /* 0x000fca0000010000 */
[----:B------:R-:W-:-:S07]  /*0fe0*/  MOV R24, R15 ;  /* 0x0000000f00187202 */ /* 0x000fce0000000f00 */
[----:B------:R-:W-:Y:S05]  /*0ff0*/  WARPSYNC.COLLECTIVE R21, `(.L_x_7728) ;  /* 0x0000000015087348 */ /* 0x000fea0003c00000 */
[----:B------:R0:W1:Y:S02]  /*1000*/  SHFL.DOWN P5, R22, R24, R23, R26 ;  /* 0x0800001718167389 */ /* 0x00006400000a001a */
[----:B01----:R-:W-:Y:S01]  /*1010*/  ENDCOLLECTIVE ;  /* 0x000000000000791b */ /* 0x003fe20003800000 */
.L_x_7728:
[----:B------:R-:W-:Y:S02]  /*1020*/  IMAD.MOV.U32 R23, RZ, RZ, 0x4 ;  /* 0x00000004ff177424 */ /* 0x000fe400078e00ff */
[----:B------:R-:W-:-:S04]  /*1030*/  IMAD.MOV.U32 R14, RZ, RZ, R22 ;  /* 0x000000ffff0e7224 */ /* 0x000fc800078e0016 */
[----:B------:R-:W-:-:S05]  /*1040*/  FADD.FTZ R14, R15, R14 ;  /* 0x0000000e0f0e7221 */ /* 0x000fca0000010000 */
[----:B------:R-:W-:-:S07]  /*1050*/  MOV R24, R14 ;  /* 0x0000000e00187202 */ /* 0x000fce0000000f00 */
[----:B------:R-:W-:Y:S05]  /*1060*/  WARPSYNC.COLLECTIVE R21, `(.L_x_7729) ;  /* 0x0000000015087348 */ /* 0x000fea0003c00000 */
[----:B------:R0:W1:Y:S02]  /*1070*/  SHFL.DOWN P5, R22, R24, R23, R26 ;  /* 0x0800001718167389 */ /* 0x00006400000a001a */
[----:B01----:R-:W-:Y:S01]  /*1080*/  ENDCOLLECTIVE ;  /* 0x000000000000791b */ /* 0x003fe20003800000 */
.L_x_7729:
[----:B------:R-:W-:Y:S02]  /*1090*/  IMAD.MOV.U32 R23, RZ, RZ, 0x2 ;  /* 0x00000002ff177424 */ /* 0x000fe400078e00ff */
[----:B------:R-:W-:-:S04]  /*10a0*/  IMAD.MOV.U32 R17, RZ, RZ, R22 ;  /* 0x000000ffff117224 */ /* 0x000fc800078e0016 */
[----:B------:R-:W-:-:S05]  /*10b0*/  FADD.FTZ R17, R14, R17 ;  /* 0x000000110e117221 */ /* 0x000fca0000010000 */
[----:B------:R-:W-:-:S07]  /*10c0*/  MOV R24, R17 ;  /* 0x0000001100187202 */ /* 0x000fce0000000f00 */
[----:B------:R-:W-:Y:S05]  /*10d0*/  WARPSYNC.COLLECTIVE R21, `(.L_x_7730) ;  /* 0x0000000015087348 */ /* 0x000fea0003c00000 */
[----:B------:R0:W1:Y:S02]  /*10e0*/  SHFL.DOWN P5, R22, R24, R23, R26 ;  /* 0x0800001718167389 */ /* 0x00006400000a001a */
[----:B01----:R-:W-:Y:S01]  /*10f0*/  ENDCOLLECTIVE ;  /* 0x000000000000791b */ /* 0x003fe20003800000 */
.L_x_7730:
[----:B------:R-:W-:Y:S02]  /*1100*/  IMAD.MOV.U32 R23, RZ, RZ, 0x1 ;  /* 0x00000001ff177424 */ /* 0x000fe400078e00ff */
[----:B------:R-:W-:-:S04]  /*1110*/  IMAD.MOV.U32 R16, RZ, RZ, R22 ;  /* 0x000000ffff107224 */ /* 0x000fc800078e0016 */
[----:B------:R-:W-:-:S05]  /*1120*/  FADD.FTZ R16, R17, R16 ;  /* 0x0000001011107221 */ /* 0x000fca0000010000 */
[----:B------:R-:W-:-:S07]  /*1130*/  MOV R24, R16 ;  /* 0x0000001000187202 */ /* 0x000fce0000000f00 */
[----:B------:R-:W-:Y:S05]  /*1140*/  WARPSYNC.COLLECTIVE R21, `(.L_x_7731) ;  /* 0x0000000015087348 */ /* 0x000fea0003c00000 */
[----:B------:R0:W1:Y:S02]  /*1150*/  SHFL.DOWN P5, R22, R24, R23, R26 ;  /* 0x0800001718167389 */ /* 0x00006400000a001a */
[----:B01----:R-:W-:Y:S01]  /*1160*/  ENDCOLLECTIVE ;  /* 0x000000000000791b */ /* 0x003fe20003800000 */
.L_x_7731:
[----:B------:R-:W-:Y:S01]  /*1170*/  MOV R19, R22 ;  /* 0x0000001600137202 */ /* 0x000fe20000000f00 */
[----:B------:R-:W-:Y:S06]  /*1180*/  BRA `(.L_x_7732) ;  /* 0xfffffff400f47947 */ /* 0x000fec000383ffff */
.L_x_7733:
        /* <DEDUP_REMOVED lines=15> */
.L_x_12093:


//--------------------- .text._ZN2at6native43_GLOBAL__N__9ae7fba5_10_SoftMax_cu_9f978f6322cunn_SoftMaxForwardRegIN3c104HalfEfS4_NS1_22SoftMaxForwardEpilogueElLi2EEEvPT1_PKT_T3_ --------------------------
	.section	.text._ZN2at6native43_GLOBAL__N__9ae7fba5_10_SoftMax_cu_9f978f6322cunn_SoftMaxForwardRegIN3c104HalfEfS4_NS1_22SoftMaxForwardEpilogueElLi2EEEvPT1_PKT_T3_,"ax",@progbits
	.align	128
.text._ZN2at6native43_GLOBAL__N__9ae7fba5_10_SoftMax_cu_9f978f6322cunn_SoftMaxForwardRegIN3c104HalfEfS4_NS1_22SoftMaxForwardEpilogueElLi2EEEvPT1_PKT_T3_:
        .type           _ZN2at6native43_GLOBAL__N__9ae7fba5_10_SoftMax_cu_9f978f6322cunn_SoftMaxForwardRegIN3c104HalfEfS4_NS1_22SoftMaxForwardEpilogueElLi2EEEvPT1_PKT_T3_,@function
        .size           _ZN2at6native43_GLOBAL__N__9ae7fba5_10_SoftMax_cu_9f978f6322cunn_SoftMaxForwardRegIN3c104HalfEfS4_NS1_22SoftMaxForwardEpilogueElLi2EEEvPT1_PKT_T3_,(.L_x_12094 - _ZN2at6native43_GLOBAL__N__9ae7fba5_10_SoftMax_cu_9f978f6322cunn_SoftMaxForwardRegIN3c104HalfEfS4_NS1_22SoftMaxForwardEpilogueElLi2EEEvPT1_PKT_T3_)
        .other          _ZN2at6native43_GLOBAL__N__9ae7fba5_10_SoftMax_cu_9f978f6322cunn_SoftMaxForwardRegIN3c104HalfEfS4_NS1_22SoftMaxForwardEpilogueElLi2EEEvPT1_PKT_T3_,@"STO_CUDA_ENTRY STV_DEFAULT"
_ZN2at6native43_GLOBAL__N__9ae7fba5_10_SoftMax_cu_9f978f6322cunn_SoftMaxForwardRegIN3c104HalfEfS4_NS1_22SoftMaxForwardEpilogueElLi2EEEvPT1_PKT_T3_:
        /* <DEDUP_REMOVED lines=32> */
[----:B--2---:R-:W-:-:S05]  /*0200*/  @!P1 HADD2.F32 R14, -RZ, R8.H0_H0 ;  /* 0x20000008ff0e9230 */ /* 0x004fca0000004100 */
[----:B------:R-:W-:Y:S01]  /*0210*/  @!P1 FMNMX.FTZ R9, R14, -3.40282346638528859812e+38, !PT ;  /* 0xff7fffff0e099809 */ /* 0x000fe20007810000 */
[----:B---3--:R-:W-:-:S05]  /*0220*/  @!P0 HADD2.F32 R16, -RZ, R0.H0_H0 ;  /* 0x20000000ff108230 */ /* 0x008fca0000004100 */
        /* <DEDUP_REMOVED lines=25> */
[C---:B------:R-:W-:Y:S02]  /*03c0*/  ISETP.GE.AND P2, PT, R6.reuse, UR5, PT ;  /* 0x0000000506007c0c */ /* 0x040fe4000bf46270 */
[----:B------:R-:W-:Y:S02]  /*03d0*/  MOV R11, 0xff7fffff ;  /* 0xff7fffff000b7802 */ /* 0x000fe40000000f00 */
[----:B------:R-:W-:Y:S01]  /*03e0*/  LEA R10, R13, UR4, 0x2 ;  /* 0x000000040d0a7c11 */ /* 0x000fe2000f8e10ff */
[----:B------:R-:W-:-:S08]  /*03f0*/  VIADD R12, R6, 0x1f ;  /* 0x0000001f060c7836 */ /* 0x000fd00000000000 */
        /* <DEDUP_REMOVED lines=18> */
.L_x_7747:
[----:B-1----:R-:W-:-:S04]  /*0520*/  FSETP.GEU.FTZ.AND P4, PT, R15, R16, PT ;  /* 0x000000100f00720b */ /* 0x002fc80003f9e000 */
[----:B------:R-:W-:-:S09]  /*0530*/  FSEL R11, R16, R15, !P4 ;  /* 0x0000000f100b7208 */ /* 0x000fd20006000000 */
.L_x_7735:
[----:B------:R-:W-:Y:S05]  /*0540*/  BSYNC B0 ;  /* 0x0000000000007941 */ /* 0x000fea0003800000 */
.L_x_7734:
[----:B------:R-:W-:Y:S01]  /*0550*/  ISETP.NE.AND P5, PT, R6, RZ, PT ;  /* 0x000000ff0600720c */ /* 0x000fe20003fa5270 */
[----:B------:R-:W-:-:S12]  /*0560*/  WARPSYNC.ALL ;  /* 0x0000000000007948 */ /* 0x000fd80003800000 */
[----:B-1----:R-:W-:Y:S01]  /*0570*/  @!P5 STS [UR4], R11 ;  /* 0x0000000bff00d988 */ /* 0x002fe20008000804 */
[----:B------:R-:W-:Y:S01]  /*0580*/  BAR.SYNC.DEFER_BLOCKING 0x0 ;  /* 0x0000000000007b1d */ /* 0x000fe20000010000 */
[----:B------:R-:W-:Y:S01]  /*0590*/  @!P1 HADD2.F32 R12, -RZ, R8.H0_H0 ;  /* 0x20000008ff0c9230 */ /* 0x000fe20000004100 */
[----:B------:R-:W-:Y:S01]  /*05a0*/  @!P6 SHF.R.S32.HI R9, RZ, 0x5, R9 ;  /* 0x00000005ff09e819 */ /* 0x000fe20000011409 */
[----:B------:R-:W-:-:S03]  /*05b0*/  @!P0 HADD2.F32 R14, -RZ, R0.H0_H0 ;  /* 0x20000000ff0e8230 */ /* 0x000fc60000004100 */
        /* <DEDUP_REMOVED lines=39> */
.L_x_7753:
[----:B-1----:R-:W-:-:S07]  /*0830*/  FADD.FTZ R9, R15, R14 ;  /* 0x0000000e0f097221 */ /* 0x002fce0000010000 */
.L_x_7738:
[----:B------:R-:W-:Y:S05]  /*0840*/  BSYNC B0 ;  /* 0x0000000000007941 */ /* 0x000fea0003800000 */
.L_x_7737:
[----:B-1----:R1:W-:Y:S01]  /*0850*/  @!P5 STS [UR4], R9 ;  /* 0x00000009ff00d988 */ /* 0x0023e20008000804 */
[----:B------:R-:W-:Y:S05]  /*0860*/  WARPSYNC.ALL ;  /* 0x0000000000007948 */ /* 0x000fea0003800000 */
[----:B------:R-:W-:Y:S06]  /*0870*/  BAR.SYNC.DEFER_BLOCKING 0x0 ;  /* 0x0000000000007b1d */ /* 0x000fec0000010000 */
[----:B------:R-:W-:Y:S01]  /*0880*/  BSSY B0, `(.L_x_7740) ;  /* 0x0000010000007945 */ /* 0x000fe20003800000 */
[----:B0-----:R-:W0:Y:S03]  /*0890*/  LDS R10, [UR4] ;  /* 0x00000004ff0a7984 */ /* 0x001e260008000800 */
[----:B------:R-:W-:Y:S05]  /*08a0*/  @P1 BRA `(.L_x_7741) ;  /* 0x0000000000341947 */ /* 0x000fea0003800000 */
[----:B------:R-:W-:Y:S01]  /*08b0*/  HADD2.F32 R8, -RZ, R8.H0_H0 ;  /* 0x20000008ff087230 */ /* 0x000fe20000004100 */
        /* <DEDUP_REMOVED lines=9> */
[----:B------:R-:W-:Y:S02]  /*0950*/  F2FP.F16.F32.PACK_AB R9, RZ, R7 ;  /* 0x00000007ff09723e */ /* 0x000fe400000000ff */
[----:B------:R-:W-:-:S05]  /*0960*/  LEA.HI.X R7, R8, UR5, R15, 0x1, P1 ;  /* 0x0000000508077c11 */ /* 0x000fca00088f0c0f */
[----:B------:R2:W-:Y:S02]  /*0970*/  STG.E.U16 desc[UR8][R6.64], R9 ;  /* 0x0000000906007986 */ /* 0x0005e4000c101508 */
.L_x_7741:
[----:B------:R-:W-:Y:S05]  /*0980*/  BSYNC B0 ;  /* 0x0000000000007941 */ /* 0x000fea0003800000 */
.L_x_7740:
[----:B------:R-:W-:Y:S05]  /*0990*/  @P0 EXIT ;  /* 0x000000000000094d */ /* 0x000fea0003800000 */
[----:B------:R-:W-:Y:S01]  /*09a0*/  HADD2.F32 R0, -RZ, R0.H0_H0 ;  /* 0x20000000ff007230 */ /* 0x000fe20000004100 */
        /* <DEDUP_REMOVED lines=10> */
[----:B------:R-:W-:-:S05]  /*0a50*/  F2FP.F16.F32.PACK_AB R0, RZ, R0 ;  /* 0x00000000ff00723e */ /* 0x000fca00000000ff */
[----:B------:R-:W-:Y:S01]  /*0a60*/  STG.E.U16 desc[UR8][R2.64], R0 ;  /* 0x0000000002007986 */ /* 0x000fe2000c101508 */
[----:B------:R-:W-:Y:S05]  /*0a70*/  EXIT ;  /* 0x000000000000794d */ /* 0x000fea0003800000 */
.L_x_7736:
[----:B-1----:R-:W-:Y:S01]  /*0a80*/  MOV R18, R11 ;  /* 0x0000000b00127202 */ /* 0x002fe20000000f00 */
[----:B------:R-:W-:Y:S02]  /*0a90*/  IMAD.MOV.U32 R19, RZ, RZ, 0x10 ;  /* 0x00000010ff137424 */ /* 0x000fe400078e00ff */
[----:B------:R-:W-:Y:S02]  /*0aa0*/  IMAD.MOV.U32 R20, RZ, RZ, 0x1f ;  /* 0x0000001fff147424 */ /* 0x000fe400078e00ff */
[----:B------:R-:W-:-:S07]  /*0ab0*/  IMAD.MOV.U32 R17, RZ, RZ, -0x1 ;  /* 0xffffffffff117424 */ /* 0x000fce00078e00ff */
[----:B------:R-:W-:Y:S05]  /*0ac0*/  WARPSYNC.COLLECTIVE R17, `(.L_x_7742) ;  /* 0x0000000011087348 */ /* 0x000fea0003c00000 */
[----:B------:R0:W1:Y:S02]  /*0ad0*/  SHFL.DOWN P4, R16, R18, R19, R20 ;  /* 0x0800001312107389 */ /* 0x0000640000080014 */
[----:B01----:R-:W-:Y:S01]  /*0ae0*/  ENDCOLLECTIVE ;  /* 0x000000000000791b */ /* 0x003fe20003800000 */
.L_x_7742:
        /* <DEDUP_REMOVED lines=8> */
.L_x_7743:
        /* <DEDUP_REMOVED lines=8> */
.L_x_7744:
        /* <DEDUP_REMOVED lines=8> */
.L_x_7745:
        /* <DEDUP_REMOVED lines=8> */
.L_x_7746:
[----:B------:R-:W-:Y:S05]  /*0cf0*/  BRA `(.L_x_7747) ;  /* 0xfffffff800087947 */ /* 0x000fea000383ffff */
.L_x_7739:
[----:B-1----:R-:W-:Y:S01]  /*0d00*/  MOV R18, R9 ;  /* 0x0000000900127202 */ /* 0x002fe20000000f00 */
[----:B------:R-:W-:Y:S01]  /*0d10*/  IMAD.MOV.U32 R19, RZ, RZ, 0x10 ;  /* 0x00000010ff137424 */ /* 0x000fe200078e00ff */
[----:B------:R-:W-:Y:S01]  /*0d20*/  MOV R17, 0xffffffff ;  /* 0xffffffff00117802 */ /* 0x000fe20000000f00 */
[----:B------:R-:W-:-:S07]  /*0d30*/  IMAD.MOV.U32 R20, RZ, RZ, 0x1f ;  /* 0x0000001fff147424 */ /* 0x000fce00078e00ff */
[----:B0-----:R-:W-:Y:S05]  /*0d40*/  WARPSYNC.COLLECTIVE R17, `(.L_x_7748) ;  /* 0x0000000011087348 */ /* 0x001fea0003c00000 */
[----:B------:R1:W2:Y:S02]  /*0d50*/  SHFL.DOWN P4, R16, R18, R19, R20 ;  /* 0x0800001312107389 */ /* 0x0002a40000080014 */
[----:B012---:R-:W-:Y:S01]  /*0d60*/  ENDCOLLECTIVE ;  /* 0x000000000000791b */ /* 0x007fe20003800000 */
.L_x_7748:
[----:B------:R-:W-:Y:S01]  /*0d70*/  HFMA2.MMA R19, -RZ, RZ, 0, 4.76837158203125e-07 ;  /* 0x00000008ff137435 */ /* 0x000fe200000001ff */
[----:B------:R-:W-:-:S04]  /*0d80*/  IMAD.MOV.U32 R10, RZ, RZ, R16 ;  /* 0x000000ffff0a7224 */ /* 0x000fc800078e0010 */
[----:B------:R-:W-:-:S04]  /*0d90*/  FADD.FTZ R10, R9, R10 ;  /* 0x0000000a090a7221 */ /* 0x000fc80000010000 */
[----:B------:R-:W-:-:S07]  /*0da0*/  IMAD.MOV.U32 R18, RZ, RZ, R10 ;  /* 0x000000ffff127224 */ /* 0x000fce00078e000a */
[----:B------:R-:W-:Y:S05]  /*0db0*/  WARPSYNC.COLLECTIVE R17, `(.L_x_7749) ;  /* 0x0000000011087348 */ /* 0x000fea0003c00000 */
[----:B------:R0:W1:Y:S02]  /*0dc0*/  SHFL.DOWN P4, R16, R18, R19, R20 ;  /* 0x0800001312107389 */ /* 0x0000640000080014 */
[----:B01----:R-:W-:Y:S01]  /*0dd0*/  ENDCOLLECTIVE ;  /* 0x000000000000791b */ /* 0x003fe20003800000 */
.L_x_7749:
[----:B------:R-:W-:Y:S01]  /*0de0*/  MOV R19, 0x4 ;  /* 0x0000000400137802 */ /* 0x000fe20000000f00 */
[----:B------:R-:W-:-:S04]  /*0df0*/  IMAD.MOV.U32 R13, RZ, RZ, R16 ;  /* 0x000000ffff0d7224 */ /* 0x000fc800078e0010 */
[----:B------:R-:W-:-:S04]  /*0e00*/  FADD.FTZ R13, R10, R13 ;  /* 0x0000000d0a0d7221 */ /* 0x000fc80000010000 */
[----:B------:R-:W-:-:S07]  /*0e10*/  IMAD.MOV.U32 R18, RZ, RZ, R13 ;  /* 0x000000ffff127224 */ /* 0x000fce00078e000d */
[----:B------:R-:W-:Y:S05]  /*0e20*/  WARPSYNC.COLLECTIVE R17, `(.L_x_7750) ;  /* 0x0000000011087348 */ /* 0x000fea0003c00000 */
[----:B------:R0:W1:Y:S02]  /*0e30*/  SHFL.DOWN P4, R16, R18, R19, R20 ;  /* 0x0800001312107389 */ /* 0x0000640000080014 */
[----:B01----:R-:W-:Y:S01]  /*0e40*/  ENDCOLLECTIVE ;  /* 0x000000000000791b */ /* 0x003fe20003800000 */
.L_x_7750:
[----:B------:R-:W-:Y:S01]  /*0e50*/  HFMA2.MMA R19, -RZ, RZ, 0, 1.1920928955078125e-07 ;  /* 0x00000002ff137435 */ /* 0x000fe200000001ff */
[----:B------:R-:W-:-:S04]  /*0e60*/  IMAD.MOV.U32 R12, RZ, RZ, R16 ;  /* 0x000000ffff0c7224 */ /* 0x000fc800078e0010 */
[----:B------:R-:W-:-:S04]  /*0e70*/  FADD.FTZ R12, R13, R12 ;  /* 0x0000000c0d0c7221 */ /* 0x000fc80000010000 */
[----:B------:R-:W-:-:S07]  /*0e80*/  IMAD.MOV.U32 R18, RZ, RZ, R12 ;  /* 0x000000ffff127224 */ /* 0x000fce00078e000c */
[----:B------:R-:W-:Y:S05]  /*0e90*/  WARPSYNC.COLLECTIVE R17, `(.L_x_7751) ;  /* 0x0000000011087348 */ /* 0x000fea0003c00000 */
[----:B------:R0:W1:Y:S02]  /*0ea0*/  SHFL.DOWN P4, R16, R18, R19, R20 ;  /* 0x0800001312107389 */ /* 0x0000640000080014 */
[----:B01----:R-:W-:Y:S01]  /*0eb0*/  ENDCOLLECTIVE ;  /* 0x000000000000791b */ /* 0x003fe20003800000 */
.L_x_7751:
[----:B------:R-:W-:Y:S01]  /*0ec0*/  MOV R19, 0x1 ;  /* 0x0000000100137802 */ /* 0x000fe20000000f00 */
[----:B------:R-:W-:-:S04]  /*0ed0*/  IMAD.MOV.U32 R15, RZ, RZ, R16 ;  /* 0x000000ffff0f7224 */ /* 0x000fc800078e0010 */
[----:B------:R-:W-:-:S04]  /*0ee0*/  FADD.FTZ R15, R12, R15 ;  /* 0x0000000f0c0f7221 */ /* 0x000fc80000010000 */
[----:B------:R-:W-:-:S07]  /*0ef0*/  IMAD.MOV.U32 R18, RZ, RZ, R15 ;  /* 0x000000ffff127224 */ /* 0x000fce00078e000f */
[----:B------:R-:W-:Y:S05]  /*0f00*/  WARPSYNC.COLLECTIVE R17, `(.L_x_7752) ;  /* 0x0000000011087348 */ /* 0x000fea0003c00000 */
[----:B------:R0:W1:Y:S02]  /*0f10*/  SHFL.DOWN P4, R16, R18, R19, R20 ;  /* 0x0800001312107389 */ /* 0x0000640000080014 */
[----:B01----:R-:W-:Y:S01]  /*0f20*/  ENDCOLLECTIVE ;  /* 0x000000000000791b */ /* 0x003fe20003800000 */
.L_x_7752:
[----:B------:R-:W-:Y:S01]  /*0f30*/  IMAD.MOV.U32 R14, RZ, RZ, R16 ;  /* 0x000000ffff0e7224 */ /* 0x000fe200078e0010 */
[----:B------:R-:W-:Y:S06]  /*0f40*/  BRA `(.L_x_7753) ;  /* 0xfffffff800387947 */ /* 0x000fec000383ffff */
.L_x_7754:
        /* <DEDUP_REMOVED lines=11> */
.L_x_12094:


//--------------------- .text._ZN2at6native43_GLOBAL__N__9ae7fba5_10_SoftMax_cu_9f978f6322cunn_SoftMaxForwardRegIN3c104HalfEfS4_NS1_22SoftMaxForwardEpilogueElLi1EEEvPT1_PKT_T3_ --------------------------
	.section	.text._ZN2at6native43_GLOBAL__N__9ae7fba5_10_SoftMax_cu_9f978f6322cunn_SoftMaxForwardRegIN3c104HalfEfS4_NS1_22SoftMaxForwardEpilogueElLi1EEEvPT1_PKT_T3_,"ax",@progbits
	.align	128
.text._ZN2at6native43_GLOBAL__N__9ae7fba5_10_SoftMax_cu_9f978f6322cunn_SoftMaxForwardRegIN3c104HalfEfS4_NS1_22SoftMaxForwardEpilogueElLi1EEEvPT1_PKT_T3_:
        .type           _ZN2at6native43_GLOBAL__N__9ae7fba5_10_SoftMax_cu_9f978f6322cunn_SoftMaxForwardRegIN3c104HalfEfS4_NS1_22SoftMaxForwardEpilogueElLi1EEEvPT1_PKT_T3_,@function
        .size           _ZN2at6native43_GLOBAL__N__9ae7fba5_10_SoftMax_cu_9f978f6322cunn_SoftMaxForwardRegIN3c104HalfEfS4_NS1_22SoftMaxForwardEpilogueElLi1EEEvPT1_PKT_T3_,(.L_x_12095 - _ZN2at6native43_GLOBAL__N__9ae7fba5_10_SoftMax_cu_9f978f6322cunn_SoftMaxForwardRegIN3c104HalfEfS4_NS1_22SoftMaxForwardEpilogueElLi1EEEvPT1_PKT_T3_)
        .other          _ZN2at6native43_GLOBAL__N__9ae7fba5_10_SoftMax_cu_9f978f6322cunn_SoftMaxForwardRegIN3c104HalfEfS4_NS1_22SoftMaxForwardEpilogueElLi1EEEvPT1_PKT_T3_,@"STO_CUDA_ENTRY STV_DEFAULT"
_ZN2at6native43_GLOBAL__N__9ae7fba5_10_SoftMax_cu_9f978f6322cunn_SoftMaxForwardRegIN3c104HalfEfS4_NS1_22SoftMaxForwardEpilogueElLi1EEEvPT1_PKT_T3_:
        /* <DEDUP_REMOVED lines=23> */
[----:B--2---:R-:W-:-:S05]  /*0170*/  @!P0 HADD2.F32 R7, -RZ, R0.H0_H0 ;  /* 0x20000000ff078230 */ /* 0x004fca0000004100 */
        /* <DEDUP_REMOVED lines=46> */
.L_x_7766:
[----:B-1----:R-:W-:-:S04]  /*0460*/  FSETP.GEU.FTZ.AND P3, PT, R12, R13, PT ;  /* 0x0000000d0c00720b */ /* 0x002fc80003f7e000 */
[----:B------:R-:W-:-:S09]  /*0470*/  FSEL R8, R13, R12, !P3 ;  /* 0x0000000c0d087208 */ /* 0x000fd20005800000 */
.L_x_7756:
[----:B------:R-:W-:Y:S05]  /*0480*/  BSYNC B0 ;  /* 0x0000000000007941 */ /* 0x000fea0003800000 */
.L_x_7755:
[----:B------:R-:W-:Y:S01]  /*0490*/  ISETP.NE.AND P4, PT, R4, RZ, PT ;  /* 0x000000ff0400720c */ /* 0x000fe20003f85270 */
[----:B------:R-:W-:-:S12]  /*04a0*/  WARPSYNC.ALL ;  /* 0x0000000000007948 */ /* 0x000fd80003800000 */
[----:B-1----:R-:W-:Y:S01]  /*04b0*/  @!P4 STS [UR4], R8 ;  /* 0x00000008ff00c988 */ /* 0x002fe20008000804 */
[----:B------:R-:W-:Y:S01]  /*04c0*/  BAR.SYNC.DEFER_BLOCKING 0x0 ;  /* 0x0000000000007b1d */ /* 0x000fe20000010000 */
[----:B------:R-:W-:Y:S01]  /*04d0*/  @!P0 HADD2.F32 R9, -RZ, R0.H0_H0 ;  /* 0x20000000ff098230 */ /* 0x000fe20000004100 */
        /* <DEDUP_REMOVED lines=36> */
.L_x_7772:
[----:B-1----:R-:W-:-:S07]  /*0720*/  FADD.FTZ R6, R12, R11 ;  /* 0x0000000b0c067221 */ /* 0x002fce0000010000 */
.L_x_7759:
[----:B------:R-:W-:Y:S05]  /*0730*/  BSYNC B0 ;  /* 0x0000000000007941 */ /* 0x000fea0003800000 */
.L_x_7758:
[----:B-1----:R1:W-:Y:S01]  /*0740*/  @!P4 STS [UR4], R6 ;  /* 0x00000006ff00c988 */ /* 0x0023e20008000804 */
[----:B------:R-:W-:Y:S05]  /*0750*/  WARPSYNC.ALL ;  /* 0x0000000000007948 */ /* 0x000fea0003800000 */
[----:B------:R-:W-:Y:S06]  /*0760*/  BAR.SYNC.DEFER_BLOCKING 0x0 ;  /* 0x0000000000007b1d */ /* 0x000fec0000010000 */
[----:B------:R-:W-:Y:S05]  /*0770*/  @P0 EXIT ;  /* 0x000000000000094d */ /* 0x000fea0003800000 */
[----:B-1----:R-:W1:Y:S01]  /*0780*/  LDS R6, [UR4] ;  /* 0x00000004ff067984 */ /* 0x002e620008000800 */
[----:B0-----:R-:W-:Y:S01]  /*0790*/  HADD2.F32 R7, -RZ, R0.H0_H0 ;  /* 0x20000000ff077230 */ /* 0x001fe20000004100 */
[----:B------:R-:W-:Y:S01]  /*07a0*/  ULDC.64 UR10, c[0x0][0x210] ;  /* 0x00008400000a7ab9 */ /* 0x000fe20000000a00 */
[----:B------:R-:W-:-:S04]  /*07b0*/  IMAD.WIDE.U32 R4, R2, UR7, R4 ;  /* 0x0000000702047c25 */ /* 0x000fc8000f8e0004 */
        /* <DEDUP_REMOVED lines=8> */
[----:B------:R-:W-:-:S05]  /*0840*/  F2FP.F16.F32.PACK_AB R0, RZ, R0 ;  /* 0x00000000ff00723e */ /* 0x000fca00000000ff */
[----:B------:R-:W-:Y:S01]  /*0850*/  STG.E.U16 desc[UR8][R2.64], R0 ;  /* 0x0000000002007986 */ /* 0x000fe2000c101508 */
[----:B------:R-:W-:Y:S05]  /*0860*/  EXIT ;  /* 0x000000000000794d */ /* 0x000fea0003800000 */
.L_x_7757:
[----:B------:R-:W-:Y:S01]  /*0870*/  HFMA2.MMA R16, -RZ, RZ, 0, 9.5367431640625e-07 ;  /* 0x00000010ff107435 */ /* 0x000fe200000001ff */
[----:B-1----:R-:W-:Y:S02]  /*0880*/  IMAD.MOV.U32 R15, RZ, RZ, R8 ;  /* 0x000000ffff0f7224 */ /* 0x002fe400078e0008 */
[----:B------:R-:W-:Y:S02]  /*0890*/  IMAD.MOV.U32 R17, RZ, RZ, 0x1f ;  /* 0x0000001fff117424 */ /* 0x000fe400078e00ff */
[----:B------:R-:W-:-:S07]  /*08a0*/  IMAD.MOV.U32 R14, RZ, RZ, -0x1 ;  /* 0xffffffffff0e7424 */ /* 0x000fce00078e00ff */
[----:B------:R-:W-:Y:S05]  /*08b0*/  WARPSYNC.COLLECTIVE R14, `(.L_x_7761) ;  /* 0x000000000e087348 */ /* 0x000fea0003c00000 */
[----:B------:R0:W1:Y:S02]  /*08c0*/  SHFL.DOWN P3, R13, R15, R16, R17 ;  /* 0x080000100f0d7389 */ /* 0x0000640000060011 */
[----:B01----:R-:W-:Y:S01]  /*08d0*/  ENDCOLLECTIVE ;  /* 0x000000000000791b */ /* 0x003fe20003800000 */
.L_x_7761:
        /* <DEDUP_REMOVED lines=8> */
.L_x_7762:
        /* <DEDUP_REMOVED lines=8> */
.L_x_7763:
        /* <DEDUP_REMOVED lines=8> */
.L_x_7764:
        /* <DEDUP_REMOVED lines=8> */
.L_x_7765:
[----:B------:R-:W-:Y:S05]  /*0ae0*/  BRA `(.L_x_7766) ;  /* 0xfffffff8005c7947 */ /* 0x000fea000383ffff */
.L_x_7760:
[----:B------:R-:W-:Y:S01]  /*0af0*/  HFMA2.MMA R16, -RZ, RZ, 0, 9.5367431640625e-07 ;  /* 0x00000010ff107435 */ /* 0x000fe200000001ff */
[----:B01----:R-:W-:Y:S02]  /*0b00*/  IMAD.MOV.U32 R15, RZ, RZ, R6 ;  /* 0x000000ffff0f7224 */ /* 0x003fe400078e0006 */
[----:B------:R-:W-:Y:S02]  /*0b10*/  IMAD.MOV.U32 R17, RZ, RZ, 0x1f ;  /* 0x0000001fff117424 */ /* 0x000fe400078e00ff */
[----:B------:R-:W-:-:S07]  /*0b20*/  IMAD.MOV.U32 R14, RZ, RZ, -0x1 ;  /* 0xffffffffff0e7424 */ /* 0x000fce00078e00ff */
[----:B------:R-:W-:Y:S05]  /*0b30*/  WARPSYNC.COLLECTIVE R14, `(.L_x_7767) ;  /* 0x000000000e087348 */ /* 0x000fea0003c00000 */
[----:B------:R0:W1:Y:S02]  /*0b40*/  SHFL.DOWN P3, R13, R15, R16, R17 ;  /* 0x080000100f0d7389 */ /* 0x0000640000060011 */
[----:B01----:R-:W-:Y:S01]  /*0b50*/  ENDCOLLECTIVE ;  /* 0x000000000000791b */ /* 0x003fe20003800000 */
.L_x_7767:
[----:B------:R-:W-:Y:S02]  /*0b60*/  IMAD.MOV.U32 R16, RZ, RZ, 0x8 ;  /* 0x00000008ff107424 */ /* 0x000fe400078e00ff */
[----:B------:R-:W-:-:S04]  /*0b70*/  IMAD.MOV.U32 R7, RZ, RZ, R13 ;  /* 0x000000ffff077224 */ /* 0x000fc800078e000d */
[----:B------:R-:W-:-:S05]  /*0b80*/  FADD.FTZ R7, R6, R7 ;  /* 0x0000000706077221 */ /* 0x000fca0000010000 */
[----:B------:R-:W-:-:S07]  /*0b90*/  MOV R15, R7 ;  /* 0x00000007000f7202 */ /* 0x000fce0000000f00 */
[----:B------:R-:W-:Y:S05]  /*0ba0*/  WARPSYNC.COLLECTIVE R14, `(.L_x_7768) ;  /* 0x000000000e087348 */ /* 0x000fea0003c00000 */
[----:B------:R0:W1:Y:S02]  /*0bb0*/  SHFL.DOWN P3, R13, R15, R16, R17 ;  /* 0x080000100f0d7389 */ /* 0x0000640000060011 */
[----:B01----:R-:W-:Y:S01]  /*0bc0*/  ENDCOLLECTIVE ;  /* 0x000000000000791b */ /* 0x003fe20003800000 */
.L_x_7768:
[----:B------:R-:W-:Y:S01]  /*0bd0*/  HFMA2.MMA R16, -RZ, RZ, 0, 2.384185791015625e-07 ;  /* 0x00000004ff107435 */ /* 0x000fe200000001ff */
[----:B------:R-:W-:-:S04]  /*0be0*/  IMAD.MOV.U32 R10, RZ, RZ, R13 ;  /* 0x000000ffff0a7224 */ /* 0x000fc800078e000d */
[----:B------:R-:W-:-:S04]  /*0bf0*/  FADD.FTZ R10, R7, R10 ;  /* 0x0000000a070a7221 */ /* 0x000fc80000010000 */
[----:B------:R-:W-:-:S07]  /*0c00*/  IMAD.MOV.U32 R15, RZ, RZ, R10 ;  /* 0x000000ffff0f7224 */ /* 0x000fce00078e000a */
[----:B------:R-:W-:Y:S05]  /*0c10*/  WARPSYNC.COLLECTIVE R14, `(.L_x_7769) ;  /* 0x000000000e087348 */ /* 0x000fea0003c00000 */
[----:B------:R0:W1:Y:S02]  /*0c20*/  SHFL.DOWN P3, R13, R15, R16, R17 ;  /* 0x080000100f0d7389 */ /* 0x0000640000060011 */
[----:B01----:R-:W-:Y:S01]  /*0c30*/  ENDCOLLECTIVE ;  /* 0x000000000000791b */ /* 0x003fe20003800000 */
.L_x_7769:
[----:B------:R-:W-:Y:S01]  /*0c40*/  MOV R16, 0x2 ;  /* 0x0000000200107802 */ /* 0x000fe20000000f00 */
[----:B------:R-:W-:-:S04]  /*0c50*/  IMAD.MOV.U32 R9, RZ, RZ, R13 ;  /* 0x000000ffff097224 */ /* 0x000fc800078e000d */
[----:B------:R-:W-:-:S04]  /*0c60*/  FADD.FTZ R9, R10, R9 ;  /* 0x000000090a097221 */ /* 0x000fc80000010000 */
[----:B------:R-:W-:-:S07]  /*0c70*/  IMAD.MOV.U32 R15, RZ, RZ, R9 ;  /* 0x000000ffff0f7224 */ /* 0x000fce00078e0009 */
[----:B------:R-:W-:Y:S05]  /*0c80*/  WARPSYNC.COLLECTIVE R14, `(.L_x_7770) ;  /* 0x000000000e087348 */ /* 0x000fea0003c00000 */
[----:B------:R0:W1:Y:S02]  /*0c90*/  SHFL.DOWN P3, R13, R15, R16, R17 ;  /* 0x080000100f0d7389 */ /* 0x0000640000060011 */
[----:B01----:R-:W-:Y:S01]  /*0ca0*/  ENDCOLLECTIVE ;  /* 0x000000000000791b */ /* 0x003fe20003800000 */
.L_x_7770:
[----:B------:R-:W-:Y:S01]  /*0cb0*/  HFMA2.MMA R16, -RZ, RZ, 0, 5.9604644775390625e-08 ;  /* 0x00000001ff107435 */ /* 0x000fe200000001ff */
[----:B------:R-:W-:-:S04]  /*0cc0*/  IMAD.MOV.U32 R12, RZ, RZ, R13 ;  /* 0x000000ffff0c7224 */ /* 0x000fc800078e000d */
[----:B------:R-:W-:-:S04]  /*0cd0*/  FADD.FTZ R12, R9, R12 ;  /* 0x0000000c090c7221 */ /* 0x000fc80000010000 */
[----:B------:R-:W-:-:S07]  /*0ce0*/  IMAD.MOV.U32 R15, RZ, RZ, R12 ;  /* 0x000000ffff0f7224 */ /* 0x000fce00078e000c */
[----:B------:R-:W-:Y:S05]  /*0cf0*/  WARPSYNC.COLLECTIVE R14, `(.L_x_7771) ;  /* 0x000000000e087348 */ /* 0x000fea0003c00000 */
[----:B------:R0:W1:Y:S02]  /*0d00*/  SHFL.DOWN P3, R13, R15, R16, R17 ;  /* 0x080000100f0d7389 */ /* 0x0000640000060011 */
[----:B01----:R-:W-:Y:S01]  /*0d10*/  ENDCOLLECTIVE ;  /* 0x000000000000791b */ /* 0x003fe20003800000 */
.L_x_7771:
[----:B------:R-:W-:Y:S01]  /*0d20*/  IMAD.MOV.U32 R11, RZ, RZ, R13 ;  /* 0x000000ffff0b7224 */ /* 0x000fe200078e000d */
[----:B------:R-:W-:Y:S06]  /*0d30*/  BRA `(.L_x_7772) ;  /* 0xfffffff800787947 */ /* 0x000fec000383ffff */
.L_x_7773:
        /* <DEDUP_REMOVED lines=12> */
.L_x_12095:


//--------------------- .text._ZN2at6native43_GLOBAL__N__9ae7fba5_10_SoftMax_cu_9f978f6319cunn_SoftMaxForwardILi4EfffNS1_22SoftMaxForwardEpilogueEEEvPT2_PKT0_i --------------------------
	.section	.text._ZN2at6native43_GLOBAL__N__9ae7fba5_10_SoftMax_cu_9f978f6319cunn_SoftMaxForwardILi4EfffNS1_22SoftMaxForwardEpilogueEEEvPT2_PKT0_i,"ax",@progbits
	.align	128
.text._ZN2at6native43_GLOBAL__N__9ae7fba5_10_SoftMax_cu_9f978f6319cunn_SoftMaxForwardILi4EfffNS1_22SoftMaxForwardEpilogueEEEvPT2_PKT0_i:
        .type           _ZN2at6native43_GLOBAL__N__9ae7fba5_10_SoftMax_cu_9f978f6319cunn_SoftMaxForwardILi4EfffNS1_22SoftMaxForwardEpilogueEEEvPT2_PKT0_i,@function
        .size           _ZN2at6native43_GLOBAL__N__9ae7fba5_10_SoftMax_cu_9f978f6319cunn_SoftMaxForwardILi4EfffNS1_22SoftMaxForwardEpilogueEEEvPT2_PKT0_i,(.L_x_12096 - _ZN2at6native43_GLOBAL__N__9ae7fba5_10_SoftMax_cu_9f978f6319cunn_SoftMaxForwardILi4EfffNS1_22SoftMaxForwardEpilogueEEEvPT2_PKT0_i)
        .other          _ZN2at6native43_GLOBAL__N__9ae7fba5_10_SoftMax_cu_9f978f6319cunn_SoftMaxForwardILi4EfffNS1_22SoftMaxForwardEpilogueEEEvPT2_PKT0_i,@"STO_CUDA_ENTRY STV_DEFAULT"
_ZN2at6native43_GLOBAL__N__9ae7fba5_10_SoftMax_cu_9f978f6319cunn_SoftMaxForwardILi4EfffNS1_22SoftMaxForwardEpilogueEEEvPT2_PKT0_i:
        /* <DEDUP_REMOVED lines=16> */
[----:B------:R-:W-:Y:S01]  /*0100*/  IMAD.U32 R14, RZ, RZ, UR5 ;  /* 0x00000005ff0e7e24 */ /* 0x000fe2000f8e00ff */
[----:B------:R-:W-:Y:S01]  /*0110*/  UIADD3.X UR4, UR4, UR13, URZ, UP0, !UPT ;  /* 0x0000000d04047290 */ /* 0x000fe200087fe43f */
[----:B------:R-:W-:Y:S01]  /*0120*/  IMAD.MOV.U32 R18, RZ, RZ, R4 ;  /* 0x000000ffff127224 */ /* 0x000fe200078e0004 */
[----:B------:R-:W-:-:S02]  /*0130*/  ULDC UR10, c[0x0][0x220] ;  /* 0x00008800000a7ab9 */ /* 0x000fc40000000800 */
[C---:B-1----:R-:W-:Y:S02]  /*0140*/  IADD3 R0, P0, R19.reuse, -UR6, RZ ;  /* 0x8000000613007c10 */ /* 0x042fe4000ff1e0ff */
        /* <DEDUP_REMOVED lines=11> */
[----:B------:R-:W2:Y:S01]  /*0200*/  @!P1 LDG.E R4, desc[UR8][R2.64] ;  /* 0x0000000802049981 */ /* 0x000ea2000c1e1900 */
[----:B------:R-:W0:Y:S01]  /*0210*/  LDC R5, c[0x0][RZ] ;  /* 0x00000000ff057b82 */ /* 0x000e220000000800 */
[----:B------:R-:W-:Y:S02]  /*0220*/  MOV R21, 0xff7fffff ;  /* 0xff7fffff00157802 */ /* 0x000fe40000000f00 */
[----:B0-----:R-:W-:Y:S02]  /*0230*/  IADD3 R9, P2, P3, R18, -UR6, R5 ;  /* 0x8000000612097c10 */ /* 0x001fe4000fb5e005 */
[----:B------:R-:W-:Y:S02]  /*0240*/  VIMNMX.U32 R20, R5, UR4, PT ;  /* 0x0000000405147c48 */ /* 0x000fe4000bfe0000 */
[----:B------:R-:W-:Y:S02]  /*0250*/  IADD3.X R0, R14, -0x1, RZ, P2, P3 ;  /* 0xffffffff0e007810 */ /* 0x000fe400017e64ff */
[----:B------:R-:W-:-:S02]  /*0260*/  LEA R8, P2, R9, UR12, 0x2 ;  /* 0x0000000c09087c11 */ /* 0x000fc4000f8410ff */
[----:B------:R-:W-:Y:S02]  /*0270*/  IADD3 R20, -R20, UR4, RZ ;  /* 0x0000000414147c10 */ /* 0x000fe4000fffe1ff */
[----:B------:R-:W-:Y:S02]  /*0280*/  LEA.HI.X R9, R9, UR13, R0, 0x2, P2 ;  /* 0x0000000d09097c11 */ /* 0x000fe400090f1400 */
[----:B--2---:R-:W-:Y:S01]  /*0290*/  @!P1 FMNMX.FTZ R21, R4, -3.40282346638528859812e+38, !PT ;  /* 0xff7fffff04159809 */ /* 0x004fe20007810000 */
[----:B------:R-:W-:Y:S06]  /*02a0*/  BRA `(.L_x_7775) ;  /* 0x0000000000107947 */ /* 0x000fec0003800000 */
.L_x_7774:
[----:B------:R-:W-:Y:S01]  /*02b0*/  IMAD.MOV.U32 R21, RZ, RZ, -0x800001 ;  /* 0xff7fffffff157424 */ /* 0x000fe200078e00ff */
[----:B------:R-:W-:Y:S01]  /*02c0*/  MOV R9, R15 ;  /* 0x0000000f00097202 */ /* 0x000fe20000000f00 */
[----:B------:R-:W-:Y:S02]  /*02d0*/  IMAD.U32 R20, RZ, RZ, UR10 ;  /* 0x0000000aff147e24 */ /* 0x000fe4000f8e00ff */
[----:B------:R-:W-:-:S07]  /*02e0*/  IMAD.MOV.U32 R8, RZ, RZ, R16 ;  /* 0x000000ffff087224 */ /* 0x000fce00078e0010 */
.L_x_7775:
[----:B------:R-:W0:Y:S01]  /*02f0*/  LDC R13, c[0x0][RZ] ;  /* 0x00000000ff0d7b82 */ /* 0x000e220000000800 */
[----:B------:R-:W-:Y:S01]  /*0300*/  BSSY B0, `(.L_x_7776) ;  /* 0x0000025000007945 */ /* 0x000fe20003800000 */
[----:B0-----:R-:W-:-:S04]  /*0310*/  IMAD.SHL.U32 R12, R13, 0x4, RZ ;  /* 0x000000040d0c7824 */ /* 0x001fc800078e00ff */
[----:B------:R-:W0:Y:S01]  /*0320*/  I2F.U32.RP R0, R12 ;  /* 0x0000000c00007306 */ /* 0x000e220000209000 */
[----:B------:R-:W-:Y:S01]  /*0330*/  IMAD.MOV R11, RZ, RZ, -R12 ;  /* 0x000000ffff0b7224 */ /* 0x000fe200078e0a0c */
[----:B------:R-:W-:-:S06]  /*0340*/  LOP3.LUT R10, RZ, R12, RZ, 0x33, !PT ;  /* 0x0000000cff0a7212 */ /* 0x000fcc00078e33ff */
[----:B0-----:R-:W0:Y:S02]  /*0350*/  MUFU.RCP R0, R0 ;  /* 0x0000000000007308 */ /* 0x001e240000001000 */
[----:B0-----:R-:W-:Y:S02]  /*0360*/  VIADD R4, R0, 0xffffffe ;  /* 0x0ffffffe00047836 */ /* 0x001fe40000000000 */
[----:B------:R-:W-:-:S04]  /*0370*/  IMAD.SHL.U32 R0, R19, 0x4, RZ ;  /* 0x0000000413007824 */ /* 0x000fc800078e00ff */
[----:B------:R0:W1:Y:S02]  /*0380*/  F2I.FTZ.U32.TRUNC.NTZ R5, R4 ;  /* 0x0000000400057305 */ /* 0x000064000021f000 */
[----:B0-----:R-:W-:Y:S01]  /*0390*/  HFMA2.MMA R4, -RZ, RZ, 0, 0 ;  /* 0x00000000ff047435 */ /* 0x001fe200000001ff */
[----:B-1----:R-:W-:-:S09]  /*03a0*/  IMAD R11, R11, R5, RZ ;  /* 0x000000050b0b7224 */ /* 0x002fd200078e02ff */
[----:B------:R-:W-:-:S06]  /*03b0*/  IMAD.HI.U32 R11, R5, R11, R4 ;  /* 0x0000000b050b7227 */ /* 0x000fcc00078e0004 */
[----:B------:R-:W-:-:S04]  /*03c0*/  IMAD.HI.U32 R5, R11, R20, RZ ;  /* 0x000000140b057227 */ /* 0x000fc800078e00ff */
[----:B------:R-:W-:-:S04]  /*03d0*/  IMAD.MOV R5, RZ, RZ, -R5 ;  /* 0x000000ffff057224 */ /* 0x000fc800078e0a05 */
        /* <DEDUP_REMOVED lines=12> */
[----:B------:R-:W-:-:S07]  /*04a0*/  IMAD.MOV.U32 R24, RZ, RZ, R19 ;  /* 0x000000ffff187224 */ /* 0x000fce00078e0013 */
.L_x_7778:
[----:B------:R-:W-:-:S06]  /*04b0*/  IMAD.WIDE R4, R24, 0x10, R8 ;  /* 0x0000001018047825 */ /* 0x000fcc00078e0208 */
[----:B------:R-:W2:Y:S01]  /*04c0*/  LDG.E.128 R4, desc[UR8][R4.64] ;  /* 0x0000000804047981 */ /* 0x000ea2000c1e1d00 */
[----:B------:R-:W-:-:S05]  /*04d0*/  IADD3 R24, R13, R24, RZ ;  /* 0x000000180d187210 */ /* 0x000fca0007ffe0ff */
[----:B------:R-:W-:-:S05]  /*04e0*/  IMAD.SHL.U32 R25, R24, 0x4, RZ ;  /* 0x0000000418197824 */ /* 0x000fca00078e00ff */
[----:B------:R-:W-:Y:S02]  /*04f0*/  ISETP.GE.AND P2, PT, R25, R22, PT ;  /* 0x000000161900720c */ /* 0x000fe40003f46270 */
[----:B--2---:R-:W-:-:S04]  /*0500*/  FMNMX.FTZ R26, R4, R21, !PT ;  /* 0x00000015041a7209 */ /* 0x004fc80007810000 */
[----:B------:R-:W-:-:S04]  /*0510*/  FMNMX.FTZ R21, R5, R26, !PT ;  /* 0x0000001a05157209 */ /* 0x000fc80007810000 */
[----:B------:R-:W-:-:S04]  /*0520*/  FMNMX.FTZ R6, R6, R21, !PT ;  /* 0x0000001506067209 */ /* 0x000fc80007810000 */
[----:B------:R-:W-:Y:S01]  /*0530*/  FMNMX.FTZ R21, R7, R6, !PT ;  /* 0x0000000607157209 */ /* 0x000fe20007810000 */
[----:B------:R-:W-:Y:S06]  /*0540*/  @!P2 BRA `(.L_x_7778) ;  /* 0xfffffffc00d8a947 */ /* 0x000fec000383ffff */
.L_x_7777:
[----:B------:R-:W-:Y:S05]  /*0550*/  BSYNC B0 ;  /* 0x0000000000007941 */ /* 0x000fea0003800000 */
.L_x_7776:
[----:B------:R-:W-:Y:S04]  /*0560*/  BSSY B0, `(.L_x_7779) ;  /* 0x0000008000007945 */ /* 0x000fe80003800000 */
[----:B------:R-:W-:Y:S05]  /*0570*/  @P3 BRA `(.L_x_7780) ;  /* 0x0000000000183947 */ /* 0x000fea0003800000 */
.L_x_7781:
[----:B------:R-:W-:-:S06]  /*0580*/  IMAD.WIDE R4, R23, 0x4, R8 ;  /* 0x0000000417047825 */ /* 0x000fcc00078e0208 */
[----:B------:R-:W2:Y:S01]  /*0590*/  LDG.E R4, desc[UR8][R4.64] ;  /* 0x0000000804047981 */ /* 0x000ea2000c1e1900 */
[----:B------:R-:W-:-:S05]  /*05a0*/  IMAD.IADD R23, R13, 0x1, R23 ;  /* 0x000000010d177824 */ /* 0x000fca00078e0217 */
[----:B------:R-:W-:Y:S02]  /*05b0*/  ISETP.GE.AND P2, PT, R23, R20, PT ;  /* 0x000000141700720c */ /* 0x000fe40003f46270 */
[----:B--2---:R-:W-:-:S11]  /*05c0*/  FMNMX.FTZ R21, R4, R21, !PT ;  /* 0x0000001504157209 */ /* 0x004fd60007810000 */
[----:B------:R-:W-:Y:S05]  /*05d0*/  @!P2 BRA `(.L_x_7781) ;  /* 0xfffffffc00e8a947 */ /* 0x000fea000383ffff */
.L_x_7780:
[----:B------:R-:W-:Y:S05]  /*05e0*/  BSYNC B0 ;  /* 0x0000000000007941 */ /* 0x000fea0003800000 */
.L_x_7779:
        /* <DEDUP_REMOVED lines=30> */
[----:B------:R-:W-:Y:S01]  /*07d0*/  VIADD R4, R19, 0x1f ;  /* 0x0000001f13047836 */ /* 0x000fe20000000000 */
[----:B------:R-:W-:-:S03]  /*07e0*/  MOV R7, 0xff7fffff ;  /* 0xff7fffff00077802 */ /* 0x000fc60000000f00 */
        /* <DEDUP_REMOVED lines=20> */
.L_x_7807:
[----:B-1----:R-:W-:-:S04]  /*0930*/  FSETP.GEU.FTZ.AND P5, PT, R21, R22, PT ;  /* 0x000000161500720b */ /* 0x002fc80003fbe000 */
[----:B------:R-:W-:-:S09]  /*0940*/  FSEL R7, R22, R21, !P5 ;  /* 0x0000001516077208 */ /* 0x000fd20006800000 */
.L_x_7783:
[----:B------:R-:W-:Y:S05]  /*0950*/  BSYNC B0 ;  /* 0x0000000000007941 */ /* 0x000fea0003800000 */
.L_x_7782:
[----:B------:R-:W-:Y:S01]  /*0960*/  ISETP.NE.AND P5, PT, R19, RZ, PT ;  /* 0x000000ff1300720c */ /* 0x000fe20003fa5270 */
[----:B------:R-:W-:-:S12]  /*0970*/  WARPSYNC.ALL ;  /* 0x0000000000007948 */ /* 0x000fd80003800000 */
[----:B-1----:R1:W-:Y:S01]  /*0980*/  @!P5 STS [UR4], R7 ;  /* 0x00000007ff00d988 */ /* 0x0023e20008000804 */
[----:B------:R-:W-:Y:S01]  /*0990*/  BAR.SYNC.DEFER_BLOCKING 0x0 ;  /* 0x0000000000007b1d */ /* 0x000fe20000010000 */
[----:B------:R-:W-:Y:S01]  /*09a0*/  IMAD.MOV.U32 R22, RZ, RZ, RZ ;  /* 0x000000ffff167224 */ /* 0x000fe200078e00ff */
[----:B------:R-:W-:Y:S01]  /*09b0*/  MOV R8, R16 ;  /* 0x0000001000087202 */ /* 0x000fe20000000f00 */
[----:B0-----:R-:W-:Y:S02]  /*09c0*/  IMAD.U32 R21, RZ, RZ, UR10 ;  /* 0x0000000aff157e24 */ /* 0x001fe4000f8e00ff */
[----:B------:R-:W-:Y:S01]  /*09d0*/  IMAD.MOV.U32 R9, RZ, RZ, R15 ;  /* 0x000000ffff097224 */ /* 0x000fe200078e000f */
[----:B------:R-:W0:Y:S01]  /*09e0*/  LDS R20, [UR4] ;  /* 0x00000004ff147984 */ /* 0x000e220008000800 */
[----:B-1----:R-:W-:Y:S05]  /*09f0*/  @!P0 BRA `(.L_x_7785) ;  /* 0x0000000000448947 */ /* 0x002fea0003800000 */
[----:B------:R-:W-:Y:S01]  /*0a00*/  P2R R5, PR, RZ, 0x1 ;  /* 0x00000001ff057803 */ /* 0x000fe20000000000 */
[----:B------:R-:W-:Y:S02]  /*0a10*/  UIADD3 UR5, UR6, UR7, URZ ;  /* 0x0000000706057290 */ /* 0x000fe4000fffe03f */
[----:B------:R-:W-:-:S04]  /*0a20*/  IADD3 R4, P0, P6, R18, -UR6, R13 ;  /* 0x8000000612047c10 */ /* 0x000fc8000fe1e00d */
[----:B------:R-:W-:Y:S02]  /*0a30*/  IADD3.X R7, R14, -0x1, RZ, P0, P6 ;  /* 0xffffffff0e077810 */ /* 0x000fe400007ec4ff */
[----:B------:R-:W-:Y:S02]  /*0a40*/  ISETP.GE.AND P6, PT, R19, UR5, PT ;  /* 0x0000000513007c0c */ /* 0x000fe4000bfc6270 */
[----:B------:R-:W-:Y:S02]  /*0a50*/  ISETP.NE.AND P0, PT, R5, RZ, PT ;  /* 0x000000ff0500720c */ /* 0x000fe40003f05270 */
[----:B------:R-:W-:-:S13]  /*0a60*/  ISETP.LT.OR P6, PT, R19, UR6, P6 ;  /* 0x0000000613007c0c */ /* 0x000fda000b7c1670 */
[----:B------:R-:W0:Y:S01]  /*0a70*/  @!P6 LDG.E R5, desc[UR8][R2.64] ;  /* 0x000000080205e981 */ /* 0x000e22000c1e1900 */
[----:B------:R-:W-:Y:S01]  /*0a80*/  IMAD.MOV.U32 R22, RZ, RZ, RZ ;  /* 0x000000ffff167224 */ /* 0x000fe200078e00ff */
[----:B------:R-:W-:-:S04]  /*0a90*/  VIMNMX.U32 R21, R13, UR5, PT ;  /* 0x000000050d157c48 */ /* 0x000fc8000bfe0000 */
[----:B------:R-:W-:Y:S01]  /*0aa0*/  IADD3 R21, -R21, UR5, RZ ;  /* 0x0000000515157c10 */ /* 0x000fe2000fffe1ff */
[----:B0-----:R-:W-:-:S04]  /*0ab0*/  @!P6 FADD.FTZ R5, -R20, R5 ;  /* 0x000000051405e221 */ /* 0x001fc80000010100 */
[----:B------:R-:W-:-:S06]  /*0ac0*/  @!P6 FMUL.FTZ R5, R5, 1.4426950216293334961 ;  /* 0x3fb8aa3b0505e820 */ /* 0x000fcc0000410000 */
[----:B------:R-:W0:Y:S02]  /*0ad0*/  @!P6 MUFU.EX2 R5, R5 ;  /* 0x000000050005e308 */ /* 0x000e240000000800 */
[----:B0-----:R-:W-:Y:S01]  /*0ae0*/  @!P6 FADD.FTZ R22, RZ, R5 ;  /* 0x00000005ff16e221 */ /* 0x001fe20000010000 */
[----:B------:R-:W-:-:S04]  /*0af0*/  LEA R8, P6, R4, UR12, 0x2 ;  /* 0x0000000c04087c11 */ /* 0x000fc8000f8c10ff */
[----:B------:R-:W-:-:S09]  /*0b00*/  LEA.HI.X R9, R4, UR13, R7, 0x2, P6 ;  /* 0x0000000d04097c11 */ /* 0x000fd2000b0f1407 */
.L_x_7785:
[----:B------:R-:W-:Y:S01]  /*0b10*/  IMAD.HI.U32 R4, R11, R21, RZ ;  /* 0x000000150b047227 */ /* 0x000fe200078e00ff */
[----:B------:R-:W-:Y:S03]  /*0b20*/  BSSY B0, `(.L_x_7786) ;  /* 0x0000023000007945 */ /* 0x000fe60003800000 */
[----:B------:R-:W-:-:S04]  /*0b30*/  IMAD.MOV R4, RZ, RZ, -R4 ;  /* 0x000000ffff047224 */ /* 0x000fc800078e0a04 */
[----:B------:R-:W-:-:S05]  /*0b40*/  IMAD R5, R12, R4, R21 ;  /* 0x000000040c057224 */ /* 0x000fca00078e0215 */
[----:B------:R-:W-:-:S13]  /*0b50*/  ISETP.GE.U32.AND P6, PT, R5, R12, PT ;  /* 0x0000000c0500720c */ /* 0x000fda0003fc6070 */
[----:B------:R-:W-:-:S04]  /*0b60*/  @P6 IADD3 R5, -R12, R5, RZ ;  /* 0x000000050c056210 */ /* 0x000fc80007ffe1ff */
[----:B------:R-:W-:-:S13]  /*0b70*/  ISETP.GE.U32.AND P6, PT, R5, R12, PT ;  /* 0x0000000c0500720c */ /* 0x000fda0003fc6070 */
[----:B------:R-:W-:-:S05]  /*0b80*/  @P6 IMAD.IADD R5, R5, 0x1, -R12 ;  /* 0x0000000105056824 */ /* 0x000fca00078e0a0c */
[----:B------:R-:W-:-:S05]  /*0b90*/  SEL R26, R10, R5, !P1 ;  /* 0x000000050a1a7207 */ /* 0x000fca0004800000 */
[----:B------:R-:W-:-:S04]  /*0ba0*/  IMAD.IADD R26, R21, 0x1, -R26 ;  /* 0x00000001151a7824 */ /* 0x000fc800078e0a1a */
[----:B------:R-:W-:Y:S01]  /*0bb0*/  IMAD.IADD R28, R19, 0x1, R26 ;  /* 0x00000001131c7824 */ /* 0x000fe200078e021a */
[----:B------:R-:W-:-:S13]  /*0bc0*/  ISETP.GE.AND P6, PT, R0, R26, PT ;  /* 0x0000001a0000720c */ /* 0x000fda0003fc6270 */
[----:B------:R-:W-:Y:S05]  /*0bd0*/  @P6 BRA `(.L_x_7787) ;  /* 0x00000000005c6947 */ /* 0x000fea0003800000 */
[----:B------:R-:W-:-:S07]  /*0be0*/  MOV R25, R19 ;  /* 0x0000001300197202 */ /* 0x000fce0000000f00 */
.L_x_7788:
[----:B------:R-:W-:-:S06]  /*0bf0*/  IMAD.WIDE R4, R25, 0x10, R8 ;  /* 0x0000001019047825 */ /* 0x000fcc00078e0208 */
[----:B------:R-:W0:Y:S01]  /*0c00*/  LDG.E.128 R4, desc[UR8][R4.64] ;  /* 0x0000000804047981 */ /* 0x000e22000c1e1d00 */
[----:B------:R-:W-:Y:S02]  /*0c10*/  IMAD.IADD R25, R13, 0x1, R25 ;  /* 0x000000010d197824 */ /* 0x000fe400078e0219 */
[C---:B0-----:R-:W-:Y:S01]  /*0c20*/  FADD.FTZ R27, -R20.reuse, R4 ;  /* 0x00000004141b7221 */ /* 0x041fe20000010100 */
[C---:B------:R-:W-:Y:S01]  /*0c30*/  FADD.FTZ R6, -R20.reuse, R6 ;  /* 0x0000000614067221 */ /* 0x040fe20000010100 */
[C---:B------:R-:W-:Y:S02]  /*0c40*/  FADD.FTZ R7, -R20.reuse, R7 ;  /* 0x0000000714077221 */ /* 0x040fe40000010100 */
[----:B------:R-:W-:Y:S01]  /*0c50*/  FMUL.FTZ R29, R27, 1.4426950216293334961 ;  /* 0x3fb8aa3b1b1d7820 */ /* 0x000fe20000410000 */
[----:B------:R-:W-:Y:S01]  /*0c60*/  FADD.FTZ R27, -R20, R5 ;  /* 0x00000005141b7221 */ /* 0x000fe20000010100 */
[----:B------:R-:W-:Y:S01]  /*0c70*/  FMUL.FTZ R6, R6, 1.4426950216293334961 ;  /* 0x3fb8aa3b06067820 */ /* 0x000fe20000410000 */
[----:B------:R-:W-:-:S02]  /*0c80*/  FMUL.FTZ R7, R7, 1.4426950216293334961 ;  /* 0x3fb8aa3b07077820 */ /* 0x000fc40000410000 */
[----:B------:R-:W-:Y:S01]  /*0c90*/  FMUL.FTZ R27, R27, 1.4426950216293334961 ;  /* 0x3fb8aa3b1b1b7820 */ /* 0x000fe20000410000 */
[----:B------:R-:W0:Y:S08]  /*0ca0*/  MUFU.EX2 R29, R29 ;  /* 0x0000001d001d7308 */ /* 0x000e300000000800 */
[----:B------:R-:W1:Y:S08]  /*0cb0*/  MUFU.EX2 R27, R27 ;  /* 0x0000001b001b7308 */ /* 0x000e700000000800 */
[----:B------:R-:W2:Y:S01]  /*0cc0*/  MUFU.EX2 R4, R6 ;  /* 0x0000000600047308 */ /* 0x000ea20000000800 */
[----:B0-----:R-:W-:Y:S01]  /*0cd0*/  FADD.FTZ R22, R29, R22 ;  /* 0x000000161d167221 */ /* 0x001fe20000010000 */
[----:B------:R-:W-:-:S05]  /*0ce0*/  IMAD.SHL.U32 R29, R25, 0x4, RZ ;  /* 0x00000004191d7824 */ /* 0x000fca00078e00ff */
[----:B------:R-:W-:Y:S01]  /*0cf0*/  ISETP.GE.AND P6, PT, R29, R26, PT ;  /* 0x0000001a1d00720c */ /* 0x000fe20003fc6270 */
[----:B------:R-:W0:Y:S01]  /*0d00*/  MUFU.EX2 R7, R7 ;  /* 0x0000000700077308 */ /* 0x000e220000000800 */
[----:B-1----:R-:W-:-:S04]  /*0d10*/  FADD.FTZ R5, R22, R27 ;  /* 0x0000001b16057221 */ /* 0x002fc80000010000 */
[----:B--2---:R-:W-:-:S04]  /*0d20*/  FADD.FTZ R4, R5, R4 ;  /* 0x0000000405047221 */ /* 0x004fc80000010000 */
[----:B0-----:R-:W-:-:S03]  /*0d30*/  FADD.FTZ R22, R4, R7 ;  /* 0x0000000704167221 */ /* 0x001fc60000010000 */
[----:B------:R-:W-:Y:S05]  /*0d40*/  @!P6 BRA `(.L_x_7788) ;  /* 0xfffffffc00a8e947 */ /* 0x000fea000383ffff */
.L_x_7787:
[----:B------:R-:W-:Y:S05]  /*0d50*/  BSYNC B0 ;  /* 0x0000000000007941 */ /* 0x000fea0003800000 */
.L_x_7786:
[----:B------:R-:W-:Y:S01]  /*0d60*/  ISETP.GE.AND P6, PT, R28, R21, PT ;  /* 0x000000151c00720c */ /* 0x000fe20003fc6270 */
[----:B------:R-:W-:-:S12]  /*0d70*/  BSSY B0, `(.L_x_7789) ;  /* 0x000000b000007945 */ /* 0x000fd80003800000 */
[----:B------:R-:W-:Y:S05]  /*0d80*/  @P6 BRA `(.L_x_7790) ;  /* 0x0000000000246947 */ /* 0x000fea0003800000 */
.L_x_7791:
[----:B------:R-:W-:-:S06]  /*0d90*/  IMAD.WIDE R4, R28, 0x4, R8 ;  /* 0x000000041c047825 */ /* 0x000fcc00078e0208 */
[----:B------:R-:W0:Y:S01]  /*0da0*/  LDG.E R5, desc[UR8][R4.64] ;  /* 0x0000000804057981 */ /* 0x000e22000c1e1900 */
[----:B------:R-:W-:-:S05]  /*0db0*/  IMAD.IADD R28, R13, 0x1, R28 ;  /* 0x000000010d1c7824 */ /* 0x000fca00078e021c */
[----:B------:R-:W-:Y:S01]  /*0dc0*/  ISETP.GE.AND P6, PT, R28, R21, PT ;  /* 0x000000151c00720c */ /* 0x000fe20003fc6270 */
[----:B0-----:R-:W-:-:S04]  /*0dd0*/  FADD.FTZ R6, -R20, R5 ;  /* 0x0000000514067221 */ /* 0x001fc80000010100 */
[----:B------:R-:W-:-:S04]  /*0de0*/  FMUL.FTZ R6, R6, 1.4426950216293334961 ;  /* 0x3fb8aa3b06067820 */ /* 0x000fc80000410000 */
[----:B------:R-:W0:Y:S02]  /*0df0*/  MUFU.EX2 R7, R6 ;  /* 0x0000000600077308 */ /* 0x000e240000000800 */
[----:B0-----:R-:W-:Y:S02]  /*0e00*/  FADD.FTZ R22, R7, R22 ;  /* 0x0000001607167221 */ /* 0x001fe40000010000 */
[----:B------:R-:W-:Y:S05]  /*0e10*/  @!P6 BRA `(.L_x_7791) ;  /* 0xfffffffc00dce947 */ /* 0x000fea000383ffff */
.L_x_7790:
[----:B------:R-:W-:Y:S05]  /*0e20*/  BSYNC B0 ;  /* 0x0000000000007941 */ /* 0x000fea0003800000 */
.L_x_7789:
[----:B------:R-:W1:Y:S01]  /*0e30*/  SHFL.DOWN PT, R5, R22, 0x10, 0x1f ;  /* 0x0a001f0016057f89 */ /* 0x000e6200000e0000 */
[----:B------:R-:W-:Y:S01]  /*0e40*/  @!P2 SHF.R.S32.HI R24, RZ, 0x5, R24 ;  /* 0x00000005ff18a819 */ /* 0x000fe20000011418 */
[----:B------:R-:W-:Y:S01]  /*0e50*/  HFMA2.MMA R8, -RZ, RZ, 0, 0 ;  /* 0x00000000ff087435 */ /* 0x000fe200000001ff */
        /* <DEDUP_REMOVED lines=27> */
.L_x_7813:
[----:B--2---:R-:W-:-:S07]  /*1010*/  FADD.FTZ R8, R24, R21 ;  /* 0x0000001518087221 */ /* 0x004fce0000010000 */
.L_x_7793:
[----:B------:R-:W-:Y:S05]  /*1020*/  BSYNC B0 ;  /* 0x0000000000007941 */ /* 0x000fea0003800000 */
.L_x_7792:
        /* <DEDUP_REMOVED lines=12> */
[----:B------:R2:W3:Y:S01]  /*10f0*/  MUFU.RCP R11, R8 ;  /* 0x00000008000b7308 */ /* 0x0004e20000001000 */
[----:B------:R-:W-:-:S05]  /*1100*/  ULDC UR4, c[0x0][0x214] ;  /* 0x0000850000047ab9 */ /* 0x000fca0000000800 */
.L_x_7796:
[----:B------:R-:W-:Y:S02]  /*1110*/  IMAD.MOV.U32 R17, RZ, RZ, R15 ;  /* 0x000000ffff117224 */ /* 0x000fe400078e000f */
[----:B------:R-:W-:-:S06]  /*1120*/  IMAD.WIDE R2, R19, 0x4, R16 ;  /* 0x0000000413027825 */ /* 0x000fcc00078e0210 */
[----:B------:R-:W0:Y:S01]  /*1130*/  LDG.E R3, desc[UR8][R2.64] ;  /* 0x0000000802037981 */ /* 0x000e22000c1e1900 */
[----:B------:R-:W-:-:S04]  /*1140*/  IADD3 R4, P0, R19, R18, RZ ;  /* 0x0000001213047210 */ /* 0x000fc80007f1e0ff */
[----:B----4-:R-:W-:Y:S01]  /*1150*/  LEA.HI.X.SX32 R7, R19, R14, 0x1, P0 ;  /* 0x0000000e13077211 */ /* 0x010fe200000f0eff */
[----:B------:R-:W-:Y:S01]  /*1160*/  IMAD.IADD R19, R13, 0x1, R19 ;  /* 0x000000010d137824 */ /* 0x000fe200078e0213 */
[----:B------:R-:W-:-:S04]  /*1170*/  LEA R6, P0, R4, R5, 0x2 ;  /* 0x0000000504067211 */ /* 0x000fc800078010ff */
[----:B------:R-:W-:Y:S02]  /*1180*/  LEA.HI.X R7, R4, UR4, R7, 0x2, P0 ;  /* 0x0000000404077c11 */ /* 0x000fe400080f1407 */
[----:B------:R-:W-:Y:S01]  /*1190*/  ISETP.GE.AND P0, PT, R19, UR7, PT ;  /* 0x0000000713007c0c */ /* 0x000fe2000bf06270 */
[----:B0-----:R-:W-:-:S04]  /*11a0*/  FADD.FTZ R0, -R20, R3 ;  /* 0x0000000314007221 */ /* 0x001fc80000010100 */
[----:B------:R-:W-:-:S06]  /*11b0*/  FMUL.FTZ R0, R0, 1.4426950216293334961 ;  /* 0x3fb8aa3b00007820 */ /* 0x000fcc0000410000 */
[----:B------:R-:W1:Y:S02]  /*11c0*/  MUFU.EX2 R0, R0 ;  /* 0x0000000000007308 */ /* 0x000e640000000800 */
[----:B-1-3--:R-:W-:-:S05]  /*11d0*/  FMUL.FTZ R9, R0, R11 ;  /* 0x0000000b00097220 */ /* 0x00afca0000410000 */
[----:B------:R4:W-:Y:S01]  /*11e0*/  STG.E desc[UR8][R6.64], R9 ;  /* 0x0000000906007986 */ /* 0x0009e2000c101908 */
[----:B------:R-:W-:Y:S05]  /*11f0*/  @!P0 BRA `(.L_x_7796) ;  /* 0xfffffffc00c48947 */ /* 0x000fea000383ffff */
[----:B------:R-:W-:Y:S05]  /*1200*/  EXIT ;  /* 0x000000000000794d */ /* 0x000fea0003800000 */
.L_x_7795:
[----:B------:R-:W-:Y:S05]  /*1210*/  @!P0 BRA `(.L_x_7797) ;  /* 0x0000000000688947 */ /* 0x000fea0003800000 */
[----:B------:R-:W-:-:S06]  /*1220*/  UIADD3 UR7, UR6, UR7, URZ ;  /* 0x0000000706077290 */ /* 0x000fcc000fffe03f */
[----:B------:R-:W-:-:S04]  /*1230*/  ISETP.GE.AND P0, PT, R19, UR7, PT ;  /* 0x0000000713007c0c */ /* 0x000fc8000bf06270 */
[----:B------:R-:W-:-:S13]  /*1240*/  ISETP.LT.OR P0, PT, R19, UR6, P0 ;  /* 0x0000000613007c0c */ /* 0x000fda0008701670 */
[----:B------:R2:W0:Y:S01]  /*1250*/  @!P0 LDG.E R3, desc[UR8][R2.64] ;  /* 0x0000000802038981 */ /* 0x000422000c1e1900 */
[----:B------:R-:W3:Y:S01]  /*1260*/  @!P0 LDC R17, c[0x0][0x214] ;  /* 0x00008500ff118b82 */ /* 0x000ee20000000800 */
[----:B-1----:R-:W-:Y:S01]  /*1270*/  @!P0 MUFU.RCP R9, R8 ;  /* 0x0000000800098308 */ /* 0x002fe20000001000 */
[----:B------:R-:W1:Y:S02]  /*1280*/  S2R R6, SR_TID.X ;  /* 0x0000000000067919 */ /* 0x000e640000002100 */
[----:B-1----:R-:W-:-:S04]  /*1290*/  IADD3 R7, P2, R6, -UR6, RZ ;  /* 0x8000000606077c10 */ /* 0x002fc8000ff5e0ff */
[----:B------:R-:W-:Y:S02]  /*12a0*/  LEA.HI.X.SX32 R21, R6, 0xffffffff, 0x1, P2 ;  /* 0xffffffff06157811 */ /* 0x000fe400010f0eff */
[----:B------:R-:W-:-:S04]  /*12b0*/  @!P0 IADD3 R6, P2, R18, R7, RZ ;  /* 0x0000000712068210 */ /* 0x000fc80007f5e0ff */
[----:B------:R-:W-:Y:S02]  /*12c0*/  @!P0 IADD3.X R7, R14, R21, RZ, P2, !PT ;  /* 0x000000150e078210 */ /* 0x000fe400017fe4ff */
[----:B--2---:R-:W-:Y:S01]  /*12d0*/  @!P0 LEA R2, P2, R6, R5, 0x2 ;  /* 0x0000000506028211 */ /* 0x004fe200078410ff */
[----:B0-----:R-:W-:-:S03]  /*12e0*/  @!P0 FADD.FTZ R4, -R20, R3 ;  /* 0x0000000314048221 */ /* 0x001fc60000010100 */
[----:B---3--:R-:W-:Y:S02]  /*12f0*/  @!P0 LEA.HI.X R3, R6, R17, R7, 0x2, P2 ;  /* 0x0000001106038211 */ /* 0x008fe400010f1407 */
[----:B------:R-:W-:Y:S01]  /*1300*/  VIMNMX.U32 R17, R13, UR7, PT ;  /* 0x000000070d117c48 */ /* 0x000fe2000bfe0000 */
[----:B------:R-:W-:-:S03]  /*1310*/  @!P0 FMUL.FTZ R4, R4, 1.4426950216293334961 ;  /* 0x3fb8aa3b04048820 */ /* 0x000fc60000410000 */
[----:B------:R-:W-:-:S03]  /*1320*/  IADD3 R17, -R17, UR7, RZ ;  /* 0x0000000711117c10 */ /* 0x000fc6000fffe1ff */
[----:B------:R-:W0:Y:S02]  /*1330*/  @!P0 MUFU.EX2 R4, R4 ;  /* 0x0000000400048308 */ /* 0x000e240000000800 */
[----:B0-----:R-:W-:-:S05]  /*1340*/  @!P0 FMUL.FTZ R7, R4, R9 ;  /* 0x0000000904078220 */ /* 0x001fca0000410000 */
[----:B------:R2:W-:Y:S01]  /*1350*/  @!P0 STG.E desc[UR8][R2.64], R7 ;  /* 0x0000000702008986 */ /* 0x0005e2000c101908 */
[----:B------:R-:W-:-:S04]  /*1360*/  IADD3 R9, P0, R13, -UR6, RZ ;  /* 0x800000060d097c10 */ /* 0x000fc8000ff1e0ff */
[C---:B------:R-:W-:Y:S01]  /*1370*/  LEA R16, P2, R9.reuse, R16, 0x2 ;  /* 0x0000001009107211 */ /* 0x040fe200078410ff */
[----:B------:R-:W-:Y:S01]  /*1380*/  IMAD.X R4, RZ, RZ, -0x1, P0 ;  /* 0xffffffffff047424 */ /* 0x000fe200000e06ff */
[----:B------:R-:W-:-:S04]  /*1390*/  IADD3 R18, P0, R9, R18, RZ ;  /* 0x0000001209127210 */ /* 0x000fc80007f1e0ff */
[----:B------:R-:W-:Y:S01]  /*13a0*/  LEA.HI.X R15, R9, R15, R4, 0x2, P2 ;  /* 0x0000000f090f7211 */ /* 0x000fe200010f1404 */
[----:B--2---:R-:W-:-:S08]  /*13b0*/  IMAD.X R14, R4, 0x1, R14, P0 ;  /* 0x00000001040e7824 */ /* 0x004fd000000e060e */
.L_x_7797:
[----:B------:R-:W-:Y:S01]  /*13c0*/  IMAD.HI.U32 R11, R11, R17, RZ ;  /* 0x000000110b0b7227 */ /* 0x000fe200078e00ff */
[----:B------:R-:W2:Y:S01]  /*13d0*/  LDC R7, c[0x0][0x214] ;  /* 0x00008500ff077b82 */ /* 0x000ea20000000800 */
[----:B------:R-:W-:Y:S02]  /*13e0*/  BSSY B0, `(.L_x_7798) ;  /* 0x0000028000007945 */ /* 0x000fe40003800000 */
[----:B------:R-:W-:-:S04]  /*13f0*/  IMAD.MOV R11, RZ, RZ, -R11 ;  /* 0x000000ffff0b7224 */ /* 0x000fc800078e0a0b */
[----:B------:R-:W-:-:S05]  /*1400*/  IMAD R3, R12, R11, R17 ;  /* 0x0000000b0c037224 */ /* 0x000fca00078e0211 */
[----:B------:R-:W-:-:S13]  /*1410*/  ISETP.GE.U32.AND P0, PT, R3, R12, PT ;  /* 0x0000000c0300720c */ /* 0x000fda0003f06070 */
[----:B------:R-:W-:-:S04]  /*1420*/  @P0 IADD3 R3, -R12, R3, RZ ;  /* 0x000000030c030210 */ /* 0x000fc80007ffe1ff */
[----:B------:R-:W-:-:S13]  /*1430*/  ISETP.GE.U32.AND P0, PT, R3, R12, PT ;  /* 0x0000000c0300720c */ /* 0x000fda0003f06070 */
[----:B------:R-:W-:-:S05]  /*1440*/  @P0 IMAD.IADD R3, R3, 0x1, -R12 ;  /* 0x0000000103030824 */ /* 0x000fca00078e0a0c */
[----:B------:R-:W-:Y:S02]  /*1450*/  SEL R10, R10, R3, !P1 ;  /* 0x000000030a0a7207 */ /* 0x000fe40004800000 */
[----:B------:R-:W-:-:S03]  /*1460*/  LEA R2, P1, R18, R5, 0x2 ;  /* 0x0000000512027211 */ /* 0x000fc600078210ff */
[----:B-1----:R-:W-:Y:S01]  /*1470*/  IMAD.IADD R9, R17, 0x1, -R10 ;  /* 0x0000000111097824 */ /* 0x002fe200078e0a0a */
[----:B--2---:R-:W-:Y:S01]  /*1480*/  LEA.HI.X R3, R18, R7, R14, 0x2, P1 ;  /* 0x0000000712037211 */ /* 0x004fe200008f140e */
[----:B------:R-:W-:-:S03]  /*1490*/  IMAD.MOV.U32 R14, RZ, RZ, R16 ;  /* 0x000000ffff0e7224 */ /* 0x000fc600078e0010 */
[-C--:B------:R-:W-:Y:S02]  /*14a0*/  ISETP.GE.AND P0, PT, R0, R9.reuse, PT ;  /* 0x000000090000720c */ /* 0x080fe40003f06270 */
[----:B------:R-:W-:-:S11]  /*14b0*/  IADD3 R0, R19, R9, RZ ;  /* 0x0000000913007210 */ /* 0x000fd60007ffe0ff */
[----:B------:R-:W-:Y:S05]  /*14c0*/  @P0 BRA `(.L_x_7799) ;  /* 0x0000000000640947 */ /* 0x000fea0003800000 */
[----:B------:R1:W2:Y:S02]  /*14d0*/  MUFU.RCP R10, R8 ;  /* 0x00000008000a7308 */ /* 0x0002a40000001000 */
.L_x_7800:
[----:B---3--:R-:W-:-:S06]  /*14e0*/  IMAD.WIDE R4, R19, 0x10, R14 ;  /* 0x0000001013047825 */ /* 0x008fcc00078e020e */
[----:B------:R-:W0:Y:S01]  /*14f0*/  LDG.E.128 R4, desc[UR8][R4.64] ;  /* 0x0000000804047981 */ /* 0x000e22000c1e1d00 */
[----:B------:R-:W-:-:S04]  /*1500*/  IMAD.WIDE R22, R19, 0x10, R2 ;  /* 0x0000001013167825 */ /* 0x000fc800078e0202 */
[----:B------:R-:W-:Y:S02]  /*1510*/  IMAD.IADD R19, R13, 0x1, R19 ;  /* 0x000000010d137824 */ /* 0x000fe400078e0213 */
[C---:B0-----:R-:W-:Y:S01]  /*1520*/  FADD.FTZ R6, -R20.reuse, R6 ;  /* 0x0000000614067221 */ /* 0x041fe20000010100 */
[C---:B------:R-:W-:Y:S01]  /*1530*/  FADD.FTZ R11, -R20.reuse, R5 ;  /* 0x00000005140b7221 */ /* 0x040fe20000010100 */
[----:B------:R-:W-:Y:S02]  /*1540*/  FADD.FTZ R7, -R20, R7 ;  /* 0x0000000714077221 */ /* 0x000fe40000010100 */
[----:B------:R-:W-:Y:S01]  /*1550*/  FMUL.FTZ R16, R6, 1.4426950216293334961 ;  /* 0x3fb8aa3b06107820 */ /* 0x000fe20000410000 */
[----:B------:R-:W-:Y:S01]  /*1560*/  FADD.FTZ R6, -R20, R4 ;  /* 0x0000000414067221 */ /* 0x000fe20000010100 */
[----:B------:R-:W-:Y:S01]  /*1570*/  FMUL.FTZ R12, R11, 1.4426950216293334961 ;  /* 0x3fb8aa3b0b0c7820 */ /* 0x000fe20000410000 */
[----:B------:R-:W-:Y:S01]  /*1580*/  FMUL.FTZ R18, R7, 1.4426950216293334961 ;  /* 0x3fb8aa3b07127820 */ /* 0x000fe20000410000 */
[----:B------:R-:W2:Y:S01]  /*1590*/  MUFU.EX2 R25, R16 ;  /* 0x0000001000197308 */ /* 0x000ea20000000800 */
[----:B------:R-:W-:-:S07]  /*15a0*/  FMUL.FTZ R11, R6, 1.4426950216293334961 ;  /* 0x3fb8aa3b060b7820 */ /* 0x000fce0000410000 */
[----:B------:R0:W3:Y:S08]  /*15b0*/  MUFU.EX2 R21, R12 ;  /* 0x0000000c00157308 */ /* 0x0000f00000000800 */
[----:B------:R-:W4:Y:S01]  /*15c0*/  MUFU.EX2 R7, R18 ;  /* 0x0000001200077308 */ /* 0x000f220000000800 */
[----:B--2---:R-:W-:Y:S01]  /*15d0*/  FMUL.FTZ R6, R25, R10 ;  /* 0x0000000a19067220 */ /* 0x004fe20000410000 */
[----:B0-----:R-:W-:-:S05]  /*15e0*/  IMAD.SHL.U32 R12, R19, 0x4, RZ ;  /* 0x00000004130c7824 */ /* 0x001fca00078e00ff */
[----:B------:R-:W-:Y:S01]  /*15f0*/  ISETP.GE.AND P0, PT, R12, R9, PT ;  /* 0x000000090c00720c */ /* 0x000fe20003f06270 */
[----:B------:R-:W0:Y:S01]  /*1600*/  MUFU.EX2 R11, R11 ;  /* 0x0000000b000b7308 */ /* 0x000e220000000800 */
[-C--:B---3--:R-:W-:Y:S01]  /*1610*/  FMUL.FTZ R5, R21, R10.reuse ;  /* 0x0000000a15057220 */ /* 0x088fe20000410000 */
[-C--:B----4-:R-:W-:Y:S01]  /*1620*/  FMUL.FTZ R7, R7, R10.reuse ;  /* 0x0000000a07077220 */ /* 0x090fe20000410000 */
[----:B0-----:R-:W-:-:S05]  /*1630*/  FMUL.FTZ R4, R11, R10 ;  /* 0x0000000a0b047220 */ /* 0x001fca0000410000 */
[----:B------:R3:W-:Y:S04]  /*1640*/  STG.E.128 desc[UR8][R22.64], R4 ;  /* 0x0000000416007986 */ /* 0x0007e8000c101d08 */
[----:B------:R-:W-:Y:S05]  /*1650*/  @!P0 BRA `(.L_x_7800) ;  /* 0xfffffffc00a08947 */ /* 0x000fea000383ffff */
.L_x_7799:
[----:B------:R-:W-:Y:S05]  /*1660*/  BSYNC B0 ;  /* 0x0000000000007941 */ /* 0x000fea0003800000 */
.L_x_7798:
[----:B------:R-:W-:-:S13]  /*1670*/  ISETP.GE.AND P0, PT, R0, R17, PT ;  /* 0x000000110000720c */ /* 0x000fda0003f06270 */
[----:B------:R-:W-:Y:S05]  /*1680*/  @P0 EXIT ;  /* 0x000000000000094d */ /* 0x000fea0003800000 */
[----:B------:R2:W4:Y:S02]  /*1690*/  MUFU.RCP R11, R8 ;  /* 0x00000008000b7308 */ /* 0x0005240000001000 */
.L_x_7801:
[----:B---3--:R-:W-:-:S06]  /*16a0*/  IMAD.WIDE R4, R0, 0x4, R14 ;  /* 0x0000000400047825 */ /* 0x008fcc00078e020e */
[----:B0-----:R-:W0:Y:S02]  /*16b0*/  LDG.E R5, desc[UR8][R4.64] ;  /* 0x0000000804057981 */ /* 0x001e24000c1e1900 */
[----:B0-----:R-:W-:-:S04]  /*16c0*/  FADD.FTZ R6, -R20, R5 ;  /* 0x0000000514067221 */ /* 0x001fc80000010100 */
[----:B-12---:R-:W-:Y:S01]  /*16d0*/  FMUL.FTZ R8, R6, 1.4426950216293334961 ;  /* 0x3fb8aa3b06087820 */ /* 0x006fe20000410000 */
[----:B------:R-:W-:-:S04]  /*16e0*/  IMAD.WIDE R6, R0, 0x4, R2 ;  /* 0x0000000400067825 */ /* 0x000fc800078e0202 */
[----:B------:R-:W-:Y:S01]  /*16f0*/  IMAD.IADD R0, R13, 0x1, R0 ;  /* 0x000000010d007824 */ /* 0x000fe200078e0200 */
[----:B------:R-:W4:Y:S04]  /*1700*/  MUFU.EX2 R8, R8 ;  /* 0x0000000800087308 */ /* 0x000f280000000800 */
[----:B------:R-:W-:Y:S01]  /*1710*/  ISETP.GE.AND P0, PT, R0, R17, PT ;  /* 0x000000110000720c */ /* 0x000fe20003f06270 */
[----:B----4-:R-:W-:-:S05]  /*1720*/  FMUL.FTZ R9, R8, R11 ;  /* 0x0000000b08097220 */ /* 0x010fca0000410000 */
[----:B------:R0:W-:Y:S07]  /*1730*/  STG.E desc[UR8][R6.64], R9 ;  /* 0x0000000906007986 */ /* 0x0001ee000c101908 */
[----:B------:R-:W-:Y:S05]  /*1740*/  @!P0 BRA `(.L_x_7801) ;  /* 0xfffffffc00d48947 */ /* 0x000fea000383ffff */
[----:B------:R-:W-:Y:S05]  /*1750*/  EXIT ;  /* 0x000000000000794d */ /* 0x000fea0003800000 */
.L_x_7784:
[----:B-1----:R-:W-:Y:S01]  /*1760*/  MOV R27, R7 ;  /* 0x00000007001b7202 */ /* 0x002fe20000000f00 */
[----:B------:R-:W-:Y:S02]  /*1770*/  IMAD.MOV.U32 R4, RZ, RZ, 0x10 ;  /* 0x00000010ff047424 */ /* 0x000fe400078e00ff */
[----:B------:R-:W-:Y:S02]  /*1780*/  IMAD.MOV.U32 R5, RZ, RZ, 0x1f ;  /* 0x0000001fff057424 */ /* 0x000fe400078e00ff */
[----:B------:R-:W-:-:S07]  /*1790*/  IMAD.MOV.U32 R6, RZ, RZ, -0x1 ;  /* 0xffffffffff067424 */ /* 0x000fce00078e00ff */
[----:B------:R-:W-:Y:S05]  /*17a0*/  WARPSYNC.COLLECTIVE R6, `(.L_x_7802) ;  /* 0x0000000006087348 */ /* 0x000fea0003c00000 */
[----:B------:R0:W1:Y:S02]  /*17b0*/  SHFL.DOWN P6, R25, R27, R4, R5 ;  /* 0x080000041b197389 */ /* 0x00006400000c0005 */
[----:B01----:R-:W-:Y:S01]  /*17c0*/  ENDCOLLECTIVE ;  /* 0x000000000000791b */ /* 0x003fe20003800000 */
.L_x_7802:
        /* <DEDUP_REMOVED lines=8> */
.L_x_7803:
        /* <DEDUP_REMOVED lines=8> */
.L_x_7804:
        /* <DEDUP_REMOVED lines=8> */
.L_x_7805:
        /* <DEDUP_REMOVED lines=8> */
.L_x_7806:
[----:B------:R-:W-:Y:S01]  /*19d0*/  MOV R22, R25 ;  /* 0x0000001900167202 */ /* 0x000fe20000000f00 */
[----:B------:R-:W-:Y:S06]  /*19e0*/  BRA `(.L_x_7807) ;  /* 0xffffffec00d07947 */ /* 0x000fec000383ffff */
.L_x_7794:
[----:B--2---:R-:W-:Y:S01]  /*19f0*/  IMAD.MOV.U32 R27, RZ, RZ, R8 ;  /* 0x000000ffff1b7224 */ /* 0x004fe200078e0008 */
[----:B------:R-:W-:Y:S01]  /*1a00*/  MOV R6, 0xffffffff ;  /* 0xffffffff00067802 */ /* 0x000fe20000000f00 */
[----:B------:R-:W-:Y:S02]  /*1a10*/  IMAD.MOV.U32 R4, RZ, RZ, 0x10 ;  /* 0x00000010ff047424 */ /* 0x000fe400078e00ff */
[----:B------:R-:W-:-:S07]  /*1a20*/  IMAD.MOV.U32 R5, RZ, RZ, 0x1f ;  /* 0x0000001fff057424 */ /* 0x000fce00078e00ff */
[----:B01----:R-:W-:Y:S05]  /*1a30*/  WARPSYNC.COLLECTIVE R6, `(.L_x_7808) ;  /* 0x0000000006087348 */ /* 0x003fea0003c00000 */
[----:B------:R2:W3:Y:S02]  /*1a40*/  SHFL.DOWN P6, R25, R27, R4, R5 ;  /* 0x080000041b197389 */ /* 0x0004e400000c0005 */
[----:B0123--:R-:W-:Y:S01]  /*1a50*/  ENDCOLLECTIVE ;  /* 0x000000000000791b */ /* 0x00ffe20003800000 */
.L_x_7808:
[----:B------:R-:W-:Y:S01]  /*1a60*/  HFMA2.MMA R4, -RZ, RZ, 0, 4.76837158203125e-07 ;  /* 0x00000008ff047435 */ /* 0x000fe200000001ff */
[----:B------:R-:W-:-:S04]  /*1a70*/  IMAD.MOV.U32 R7, RZ, RZ, R25 ;  /* 0x000000ffff077224 */ /* 0x000fc800078e0019 */
[----:B------:R-:W-:-:S04]  /*1a80*/  FADD.FTZ R7, R8, R7 ;  /* 0x0000000708077221 */ /* 0x000fc80000010000 */
[----:B------:R-:W-:-:S07]  /*1a90*/  IMAD.MOV.U32 R27, RZ, RZ, R7 ;  /* 0x000000ffff1b7224 */ /* 0x000fce00078e0007 */
[----:B------:R-:W-:Y:S05]  /*1aa0*/  WARPSYNC.COLLECTIVE R6, `(.L_x_7809) ;  /* 0x0000000006087348 */ /* 0x000fea0003c00000 */
[----:B------:R0:W1:Y:S02]  /*1ab0*/  SHFL.DOWN P6, R25, R27, R4, R5 ;  /* 0x080000041b197389 */ /* 0x00006400000c0005 */
[----:B01----:R-:W-:Y:S01]  /*1ac0*/  ENDCOLLECTIVE ;  /* 0x000000000000791b */ /* 0x003fe20003800000 */
.L_x_7809:
[----:B------:R-:W-:Y:S01]  /*1ad0*/  MOV R4, 0x4 ;  /* 0x0000000400047802 */ /* 0x000fe20000000f00 */
[----:B------:R-:W-:-:S04]  /*1ae0*/  IMAD.MOV.U32 R22, RZ, RZ, R25 ;  /* 0x000000ffff167224 */ /* 0x000fc800078e0019 */
[----:B------:R-:W-:-:S04]  /*1af0*/  FADD.FTZ R22, R7, R22 ;  /* 0x0000001607167221 */ /* 0x000fc80000010000 */
[----:B------:R-:W-:-:S07]  /*1b00*/  IMAD.MOV.U32 R27, RZ, RZ, R22 ;  /* 0x000000ffff1b7224 */ /* 0x000fce00078e0016 */
[----:B------:R-:W-:Y:S05]  /*1b10*/  WARPSYNC.COLLECTIVE R6, `(.L_x_7810) ;  /* 0x0000000006087348 */ /* 0x000fea0003c00000 */
[----:B------:R0:W1:Y:S02]  /*1b20*/  SHFL.DOWN P6, R25, R27, R4, R5 ;  /* 0x080000041b197389 */ /* 0x00006400000c0005 */
[----:B01----:R-:W-:Y:S01]  /*1b30*/  ENDCOLLECTIVE ;  /* 0x000000000000791b */ /* 0x003fe20003800000 */
.L_x_7810:
[----:B------:R-:W-:Y:S01]  /*1b40*/  HFMA2.MMA R4, -RZ, RZ, 0, 1.1920928955078125e-07 ;  /* 0x00000002ff047435 */ /* 0x000fe200000001ff */
[----:B------:R-:W-:-:S04]  /*1b50*/  IMAD.MOV.U32 R9, RZ, RZ, R25 ;  /* 0x000000ffff097224 */ /* 0x000fc800078e0019 */
[----:B------:R-:W-:-:S04]  /*1b60*/  FADD.FTZ R9, R22, R9 ;  /* 0x0000000916097221 */ /* 0x000fc80000010000 */
[----:B------:R-:W-:-:S07]  /*1b70*/  IMAD.MOV.U32 R27, RZ, RZ, R9 ;  /* 0x000000ffff1b7224 */ /* 0x000fce00078e0009 */
[----:B------:R-:W-:Y:S05]  /*1b80*/  WARPSYNC.COLLECTIVE R6, `(.L_x_7811) ;  /* 0x0000000006087348 */ /* 0x000fea0003c00000 */
[----:B------:R0:W1:Y:S02]  /*1b90*/  SHFL.DOWN P6, R25, R27, R4, R5 ;  /* 0x080000041b197389 */ /* 0x00006400000c0005 */
[----:B01----:R-:W-:Y:S01]  /*1ba0*/  ENDCOLLECTIVE ;  /* 0x000000000000791b */ /* 0x003fe20003800000 */
.L_x_7811:
[----:B------:R-:W-:Y:S01]  /*1bb0*/  MOV R4, 0x1 ;  /* 0x0000000100047802 */ /* 0x000fe20000000f00 */
[----:B------:R-:W-:-:S04]  /*1bc0*/  IMAD.MOV.U32 R24, RZ, RZ, R25 ;  /* 0x000000ffff187224 */ /* 0x000fc800078e0019 */
[----:B------:R-:W-:-:S04]  /*1bd0*/  FADD.FTZ R24, R9, R24 ;  /* 0x0000001809187221 */ /* 0x000fc80000010000 */
[----:B------:R-:W-:-:S07]  /*1be0*/  IMAD.MOV.U32 R27, RZ, RZ, R24 ;  /* 0x000000ffff1b7224 */ /* 0x000fce00078e0018 */
[----:B------:R-:W-:Y:S05]  /*1bf0*/  WARPSYNC.COLLECTIVE R6, `(.L_x_7812) ;  /* 0x0000000006087348 */ /* 0x000fea0003c00000 */
[----:B------:R0:W1:Y:S02]  /*1c00*/  SHFL.DOWN P6, R25, R27, R4, R5 ;  /* 0x080000041b197389 */ /* 0x00006400000c0005 */
[----:B01----:R-:W-:Y:S01]  /*1c10*/  ENDCOLLECTIVE ;  /* 0x000000000000791b */ /* 0x003fe20003800000 */
.L_x_7812:
[----:B------:R-:W-:Y:S01]  /*1c20*/  IMAD.MOV.U32 R21, RZ, RZ, R25 ;  /* 0x000000ffff157224 */ /* 0x000fe200078e0019 */
[----:B------:R-:W-:Y:S06]  /*1c30*/  BRA `(.L_x_7813) ;  /* 0xfffffff000f47947 */ /* 0x000fec000383ffff */
.L_x_7814:
        /* <DEDUP_REMOVED lines=12> */
.L_x_12096:


//--------------------- .text._ZN2at6native43_GLOBAL__N__9ae7fba5_10_SoftMax_cu_9f978f6323cunn_SoftMaxForwardSmemILi4EfffNS1_22SoftMaxForwardEpilogueElEEvPT2_PKT0_T4_ --------------------------
	.section	.text._ZN2at6native43_GLOBAL__N__9ae7fba5_10_SoftMax_cu_9f978f6323cunn_SoftMaxForwardSmemILi4EfffNS1_22SoftMaxForwardEpilogueElEEvPT2_PKT0_T4_,"ax",@progbits
	.align	128
.text._ZN2at6native43_GLOBAL__N__9ae7fba5_10_SoftMax_cu_9f978f6323cunn_SoftMaxForwardSmemILi4EfffNS1_22SoftMaxForwardEpilogueElEEvPT2_PKT0_T4_:
        .type           _ZN2at6native43_GLOBAL__N__9ae7fba5_10_SoftMax_cu_9f978f6323cunn_SoftMaxForwardSmemILi4EfffNS1_22SoftMaxForwardEpilogueElEEvPT2_PKT0_T4_,@function
        .size           _ZN2at6native43_GLOBAL__N__9ae7fba5_10_SoftMax_cu_9f978f6323cunn_SoftMaxForwardSmemILi4EfffNS1_22SoftMaxForwardEpilogueElEEvPT2_PKT0_T4_,(.L_x_12097 - _ZN2at6native43_GLOBAL__N__9ae7fba5_10_SoftMax_cu_9f978f6323cunn_SoftMaxForwardSmemILi4EfffNS1_22SoftMaxForwardEpilogueElEEvPT2_PKT0_T4_)
        .other          _ZN2at6native43_GLOBAL__N__9ae7fba5_10_SoftMax_cu_9f978f6323cunn_SoftMaxForwardSmemILi4EfffNS1_22SoftMaxForwardEpilogueElEEvPT2_PKT0_T4_,@"STO_CUDA_ENTRY STV_DEFAULT"
_ZN2at6native43_GLOBAL__N__9ae7fba5_10_SoftMax_cu_9f978f6323cunn_SoftMaxForwardSmemILi4EfffNS1_22SoftMaxForwardEpilogueElEEvPT2_PKT0_T4_:
        /* <DEDUP_REMOVED lines=18> */
[----:B------:R-:W-:Y:S01]  /*0120*/  IMAD.MOV.U32 R15, RZ, RZ, -0x800001 ;  /* 0xff7fffffff0f7424 */ /* 0x000fe200078e00ff */
[C---:B------:R-:W-:Y:S01]  /*0130*/  LEA R22, P1, R8.reuse, UR4, 0x2 ;  /* 0x0000000408167c11 */ /* 0x040fe2000f8210ff */
[----:B------:R-:W-:Y:S01]  /*0140*/  IMAD.MOV.U32 R20, RZ, RZ, R0 ;  /* 0x000000ffff147224 */ /* 0x000fe200078e0000 */
[----:B------:R-:W-:Y:S02]  /*0150*/  MOV R19, R11 ;  /* 0x0000000b00137202 */ /* 0x000fe40000000f00 */
[----:B------:R-:W-:Y:S02]  /*0160*/  LEA.HI.X R21, R8, UR5, R13, 0x2, P1 ;  /* 0x0000000508157c11 */ /* 0x000fe400088f140d */
[----:B0-----:R-:W-:-:S07]  /*0170*/  LEA R10, R5, R4, 0x18 ;  /* 0x00000004050a7211 */ /* 0x001fce00078ec0ff */
.L_x_7817:
[----:B0-----:R-:W-:-:S04]  /*0180*/  LEA R4, P1, R19, R22, 0x4 ;  /* 0x0000001613047211 */ /* 0x001fc800078220ff */
[----:B------:R-:W-:-:S06]  /*0190*/  LEA.HI.X R5, R19, R21, R20, 0x4, P1 ;  /* 0x0000001513057211 */ /* 0x000fcc00008f2414 */
[----:B------:R-:W2:Y:S01]  /*01a0*/  LDG.E.128 R4, desc[UR6][R4.64] ;  /* 0x0000000604047981 */ /* 0x000ea2000c1e1d00 */
[----:B------:R-:W-:Y:S01]  /*01b0*/  IMAD R12, R19, 0x10, R10 ;  /* 0x00000010130c7824 */ /* 0x000fe200078e020a */
[----:B-1----:R-:W-:-:S04]  /*01c0*/  IADD3 R19, P1, R16, R19, RZ ;  /* 0x0000001310137210 */ /* 0x002fc80007f3e0ff */
[----:B------:R-:W-:Y:S01]  /*01d0*/  IADD3.X R20, RZ, R20, RZ, P1, !PT ;  /* 0x00000014ff147210 */ /* 0x000fe20000ffe4ff */
[----:B------:R-:W-:-:S03]  /*01e0*/  IMAD.SHL.U32 R17, R19, 0x4, RZ ;  /* 0x0000000413117824 */ /* 0x000fc600078e00ff */
[----:B------:R-:W-:Y:S02]  /*01f0*/  SHF.L.U64.HI R18, R19, 0x2, R20 ;  /* 0x0000000213127819 */ /* 0x000fe40000010214 */
[----:B------:R-:W-:-:S04]  /*0200*/  ISETP.GE.U32.AND P1, PT, R17, R2, PT ;  /* 0x000000021100720c */ /* 0x000fc80003f26070 */
[----:B------:R-:W-:Y:S01]  /*0210*/  ISETP.GE.AND.EX P1, PT, R18, R3, PT, P1 ;  /* 0x000000031200720c */ /* 0x000fe20003f26310 */
[----:B--2---:R0:W-:Y:S01]  /*0220*/  STS.128 [R12], R4 ;  /* 0x000000040c007388 */ /* 0x0041e20000000c00 */
[----:B------:R-:W-:-:S04]  /*0230*/  FMNMX.FTZ R14, R4, R15, !PT ;  /* 0x0000000f040e7209 */ /* 0x000fc80007810000 */
[----:B------:R-:W-:-:S04]  /*0240*/  FMNMX.FTZ R15, R5, R14, !PT ;  /* 0x0000000e050f7209 */ /* 0x000fc80007810000 */
[----:B------:R-:W-:-:S04]  /*0250*/  FMNMX.FTZ R14, R6, R15, !PT ;  /* 0x0000000f060e7209 */ /* 0x000fc80007810000 */
[----:B------:R-:W-:Y:S01]  /*0260*/  FMNMX.FTZ R15, R7, R14, !PT ;  /* 0x0000000e070f7209 */ /* 0x000fe20007810000 */
[----:B------:R-:W-:Y:S06]  /*0270*/  @!P1 BRA `(.L_x_7817) ;  /* 0xfffffffc00c09947 */ /* 0x000fec000383ffff */
.L_x_7816:
[----:B------:R-:W-:Y:S05]  /*0280*/  BSYNC B0 ;  /* 0x0000000000007941 */ /* 0x000fea0003800000 */
.L_x_7815:
[----:B0-----:R-:W0:Y:S01]  /*0290*/  SHFL.DOWN PT, R4, R15, 0x10, 0x1f ;  /* 0x0a001f000f047f89 */ /* 0x001e2200000e0000 */
[----:B------:R-:W-:Y:S01]  /*02a0*/  SHF.R.S32.HI R14, RZ, 0x1f, R11 ;  /* 0x0000001fff0e7819 */ /* 0x000fe2000001140b */
[----:B------:R-:W-:Y:S01]  /*02b0*/  ULDC UR5, c[0x0][0x0] ;  /* 0x0000000000057ab9 */ /* 0x000fe20000000800 */
[----:B------:R-:W-:Y:S01]  /*02c0*/  MOV R12, 0x400 ;  /* 0x00000400000c7802 */ /* 0x000fe20000000f00 */
[----:B------:R-:W1:Y:S01]  /*02d0*/  S2R R17, SR_CgaCtaId ;  /* 0x0000000000117919 */ /* 0x000e620000008800 */
[----:B------:R-:W-:Y:S01]  /*02e0*/  LEA.HI R14, R14, R11, RZ, 0x5 ;  /* 0x0000000b0e0e7211 */ /* 0x000fe200078f28ff */
[----:B------:R-:W-:Y:S01]  /*02f0*/  USHF.R.U32.HI UR4, URZ, 0x5, UR5 ;  /* 0x000000053f047899 */ /* 0x000fe20008011605 */
[----:B------:R-:W-:Y:S01]  /*0300*/  BSSY B0, `(.L_x_7818) ;  /* 0x0000031000007945 */ /* 0x000fe20003800000 */
[----:B------:R-:W-:Y:S01]  /*0310*/  BAR.SYNC.DEFER_BLOCKING 0x0 ;  /* 0x0000000000007b1d */ /* 0x000fe20000010000 */
[----:B------:R-:W-:-:S03]  /*0320*/  LOP3.LUT R10, R14, 0xffffffe0, RZ, 0xc0, !PT ;  /* 0xffffffe00e0a7812 */ /* 0x000fc600078ec0ff */
[C---:B------:R-:W-:Y:S02]  /*0330*/  ISETP.GE.AND P3, PT, R11.reuse, UR4, PT ;  /* 0x000000040b007c0c */ /* 0x040fe4000bf66270 */
[----:B------:R-:W-:-:S05]  /*0340*/  IMAD.IADD R10, R11, 0x1, -R10 ;  /* 0x000000010b0a7824 */ /* 0x000fca00078e0a0a */
        /* <DEDUP_REMOVED lines=42> */
.L_x_7833:
[----:B-1----:R-:W-:-:S04]  /*05f0*/  FSETP.GEU.FTZ.AND P1, PT, R10, R17, PT ;  /* 0x000000110a00720b */ /* 0x002fc80003f3e000 */
[----:B------:R-:W-:-:S09]  /*0600*/  FSEL R4, R17, R10, !P1 ;  /* 0x0000000a11047208 */ /* 0x000fd20004800000 */
.L_x_7819:
[----:B------:R-:W-:Y:S05]  /*0610*/  BSYNC B0 ;  /* 0x0000000000007941 */ /* 0x000fea0003800000 */
.L_x_7818:
        /* <DEDUP_REMOVED lines=11> */
.L_x_7823:
[C---:B-1----:R-:W-:Y:S01]  /*06d0*/  IMAD R4, R17.reuse, 0x10, R12 ;  /* 0x0000001011047824 */ /* 0x042fe200078e020c */
[----:B------:R-:W-:-:S04]  /*06e0*/  IADD3 R17, P1, R17, UR5, RZ ;  /* 0x0000000511117c10 */ /* 0x000fc8000ff3e0ff */
[----:B------:R-:W-:Y:S01]  /*06f0*/  SHF.L.U32 R21, R17, 0x2, RZ ;  /* 0x0000000211157819 */ /* 0x000fe200000006ff */
[----:B------:R-:W0:Y:S01]  /*0700*/  LDS.128 R4, [R4] ;  /* 0x0000000004047984 */ /* 0x000e220000000c00 */
[----:B------:R-:W-:Y:S02]  /*0710*/  IMAD.X R18, RZ, RZ, R18, P1 ;  /* 0x000000ffff127224 */ /* 0x000fe400008e0612 */
[----:B------:R-:W-:-:S03]  /*0720*/  ISETP.GE.U32.AND P1, PT, R21, R2, PT ;  /* 0x000000021500720c */ /* 0x000fc60003f26070 */
[----:B------:R-:W-:-:S04]  /*0730*/  SHF.L.U64.HI R22, R17, 0x2, R18 ;  /* 0x0000000211167819 */ /* 0x000fc80000010212 */
[----:B------:R-:W-:Y:S01]  /*0740*/  ISETP.GE.AND.EX P1, PT, R22, R3, PT, P1 ;  /* 0x000000031600720c */ /* 0x000fe20003f26310 */
[C---:B0-----:R-:W-:Y:S01]  /*0750*/  FADD.FTZ R20, -R10.reuse, R4 ;  /* 0x000000040a147221 */ /* 0x041fe20000010100 */
[C---:B------:R-:W-:Y:S01]  /*0760*/  FADD.FTZ R5, -R10.reuse, R5 ;  /* 0x000000050a057221 */ /* 0x040fe20000010100 */
[C---:B------:R-:W-:Y:S01]  /*0770*/  FADD.FTZ R6, -R10.reuse, R6 ;  /* 0x000000060a067221 */ /* 0x040fe20000010100 */
[----:B------:R-:W-:Y:S01]  /*0780*/  FADD.FTZ R7, -R10, R7 ;  /* 0x000000070a077221 */ /* 0x000fe20000010100 */
[----:B------:R-:W-:Y:S01]  /*0790*/  FMUL.FTZ R20, R20, 1.4426950216293334961 ;  /* 0x3fb8aa3b14147820 */ /* 0x000fe20000410000 */
[----:B------:R-:W-:Y:S01]  /*07a0*/  FMUL.FTZ R5, R5, 1.4426950216293334961 ;  /* 0x3fb8aa3b05057820 */ /* 0x000fe20000410000 */
[----:B------:R-:W-:Y:S01]  /*07b0*/  FMUL.FTZ R6, R6, 1.4426950216293334961 ;  /* 0x3fb8aa3b06067820 */ /* 0x000fe20000410000 */
[----:B------:R-:W-:-:S03]  /*07c0*/  FMUL.FTZ R7, R7, 1.4426950216293334961 ;  /* 0x3fb8aa3b07077820 */ /* 0x000fc60000410000 */
[----:B------:R-:W0:Y:S08]  /*07d0*/  MUFU.EX2 R20, R20 ;  /* 0x0000001400147308 */ /* 0x000e300000000800 */
[----:B------:R-:W1:Y:S08]  /*07e0*/  MUFU.EX2 R5, R5 ;  /* 0x0000000500057308 */ /* 0x000e700000000800 */
[----:B------:R-:W2:Y:S01]  /*07f0*/  MUFU.EX2 R6, R6 ;  /* 0x0000000600067308 */ /* 0x000ea20000000800 */
[----:B0-----:R-:W-:-:S07]  /*0800*/  FADD.FTZ R20, R20, R19 ;  /* 0x0000001314147221 */ /* 0x001fce0000010000 */
[----:B------:R-:W0:Y:S01]  /*0810*/  MUFU.EX2 R4, R7 ;  /* 0x0000000700047308 */ /* 0x000e220000000800 */
[----:B-1----:R-:W-:-:S04]  /*0820*/  FADD.FTZ R5, R20, R5 ;  /* 0x0000000514057221 */ /* 0x002fc80000010000 */
[----:B--2---:R-:W-:-:S04]  /*0830*/  FADD.FTZ R5, R5, R6 ;  /* 0x0000000605057221 */ /* 0x004fc80000010000 */
[----:B0-----:R-:W-:Y:S01]  /*0840*/  FADD.FTZ R19, R5, R4 ;  /* 0x0000000405137221 */ /* 0x001fe20000010000 */
[----:B------:R-:W-:Y:S06]  /*0850*/  @!P1 BRA `(.L_x_7823) ;  /* 0xfffffffc009c9947 */ /* 0x000fec000383ffff */
.L_x_7822:
[----:B------:R-:W-:Y:S05]  /*0860*/  BSYNC B0 ;  /* 0x0000000000007941 */ /* 0x000fea0003800000 */
.L_x_7821:
[----:B-1----:R-:W1:Y:S01]  /*0870*/  SHFL.DOWN PT, R4, R19, 0x10, 0x1f ;  /* 0x0a001f0013047f89 */ /* 0x002e6200000e0000 */
[----:B------:R-:W-:Y:S01]  /*0880*/  @!P2 SHF.R.S32.HI R14, RZ, 0x5, R14 ;  /* 0x00000005ff0ea819 */ /* 0x000fe2000001140e */
[----:B------:R-:W-:Y:S01]  /*0890*/  BSSY B0, `(.L_x_7824) ;  /* 0x000001d000007945 */ /* 0x000fe20003800000 */
[----:B------:R-:W-:Y:S03]  /*08a0*/  BAR.SYNC.DEFER_BLOCKING 0x0 ;  /* 0x0000000000007b1d */ /* 0x000fe60000010000 */
[----:B------:R-:W-:Y:S02]  /*08b0*/  @!P2 IMAD R17, R14, 0x4, R15 ;  /* 0x000000040e11a824 */ /* 0x000fe400078e020f */
[----:B------:R-:W-:Y:S02]  /*08c0*/  IMAD.MOV.U32 R14, RZ, RZ, RZ ;  /* 0x000000ffff0e7224 */ /* 0x000fe400078e00ff */
        /* <DEDUP_REMOVED lines=24> */
.L_x_7839:
[----:B--2---:R-:W-:-:S07]  /*0a50*/  FADD.FTZ R14, R6, R17 ;  /* 0x00000011060e7221 */ /* 0x004fce0000010000 */
.L_x_7825:
[----:B------:R-:W-:Y:S05]  /*0a60*/  BSYNC B0 ;  /* 0x0000000000007941 */ /* 0x000fea0003800000 */
.L_x_7824:
[----:B--2---:R2:W-:Y:S01]  /*0a70*/  @!P5 STS [R15], R14 ;  /* 0x0000000e0f00d388 */ /* 0x0045e20000000800 */
[----:B------:R-:W-:Y:S05]  /*0a80*/  WARPSYNC.ALL ;  /* 0x0000000000007948 */ /* 0x000fea0003800000 */
[----:B------:R-:W-:Y:S06]  /*0a90*/  BAR.SYNC.DEFER_BLOCKING 0x0 ;  /* 0x0000000000007b1d */ /* 0x000fec0000010000 */
[----:B------:R-:W-:Y:S05]  /*0aa0*/  @P0 EXIT ;  /* 0x000000000000094d */ /* 0x000fea0003800000 */
[----:B------:R-:W3:Y:S01]  /*0ab0*/  LDS R9, [R15] ;  /* 0x000000000f097984 */ /* 0x000ee20000000800 */
[----:B------:R-:W2:Y:S02]  /*0ac0*/  LDC.64 R4, c[0x0][0x210] ;  /* 0x00008400ff047b82 */ /* 0x000ea40000000a00 */
[----:B--2---:R-:W-:-:S04]  /*0ad0*/  LEA R14, P0, R8, R4, 0x2 ;  /* 0x00000004080e7211 */ /* 0x004fc800078010ff */
[----:B------:R-:W-:Y:S01]  /*0ae0*/  LEA.HI.X R8, R8, R5, R13, 0x2, P0 ;  /* 0x0000000508087211 */ /* 0x000fe200000f140d */
[----:B---3--:R-:W2:Y:S08]  /*0af0*/  MUFU.RCP R9, R9 ;  /* 0x0000000900097308 */ /* 0x008eb00000001000 */
.L_x_7827:
[C---:B---3--:R-:W-:Y:S02]  /*0b00*/  LEA R4, R11.reuse, R12, 0x4 ;  /* 0x0000000c0b047211 */ /* 0x048fe400078e20ff */
[----:B-1----:R-:W-:-:S04]  /*0b10*/  LEA R16, P0, R11, R14, 0x4 ;  /* 0x0000000e0b107211 */ /* 0x002fc800078020ff */
[----:B------:R-:W0:Y:S01]  /*0b20*/  LDS.128 R4, [R4] ;  /* 0x0000000004047984 */ /* 0x000e220000000c00 */
[C---:B------:R-:W-:Y:S02]  /*0b30*/  LEA.HI.X R17, R11.reuse, R8, R0, 0x4, P0 ;  /* 0x000000080b117211 */ /* 0x040fe400000f2400 */
[----:B------:R-:W-:-:S05]  /*0b40*/  IADD3 R11, P0, R11, UR5, RZ ;  /* 0x000000050b0b7c10 */ /* 0x000fca000ff1e0ff */
[----:B------:R-:W-:Y:S02]  /*0b50*/  IMAD.X R0, RZ, RZ, R0, P0 ;  /* 0x000000ffff007224 */ /* 0x000fe400000e0600 */
[C---:B0-----:R-:W-:Y:S01]  /*0b60*/  FADD.FTZ R5, -R10.reuse, R5 ;  /* 0x000000050a057221 */ /* 0x041fe20000010100 */
[C---:B------:R-:W-:Y:S01]  /*0b70*/  FADD.FTZ R7, -R10.reuse, R7 ;  /* 0x000000070a077221 */ /* 0x040fe20000010100 */
[C---:B------:R-:W-:Y:S02]  /*0b80*/  FADD.FTZ R6, -R10.reuse, R6 ;  /* 0x000000060a067221 */ /* 0x040fe40000010100 */
[----:B------:R-:W-:Y:S01]  /*0b90*/  FMUL.FTZ R15, R5, 1.4426950216293334961 ;  /* 0x3fb8aa3b050f7820 */ /* 0x000fe20000410000 */
[----:B------:R-:W-:Y:S01]  /*0ba0*/  FADD.FTZ R5, -R10, R4 ;  /* 0x000000040a057221 */ /* 0x000fe20000010100 */
[----:B------:R-:W-:Y:S01]  /*0bb0*/  FMUL.FTZ R20, R7, 1.4426950216293334961 ;  /* 0x3fb8aa3b07147820 */ /* 0x000fe20000410000 */
[----:B------:R-:W-:Y:S01]  /*0bc0*/  FMUL.FTZ R19, R6, 1.4426950216293334961 ;  /* 0x3fb8aa3b06137820 */ /* 0x000fe20000410000 */
[----:B------:R0:W2:Y:S01]  /*0bd0*/  MUFU.EX2 R18, R15 ;  /* 0x0000000f00127308 */ /* 0x0000a20000000800 */
[----:B------:R-:W-:-:S07]  /*0be0*/  FMUL.FTZ R13, R5, 1.4426950216293334961 ;  /* 0x3fb8aa3b050d7820 */ /* 0x000fce0000410000 */
[----:B------:R-:W1:Y:S01]  /*0bf0*/  MUFU.EX2 R6, R19 ;  /* 0x0000001300067308 */ /* 0x000e620000000800 */
[----:B0-----:R-:W-:-:S05]  /*0c00*/  IMAD.SHL.U32 R15, R11, 0x4, RZ ;  /* 0x000000040b0f7824 */ /* 0x001fca00078e00ff */
[----:B------:R-:W-:Y:S02]  /*0c10*/  ISETP.GE.U32.AND P0, PT, R15, R2, PT ;  /* 0x000000020f00720c */ /* 0x000fe40003f06070 */
[----:B------:R-:W0:Y:S01]  /*0c20*/  MUFU.EX2 R20, R20 ;  /* 0x0000001400147308 */ /* 0x000e220000000800 */
[----:B--2---:R-:W-:Y:S01]  /*0c30*/  FMUL.FTZ R5, R18, R9 ;  /* 0x0000000912057220 */ /* 0x004fe20000410000 */
[----:B------:R-:W-:-:S04]  /*0c40*/  SHF.L.U64.HI R18, R11, 0x2, R0 ;  /* 0x000000020b127819 */ /* 0x000fc80000010200 */
[----:B------:R-:W-:Y:S02]  /*0c50*/  ISETP.GE.AND.EX P0, PT, R18, R3, PT, P0 ;  /* 0x000000031200720c */ /* 0x000fe40003f06300 */
[----:B------:R-:W2:Y:S01]  /*0c60*/  MUFU.EX2 R4, R13 ;  /* 0x0000000d00047308 */ /* 0x000ea20000000800 */
[-C--:B-1----:R-:W-:Y:S01]  /*0c70*/  FMUL.FTZ R6, R6, R9.reuse ;  /* 0x0000000906067220 */ /* 0x082fe20000410000 */
[-C--:B0-----:R-:W-:Y:S01]  /*0c80*/  FMUL.FTZ R7, R20, R9.reuse ;  /* 0x0000000914077220 */ /* 0x081fe20000410000 */
[----:B--2---:R-:W-:-:S05]  /*0c90*/  FMUL.FTZ R4, R4, R9 ;  /* 0x0000000904047220 */ /* 0x004fca0000410000 */
[----:B------:R3:W-:Y:S03]  /*0ca0*/  STG.E.128 desc[UR6][R16.64], R4 ;  /* 0x0000000410007986 */ /* 0x0007e6000c101d06 */
[----:B------:R-:W-:Y:S05]  /*0cb0*/  @!P0 BRA `(.L_x_7827) ;  /* 0xfffffffc00908947 */ /* 0x000fea000383ffff */
[----:B------:R-:W-:Y:S05]  /*0cc0*/  EXIT ;  /* 0x000000000000794d */ /* 0x000fea0003800000 */
.L_x_7820:
[----:B-1----:R-:W-:Y:S01]  /*0cd0*/  MOV R19, R4 ;  /* 0x0000000400137202 */ /* 0x002fe20000000f00 */
[----:B------:R-:W-:Y:S01]  /*0ce0*/  IMAD.MOV.U32 R20, RZ, RZ, 0x10 ;  /* 0x00000010ff147424 */ /* 0x000fe200078e00ff */
[----:B------:R-:W-:Y:S01]  /*0cf0*/  MOV R18, 0xffffffff ;  /* 0xffffffff00127802 */ /* 0x000fe20000000f00 */
[----:B------:R-:W-:-:S07]  /*0d00*/  IMAD.MOV.U32 R21, RZ, RZ, 0x1f ;  /* 0x0000001fff157424 */ /* 0x000fce00078e00ff */
[----:B0-----:R-:W-:Y:S05]  /*0d10*/  WARPSYNC.COLLECTIVE R18, `(.L_x_7828) ;  /* 0x0000000012087348 */ /* 0x001fea0003c00000 */
[----:B------:R1:W2:Y:S02]  /*0d20*/  SHFL.DOWN P1, R17, R19, R20, R21 ;  /* 0x0800001413117389 */ /* 0x0002a40000020015 */
[----:B012---:R-:W-:Y:S01]  /*0d30*/  ENDCOLLECTIVE ;  /* 0x000000000000791b */ /* 0x007fe20003800000 */
.L_x_7828:
        /* <DEDUP_REMOVED lines=8> */
.L_x_7829:
        /* <DEDUP_REMOVED lines=8> */
.L_x_7830:
        /* <DEDUP_REMOVED lines=8> */
.L_x_7831:
        /* <DEDUP_REMOVED lines=8> */
.L_x_7832:
[----:B------:R-:W-:Y:S05]  /*0f40*/  BRA `(.L_x_7833) ;  /* 0xfffffff400a87947 */ /* 0x000fea000383ffff */
.L_x_7826:
[----:B------:R-:W-:Y:S01]  /*0f50*/  HFMA2.MMA R21, -RZ, RZ, 0, 1.847743988037109375e-06 ;  /* 0x0000001fff157435 */ /* 0x000fe200000001ff */
[----:B--2---:R-:W-:Y:S02]  /*0f60*/  IMAD.MOV.U32 R19, RZ, RZ, R14 ;  /* 0x000000ffff137224 */ /* 0x004fe400078e000e */
[----:B------:R-:W-:Y:S02]  /*0f70*/  IMAD.MOV.U32 R20, RZ, RZ, 0x10 ;  /* 0x00000010ff147424 */ /* 0x000fe400078e00ff */
[----:B-1----:R-:W-:-:S07]  /*0f80*/  IMAD.MOV.U32 R18, RZ, RZ, -0x1 ;  /* 0xffffffffff127424 */ /* 0x002fce00078e00ff */
[----:B0-----:R-:W-:Y:S05]  /*0f90*/  WARPSYNC.COLLECTIVE R18, `(.L_x_7834) ;  /* 0x0000000012087348 */ /* 0x001fea0003c00000 */
[----:B------:R1:W2:Y:S02]  /*0fa0*/  SHFL.DOWN P1, R17, R19, R20, R21 ;  /* 0x0800001413117389 */ /* 0x0002a40000020015 */
[----:B012---:R-:W-:Y:S01]  /*0fb0*/  ENDCOLLECTIVE ;  /* 0x000000000000791b */ /* 0x007fe20003800000 */
.L_x_7834:
[----:B------:R-:W-:Y:S02]  /*0fc0*/  IMAD.MOV.U32 R20, RZ, RZ, 0x8 ;  /* 0x00000008ff147424 */ /* 0x000fe400078e00ff */
[----:B------:R-:W-:-:S04]  /*0fd0*/  IMAD.MOV.U32 R5, RZ, RZ, R17 ;  /* 0x000000ffff057224 */ /* 0x000fc800078e0011 */
[----:B------:R-:W-:-:S05]  /*0fe0*/  FADD.FTZ R5, R14, R5 ;  /* 0x000000050e057221 */ /* 0x000fca0000010000 */
[----:B------:R-:W-:-:S07]  /*0ff0*/  MOV R19, R5 ;  /* 0x0000000500137202 */ /* 0x000fce0000000f00 */
[----:B------:R-:W-:Y:S05]  /*1000*/  WARPSYNC.COLLECTIVE R18, `(.L_x_7835) ;  /* 0x0000000012087348 */ /* 0x000fea0003c00000 */
[----:B------:R0:W1:Y:S02]  /*1010*/  SHFL.DOWN P1, R17, R19, R20, R21 ;  /* 0x0800001413117389 */ /* 0x0000640000020015 */
[----:B01----:R-:W-:Y:S01]  /*1020*/  ENDCOLLECTIVE ;  /* 0x000000000000791b */ /* 0x003fe20003800000 */
.L_x_7835:
[----:B------:R-:W-:Y:S02]  /*1030*/  IMAD.MOV.U32 R20, RZ, RZ, 0x4 ;  /* 0x00000004ff147424 */ /* 0x000fe400078e00ff */
[----:B------:R-:W-:-:S04]  /*1040*/  IMAD.MOV.U32 R4, RZ, RZ, R17 ;  /* 0x000000ffff047224 */ /* 0x000fc800078e0011 */
[----:B------:R-:W-:-:S05]  /*1050*/  FADD.FTZ R4, R5, R4 ;  /* 0x0000000405047221 */ /* 0x000fca0000010000 */
[----:B------:R-:W-:-:S07]  /*1060*/  MOV R19, R4 ;  /* 0x0000000400137202 */ /* 0x000fce0000000f00 */
[----:B------:R-:W-:Y:S05]  /*1070*/  WARPSYNC.COLLECTIVE R18, `(.L_x_7836) ;  /* 0x0000000012087348 */ /* 0x000fea0003c00000 */
[----:B------:R0:W1:Y:S02]  /*1080*/  SHFL.DOWN P1, R17, R19, R20, R21 ;  /* 0x0800001413117389 */ /* 0x0000640000020015 */
[----:B01----:R-:W-:Y:S01]  /*1090*/  ENDCOLLECTIVE ;  /* 0x000000000000791b */ /* 0x003fe20003800000 */
.L_x_7836:
[----:B------:R-:W-:Y:S02]  /*10a0*/  IMAD.MOV.U32 R20, RZ, RZ, 0x2 ;  /* 0x00000002ff147424 */ /* 0x000fe400078e00ff */
[----:B------:R-:W-:-:S04]  /*10b0*/  IMAD.MOV.U32 R7, RZ, RZ, R17 ;  /* 0x000000ffff077224 */ /* 0x000fc800078e0011 */
[----:B------:R-:W-:-:S05]  /*10c0*/  FADD.FTZ R7, R4, R7 ;  /* 0x0000000704077221 */ /* 0x000fca0000010000 */
[----:B------:R-:W-:-:S07]  /*10d0*/  MOV R19, R7 ;  /* 0x0000000700137202 */ /* 0x000fce0000000f00 */
[----:B------:R-:W-:Y:S05]  /*10e0*/  WARPSYNC.COLLECTIVE R18, `(.L_x_7837) ;  /* 0x0000000012087348 */ /* 0x000fea0003c00000 */
[----:B------:R0:W1:Y:S02]  /*10f0*/  SHFL.DOWN P1, R17, R19, R20, R21 ;  /* 0x0800001413117389 */ /* 0x0000640000020015 */
[----:B01----:R-:W-:Y:S01]  /*1100*/  ENDCOLLECTIVE ;  /* 0x000000000000791b */ /* 0x003fe20003800000 */
.L_x_7837:
[----:B------:R-:W-:Y:S02]  /*1110*/  IMAD.MOV.U32 R20, RZ, RZ, 0x1 ;  /* 0x00000001ff147424 */ /* 0x000fe400078e00ff */
[----:B------:R-:W-:-:S04]  /*1120*/  IMAD.MOV.U32 R6, RZ, RZ, R17 ;  /* 0x000000ffff067224 */ /* 0x000fc800078e0011 */
[----:B------:R-:W-:-:S05]  /*1130*/  FADD.FTZ R6, R7, R6 ;  /* 0x0000000607067221 */ /* 0x000fca0000010000 */
[----:B------:R-:W-:-:S07]  /*1140*/  MOV R19, R6 ;  /* 0x0000000600137202 */ /* 0x000fce0000000f00 */
[----:B------:R-:W-:Y:S05]  /*1150*/  WARPSYNC.COLLECTIVE R18, `(.L_x_7838) ;  /* 0x0000000012087348 */ /* 0x000fea0003c00000 */
[----:B------:R0:W1:Y:S02]  /*1160*/  SHFL.DOWN P1, R17, R19, R20, R21 ;  /* 0x0800001413117389 */ /* 0x0000640000020015 */
[----:B01----:R-:W-:Y:S01]  /*1170*/  ENDCOLLECTIVE ;  /* 0x000000000000791b */ /* 0x003fe20003800000 */
.L_x_7838:
[----:B------:R-:W-:Y:S05]  /*1180*/  BRA `(.L_x_7839) ;  /* 0xfffffff800307947 */ /* 0x000fea000383ffff */
.L_x_7840:
        /* <DEDUP_REMOVED lines=15> */
.L_x_12097:


//--------------------- .text._ZN2at6native43_GLOBAL__N__9ae7fba5_10_SoftMax_cu_9f978f6322cunn_SoftMaxForwardRegIfffNS1_22SoftMaxForwardEpilogueElLi9EEEvPT1_PKT_T3_ --------------------------
	.section	.text._ZN2at6native43_GLOBAL__N__9ae7fba5_10_SoftMax_cu_9f978f6322cunn_SoftMaxForwardRegIfffNS1_22SoftMaxForwardEpilogueElLi9EEEvPT1_PKT_T3_,"ax",@progbits
	.align	128
.text._ZN2at6native43_GLOBAL__N__9ae7fba5_10_SoftMax_cu_9f978f6322cunn_SoftMaxForwardRegIfffNS1_22SoftMaxForwardEpilogueElLi9EEEvPT1_PKT_T3_:
        .type           _ZN2at6native43_GLOBAL__N__9ae7fba5_10_SoftMax_cu_9f978f6322cunn_SoftMaxForwardRegIfffNS1_22SoftMaxForwardEpilogueElLi9EEEvPT1_PKT_T3_,@function
        .size           _ZN2at6native43_GLOBAL__N__9ae7fba5_10_SoftMax_cu_9f978f6322cunn_SoftMaxForwardRegIfffNS1_22SoftMaxForwardEpilogueElLi9EEEvPT1_PKT_T3_,(.L_x_12098 - _ZN2at6native43_GLOBAL__N__9ae7fba5_10_SoftMax_cu_9f978f6322cunn_SoftMaxForwardRegIfffNS1_22SoftMaxForwardEpilogueElLi9EEEvPT1_PKT_T3_)
        .other          _ZN2at6native43_GLOBAL__N__9ae7fba5_10_SoftMax_cu_9f978f6322cunn_SoftMaxForwardRegIfffNS1_22SoftMaxForwardEpilogueElLi9EEEvPT1_PKT_T3_,@"STO_CUDA_ENTRY STV_DEFAULT"
_ZN2at6native43_GLOBAL__N__9ae7fba5_10_SoftMax_cu_9f978f6322cunn_SoftMaxForwardRegIfffNS1_22SoftMaxForwardEpilogueElLi9EEEvPT1_PKT_T3_:
        /* <DEDUP_REMOVED lines=37> */
[----:B------:R1:W2:Y:S01]  /*0250*/  @!P3 LDG.E R7, desc[UR6][R30.64] ;  /* 0x000000061e07b981 */ /* 0x0002a2000c1e1900 */
[----:B------:R-:W-:Y:S02]  /*0260*/  ISETP.GE.AND.EX P0, PT, R23, R15, PT, P0 ;  /* 0x0000000f1700720c */ /* 0x000fe40003f06300 */
[----:B------:R-:W-:Y:S01]  /*0270*/  @!P6 LEA.HI.X R21, R16, R21, R13, 0x2, P1 ;  /* 0x000000151015e211 */ /* 0x000fe200008f140d */
[----:B------:R-:W-:-:S04]  /*0280*/  @!P2 IMAD R13, R15, UR8, R25 ;  /* 0x000000080f0dac24 */ /* 0x000fc8000f8e0219 */
[----:B------:R-:W3:Y:S06]  /*0290*/  @!P6 LDG.E R6, desc[UR6][R20.64] ;  /* 0x000000061406e981 */ /* 0x000eec000c1e1900 */
        /* <DEDUP_REMOVED lines=11> */
[----:B------:R-:W4:Y:S03]  /*0350*/  @!P0 LDG.E R4, desc[UR6][R16.64] ;  /* 0x0000000610048981 */ /* 0x000f26000c1e1900 */
[----:B------:R-:W-:Y:S02]  /*0360*/  @!P1 IMAD R13, R15, UR8, R23 ;  /* 0x000000080f0d9c24 */ /* 0x000fe4000f8e0217 */
[----:B------:R-:W-:-:S05]  /*0370*/  VIADD R32, R32, UR4 ;  /* 0x0000000420207c36 */ /* 0x000fca0008000000 */
[----:B------:R-:W-:Y:S02]  /*0380*/  SHF.R.S32.HI R33, RZ, 0x1f, R32 ;  /* 0x0000001fff217819 */ /* 0x000fe40000011420 */
[----:B0-----:R-:W-:-:S04]  /*0390*/  @!P1 LEA R24, P2, R22, R24, 0x2 ;  /* 0x0000001816189211 */ /* 0x001fc800078410ff */
[----:B------:R-:W-:Y:S02]  /*03a0*/  @!P1 LEA.HI.X R25, R22, R25, R13, 0x2, P2 ;  /* 0x0000001916199211 */ /* 0x000fe400010f140d */
[----:B------:R-:W-:-:S03]  /*03b0*/  ISETP.GE.U32.AND P2, PT, R32, R14, PT ;  /* 0x0000000e2000720c */ /* 0x000fc60003f46070 */
[----:B------:R-:W5:Y:S01]  /*03c0*/  @!P1 LDG.E R2, desc[UR6][R24.64] ;  /* 0x0000000618029981 */ /* 0x000f62000c1e1900 */
        /* <DEDUP_REMOVED lines=11> */
[----:B------:R-:W1:Y:S01]  /*0480*/  @!P3 LDC.64 R26, c[0x0][0x218] ;  /* 0x00008600ff1abb82 */ /* 0x000e620000000a00 */
[----:B------:R-:W-:Y:S01]  /*0490*/  @!P3 IMAD.WIDE.U32 R34, R14, UR8, R32 ;  /* 0x000000080e22bc25 */ /* 0x000fe2000f8e0020 */
[----:B------:R-:W-:-:S03]  /*04a0*/  IADD3 R32, R32, UR4, RZ ;  /* 0x0000000420207c10 */ /* 0x000fc6000fffe0ff */
[----:B------:R-:W-:Y:S01]  /*04b0*/  @!P3 IMAD R13, R15, UR8, R35 ;  /* 0x000000080f0dbc24 */ /* 0x000fe2000f8e0223 */
[----:B------:R-:W-:Y:S02]  /*04c0*/  SHF.R.S32.HI R33, RZ, 0x1f, R32 ;  /* 0x0000001fff217819 */ /* 0x000fe40000011420 */
[----:B-1----:R-:W-:-:S04]  /*04d0*/  @!P3 LEA R30, P4, R34, R26, 0x2 ;  /* 0x0000001a221eb211 */ /* 0x002fc800078810ff */
[----:B------:R-:W-:Y:S02]  /*04e0*/  @!P3 LEA.HI.X R31, R34, R27, R13, 0x2, P4 ;  /* 0x0000001b221fb211 */ /* 0x000fe400020f140d */
[----:B------:R-:W-:-:S03]  /*04f0*/  ISETP.GE.U32.AND P4, PT, R32, R14, PT ;  /* 0x0000000e2000720c */ /* 0x000fc60003f86070 */
[----:B------:R-:W5:Y:S01]  /*0500*/  @!P3 LDG.E R8, desc[UR6][R30.64] ;  /* 0x000000061e08b981 */ /* 0x000f62000c1e1900 */
        /* <DEDUP_REMOVED lines=8> */
[----:B------:R-:W5:Y:S03]  /*0590*/  @!P4 LDG.E R9, desc[UR6][R32.64] ;  /* 0x000000062009c981 */ /* 0x000f66000c1e1900 */
[----:B------:R-:W-:-:S13]  /*05a0*/  ISETP.GE.AND.EX P5, PT, R13, R15, PT, P5 ;  /* 0x0000000f0d00720c */ /* 0x000fda0003fa6350 */
[----:B------:R-:W0:Y:S01]  /*05b0*/  @!P5 LDC.64 R26, c[0x0][0x218] ;  /* 0x00008600ff1adb82 */ /* 0x000e220000000a00 */
[----:B------:R-:W-:-:S04]  /*05c0*/  @!P5 IMAD.WIDE.U32 R34, R14, UR8, R12 ;  /* 0x000000080e22dc25 */ /* 0x000fc8000f8e000c */
[----:B------:R-:W-:Y:S01]  /*05d0*/  @!P5 IMAD R29, R15, UR8, R35 ;  /* 0x000000080f1ddc24 */ /* 0x000fe2000f8e0223 */
[----:B0-----:R-:W-:-:S04]  /*05e0*/  @!P5 LEA R26, P6, R34, R26, 0x2 ;  /* 0x0000001a221ad211 */ /* 0x001fc800078c10ff */
[----:B------:R-:W-:-:S05]  /*05f0*/  @!P5 LEA.HI.X R27, R34, R27, R29, 0x2, P6 ;  /* 0x0000001b221bd211 */ /* 0x000fca00030f141d */
[----:B------:R-:W2:Y:S01]  /*0600*/  @!P5 LDG.E R3, desc[UR6][R26.64] ;  /* 0x000000061a03d981 */ /* 0x000ea2000c1e1900 */
[----:B------:R-:W-:-:S13]  /*0610*/  ISETP.NE.AND P6, PT, R28, RZ, PT ;  /* 0x000000ff1c00720c */ /* 0x000fda0003fc5270 */
[----:B------:R0:W4:Y:S02]  /*0620*/  @!P6 LDG.E R5, desc[UR6][R18.64] ;  /* 0x000000061205e981 */ /* 0x000124000c1e1900 */
[----:B0-----:R-:W-:Y:S01]  /*0630*/  P2R R19, PR, RZ, 0x40 ;  /* 0x00000040ff137803 */ /* 0x001fe20000000000 */
[----:B------:R-:W-:Y:S01]  /*0640*/  BAR.SYNC.DEFER_BLOCKING 0x0 ;  /* 0x0000000000007b1d */ /* 0x000fe20000010000 */
[----:B------:R-:W-:-:S04]  /*0650*/  ISETP.NE.AND P6, PT, R11, RZ, PT ;  /* 0x000000ff0b00720c */ /* 0x000fc80003fc5270 */
[----:B------:R-:W-:Y:S02]  /*0660*/  P2R R18, PR, RZ, 0x40 ;  /* 0x00000040ff127803 */ /* 0x000fe40000000000 */
[----:B------:R-:W-:Y:S01]  /*0670*/  ISETP.NE.AND P6, PT, R10, RZ, PT ;  /* 0x000000ff0a00720c */ /* 0x000fe20003fc5270 */
[----:B------:R-:W-:Y:S01]  /*0680*/  IMAD.MOV.U32 R21, RZ, RZ, -0x800001 ;  /* 0xff7fffffff157424 */ /* 0x000fe200078e00ff */
[----:B------:R-:W0:Y:S01]  /*0690*/  S2UR UR5, SR_CgaCtaId ;  /* 0x00000000000579c3 */ /* 0x000e220000008800 */
[----:B------:R-:W-:Y:S02]  /*06a0*/  UMOV UR4, 0x400 ;  /* 0x0000040000047882 */ /* 0x000fe40000000000 */
[----:B0-----:R-:W-:Y:S01]  /*06b0*/  ULEA UR4, UR5, UR4, 0x18 ;  /* 0x0000000405047291 */ /* 0x001fe2000f8ec03f */
[----:B--2---:R-:W-:-:S07]  /*06c0*/  @!P5 FMNMX.FTZ R21, R3, -3.40282346638528859812e+38, !PT ;  /* 0xff7fffff0315d809 */ /* 0x004fce0007810000 */
[----:B------:R-:W-:Y:S02]  /*06d0*/  @!P6 FMNMX.FTZ R21, R21, R7, !PT ;  /* 0x000000071515e209 */ /* 0x000fe40007810000 */
[----:B------:R-:W-:-:S13]  /*06e0*/  ISETP.NE.AND P6, PT, R18, RZ, PT ;  /* 0x000000ff1200720c */ /* 0x000fda0003fc5270 */
[----:B---3--:R-:W-:Y:S02]  /*06f0*/  @!P6 FMNMX.FTZ R21, R21, R6, !PT ;  /* 0x000000061515e209 */ /* 0x008fe40007810000 */
[----:B------:R-:W-:-:S13]  /*0700*/  ISETP.NE.AND P6, PT, R19, RZ, PT ;  /* 0x000000ff1300720c */ /* 0x000fda0003fc5270 */
[----:B----4-:R-:W-:-:S04]  /*0710*/  @!P6 FMNMX.FTZ R21, R21, R5, !PT ;  /* 0x000000051515e209 */ /* 0x010fc80007810000 */
[----:B------:R-:W-:-:S04]  /*0720*/  @!P0 FMNMX.FTZ R21, R21, R4, !PT ;  /* 0x0000000415158209 */ /* 0x000fc80007810000 */
[----:B-----5:R-:W-:-:S04]  /*0730*/  @!P1 FMNMX.FTZ R21, R21, R2, !PT ;  /* 0x0000000215159209 */ /* 0x020fc80007810000 */
[----:B------:R-:W-:-:S04]  /*0740*/  @!P2 FMNMX.FTZ R21, R21, R0, !PT ;  /* 0x000000001515a209 */ /* 0x000fc80007810000 */
        /* <DEDUP_REMOVED lines=54> */
.L_x_7868:
[----:B-1----:R-:W-:-:S04]  /*0ab0*/  FSETP.GEU.FTZ.AND P6, PT, R24, R21, PT ;  /* 0x000000151800720b */ /* 0x002fc80003fde000 */
[----:B------:R-:W-:-:S09]  /*0ac0*/  FSEL R20, R21, R24, !P6 ;  /* 0x0000001815147208 */ /* 0x000fd20007000000 */
.L_x_7842:
[----:B------:R-:W-:Y:S05]  /*0ad0*/  BSYNC B0 ;  /* 0x0000000000007941 */ /* 0x000fea0003800000 */
.L_x_7841:
[----:B------:R-:W-:Y:S01]  /*0ae0*/  ISETP.NE.AND P6, PT, R12, RZ, PT ;  /* 0x000000ff0c00720c */ /* 0x000fe20003fc5270 */
[----:B------:R-:W-:Y:S05]  /*0af0*/  WARPSYNC.ALL ;  /* 0x0000000000007948 */ /* 0x000fea0003800000 */
[----:B------:R-:W-:-:S07]  /*0b00*/  P2R R26, PR, RZ, 0x40 ;  /* 0x00000040ff1a7803 */ /* 0x000fce0000000000 */
[----:B-1----:R-:W-:Y:S01]  /*0b10*/  @!P6 STS [UR4], R20 ;  /* 0x00000014ff00e988 */ /* 0x002fe20008000804 */
[----:B------:R-:W-:Y:S01]  /*0b20*/  BAR.SYNC.DEFER_BLOCKING 0x0 ;  /* 0x0000000000007b1d */ /* 0x000fe20000010000 */
[----:B------:R-:W-:Y:S02]  /*0b30*/  ISETP.NE.AND P6, PT, R29, RZ, PT ;  /* 0x000000ff1d00720c */ /* 0x000fe40003fc5270 */
[----:B------:R-:W-:Y:S02]  /*0b40*/  P2R R32, PR, RZ, 0x10 ;  /* 0x00000010ff207803 */ /* 0x000fe40000000000 */
[----:B------:R-:W-:Y:S01]  /*0b50*/  P2R R29, PR, RZ, 0x40 ;  /* 0x00000040ff1d7803 */ /* 0x000fe20000000000 */
[----:B------:R-:W-:Y:S01]  /*0b60*/  BSSY B0, `(.L_x_7844) ;  /* 0x0000055000007945 */ /* 0x000fe20003800000 */
[----:B------:R-:W-:Y:S02]  /*0b70*/  ISETP.NE.AND P6, PT, R31, RZ, PT ;  /* 0x000000ff1f00720c */ /* 0x000fe40003fc5270 */
[----:B------:R-:W-:-:S02]  /*0b80*/  ISETP.NE.AND P4, PT, R10, RZ, PT ;  /* 0x000000ff0a00720c */ /* 0x000fc40003f85270 */
[----:B------:R-:W-:Y:S02]  /*0b90*/  P2R R30, PR, RZ, 0x40 ;  /* 0x00000040ff1e7803 */ /* 0x000fe40000000000 */
[----:B------:R-:W-:Y:S02]  /*0ba0*/  ISETP.NE.AND P6, PT, R23, RZ, PT ;  /* 0x000000ff1700720c */ /* 0x000fe40003fc5270 */
[----:B0-----:R-:W-:Y:S02]  /*0bb0*/  P2R R24, PR, RZ, 0x8 ;  /* 0x00000008ff187803 */ /* 0x001fe40000000000 */
[----:B------:R-:W-:Y:S02]  /*0bc0*/  ISETP.NE.AND P3, PT, R11, RZ, PT ;  /* 0x000000ff0b00720c */ /* 0x000fe40003f65270 */
[----:B------:R-:W-:Y:S02]  /*0bd0*/  P2R R31, PR, RZ, 0x40 ;  /* 0x00000040ff1f7803 */ /* 0x000fe40000000000 */
[----:B------:R-:W-:Y:S01]  /*0be0*/  ISETP.NE.AND P6, PT, R28, RZ, PT ;  /* 0x000000ff1c00720c */ /* 0x000fe20003fc5270 */
[----:B------:R-:W0:Y:S03]  /*0bf0*/  LDS R17, [UR4] ;  /* 0x00000004ff117984 */ /* 0x000e260008000800 */
[----:B------:R-:W-:Y:S01]  /*0c00*/  P2R R33, PR, RZ, 0x40 ;  /* 0x00000040ff217803 */ /* 0x000fe20000000000 */
[--C-:B0-----:R-:W-:Y:S01]  /*0c10*/  @!P5 FADD.FTZ R19, R3, -R17.reuse ;  /* 0x800000110313d221 */ /* 0x101fe20000010000 */
[----:B------:R-:W-:-:S03]  /*0c20*/  @!P4 FADD.FTZ R20, R7, -R17 ;  /* 0x800000110714c221 */ /* 0x000fc60000010000 */
[----:B------:R-:W-:-:S04]  /*0c30*/  @!P3 FADD.FTZ R21, R6, -R17 ;  /* 0x800000110615b221 */ /* 0x000fc80000010000 */
[--C-:B------:R-:W-:Y:S01]  /*0c40*/  @!P6 FADD.FTZ R22, R5, -R17.reuse ;  /* 0x800000110516e221 */ /* 0x100fe20000010000 */
[----:B------:R-:W-:Y:S01]  /*0c50*/  @!P5 FMUL.FTZ R19, R19, 1.4426950216293334961 ;  /* 0x3fb8aa3b1313d820 */ /* 0x000fe20000410000 */
[----:B------:R-:W-:Y:S01]  /*0c60*/  @!P4 FMUL.FTZ R20, R20, 1.4426950216293334961 ;  /* 0x3fb8aa3b1414c820 */ /* 0x000fe20000410000 */
[----:B------:R-:W-:Y:S01]  /*0c70*/  @!P3 FMUL.FTZ R21, R21, 1.4426950216293334961 ;  /* 0x3fb8aa3b1515b820 */ /* 0x000fe20000410000 */
[----:B------:R-:W-:Y:S01]  /*0c80*/  @!P6 FMUL.FTZ R22, R22, 1.4426950216293334961 ;  /* 0x3fb8aa3b1616e820 */ /* 0x000fe20000410000 */
[--C-:B------:R-:W-:Y:S01]  /*0c90*/  @!P0 FADD.FTZ R23, R4, -R17.reuse ;  /* 0x8000001104178221 */ /* 0x100fe20000010000 */
[----:B------:R-:W-:Y:S01]  /*0ca0*/  @!P2 FADD.FTZ R27, R0, -R17 ;  /* 0x80000011001ba221 */ /* 0x000fe20000010000 */
[----:B------:R-:W0:Y:S02]  /*0cb0*/  @!P5 MUFU.EX2 R19, R19 ;  /* 0x000000130013d308 */ /* 0x000e240000000800 */
[----:B------:R-:W-:Y:S01]  /*0cc0*/  @!P0 FMUL.FTZ R23, R23, 1.4426950216293334961 ;  /* 0x3fb8aa3b17178820 */ /* 0x000fe20000410000 */
[----:B------:R-:W-:-:S05]  /*0cd0*/  @!P2 FMUL.FTZ R27, R27, 1.4426950216293334961 ;  /* 0x3fb8aa3b1b1ba820 */ /* 0x000fca0000410000 */
[----:B------:R-:W1:Y:S08]  /*0ce0*/  @!P4 MUFU.EX2 R20, R20 ;  /* 0x000000140014c308 */ /* 0x000e700000000800 */
[----:B------:R-:W2:Y:S01]  /*0cf0*/  @!P3 MUFU.EX2 R21, R21 ;  /* 0x000000150015b308 */ /* 0x000ea20000000800 */
[----:B------:R-:W-:Y:S01]  /*0d00*/  BAR.SYNC.DEFER_BLOCKING 0x0 ;  /* 0x0000000000007b1d */ /* 0x000fe20000010000 */
[----:B------:R-:W-:Y:S01]  /*0d10*/  ISETP.NE.AND P3, PT, R24, RZ, PT ;  /* 0x000000ff1800720c */ /* 0x000fe20003f65270 */
[----:B------:R-:W-:-:S04]  /*0d20*/  @!P1 FADD.FTZ R24, R2, -R17 ;  /* 0x8000001102189221 */ /* 0x000fc80000010000 */
[----:B------:R-:W-:Y:S01]  /*0d30*/  @!P1 FMUL.FTZ R25, R24, 1.4426950216293334961 ;  /* 0x3fb8aa3b18199820 */ /* 0x000fe20000410000 */
[----:B------:R-:W3:Y:S01]  /*0d40*/  @!P6 MUFU.EX2 R22, R22 ;  /* 0x000000160016e308 */ /* 0x000ee20000000800 */
[----:B------:R-:W-:Y:S01]  /*0d50*/  ISETP.NE.AND P6, PT, R11, RZ, PT ;  /* 0x000000ff0b00720c */ /* 0x000fe20003fc5270 */
[----:B------:R-:W-:Y:S02]  /*0d60*/  IMAD.MOV.U32 R24, RZ, RZ, RZ ;  /* 0x000000ffff187224 */ /* 0x000fe400078e00ff */
[----:B0-----:R-:W-:-:S04]  /*0d70*/  @!P5 FADD.FTZ R24, RZ, R19 ;  /* 0x00000013ff18d221 */ /* 0x001fc80000010000 */
[----:B-1----:R-:W-:Y:S01]  /*0d80*/  @!P4 FADD.FTZ R24, R24, R20 ;  /* 0x000000141818c221 */ /* 0x002fe20000010000 */
[----:B------:R-:W-:Y:S01]  /*0d90*/  ISETP.NE.AND P4, PT, R32, RZ, PT ;  /* 0x000000ff2000720c */ /* 0x000fe20003f85270 */
[----:B------:R-:W0:Y:S01]  /*0da0*/  @!P0 MUFU.EX2 R23, R23 ;  /* 0x0000001700178308 */ /* 0x000e220000000800 */
[----:B------:R-:W-:-:S03]  /*0db0*/  @!P3 FADD.FTZ R34, R8, -R17 ;  /* 0x800000110822b221 */ /* 0x000fc60000010000 */
[----:B--2---:R-:W-:Y:S01]  /*0dc0*/  @!P6 FADD.FTZ R24, R24, R21 ;  /* 0x000000151818e221 */ /* 0x004fe20000010000 */
[----:B------:R-:W-:Y:S01]  /*0dd0*/  ISETP.NE.AND P6, PT, R33, RZ, PT ;  /* 0x000000ff2100720c */ /* 0x000fe20003fc5270 */
[----:B------:R-:W-:Y:S02]  /*0de0*/  @!P3 FMUL.FTZ R34, R34, 1.4426950216293334961 ;  /* 0x3fb8aa3b2222b820 */ /* 0x000fe40000410000 */
[----:B------:R-:W1:Y:S04]  /*0df0*/  @!P1 MUFU.EX2 R25, R25 ;  /* 0x0000001900199308 */ /* 0x000e680000000800 */
[----:B------:R-:W-:-:S04]  /*0e00*/  @!P4 FADD.FTZ R20, R9, -R17 ;  /* 0x800000110914c221 */ /* 0x000fc80000010000 */
[----:B------:R-:W2:Y:S01]  /*0e10*/  @!P2 MUFU.EX2 R27, R27 ;  /* 0x0000001b001ba308 */ /* 0x000ea20000000800 */
[----:B------:R-:W-:Y:S01]  /*0e20*/  @!P4 FMUL.FTZ R20, R20, 1.4426950216293334961 ;  /* 0x3fb8aa3b1414c820 */ /* 0x000fe20000410000 */
[----:B---3--:R-:W-:Y:S01]  /*0e30*/  @!P6 FADD.FTZ R24, R24, R22 ;  /* 0x000000161818e221 */ /* 0x008fe20000010000 */
[----:B------:R-:W-:-:S03]  /*0e40*/  ISETP.NE.AND P6, PT, R31, RZ, PT ;  /* 0x000000ff1f00720c */ /* 0x000fc60003fc5270 */
[----:B0-----:R-:W-:Y:S02]  /*0e50*/  @!P0 FADD.FTZ R24, R24, R23 ;  /* 0x0000001718188221 */ /* 0x001fe40000010000 */
[----:B------:R-:W0:Y:S02]  /*0e60*/  @!P3 MUFU.EX2 R19, R34 ;  /* 0x000000220013b308 */ /* 0x000e240000000800 */
[----:B-1----:R-:W-:-:S06]  /*0e70*/  @!P1 FADD.FTZ R24, R24, R25 ;  /* 0x0000001918189221 */ /* 0x002fcc0000010000 */
[----:B------:R-:W1:Y:S01]  /*0e80*/  @!P4 MUFU.EX2 R21, R20 ;  /* 0x000000140015c308 */ /* 0x000e620000000800 */
[----:B--2---:R-:W-:Y:S01]  /*0e90*/  @!P2 FADD.FTZ R24, R24, R27 ;  /* 0x0000001b1818a221 */ /* 0x004fe20000010000 */
[----:B------:R-:W-:-:S04]  /*0ea0*/  @!P6 SHF.R.S32.HI R16, RZ, 0x5, R16 ;  /* 0x00000005ff10e819 */ /* 0x000fc80000011410 */
[----:B------:R-:W-:Y:S01]  /*0eb0*/  @!P6 LEA R32, R16, UR4, 0x2 ;  /* 0x000000041020ec11 */ /* 0x000fe2000f8e10ff */
[----:B------:R-:W-:Y:S02]  /*0ec0*/  IMAD.MOV.U32 R16, RZ, RZ, RZ ;  /* 0x000000ffff107224 */ /* 0x000fe400078e00ff */
        /* <DEDUP_REMOVED lines=29> */
.L_x_7874:
[----:B-1----:R-:W-:-:S07]  /*10a0*/  FADD.FTZ R16, R20, R23 ;  /* 0x0000001714107221 */ /* 0x002fce0000010000 */
.L_x_7845:
[----:B------:R-:W-:Y:S05]  /*10b0*/  BSYNC B0 ;  /* 0x0000000000007941 */ /* 0x000fea0003800000 */
.L_x_7844:
[----:B------:R-:W-:Y:S01]  /*10c0*/  ISETP.NE.AND P6, PT, R26, RZ, PT ;  /* 0x000000ff1a00720c */ /* 0x000fe20003fc5270 */
[----:B------:R-:W-:-:S12]  /*10d0*/  WARPSYNC.ALL ;  /* 0x0000000000007948 */ /* 0x000fd80003800000 */
[----:B-1----:R1:W-:Y:S01]  /*10e0*/  @!P6 STS [UR4], R16 ;  /* 0x00000010ff00e988 */ /* 0x0023e20008000804 */
[----:B------:R-:W-:Y:S06]  /*10f0*/  BAR.SYNC.DEFER_BLOCKING 0x0 ;  /* 0x0000000000007b1d */ /* 0x000fec0000010000 */
[----:B------:R-:W-:Y:S01]  /*1100*/  BSSY B0, `(.L_x_7847) ;  /* 0x0000010000007945 */ /* 0x000fe20003800000 */
[----:B------:R-:W2:Y:S03]  /*1110*/  LDS R16, [UR4] ;  /* 0x00000004ff107984 */ /* 0x000ea60008000800 */
[----:B-1----:R-:W-:Y:S05]  /*1120*/  @P5 BRA `(.L_x_7848) ;  /* 0x0000000000345947 */ /* 0x002fea0003800000 */
[----:B------:R-:W-:Y:S01]  /*1130*/  SHF.R.S32.HI R21, RZ, 0x1f, R12 ;  /* 0x0000001fff157819 */ /* 0x000fe2000001140c */
[----:B------:R-:W-:Y:S01]  /*1140*/  ULDC.64 UR4, c[0x0][0x210] ;  /* 0x0000840000047ab9 */ /* 0x000fe20000000a00 */
[----:B0-----:R-:W-:-:S05]  /*1150*/  MOV R20, R12 ;  /* 0x0000000c00147202 */ /* 0x001fca0000000f00 */
[----:B------:R-:W-:-:S04]  /*1160*/  IMAD.WIDE.U32 R20, R14, UR8, R20 ;  /* 0x000000080e147c25 */ /* 0x000fc8000f8e0014 */
[----:B------:R-:W-:Y:S01]  /*1170*/  IMAD R19, R15, UR8, R21 ;  /* 0x000000080f137c24 */ /* 0x000fe2000f8e0215 */
[----:B------:R-:W-:-:S04]  /*1180*/  LEA R18, P5, R20, UR4, 0x2 ;  /* 0x0000000414127c11 */ /* 0x000fc8000f8a10ff */
[----:B------:R-:W-:Y:S01]  /*1190*/  LEA.HI.X R19, R20, UR5, R19, 0x2, P5 ;  /* 0x0000000514137c11 */ /* 0x000fe2000a8f1413 */
[----:B------:R-:W-:Y:S02]  /*11a0*/  FADD.FTZ R20, R3, -R17 ;  /* 0x8000001103147221 */ /* 0x000fe40000010000 */
[----:B--2---:R-:W-:Y:S02]  /*11b0*/  MUFU.RCP R3, R16 ;  /* 0x0000001000037308 */ /* 0x004fe40000001000 */
[----:B------:R-:W-:-:S06]  /*11c0*/  FMUL.FTZ R20, R20, 1.4426950216293334961 ;  /* 0x3fb8aa3b14147820 */ /* 0x000fcc0000410000 */
[----:B------:R-:W0:Y:S02]  /*11d0*/  MUFU.EX2 R20, R20 ;  /* 0x0000001400147308 */ /* 0x000e240000000800 */
[----:B0-----:R-:W-:-:S05]  /*11e0*/  FMUL.FTZ R3, R20, R3 ;  /* 0x0000000314037220 */ /* 0x001fca0000410000 */
[----:B------:R1:W-:Y:S02]  /*11f0*/  STG.E desc[UR6][R18.64], R3 ;  /* 0x0000000312007986 */ /* 0x0003e4000c101906 */
.L_x_7848:
[----:B------:R-:W-:Y:S05]  /*1200*/  BSYNC B0 ;  /* 0x0000000000007941 */ /* 0x000fea0003800000 */
.L_x_7847:
[----:B------:R-:W-:Y:S01]  /*1210*/  ISETP.NE.AND P5, PT, R10, RZ, PT ;  /* 0x000000ff0a00720c */ /* 0x000fe20003fa5270 */
[----:B------:R-:W-:-:S12]  /*1220*/  BSSY B0, `(.L_x_7849) ;  /* 0x0000010000007945 */ /* 0x000fd80003800000 */
[----:B------:R-:W-:Y:S05]  /*1230*/  @P5 BRA `(.L_x_7850) ;  /* 0x0000000000385947 */ /* 0x000fea0003800000 */
[----:B------:R-:W-:Y:S01]  /*1240*/  ULDC UR4, c[0x0][0x0] ;  /* 0x0000000000047ab9 */ /* 0x000fe20000000800 */
[----:B------:R-:W-:Y:S01]  /*1250*/  FADD.FTZ R7, R7, -R17 ;  /* 0x8000001107077221 */ /* 0x000fe20000010000 */
[----:B0-----:R-:W-:Y:S01]  /*1260*/  VIADD R20, R12, UR4 ;  /* 0x000000040c147c36 */ /* 0x001fe20008000000 */
[----:B------:R-:W-:Y:S01]  /*1270*/  ULDC.64 UR4, c[0x0][0x210] ;  /* 0x0000840000047ab9 */ /* 0x000fe20000000a00 */
[----:B--2---:R-:W-:Y:S01]  /*1280*/  MUFU.RCP R10, R16 ;  /* 0x00000010000a7308 */ /* 0x004fe20000001000 */
[----:B------:R-:W-:Y:S02]  /*1290*/  FMUL.FTZ R7, R7, 1.4426950216293334961 ;  /* 0x3fb8aa3b07077820 */ /* 0x000fe40000410000 */
[----:B------:R-:W-:-:S03]  /*12a0*/  SHF.R.S32.HI R21, RZ, 0x1f, R20 ;  /* 0x0000001fff157819 */ /* 0x000fc60000011414 */
[----:B------:R-:W-:-:S04]  /*12b0*/  IMAD.WIDE.U32 R20, R14, UR8, R20 ;  /* 0x000000080e147c25 */ /* 0x000fc8000f8e0014 */
[----:B-1----:R-:W-:Y:S01]  /*12c0*/  IMAD R3, R15, UR8, R21 ;  /* 0x000000080f037c24 */ /* 0x002fe2000f8e0215 */
[----:B------:R-:W-:-:S04]  /*12d0*/  LEA R18, P5, R20, UR4, 0x2 ;  /* 0x0000000414127c11 */ /* 0x000fc8000f8a10ff */
[----:B------:R-:W-:Y:S02]  /*12e0*/  LEA.HI.X R19, R20, UR5, R3, 0x2, P5 ;  /* 0x0000000514137c11 */ /* 0x000fe4000a8f1403 */
[----:B------:R-:W0:Y:S02]  /*12f0*/  MUFU.EX2 R3, R7 ;  /* 0x0000000700037308 */ /* 0x000e240000000800 */
[----:B0-----:R-:W-:-:S05]  /*1300*/  FMUL.FTZ R3, R3, R10 ;  /* 0x0000000a03037220 */ /* 0x001fca0000410000 */
[----:B------:R3:W-:Y:S02]  /*1310*/  STG.E desc[UR6][R18.64], R3 ;  /* 0x0000000312007986 */ /* 0x0007e4000c101906 */
.L_x_7850:
[----:B------:R-:W-:Y:S05]  /*1320*/  BSYNC B0 ;  /* 0x0000000000007941 */ /* 0x000fea0003800000 */
.L_x_7849:
[----:B------:R-:W-:Y:S01]  /*1330*/  ISETP.NE.AND P5, PT, R11, RZ, PT ;  /* 0x000000ff0b00720c */ /* 0x000fe20003fa5270 */
[----:B------:R-:W-:-:S12]  /*1340*/  BSSY B0, `(.L_x_7851) ;  /* 0x0000010000007945 */ /* 0x000fd80003800000 */
[----:B------:R-:W-:Y:S05]  /*1350*/  @P5 BRA `(.L_x_7852) ;  /* 0x0000000000385947 */ /* 0x000fea0003800000 */
[----:B------:R-:W4:Y:S01]  /*1360*/  LDC R7, c[0x0][RZ] ;  /* 0x00000000ff077b82 */ /* 0x000f220000000800 */
[----:B------:R-:W-:Y:S01]  /*1370*/  FADD.FTZ R6, R6, -R17 ;  /* 0x8000001106067221 */ /* 0x000fe20000010000 */
[----:B-123--:R-:W-:Y:S01]  /*1380*/  MUFU.RCP R19, R16 ;  /* 0x0000001000137308 */ /* 0x00efe20000001000 */
[----:B------:R-:W-:Y:S02]  /*1390*/  ULDC.64 UR4, c[0x0][0x210] ;  /* 0x0000840000047ab9 */ /* 0x000fe40000000a00 */
[----:B------:R-:W-:-:S06]  /*13a0*/  FMUL.FTZ R18, R6, 1.4426950216293334961 ;  /* 0x3fb8aa3b06127820 */ /* 0x000fcc0000410000 */
[----:B------:R-:W1:Y:S01]  /*13b0*/  MUFU.EX2 R18, R18 ;  /* 0x0000001200127308 */ /* 0x000e620000000800 */
[----:B----4-:R-:W-:-:S05]  /*13c0*/  IMAD R6, R7, 0x2, R12 ;  /* 0x0000000207067824 */ /* 0x010fca00078e020c */
[----:B------:R-:W-:-:S03]  /*13d0*/  SHF.R.S32.HI R7, RZ, 0x1f, R6 ;  /* 0x0000001fff077819 */ /* 0x000fc60000011406 */
[----:B------:R-:W-:-:S04]  /*13e0*/  IMAD.WIDE.U32 R6, R14, UR8, R6 ;  /* 0x000000080e067c25 */ /* 0x000fc8000f8e0006 */
[----:B------:R-:W-:Y:S01]  /*13f0*/  IMAD R3, R15, UR8, R7 ;  /* 0x000000080f037c24 */ /* 0x000fe2000f8e0207 */
[----:B------:R-:W-:-:S04]  /*1400*/  LEA R10, P5, R6, UR4, 0x2 ;  /* 0x00000004060a7c11 */ /* 0x000fc8000f8a10ff */
[----:B------:R-:W-:Y:S01]  /*1410*/  LEA.HI.X R11, R6, UR5, R3, 0x2, P5 ;  /* 0x00000005060b7c11 */ /* 0x000fe2000a8f1403 */
[----:B-1----:R-:W-:-:S05]  /*1420*/  FMUL.FTZ R3, R18, R19 ;  /* 0x0000001312037220 */ /* 0x002fca0000410000 */
[----:B------:R4:W-:Y:S03]  /*1430*/  STG.E desc[UR6][R10.64], R3 ;  /* 0x000000030a007986 */ /* 0x0009e6000c101906 */
.L_x_7852:
[----:B------:R-:W-:Y:S05]  /*1440*/  BSYNC B0 ;  /* 0x0000000000007941 */ /* 0x000fea0003800000 */
.L_x_7851:
[----:B------:R-:W-:Y:S01]  /*1450*/  ISETP.NE.AND P5, PT, R28, RZ, PT ;  /* 0x000000ff1c00720c */ /* 0x000fe20003fa5270 */
[----:B------:R-:W-:-:S12]  /*1460*/  BSSY B0, `(.L_x_7853) ;  /* 0x0000011000007945 */ /* 0x000fd80003800000 */
[----:B------:R-:W-:Y:S05]  /*1470*/  @P5 BRA `(.L_x_7854) ;  /* 0x00000000003c5947 */ /* 0x000fea0003800000 */
[----:B------:R-:W5:Y:S01]  /*1480*/  LDC R7, c[0x0][RZ] ;  /* 0x00000000ff077b82 */ /* 0x000f620000000800 */
[----:B------:R-:W-:Y:S01]  /*1490*/  FADD.FTZ R5, R5, -R17 ;  /* 0x8000001105057221 */ /* 0x000fe20000010000 */
[----:B-123--:R-:W-:Y:S01]  /*14a0*/  MUFU.RCP R18, R16 ;  /* 0x0000001000127308 */ /* 0x00efe20000001000 */
[----:B------:R-:W-:Y:S02]  /*14b0*/  ULDC.64 UR4, c[0x0][0x210] ;  /* 0x0000840000047ab9 */ /* 0x000fe40000000a00 */
[----:B------:R-:W-:-:S06]  /*14c0*/  FMUL.FTZ R5, R5, 1.4426950216293334961 ;  /* 0x3fb8aa3b05057820 */ /* 0x000fcc0000410000 */
[----:B------:R-:W1:Y:S01]  /*14d0*/  MUFU.EX2 R5, R5 ;  /* 0x0000000500057308 */ /* 0x000e620000000800 */
[----:B-----5:R-:W-:-:S04]  /*14e0*/  IMAD R6, R7, 0x2, R12 ;  /* 0x0000000207067824 */ /* 0x020fc800078e020c */
[----:B------:R-:W-:-:S05]  /*14f0*/  IMAD.IADD R6, R6, 0x1, R7 ;  /* 0x0000000106067824 */ /* 0x000fca00078e0207 */
[----:B------:R-:W-:-:S03]  /*1500*/  SHF.R.S32.HI R7, RZ, 0x1f, R6 ;  /* 0x0000001fff077819 */ /* 0x000fc60000011406 */
[----:B------:R-:W-:-:S04]  /*1510*/  IMAD.WIDE.U32 R6, R14, UR8, R6 ;  /* 0x000000080e067c25 */ /* 0x000fc8000f8e0006 */
[----:B----4-:R-:W-:Y:S01]  /*1520*/  IMAD R3, R15, UR8, R7 ;  /* 0x000000080f037c24 */ /* 0x010fe2000f8e0207 */
[----:B------:R-:W-:-:S04]  /*1530*/  LEA R10, P5, R6, UR4, 0x2 ;  /* 0x00000004060a7c11 */ /* 0x000fc8000f8a10ff */
[----:B------:R-:W-:Y:S01]  /*1540*/  LEA.HI.X R11, R6, UR5, R3, 0x2, P5 ;  /* 0x00000005060b7c11 */ /* 0x000fe2000a8f1403 */
[----:B-1----:R-:W-:-:S05]  /*1550*/  FMUL.FTZ R3, R5, R18 ;  /* 0x0000001205037220 */ /* 0x002fca0000410000 */
[----:B------:R1:W-:Y:S03]  /*1560*/  STG.E desc[UR6][R10.64], R3 ;  /* 0x000000030a007986 */ /* 0x0003e6000c101906 */
.L_x_7854:
[----:B------:R-:W-:Y:S05]  /*1570*/  BSYNC B0 ;  /* 0x0000000000007941 */ /* 0x000fea0003800000 */
.L_x_7853:
[----:B------:R-:W-:Y:S04]  /*1580*/  BSSY B0, `(.L_x_7855) ;  /* 0x0000011000007945 */ /* 0x000fe80003800000 */
[----:B------:R-:W-:Y:S05]  /*1590*/  @P0 BRA `(.L_x_7856) ;  /* 0x00000000003c0947 */ /* 0x000fea0003800000 */
[----:B------:R-:W5:Y:S01]  /*15a0*/  LDC R5, c[0x0][RZ] ;  /* 0x00000000ff057b82 */ /* 0x000f620000000800 */
[----:B-1-34-:R-:W-:Y:S01]  /*15b0*/  FADD.FTZ R3, R4, -R17 ;  /* 0x8000001104037221 */ /* 0x01afe20000010000 */
[----:B--2---:R-:W-:Y:S01]  /*15c0*/  MUFU.RCP R11, R16 ;  /* 0x00000010000b7308 */ /* 0x004fe20000001000 */
[----:B------:R-:W-:Y:S02]  /*15d0*/  ULDC.64 UR4, c[0x0][0x210] ;  /* 0x0000840000047ab9 */ /* 0x000fe40000000a00 */
[----:B------:R-:W-:-:S06]  /*15e0*/  FMUL.FTZ R10, R3, 1.4426950216293334961 ;  /* 0x3fb8aa3b030a7820 */ /* 0x000fcc0000410000 */
[----:B------:R-:W1:Y:S01]  /*15f0*/  MUFU.EX2 R10, R10 ;  /* 0x0000000a000a7308 */ /* 0x000e620000000800 */
[----:B-----5:R-:W-:-:S04]  /*1600*/  IMAD R4, R5, 0x2, R12 ;  /* 0x0000000205047824 */ /* 0x020fc800078e020c */
[----:B------:R-:W-:-:S05]  /*1610*/  IMAD R4, R5, 0x2, R4 ;  /* 0x0000000205047824 */ /* 0x000fca00078e0204 */
[----:B------:R-:W-:-:S03]  /*1620*/  SHF.R.S32.HI R5, RZ, 0x1f, R4 ;  /* 0x0000001fff057819 */ /* 0x000fc60000011404 */
[----:B------:R-:W-:-:S04]  /*1630*/  IMAD.WIDE.U32 R4, R14, UR8, R4 ;  /* 0x000000080e047c25 */ /* 0x000fc8000f8e0004 */
[----:B------:R-:W-:Y:S01]  /*1640*/  IMAD R3, R15, UR8, R5 ;  /* 0x000000080f037c24 */ /* 0x000fe2000f8e0205 */
[----:B------:R-:W-:-:S04]  /*1650*/  LEA R6, P0, R4, UR4, 0x2 ;  /* 0x0000000404067c11 */ /* 0x000fc8000f8010ff */
[----:B------:R-:W-:Y:S01]  /*1660*/  LEA.HI.X R7, R4, UR5, R3, 0x2, P0 ;  /* 0x0000000504077c11 */ /* 0x000fe200080f1403 */
[----:B-1----:R-:W-:-:S05]  /*1670*/  FMUL.FTZ R3, R10, R11 ;  /* 0x0000000b0a037220 */ /* 0x002fca0000410000 */
[----:B------:R1:W-:Y:S03]  /*1680*/  STG.E desc[UR6][R6.64], R3 ;  /* 0x0000000306007986 */ /* 0x0003e6000c101906 */
.L_x_7856:
[----:B------:R-:W-:Y:S05]  /*1690*/  BSYNC B0 ;  /* 0x0000000000007941 */ /* 0x000fea0003800000 */
.L_x_7855:
[----:B------:R-:W-:Y:S04]  /*16a0*/  BSSY B0, `(.L_x_7857) ;  /* 0x0000012000007945 */ /* 0x000fe80003800000 */
[----:B------:R-:W-:Y:S05]  /*16b0*/  @P1 BRA `(.L_x_7858) ;  /* 0x0000000000401947 */ /* 0x000fea0003800000 */
[----:B------:R-:W3:Y:S01]  /*16c0*/  LDC R4, c[0x0][RZ] ;  /* 0x00000000ff047b82 */ /* 0x000ee20000000800 */
[----:B------:R-:W-:Y:S01]  /*16d0*/  FADD.FTZ R2, R2, -R17 ;  /* 0x8000001102027221 */ /* 0x000fe20000010000 */
[----:B-12---:R-:W-:Y:S01]  /*16e0*/  MUFU.RCP R7, R16 ;  /* 0x0000001000077308 */ /* 0x006fe20000001000 */
[----:B------:R-:W-:Y:S02]  /*16f0*/  ULDC.64 UR4, c[0x0][0x210] ;  /* 0x0000840000047ab9 */ /* 0x000fe40000000a00 */
[----:B------:R-:W-:-:S06]  /*1700*/  FMUL.FTZ R6, R2, 1.4426950216293334961 ;  /* 0x3fb8aa3b02067820 */ /* 0x000fcc0000410000 */
[----:B------:R-:W1:Y:S01]  /*1710*/  MUFU.EX2 R6, R6 ;  /* 0x0000000600067308 */ /* 0x000e620000000800 */
[----:B---34-:R-:W-:-:S05]  /*1720*/  LEA R3, R4, R12, 0x1 ;  /* 0x0000000c04037211 */ /* 0x018fca00078e08ff */
[----:B------:R-:W-:-:S04]  /*1730*/  IMAD R3, R4, 0x2, R3 ;  /* 0x0000000204037824 */ /* 0x000fc800078e0203 */
[----:B------:R-:W-:-:S05]  /*1740*/  IMAD.IADD R2, R3, 0x1, R4 ;  /* 0x0000000103027824 */ /* 0x000fca00078e0204 */
[----:B------:R-:W-:-:S03]  /*1750*/  SHF.R.S32.HI R3, RZ, 0x1f, R2 ;  /* 0x0000001fff037819 */ /* 0x000fc60000011402 */
[----:B------:R-:W-:-:S04]  /*1760*/  IMAD.WIDE.U32 R2, R14, UR8, R2 ;  /* 0x000000080e027c25 */ /* 0x000fc8000f8e0002 */
[----:B------:R-:W-:Y:S01]  /*1770*/  IMAD R3, R15, UR8, R3 ;  /* 0x000000080f037c24 */ /* 0x000fe2000f8e0203 */
[----:B------:R-:W-:-:S04]  /*1780*/  LEA R4, P0, R2, UR4, 0x2 ;  /* 0x0000000402047c11 */ /* 0x000fc8000f8010ff */
[----:B------:R-:W-:Y:S01]  /*1790*/  LEA.HI.X R5, R2, UR5, R3, 0x2, P0 ;  /* 0x0000000502057c11 */ /* 0x000fe200080f1403 */
[----:B-1----:R-:W-:-:S05]  /*17a0*/  FMUL.FTZ R3, R6, R7 ;  /* 0x0000000706037220 */ /* 0x002fca0000410000 */
[----:B------:R1:W-:Y:S03]  /*17b0*/  STG.E desc[UR6][R4.64], R3 ;  /* 0x0000000304007986 */ /* 0x0003e6000c101906 */
.L_x_7858:
[----:B------:R-:W-:Y:S05]  /*17c0*/  BSYNC B0 ;  /* 0x0000000000007941 */ /* 0x000fea0003800000 */
.L_x_7857:
[----:B------:R-:W-:Y:S04]  /*17d0*/  BSSY B0, `(.L_x_7859) ;  /* 0x0000012000007945 */ /* 0x000fe80003800000 */
[----:B------:R-:W-:Y:S05]  /*17e0*/  @P2 BRA `(.L_x_7860) ;  /* 0x0000000000402947 */ /* 0x000fea0003800000 */
[----:B-1-34-:R-:W1:Y:S01]  /*17f0*/  LDC R3, c[0x0][RZ] ;  /* 0x00000000ff037b82 */ /* 0x01ae620000000800 */
[----:B------:R-:W-:Y:S01]  /*1800*/  FADD.FTZ R0, R0, -R17 ;  /* 0x8000001100007221 */ /* 0x000fe20000010000 */
[----:B--2---:R-:W-:Y:S01]  /*1810*/  MUFU.RCP R7, R16 ;  /* 0x0000001000077308 */ /* 0x004fe20000001000 */
[----:B------:R-:W-:Y:S02]  /*1820*/  ULDC.64 UR4, c[0x0][0x210] ;  /* 0x0000840000047ab9 */ /* 0x000fe40000000a00 */
[----:B------:R-:W-:-:S06]  /*1830*/  FMUL.FTZ R0, R0, 1.4426950216293334961 ;  /* 0x3fb8aa3b00007820 */ /* 0x000fcc0000410000 */
[----:B------:R-:W2:Y:S01]  /*1840*/  MUFU.EX2 R0, R0 ;  /* 0x0000000000007308 */ /* 0x000ea20000000800 */
[----:B-1----:R-:W-:-:S04]  /*1850*/  IMAD R2, R3, 0x2, R12 ;  /* 0x0000000203027824 */ /* 0x002fc800078e020c */
[----:B------:R-:W-:-:S04]  /*1860*/  IMAD R2, R3, 0x2, R2 ;  /* 0x0000000203027824 */ /* 0x000fc800078e0202 */
[----:B------:R-:W-:-:S05]  /*1870*/  IMAD R2, R3, 0x2, R2 ;  /* 0x0000000203027824 */ /* 0x000fca00078e0202 */
[----:B------:R-:W-:-:S03]  /*1880*/  SHF.R.S32.HI R3, RZ, 0x1f, R2 ;  /* 0x0000001fff037819 */ /* 0x000fc60000011402 */
[----:B------:R-:W-:-:S04]  /*1890*/  IMAD.WIDE.U32 R2, R14, UR8, R2 ;  /* 0x000000080e027c25 */ /* 0x000fc8000f8e0002 */
[----:B------:R-:W-:Y:S01]  /*18a0*/  IMAD R3, R15, UR8, R3 ;  /* 0x000000080f037c24 */ /* 0x000fe2000f8e0203 */
[----:B------:R-:W-:-:S04]  /*18b0*/  LEA R4, P0, R2, UR4, 0x2 ;  /* 0x0000000402047c11 */ /* 0x000fc8000f8010ff */
[----:B------:R-:W-:Y:S01]  /*18c0*/  LEA.HI.X R5, R2, UR5, R3, 0x2, P0 ;  /* 0x0000000502057c11 */ /* 0x000fe200080f1403 */
[----:B--2---:R-:W-:-:S05]  /*18d0*/  FMUL.FTZ R3, R0, R7 ;  /* 0x0000000700037220 */ /* 0x004fca0000410000 */
[----:B------:R1:W-:Y:S03]  /*18e0*/  STG.E desc[UR6][R4.64], R3 ;  /* 0x0000000304007986 */ /* 0x0003e6000c101906 */
.L_x_7860:
[----:B------:R-:W-:Y:S05]  /*18f0*/  BSYNC B0 ;  /* 0x0000000000007941 */ /* 0x000fea0003800000 */
.L_x_7859:
        /* <DEDUP_REMOVED lines=8> */
[----:B-1----:R-:W-:-:S05]  /*1980*/  IMAD R0, R3, 0x2, R12 ;  /* 0x0000000203007824 */ /* 0x002fca00078e020c */
[----:B------:R-:W-:-:S05]  /*1990*/  LEA R0, R3, R0, 0x1 ;  /* 0x0000000003007211 */ /* 0x000fca00078e08ff */
[----:B------:R-:W-:-:S04]  /*19a0*/  IMAD R0, R3, 0x2, R0 ;  /* 0x0000000203007824 */ /* 0x000fc800078e0200 */
[----:B------:R-:W-:-:S05]  /*19b0*/  IMAD.IADD R2, R0, 0x1, R3 ;  /* 0x0000000100027824 */ /* 0x000fca00078e0203 */
[----:B------:R-:W-:-:S03]  /*19c0*/  SHF.R.S32.HI R3, RZ, 0x1f, R2 ;  /* 0x0000001fff037819 */ /* 0x000fc60000011402 */
[----:B------:R-:W-:-:S04]  /*19d0*/  IMAD.WIDE.U32 R2, R14, UR8, R2 ;  /* 0x000000080e027c25 */ /* 0x000fc8000f8e0002 */
[----:B------:R-:W-:Y:S01]  /*19e0*/  IMAD R3, R15, UR8, R3 ;  /* 0x000000080f037c24 */ /* 0x000fe2000f8e0203 */
[----:B------:R-:W-:-:S04]  /*19f0*/  LEA R4, P0, R2, UR4, 0x2 ;  /* 0x0000000402047c11 */ /* 0x000fc8000f8010ff */
[----:B------:R-:W-:Y:S01]  /*1a00*/  LEA.HI.X R5, R2, UR5, R3, 0x2, P0 ;  /* 0x0000000502057c11 */ /* 0x000fe200080f1403 */
[----:B--2---:R-:W-:-:S05]  /*1a10*/  FMUL.FTZ R3, R8, R7 ;  /* 0x0000000708037220 */ /* 0x004fca0000410000 */
[----:B------:R1:W-:Y:S03]  /*1a20*/  STG.E desc[UR6][R4.64], R3 ;  /* 0x0000000304007986 */ /* 0x0003e6000c101906 */
.L_x_7862:
[----:B------:R-:W-:Y:S05]  /*1a30*/  BSYNC B0 ;  /* 0x0000000000007941 */ /* 0x000fea0003800000 */
.L_x_7861:
[----:B------:R-:W-:Y:S05]  /*1a40*/  @P4 EXIT ;  /* 0x000000000000494d */ /* 0x000fea0003800000 */
        /* <DEDUP_REMOVED lines=8> */
[----:B------:R-:W-:-:S04]  /*1ad0*/  IMAD R12, R3, 0x2, R12 ;  /* 0x00000002030c7824 */ /* 0x000fc800078e020c */
[----:B------:R-:W-:-:S05]  /*1ae0*/  IMAD R2, R3, 0x2, R12 ;  /* 0x0000000203027824 */ /* 0x000fca00078e020c */
[----:B------:R-:W-:-:S03]  /*1af0*/  SHF.R.S32.HI R3, RZ, 0x1f, R2 ;  /* 0x0000001fff037819 */ /* 0x000fc60000011402 */
[----:B------:R-:W-:-:S04]  /*1b00*/  IMAD.WIDE.U32 R2, R14, UR8, R2 ;  /* 0x000000080e027c25 */ /* 0x000fc8000f8e0002 */
[----:B------:R-:W-:Y:S01]  /*1b10*/  IMAD R15, R15, UR8, R3 ;  /* 0x000000080f0f7c24 */ /* 0x000fe2000f8e0203 */
[----:B------:R-:W-:Y:S01]  /*1b20*/  LEA R4, P0, R2, UR4, 0x2 ;  /* 0x0000000402047c11 */ /* 0x000fe2000f8010ff */
[----:B--2---:R-:W-:-:S03]  /*1b30*/  FMUL.FTZ R3, R9, R16 ;  /* 0x0000001009037220 */ /* 0x004fc60000410000 */
[----:B------:R-:W-:-:S05]  /*1b40*/  LEA.HI.X R5, R2, UR5, R15, 0x2, P0 ;  /* 0x0000000502057c11 */ /* 0x000fca00080f140f */
[----:B------:R-:W-:Y:S01]  /*1b50*/  STG.E desc[UR6][R4.64], R3 ;  /* 0x0000000304007986 */ /* 0x000fe2000c101906 */
[----:B------:R-:W-:Y:S05]  /*1b60*/  EXIT ;  /* 0x000000000000794d */ /* 0x000fea0003800000 */
.L_x_7843:
[----:B-1----:R-:W-:Y:S01]  /*1b70*/  MOV R30, R20 ;  /* 0x00000014001e7202 */ /* 0x002fe20000000f00 */
[----:B------:R-:W-:Y:S02]  /*1b80*/  IMAD.MOV.U32 R32, RZ, RZ, 0x10 ;  /* 0x00000010ff207424 */ /* 0x000fe400078e00ff */
[----:B------:R-:W-:Y:S02]  /*1b90*/  IMAD.MOV.U32 R33, RZ, RZ, 0x1f ;  /* 0x0000001fff217424 */ /* 0x000fe400078e00ff */
[----:B------:R-:W-:-:S07]  /*1ba0*/  IMAD.MOV.U32 R25, RZ, RZ, -0x1 ;  /* 0xffffffffff197424 */ /* 0x000fce00078e00ff */
[----:B------:R-:W-:Y:S05]  /*1bb0*/  WARPSYNC.COLLECTIVE R25, `(.L_x_7863) ;  /* 0x0000000019087348 */ /* 0x000fea0003c00000 */
[----:B------:R0:W1:Y:S02]  /*1bc0*/  SHFL.DOWN P6, R27, R30, R32, R33 ;  /* 0x080000201e1b7389 */ /* 0x00006400000c0021 */
[----:B01----:R-:W-:Y:S01]  /*1bd0*/  ENDCOLLECTIVE ;  /* 0x000000000000791b */ /* 0x003fe20003800000 */
.L_x_7863:
        /* <DEDUP_REMOVED lines=8> */
.L_x_7864:
        /* <DEDUP_REMOVED lines=8> */
.L_x_7865:
        /* <DEDUP_REMOVED lines=8> */
.L_x_7866:
        /* <DEDUP_REMOVED lines=8> */
.L_x_7867:
[----:B------:R-:W-:Y:S01]  /*1de0*/  IMAD.MOV.U32 R21, RZ, RZ, R27 ;  /* 0x000000ffff157224 */ /* 0x000fe200078e001b */
[----:B------:R-:W-:Y:S06]  /*1df0*/  BRA `(.L_x_7868) ;  /* 0xffffffec002c7947 */ /* 0x000fec000383ffff */
.L_x_7846:
[----:B-1----:R-:W-:Y:S02]  /*1e00*/  IMAD.MOV.U32 R30, RZ, RZ, R16 ;  /* 0x000000ffff1e7224 */ /* 0x002fe400078e0010 */
[----:B------:R-:W-:Y:S02]  /*1e10*/  IMAD.MOV.U32 R32, RZ, RZ, 0x10 ;  /* 0x00000010ff207424 */ /* 0x000fe400078e00ff */
[----:B------:R-:W-:Y:S02]  /*1e20*/  IMAD.MOV.U32 R33, RZ, RZ, 0x1f ;  /* 0x0000001fff217424 */ /* 0x000fe400078e00ff */
[----:B------:R-:W-:-:S07]  /*1e30*/  IMAD.MOV.U32 R25, RZ, RZ, -0x1 ;  /* 0xffffffffff197424 */ /* 0x000fce00078e00ff */
[----:B------:R-:W-:Y:S05]  /*1e40*/  WARPSYNC.COLLECTIVE R25, `(.L_x_7869) ;  /* 0x0000000019087348 */ /* 0x000fea0003c00000 */
[----:B------:R0:W1:Y:S02]  /*1e50*/  SHFL.DOWN P6, R27, R30, R32, R33 ;  /* 0x080000201e1b7389 */ /* 0x00006400000c0021 */
[----:B01----:R-:W-:Y:S01]  /*1e60*/  ENDCOLLECTIVE ;  /* 0x000000000000791b */ /* 0x003fe20003800000 */
.L_x_7869:
[----:B------:R-:W-:Y:S01]  /*1e70*/  IMAD.MOV.U32 R32, RZ, RZ, 0x8 ;  /* 0x00000008ff207424 */ /* 0x000fe200078e00ff */
[----:B------:R-:W-:-:S05]  /*1e80*/  MOV R19, R27 ;  /* 0x0000001b00137202 */ /* 0x000fca0000000f00 */
[----:B------:R-:W-:-:S04]  /*1e90*/  FADD.FTZ R19, R16, R19 ;  /* 0x0000001310137221 */ /* 0x000fc80000010000 */
[----:B------:R-:W-:-:S07]  /*1ea0*/  IMAD.MOV.U32 R30, RZ, RZ, R19 ;  /* 0x000000ffff1e7224 */ /* 0x000fce00078e0013 */
[----:B------:R-:W-:Y:S05]  /*1eb0*/  WARPSYNC.COLLECTIVE R25, `(.L_x_7870) ;  /* 0x0000000019087348 */ /* 0x000fea0003c00000 */
[----:B------:R0:W1:Y:S02]  /*1ec0*/  SHFL.DOWN P6, R27, R30, R32, R33 ;  /* 0x080000201e1b7389 */ /* 0x00006400000c0021 */
[----:B01----:R-:W-:Y:S01]  /*1ed0*/  ENDCOLLECTIVE ;  /* 0x000000000000791b */ /* 0x003fe20003800000 */
.L_x_7870:
[----:B------:R-:W-:Y:S02]  /*1ee0*/  IMAD.MOV.U32 R32, RZ, RZ, 0x4 ;  /* 0x00000004ff207424 */ /* 0x000fe400078e00ff */
[----:B------:R-:W-:-:S04]  /*1ef0*/  IMAD.MOV.U32 R18, RZ, RZ, R27 ;  /* 0x000000ffff127224 */ /* 0x000fc800078e001b */
[----:B------:R-:W-:-:S04]  /*1f00*/  FADD.FTZ R18, R19, R18 ;  /* 0x0000001213127221 */ /* 0x000fc80000010000 */
[----:B------:R-:W-:-:S07]  /*1f10*/  IMAD.MOV.U32 R30, RZ, RZ, R18 ;  /* 0x000000ffff1e7224 */ /* 0x000fce00078e0012 */
[----:B------:R-:W-:Y:S05]  /*1f20*/  WARPSYNC.COLLECTIVE R25, `(.L_x_7871) ;  /* 0x0000000019087348 */ /* 0x000fea0003c00000 */
[----:B------:R0:W1:Y:S02]  /*1f30*/  SHFL.DOWN P6, R27, R30, R32, R33 ;  /* 0x080000201e1b7389 */ /* 0x00006400000c0021 */
[----:B01----:R-:W-:Y:S01]  /*1f40*/  ENDCOLLECTIVE ;  /* 0x000000000000791b */ /* 0x003fe20003800000 */
.L_x_7871:
[----:B------:R-:W-:Y:S02]  /*1f50*/  IMAD.MOV.U32 R32, RZ, RZ, 0x2 ;  /* 0x00000002ff207424 */ /* 0x000fe400078e00ff */
[----:B------:R-:W-:-:S04]  /*1f60*/  IMAD.MOV.U32 R21, RZ, RZ, R27 ;  /* 0x000000ffff157224 */ /* 0x000fc800078e001b */
[----:B------:R-:W-:-:S05]  /*1f70*/  FADD.FTZ R21, R18, R21 ;  /* 0x0000001512157221 */ /* 0x000fca0000010000 */
[----:B------:R-:W-:-:S07]  /*1f80*/  MOV R30, R21 ;  /* 0x00000015001e7202 */ /* 0x000fce0000000f00 */
[----:B------:R-:W-:Y:S05]  /*1f90*/  WARPSYNC.COLLECTIVE R25, `(.L_x_7872) ;  /* 0x0000000019087348 */ /* 0x000fea0003c00000 */
[----:B------:R0:W1:Y:S02]  /*1fa0*/  SHFL.DOWN P6, R27, R30, R32, R33 ;  /* 0x080000201e1b7389 */ /* 0x00006400000c0021 */
[----:B01----:R-:W-:Y:S01]  /*1fb0*/  ENDCOLLECTIVE ;  /* 0x000000000000791b */ /* 0x003fe20003800000 */
.L_x_7872:
[----:B------:R-:W-:Y:S02]  /*1fc0*/  IMAD.MOV.U32 R32, RZ, RZ, 0x1 ;  /* 0x00000001ff207424 */ /* 0x000fe400078e00ff */
[----:B------:R-:W-:-:S04]  /*1fd0*/  IMAD.MOV.U32 R20, RZ, RZ, R27 ;  /* 0x000000ffff147224 */ /* 0x000fc800078e001b */
[----:B------:R-:W-:-:S04]  /*1fe0*/  FADD.FTZ R20, R21, R20 ;  /* 0x0000001415147221 */ /* 0x000fc80000010000 */
[----:B------:R-:W-:-:S07]  /*1ff0*/  IMAD.MOV.U32 R30, RZ, RZ, R20 ;  /* 0x000000ffff1e7224 */ /* 0x000fce00078e0014 */
[----:B------:R-:W-:Y:S05]  /*2000*/  WARPSYNC.COLLECTIVE R25, `(.L_x_7873) ;  /* 0x0000000019087348 */ /* 0x000fea0003c00000 */
[----:B------:R0:W1:Y:S02]  /*2010*/  SHFL.DOWN P6, R27, R30, R32, R33 ;  /* 0x080000201e1b7389 */ /* 0x00006400000c0021 */
[----:B01----:R-:W-:Y:S01]  /*2020*/  ENDCOLLECTIVE ;  /* 0x000000000000791b */ /* 0x003fe20003800000 */
.L_x_7873:
[----:B------:R-:W-:Y:S01]  /*2030*/  IMAD.MOV.U32 R23, RZ, RZ, R27 ;  /* 0x000000ffff177224 */ /* 0x000fe200078e001b */
[----:B------:R-:W-:Y:S06]  /*2040*/  BRA `(.L_x_7874) ;  /* 0xfffffff000147947 */ /* 0x000fec000383ffff */
.L_x_7875:
        /* <DEDUP_REMOVED lines=11> */
.L_x_12098:


//--------------------- .text._ZN2at6native43_GLOBAL__N__9ae7fba5_10_SoftMax_cu_9f978f6322cunn_SoftMaxForwardRegIfffNS1_22SoftMaxForwardEpilogueElLi8EEEvPT1_PKT_T3_ --------------------------
	.section	.text._ZN2at6native43_GLOBAL__N__9ae7fba5_10_SoftMax_cu_9f978f6322cunn_SoftMaxForwardRegIfffNS1_22SoftMaxForwardEpilogueElLi8EEEvPT1_PKT_T3_,"ax",@progbits
	.align	128
.text._ZN2at6native43_GLOBAL__N__9ae7fba5_10_SoftMax_cu_9f978f6322cunn_SoftMaxForwardRegIfffNS1_22SoftMaxForwardEpilogueElLi8EEEvPT1_PKT_T3_:
        .type           _ZN2at6native43_GLOBAL__N__9ae7fba5_10_SoftMax_cu_9f978f6322cunn_SoftMaxForwardRegIfffNS1_22SoftMaxForwardEpilogueElLi8EEEvPT1_PKT_T3_,@function
        .size           _ZN2at6native43_GLOBAL__N__9ae7fba5_10_SoftMax_cu_9f978f6322cunn_SoftMaxForwardRegIfffNS1_22SoftMaxForwardEpilogueElLi8EEEvPT1_PKT_T3_,(.L_x_12099 - _ZN2at6native43_GLOBAL__N__9ae7fba5_10_SoftMax_cu_9f978f6322cunn_SoftMaxForwardRegIfffNS1_22SoftMaxForwardEpilogueElLi8EEEvPT1_PKT_T3_)
        .other          _ZN2at6native43_GLOBAL__N__9ae7fba5_10_SoftMax_cu_9f978f6322cunn_SoftMaxForwardRegIfffNS1_22SoftMaxForwardEpilogueElLi8EEEvPT1_PKT_T3_,@"STO_CUDA_ENTRY STV_DEFAULT"
_ZN2at6native43_GLOBAL__N__9ae7fba5_10_SoftMax_cu_9f978f6322cunn_SoftMaxForwardRegIfffNS1_22SoftMaxForwardEpilogueElLi8EEEvPT1_PKT_T3_:
        /* <DEDUP_REMOVED lines=38> */
[----:B------:R1:W2:Y:S02]  /*0260*/  @!P6 LDG.E R0, desc[UR6][R12.64] ;  /* 0x000000060c00e981 */ /* 0x0002a4000c1e1900 */
[----:B------:R-:W-:Y:S01]  /*0270*/  @!P3 LEA.HI.X R15, R18, R15, R11, 0x2, P2 ;  /* 0x0000000f120fb211 */ /* 0x000fe200010f140b */
[----:B------:R-:W-:Y:S02]  /*0280*/  @!P0 IMAD R11, R9, UR8, R21 ;  /* 0x00000008090b8c24 */ /* 0x000fe4000f8e0215 */
[----:B------:R-:W3:Y:S01]  /*0290*/  @!P1 LDC.64 R18, c[0x0][0x218] ;  /* 0x00008600ff129b82 */ /* 0x000ee20000000a00 */
[----:B------:R-:W-:-:S04]  /*02a0*/  ISETP.GE.U32.AND P2, PT, R22, R8, PT ;  /* 0x000000081600720c */ /* 0x000fc80003f46070 */
[----:B------:R-:W-:Y:S02]  /*02b0*/  ISETP.GE.AND.EX P2, PT, R23, R9, PT, P2 ;  /* 0x000000091700720c */ /* 0x000fe40003f46320 */
[----:B0-----:R-:W-:-:S04]  /*02c0*/  @!P0 LEA R16, P3, R20, R16, 0x2 ;  /* 0x0000001014108211 */ /* 0x001fc800078610ff */
[----:B------:R-:W-:Y:S01]  /*02d0*/  @!P0 LEA.HI.X R17, R20, R17, R11, 0x2, P3 ;  /* 0x0000001114118211 */ /* 0x000fe200018f140b */
[----:B------:R-:W-:-:S06]  /*02e0*/  @!P1 IMAD R11, R9, UR8, R25 ;  /* 0x00000008090b9c24 */ /* 0x000fcc000f8e0219 */
[----:B------:R-:W0:Y:S01]  /*02f0*/  @!P2 LDC.64 R20, c[0x0][0x218] ;  /* 0x00008600ff14ab82 */ /* 0x000e220000000a00 */
[C---:B---3--:R-:W-:Y:S01]  /*0300*/  @!P1 LEA R18, P3, R24.reuse, R18, 0x2 ;  /* 0x0000001218129211 */ /* 0x048fe200078610ff */
[----:B------:R-:W3:Y:S03]  /*0310*/  @!P0 LDG.E R4, desc[UR6][R16.64] ;  /* 0x0000000610048981 */ /* 0x000ee6000c1e1900 */
[----:B------:R-:W-:Y:S01]  /*0320*/  @!P1 LEA.HI.X R19, R24, R19, R11, 0x2, P3 ;  /* 0x0000001318139211 */ /* 0x000fe200018f140b */
[----:B------:R-:W-:Y:S02]  /*0330*/  VIADD R24, R22, UR4 ;  /* 0x0000000416187c36 */ /* 0x000fe40008000000 */
[----:B------:R-:W-:Y:S02]  /*0340*/  @!P2 IMAD.WIDE.U32 R22, R8, UR8, R22 ;  /* 0x000000080816ac25 */ /* 0x000fe4000f8e0016 */
[----:B------:R-:W4:Y:S01]  /*0350*/  @!P1 LDG.E R5, desc[UR6][R18.64] ;  /* 0x0000000612059981 */ /* 0x000f22000c1e1900 */
        /* <DEDUP_REMOVED lines=8> */
[----:B------:R-:W5:Y:S03]  /*03e0*/  @!P2 LDG.E R6, desc[UR6][R20.64] ;  /* 0x000000061406a981 */ /* 0x000f66000c1e1900 */
[----:B------:R-:W-:Y:S01]  /*03f0*/  @!P3 IMAD R11, R9, UR8, R27 ;  /* 0x00000008090bbc24 */ /* 0x000fe2000f8e021b */
[----:B0-----:R-:W-:-:S04]  /*0400*/  @!P3 LEA R22, P4, R26, R22, 0x2 ;  /* 0x000000161a16b211 */ /* 0x001fc800078810ff */
[----:B------:R-:W-:Y:S01]  /*0410*/  @!P3 LEA.HI.X R23, R26, R23, R11, 0x2, P4 ;  /* 0x000000171a17b211 */ /* 0x000fe200020f140b */
[----:B------:R-:W-:-:S04]  /*0420*/  VIADD R26, R24, UR4 ;  /* 0x00000004181a7c36 */ /* 0x000fc80008000000 */
[----:B------:R-:W5:Y:S01]  /*0430*/  @!P3 LDG.E R7, desc[UR6][R22.64] ;  /* 0x000000061607b981 */ /* 0x000f62000c1e1900 */
        /* <DEDUP_REMOVED lines=19> */
[----:B------:R-:W3:Y:S01]  /*0570*/  @!P6 LDG.E R2, desc[UR6][R14.64] ;  /* 0x000000060e02e981 */ /* 0x000ee2000c1e1900 */
[----:B-1----:R-:W-:Y:S01]  /*0580*/  P2R R12, PR, RZ, 0x40 ;  /* 0x00000040ff0c7803 */ /* 0x002fe20000000000 */
[----:B------:R-:W-:Y:S01]  /*0590*/  BAR.SYNC.DEFER_BLOCKING 0x0 ;  /* 0x0000000000007b1d */ /* 0x000fe20000010000 */
[----:B------:R-:W-:Y:S02]  /*05a0*/  ISETP.NE.AND P6, PT, R29, RZ, PT ;  /* 0x000000ff1d00720c */ /* 0x000fe40003fc5270 */
[----:B------:R-:W-:-:S05]  /*05b0*/  MOV R13, 0xff7fffff ;  /* 0xff7fffff000d7802 */ /* 0x000fca0000000f00 */
[----:B------:R-:W0:Y:S01]  /*05c0*/  S2UR UR5, SR_CgaCtaId ;  /* 0x00000000000579c3 */ /* 0x000e220000008800 */
[----:B------:R-:W-:Y:S02]  /*05d0*/  UMOV UR4, 0x400 ;  /* 0x0000040000047882 */ /* 0x000fe40000000000 */
[----:B0-----:R-:W-:-:S03]  /*05e0*/  ULEA UR4, UR5, UR4, 0x18 ;  /* 0x0000000405047291 */ /* 0x001fc6000f8ec03f */
[----:B------:R-:W-:Y:S02]  /*05f0*/  ULDC UR5, c[0x0][0x0] ;  /* 0x0000000000057ab9 */ /* 0x000fe40000000800 */
[----:B------:R-:W-:Y:S01]  /*0600*/  USHF.R.U32.HI UR5, URZ, 0x5, UR5 ;  /* 0x000000053f057899 */ /* 0x000fe20008011605 */
[----:B--2---:R-:W-:-:S04]  /*0610*/  @!P5 FMNMX.FTZ R13, R3, -3.40282346638528859812e+38, !PT ;  /* 0xff7fffff030dd809 */ /* 0x004fc80007810000 */
[----:B------:R-:W-:Y:S02]  /*0620*/  @!P6 FMNMX.FTZ R13, R13, R0, !PT ;  /* 0x000000000d0de209 */ /* 0x000fe40007810000 */
[----:B------:R-:W-:-:S13]  /*0630*/  ISETP.NE.AND P6, PT, R12, RZ, PT ;  /* 0x000000ff0c00720c */ /* 0x000fda0003fc5270 */
[----:B---3--:R-:W-:-:S04]  /*0640*/  @!P6 FMNMX.FTZ R13, R13, R2, !PT ;  /* 0x000000020d0de209 */ /* 0x008fc80007810000 */
[----:B------:R-:W-:-:S04]  /*0650*/  @!P0 FMNMX.FTZ R13, R13, R4, !PT ;  /* 0x000000040d0d8209 */ /* 0x000fc80007810000 */
[----:B----4-:R-:W-:-:S04]  /*0660*/  @!P1 FMNMX.FTZ R13, R13, R5, !PT ;  /* 0x000000050d0d9209 */ /* 0x010fc80007810000 */
[----:B-----5:R-:W-:-:S04]  /*0670*/  @!P2 FMNMX.FTZ R13, R13, R6, !PT ;  /* 0x000000060d0da209 */ /* 0x020fc80007810000 */
        /* <DEDUP_REMOVED lines=52> */
.L_x_7901:
[----:B-1----:R-:W-:-:S04]  /*09c0*/  FSETP.GEU.FTZ.AND P6, PT, R18, R17, PT ;  /* 0x000000111200720b */ /* 0x002fc80003fde000 */
[----:B------:R-:W-:-:S09]  /*09d0*/  FSEL R14, R17, R18, !P6 ;  /* 0x00000012110e7208 */ /* 0x000fd20007000000 */
.L_x_7877:
[----:B------:R-:W-:Y:S05]  /*09e0*/  BSYNC B0 ;  /* 0x0000000000007941 */ /* 0x000fea0003800000 */
.L_x_7876:
        /* <DEDUP_REMOVED lines=12> */
[----:B------:R-:W-:-:S04]  /*0ab0*/  ISETP.NE.AND P6, PT, R19, RZ, PT ;  /* 0x000000ff1300720c */ /* 0x000fc80003fc5270 */
[----:B------:R-:W-:Y:S02]  /*0ac0*/  P2R R24, PR, RZ, 0x40 ;  /* 0x00000040ff187803 */ /* 0x000fe40000000000 */
[----:B------:R-:W-:-:S04]  /*0ad0*/  ISETP.NE.AND P6, PT, R30, RZ, PT ;  /* 0x000000ff1e00720c */ /* 0x000fc80003fc5270 */
[----:B------:R-:W-:Y:S01]  /*0ae0*/  P2R R31, PR, RZ, 0x40 ;  /* 0x00000040ff1f7803 */ /* 0x000fe20000000000 */
[----:B------:R-:W1:Y:S02]  /*0af0*/  LDS R13, [UR4] ;  /* 0x00000004ff0d7984 */ /* 0x000e640008000800 */
[--C-:B-1----:R-:W-:Y:S01]  /*0b00*/  @!P5 FADD.FTZ R14, R3, -R13.reuse ;  /* 0x8000000d030ed221 */ /* 0x102fe20000010000 */
[----:B------:R-:W-:-:S05]  /*0b10*/  @!P4 FADD.FTZ R15, R0, -R13 ;  /* 0x8000000d000fc221 */ /* 0x000fca0000010000 */
[--C-:B------:R-:W-:Y:S01]  /*0b20*/  @!P6 FADD.FTZ R16, R2, -R13.reuse ;  /* 0x8000000d0210e221 */ /* 0x100fe20000010000 */
[--C-:B0-----:R-:W-:Y:S01]  /*0b30*/  @!P1 FADD.FTZ R18, R5, -R13.reuse ;  /* 0x8000000d05129221 */ /* 0x101fe20000010000 */
[----:B------:R-:W-:Y:S01]  /*0b40*/  @!P5 FMUL.FTZ R14, R14, 1.4426950216293334961 ;  /* 0x3fb8aa3b0e0ed820 */ /* 0x000fe20000410000 */
[----:B------:R-:W-:Y:S01]  /*0b50*/  @!P4 FMUL.FTZ R15, R15, 1.4426950216293334961 ;  /* 0x3fb8aa3b0f0fc820 */ /* 0x000fe20000410000 */
[----:B------:R-:W-:Y:S01]  /*0b60*/  @!P6 FMUL.FTZ R16, R16, 1.4426950216293334961 ;  /* 0x3fb8aa3b1010e820 */ /* 0x000fe20000410000 */
[----:B------:R-:W-:Y:S01]  /*0b70*/  @!P1 FMUL.FTZ R19, R18, 1.4426950216293334961 ;  /* 0x3fb8aa3b12139820 */ /* 0x000fe20000410000 */
[----:B------:R-:W-:Y:S02]  /*0b80*/  IMAD.MOV.U32 R18, RZ, RZ, RZ ;  /* 0x000000ffff127224 */ /* 0x000fe400078e00ff */
[--C-:B------:R-:W-:Y:S01]  /*0b90*/  @!P2 FADD.FTZ R20, R6, -R13.reuse ;  /* 0x8000000d0614a221 */ /* 0x100fe20000010000 */
[----:B------:R-:W0:Y:S01]  /*0ba0*/  @!P5 MUFU.EX2 R14, R14 ;  /* 0x0000000e000ed308 */ /* 0x000e220000000800 */
[----:B------:R-:W-:-:S02]  /*0bb0*/  @!P3 FADD.FTZ R26, R7, -R13 ;  /* 0x8000000d071ab221 */ /* 0x000fc40000010000 */
[----:B------:R-:W-:Y:S02]  /*0bc0*/  @!P2 FMUL.FTZ R20, R20, 1.4426950216293334961 ;  /* 0x3fb8aa3b1414a820 */ /* 0x000fe40000410000 */
[----:B------:R-:W-:-:S03]  /*0bd0*/  @!P3 FMUL.FTZ R26, R26, 1.4426950216293334961 ;  /* 0x3fb8aa3b1a1ab820 */ /* 0x000fc60000410000 */
[----:B------:R-:W1:Y:S01]  /*0be0*/  @!P4 MUFU.EX2 R15, R15 ;  /* 0x0000000f000fc308 */ /* 0x000e620000000800 */
[----:B------:R-:W-:Y:S01]  /*0bf0*/  BAR.SYNC.DEFER_BLOCKING 0x0 ;  /* 0x0000000000007b1d */ /* 0x000fe20000010000 */
[----:B------:R-:W-:Y:S01]  /*0c00*/  ISETP.NE.AND P4, PT, R17, RZ, PT ;  /* 0x000000ff1100720c */ /* 0x000fe20003f85270 */
[----:B------:R-:W-:-:S04]  /*0c10*/  @!P0 FADD.FTZ R17, R4, -R13 ;  /* 0x8000000d04118221 */ /* 0x000fc80000010000 */
[----:B------:R-:W-:Y:S01]  /*0c20*/  @!P0 FMUL.FTZ R17, R17, 1.4426950216293334961 ;  /* 0x3fb8aa3b11118820 */ /* 0x000fe20000410000 */
[----:B------:R-:W2:Y:S01]  /*0c30*/  @!P6 MUFU.EX2 R16, R16 ;  /* 0x000000100010e308 */ /* 0x000ea20000000800 */
[----:B------:R-:W-:Y:S01]  /*0c40*/  ISETP.NE.AND P6, PT, R29, RZ, PT ;  /* 0x000000ff1d00720c */ /* 0x000fe20003fc5270 */
[----:B0-----:R-:W-:-:S05]  /*0c50*/  @!P5 FADD.FTZ R18, RZ, R14 ;  /* 0x0000000eff12d221 */ /* 0x001fca0000010000 */
[----:B------:R-:W-:Y:S01]  /*0c60*/  @!P4 FADD.FTZ R14, R28, -R13 ;  /* 0x8000000d1c0ec221 */ /* 0x000fe20000010000 */
[----:B------:R-:W0:Y:S03]  /*0c70*/  @!P0 MUFU.EX2 R17, R17 ;  /* 0x0000001100118308 */ /* 0x000e260000000800 */
[----:B------:R-:W-:-:S03]  /*0c80*/  @!P4 FMUL.FTZ R14, R14, 1.4426950216293334961 ;  /* 0x3fb8aa3b0e0ec820 */ /* 0x000fc60000410000 */
[----:B-1----:R-:W-:Y:S01]  /*0c90*/  @!P6 FADD.FTZ R18, R18, R15 ;  /* 0x0000000f1212e221 */ /* 0x002fe20000010000 */
[----:B------:R-:W-:Y:S01]  /*0ca0*/  ISETP.NE.AND P6, PT, R31, RZ, PT ;  /* 0x000000ff1f00720c */ /* 0x000fe20003fc5270 */
[----:B------:R-:W1:Y:S08]  /*0cb0*/  @!P1 MUFU.EX2 R19, R19 ;  /* 0x0000001300139308 */ /* 0x000e700000000800 */
[----:B------:R-:W3:Y:S04]  /*0cc0*/  @!P2 MUFU.EX2 R25, R20 ;  /* 0x000000140019a308 */ /* 0x000ee80000000800 */
[----:B--2---:R-:W-:Y:S01]  /*0cd0*/  @!P6 FADD.FTZ R18, R18, R16 ;  /* 0x000000101212e221 */ /* 0x004fe20000010000 */
[----:B------:R-:W-:-:S03]  /*0ce0*/  ISETP.NE.AND P6, PT, R24, RZ, PT ;  /* 0x000000ff1800720c */ /* 0x000fc60003fc5270 */
[----:B------:R-:W2:Y:S01]  /*0cf0*/  @!P3 MUFU.EX2 R27, R26 ;  /* 0x0000001a001bb308 */ /* 0x000ea20000000800 */
[----:B0-----:R-:W-:-:S04]  /*0d00*/  @!P0 FADD.FTZ R18, R18, R17 ;  /* 0x0000001112128221 */ /* 0x001fc80000010000 */
[----:B-1----:R-:W-:-:S03]  /*0d10*/  @!P1 FADD.FTZ R18, R18, R19 ;  /* 0x0000001312129221 */ /* 0x002fc60000010000 */
[----:B------:R-:W0:Y:S01]  /*0d20*/  @!P4 MUFU.EX2 R15, R14 ;  /* 0x0000000e000fc308 */ /* 0x000e220000000800 */
[----:B---3--:R-:W-:Y:S01]  /*0d30*/  @!P2 FADD.FTZ R18, R18, R25 ;  /* 0x000000191212a221 */ /* 0x008fe20000010000 */
[----:B------:R-:W-:-:S04]  /*0d40*/  SHF.R.S32.HI R25, RZ, 0x1f, R10 ;  /* 0x0000001fff197819 */ /* 0x000fc8000001140a */
[----:B------:R-:W-:Y:S01]  /*0d50*/  LEA.HI R25, R25, R10, RZ, 0x5 ;  /* 0x0000000a19197211 */ /* 0x000fe200078f28ff */
        /* <DEDUP_REMOVED lines=32> */
.L_x_7907:
[----:B-1----:R-:W-:-:S07]  /*0f60*/  FADD.FTZ R15, R19, R16 ;  /* 0x00000010130f7221 */ /* 0x002fce0000010000 */
.L_x_7880:
[----:B------:R-:W-:Y:S05]  /*0f70*/  BSYNC B0 ;  /* 0x0000000000007941 */ /* 0x000fea0003800000 */
.L_x_7879:
        /* <DEDUP_REMOVED lines=10> */
[----:B------:R-:W-:-:S04]  /*1020*/  IMAD.WIDE.U32 R16, R8, UR8, R14 ;  /* 0x0000000808107c25 */ /* 0x000fc8000f8e000e */
[----:B------:R-:W-:Y:S01]  /*1030*/  IMAD R15, R9, UR8, R17 ;  /* 0x00000008090f7c24 */ /* 0x000fe2000f8e0211 */
[----:B------:R-:W-:-:S04]  /*1040*/  LEA R14, P5, R16, UR4, 0x2 ;  /* 0x00000004100e7c11 */ /* 0x000fc8000f8a10ff */
[----:B------:R-:W-:Y:S01]  /*1050*/  LEA.HI.X R15, R16, UR5, R15, 0x2, P5 ;  /* 0x00000005100f7c11 */ /* 0x000fe2000a8f140f */
[----:B------:R-:W-:Y:S02]  /*1060*/  FADD.FTZ R16, R3, -R13 ;  /* 0x8000000d03107221 */ /* 0x000fe40000010000 */
[----:B--2---:R-:W-:Y:S02]  /*1070*/  MUFU.RCP R3, R12 ;  /* 0x0000000c00037308 */ /* 0x004fe40000001000 */
[----:B------:R-:W-:-:S06]  /*1080*/  FMUL.FTZ R16, R16, 1.4426950216293334961 ;  /* 0x3fb8aa3b10107820 */ /* 0x000fcc0000410000 */
[----:B------:R-:W1:Y:S02]  /*1090*/  MUFU.EX2 R16, R16 ;  /* 0x0000001000107308 */ /* 0x000e640000000800 */
[----:B-1----:R-:W-:-:S05]  /*10a0*/  FMUL.FTZ R3, R16, R3 ;  /* 0x0000000310037220 */ /* 0x002fca0000410000 */
[----:B------:R1:W-:Y:S02]  /*10b0*/  STG.E desc[UR6][R14.64], R3 ;  /* 0x000000030e007986 */ /* 0x0003e4000c101906 */
.L_x_7883:
[----:B------:R-:W-:Y:S05]  /*10c0*/  BSYNC B0 ;  /* 0x0000000000007941 */ /* 0x000fea0003800000 */
.L_x_7882:
[----:B------:R-:W-:Y:S01]  /*10d0*/  ISETP.NE.AND P5, PT, R29, RZ, PT ;  /* 0x000000ff1d00720c */ /* 0x000fe20003fa5270 */
[----:B------:R-:W-:-:S12]  /*10e0*/  BSSY B0, `(.L_x_7884) ;  /* 0x0000010000007945 */ /* 0x000fd80003800000 */
[----:B------:R-:W-:Y:S05]  /*10f0*/  @P5 BRA `(.L_x_7885) ;  /* 0x0000000000385947 */ /* 0x000fea0003800000 */
[----:B------:R-:W-:Y:S01]  /*1100*/  FADD.FTZ R0, R0, -R13 ;  /* 0x8000000d00007221 */ /* 0x000fe20000010000 */
[----:B------:R-:W-:Y:S01]  /*1110*/  ULDC UR4, c[0x0][0x0] ;  /* 0x0000000000047ab9 */ /* 0x000fe20000000800 */
[----:B0-2---:R-:W-:Y:S01]  /*1120*/  MUFU.RCP R19, R12 ;  /* 0x0000000c00137308 */ /* 0x005fe20000001000 */
[----:B-1----:R-:W-:Y:S01]  /*1130*/  IADD3 R14, R10, UR4, RZ ;  /* 0x000000040a0e7c10 */ /* 0x002fe2000fffe0ff */
[----:B------:R-:W-:Y:S01]  /*1140*/  FMUL.FTZ R0, R0, 1.4426950216293334961 ;  /* 0x3fb8aa3b00007820 */ /* 0x000fe20000410000 */
[----:B------:R-:W-:Y:S02]  /*1150*/  ULDC.64 UR4, c[0x0][0x210] ;  /* 0x0000840000047ab9 */ /* 0x000fe40000000a00 */
[----:B------:R-:W-:-:S03]  /*1160*/  SHF.R.S32.HI R15, RZ, 0x1f, R14 ;  /* 0x0000001fff0f7819 */ /* 0x000fc6000001140e */
[----:B------:R-:W0:Y:S01]  /*1170*/  MUFU.EX2 R0, R0 ;  /* 0x0000000000007308 */ /* 0x000e220000000800 */
[----:B------:R-:W-:-:S04]  /*1180*/  IMAD.WIDE.U32 R14, R8, UR8, R14 ;  /* 0x00000008080e7c25 */ /* 0x000fc8000f8e000e */
[----:B------:R-:W-:Y:S01]  /*1190*/  IMAD R3, R9, UR8, R15 ;  /* 0x0000000809037c24 */ /* 0x000fe2000f8e020f */
[----:B------:R-:W-:-:S04]  /*11a0*/  LEA R16, P5, R14, UR4, 0x2 ;  /* 0x000000040e107c11 */ /* 0x000fc8000f8a10ff */
[----:B------:R-:W-:Y:S01]  /*11b0*/  LEA.HI.X R17, R14, UR5, R3, 0x2, P5 ;  /* 0x000000050e117c11 */ /* 0x000fe2000a8f1403 */
[----:B0-----:R-:W-:-:S05]  /*11c0*/  FMUL.FTZ R3, R0, R19 ;  /* 0x0000001300037220 */ /* 0x001fca0000410000 */
[----:B------:R3:W-:Y:S03]  /*11d0*/  STG.E desc[UR6][R16.64], R3 ;  /* 0x0000000310007986 */ /* 0x0007e6000c101906 */
.L_x_7885:
[----:B------:R-:W-:Y:S05]  /*11e0*/  BSYNC B0 ;  /* 0x0000000000007941 */ /* 0x000fea0003800000 */
.L_x_7884:
[----:B------:R-:W-:Y:S01]  /*11f0*/  ISETP.NE.AND P5, PT, R30, RZ, PT ;  /* 0x000000ff1e00720c */ /* 0x000fe20003fa5270 */
[----:B------:R-:W-:-:S12]  /*1200*/  BSSY B0, `(.L_x_7886) ;  /* 0x0000010000007945 */ /* 0x000fd80003800000 */
[----:B------:R-:W-:Y:S05]  /*1210*/  @P5 BRA `(.L_x_7887) ;  /* 0x0000000000385947 */ /* 0x000fea0003800000 */
[----:B-1-3--:R-:W1:Y:S01]  /*1220*/  LDC R3, c[0x0][RZ] ;  /* 0x00000000ff037b82 */ /* 0x00ae620000000800 */
[----:B------:R-:W-:Y:S01]  /*1230*/  FADD.FTZ R2, R2, -R13 ;  /* 0x8000000d02027221 */ /* 0x000fe20000010000 */
[----:B--2---:R-:W-:Y:S01]  /*1240*/  MUFU.RCP R17, R12 ;  /* 0x0000000c00117308 */ /* 0x004fe20000001000 */
[----:B------:R-:W-:Y:S02]  /*1250*/  ULDC.64 UR4, c[0x0][0x210] ;  /* 0x0000840000047ab9 */ /* 0x000fe40000000a00 */
[----:B------:R-:W-:-:S06]  /*1260*/  FMUL.FTZ R0, R2, 1.4426950216293334961 ;  /* 0x3fb8aa3b02007820 */ /* 0x000fcc0000410000 */
[----:B------:R-:W2:Y:S01]  /*1270*/  MUFU.EX2 R0, R0 ;  /* 0x0000000000007308 */ /* 0x000ea20000000800 */
[----:B-1----:R-:W-:-:S05]  /*1280*/  IMAD R2, R3, 0x2, R10 ;  /* 0x0000000203027824 */ /* 0x002fca00078e020a */
[----:B------:R-:W-:-:S03]  /*1290*/  SHF.R.S32.HI R3, RZ, 0x1f, R2 ;  /* 0x0000001fff037819 */ /* 0x000fc60000011402 */
[----:B------:R-:W-:-:S04]  /*12a0*/  IMAD.WIDE.U32 R2, R8, UR8, R2 ;  /* 0x0000000808027c25 */ /* 0x000fc8000f8e0002 */
[----:B------:R-:W-:Y:S01]  /*12b0*/  IMAD R3, R9, UR8, R3 ;  /* 0x0000000809037c24 */ /* 0x000fe2000f8e0203 */
[----:B------:R-:W-:-:S04]  /*12c0*/  LEA R14, P5, R2, UR4, 0x2 ;  /* 0x00000004020e7c11 */ /* 0x000fc8000f8a10ff */
[----:B------:R-:W-:Y:S01]  /*12d0*/  LEA.HI.X R15, R2, UR5, R3, 0x2, P5 ;  /* 0x00000005020f7c11 */ /* 0x000fe2000a8f1403 */
[----:B--2---:R-:W-:-:S05]  /*12e0*/  FMUL.FTZ R3, R0, R17 ;  /* 0x0000001100037220 */ /* 0x004fca0000410000 */
[----:B------:R4:W-:Y:S03]  /*12f0*/  STG.E desc[UR6][R14.64], R3 ;  /* 0x000000030e007986 */ /* 0x0009e6000c101906 */
.L_x_7887:
[----:B------:R-:W-:Y:S05]  /*1300*/  BSYNC B0 ;  /* 0x0000000000007941 */ /* 0x000fea0003800000 */
.L_x_7886:
        /* <DEDUP_REMOVED lines=17> */
.L_x_7889:
[----:B------:R-:W-:Y:S05]  /*1420*/  BSYNC B0 ;  /* 0x0000000000007941 */ /* 0x000fea0003800000 */
.L_x_7888:
        /* <DEDUP_REMOVED lines=17> */
.L_x_7891:
[----:B------:R-:W-:Y:S05]  /*1540*/  BSYNC B0 ;  /* 0x0000000000007941 */ /* 0x000fea0003800000 */
.L_x_7890:
        /* <DEDUP_REMOVED lines=18> */
.L_x_7893:
[----:B------:R-:W-:Y:S05]  /*1670*/  BSYNC B0 ;  /* 0x0000000000007941 */ /* 0x000fea0003800000 */
.L_x_7892:
        /* <DEDUP_REMOVED lines=18> */
.L_x_7895:
[----:B------:R-:W-:Y:S05]  /*17a0*/  BSYNC B0 ;  /* 0x0000000000007941 */ /* 0x000fea0003800000 */
.L_x_7894:
        /* <DEDUP_REMOVED lines=9> */
[----:B------:R-:W-:-:S05]  /*1840*/  LEA R10, R3, R10, 0x1 ;  /* 0x0000000a030a7211 */ /* 0x000fca00078e08ff */
[----:B------:R-:W-:-:S05]  /*1850*/  IMAD.IADD R2, R10, 0x1, R3 ;  /* 0x000000010a027824 */ /* 0x000fca00078e0203 */
        /* <DEDUP_REMOVED lines=8> */
.L_x_7878:
[----:B-1----:R-:W-:Y:S02]  /*18e0*/  IMAD.MOV.U32 R23, RZ, RZ, R14 ;  /* 0x000000ffff177224 */ /* 0x002fe400078e000e */
[----:B------:R-:W-:Y:S02]  /*18f0*/  IMAD.MOV.U32 R24, RZ, RZ, 0x10 ;  /* 0x00000010ff187424 */ /* 0x000fe400078e00ff */
[----:B------:R-:W-:Y:S02]  /*1900*/  IMAD.MOV.U32 R25, RZ, RZ, 0x1f ;  /* 0x0000001fff197424 */ /* 0x000fe400078e00ff */
[----:B------:R-:W-:-:S07]  /*1910*/  IMAD.MOV.U32 R20, RZ, RZ, -0x1 ;  /* 0xffffffffff147424 */ /* 0x000fce00078e00ff */
[----:B------:R-:W-:Y:S05]  /*1920*/  WARPSYNC.COLLECTIVE R20, `(.L_x_7896) ;  /* 0x0000000014087348 */ /* 0x000fea0003c00000 */
[----:B------:R0:W1:Y:S02]  /*1930*/  SHFL.DOWN P6, R22, R23, R24, R25 ;  /* 0x0800001817167389 */ /* 0x00006400000c0019 */
[----:B01----:R-:W-:Y:S01]  /*1940*/  ENDCOLLECTIVE ;  /* 0x000000000000791b */ /* 0x003fe20003800000 */
.L_x_7896:
        /* <DEDUP_REMOVED lines=8> */
.L_x_7897:
        /* <DEDUP_REMOVED lines=8> */
.L_x_7898:
        /* <DEDUP_REMOVED lines=8> */
.L_x_7899:
        /* <DEDUP_REMOVED lines=8> */
.L_x_7900:
[----:B------:R-:W-:Y:S01]  /*1b50*/  IMAD.MOV.U32 R17, RZ, RZ, R22 ;  /* 0x000000ffff117224 */ /* 0x000fe200078e0016 */
[----:B------:R-:W-:Y:S06]  /*1b60*/  BRA `(.L_x_7901) ;  /* 0xffffffec00947947 */ /* 0x000fec000383ffff */
.L_x_7881:
[----:B-1----:R-:W-:Y:S01]  /*1b70*/  MOV R23, R15 ;  /* 0x0000000f00177202 */ /* 0x002fe20000000f00 */
[----:B------:R-:W-:Y:S02]  /*1b80*/  IMAD.MOV.U32 R24, RZ, RZ, 0x10 ;  /* 0x00000010ff187424 */ /* 0x000fe400078e00ff */
[----:B------:R-:W-:Y:S02]  /*1b90*/  IMAD.MOV.U32 R25, RZ, RZ, 0x1f ;  /* 0x0000001fff197424 */ /* 0x000fe400078e00ff */
[----:B------:R-:W-:-:S07]  /*1ba0*/  IMAD.MOV.U32 R20, RZ, RZ, -0x1 ;  /* 0xffffffffff147424 */ /* 0x000fce00078e00ff */
[----:B------:R-:W-:Y:S05]  /*1bb0*/  WARPSYNC.COLLECTIVE R20, `(.L_x_7902) ;  /* 0x0000000014087348 */ /* 0x000fea0003c00000 */
[----:B------:R0:W1:Y:S02]  /*1bc0*/  SHFL.DOWN P6, R22, R23, R24, R25 ;  /* 0x0800001817167389 */ /* 0x00006400000c0019 */
[----:B01----:R-:W-:Y:S01]  /*1bd0*/  ENDCOLLECTIVE ;  /* 0x000000000000791b */ /* 0x003fe20003800000 */
.L_x_7902:
[----:B------:R-:W-:Y:S01]  /*1be0*/  HFMA2.MMA R24, -RZ, RZ, 0, 4.76837158203125e-07 ;  /* 0x00000008ff187435 */ /* 0x000fe200000001ff */
[----:B------:R-:W-:-:S04]  /*1bf0*/  IMAD.MOV.U32 R12, RZ, RZ, R22 ;  /* 0x000000ffff0c7224 */ /* 0x000fc800078e0016 */
[----:B------:R-:W-:-:S04]  /*1c00*/  FADD.FTZ R12, R15, R12 ;  /* 0x0000000c0f0c7221 */ /* 0x000fc80000010000 */
[----:B------:R-:W-:-:S07]  /*1c10*/  IMAD.MOV.U32 R23, RZ, RZ, R12 ;  /* 0x000000ffff177224 */ /* 0x000fce00078e000c */
[----:B------:R-:W-:Y:S05]  /*1c20*/  WARPSYNC.COLLECTIVE R20, `(.L_x_7903) ;  /* 0x0000000014087348 */ /* 0x000fea0003c00000 */
[----:B------:R0:W1:Y:S02]  /*1c30*/  SHFL.DOWN P6, R22, R23, R24, R25 ;  /* 0x0800001817167389 */ /* 0x00006400000c0019 */
[----:B01----:R-:W-:Y:S01]  /*1c40*/  ENDCOLLECTIVE ;  /* 0x000000000000791b */ /* 0x003fe20003800000 */
.L_x_7903:
[----:B------:R-:W-:Y:S02]  /*1c50*/  IMAD.MOV.U32 R24, RZ, RZ, 0x4 ;  /* 0x00000004ff187424 */ /* 0x000fe400078e00ff */
[----:B------:R-:W-:-:S04]  /*1c60*/  IMAD.MOV.U32 R17, RZ, RZ, R22 ;  /* 0x000000ffff117224 */ /* 0x000fc800078e0016 */
[----:B------:R-:W-:-:S04]  /*1c70*/  FADD.FTZ R17, R12, R17 ;  /* 0x000000110c117221 */ /* 0x000fc80000010000 */
[----:B------:R-:W-:-:S07]  /*1c80*/  IMAD.MOV.U32 R23, RZ, RZ, R17 ;  /* 0x000000ffff177224 */ /* 0x000fce00078e0011 */
[----:B------:R-:W-:Y:S05]  /*1c90*/  WARPSYNC.COLLECTIVE R20, `(.L_x_7904) ;  /* 0x0000000014087348 */ /* 0x000fea0003c00000 */
[----:B------:R0:W1:Y:S02]  /*1ca0*/  SHFL.DOWN P6, R22, R23, R24, R25 ;  /* 0x0800001817167389 */ /* 0x00006400000c0019 */
[----:B01----:R-:W-:Y:S01]  /*1cb0*/  ENDCOLLECTIVE ;  /* 0x000000000000791b */ /* 0x003fe20003800000 */
.L_x_7904:
[----:B------:R-:W-:Y:S01]  /*1cc0*/  MOV R24, 0x2 ;  /* 0x0000000200187802 */ /* 0x000fe20000000f00 */
[----:B------:R-:W-:-:S04]  /*1cd0*/  IMAD.MOV.U32 R14, RZ, RZ, R22 ;  /* 0x000000ffff0e7224 */ /* 0x000fc800078e0016 */
[----:B------:R-:W-:-:S04]  /*1ce0*/  FADD.FTZ R14, R17, R14 ;  /* 0x0000000e110e7221 */ /* 0x000fc80000010000 */
[----:B------:R-:W-:-:S07]  /*1cf0*/  IMAD.MOV.U32 R23, RZ, RZ, R14 ;  /* 0x000000ffff177224 */ /* 0x000fce00078e000e */
[----:B------:R-:W-:Y:S05]  /*1d00*/  WARPSYNC.COLLECTIVE R20, `(.L_x_7905) ;  /* 0x0000000014087348 */ /* 0x000fea0003c00000 */
[----:B------:R0:W1:Y:S02]  /*1d10*/  SHFL.DOWN P6, R22, R23, R24, R25 ;  /* 0x0800001817167389 */ /* 0x00006400000c0019 */
[----:B01----:R-:W-:Y:S01]  /*1d20*/  ENDCOLLECTIVE ;  /* 0x000000000000791b */ /* 0x003fe20003800000 */
.L_x_7905:
[----:B------:R-:W-:Y:S02]  /*1d30*/  IMAD.MOV.U32 R24, RZ, RZ, 0x1 ;  /* 0x00000001ff187424 */ /* 0x000fe400078e00ff */
[----:B------:R-:W-:-:S04]  /*1d40*/  IMAD.MOV.U32 R19, RZ, RZ, R22 ;  /* 0x000000ffff137224 */ /* 0x000fc800078e0016 */
[----:B------:R-:W-:-:S04]  /*1d50*/  FADD.FTZ R19, R14, R19 ;  /* 0x000000130e137221 */ /* 0x000fc80000010000 */
[----:B------:R-:W-:-:S07]  /*1d60*/  IMAD.MOV.U32 R23, RZ, RZ, R19 ;  /* 0x000000ffff177224 */ /* 0x000fce00078e0013 */
[----:B------:R-:W-:Y:S05]  /*1d70*/  WARPSYNC.COLLECTIVE R20, `(.L_x_7906) ;  /* 0x0000000014087348 */ /* 0x000fea0003c00000 */
[----:B------:R0:W1:Y:S02]  /*1d80*/  SHFL.DOWN P6, R22, R23, R24, R25 ;  /* 0x0800001817167389 */ /* 0x00006400000c0019 */
[----:B01----:R-:W-:Y:S01]  /*1d90*/  ENDCOLLECTIVE ;  /* 0x000000000000791b */ /* 0x003fe20003800000 */
.L_x_7906:
[----:B------:R-:W-:Y:S01]  /*1da0*/  IMAD.MOV.U32 R16, RZ, RZ, R22 ;  /* 0x000000ffff107224 */ /* 0x000fe200078e0016 */
[----:B------:R-:W-:Y:S06]  /*1db0*/  BRA `(.L_x_7907) ;  /* 0xfffffff000687947 */ /* 0x000fec000383ffff */
.L_x_7908:
        /* <DEDUP_REMOVED lines=12> */
.L_x_12099:


//--------------------- .text._ZN2at6native43_GLOBAL__N__9ae7fba5_10_SoftMax_cu_9f978f6322cunn_SoftMaxForwardRegIfffNS1_22SoftMaxForwardEpilogueElLi7EEEvPT1_PKT_T3_ --------------------------
	.section	.text._ZN2at6native43_GLOBAL__N__9ae7fba5_10_SoftMax_cu_9f978f6322cunn_SoftMaxForwardRegIfffNS1_22SoftMaxForwardEpilogueElLi7EEEvPT1_PKT_T3_,"ax",@progbits
	.align	128
.text._ZN2at6native43_GLOBAL__N__9ae7fba5_10_SoftMax_cu_9f978f6322cunn_SoftMaxForwardRegIfffNS1_22SoftMaxForwardEpilogueElLi7EEEvPT1_PKT_T3_:
        .type           _ZN2at6native43_GLOBAL__N__9ae7fba5_10_SoftMax_cu_9f978f6322cunn_SoftMaxForwardRegIfffNS1_22SoftMaxForwardEpilogueElLi7EEEvPT1_PKT_T3_,@function
        .size           _ZN2at6native43_GLOBAL__N__9ae7fba5_10_SoftMax_cu_9f978f6322cunn_SoftMaxForwardRegIfffNS1_22SoftMaxForwardEpilogueElLi7EEEvPT1_PKT_T3_,(.L_x_12100 - _ZN2at6native43_GLOBAL__N__9ae7fba5_10_SoftMax_cu_9f978f6322cunn_SoftMaxForwardRegIfffNS1_22SoftMaxForwardEpilogueElLi7EEEvPT1_PKT_T3_)
        .other          _ZN2at6native43_GLOBAL__N__9ae7fba5_10_SoftMax_cu_9f978f6322cunn_SoftMaxForwardRegIfffNS1_22SoftMaxForwardEpilogueElLi7EEEvPT1_PKT_T3_,@"STO_CUDA_ENTRY STV_DEFAULT"
_ZN2at6native43_GLOBAL__N__9ae7fba5_10_SoftMax_cu_9f978f6322cunn_SoftMaxForwardRegIfffNS1_22SoftMaxForwardEpilogueElLi7EEEvPT1_PKT_T3_:
        /* <DEDUP_REMOVED lines=22> */
[----:B------:R-:W-:Y:S01]  /*0160*/  ISETP.GE.U32.AND P2, PT, R28, R10, PT ;  /* 0x0000000a1c00720c */ /* 0x000fe20003f46070 */
[C---:B--2---:R-:W-:Y:S01]  /*0170*/  @!P4 IMAD.WIDE.U32 R14, R10.reuse, UR8, R14 ;  /* 0x000000080a0ecc25 */ /* 0x044fe2000f8e000e */
[----:B------:R-:W-:Y:S02]  /*0180*/  P2R R22, PR, RZ, 0x10 ;  /* 0x00000010ff167803 */ /* 0x000fe40000000000 */
[----:B------:R-:W-:Y:S01]  /*0190*/  ISETP.GE.AND.EX P2, PT, R29, R11, PT, P2 ;  /* 0x0000000b1d00720c */ /* 0x000fe20003f46320 */
[----:B------:R-:W-:Y:S01]  /*01a0*/  @!P4 IMAD R9, R11, UR8, R15 ;  /* 0x000000080b09cc24 */ /* 0x000fe2000f8e020f */
[----:B------:R-:W-:Y:S01]  /*01b0*/  SHF.R.S32.HI R27, RZ, 0x1f, R26 ;  /* 0x0000001fff1b7819 */ /* 0x000fe2000001141a */
[----:B------:R-:W1:Y:S01]  /*01c0*/  @!P0 LDC.64 R16, c[0x0][0x218] ;  /* 0x00008600ff108b82 */ /* 0x000e620000000a00 */
[----:B------:R-:W-:-:S04]  /*01d0*/  @!P0 IMAD.WIDE.U32 R12, R10, UR8, R12 ;  /* 0x000000080a0c8c25 */ /* 0x000fc8000f8e000c */
        /* <DEDUP_REMOVED lines=11> */
[----:B------:R2:W3:Y:S03]  /*0290*/  @!P0 LDG.E R2, desc[UR6][R16.64] ;  /* 0x0000000610028981 */ /* 0x0004e6000c1e1900 */
[----:B------:R-:W-:Y:S02]  /*02a0*/  ISETP.GE.AND.EX P3, PT, R27, R11, PT, P3 ;  /* 0x0000000b1b00720c */ /* 0x000fe40003f66330 */
[----:B0-----:R-:W-:-:S04]  /*02b0*/  @!P1 LEA R14, P4, R20, R14, 0x2 ;  /* 0x0000000e140e9211 */ /* 0x001fc800078810ff */
[----:B------:R-:W-:Y:S01]  /*02c0*/  @!P1 LEA.HI.X R15, R20, R15, R9, 0x2, P4 ;  /* 0x0000000f140f9211 */ /* 0x000fe200020f1409 */
[----:B------:R-:W-:-:S06]  /*02d0*/  @!P2 IMAD R9, R11, UR8, R29 ;  /* 0x000000080b09ac24 */ /* 0x000fcc000f8e021d */
[----:B------:R-:W0:Y:S01]  /*02e0*/  @!P3 LDC.64 R20, c[0x0][0x218] ;  /* 0x00008600ff14bb82 */ /* 0x000e220000000a00 */
[C---:B-1----:R-:W-:Y:S01]  /*02f0*/  @!P2 LEA R24, P4, R28.reuse, R12, 0x2 ;  /* 0x0000000c1c18a211 */ /* 0x042fe200078810ff */
[----:B------:R-:W4:Y:S03]  /*0300*/  @!P1 LDG.E R0, desc[UR6][R14.64] ;  /* 0x000000060e009981 */ /* 0x000f26000c1e1900 */
[----:B------:R-:W-:Y:S01]  /*0310*/  @!P2 LEA.HI.X R25, R28, R13, R9, 0x2, P4 ;  /* 0x0000000d1c19a211 */ /* 0x000fe200020f1409 */
[----:B------:R-:W-:Y:S02]  /*0320*/  VIADD R28, R26, UR4 ;  /* 0x000000041a1c7c36 */ /* 0x000fe40008000000 */
[----:B------:R-:W-:Y:S02]  /*0330*/  @!P3 IMAD.WIDE.U32 R26, R10, UR8, R26 ;  /* 0x000000080a1abc25 */ /* 0x000fe4000f8e001a */
[----:B------:R-:W5:Y:S01]  /*0340*/  @!P2 LDG.E R5, desc[UR6][R24.64] ;  /* 0x000000061805a981 */ /* 0x000f62000c1e1900 */
        /* <DEDUP_REMOVED lines=20> */
[----:B------:R-:W-:Y:S02]  /*0490*/  @!P5 LEA.HI.X R13, R28, R13, R23, 0x2, P6 ;  /* 0x0000000d1c0dd211 */ /* 0x000fe400030f1417 */
[----:B------:R-:W-:-:S03]  /*04a0*/  ISETP.NE.AND P6, PT, R22, RZ, PT ;  /* 0x000000ff1600720c */ /* 0x000fc60003fc5270 */
[----:B------:R-:W3:Y:S10]  /*04b0*/  @!P5 LDG.E R3, desc[UR6][R12.64] ;  /* 0x000000060c03d981 */ /* 0x000ef4000c1e1900 */
[----:B------:R0:W4:Y:S01]  /*04c0*/  @!P6 LDG.E R4, desc[UR6][R18.64] ;  /* 0x000000061204e981 */ /* 0x000122000c1e1900 */
[----:B------:R-:W-:-:S02]  /*04d0*/  MOV R23, 0xff7fffff ;  /* 0xff7fffff00177802 */ /* 0x000fc40000000f00 */
[----:B--2---:R-:W-:Y:S01]  /*04e0*/  SHF.R.S32.HI R17, RZ, 0x1f, R8 ;  /* 0x0000001fff117819 */ /* 0x004fe20000011408 */
[----:B------:R-:W1:Y:S01]  /*04f0*/  S2UR UR5, SR_CgaCtaId ;  /* 0x00000000000579c3 */ /* 0x000e620000008800 */
[----:B------:R-:W-:Y:S02]  /*0500*/  UMOV UR4, 0x400 ;  /* 0x0000040000047882 */ /* 0x000fe40000000000 */
[----:B-1----:R-:W-:-:S03]  /*0510*/  ULEA UR4, UR5, UR4, 0x18 ;  /* 0x0000000405047291 */ /* 0x002fc6000f8ec03f */
[----:B------:R-:W-:Y:S02]  /*0520*/  ULDC UR5, c[0x0][0x0] ;  /* 0x0000000000057ab9 */ /* 0x000fe40000000800 */
[----:B------:R-:W-:Y:S01]  /*0530*/  USHF.R.U32.HI UR5, URZ, 0x5, UR5 ;  /* 0x000000053f057899 */ /* 0x000fe20008011605 */
[----:B0-----:R-:W-:Y:S01]  /*0540*/  IMAD.MOV.U32 R19, RZ, RZ, -0x800001 ;  /* 0xff7fffffff137424 */ /* 0x001fe200078e00ff */
[----:B------:R-:W-:Y:S01]  /*0550*/  BSSY B0, `(.L_x_7909) ;  /* 0x000003a000007945 */ /* 0x000fe20003800000 */
[----:B------:R-:W-:Y:S01]  /*0560*/  BAR.SYNC.DEFER_BLOCKING 0x0 ;  /* 0x0000000000007b1d */ /* 0x000fe20000010000 */
[----:B---3--:R-:W-:-:S04]  /*0570*/  @!P5 FMNMX.FTZ R23, R3, -3.40282346638528859812e+38, !PT ;  /* 0xff7fffff0317d809 */ /* 0x008fc80007810000 */
[----:B----4-:R-:W-:-:S04]  /*0580*/  @!P6 FMNMX.FTZ R23, R23, R4, !PT ;  /* 0x000000041717e209 */ /* 0x010fc80007810000 */
[----:B------:R-:W-:-:S04]  /*0590*/  @!P0 FMNMX.FTZ R23, R23, R2, !PT ;  /* 0x0000000217178209 */ /* 0x000fc80007810000 */
[----:B------:R-:W-:-:S04]  /*05a0*/  @!P1 FMNMX.FTZ R23, R23, R0, !PT ;  /* 0x0000000017179209 */ /* 0x000fc80007810000 */
        /* <DEDUP_REMOVED lines=27> */
[C---:B------:R-:W-:Y:S02]  /*0760*/  ISETP.GE.AND P6, PT, R8.reuse, UR5, PT ;  /* 0x0000000508007c0c */ /* 0x040fe4000bfc6270 */
[----:B------:R-:W-:Y:S01]  /*0770*/  LEA R14, R13, UR4, 0x2 ;  /* 0x000000040d0e7c11 */ /* 0x000fe2000f8e10ff */
[----:B------:R-:W-:Y:S01]  /*0780*/  VIADD R13, R8, 0x1f ;  /* 0x0000001f080d7836 */ /* 0x000fe20000000000 */
        /* <DEDUP_REMOVED lines=20> */
.L_x_7932:
[----:B-1----:R-:W-:-:S04]  /*08d0*/  FSETP.GEU.FTZ.AND P6, PT, R19, R18, PT ;  /* 0x000000121300720b */ /* 0x002fc80003fde000 */
[----:B0-----:R-:W-:-:S09]  /*08e0*/  FSEL R19, R18, R19, !P6 ;  /* 0x0000001312137208 */ /* 0x001fd20007000000 */
.L_x_7910:
[----:B------:R-:W-:Y:S05]  /*08f0*/  BSYNC B0 ;  /* 0x0000000000007941 */ /* 0x000fea0003800000 */
.L_x_7909:
[----:B------:R-:W-:Y:S01]  /*0900*/  ISETP.NE.AND P6, PT, R8, RZ, PT ;  /* 0x000000ff0800720c */ /* 0x000fe20003fc5270 */
[----:B------:R-:W-:Y:S05]  /*0910*/  WARPSYNC.ALL ;  /* 0x0000000000007948 */ /* 0x000fea0003800000 */
[----:B------:R-:W-:-:S07]  /*0920*/  P2R R23, PR, RZ, 0x40 ;  /* 0x00000040ff177803 */ /* 0x000fce0000000000 */
[----:B-1----:R-:W-:Y:S01]  /*0930*/  @!P6 STS [UR4], R19 ;  /* 0x00000013ff00e988 */ /* 0x002fe20008000804 */
[----:B------:R-:W-:Y:S01]  /*0940*/  BAR.SYNC.DEFER_BLOCKING 0x0 ;  /* 0x0000000000007b1d */ /* 0x000fe20000010000 */
[----:B------:R-:W-:-:S04]  /*0950*/  ISETP.NE.AND P6, PT, R25, RZ, PT ;  /* 0x000000ff1900720c */ /* 0x000fc80003fc5270 */
[----:B------:R-:W-:Y:S01]  /*0960*/  P2R R25, PR, RZ, 0x40 ;  /* 0x00000040ff197803 */ /* 0x000fe20000000000 */
[----:B------:R-:W-:Y:S01]  /*0970*/  BSSY B0, `(.L_x_7912) ;  /* 0x0000045000007945 */ /* 0x000fe20003800000 */
[----:B------:R-:W-:-:S04]  /*0980*/  ISETP.NE.AND P6, PT, R24, RZ, PT ;  /* 0x000000ff1800720c */ /* 0x000fc80003fc5270 */
[----:B------:R-:W-:Y:S02]  /*0990*/  P2R R24, PR, RZ, 0x40 ;  /* 0x00000040ff187803 */ /* 0x000fe40000000000 */
[----:B------:R-:W-:-:S04]  /*09a0*/  ISETP.NE.AND P6, PT, R21, RZ, PT ;  /* 0x000000ff1500720c */ /* 0x000fc80003fc5270 */
[----:B------:R-:W-:Y:S02]  /*09b0*/  P2R R21, PR, RZ, 0x40 ;  /* 0x00000040ff157803 */ /* 0x000fe40000000000 */
[----:B------:R-:W-:Y:S01]  /*09c0*/  ISETP.NE.AND P6, PT, R22, RZ, PT ;  /* 0x000000ff1600720c */ /* 0x000fe20003fc5270 */
[----:B------:R-:W0:Y:S02]  /*09d0*/  LDS R13, [UR4] ;  /* 0x00000004ff0d7984 */ /* 0x000e240008000800 */
[----:B0-----:R-:W-:-:S10]  /*09e0*/  @!P5 FADD.FTZ R15, R3, -R13 ;  /* 0x8000000d030fd221 */ /* 0x001fd40000010000 */
[--C-:B------:R-:W-:Y:S01]  /*09f0*/  @!P6 FADD.FTZ R16, R4, -R13.reuse ;  /* 0x8000000d0410e221 */ /* 0x100fe20000010000 */
[--C-:B------:R-:W-:Y:S01]  /*0a00*/  @!P0 FADD.FTZ R17, R2, -R13.reuse ;  /* 0x8000000d02118221 */ /* 0x100fe20000010000 */
[--C-:B------:R-:W-:Y:S01]  /*0a10*/  @!P1 FADD.FTZ R18, R0, -R13.reuse ;  /* 0x8000000d00129221 */ /* 0x100fe20000010000 */
[----:B------:R-:W-:Y:S01]  /*0a20*/  @!P5 FMUL.FTZ R15, R15, 1.4426950216293334961 ;  /* 0x3fb8aa3b0f0fd820 */ /* 0x000fe20000410000 */
[----:B------:R-:W-:Y:S01]  /*0a30*/  @!P6 FMUL.FTZ R16, R16, 1.4426950216293334961 ;  /* 0x3fb8aa3b1010e820 */ /* 0x000fe20000410000 */
[----:B------:R-:W-:Y:S01]  /*0a40*/  @!P0 FMUL.FTZ R17, R17, 1.4426950216293334961 ;  /* 0x3fb8aa3b11118820 */ /* 0x000fe20000410000 */
[----:B------:R-:W-:Y:S01]  /*0a50*/  @!P1 FMUL.FTZ R18, R18, 1.4426950216293334961 ;  /* 0x3fb8aa3b12129820 */ /* 0x000fe20000410000 */
[--C-:B------:R-:W-:Y:S01]  /*0a60*/  @!P2 FADD.FTZ R19, R5, -R13.reuse ;  /* 0x8000000d0513a221 */ /* 0x100fe20000010000 */
[--C-:B------:R-:W-:Y:S01]  /*0a70*/  @!P3 FADD.FTZ R26, R6, -R13.reuse ;  /* 0x8000000d061ab221 */ /* 0x100fe20000010000 */
[----:B------:R-:W0:Y:S01]  /*0a80*/  @!P5 MUFU.EX2 R15, R15 ;  /* 0x0000000f000fd308 */ /* 0x000e220000000800 */
[----:B------:R-:W-:Y:S01]  /*0a90*/  @!P4 FADD.FTZ R27, R7, -R13 ;  /* 0x8000000d071bc221 */ /* 0x000fe20000010000 */
[----:B------:R-:W-:Y:S01]  /*0aa0*/  @!P2 FMUL.FTZ R20, R19, 1.4426950216293334961 ;  /* 0x3fb8aa3b1314a820 */ /* 0x000fe20000410000 */
[----:B------:R-:W-:Y:S01]  /*0ab0*/  @!P3 FMUL.FTZ R26, R26, 1.4426950216293334961 ;  /* 0x3fb8aa3b1a1ab820 */ /* 0x000fe20000410000 */
[----:B------:R-:W-:-:S02]  /*0ac0*/  IMAD.MOV.U32 R19, RZ, RZ, RZ ;  /* 0x000000ffff137224 */ /* 0x000fc400078e00ff */
[----:B------:R-:W-:Y:S02]  /*0ad0*/  @!P4 FMUL.FTZ R27, R27, 1.4426950216293334961 ;  /* 0x3fb8aa3b1b1bc820 */ /* 0x000fe40000410000 */
[----:B------:R-:W1:Y:S08]  /*0ae0*/  @!P6 MUFU.EX2 R16, R16 ;  /* 0x000000100010e308 */ /* 0x000e700000000800 */
        /* <DEDUP_REMOVED lines=44> */
.L_x_7938:
[----:B-1----:R-:W-:-:S07]  /*0db0*/  FADD.FTZ R12, R21, R18 ;  /* 0x00000012150c7221 */ /* 0x002fce0000010000 */
.L_x_7913:
[----:B------:R-:W-:Y:S05]  /*0dc0*/  BSYNC B0 ;  /* 0x0000000000007941 */ /* 0x000fea0003800000 */
.L_x_7912:
[----:B------:R-:W-:Y:S01]  /*0dd0*/  ISETP.NE.AND P6, PT, R23, RZ, PT ;  /* 0x000000ff1700720c */ /* 0x000fe20003fc5270 */
[----:B------:R-:W-:-:S12]  /*0de0*/  WARPSYNC.ALL ;  /* 0x0000000000007948 */ /* 0x000fd80003800000 */
[----:B-1----:R1:W-:Y:S01]  /*0df0*/  @!P6 STS [UR4], R12 ;  /* 0x0000000cff00e988 */ /* 0x0023e20008000804 */
[----:B------:R-:W-:Y:S06]  /*0e00*/  BAR.SYNC.DEFER_BLOCKING 0x0 ;  /* 0x0000000000007b1d */ /* 0x000fec0000010000 */
[----:B------:R-:W-:Y:S01]  /*0e10*/  BSSY B0, `(.L_x_7915) ;  /* 0x0000010000007945 */ /* 0x000fe20003800000 */
[----:B------:R-:W2:Y:S03]  /*0e20*/  LDS R12, [UR4] ;  /* 0x00000004ff0c7984 */ /* 0x000ea60008000800 */
[----:B-1----:R-:W-:Y:S05]  /*0e30*/  @P5 BRA `(.L_x_7916) ;  /* 0x0000000000345947 */ /* 0x002fea0003800000 */
[----:B------:R-:W-:Y:S01]  /*0e40*/  FADD.FTZ R14, R3, -R13 ;  /* 0x8000000d030e7221 */ /* 0x000fe20000010000 */
[----:B------:R-:W-:Y:S01]  /*0e50*/  MOV R16, R8 ;  /* 0x0000000800107202 */ /* 0x000fe20000000f00 */
[----:B--2---:R-:W-:Y:S01]  /*0e60*/  MUFU.RCP R3, R12 ;  /* 0x0000000c00037308 */ /* 0x004fe20000001000 */
[----:B------:R-:W-:Y:S02]  /*0e70*/  IMAD.MOV.U32 R17, RZ, RZ, R9 ;  /* 0x000000ffff117224 */ /* 0x000fe400078e0009 */
[----:B------:R-:W-:Y:S01]  /*0e80*/  FMUL.FTZ R18, R14, 1.4426950216293334961 ;  /* 0x3fb8aa3b0e127820 */ /* 0x000fe20000410000 */
[----:B------:R-:W-:Y:S01]  /*0e90*/  ULDC.64 UR4, c[0x0][0x210] ;  /* 0x0000840000047ab9 */ /* 0x000fe20000000a00 */
[----:B------:R-:W-:-:S04]  /*0ea0*/  IMAD.WIDE.U32 R16, R10, UR8, R16 ;  /* 0x000000080a107c25 */ /* 0x000fc8000f8e0010 */
[----:B------:R-:W1:Y:S01]  /*0eb0*/  MUFU.EX2 R18, R18 ;  /* 0x0000001200127308 */ /* 0x000e620000000800 */
[----:B------:R-:W-:Y:S01]  /*0ec0*/  IMAD R15, R11, UR8, R17 ;  /* 0x000000080b0f7c24 */ /* 0x000fe2000f8e0211 */
[----:B------:R-:W-:-:S04]  /*0ed0*/  LEA R14, P5, R16, UR4, 0x2 ;  /* 0x00000004100e7c11 */ /* 0x000fc8000f8a10ff */
[----:B------:R-:W-:Y:S01]  /*0ee0*/  LEA.HI.X R15, R16, UR5, R15, 0x2, P5 ;  /* 0x00000005100f7c11 */ /* 0x000fe2000a8f140f */
[----:B-1----:R-:W-:-:S05]  /*0ef0*/  FMUL.FTZ R3, R18, R3 ;  /* 0x0000000312037220 */ /* 0x002fca0000410000 */
[----:B------:R1:W-:Y:S03]  /*0f00*/  STG.E desc[UR6][R14.64], R3 ;  /* 0x000000030e007986 */ /* 0x0003e6000c101906 */
.L_x_7916:
[----:B------:R-:W-:Y:S05]  /*0f10*/  BSYNC B0 ;  /* 0x0000000000007941 */ /* 0x000fea0003800000 */
.L_x_7915:
[----:B------:R-:W-:Y:S01]  /*0f20*/  ISETP.NE.AND P5, PT, R22, RZ, PT ;  /* 0x000000ff1600720c */ /* 0x000fe20003fa5270 */
[----:B------:R-:W-:-:S12]  /*0f30*/  BSSY B0, `(.L_x_7917) ;  /* 0x0000010000007945 */ /* 0x000fd80003800000 */
[----:B------:R-:W-:Y:S05]  /*0f40*/  @P5 BRA `(.L_x_7918) ;  /* 0x0000000000385947 */ /* 0x000fea0003800000 */
[----:B------:R-:W-:Y:S01]  /*0f50*/  FADD.FTZ R4, R4, -R13 ;  /* 0x8000000d04047221 */ /* 0x000fe20000010000 */
[----:B------:R-:W-:Y:S01]  /*0f60*/  ULDC UR4, c[0x0][0x0] ;  /* 0x0000000000047ab9 */ /* 0x000fe20000000800 */
[----:B--2---:R-:W-:Y:S01]  /*0f70*/  MUFU.RCP R19, R12 ;  /* 0x0000000c00137308 */ /* 0x004fe20000001000 */
[----:B------:R-:W-:Y:S02]  /*0f80*/  VIADD R16, R8, UR4 ;  /* 0x0000000408107c36 */ /* 0x000fe40008000000 */
[----:B------:R-:W-:Y:S01]  /*0f90*/  FMUL.FTZ R4, R4, 1.4426950216293334961 ;  /* 0x3fb8aa3b04047820 */ /* 0x000fe20000410000 */
[----:B------:R-:W-:Y:S02]  /*0fa0*/  ULDC.64 UR4, c[0x0][0x210] ;  /* 0x0000840000047ab9 */ /* 0x000fe40000000a00 */
[----:B------:R-:W-:-:S03]  /*0fb0*/  SHF.R.S32.HI R17, RZ, 0x1f, R16 ;  /* 0x0000001fff117819 */ /* 0x000fc60000011410 */
[----:B------:R-:W2:Y:S01]  /*0fc0*/  MUFU.EX2 R4, R4 ;  /* 0x0000000400047308 */ /* 0x000ea20000000800 */
[----:B------:R-:W-:-:S04]  /*0fd0*/  IMAD.WIDE.U32 R16, R10, UR8, R16 ;  /* 0x000000080a107c25 */ /* 0x000fc8000f8e0010 */
[----:B-1----:R-:W-:Y:S01]  /*0fe0*/  IMAD R3, R11, UR8, R17 ;  /* 0x000000080b037c24 */ /* 0x002fe2000f8e0211 */
[----:B------:R-:W-:-:S04]  /*0ff0*/  LEA R14, P5, R16, UR4, 0x2 ;  /* 0x00000004100e7c11 */ /* 0x000fc8000f8a10ff */
[----:B------:R-:W-:Y:S01]  /*1000*/  LEA.HI.X R15, R16, UR5, R3, 0x2, P5 ;  /* 0x00000005100f7c11 */ /* 0x000fe2000a8f1403 */
[----:B--2---:R-:W-:-:S05]  /*1010*/  FMUL.FTZ R3, R4, R19 ;  /* 0x0000001304037220 */ /* 0x004fca0000410000 */
[----:B------:R3:W-:Y:S03]  /*1020*/  STG.E desc[UR6][R14.64], R3 ;  /* 0x000000030e007986 */ /* 0x0007e6000c101906 */
.L_x_7918:
[----:B------:R-:W-:Y:S05]  /*1030*/  BSYNC B0 ;  /* 0x0000000000007941 */ /* 0x000fea0003800000 */
.L_x_7917:
[----:B------:R-:W-:Y:S04]  /*1040*/  BSSY B0, `(.L_x_7919) ;  /* 0x0000010000007945 */ /* 0x000fe80003800000 */
        /* <DEDUP_REMOVED lines=15> */
.L_x_7920:
[----:B------:R-:W-:Y:S05]  /*1140*/  BSYNC B0 ;  /* 0x0000000000007941 */ /* 0x000fea0003800000 */
.L_x_7919:
        /* <DEDUP_REMOVED lines=17> */
.L_x_7922:
[----:B------:R-:W-:Y:S05]  /*1260*/  BSYNC B0 ;  /* 0x0000000000007941 */ /* 0x000fea0003800000 */
.L_x_7921:
        /* <DEDUP_REMOVED lines=8> */
[----:B-1----:R-:W-:-:S05]  /*12f0*/  LEA R2, R3, R8, 0x1 ;  /* 0x0000000803027211 */ /* 0x002fca00078e08ff */
        /* <DEDUP_REMOVED lines=8> */
.L_x_7924:
[----:B------:R-:W-:Y:S05]  /*1380*/  BSYNC B0 ;  /* 0x0000000000007941 */ /* 0x000fea0003800000 */
.L_x_7923:
        /* <DEDUP_REMOVED lines=18> */
.L_x_7926:
[----:B------:R-:W-:Y:S05]  /*14b0*/  BSYNC B0 ;  /* 0x0000000000007941 */ /* 0x000fea0003800000 */
.L_x_7925:
[----:B------:R-:W-:Y:S05]  /*14c0*/  @P4 EXIT ;  /* 0x000000000000494d */ /* 0x000fea0003800000 */
        /* <DEDUP_REMOVED lines=17> */
.L_x_7911:
[----:B-1----:R-:W-:Y:S02]  /*15e0*/  IMAD.MOV.U32 R26, RZ, RZ, R19 ;  /* 0x000000ffff1a7224 */ /* 0x002fe400078e0013 */
[----:B------:R-:W-:Y:S02]  /*15f0*/  IMAD.MOV.U32 R17, RZ, RZ, 0x10 ;  /* 0x00000010ff117424 */ /* 0x000fe400078e00ff */
[----:B------:R-:W-:Y:S02]  /*1600*/  IMAD.MOV.U32 R16, RZ, RZ, 0x1f ;  /* 0x0000001fff107424 */ /* 0x000fe400078e00ff */
[----:B------:R-:W-:-:S07]  /*1610*/  IMAD.MOV.U32 R15, RZ, RZ, -0x1 ;  /* 0xffffffffff0f7424 */ /* 0x000fce00078e00ff */
[----:B------:R-:W-:Y:S05]  /*1620*/  WARPSYNC.COLLECTIVE R15, `(.L_x_7927) ;  /* 0x000000000f087348 */ /* 0x000fea0003c00000 */
[----:B------:R0:W1:Y:S02]  /*1630*/  SHFL.DOWN P6, R18, R26, R17, R16 ;  /* 0x080000111a127389 */ /* 0x00006400000c0010 */
[----:B01----:R-:W-:Y:S01]  /*1640*/  ENDCOLLECTIVE ;  /* 0x000000000000791b */ /* 0x003fe20003800000 */
.L_x_7927:
[----:B------:R-:W-:Y:S01]  /*1650*/  IMAD.MOV.U32 R17, RZ, RZ, 0x8 ;  /* 0x00000008ff117424 */ /* 0x000fe200078e00ff */
[----:B------:R-:W-:-:S04]  /*1660*/  FSETP.GEU.FTZ.AND P6, PT, R19, R18, PT ;  /* 0x000000121300720b */ /* 0x000fc80003fde000 */
[----:B------:R-:W-:-:S04]  /*1670*/  FSEL R13, R18, R19, !P6 ;  /* 0x00000013120d7208 */ /* 0x000fc80007000000 */
[----:B------:R-:W-:-:S07]  /*1680*/  MOV R26, R13 ;  /* 0x0000000d001a7202 */ /* 0x000fce0000000f00 */
[----:B------:R-:W-:Y:S05]  /*1690*/  WARPSYNC.COLLECTIVE R15, `(.L_x_7928) ;  /* 0x000000000f087348 */ /* 0x000fea0003c00000 */
[----:B------:R0:W1:Y:S02]  /*16a0*/  SHFL.DOWN P6, R18, R26, R17, R16 ;  /* 0x080000111a127389 */ /* 0x00006400000c0010 */
[----:B01----:R-:W-:Y:S01]  /*16b0*/  ENDCOLLECTIVE ;  /* 0x000000000000791b */ /* 0x003fe20003800000 */
.L_x_7928:
[----:B------:R-:W-:Y:S01]  /*16c0*/  IMAD.MOV.U32 R17, RZ, RZ, 0x4 ;  /* 0x00000004ff117424 */ /* 0x000fe200078e00ff */
[----:B------:R-:W-:-:S04]  /*16d0*/  FSETP.GEU.FTZ.AND P6, PT, R13, R18, PT ;  /* 0x000000120d00720b */ /* 0x000fc80003fde000 */
[----:B------:R-:W-:-:S05]  /*16e0*/  FSEL R20, R18, R13, !P6 ;  /* 0x0000000d12147208 */ /* 0x000fca0007000000 */
[----:B------:R-:W-:-:S07]  /*16f0*/  IMAD.MOV.U32 R26, RZ, RZ, R20 ;  /* 0x000000ffff1a7224 */ /* 0x000fce00078e0014 */
[----:B------:R-:W-:Y:S05]  /*1700*/  WARPSYNC.COLLECTIVE R15, `(.L_x_7929) ;  /* 0x000000000f087348 */ /* 0x000fea0003c00000 */
[----:B------:R0:W1:Y:S02]  /*1710*/  SHFL.DOWN P6, R18, R26, R17, R16 ;  /* 0x080000111a127389 */ /* 0x00006400000c0010 */
[----:B01----:R-:W-:Y:S01]  /*1720*/  ENDCOLLECTIVE ;  /* 0x000000000000791b */ /* 0x003fe20003800000 */
.L_x_7929:
[----:B------:R-:W-:Y:S01]  /*1730*/  IMAD.MOV.U32 R17, RZ, RZ, 0x2 ;  /* 0x00000002ff117424 */ /* 0x000fe200078e00ff */
[----:B------:R-:W-:-:S04]  /*1740*/  FSETP.GEU.FTZ.AND P6, PT, R20, R18, PT ;  /* 0x000000121400720b */ /* 0x000fc80003fde000 */
[----:B------:R-:W-:-:S05]  /*1750*/  FSEL R23, R18, R20, !P6 ;  /* 0x0000001412177208 */ /* 0x000fca0007000000 */
[----:B------:R-:W-:-:S07]  /*1760*/  IMAD.MOV.U32 R26, RZ, RZ, R23 ;  /* 0x000000ffff1a7224 */ /* 0x000fce00078e0017 */
[----:B------:R-:W-:Y:S05]  /*1770*/  WARPSYNC.COLLECTIVE R15, `(.L_x_7930) ;  /* 0x000000000f087348 */ /* 0x000fea0003c00000 */
[----:B------:R0:W1:Y:S02]  /*1780*/  SHFL.DOWN P6, R18, R26, R17, R16 ;  /* 0x080000111a127389 */ /* 0x00006400000c0010 */
[----:B01----:R-:W-:Y:S01]  /*1790*/  ENDCOLLECTIVE ;  /* 0x000000000000791b */ /* 0x003fe20003800000 */
.L_x_7930:
[----:B------:R-:W-:Y:S01]  /*17a0*/  IMAD.MOV.U32 R17, RZ, RZ, 0x1 ;  /* 0x00000001ff117424 */ /* 0x000fe200078e00ff */
[----:B------:R-:W-:-:S04]  /*17b0*/  FSETP.GEU.FTZ.AND P6, PT, R23, R18, PT ;  /* 0x000000121700720b */ /* 0x000fc80003fde000 */
[----:B------:R-:W-:-:S04]  /*17c0*/  FSEL R19, R18, R23, !P6 ;  /* 0x0000001712137208 */ /* 0x000fc80007000000 */
[----:B------:R-:W-:-:S07]  /*17d0*/  MOV R26, R19 ;  /* 0x00000013001a7202 */ /* 0x000fce0000000f00 */
[----:B------:R-:W-:Y:S05]  /*17e0*/  WARPSYNC.COLLECTIVE R15, `(.L_x_7931) ;  /* 0x000000000f087348 */ /* 0x000fea0003c00000 */
[----:B------:R0:W1:Y:S02]  /*17f0*/  SHFL.DOWN P6, R18, R26, R17, R16 ;  /* 0x080000111a127389 */ /* 0x00006400000c0010 */
[----:B01----:R-:W-:Y:S01]  /*1800*/  ENDCOLLECTIVE ;  /* 0x000000000000791b */ /* 0x003fe20003800000 */
.L_x_7931:
[----:B------:R-:W-:Y:S05]  /*1810*/  BRA `(.L_x_7932) ;  /* 0xfffffff0002c7947 */ /* 0x000fea000383ffff */
.L_x_7914:
[----:B-1----:R-:W-:Y:S01]  /*1820*/  IMAD.MOV.U32 R26, RZ, RZ, R12 ;  /* 0x000000ffff1a7224 */ /* 0x002fe200078e000c */
[----:B------:R-:W-:Y:S01]  /*1830*/  MOV R15, 0xffffffff ;  /* 0xffffffff000f7802 */ /* 0x000fe20000000f00 */
[----:B------:R-:W-:Y:S02]  /*1840*/  IMAD.MOV.U32 R17, RZ, RZ, 0x10 ;  /* 0x00000010ff117424 */ /* 0x000fe400078e00ff */
[----:B------:R-:W-:-:S07]  /*1850*/  IMAD.MOV.U32 R16, RZ, RZ, 0x1f ;  /* 0x0000001fff107424 */ /* 0x000fce00078e00ff */
[----:B------:R-:W-:Y:S05]  /*1860*/  WARPSYNC.COLLECTIVE R15, `(.L_x_7933) ;  /* 0x000000000f087348 */ /* 0x000fea0003c00000 */
[----:B------:R0:W1:Y:S02]  /*1870*/  SHFL.DOWN P6, R18, R26, R17, R16 ;  /* 0x080000111a127389 */ /* 0x00006400000c0010 */
[----:B01----:R-:W-:Y:S01]  /*1880*/  ENDCOLLECTIVE ;  /* 0x000000000000791b */ /* 0x003fe20003800000 */
.L_x_7933:
[----:B------:R-:W-:Y:S02]  /*1890*/  IMAD.MOV.U32 R17, RZ, RZ, 0x8 ;  /* 0x00000008ff117424 */ /* 0x000fe400078e00ff */
[----:B------:R-:W-:-:S04]  /*18a0*/  FADD.FTZ R14, R12, R18 ;  /* 0x000000120c0e7221 */ /* 0x000fc80000010000 */
[----:B------:R-:W-:-:S07]  /*18b0*/  IMAD.MOV.U32 R26, RZ, RZ, R14 ;  /* 0x000000ffff1a7224 */ /* 0x000fce00078e000e */
[----:B------:R-:W-:Y:S05]  /*18c0*/  WARPSYNC.COLLECTIVE R15, `(.L_x_7934) ;  /* 0x000000000f087348 */ /* 0x000fea0003c00000 */
[----:B------:R0:W1:Y:S02]  /*18d0*/  SHFL.DOWN P6, R18, R26, R17, R16 ;  /* 0x080000111a127389 */ /* 0x00006400000c0010 */
[----:B01----:R-:W-:Y:S01]  /*18e0*/  ENDCOLLECTIVE ;  /* 0x000000000000791b */ /* 0x003fe20003800000 */
.L_x_7934:
[----:B------:R-:W-:Y:S02]  /*18f0*/  IMAD.MOV.U32 R17, RZ, RZ, 0x4 ;  /* 0x00000004ff117424 */ /* 0x000fe400078e00ff */
[----:B------:R-:W-:-:S04]  /*1900*/  FADD.FTZ R19, R14, R18 ;  /* 0x000000120e137221 */ /* 0x000fc80000010000 */
[----:B------:R-:W-:-:S07]  /*1910*/  IMAD.MOV.U32 R26, RZ, RZ, R19 ;  /* 0x000000ffff1a7224 */ /* 0x000fce00078e0013 */
[----:B------:R-:W-:Y:S05]  /*1920*/  WARPSYNC.COLLECTIVE R15, `(.L_x_7935) ;  /* 0x000000000f087348 */ /* 0x000fea0003c00000 */
[----:B------:R0:W1:Y:S02]  /*1930*/  SHFL.DOWN P6, R18, R26, R17, R16 ;  /* 0x080000111a127389 */ /* 0x00006400000c0010 */
[----:B01----:R-:W-:Y:S01]  /*1940*/  ENDCOLLECTIVE ;  /* 0x000000000000791b */ /* 0x003fe20003800000 */
.L_x_7935:
[----:B------:R-:W-:Y:S02]  /*1950*/  IMAD.MOV.U32 R17, RZ, RZ, 0x2 ;  /* 0x00000002ff117424 */ /* 0x000fe400078e00ff */
[----:B------:R-:W-:-:S05]  /*1960*/  FADD.FTZ R20, R19, R18 ;  /* 0x0000001213147221 */ /* 0x000fca0000010000 */
[----:B------:R-:W-:-:S07]  /*1970*/  MOV R26, R20 ;  /* 0x00000014001a7202 */ /* 0x000fce0000000f00 */
[----:B------:R-:W-:Y:S05]  /*1980*/  WARPSYNC.COLLECTIVE R15, `(.L_x_7936) ;  /* 0x000000000f087348 */ /* 0x000fea0003c00000 */
[----:B------:R0:W1:Y:S02]  /*1990*/  SHFL.DOWN P6, R18, R26, R17, R16 ;  /* 0x080000111a127389 */ /* 0x00006400000c0010 */
[----:B01----:R-:W-:Y:S01]  /*19a0*/  ENDCOLLECTIVE ;  /* 0x000000000000791b */ /* 0x003fe20003800000 */
.L_x_7936:
[----:B------:R-:W-:Y:S02]  /*19b0*/  IMAD.MOV.U32 R17, RZ, RZ, 0x1 ;  /* 0x00000001ff117424 */ /* 0x000fe400078e00ff */
[----:B------:R-:W-:-:S04]  /*19c0*/  FADD.FTZ R21, R20, R18 ;  /* 0x0000001214157221 */ /* 0x000fc80000010000 */
[----:B------:R-:W-:-:S07]  /*19d0*/  IMAD.MOV.U32 R26, RZ, RZ, R21 ;  /* 0x000000ffff1a7224 */ /* 0x000fce00078e0015 */
[----:B------:R-:W-:Y:S05]  /*19e0*/  WARPSYNC.COLLECTIVE R15, `(.L_x_7937) ;  /* 0x000000000f087348 */ /* 0x000fea0003c00000 */
[----:B------:R0:W1:Y:S02]  /*19f0*/  SHFL.DOWN P6, R18, R26, R17, R16 ;  /* 0x080000111a127389 */ /* 0x00006400000c0010 */
[----:B01----:R-:W-:Y:S01]  /*1a00*/  ENDCOLLECTIVE ;  /* 0x000000000000791b */ /* 0x003fe20003800000 */
.L_x_7937:
[----:B------:R-:W-:Y:S05]  /*1a10*/  BRA `(.L_x_7938) ;  /* 0xfffffff000e47947 */ /* 0x000fea000383ffff */
.L_x_7939:
        /* <DEDUP_REMOVED lines=14> */
.L_x_12100:


//--------------------- .text._ZN2at6native43_GLOBAL__N__9ae7fba5_10_SoftMax_cu_9f978f6322cunn_SoftMaxForwardRegIfffNS1_22SoftMaxForwardEpilogueElLi6EEEvPT1_PKT_T3_ --------------------------
	.section	.text._ZN2at6native43_GLOBAL__N__9ae7fba5_10_SoftMax_cu_9f978f6322cunn_SoftMaxForwardRegIfffNS1_22SoftMaxForwardEpilogueElLi6EEEvPT1_PKT_T3_,"ax",@progbits
	.align	128
.text._ZN2at6native43_GLOBAL__N__9ae7fba5_10_SoftMax_cu_9f978f6322cunn_SoftMaxForwardRegIfffNS1_22SoftMaxForwardEpilogueElLi6EEEvPT1_PKT_T3_:
        .type           _ZN2at6native43_GLOBAL__N__9ae7fba5_10_SoftMax_cu_9f978f6322cunn_SoftMaxForwardRegIfffNS1_22SoftMaxForwardEpilogueElLi6EEEvPT1_PKT_T3_,@function
        .size           _ZN2at6native43_GLOBAL__N__9ae7fba5_10_SoftMax_cu_9f978f6322cunn_SoftMaxForwardRegIfffNS1_22SoftMaxForwardEpilogueElLi6EEEvPT1_PKT_T3_,(.L_x_12101 - _ZN2at6native43_GLOBAL__N__9ae7fba5_10_SoftMax_cu_9f978f6322cunn_SoftMaxForwardRegIfffNS1_22SoftMaxForwardEpilogueElLi6EEEvPT1_PKT_T3_)
        .other          _ZN2at6native43_GLOBAL__N__9ae7fba5_10_SoftMax_cu_9f978f6322cunn_SoftMaxForwardRegIfffNS1_22SoftMaxForwardEpilogueElLi6EEEvPT1_PKT_T3_,@"STO_CUDA_ENTRY STV_DEFAULT"
_ZN2at6native43_GLOBAL__N__9ae7fba5_10_SoftMax_cu_9f978f6322cunn_SoftMaxForwardRegIfffNS1_22SoftMaxForwardEpilogueElLi6EEEvPT1_PKT_T3_:
        /* <DEDUP_REMOVED lines=14> */
[-C--:B------:R-:W-:Y:S01]  /*00e0*/  ISETP.GE.U32.AND P1, PT, R18, R4.reuse, PT ;  /* 0x000000041200720c */ /* 0x080fe20003f26070 */
[C---:B------:R-:W-:Y:S01]  /*00f0*/  VIADD R20, R8.reuse, UR4 ;  /* 0x0000000408147c36 */ /* 0x040fe20008000000 */
[-C--:B------:R-:W-:Y:S02]  /*0100*/  ISETP.GE.AND.EX P0, PT, R15, R5.reuse, PT, P0 ;  /* 0x000000050f00720c */ /* 0x080fe40003f06300 */
[-C--:B------:R-:W-:Y:S02]  /*0110*/  ISETP.GE.AND.EX P1, PT, R19, R5.reuse, PT, P1 ;  /* 0x000000051300720c */ /* 0x080fe40003f26310 */
[----:B------:R-:W-:Y:S02]  /*0120*/  SHF.R.S32.HI R9, RZ, 0x1f, R8 ;  /* 0x0000001fff097819 */ /* 0x000fe40000011408 */
[----:B------:R-:W-:Y:S02]  /*0130*/  ISETP.GE.U32.AND P2, PT, R8, R4, PT ;  /* 0x000000040800720c */ /* 0x000fe40003f46070 */
[----:B------:R-:W-:-:S02]  /*0140*/  ISETP.GE.AND.EX P3, PT, R7, R5, PT, P3 ;  /* 0x000000050700720c */ /* 0x000fc40003f66330 */
[----:B------:R-:W-:Y:S02]  /*0150*/  ISETP.GE.AND.EX P2, PT, R9, R5, PT, P2 ;  /* 0x000000050900720c */ /* 0x000fe40003f46320 */
[----:B------:R-:W-:Y:S01]  /*0160*/  SHF.R.S32.HI R21, RZ, 0x1f, R20 ;  /* 0x0000001fff157819 */ /* 0x000fe20000011414 */
[----:B------:R-:W0:Y:S01]  /*0170*/  @!P0 LDC.64 R10, c[0x0][0x218] ;  /* 0x00008600ff0a8b82 */ /* 0x000e220000000a00 */
[----:B--2---:R-:W-:-:S04]  /*0180*/  @!P0 IMAD.WIDE.U32 R14, R4, UR8, R14 ;  /* 0x00000008040e8c25 */ /* 0x004fc8000f8e000e */
[----:B------:R-:W-:-:S03]  /*0190*/  @!P1 IMAD.WIDE.U32 R18, R4, UR8, R18 ;  /* 0x0000000804129c25 */ /* 0x000fc6000f8e0012 */
[----:B------:R-:W1:Y:S01]  /*01a0*/  @!P1 LDC.64 R12, c[0x0][0x218] ;  /* 0x00008600ff0c9b82 */ /* 0x000e620000000a00 */
[C---:B------:R-:W-:Y:S02]  /*01b0*/  @!P0 IMAD R15, R5.reuse, UR8, R15 ;  /* 0x00000008050f8c24 */ /* 0x040fe4000f8e020f */
[----:B------:R-:W-:Y:S02]  /*01c0*/  @!P1 IMAD R19, R5, UR8, R19 ;  /* 0x0000000805139c24 */ /* 0x000fe4000f8e0213 */
[----:B------:R-:W-:-:S03]  /*01d0*/  @!P2 IMAD.WIDE.U32 R8, R4, UR8, R8 ;  /* 0x000000080408ac25 */ /* 0x000fc6000f8e0008 */
[----:B------:R-:W2:Y:S01]  /*01e0*/  @!P2 LDC.64 R16, c[0x0][0x218] ;  /* 0x00008600ff10ab82 */ /* 0x000ea20000000a00 */
        /* <DEDUP_REMOVED lines=8> */
[----:B------:R1:W3:Y:S01]  /*0270*/  @!P0 LDG.E R2, desc[UR6][R10.64] ;  /* 0x000000060a028981 */ /* 0x0002e2000c1e1900 */
[----:B------:R-:W-:Y:S02]  /*0280*/  @!P1 LEA.HI.X R13, R18, R13, R19, 0x2, P5 ;  /* 0x0000000d120d9211 */ /* 0x000fe400028f1413 */
[----:B------:R-:W-:-:S02]  /*0290*/  IADD3 R18, R20, UR4, RZ ;  /* 0x0000000414127c10 */ /* 0x000fc4000fffe0ff */
[----:B--2---:R-:W-:Y:S01]  /*02a0*/  @!P2 LEA R16, P6, R8, R16, 0x2 ;  /* 0x000000100810a211 */ /* 0x004fe200078c10ff */
[----:B------:R-:W-:Y:S01]  /*02b0*/  @!P3 IMAD R25, R5, UR8, R29 ;  /* 0x000000080519bc24 */ /* 0x000fe2000f8e021d */
[----:B------:R-:W-:Y:S01]  /*02c0*/  SHF.R.S32.HI R19, RZ, 0x1f, R18 ;  /* 0x0000001fff137819 */ /* 0x000fe20000011412 */
[----:B------:R-:W2:Y:S01]  /*02d0*/  @!P1 LDG.E R0, desc[UR6][R12.64] ;  /* 0x000000060c009981 */ /* 0x000ea2000c1e1900 */
[----:B------:R-:W-:Y:S02]  /*02e0*/  ISETP.GE.U32.AND P5, PT, R18, R4, PT ;  /* 0x000000041200720c */ /* 0x000fe40003fa6070 */
[----:B------:R-:W-:Y:S02]  /*02f0*/  @!P2 LEA.HI.X R17, R8, R17, R9, 0x2, P6 ;  /* 0x000000110811a211 */ /* 0x000fe400030f1409 */
[----:B------:R-:W-:Y:S01]  /*0300*/  ISETP.GE.AND.EX P5, PT, R19, R5, PT, P5 ;  /* 0x000000051300720c */ /* 0x000fe20003fa6350 */
[----:B------:R-:W4:Y:S01]  /*0310*/  @!P4 LDC.64 R8, c[0x0][0x218] ;  /* 0x00008600ff08cb82 */ /* 0x000f220000000a00 */
[----:B------:R-:W-:Y:S01]  /*0320*/  @!P4 IMAD.WIDE.U32 R20, R4, UR8, R20 ;  /* 0x000000080414cc25 */ /* 0x000fe2000f8e0014 */
[----:B------:R-:W5:Y:S01]  /*0330*/  @!P2 LDG.E R22, desc[UR6][R16.64] ;  /* 0x000000061016a981 */ /* 0x000f62000c1e1900 */
[----:B0-----:R-:W-:-:S09]  /*0340*/  @!P3 LEA R14, P6, R28, R14, 0x2 ;  /* 0x0000000e1c0eb211 */ /* 0x001fd200078c10ff */
[----:B------:R-:W0:Y:S01]  /*0350*/  @!P5 LDC.64 R26, c[0x0][0x218] ;  /* 0x00008600ff1adb82 */ /* 0x000e220000000a00 */
[----:B------:R-:W-:-:S05]  /*0360*/  @!P3 LEA.HI.X R15, R28, R15, R25, 0x2, P6 ;  /* 0x0000000f1c0fb211 */ /* 0x000fca00030f1419 */
[----:B------:R-:W3:Y:S01]  /*0370*/  @!P3 LDG.E R3, desc[UR6][R14.64] ;  /* 0x000000060e03b981 */ /* 0x000ee2000c1e1900 */
[----:B------:R-:W-:Y:S02]  /*0380*/  @!P4 IMAD R21, R5, UR8, R21 ;  /* 0x000000080515cc24 */ /* 0x000fe4000f8e0215 */
[----:B------:R-:W-:Y:S01]  /*0390*/  @!P5 IMAD.WIDE.U32 R18, R4, UR8, R18 ;  /* 0x000000080412dc25 */ /* 0x000fe2000f8e0012 */
[----:B----4-:R-:W-:-:S03]  /*03a0*/  @!P4 LEA R8, P6, R20, R8, 0x2 ;  /* 0x000000081408c211 */ /* 0x010fc600078c10ff */
[----:B-1----:R-:W-:Y:S01]  /*03b0*/  @!P5 IMAD R10, R5, UR8, R19 ;  /* 0x00000008050adc24 */ /* 0x002fe2000f8e0213 */
[----:B------:R-:W-:-:S05]  /*03c0*/  @!P4 LEA.HI.X R9, R20, R9, R21, 0x2, P6 ;  /* 0x000000091409c211 */ /* 0x000fca00030f1415 */
[----:B------:R-:W4:Y:S01]  /*03d0*/  @!P4 LDG.E R23, desc[UR6][R8.64] ;  /* 0x000000060817c981 */ /* 0x000f22000c1e1900 */
[----:B0-----:R-:W-:-:S04]  /*03e0*/  @!P5 LEA R26, P6, R18, R26, 0x2 ;  /* 0x0000001a121ad211 */ /* 0x001fc800078c10ff */
[----:B------:R-:W-:-:S05]  /*03f0*/  @!P5 LEA.HI.X R27, R18, R27, R10, 0x2, P6 ;  /* 0x0000001b121bd211 */ /* 0x000fca00030f140a */
[----:B------:R-:W4:Y:S01]  /*0400*/  @!P5 LDG.E R24, desc[UR6][R26.64] ;  /* 0x000000061a18d981 */ /* 0x000f22000c1e1900 */
[----:B------:R-:W-:Y:S01]  /*0410*/  IMAD.MOV.U32 R11, RZ, RZ, -0x800001 ;  /* 0xff7fffffff0b7424 */ /* 0x000fe200078e00ff */
[----:B------:R-:W0:Y:S01]  /*0420*/  S2UR UR5, SR_CgaCtaId ;  /* 0x00000000000579c3 */ /* 0x000e220000008800 */
[----:B------:R-:W-:Y:S02]  /*0430*/  UMOV UR4, 0x400 ;  /* 0x0000040000047882 */ /* 0x000fe40000000000 */
[----:B0-----:R-:W-:-:S03]  /*0440*/  ULEA UR4, UR5, UR4, 0x18 ;  /* 0x0000000405047291 */ /* 0x001fc6000f8ec03f */
[----:B------:R-:W-:Y:S02]  /*0450*/  ULDC UR5, c[0x0][0x0] ;  /* 0x0000000000057ab9 */ /* 0x000fe40000000800 */
[----:B------:R-:W-:Y:S01]  /*0460*/  USHF.R.U32.HI UR5, URZ, 0x5, UR5 ;  /* 0x000000053f057899 */ /* 0x000fe20008011605 */
[----:B------:R-:W-:Y:S01]  /*0470*/  BSSY B0, `(.L_x_7940) ;  /* 0x000003b000007945 */ /* 0x000fe20003800000 */
[----:B------:R-:W-:Y:S01]  /*0480*/  BAR.SYNC.DEFER_BLOCKING 0x0 ;  /* 0x0000000000007b1d */ /* 0x000fe20000010000 */
[----:B---3--:R-:W-:-:S04]  /*0490*/  @!P3 FMNMX.FTZ R11, R3, -3.40282346638528859812e+38, !PT ;  /* 0xff7fffff030bb809 */ /* 0x008fc80007810000 */
[----:B------:R-:W-:-:S04]  /*04a0*/  @!P0 FMNMX.FTZ R11, R11, R2, !PT ;  /* 0x000000020b0b8209 */ /* 0x000fc80007810000 */
[----:B--2---:R-:W-:-:S04]  /*04b0*/  @!P1 FMNMX.FTZ R11, R11, R0, !PT ;  /* 0x000000000b0b9209 */ /* 0x004fc80007810000 */
[----:B-----5:R-:W-:-:S04]  /*04c0*/  @!P2 FMNMX.FTZ R11, R11, R22, !PT ;  /* 0x000000160b0ba209 */ /* 0x020fc80007810000 */
[----:B----4-:R-:W-:-:S04]  /*04d0*/  @!P4 FMNMX.FTZ R11, R11, R23, !PT ;  /* 0x000000170b0bc209 */ /* 0x010fc80007810000 */
        /* <DEDUP_REMOVED lines=28> */
[----:B------:R-:W-:Y:S02]  /*06a0*/  LEA R10, R11, UR4, 0x2 ;  /* 0x000000040b0a7c11 */ /* 0x000fe4000f8e10ff */
[----:B------:R-:W-:Y:S02]  /*06b0*/  IADD3 R11, R6, 0x1f, RZ ;  /* 0x0000001f060b7810 */ /* 0x000fe40007ffe0ff */
[----:B------:R-:W-:-:S07]  /*06c0*/  P2R R20, PR, RZ, 0x40 ;  /* 0x00000040ff147803 */ /* 0x000fce0000000000 */
        /* <DEDUP_REMOVED lines=19> */
.L_x_7961:
[----:B-1----:R-:W-:-:S04]  /*0800*/  FSETP.GEU.FTZ.AND P6, PT, R18, R19, PT ;  /* 0x000000131200720b */ /* 0x002fc80003fde000 */
[----:B------:R-:W-:-:S09]  /*0810*/  FSEL R14, R19, R18, !P6 ;  /* 0x00000012130e7208 */ /* 0x000fd20007000000 */
.L_x_7941:
[----:B------:R-:W-:Y:S05]  /*0820*/  BSYNC B0 ;  /* 0x0000000000007941 */ /* 0x000fea0003800000 */
.L_x_7940:
[----:B------:R-:W-:Y:S01]  /*0830*/  ISETP.NE.AND P6, PT, R6, RZ, PT ;  /* 0x000000ff0600720c */ /* 0x000fe20003fc5270 */
[----:B------:R-:W-:Y:S05]  /*0840*/  WARPSYNC.ALL ;  /* 0x0000000000007948 */ /* 0x000fea0003800000 */
[----:B------:R-:W-:-:S07]  /*0850*/  P2R R15, PR, RZ, 0x40 ;  /* 0x00000040ff0f7803 */ /* 0x000fce0000000000 */
[----:B-1----:R-:W-:Y:S01]  /*0860*/  @!P6 STS [UR4], R14 ;  /* 0x0000000eff00e988 */ /* 0x002fe20008000804 */
[----:B------:R-:W-:Y:S01]  /*0870*/  BAR.SYNC.DEFER_BLOCKING 0x0 ;  /* 0x0000000000007b1d */ /* 0x000fe20000010000 */
[----:B------:R-:W-:-:S04]  /*0880*/  ISETP.NE.AND P6, PT, R21, RZ, PT ;  /* 0x000000ff1500720c */ /* 0x000fc80003fc5270 */
[----:B0-----:R-:W-:Y:S01]  /*0890*/  P2R R18, PR, RZ, 0x40 ;  /* 0x00000040ff127803 */ /* 0x001fe20000000000 */
[----:B------:R-:W-:Y:S01]  /*08a0*/  BSSY B0, `(.L_x_7943) ;  /* 0x000003e000007945 */ /* 0x000fe20003800000 */
[----:B------:R-:W-:-:S04]  /*08b0*/  ISETP.NE.AND P6, PT, R20, RZ, PT ;  /* 0x000000ff1400720c */ /* 0x000fc80003fc5270 */
[----:B------:R-:W-:Y:S02]  /*08c0*/  P2R R19, PR, RZ, 0x40 ;  /* 0x00000040ff137803 */ /* 0x000fe40000000000 */
[----:B------:R-:W-:Y:S01]  /*08d0*/  ISETP.NE.AND P6, PT, R17, RZ, PT ;  /* 0x000000ff1100720c */ /* 0x000fe20003fc5270 */
[----:B------:R-:W0:-:S12]  /*08e0*/  LDS R9, [UR4] ;  /* 0x00000004ff097984 */ /* 0x000e180008000800 */
[----:B------:R-:W-:Y:S01]  /*08f0*/  @!P6 SHF.R.S32.HI R8, RZ, 0x5, R8 ;  /* 0x00000005ff08e819 */ /* 0x000fe20000011408 */
[--C-:B0-----:R-:W-:Y:S01]  /*0900*/  @!P3 FADD.FTZ R11, R3, -R9.reuse ;  /* 0x80000009030bb221 */ /* 0x101fe20000010000 */
[--C-:B------:R-:W-:Y:S01]  /*0910*/  @!P0 FADD.FTZ R12, R2, -R9.reuse ;  /* 0x80000009020c8221 */ /* 0x100fe20000010000 */
[--C-:B------:R-:W-:Y:S01]  /*0920*/  @!P1 FADD.FTZ R13, R0, -R9.reuse ;  /* 0x80000009000d9221 */ /* 0x100fe20000010000 */
[--C-:B------:R-:W-:Y:S01]  /*0930*/  @!P4 FADD.FTZ R17, R23, -R9.reuse ;  /* 0x800000091711c221 */ /* 0x100fe20000010000 */
[----:B------:R-:W-:Y:S01]  /*0940*/  @!P3 FMUL.FTZ R11, R11, 1.4426950216293334961 ;  /* 0x3fb8aa3b0b0bb820 */ /* 0x000fe20000410000 */
[----:B------:R-:W-:Y:S01]  /*0950*/  @!P0 FMUL.FTZ R12, R12, 1.4426950216293334961 ;  /* 0x3fb8aa3b0c0c8820 */ /* 0x000fe20000410000 */
[----:B------:R-:W-:Y:S01]  /*0960*/  @!P1 FMUL.FTZ R14, R13, 1.4426950216293334961 ;  /* 0x3fb8aa3b0d0e9820 */ /* 0x000fe20000410000 */
[--C-:B------:R-:W-:Y:S01]  /*0970*/  @!P2 FADD.FTZ R13, R22, -R9.reuse ;  /* 0x80000009160da221 */ /* 0x100fe20000010000 */
[----:B------:R-:W-:Y:S01]  /*0980*/  @!P4 FMUL.FTZ R17, R17, 1.4426950216293334961 ;  /* 0x3fb8aa3b1111c820 */ /* 0x000fe20000410000 */
[----:B------:R-:W-:Y:S01]  /*0990*/  @!P5 FADD.FTZ R21, R24, -R9 ;  /* 0x800000091815d221 */ /* 0x000fe20000010000 */
[----:B------:R-:W0:Y:S01]  /*09a0*/  @!P3 MUFU.EX2 R11, R11 ;  /* 0x0000000b000bb308 */ /* 0x000e220000000800 */
[----:B------:R-:W-:Y:S01]  /*09b0*/  @!P2 FMUL.FTZ R16, R13, 1.4426950216293334961 ;  /* 0x3fb8aa3b0d10a820 */ /* 0x000fe20000410000 */
[----:B------:R-:W-:-:S02]  /*09c0*/  IMAD.MOV.U32 R13, RZ, RZ, RZ ;  /* 0x000000ffff0d7224 */ /* 0x000fc400078e00ff */
[----:B------:R-:W-:-:S04]  /*09d0*/  @!P5 FMUL.FTZ R21, R21, 1.4426950216293334961 ;  /* 0x3fb8aa3b1515d820 */ /* 0x000fc80000410000 */
[----:B------:R-:W1:Y:S08]  /*09e0*/  @!P0 MUFU.EX2 R12, R12 ;  /* 0x0000000c000c8308 */ /* 0x000e700000000800 */
[----:B------:R-:W2:Y:S01]  /*09f0*/  @!P1 MUFU.EX2 R14, R14 ;  /* 0x0000000e000e9308 */ /* 0x000ea20000000800 */
[----:B0-----:R-:W-:-:S07]  /*0a00*/  @!P3 FADD.FTZ R13, RZ, R11 ;  /* 0x0000000bff0db221 */ /* 0x001fce0000010000 */
[----:B------:R-:W0:Y:S01]  /*0a10*/  @!P2 MUFU.EX2 R16, R16 ;  /* 0x000000100010a308 */ /* 0x000e220000000800 */
[----:B-1----:R-:W-:-:S07]  /*0a20*/  @!P0 FADD.FTZ R13, R13, R12 ;  /* 0x0000000c0d0d8221 */ /* 0x002fce0000010000 */
[----:B------:R-:W1:Y:S01]  /*0a30*/  @!P4 MUFU.EX2 R20, R17 ;  /* 0x000000110014c308 */ /* 0x000e620000000800 */
[----:B--2---:R-:W-:-:S07]  /*0a40*/  @!P1 FADD.FTZ R13, R13, R14 ;  /* 0x0000000e0d0d9221 */ /* 0x004fce0000010000 */
[----:B------:R2:W3:Y:S01]  /*0a50*/  @!P5 MUFU.EX2 R26, R21 ;  /* 0x00000015001ad308 */ /* 0x0004e20000000800 */
[----:B0-----:R-:W-:-:S04]  /*0a60*/  @!P2 FADD.FTZ R13, R13, R16 ;  /* 0x000000100d0da221 */ /* 0x001fc80000010000 */
[----:B-1----:R-:W-:Y:S01]  /*0a70*/  @!P4 FADD.FTZ R13, R13, R20 ;  /* 0x000000140d0dc221 */ /* 0x002fe20000010000 */
[----:B--2---:R-:W-:Y:S01]  /*0a80*/  @!P6 LEA R21, R8, UR4, 0x2 ;  /* 0x000000040815ec11 */ /* 0x004fe2000f8e10ff */
        /* <DEDUP_REMOVED lines=30> */
.L_x_7967:
[----:B-1----:R-:W-:-:S07]  /*0c70*/  FADD.FTZ R8, R14, R21 ;  /* 0x000000150e087221 */ /* 0x002fce0000010000 */
.L_x_7944:
[----:B------:R-:W-:Y:S05]  /*0c80*/  BSYNC B0 ;  /* 0x0000000000007941 */ /* 0x000fea0003800000 */
.L_x_7943:
        /* <DEDUP_REMOVED lines=8> */
[----:B------:R-:W-:Y:S01]  /*0d10*/  IMAD.WIDE.U32 R12, R4, UR8, R6 ;  /* 0x00000008040c7c25 */ /* 0x000fe2000f8e0006 */
[----:B--2---:R-:W-:Y:S01]  /*0d20*/  MUFU.RCP R3, R8 ;  /* 0x0000000800037308 */ /* 0x004fe20000001000 */
[----:B------:R-:W-:Y:S02]  /*0d30*/  ULDC.64 UR4, c[0x0][0x210] ;  /* 0x0000840000047ab9 */ /* 0x000fe40000000a00 */
[----:B0-----:R-:W-:Y:S01]  /*0d40*/  FMUL.FTZ R14, R10, 1.4426950216293334961 ;  /* 0x3fb8aa3b0a0e7820 */ /* 0x001fe20000410000 */
[----:B------:R-:W-:Y:S01]  /*0d50*/  IMAD R11, R5, UR8, R13 ;  /* 0x00000008050b7c24 */ /* 0x000fe2000f8e020d */
[----:B------:R-:W-:-:S04]  /*0d60*/  LEA R10, P3, R12, UR4, 0x2 ;  /* 0x000000040c0a7c11 */ /* 0x000fc8000f8610ff */
[----:B------:R-:W0:Y:S01]  /*0d70*/  MUFU.EX2 R14, R14 ;  /* 0x0000000e000e7308 */ /* 0x000e220000000800 */
[----:B------:R-:W-:Y:S01]  /*0d80*/  LEA.HI.X R11, R12, UR5, R11, 0x2, P3 ;  /* 0x000000050c0b7c11 */ /* 0x000fe200098f140b */
[----:B0-----:R-:W-:-:S05]  /*0d90*/  FMUL.FTZ R3, R14, R3 ;  /* 0x000000030e037220 */ /* 0x001fca0000410000 */
[----:B------:R1:W-:Y:S02]  /*0da0*/  STG.E desc[UR6][R10.64], R3 ;  /* 0x000000030a007986 */ /* 0x0003e4000c101906 */
.L_x_7947:
[----:B------:R-:W-:Y:S05]  /*0db0*/  BSYNC B0 ;  /* 0x0000000000007941 */ /* 0x000fea0003800000 */
.L_x_7946:
[----:B------:R-:W-:Y:S04]  /*0dc0*/  BSSY B0, `(.L_x_7948) ;  /* 0x0000010000007945 */ /* 0x000fe80003800000 */
[----:B------:R-:W-:Y:S05]  /*0dd0*/  @P0 BRA `(.L_x_7949) ;  /* 0x0000000000380947 */ /* 0x000fea0003800000 */
[----:B------:R-:W-:Y:S01]  /*0de0*/  FADD.FTZ R2, R2, -R9 ;  /* 0x8000000902027221 */ /* 0x000fe20000010000 */
[----:B------:R-:W-:Y:S01]  /*0df0*/  ULDC UR4, c[0x0][0x0] ;  /* 0x0000000000047ab9 */ /* 0x000fe20000000800 */
[----:B--2---:R-:W-:Y:S02]  /*0e00*/  MUFU.RCP R13, R8 ;  /* 0x00000008000d7308 */ /* 0x004fe40000001000 */
[----:B------:R-:W-:Y:S01]  /*0e10*/  FMUL.FTZ R12, R2, 1.4426950216293334961 ;  /* 0x3fb8aa3b020c7820 */ /* 0x000fe20000410000 */
[----:B------:R-:W-:Y:S01]  /*0e20*/  VIADD R2, R6, UR4 ;  /* 0x0000000406027c36 */ /* 0x000fe20008000000 */
[----:B------:R-:W-:-:S04]  /*0e30*/  ULDC.64 UR4, c[0x0][0x210] ;  /* 0x0000840000047ab9 */ /* 0x000fc80000000a00 */
[----:B------:R-:W2:Y:S01]  /*0e40*/  MUFU.EX2 R12, R12 ;  /* 0x0000000c000c7308 */ /* 0x000ea20000000800 */
[----:B-1----:R-:W-:-:S03]  /*0e50*/  SHF.R.S32.HI R3, RZ, 0x1f, R2 ;  /* 0x0000001fff037819 */ /* 0x002fc60000011402 */
[----:B------:R-:W-:-:S04]  /*0e60*/  IMAD.WIDE.U32 R2, R4, UR8, R2 ;  /* 0x0000000804027c25 */ /* 0x000fc8000f8e0002 */
[----:B------:R-:W-:Y:S01]  /*0e70*/  IMAD R3, R5, UR8, R3 ;  /* 0x0000000805037c24 */ /* 0x000fe2000f8e0203 */
[----:B------:R-:W-:-:S04]  /*0e80*/  LEA R10, P0, R2, UR4, 0x2 ;  /* 0x00000004020a7c11 */ /* 0x000fc8000f8010ff */
[----:B------:R-:W-:Y:S01]  /*0e90*/  LEA.HI.X R11, R2, UR5, R3, 0x2, P0 ;  /* 0x00000005020b7c11 */ /* 0x000fe200080f1403 */
[----:B--2---:R-:W-:-:S05]  /*0ea0*/  FMUL.FTZ R3, R12, R13 ;  /* 0x0000000d0c037220 */ /* 0x004fca0000410000 */
[----:B------:R3:W-:Y:S03]  /*0eb0*/  STG.E desc[UR6][R10.64], R3 ;  /* 0x000000030a007986 */ /* 0x0007e6000c101906 */
.L_x_7949:
[----:B------:R-:W-:Y:S05]  /*0ec0*/  BSYNC B0 ;  /* 0x0000000000007941 */ /* 0x000fea0003800000 */
.L_x_7948:
        /* <DEDUP_REMOVED lines=8> */
[----:B-1----:R-:W-:-:S04]  /*0f50*/  LEA R2, R3, R6, 0x1 ;  /* 0x0000000603027211 */ /* 0x002fc800078e08ff */
[----:B------:R-:W-:-:S03]  /*0f60*/  SHF.R.S32.HI R3, RZ, 0x1f, R2 ;  /* 0x0000001fff037819 */ /* 0x000fc60000011402 */
[----:B------:R-:W-:-:S04]  /*0f70*/  IMAD.WIDE.U32 R2, R4, UR8, R2 ;  /* 0x0000000804027c25 */ /* 0x000fc8000f8e0002 */
[----:B------:R-:W-:Y:S01]  /*0f80*/  IMAD R3, R5, UR8, R3 ;  /* 0x0000000805037c24 */ /* 0x000fe2000f8e0203 */
[----:B------:R-:W-:-:S04]  /*0f90*/  LEA R10, P0, R2, UR4, 0x2 ;  /* 0x00000004020a7c11 */ /* 0x000fc8000f8010ff */
[----:B------:R-:W-:Y:S01]  /*0fa0*/  LEA.HI.X R11, R2, UR5, R3, 0x2, P0 ;  /* 0x00000005020b7c11 */ /* 0x000fe200080f1403 */
[----:B--2---:R-:W-:-:S05]  /*0fb0*/  FMUL.FTZ R3, R0, R13 ;  /* 0x0000000d00037220 */ /* 0x004fca0000410000 */
[----:B------:R4:W-:Y:S03]  /*0fc0*/  STG.E desc[UR6][R10.64], R3 ;  /* 0x000000030a007986 */ /* 0x0009e6000c101906 */
.L_x_7951:
[----:B------:R-:W-:Y:S05]  /*0fd0*/  BSYNC B0 ;  /* 0x0000000000007941 */ /* 0x000fea0003800000 */
.L_x_7950:
        /* <DEDUP_REMOVED lines=17> */
.L_x_7953:
[----:B------:R-:W-:Y:S05]  /*10f0*/  BSYNC B0 ;  /* 0x0000000000007941 */ /* 0x000fea0003800000 */
.L_x_7952:
        /* <DEDUP_REMOVED lines=9> */
[----:B------:R-:W-:-:S04]  /*1190*/  LEA R2, R3, R2, 0x1 ;  /* 0x0000000203027211 */ /* 0x000fc800078e08ff */
[----:B------:R-:W-:-:S03]  /*11a0*/  SHF.R.S32.HI R3, RZ, 0x1f, R2 ;  /* 0x0000001fff037819 */ /* 0x000fc60000011402 */
[----:B------:R-:W-:-:S04]  /*11b0*/  IMAD.WIDE.U32 R2, R4, UR8, R2 ;  /* 0x0000000804027c25 */ /* 0x000fc8000f8e0002 */
[----:B------:R-:W-:Y:S01]  /*11c0*/  IMAD R3, R5, UR8, R3 ;  /* 0x0000000805037c24 */ /* 0x000fe2000f8e0203 */
[----:B------:R-:W-:-:S04]  /*11d0*/  LEA R10, P0, R2, UR4, 0x2 ;  /* 0x00000004020a7c11 */ /* 0x000fc8000f8010ff */
[----:B------:R-:W-:Y:S01]  /*11e0*/  LEA.HI.X R11, R2, UR5, R3, 0x2, P0 ;  /* 0x00000005020b7c11 */ /* 0x000fe200080f1403 */
[----:B--2---:R-:W-:-:S05]  /*11f0*/  FMUL.FTZ R3, R23, R0 ;  /* 0x0000000017037220 */ /* 0x004fca0000410000 */
[----:B------:R1:W-:Y:S03]  /*1200*/  STG.E desc[UR6][R10.64], R3 ;  /* 0x000000030a007986 */ /* 0x0003e6000c101906 */
.L_x_7955:
[----:B------:R-:W-:Y:S05]  /*1210*/  BSYNC B0 ;  /* 0x0000000000007941 */ /* 0x000fea0003800000 */
.L_x_7954:
        /* <DEDUP_REMOVED lines=18> */
.L_x_7942:
[----:B-1----:R-:W-:Y:S01]  /*1340*/  MOV R26, R14 ;  /* 0x0000000e001a7202 */ /* 0x002fe20000000f00 */
[----:B------:R-:W-:Y:S02]  /*1350*/  IMAD.MOV.U32 R13, RZ, RZ, 0x10 ;  /* 0x00000010ff0d7424 */ /* 0x000fe400078e00ff */
[----:B------:R-:W-:Y:S02]  /*1360*/  IMAD.MOV.U32 R12, RZ, RZ, 0x1f ;  /* 0x0000001fff0c7424 */ /* 0x000fe400078e00ff */
[----:B------:R-:W-:-:S07]  /*1370*/  IMAD.MOV.U32 R11, RZ, RZ, -0x1 ;  /* 0xffffffffff0b7424 */ /* 0x000fce00078e00ff */
[----:B------:R-:W-:Y:S05]  /*1380*/  WARPSYNC.COLLECTIVE R11, `(.L_x_7956) ;  /* 0x000000000b087348 */ /* 0x000fea0003c00000 */
[----:B------:R0:W1:Y:S02]  /*1390*/  SHFL.DOWN P6, R25, R26, R13, R12 ;  /* 0x0800000d1a197389 */ /* 0x00006400000c000c */
[----:B01----:R-:W-:Y:S01]  /*13a0*/  ENDCOLLECTIVE ;  /* 0x000000000000791b */ /* 0x003fe20003800000 */
.L_x_7956:
        /* <DEDUP_REMOVED lines=8> */
.L_x_7957:
        /* <DEDUP_REMOVED lines=8> */
.L_x_7958:
        /* <DEDUP_REMOVED lines=8> */
.L_x_7959:
        /* <DEDUP_REMOVED lines=8> */
.L_x_7960:
[----:B------:R-:W-:Y:S01]  /*15b0*/  MOV R19, R25 ;  /* 0x0000001900137202 */ /* 0x000fe20000000f00 */
[----:B------:R-:W-:Y:S06]  /*15c0*/  BRA `(.L_x_7961) ;  /* 0xfffffff0008c7947 */ /* 0x000fec000383ffff */
.L_x_7945:
[----:B-1----:R-:W-:Y:S01]  /*15d0*/  IMAD.MOV.U32 R26, RZ, RZ, R8 ;  /* 0x000000ffff1a7224 */ /* 0x002fe200078e0008 */
[----:B------:R-:W-:Y:S01]  /*15e0*/  MOV R11, 0xffffffff ;  /* 0xffffffff000b7802 */ /* 0x000fe20000000f00 */
[----:B------:R-:W-:Y:S02]  /*15f0*/  IMAD.MOV.U32 R13, RZ, RZ, 0x10 ;  /* 0x00000010ff0d7424 */ /* 0x000fe400078e00ff */
[----:B------:R-:W-:-:S07]  /*1600*/  IMAD.MOV.U32 R12, RZ, RZ, 0x1f ;  /* 0x0000001fff0c7424 */ /* 0x000fce00078e00ff */
[----:B------:R-:W-:Y:S05]  /*1610*/  WARPSYNC.COLLECTIVE R11, `(.L_x_7962) ;  /* 0x000000000b087348 */ /* 0x000fea0003c00000 */
[----:B------:R0:W1:Y:S02]  /*1620*/  SHFL.DOWN P6, R25, R26, R13, R12 ;  /* 0x0800000d1a197389 */ /* 0x00006400000c000c */
[----:B01----:R-:W-:Y:S01]  /*1630*/  ENDCOLLECTIVE ;  /* 0x000000000000791b */ /* 0x003fe20003800000 */
.L_x_7962:
[----:B------:R-:W-:Y:S02]  /*1640*/  IMAD.MOV.U32 R13, RZ, RZ, 0x8 ;  /* 0x00000008ff0d7424 */ /* 0x000fe400078e00ff */
[----:B------:R-:W-:-:S04]  /*1650*/  IMAD.MOV.U32 R17, RZ, RZ, R25 ;  /* 0x000000ffff117224 */ /* 0x000fc800078e0019 */
[----:B------:R-:W-:-:S04]  /*1660*/  FADD.FTZ R17, R8, R17 ;  /* 0x0000001108117221 */ /* 0x000fc80000010000 */
[----:B------:R-:W-:-:S07]  /*1670*/  IMAD.MOV.U32 R26, RZ, RZ, R17 ;  /* 0x000000ffff1a7224 */ /* 0x000fce00078e0011 */
[----:B------:R-:W-:Y:S05]  /*1680*/  WARPSYNC.COLLECTIVE R11, `(.L_x_7963) ;  /* 0x000000000b087348 */ /* 0x000fea0003c00000 */
[----:B------:R0:W1:Y:S02]  /*1690*/  SHFL.DOWN P6, R25, R26, R13, R12 ;  /* 0x0800000d1a197389 */ /* 0x00006400000c000c */
[----:B01----:R-:W-:Y:S01]  /*16a0*/  ENDCOLLECTIVE ;  /* 0x000000000000791b */ /* 0x003fe20003800000 */
.L_x_7963:
[----:B------:R-:W-:Y:S01]  /*16b0*/  IMAD.MOV.U32 R13, RZ, RZ, 0x4 ;  /* 0x00000004ff0d7424 */ /* 0x000fe200078e00ff */
[----:B------:R-:W-:-:S05]  /*16c0*/  MOV R10, R25 ;  /* 0x00000019000a7202 */ /* 0x000fca0000000f00 */
[----:B------:R-:W-:-:S04]  /*16d0*/  FADD.FTZ R10, R17, R10 ;  /* 0x0000000a110a7221 */ /* 0x000fc80000010000 */
[----:B------:R-:W-:-:S07]  /*16e0*/  IMAD.MOV.U32 R26, RZ, RZ, R10 ;  /* 0x000000ffff1a7224 */ /* 0x000fce00078e000a */
[----:B------:R-:W-:Y:S05]  /*16f0*/  WARPSYNC.COLLECTIVE R11, `(.L_x_7964) ;  /* 0x000000000b087348 */ /* 0x000fea0003c00000 */
[----:B------:R0:W1:Y:S02]  /*1700*/  SHFL.DOWN P6, R25, R26, R13, R12 ;  /* 0x0800000d1a197389 */ /* 0x00006400000c000c */
[----:B01----:R-:W-:Y:S01]  /*1710*/  ENDCOLLECTIVE ;  /* 0x000000000000791b */ /* 0x003fe20003800000 */
.L_x_7964:
[----:B------:R-:W-:Y:S02]  /*1720*/  IMAD.MOV.U32 R13, RZ, RZ, 0x2 ;  /* 0x00000002ff0d7424 */ /* 0x000fe400078e00ff */
[----:B------:R-:W-:-:S04]  /*1730*/  IMAD.MOV.U32 R19, RZ, RZ, R25 ;  /* 0x000000ffff137224 */ /* 0x000fc800078e0019 */
[----:B------:R-:W-:-:S05]  /*1740*/  FADD.FTZ R19, R10, R19 ;  /* 0x000000130a137221 */ /* 0x000fca0000010000 */
[----:B------:R-:W-:-:S07]  /*1750*/  MOV R26, R19 ;  /* 0x00000013001a7202 */ /* 0x000fce0000000f00 */
[----:B------:R-:W-:Y:S05]  /*1760*/  WARPSYNC.COLLECTIVE R11, `(.L_x_7965) ;  /* 0x000000000b087348 */ /* 0x000fea0003c00000 */
[----:B------:R0:W1:Y:S02]  /*1770*/  SHFL.DOWN P6, R25, R26, R13, R12 ;  /* 0x0800000d1a197389 */ /* 0x00006400000c000c */
[----:B01----:R-:W-:Y:S01]  /*1780*/  ENDCOLLECTIVE ;  /* 0x000000000000791b */ /* 0x003fe20003800000 */
.L_x_7965:
[----:B------:R-:W-:Y:S01]  /*1790*/  HFMA2.MMA R13, -RZ, RZ, 0, 5.9604644775390625e-08 ;  /* 0x00000001ff0d7435 */ /* 0x000fe200000001ff */
[----:B------:R-:W-:-:S04]  /*17a0*/  IMAD.MOV.U32 R14, RZ, RZ, R25 ;  /* 0x000000ffff0e7224 */ /* 0x000fc800078e0019 */
[----:B------:R-:W-:-:S04]  /*17b0*/  FADD.FTZ R14, R19, R14 ;  /* 0x0000000e130e7221 */ /* 0x000fc80000010000 */
[----:B------:R-:W-:-:S07]  /*17c0*/  IMAD.MOV.U32 R26, RZ, RZ, R14 ;  /* 0x000000ffff1a7224 */ /* 0x000fce00078e000e */
[----:B------:R-:W-:Y:S05]  /*17d0*/  WARPSYNC.COLLECTIVE R11, `(.L_x_7966) ;  /* 0x000000000b087348 */ /* 0x000fea0003c00000 */
[----:B------:R0:W1:Y:S02]  /*17e0*/  SHFL.DOWN P6, R25, R26, R13, R12 ;  /* 0x0800000d1a197389 */ /* 0x00006400000c000c */
[----:B01----:R-:W-:Y:S01]  /*17f0*/  ENDCOLLECTIVE ;  /* 0x000000000000791b */ /* 0x003fe20003800000 */
.L_x_7966:
[----:B------:R-:W-:Y:S01]  /*1800*/  IMAD.MOV.U32 R21, RZ, RZ, R25 ;  /* 0x000000ffff157224 */ /* 0x000fe200078e0019 */
[----:B------:R-:W-:Y:S06]  /*1810*/  BRA `(.L_x_7967) ;  /* 0xfffffff400147947 */ /* 0x000fec000383ffff */
.L_x_7968:
        /* <DEDUP_REMOVED lines=14> */
.L_x_12101:


//--------------------- .text._ZN2at6native43_GLOBAL__N__9ae7fba5_10_SoftMax_cu_9f978f6322cunn_SoftMaxForwardRegIfffNS1_22SoftMaxForwardEpilogueElLi5EEEvPT1_PKT_T3_ --------------------------
	.section	.text._ZN2at6native43_GLOBAL__N__9ae7fba5_10_SoftMax_cu_9f978f6322cunn_SoftMaxForwardRegIfffNS1_22SoftMaxForwardEpilogueElLi5EEEvPT1_PKT_T3_,"ax",@progbits
	.align	128
.text._ZN2at6native43_GLOBAL__N__9ae7fba5_10_SoftMax_cu_9f978f6322cunn_SoftMaxForwardRegIfffNS1_22SoftMaxForwardEpilogueElLi5EEEvPT1_PKT_T3_:
        .type           _ZN2at6native43_GLOBAL__N__9ae7fba5_10_SoftMax_cu_9f978f6322cunn_SoftMaxForwardRegIfffNS1_22SoftMaxForwardEpilogueElLi5EEEvPT1_PKT_T3_,@function
        .size           _ZN2at6native43_GLOBAL__N__9ae7fba5_10_SoftMax_cu_9f978f6322cunn_SoftMaxForwardRegIfffNS1_22SoftMaxForwardEpilogueElLi5EEEvPT1_PKT_T3_,(.L_x_12102 - _ZN2at6native43_GLOBAL__N__9ae7fba5_10_SoftMax_cu_9f978f6322cunn_SoftMaxForwardRegIfffNS1_22SoftMaxForwardEpilogueElLi5EEEvPT1_PKT_T3_)
        .other          _ZN2at6native43_GLOBAL__N__9ae7fba5_10_SoftMax_cu_9f978f6322cunn_SoftMaxForwardRegIfffNS1_22SoftMaxForwardEpilogueElLi5EEEvPT1_PKT_T3_,@"STO_CUDA_ENTRY STV_DEFAULT"
_ZN2at6native43_GLOBAL__N__9ae7fba5_10_SoftMax_cu_9f978f6322cunn_SoftMaxForwardRegIfffNS1_22SoftMaxForwardEpilogueElLi5EEEvPT1_PKT_T3_:
        /* <DEDUP_REMOVED lines=14> */
[----:B------:R-:W-:Y:S01]  /*00e0*/  SHF.R.S32.HI R7, RZ, 0x1f, R6 ;  /* 0x0000001fff077819 */ /* 0x000fe20000011406 */
[----:B------:R-:W-:Y:S01]  /*00f0*/  VIADD R4, R14, UR4 ;  /* 0x000000040e047c36 */ /* 0x000fe20008000000 */
[----:B------:R-:W-:Y:S02]  /*0100*/  ISETP.GE.AND.EX P5, PT, R21, R9, PT, P5 ;  /* 0x000000091500720c */ /* 0x000fe40003fa6350 */
[----:B------:R-:W-:-:S02]  /*0110*/  ISETP.GE.U32.AND P4, PT, R6, R8, PT ;  /* 0x000000080600720c */ /* 0x000fc40003f86070 */
[----:B------:R-:W-:Y:S01]  /*0120*/  SHF.R.S32.HI R15, RZ, 0x1f, R14 ;  /* 0x0000001fff0f7819 */ /* 0x000fe2000001140e */
[----:B------:R-:W0:Y:S01]  /*0130*/  @!P6 LDC.64 R16, c[0x0][0x218] ;  /* 0x00008600ff10eb82 */ /* 0x000e220000000a00 */
[-C--:B------:R-:W-:Y:S01]  /*0140*/  ISETP.GE.AND.EX P4, PT, R7, R9.reuse, PT, P4 ;  /* 0x000000090700720c */ /* 0x080fe20003f86340 */
[----:B--2---:R-:W-:Y:S01]  /*0150*/  @!P6 IMAD.WIDE.U32 R18, R8, UR7, R10 ;  /* 0x000000070812ec25 */ /* 0x004fe2000f8e000a */
[-C--:B------:R-:W-:Y:S02]  /*0160*/  ISETP.GE.U32.AND P3, PT, R14, R8.reuse, PT ;  /* 0x000000080e00720c */ /* 0x080fe40003f66070 */
[----:B------:R-:W-:Y:S01]  /*0170*/  SHF.R.S32.HI R5, RZ, 0x1f, R4 ;  /* 0x0000001fff057819 */ /* 0x000fe20000011404 */
[----:B------:R-:W-:Y:S01]  /*0180*/  @!P6 IMAD R19, R9, UR7, R19 ;  /* 0x000000070913ec24 */ /* 0x000fe2000f8e0213 */
[----:B------:R-:W-:Y:S01]  /*0190*/  ISETP.GE.AND.EX P3, PT, R15, R9, PT, P3 ;  /* 0x000000090f00720c */ /* 0x000fe20003f66330 */
[----:B------:R-:W1:Y:S01]  /*01a0*/  @!P5 LDC.64 R12, c[0x0][0x218] ;  /* 0x00008600ff0cdb82 */ /* 0x000e620000000a00 */
[----:B------:R-:W-:Y:S01]  /*01b0*/  ISETP.GE.U32.AND P2, PT, R4, R8, PT ;  /* 0x000000080400720c */ /* 0x000fe20003f46070 */
[----:B------:R-:W-:-:S03]  /*01c0*/  @!P5 IMAD.WIDE.U32 R20, R8, UR7, R20 ;  /* 0x000000070814dc25 */ /* 0x000fc6000f8e0014 */
[----:B------:R-:W-:Y:S01]  /*01d0*/  ISETP.GE.AND.EX P2, PT, R5, R9, PT, P2 ;  /* 0x000000090500720c */ /* 0x000fe20003f46320 */
[----:B------:R-:W-:-:S06]  /*01e0*/  @!P5 IMAD R21, R9, UR7, R21 ;  /* 0x000000070915dc24 */ /* 0x000fcc000f8e0215 */
[----:B------:R-:W2:Y:S01]  /*01f0*/  @!P3 LDC.64 R22, c[0x0][0x218] ;  /* 0x00008600ff16bb82 */ /* 0x000ea20000000a00 */
[----:B0-----:R-:W-:-:S04]  /*0200*/  @!P6 LEA R16, P0, R18, R16, 0x2 ;  /* 0x000000101210e211 */ /* 0x001fc800078010ff */
[----:B------:R-:W-:-:S03]  /*0210*/  @!P6 LEA.HI.X R17, R18, R17, R19, 0x2, P0 ;  /* 0x000000111211e211 */ /* 0x000fc600000f1413 */
[----:B------:R-:W0:Y:S01]  /*0220*/  @!P4 LDC.64 R18, c[0x0][0x218] ;  /* 0x00008600ff12cb82 */ /* 0x000e220000000a00 */
[----:B-1----:R-:W-:Y:S01]  /*0230*/  @!P5 LEA R12, P0, R20, R12, 0x2 ;  /* 0x0000000c140cd211 */ /* 0x002fe200078010ff */
[----:B------:R-:W-:Y:S01]  /*0240*/  @!P4 IMAD.WIDE.U32 R26, R8, UR7, R6 ;  /* 0x00000007081acc25 */ /* 0x000fe2000f8e0006 */
[----:B------:R-:W3:Y:S02]  /*0250*/  @!P6 LDG.E R2, desc[UR8][R16.64] ;  /* 0x000000081002e981 */ /* 0x000ee4000c1e1900 */
[----:B------:R-:W-:-:S03]  /*0260*/  @!P5 LEA.HI.X R13, R20, R13, R21, 0x2, P0 ;  /* 0x0000000d140dd211 */ /* 0x000fc600000f1415 */
[----:B------:R-:W1:Y:S01]  /*0270*/  @!P2 LDC.64 R20, c[0x0][0x218] ;  /* 0x00008600ff14ab82 */ /* 0x000e620000000a00 */
[C---:B------:R-:W-:Y:S02]  /*0280*/  @!P4 IMAD R27, R9.reuse, UR7, R27 ;  /* 0x00000007091bcc24 */ /* 0x040fe4000f8e021b */
[----:B------:R-:W-:Y:S01]  /*0290*/  @!P3 IMAD.WIDE.U32 R14, R8, UR7, R14 ;  /* 0x00000007080ebc25 */ /* 0x000fe2000f8e000e */
[----:B------:R4:W5:Y:S03]  /*02a0*/  @!P5 LDG.E R0, desc[UR8][R12.64] ;  /* 0x000000080c00d981 */ /* 0x000966000c1e1900 */
[----:B------:R-:W-:Y:S01]  /*02b0*/  @!P3 IMAD R15, R9, UR7, R15 ;  /* 0x00000007090fbc24 */ /* 0x000fe2000f8e020f */
[----:B0-----:R-:W-:-:S04]  /*02c0*/  @!P4 LEA R18, P0, R26, R18, 0x2 ;  /* 0x000000121a12c211 */ /* 0x001fc800078010ff */
[----:B------:R-:W-:Y:S01]  /*02d0*/  @!P4 LEA.HI.X R19, R26, R19, R27, 0x2, P0 ;  /* 0x000000131a13c211 */ /* 0x000fe200000f141b */
[----:B------:R-:W-:Y:S01]  /*02e0*/  @!P2 IMAD.WIDE.U32 R26, R8, UR7, R4 ;  /* 0x00000007081aac25 */ /* 0x000fe2000f8e0004 */
[----:B--2---:R-:W-:-:S03]  /*02f0*/  @!P3 LEA R22, P0, R14, R22, 0x2 ;  /* 0x000000160e16b211 */ /* 0x004fc600078010ff */
[----:B------:R0:W2:Y:S01]  /*0300*/  @!P4 LDG.E R3, desc[UR8][R18.64] ;  /* 0x000000081203c981 */ /* 0x0000a2000c1e1900 */
[----:B------:R-:W-:Y:S01]  /*0310*/  @!P3 LEA.HI.X R23, R14, R23, R15, 0x2, P0 ;  /* 0x000000170e17b211 */ /* 0x000fe200000f140f */
[----:B------:R-:W-:Y:S01]  /*0320*/  @!P2 IMAD R14, R9, UR7, R27 ;  /* 0x00000007090eac24 */ /* 0x000fe2000f8e021b */
[----:B-1----:R-:W-:-:S03]  /*0330*/  @!P2 LEA R20, P0, R26, R20, 0x2 ;  /* 0x000000141a14a211 */ /* 0x002fc600078010ff */
[----:B------:R-:W2:Y:S01]  /*0340*/  @!P3 LDG.E R24, desc[UR8][R22.64] ;  /* 0x000000081618b981 */ /* 0x000ea2000c1e1900 */
[----:B------:R-:W-:-:S05]  /*0350*/  @!P2 LEA.HI.X R21, R26, R21, R14, 0x2, P0 ;  /* 0x000000151a15a211 */ /* 0x000fca00000f140e */
[----:B------:R-:W2:Y:S01]  /*0360*/  @!P2 LDG.E R25, desc[UR8][R20.64] ;  /* 0x000000081419a981 */ /* 0x000ea2000c1e1900 */
[----:B----4-:R-:W-:Y:S02]  /*0370*/  MOV R12, 0xff7fffff ;  /* 0xff7fffff000c7802 */ /* 0x010fe40000000f00 */
[----:B0-----:R-:W-:Y:S01]  /*0380*/  SHF.R.S32.HI R19, RZ, 0x1f, R10 ;  /* 0x0000001fff137819 */ /* 0x001fe2000001140a */
[----:B------:R-:W0:Y:S01]  /*0390*/  S2UR UR6, SR_CgaCtaId ;  /* 0x00000000000679c3 */ /* 0x000e220000008800 */
[----:B------:R-:W-:Y:S01]  /*03a0*/  UMOV UR4, 0x400 ;  /* 0x0000040000047882 */ /* 0x000fe20000000000 */
[----:B------:R-:W-:Y:S02]  /*03b0*/  ULDC UR5, c[0x0][0x0] ;  /* 0x0000000000057ab9 */ /* 0x000fe40000000800 */
[----:B------:R-:W-:Y:S02]  /*03c0*/  USHF.R.U32.HI UR5, URZ, 0x5, UR5 ;  /* 0x000000053f057899 */ /* 0x000fe40008011605 */
[----:B0-----:R-:W-:Y:S01]  /*03d0*/  ULEA UR4, UR6, UR4, 0x18 ;  /* 0x0000000406047291 */ /* 0x001fe2000f8ec03f */
[----:B------:R-:W-:Y:S01]  /*03e0*/  BSSY B0, `(.L_x_7969) ;  /* 0x0000038000007945 */ /* 0x000fe20003800000 */
[----:B------:R-:W-:Y:S01]  /*03f0*/  BAR.SYNC.DEFER_BLOCKING 0x0 ;  /* 0x0000000000007b1d */ /* 0x000fe20000010000 */
[----:B---3--:R-:W-:-:S04]  /*0400*/  @!P6 FMNMX.FTZ R12, R2, -3.40282346638528859812e+38, !PT ;  /* 0xff7fffff020ce809 */ /* 0x008fc80007810000 */
[----:B-----5:R-:W-:-:S04]  /*0410*/  @!P5 FMNMX.FTZ R12, R12, R0, !PT ;  /* 0x000000000c0cd209 */ /* 0x020fc80007810000 */
[----:B--2---:R-:W-:-:S04]  /*0420*/  @!P4 FMNMX.FTZ R12, R12, R3, !PT ;  /* 0x000000030c0cc209 */ /* 0x004fc80007810000 */
        /* <DEDUP_REMOVED lines=49> */
.L_x_7988:
[----:B-1----:R-:W-:-:S04]  /*0740*/  FSETP.GEU.FTZ.AND P0, PT, R19, R18, PT ;  /* 0x000000121300720b */ /* 0x002fc80003f1e000 */
[----:B0-----:R-:W-:-:S09]  /*0750*/  FSEL R19, R18, R19, !P0 ;  /* 0x0000001312137208 */ /* 0x001fd20004000000 */
.L_x_7970:
[----:B------:R-:W-:Y:S05]  /*0760*/  BSYNC B0 ;  /* 0x0000000000007941 */ /* 0x000fea0003800000 */
.L_x_7969:
[----:B------:R-:W-:Y:S01]  /*0770*/  ISETP.NE.AND P0, PT, R10, RZ, PT ;  /* 0x000000ff0a00720c */ /* 0x000fe20003f05270 */
[----:B------:R-:W-:Y:S05]  /*0780*/  WARPSYNC.ALL ;  /* 0x0000000000007948 */ /* 0x000fea0003800000 */
[----:B------:R-:W-:-:S07]  /*0790*/  P2R R21, PR, RZ, 0x1 ;  /* 0x00000001ff157803 */ /* 0x000fce0000000000 */
[----:B-1----:R-:W-:Y:S01]  /*07a0*/  @!P0 STS [UR4], R19 ;  /* 0x00000013ff008988 */ /* 0x002fe20008000804 */
[----:B------:R-:W-:Y:S01]  /*07b0*/  BAR.SYNC.DEFER_BLOCKING 0x0 ;  /* 0x0000000000007b1d */ /* 0x000fe20000010000 */
[----:B------:R-:W-:Y:S02]  /*07c0*/  ISETP.NE.AND P0, PT, R23, RZ, PT ;  /* 0x000000ff1700720c */ /* 0x000fe40003f05270 */
[----:B------:R-:W-:-:S03]  /*07d0*/  @!P1 SHF.R.S32.HI R12, RZ, 0x5, R12 ;  /* 0x00000005ff0c9819 */ /* 0x000fc6000001140c */
[----:B------:R-:W-:Y:S01]  /*07e0*/  BSSY B0, `(.L_x_7972) ;  /* 0x0000035000007945 */ /* 0x000fe20003800000 */
[----:B------:R-:W0:Y:S02]  /*07f0*/  LDS R13, [UR4] ;  /* 0x00000004ff0d7984 */ /* 0x000e240008000800 */
[--C-:B0-----:R-:W-:Y:S01]  /*0800*/  @!P6 FADD.FTZ R15, R2, -R13.reuse ;  /* 0x8000000d020fe221 */ /* 0x101fe20000010000 */
[--C-:B------:R-:W-:Y:S01]  /*0810*/  @!P5 FADD.FTZ R16, R0, -R13.reuse ;  /* 0x8000000d0010d221 */ /* 0x100fe20000010000 */
[--C-:B------:R-:W-:Y:S01]  /*0820*/  @!P4 FADD.FTZ R17, R3, -R13.reuse ;  /* 0x8000000d0311c221 */ /* 0x100fe20000010000 */
[--C-:B------:R-:W-:Y:S01]  /*0830*/  @!P2 FADD.FTZ R23, R25, -R13.reuse ;  /* 0x8000000d1917a221 */ /* 0x100fe20000010000 */
[----:B------:R-:W-:Y:S01]  /*0840*/  @!P6 FMUL.FTZ R15, R15, 1.4426950216293334961 ;  /* 0x3fb8aa3b0f0fe820 */ /* 0x000fe20000410000 */
[----:B------:R-:W-:Y:S01]  /*0850*/  @!P5 FMUL.FTZ R16, R16, 1.4426950216293334961 ;  /* 0x3fb8aa3b1010d820 */ /* 0x000fe20000410000 */
[----:B------:R-:W-:Y:S01]  /*0860*/  @!P4 FMUL.FTZ R18, R17, 1.4426950216293334961 ;  /* 0x3fb8aa3b1112c820 */ /* 0x000fe20000410000 */
[----:B------:R-:W-:Y:S01]  /*0870*/  @!P3 FADD.FTZ R17, R24, -R13 ;  /* 0x8000000d1811b221 */ /* 0x000fe20000010000 */
[----:B------:R-:W-:-:S02]  /*0880*/  @!P2 FMUL.FTZ R23, R23, 1.4426950216293334961 ;  /* 0x3fb8aa3b1717a820 */ /* 0x000fc40000410000 */
[----:B------:R-:W0:Y:S01]  /*0890*/  @!P6 MUFU.EX2 R15, R15 ;  /* 0x0000000f000fe308 */ /* 0x000e220000000800 */
[----:B------:R-:W-:Y:S01]  /*08a0*/  @!P3 FMUL.FTZ R19, R17, 1.4426950216293334961 ;  /* 0x3fb8aa3b1113b820 */ /* 0x000fe20000410000 */
[----:B------:R-:W-:-:S06]  /*08b0*/  HFMA2.MMA R17, -RZ, RZ, 0, 0 ;  /* 0x00000000ff117435 */ /* 0x000fcc00000001ff */
[----:B------:R-:W1:Y:S08]  /*08c0*/  @!P5 MUFU.EX2 R16, R16 ;  /* 0x000000100010d308 */ /* 0x000e700000000800 */
[----:B------:R-:W2:Y:S01]  /*08d0*/  @!P4 MUFU.EX2 R18, R18 ;  /* 0x000000120012c308 */ /* 0x000ea20000000800 */
[----:B0-----:R-:W-:-:S07]  /*08e0*/  @!P6 FADD.FTZ R17, RZ, R15 ;  /* 0x0000000fff11e221 */ /* 0x001fce0000010000 */
[----:B------:R-:W0:Y:S01]  /*08f0*/  @!P3 MUFU.EX2 R22, R19 ;  /* 0x000000130016b308 */ /* 0x000e220000000800 */
[----:B-1----:R-:W-:-:S07]  /*0900*/  @!P5 FADD.FTZ R17, R17, R16 ;  /* 0x000000101111d221 */ /* 0x002fce0000010000 */
[----:B------:R1:W3:Y:S01]  /*0910*/  @!P2 MUFU.EX2 R26, R23 ;  /* 0x00000017001aa308 */ /* 0x0002e20000000800 */
[----:B--2---:R-:W-:-:S04]  /*0920*/  @!P4 FADD.FTZ R17, R17, R18 ;  /* 0x000000121111c221 */ /* 0x004fc80000010000 */
[----:B0-----:R-:W-:Y:S01]  /*0930*/  @!P3 FADD.FTZ R17, R17, R22 ;  /* 0x000000161111b221 */ /* 0x001fe20000010000 */
[----:B-1----:R-:W-:Y:S01]  /*0940*/  @!P1 LEA R23, R12, UR4, 0x2 ;  /* 0x000000040c179c11 */ /* 0x002fe2000f8e10ff */
        /* <DEDUP_REMOVED lines=29> */
.L_x_7994:
[----:B-1----:R-:W-:-:S07]  /*0b20*/  FADD.FTZ R12, R22, R18 ;  /* 0x00000012160c7221 */ /* 0x002fce0000010000 */
.L_x_7973:
[----:B------:R-:W-:Y:S05]  /*0b30*/  BSYNC B0 ;  /* 0x0000000000007941 */ /* 0x000fea0003800000 */
.L_x_7972:
[----:B------:R-:W-:Y:S01]  /*0b40*/  ISETP.NE.AND P0, PT, R21, RZ, PT ;  /* 0x000000ff1500720c */ /* 0x000fe20003f05270 */
[----:B------:R-:W-:-:S12]  /*0b50*/  WARPSYNC.ALL ;  /* 0x0000000000007948 */ /* 0x000fd80003800000 */
[----:B-1----:R1:W-:Y:S01]  /*0b60*/  @!P0 STS [UR4], R12 ;  /* 0x0000000cff008988 */ /* 0x0023e20008000804 */
[----:B------:R-:W-:Y:S06]  /*0b70*/  BAR.SYNC.DEFER_BLOCKING 0x0 ;  /* 0x0000000000007b1d */ /* 0x000fec0000010000 */
[----:B------:R-:W-:Y:S01]  /*0b80*/  BSSY B0, `(.L_x_7975) ;  /* 0x0000010000007945 */ /* 0x000fe20003800000 */
[----:B------:R-:W2:Y:S03]  /*0b90*/  LDS R12, [UR4] ;  /* 0x00000004ff0c7984 */ /* 0x000ea60008000800 */
[----:B------:R-:W-:Y:S05]  /*0ba0*/  @P6 BRA `(.L_x_7976) ;  /* 0x0000000000346947 */ /* 0x000fea0003800000 */
[----:B0-----:R-:W-:Y:S01]  /*0bb0*/  FADD.FTZ R14, R2, -R13 ;  /* 0x8000000d020e7221 */ /* 0x001fe20000010000 */
[----:B------:R-:W-:Y:S01]  /*0bc0*/  IMAD.MOV.U32 R16, RZ, RZ, R10 ;  /* 0x000000ffff107224 */ /* 0x000fe200078e000a */
[----:B--2---:R-:W-:Y:S01]  /*0bd0*/  MUFU.RCP R2, R12 ;  /* 0x0000000c00027308 */ /* 0x004fe20000001000 */
[----:B------:R-:W-:Y:S02]  /*0be0*/  IMAD.MOV.U32 R17, RZ, RZ, R11 ;  /* 0x000000ffff117224 */ /* 0x000fe400078e000b */
[----:B------:R-:W-:Y:S01]  /*0bf0*/  FMUL.FTZ R18, R14, 1.4426950216293334961 ;  /* 0x3fb8aa3b0e127820 */ /* 0x000fe20000410000 */
[----:B------:R-:W-:Y:S01]  /*0c00*/  ULDC.64 UR4, c[0x0][0x210] ;  /* 0x0000840000047ab9 */ /* 0x000fe20000000a00 */
[----:B------:R-:W-:-:S03]  /*0c10*/  IMAD.WIDE.U32 R16, R8, UR7, R16 ;  /* 0x0000000708107c25 */ /* 0x000fc6000f8e0010 */
[----:B------:R-:W0:Y:S01]  /*0c20*/  MUFU.EX2 R19, R18 ;  /* 0x0000001200137308 */ /* 0x000e220000000800 */
[----:B------:R-:W-:Y:S01]  /*0c30*/  IMAD R15, R9, UR7, R17 ;  /* 0x00000007090f7c24 */ /* 0x000fe2000f8e0211 */
[----:B------:R-:W-:-:S04]  /*0c40*/  LEA R14, P0, R16, UR4, 0x2 ;  /* 0x00000004100e7c11 */ /* 0x000fc8000f8010ff */
[----:B------:R-:W-:Y:S01]  /*0c50*/  LEA.HI.X R15, R16, UR5, R15, 0x2, P0 ;  /* 0x00000005100f7c11 */ /* 0x000fe200080f140f */
[----:B0-----:R-:W-:-:S05]  /*0c60*/  FMUL.FTZ R17, R19, R2 ;  /* 0x0000000213117220 */ /* 0x001fca0000410000 */
[----:B------:R3:W-:Y:S03]  /*0c70*/  STG.E desc[UR8][R14.64], R17 ;  /* 0x000000110e007986 */ /* 0x0007e6000c101908 */
.L_x_7976:
[----:B------:R-:W-:Y:S05]  /*0c80*/  BSYNC B0 ;  /* 0x0000000000007941 */ /* 0x000fea0003800000 */
.L_x_7975:
[----:B------:R-:W-:Y:S04]  /*0c90*/  BSSY B0, `(.L_x_7977) ;  /* 0x0000010000007945 */ /* 0x000fe80003800000 */
[----:B------:R-:W-:Y:S05]  /*0ca0*/  @P5 BRA `(.L_x_7978) ;  /* 0x0000000000385947 */ /* 0x000fea0003800000 */
[----:B------:R-:W-:Y:S01]  /*0cb0*/  FADD.FTZ R0, R0, -R13 ;  /* 0x8000000d00007221 */ /* 0x000fe20000010000 */
[----:B------:R-:W-:Y:S01]  /*0cc0*/  ULDC UR4, c[0x0][0x0] ;  /* 0x0000000000047ab9 */ /* 0x000fe20000000800 */
[----:B--2---:R-:W-:Y:S01]  /*0cd0*/  MUFU.RCP R19, R12 ;  /* 0x0000000c00137308 */ /* 0x004fe20000001000 */
[----:B------:R-:W-:Y:S01]  /*0ce0*/  IADD3 R16, R10, UR4, RZ ;  /* 0x000000040a107c10 */ /* 0x000fe2000fffe0ff */
[----:B------:R-:W-:Y:S01]  /*0cf0*/  FMUL.FTZ R0, R0, 1.4426950216293334961 ;  /* 0x3fb8aa3b00007820 */ /* 0x000fe20000410000 */
[----:B------:R-:W-:Y:S02]  /*0d00*/  ULDC.64 UR4, c[0x0][0x210] ;  /* 0x0000840000047ab9 */ /* 0x000fe40000000a00 */
[----:B---3--:R-:W-:-:S03]  /*0d10*/  SHF.R.S32.HI R17, RZ, 0x1f, R16 ;  /* 0x0000001fff117819 */ /* 0x008fc60000011410 */
[----:B------:R-:W2:Y:S01]  /*0d20*/  MUFU.EX2 R0, R0 ;  /* 0x0000000000007308 */ /* 0x000ea20000000800 */
[----:B------:R-:W-:-:S04]  /*0d30*/  IMAD.WIDE.U32 R16, R8, UR7, R16 ;  /* 0x0000000708107c25 */ /* 0x000fc8000f8e0010 */
[----:B------:R-:W-:Y:S01]  /*0d40*/  IMAD R15, R9, UR7, R17 ;  /* 0x00000007090f7c24 */ /* 0x000fe2000f8e0211 */
[----:B0-----:R-:W-:-:S04]  /*0d50*/  LEA R14, P0, R16, UR4, 0x2 ;  /* 0x00000004100e7c11 */ /* 0x001fc8000f8010ff */
[----:B------:R-:W-:Y:S01]  /*0d60*/  LEA.HI.X R15, R16, UR5, R15, 0x2, P0 ;  /* 0x00000005100f7c11 */ /* 0x000fe200080f140f */
[----:B--2---:R-:W-:-:S05]  /*0d70*/  FMUL.FTZ R17, R0, R19 ;  /* 0x0000001300117220 */ /* 0x004fca0000410000 */
[----:B------:R4:W-:Y:S03]  /*0d80*/  STG.E desc[UR8][R14.64], R17 ;  /* 0x000000110e007986 */ /* 0x0009e6000c101908 */
.L_x_7978:
[----:B------:R-:W-:Y:S05]  /*0d90*/  BSYNC B0 ;  /* 0x0000000000007941 */ /* 0x000fea0003800000 */
.L_x_7977:
[----:B------:R-:W-:Y:S04]  /*0da0*/  BSSY B0, `(.L_x_7979) ;  /* 0x000000d000007945 */ /* 0x000fe80003800000 */
[----:B------:R-:W-:Y:S05]  /*0db0*/  @P4 BRA `(.L_x_7980) ;  /* 0x00000000002c4947 */ /* 0x000fea0003800000 */
[----:B------:R-:W-:Y:S01]  /*0dc0*/  FADD.FTZ R3, R3, -R13 ;  /* 0x8000000d03037221 */ /* 0x000fe20000010000 */
[----:B--234-:R-:W-:Y:S01]  /*0dd0*/  MUFU.RCP R15, R12 ;  /* 0x0000000c000f7308 */ /* 0x01cfe20000001000 */
[----:B------:R-:W-:Y:S01]  /*0de0*/  IMAD.WIDE.U32 R6, R8, UR7, R6 ;  /* 0x0000000708067c25 */ /* 0x000fe2000f8e0006 */
[----:B------:R-:W-:-:S03]  /*0df0*/  ULDC.64 UR4, c[0x0][0x210] ;  /* 0x0000840000047ab9 */ /* 0x000fc60000000a00 */
[----:B------:R-:W-:Y:S01]  /*0e00*/  FMUL.FTZ R0, R3, 1.4426950216293334961 ;  /* 0x3fb8aa3b03007820 */ /* 0x000fe20000410000 */
[----:B------:R-:W-:Y:S01]  /*0e10*/  IMAD R3, R9, UR7, R7 ;  /* 0x0000000709037c24 */ /* 0x000fe2000f8e0207 */
[----:B------:R-:W-:-:S04]  /*0e20*/  LEA R2, P0, R6, UR4, 0x2 ;  /* 0x0000000406027c11 */ /* 0x000fc8000f8010ff */
[----:B------:R-:W2:Y:S01]  /*0e30*/  MUFU.EX2 R0, R0 ;  /* 0x0000000000007308 */ /* 0x000ea20000000800 */
[----:B------:R-:W-:Y:S01]  /*0e40*/  LEA.HI.X R3, R6, UR5, R3, 0x2, P0 ;  /* 0x0000000506037c11 */ /* 0x000fe200080f1403 */
[----:B--2---:R-:W-:-:S05]  /*0e50*/  FMUL.FTZ R7, R0, R15 ;  /* 0x0000000f00077220 */ /* 0x004fca0000410000 */
[----:B------:R2:W-:Y:S02]  /*0e60*/  STG.E desc[UR8][R2.64], R7 ;  /* 0x0000000702007986 */ /* 0x0005e4000c101908 */
.L_x_7980:
[----:B------:R-:W-:Y:S05]  /*0e70*/  BSYNC B0 ;  /* 0x0000000000007941 */ /* 0x000fea0003800000 */
.L_x_7979:
[----:B------:R-:W-:Y:S04]  /*0e80*/  BSSY B0, `(.L_x_7981) ;  /* 0x0000011000007945 */ /* 0x000fe80003800000 */
[----:B------:R-:W-:Y:S05]  /*0e90*/  @P3 BRA `(.L_x_7982) ;  /* 0x00000000003c3947 */ /* 0x000fea0003800000 */
[----:B--2---:R-:W2:Y:S01]  /*0ea0*/  LDC R3, c[0x0][RZ] ;  /* 0x00000000ff037b82 */ /* 0x004ea20000000800 */
[----:B------:R-:W-:Y:S01]  /*0eb0*/  FADD.FTZ R24, R24, -R13 ;  /* 0x8000000d18187221 */ /* 0x000fe20000010000 */
[----:B------:R-:W-:Y:S01]  /*0ec0*/  MUFU.RCP R11, R12 ;  /* 0x0000000c000b7308 */ /* 0x000fe20000001000 */
[----:B------:R-:W-:Y:S02]  /*0ed0*/  ULDC.64 UR4, c[0x0][0x210] ;  /* 0x0000840000047ab9 */ /* 0x000fe40000000a00 */
[----:B------:R-:W-:-:S06]  /*0ee0*/  FMUL.FTZ R24, R24, 1.4426950216293334961 ;  /* 0x3fb8aa3b18187820 */ /* 0x000fcc0000410000 */
[----:B------:R-:W5:Y:S01]  /*0ef0*/  MUFU.EX2 R24, R24 ;  /* 0x0000001800187308 */ /* 0x000f620000000800 */
[----:B--2---:R-:W-:-:S04]  /*0f00*/  IMAD R2, R3, 0x2, R10 ;  /* 0x0000000203027824 */ /* 0x004fc800078e020a */
[----:B------:R-:W-:-:S05]  /*0f10*/  IMAD.IADD R2, R2, 0x1, R3 ;  /* 0x0000000102027824 */ /* 0x000fca00078e0203 */
[----:B------:R-:W-:-:S03]  /*0f20*/  SHF.R.S32.HI R3, RZ, 0x1f, R2 ;  /* 0x0000001fff037819 */ /* 0x000fc60000011402 */
[----:B------:R-:W-:-:S04]  /*0f30*/  IMAD.WIDE.U32 R2, R8, UR7, R2 ;  /* 0x0000000708027c25 */ /* 0x000fc8000f8e0002 */
[----:B------:R-:W-:Y:S01]  /*0f40*/  IMAD R3, R9, UR7, R3 ;  /* 0x0000000709037c24 */ /* 0x000fe2000f8e0203 */
[----:B------:R-:W-:-:S04]  /*0f50*/  LEA R6, P0, R2, UR4, 0x2 ;  /* 0x0000000402067c11 */ /* 0x000fc8000f8010ff */
[----:B------:R-:W-:Y:S01]  /*0f60*/  LEA.HI.X R7, R2, UR5, R3, 0x2, P0 ;  /* 0x0000000502077c11 */ /* 0x000fe200080f1403 */
[----:B-----5:R-:W-:-:S05]  /*0f70*/  FMUL.FTZ R3, R24, R11 ;  /* 0x0000000b18037220 */ /* 0x020fca0000410000 */
[----:B------:R2:W-:Y:S03]  /*0f80*/  STG.E desc[UR8][R6.64], R3 ;  /* 0x0000000306007986 */ /* 0x0005e6000c101908 */
.L_x_7982:
[----:B------:R-:W-:Y:S05]  /*0f90*/  BSYNC B0 ;  /* 0x0000000000007941 */ /* 0x000fea0003800000 */
.L_x_7981:
[----:B------:R-:W-:Y:S05]  /*0fa0*/  @P2 EXIT ;  /* 0x000000000000294d */ /* 0x000fea0003800000 */
[----:B------:R-:W-:Y:S01]  /*0fb0*/  FADD.FTZ R13, R25, -R13 ;  /* 0x8000000d190d7221 */ /* 0x000fe20000010000 */
[----:B-12---:R-:W-:Y:S01]  /*0fc0*/  MUFU.RCP R12, R12 ;  /* 0x0000000c000c7308 */ /* 0x006fe20000001000 */
[----:B------:R-:W-:Y:S01]  /*0fd0*/  IMAD.WIDE.U32 R4, R8, UR7, R4 ;  /* 0x0000000708047c25 */ /* 0x000fe2000f8e0004 */
[----:B------:R-:W-:-:S03]  /*0fe0*/  ULDC.64 UR4, c[0x0][0x210] ;  /* 0x0000840000047ab9 */ /* 0x000fc60000000a00 */
[----:B------:R-:W-:Y:S01]  /*0ff0*/  FMUL.FTZ R13, R13, 1.4426950216293334961 ;  /* 0x3fb8aa3b0d0d7820 */ /* 0x000fe20000410000 */
[----:B------:R-:W-:Y:S01]  /*1000*/  IMAD R9, R9, UR7, R5 ;  /* 0x0000000709097c24 */ /* 0x000fe2000f8e0205 */
[----:B------:R-:W-:-:S04]  /*1010*/  LEA R2, P0, R4, UR4, 0x2 ;  /* 0x0000000404027c11 */ /* 0x000fc8000f8010ff */
[----:B------:R-:W1:Y:S01]  /*1020*/  MUFU.EX2 R13, R13 ;  /* 0x0000000d000d7308 */ /* 0x000e620000000800 */
[----:B------:R-:W-:Y:S01]  /*1030*/  LEA.HI.X R3, R4, UR5, R9, 0x2, P0 ;  /* 0x0000000504037c11 */ /* 0x000fe200080f1409 */
[----:B-1----:R-:W-:-:S05]  /*1040*/  FMUL.FTZ R5, R13, R12 ;  /* 0x0000000c0d057220 */ /* 0x002fca0000410000 */
[----:B------:R-:W-:Y:S01]  /*1050*/  STG.E desc[UR8][R2.64], R5 ;  /* 0x0000000502007986 */ /* 0x000fe2000c101908 */
[----:B------:R-:W-:Y:S05]  /*1060*/  EXIT ;  /* 0x000000000000794d */ /* 0x000fea0003800000 */
.L_x_7971:
[----:B-1----:R-:W-:Y:S01]  /*1070*/  IMAD.MOV.U32 R26, RZ, RZ, R19 ;  /* 0x000000ffff1a7224 */ /* 0x002fe200078e0013 */
[----:B------:R-:W-:Y:S01]  /*1080*/  MOV R17, 0x10 ;  /* 0x0000001000117802 */ /* 0x000fe20000000f00 */
[----:B------:R-:W-:Y:S02]  /*1090*/  IMAD.MOV.U32 R16, RZ, RZ, 0x1f ;  /* 0x0000001fff107424 */ /* 0x000fe400078e00ff */
[----:B------:R-:W-:-:S07]  /*10a0*/  IMAD.MOV.U32 R15, RZ, RZ, -0x1 ;  /* 0xffffffffff0f7424 */ /* 0x000fce00078e00ff */
[----:B------:R-:W-:Y:S05]  /*10b0*/  WARPSYNC.COLLECTIVE R15, `(.L_x_7983) ;  /* 0x000000000f087348 */ /* 0x000fea0003c00000 */
[----:B------:R0:W1:Y:S02]  /*10c0*/  SHFL.DOWN P0, R18, R26, R17, R16 ;  /* 0x080000111a127389 */ /* 0x0000640000000010 */
[----:B01----:R-:W-:Y:S01]  /*10d0*/  ENDCOLLECTIVE ;  /* 0x000000000000791b */ /* 0x003fe20003800000 */
.L_x_7983:
[----:B------:R-:W-:Y:S01]  /*10e0*/  HFMA2.MMA R17, -RZ, RZ, 0, 4.76837158203125e-07 ;  /* 0x00000008ff117435 */ /* 0x000fe200000001ff */
[----:B------:R-:W-:-:S04]  /*10f0*/  FSETP.GEU.FTZ.AND P0, PT, R19, R18, PT ;  /* 0x000000121300720b */ /* 0x000fc80003f1e000 */
[----:B------:R-:W-:-:S05]  /*1100*/  FSEL R13, R18, R19, !P0 ;  /* 0x00000013120d7208 */ /* 0x000fca0004000000 */
[----:B------:R-:W-:-:S07]  /*1110*/  IMAD.MOV.U32 R26, RZ, RZ, R13 ;  /* 0x000000ffff1a7224 */ /* 0x000fce00078e000d */
[----:B------:R-:W-:Y:S05]  /*1120*/  WARPSYNC.COLLECTIVE R15, `(.L_x_7984) ;  /* 0x000000000f087348 */ /* 0x000fea0003c00000 */
[----:B------:R0:W1:Y:S02]  /*1130*/  SHFL.DOWN P0, R18, R26, R17, R16 ;  /* 0x080000111a127389 */ /* 0x0000640000000010 */
[----:B01----:R-:W-:Y:S01]  /*1140*/  ENDCOLLECTIVE ;  /* 0x000000000000791b */ /* 0x003fe20003800000 */
.L_x_7984:
[----:B------:R-:W-:Y:S01]  /*1150*/  IMAD.MOV.U32 R17, RZ, RZ, 0x4 ;  /* 0x00000004ff117424 */ /* 0x000fe200078e00ff */
[----:B------:R-:W-:-:S04]  /*1160*/  FSETP.GEU.FTZ.AND P0, PT, R13, R18, PT ;  /* 0x000000120d00720b */ /* 0x000fc80003f1e000 */
[----:B------:R-:W-:-:S05]  /*1170*/  FSEL R21, R18, R13, !P0 ;  /* 0x0000000d12157208 */ /* 0x000fca0004000000 */
[----:B------:R-:W-:-:S07]  /*1180*/  IMAD.MOV.U32 R26, RZ, RZ, R21 ;  /* 0x000000ffff1a7224 */ /* 0x000fce00078e0015 */
[----:B------:R-:W-:Y:S05]  /*1190*/  WARPSYNC.COLLECTIVE R15, `(.L_x_7985) ;  /* 0x000000000f087348 */ /* 0x000fea0003c00000 */
[----:B------:R0:W1:Y:S02]  /*11a0*/  SHFL.DOWN P0, R18, R26, R17, R16 ;  /* 0x080000111a127389 */ /* 0x0000640000000010 */
[----:B01----:R-:W-:Y:S01]  /*11b0*/  ENDCOLLECTIVE ;  /* 0x000000000000791b */ /* 0x003fe20003800000 */
.L_x_7985:
[----:B------:R-:W-:Y:S02]  /*11c0*/  MOV R17, 0x2 ;  /* 0x0000000200117802 */ /* 0x000fe40000000f00 */
[----:B------:R-:W-:-:S04]  /*11d0*/  FSETP.GEU.FTZ.AND P0, PT, R21, R18, PT ;  /* 0x000000121500720b */ /* 0x000fc80003f1e000 */
[----:B------:R-:W-:-:S05]  /*11e0*/  FSEL R22, R18, R21, !P0 ;  /* 0x0000001512167208 */ /* 0x000fca0004000000 */
[----:B------:R-:W-:-:S07]  /*11f0*/  IMAD.MOV.U32 R26, RZ, RZ, R22 ;  /* 0x000000ffff1a7224 */ /* 0x000fce00078e0016 */
[----:B------:R-:W-:Y:S05]  /*1200*/  WARPSYNC.COLLECTIVE R15, `(.L_x_7986) ;  /* 0x000000000f087348 */ /* 0x000fea0003c00000 */
[----:B------:R0:W1:Y:S02]  /*1210*/  SHFL.DOWN P0, R18, R26, R17, R16 ;  /* 0x080000111a127389 */ /* 0x0000640000000010 */
[----:B01----:R-:W-:Y:S01]  /*1220*/  ENDCOLLECTIVE ;  /* 0x000000000000791b */ /* 0x003fe20003800000 */
.L_x_7986:
[----:B------:R-:W-:Y:S01]  /*1230*/  IMAD.MOV.U32 R17, RZ, RZ, 0x1 ;  /* 0x00000001ff117424 */ /* 0x000fe200078e00ff */
[----:B------:R-:W-:-:S04]  /*1240*/  FSETP.GEU.FTZ.AND P0, PT, R22, R18, PT ;  /* 0x000000121600720b */ /* 0x000fc80003f1e000 */
[----:B------:R-:W-:-:S05]  /*1250*/  FSEL R19, R18, R22, !P0 ;  /* 0x0000001612137208 */ /* 0x000fca0004000000 */
[----:B------:R-:W-:-:S07]  /*1260*/  IMAD.MOV.U32 R26, RZ, RZ, R19 ;  /* 0x000000ffff1a7224 */ /* 0x000fce00078e0013 */
[----:B------:R-:W-:Y:S05]  /*1270*/  WARPSYNC.COLLECTIVE R15, `(.L_x_7987) ;  /* 0x000000000f087348 */ /* 0x000fea0003c00000 */
[----:B------:R0:W1:Y:S02]  /*1280*/  SHFL.DOWN P0, R18, R26, R17, R16 ;  /* 0x080000111a127389 */ /* 0x0000640000000010 */
[----:B01----:R-:W-:Y:S01]  /*1290*/  ENDCOLLECTIVE ;  /* 0x000000000000791b */ /* 0x003fe20003800000 */
.L_x_7987:
[----:B------:R-:W-:Y:S05]  /*12a0*/  BRA `(.L_x_7988) ;  /* 0xfffffff400247947 */ /* 0x000fea000383ffff */
.L_x_7974:
[----:B------:R-:W-:Y:S01]  /*12b0*/  HFMA2.MMA R17, -RZ, RZ, 0, 9.5367431640625e-07 ;  /* 0x00000010ff117435 */ /* 0x000fe200000001ff */
[----:B-1----:R-:W-:Y:S02]  /*12c0*/  IMAD.MOV.U32 R26, RZ, RZ, R12 ;  /* 0x000000ffff1a7224 */ /* 0x002fe400078e000c */
[----:B------:R-:W-:Y:S02]  /*12d0*/  IMAD.MOV.U32 R16, RZ, RZ, 0x1f ;  /* 0x0000001fff107424 */ /* 0x000fe400078e00ff */
[----:B------:R-:W-:-:S07]  /*12e0*/  IMAD.MOV.U32 R15, RZ, RZ, -0x1 ;  /* 0xffffffffff0f7424 */ /* 0x000fce00078e00ff */
[----:B0-----:R-:W-:Y:S05]  /*12f0*/  WARPSYNC.COLLECTIVE R15, `(.L_x_7989) ;  /* 0x000000000f087348 */ /* 0x001fea0003c00000 */
[----:B------:R1:W2:Y:S02]  /*1300*/  SHFL.DOWN P0, R18, R26, R17, R16 ;  /* 0x080000111a127389 */ /* 0x0002a40000000010 */
[----:B012---:R-:W-:Y:S01]  /*1310*/  ENDCOLLECTIVE ;  /* 0x000000000000791b */ /* 0x007fe20003800000 */
.L_x_7989:
[----:B------:R-:W-:Y:S01]  /*1320*/  MOV R17, 0x8 ;  /* 0x0000000800117802 */ /* 0x000fe20000000f00 */
[----:B------:R-:W-:-:S04]  /*1330*/  FADD.FTZ R14, R12, R18 ;  /* 0x000000120c0e7221 */ /* 0x000fc80000010000 */
[----:B------:R-:W-:-:S07]  /*1340*/  IMAD.MOV.U32 R26, RZ, RZ, R14 ;  /* 0x000000ffff1a7224 */ /* 0x000fce00078e000e */
[----:B------:R-:W-:Y:S05]  /*1350*/  WARPSYNC.COLLECTIVE R15, `(.L_x_7990) ;  /* 0x000000000f087348 */ /* 0x000fea0003c00000 */
[----:B------:R0:W1:Y:S02]  /*1360*/  SHFL.DOWN P0, R18, R26, R17, R16 ;  /* 0x080000111a127389 */ /* 0x0000640000000010 */
[----:B01----:R-:W-:Y:S01]  /*1370*/  ENDCOLLECTIVE ;  /* 0x000000000000791b */ /* 0x003fe20003800000 */
.L_x_7990:
[----:B------:R-:W-:Y:S02]  /*1380*/  IMAD.MOV.U32 R17, RZ, RZ, 0x4 ;  /* 0x00000004ff117424 */ /* 0x000fe400078e00ff */
[----:B------:R-:W-:-:S04]  /*1390*/  FADD.FTZ R19, R14, R18 ;  /* 0x000000120e137221 */ /* 0x000fc80000010000 */
[----:B------:R-:W-:-:S07]  /*13a0*/  IMAD.MOV.U32 R26, RZ, RZ, R19 ;  /* 0x000000ffff1a7224 */ /* 0x000fce00078e0013 */
[----:B------:R-:W-:Y:S05]  /*13b0*/  WARPSYNC.COLLECTIVE R15, `(.L_x_7991) ;  /* 0x000000000f087348 */ /* 0x000fea0003c00000 */
[----:B------:R0:W1:Y:S02]  /*13c0*/  SHFL.DOWN P0, R18, R26, R17, R16 ;  /* 0x080000111a127389 */ /* 0x0000640000000010 */
[----:B01----:R-:W-:Y:S01]  /*13d0*/  ENDCOLLECTIVE ;  /* 0x000000000000791b */ /* 0x003fe20003800000 */
.L_x_7991:
[----:B------:R-:W-:Y:S01]  /*13e0*/  HFMA2.MMA R17, -RZ, RZ, 0, 1.1920928955078125e-07 ;  /* 0x00000002ff117435 */ /* 0x000fe200000001ff */
[----:B------:R-:W-:-:S04]  /*13f0*/  FADD.FTZ R20, R19, R18 ;  /* 0x0000001213147221 */ /* 0x000fc80000010000 */
[----:B------:R-:W-:-:S07]  /*1400*/  IMAD.MOV.U32 R26, RZ, RZ, R20 ;  /* 0x000000ffff1a7224 */ /* 0x000fce00078e0014 */
[----:B------:R-:W-:Y:S05]  /*1410*/  WARPSYNC.COLLECTIVE R15, `(.L_x_7992) ;  /* 0x000000000f087348 */ /* 0x000fea0003c00000 */
[----:B------:R0:W1:Y:S02]  /*1420*/  SHFL.DOWN P0, R18, R26, R17, R16 ;  /* 0x080000111a127389 */ /* 0x0000640000000010 */
[----:B01----:R-:W-:Y:S01]  /*1430*/  ENDCOLLECTIVE ;  /* 0x000000000000791b */ /* 0x003fe20003800000 */
.L_x_7992:
[----:B------:R-:W-:Y:S02]  /*1440*/  IMAD.MOV.U32 R17, RZ, RZ, 0x1 ;  /* 0x00000001ff117424 */ /* 0x000fe400078e00ff */
[----:B------:R-:W-:-:S04]  /*1450*/  FADD.FTZ R22, R20, R18 ;  /* 0x0000001214167221 */ /* 0x000fc80000010000 */
[----:B------:R-:W-:-:S07]  /*1460*/  IMAD.MOV.U32 R26, RZ, RZ, R22 ;  /* 0x000000ffff1a7224 */ /* 0x000fce00078e0016 */
[----:B------:R-:W-:Y:S05]  /*1470*/  WARPSYNC.COLLECTIVE R15, `(.L_x_7993) ;  /* 0x000000000f087348 */ /* 0x000fea0003c00000 */
[----:B------:R0:W1:Y:S02]  /*1480*/  SHFL.DOWN P0, R18, R26, R17, R16 ;  /* 0x080000111a127389 */ /* 0x0000640000000010 */
[----:B01----:R-:W-:Y:S01]  /*1490*/  ENDCOLLECTIVE ;  /* 0x000000000000791b */ /* 0x003fe20003800000 */
.L_x_7993:
[----:B------:R-:W-:Y:S05]  /*14a0*/  BRA `(.L_x_7994) ;  /* 0xfffffff4009c7947 */ /* 0x000fea000383ffff */
.L_x_7995:
        /* <DEDUP_REMOVED lines=13> */
.L_x_12102:


//--------------------- .text._ZN2at6native43_GLOBAL__N__9ae7fba5_10_SoftMax_cu_9f978f6322cunn_SoftMaxForwardRegIfffNS1_22SoftMaxForwardEpilogueElLi4EEEvPT1_PKT_T3_ --------------------------
	.section	.text._ZN2at6native43_GLOBAL__N__9ae7fba5_10_SoftMax_cu_9f978f6322cunn_SoftMaxForwardRegIfffNS1_22SoftMaxForwardEpilogueElLi4EEEvPT1_PKT_T3_,"ax",@progbits
	.align	128
.text._ZN2at6native43_GLOBAL__N__9ae7fba5_10_SoftMax_cu_9f978f6322cunn_SoftMaxForwardRegIfffNS1_22SoftMaxForwardEpilogueElLi4EEEvPT1_PKT_T3_:
        .type           _ZN2at6native43_GLOBAL__N__9ae7fba5_10_SoftMax_cu_9f978f6322cunn_SoftMaxForwardRegIfffNS1_22SoftMaxForwardEpilogueElLi4EEEvPT1_PKT_T3_,@function
        .size           _ZN2at6native43_GLOBAL__N__9ae7fba5_10_SoftMax_cu_9f978f6322cunn_SoftMaxForwardRegIfffNS1_22SoftMaxForwardEpilogueElLi4EEEvPT1_PKT_T3_,(.L_x_12103 - _ZN2at6native43_GLOBAL__N__9ae7fba5_10_SoftMax_cu_9f978f6322cunn_SoftMaxForwardRegIfffNS1_22SoftMaxForwardEpilogueElLi4EEEvPT1_PKT_T3_)
        .other          _ZN2at6native43_GLOBAL__N__9ae7fba5_10_SoftMax_cu_9f978f6322cunn_SoftMaxForwardRegIfffNS1_22SoftMaxForwardEpilogueElLi4EEEvPT1_PKT_T3_,@"STO_CUDA_ENTRY STV_DEFAULT"
_ZN2at6native43_GLOBAL__N__9ae7fba5_10_SoftMax_cu_9f978f6322cunn_SoftMaxForwardRegIfffNS1_22SoftMaxForwardEpilogueElLi4EEEvPT1_PKT_T3_:
        /* <DEDUP_REMOVED lines=32> */
[----:B------:R-:W3:Y:S03]  /*0200*/  @!P4 LDG.E R0, desc[UR8][R16.64] ;  /* 0x000000081000c981 */ /* 0x000ee6000c1e1900 */
[----:B------:R-:W-:Y:S01]  /*0210*/  @!P3 LEA.HI.X R21, R22, R21, R23, 0x2, P0 ;  /* 0x000000151615b211 */ /* 0x000fe200000f1417 */
[----:B------:R-:W-:-:S04]  /*0220*/  @!P2 IMAD.WIDE.U32 R22, R10, UR7, R6 ;  /* 0x000000070a16ac25 */ /* 0x000fc8000f8e0006 */
[----:B------:R-:W-:Y:S01]  /*0230*/  @!P2 IMAD R23, R11, UR7, R23 ;  /* 0x000000070b17ac24 */ /* 0x000fe2000f8e0217 */
[C---:B--2---:R-:W-:Y:S01]  /*0240*/  @!P2 LEA R14, P0, R22.reuse, R14, 0x2 ;  /* 0x0000000e160ea211 */ /* 0x044fe200078010ff */
[----:B------:R-:W2:Y:S03]  /*0250*/  @!P3 LDG.E R2, desc[UR8][R20.64] ;  /* 0x000000081402b981 */ /* 0x000ea6000c1e1900 */
[----:B------:R-:W-:Y:S01]  /*0260*/  @!P2 LEA.HI.X R15, R22, R15, R23, 0x2, P0 ;  /* 0x0000000f160fa211 */ /* 0x000fe200000f1417 */
[----:B------:R-:W-:-:S04]  /*0270*/  @!P1 IMAD.WIDE.U32 R22, R10, UR7, R4 ;  /* 0x000000070a169c25 */ /* 0x000fc8000f8e0004 */
[----:B------:R-:W-:Y:S01]  /*0280*/  @!P1 IMAD R23, R11, UR7, R23 ;  /* 0x000000070b179c24 */ /* 0x000fe2000f8e0217 */
[----:B------:R-:W4:Y:S01]  /*0290*/  @!P2 LDG.E R3, desc[UR8][R14.64] ;  /* 0x000000080e03a981 */ /* 0x000f22000c1e1900 */
[----:B0-----:R-:W-:-:S04]  /*02a0*/  @!P1 LEA R18, P0, R22, R18, 0x2 ;  /* 0x0000001216129211 */ /* 0x001fc800078010ff */
[----:B------:R-:W-:-:S05]  /*02b0*/  @!P1 LEA.HI.X R19, R22, R19, R23, 0x2, P0 ;  /* 0x0000001316139211 */ /* 0x000fca00000f1417 */
[----:B------:R0:W5:Y:S01]  /*02c0*/  @!P1 LDG.E R24, desc[UR8][R18.64] ;  /* 0x0000000812189981 */ /* 0x000162000c1e1900 */
[----:B------:R-:W-:Y:S01]  /*02d0*/  IMAD.MOV.U32 R23, RZ, RZ, -0x800001 ;  /* 0xff7fffffff177424 */ /* 0x000fe200078e00ff */
[----:B------:R-:W1:Y:S01]  /*02e0*/  S2UR UR6, SR_CgaCtaId ;  /* 0x00000000000679c3 */ /* 0x000e620000008800 */
[----:B0-----:R-:W-:Y:S01]  /*02f0*/  SHF.R.S32.HI R19, RZ, 0x1f, R12 ;  /* 0x0000001fff137819 */ /* 0x001fe2000001140c */
[----:B------:R-:W-:Y:S02]  /*0300*/  UMOV UR4, 0x400 ;  /* 0x0000040000047882 */ /* 0x000fe40000000000 */
[----:B-1----:R-:W-:Y:S02]  /*0310*/  ULEA UR4, UR6, UR4, 0x18 ;  /* 0x0000000406047291 */ /* 0x002fe4000f8ec03f */
[----:B------:R-:W-:Y:S02]  /*0320*/  USHF.R.U32.HI UR5, URZ, 0x5, UR5 ;  /* 0x000000053f057899 */ /* 0x000fe40008011605 */
[----:B------:R-:W-:Y:S04]  /*0330*/  BAR.SYNC.DEFER_BLOCKING 0x0 ;  /* 0x0000000000007b1d */ /* 0x000fe80000010000 */
[----:B------:R-:W-:Y:S01]  /*0340*/  ISETP.GE.AND P6, PT, R12, UR5, PT ;  /* 0x000000050c007c0c */ /* 0x000fe2000bfc6270 */
[----:B------:R-:W-:Y:S01]  /*0350*/  IMAD.MOV.U32 R22, RZ, RZ, -0x800001 ;  /* 0xff7fffffff167424 */ /* 0x000fe200078e00ff */
[----:B---3--:R-:W-:-:S04]  /*0360*/  @!P4 FMNMX.FTZ R23, R0, -3.40282346638528859812e+38, !PT ;  /* 0xff7fffff0017c809 */ /* 0x008fc80007810000 */
[----:B--2---:R-:W-:-:S04]  /*0370*/  @!P3 FMNMX.FTZ R23, R23, R2, !PT ;  /* 0x000000021717b209 */ /* 0x004fc80007810000 */
[----:B----4-:R-:W-:-:S04]  /*0380*/  @!P2 FMNMX.FTZ R23, R23, R3, !PT ;  /* 0x000000031717a209 */ /* 0x010fc80007810000 */
[----:B-----5:R-:W-:-:S05]  /*0390*/  @!P1 FMNMX.FTZ R23, R23, R24, !PT ;  /* 0x0000001817179209 */ /* 0x020fca0007810000 */
        /* <DEDUP_REMOVED lines=12> */
[----:B------:R-:W-:-:S03]  /*0460*/  LEA.HI R14, R19, R12, RZ, 0x5 ;  /* 0x0000000c130e7211 */ /* 0x000fc600078f28ff */
[----:B------:R-:W0:Y:S01]  /*0470*/  SHFL.DOWN PT, R19, R18, 0x1, 0x1f ;  /* 0x08201f0012137f89 */ /* 0x000e2200000e0000 */
[----:B------:R-:W-:-:S04]  /*0480*/  LOP3.LUT R21, R14, 0xffffffe0, RZ, 0xc0, !PT ;  /* 0xffffffe00e157812 */ /* 0x000fc800078ec0ff */
[----:B------:R-:W-:-:S04]  /*0490*/  IADD3 R21, -R21, R12, RZ ;  /* 0x0000000c15157210 */ /* 0x000fc80007ffe1ff */
[----:B------:R-:W-:-:S13]  /*04a0*/  ISETP.NE.AND P0, PT, R21, RZ, PT ;  /* 0x000000ff1500720c */ /* 0x000fda0003f05270 */
[----:B------:R-:W-:Y:S02]  /*04b0*/  @!P0 SHF.R.S32.HI R15, RZ, 0x5, R14 ;  /* 0x00000005ff0f8819 */ /* 0x000fe4000001140e */
[----:B0-----:R-:W-:Y:S02]  /*04c0*/  FSETP.GEU.FTZ.AND P5, PT, R18, R19, PT ;  /* 0x000000131200720b */ /* 0x001fe40003fbe000 */
[----:B------:R-:W-:Y:S02]  /*04d0*/  @!P0 LEA R15, R15, UR4, 0x2 ;  /* 0x000000040f0f8c11 */ /* 0x000fe4000f8e10ff */
[----:B------:R-:W-:-:S05]  /*04e0*/  FSEL R18, R19, R18, !P5 ;  /* 0x0000001213127208 */ /* 0x000fca0006800000 */
[----:B------:R0:W-:Y:S01]  /*04f0*/  @!P0 STS [R15], R18 ;  /* 0x000000120f008388 */ /* 0x0001e20000000800 */
        /* <DEDUP_REMOVED lines=24> */
.L_x_8013:
[----:B-1----:R-:W-:-:S04]  /*0680*/  FSETP.GEU.FTZ.AND P5, PT, R22, R20, PT ;  /* 0x000000141600720b */ /* 0x002fc80003fbe000 */
[----:B0-----:R-:W-:-:S09]  /*0690*/  FSEL R22, R20, R22, !P5 ;  /* 0x0000001614167208 */ /* 0x001fd20006800000 */
.L_x_7997:
[----:B------:R-:W-:Y:S05]  /*06a0*/  BSYNC B0 ;  /* 0x0000000000007941 */ /* 0x000fea0003800000 */
.L_x_7996:
[----:B------:R-:W-:Y:S01]  /*06b0*/  ISETP.NE.AND P6, PT, R12, RZ, PT ;  /* 0x000000ff0c00720c */ /* 0x000fe20003fc5270 */
[----:B------:R-:W-:-:S12]  /*06c0*/  WARPSYNC.ALL ;  /* 0x0000000000007948 */ /* 0x000fd80003800000 */
[----:B-1----:R-:W-:Y:S01]  /*06d0*/  @!P6 STS [UR4], R22 ;  /* 0x00000016ff00e988 */ /* 0x002fe20008000804 */
[----:B------:R-:W-:Y:S01]  /*06e0*/  BAR.SYNC.DEFER_BLOCKING 0x0 ;  /* 0x0000000000007b1d */ /* 0x000fe20000010000 */
[----:B------:R-:W-:Y:S02]  /*06f0*/  ISETP.NE.AND P5, PT, R26, RZ, PT ;  /* 0x000000ff1a00720c */ /* 0x000fe40003fa5270 */
[----:B------:R-:W-:-:S03]  /*0700*/  @!P0 SHF.R.S32.HI R14, RZ, 0x5, R14 ;  /* 0x00000005ff0e8819 */ /* 0x000fc6000001140e */
[----:B------:R-:W-:Y:S01]  /*0710*/  BSSY B0, `(.L_x_7999) ;  /* 0x0000031000007945 */ /* 0x000fe20003800000 */
[----:B------:R-:W0:Y:S02]  /*0720*/  LDS R15, [UR4] ;  /* 0x00000004ff0f7984 */ /* 0x000e240008000800 */
[----:B0-----:R-:W-:-:S04]  /*0730*/  @!P4 FADD.FTZ R17, R0, -R15 ;  /* 0x8000000f0011c221 */ /* 0x001fc80000010000 */
[----:B------:R-:W-:Y:S01]  /*0740*/  @!P4 FMUL.FTZ R18, R17, 1.4426950216293334961 ;  /* 0x3fb8aa3b1112c820 */ /* 0x000fe20000410000 */
[----:B------:R-:W-:-:S04]  /*0750*/  @!P3 FADD.FTZ R17, R2, -R15 ;  /* 0x8000000f0211b221 */ /* 0x000fc80000010000 */
[----:B------:R-:W-:Y:S01]  /*0760*/  @!P3 FMUL.FTZ R19, R17, 1.4426950216293334961 ;  /* 0x3fb8aa3b1113b820 */ /* 0x000fe20000410000 */
[--C-:B------:R-:W-:Y:S01]  /*0770*/  @!P2 FADD.FTZ R17, R3, -R15.reuse ;  /* 0x8000000f0311a221 */ /* 0x100fe20000010000 */
[----:B------:R-:W0:Y:S03]  /*0780*/  @!P4 MUFU.EX2 R18, R18 ;  /* 0x000000120012c308 */ /* 0x000e260000000800 */
[----:B------:R-:W-:Y:S01]  /*0790*/  @!P2 FMUL.FTZ R21, R17, 1.4426950216293334961 ;  /* 0x3fb8aa3b1115a820 */ /* 0x000fe20000410000 */
[----:B------:R-:W-:-:S04]  /*07a0*/  @!P1 FADD.FTZ R17, R24, -R15 ;  /* 0x8000000f18119221 */ /* 0x000fc80000010000 */
[----:B------:R-:W1:Y:S01]  /*07b0*/  @!P3 MUFU.EX2 R20, R19 ;  /* 0x000000130014b308 */ /* 0x000e620000000800 */
[----:B------:R-:W-:Y:S01]  /*07c0*/  @!P1 FMUL.FTZ R25, R17, 1.4426950216293334961 ;  /* 0x3fb8aa3b11199820 */ /* 0x000fe20000410000 */
[----:B------:R-:W-:-:S06]  /*07d0*/  IMAD.MOV.U32 R17, RZ, RZ, RZ ;  /* 0x000000ffff117224 */ /* 0x000fcc00078e00ff */
        /* <DEDUP_REMOVED lines=35> */
.L_x_8019:
[----:B-1----:R-:W-:-:S07]  /*0a10*/  FADD.FTZ R14, R23, R20 ;  /* 0x00000014170e7221 */ /* 0x002fce0000010000 */
.L_x_8000:
[----:B------:R-:W-:Y:S05]  /*0a20*/  BSYNC B0 ;  /* 0x0000000000007941 */ /* 0x000fea0003800000 */
.L_x_7999:
[----:B-1----:R1:W-:Y:S01]  /*0a30*/  @!P6 STS [UR4], R14 ;  /* 0x0000000eff00e988 */ /* 0x0023e20008000804 */
[----:B------:R-:W-:Y:S05]  /*0a40*/  WARPSYNC.ALL ;  /* 0x0000000000007948 */ /* 0x000fea0003800000 */
[----:B------:R-:W-:Y:S06]  /*0a50*/  BAR.SYNC.DEFER_BLOCKING 0x0 ;  /* 0x0000000000007b1d */ /* 0x000fec0000010000 */
[----:B------:R-:W-:Y:S01]  /*0a60*/  BSSY B0, `(.L_x_8002) ;  /* 0x000000e000007945 */ /* 0x000fe20003800000 */
[----:B------:R-:W2:Y:S03]  /*0a70*/  LDS R14, [UR4] ;  /* 0x00000004ff0e7984 */ /* 0x000ea60008000800 */
[----:B------:R-:W-:Y:S05]  /*0a80*/  @P4 BRA `(.L_x_8003) ;  /* 0x00000000002c4947 */ /* 0x000fea0003800000 */
[----:B0-----:R-:W-:Y:S01]  /*0a90*/  FADD.FTZ R16, R0, -R15 ;  /* 0x8000000f00107221 */ /* 0x001fe20000010000 */
[----:B------:R-:W-:Y:S01]  /*0aa0*/  ULDC.64 UR4, c[0x0][0x210] ;  /* 0x0000840000047ab9 */ /* 0x000fe20000000a00 */
[----:B--2---:R-:W-:Y:S02]  /*0ab0*/  MUFU.RCP R0, R14 ;  /* 0x0000000e00007308 */ /* 0x004fe40000001000 */
[----:B------:R-:W-:Y:S01]  /*0ac0*/  FMUL.FTZ R18, R16, 1.4426950216293334961 ;  /* 0x3fb8aa3b10127820 */ /* 0x000fe20000410000 */
[----:B------:R-:W-:-:S04]  /*0ad0*/  IMAD.WIDE.U32 R16, R10, UR7, R12 ;  /* 0x000000070a107c25 */ /* 0x000fc8000f8e000c */
[----:B------:R-:W-:Y:S01]  /*0ae0*/  IMAD R13, R11, UR7, R17 ;  /* 0x000000070b0d7c24 */ /* 0x000fe2000f8e0211 */
[----:B------:R-:W0:Y:S01]  /*0af0*/  MUFU.EX2 R19, R18 ;  /* 0x0000001200137308 */ /* 0x000e220000000800 */
[----:B------:R-:W-:-:S04]  /*0b00*/  LEA R12, P0, R16, UR4, 0x2 ;  /* 0x00000004100c7c11 */ /* 0x000fc8000f8010ff */
[----:B------:R-:W-:Y:S01]  /*0b10*/  LEA.HI.X R13, R16, UR5, R13, 0x2, P0 ;  /* 0x00000005100d7c11 */ /* 0x000fe200080f140d */
[----:B0-----:R-:W-:-:S05]  /*0b20*/  FMUL.FTZ R17, R19, R0 ;  /* 0x0000000013117220 */ /* 0x001fca0000410000 */
[----:B------:R3:W-:Y:S03]  /*0b30*/  STG.E desc[UR8][R12.64], R17 ;  /* 0x000000110c007986 */ /* 0x0007e6000c101908 */
.L_x_8003:
[----:B------:R-:W-:Y:S05]  /*0b40*/  BSYNC B0 ;  /* 0x0000000000007941 */ /* 0x000fea0003800000 */
.L_x_8002:
[----:B------:R-:W-:Y:S04]  /*0b50*/  BSSY B0, `(.L_x_8004) ;  /* 0x000000d000007945 */ /* 0x000fe80003800000 */
[----:B------:R-:W-:Y:S05]  /*0b60*/  @P3 BRA `(.L_x_8005) ;  /* 0x00000000002c3947 */ /* 0x000fea0003800000 */
[----:B------:R-:W-:Y:S01]  /*0b70*/  FADD.FTZ R2, R2, -R15 ;  /* 0x8000000f02027221 */ /* 0x000fe20000010000 */
[----:B--23--:R-:W-:Y:S01]  /*0b80*/  MUFU.RCP R17, R14 ;  /* 0x0000000e00117308 */ /* 0x00cfe20000001000 */
        /* <DEDUP_REMOVED lines=9> */
.L_x_8005:
[----:B------:R-:W-:Y:S05]  /*0c20*/  BSYNC B0 ;  /* 0x0000000000007941 */ /* 0x000fea0003800000 */
.L_x_8004:
[----:B------:R-:W-:Y:S04]  /*0c30*/  BSSY B0, `(.L_x_8006) ;  /* 0x000000d000007945 */ /* 0x000fe80003800000 */
[----:B------:R-:W-:Y:S05]  /*0c40*/  @P2 BRA `(.L_x_8007) ;  /* 0x00000000002c2947 */ /* 0x000fea0003800000 */
[----:B------:R-:W-:Y:S01]  /*0c50*/  FADD.FTZ R3, R3, -R15 ;  /* 0x8000000f03037221 */ /* 0x000fe20000010000 */
[----:B--2-4-:R-:W-:Y:S01]  /*0c60*/  MUFU.RCP R9, R14 ;  /* 0x0000000e00097308 */ /* 0x014fe20000001000 */
        /* <DEDUP_REMOVED lines=9> */
.L_x_8007:
[----:B------:R-:W-:Y:S05]  /*0d00*/  BSYNC B0 ;  /* 0x0000000000007941 */ /* 0x000fea0003800000 */
.L_x_8006:
        /* <DEDUP_REMOVED lines=13> */
.L_x_7998:
[----:B-1----:R-:W-:Y:S01]  /*0de0*/  MOV R28, R22 ;  /* 0x00000016001c7202 */ /* 0x002fe20000000f00 */
[----:B------:R-:W-:Y:S02]  /*0df0*/  IMAD.MOV.U32 R19, RZ, RZ, 0x10 ;  /* 0x00000010ff137424 */ /* 0x000fe400078e00ff */
[----:B------:R-:W-:Y:S02]  /*0e00*/  IMAD.MOV.U32 R18, RZ, RZ, 0x1f ;  /* 0x0000001fff127424 */ /* 0x000fe400078e00ff */
[----:B------:R-:W-:-:S07]  /*0e10*/  IMAD.MOV.U32 R17, RZ, RZ, -0x1 ;  /* 0xffffffffff117424 */ /* 0x000fce00078e00ff */
[----:B------:R-:W-:Y:S05]  /*0e20*/  WARPSYNC.COLLECTIVE R17, `(.L_x_8008) ;  /* 0x0000000011087348 */ /* 0x000fea0003c00000 */
[----:B------:R0:W1:Y:S02]  /*0e30*/  SHFL.DOWN P5, R20, R28, R19, R18 ;  /* 0x080000131c147389 */ /* 0x00006400000a0012 */
[----:B01----:R-:W-:Y:S01]  /*0e40*/  ENDCOLLECTIVE ;  /* 0x000000000000791b */ /* 0x003fe20003800000 */
.L_x_8008:
[----:B------:R-:W-:Y:S01]  /*0e50*/  HFMA2.MMA R19, -RZ, RZ, 0, 4.76837158203125e-07 ;  /* 0x00000008ff137435 */ /* 0x000fe200000001ff */
[----:B------:R-:W-:-:S04]  /*0e60*/  FSETP.GEU.FTZ.AND P5, PT, R22, R20, PT ;  /* 0x000000141600720b */ /* 0x000fc80003fbe000 */
[----:B------:R-:W-:-:S05]  /*0e70*/  FSEL R15, R20, R22, !P5 ;  /* 0x00000016140f7208 */ /* 0x000fca0006800000 */
[----:B------:R-:W-:-:S07]  /*0e80*/  IMAD.MOV.U32 R28, RZ, RZ, R15 ;  /* 0x000000ffff1c7224 */ /* 0x000fce00078e000f */
[----:B------:R-:W-:Y:S05]  /*0e90*/  WARPSYNC.COLLECTIVE R17, `(.L_x_8009) ;  /* 0x0000000011087348 */ /* 0x000fea0003c00000 */
[----:B------:R0:W1:Y:S02]  /*0ea0*/  SHFL.DOWN P5, R20, R28, R19, R18 ;  /* 0x080000131c147389 */ /* 0x00006400000a0012 */
[----:B01----:R-:W-:Y:S01]  /*0eb0*/  ENDCOLLECTIVE ;  /* 0x000000000000791b */ /* 0x003fe20003800000 */
.L_x_8009:
[----:B------:R-:W-:Y:S01]  /*0ec0*/  IMAD.MOV.U32 R19, RZ, RZ, 0x4 ;  /* 0x00000004ff137424 */ /* 0x000fe200078e00ff */
[----:B------:R-:W-:-:S04]  /*0ed0*/  FSETP.GEU.FTZ.AND P5, PT, R15, R20, PT ;  /* 0x000000140f00720b */ /* 0x000fc80003fbe000 */
[----:B------:R-:W-:-:S05]  /*0ee0*/  FSEL R21, R20, R15, !P5 ;  /* 0x0000000f14157208 */ /* 0x000fca0006800000 */
[----:B------:R-:W-:-:S07]  /*0ef0*/  IMAD.MOV.U32 R28, RZ, RZ, R21 ;  /* 0x000000ffff1c7224 */ /* 0x000fce00078e0015 */
[----:B------:R-:W-:Y:S05]  /*0f00*/  WARPSYNC.COLLECTIVE R17, `(.L_x_8010) ;  /* 0x0000000011087348 */ /* 0x000fea0003c00000 */
[----:B------:R0:W1:Y:S02]  /*0f10*/  SHFL.DOWN P5, R20, R28, R19, R18 ;  /* 0x080000131c147389 */ /* 0x00006400000a0012 */
[----:B01----:R-:W-:Y:S01]  /*0f20*/  ENDCOLLECTIVE ;  /* 0x000000000000791b */ /* 0x003fe20003800000 */
.L_x_8010:
[----:B------:R-:W-:Y:S02]  /*0f30*/  MOV R19, 0x2 ;  /* 0x0000000200137802 */ /* 0x000fe40000000f00 */
[----:B------:R-:W-:-:S04]  /*0f40*/  FSETP.GEU.FTZ.AND P5, PT, R21, R20, PT ;  /* 0x000000141500720b */ /* 0x000fc80003fbe000 */
[----:B------:R-:W-:-:S05]  /*0f50*/  FSEL R25, R20, R21, !P5 ;  /* 0x0000001514197208 */ /* 0x000fca0006800000 */
[----:B------:R-:W-:-:S07]  /*0f60*/  IMAD.MOV.U32 R28, RZ, RZ, R25 ;  /* 0x000000ffff1c7224 */ /* 0x000fce00078e0019 */
[----:B------:R-:W-:Y:S05]  /*0f70*/  WARPSYNC.COLLECTIVE R17, `(.L_x_8011) ;  /* 0x0000000011087348 */ /* 0x000fea0003c00000 */
[----:B------:R0:W1:Y:S02]  /*0f80*/  SHFL.DOWN P5, R20, R28, R19, R18 ;  /* 0x080000131c147389 */ /* 0x00006400000a0012 */
[----:B01----:R-:W-:Y:S01]  /*0f90*/  ENDCOLLECTIVE ;  /* 0x000000000000791b */ /* 0x003fe20003800000 */
.L_x_8011:
[----:B------:R-:W-:Y:S01]  /*0fa0*/  IMAD.MOV.U32 R19, RZ, RZ, 0x1 ;  /* 0x00000001ff137424 */ /* 0x000fe200078e00ff */
[----:B------:R-:W-:-:S04]  /*0fb0*/  FSETP.GEU.FTZ.AND P5, PT, R25, R20, PT ;  /* 0x000000141900720b */ /* 0x000fc80003fbe000 */
[----:B------:R-:W-:-:S05]  /*0fc0*/  FSEL R22, R20, R25, !P5 ;  /* 0x0000001914167208 */ /* 0x000fca0006800000 */
[----:B------:R-:W-:-:S07]  /*0fd0*/  IMAD.MOV.U32 R28, RZ, RZ, R22 ;  /* 0x000000ffff1c7224 */ /* 0x000fce00078e0016 */
[----:B------:R-:W-:Y:S05]  /*0fe0*/  WARPSYNC.COLLECTIVE R17, `(.L_x_8012) ;  /* 0x0000000011087348 */ /* 0x000fea0003c00000 */
[----:B------:R0:W1:Y:S02]  /*0ff0*/  SHFL.DOWN P5, R20, R28, R19, R18 ;  /* 0x080000131c147389 */ /* 0x00006400000a0012 */
[----:B01----:R-:W-:Y:S01]  /*1000*/  ENDCOLLECTIVE ;  /* 0x000000000000791b */ /* 0x003fe20003800000 */
.L_x_8012:
[----:B------:R-:W-:Y:S05]  /*1010*/  BRA `(.L_x_8013) ;  /* 0xfffffff400987947 */ /* 0x000fea000383ffff */
.L_x_8001:
[----:B------:R-:W-:Y:S01]  /*1020*/  HFMA2.MMA R19, -RZ, RZ, 0, 9.5367431640625e-07 ;  /* 0x00000010ff137435 */ /* 0x000fe200000001ff */
[----:B-1----:R-:W-:Y:S02]  /*1030*/  IMAD.MOV.U32 R28, RZ, RZ, R14 ;  /* 0x000000ffff1c7224 */ /* 0x002fe400078e000e */
[----:B------:R-:W-:Y:S02]  /*1040*/  IMAD.MOV.U32 R18, RZ, RZ, 0x1f ;  /* 0x0000001fff127424 */ /* 0x000fe400078e00ff */
[----:B------:R-:W-:-:S07]  /*1050*/  IMAD.MOV.U32 R17, RZ, RZ, -0x1 ;  /* 0xffffffffff117424 */ /* 0x000fce00078e00ff */
[----:B0-----:R-:W-:Y:S05]  /*1060*/  WARPSYNC.COLLECTIVE R17, `(.L_x_8014) ;  /* 0x0000000011087348 */ /* 0x001fea0003c00000 */
[----:B------:R1:W2:Y:S02]  /*1070*/  SHFL.DOWN P5, R20, R28, R19, R18 ;  /* 0x080000131c147389 */ /* 0x0002a400000a0012 */
[----:B012---:R-:W-:Y:S01]  /*1080*/  ENDCOLLECTIVE ;  /* 0x000000000000791b */ /* 0x007fe20003800000 */
.L_x_8014:
[----:B------:R-:W-:Y:S01]  /*1090*/  MOV R19, 0x8 ;  /* 0x0000000800137802 */ /* 0x000fe20000000f00 */
[----:B------:R-:W-:-:S04]  /*10a0*/  FADD.FTZ R16, R14, R20 ;  /* 0x000000140e107221 */ /* 0x000fc80000010000 */
[----:B------:R-:W-:-:S07]  /*10b0*/  IMAD.MOV.U32 R28, RZ, RZ, R16 ;  /* 0x000000ffff1c7224 */ /* 0x000fce00078e0010 */
[----:B------:R-:W-:Y:S05]  /*10c0*/  WARPSYNC.COLLECTIVE R17, `(.L_x_8015) ;  /* 0x0000000011087348 */ /* 0x000fea0003c00000 */
[----:B------:R0:W1:Y:S02]  /*10d0*/  SHFL.DOWN P5, R20, R28, R19, R18 ;  /* 0x080000131c147389 */ /* 0x00006400000a0012 */
[----:B01----:R-:W-:Y:S01]  /*10e0*/  ENDCOLLECTIVE ;  /* 0x000000000000791b */ /* 0x003fe20003800000 */
.L_x_8015:
[----:B------:R-:W-:Y:S02]  /*10f0*/  IMAD.MOV.U32 R19, RZ, RZ, 0x4 ;  /* 0x00000004ff137424 */ /* 0x000fe400078e00ff */
[----:B------:R-:W-:-:S04]  /*1100*/  FADD.FTZ R21, R16, R20 ;  /* 0x0000001410157221 */ /* 0x000fc80000010000 */
[----:B------:R-:W-:-:S07]  /*1110*/  IMAD.MOV.U32 R28, RZ, RZ, R21 ;  /* 0x000000ffff1c7224 */ /* 0x000fce00078e0015 */
[----:B------:R-:W-:Y:S05]  /*1120*/  WARPSYNC.COLLECTIVE R17, `(.L_x_8016) ;  /* 0x0000000011087348 */ /* 0x000fea0003c00000 */
[----:B------:R0:W1:Y:S02]  /*1130*/  SHFL.DOWN P5, R20, R28, R19, R18 ;  /* 0x080000131c147389 */ /* 0x00006400000a0012 */
[----:B01----:R-:W-:Y:S01]  /*1140*/  ENDCOLLECTIVE ;  /* 0x000000000000791b */ /* 0x003fe20003800000 */
.L_x_8016:
[----:B------:R-:W-:Y:S01]  /*1150*/  HFMA2.MMA R19, -RZ, RZ, 0, 1.1920928955078125e-07 ;  /* 0x00000002ff137435 */ /* 0x000fe200000001ff */
[----:B------:R-:W-:-:S04]  /*1160*/  FADD.FTZ R22, R21, R20 ;  /* 0x0000001415167221 */ /* 0x000fc80000010000 */
[----:B------:R-:W-:-:S07]  /*1170*/  IMAD.MOV.U32 R28, RZ, RZ, R22 ;  /* 0x000000ffff1c7224 */ /* 0x000fce00078e0016 */
[----:B------:R-:W-:Y:S05]  /*1180*/  WARPSYNC.COLLECTIVE R17, `(.L_x_8017) ;  /* 0x0000000011087348 */ /* 0x000fea0003c00000 */
[----:B------:R0:W1:Y:S02]  /*1190*/  SHFL.DOWN P5, R20, R28, R19, R18 ;  /* 0x080000131c147389 */ /* 0x00006400000a0012 */
[----:B01----:R-:W-:Y:S01]  /*11a0*/  ENDCOLLECTIVE ;  /* 0x000000000000791b */ /* 0x003fe20003800000 */
.L_x_8017:
[----:B------:R-:W-:Y:S02]  /*11b0*/  IMAD.MOV.U32 R19, RZ, RZ, 0x1 ;  /* 0x00000001ff137424 */ /* 0x000fe400078e00ff */
[----:B------:R-:W-:-:S04]  /*11c0*/  FADD.FTZ R23, R22, R20 ;  /* 0x0000001416177221 */ /* 0x000fc80000010000 */
[----:B------:R-:W-:-:S07]  /*11d0*/  IMAD.MOV.U32 R28, RZ, RZ, R23 ;  /* 0x000000ffff1c7224 */ /* 0x000fce00078e0017 */
[----:B------:R-:W-:Y:S05]  /*11e0*/  WARPSYNC.COLLECTIVE R17, `(.L_x_8018) ;  /* 0x0000000011087348 */ /* 0x000fea0003c00000 */
[----:B------:R0:W1:Y:S02]  /*11f0*/  SHFL.DOWN P5, R20, R28, R19, R18 ;  /* 0x080000131c147389 */ /* 0x00006400000a0012 */
[----:B01----:R-:W-:Y:S01]  /*1200*/  ENDCOLLECTIVE ;  /* 0x000000000000791b */ /* 0x003fe20003800000 */
.L_x_8018:
[----:B------:R-:W-:Y:S05]  /*1210*/  BRA `(.L_x_8019) ;  /* 0xfffffff400fc7947 */ /* 0x000fea000383ffff */
.L_x_8020:
        /* <DEDUP_REMOVED lines=14> */
.L_x_12103:


//--------------------- .text._ZN2at6native43_GLOBAL__N__9ae7fba5_10_SoftMax_cu_9f978f6322cunn_SoftMaxForwardRegIfffNS1_22SoftMaxForwardEpilogueElLi3EEEvPT1_PKT_T3_ --------------------------
	.section	.text._ZN2at6native43_GLOBAL__N__9ae7fba5_10_SoftMax_cu_9f978f6322cunn_SoftMaxForwardRegIfffNS1_22SoftMaxForwardEpilogueElLi3EEEvPT1_PKT_T3_,"ax",@progbits
	.align	128
.text._ZN2at6native43_GLOBAL__N__9ae7fba5_10_SoftMax_cu_9f978f6322cunn_SoftMaxForwardRegIfffNS1_22SoftMaxForwardEpilogueElLi3EEEvPT1_PKT_T3_:
        .type           _ZN2at6native43_GLOBAL__N__9ae7fba5_10_SoftMax_cu_9f978f6322cunn_SoftMaxForwardRegIfffNS1_22SoftMaxForwardEpilogueElLi3EEEvPT1_PKT_T3_,@function
        .size           _ZN2at6native43_GLOBAL__N__9ae7fba5_10_SoftMax_cu_9f978f6322cunn_SoftMaxForwardRegIfffNS1_22SoftMaxForwardEpilogueElLi3EEEvPT1_PKT_T3_,(.L_x_12104 - _ZN2at6native43_GLOBAL__N__9ae7fba5_10_SoftMax_cu_9f978f6322cunn_SoftMaxForwardRegIfffNS1_22SoftMaxForwardEpilogueElLi3EEEvPT1_PKT_T3_)
        .other          _ZN2at6native43_GLOBAL__N__9ae7fba5_10_SoftMax_cu_9f978f6322cunn_SoftMaxForwardRegIfffNS1_22SoftMaxForwardEpilogueElLi3EEEvPT1_PKT_T3_,@"STO_CUDA_ENTRY STV_DEFAULT"
_ZN2at6native43_GLOBAL__N__9ae7fba5_10_SoftMax_cu_9f978f6322cunn_SoftMaxForwardRegIfffNS1_22SoftMaxForwardEpilogueElLi3EEEvPT1_PKT_T3_:
        /* <DEDUP_REMOVED lines=29> */
[----:B------:R-:W3:Y:S01]  /*01d0*/  @!P2 LDG.E R10, desc[UR8][R14.64] ;  /* 0x000000080e0aa981 */ /* 0x000ee2000c1e1900 */
[----:B------:R-:W-:Y:S02]  /*01e0*/  @!P1 LEA.HI.X R17, R20, R17, R21, 0x2, P3 ;  /* 0x0000001114119211 */ /* 0x000fe400018f1415 */
[----:B--2---:R-:W-:-:S03]  /*01f0*/  @!P0 LEA R12, P3, R18, R12, 0x2 ;  /* 0x0000000c120c8211 */ /* 0x004fc600078610ff */
[----:B------:R0:W2:Y:S01]  /*0200*/  @!P1 LDG.E R0, desc[UR8][R16.64] ;  /* 0x0000000810009981 */ /* 0x0000a2000c1e1900 */
[----:B------:R-:W-:-:S05]  /*0210*/  @!P0 LEA.HI.X R13, R18, R13, R19, 0x2, P3 ;  /* 0x0000000d120d8211 */ /* 0x000fca00018f1413 */
[----:B------:R-:W4:Y:S01]  /*0220*/  @!P0 LDG.E R11, desc[UR8][R12.64] ;  /* 0x000000080c0b8981 */ /* 0x000f22000c1e1900 */
[----:B------:R-:W-:Y:S01]  /*0230*/  IMAD.MOV.U32 R18, RZ, RZ, -0x800001 ;  /* 0xff7fffffff127424 */ /* 0x000fe200078e00ff */
[----:B0-----:R-:W-:Y:S01]  /*0240*/  SHF.R.S32.HI R17, RZ, 0x1f, R2 ;  /* 0x0000001fff117819 */ /* 0x001fe20000011402 */
[----:B------:R-:W0:Y:S01]  /*0250*/  S2UR UR6, SR_CgaCtaId ;  /* 0x00000000000679c3 */ /* 0x000e220000008800 */
[----:B------:R-:W-:Y:S01]  /*0260*/  UMOV UR4, 0x400 ;  /* 0x0000040000047882 */ /* 0x000fe20000000000 */
[----:B------:R-:W-:Y:S02]  /*0270*/  USHF.R.U32.HI UR5, URZ, 0x5, UR5 ;  /* 0x000000053f057899 */ /* 0x000fe40008011605 */
[----:B0-----:R-:W-:-:S04]  /*0280*/  ULEA UR4, UR6, UR4, 0x18 ;  /* 0x0000000406047291 */ /* 0x001fc8000f8ec03f */
[----:B------:R-:W-:Y:S01]  /*0290*/  BAR.SYNC.DEFER_BLOCKING 0x0 ;  /* 0x0000000000007b1d */ /* 0x000fe20000010000 */
[----:B------:R-:W-:-:S05]  /*02a0*/  ISETP.GE.AND P5, PT, R2, UR5, PT ;  /* 0x0000000502007c0c */ /* 0x000fca000bfa6270 */
[----:B------:R-:W-:Y:S01]  /*02b0*/  BSSY B0, `(.L_x_8021) ;  /* 0x0000033000007945 */ /* 0x000fe20003800000 */
[----:B---3--:R-:W-:-:S04]  /*02c0*/  @!P2 FMNMX.FTZ R18, R10, -3.40282346638528859812e+38, !PT ;  /* 0xff7fffff0a12a809 */ /* 0x008fc80007810000 */
[----:B--2---:R-:W-:-:S04]  /*02d0*/  @!P1 FMNMX.FTZ R18, R18, R0, !PT ;  /* 0x0000000012129209 */ /* 0x004fc80007810000 */
[----:B----4-:R-:W-:-:S05]  /*02e0*/  @!P0 FMNMX.FTZ R18, R18, R11, !PT ;  /* 0x0000000b12128209 */ /* 0x010fca0007810000 */
        /* <DEDUP_REMOVED lines=45> */
.L_x_8036:
[----:B-1----:R-:W-:-:S04]  /*05c0*/  FSETP.GEU.FTZ.AND P5, PT, R17, R20, PT ;  /* 0x000000141100720b */ /* 0x002fc80003fbe000 */
[----:B------:R-:W-:-:S09]  /*05d0*/  FSEL R15, R20, R17, !P5 ;  /* 0x00000011140f7208 */ /* 0x000fd20006800000 */
.L_x_8022:
[----:B------:R-:W-:Y:S05]  /*05e0*/  BSYNC B0 ;  /* 0x0000000000007941 */ /* 0x000fea0003800000 */
.L_x_8021:
[----:B------:R-:W-:Y:S01]  /*05f0*/  ISETP.NE.AND P6, PT, R2, RZ, PT ;  /* 0x000000ff0200720c */ /* 0x000fe20003fc5270 */
[----:B------:R-:W-:-:S12]  /*0600*/  WARPSYNC.ALL ;  /* 0x0000000000007948 */ /* 0x000fd80003800000 */
[----:B-1----:R-:W-:Y:S01]  /*0610*/  @!P6 STS [UR4], R15 ;  /* 0x0000000fff00e988 */ /* 0x002fe20008000804 */
[----:B------:R-:W-:Y:S01]  /*0620*/  BAR.SYNC.DEFER_BLOCKING 0x0 ;  /* 0x0000000000007b1d */ /* 0x000fe20000010000 */
[----:B------:R-:W-:Y:S02]  /*0630*/  ISETP.NE.AND P5, PT, R19, RZ, PT ;  /* 0x000000ff1300720c */ /* 0x000fe40003fa5270 */
[----:B------:R-:W-:-:S03]  /*0640*/  @!P3 SHF.R.S32.HI R12, RZ, 0x5, R12 ;  /* 0x00000005ff0cb819 */ /* 0x000fc6000001140c */
[----:B------:R-:W-:Y:S01]  /*0650*/  BSSY B0, `(.L_x_8024) ;  /* 0x000002c000007945 */ /* 0x000fe20003800000 */
[----:B------:R-:W1:Y:S02]  /*0660*/  LDS R13, [UR4] ;  /* 0x00000004ff0d7984 */ /* 0x000e640008000800 */
[----:B-1----:R-:W-:-:S04]  /*0670*/  @!P2 FADD.FTZ R15, R10, -R13 ;  /* 0x8000000d0a0fa221 */ /* 0x002fc80000010000 */
[----:B------:R-:W-:Y:S01]  /*0680*/  @!P2 FMUL.FTZ R16, R15, 1.4426950216293334961 ;  /* 0x3fb8aa3b0f10a820 */ /* 0x000fe20000410000 */
[----:B------:R-:W-:-:S04]  /*0690*/  @!P1 FADD.FTZ R15, R0, -R13 ;  /* 0x8000000d000f9221 */ /* 0x000fc80000010000 */
[----:B0-----:R-:W-:Y:S01]  /*06a0*/  @!P1 FMUL.FTZ R17, R15, 1.4426950216293334961 ;  /* 0x3fb8aa3b0f119820 */ /* 0x001fe20000410000 */
        /* <DEDUP_REMOVED lines=9> */
[----:B------:R-:W-:Y:S01]  /*0740*/  HFMA2.MMA R12, -RZ, RZ, 0, 0 ;  /* 0x00000000ff0c7435 */ /* 0x000fe200000001ff */
        /* <DEDUP_REMOVED lines=27> */
.L_x_8042:
[----:B-1----:R-:W-:-:S07]  /*0900*/  FADD.FTZ R12, R16, R19 ;  /* 0x00000013100c7221 */ /* 0x002fce0000010000 */
.L_x_8025:
[----:B------:R-:W-:Y:S05]  /*0910*/  BSYNC B0 ;  /* 0x0000000000007941 */ /* 0x000fea0003800000 */
.L_x_8024:
        /* <DEDUP_REMOVED lines=17> */
.L_x_8028:
[----:B------:R-:W-:Y:S05]  /*0a30*/  BSYNC B0 ;  /* 0x0000000000007941 */ /* 0x000fea0003800000 */
.L_x_8027:
        /* <DEDUP_REMOVED lines=13> */
.L_x_8030:
[----:B------:R-:W-:Y:S05]  /*0b10*/  BSYNC B0 ;  /* 0x0000000000007941 */ /* 0x000fea0003800000 */
.L_x_8029:
[----:B------:R-:W-:Y:S05]  /*0b20*/  @P0 EXIT ;  /* 0x000000000000094d */ /* 0x000fea0003800000 */
[----:B------:R-:W-:Y:S01]  /*0b30*/  FADD.FTZ R11, R11, -R13 ;  /* 0x8000000d0b0b7221 */ /* 0x000fe20000010000 */
[----:B-12---:R-:W-:Y:S01]  /*0b40*/  MUFU.RCP R12, R12 ;  /* 0x0000000c000c7308 */ /* 0x006fe20000001000 */
[----:B------:R-:W-:Y:S01]  /*0b50*/  IMAD.WIDE.U32 R8, R4, UR7, R8 ;  /* 0x0000000704087c25 */ /* 0x000fe2000f8e0008 */
[----:B------:R-:W-:-:S03]  /*0b60*/  ULDC.64 UR4, c[0x0][0x210] ;  /* 0x0000840000047ab9 */ /* 0x000fc60000000a00 */
[----:B------:R-:W-:Y:S01]  /*0b70*/  FMUL.FTZ R11, R11, 1.4426950216293334961 ;  /* 0x3fb8aa3b0b0b7820 */ /* 0x000fe20000410000 */
[----:B------:R-:W-:Y:S01]  /*0b80*/  IMAD R5, R5, UR7, R9 ;  /* 0x0000000705057c24 */ /* 0x000fe2000f8e0209 */
[----:B---34-:R-:W-:-:S04]  /*0b90*/  LEA R2, P0, R8, UR4, 0x2 ;  /* 0x0000000408027c11 */ /* 0x018fc8000f8010ff */
[----:B------:R-:W1:Y:S01]  /*0ba0*/  MUFU.EX2 R11, R11 ;  /* 0x0000000b000b7308 */ /* 0x000e620000000800 */
[----:B------:R-:W-:Y:S01]  /*0bb0*/  LEA.HI.X R3, R8, UR5, R5, 0x2, P0 ;  /* 0x0000000508037c11 */ /* 0x000fe200080f1405 */
[----:B-1----:R-:W-:-:S05]  /*0bc0*/  FMUL.FTZ R5, R11, R12 ;  /* 0x0000000c0b057220 */ /* 0x002fca0000410000 */
[----:B------:R-:W-:Y:S01]  /*0bd0*/  STG.E desc[UR8][R2.64], R5 ;  /* 0x0000000502007986 */ /* 0x000fe2000c101908 */
[----:B------:R-:W-:Y:S05]  /*0be0*/  EXIT ;  /* 0x000000000000794d */ /* 0x000fea0003800000 */
.L_x_8023:
[----:B-1----:R-:W-:Y:S01]  /*0bf0*/  IMAD.MOV.U32 R22, RZ, RZ, R15 ;  /* 0x000000ffff167224 */ /* 0x002fe200078e000f */
[----:B------:R-:W-:Y:S01]  /*0c00*/  MOV R21, 0xffffffff ;  /* 0xffffffff00157802 */ /* 0x000fe20000000f00 */
[----:B------:R-:W-:Y:S02]  /*0c10*/  IMAD.MOV.U32 R23, RZ, RZ, 0x10 ;  /* 0x00000010ff177424 */ /* 0x000fe400078e00ff */
[----:B------:R-:W-:-:S07]  /*0c20*/  IMAD.MOV.U32 R24, RZ, RZ, 0x1f ;  /* 0x0000001fff187424 */ /* 0x000fce00078e00ff */
[----:B------:R-:W-:Y:S05]  /*0c30*/  WARPSYNC.COLLECTIVE R21, `(.L_x_8031) ;  /* 0x0000000015087348 */ /* 0x000fea0003c00000 */
[----:B------:R0:W1:Y:S02]  /*0c40*/  SHFL.DOWN P5, R20, R22, R23, R24 ;  /* 0x0800001716147389 */ /* 0x00006400000a0018 */
[----:B01----:R-:W-:Y:S01]  /*0c50*/  ENDCOLLECTIVE ;  /* 0x000000000000791b */ /* 0x003fe20003800000 */
.L_x_8031:
        /* <DEDUP_REMOVED lines=8> */
.L_x_8032:
        /* <DEDUP_REMOVED lines=8> */
.L_x_8033:
        /* <DEDUP_REMOVED lines=8> */
.L_x_8034:
        /* <DEDUP_REMOVED lines=8> */
.L_x_8035:
[----:B------:R-:W-:Y:S05]  /*0e60*/  BRA `(.L_x_8036) ;  /* 0xfffffff400d47947 */ /* 0x000fea000383ffff */
.L_x_8026:
[----:B-1----:R-:W-:Y:S01]  /*0e70*/  IMAD.MOV.U32 R22, RZ, RZ, R12 ;  /* 0x000000ffff167224 */ /* 0x002fe200078e000c */
[----:B------:R-:W-:Y:S01]  /*0e80*/  MOV R21, 0xffffffff ;  /* 0xffffffff00157802 */ /* 0x000fe20000000f00 */
[----:B------:R-:W-:Y:S02]  /*0e90*/  IMAD.MOV.U32 R23, RZ, RZ, 0x10 ;  /* 0x00000010ff177424 */ /* 0x000fe400078e00ff */
[----:B------:R-:W-:-:S07]  /*0ea0*/  IMAD.MOV.U32 R24, RZ, RZ, 0x1f ;  /* 0x0000001fff187424 */ /* 0x000fce00078e00ff */
[----:B0-----:R-:W-:Y:S05]  /*0eb0*/  WARPSYNC.COLLECTIVE R21, `(.L_x_8037) ;  /* 0x0000000015087348 */ /* 0x001fea0003c00000 */
[----:B0-----:R0:W1:Y:S02]  /*0ec0*/  SHFL.DOWN P5, R20, R22, R23, R24 ;  /* 0x0800001716147389 */ /* 0x00106400000a0018 */
[----:B01----:R-:W-:Y:S01]  /*0ed0*/  ENDCOLLECTIVE ;  /* 0x000000000000791b */ /* 0x003fe20003800000 */
.L_x_8037:
[----:B------:R-:W-:Y:S01]  /*0ee0*/  HFMA2.MMA R23, -RZ, RZ, 0, 4.76837158203125e-07 ;  /* 0x00000008ff177435 */ /* 0x000fe200000001ff */
[----:B------:R-:W-:-:S04]  /*0ef0*/  IMAD.MOV.U32 R15, RZ, RZ, R20 ;  /* 0x000000ffff0f7224 */ /* 0x000fc800078e0014 */
[----:B------:R-:W-:-:S04]  /*0f00*/  FADD.FTZ R15, R12, R15 ;  /* 0x0000000f0c0f7221 */ /* 0x000fc80000010000 */
[----:B------:R-:W-:-:S07]  /*0f10*/  IMAD.MOV.U32 R22, RZ, RZ, R15 ;  /* 0x000000ffff167224 */ /* 0x000fce00078e000f */
[----:B------:R-:W-:Y:S05]  /*0f20*/  WARPSYNC.COLLECTIVE R21, `(.L_x_8038) ;  /* 0x0000000015087348 */ /* 0x000fea0003c00000 */
[----:B------:R0:W1:Y:S02]  /*0f30*/  SHFL.DOWN P5, R20, R22, R23, R24 ;  /* 0x0800001716147389 */ /* 0x00006400000a0018 */
[----:B01----:R-:W-:Y:S01]  /*0f40*/  ENDCOLLECTIVE ;  /* 0x000000000000791b */ /* 0x003fe20003800000 */
.L_x_8038:
[----:B------:R-:W-:Y:S01]  /*0f50*/  MOV R23, 0x4 ;  /* 0x0000000400177802 */ /* 0x000fe20000000f00 */
[----:B------:R-:W-:-:S04]  /*0f60*/  IMAD.MOV.U32 R14, RZ, RZ, R20 ;  /* 0x000000ffff0e7224 */ /* 0x000fc800078e0014 */
[----:B------:R-:W-:-:S04]  /*0f70*/  FADD.FTZ R14, R15, R14 ;  /* 0x0000000e0f0e7221 */ /* 0x000fc80000010000 */
[----:B------:R-:W-:-:S07]  /*0f80*/  IMAD.MOV.U32 R22, RZ, RZ, R14 ;  /* 0x000000ffff167224 */ /* 0x000fce00078e000e */
[----:B------:R-:W-:Y:S05]  /*0f90*/  WARPSYNC.COLLECTIVE R21, `(.L_x_8039) ;  /* 0x0000000015087348 */ /* 0x000fea0003c00000 */
[----:B------:R0:W1:Y:S02]  /*0fa0*/  SHFL.DOWN P5, R20, R22, R23, R24 ;  /* 0x0800001716147389 */ /* 0x00006400000a0018 */
[----:B01----:R-:W-:Y:S01]  /*0fb0*/  ENDCOLLECTIVE ;  /* 0x000000000000791b */ /* 0x003fe20003800000 */
.L_x_8039:
[----:B------:R-:W-:Y:S01]  /*0fc0*/  HFMA2.MMA R23, -RZ, RZ, 0, 1.1920928955078125e-07 ;  /* 0x00000002ff177435 */ /* 0x000fe200000001ff */
[----:B------:R-:W-:-:S04]  /*0fd0*/  IMAD.MOV.U32 R17, RZ, RZ, R20 ;  /* 0x000000ffff117224 */ /* 0x000fc800078e0014 */
[----:B------:R-:W-:-:S04]  /*0fe0*/  FADD.FTZ R17, R14, R17 ;  /* 0x000000110e117221 */ /* 0x000fc80000010000 */
[----:B------:R-:W-:-:S07]  /*0ff0*/  IMAD.MOV.U32 R22, RZ, RZ, R17 ;  /* 0x000000ffff167224 */ /* 0x000fce00078e0011 */
[----:B------:R-:W-:Y:S05]  /*1000*/  WARPSYNC.COLLECTIVE R21, `(.L_x_8040) ;  /* 0x0000000015087348 */ /* 0x000fea0003c00000 */
[----:B------:R0:W1:Y:S02]  /*1010*/  SHFL.DOWN P5, R20, R22, R23, R24 ;  /* 0x0800001716147389 */ /* 0x00006400000a0018 */
[----:B01----:R-:W-:Y:S01]  /*1020*/  ENDCOLLECTIVE ;  /* 0x000000000000791b */ /* 0x003fe20003800000 */
.L_x_8040:
[----:B------:R-:W-:Y:S01]  /*1030*/  MOV R23, 0x1 ;  /* 0x0000000100177802 */ /* 0x000fe20000000f00 */
[----:B------:R-:W-:-:S04]  /*1040*/  IMAD.MOV.U32 R16, RZ, RZ, R20 ;  /* 0x000000ffff107224 */ /* 0x000fc800078e0014 */
[----:B------:R-:W-:-:S04]  /*1050*/  FADD.FTZ R16, R17, R16 ;  /* 0x0000001011107221 */ /* 0x000fc80000010000 */
[----:B------:R-:W-:-:S07]  /*1060*/  IMAD.MOV.U32 R22, RZ, RZ, R16 ;  /* 0x000000ffff167224 */ /* 0x000fce00078e0010 */
[----:B------:R-:W-:Y:S05]  /*1070*/  WARPSYNC.COLLECTIVE R21, `(.L_x_8041) ;  /* 0x0000000015087348 */ /* 0x000fea0003c00000 */
[----:B------:R0:W1:Y:S02]  /*1080*/  SHFL.DOWN P5, R20, R22, R23, R24 ;  /* 0x0800001716147389 */ /* 0x00006400000a0018 */
[----:B01----:R-:W-:Y:S01]  /*1090*/  ENDCOLLECTIVE ;  /* 0x000000000000791b */ /* 0x003fe20003800000 */
.L_x_8041:
[----:B------:R-:W-:Y:S01]  /*10a0*/  IMAD.MOV.U32 R19, RZ, RZ, R20 ;  /* 0x000000ffff137224 */ /* 0x000fe200078e0014 */
[----:B------:R-:W-:Y:S06]  /*10b0*/  BRA `(.L_x_8042) ;  /* 0xfffffff800107947 */ /* 0x000fec000383ffff */
.L_x_8043:
        /* <DEDUP_REMOVED lines=12> */
.L_x_12104:


//--------------------- .text._ZN2at6native43_GLOBAL__N__9ae7fba5_10_SoftMax_cu_9f978f6322cunn_SoftMaxForwardRegIfffNS1_22SoftMaxForwardEpilogueElLi2EEEvPT1_PKT_T3_ --------------------------
	.section	.text._ZN2at6native43_GLOBAL__N__9ae7fba5_10_SoftMax_cu_9f978f6322cunn_SoftMaxForwardRegIfffNS1_22SoftMaxForwardEpilogueElLi2EEEvPT1_PKT_T3_,"ax",@progbits
	.align	128
.text._ZN2at6native43_GLOBAL__N__9ae7fba5_10_SoftMax_cu_9f978f6322cunn_SoftMaxForwardRegIfffNS1_22SoftMaxForwardEpilogueElLi2EEEvPT1_PKT_T3_:
        .type           _ZN2at6native43_GLOBAL__N__9ae7fba5_10_SoftMax_cu_9f978f6322cunn_SoftMaxForwardRegIfffNS1_22SoftMaxForwardEpilogueElLi2EEEvPT1_PKT_T3_,@function
        .size           _ZN2at6native43_GLOBAL__N__9ae7fba5_10_SoftMax_cu_9f978f6322cunn_SoftMaxForwardRegIfffNS1_22SoftMaxForwardEpilogueElLi2EEEvPT1_PKT_T3_,(.L_x_12105 - _ZN2at6native43_GLOBAL__N__9ae7fba5_10_SoftMax_cu_9f978f6322cunn_SoftMaxForwardRegIfffNS1_22SoftMaxForwardEpilogueElLi2EEEvPT1_PKT_T3_)
        .other          _ZN2at6native43_GLOBAL__N__9ae7fba5_10_SoftMax_cu_9f978f6322cunn_SoftMaxForwardRegIfffNS1_22SoftMaxForwardEpilogueElLi2EEEvPT1_PKT_T3_,@"STO_CUDA_ENTRY STV_DEFAULT"
_ZN2at6native43_GLOBAL__N__9ae7fba5_10_SoftMax_cu_9f978f6322cunn_SoftMaxForwardRegIfffNS1_22SoftMaxForwardEpilogueElLi2EEEvPT1_PKT_T3_:
        /* <DEDUP_REMOVED lines=22> */
[----:B------:R-:W2:Y:S01]  /*0160*/  @!P1 LDG.E R8, desc[UR8][R12.64] ;  /* 0x000000080c089981 */ /* 0x000ea2000c1e1900 */
[----:B------:R-:W-:-:S05]  /*0170*/  @!P0 LEA.HI.X R11, R14, R17, R9, 0x2, P2 ;  /* 0x000000110e0b8211 */ /* 0x000fca00010f1409 */
[----:B------:R-:W3:Y:S01]  /*0180*/  @!P0 LDG.E R0, desc[UR8][R10.64] ;  /* 0x000000080a008981 */ /* 0x000ee2000c1e1900 */
[----:B------:R-:W-:Y:S01]  /*0190*/  IMAD.MOV.U32 R9, RZ, RZ, -0x800001 ;  /* 0xff7fffffff097424 */ /* 0x000fe200078e00ff */
[----:B------:R-:W0:Y:S01]  /*01a0*/  S2UR UR6, SR_CgaCtaId ;  /* 0x00000000000679c3 */ /* 0x000e220000008800 */
[----:B------:R-:W-:Y:S01]  /*01b0*/  UMOV UR4, 0x400 ;  /* 0x0000040000047882 */ /* 0x000fe20000000000 */
[----:B------:R-:W-:Y:S02]  /*01c0*/  USHF.R.U32.HI UR5, URZ, 0x5, UR5 ;  /* 0x000000053f057899 */ /* 0x000fe40008011605 */
[----:B0-----:R-:W-:Y:S01]  /*01d0*/  ULEA UR4, UR6, UR4, 0x18 ;  /* 0x0000000406047291 */ /* 0x001fe2000f8ec03f */
[----:B------:R-:W-:Y:S03]  /*01e0*/  BSSY B0, `(.L_x_8044) ;  /* 0x0000034000007945 */ /* 0x000fe60003800000 */
[----:B------:R-:W-:Y:S01]  /*01f0*/  BAR.SYNC.DEFER_BLOCKING 0x0 ;  /* 0x0000000000007b1d */ /* 0x000fe20000010000 */
[----:B--2---:R-:W-:-:S04]  /*0200*/  @!P1 FMNMX.FTZ R9, R8, -3.40282346638528859812e+38, !PT ;  /* 0xff7fffff08099809 */ /* 0x004fc80007810000 */
[----:B---3--:R-:W-:-:S05]  /*0210*/  @!P0 FMNMX.FTZ R9, R9, R0, !PT ;  /* 0x0000000009098209 */ /* 0x008fca0007810000 */
        /* <DEDUP_REMOVED lines=26> */
[----:B------:R-:W-:Y:S02]  /*03c0*/  LEA R10, R13, UR4, 0x2 ;  /* 0x000000040d0a7c11 */ /* 0x000fe4000f8e10ff */
[----:B------:R-:W-:-:S09]  /*03d0*/  IADD3 R13, R6, 0x1f, RZ ;  /* 0x0000001f060d7810 */ /* 0x000fd20007ffe0ff */
        /* <DEDUP_REMOVED lines=18> */
.L_x_8057:
[----:B-1----:R-:W-:-:S04]  /*0500*/  FSETP.GEU.FTZ.AND P4, PT, R15, R16, PT ;  /* 0x000000100f00720b */ /* 0x002fc80003f9e000 */
[----:B------:R-:W-:-:S09]  /*0510*/  FSEL R11, R16, R15, !P4 ;  /* 0x0000000f100b7208 */ /* 0x000fd20006000000 */
.L_x_8045:
[----:B------:R-:W-:Y:S05]  /*0520*/  BSYNC B0 ;  /* 0x0000000000007941 */ /* 0x000fea0003800000 */
.L_x_8044:
[----:B------:R-:W-:Y:S01]  /*0530*/  ISETP.NE.AND P5, PT, R6, RZ, PT ;  /* 0x000000ff0600720c */ /* 0x000fe20003fa5270 */
[----:B------:R-:W-:-:S12]  /*0540*/  WARPSYNC.ALL ;  /* 0x0000000000007948 */ /* 0x000fd80003800000 */
[----:B-1----:R-:W-:Y:S01]  /*0550*/  @!P5 STS [UR4], R11 ;  /* 0x0000000bff00d988 */ /* 0x002fe20008000804 */
[----:B------:R-:W-:Y:S01]  /*0560*/  BAR.SYNC.DEFER_BLOCKING 0x0 ;  /* 0x0000000000007b1d */ /* 0x000fe20000010000 */
[----:B------:R-:W-:-:S05]  /*0570*/  @!P6 SHF.R.S32.HI R9, RZ, 0x5, R9 ;  /* 0x00000005ff09e819 */ /* 0x000fca0000011409 */
        /* <DEDUP_REMOVED lines=39> */
.L_x_8063:
[----:B-1----:R-:W-:-:S07]  /*07f0*/  FADD.FTZ R9, R15, R14 ;  /* 0x0000000e0f097221 */ /* 0x002fce0000010000 */
.L_x_8048:
[----:B------:R-:W-:Y:S05]  /*0800*/  BSYNC B0 ;  /* 0x0000000000007941 */ /* 0x000fea0003800000 */
.L_x_8047:
[----:B-1----:R1:W-:Y:S01]  /*0810*/  @!P5 STS [UR4], R9 ;  /* 0x00000009ff00d988 */ /* 0x0023e20008000804 */
[----:B------:R-:W-:Y:S05]  /*0820*/  WARPSYNC.ALL ;  /* 0x0000000000007948 */ /* 0x000fea0003800000 */
[----:B------:R-:W-:Y:S06]  /*0830*/  BAR.SYNC.DEFER_BLOCKING 0x0 ;  /* 0x0000000000007b1d */ /* 0x000fec0000010000 */
[----:B------:R-:W-:Y:S01]  /*0840*/  BSSY B0, `(.L_x_8050) ;  /* 0x000000e000007945 */ /* 0x000fe20003800000 */
[----:B0-----:R-:W0:Y:S03]  /*0850*/  LDS R10, [UR4] ;  /* 0x00000004ff0a7984 */ /* 0x001e260008000800 */
[----:B------:R-:W-:Y:S05]  /*0860*/  @P1 BRA `(.L_x_8051) ;  /* 0x00000000002c1947 */ /* 0x000fea0003800000 */
[----:B------:R-:W-:Y:S01]  /*0870*/  FADD.FTZ R8, R8, -R11 ;  /* 0x8000000b08087221 */ /* 0x000fe20000010000 */
[----:B0-----:R-:W-:Y:S01]  /*0880*/  MUFU.RCP R12, R10 ;  /* 0x0000000a000c7308 */ /* 0x001fe20000001000 */
[----:B------:R-:W-:Y:S02]  /*0890*/  ULDC.64 UR4, c[0x0][0x210] ;  /* 0x0000840000047ab9 */ /* 0x000fe40000000a00 */
[----:B------:R-:W-:Y:S01]  /*08a0*/  FMUL.FTZ R13, R8, 1.4426950216293334961 ;  /* 0x3fb8aa3b080d7820 */ /* 0x000fe20000410000 */
[----:B-1----:R-:W-:-:S04]  /*08b0*/  IMAD.WIDE.U32 R8, R2, UR7, R6 ;  /* 0x0000000702087c25 */ /* 0x002fc8000f8e0006 */
[----:B------:R-:W-:Y:S01]  /*08c0*/  IMAD R7, R3, UR7, R9 ;  /* 0x0000000703077c24 */ /* 0x000fe2000f8e0209 */
[----:B------:R-:W0:Y:S01]  /*08d0*/  MUFU.EX2 R13, R13 ;  /* 0x0000000d000d7308 */ /* 0x000e220000000800 */
[----:B------:R-:W-:-:S04]  /*08e0*/  LEA R6, P1, R8, UR4, 0x2 ;  /* 0x0000000408067c11 */ /* 0x000fc8000f8210ff */
[----:B------:R-:W-:Y:S01]  /*08f0*/  LEA.HI.X R7, R8, UR5, R7, 0x2, P1 ;  /* 0x0000000508077c11 */ /* 0x000fe200088f1407 */
[----:B0-----:R-:W-:-:S05]  /*0900*/  FMUL.FTZ R9, R13, R12 ;  /* 0x0000000c0d097220 */ /* 0x001fca0000410000 */
[----:B------:R2:W-:Y:S03]  /*0910*/  STG.E desc[UR8][R6.64], R9 ;  /* 0x0000000906007986 */ /* 0x0005e6000c101908 */
.L_x_8051:
[----:B------:R-:W-:Y:S05]  /*0920*/  BSYNC B0 ;  /* 0x0000000000007941 */ /* 0x000fea0003800000 */
.L_x_8050:
[----:B------:R-:W-:Y:S05]  /*0930*/  @P0 EXIT ;  /* 0x000000000000094d */ /* 0x000fea0003800000 */
[----:B------:R-:W-:Y:S01]  /*0940*/  FADD.FTZ R0, R0, -R11 ;  /* 0x8000000b00007221 */ /* 0x000fe20000010000 */
[----:B0-2---:R-:W-:Y:S01]  /*0950*/  MUFU.RCP R7, R10 ;  /* 0x0000000a00077308 */ /* 0x005fe20000001000 */
[----:B------:R-:W-:Y:S01]  /*0960*/  IMAD.WIDE.U32 R4, R2, UR7, R4 ;  /* 0x0000000702047c25 */ /* 0x000fe2000f8e0004 */
[----:B------:R-:W-:-:S03]  /*0970*/  ULDC.64 UR4, c[0x0][0x210] ;  /* 0x0000840000047ab9 */ /* 0x000fc60000000a00 */
[----:B------:R-:W-:Y:S01]  /*0980*/  FMUL.FTZ R0, R0, 1.4426950216293334961 ;  /* 0x3fb8aa3b00007820 */ /* 0x000fe20000410000 */
[----:B------:R-:W-:Y:S01]  /*0990*/  IMAD R3, R3, UR7, R5 ;  /* 0x0000000703037c24 */ /* 0x000fe2000f8e0205 */
[----:B------:R-:W-:-:S04]  /*09a0*/  LEA R2, P0, R4, UR4, 0x2 ;  /* 0x0000000404027c11 */ /* 0x000fc8000f8010ff */
[----:B------:R-:W0:Y:S01]  /*09b0*/  MUFU.EX2 R0, R0 ;  /* 0x0000000000007308 */ /* 0x000e220000000800 */
[----:B------:R-:W-:Y:S01]  /*09c0*/  LEA.HI.X R3, R4, UR5, R3, 0x2, P0 ;  /* 0x0000000504037c11 */ /* 0x000fe200080f1403 */
[----:B0-----:R-:W-:-:S05]  /*09d0*/  FMUL.FTZ R5, R0, R7 ;  /* 0x0000000700057220 */ /* 0x001fca0000410000 */
[----:B------:R-:W-:Y:S01]  /*09e0*/  STG.E desc[UR8][R2.64], R5 ;  /* 0x0000000502007986 */ /* 0x000fe2000c101908 */
[----:B------:R-:W-:Y:S05]  /*09f0*/  EXIT ;  /* 0x000000000000794d */ /* 0x000fea0003800000 */
.L_x_8046:
[----:B------:R-:W-:Y:S01]  /*0a00*/  HFMA2.MMA R19, -RZ, RZ, 0, 9.5367431640625e-07 ;  /* 0x00000010ff137435 */ /* 0x000fe200000001ff */
[----:B-1----:R-:W-:Y:S02]  /*0a10*/  IMAD.MOV.U32 R18, RZ, RZ, R11 ;  /* 0x000000ffff127224 */ /* 0x002fe400078e000b */
[----:B------:R-:W-:Y:S02]  /*0a20*/  IMAD.MOV.U32 R20, RZ, RZ, 0x1f ;  /* 0x0000001fff147424 */ /* 0x000fe400078e00ff */
[----:B------:R-:W-:-:S07]  /*0a30*/  IMAD.MOV.U32 R17, RZ, RZ, -0x1 ;  /* 0xffffffffff117424 */ /* 0x000fce00078e00ff */
[----:B------:R-:W-:Y:S05]  /*0a40*/  WARPSYNC.COLLECTIVE R17, `(.L_x_8052) ;  /* 0x0000000011087348 */ /* 0x000fea0003c00000 */
[----:B------:R0:W1:Y:S02]  /*0a50*/  SHFL.DOWN P4, R16, R18, R19, R20 ;  /* 0x0800001312107389 */ /* 0x0000640000080014 */
[----:B01----:R-:W-:Y:S01]  /*0a60*/  ENDCOLLECTIVE ;  /* 0x000000000000791b */ /* 0x003fe20003800000 */
.L_x_8052:
        /* <DEDUP_REMOVED lines=8> */
.L_x_8053:
        /* <DEDUP_REMOVED lines=8> */
.L_x_8054:
        /* <DEDUP_REMOVED lines=8> */
.L_x_8055:
        /* <DEDUP_REMOVED lines=8> */
.L_x_8056:
[----:B------:R-:W-:Y:S05]  /*0c70*/  BRA `(.L_x_8057) ;  /* 0xfffffff800207947 */ /* 0x000fea000383ffff */
.L_x_8049:
[----:B------:R-:W-:Y:S01]  /*0c80*/  HFMA2.MMA R19, -RZ, RZ, 0, 9.5367431640625e-07 ;  /* 0x00000010ff137435 */ /* 0x000fe200000001ff */
[----:B-1----:R-:W-:Y:S02]  /*0c90*/  IMAD.MOV.U32 R18, RZ, RZ, R9 ;  /* 0x000000ffff127224 */ /* 0x002fe400078e0009 */
[----:B------:R-:W-:Y:S02]  /*0ca0*/  IMAD.MOV.U32 R20, RZ, RZ, 0x1f ;  /* 0x0000001fff147424 */ /* 0x000fe400078e00ff */
[----:B------:R-:W-:-:S07]  /*0cb0*/  IMAD.MOV.U32 R17, RZ, RZ, -0x1 ;  /* 0xffffffffff117424 */ /* 0x000fce00078e00ff */
[----:B0-----:R-:W-:Y:S05]  /*0cc0*/  WARPSYNC.COLLECTIVE R17, `(.L_x_8058) ;  /* 0x0000000011087348 */ /* 0x001fea0003c00000 */
[----:B------:R1:W2:Y:S02]  /*0cd0*/  SHFL.DOWN P4, R16, R18, R19, R20 ;  /* 0x0800001312107389 */ /* 0x0002a40000080014 */
[----:B012---:R-:W-:Y:S01]  /*0ce0*/  ENDCOLLECTIVE ;  /* 0x000000000000791b */ /* 0x007fe20003800000 */
.L_x_8058:
[----:B------:R-:W-:Y:S02]  /*0cf0*/  IMAD.MOV.U32 R19, RZ, RZ, 0x8 ;  /* 0x00000008ff137424 */ /* 0x000fe400078e00ff */
[----:B------:R-:W-:-:S04]  /*0d00*/  IMAD.MOV.U32 R10, RZ, RZ, R16 ;  /* 0x000000ffff0a7224 */ /* 0x000fc800078e0010 */
[----:B------:R-:W-:-:S05]  /*0d10*/  FADD.FTZ R10, R9, R10 ;  /* 0x0000000a090a7221 */ /* 0x000fca0000010000 */
[----:B------:R-:W-:-:S07]  /*0d20*/  MOV R18, R10 ;  /* 0x0000000a00127202 */ /* 0x000fce0000000f00 */
[----:B------:R-:W-:Y:S05]  /*0d30*/  WARPSYNC.COLLECTIVE R17, `(.L_x_8059) ;  /* 0x0000000011087348 */ /* 0x000fea0003c00000 */
[----:B------:R0:W1:Y:S02]  /*0d40*/  SHFL.DOWN P4, R16, R18, R19, R20 ;  /* 0x0800001312107389 */ /* 0x0000640000080014 */
[----:B01----:R-:W-:Y:S01]  /*0d50*/  ENDCOLLECTIVE ;  /* 0x000000000000791b */ /* 0x003fe20003800000 */
.L_x_8059:
[----:B------:R-:W-:Y:S01]  /*0d60*/  HFMA2.MMA R19, -RZ, RZ, 0, 2.384185791015625e-07 ;  /* 0x00000004ff137435 */ /* 0x000fe200000001ff */
[----:B------:R-:W-:-:S04]  /*0d70*/  IMAD.MOV.U32 R13, RZ, RZ, R16 ;  /* 0x000000ffff0d7224 */ /* 0x000fc800078e0010 */
[----:B------:R-:W-:-:S04]  /*0d80*/  FADD.FTZ R13, R10, R13 ;  /* 0x0000000d0a0d7221 */ /* 0x000fc80000010000 */
[----:B------:R-:W-:-:S07]  /*0d90*/  IMAD.MOV.U32 R18, RZ, RZ, R13 ;  /* 0x000000ffff127224 */ /* 0x000fce00078e000d */
[----:B------:R-:W-:Y:S05]  /*0da0*/  WARPSYNC.COLLECTIVE R17, `(.L_x_8060) ;  /* 0x0000000011087348 */ /* 0x000fea0003c00000 */
[----:B------:R0:W1:Y:S02]  /*0db0*/  SHFL.DOWN P4, R16, R18, R19, R20 ;  /* 0x0800001312107389 */ /* 0x0000640000080014 */
[----:B01----:R-:W-:Y:S01]  /*0dc0*/  ENDCOLLECTIVE ;  /* 0x000000000000791b */ /* 0x003fe20003800000 */
.L_x_8060:
[----:B------:R-:W-:Y:S01]  /*0dd0*/  MOV R19, 0x2 ;  /* 0x0000000200137802 */ /* 0x000fe20000000f00 */
[----:B------:R-:W-:-:S04]  /*0de0*/  IMAD.MOV.U32 R12, RZ, RZ, R16 ;  /* 0x000000ffff0c7224 */ /* 0x000fc800078e0010 */
[----:B------:R-:W-:-:S04]  /*0df0*/  FADD.FTZ R12, R13, R12 ;  /* 0x0000000c0d0c7221 */ /* 0x000fc80000010000 */
[----:B------:R-:W-:-:S07]  /*0e00*/  IMAD.MOV.U32 R18, RZ, RZ, R12 ;  /* 0x000000ffff127224 */ /* 0x000fce00078e000c */
[----:B------:R-:W-:Y:S05]  /*0e10*/  WARPSYNC.COLLECTIVE R17, `(.L_x_8061) ;  /* 0x0000000011087348 */ /* 0x000fea0003c00000 */
[----:B------:R0:W1:Y:S02]  /*0e20*/  SHFL.DOWN P4, R16, R18, R19, R20 ;  /* 0x0800001312107389 */ /* 0x0000640000080014 */
[----:B01----:R-:W-:Y:S01]  /*0e30*/  ENDCOLLECTIVE ;  /* 0x000000000000791b */ /* 0x003fe20003800000 */
.L_x_8061:
[----:B------:R-:W-:Y:S01]  /*0e40*/  HFMA2.MMA R19, -RZ, RZ, 0, 5.9604644775390625e-08 ;  /* 0x00000001ff137435 */ /* 0x000fe200000001ff */
[----:B------:R-:W-:-:S04]  /*0e50*/  IMAD.MOV.U32 R15, RZ, RZ, R16 ;  /* 0x000000ffff0f7224 */ /* 0x000fc800078e0010 */
[----:B------:R-:W-:-:S04]  /*0e60*/  FADD.FTZ R15, R12, R15 ;  /* 0x0000000f0c0f7221 */ /* 0x000fc80000010000 */
[----:B------:R-:W-:-:S07]  /*0e70*/  IMAD.MOV.U32 R18, RZ, RZ, R15 ;  /* 0x000000ffff127224 */ /* 0x000fce00078e000f */
[----:B------:R-:W-:Y:S05]  /*0e80*/  WARPSYNC.COLLECTIVE R17, `(.L_x_8062) ;  /* 0x0000000011087348 */ /* 0x000fea0003c00000 */
[----:B------:R0:W1:Y:S02]  /*0e90*/  SHFL.DOWN P4, R16, R18, R19, R20 ;  /* 0x0800001312107389 */ /* 0x0000640000080014 */
[----:B01----:R-:W-:Y:S01]  /*0ea0*/  ENDCOLLECTIVE ;  /* 0x000000000000791b */ /* 0x003fe20003800000 */
.L_x_8062:
[----:B------:R-:W-:Y:S01]  /*0eb0*/  IMAD.MOV.U32 R14, RZ, RZ, R16 ;  /* 0x000000ffff0e7224 */ /* 0x000fe200078e0010 */
[----:B------:R-:W-:Y:S06]  /*0ec0*/  BRA `(.L_x_8063) ;  /* 0xfffffff800487947 */ /* 0x000fec000383ffff */
.L_x_8064:
        /* <DEDUP_REMOVED lines=11> */
.L_x_12105:


//--------------------- .text._ZN2at6native43_GLOBAL__N__9ae7fba5_10_SoftMax_cu_9f978f6322cunn_SoftMaxForwardRegIfffNS1_22SoftMaxForwardEpilogueElLi1EEEvPT1_PKT_T3_ --------------------------
	.section	.text._ZN2at6native43_GLOBAL__N__9ae7fba5_10_SoftMax_cu_9f978f6322cunn_SoftMaxForwardRegIfffNS1_22SoftMaxForwardEpilogueElLi1EEEvPT1_PKT_T3_,"ax",@progbits
	.align	128
.text._ZN2at6native43_GLOBAL__N__9ae7fba5_10_SoftMax_cu_9f978f6322cunn_SoftMaxForwardRegIfffNS1_22SoftMaxForwardEpilogueElLi1EEEvPT1_PKT_T3_:
        .type           _ZN2at6native43_GLOBAL__N__9ae7fba5_10_SoftMax_cu_9f978f6322cunn_SoftMaxForwardRegIfffNS1_22SoftMaxForwardEpilogueElLi1EEEvPT1_PKT_T3_,@function
        .size           _ZN2at6native43_GLOBAL__N__9ae7fba5_10_SoftMax_cu_9f978f6322cunn_SoftMaxForwardRegIfffNS1_22SoftMaxForwardEpilogueElLi1EEEvPT1_PKT_T3_,(.L_x_12106 - _ZN2at6native43_GLOBAL__N__9ae7fba5_10_SoftMax_cu_9f978f6322cunn_SoftMaxForwardRegIfffNS1_22SoftMaxForwardEpilogueElLi1EEEvPT1_PKT_T3_)
        .other          _ZN2at6native43_GLOBAL__N__9ae7fba5_10_SoftMax_cu_9f978f6322cunn_SoftMaxForwardRegIfffNS1_22SoftMaxForwardEpilogueElLi1EEEvPT1_PKT_T3_,@"STO_CUDA_ENTRY STV_DEFAULT"
_ZN2at6native43_GLOBAL__N__9ae7fba5_10_SoftMax_cu_9f978f6322cunn_SoftMaxForwardRegIfffNS1_22SoftMaxForwardEpilogueElLi1EEEvPT1_PKT_T3_:
        /* <DEDUP_REMOVED lines=13> */
[----:B------:R0:W2:Y:S01]  /*00d0*/  @!P0 LDG.E R0, desc[UR8][R8.64] ;  /* 0x0000000808008981 */ /* 0x0000a2000c1e1900 */
        /* <DEDUP_REMOVED lines=9> */
[----:B--2---:R-:W-:-:S05]  /*0170*/  @!P0 FMNMX.FTZ R6, R0, -3.40282346638528859812e+38, !PT ;  /* 0xff7fffff00068809 */ /* 0x004fca0007810000 */
        /* <DEDUP_REMOVED lines=23> */
[----:B------:R-:W-:Y:S01]  /*02f0*/  LEA R7, R9, UR4, 0x2 ;  /* 0x0000000409077c11 */ /* 0x000fe2000f8e10ff */
        /* <DEDUP_REMOVED lines=21> */
.L_x_8076:
[----:B-1----:R-:W-:-:S04]  /*0450*/  FSETP.GEU.FTZ.AND P3, PT, R12, R13, PT ;  /* 0x0000000d0c00720b */ /* 0x002fc80003f7e000 */
[----:B------:R-:W-:-:S09]  /*0460*/  FSEL R8, R13, R12, !P3 ;  /* 0x0000000c0d087208 */ /* 0x000fd20005800000 */
.L_x_8066:
[----:B------:R-:W-:Y:S05]  /*0470*/  BSYNC B0 ;  /* 0x0000000000007941 */ /* 0x000fea0003800000 */
.L_x_8065:
        /* <DEDUP_REMOVED lines=9> */
[----:B------:R-:W-:-:S05]  /*0510*/  HFMA2.MMA R8, -RZ, RZ, 0, 0 ;  /* 0x00000000ff087435 */ /* 0x000fca00000001ff */
[----:B------:R-:W1:Y:S02]  /*0520*/  @!P0 MUFU.EX2 R10, R10 ;  /* 0x0000000a000a8308 */ /* 0x000e640000000800 */
[----:B-1----:R-:W-:Y:S01]  /*0530*/  @!P0 FADD.FTZ R8, RZ, R10 ;  /* 0x0000000aff088221 */ /* 0x002fe20000010000 */
[----:B------:R-:W-:Y:S01]  /*0540*/  @!P5 LEA R10, R6, UR4, 0x2 ;  /* 0x00000004060adc11 */ /* 0x000fe2000f8e10ff */
[----:B------:R-:W-:Y:S01]  /*0550*/  IMAD.MOV.U32 R6, RZ, RZ, RZ ;  /* 0x000000ffff067224 */ /* 0x000fe200078e00ff */
[----:B------:R-:W-:Y:S06]  /*0560*/  BAR.SYNC.DEFER_BLOCKING 0x0 ;  /* 0x0000000000007b1d */ /* 0x000fec0000010000 */
[----:B------:R-:W1:Y:S02]  /*0570*/  SHFL.DOWN PT, R11, R8, 0x10, 0x1f ;  /* 0x0a001f00080b7f89 */ /* 0x000e6400000e0000 */
[----:B-1----:R-:W-:-:S05]  /*0580*/  FADD.FTZ R11, R11, R8 ;  /* 0x000000080b0b7221 */ /* 0x002fca0000010000 */
        /* <DEDUP_REMOVED lines=23> */
.L_x_8082:
[----:B-1----:R-:W-:-:S07]  /*0700*/  FADD.FTZ R6, R10, R13 ;  /* 0x0000000d0a067221 */ /* 0x002fce0000010000 */
.L_x_8069:
[----:B------:R-:W-:Y:S05]  /*0710*/  BSYNC B0 ;  /* 0x0000000000007941 */ /* 0x000fea0003800000 */
.L_x_8068:
[----:B-1----:R1:W-:Y:S01]  /*0720*/  @!P4 STS [UR4], R6 ;  /* 0x00000006ff00c988 */ /* 0x0023e20008000804 */
[----:B------:R-:W-:Y:S05]  /*0730*/  WARPSYNC.ALL ;  /* 0x0000000000007948 */ /* 0x000fea0003800000 */
[----:B------:R-:W-:Y:S06]  /*0740*/  BAR.SYNC.DEFER_BLOCKING 0x0 ;  /* 0x0000000000007b1d */ /* 0x000fec0000010000 */
[----:B------:R-:W-:Y:S05]  /*0750*/  @P0 EXIT ;  /* 0x000000000000094d */ /* 0x000fea0003800000 */
[----:B-1----:R-:W1:Y:S01]  /*0760*/  LDS R6, [UR4] ;  /* 0x00000004ff067984 */ /* 0x002e620008000800 */
[----:B------:R-:W-:Y:S01]  /*0770*/  FADD.FTZ R0, R0, -R9 ;  /* 0x8000000900007221 */ /* 0x000fe20000010000 */
[----:B------:R-:W-:Y:S01]  /*0780*/  IMAD.WIDE.U32 R4, R2, UR7, R4 ;  /* 0x0000000702047c25 */ /* 0x000fe2000f8e0004 */
[----:B------:R-:W-:-:S03]  /*0790*/  ULDC.64 UR10, c[0x0][0x210] ;  /* 0x00008400000a7ab9 */ /* 0x000fc60000000a00 */
[----:B------:R-:W-:Y:S01]  /*07a0*/  FMUL.FTZ R0, R0, 1.4426950216293334961 ;  /* 0x3fb8aa3b00007820 */ /* 0x000fe20000410000 */
[----:B------:R-:W-:Y:S01]  /*07b0*/  IMAD R3, R3, UR7, R5 ;  /* 0x0000000703037c24 */ /* 0x000fe2000f8e0205 */
[C---:B------:R-:W-:Y:S02]  /*07c0*/  LEA R2, P0, R4.reuse, UR10, 0x2 ;  /* 0x0000000a04027c11 */ /* 0x040fe4000f8010ff */
[----:B0-----:R-:W-:Y:S02]  /*07d0*/  MUFU.EX2 R7, R0 ;  /* 0x0000000000077308 */ /* 0x001fe40000000800 */
[----:B------:R-:W-:-:S06]  /*07e0*/  LEA.HI.X R3, R4, UR11, R3, 0x2, P0 ;  /* 0x0000000b04037c11 */ /* 0x000fcc00080f1403 */
[----:B-1----:R-:W0:Y:S02]  /*07f0*/  MUFU.RCP R6, R6 ;  /* 0x0000000600067308 */ /* 0x002e240000001000 */
[----:B0-----:R-:W-:-:S05]  /*0800*/  FMUL.FTZ R5, R7, R6 ;  /* 0x0000000607057220 */ /* 0x001fca0000410000 */
[----:B------:R-:W-:Y:S01]  /*0810*/  STG.E desc[UR8][R2.64], R5 ;  /* 0x0000000502007986 */ /* 0x000fe2000c101908 */
[----:B------:R-:W-:Y:S05]  /*0820*/  EXIT ;  /* 0x000000000000794d */ /* 0x000fea0003800000 */
.L_x_8067:
[----:B-1----:R-:W-:Y:S01]  /*0830*/  IMAD.MOV.U32 R15, RZ, RZ, R8 ;  /* 0x000000ffff0f7224 */ /* 0x002fe200078e0008 */
[----:B------:R-:W-:Y:S01]  /*0840*/  MOV R14, 0xffffffff ;  /* 0xffffffff000e7802 */ /* 0x000fe20000000f00 */
[----:B------:R-:W-:Y:S02]  /*0850*/  IMAD.MOV.U32 R16, RZ, RZ, 0x10 ;  /* 0x00000010ff107424 */ /* 0x000fe400078e00ff */
[----:B------:R-:W-:-:S07]  /*0860*/  IMAD.MOV.U32 R17, RZ, RZ, 0x1f ;  /* 0x0000001fff117424 */ /* 0x000fce00078e00ff */
[----:B------:R-:W-:Y:S05]  /*0870*/  WARPSYNC.COLLECTIVE R14, `(.L_x_8071) ;  /* 0x000000000e087348 */ /* 0x000fea0003c00000 */
[----:B------:R0:W1:Y:S02]  /*0880*/  SHFL.DOWN P3, R13, R15, R16, R17 ;  /* 0x080000100f0d7389 */ /* 0x0000640000060011 */
[----:B01----:R-:W-:Y:S01]  /*0890*/  ENDCOLLECTIVE ;  /* 0x000000000000791b */ /* 0x003fe20003800000 */
.L_x_8071:
        /* <DEDUP_REMOVED lines=8> */
.L_x_8072:
        /* <DEDUP_REMOVED lines=8> */
.L_x_8073:
        /* <DEDUP_REMOVED lines=8> */
.L_x_8074:
        /* <DEDUP_REMOVED lines=8> */
.L_x_8075:
[----:B------:R-:W-:Y:S05]  /*0aa0*/  BRA `(.L_x_8076) ;  /* 0xfffffff800687947 */ /* 0x000fea000383ffff */
.L_x_8070:
[----:B------:R-:W-:Y:S01]  /*0ab0*/  HFMA2.MMA R16, -RZ, RZ, 0, 9.5367431640625e-07 ;  /* 0x00000010ff107435 */ /* 0x000fe200000001ff */
[----:B01----:R-:W-:Y:S02]  /*0ac0*/  IMAD.MOV.U32 R15, RZ, RZ, R6 ;  /* 0x000000ffff0f7224 */ /* 0x003fe400078e0006 */
[----:B------:R-:W-:Y:S02]  /*0ad0*/  IMAD.MOV.U32 R17, RZ, RZ, 0x1f ;  /* 0x0000001fff117424 */ /* 0x000fe400078e00ff */
[----:B------:R-:W-:-:S07]  /*0ae0*/  IMAD.MOV.U32 R14, RZ, RZ, -0x1 ;  /* 0xffffffffff0e7424 */ /* 0x000fce00078e00ff */
[----:B------:R-:W-:Y:S05]  /*0af0*/  WARPSYNC.COLLECTIVE R14, `(.L_x_8077) ;  /* 0x000000000e087348 */ /* 0x000fea0003c00000 */
[----:B------:R0:W1:Y:S02]  /*0b00*/  SHFL.DOWN P3, R13, R15, R16, R17 ;  /* 0x080000100f0d7389 */ /* 0x0000640000060011 */
[----:B01----:R-:W-:Y:S01]  /*0b10*/  ENDCOLLECTIVE ;  /* 0x000000000000791b */ /* 0x003fe20003800000 */
.L_x_8077:
[----:B------:R-:W-:Y:S02]  /*0b20*/  IMAD.MOV.U32 R16, RZ, RZ, 0x8 ;  /* 0x00000008ff107424 */ /* 0x000fe400078e00ff */
[----:B------:R-:W-:-:S04]  /*0b30*/  IMAD.MOV.U32 R7, RZ, RZ, R13 ;  /* 0x000000ffff077224 */ /* 0x000fc800078e000d */
[----:B------:R-:W-:-:S05]  /*0b40*/  FADD.FTZ R7, R6, R7 ;  /* 0x0000000706077221 */ /* 0x000fca0000010000 */
[----:B------:R-:W-:-:S07]  /*0b50*/  MOV R15, R7 ;  /* 0x00000007000f7202 */ /* 0x000fce0000000f00 */
[----:B------:R-:W-:Y:S05]  /*0b60*/  WARPSYNC.COLLECTIVE R14, `(.L_x_8078) ;  /* 0x000000000e087348 */ /* 0x000fea0003c00000 */
[----:B------:R0:W1:Y:S02]  /*0b70*/  SHFL.DOWN P3, R13, R15, R16, R17 ;  /* 0x080000100f0d7389 */ /* 0x0000640000060011 */
[----:B01----:R-:W-:Y:S01]  /*0b80*/  ENDCOLLECTIVE ;  /* 0x000000000000791b */ /* 0x003fe20003800000 */
.L_x_8078:
[----:B------:R-:W-:Y:S01]  /*0b90*/  HFMA2.MMA R16, -RZ, RZ, 0, 2.384185791015625e-07 ;  /* 0x00000004ff107435 */ /* 0x000fe200000001ff */
[----:B------:R-:W-:-:S04]  /*0ba0*/  IMAD.MOV.U32 R8, RZ, RZ, R13 ;  /* 0x000000ffff087224 */ /* 0x000fc800078e000d */
[----:B------:R-:W-:-:S04]  /*0bb0*/  FADD.FTZ R8, R7, R8 ;  /* 0x0000000807087221 */ /* 0x000fc80000010000 */
[----:B------:R-:W-:-:S07]  /*0bc0*/  IMAD.MOV.U32 R15, RZ, RZ, R8 ;  /* 0x000000ffff0f7224 */ /* 0x000fce00078e0008 */
[----:B------:R-:W-:Y:S05]  /*0bd0*/  WARPSYNC.COLLECTIVE R14, `(.L_x_8079) ;  /* 0x000000000e087348 */ /* 0x000fea0003c00000 */
[----:B------:R0:W1:Y:S02]  /*0be0*/  SHFL.DOWN P3, R13, R15, R16, R17 ;  /* 0x080000100f0d7389 */ /* 0x0000640000060011 */
[----:B01----:R-:W-:Y:S01]  /*0bf0*/  ENDCOLLECTIVE ;  /* 0x000000000000791b */ /* 0x003fe20003800000 */
.L_x_8079:
[----:B------:R-:W-:Y:S02]  /*0c00*/  IMAD.MOV.U32 R16, RZ, RZ, 0x2 ;  /* 0x00000002ff107424 */ /* 0x000fe400078e00ff */
[----:B------:R-:W-:-:S04]  /*0c10*/  IMAD.MOV.U32 R11, RZ, RZ, R13 ;  /* 0x000000ffff0b7224 */ /* 0x000fc800078e000d */
[----:B------:R-:W-:-:S04]  /*0c20*/  FADD.FTZ R11, R8, R11 ;  /* 0x0000000b080b7221 */ /* 0x000fc80000010000 */
[----:B------:R-:W-:-:S07]  /*0c30*/  IMAD.MOV.U32 R15, RZ, RZ, R11 ;  /* 0x000000ffff0f7224 */ /* 0x000fce00078e000b */
[----:B------:R-:W-:Y:S05]  /*0c40*/  WARPSYNC.COLLECTIVE R14, `(.L_x_8080) ;  /* 0x000000000e087348 */ /* 0x000fea0003c00000 */
[----:B------:R0:W1:Y:S02]  /*0c50*/  SHFL.DOWN P3, R13, R15, R16, R17 ;  /* 0x080000100f0d7389 */ /* 0x0000640000060011 */
[----:B01----:R-:W-:Y:S01]  /*0c60*/  ENDCOLLECTIVE ;  /* 0x000000000000791b */ /* 0x003fe20003800000 */
.L_x_8080:
[----:B------:R-:W-:Y:S01]  /*0c70*/  IMAD.MOV.U32 R16, RZ, RZ, 0x1 ;  /* 0x00000001ff107424 */ /* 0x000fe200078e00ff */
[----:B------:R-:W-:-:S05]  /*0c80*/  MOV R10, R13 ;  /* 0x0000000d000a7202 */ /* 0x000fca0000000f00 */
[----:B------:R-:W-:-:S04]  /*0c90*/  FADD.FTZ R10, R11, R10 ;  /* 0x0000000a0b0a7221 */ /* 0x000fc80000010000 */
[----:B------:R-:W-:-:S07]  /*0ca0*/  IMAD.MOV.U32 R15, RZ, RZ, R10 ;  /* 0x000000ffff0f7224 */ /* 0x000fce00078e000a */
[----:B------:R-:W-:Y:S05]  /*0cb0*/  WARPSYNC.COLLECTIVE R14, `(.L_x_8081) ;  /* 0x000000000e087348 */ /* 0x000fea0003c00000 */
[----:B------:R0:W1:Y:S02]  /*0cc0*/  SHFL.DOWN P3, R13, R15, R16, R17 ;  /* 0x080000100f0d7389 */ /* 0x0000640000060011 */
[----:B01----:R-:W-:Y:S01]  /*0cd0*/  ENDCOLLECTIVE ;  /* 0x000000000000791b */ /* 0x003fe20003800000 */
.L_x_8081:
[----:B------:R-:W-:Y:S05]  /*0ce0*/  BRA `(.L_x_8082) ;  /* 0xfffffff800847947 */ /* 0x000fea000383ffff */
.L_x_8083:
        /* <DEDUP_REMOVED lines=9> */
.L_x_12106:


//--------------------- .text._ZN2at6native43_GLOBAL__N__9ae7fba5_10_SoftMax_cu_9f978f6319cunn_SoftMaxForwardILi2EdddNS1_22SoftMaxForwardEpilogueEEEvPT2_PKT0_i --------------------------
	.section	.text._ZN2at6native43_GLOBAL__N__9ae7fba5_10_SoftMax_cu_9f978f6319cunn_SoftMaxForwardILi2EdddNS1_22SoftMaxForwardEpilogueEEEvPT2_PKT0_i,"ax",@progbits
	.align	128
.text._ZN2at6native43_GLOBAL__N__9ae7fba5_10_SoftMax_cu_9f978f6319cunn_SoftMaxForwardILi2EdddNS1_22SoftMaxForwardEpilogueEEEvPT2_PKT0_i:
        .type           _ZN2at6native43_GLOBAL__N__9ae7fba5_10_SoftMax_cu_9f978f6319cunn_SoftMaxForwardILi2EdddNS1_22SoftMaxForwardEpilogueEEEvPT2_PKT0_i,@function
        .size           _ZN2at6native43_GLOBAL__N__9ae7fba5_10_SoftMax_cu_9f978f6319cunn_SoftMaxForwardILi2EdddNS1_22SoftMaxForwardEpilogueEEEvPT2_PKT0_i,(.L_x_12107 - _ZN2at6native43_GLOBAL__N__9ae7fba5_10_SoftMax_cu_9f978f6319cunn_SoftMaxForwardILi2EdddNS1_22SoftMaxForwardEpilogueEEEvPT2_PKT0_i)
        .other          _ZN2at6native43_GLOBAL__N__9ae7fba5_10_SoftMax_cu_9f978f6319cunn_SoftMaxForwardILi2EdddNS1_22SoftMaxForwardEpilogueEEEvPT2_PKT0_i,@"STO_CUDA_ENTRY STV_DEFAULT"
_ZN2at6native43_GLOBAL__N__9ae7fba5_10_SoftMax_cu_9f978f6319cunn_SoftMaxForwardILi2EdddNS1_22SoftMaxForwardEpilogueEEEvPT2_PKT0_i:
[----:B------:R-:W-:Y:S08]  /*0000*/  LDC R1, c[0x0][0x28] ;  /* 0x00000a00ff017b82 */ /* 0x000ff00000000800 */
[----:B------:R-:W0:Y:S01]  /*0010*/  S2UR UR4, SR_CTAID.X ;  /* 0x00000000000479c3 */ /* 0x000e220000002500 */
[----:B------:R-:W1:Y:S01]  /*0020*/  S2R R0, SR_TID.X ;  /* 0x0000000000007919 */ /* 0x000e620000002100 */
[----:B------:R-:W-:Y:S01]  /*0030*/  ULDC UR18, c[0x0][0x220] ;  /* 0x0000880000127ab9 */ /* 0x000fe20000000800 */
[----:B------:R-:W-:Y:S01]  /*0040*/  ULDC.64 UR6, c[0x0][0x218] ;  /* 0x0000860000067ab9 */ /* 0x000fe20000000a00 */
[----:B------:R-:W-:Y:S01]  /*0050*/  USHF.R.S32.HI UR5, URZ, 0x1f, UR18 ;  /* 0x0000001f3f057899 */ /* 0x000fe20008011412 */
[----:B------:R-:W-:Y:S01]  /*0060*/  ULDC.64 UR16, c[0x0][0x208] ;  /* 0x0000820000107ab9 */ /* 0x000fe20000000a00 */
[----:B0-----:R-:W-:-:S02]  /*0070*/  UIMAD.WIDE.U32 UR10, UR4, UR18, URZ ;  /* 0x00000012040a72a5 */ /* 0x001fc4000f8e003f */
[----:B------:R-:W-:Y:S02]  /*0080*/  UIMAD UR5, UR5, UR4, URZ ;  /* 0x00000004050572a4 */ /* 0x000fe4000f8e023f */
[----:B------:R-:W-:Y:S02]  /*0090*/  ULEA UR19, UP0, UR10, UR6, 0x3 ;  /* 0x000000060a137291 */ /* 0x000fe4000f80183f */
[----:B------:R-:W-:Y:S02]  /*00a0*/  UIADD3 UR8, UR11, UR5, URZ ;  /* 0x000000050b087290 */ /* 0x000fe4000fffe03f */
[----:B------:R-:W-:Y:S02]  /*00b0*/  ULOP3.LUT UR12, UR19, 0x8, URZ, 0xc0, !UPT ;  /* 0x00000008130c7892 */ /* 0x000fe4000f8ec03f */
[----:B------:R-:W-:Y:S02]  /*00c0*/  USHF.L.U64.HI UR9, UR10, 0x3, UR8 ;  /* 0x000000030a097899 */ /* 0x000fe40008010208 */
[----:B------:R-:W-:-:S02]  /*00d0*/  USHF.R.U64 UR12, UR12, 0x3, URZ ;  /* 0x000000030c0c7899 */ /* 0x000fc4000800123f */
[----:B------:R-:W-:Y:S01]  /*00e0*/  UIADD3.X UR9, UR9, UR7, URZ, UP0, !UPT ;  /* 0x0000000709097290 */ /* 0x000fe200087fe43f */
[----:B------:R-:W-:-:S03]  /*00f0*/  ULDC UR11, c[0x0][0x220] ;  /* 0x00008800000b7ab9 */ /* 0x000fc60000000800 */
[----:B------:R-:W-:Y:S02]  /*0100*/  ISETP.NE.AND P2, PT, RZ, UR12, PT ;  /* 0x0000000cff007c0c */ /* 0x000fe4000bf45270 */
[----:B-1----:R-:W-:-:S04]  /*0110*/  IADD3 R2, P0, R0, -UR12, RZ ;  /* 0x8000000c00027c10 */ /* 0x002fc8000ff1e0ff */
[----:B------:R-:W-:Y:S02]  /*0120*/  LEA.HI.X.SX32 R25, R0, 0xffffffff, 0x1, P0 ;  /* 0xffffffff00197811 */ /* 0x000fe400000f0eff */
[----:B------:R-:W-:-:S04]  /*0130*/  LEA R18, P0, R2, UR19, 0x3 ;  /* 0x0000001302127c11 */ /* 0x000fc8000f8018ff */
[----:B------:R-:W-:Y:S01]  /*0140*/  LEA.HI.X R19, R2, UR9, R25, 0x3, P0 ;  /* 0x0000000902137c11 */ /* 0x000fe200080f1c19 */
[----:B------:R-:W-:Y:S08]  /*0150*/  @!P2 BRA `(.L_x_8084) ;  /* 0x000000000070a947 */ /* 0x000ff00003800000 */
[----:B------:R-:W-:-:S06]  /*0160*/  UIADD3 UR4, UR12, UR18, URZ ;  /* 0x000000120c047290 */ /* 0x000fcc000fffe03f */
[----:B------:R-:W-:-:S04]  /*0170*/  ISETP.GE.AND P0, PT, R0, UR4, PT ;  /* 0x0000000400007c0c */ /* 0x000fc8000bf06270 */
[----:B------:R-:W-:-:S13]  /*0180*/  ISETP.LT.OR P0, PT, R0, UR12, P0 ;  /* 0x0000000c00007c0c */ /* 0x000fda0008701670 */
[----:B------:R-:W2:Y:S01]  /*0190*/  @!P0 LDG.E.64 R4, desc[UR16][R18.64] ;  /* 0x0000001012048981 */ /* 0x000ea2000c1e1b00 */
[----:B------:R-:W-:Y:S01]  /*01a0*/  @!P0 IMAD.MOV.U32 R6, RZ, RZ, -0x1 ;  /* 0xffffffffff068424 */ /* 0x000fe200078e00ff */
[----:B------:R-:W-:Y:S01]  /*01b0*/  ULDC UR5, c[0x0][0x0] ;  /* 0x0000000000057ab9 */ /* 0x000fe20000000800 */
[----:B------:R-:W-:Y:S01]  /*01c0*/  @!P0 IMAD.MOV.U32 R7, RZ, RZ, 0x7fefffff ;  /* 0x7fefffffff078424 */ /* 0x000fe200078e00ff */
[----:B------:R-:W-:Y:S01]  /*01d0*/  UIADD3 UR14, UP0, UP1, -UR12, UR10, UR5 ;  /* 0x0000000a0c0e7290 */ /* 0x000fe2000f91e105 */
[----:B------:R-:W-:Y:S01]  /*01e0*/  @!P0 IMAD.MOV.U32 R8, RZ, RZ, R6 ;  /* 0x000000ffff088224 */ /* 0x000fe200078e0006 */
[----:B------:R-:W-:Y:S01]  /*01f0*/  UISETP.LT.U32.AND UP2, UPT, UR4, UR5, UPT ;  /* 0x000000050400728c */ /* 0x000fe2000bf41070 */
[----:B------:R-:W-:Y:S01]  /*0200*/  MOV R9, 0xffefffff ;  /* 0xffefffff00097802 */ /* 0x000fe20000000f00 */
[----:B------:R-:W-:Y:S02]  /*0210*/  UIADD3.X UR13, UR8, -0x1, URZ, UP0, UP1 ;  /* 0xffffffff080d7890 */ /* 0x000fe400087e243f */
[----:B------:R-:W-:-:S02]  /*0220*/  ULEA UR15, UP0, UR14, UR6, 0x3 ;  /* 0x000000060e0f7291 */ /* 0x000fc4000f80183f */
[----:B------:R-:W-:Y:S02]  /*0230*/  USEL UR5, UR4, UR5, UP2 ;  /* 0x0000000504057287 */ /* 0x000fe40009000000 */
[----:B------:R-:W-:Y:S02]  /*0240*/  ULEA.HI.X UR14, UR14, UR7, UR13, 0x3, UP0 ;  /* 0x000000070e0e7291 */ /* 0x000fe400080f1c0d */
[----:B------:R-:W-:Y:S01]  /*0250*/  IMAD.U32 R10, RZ, RZ, UR15 ;  /* 0x0000000fff0a7e24 */ /* 0x000fe2000f8e00ff */
[----:B------:R-:W-:-:S03]  /*0260*/  UIADD3 UR13, UR4, -UR5, URZ ;  /* 0x80000005040d7290 */ /* 0x000fc6000fffe03f */
[----:B------:R-:W-:Y:S01]  /*0270*/  IMAD.U32 R11, RZ, RZ, UR14 ;  /* 0x0000000eff0b7e24 */ /* 0x000fe2000f8e00ff */
[----:B--2---:R-:W-:Y:S01]  /*0280*/  @!P0 DSETP.MAX.AND P1, P3, R4, -R6, PT ;  /* 0x800000060400822a */ /* 0x004fe20003b2f000 */
[----:B------:R-:W-:Y:S01]  /*0290*/  @!P0 IMAD.MOV.U32 R3, RZ, RZ, R4 ;  /* 0x000000ffff038224 */ /* 0x000fe200078e0004 */
[----:B------:R-:W-:-:S04]  /*02a0*/  @!P0 LOP3.LUT R4, R7, 0x80000, RZ, 0xfc, !PT ;  /* 0x0008000007048812 */ /* 0x000fc800078efcff */
[----:B------:R-:W-:Y:S02]  /*02b0*/  @!P0 FSEL R5, R5, -R7, P1 ;  /* 0x8000000705058208 */ /* 0x000fe40000800000 */
[----:B------:R-:W-:Y:S01]  /*02c0*/  @!P0 SEL R3, R3, R8, P1 ;  /* 0x0000000803038207 */ /* 0x000fe20000800000 */
[----:B------:R-:W-:Y:S01]  /*02d0*/  IMAD.MOV.U32 R8, RZ, RZ, -0x1 ;  /* 0xffffffffff087424 */ /* 0x000fe200078e00ff */
[----:B------:R-:W-:-:S03]  /*02e0*/  @!P0 SEL R4, R4, R5, P3 ;  /* 0x0000000504048207 */ /* 0x000fc60001800000 */
[----:B------:R-:W-:Y:S02]  /*02f0*/  @!P0 IMAD.MOV.U32 R8, RZ, RZ, R3 ;  /* 0x000000ffff088224 */ /* 0x000fe400078e0003 */
[----:B------:R-:W-:Y:S01]  /*0300*/  @!P0 IMAD.MOV.U32 R9, RZ, RZ, R4 ;  /* 0x000000ffff098224 */ /* 0x000fe200078e0004 */
[----:B------:R-:W-:Y:S06]  /*0310*/  BRA `(.L_x_8085) ;  /* 0x0000000000147947 */ /* 0x000fec0003800000 */
.L_x_8084:
[----:B------:R-:W-:Y:S01]  /*0320*/  IMAD.U32 R10, RZ, RZ, UR19 ;  /* 0x00000013ff0a7e24 */ /* 0x000fe2000f8e00ff */
[----:B------:R-:W-:Y:S01]  /*0330*/  MOV R11, UR9 ;  /* 0x00000009000b7c02 */ /* 0x000fe20008000f00 */
[----:B------:R-:W-:Y:S01]  /*0340*/  IMAD.MOV.U32 R8, RZ, RZ, -0x1 ;  /* 0xffffffffff087424 */ /* 0x000fe200078e00ff */
[----:B------:R-:W-:Y:S01]  /*0350*/  UMOV UR13, UR11 ;  /* 0x0000000b000d7c82 */ /* 0x000fe20008000000 */
[----:B------:R-:W-:-:S07]  /*0360*/  IMAD.MOV.U32 R9, RZ, RZ, -0x100001 ;  /* 0xffefffffff097424 */ /* 0x000fce00078e00ff */
.L_x_8085:
[----:B------:R-:W-:Y:S01]  /*0370*/  ULDC UR21, c[0x0][0x0] ;  /* 0x0000000000157ab9 */ /* 0x000fe20000000800 */
[----:B------:R-:W-:Y:S01]  /*0380*/  UMOV UR4, URZ ;  /* 0x0000003f00047c82 */ /* 0x000fe20008000000 */
[----:B------:R-:W-:Y:S01]  /*0390*/  USHF.L.U32 UR23, UR21, 0x1, URZ ;  /* 0x0000000115177899 */ /* 0x000fe2000800063f */
[----:B------:R-:W-:Y:S01]  /*03a0*/  IMAD.SHL.U32 R12, R0, 0x2, RZ ;  /* 0x00000002000c7824 */ /* 0x000fe200078e00ff */
[----:B------:R-:W-:Y:S02]  /*03b0*/  BSSY B0, `(.L_x_8086) ;  /* 0x000002d000007945 */ /* 0x000fe40003800000 */
[----:B------:R-:W-:-:S05]  /*03c0*/  UIADD3 UR14, URZ, -UR23, URZ ;  /* 0x800000173f0e7290 */ /* 0x000fca000fffe03f */
[----:B------:R-:W0:Y:S08]  /*03d0*/  I2F.U32.RP R3, UR23 ;  /* 0x0000001700037d06 */ /* 0x000e300008209000 */
[----:B0-----:R-:W0:Y:S02]  /*03e0*/  MUFU.RCP R3, R3 ;  /* 0x0000000300037308 */ /* 0x001e240000001000 */
[----:B0-----:R-:W-:-:S06]  /*03f0*/  VIADD R4, R3, 0xffffffe ;  /* 0x0ffffffe03047836 */ /* 0x001fcc0000000000 */
[----:B------:R-:W0:Y:S02]  /*0400*/  F2I.FTZ.U32.TRUNC.NTZ R4, R4 ;  /* 0x0000000400047305 */ /* 0x000e24000021f000 */
[----:B0-----:R-:W-:-:S13]  /*0410*/  R2UR UR5, R4 ;  /* 0x00000000040572ca */ /* 0x001fda00000e0000 */
[----:B------:R-:W-:-:S04]  /*0420*/  UIMAD UR14, UR14, UR5, URZ ;  /* 0x000000050e0e72a4 */ /* 0x000fc8000f8e023f */
[----:B------:R-:W-:Y:S02]  /*0430*/  UIMAD.WIDE.U32 UR4, UR5, UR14, UR4 ;  /* 0x0000000e050472a5 */ /* 0x000fe4000f8e0004 */
[----:B------:R-:W-:Y:S02]  /*0440*/  ULOP3.LUT UR4, URZ, UR23, URZ, 0x33, !UPT ;  /* 0x000000173f047292 */ /* 0x000fe4000f8e333f */
[----:B------:R-:W-:-:S04]  /*0450*/  UIMAD.WIDE.U32 UR14, UR5, UR13, URZ ;  /* 0x0000000d050e72a5 */ /* 0x000fc8000f8e003f */
[----:B------:R-:W-:-:S04]  /*0460*/  UIADD3 UR15, -UR15, URZ, URZ ;  /* 0x0000003f0f0f7290 */ /* 0x000fc8000fffe13f */
[----:B------:R-:W-:-:S04]  /*0470*/  UIMAD UR14, UR23, UR15, UR13 ;  /* 0x0000000f170e72a4 */ /* 0x000fc8000f8e020d */
[----:B------:R-:W-:-:S11]  /*0480*/  UISETP.GE.U32.AND UP0, UPT, UR14, UR23, UPT ;  /* 0x000000170e00728c */ /* 0x000fd6000bf06070 */
[----:B------:R-:W-:Y:S02]  /*0490*/  @UP0 UIADD3 UR14, -UR23, UR14, URZ ;  /* 0x0000000e170e0290 */ /* 0x000fe4000fffe13f */
[----:B------:R-:W-:Y:S02]  /*04a0*/  UISETP.NE.U32.AND UP0, UPT, UR23, URZ, UPT ;  /* 0x0000003f1700728c */ /* 0x000fe4000bf05070 */
[----:B------:R-:W-:-:S11]  /*04b0*/  UISETP.GE.U32.AND UP1, UPT, UR14, UR23, UPT ;  /* 0x000000170e00728c */ /* 0x000fd6000bf26070 */
[----:B------:R-:W-:-:S04]  /*04c0*/  @UP1 UIADD3 UR14, -UR23, UR14, URZ ;  /* 0x0000000e170e1290 */ /* 0x000fc8000fffe13f */
[----:B------:R-:W-:-:S04]  /*04d0*/  USEL UR14, UR4, UR14, !UP0 ;  /* 0x0000000e040e7287 */ /* 0x000fc8000c000000 */
[----:B------:R-:W-:-:S06]  /*04e0*/  UIADD3 UR14, -UR14, UR13, URZ ;  /* 0x0000000d0e0e7290 */ /* 0x000fcc000fffe13f */
[----:B------:R-:W-:Y:S01]  /*04f0*/  ISETP.GE.AND P1, PT, R12, UR14, PT ;  /* 0x0000000e0c007c0c */ /* 0x000fe2000bf26270 */
[----:B------:R-:W-:-:S05]  /*0500*/  VIADD R13, R0, UR14 ;  /* 0x0000000e000d7c36 */ /* 0x000fca0008000000 */
[----:B------:R-:W-:-:S07]  /*0510*/  ISETP.GE.AND P0, PT, R13, UR13, PT ;  /* 0x0000000d0d007c0c */ /* 0x000fce000bf06270 */
[----:B------:R-:W-:Y:S06]  /*0520*/  @P1 BRA `(.L_x_8087) ;  /* 0x0000000000541947 */ /* 0x000fec0003800000 */
[----:B------:R-:W-:-:S07]  /*0530*/  MOV R3, R0 ;  /* 0x0000000000037202 */ /* 0x000fce0000000f00 */
.L_x_8088:
[----:B------:R-:W-:-:S06]  /*0540*/  IMAD.WIDE R4, R3, 0x10, R10 ;  /* 0x0000001003047825 */ /* 0x000fcc00078e020a */
[----:B------:R-:W2:Y:S01]  /*0550*/  LDG.E.128 R4, desc[UR16][R4.64] ;  /* 0x0000001004047981 */ /* 0x000ea2000c1e1d00 */
[----:B------:R-:W-:Y:S02]  /*0560*/  IMAD.MOV.U32 R15, RZ, RZ, R9 ;  /* 0x000000ffff0f7224 */ /* 0x000fe400078e0009 */
[----:B------:R-:W-:Y:S01]  /*0570*/  VIADD R3, R3, UR21 ;  /* 0x0000001503037c36 */ /* 0x000fe20008000000 */
[----:B--2---:R-:W-:Y:S01]  /*0580*/  DSETP.MAX.AND P1, P3, R4, R8, PT ;  /* 0x000000080400722a */ /* 0x004fe20003b2f000 */
[----:B------:R-:W-:Y:S02]  /*0590*/  IMAD.MOV.U32 R14, RZ, RZ, R5 ;  /* 0x000000ffff0e7224 */ /* 0x000fe400078e0005 */
[----:B------:R-:W-:-:S03]  /*05a0*/  IMAD.SHL.U32 R5, R3, 0x2, RZ ;  /* 0x0000000203057824 */ /* 0x000fc600078e00ff */
[----:B------:R-:W-:Y:S02]  /*05b0*/  FSEL R17, R14, R15, P1 ;  /* 0x0000000f0e117208 */ /* 0x000fe40000800000 */
[----:B------:R-:W-:Y:S02]  /*05c0*/  SEL R8, R4, R8, P1 ;  /* 0x0000000804087207 */ /* 0x000fe40000800000 */
[----:B------:R-:W-:Y:S02]  /*05d0*/  ISETP.GE.AND P1, PT, R5, UR14, PT ;  /* 0x0000000e05007c0c */ /* 0x000fe4000bf26270 */
[----:B------:R-:W-:Y:S02]  /*05e0*/  MOV R4, R6 ;  /* 0x0000000600047202 */ /* 0x000fe40000000f00 */
[----:B------:R-:W-:-:S05]  /*05f0*/  @P3 LOP3.LUT R17, R15, 0x80000, RZ, 0xfc, !PT ;  /* 0x000800000f113812 */ /* 0x000fca00078efcff */
[----:B------:R-:W-:-:S06]  /*0600*/  IMAD.MOV.U32 R9, RZ, RZ, R17 ;  /* 0x000000ffff097224 */ /* 0x000fcc00078e0011 */
[----:B------:R-:W-:Y:S01]  /*0610*/  DSETP.MAX.AND P3, P4, R6, R8, PT ;  /* 0x000000080600722a */ /* 0x000fe20003c6f000 */
[----:B------:R-:W-:-:S05]  /*0620*/  IMAD.MOV.U32 R6, RZ, RZ, R9 ;  /* 0x000000ffff067224 */ /* 0x000fca00078e0009 */
[----:B------:R-:W-:Y:S02]  /*0630*/  SEL R8, R4, R8, P3 ;  /* 0x0000000804087207 */ /* 0x000fe40001800000 */
[----:B------:R-:W-:-:S06]  /*0640*/  FSEL R7, R7, R6, P3 ;  /* 0x0000000607077208 */ /* 0x000fcc0001800000 */
[----:B------:R-:W-:-:S05]  /*0650*/  @P4 LOP3.LUT R7, R6, 0x80000, RZ, 0xfc, !PT ;  /* 0x0008000006074812 */ /* 0x000fca00078efcff */
[----:B------:R-:W-:Y:S01]  /*0660*/  IMAD.MOV.U32 R9, RZ, RZ, R7 ;  /* 0x000000ffff097224 */ /* 0x000fe200078e0007 */
[----:B------:R-:W-:Y:S06]  /*0670*/  @!P1 BRA `(.L_x_8088) ;  /* 0xfffffffc00b09947 */ /* 0x000fec000383ffff */
.L_x_8087:
[----:B------:R-:W-:Y:S05]  /*0680*/  BSYNC B0 ;  /* 0x0000000000007941 */ /* 0x000fea0003800000 */
.L_x_8086:
[----:B------:R-:W-:Y:S04]  /*0690*/  BSSY B0, `(.L_x_8089) ;  /* 0x000000d000007945 */ /* 0x000fe80003800000 */
[----:B------:R-:W-:Y:S05]  /*06a0*/  @P0 BRA `(.L_x_8090) ;  /* 0x00000000002c0947 */ /* 0x000fea0003800000 */
.L_x_8091:
[----:B------:R-:W-:-:S06]  /*06b0*/  IMAD.WIDE R4, R13, 0x8, R10 ;  /* 0x000000080d047825 */ /* 0x000fcc00078e020a */
[----:B------:R-:W2:Y:S01]  /*06c0*/  LDG.E.64 R4, desc[UR16][R4.64] ;  /* 0x0000001004047981 */ /* 0x000ea2000c1e1b00 */
[----:B------:R-:W-:Y:S02]  /*06d0*/  VIADD R13, R13, UR21 ;  /* 0x000000150d0d7c36 */ /* 0x000fe40008000000 */
[----:B------:R-:W-:-:S03]  /*06e0*/  IMAD.MOV.U32 R6, RZ, RZ, R9 ;  /* 0x000000ffff067224 */ /* 0x000fc600078e0009 */
[----:B------:R-:W-:Y:S01]  /*06f0*/  ISETP.GE.AND P0, PT, R13, UR13, PT ;  /* 0x0000000d0d007c0c */ /* 0x000fe2000bf06270 */
[----:B--2---:R-:W-:Y:S01]  /*0700*/  DSETP.MAX.AND P1, P3, R4, R8, PT ;  /* 0x000000080400722a */ /* 0x004fe20003b2f000 */
[----:B------:R-:W-:-:S05]  /*0710*/  IMAD.MOV.U32 R3, RZ, RZ, R5 ;  /* 0x000000ffff037224 */ /* 0x000fca00078e0005 */
[----:B------:R-:W-:Y:S02]  /*0720*/  FSEL R9, R3, R6, P1 ;  /* 0x0000000603097208 */ /* 0x000fe40000800000 */
[----:B------:R-:W-:-:S06]  /*0730*/  SEL R8, R4, R8, P1 ;  /* 0x0000000804087207 */ /* 0x000fcc0000800000 */
[----:B------:R-:W-:Y:S01]  /*0740*/  @P3 LOP3.LUT R9, R6, 0x80000, RZ, 0xfc, !PT ;  /* 0x0008000006093812 */ /* 0x000fe200078efcff */
[----:B------:R-:W-:Y:S06]  /*0750*/  @!P0 BRA `(.L_x_8091) ;  /* 0xfffffffc00d48947 */ /* 0x000fec000383ffff */
.L_x_8090:
[----:B------:R-:W-:Y:S05]  /*0760*/  BSYNC B0 ;  /* 0x0000000000007941 */ /* 0x000fea0003800000 */
.L_x_8089:
[----:B------:R-:W-:Y:S01]  /*0770*/  SHFL.DOWN PT, R5, R9, 0x10, 0x1f ;  /* 0x0a001f0009057f89 */ /* 0x000fe200000e0000 */
[----:B------:R-:W-:Y:S01]  /*0780*/  SHF.R.S32.HI R3, RZ, 0x1f, R0 ;  /* 0x0000001fff037819 */ /* 0x000fe20000011400 */
[----:B------:R-:W0:Y:S01]  /*0790*/  S2UR UR14, SR_CgaCtaId ;  /* 0x00000000000e79c3 */ /* 0x000e220000008800 */
[----:B------:R-:W-:Y:S01]  /*07a0*/  UMOV UR13, 0x400 ;  /* 0x00000400000d7882 */ /* 0x000fe20000000000 */
[----:B------:R-:W1:Y:S01]  /*07b0*/  SHFL.DOWN PT, R4, R8, 0x10, 0x1f ;  /* 0x0a001f0008047f89 */ /* 0x000e6200000e0000 */
[----:B------:R-:W-:Y:S01]  /*07c0*/  USHF.R.U32.HI UR15, URZ, 0x5, UR21 ;  /* 0x000000053f0f7899 */ /* 0x000fe20008011615 */
[----:B------:R-:W-:Y:S04]  /*07d0*/  BSSY B0, `(.L_x_8092) ;  /* 0x000004f000007945 */ /* 0x000fe80003800000 */
[----:B------:R-:W-:Y:S01]  /*07e0*/  BAR.SYNC.DEFER_BLOCKING 0x0 ;  /* 0x0000000000007b1d */ /* 0x000fe20000010000 */
[----:B------:R-:W-:Y:S01]  /*07f0*/  ISETP.GE.AND P3, PT, R0, UR15, PT ;  /* 0x0000000f00007c0c */ /* 0x000fe2000bf66270 */
[----:B0-----:R-:W-:-:S04]  /*0800*/  ULEA UR13, UR14, UR13, 0x18 ;  /* 0x0000000d0e0d7291 */ /* 0x001fc8000f8ec03f */
[----:B-1----:R-:W-:-:S06]  /*0810*/  DSETP.GEU.AND P0, PT, R8, R4, PT ;  /* 0x000000040800722a */ /* 0x002fcc0003f0e000 */
[----:B------:R-:W-:Y:S02]  /*0820*/  FSEL R7, R5, R9, !P0 ;  /* 0x0000000905077208 */ /* 0x000fe40004000000 */
[----:B------:R-:W-:-:S03]  /*0830*/  FSEL R6, R4, R8, !P0 ;  /* 0x0000000804067208 */ /* 0x000fc60004000000 */
[----:B------:R-:W-:Y:S04]  /*0840*/  SHFL.DOWN PT, R5, R7, 0x8, 0x1f ;  /* 0x09001f0007057f89 */ /* 0x000fe800000e0000 */
[----:B------:R-:W0:Y:S02]  /*0850*/  SHFL.DOWN PT, R4, R6, 0x8, 0x1f ;  /* 0x09001f0006047f89 */ /* 0x000e2400000e0000 */
[----:B0-----:R-:W-:-:S06]  /*0860*/  DSETP.GEU.AND P0, PT, R6, R4, PT ;  /* 0x000000040600722a */ /* 0x001fcc0003f0e000 */
[----:B------:R-:W-:Y:S02]  /*0870*/  FSEL R11, R5, R7, !P0 ;  /* 0x00000007050b7208 */ /* 0x000fe40004000000 */
[----:B------:R-:W-:-:S03]  /*0880*/  FSEL R10, R4, R6, !P0 ;  /* 0x00000006040a7208 */ /* 0x000fc60004000000 */
[----:B------:R-:W-:Y:S04]  /*0890*/  SHFL.DOWN PT, R5, R11, 0x4, 0x1f ;  /* 0x08801f000b057f89 */ /* 0x000fe800000e0000 */
[----:B------:R-:W0:Y:S02]  /*08a0*/  SHFL.DOWN PT, R4, R10, 0x4, 0x1f ;  /* 0x08801f000a047f89 */ /* 0x000e2400000e0000 */
[----:B0-----:R-:W-:-:S06]  /*08b0*/  DSETP.GEU.AND P0, PT, R10, R4, PT ;  /* 0x000000040a00722a */ /* 0x001fcc0003f0e000 */
[----:B------:R-:W-:Y:S02]  /*08c0*/  FSEL R9, R5, R11, !P0 ;  /* 0x0000000b05097208 */ /* 0x000fe40004000000 */
[----:B------:R-:W-:Y:S02]  /*08d0*/  FSEL R8, R4, R10, !P0 ;  /* 0x0000000a04087208 */ /* 0x000fe40004000000 */
[----:B------:R-:W-:Y:S01]  /*08e0*/  LEA.HI R10, R3, R0, RZ, 0x5 ;  /* 0x00000000030a7211 */ /* 0x000fe200078f28ff */
[----:B------:R-:W-:Y:S03]  /*08f0*/  SHFL.DOWN PT, R5, R9, 0x2, 0x1f ;  /* 0x08401f0009057f89 */ /* 0x000fe600000e0000 */
[----:B------:R-:W-:Y:S01]  /*0900*/  LOP3.LUT R3, R10, 0xffffffe0, RZ, 0xc0, !PT ;  /* 0xffffffe00a037812 */ /* 0x000fe200078ec0ff */
[----:B------:R-:W0:Y:S03]  /*0910*/  SHFL.DOWN PT, R4, R8, 0x2, 0x1f ;  /* 0x08401f0008047f89 */ /* 0x000e2600000e0000 */
[----:B------:R-:W-:-:S04]  /*0920*/  IADD3 R11, R0, -R3, RZ ;  /* 0x80000003000b7210 */ /* 0x000fc80007ffe0ff */
[----:B------:R-:W-:-:S13]  /*0930*/  ISETP.NE.AND P1, PT, R11, RZ, PT ;  /* 0x000000ff0b00720c */ /* 0x000fda0003f25270 */
[----:B------:R-:W-:Y:S01]  /*0940*/  @!P1 SHF.R.S32.HI R3, RZ, 0x5, R10 ;  /* 0x00000005ff039819 */ /* 0x000fe2000001140a */
[----:B0-----:R-:W-:-:S06]  /*0950*/  DSETP.GEU.AND P0, PT, R8, R4, PT ;  /* 0x000000040800722a */ /* 0x001fcc0003f0e000 */
[----:B------:R-:W-:Y:S02]  /*0960*/  FSEL R7, R5, R9, !P0 ;  /* 0x0000000905077208 */ /* 0x000fe40004000000 */
[----:B------:R-:W-:Y:S01]  /*0970*/  FSEL R6, R4, R8, !P0 ;  /* 0x0000000804067208 */ /* 0x000fe20004000000 */
[----:B------:R-:W-:Y:S01]  /*0980*/  VIADD R8, R0, 0x1f ;  /* 0x0000001f00087836 */ /* 0x000fe20000000000 */
[----:B------:R-:W-:Y:S01]  /*0990*/  @!P1 LEA R9, R3, UR13, 0x3 ;  /* 0x0000000d03099c11 */ /* 0x000fe2000f8e18ff */
[----:B------:R-:W-:Y:S01]  /*09a0*/  SHFL.DOWN PT, R5, R7, 0x1, 0x1f ;  /* 0x08201f0007057f89 */ /* 0x000fe200000e0000 */
[----:B------:R-:W-:-:S03]  /*09b0*/  LEA R3, R11, UR13, 0x3 ;  /* 0x0000000d0b037c11 */ /* 0x000fc6000f8e18ff */
[----:B------:R-:W0:Y:S02]  /*09c0*/  SHFL.DOWN PT, R4, R6, 0x1, 0x1f ;  /* 0x08201f0006047f89 */ /* 0x000e2400000e0000 */
[----:B0-----:R-:W-:-:S06]  /*09d0*/  DSETP.GEU.AND P0, PT, R6, R4, PT ;  /* 0x000000040600722a */ /* 0x001fcc0003f0e000 */
[----:B------:R-:W-:Y:S01]  /*09e0*/  FSEL R6, R4, R6, !P0 ;  /* 0x0000000604067208 */ /* 0x000fe20004000000 */
[----:B------:R-:W-:Y:S01]  /*09f0*/  IMAD.MOV.U32 R4, RZ, RZ, -0x1 ;  /* 0xffffffffff047424 */ /* 0x000fe200078e00ff */
[----:B------:R-:W-:Y:S01]  /*0a00*/  FSEL R7, R5, R7, !P0 ;  /* 0x0000000705077208 */ /* 0x000fe20004000000 */
[----:B------:R-:W-:Y:S01]  /*0a10*/  IMAD.MOV.U32 R5, RZ, RZ, -0x100001 ;  /* 0xffefffffff057424 */ /* 0x000fe200078e00ff */
[----:B------:R-:W-:-:S03]  /*0a20*/  ISETP.GT.U32.AND P0, PT, R8, 0x3e, PT ;  /* 0x0000003e0800780c */ /* 0x000fc60003f04070 */
[----:B------:R0:W-:Y:S01]  /*0a30*/  @!P1 STS.64 [R9], R6 ;  /* 0x0000000609009388 */ /* 0x0001e20000000a00 */
[----:B------:R-:W-:Y:S06]  /*0a40*/  BAR.SYNC.DEFER_BLOCKING 0x0 ;  /* 0x0000000000007b1d */ /* 0x000fec0000010000 */
[----:B------:R0:W1:Y:S03]  /*0a50*/  @!P3 LDS.64 R4, [R3] ;  /* 0x000000000304b984 */ /* 0x0000660000000a00 */
[----:B------:R-:W-:Y:S05]  /*0a60*/  @P0 BRA `(.L_x_8093) ;  /* 0x0000000000940947 */ /* 0x000fea0003800000 */
[----:B------:R-:W-:-:S03]  /*0a70*/  UMOV UR14, 0xffffffff ;  /* 0xffffffff000e7882 */ /* 0x000fc60000000000 */
[----:B------:R-:W-:Y:S05]  /*0a80*/  BRA.DIV UR14, `(.L_x_8094) ;  /* 0x0000003a0e8c7947 */ /* 0x000fea000b800000 */
[----:B-1----:R-:W0:Y:S04]  /*0a90*/  SHFL.DOWN PT, R11, R5, 0x10, 0x1f ;  /* 0x0a001f00050b7f89 */ /* 0x002e2800000e0000 */
[----:B------:R-:W1:Y:S01]  /*0aa0*/  SHFL.DOWN PT, R10, R4, 0x10, 0x1f ;  /* 0x0a001f00040a7f89 */ /* 0x000e6200000e0000 */
[----:B0-----:R-:W-:Y:S01]  /*0ab0*/  MOV R7, R11 ;  /* 0x0000000b00077202 */ /* 0x001fe20000000f00 */
[----:B-1----:R-:W-:-:S06]  /*0ac0*/  IMAD.MOV.U32 R6, RZ, RZ, R10 ;  /* 0x000000ffff067224 */ /* 0x002fcc00078e000a */
[----:B------:R-:W-:-:S06]  /*0ad0*/  DSETP.GEU.AND P0, PT, R4, R6, PT ;  /* 0x000000060400722a */ /* 0x000fcc0003f0e000 */
[----:B------:R-:W-:Y:S02]  /*0ae0*/  FSEL R16, R11, R5, !P0 ;  /* 0x000000050b107208 */ /* 0x000fe40004000000 */
[----:B------:R-:W-:-:S03]  /*0af0*/  FSEL R13, R10, R4, !P0 ;  /* 0x000000040a0d7208 */ /* 0x000fc60004000000 */
[----:B------:R-:W-:Y:S01]  /*0b00*/  SHFL.DOWN PT, R5, R16, 0x8, 0x1f ;  /* 0x09001f0010057f89 */ /* 0x000fe200000e0000 */
[----:B------:R-:W-:Y:S02]  /*0b10*/  IMAD.MOV.U32 R7, RZ, RZ, R16 ;  /* 0x000000ffff077224 */ /* 0x000fe400078e0010 */
[----:B------:R-:W-:Y:S01]  /*0b20*/  IMAD.MOV.U32 R6, RZ, RZ, R13 ;  /* 0x000000ffff067224 */ /* 0x000fe200078e000d */
[----:B------:R-:W0:Y:S05]  /*0b30*/  SHFL.DOWN PT, R4, R13, 0x8, 0x1f ;  /* 0x09001f000d047f89 */ /* 0x000e2a00000e0000 */
[----:B0-----:R-:W-:-:S06]  /*0b40*/  DSETP.GEU.AND P0, PT, R6, R4, PT ;  /* 0x000000040600722a */ /* 0x001fcc0003f0e000 */
        /* <DEDUP_REMOVED lines=10> */
[----:B------:R-:W-:Y:S01]  /*0bf0*/  MOV R6, R13 ;  /* 0x0000000d00067202 */ /* 0x000fe20000000f00 */
[----:B------:R-:W-:Y:S02]  /*0c00*/  IMAD.MOV.U32 R7, RZ, RZ, R16 ;  /* 0x000000ffff077224 */ /* 0x000fe400078e0010 */
[----:B------:R-:W0:Y:S04]  /*0c10*/  SHFL.DOWN PT, R4, R13, 0x2, 0x1f ;  /* 0x08401f000d047f89 */ /* 0x000e2800000e0000 */
[----:B0-----:R-:W-:-:S06]  /*0c20*/  DSETP.GEU.AND P0, PT, R6, R4, PT ;  /* 0x000000040600722a */ /* 0x001fcc0003f0e000 */
[----:B------:R-:W-:Y:S02]  /*0c30*/  FSEL R14, R5, R16, !P0 ;  /* 0x00000010050e7208 */ /* 0x000fe40004000000 */
[----:B------:R-:W-:-:S03]  /*0c40*/  FSEL R11, R4, R13, !P0 ;  /* 0x0000000d040b7208 */ /* 0x000fc60004000000 */
[----:B------:R0:W1:Y:S04]  /*0c50*/  SHFL.DOWN PT, R5, R14, 0x1, 0x1f ;  /* 0x08201f000e057f89 */ /* 0x00006800000e0000 */
[----:B------:R0:W2:Y:S02]  /*0c60*/  SHFL.DOWN PT, R4, R11, 0x1, 0x1f ;  /* 0x08201f000b047f89 */ /* 0x0000a400000e0000 */
.L_x_8157:
[----:B------:R-:W-:Y:S02]  /*0c70*/  IMAD.MOV.U32 R6, RZ, RZ, R11 ;  /* 0x000000ffff067224 */ /* 0x000fe400078e000b */
[----:B------:R-:W-:-:S06]  /*0c80*/  IMAD.MOV.U32 R7, RZ, RZ, R14 ;  /* 0x000000ffff077224 */ /* 0x000fcc00078e000e */
[----:B-12---:R-:W-:-:S06]  /*0c90*/  DSETP.GEU.AND P0, PT, R6, R4, PT ;  /* 0x000000040600722a */ /* 0x006fcc0003f0e000 */
[----:B------:R-:W-:Y:S02]  /*0ca0*/  FSEL R4, R4, R11, !P0 ;  /* 0x0000000b04047208 */ /* 0x000fe40004000000 */
[----:B------:R-:W-:-:S07]  /*0cb0*/  FSEL R5, R5, R14, !P0 ;  /* 0x0000000e05057208 */ /* 0x000fce0004000000 */
.L_x_8093:
[----:B------:R-:W-:Y:S05]  /*0cc0*/  BSYNC B0 ;  /* 0x0000000000007941 */ /* 0x000fea0003800000 */
.L_x_8092:
[----:B------:R-:W-:Y:S01]  /*0cd0*/  ISETP.NE.AND P0, PT, R0, RZ, PT ;  /* 0x000000ff0000720c */ /* 0x000fe20003f05270 */
[----:B------:R-:W-:-:S12]  /*0ce0*/  WARPSYNC.ALL ;  /* 0x0000000000007948 */ /* 0x000fd80003800000 */
[----:B-1----:R-:W-:Y:S01]  /*0cf0*/  @!P0 STS.64 [UR13], R4 ;  /* 0x00000004ff008988 */ /* 0x002fe20008000a0d */
[----:B------:R-:W-:Y:S01]  /*0d00*/  BAR.SYNC.DEFER_BLOCKING 0x0 ;  /* 0x0000000000007b1d */ /* 0x000fe20000010000 */
[----:B------:R-:W-:Y:S01]  /*0d10*/  IMAD.U32 R22, RZ, RZ, UR19 ;  /* 0x00000013ff167e24 */ /* 0x000fe2000f8e00ff */
[----:B------:R-:W-:Y:S02]  /*0d20*/  MOV R23, UR9 ;  /* 0x0000000900177c02 */ /* 0x000fe40008000f00 */
[----:B------:R-:W-:Y:S02]  /*0d30*/  CS2R R20, SRZ ;  /* 0x0000000000147805 */ /* 0x000fe4000001ff00 */
[----:B------:R-:W1:Y:S01]  /*0d40*/  LDS.64 R4, [UR13] ;  /* 0x0000000dff047984 */ /* 0x000e620008000a00 */
[----:B------:R-:W-:Y:S01]  /*0d50*/  UMOV UR13, UR11 ;  /* 0x0000000b000d7c82 */ /* 0x000fe20008000000 */
[----:B-1----:R-:W-:Y:S02]  /*0d60*/  R2UR UR14, R4 ;  /* 0x00000000040e72ca */ /* 0x002fe400000e0000 */
[----:B------:R-:W-:Y:S01]  /*0d70*/  R2UR UR15, R5 ;  /* 0x00000000050f72ca */ /* 0x000fe200000e0000 */
[----:B------:R-:W-:-:S14]  /*0d80*/  @!P2 BRA `(.L_x_8095) ;  /* 0x000000040038a947 */ /* 0x000fdc0003800000 */
[----:B------:R-:W-:Y:S01]  /*0d90*/  UIADD3 UR22, UR12, UR18, URZ ;  /* 0x000000120c167290 */ /* 0x000fe2000fffe03f */
[----:B------:R-:W-:Y:S01]  /*0da0*/  BSSY B0, `(.L_x_8096) ;  /* 0x0000043000007945 */ /* 0x000fe20003800000 */
[----:B------:R-:W-:-:S04]  /*0db0*/  CS2R R20, SRZ ;  /* 0x0000000000147805 */ /* 0x000fc8000001ff00 */
[----:B------:R-:W-:-:S04]  /*0dc0*/  ISETP.GE.AND P0, PT, R0, UR22, PT ;  /* 0x0000001600007c0c */ /* 0x000fc8000bf06270 */
[----:B------:R-:W-:-:S13]  /*0dd0*/  ISETP.LT.OR P0, PT, R0, UR12, P0 ;  /* 0x0000000c00007c0c */ /* 0x000fda0008701670 */
[----:B------:R-:W-:Y:S05]  /*0de0*/  @P0 BRA `(.L_x_8097) ;  /* 0x0000000000f80947 */ /* 0x000fea0003800000 */
[----:B------:R-:W2:Y:S01]  /*0df0*/  LDG.E.64 R4, desc[UR16][R18.64] ;  /* 0x0000001012047981 */ /* 0x000ea2000c1e1b00 */
[----:B0-----:R-:W-:Y:S01]  /*0e00*/  IMAD.MOV.U32 R6, RZ, RZ, 0x652b82fe ;  /* 0x652b82feff067424 */ /* 0x001fe200078e00ff */
[----:B------:R-:W-:Y:S01]  /*0e10*/  UMOV UR24, 0xfefa39ef ;  /* 0xfefa39ef00187882 */ /* 0x000fe20000000000 */
[----:B------:R-:W-:Y:S01]  /*0e20*/  IMAD.MOV.U32 R7, RZ, RZ, 0x3ff71547 ;  /* 0x3ff71547ff077424 */ /* 0x000fe200078e00ff */
[----:B------:R-:W-:Y:S01]  /*0e30*/  UMOV UR25, 0x3fe62e42 ;  /* 0x3fe62e4200197882 */ /* 0x000fe20000000000 */
[----:B------:R-:W-:Y:S01]  /*0e40*/  BSSY B1, `(.L_x_8098) ;  /* 0x0000037000017945 */ /* 0x000fe20003800000 */
[----:B--2---:R-:W-:-:S08]  /*0e50*/  DADD R4, R4, -UR14 ;  /* 0x8000000e04047e29 */ /* 0x004fd00008000000 */
        /* <DEDUP_REMOVED lines=53> */
.L_x_8099:
[----:B------:R-:W-:Y:S05]  /*11b0*/  BSYNC B1 ;  /* 0x0000000000017941 */ /* 0x000fea0003800000 */
.L_x_8098:
[----:B------:R-:W-:-:S11]  /*11c0*/  DADD R20, RZ, R20 ;  /* 0x00000000ff147229 */ /* 0x000fd60000000014 */
.L_x_8097:
[----:B------:R-:W-:Y:S05]  /*11d0*/  BSYNC B0 ;  /* 0x0000000000007941 */ /* 0x000fea0003800000 */
.L_x_8096:
[----:B------:R-:W-:Y:S02]  /*11e0*/  UIADD3 UR18, UP2, UP3, -UR12, UR10, UR21 ;  /* 0x0000000a0c127290 */ /* 0x000fe4000fb5e115 */
[----:B------:R-:W-:Y:S02]  /*11f0*/  UISETP.LT.U32.AND UP1, UPT, UR22, UR21, UPT ;  /* 0x000000151600728c */ /* 0x000fe4000bf21070 */
[----:B------:R-:W-:Y:S02]  /*1200*/  UIADD3.X UR20, UR8, -0x1, URZ, UP2, UP3 ;  /* 0xffffffff08147890 */ /* 0x000fe400097e643f */
[----:B------:R-:W-:Y:S02]  /*1210*/  ULEA UR6, UP2, UR18, UR6, 0x3 ;  /* 0x0000000612067291 */ /* 0x000fe4000f84183f */
[----:B------:R-:W-:Y:S02]  /*1220*/  USEL UR13, UR22, UR21, UP1 ;  /* 0x00000015160d7287 */ /* 0x000fe40008800000 */
[----:B------:R-:W-:-:S02]  /*1230*/  ULEA.HI.X UR7, UR18, UR7, UR20, 0x3, UP2 ;  /* 0x0000000712077291 */ /* 0x000fc400090f1c14 */
[----:B------:R-:W-:Y:S01]  /*1240*/  MOV R22, UR6 ;  /* 0x0000000600167c02 */ /* 0x000fe20008000f00 */
[----:B------:R-:W-:-:S03]  /*1250*/  UIADD3 UR13, UR22, -UR13, URZ ;  /* 0x8000000d160d7290 */ /* 0x000fc6000fffe03f */
[----:B------:R-:W-:-:S09]  /*1260*/  IMAD.U32 R23, RZ, RZ, UR7 ;  /* 0x00000007ff177e24 */ /* 0x000fd2000f8e00ff */
.L_x_8095:
[----:B------:R-:W-:Y:S01]  /*1270*/  UIMAD.WIDE.U32 UR6, UR5, UR13, URZ ;  /* 0x0000000d050672a5 */ /* 0x000fe2000f8e003f */
[----:B------:R-:W-:Y:S03]  /*1280*/  BSSY B0, `(.L_x_8100) ;  /* 0x0000073000007945 */ /* 0x000fe60003800000 */
[----:B------:R-:W-:-:S04]  /*1290*/  UIADD3 UR7, -UR7, URZ, URZ ;  /* 0x0000003f07077290 */ /* 0x000fc8000fffe13f */
[----:B------:R-:W-:-:S04]  /*12a0*/  UIMAD UR5, UR23, UR7, UR13 ;  /* 0x00000007170572a4 */ /* 0x000fc8000f8e020d */
[----:B------:R-:W-:-:S11]  /*12b0*/  UISETP.GE.U32.AND UP1, UPT, UR5, UR23, UPT ;  /* 0x000000170500728c */ /* 0x000fd6000bf26070 */
[----:B------:R-:W-:-:S04]  /*12c0*/  @UP1 UIADD3 UR5, -UR23, UR5, URZ ;  /* 0x0000000517051290 */ /* 0x000fc8000fffe13f */
[----:B------:R-:W-:-:S11]  /*12d0*/  UISETP.GE.U32.AND UP1, UPT, UR5, UR23, UPT ;  /* 0x000000170500728c */ /* 0x000fd6000bf26070 */
[----:B------:R-:W-:-:S04]  /*12e0*/  @UP1 UIADD3 UR5, -UR23, UR5, URZ ;  /* 0x0000000517051290 */ /* 0x000fc8000fffe13f */
[----:B------:R-:W-:-:S04]  /*12f0*/  USEL UR4, UR4, UR5, !UP0 ;  /* 0x0000000504047287 */ /* 0x000fc8000c000000 */
[----:B------:R-:W-:-:S06]  /*1300*/  UIADD3 UR4, -UR4, UR13, URZ ;  /* 0x0000000d04047290 */ /* 0x000fcc000fffe13f */
[----:B------:R-:W-:-:S13]  /*1310*/  ISETP.GE.AND P0, PT, R12, UR4, PT ;  /* 0x000000040c007c0c */ /* 0x000fda000bf06270 */
[----:B------:R-:W-:Y:S05]  /*1320*/  @P0 BRA `(.L_x_8101) ;  /* 0x0000000400a00947 */ /* 0x000fea0003800000 */
.L_x_8106:
[----:B------:R-:W-:-:S05]  /*1330*/  IMAD.WIDE R12, R0, 0x10, R22 ;  /* 0x00000010000c7825 */ /* 0x000fca00078e0216 */
[----:B0-----:R0:W2:Y:S01]  /*1340*/  LDG.E.128 R4, desc[UR16][R12.64] ;  /* 0x000000100c047981 */ /* 0x0010a2000c1e1d00 */
[----:B------:R-:W-:Y:S01]  /*1350*/  IMAD.MOV.U32 R28, RZ, RZ, 0x652b82fe ;  /* 0x652b82feff1c7424 */ /* 0x000fe200078e00ff */
[----:B------:R-:W-:Y:S01]  /*1360*/  MOV R15, 0x3fe62e42 ;  /* 0x3fe62e42000f7802 */ /* 0x000fe20000000f00 */
[----:B------:R-:W-:Y:S01]  /*1370*/  IMAD.MOV.U32 R29, RZ, RZ, 0x3ff71547 ;  /* 0x3ff71547ff1d7424 */ /* 0x000fe200078e00ff */
[----:B------:R-:W-:Y:S01]  /*1380*/  BSSY B1, `(.L_x_8102) ;  /* 0x000004b000017945 */ /* 0x000fe20003800000 */
[----:B------:R-:W-:Y:S02]  /*1390*/  IMAD.MOV.U32 R14, RZ, RZ, -0x105c611 ;  /* 0xfefa39efff0e7424 */ /* 0x000fe400078e00ff */
[----:B------:R-:W-:Y:S02]  /*13a0*/  IMAD.MOV.U32 R8, RZ, RZ, 0x3b39803f ;  /* 0x3b39803fff087424 */ /* 0x000fe400078e00ff */
[----:B------:R-:W-:Y:S02]  /*13b0*/  IMAD.MOV.U32 R9, RZ, RZ, 0x3c7abc9e ;  /* 0x3c7abc9eff097424 */ /* 0x000fe400078e00ff */
[----:B0-----:R-:W-:-:S02]  /*13c0*/  IMAD.MOV.U32 R12, RZ, RZ, 0x69ce2bdf ;  /* 0x69ce2bdfff0c7424 */ /* 0x001fc400078e00ff */
[----:B------:R-:W-:Y:S01]  /*13d0*/  IMAD.MOV.U32 R13, RZ, RZ, 0x3e5ade15 ;  /* 0x3e5ade15ff0d7424 */ /* 0x000fe200078e00ff */
[----:B--2---:R-:W-:Y:S02]  /*13e0*/  DADD R26, R4, -UR14 ;  /* 0x8000000e041a7e29 */ /* 0x004fe40008000000 */
[----:B------:R-:W-:-:S06]  /*13f0*/  DADD R4, R6, -UR14 ;  /* 0x8000000e06047e29 */ /* 0x000fcc0008000000 */
[-C--:B------:R-:W-:Y:S02]  /*1400*/  DFMA R30, R26, R28.reuse, 6.75539944105574400000e+15 ;  /* 0x433800001a1e742b */ /* 0x080fe4000000001c */
[----:B------:R-:W-:Y:S01]  /*1410*/  DFMA R6, R4, R28, 6.75539944105574400000e+15 ;  /* 0x433800000406742b */ /* 0x000fe2000000001c */
[----:B------:R-:W-:Y:S02]  /*1420*/  FSETP.GEU.FTZ.AND P0, PT, |R27|, 4.1917929649353027344, PT ;  /* 0x4086232b1b00780b */ /* 0x000fe40003f1e200 */
[----:B------:R-:W-:-:S03]  /*1430*/  FSETP.GEU.FTZ.AND P3, PT, |R5|, 4.1917929649353027344, PT ;  /* 0x4086232b0500780b */ /* 0x000fc60003f7e200 */
[----:B------:R-:W-:Y:S02]  /*1440*/  DADD R34, R30, -6.75539944105574400000e+15 ;  /* 0xc33800001e227429 */ /* 0x000fe40000000000 */
[----:B------:R-:W-:-:S06]  /*1450*/  DADD R10, R6, -6.75539944105574400000e+15 ;  /* 0xc3380000060a7429 */ /* 0x000fcc0000000000 */
[-C--:B------:R-:W-:Y:S02]  /*1460*/  DFMA R16, R34, -R14.reuse, R26 ;  /* 0x8000000e2210722b */ /* 0x080fe4000000001a */
[----:B------:R-:W-:-:S06]  /*1470*/  DFMA R14, R10, -R14, R4 ;  /* 0x8000000e0a0e722b */ /* 0x000fcc0000000004 */
[-C--:B------:R-:W-:Y:S01]  /*1480*/  DFMA R34, R34, -R8.reuse, R16 ;  /* 0x800000082222722b */ /* 0x080fe20000000010 */
[----:B------:R-:W-:Y:S01]  /*1490*/  MOV R16, 0xfca213ea ;  /* 0xfca213ea00107802 */ /* 0x000fe20000000f00 */
[----:B------:R-:W-:Y:S01]  /*14a0*/  IMAD.MOV.U32 R17, RZ, RZ, 0x3e928af3 ;  /* 0x3e928af3ff117424 */ /* 0x000fe200078e00ff */
[----:B------:R-:W-:Y:S01]  /*14b0*/  DFMA R14, R10, -R8, R14 ;  /* 0x800000080a0e722b */ /* 0x000fe2000000000e */
[----:B------:R-:W-:Y:S01]  /*14c0*/  IMAD.MOV.U32 R8, RZ, RZ, 0x62401315 ;  /* 0x62401315ff087424 */ /* 0x000fe200078e00ff */
[----:B------:R-:W-:Y:S01]  /*14d0*/  MOV R11, 0x3efa0199 ;  /* 0x3efa0199000b7802 */ /* 0x000fe20000000f00 */
[----:B------:R-:W-:Y:S02]  /*14e0*/  IMAD.MOV.U32 R9, RZ, RZ, 0x3ec71dee ;  /* 0x3ec71deeff097424 */ /* 0x000fe400078e00ff */
[-CC-:B------:R-:W-:Y:S01]  /*14f0*/  DFMA R32, R34, R12.reuse, R16.reuse ;  /* 0x0000000c2220722b */ /* 0x180fe20000000010 */
[----:B------:R-:W-:Y:S02]  /*1500*/  IMAD.MOV.U32 R10, RZ, RZ, 0x7c89eb71 ;  /* 0x7c89eb71ff0a7424 */ /* 0x000fe400078e00ff */
[----:B------:R-:W-:-:S05]  /*1510*/  DFMA R12, R14, R12, R16 ;  /* 0x0000000c0e0c722b */ /* 0x000fca0000000010 */
[----:B------:R-:W-:-:S03]  /*1520*/  DFMA R32, R34, R32, R8 ;  /* 0x000000202220722b */ /* 0x000fc60000000008 */
[----:B------:R-:W-:Y:S01]  /*1530*/  DFMA R12, R14, R12, R8 ;  /* 0x0000000c0e0c722b */ /* 0x000fe20000000008 */
[----:B------:R-:W-:Y:S02]  /*1540*/  IMAD.MOV.U32 R8, RZ, RZ, 0x14761f65 ;  /* 0x14761f65ff087424 */ /* 0x000fe400078e00ff */
[----:B------:R-:W-:Y:S02]  /*1550*/  IMAD.MOV.U32 R9, RZ, RZ, 0x3f2a01a0 ;  /* 0x3f2a01a0ff097424 */ /* 0x000fe400078e00ff */
[----:B------:R-:W-:-:S03]  /*1560*/  DFMA R32, R34, R32, R10 ;  /* 0x000000202220722b */ /* 0x000fc6000000000a */
[----:B------:R-:W-:Y:S01]  /*1570*/  DFMA R12, R14, R12, R10 ;  /* 0x0000000c0e0c722b */ /* 0x000fe2000000000a */
[----:B------:R-:W-:Y:S02]  /*1580*/  IMAD.MOV.U32 R10, RZ, RZ, 0x1852b7af ;  /* 0x1852b7afff0a7424 */ /* 0x000fe400078e00ff */
[----:B------:R-:W-:Y:S02]  /*1590*/  IMAD.MOV.U32 R11, RZ, RZ, 0x3f56c16c ;  /* 0x3f56c16cff0b7424 */ /* 0x000fe400078e00ff */
[----:B------:R-:W-:-:S03]  /*15a0*/  DFMA R32, R34, R32, R8 ;  /* 0x000000202220722b */ /* 0x000fc60000000008 */
[----:B------:R-:W-:Y:S01]  /*15b0*/  DFMA R12, R14, R12, R8 ;  /* 0x0000000c0e0c722b */ /* 0x000fe20000000008 */
[----:B------:R-:W-:Y:S01]  /*15c0*/  MOV R8, 0x11122322 ;  /* 0x1112232200087802 */ /* 0x000fe20000000f00 */
[----:B------:R-:W-:-:S03]  /*15d0*/  IMAD.MOV.U32 R9, RZ, RZ, 0x3f811111 ;  /* 0x3f811111ff097424 */ /* 0x000fc600078e00ff */
[----:B------:R-:W-:-:S03]  /*15e0*/  DFMA R32, R34, R32, R10 ;  /* 0x000000202220722b */ /* 0x000fc6000000000a */
[----:B------:R-:W-:Y:S01]  /*15f0*/  DFMA R12, R14, R12, R10 ;  /* 0x0000000c0e0c722b */ /* 0x000fe2000000000a */
[----:B------:R-:W-:Y:S02]  /*1600*/  IMAD.MOV.U32 R10, RZ, RZ, 0x555502a1 ;  /* 0x555502a1ff0a7424 */ /* 0x000fe400078e00ff */
[----:B------:R-:W-:Y:S02]  /*1610*/  IMAD.MOV.U32 R11, RZ, RZ, 0x3fa55555 ;  /* 0x3fa55555ff0b7424 */ /* 0x000fe400078e00ff */
[----:B------:R-:W-:-:S03]  /*1620*/  DFMA R32, R34, R32, R8 ;  /* 0x000000202220722b */ /* 0x000fc60000000008 */
[----:B------:R-:W-:Y:S01]  /*1630*/  DFMA R12, R14, R12, R8 ;  /* 0x0000000c0e0c722b */ /* 0x000fe20000000008 */
[----:B------:R-:W-:Y:S01]  /*1640*/  IMAD.MOV.U32 R8, RZ, RZ, 0x55555511 ;  /* 0x55555511ff087424 */ /* 0x000fe200078e00ff */
[----:B------:R-:W-:-:S03]  /*1650*/  MOV R9, 0x3fc55555 ;  /* 0x3fc5555500097802 */ /* 0x000fc60000000f00 */
[----:B------:R-:W-:-:S03]  /*1660*/  DFMA R32, R34, R32, R10 ;  /* 0x000000202220722b */ /* 0x000fc6000000000a */
[----:B------:R-:W-:Y:S01]  /*1670*/  DFMA R12, R14, R12, R10 ;  /* 0x0000000c0e0c722b */ /* 0x000fe2000000000a */
[----:B------:R-:W-:Y:S02]  /*1680*/  IMAD.MOV.U32 R10, RZ, RZ, 0xb ;  /* 0x0000000bff0a7424 */ /* 0x000fe400078e00ff */
[----:B------:R-:W-:Y:S02]  /*1690*/  IMAD.MOV.U32 R11, RZ, RZ, 0x3fe00000 ;  /* 0x3fe00000ff0b7424 */ /* 0x000fe400078e00ff */
[----:B------:R-:W-:-:S03]  /*16a0*/  DFMA R32, R34, R32, R8 ;  /* 0x000000202220722b */ /* 0x000fc60000000008 */
[----:B------:R-:W-:-:S05]  /*16b0*/  DFMA R12, R14, R12, R8 ;  /* 0x0000000c0e0c722b */ /* 0x000fca0000000008 */
[----:B------:R-:W-:-:S03]  /*16c0*/  DFMA R32, R34, R32, R10 ;  /* 0x000000202220722b */ /* 0x000fc6000000000a */
[----:B------:R-:W-:-:S05]  /*16d0*/  DFMA R12, R14, R12, R10 ;  /* 0x0000000c0e0c722b */ /* 0x000fca000000000a */
[----:B------:R-:W-:-:S03]  /*16e0*/  DFMA R32, R34, R32, 1 ;  /* 0x3ff000002220742b */ /* 0x000fc60000000020 */
[----:B------:R-:W-:-:S05]  /*16f0*/  DFMA R12, R14, R12, 1 ;  /* 0x3ff000000e0c742b */ /* 0x000fca000000000c */
[----:B------:R-:W-:-:S03]  /*1700*/  DFMA R34, R34, R32, 1 ;  /* 0x3ff000002222742b */ /* 0x000fc60000000020 */
[----:B------:R-:W-:-:S07]  /*1710*/  DFMA R14, R14, R12, 1 ;  /* 0x3ff000000e0e742b */ /* 0x000fce000000000c */
[----:B------:R-:W-:Y:S02]  /*1720*/  IMAD R31, R30, 0x100000, R35 ;  /* 0x001000001e1f7824 */ /* 0x000fe400078e0223 */
[----:B------:R-:W-:Y:S01]  /*1730*/  IMAD.MOV.U32 R30, RZ, RZ, R34 ;  /* 0x000000ffff1e7224 */ /* 0x000fe200078e0022 */
[----:B------:R-:W-:Y:S06]  /*1740*/  @!P0 BRA `(.L_x_8103) ;  /* 0x0000000000388947 */ /* 0x000fec0003800000 */
[----:B------:R-:W-:Y:S01]  /*1750*/  FSETP.GEU.FTZ.AND P0, PT, |R27|, 4.2275390625, PT ;  /* 0x408748001b00780b */ /* 0x000fe20003f1e200 */
[C---:B------:R-:W-:Y:S02]  /*1760*/  DADD R8, R26.reuse, +INF ;  /* 0x7ff000001a087429 */ /* 0x040fe40000000000 */
[----:B------:R-:W-:-:S08]  /*1770*/  DSETP.GEU.AND P2, PT, R26, RZ, PT ;  /* 0x000000ff1a00722a */ /* 0x000fd00003f4e000 */
[----:B------:R-:W-:Y:S02]  /*1780*/  FSEL R30, R8, RZ, P2 ;  /* 0x000000ff081e7208 */ /* 0x000fe40001000000 */
[----:B------:R-:W-:Y:S01]  /*1790*/  FSEL R31, R9, RZ, P2 ;  /* 0x000000ff091f7208 */ /* 0x000fe20001000000 */
[----:B------:R-:W-:Y:S06]  /*17a0*/  @P0 BRA `(.L_x_8103) ;  /* 0x0000000000200947 */ /* 0x000fec0003800000 */
[----:B------:R-:W-:Y:S01]  /*17b0*/  DFMA R26, R28, R26, 6.75539944105574400000e+15 ;  /* 0x433800001c1a742b */ /* 0x000fe2000000001a */
[----:B------:R-:W-:-:S09]  /*17c0*/  IMAD.MOV.U32 R30, RZ, RZ, RZ ;  /* 0x000000ffff1e7224 */ /* 0x000fd200078e00ff */
[----:B------:R-:W-:-:S04]  /*17d0*/  LEA.HI R8, R26, R26, RZ, 0x1 ;  /* 0x0000001a1a087211 */ /* 0x000fc800078f08ff */
[----:B------:R-:W-:-:S04]  /*17e0*/  SHF.R.S32.HI R9, RZ, 0x1, R8 ;  /* 0x00000001ff097819 */ /* 0x000fc80000011408 */
[----:B------:R-:W-:Y:S01]  /*17f0*/  IADD3 R26, R26, -R9, RZ ;  /* 0x800000091a1a7210 */ /* 0x000fe20007ffe0ff */
[----:B------:R-:W-:-:S03]  /*1800*/  IMAD R35, R9, 0x100000, R35 ;  /* 0x0010000009237824 */ /* 0x000fc600078e0223 */
[----:B------:R-:W-:-:S06]  /*1810*/  LEA R31, R26, 0x3ff00000, 0x14 ;  /* 0x3ff000001a1f7811 */ /* 0x000fcc00078ea0ff */
[----:B------:R-:W-:-:S11]  /*1820*/  DMUL R30, R34, R30 ;  /* 0x0000001e221e7228 */ /* 0x000fd60000000000 */
.L_x_8103:
[----:B------:R-:W-:Y:S05]  /*1830*/  BSYNC B1 ;  /* 0x0000000000017941 */ /* 0x000fea0003800000 */
.L_x_8102:
        /* <DEDUP_REMOVED lines=17> */
.L_x_8105:
[----:B------:R-:W-:Y:S05]  /*1950*/  BSYNC B1 ;  /* 0x0000000000017941 */ /* 0x000fea0003800000 */
.L_x_8104:
[----:B------:R-:W-:Y:S01]  /*1960*/  VIADD R0, R0, UR21 ;  /* 0x0000001500007c36 */ /* 0x000fe20008000000 */
[----:B------:R-:W-:-:S03]  /*1970*/  DADD R20, R30, R20 ;  /* 0x000000001e147229 */ /* 0x000fc60000000014 */
[----:B------:R-:W-:-:S05]  /*1980*/  IMAD.SHL.U32 R4, R0, 0x2, RZ ;  /* 0x0000000200047824 */ /* 0x000fca00078e00ff */
[----:B------:R-:W-:-:S13]  /*1990*/  ISETP.GE.AND P0, PT, R4, UR4, PT ;  /* 0x0000000404007c0c */ /* 0x000fda000bf06270 */
[----:B------:R-:W-:Y:S05]  /*19a0*/  @!P0 BRA `(.L_x_8106) ;  /* 0xfffffff800608947 */ /* 0x000fea000383ffff */
.L_x_8101:
[----:B------:R-:W-:Y:S05]  /*19b0*/  BSYNC B0 ;  /* 0x0000000000007941 */ /* 0x000fea0003800000 */
.L_x_8100:
[----:B------:R-:W1:Y:S01]  /*19c0*/  S2R R5, SR_TID.X ;  /* 0x0000000000057919 */ /* 0x000e620000002100 */
[----:B------:R-:W-:Y:S01]  /*19d0*/  BSSY B0, `(.L_x_8107) ;  /* 0x0000047000007945 */ /* 0x000fe20003800000 */
[----:B-1----:R-:W-:-:S04]  /*19e0*/  IADD3 R5, R5, UR4, RZ ;  /* 0x0000000405057c10 */ /* 0x002fc8000fffe0ff */
[----:B------:R-:W-:-:S13]  /*19f0*/  ISETP.GE.AND P0, PT, R5, UR13, PT ;  /* 0x0000000d05007c0c */ /* 0x000fda000bf06270 */
[----:B------:R-:W-:Y:S05]  /*1a00*/  @P0 BRA `(.L_x_8108) ;  /* 0x00000004000c0947 */ /* 0x000fea0003800000 */
.L_x_8111:
[----:B------:R-:W-:-:S05]  /*1a10*/  IMAD.WIDE R12, R5, 0x8, R22 ;  /* 0x00000008050c7825 */ /* 0x000fca00078e0216 */
[----:B0-----:R-:W2:Y:S01]  /*1a20*/  LDG.E.64 R6, desc[UR16][R12.64] ;  /* 0x000000100c067981 */ /* 0x001ea2000c1e1b00 */
[----:B------:R-:W-:Y:S01]  /*1a30*/  IMAD.MOV.U32 R8, RZ, RZ, 0x652b82fe ;  /* 0x652b82feff087424 */ /* 0x000fe200078e00ff */
[----:B------:R-:W-:Y:S01]  /*1a40*/  UMOV UR4, 0xfefa39ef ;  /* 0xfefa39ef00047882 */ /* 0x000fe20000000000 */
[----:B------:R-:W-:Y:S01]  /*1a50*/  IMAD.MOV.U32 R9, RZ, RZ, 0x3ff71547 ;  /* 0x3ff71547ff097424 */ /* 0x000fe200078e00ff */
[----:B------:R-:W-:Y:S01]  /*1a60*/  UMOV UR5, 0x3fe62e42 ;  /* 0x3fe62e4200057882 */ /* 0x000fe20000000000 */
[----:B------:R-:W-:Y:S01]  /*1a70*/  IADD3 R5, R5, UR21, RZ ;  /* 0x0000001505057c10 */ /* 0x000fe2000fffe0ff */
[----:B------:R-:W-:Y:S03]  /*1a80*/  BSSY B1, `(.L_x_8109) ;  /* 0x0000039000017945 */ /* 0x000fe60003800000 */
[----:B------:R-:W-:Y:S01]  /*1a90*/  ISETP.GE.AND P3, PT, R5, UR13, PT ;  /* 0x0000000d05007c0c */ /* 0x000fe2000bf66270 */
        /* <DEDUP_REMOVED lines=47> */
[----:B------:R-:W-:Y:S02]  /*1d90*/  @!P0 MOV R6, R12 ;  /* 0x0000000c00068202 */ /* 0x000fe40000000f00 */
[----:B------:R-:W-:Y:S02]  /*1da0*/  @!P0 SHF.R.S32.HI R7, RZ, 0x1, R0 ;  /* 0x00000001ff078819 */ /* 0x000fe40000011400 */
[----:B------:R-:W-:-:S03]  /*1db0*/  FSEL R11, R11, RZ, P2 ;  /* 0x000000ff0b0b7208 */ /* 0x000fc60001000000 */
[----:B------:R-:W-:Y:S02]  /*1dc0*/  @!P0 IMAD.IADD R8, R8, 0x1, -R7 ;  /* 0x0000000108088824 */ /* 0x000fe400078e0a07 */
[----:B------:R-:W-:-:S03]  /*1dd0*/  @!P0 IMAD R7, R7, 0x100000, R13 ;  /* 0x0010000007078824 */ /* 0x000fc600078e020d */
[----:B------:R-:W-:Y:S01]  /*1de0*/  @!P0 LEA R9, R8, 0x3ff00000, 0x14 ;  /* 0x3ff0000008098811 */ /* 0x000fe200078ea0ff */
[----:B------:R-:W-:-:S06]  /*1df0*/  @!P0 IMAD.MOV.U32 R8, RZ, RZ, RZ ;  /* 0x000000ffff088224 */ /* 0x000fcc00078e00ff */
[----:B------:R-:W-:-:S11]  /*1e00*/  @!P0 DMUL R10, R6, R8 ;  /* 0x00000008060a8228 */ /* 0x000fd60000000000 */
.L_x_8110:
[----:B------:R-:W-:Y:S05]  /*1e10*/  BSYNC B1 ;  /* 0x0000000000017941 */ /* 0x000fea0003800000 */
.L_x_8109:
[----:B------:R-:W-:Y:S01]  /*1e20*/  DADD R20, R10, R20 ;  /* 0x000000000a147229 */ /* 0x000fe20000000014 */
[----:B------:R-:W-:Y:S10]  /*1e30*/  @!P3 BRA `(.L_x_8111) ;  /* 0xfffffff800f4b947 */ /* 0x000ff4000383ffff */
.L_x_8108:
[----:B------:R-:W-:Y:S05]  /*1e40*/  BSYNC B0 ;  /* 0x0000000000007941 */ /* 0x000fea0003800000 */
.L_x_8107:
[----:B------:R-:W-:Y:S01]  /*1e50*/  SHFL.DOWN PT, R5, R21, 0x10, 0x1f ;  /* 0x0a001f0015057f89 */ /* 0x000fe200000e0000 */
[----:B------:R-:W-:Y:S03]  /*1e60*/  BSSY B0, `(.L_x_8112) ;  /* 0x000001b000007945 */ /* 0x000fe60003800000 */
[----:B------:R-:W1:Y:S01]  /*1e70*/  SHFL.DOWN PT, R4, R20, 0x10, 0x1f ;  /* 0x0a001f0014047f89 */ /* 0x000e6200000e0000 */
[----:B------:R-:W2:Y:S01]  /*1e80*/  S2R R0, SR_TID.X ;  /* 0x0000000000007919 */ /* 0x000ea20000002100 */
[----:B------:R-:W-:Y:S06]  /*1e90*/  BAR.SYNC.DEFER_BLOCKING 0x0 ;  /* 0x0000000000007b1d */ /* 0x000fec0000010000 */
[----:B-1----:R-:W-:-:S07]  /*1ea0*/  DADD R4, R4, R20 ;  /* 0x0000000004047229 */ /* 0x002fce0000000014 */
[----:B0-----:R-:W-:Y:S04]  /*1eb0*/  SHFL.DOWN PT, R7, R5, 0x8, 0x1f ;  /* 0x09001f0005077f89 */ /* 0x001fe800000e0000 */
        /* <DEDUP_REMOVED lines=10> */
[----:B0-----:R-:W-:Y:S01]  /*1f60*/  DADD R12, R10, R12 ;  /* 0x000000000a0c7229 */ /* 0x001fe2000000000c */
[----:B--2---:R-:W-:Y:S10]  /*1f70*/  @P1 BRA `(.L_x_8113) ;  /* 0x0000000000241947 */ /* 0x004ff40003800000 */
[----:B------:R-:W0:Y:S01]  /*1f80*/  S2R R5, SR_TID.X ;  /* 0x0000000000057919 */ /* 0x000e220000002100 */
[----:B------:R-:W1:Y:S01]  /*1f90*/  S2UR UR5, SR_CgaCtaId ;  /* 0x00000000000579c3 */ /* 0x000e620000008800 */
[----:B------:R-:W-:Y:S02]  /*1fa0*/  UMOV UR4, 0x400 ;  /* 0x0000040000047882 */ /* 0x000fe40000000000 */
[----:B-1----:R-:W-:Y:S01]  /*1fb0*/  ULEA UR4, UR5, UR4, 0x18 ;  /* 0x0000000405047291 */ /* 0x002fe2000f8ec03f */
[----:B0-----:R-:W-:-:S04]  /*1fc0*/  SHF.R.S32.HI R4, RZ, 0x1f, R5 ;  /* 0x0000001fff047819 */ /* 0x001fc80000011405 */
[----:B------:R-:W-:-:S04]  /*1fd0*/  LEA.HI R4, R4, R5, RZ, 0x5 ;  /* 0x0000000504047211 */ /* 0x000fc800078f28ff */
[----:B------:R-:W-:-:S04]  /*1fe0*/  SHF.R.S32.HI R4, RZ, 0x5, R4 ;  /* 0x00000005ff047819 */ /* 0x000fc80000011404 */
[----:B------:R-:W-:-:S05]  /*1ff0*/  LEA R5, R4, UR4, 0x3 ;  /* 0x0000000404057c11 */ /* 0x000fca000f8e18ff */
[----:B------:R0:W-:Y:S02]  /*2000*/  STS.64 [R5], R12 ;  /* 0x0000000c05007388 */ /* 0x0001e40000000a00 */
.L_x_8113:
[----:B------:R-:W-:Y:S05]  /*2010*/  BSYNC B0 ;  /* 0x0000000000007941 */ /* 0x000fea0003800000 */
.L_x_8112:
[----:B------:R-:W-:Y:S01]  /*2020*/  BAR.SYNC.DEFER_BLOCKING 0x0 ;  /* 0x0000000000007b1d */ /* 0x000fe20000010000 */
[----:B------:R-:W-:Y:S01]  /*2030*/  USHF.R.U32.HI UR4, URZ, 0x5, UR21 ;  /* 0x000000053f047899 */ /* 0x000fe20008011615 */
[----:B0-----:R-:W-:Y:S01]  /*2040*/  CS2R R4, SRZ ;  /* 0x0000000000047805 */ /* 0x001fe2000001ff00 */
[----:B------:R-:W-:-:S03]  /*2050*/  VIADD R6, R0, 0x1f ;  /* 0x0000001f00067836 */ /* 0x000fc60000000000 */
[----:B------:R-:W-:Y:S01]  /*2060*/  BSSY B0, `(.L_x_8114) ;  /* 0x000001e000007945 */ /* 0x000fe20003800000 */
[----:B------:R-:W-:-:S13]  /*2070*/  ISETP.GE.AND P0, PT, R0, UR4, PT ;  /* 0x0000000400007c0c */ /* 0x000fda000bf06270 */
[----:B------:R0:W1:Y:S01]  /*2080*/  @!P0 LDS.64 R4, [R3] ;  /* 0x0000000003048984 */ /* 0x0000620000000a00 */
[----:B------:R-:W-:-:S13]  /*2090*/  ISETP.GT.U32.AND P0, PT, R6, 0x3e, PT ;  /* 0x0000003e0600780c */ /* 0x000fda0003f04070 */
[----:B0-----:R-:W-:Y:S05]  /*20a0*/  @P0 BRA `(.L_x_8115) ;  /* 0x0000000000640947 */ /* 0x001fea0003800000 */
[----:B------:R-:W-:-:S03]  /*20b0*/  UMOV UR4, 0xffffffff ;  /* 0xffffffff00047882 */ /* 0x000fc60000000000 */
[----:B------:R-:W-:Y:S05]  /*20c0*/  BRA.DIV UR4, `(.L_x_8116) ;  /* 0x0000002a04507947 */ /* 0x000fea000b800000 */
[----:B-1----:R-:W0:Y:S04]  /*20d0*/  SHFL.DOWN PT, R13, R5, 0x10, 0x1f ;  /* 0x0a001f00050d7f89 */ /* 0x002e2800000e0000 */
[----:B------:R-:W1:Y:S01]  /*20e0*/  SHFL.DOWN PT, R12, R4, 0x10, 0x1f ;  /* 0x0a001f00040c7f89 */ /* 0x000e6200000e0000 */
[----:B0-----:R-:W-:Y:S02]  /*20f0*/  IMAD.MOV.U32 R7, RZ, RZ, R13 ;  /* 0x000000ffff077224 */ /* 0x001fe400078e000d */
[----:B-1----:R-:W-:-:S06]  /*2100*/  IMAD.MOV.U32 R6, RZ, RZ, R12 ;  /* 0x000000ffff067224 */ /* 0x002fcc00078e000c */
[----:B------:R-:W-:-:S07]  /*2110*/  DADD R12, R4, R6 ;  /* 0x00000000040c7229 */ /* 0x000fce0000000006 */
[----:B------:R-:W0:Y:S04]  /*2120*/  SHFL.DOWN PT, R15, R13, 0x8, 0x1f ;  /* 0x09001f000d0f7f89 */ /* 0x000e2800000e0000 */
[----:B------:R-:W1:Y:S01]  /*2130*/  SHFL.DOWN PT, R14, R12, 0x8, 0x1f ;  /* 0x09001f000c0e7f89 */ /* 0x000e6200000e0000 */
[----:B0-----:R-:W-:Y:S01]  /*2140*/  IMAD.MOV.U32 R5, RZ, RZ, R15 ;  /* 0x000000ffff057224 */ /* 0x001fe200078e000f */
[----:B-1----:R-:W-:-:S06]  /*2150*/  MOV R4, R14 ;  /* 0x0000000e00047202 */ /* 0x002fcc0000000f00 */
[----:B------:R-:W-:-:S07]  /*2160*/  DADD R14, R12, R4 ;  /* 0x000000000c0e7229 */ /* 0x000fce0000000004 */
[----:B------:R-:W0:Y:S04]  /*2170*/  SHFL.DOWN PT, R17, R15, 0x4, 0x1f ;  /* 0x08801f000f117f89 */ /* 0x000e2800000e0000 */
[----:B------:R-:W1:Y:S01]  /*2180*/  SHFL.DOWN PT, R16, R14, 0x4, 0x1f ;  /* 0x08801f000e107f89 */ /* 0x000e6200000e0000 */
[----:B0-----:R-:W-:Y:S02]  /*2190*/  IMAD.MOV.U32 R5, RZ, RZ, R17 ;  /* 0x000000ffff057224 */ /* 0x001fe400078e0011 */
[----:B-1----:R-:W-:-:S06]  /*21a0*/  IMAD.MOV.U32 R4, RZ, RZ, R16 ;  /* 0x000000ffff047224 */ /* 0x002fcc00078e0010 */
[----:B------:R-:W-:-:S07]  /*21b0*/  DADD R16, R14, R4 ;  /* 0x000000000e107229 */ /* 0x000fce0000000004 */
[----:B------:R-:W-:Y:S04]  /*21c0*/  SHFL.DOWN PT, R5, R17, 0x2, 0x1f ;  /* 0x08401f0011057f89 */ /* 0x000fe800000e0000 */
[----:B------:R-:W0:Y:S02]  /*21d0*/  SHFL.DOWN PT, R4, R16, 0x2, 0x1f ;  /* 0x08401f0010047f89 */ /* 0x000e2400000e0000 */
[----:B0-----:R-:W-:-:S07]  /*21e0*/  DADD R4, R16, R4 ;  /* 0x0000000010047229 */ /* 0x001fce0000000004 */
[----:B------:R0:W1:Y:S04]  /*21f0*/  SHFL.DOWN PT, R3, R5, 0x1, 0x1f ;  /* 0x08201f0005037f89 */ /* 0x00006800000e0000 */
[----:B------:R0:W2:Y:S02]  /*2200*/  SHFL.DOWN PT, R10, R4, 0x1, 0x1f ;  /* 0x08201f00040a7f89 */ /* 0x0000a400000e0000 */
.L_x_8168:
[----:B--2---:R-:W-:Y:S01]  /*2210*/  IMAD.MOV.U32 R6, RZ, RZ, R10 ;  /* 0x000000ffff067224 */ /* 0x004fe200078e000a */
[----:B-1----:R-:W-:-:S06]  /*2220*/  MOV R7, R3 ;  /* 0x0000000300077202 */ /* 0x002fcc0000000f00 */
[----:B0-----:R-:W-:-:S11]  /*2230*/  DADD R4, R4, R6 ;  /* 0x0000000004047229 */ /* 0x001fd60000000006 */
.L_x_8115:
[----:B------:R-:W-:Y:S05]  /*2240*/  BSYNC B0 ;  /* 0x0000000000007941 */ /* 0x000fea0003800000 */
.L_x_8114:
[----:B------:R-:W0:Y:S01]  /*2250*/  S2R R6, SR_CgaCtaId ;  /* 0x0000000000067919 */ /* 0x000e220000008800 */
[----:B------:R-:W-:Y:S01]  /*2260*/  ISETP.NE.AND P0, PT, R0, RZ, PT ;  /* 0x000000ff0000720c */ /* 0x000fe20003f05270 */
[----:B------:R-:W-:Y:S05]  /*2270*/  WARPSYNC.ALL ;  /* 0x0000000000007948 */ /* 0x000fea0003800000 */
[----:B------:R-:W-:-:S04]  /*2280*/  MOV R3, 0x400 ;  /* 0x0000040000037802 */ /* 0x000fc80000000f00 */
[----:B0-----:R-:W-:-:S05]  /*2290*/  LEA R7, R6, R3, 0x18 ;  /* 0x0000000306077211 */ /* 0x001fca00078ec0ff */
[----:B-1----:R-:W-:Y:S01]  /*22a0*/  @!P0 STS.64 [R7], R4 ;  /* 0x0000000407008388 */ /* 0x002fe20000000a00 */
[----:B------:R-:W-:Y:S06]  /*22b0*/  BAR.SYNC.DEFER_BLOCKING 0x0 ;  /* 0x0000000000007b1d */ /* 0x000fec0000010000 */
[----:B------:R-:W-:Y:S02]  /*22c0*/  ULDC UR5, c[0x0][0x210] ;  /* 0x0000840000057ab9 */ /* 0x000fe40000000800 */
[----:B------:R-:W-:-:S04]  /*22d0*/  ULEA UR4, UR10, UR5, 0x3 ;  /* 0x000000050a047291 */ /* 0x000fc8000f8e183f */
[----:B------:R-:W-:-:S06]  /*22e0*/  ULOP3.LUT UR4, UR4, 0x8, URZ, 0xc0, !UPT ;  /* 0x0000000804047892 */ /* 0x000fcc000f8ec03f */
[----:B------:R-:W-:-:S05]  /*22f0*/  IMAD.U32 R3, RZ, RZ, UR4 ;  /* 0x00000004ff037e24 */ /* 0x000fca000f8e00ff */
[----:B------:R-:W-:Y:S01]  /*2300*/  SHF.R.U64 R3, R3, 0x3, RZ ;  /* 0x0000000303037819 */ /* 0x000fe200000012ff */
[----:B------:R-:W0:Y:S03]  /*2310*/  LDS.64 R4, [R7] ;  /* 0x0000000007047984 */ /* 0x000e260000000a00 */
[----:B------:R-:W-:Y:S02]  /*2320*/  ISETP.NE.AND P0, PT, R3, UR12, PT ;  /* 0x0000000c03007c0c */ /* 0x000fe4000bf05270 */
[----:B0-----:R-:W-:Y:S02]  /*2330*/  R2UR UR22, R4 ;  /* 0x00000000041672ca */ /* 0x001fe400000e0000 */
[----:B------:R-:W-:-:S09]  /*2340*/  R2UR UR23, R5 ;  /* 0x00000000051772ca */ /* 0x000fd200000e0000 */
[----:B------:R-:W-:Y:S06]  /*2350*/  @!P0 BRA `(.L_x_8117) ;  /* 0x0000000400c48947 */ /* 0x000fec0003800000 */
[----:B------:R-:W-:Y:S02]  /*2360*/  ULDC UR4, c[0x0][0x220] ;  /* 0x0000880000047ab9 */ /* 0x000fe40000000800 */
[----:B------:R-:W-:-:S13]  /*2370*/  ISETP.GE.AND P0, PT, R0, UR4, PT ;  /* 0x0000000400007c0c */ /* 0x000fda000bf06270 */
[----:B------:R-:W-:Y:S05]  /*2380*/  @P0 EXIT ;  /* 0x000000000000094d */ /* 0x000fea0003800000 */
[----:B------:R-:W-:Y:S01]  /*2390*/  BSSY B0, `(.L_x_8118) ;  /* 0x000006c000007945 */ /* 0x000fe20003800000 */
[----:B------:R-:W-:Y:S01]  /*23a0*/  ULDC UR6, c[0x0][0x220] ;  /* 0x0000880000067ab9 */ /* 0x000fe20000000800 */
[----:B------:R-:W-:-:S05]  /*23b0*/  ULDC.64 UR12, c[0x0][0x210] ;  /* 0x00008400000c7ab9 */ /* 0x000fca0000000a00 */
.L_x_8123:
[----:B------:R-:W-:Y:S02]  /*23c0*/  IMAD.U32 R8, RZ, RZ, UR19 ;  /* 0x00000013ff087e24 */ /* 0x000fe4000f8e00ff */
[----:B------:R-:W-:Y:S02]  /*23d0*/  IMAD.U32 R9, RZ, RZ, UR9 ;  /* 0x00000009ff097e24 */ /* 0x000fe4000f8e00ff */
[----:B------:R-:W-:-:S05]  /*23e0*/  IMAD.WIDE R8, R0, 0x8, R8 ;  /* 0x0000000800087825 */ /* 0x000fca00078e0208 */
[----:B0-----:R-:W2:Y:S01]  /*23f0*/  LDG.E.64 R2, desc[UR16][R8.64] ;  /* 0x0000001008027981 */ /* 0x001ea2000c1e1b00 */
[----:B------:R-:W-:Y:S01]  /*2400*/  IMAD.MOV.U32 R4, RZ, RZ, 0x652b82fe ;  /* 0x652b82feff047424 */ /* 0x000fe200078e00ff */
[----:B------:R-:W-:Y:S01]  /*2410*/  MOV R5, 0x3ff71547 ;  /* 0x3ff7154700057802 */ /* 0x000fe20000000f00 */
[----:B------:R-:W-:Y:S01]  /*2420*/  UMOV UR4, 0xfefa39ef ;  /* 0xfefa39ef00047882 */ /* 0x000fe20000000000 */
[----:B------:R-:W-:Y:S01]  /*2430*/  UMOV UR5, 0x3fe62e42 ;  /* 0x3fe62e4200057882 */ /* 0x000fe20000000000 */
[----:B------:R-:W-:Y:S01]  /*2440*/  IMAD.U32 R12, RZ, RZ, UR22 ;  /* 0x00000016ff0c7e24 */ /* 0x000fe2000f8e00ff */
[----:B------:R-:W-:Y:S01]  /*2450*/  BSSY B1, `(.L_x_8119) ;  /* 0x0000042000017945 */ /* 0x000fe20003800000 */
[----:B------:R-:W-:Y:S01]  /*2460*/  IMAD.U32 R13, RZ, RZ, UR23 ;  /* 0x00000017ff0d7e24 */ /* 0x000fe2000f8e00ff */
        /* <DEDUP_REMOVED lines=14> */
[----:B------:R-:W-:Y:S01]  /*2550*/  UMOV UR5, 0x3ec71dee ;  /* 0x3ec71dee00057882 */ /* 0x000fe20000000000 */
[----:B------:R-:W0:Y:S01]  /*2560*/  MUFU.RCP64H R11, UR23 ;  /* 0x00000017000b7d08 */ /* 0x000e220008001800 */
[----:B------:R-:W-:-:S04]  /*2570*/  MOV R10, 0x1 ;  /* 0x00000001000a7802 */ /* 0x000fc80000000f00 */
        /* <DEDUP_REMOVED lines=14> */
[----:B------:R-:W-:Y:S01]  /*2660*/  DFMA R12, R10, R12, R10 ;  /* 0x0000000c0a0c722b */ /* 0x000fe2000000000a */
[----:B------:R-:W-:-:S04]  /*2670*/  IMAD.U32 R10, RZ, RZ, UR22 ;  /* 0x00000016ff0a7e24 */ /* 0x000fc8000f8e00ff */
[----:B------:R-:W-:Y:S01]  /*2680*/  DFMA R8, R6, R8, UR4 ;  /* 0x0000000406087e2b */ /* 0x000fe20008000008 */
[----:B------:R-:W-:Y:S01]  /*2690*/  UMOV UR4, 0x555502a1 ;  /* 0x555502a100047882 */ /* 0x000fe20000000000 */
[----:B------:R-:W-:Y:S01]  /*26a0*/  UMOV UR5, 0x3fa55555 ;  /* 0x3fa5555500057882 */ /* 0x000fe20000000000 */
[----:B------:R-:W-:-:S05]  /*26b0*/  IMAD.U32 R11, RZ, RZ, UR23 ;  /* 0x00000017ff0b7e24 */ /* 0x000fca000f8e00ff */
        /* <DEDUP_REMOVED lines=8> */
[----:B------:R-:W-:Y:S02]  /*2740*/  DFMA R8, R6, R8, 1 ;  /* 0x3ff000000608742b */ /* 0x000fe40000000008 */
[----:B------:R-:W-:-:S08]  /*2750*/  DFMA R6, R12, -R10, 1 ;  /* 0x3ff000000c06742b */ /* 0x000fd0000000080a */
[----:B------:R-:W-:Y:S01]  /*2760*/  DFMA R6, R12, R6, R12 ;  /* 0x000000060c06722b */ /* 0x000fe2000000000c */
        /* <DEDUP_REMOVED lines=9> */
[----:B------:R-:W-:Y:S02]  /*2800*/  FSEL R21, R11, RZ, P1 ;  /* 0x000000ff0b157208 */ /* 0x000fe40000800000 */
[----:B------:R-:W-:-:S04]  /*2810*/  @!P0 SHF.R.S32.HI R5, RZ, 0x1, R5 ;  /* 0x00000001ff058819 */ /* 0x000fc80000011405 */
[----:B------:R-:W-:Y:S01]  /*2820*/  @!P0 IADD3 R4, R4, -R5, RZ ;  /* 0x8000000504048210 */ /* 0x000fe20007ffe0ff */
[----:B------:R-:W-:-:S03]  /*2830*/  @!P0 IMAD R3, R5, 0x100000, R9 ;  /* 0x0010000005038824 */ /* 0x000fc600078e0209 */
[----:B------:R-:W-:Y:S01]  /*2840*/  @!P0 LEA R5, R4, 0x3ff00000, 0x14 ;  /* 0x3ff0000004058811 */ /* 0x000fe200078ea0ff */
[----:B------:R-:W-:-:S06]  /*2850*/  @!P0 IMAD.MOV.U32 R4, RZ, RZ, RZ ;  /* 0x000000ffff048224 */ /* 0x000fcc00078e00ff */
[----:B------:R-:W-:-:S11]  /*2860*/  @!P0 DMUL R20, R2, R4 ;  /* 0x0000000402148228 */ /* 0x000fd60000000000 */
.L_x_8120:
[----:B------:R-:W-:Y:S05]  /*2870*/  BSYNC B1 ;  /* 0x0000000000017941 */ /* 0x000fea0003800000 */
.L_x_8119:
[----:B------:R-:W-:Y:S01]  /*2880*/  IMAD.MOV.U32 R4, RZ, RZ, R20 ;  /* 0x000000ffff047224 */ /* 0x000fe200078e0014 */
[----:B------:R-:W-:Y:S01]  /*2890*/  MOV R5, R21 ;  /* 0x0000001500057202 */ /* 0x000fe20000000f00 */
[----:B------:R-:W-:Y:S01]  /*28a0*/  BSSY B1, `(.L_x_8121) ;  /* 0x0000018000017945 */ /* 0x000fe20003800000 */
[----:B------:R-:W-:-:S04]  /*28b0*/  FSETP.GEU.AND P4, PT, |R21|, 6.5827683646048100446e-37, PT ;  /* 0x036000001500780b */ /* 0x000fc80003f8e200 */
[----:B------:R-:W-:-:S08]  /*28c0*/  DMUL R2, R6, R4 ;  /* 0x0000000406027228 */ /* 0x000fd00000000000 */
[----:B------:R-:W-:-:S08]  /*28d0*/  DFMA R4, R2, -UR22, R4 ;  /* 0x8000001602047c2b */ /* 0x000fd00008000004 */
[----:B------:R-:W-:Y:S01]  /*28e0*/  DFMA R2, R6, R4, R2 ;  /* 0x000000040602722b */ /* 0x000fe20000000002 */
[----:B------:R-:W-:Y:S02]  /*28f0*/  SHF.R.S32.HI R5, RZ, 0x1f, R0 ;  /* 0x0000001fff057819 */ /* 0x000fe40000011400 */
[C---:B------:R-:W-:Y:S01]  /*2900*/  IADD3 R4, P2, R0.reuse, UR10, RZ ;  /* 0x0000000a00047c10 */ /* 0x040fe2000ff5e0ff */
[----:B------:R-:W-:-:S03]  /*2910*/  VIADD R0, R0, UR21 ;  /* 0x0000001500007c36 */ /* 0x000fc60008000000 */
[----:B------:R-:W-:-:S03]  /*2920*/  LEA R6, P3, R4, UR12, 0x3 ;  /* 0x0000000c04067c11 */ /* 0x000fc6000f8618ff */
[----:B------:R-:W-:Y:S01]  /*2930*/  FFMA R7, RZ, UR23, R3 ;  /* 0x00000017ff077c23 */ /* 0x000fe20008000003 */
[----:B------:R-:W-:Y:S02]  /*2940*/  IADD3.X R5, R5, UR8, RZ, P2, !PT ;  /* 0x0000000805057c10 */ /* 0x000fe400097fe4ff */
[----:B------:R-:W-:Y:S02]  /*2950*/  ISETP.GE.AND P1, PT, R0, UR6, PT ;  /* 0x0000000600007c0c */ /* 0x000fe4000bf26270 */
[----:B------:R-:W-:Y:S02]  /*2960*/  FSETP.GT.AND P0, PT, |R7|, 1.469367938527859385e-39, PT ;  /* 0x001000000700780b */ /* 0x000fe40003f04200 */
[----:B------:R-:W-:-:S11]  /*2970*/  LEA.HI.X R7, R4, UR13, R5, 0x3, P3 ;  /* 0x0000000d04077c11 */ /* 0x000fd600098f1c05 */
[----:B------:R-:W-:Y:S05]  /*2980*/  @P0 BRA P4, `(.L_x_8122) ;  /* 0x0000000000240947 */ /* 0x000fea0002000000 */
[----:B------:R-:W-:Y:S01]  /*2990*/  IMAD.U32 R2, RZ, RZ, UR22 ;  /* 0x00000016ff027e24 */ /* 0x000fe2000f8e00ff */
[----:B------:R-:W-:Y:S01]  /*29a0*/  MOV R5, UR23 ;  /* 0x0000001700057c02 */ /* 0x000fe20008000f00 */
[----:B------:R-:W-:Y:S02]  /*29b0*/  IMAD.U32 R3, RZ, RZ, UR23 ;  /* 0x00000017ff037e24 */ /* 0x000fe4000f8e00ff */
[----:B------:R-:W-:Y:S01]  /*29c0*/  IMAD.MOV.U32 R18, RZ, RZ, R2 ;  /* 0x000000ffff127224 */ /* 0x000fe200078e0002 */
[----:B------:R-:W-:Y:S01]  /*29d0*/  MOV R2, 0x2a00 ;  /* 0x00002a0000027802 */ /* 0x000fe20000000f00 */
[----:B------:R-:W-:-:S07]  /*29e0*/  IMAD.U32 R4, RZ, RZ, UR22 ;  /* 0x00000016ff047e24 */ /* 0x000fce000f8e00ff */
[----:B------:R-:W-:Y:S05]  /*29f0*/  CALL.REL.NOINC `($__internal_36_$__cuda_sm20_div_rn_f64_full) ;  /* 0x0000002000f87944 */ /* 0x000fea0003c00000 */
[----:B------:R-:W-:Y:S02]  /*2a00*/  IMAD.MOV.U32 R2, RZ, RZ, R4 ;  /* 0x000000ffff027224 */ /* 0x000fe400078e0004 */
[----:B------:R-:W-:-:S07]  /*2a10*/  IMAD.MOV.U32 R3, RZ, RZ, R5 ;  /* 0x000000ffff037224 */ /* 0x000fce00078e0005 */
.L_x_8122:
[----:B------:R-:W-:Y:S05]  /*2a20*/  BSYNC B1 ;  /* 0x0000000000017941 */ /* 0x000fea0003800000 */
.L_x_8121:
[----:B------:R0:W-:Y:S01]  /*2a30*/  STG.E.64 desc[UR16][R6.64], R2 ;  /* 0x0000000206007986 */ /* 0x0001e2000c101b10 */
[----:B------:R-:W-:Y:S05]  /*2a40*/  @!P1 BRA `(.L_x_8123) ;  /* 0xfffffff8005c9947 */ /* 0x000fea000383ffff */
[----:B------:R-:W-:Y:S05]  /*2a50*/  BSYNC B0 ;  /* 0x0000000000007941 */ /* 0x000fea0003800000 */
.L_x_8118:
[----:B------:R-:W-:Y:S05]  /*2a60*/  EXIT ;  /* 0x000000000000794d */ /* 0x000fea0003800000 */
.L_x_8117:
[----:B------:R-:W-:-:S13]  /*2a70*/  ISETP.NE.AND P0, PT, RZ, UR12, PT ;  /* 0x0000000cff007c0c */ /* 0x000fda000bf05270 */
[----:B------:R-:W-:Y:S05]  /*2a80*/  @!P0 BRA `(.L_x_8124) ;  /* 0x0000000400d08947 */ /* 0x000fea0003800000 */
[----:B------:R-:W-:Y:S01]  /*2a90*/  ULDC UR4, c[0x0][0x220] ;  /* 0x0000880000047ab9 */ /* 0x000fe20000000800 */
[----:B------:R-:W-:Y:S01]  /*2aa0*/  BSSY B0, `(.L_x_8125) ;  /* 0x0000065000007945 */ /* 0x000fe20003800000 */
[----:B------:R-:W-:-:S06]  /*2ab0*/  UIADD3 UR11, UR12, UR4, URZ ;  /* 0x000000040c0b7290 */ /* 0x000fcc000fffe03f */
[----:B------:R-:W-:-:S04]  /*2ac0*/  ISETP.GE.AND P0, PT, R0, UR11, PT ;  /* 0x0000000b00007c0c */ /* 0x000fc8000bf06270 */
[----:B------:R-:W-:-:S13]  /*2ad0*/  ISETP.LT.OR P0, PT, R0, UR12, P0 ;  /* 0x0000000c00007c0c */ /* 0x000fda0008701670 */
[----:B------:R-:W-:Y:S05]  /*2ae0*/  @P0 BRA `(.L_x_8126) ;  /* 0x0000000400800947 */ /* 0x000fea0003800000 */
[----:B------:R-:W2:Y:S01]  /*2af0*/  LDG.E.64 R6, desc[UR16][R18.64] ;  /* 0x0000001012067981 */ /* 0x000ea2000c1e1b00 */
[----:B------:R-:W-:Y:S01]  /*2b00*/  IMAD.MOV.U32 R4, RZ, RZ, 0x652b82fe ;  /* 0x652b82feff047424 */ /* 0x000fe200078e00ff */
[----:B------:R-:W-:Y:S01]  /*2b10*/  MOV R5, 0x3ff71547 ;  /* 0x3ff7154700057802 */ /* 0x000fe20000000f00 */
[----:B------:R-:W-:Y:S01]  /*2b20*/  UMOV UR6, 0xfefa39ef ;  /* 0xfefa39ef00067882 */ /* 0x000fe20000000000 */
[----:B------:R-:W-:Y:S01]  /*2b30*/  UMOV UR7, 0x3fe62e42 ;  /* 0x3fe62e4200077882 */ /* 0x000fe20000000000 */
[----:B------:R-:W0:Y:S01]  /*2b40*/  MUFU.RCP64H R13, UR23 ;  /* 0x00000017000d7d08 */ /* 0x000e220008001800 */
[----:B------:R-:W-:Y:S01]  /*2b50*/  IMAD.U32 R14, RZ, RZ, UR22 ;  /* 0x00000016ff0e7e24 */ /* 0x000fe2000f8e00ff */
[----:B------:R-:W-:Y:S01]  /*2b60*/  MOV R12, 0x1 ;  /* 0x00000001000c7802 */ /* 0x000fe20000000f00 */
[----:B------:R-:W-:Y:S01]  /*2b70*/  IMAD.U32 R15, RZ, RZ, UR23 ;  /* 0x00000017ff0f7e24 */ /* 0x000fe2000f8e00ff */
[----:B------:R-:W-:Y:S05]  /*2b80*/  BSSY B1, `(.L_x_8127) ;  /* 0x000003e000017945 */ /* 0x000fea0003800000 */
[----:B0-----:R-:W-:-:S08]  /*2b90*/  DFMA R14, R12, -R14, 1 ;  /* 0x3ff000000c0e742b */ /* 0x001fd0000000080e */
[----:B------:R-:W-:-:S08]  /*2ba0*/  DFMA R14, R14, R14, R14 ;  /* 0x0000000e0e0e722b */ /* 0x000fd0000000000e */
[----:B------:R-:W-:Y:S01]  /*2bb0*/  DFMA R14, R12, R14, R12 ;  /* 0x0000000e0c0e722b */ /* 0x000fe2000000000c */
[----:B------:R-:W-:Y:S02]  /*2bc0*/  IMAD.U32 R12, RZ, RZ, UR22 ;  /* 0x00000016ff0c7e24 */ /* 0x000fe4000f8e00ff */
        /* <DEDUP_REMOVED lines=57> */
.L_x_8128:
[----:B------:R-:W-:Y:S05]  /*2f60*/  BSYNC B1 ;  /* 0x0000000000017941 */ /* 0x000fea0003800000 */
.L_x_8127:
[----:B------:R-:W-:Y:S01]  /*2f70*/  IMAD.MOV.U32 R6, RZ, RZ, R20 ;  /* 0x000000ffff067224 */ /* 0x000fe200078e0014 */
[----:B------:R-:W-:Y:S01]  /*2f80*/  FSETP.GEU.AND P3, PT, |R21|, 6.5827683646048100446e-37, PT ;  /* 0x036000001500780b */ /* 0x000fe20003f6e200 */
[----:B------:R-:W-:Y:S01]  /*2f90*/  IMAD.MOV.U32 R7, RZ, RZ, R21 ;  /* 0x000000ffff077224 */ /* 0x000fe200078e0015 */
[----:B------:R-:W-:Y:S01]  /*2fa0*/  IADD3 R2, P1, R2, UR10, RZ ;  /* 0x0000000a02027c10 */ /* 0x000fe2000ff3e0ff */
[----:B------:R-:W-:Y:S01]  /*2fb0*/  ULDC UR4, c[0x0][0x214] ;  /* 0x0000850000047ab9 */ /* 0x000fe20000000800 */
[----:B------:R-:W-:Y:S02]  /*2fc0*/  BSSY B1, `(.L_x_8129) ;  /* 0x0000011000017945 */ /* 0x000fe40003800000 */
[----:B------:R-:W-:Y:S01]  /*2fd0*/  IADD3.X R25, R25, UR8, RZ, P1, !PT ;  /* 0x0000000819197c10 */ /* 0x000fe20008ffe4ff */
[----:B------:R-:W-:-:S08]  /*2fe0*/  DMUL R4, R8, R6 ;  /* 0x0000000608047228 */ /* 0x000fd00000000000 */
[----:B------:R-:W-:-:S08]  /*2ff0*/  DFMA R6, R4, -UR22, R6 ;  /* 0x8000001604067c2b */ /* 0x000fd00008000006 */
[----:B------:R-:W-:Y:S01]  /*3000*/  DFMA R4, R6, R8, R4 ;  /* 0x000000080604722b */ /* 0x000fe20000000004 */
[----:B------:R-:W-:-:S04]  /*3010*/  LEA R6, P2, R2, UR5, 0x3 ;  /* 0x0000000502067c11 */ /* 0x000fc8000f8418ff */
[----:B------:R-:W-:-:S05]  /*3020*/  LEA.HI.X R7, R2, UR4, R25, 0x3, P2 ;  /* 0x0000000402077c11 */ /* 0x000fca00090f1c19 */
[----:B------:R-:W-:-:S05]  /*3030*/  FFMA R0, RZ, UR23, R5 ;  /* 0x00000017ff007c23 */ /* 0x000fca0008000005 */
[----:B------:R-:W-:-:S13]  /*3040*/  FSETP.GT.AND P0, PT, |R0|, 1.469367938527859385e-39, PT ;  /* 0x001000000000780b */ /* 0x000fda0003f04200 */
[----:B------:R-:W-:Y:S05]  /*3050*/  @P0 BRA P3, `(.L_x_8130) ;  /* 0x00000000001c0947 */ /* 0x000fea0001800000 */
[----:B------:R-:W-:Y:S01]  /*3060*/  MOV R2, UR22 ;  /* 0x0000001600027c02 */ /* 0x000fe20008000f00 */
[----:B------:R-:W-:Y:S02]  /*3070*/  IMAD.U32 R3, RZ, RZ, UR23 ;  /* 0x00000017ff037e24 */ /* 0x000fe4000f8e00ff */
[----:B------:R-:W-:Y:S02]  /*3080*/  IMAD.U32 R4, RZ, RZ, UR22 ;  /* 0x00000016ff047e24 */ /* 0x000fe4000f8e00ff */
[----:B------:R-:W-:Y:S01]  /*3090*/  IMAD.MOV.U32 R18, RZ, RZ, R2 ;  /* 0x000000ffff127224 */ /* 0x000fe200078e0002 */
[----:B------:R-:W-:Y:S01]  /*30a0*/  MOV R2, 0x30d0 ;  /* 0x000030d000027802 */ /* 0x000fe20000000f00 */
[----:B------:R-:W-:-:S07]  /*30b0*/  IMAD.U32 R5, RZ, RZ, UR23 ;  /* 0x00000017ff057e24 */ /* 0x000fce000f8e00ff */
[----:B------:R-:W-:Y:S05]  /*30c0*/  CALL.REL.NOINC `($__internal_36_$__cuda_sm20_div_rn_f64_full) ;  /* 0x0000001c00447944 */ /* 0x000fea0003c00000 */
.L_x_8130:
[----:B------:R-:W-:Y:S05]  /*30d0*/  BSYNC B1 ;  /* 0x0000000000017941 */ /* 0x000fea0003800000 */
.L_x_8129:
[----:B------:R0:W-:Y:S02]  /*30e0*/  STG.E.64 desc[UR16][R6.64], R4 ;  /* 0x0000000406007986 */ /* 0x0001e4000c101b10 */
.L_x_8126:
[----:B------:R-:W-:Y:S05]  /*30f0*/  BSYNC B0 ;  /* 0x0000000000007941 */ /* 0x000fea0003800000 */
.L_x_8125:
[----:B------:R-:W-:Y:S01]  /*3100*/  ULDC UR4, c[0x0][0x218] ;  /* 0x0000860000047ab9 */ /* 0x000fe20000000800 */
[----:B------:R-:W-:Y:S02]  /*3110*/  UISETP.LT.U32.AND UP1, UPT, UR11, UR21, UPT ;  /* 0x000000150b00728c */ /* 0x000fe4000bf21070 */
[----:B------:R-:W-:Y:S02]  /*3120*/  ULEA UR4, UR10, UR4, 0x3 ;  /* 0x000000040a047291 */ /* 0x000fe4000f8e183f */
[----:B------:R-:W-:Y:S02]  /*3130*/  USEL UR5, UR11, UR21, UP1 ;  /* 0x000000150b057287 */ /* 0x000fe40008800000 */
[----:B------:R-:W-:Y:S02]  /*3140*/  ULOP3.LUT UR4, UR4, 0x8, URZ, 0xc0, !UPT ;  /* 0x0000000804047892 */ /* 0x000fe4000f8ec03f */
[----:B------:R-:W-:Y:S02]  /*3150*/  UIADD3 UR11, UR11, -UR5, URZ ;  /* 0x800000050b0b7290 */ /* 0x000fe4000fffe03f */
[----:B------:R-:W-:-:S04]  /*3160*/  USHF.R.U64 UR4, UR4, 0x3, URZ ;  /* 0x0000000304047899 */ /* 0x000fc8000800123f */
[----:B------:R-:W-:-:S04]  /*3170*/  UIADD3 UR4, UP0, UR21, -UR4, URZ ;  /* 0x8000000415047290 */ /* 0x000fc8000ff1e03f */
[----:B------:R-:W-:Y:S02]  /*3180*/  UIADD3.X UR6, URZ, -0x1, URZ, UP0, !UPT ;  /* 0xffffffff3f067890 */ /* 0x000fe400087fe43f */
[----:B------:R-:W-:Y:S02]  /*3190*/  UIADD3 UR10, UP0, UR4, UR10, URZ ;  /* 0x0000000a040a7290 */ /* 0x000fe4000ff1e03f */
[----:B------:R-:W-:Y:S02]  /*31a0*/  ULEA UR19, UP1, UR4, UR19, 0x3 ;  /* 0x0000001304137291 */ /* 0x000fe4000f82183f */
[----:B------:R-:W-:Y:S02]  /*31b0*/  UIADD3.X UR8, UR6, UR8, URZ, UP0, !UPT ;  /* 0x0000000806087290 */ /* 0x000fe400087fe43f */
[----:B------:R-:W-:-:S12]  /*31c0*/  ULEA.HI.X UR9, UR4, UR9, UR6, 0x3, UP1 ;  /* 0x0000000904097291 */ /* 0x000fd800088f1c06 */
.L_x_8124:
[----:B------:R-:W-:Y:S01]  /*31d0*/  USHF.L.U32 UR7, UR21, 0x1, URZ ;  /* 0x0000000115077899 */ /* 0x000fe2000800063f */
[----:B------:R-:W-:Y:S01]  /*31e0*/  BSSY B0, `(.L_x_8131) ;  /* 0x00000c3000007945 */ /* 0x000fe20003800000 */
[----:B------:R-:W-:Y:S01]  /*31f0*/  UMOV UR4, URZ ;  /* 0x0000003f00047c82 */ /* 0x000fe20008000000 */
[----:B------:R-:W-:Y:S01]  /*3200*/  IMAD.U32 R10, RZ, RZ, UR19 ;  /* 0x00000013ff0a7e24 */ /* 0x000fe2000f8e00ff */
[----:B------:R-:W-:Y:S01]  /*3210*/  UIADD3 UR6, URZ, -UR7, URZ ;  /* 0x800000073f067290 */ /* 0x000fe2000fffe03f */
[----:B------:R-:W-:Y:S01]  /*3220*/  IMAD.U32 R11, RZ, RZ, UR9 ;  /* 0x00000009ff0b7e24 */ /* 0x000fe2000f8e00ff */
[----:B------:R-:W-:-:S03]  /*3230*/  UISETP.NE.U32.AND UP1, UPT, UR7, URZ, UPT ;  /* 0x0000003f0700728c */ /* 0x000fc6000bf25070 */
[----:B------:R-:W1:Y:S08]  /*3240*/  I2F.U32.RP R0, UR7 ;  /* 0x0000000700007d06 */ /* 0x000e700008209000 */
[----:B-1----:R-:W1:Y:S02]  /*3250*/  MUFU.RCP R0, R0 ;  /* 0x0000000000007308 */ /* 0x002e640000001000 */
[----:B-1----:R-:W-:-:S02]  /*3260*/  IADD3 R2, R0, 0xffffffe, RZ ;  /* 0x0ffffffe00027810 */ /* 0x002fc40007ffe0ff */
[----:B------:R-:W1:Y:S04]  /*3270*/  S2R R0, SR_TID.X ;  /* 0x0000000000007919 */ /* 0x000e680000002100 */
[----:B------:R-:W2:Y:S02]  /*3280*/  F2I.FTZ.U32.TRUNC.NTZ R2, R2 ;  /* 0x0000000200027305 */ /* 0x000ea4000021f000 */
[----:B--2---:R-:W-:-:S13]  /*3290*/  R2UR UR5, R2 ;  /* 0x00000000020572ca */ /* 0x004fda00000e0000 */
[----:B------:R-:W-:Y:S01]  /*32a0*/  UIMAD UR6, UR6, UR5, URZ ;  /* 0x00000005060672a4 */ /* 0x000fe2000f8e023f */
[----:B-1----:R-:W-:-:S03]  /*32b0*/  IMAD.SHL.U32 R2, R0, 0x2, RZ ;  /* 0x0000000200027824 */ /* 0x002fc600078e00ff */
[----:B------:R-:W-:-:S04]  /*32c0*/  UIMAD.WIDE.U32 UR4, UR5, UR6, UR4 ;  /* 0x00000006050472a5 */ /* 0x000fc8000f8e0004 */
[----:B------:R-:W-:-:S04]  /*32d0*/  UIMAD.WIDE.U32 UR4, UR5, UR11, URZ ;  /* 0x0000000b050472a5 */ /* 0x000fc8000f8e003f */
[----:B------:R-:W-:-:S04]  /*32e0*/  UIADD3 UR5, -UR5, URZ, URZ ;  /* 0x0000003f05057290 */ /* 0x000fc8000fffe13f */
[----:B------:R-:W-:-:S04]  /*32f0*/  UIMAD UR4, UR7, UR5, UR11 ;  /* 0x00000005070472a4 */ /* 0x000fc8000f8e020b */
[----:B------:R-:W-:-:S11]  /*3300*/  UISETP.GE.U32.AND UP0, UPT, UR4, UR7, UPT ;  /* 0x000000070400728c */ /* 0x000fd6000bf06070 */
[----:B------:R-:W-:-:S04]  /*3310*/  @UP0 UIADD3 UR4, -UR7, UR4, URZ ;  /* 0x0000000407040290 */ /* 0x000fc8000fffe13f */
[----:B------:R-:W-:-:S11]  /*3320*/  UISETP.GE.U32.AND UP0, UPT, UR4, UR7, UPT ;  /* 0x000000070400728c */ /* 0x000fd6000bf06070 */
[----:B------:R-:W-:Y:S02]  /*3330*/  @UP0 UIADD3 UR4, -UR7, UR4, URZ ;  /* 0x0000000407040290 */ /* 0x000fe4000fffe13f */
[----:B------:R-:W-:-:S03]  /*3340*/  @!UP1 ULOP3.LUT UR4, URZ, UR7, URZ, 0x33, !UPT ;  /* 0x000000073f049292 */ /* 0x000fc6000f8e333f */
[----:B------:R-:W-:Y:S01]  /*3350*/  ULDC.64 UR6, c[0x0][0x210] ;  /* 0x0000840000067ab9 */ /* 0x000fe20000000a00 */
[----:B------:R-:W-:Y:S02]  /*3360*/  UIADD3 UR5, -UR4, UR11, URZ ;  /* 0x0000000b04057290 */ /* 0x000fe4000fffe13f */
[----:B------:R-:W-:-:S04]  /*3370*/  ULEA UR4, UP0, UR10, UR6, 0x3 ;  /* 0x000000060a047291 */ /* 0x000fc8000f80183f */
[----:B------:R-:W-:Y:S01]  /*3380*/  ISETP.GE.AND P0, PT, R2, UR5, PT ;  /* 0x0000000502007c0c */ /* 0x000fe2000bf06270 */
[----:B------:R-:W-:-:S12]  /*3390*/  ULEA.HI.X UR8, UR10, UR7, UR8, 0x3, UP0 ;  /* 0x000000070a087291 */ /* 0x000fd800080f1c08 */
[----:B------:R-:W-:Y:S05]  /*33a0*/  @P0 BRA `(.L_x_8132) ;  /* 0x0000000800980947 */ /* 0x000fea0003800000 */
.L_x_8141:
[----:B------:R-:W-:-:S06]  /*33b0*/  IMAD.WIDE R12, R0, 0x10, R10 ;  /* 0x00000010000c7825 */ /* 0x000fcc00078e020a */
[----:B------:R-:W2:Y:S01]  /*33c0*/  LDG.E.128 R12, desc[UR16][R12.64] ;  /* 0x000000100c0c7981 */ /* 0x000ea2000c1e1d00 */
[----:B0-----:R-:W-:Y:S01]  /*33d0*/  IMAD.MOV.U32 R6, RZ, RZ, 0x652b82fe ;  /* 0x652b82feff067424 */ /* 0x001fe200078e00ff */
[----:B------:R-:W-:Y:S01]  /*33e0*/  MOV R7, 0x3ff71547 ;  /* 0x3ff7154700077802 */ /* 0x000fe20000000f00 */
[----:B------:R-:W-:Y:S01]  /*33f0*/  IMAD.MOV.U32 R20, RZ, RZ, -0x105c611 ;  /* 0xfefa39efff147424 */ /* 0x000fe200078e00ff */
[----:B------:R-:W-:Y:S01]  /*3400*/  BSSY B1, `(.L_x_8133) ;  /* 0x0000055000017945 */ /* 0x000fe20003800000 */
[----:B------:R-:W-:Y:S02]  /*3410*/  IMAD.MOV.U32 R21, RZ, RZ, 0x3fe62e42 ;  /* 0x3fe62e42ff157424 */ /* 0x000fe400078e00ff */
[----:B------:R-:W-:Y:S02]  /*3420*/  IMAD.MOV.U32 R22, RZ, RZ, 0x3b39803f ;  /* 0x3b39803fff167424 */ /* 0x000fe400078e00ff */
[----:B------:R-:W-:Y:S02]  /*3430*/  IMAD.MOV.U32 R23, RZ, RZ, 0x3c7abc9e ;  /* 0x3c7abc9eff177424 */ /* 0x000fe400078e00ff */
[----:B------:R-:W-:-:S02]  /*3440*/  IMAD.MOV.U32 R24, RZ, RZ, -0x35dec16 ;  /* 0xfca213eaff187424 */ /* 0x000fc400078e00ff */
[----:B------:R-:W-:Y:S02]  /*3450*/  IMAD.MOV.U32 R25, RZ, RZ, 0x3e928af3 ;  /* 0x3e928af3ff197424 */ /* 0x000fe400078e00ff */
[----:B------:R-:W-:Y:S02]  /*3460*/  IMAD.U32 R26, RZ, RZ, UR22 ;  /* 0x00000016ff1a7e24 */ /* 0x000fe4000f8e00ff */
[----:B------:R-:W-:Y:S01]  /*3470*/  IMAD.U32 R27, RZ, RZ, UR23 ;  /* 0x00000017ff1b7e24 */ /* 0x000fe2000f8e00ff */
        /* <DEDUP_REMOVED lines=9> */
[----:B------:R-:W-:Y:S01]  /*3510*/  DFMA R12, R18, -R20, R4 ;  /* 0x80000014120c722b */ /* 0x000fe20000000004 */
[----:B------:R-:W-:Y:S01]  /*3520*/  MOV R20, 0x69ce2bdf ;  /* 0x69ce2bdf00147802 */ /* 0x000fe20000000f00 */
[----:B------:R-:W-:-:S04]  /*3530*/  IMAD.MOV.U32 R21, RZ, RZ, 0x3e5ade15 ;  /* 0x3e5ade15ff157424 */ /* 0x000fc800078e00ff */
[-C--:B------:R-:W-:Y:S02]  /*3540*/  DFMA R14, R14, -R22.reuse, R16 ;  /* 0x800000160e0e722b */ /* 0x080fe40000000010 */
[----:B------:R-:W-:Y:S01]  /*3550*/  DFMA R12, R18, -R22, R12 ;  /* 0x80000016120c722b */ /* 0x000fe2000000000c */
[----:B------:R-:W-:Y:S01]  /*3560*/  IMAD.MOV.U32 R22, RZ, RZ, 0x62401315 ;  /* 0x62401315ff167424 */ /* 0x000fe200078e00ff */
[----:B------:R-:W-:-:S04]  /*3570*/  MOV R23, 0x3ec71dee ;  /* 0x3ec71dee00177802 */ /* 0x000fc80000000f00 */
[-CC-:B------:R-:W-:Y:S02]  /*3580*/  DFMA R16, R14, R20.reuse, R24.reuse ;  /* 0x000000140e10722b */ /* 0x180fe40000000018 */
[----:B------:R-:W-:Y:S01]  /*3590*/  DFMA R18, R12, R20, R24 ;  /* 0x000000140c12722b */ /* 0x000fe20000000018 */
[----:B------:R-:W-:Y:S01]  /*35a0*/  IMAD.MOV.U32 R20, RZ, RZ, 0x7c89eb71 ;  /* 0x7c89eb71ff147424 */ /* 0x000fe200078e00ff */
[----:B------:R-:W-:Y:S01]  /*35b0*/  MOV R25, 0x3fa55555 ;  /* 0x3fa5555500197802 */ /* 0x000fe20000000f00 */
[----:B------:R-:W-:-:S03]  /*35c0*/  IMAD.MOV.U32 R21, RZ, RZ, 0x3efa0199 ;  /* 0x3efa0199ff157424 */ /* 0x000fc600078e00ff */
[--C-:B------:R-:W-:Y:S01]  /*35d0*/  DFMA R16, R14, R16, R22.reuse ;  /* 0x000000100e10722b */ /* 0x100fe20000000016 */
[----:B------:R-:W-:Y:S01]  /*35e0*/  IMAD.MOV.U32 R24, RZ, RZ, 0x555502a1 ;  /* 0x555502a1ff187424 */ /* 0x000fe200078e00ff */
[----:B------:R-:W-:Y:S01]  /*35f0*/  DFMA R18, R12, R18, R22 ;  /* 0x000000120c12722b */ /* 0x000fe20000000016 */
[----:B------:R-:W-:Y:S02]  /*3600*/  IMAD.MOV.U32 R22, RZ, RZ, 0x14761f65 ;  /* 0x14761f65ff167424 */ /* 0x000fe400078e00ff */
[----:B------:R-:W-:-:S03]  /*3610*/  IMAD.MOV.U32 R23, RZ, RZ, 0x3f2a01a0 ;  /* 0x3f2a01a0ff177424 */ /* 0x000fc600078e00ff */
[--C-:B------:R-:W-:Y:S02]  /*3620*/  DFMA R16, R14, R16, R20.reuse ;  /* 0x000000100e10722b */ /* 0x100fe40000000014 */
[----:B------:R-:W-:Y:S01]  /*3630*/  DFMA R18, R12, R18, R20 ;  /* 0x000000120c12722b */ /* 0x000fe20000000014 */
[----:B------:R-:W-:Y:S01]  /*3640*/  MOV R20, 0x1852b7af ;  /* 0x1852b7af00147802 */ /* 0x000fe20000000f00 */
[----:B------:R-:W-:-:S04]  /*3650*/  IMAD.MOV.U32 R21, RZ, RZ, 0x3f56c16c ;  /* 0x3f56c16cff157424 */ /* 0x000fc800078e00ff */
[--C-:B------:R-:W-:Y:S02]  /*3660*/  DFMA R16, R14, R16, R22.reuse ;  /* 0x000000100e10722b */ /* 0x100fe40000000016 */
[----:B------:R-:W-:Y:S01]  /*3670*/  DFMA R18, R12, R18, R22 ;  /* 0x000000120c12722b */ /* 0x000fe20000000016 */
[----:B------:R-:W-:Y:S02]  /*3680*/  IMAD.MOV.U32 R22, RZ, RZ, 0x11122322 ;  /* 0x11122322ff167424 */ /* 0x000fe400078e00ff */
[----:B------:R-:W-:-:S03]  /*3690*/  IMAD.MOV.U32 R23, RZ, RZ, 0x3f811111 ;  /* 0x3f811111ff177424 */ /* 0x000fc600078e00ff */
[--C-:B------:R-:W-:Y:S02]  /*36a0*/  DFMA R16, R14, R16, R20.reuse ;  /* 0x000000100e10722b */ /* 0x100fe40000000014 */
[----:B------:R-:W-:-:S06]  /*36b0*/  DFMA R20, R12, R18, R20 ;  /* 0x000000120c14722b */ /* 0x000fcc0000000014 */
[--C-:B------:R-:W-:Y:S02]  /*36c0*/  DFMA R18, R14, R16, R22.reuse ;  /* 0x000000100e12722b */ /* 0x100fe40000000016 */
[----:B------:R-:W0:Y:S01]  /*36d0*/  MUFU.RCP64H R17, UR23 ;  /* 0x0000001700117d08 */ /* 0x000e220008001800 */
[----:B------:R-:W-:Y:S01]  /*36e0*/  DFMA R20, R12, R20, R22 ;  /* 0x000000140c14722b */ /* 0x000fe20000000016 */
[----:B------:R-:W-:Y:S01]  /*36f0*/  MOV R16, 0x1 ;  /* 0x0000000100107802 */ /* 0x000fe20000000f00 */
[----:B------:R-:W-:Y:S02]  /*3700*/  IMAD.MOV.U32 R22, RZ, RZ, 0x55555511 ;  /* 0x55555511ff167424 */ /* 0x000fe400078e00ff */
[----:B------:R-:W-:Y:S01]  /*3710*/  IMAD.MOV.U32 R23, RZ, RZ, 0x3fc55555 ;  /* 0x3fc55555ff177424 */ /* 0x000fe200078e00ff */
[----:B------:R-:W-:-:S03]  /*3720*/  DFMA R18, R14, R18, R24 ;  /* 0x000000120e12722b */ /* 0x000fc60000000018 */
[----:B------:R-:W-:Y:S01]  /*3730*/  DFMA R20, R12, R20, R24 ;  /* 0x000000140c14722b */ /* 0x000fe20000000018 */
[----:B------:R-:W-:Y:S02]  /*3740*/  IMAD.MOV.U32 R24, RZ, RZ, 0xb ;  /* 0x0000000bff187424 */ /* 0x000fe400078e00ff */
[----:B------:R-:W-:Y:S02]  /*3750*/  IMAD.MOV.U32 R25, RZ, RZ, 0x3fe00000 ;  /* 0x3fe00000ff197424 */ /* 0x000fe400078e00ff */
[--C-:B------:R-:W-:Y:S02]  /*3760*/  DFMA R18, R14, R18, R22.reuse ;  /* 0x000000120e12722b */ /* 0x100fe40000000016 */
[----:B0-----:R-:W-:Y:S02]  /*3770*/  DFMA R26, R16, -R26, 1 ;  /* 0x3ff00000101a742b */ /* 0x001fe4000000081a */
[----:B------:R-:W-:Y:S01]  /*3780*/  DFMA R20, R12, R20, R22 ;  /* 0x000000140c14722b */ /* 0x000fe20000000016 */
[----:B------:R-:W-:-:S03]  /*3790*/  IMAD.U32 R22, RZ, RZ, UR22 ;  /* 0x00000016ff167e24 */ /* 0x000fc6000f8e00ff */
[----:B------:R-:W-:Y:S01]  /*37a0*/  DFMA R18, R14, R18, R24 ;  /* 0x000000120e12722b */ /* 0x000fe20000000018 */
[----:B------:R-:W-:Y:S01]  /*37b0*/  IMAD.U32 R23, RZ, RZ, UR23 ;  /* 0x00000017ff177e24 */ /* 0x000fe2000f8e00ff */
[----:B------:R-:W-:Y:S02]  /*37c0*/  DFMA R26, R26, R26, R26 ;  /* 0x0000001a1a1a722b */ /* 0x000fe4000000001a */
[----:B------:R-:W-:-:S04]  /*37d0*/  DFMA R20, R12, R20, R24 ;  /* 0x000000140c14722b */ /* 0x000fc80000000018 */
[----:B------:R-:W-:Y:S02]  /*37e0*/  DFMA R18, R14, R18, 1 ;  /* 0x3ff000000e12742b */ /* 0x000fe40000000012 */
[----:B------:R-:W-:Y:S02]  /*37f0*/  DFMA R26, R16, R26, R16 ;  /* 0x0000001a101a722b */ /* 0x000fe40000000010 */
[----:B------:R-:W-:-:S04]  /*3800*/  DFMA R16, R12, R20, 1 ;  /* 0x3ff000000c10742b */ /* 0x000fc80000000014 */
[----:B------:R-:W-:Y:S02]  /*3810*/  DFMA R18, R14, R18, 1 ;  /* 0x3ff000000e12742b */ /* 0x000fe40000000012 */
[----:B------:R-:W-:Y:S02]  /*3820*/  DFMA R14, R26, -R22, 1 ;  /* 0x3ff000001a0e742b */ /* 0x000fe40000000816 */
[----:B------:R-:W-:-:S06]  /*3830*/  DFMA R16, R12, R16, 1 ;  /* 0x3ff000000c10742b */ /* 0x000fcc0000000010 */
[----:B------:R-:W-:Y:S01]  /*3840*/  LEA R13, R8, R19, 0x14 ;  /* 0x00000013080d7211 */ /* 0x000fe200078ea0ff */
[----:B------:R-:W-:Y:S01]  /*3850*/  DFMA R14, R26, R14, R26 ;  /* 0x0000000e1a0e722b */ /* 0x000fe2000000001a */
        /* <DEDUP_REMOVED lines=15> */
.L_x_8134:
[----:B------:R-:W-:Y:S05]  /*3950*/  BSYNC B1 ;  /* 0x0000000000017941 */ /* 0x000fea0003800000 */
.L_x_8133:
        /* <DEDUP_REMOVED lines=15> */
.L_x_8136:
[----:B------:R-:W-:Y:S05]  /*3a50*/  BSYNC B1 ;  /* 0x0000000000017941 */ /* 0x000fea0003800000 */
.L_x_8135:
[----:B------:R-:W-:Y:S01]  /*3a60*/  MOV R2, R20 ;  /* 0x0000001400027202 */ /* 0x000fe20000000f00 */
[----:B------:R-:W-:Y:S01]  /*3a70*/  IMAD.MOV.U32 R3, RZ, RZ, R21 ;  /* 0x000000ffff037224 */ /* 0x000fe200078e0015 */
[----:B------:R-:W-:Y:S01]  /*3a80*/  FSETP.GEU.AND P2, PT, |R21|, 6.5827683646048100446e-37, PT ;  /* 0x036000001500780b */ /* 0x000fe20003f4e200 */
[----:B------:R-:W-:Y:S04]  /*3a90*/  BSSY B1, `(.L_x_8137) ;  /* 0x0000013000017945 */ /* 0x000fe80003800000 */
[----:B------:R-:W-:-:S08]  /*3aa0*/  DMUL R6, R14, R2 ;  /* 0x000000020e067228 */ /* 0x000fd00000000000 */
[----:B------:R-:W-:-:S08]  /*3ab0*/  DFMA R2, R6, -UR22, R2 ;  /* 0x8000001606027c2b */ /* 0x000fd00008000002 */
[----:B------:R-:W-:Y:S01]  /*3ac0*/  DFMA R6, R2, R14, R6 ;  /* 0x0000000e0206722b */ /* 0x000fe20000000006 */
[----:B------:R-:W-:Y:S02]  /*3ad0*/  LEA R14, P1, R0, UR4, 0x4 ;  /* 0x00000004000e7c11 */ /* 0x000fe4000f8220ff */
[----:B------:R-:W-:-:S04]  /*3ae0*/  SHF.R.S32.HI R3, RZ, 0x1f, R0 ;  /* 0x0000001fff037819 */ /* 0x000fc80000011400 */
[----:B------:R-:W-:-:S03]  /*3af0*/  LEA.HI.X R15, R0, UR8, R3, 0x4, P1 ;  /* 0x00000008000f7c11 */ /* 0x000fc600088f2403 */
[----:B------:R-:W-:-:S05]  /*3b00*/  FFMA R2, RZ, UR23, R7 ;  /* 0x00000017ff027c23 */ /* 0x000fca0008000007 */
[----:B------:R-:W-:-:S13]  /*3b10*/  FSETP.GT.AND P0, PT, |R2|, 1.469367938527859385e-39, PT ;  /* 0x001000000200780b */ /* 0x000fda0003f04200 */
        /* <DEDUP_REMOVED lines=10> */
.L_x_8138:
[----:B------:R-:W-:Y:S05]  /*3bc0*/  BSYNC B1 ;  /* 0x0000000000017941 */ /* 0x000fea0003800000 */
.L_x_8137:
[----:B------:R-:W0:Y:S01]  /*3bd0*/  MUFU.RCP64H R3, UR23 ;  /* 0x0000001700037d08 */ /* 0x000e220008001800 */
[----:B------:R-:W-:Y:S01]  /*3be0*/  IMAD.U32 R4, RZ, RZ, UR22 ;  /* 0x00000016ff047e24 */ /* 0x000fe2000f8e00ff */
[----:B------:R-:W-:Y:S01]  /*3bf0*/  MOV R5, UR23 ;  /* 0x0000001700057c02 */ /* 0x000fe20008000f00 */
[----:B------:R-:W-:Y:S01]  /*3c00*/  IMAD.MOV.U32 R2, RZ, RZ, 0x1 ;  /* 0x00000001ff027424 */ /* 0x000fe200078e00ff */
[----:B------:R-:W-:Y:S01]  /*3c10*/  FSETP.GEU.AND P1, PT, |R13|, 6.5827683646048100446e-37, PT ;  /* 0x036000000d00780b */ /* 0x000fe20003f2e200 */
[----:B------:R-:W-:Y:S04]  /*3c20*/  BSSY B1, `(.L_x_8139) ;  /* 0x0000019000017945 */ /* 0x000fe80003800000 */
[----:B0-----:R-:W-:-:S08]  /*3c30*/  DFMA R4, R2, -R4, 1 ;  /* 0x3ff000000204742b */ /* 0x001fd00000000804 */
[----:B------:R-:W-:-:S08]  /*3c40*/  DFMA R4, R4, R4, R4 ;  /* 0x000000040404722b */ /* 0x000fd00000000004 */
[----:B------:R-:W-:Y:S01]  /*3c50*/  DFMA R4, R2, R4, R2 ;  /* 0x000000040204722b */ /* 0x000fe20000000002 */
[----:B------:R-:W-:Y:S02]  /*3c60*/  IMAD.U32 R2, RZ, RZ, UR22 ;  /* 0x00000016ff027e24 */ /* 0x000fe4000f8e00ff */
[----:B------:R-:W-:-:S06]  /*3c70*/  IMAD.U32 R3, RZ, RZ, UR23 ;  /* 0x00000017ff037e24 */ /* 0x000fcc000f8e00ff */
[----:B------:R-:W-:-:S08]  /*3c80*/  DFMA R2, R4, -R2, 1 ;  /* 0x3ff000000402742b */ /* 0x000fd00000000802 */
[----:B------:R-:W-:Y:S01]  /*3c90*/  DFMA R8, R4, R2, R4 ;  /* 0x000000020408722b */ /* 0x000fe20000000004 */
[----:B------:R-:W-:Y:S01]  /*3ca0*/  IMAD.MOV.U32 R2, RZ, RZ, R12 ;  /* 0x000000ffff027224 */ /* 0x000fe200078e000c */
[----:B------:R-:W-:-:S06]  /*3cb0*/  MOV R3, R13 ;  /* 0x0000000d00037202 */ /* 0x000fcc0000000f00 */
[----:B------:R-:W-:-:S08]  /*3cc0*/  DMUL R4, R8, R2 ;  /* 0x0000000208047228 */ /* 0x000fd00000000000 */
[----:B------:R-:W-:-:S08]  /*3cd0*/  DFMA R2, R4, -UR22, R2 ;  /* 0x8000001604027c2b */ /* 0x000fd00008000002 */
[----:B------:R-:W-:-:S10]  /*3ce0*/  DFMA R4, R2, R8, R4 ;  /* 0x000000080204722b */ /* 0x000fd40000000004 */
[----:B------:R-:W-:-:S05]  /*3cf0*/  FFMA R2, RZ, UR23, R5 ;  /* 0x00000017ff027c23 */ /* 0x000fca0008000005 */
[----:B------:R-:W-:-:S13]  /*3d00*/  FSETP.GT.AND P0, PT, |R2|, 1.469367938527859385e-39, PT ;  /* 0x001000000200780b */ /* 0x000fda0003f04200 */
[----:B------:R-:W-:Y:S05]  /*3d10*/  @P0 BRA P1, `(.L_x_8140) ;  /* 0x0000000000240947 */ /* 0x000fea0000800000 */
[----:B------:R-:W-:Y:S01]  /*3d20*/  IMAD.U32 R2, RZ, RZ, UR22 ;  /* 0x00000016ff027e24 */ /* 0x000fe2000f8e00ff */
[----:B------:R-:W-:Y:S01]  /*3d30*/  MOV R20, R12 ;  /* 0x0000000c00147202 */ /* 0x000fe20000000f00 */
[----:B------:R-:W-:Y:S02]  /*3d40*/  IMAD.U32 R3, RZ, RZ, UR23 ;  /* 0x00000017ff037e24 */ /* 0x000fe4000f8e00ff */
[----:B------:R-:W-:Y:S01]  /*3d50*/  IMAD.MOV.U32 R18, RZ, RZ, R2 ;  /* 0x000000ffff127224 */ /* 0x000fe200078e0002 */
[----:B------:R-:W-:Y:S01]  /*3d60*/  MOV R2, 0x3db0 ;  /* 0x00003db000027802 */ /* 0x000fe20000000f00 */
[----:B------:R-:W-:Y:S02]  /*3d70*/  IMAD.U32 R4, RZ, RZ, UR22 ;  /* 0x00000016ff047e24 */ /* 0x000fe4000f8e00ff */
[----:B------:R-:W-:Y:S02]  /*3d80*/  IMAD.U32 R5, RZ, RZ, UR23 ;  /* 0x00000017ff057e24 */ /* 0x000fe4000f8e00ff */
[----:B------:R-:W-:-:S07]  /*3d90*/  IMAD.MOV.U32 R21, RZ, RZ, R13 ;  /* 0x000000ffff157224 */ /* 0x000fce00078e000d */
[----:B------:R-:W-:Y:S05]  /*3da0*/  CALL.REL.NOINC `($__internal_36_$__cuda_sm20_div_rn_f64_full) ;  /* 0x00000010000c7944 */ /* 0x000fea0003c00000 */
.L_x_8140:
[----:B------:R-:W-:Y:S05]  /*3db0*/  BSYNC B1 ;  /* 0x0000000000017941 */ /* 0x000fea0003800000 */
.L_x_8139:
[----:B------:R-:W-:Y:S01]  /*3dc0*/  VIADD R0, R0, UR21 ;  /* 0x0000001500007c36 */ /* 0x000fe20008000000 */
[----:B------:R1:W-:Y:S03]  /*3dd0*/  STG.E.128 desc[UR16][R14.64], R4 ;  /* 0x000000040e007986 */ /* 0x0003e6000c101d10 */
[----:B------:R-:W-:-:S05]  /*3de0*/  IMAD.SHL.U32 R2, R0, 0x2, RZ ;  /* 0x0000000200027824 */ /* 0x000fca00078e00ff */
[----:B------:R-:W-:-:S13]  /*3df0*/  ISETP.GE.AND P0, PT, R2, UR5, PT ;  /* 0x0000000502007c0c */ /* 0x000fda000bf06270 */
[----:B-1----:R-:W-:Y:S05]  /*3e00*/  @!P0 BRA `(.L_x_8141) ;  /* 0xfffffff400688947 */ /* 0x002fea000383ffff */
.L_x_8132:
[----:B------:R-:W-:Y:S05]  /*3e10*/  BSYNC B0 ;  /* 0x0000000000007941 */ /* 0x000fea0003800000 */
.L_x_8131:
[----:B------:R-:W1:Y:S02]  /*3e20*/  S2R R13, SR_TID.X ;  /* 0x00000000000d7919 */ /* 0x000e640000002100 */
[----:B-1----:R-:W-:-:S04]  /*3e30*/  IADD3 R13, R13, UR5, RZ ;  /* 0x000000050d0d7c10 */ /* 0x002fc8000fffe0ff */
[----:B------:R-:W-:-:S13]  /*3e40*/  ISETP.GE.AND P0, PT, R13, UR11, PT ;  /* 0x0000000b0d007c0c */ /* 0x000fda000bf06270 */
[----:B------:R-:W-:Y:S05]  /*3e50*/  @P0 EXIT ;  /* 0x000000000000094d */ /* 0x000fea0003800000 */
.L_x_8146:
[----:B------:R-:W-:-:S05]  /*3e60*/  IMAD.WIDE R8, R13, 0x8, R10 ;  /* 0x000000080d087825 */ /* 0x000fca00078e020a */
[----:B0-----:R-:W2:Y:S01]  /*3e70*/  LDG.E.64 R4, desc[UR16][R8.64] ;  /* 0x0000001008047981 */ /* 0x001ea2000c1e1b00 */
[----:B------:R-:W-:Y:S01]  /*3e80*/  IMAD.MOV.U32 R2, RZ, RZ, 0x652b82fe ;  /* 0x652b82feff027424 */ /* 0x000fe200078e00ff */
[----:B------:R-:W-:Y:S01]  /*3e90*/  UMOV UR6, 0xfefa39ef ;  /* 0xfefa39ef00067882 */ /* 0x000fe20000000000 */
[----:B------:R-:W-:Y:S01]  /*3ea0*/  IMAD.MOV.U32 R3, RZ, RZ, 0x3ff71547 ;  /* 0x3ff71547ff037424 */ /* 0x000fe200078e00ff */
[----:B------:R-:W-:Y:S01]  /*3eb0*/  UMOV UR7, 0x3fe62e42 ;  /* 0x3fe62e4200077882 */ /* 0x000fe20000000000 */
[----:B------:R-:W-:Y:S01]  /*3ec0*/  MOV R16, UR22 ;  /* 0x0000001600107c02 */ /* 0x000fe20008000f00 */
[----:B------:R-:W-:Y:S01]  /*3ed0*/  IMAD.U32 R17, RZ, RZ, UR23 ;  /* 0x00000017ff117e24 */ /* 0x000fe2000f8e00ff */
        /* <DEDUP_REMOVED lines=57> */
[----:B------:R-:W-:Y:S02]  /*4270*/  @!P0 MOV R4, RZ ;  /* 0x000000ff00048202 */ /* 0x000fe40000000f00 */
[----:B------:R-:W-:Y:S02]  /*4280*/  @!P0 SHF.R.S32.HI R3, RZ, 0x1, R0 ;  /* 0x00000001ff038819 */ /* 0x000fe40000011400 */
[----:B------:R-:W-:-:S03]  /*4290*/  FSEL R21, R15, RZ, P1 ;  /* 0x000000ff0f157208 */ /* 0x000fc60000800000 */
[----:B------:R-:W-:Y:S02]  /*42a0*/  @!P0 IMAD.IADD R2, R2, 0x1, -R3 ;  /* 0x0000000102028824 */ /* 0x000fe400078e0a03 */
[----:B------:R-:W-:-:S03]  /*42b0*/  @!P0 IMAD R3, R3, 0x100000, R9 ;  /* 0x0010000003038824 */ /* 0x000fc600078e0209 */
[----:B------:R-:W-:Y:S01]  /*42c0*/  @!P0 LEA R5, R2, 0x3ff00000, 0x14 ;  /* 0x3ff0000002058811 */ /* 0x000fe200078ea0ff */
[----:B------:R-:W-:-:S06]  /*42d0*/  @!P0 IMAD.MOV.U32 R2, RZ, RZ, R8 ;  /* 0x000000ffff028224 */ /* 0x000fcc00078e0008 */
[----:B------:R-:W-:-:S11]  /*42e0*/  @!P0 DMUL R20, R2, R4 ;  /* 0x0000000402148228 */ /* 0x000fd60000000000 */
.L_x_8143:
[----:B------:R-:W-:Y:S05]  /*42f0*/  BSYNC B0 ;  /* 0x0000000000007941 */ /* 0x000fea0003800000 */
.L_x_8142:
[----:B------:R-:W-:Y:S01]  /*4300*/  IMAD.MOV.U32 R4, RZ, RZ, R20 ;  /* 0x000000ffff047224 */ /* 0x000fe200078e0014 */
[----:B------:R-:W-:Y:S01]  /*4310*/  FSETP.GEU.AND P2, PT, |R21|, 6.5827683646048100446e-37, PT ;  /* 0x036000001500780b */ /* 0x000fe20003f4e200 */
[----:B------:R-:W-:Y:S01]  /*4320*/  IMAD.MOV.U32 R5, RZ, RZ, R21 ;  /* 0x000000ffff057224 */ /* 0x000fe200078e0015 */
[----:B------:R-:W-:Y:S05]  /*4330*/  BSSY B0, `(.L_x_8144) ;  /* 0x0000013000007945 */ /* 0x000fea0003800000 */
[----:B------:R-:W-:-:S08]  /*4340*/  DMUL R2, R6, R4 ;  /* 0x0000000406027228 */ /* 0x000fd00000000000 */
[----:B------:R-:W-:-:S08]  /*4350*/  DFMA R4, R2, -UR22, R4 ;  /* 0x8000001602047c2b */ /* 0x000fd00008000004 */
[----:B------:R-:W-:Y:S01]  /*4360*/  DFMA R2, R4, R6, R2 ;  /* 0x000000060402722b */ /* 0x000fe20000000002 */
[----:B------:R-:W-:-:S09]  /*4370*/  LEA R6, P1, R13, UR4, 0x3 ;  /* 0x000000040d067c11 */ /* 0x000fd2000f8218ff */
[----:B------:R-:W-:-:S05]  /*4380*/  FFMA R0, RZ, UR23, R3 ;  /* 0x00000017ff007c23 */ /* 0x000fca0008000003 */
[----:B------:R-:W-:Y:S02]  /*4390*/  FSETP.GT.AND P0, PT, |R0|, 1.469367938527859385e-39, PT ;  /* 0x001000000000780b */ /* 0x000fe40003f04200 */
[----:B------:R-:W-:-:S04]  /*43a0*/  SHF.R.S32.HI R0, RZ, 0x1f, R13 ;  /* 0x0000001fff007819 */ /* 0x000fc8000001140d */
[----:B------:R-:W-:-:S07]  /*43b0*/  LEA.HI.X R7, R13, UR8, R0, 0x3, P1 ;  /* 0x000000080d077c11 */ /* 0x000fce00088f1c00 */
        /* <DEDUP_REMOVED lines=10> */
.L_x_8145:
[----:B------:R-:W-:Y:S05]  /*4460*/  BSYNC B0 ;  /* 0x0000000000007941 */ /* 0x000fea0003800000 */
.L_x_8144:
[----:B------:R1:W-:Y:S01]  /*4470*/  STG.E.64 desc[UR16][R6.64], R2 ;  /* 0x0000000206007986 */ /* 0x0003e2000c101b10 */
[----:B------:R-:W-:-:S04]  /*4480*/  IADD3 R13, R13, UR21, RZ ;  /* 0x000000150d0d7c10 */ /* 0x000fc8000fffe0ff */
[----:B------:R-:W-:-:S13]  /*4490*/  ISETP.GE.AND P0, PT, R13, UR11, PT ;  /* 0x0000000b0d007c0c */ /* 0x000fda000bf06270 */
[----:B-1----:R-:W-:Y:S05]  /*44a0*/  @!P0 BRA `(.L_x_8146) ;  /* 0xfffffff8006c8947 */ /* 0x002fea000383ffff */
[----:B------:R-:W-:Y:S05]  /*44b0*/  EXIT ;  /* 0x000000000000794d */ /* 0x000fea0003800000 */
.L_x_8094:
[----:B01----:R-:W-:Y:S02]  /*44c0*/  IMAD.MOV.U32 R9, RZ, RZ, R5 ;  /* 0x000000ffff097224 */ /* 0x003fe400078e0005 */
[----:B------:R-:W-:Y:S02]  /*44d0*/  IMAD.MOV.U32 R8, RZ, RZ, 0x10 ;  /* 0x00000010ff087424 */ /* 0x000fe400078e00ff */
[----:B------:R-:W-:Y:S02]  /*44e0*/  IMAD.MOV.U32 R7, RZ, RZ, 0x1f ;  /* 0x0000001fff077424 */ /* 0x000fe400078e00ff */
[----:B------:R-:W-:-:S07]  /*44f0*/  IMAD.MOV.U32 R6, RZ, RZ, -0x1 ;  /* 0xffffffffff067424 */ /* 0x000fce00078e00ff */
[----:B------:R-:W-:Y:S05]  /*4500*/  WARPSYNC.COLLECTIVE R6, `(.L_x_8147) ;  /* 0x0000000006087348 */ /* 0x000fea0003c00000 */
[----:B------:R0:W1:Y:S02]  /*4510*/  SHFL.DOWN P0, R10, R9, R8, R7 ;  /* 0x08000008090a7389 */ /* 0x0000640000000007 */
[----:B01----:R-:W-:Y:S01]  /*4520*/  ENDCOLLECTIVE ;  /* 0x000000000000791b */ /* 0x003fe20003800000 */
.L_x_8147:
[----:B------:R-:W-:Y:S01]  /*4530*/  IMAD.MOV.U32 R9, RZ, RZ, R4 ;  /* 0x000000ffff097224 */ /* 0x000fe200078e0004 */
[----:B------:R-:W-:-:S07]  /*4540*/  MOV R11, R10 ;  /* 0x0000000a000b7202 */ /* 0x000fce0000000f00 */
[----:B------:R-:W-:Y:S05]  /*4550*/  WARPSYNC.COLLECTIVE R6, `(.L_x_8148) ;  /* 0x0000000006087348 */ /* 0x000fea0003c00000 */
[----:B------:R0:W1:Y:S02]  /*4560*/  SHFL.DOWN P0, R10, R9, R8, R7 ;  /* 0x08000008090a7389 */ /* 0x0000640000000007 */
[----:B01----:R-:W-:Y:S01]  /*4570*/  ENDCOLLECTIVE ;  /* 0x000000000000791b */ /* 0x003fe20003800000 */
.L_x_8148:
[----:B------:R-:W-:Y:S01]  /*4580*/  IMAD.MOV.U32 R7, RZ, RZ, R11 ;  /* 0x000000ffff077224 */ /* 0x000fe200078e000b */
[----:B------:R-:W-:Y:S01]  /*4590*/  MOV R8, 0x8 ;  /* 0x0000000800087802 */ /* 0x000fe20000000f00 */
[----:B------:R-:W-:-:S06]  /*45a0*/  IMAD.MOV.U32 R6, RZ, RZ, R10 ;  /* 0x000000ffff067224 */ /* 0x000fcc00078e000a */
[----:B------:R-:W-:Y:S01]  /*45b0*/  DSETP.GEU.AND P0, PT, R4, R6, PT ;  /* 0x000000060400722a */ /* 0x000fe20003f0e000 */
[----:B------:R-:W-:Y:S02]  /*45c0*/  IMAD.MOV.U32 R7, RZ, RZ, 0x1f ;  /* 0x0000001fff077424 */ /* 0x000fe400078e00ff */
[----:B------:R-:W-:-:S03]  /*45d0*/  IMAD.MOV.U32 R6, RZ, RZ, -0x1 ;  /* 0xffffffffff067424 */ /* 0x000fc600078e00ff */
[----:B------:R-:W-:Y:S02]  /*45e0*/  FSEL R16, R11, R5, !P0 ;  /* 0x000000050b107208 */ /* 0x000fe40004000000 */
[----:B------:R-:W-:-:S03]  /*45f0*/  FSEL R13, R10, R4, !P0 ;  /* 0x000000040a0d7208 */ /* 0x000fc60004000000 */
[----:B------:R-:W-:-:S07]  /*4600*/  IMAD.MOV.U32 R9, RZ, RZ, R16 ;  /* 0x000000ffff097224 */ /* 0x000fce00078e0010 */
[----:B------:R-:W-:Y:S05]  /*4610*/  WARPSYNC.COLLECTIVE R6, `(.L_x_8149) ;  /* 0x0000000006087348 */ /* 0x000fea0003c00000 */
[----:B------:R0:W1:Y:S02]  /*4620*/  SHFL.DOWN P0, R10, R9, R8, R7 ;  /* 0x08000008090a7389 */ /* 0x0000640000000007 */
[----:B01----:R-:W-:Y:S01]  /*4630*/  ENDCOLLECTIVE ;  /* 0x000000000000791b */ /* 0x003fe20003800000 */
.L_x_8149:
[----:B------:R-:W-:Y:S02]  /*4640*/  IMAD.MOV.U32 R9, RZ, RZ, R13 ;  /* 0x000000ffff097224 */ /* 0x000fe400078e000d */
[----:B------:R-:W-:-:S07]  /*4650*/  IMAD.MOV.U32 R5, RZ, RZ, R10 ;  /* 0x000000ffff057224 */ /* 0x000fce00078e000a */
[----:B------:R-:W-:Y:S05]  /*4660*/  WARPSYNC.COLLECTIVE R6, `(.L_x_8150) ;  /* 0x0000000006087348 */ /* 0x000fea0003c00000 */
[----:B------:R0:W1:Y:S02]  /*4670*/  SHFL.DOWN P0, R10, R9, R8, R7 ;  /* 0x08000008090a7389 */ /* 0x0000640000000007 */
[----:B01----:R-:W-:Y:S01]  /*4680*/  ENDCOLLECTIVE ;  /* 0x000000000000791b */ /* 0x003fe20003800000 */
.L_x_8150:
[----:B------:R-:W-:Y:S02]  /*4690*/  IMAD.MOV.U32 R6, RZ, RZ, R13 ;  /* 0x000000ffff067224 */ /* 0x000fe400078e000d */
[----:B------:R-:W-:Y:S02]  /*46a0*/  IMAD.MOV.U32 R7, RZ, RZ, R16 ;  /* 0x000000ffff077224 */ /* 0x000fe400078e0010 */
[----:B------:R-:W-:Y:S01]  /*46b0*/  IMAD.MOV.U32 R8, RZ, RZ, 0x4 ;  /* 0x00000004ff087424 */ /* 0x000fe200078e00ff */
[----:B------:R-:W-:-:S06]  /*46c0*/  MOV R4, R10 ;  /* 0x0000000a00047202 */ /* 0x000fcc0000000f00 */
[----:B------:R-:W-:Y:S01]  /*46d0*/  DSETP.GEU.AND P0, PT, R6, R4, PT ;  /* 0x000000040600722a */ /* 0x000fe20003f0e000 */
[----:B------:R-:W-:Y:S01]  /*46e0*/  MOV R7, 0x1f ;  /* 0x0000001f00077802 */ /* 0x000fe20000000f00 */
[----:B------:R-:W-:-:S04]  /*46f0*/  IMAD.MOV.U32 R6, RZ, RZ, -0x1 ;  /* 0xffffffffff067424 */ /* 0x000fc800078e00ff */
[----:B------:R-:W-:Y:S02]  /*4700*/  FSEL R14, R5, R16, !P0 ;  /* 0x00000010050e7208 */ /* 0x000fe40004000000 */
[----:B------:R-:W-:-:S03]  /*4710*/  FSEL R11, R4, R13, !P0 ;  /* 0x0000000d040b7208 */ /* 0x000fc60004000000 */
[----:B------:R-:W-:-:S07]  /*4720*/  IMAD.MOV.U32 R9, RZ, RZ, R14 ;  /* 0x000000ffff097224 */ /* 0x000fce00078e000e */
[----:B------:R-:W-:Y:S05]  /*4730*/  WARPSYNC.COLLECTIVE R6, `(.L_x_8151) ;  /* 0x0000000006087348 */ /* 0x000fea0003c00000 */
[----:B------:R0:W1:Y:S02]  /*4740*/  SHFL.DOWN P0, R10, R9, R8, R7 ;  /* 0x08000008090a7389 */ /* 0x0000640000000007 */
[----:B01----:R-:W-:Y:S01]  /*4750*/  ENDCOLLECTIVE ;  /* 0x000000000000791b */ /* 0x003fe20003800000 */
.L_x_8151:
[----:B------:R-:W-:Y:S02]  /*4760*/  IMAD.MOV.U32 R9, RZ, RZ, R11 ;  /* 0x000000ffff097224 */ /* 0x000fe400078e000b */
[----:B------:R-:W-:-:S07]  /*4770*/  IMAD.MOV.U32 R5, RZ, RZ, R10 ;  /* 0x000000ffff057224 */ /* 0x000fce00078e000a */
[----:B------:R-:W-:Y:S05]  /*4780*/  WARPSYNC.COLLECTIVE R6, `(.L_x_8152) ;  /* 0x0000000006087348 */ /* 0x000fea0003c00000 */
[----:B------:R0:W1:Y:S02]  /*4790*/  SHFL.DOWN P0, R10, R9, R8, R7 ;  /* 0x08000008090a7389 */ /* 0x0000640000000007 */
[----:B01----:R-:W-:Y:S01]  /*47a0*/  ENDCOLLECTIVE ;  /* 0x000000000000791b */ /* 0x003fe20003800000 */
.L_x_8152:
[----:B------:R-:W-:Y:S01]  /*47b0*/  MOV R6, R11 ;  /* 0x0000000b00067202 */ /* 0x000fe20000000f00 */
[----:B------:R-:W-:Y:S02]  /*47c0*/  IMAD.MOV.U32 R7, RZ, RZ, R14 ;  /* 0x000000ffff077224 */ /* 0x000fe400078e000e */
[----:B------:R-:W-:Y:S02]  /*47d0*/  IMAD.MOV.U32 R8, RZ, RZ, 0x2 ;  /* 0x00000002ff087424 */ /* 0x000fe400078e00ff */
[----:B------:R-:W-:-:S06]  /*47e0*/  IMAD.MOV.U32 R4, RZ, RZ, R10 ;  /* 0x000000ffff047224 */ /* 0x000fcc00078e000a */
[----:B------:R-:W-:Y:S01]  /*47f0*/  DSETP.GEU.AND P0, PT, R6, R4, PT ;  /* 0x000000040600722a */ /* 0x000fe20003f0e000 */
[----:B------:R-:W-:Y:S01]  /*4800*/  IMAD.MOV.U32 R7, RZ, RZ, 0x1f ;  /* 0x0000001fff077424 */ /* 0x000fe200078e00ff */
[----:B------:R-:W-:-:S04]  /*4810*/  MOV R6, 0xffffffff ;  /* 0xffffffff00067802 */ /* 0x000fc80000000f00 */
[----:B------:R-:W-:Y:S02]  /*4820*/  FSEL R16, R5, R14, !P0 ;  /* 0x0000000e05107208 */ /* 0x000fe40004000000 */
[----:B------:R-:W-:-:S03]  /*4830*/  FSEL R13, R4, R11, !P0 ;  /* 0x0000000b040d7208 */ /* 0x000fc60004000000 */
[----:B------:R-:W-:-:S07]  /*4840*/  IMAD.MOV.U32 R9, RZ, RZ, R16 ;  /* 0x000000ffff097224 */ /* 0x000fce00078e0010 */
[----:B------:R-:W-:Y:S05]  /*4850*/  WARPSYNC.COLLECTIVE R6, `(.L_x_8153) ;  /* 0x0000000006087348 */ /* 0x000fea0003c00000 */
[----:B------:R0:W1:Y:S02]  /*4860*/  SHFL.DOWN P0, R10, R9, R8, R7 ;  /* 0x08000008090a7389 */ /* 0x0000640000000007 */
[----:B01----:R-:W-:Y:S01]  /*4870*/  ENDCOLLECTIVE ;  /* 0x000000000000791b */ /* 0x003fe20003800000 */
.L_x_8153:
[----:B------:R-:W-:Y:S02]  /*4880*/  IMAD.MOV.U32 R9, RZ, RZ, R13 ;  /* 0x000000ffff097224 */ /* 0x000fe400078e000d */
[----:B------:R-:W-:-:S07]  /*4890*/  IMAD.MOV.U32 R5, RZ, RZ, R10 ;  /* 0x000000ffff057224 */ /* 0x000fce00078e000a */
[----:B------:R-:W-:Y:S05]  /*48a0*/  WARPSYNC.COLLECTIVE R6, `(.L_x_8154) ;  /* 0x0000000006087348 */ /* 0x000fea0003c00000 */
[----:B------:R0:W1:Y:S02]  /*48b0*/  SHFL.DOWN P0, R10, R9, R8, R7 ;  /* 0x08000008090a7389 */ /* 0x0000640000000007 */
[----:B01----:R-:W-:Y:S01]  /*48c0*/  ENDCOLLECTIVE ;  /* 0x000000000000791b */ /* 0x003fe20003800000 */
.L_x_8154:
[----:B------:R-:W-:Y:S01]  /*48d0*/  IMAD.MOV.U32 R6, RZ, RZ, R13 ;  /* 0x000000ffff067224 */ /* 0x000fe200078e000d */
[----:B------:R-:W-:Y:S01]  /*48e0*/  MOV R7, R16 ;  /* 0x0000001000077202 */ /* 0x000fe20000000f00 */
[----:B------:R-:W-:Y:S02]  /*48f0*/  IMAD.MOV.U32 R8, RZ, RZ, 0x1 ;  /* 0x00000001ff087424 */ /* 0x000fe400078e00ff */
        /* <DEDUP_REMOVED lines=10> */
.L_x_8155:
[----:B------:R-:W-:Y:S01]  /*49a0*/  IMAD.MOV.U32 R9, RZ, RZ, R11 ;  /* 0x000000ffff097224 */ /* 0x000fe200078e000b */
[----:B------:R-:W-:-:S07]  /*49b0*/  MOV R5, R10 ;  /* 0x0000000a00057202 */ /* 0x000fce0000000f00 */
[----:B------:R-:W-:Y:S05]  /*49c0*/  WARPSYNC.COLLECTIVE R6, `(.L_x_8156) ;  /* 0x0000000006087348 */ /* 0x000fea0003c00000 */
[----:B------:R0:W1:Y:S02]  /*49d0*/  SHFL.DOWN P0, R10, R9, R8, R7 ;  /* 0x08000008090a7389 */ /* 0x0000640000000007 */
[----:B01----:R-:W-:Y:S01]  /*49e0*/  ENDCOLLECTIVE ;  /* 0x000000000000791b */ /* 0x003fe20003800000 */
.L_x_8156:
[----:B------:R-:W-:Y:S01]  /*49f0*/  IMAD.MOV.U32 R4, RZ, RZ, R10 ;  /* 0x000000ffff047224 */ /* 0x000fe200078e000a */
[----:B------:R-:W-:Y:S06]  /*4a00*/  BRA `(.L_x_8157) ;  /* 0xffffffc000987947 */ /* 0x000fec000383ffff */
.L_x_8116:
[----:B------:R-:W-:Y:S01]  /*4a10*/  HFMA2.MMA R7, -RZ, RZ, 0, 1.847743988037109375e-06 ;  /* 0x0000001fff077435 */ /* 0x000fe200000001ff */
[----:B-1----:R-:W-:Y:S02]  /*4a20*/  IMAD.MOV.U32 R9, RZ, RZ, R5 ;  /* 0x000000ffff097224 */ /* 0x002fe400078e0005 */
[----:B------:R-:W-:Y:S02]  /*4a30*/  IMAD.MOV.U32 R8, RZ, RZ, 0x10 ;  /* 0x00000010ff087424 */ /* 0x000fe400078e00ff */
[----:B------:R-:W-:-:S07]  /*4a40*/  IMAD.MOV.U32 R6, RZ, RZ, -0x1 ;  /* 0xffffffffff067424 */ /* 0x000fce00078e00ff */
[----:B------:R-:W-:Y:S05]  /*4a50*/  WARPSYNC.COLLECTIVE R6, `(.L_x_8158) ;  /* 0x0000000006087348 */ /* 0x000fea0003c00000 */
[----:B------:R0:W1:Y:S02]  /*4a60*/  SHFL.DOWN P0, R10, R9, R8, R7 ;  /* 0x08000008090a7389 */ /* 0x0000640000000007 */
[----:B01----:R-:W-:Y:S01]  /*4a70*/  ENDCOLLECTIVE ;  /* 0x000000000000791b */ /* 0x003fe20003800000 */
.L_x_8158:
[----:B------:R-:W-:Y:S02]  /*4a80*/  IMAD.MOV.U32 R9, RZ, RZ, R4 ;  /* 0x000000ffff097224 */ /* 0x000fe400078e0004 */
[----:B------:R-:W-:-:S07]  /*4a90*/  IMAD.MOV.U32 R13, RZ, RZ, R10 ;  /* 0x000000ffff0d7224 */ /* 0x000fce00078e000a */
[----:B------:R-:W-:Y:S05]  /*4aa0*/  WARPSYNC.COLLECTIVE R6, `(.L_x_8159) ;  /* 0x0000000006087348 */ /* 0x000fea0003c00000 */
[----:B------:R0:W1:Y:S02]  /*4ab0*/  SHFL.DOWN P0, R10, R9, R8, R7 ;  /* 0x08000008090a7389 */ /* 0x0000640000000007 */
[----:B01----:R-:W-:Y:S01]  /*4ac0*/  ENDCOLLECTIVE ;  /* 0x000000000000791b */ /* 0x003fe20003800000 */
.L_x_8159:
[----:B------:R-:W-:Y:S02]  /*4ad0*/  IMAD.MOV.U32 R8, RZ, RZ, 0x8 ;  /* 0x00000008ff087424 */ /* 0x000fe400078e00ff */
[----:B------:R-:W-:-:S06]  /*4ae0*/  IMAD.MOV.U32 R12, RZ, RZ, R10 ;  /* 0x000000ffff0c7224 */ /* 0x000fcc00078e000a */
[----:B------:R-:W-:-:S10]  /*4af0*/  DADD R12, R4, R12 ;  /* 0x00000000040c7229 */ /* 0x000fd4000000000c */
[----:B------:R-:W-:-:S07]  /*4b00*/  MOV R9, R13 ;  /* 0x0000000d00097202 */ /* 0x000fce0000000f00 */
[----:B------:R-:W-:Y:S05]  /*4b10*/  WARPSYNC.COLLECTIVE R6, `(.L_x_8160) ;  /* 0x0000000006087348 */ /* 0x000fea0003c00000 */
[----:B------:R0:W1:Y:S02]  /*4b20*/  SHFL.DOWN P0, R10, R9, R8, R7 ;  /* 0x08000008090a7389 */ /* 0x0000640000000007 */
[----:B01----:R-:W-:Y:S01]  /*4b30*/  ENDCOLLECTIVE ;  /* 0x000000000000791b */ /* 0x003fe20003800000 */
.L_x_8160:
[----:B------:R-:W-:Y:S02]  /*4b40*/  IMAD.MOV.U32 R9, RZ, RZ, R12 ;  /* 0x000000ffff097224 */ /* 0x000fe400078e000c */
[----:B------:R-:W-:-:S07]  /*4b50*/  IMAD.MOV.U32 R15, RZ, RZ, R10 ;  /* 0x000000ffff0f7224 */ /* 0x000fce00078e000a */
[----:B------:R-:W-:Y:S05]  /*4b60*/  WARPSYNC.COLLECTIVE R6, `(.L_x_8161) ;  /* 0x0000000006087348 */ /* 0x000fea0003c00000 */
[----:B------:R0:W1:Y:S02]  /*4b70*/  SHFL.DOWN P0, R10, R9, R8, R7 ;  /* 0x08000008090a7389 */ /* 0x0000640000000007 */
[----:B01----:R-:W-:Y:S01]  /*4b80*/  ENDCOLLECTIVE ;  /* 0x000000000000791b */ /* 0x003fe20003800000 */
.L_x_8161:
[----:B------:R-:W-:Y:S02]  /*4b90*/  IMAD.MOV.U32 R8, RZ, RZ, 0x4 ;  /* 0x00000004ff087424 */ /* 0x000fe400078e00ff */
[----:B------:R-:W-:-:S06]  /*4ba0*/  IMAD.MOV.U32 R14, RZ, RZ, R10 ;  /* 0x000000ffff0e7224 */ /* 0x000fcc00078e000a */
[----:B------:R-:W-:-:S10]  /*4bb0*/  DADD R14, R12, R14 ;  /* 0x000000000c0e7229 */ /* 0x000fd4000000000e */
[----:B------:R-:W-:-:S07]  /*4bc0*/  MOV R9, R15 ;  /* 0x0000000f00097202 */ /* 0x000fce0000000f00 */
[----:B------:R-:W-:Y:S05]  /*4bd0*/  WARPSYNC.COLLECTIVE R6, `(.L_x_8162) ;  /* 0x0000000006087348 */ /* 0x000fea0003c00000 */
[----:B------:R0:W1:Y:S02]  /*4be0*/  SHFL.DOWN P0, R10, R9, R8, R7 ;  /* 0x08000008090a7389 */ /* 0x0000640000000007 */
[----:B01----:R-:W-:Y:S01]  /*4bf0*/  ENDCOLLECTIVE ;  /* 0x000000000000791b */ /* 0x003fe20003800000 */
.L_x_8162:
[----:B------:R-:W-:Y:S02]  /*4c00*/  IMAD.MOV.U32 R9, RZ, RZ, R14 ;  /* 0x000000ffff097224 */ /* 0x000fe400078e000e */
[----:B------:R-:W-:-:S07]  /*4c10*/  IMAD.MOV.U32 R17, RZ, RZ, R10 ;  /* 0x000000ffff117224 */ /* 0x000fce00078e000a */
[----:B------:R-:W-:Y:S05]  /*4c20*/  WARPSYNC.COLLECTIVE R6, `(.L_x_8163) ;  /* 0x0000000006087348 */ /* 0x000fea0003c00000 */
[----:B------:R0:W1:Y:S02]  /*4c30*/  SHFL.DOWN P0, R10, R9, R8, R7 ;  /* 0x08000008090a7389 */ /* 0x0000640000000007 */
[----:B01----:R-:W-:Y:S01]  /*4c40*/  ENDCOLLECTIVE ;  /* 0x000000000000791b */ /* 0x003fe20003800000 */
.L_x_8163:
[----:B------:R-:W-:Y:S02]  /*4c50*/  IMAD.MOV.U32 R8, RZ, RZ, 0x2 ;  /* 0x00000002ff087424 */ /* 0x000fe400078e00ff */
[----:B------:R-:W-:-:S06]  /*4c60*/  IMAD.MOV.U32 R16, RZ, RZ, R10 ;  /* 0x000000ffff107224 */ /* 0x000fcc00078e000a */
[----:B------:R-:W-:-:S10]  /*4c70*/  DADD R16, R14, R16 ;  /* 0x000000000e107229 */ /* 0x000fd40000000010 */
[----:B------:R-:W-:-:S07]  /*4c80*/  MOV R9, R17 ;  /* 0x0000001100097202 */ /* 0x000fce0000000f00 */
[----:B------:R-:W-:Y:S05]  /*4c90*/  WARPSYNC.COLLECTIVE R6, `(.L_x_8164) ;  /* 0x0000000006087348 */ /* 0x000fea0003c00000 */
[----:B------:R0:W1:Y:S02]  /*4ca0*/  SHFL.DOWN P0, R10, R9, R8, R7 ;  /* 0x08000008090a7389 */ /* 0x0000640000000007 */
[----:B01----:R-:W-:Y:S01]  /*4cb0*/  ENDCOLLECTIVE ;  /* 0x000000000000791b */ /* 0x003fe20003800000 */
.L_x_8164:
[----:B------:R-:W-:Y:S02]  /*4cc0*/  IMAD.MOV.U32 R9, RZ, RZ, R16 ;  /* 0x000000ffff097224 */ /* 0x000fe400078e0010 */
[----:B------:R-:W-:-:S07]  /*4cd0*/  IMAD.MOV.U32 R5, RZ, RZ, R10 ;  /* 0x000000ffff057224 */ /* 0x000fce00078e000a */
[----:B------:R-:W-:Y:S05]  /*4ce0*/  WARPSYNC.COLLECTIVE R6, `(.L_x_8165) ;  /* 0x0000000006087348 */ /* 0x000fea0003c00000 */
[----:B------:R0:W1:Y:S02]  /*4cf0*/  SHFL.DOWN P0, R10, R9, R8, R7 ;  /* 0x08000008090a7389 */ /* 0x0000640000000007 */
[----:B01----:R-:W-:Y:S01]  /*4d00*/  ENDCOLLECTIVE ;  /* 0x000000000000791b */ /* 0x003fe20003800000 */
.L_x_8165:
[----:B------:R-:W-:Y:S02]  /*4d10*/  IMAD.MOV.U32 R8, RZ, RZ, 0x1 ;  /* 0x00000001ff087424 */ /* 0x000fe400078e00ff */
[----:B------:R-:W-:-:S06]  /*4d20*/  IMAD.MOV.U32 R4, RZ, RZ, R10 ;  /* 0x000000ffff047224 */ /* 0x000fcc00078e000a */
[----:B------:R-:W-:-:S10]  /*4d30*/  DADD R4, R16, R4 ;  /* 0x0000000010047229 */ /* 0x000fd40000000004 */
[----:B------:R-:W-:-:S07]  /*4d40*/  MOV R9, R5 ;  /* 0x0000000500097202 */ /* 0x000fce0000000f00 */
[----:B------:R-:W-:Y:S05]  /*4d50*/  WARPSYNC.COLLECTIVE R6, `(.L_x_8166) ;  /* 0x0000000006087348 */ /* 0x000fea0003c00000 */
[----:B------:R0:W1:Y:S02]  /*4d60*/  SHFL.DOWN P0, R10, R9, R8, R7 ;  /* 0x08000008090a7389 */ /* 0x0000640000000007 */
[----:B01----:R-:W-:Y:S01]  /*4d70*/  ENDCOLLECTIVE ;  /* 0x000000000000791b */ /* 0x003fe20003800000 */
.L_x_8166:
[----:B------:R-:W-:Y:S02]  /*4d80*/  IMAD.MOV.U32 R9, RZ, RZ, R4 ;  /* 0x000000ffff097224 */ /* 0x000fe400078e0004 */
[----:B------:R-:W-:-:S07]  /*4d90*/  IMAD.MOV.U32 R3, RZ, RZ, R10 ;  /* 0x000000ffff037224 */ /* 0x000fce00078e000a */
[----:B------:R-:W-:Y:S05]  /*4da0*/  WARPSYNC.COLLECTIVE R6, `(.L_x_8167) ;  /* 0x0000000006087348 */ /* 0x000fea0003c00000 */
[----:B------:R0:W1:Y:S02]  /*4db0*/  SHFL.DOWN P0, R10, R9, R8, R7 ;  /* 0x08000008090a7389 */ /* 0x0000640000000007 */
[----:B01----:R-:W-:Y:S01]  /*4dc0*/  ENDCOLLECTIVE ;  /* 0x000000000000791b */ /* 0x003fe20003800000 */
.L_x_8167:
[----:B------:R-:W-:Y:S05]  /*4dd0*/  BRA `(.L_x_8168) ;  /* 0xffffffd4000c7947 */ /* 0x000fea000383ffff */
        .weak           $__internal_36_$__cuda_sm20_div_rn_f64_full
        .type           $__internal_36_$__cuda_sm20_div_rn_f64_full,@function
        .size           $__internal_36_$__cuda_sm20_div_rn_f64_full,(.L_x_12107 - $__internal_36_$__cuda_sm20_div_rn_f64_full)
$__internal_36_$__cuda_sm20_div_rn_f64_full:
[C---:B------:R-:W-:Y:S01]  /*4de0*/  FSETP.GEU.AND P0, PT, |R5|.reuse, 1.469367938527859385e-39, PT ;  /* 0x001000000500780b */ /* 0x040fe20003f0e200 */
[----:B------:R-:W-:Y:S01]  /*4df0*/  IMAD.MOV.U32 R19, RZ, RZ, R5 ;  /* 0x000000ffff137224 */ /* 0x000fe200078e0005 */
[----:B------:R-:W-:Y:S01]  /*4e00*/  LOP3.LUT R16, R5, 0x800fffff, RZ, 0xc0, !PT ;  /* 0x800fffff05107812 */ /* 0x000fe200078ec0ff */
[----:B------:R-:W-:Y:S01]  /*4e10*/  IMAD.MOV.U32 R8, RZ, RZ, 0x1 ;  /* 0x00000001ff087424 */ /* 0x000fe200078e00ff */
[C---:B------:R-:W-:Y:S01]  /*4e20*/  FSETP.GEU.AND P3, PT, |R21|.reuse, 1.469367938527859385e-39, PT ;  /* 0x001000001500780b */ /* 0x040fe20003f6e200 */
[----:B------:R-:W-:Y:S01]  /*4e30*/  IMAD.MOV.U32 R22, RZ, RZ, R20 ;  /* 0x000000ffff167224 */ /* 0x000fe200078e0014 */
[----:B------:R-:W-:Y:S01]  /*4e40*/  LOP3.LUT R17, R16, 0x3ff00000, RZ, 0xfc, !PT ;  /* 0x3ff0000010117812 */ /* 0x000fe200078efcff */
[----:B------:R-:W-:Y:S01]  /*4e50*/  BSSY B2, `(.L_x_8169) ;  /* 0x0000051000027945 */ /* 0x000fe20003800000 */
[----:B------:R-:W-:Y:S02]  /*4e60*/  MOV R16, R18 ;  /* 0x0000001200107202 */ /* 0x000fe40000000f00 */
[----:B------:R-:W-:-:S02]  /*4e70*/  LOP3.LUT R3, R21, 0x7ff00000, RZ, 0xc0, !PT ;  /* 0x7ff0000015037812 */ /* 0x000fc400078ec0ff */
[----:B------:R-:W-:Y:S01]  /*4e80*/  LOP3.LUT R5, R5, 0x7ff00000, RZ, 0xc0, !PT ;  /* 0x7ff0000005057812 */ /* 0x000fe200078ec0ff */
[----:B------:R-:W-:-:S03]  /*4e90*/  @!P0 DMUL R16, R18, 8.98846567431157953865e+307 ;  /* 0x7fe0000012108828 */ /* 0x000fc60000000000 */
[----:B------:R-:W-:Y:S02]  /*4ea0*/  ISETP.GE.U32.AND P2, PT, R3, R5, PT ;  /* 0x000000050300720c */ /* 0x000fe40003f46070 */
[----:B------:R-:W-:Y:S01]  /*4eb0*/  @!P3 LOP3.LUT R4, R19, 0x7ff00000, RZ, 0xc0, !PT ;  /* 0x7ff000001304b812 */ /* 0x000fe200078ec0ff */
[----:B------:R-:W0:Y:S03]  /*4ec0*/  MUFU.RCP64H R9, R17 ;  /* 0x0000001100097308 */ /* 0x000e260000001800 */
[----:B------:R-:W-:Y:S01]  /*4ed0*/  @!P3 ISETP.GE.U32.AND P4, PT, R3, R4, PT ;  /* 0x000000040300b20c */ /* 0x000fe20003f86070 */
[----:B------:R-:W-:Y:S01]  /*4ee0*/  IMAD.MOV.U32 R4, RZ, RZ, 0x1ca00000 ;  /* 0x1ca00000ff047424 */ /* 0x000fe200078e00ff */
[----:B------:R-:W-:-:S04]  /*4ef0*/  @!P0 LOP3.LUT R5, R17, 0x7ff00000, RZ, 0xc0, !PT ;  /* 0x7ff0000011058812 */ /* 0x000fc800078ec0ff */
[----:B------:R-:W-:Y:S01]  /*4f00*/  SEL R23, R4, 0x63400000, !P2 ;  /* 0x6340000004177807 */ /* 0x000fe20005000000 */
[----:B------:R-:W-:-:S03]  /*4f10*/  VIADD R30, R5, 0xffffffff ;  /* 0xffffffff051e7836 */ /* 0x000fc60000000000 */
[----:B------:R-:W-:Y:S01]  /*4f20*/  LOP3.LUT R23, R23, 0x800fffff, R21, 0xf8, !PT ;  /* 0x800fffff17177812 */ /* 0x000fe200078ef815 */
[----:B0-----:R-:W-:-:S08]  /*4f30*/  DFMA R24, R8, -R16, 1 ;  /* 0x3ff000000818742b */ /* 0x001fd00000000810 */
[----:B------:R-:W-:-:S08]  /*4f40*/  DFMA R24, R24, R24, R24 ;  /* 0x000000181818722b */ /* 0x000fd00000000018 */
[----:B------:R-:W-:Y:S01]  /*4f50*/  DFMA R24, R8, R24, R8 ;  /* 0x000000180818722b */ /* 0x000fe20000000008 */
[----:B------:R-:W-:-:S04]  /*4f60*/  @!P3 SEL R9, R4, 0x63400000, !P4 ;  /* 0x634000000409b807 */ /* 0x000fc80006000000 */
[----:B------:R-:W-:-:S03]  /*4f70*/  @!P3 LOP3.LUT R26, R9, 0x80000000, R21, 0xf8, !PT ;  /* 0x80000000091ab812 */ /* 0x000fc600078ef815 */
[----:B------:R-:W-:Y:S01]  /*4f80*/  DFMA R8, R24, -R16, 1 ;  /* 0x3ff000001808742b */ /* 0x000fe20000000810 */
[----:B------:R-:W-:Y:S01]  /*4f90*/  @!P3 LOP3.LUT R27, R26, 0x100000, RZ, 0xfc, !PT ;  /* 0x001000001a1bb812 */ /* 0x000fe200078efcff */
[----:B------:R-:W-:-:S06]  /*4fa0*/  @!P3 IMAD.MOV.U32 R26, RZ, RZ, RZ ;  /* 0x000000ffff1ab224 */ /* 0x000fcc00078e00ff */
[----:B------:R-:W-:Y:S02]  /*4fb0*/  DFMA R24, R24, R8, R24 ;  /* 0x000000081818722b */ /* 0x000fe40000000018 */
[----:B------:R-:W-:Y:S01]  /*4fc0*/  @!P3 DFMA R22, R22, 2, -R26 ;  /* 0x400000001616b82b */ /* 0x000fe2000000081a */
[----:B------:R-:W-:-:S07]  /*4fd0*/  MOV R8, R3 ;  /* 0x0000000300087202 */ /* 0x000fce0000000f00 */
[----:B------:R-:W-:Y:S02]  /*4fe0*/  DMUL R26, R24, R22 ;  /* 0x00000016181a7228 */ /* 0x000fe40000000000 */
[----:B------:R-:W-:-:S05]  /*4ff0*/  @!P3 LOP3.LUT R8, R23, 0x7ff00000, RZ, 0xc0, !PT ;  /* 0x7ff000001708b812 */ /* 0x000fca00078ec0ff */
[----:B------:R-:W-:Y:S01]  /*5000*/  VIADD R9, R8, 0xffffffff ;  /* 0xffffffff08097836 */ /* 0x000fe20000000000 */
[----:B------:R-:W-:-:S04]  /*5010*/  DFMA R28, R26, -R16, R22 ;  /* 0x800000101a1c722b */ /* 0x000fc80000000016 */
[----:B------:R-:W-:-:S04]  /*5020*/  ISETP.GT.U32.AND P0, PT, R9, 0x7feffffe, PT ;  /* 0x7feffffe0900780c */ /* 0x000fc80003f04070 */
        /* <DEDUP_REMOVED lines=8> */
[----:B------:R-:W-:Y:S01]  /*50b0*/  IMAD.IADD R3, R3, 0x1, -R4 ;  /* 0x0000000103037824 */ /* 0x000fe200078e0a04 */
[----:B------:R-:W-:-:S03]  /*50c0*/  MOV R4, RZ ;  /* 0x000000ff00047202 */ /* 0x000fc60000000f00 */
        /* <DEDUP_REMOVED lines=20> */
.L_x_8170:
[----:B------:R-:W-:-:S14]  /*5210*/  DSETP.NAN.AND P0, PT, R20, R20, PT ;  /* 0x000000141400722a */ /* 0x000fdc0003f08000 */
[----:B------:R-:W-:Y:S05]  /*5220*/  @P0 BRA `(.L_x_8172) ;  /* 0x0000000000440947 */ /* 0x000fea0003800000 */
[----:B------:R-:W-:-:S14]  /*5230*/  DSETP.NAN.AND P0, PT, R18, R18, PT ;  /* 0x000000121200722a */ /* 0x000fdc0003f08000 */
[----:B------:R-:W-:Y:S05]  /*5240*/  @P0 BRA `(.L_x_8173) ;  /* 0x0000000000300947 */ /* 0x000fea0003800000 */
[----:B------:R-:W-:Y:S01]  /*5250*/  ISETP.NE.AND P0, PT, R8, R5, PT ;  /* 0x000000050800720c */ /* 0x000fe20003f05270 */
[----:B------:R-:W-:Y:S01]  /*5260*/  IMAD.MOV.U32 R24, RZ, RZ, 0x0 ;  /* 0x00000000ff187424 */ /* 0x000fe200078e00ff */
        /* <DEDUP_REMOVED lines=10> */
.L_x_8173:
[----:B------:R-:W-:Y:S01]  /*5310*/  LOP3.LUT R25, R19, 0x80000, RZ, 0xfc, !PT ;  /* 0x0008000013197812 */ /* 0x000fe200078efcff */
[----:B------:R-:W-:Y:S01]  /*5320*/  IMAD.MOV.U32 R24, RZ, RZ, R18 ;  /* 0x000000ffff187224 */ /* 0x000fe200078e0012 */
[----:B------:R-:W-:Y:S06]  /*5330*/  BRA `(.L_x_8171) ;  /* 0x0000000000087947 */ /* 0x000fec0003800000 */
.L_x_8172:
[----:B------:R-:W-:Y:S02]  /*5340*/  LOP3.LUT R25, R21, 0x80000, RZ, 0xfc, !PT ;  /* 0x0008000015197812 */ /* 0x000fe400078efcff */
[----:B------:R-:W-:-:S07]  /*5350*/  MOV R24, R20 ;  /* 0x0000001400187202 */ /* 0x000fce0000000f00 */
.L_x_8171:
[----:B------:R-:W-:Y:S05]  /*5360*/  BSYNC B2 ;  /* 0x0000000000027941 */ /* 0x000fea0003800000 */
.L_x_8169:
[----:B------:R-:W-:Y:S02]  /*5370*/  IMAD.MOV.U32 R3, RZ, RZ, 0x0 ;  /* 0x00000000ff037424 */ /* 0x000fe400078e00ff */
[----:B------:R-:W-:Y:S02]  /*5380*/  IMAD.MOV.U32 R4, RZ, RZ, R24 ;  /* 0x000000ffff047224 */ /* 0x000fe400078e0018 */
[----:B------:R-:W-:Y:S01]  /*5390*/  IMAD.MOV.U32 R5, RZ, RZ, R25 ;  /* 0x000000ffff057224 */ /* 0x000fe200078e0019 */
[----:B------:R-:W-:Y:S06]  /*53a0*/  RET.REL.NODEC R2 `(_ZN2at6native43_GLOBAL__N__9ae7fba5_10_SoftMax_cu_9f978f6319cunn_SoftMaxForwardILi2EdddNS1_22SoftMaxForwardEpilogueEEEvPT2_PKT0_i) ;  /* 0xffffffac02147950 */ /* 0x000fec0003c3ffff */
.L_x_8174:
        /* <DEDUP_REMOVED lines=13> */
.L_x_12107:


//--------------------- .text._ZN2at6native43_GLOBAL__N__9ae7fba5_10_SoftMax_cu_9f978f6323cunn_SoftMaxForwardSmemILi2EdddNS1_22SoftMaxForwardEpilogueElEEvPT2_PKT0_T4_ --------------------------
	.section	.text._ZN2at6native43_GLOBAL__N__9ae7fba5_10_SoftMax_cu_9f978f6323cunn_SoftMaxForwardSmemILi2EdddNS1_22SoftMaxForwardEpilogueElEEvPT2_PKT0_T4_,"ax",@progbits
	.align	128
.text._ZN2at6native43_GLOBAL__N__9ae7fba5_10_SoftMax_cu_9f978f6323cunn_SoftMaxForwardSmemILi2EdddNS1_22SoftMaxForwardEpilogueElEEvPT2_PKT0_T4_:
        .type           _ZN2at6native43_GLOBAL__N__9ae7fba5_10_SoftMax_cu_9f978f6323cunn_SoftMaxForwardSmemILi2EdddNS1_22SoftMaxForwardEpilogueElEEvPT2_PKT0_T4_,@function
        .size           _ZN2at6native43_GLOBAL__N__9ae7fba5_10_SoftMax_cu_9f978f6323cunn_SoftMaxForwardSmemILi2EdddNS1_22SoftMaxForwardEpilogueElEEvPT2_PKT0_T4_,(.L_x_12109 - _ZN2at6native43_GLOBAL__N__9ae7fba5_10_SoftMax_cu_9f978f6323cunn_SoftMaxForwardSmemILi2EdddNS1_22SoftMaxForwardEpilogueElEEvPT2_PKT0_T4_)
        .other          _ZN2at6native43_GLOBAL__N__9ae7fba5_10_SoftMax_cu_9f978f6323cunn_SoftMaxForwardSmemILi2EdddNS1_22SoftMaxForwardEpilogueElEEvPT2_PKT0_T4_,@"STO_CUDA_ENTRY STV_DEFAULT"
_ZN2at6native43_GLOBAL__N__9ae7fba5_10_SoftMax_cu_9f978f6323cunn_SoftMaxForwardSmemILi2EdddNS1_22SoftMaxForwardEpilogueElEEvPT2_PKT0_T4_:
[----:B------:R-:W-:Y:S01]  /*0000*/  LDC R1, c[0x0][0x28] ;  /* 0x00000a00ff017b82 */ /* 0x000fe20000000800 */
[----:B------:R-:W0:Y:S01]  /*0010*/  S2R R0, SR_TID.X ;  /* 0x0000000000007919 */ /* 0x000e220000002100 */
[----:B------:R-:W-:Y:S01]  /*0020*/  ULDC.64 UR4, c[0x0][0x220] ;  /* 0x0000880000047ab9 */ /* 0x000fe20000000a00 */
[----:B------:R-:W-:Y:S01]  /*0030*/  ULDC.64 UR8, c[0x0][0x208] ;  /* 0x0000820000087ab9 */ /* 0x000fe20000000a00 */
[----:B------:R-:W-:Y:S01]  /*0040*/  IMAD.U32 R11, RZ, RZ, UR4 ;  /* 0x00000004ff0b7e24 */ /* 0x000fe2000f8e00ff */
[----:B------:R-:W-:Y:S01]  /*0050*/  BSSY B0, `(.L_x_8175) ;  /* 0x0000034000007945 */ /* 0x000fe20003800000 */
[----:B------:R-:W-:Y:S02]  /*0060*/  IMAD.U32 R10, RZ, RZ, UR5 ;  /* 0x00000005ff0a7e24 */ /* 0x000fe4000f8e00ff */
[----:B------:R-:W-:Y:S02]  /*0070*/  IMAD.MOV.U32 R8, RZ, RZ, -0x1 ;  /* 0xffffffffff087424 */ /* 0x000fe400078e00ff */
[----:B------:R-:W-:-:S02]  /*0080*/  IMAD.MOV.U32 R9, RZ, RZ, -0x100001 ;  /* 0xffefffffff097424 */ /* 0x000fc400078e00ff */
[----:B0-----:R-:W-:-:S03]  /*0090*/  IMAD.WIDE.U32 R2, R0, 0x2, RZ ;  /* 0x0000000200027825 */ /* 0x001fc600078e00ff */
[----:B------:R-:W-:-:S04]  /*00a0*/  ISETP.GE.U32.AND P0, PT, R2, R11, PT ;  /* 0x0000000b0200720c */ /* 0x000fc80003f06070 */
[----:B------:R-:W-:Y:S01]  /*00b0*/  ISETP.GE.AND.EX P0, PT, R3, R10, PT, P0 ;  /* 0x0000000a0300720c */ /* 0x000fe20003f06300 */
[----:B------:R-:W-:-:S12]  /*00c0*/  IMAD.MOV.U32 R3, RZ, RZ, RZ ;  /* 0x000000ffff037224 */ /* 0x000fd800078e00ff */
[----:B------:R-:W-:Y:S05]  /*00d0*/  @P0 BRA `(.L_x_8176) ;  /* 0x0000000000ac0947 */ /* 0x000fea0003800000 */
[----:B------:R-:W0:Y:S01]  /*00e0*/  S2UR UR4, SR_CTAID.X ;  /* 0x00000000000479c3 */ /* 0x000e220000002500 */
[----:B------:R-:W1:Y:S01]  /*00f0*/  S2R R7, SR_CgaCtaId ;  /* 0x0000000000077919 */ /* 0x000e620000008800 */
[----:B------:R-:W-:Y:S01]  /*0100*/  MOV R2, 0x400 ;  /* 0x0000040000027802 */ /* 0x000fe20000000f00 */
[----:B------:R-:W-:Y:S01]  /*0110*/  IMAD.MOV.U32 R16, RZ, RZ, R3 ;  /* 0x000000ffff107224 */ /* 0x000fe200078e0003 */
[----:B------:R-:W-:Y:S01]  /*0120*/  MOV R15, R0 ;  /* 0x00000000000f7202 */ /* 0x000fe20000000f00 */
[----:B------:R-:W-:Y:S02]  /*0130*/  IMAD.MOV.U32 R8, RZ, RZ, -0x1 ;  /* 0xffffffffff087424 */ /* 0x000fe400078e00ff */
[----:B------:R-:W-:Y:S01]  /*0140*/  IMAD.MOV.U32 R9, RZ, RZ, -0x100001 ;  /* 0xffefffffff097424 */ /* 0x000fe200078e00ff */
[----:B------:R-:W2:Y:S01]  /*0150*/  LDC R12, c[0x0][RZ] ;  /* 0x00000000ff0c7b82 */ /* 0x000ea20000000800 */
[----:B0-----:R-:W-:Y:S02]  /*0160*/  IMAD R17, R10, UR4, RZ ;  /* 0x000000040a117c24 */ /* 0x001fe4000f8e02ff */
[----:B------:R-:W-:Y:S01]  /*0170*/  IMAD.WIDE.U32 R4, R11, UR4, RZ ;  /* 0x000000040b047c25 */ /* 0x000fe2000f8e00ff */
[----:B------:R-:W-:-:S03]  /*0180*/  ULDC.64 UR4, c[0x0][0x218] ;  /* 0x0000860000047ab9 */ /* 0x000fc60000000a00 */
[----:B------:R-:W-:Y:S01]  /*0190*/  IMAD.IADD R17, R5, 0x1, R17 ;  /* 0x0000000105117824 */ /* 0x000fe200078e0211 */
[C---:B------:R-:W-:Y:S02]  /*01a0*/  LEA R18, P1, R4.reuse, UR4, 0x3 ;  /* 0x0000000404127c11 */ /* 0x040fe4000f8218ff */
[----:B-1----:R-:W-:Y:S02]  /*01b0*/  LEA R2, R7, R2, 0x18 ;  /* 0x0000000207027211 */ /* 0x002fe400078ec0ff */
[----:B------:R-:W-:-:S09]  /*01c0*/  LEA.HI.X R17, R4, UR5, R17, 0x3, P1 ;  /* 0x0000000504117c11 */ /* 0x000fd200088f1c11 */
.L_x_8177:
[----:B------:R-:W-:-:S04]  /*01d0*/  LEA R4, P1, R15, R18, 0x4 ;  /* 0x000000120f047211 */ /* 0x000fc800078220ff */
[----:B------:R-:W-:-:S06]  /*01e0*/  LEA.HI.X R5, R15, R17, R16, 0x4, P1 ;  /* 0x000000110f057211 */ /* 0x000fcc00008f2410 */
[----:B------:R-:W3:Y:S01]  /*01f0*/  LDG.E.128 R4, desc[UR8][R4.64] ;  /* 0x0000000804047981 */ /* 0x000ee2000c1e1d00 */
[----:B------:R-:W-:Y:S02]  /*0200*/  IMAD.MOV.U32 R13, RZ, RZ, R8 ;  /* 0x000000ffff0d7224 */ /* 0x000fe400078e0008 */
[----:B------:R-:W-:Y:S01]  /*0210*/  IMAD.MOV.U32 R19, RZ, RZ, R9 ;  /* 0x000000ffff137224 */ /* 0x000fe200078e0009 */
[----:B---3--:R-:W-:Y:S01]  /*0220*/  DSETP.MAX.AND P2, P3, R4, R8, PT ;  /* 0x000000080400722a */ /* 0x008fe20003b4f000 */
[----:B------:R-:W-:Y:S01]  /*0230*/  IMAD.MOV.U32 R8, RZ, RZ, R5 ;  /* 0x000000ffff087224 */ /* 0x000fe200078e0005 */
[----:B------:R-:W-:Y:S02]  /*0240*/  LEA R9, R15, R2, 0x4 ;  /* 0x000000020f097211 */ /* 0x000fe400078e20ff */
[----:B--2---:R-:W-:Y:S02]  /*0250*/  IADD3 R15, P1, R12, R15, RZ ;  /* 0x0000000f0c0f7210 */ /* 0x004fe40007f3e0ff */
[----:B------:R-:W-:Y:S01]  /*0260*/  FSEL R21, R8, R19, P2 ;  /* 0x0000001308157208 */ /* 0x000fe20001000000 */
[----:B------:R-:W-:Y:S01]  /*0270*/  IMAD.MOV.U32 R8, RZ, RZ, R4 ;  /* 0x000000ffff087224 */ /* 0x000fe200078e0004 */
[----:B------:R0:W-:Y:S01]  /*0280*/  STS.128 [R9], R4 ;  /* 0x0000000409007388 */ /* 0x0001e20000000c00 */
[----:B------:R-:W-:-:S02]  /*0290*/  IMAD.X R16, RZ, RZ, R16, P1 ;  /* 0x000000ffff107224 */ /* 0x000fc400008e0610 */
[----:B------:R-:W-:Y:S01]  /*02a0*/  IMAD.SHL.U32 R14, R15, 0x2, RZ ;  /* 0x000000020f0e7824 */ /* 0x000fe200078e00ff */
[----:B------:R-:W-:Y:S02]  /*02b0*/  SEL R8, R8, R13, P2 ;  /* 0x0000000d08087207 */ /* 0x000fe40001000000 */
[----:B------:R-:W-:Y:S02]  /*02c0*/  @P3 LOP3.LUT R21, R19, 0x80000, RZ, 0xfc, !PT ;  /* 0x0008000013153812 */ /* 0x000fe400078efcff */
[----:B------:R-:W-:Y:S02]  /*02d0*/  ISETP.GE.U32.AND P1, PT, R14, R11, PT ;  /* 0x0000000b0e00720c */ /* 0x000fe40003f26070 */
[----:B------:R-:W-:-:S04]  /*02e0*/  SHF.L.U64.HI R13, R15, 0x1, R16 ;  /* 0x000000010f0d7819 */ /* 0x000fc80000010210 */
[----:B------:R-:W-:Y:S01]  /*02f0*/  ISETP.GE.AND.EX P1, PT, R13, R10, PT, P1 ;  /* 0x0000000a0d00720c */ /* 0x000fe20003f26310 */
[----:B0-----:R-:W-:Y:S01]  /*0300*/  IMAD.MOV.U32 R9, RZ, RZ, R21 ;  /* 0x000000ffff097224 */ /* 0x001fe200078e0015 */
[----:B------:R-:W-:-:S03]  /*0310*/  MOV R13, R7 ;  /* 0x00000007000d7202 */ /* 0x000fc60000000f00 */
[----:B------:R-:W-:Y:S02]  /*0320*/  IMAD.MOV.U32 R14, RZ, RZ, R9 ;  /* 0x000000ffff0e7224 */ /* 0x000fe400078e0009 */
[----:B------:R-:W-:-:S06]  /*0330*/  DSETP.MAX.AND P2, P3, R6, R8, PT ;  /* 0x000000080600722a */ /* 0x000fcc0003b4f000 */
[----:B------:R-:W-:Y:S02]  /*0340*/  FSEL R13, R13, R14, P2 ;  /* 0x0000000e0d0d7208 */ /* 0x000fe40001000000 */
[----:B------:R-:W-:-:S06]  /*0350*/  SEL R8, R6, R8, P2 ;  /* 0x0000000806087207 */ /* 0x000fcc0001000000 */
[----:B------:R-:W-:-:S05]  /*0360*/  @P3 LOP3.LUT R13, R14, 0x80000, RZ, 0xfc, !PT ;  /* 0x000800000e0d3812 */ /* 0x000fca00078efcff */
[----:B------:R-:W-:Y:S01]  /*0370*/  IMAD.MOV.U32 R9, RZ, RZ, R13 ;  /* 0x000000ffff097224 */ /* 0x000fe200078e000d */
[----:B------:R-:W-:Y:S06]  /*0380*/  @!P1 BRA `(.L_x_8177) ;  /* 0xfffffffc00909947 */ /* 0x000fec000383ffff */
.L_x_8176:
[----:B------:R-:W-:Y:S05]  /*0390*/  BSYNC B0 ;  /* 0x0000000000007941 */ /* 0x000fea0003800000 */
.L_x_8175:
[----:B------:R-:W-:Y:S01]  /*03a0*/  SHFL.DOWN PT, R5, R9, 0x10, 0x1f ;  /* 0x0a001f0009057f89 */ /* 0x000fe200000e0000 */
[----:B------:R-:W0:Y:S01]  /*03b0*/  S2UR UR5, SR_CgaCtaId ;  /* 0x00000000000579c3 */ /* 0x000e220000008800 */
[----:B------:R-:W-:Y:S01]  /*03c0*/  UMOV UR4, 0x400 ;  /* 0x0000040000047882 */ /* 0x000fe20000000000 */
[----:B------:R-:W-:Y:S01]  /*03d0*/  ULDC UR7, c[0x0][0x0] ;  /* 0x0000000000077ab9 */ /* 0x000fe20000000800 */
[----:B------:R-:W1:Y:S01]  /*03e0*/  SHFL.DOWN PT, R4, R8, 0x10, 0x1f ;  /* 0x0a001f0008047f89 */ /* 0x000e6200000e0000 */
[----:B------:R-:W-:Y:S01]  /*03f0*/  USHF.R.U32.HI UR6, URZ, 0x5, UR7 ;  /* 0x000000053f067899 */ /* 0x000fe20008011607 */
[----:B------:R-:W-:Y:S03]  /*0400*/  BSSY B0, `(.L_x_8178) ;  /* 0x0000047000007945 */ /* 0x000fe60003800000 */
[----:B------:R-:W-:Y:S02]  /*0410*/  BAR.SYNC.DEFER_BLOCKING 0x0 ;  /* 0x0000000000007b1d */ /* 0x000fe40000010000 */
[----:B------:R-:W-:Y:S01]  /*0420*/  ISETP.GE.AND P2, PT, R0, UR6, PT ;  /* 0x0000000600007c0c */ /* 0x000fe2000bf46270 */
[----:B0-----:R-:W-:-:S03]  /*0430*/  ULEA UR4, UR5, UR4, 0x18 ;  /* 0x0000000405047291 */ /* 0x001fc6000f8ec03f */
[----:B-1----:R-:W-:-:S06]  /*0440*/  DSETP.GEU.AND P1, PT, R8, R4, PT ;  /* 0x000000040800722a */ /* 0x002fcc0003f2e000 */
[----:B------:R-:W-:Y:S02]  /*0450*/  FSEL R7, R5, R9, !P1 ;  /* 0x0000000905077208 */ /* 0x000fe40004800000 */
[----:B------:R-:W-:-:S03]  /*0460*/  FSEL R6, R4, R8, !P1 ;  /* 0x0000000804067208 */ /* 0x000fc60004800000 */
[----:B------:R-:W-:Y:S04]  /*0470*/  SHFL.DOWN PT, R5, R7, 0x8, 0x1f ;  /* 0x09001f0007057f89 */ /* 0x000fe800000e0000 */
[----:B------:R-:W0:Y:S02]  /*0480*/  SHFL.DOWN PT, R4, R6, 0x8, 0x1f ;  /* 0x09001f0006047f89 */ /* 0x000e2400000e0000 */
[----:B0-----:R-:W-:-:S06]  /*0490*/  DSETP.GEU.AND P1, PT, R6, R4, PT ;  /* 0x000000040600722a */ /* 0x001fcc0003f2e000 */
[----:B------:R-:W-:Y:S02]  /*04a0*/  FSEL R13, R5, R7, !P1 ;  /* 0x00000007050d7208 */ /* 0x000fe40004800000 */
[----:B------:R-:W-:Y:S02]  /*04b0*/  FSEL R12, R4, R6, !P1 ;  /* 0x00000006040c7208 */ /* 0x000fe40004800000 */
[----:B------:R-:W-:Y:S01]  /*04c0*/  SHF.R.S32.HI R7, RZ, 0x1f, R0 ;  /* 0x0000001fff077819 */ /* 0x000fe20000011400 */
[----:B------:R-:W-:Y:S01]  /*04d0*/  SHFL.DOWN PT, R5, R13, 0x4, 0x1f ;  /* 0x08801f000d057f89 */ /* 0x000fe200000e0000 */
[----:B------:R-:W-:Y:S02]  /*04e0*/  LEA R6, R11, UR4, 0x3 ;  /* 0x000000040b067c11 */ /* 0x000fe4000f8e18ff */
[----:B------:R-:W-:Y:S01]  /*04f0*/  LEA.HI R2, R7, R0, RZ, 0x5 ;  /* 0x0000000007027211 */ /* 0x000fe200078f28ff */
[----:B------:R-:W0:Y:S03]  /*0500*/  SHFL.DOWN PT, R4, R12, 0x4, 0x1f ;  /* 0x08801f000c047f89 */ /* 0x000e2600000e0000 */
[----:B------:R-:W-:Y:S01]  /*0510*/  LOP3.LUT R7, R2, 0xffffffe0, RZ, 0xc0, !PT ;  /* 0xffffffe002077812 */ /* 0x000fe200078ec0ff */
[----:B0-----:R-:W-:-:S06]  /*0520*/  DSETP.GEU.AND P1, PT, R12, R4, PT ;  /* 0x000000040c00722a */ /* 0x001fcc0003f2e000 */
[----:B------:R-:W-:Y:S01]  /*0530*/  FSEL R9, R5, R13, !P1 ;  /* 0x0000000d05097208 */ /* 0x000fe20004800000 */
[----:B------:R-:W-:Y:S01]  /*0540*/  IMAD.IADD R13, R0, 0x1, -R7 ;  /* 0x00000001000d7824 */ /* 0x000fe200078e0a07 */
[----:B------:R-:W-:Y:S01]  /*0550*/  FSEL R8, R4, R12, !P1 ;  /* 0x0000000c04087208 */ /* 0x000fe20004800000 */
[----:B------:R-:W-:Y:S02]  /*0560*/  VIADD R12, R0, 0x1f ;  /* 0x0000001f000c7836 */ /* 0x000fe40000000000 */
[----:B------:R-:W-:Y:S04]  /*0570*/  SHFL.DOWN PT, R5, R9, 0x2, 0x1f ;  /* 0x08401f0009057f89 */ /* 0x000fe800000e0000 */
[----:B------:R-:W0:Y:S02]  /*0580*/  SHFL.DOWN PT, R4, R8, 0x2, 0x1f ;  /* 0x08401f0008047f89 */ /* 0x000e2400000e0000 */
[----:B0-----:R-:W-:-:S06]  /*0590*/  DSETP.GEU.AND P1, PT, R8, R4, PT ;  /* 0x000000040800722a */ /* 0x001fcc0003f2e000 */
[----:B------:R-:W-:Y:S02]  /*05a0*/  FSEL R15, R5, R9, !P1 ;  /* 0x00000009050f7208 */ /* 0x000fe40004800000 */
[----:B------:R-:W-:Y:S02]  /*05b0*/  FSEL R14, R4, R8, !P1 ;  /* 0x00000008040e7208 */ /* 0x000fe40004800000 */
[C---:B------:R-:W-:Y:S01]  /*05c0*/  ISETP.NE.AND P1, PT, R13.reuse, RZ, PT ;  /* 0x000000ff0d00720c */ /* 0x040fe20003f25270 */
[----:B------:R-:W-:Y:S04]  /*05d0*/  SHFL.DOWN PT, R5, R15, 0x1, 0x1f ;  /* 0x08201f000f057f89 */ /* 0x000fe800000e0000 */
[----:B------:R-:W0:Y:S08]  /*05e0*/  SHFL.DOWN PT, R4, R14, 0x1, 0x1f ;  /* 0x08201f000e047f89 */ /* 0x000e3000000e0000 */
[----:B------:R-:W-:Y:S01]  /*05f0*/  @!P1 SHF.R.S32.HI R7, RZ, 0x5, R2 ;  /* 0x00000005ff079819 */ /* 0x000fe20000011402 */
[----:B------:R-:W-:-:S04]  /*0600*/  IMAD R2, R13, 0x8, R6 ;  /* 0x000000080d027824 */ /* 0x000fc800078e0206 */
[----:B------:R-:W-:Y:S01]  /*0610*/  @!P1 IMAD R7, R7, 0x8, R6 ;  /* 0x0000000807079824 */ /* 0x000fe200078e0206 */
[----:B0-----:R-:W-:-:S06]  /*0620*/  DSETP.GEU.AND P3, PT, R14, R4, PT ;  /* 0x000000040e00722a */ /* 0x001fcc0003f6e000 */
[----:B------:R-:W-:Y:S01]  /*0630*/  FSEL R8, R4, R14, !P3 ;  /* 0x0000000e04087208 */ /* 0x000fe20005800000 */
[----:B------:R-:W-:Y:S01]  /*0640*/  IMAD.MOV.U32 R4, RZ, RZ, -0x1 ;  /* 0xffffffffff047424 */ /* 0x000fe200078e00ff */
[----:B------:R-:W-:Y:S02]  /*0650*/  FSEL R9, R5, R15, !P3 ;  /* 0x0000000f05097208 */ /* 0x000fe40005800000 */
[----:B------:R-:W-:Y:S02]  /*0660*/  MOV R5, 0xffefffff ;  /* 0xffefffff00057802 */ /* 0x000fe40000000f00 */
[----:B------:R-:W-:Y:S01]  /*0670*/  ISETP.GT.U32.AND P3, PT, R12, 0x3e, PT ;  /* 0x0000003e0c00780c */ /* 0x000fe20003f64070 */
[----:B------:R0:W-:Y:S01]  /*0680*/  @!P1 STS.64 [R7], R8 ;  /* 0x0000000807009388 */ /* 0x0001e20000000a00 */
[----:B------:R-:W-:Y:S06]  /*0690*/  BAR.SYNC.DEFER_BLOCKING 0x0 ;  /* 0x0000000000007b1d */ /* 0x000fec0000010000 */
[----:B------:R0:W1:Y:S05]  /*06a0*/  @!P2 LDS.64 R4, [R2] ;  /* 0x000000000204a984 */ /* 0x00006a0000000a00 */
[----:B0-----:R-:W-:Y:S05]  /*06b0*/  @P3 BRA `(.L_x_8179) ;  /* 0x00000000006c3947 */ /* 0x001fea0003800000 */
[----:B------:R-:W-:-:S03]  /*06c0*/  UMOV UR5, 0xffffffff ;  /* 0xffffffff00057882 */ /* 0x000fc60000000000 */
[----:B------:R-:W-:Y:S05]  /*06d0*/  BRA.DIV UR5, `(.L_x_8180) ;  /* 0x0000001605ec7947 */ /* 0x000fea000b800000 */
[----:B-1----:R-:W-:Y:S04]  /*06e0*/  SHFL.DOWN PT, R9, R5, 0x10, 0x1f ;  /* 0x0a001f0005097f89 */ /* 0x002fe800000e0000 */
        /* <DEDUP_REMOVED lines=19> */
[----:B------:R0:W1:Y:S04]  /*0820*/  SHFL.DOWN PT, R5, R9, 0x1, 0x1f ;  /* 0x08201f0009057f89 */ /* 0x00006800000e0000 */
[----:B------:R0:W2:Y:S02]  /*0830*/  SHFL.DOWN PT, R4, R8, 0x1, 0x1f ;  /* 0x08201f0008047f89 */ /* 0x0000a400000e0000 */
.L_x_8209:
[----:B-12---:R-:W-:-:S06]  /*0840*/  DSETP.GEU.AND P4, PT, R8, R4, PT ;  /* 0x000000040800722a */ /* 0x006fcc0003f8e000 */
[----:B------:R-:W-:Y:S02]  /*0850*/  FSEL R4, R4, R8, !P4 ;  /* 0x0000000804047208 */ /* 0x000fe40006000000 */
[----:B------:R-:W-:-:S07]  /*0860*/  FSEL R5, R5, R9, !P4 ;  /* 0x0000000905057208 */ /* 0x000fce0006000000 */
.L_x_8179:
[----:B------:R-:W-:Y:S05]  /*0870*/  BSYNC B0 ;  /* 0x0000000000007941 */ /* 0x000fea0003800000 */
.L_x_8178:
[----:B------:R-:W-:Y:S01]  /*0880*/  ISETP.NE.AND P4, PT, R0, RZ, PT ;  /* 0x000000ff0000720c */ /* 0x000fe20003f85270 */
[----:B------:R-:W-:-:S12]  /*0890*/  WARPSYNC.ALL ;  /* 0x0000000000007948 */ /* 0x000fd80003800000 */
[----:B-1----:R1:W-:Y:S01]  /*08a0*/  @!P4 STS.64 [R6], R4 ;  /* 0x000000040600c388 */ /* 0x0023e20000000a00 */
[----:B------:R-:W-:Y:S01]  /*08b0*/  BAR.SYNC.DEFER_BLOCKING 0x0 ;  /* 0x0000000000007b1d */ /* 0x000fe20000010000 */
[----:B-1----:R-:W-:-:S05]  /*08c0*/  CS2R R4, SRZ ;  /* 0x0000000000047805 */ /* 0x002fca000001ff00 */
[----:B------:R-:W-:Y:S01]  /*08d0*/  ULDC.64 UR10, c[0x0][0x220] ;  /* 0x00008800000a7ab9 */ /* 0x000fe20000000a00 */
[----:B------:R-:W-:Y:S01]  /*08e0*/  BSSY B0, `(.L_x_8181) ;  /* 0x0000072000007945 */ /* 0x000fe20003800000 */
[----:B0-----:R0:W1:Y:S03]  /*08f0*/  LDS.64 R8, [R6] ;  /* 0x0000000006087984 */ /* 0x0010660000000a00 */
[----:B------:R-:W-:Y:S05]  /*0900*/  @P0 BRA `(.L_x_8182) ;  /* 0x0000000400bc0947 */ /* 0x000fea0003800000 */
[----:B------:R-:W-:-:S07]  /*0910*/  CS2R R4, SRZ ;  /* 0x0000000000047805 */ /* 0x000fce000001ff00 */
.L_x_8187:
[----:B------:R-:W-:Y:S01]  /*0920*/  LEA R14, R0, UR4, 0x4 ;  /* 0x00000004000e7c11 */ /* 0x000fe2000f8e20ff */
[----:B------:R-:W-:Y:S01]  /*0930*/  IMAD.MOV.U32 R10, RZ, RZ, 0x652b82fe ;  /* 0x652b82feff0a7424 */ /* 0x000fe200078e00ff */
[----:B------:R-:W-:Y:S01]  /*0940*/  MOV R17, 0x3fe62e42 ;  /* 0x3fe62e4200117802 */ /* 0x000fe20000000f00 */
[----:B------:R-:W-:Y:S01]  /*0950*/  IMAD.MOV.U32 R11, RZ, RZ, 0x3ff71547 ;  /* 0x3ff71547ff0b7424 */ /* 0x000fe200078e00ff */
[----:B------:R-:W-:Y:S01]  /*0960*/  MOV R23, 0x3e928af3 ;  /* 0x3e928af300177802 */ /* 0x000fe20000000f00 */
[----:B------:R-:W-:Y:S01]  /*0970*/  IMAD.MOV.U32 R16, RZ, RZ, -0x105c611 ;  /* 0xfefa39efff107424 */ /* 0x000fe200078e00ff */
[----:B------:R-:W1:Y:S01]  /*0980*/  LDS.128 R12, [R14] ;  /* 0x000000000e0c7984 */ /* 0x000e620000000c00 */
[----:B------:R-:W-:Y:S01]  /*0990*/  IMAD.MOV.U32 R18, RZ, RZ, 0x3b39803f ;  /* 0x3b39803fff127424 */ /* 0x000fe200078e00ff */
[----:B------:R-:W-:Y:S01]  /*09a0*/  BSSY B1, `(.L_x_8183) ;  /* 0x0000038000017945 */ /* 0x000fe20003800000 */
[----:B------:R-:W-:Y:S02]  /*09b0*/  IMAD.MOV.U32 R19, RZ, RZ, 0x3c7abc9e ;  /* 0x3c7abc9eff137424 */ /* 0x000fe400078e00ff */
[----:B------:R-:W-:-:S02]  /*09c0*/  IMAD.MOV.U32 R22, RZ, RZ, -0x35dec16 ;  /* 0xfca213eaff167424 */ /* 0x000fc400078e00ff */
[----:B------:R-:W-:Y:S02]  /*09d0*/  IMAD.MOV.U32 R24, RZ, RZ, 0x62401315 ;  /* 0x62401315ff187424 */ /* 0x000fe400078e00ff */
[----:B------:R-:W-:Y:S02]  /*09e0*/  IMAD.MOV.U32 R25, RZ, RZ, 0x3ec71dee ;  /* 0x3ec71deeff197424 */ /* 0x000fe400078e00ff */
[----:B------:R-:W-:Y:S02]  /*09f0*/  IMAD.MOV.U32 R36, RZ, RZ, 0x55555511 ;  /* 0x55555511ff247424 */ /* 0x000fe400078e00ff */
[----:B------:R-:W-:Y:S02]  /*0a00*/  IMAD.MOV.U32 R37, RZ, RZ, 0x3fc55555 ;  /* 0x3fc55555ff257424 */ /* 0x000fe400078e00ff */
[----:B------:R-:W-:Y:S02]  /*0a10*/  IMAD.MOV.U32 R38, RZ, RZ, 0xb ;  /* 0x0000000bff267424 */ /* 0x000fe400078e00ff */
[----:B------:R-:W-:Y:S01]  /*0a20*/  IMAD.MOV.U32 R39, RZ, RZ, 0x3fe00000 ;  /* 0x3fe00000ff277424 */ /* 0x000fe200078e00ff */
[----:B-1----:R-:W-:-:S02]  /*0a30*/  DADD R12, -R8, R12 ;  /* 0x00000000080c7229 */ /* 0x002fc4000000010c */
[----:B------:R-:W-:-:S06]  /*0a40*/  DADD R14, -R8, R14 ;  /* 0x00000000080e7229 */ /* 0x000fcc000000010e */
[----:B------:R-:W-:Y:S02]  /*0a50*/  DFMA R44, R12, R10, 6.75539944105574400000e+15 ;  /* 0x433800000c2c742b */ /* 0x000fe4000000000a */
[----:B------:R-:W-:-:S06]  /*0a60*/  FSETP.GEU.FTZ.AND P0, PT, |R13|, 4.1917929649353027344, PT ;  /* 0x4086232b0d00780b */ /* 0x000fcc0003f1e200 */
[----:B------:R-:W-:-:S08]  /*0a70*/  DADD R40, R44, -6.75539944105574400000e+15 ;  /* 0xc33800002c287429 */ /* 0x000fd00000000000 */
[----:B------:R-:W-:-:S08]  /*0a80*/  DFMA R20, R40, -R16, R12 ;  /* 0x800000102814722b */ /* 0x000fd0000000000c */
[----:B------:R-:W-:Y:S01]  /*0a90*/  DFMA R40, R40, -R18, R20 ;  /* 0x800000122828722b */ /* 0x000fe20000000014 */
[----:B------:R-:W-:Y:S02]  /*0aa0*/  IMAD.MOV.U32 R20, RZ, RZ, 0x69ce2bdf ;  /* 0x69ce2bdfff147424 */ /* 0x000fe400078e00ff */
[----:B------:R-:W-:-:S06]  /*0ab0*/  IMAD.MOV.U32 R21, RZ, RZ, 0x3e5ade15 ;  /* 0x3e5ade15ff157424 */ /* 0x000fcc00078e00ff */
[----:B------:R-:W-:-:S08]  /*0ac0*/  DFMA R26, R40, R20, R22 ;  /* 0x00000014281a722b */ /* 0x000fd00000000016 */
[----:B------:R-:W-:Y:S01]  /*0ad0*/  DFMA R28, R40, R26, R24 ;  /* 0x0000001a281c722b */ /* 0x000fe20000000018 */
[----:B------:R-:W-:Y:S02]  /*0ae0*/  IMAD.MOV.U32 R26, RZ, RZ, 0x7c89eb71 ;  /* 0x7c89eb71ff1a7424 */ /* 0x000fe400078e00ff */
[----:B------:R-:W-:-:S06]  /*0af0*/  IMAD.MOV.U32 R27, RZ, RZ, 0x3efa0199 ;  /* 0x3efa0199ff1b7424 */ /* 0x000fcc00078e00ff */
[----:B------:R-:W-:Y:S01]  /*0b00*/  DFMA R30, R40, R28, R26 ;  /* 0x0000001c281e722b */ /* 0x000fe2000000001a */
[----:B------:R-:W-:Y:S01]  /*0b10*/  IMAD.MOV.U32 R28, RZ, RZ, 0x14761f65 ;  /* 0x14761f65ff1c7424 */ /* 0x000fe200078e00ff */
[----:B------:R-:W-:-:S06]  /*0b20*/  MOV R29, 0x3f2a01a0 ;  /* 0x3f2a01a0001d7802 */ /* 0x000fcc0000000f00 */
[----:B------:R-:W-:Y:S01]  /*0b30*/  DFMA R32, R40, R30, R28 ;  /* 0x0000001e2820722b */ /* 0x000fe2000000001c */
[----:B------:R-:W-:Y:S02]  /*0b40*/  IMAD.MOV.U32 R30, RZ, RZ, 0x1852b7af ;  /* 0x1852b7afff1e7424 */ /* 0x000fe400078e00ff */
[----:B------:R-:W-:-:S06]  /*0b50*/  IMAD.MOV.U32 R31, RZ, RZ, 0x3f56c16c ;  /* 0x3f56c16cff1f7424 */ /* 0x000fcc00078e00ff */
[----:B------:R-:W-:Y:S01]  /*0b60*/  DFMA R34, R40, R32, R30 ;  /* 0x000000202822722b */ /* 0x000fe2000000001e */
[----:B------:R-:W-:Y:S02]  /*0b70*/  IMAD.MOV.U32 R32, RZ, RZ, 0x11122322 ;  /* 0x11122322ff207424 */ /* 0x000fe400078e00ff */
[----:B------:R-:W-:-:S06]  /*0b80*/  IMAD.MOV.U32 R33, RZ, RZ, 0x3f811111 ;  /* 0x3f811111ff217424 */ /* 0x000fcc00078e00ff */
[----:B------:R-:W-:Y:S01]  /*0b90*/  DFMA R42, R40, R34, R32 ;  /* 0x00000022282a722b */ /* 0x000fe20000000020 */
[----:B------:R-:W-:Y:S01]  /*0ba0*/  IMAD.MOV.U32 R34, RZ, RZ, 0x555502a1 ;  /* 0x555502a1ff227424 */ /* 0x000fe200078e00ff */
[----:B------:R-:W-:-:S06]  /*0bb0*/  MOV R35, 0x3fa55555 ;  /* 0x3fa5555500237802 */ /* 0x000fcc0000000f00 */
[----:B------:R-:W-:-:S08]  /*0bc0*/  DFMA R42, R40, R42, R34 ;  /* 0x0000002a282a722b */ /* 0x000fd00000000022 */
[----:B------:R-:W-:-:S08]  /*0bd0*/  DFMA R42, R40, R42, R36 ;  /* 0x0000002a282a722b */ /* 0x000fd00000000024 */
[----:B------:R-:W-:-:S08]  /*0be0*/  DFMA R42, R40, R42, R38 ;  /* 0x0000002a282a722b */ /* 0x000fd00000000026 */
        /* <DEDUP_REMOVED lines=19> */
.L_x_8184:
[----:B------:R-:W-:Y:S05]  /*0d20*/  BSYNC B1 ;  /* 0x0000000000017941 */ /* 0x000fea0003800000 */
.L_x_8183:
[----:B------:R-:W-:Y:S01]  /*0d30*/  DFMA R10, R14, R10, 6.75539944105574400000e+15 ;  /* 0x433800000e0a742b */ /* 0x000fe2000000000a */
[----:B------:R-:W-:Y:S01]  /*0d40*/  FSETP.GEU.FTZ.AND P0, PT, |R15|, 4.1917929649353027344, PT ;  /* 0x4086232b0f00780b */ /* 0x000fe20003f1e200 */
[----:B------:R-:W-:Y:S01]  /*0d50*/  BSSY B1, `(.L_x_8185) ;  /* 0x0000020000017945 */ /* 0x000fe20003800000 */
[----:B------:R-:W-:-:S05]  /*0d60*/  DADD R44, R44, R4 ;  /* 0x000000002c2c7229 */ /* 0x000fca0000000004 */
[----:B------:R-:W-:-:S08]  /*0d70*/  DADD R12, R10, -6.75539944105574400000e+15 ;  /* 0xc33800000a0c7429 */ /* 0x000fd00000000000 */
[----:B------:R-:W-:-:S08]  /*0d80*/  DFMA R16, R12, -R16, R14 ;  /* 0x800000100c10722b */ /* 0x000fd0000000000e */
[----:B------:R-:W-:-:S08]  /*0d90*/  DFMA R12, R12, -R18, R16 ;  /* 0x800000120c0c722b */ /* 0x000fd00000000010 */
[----:B------:R-:W-:-:S08]  /*0da0*/  DFMA R20, R12, R20, R22 ;  /* 0x000000140c14722b */ /* 0x000fd00000000016 */
        /* <DEDUP_REMOVED lines=19> */
[----:B------:R-:W-:Y:S01]  /*0ee0*/  FSEL R4, R12, RZ, P4 ;  /* 0x000000ff0c047208 */ /* 0x000fe20002000000 */
[----:B------:R-:W-:Y:S01]  /*0ef0*/  @!P0 IMAD.MOV.U32 R12, RZ, RZ, RZ ;  /* 0x000000ffff0c8224 */ /* 0x000fe200078e00ff */
[----:B------:R-:W-:Y:S01]  /*0f00*/  @!P0 IADD3 R10, R10, -R11, RZ ;  /* 0x8000000b0a0a8210 */ /* 0x000fe20007ffe0ff */
[----:B------:R-:W-:-:S03]  /*0f10*/  @!P0 IMAD R11, R11, 0x100000, R21 ;  /* 0x001000000b0b8824 */ /* 0x000fc600078e0215 */
[----:B------:R-:W-:Y:S01]  /*0f20*/  @!P0 LEA R13, R10, 0x3ff00000, 0x14 ;  /* 0x3ff000000a0d8811 */ /* 0x000fe200078ea0ff */
[----:B------:R-:W-:-:S06]  /*0f30*/  @!P0 IMAD.MOV.U32 R10, RZ, RZ, R20 ;  /* 0x000000ffff0a8224 */ /* 0x000fcc00078e0014 */
[----:B------:R-:W-:-:S11]  /*0f40*/  @!P0 DMUL R4, R10, R12 ;  /* 0x0000000c0a048228 */ /* 0x000fd60000000000 */
.L_x_8186:
[----:B------:R-:W-:Y:S05]  /*0f50*/  BSYNC B1 ;  /* 0x0000000000017941 */ /* 0x000fea0003800000 */
.L_x_8185:
[----:B------:R-:W-:Y:S01]  /*0f60*/  IADD3 R0, P0, R0, UR7, RZ ;  /* 0x0000000700007c10 */ /* 0x000fe2000ff1e0ff */
[----:B------:R-:W-:Y:S01]  /*0f70*/  IMAD.U32 R11, RZ, RZ, UR10 ;  /* 0x0000000aff0b7e24 */ /* 0x000fe2000f8e00ff */
[----:B------:R-:W-:Y:S01]  /*0f80*/  DADD R4, R44, R4 ;  /* 0x000000002c047229 */ /* 0x000fe20000000004 */
[----:B------:R-:W-:Y:S01]  /*0f90*/  IMAD.U32 R10, RZ, RZ, UR11 ;  /* 0x0000000bff0a7e24 */ /* 0x000fe2000f8e00ff */
[----:B------:R-:W-:Y:S01]  /*0fa0*/  IADD3.X R3, RZ, R3, RZ, P0, !PT ;  /* 0x00000003ff037210 */ /* 0x000fe200007fe4ff */
[----:B------:R-:W-:-:S03]  /*0fb0*/  IMAD.SHL.U32 R12, R0, 0x2, RZ ;  /* 0x00000002000c7824 */ /* 0x000fc600078e00ff */
[----:B------:R-:W-:Y:S02]  /*0fc0*/  SHF.L.U64.HI R7, R0, 0x1, R3 ;  /* 0x0000000100077819 */ /* 0x000fe40000010203 */
[----:B------:R-:W-:-:S04]  /*0fd0*/  ISETP.GE.U32.AND P0, PT, R12, R11, PT ;  /* 0x0000000b0c00720c */ /* 0x000fc80003f06070 */
[----:B------:R-:W-:-:S13]  /*0fe0*/  ISETP.GE.AND.EX P0, PT, R7, R10, PT, P0 ;  /* 0x0000000a0700720c */ /* 0x000fda0003f06300 */
[----:B------:R-:W-:Y:S05]  /*0ff0*/  @!P0 BRA `(.L_x_8187) ;  /* 0xfffffff800488947 */ /* 0x000fea000383ffff */
.L_x_8182:
[----:B------:R-:W-:Y:S05]  /*1000*/  BSYNC B0 ;  /* 0x0000000000007941 */ /* 0x000fea0003800000 */
.L_x_8181:
[----:B------:R-:W-:Y:S04]  /*1010*/  SHFL.DOWN PT, R13, R5, 0x10, 0x1f ;  /* 0x0a001f00050d7f89 */ /* 0x000fe800000e0000 */
[----:B------:R-:W2:Y:S01]  /*1020*/  SHFL.DOWN PT, R12, R4, 0x10, 0x1f ;  /* 0x0a001f00040c7f89 */ /* 0x000ea200000e0000 */
[----:B------:R-:W3:Y:S01]  /*1030*/  @!P1 S2R R3, SR_TID.X ;  /* 0x0000000000039919 */ /* 0x000ee20000002100 */
[----:B------:R-:W-:Y:S06]  /*1040*/  BAR.SYNC.DEFER_BLOCKING 0x0 ;  /* 0x0000000000007b1d */ /* 0x000fec0000010000 */
[----:B--2---:R-:W-:-:S07]  /*1050*/  DADD R12, R12, R4 ;  /* 0x000000000c0c7229 */ /* 0x004fce0000000004 */
[----:B------:R-:W-:Y:S04]  /*1060*/  SHFL.DOWN PT, R15, R13, 0x8, 0x1f ;  /* 0x09001f000d0f7f89 */ /* 0x000fe800000e0000 */
[----:B------:R-:W2:Y:S01]  /*1070*/  SHFL.DOWN PT, R14, R12, 0x8, 0x1f ;  /* 0x09001f000c0e7f89 */ /* 0x000ea200000e0000 */
[----:B---3--:R-:W-:-:S04]  /*1080*/  @!P1 SHF.R.S32.HI R0, RZ, 0x1f, R3 ;  /* 0x0000001fff009819 */ /* 0x008fc80000011403 */
[----:B------:R-:W-:-:S04]  /*1090*/  @!P1 LEA.HI R0, R0, R3, RZ, 0x5 ;  /* 0x0000000300009211 */ /* 0x000fc800078f28ff */
[----:B------:R-:W-:-:S05]  /*10a0*/  @!P1 SHF.R.S32.HI R3, RZ, 0x5, R0 ;  /* 0x00000005ff039819 */ /* 0x000fca0000011400 */
[----:B------:R-:W-:Y:S01]  /*10b0*/  @!P1 IMAD R3, R3, 0x8, R6 ;  /* 0x0000000803039824 */ /* 0x000fe200078e0206 */
[----:B--2---:R-:W-:-:S07]  /*10c0*/  DADD R14, R12, R14 ;  /* 0x000000000c0e7229 */ /* 0x004fce000000000e */
[----:B------:R-:W-:Y:S04]  /*10d0*/  SHFL.DOWN PT, R17, R15, 0x4, 0x1f ;  /* 0x08801f000f117f89 */ /* 0x000fe800000e0000 */
[----:B------:R-:W2:Y:S02]  /*10e0*/  SHFL.DOWN PT, R16, R14, 0x4, 0x1f ;  /* 0x08801f000e107f89 */ /* 0x000ea400000e0000 */
[----:B--2---:R-:W-:-:S07]  /*10f0*/  DADD R16, R14, R16 ;  /* 0x000000000e107229 */ /* 0x004fce0000000010 */
[----:B------:R-:W-:Y:S04]  /*1100*/  SHFL.DOWN PT, R19, R17, 0x2, 0x1f ;  /* 0x08401f0011137f89 */ /* 0x000fe800000e0000 */
[----:B------:R-:W2:Y:S02]  /*1110*/  SHFL.DOWN PT, R18, R16, 0x2, 0x1f ;  /* 0x08401f0010127f89 */ /* 0x000ea400000e0000 */
[----:B--2---:R-:W-:-:S07]  /*1120*/  DADD R18, R16, R18 ;  /* 0x0000000010127229 */ /* 0x004fce0000000012 */
[----:B------:R-:W-:Y:S04]  /*1130*/  SHFL.DOWN PT, R5, R19, 0x1, 0x1f ;  /* 0x08201f0013057f89 */ /* 0x000fe800000e0000 */
[----:B------:R-:W2:Y:S02]  /*1140*/  SHFL.DOWN PT, R4, R18, 0x1, 0x1f ;  /* 0x08201f0012047f89 */ /* 0x000ea400000e0000 */
[----:B--2---:R-:W-:Y:S01]  /*1150*/  DADD R12, R18, R4 ;  /* 0x00000000120c7229 */ /* 0x004fe20000000004 */
[----:B------:R-:W-:-:S06]  /*1160*/  CS2R R4, SRZ ;  /* 0x0000000000047805 */ /* 0x000fcc000001ff00 */
[----:B------:R2:W-:Y:S01]  /*1170*/  @!P1 STS.64 [R3], R12 ;  /* 0x0000000c03009388 */ /* 0x0005e20000000a00 */
[----:B------:R-:W-:Y:S06]  /*1180*/  BAR.SYNC.DEFER_BLOCKING 0x0 ;  /* 0x0000000000007b1d */ /* 0x000fec0000010000 */
[----:B------:R2:W3:Y:S01]  /*1190*/  @!P2 LDS.64 R4, [R2] ;  /* 0x000000000204a984 */ /* 0x0004e20000000a00 */
[----:B------:R-:W-:Y:S05]  /*11a0*/  @P3 BRA `(.L_x_8188) ;  /* 0x00000000005c3947 */ /* 0x000fea0003800000 */
[----:B------:R-:W-:-:S03]  /*11b0*/  UMOV UR4, 0xffffffff ;  /* 0xffffffff00047882 */ /* 0x000fc60000000000 */
[----:B------:R-:W-:Y:S05]  /*11c0*/  BRA.DIV UR4, `(.L_x_8189) ;  /* 0x0000001204487947 */ /* 0x000fea000b800000 */
[----:B--23--:R-:W-:Y:S04]  /*11d0*/  SHFL.DOWN PT, R3, R5, 0x10, 0x1f ;  /* 0x0a001f0005037f89 */ /* 0x00cfe800000e0000 */
[----:B------:R-:W2:Y:S02]  /*11e0*/  SHFL.DOWN PT, R2, R4, 0x10, 0x1f ;  /* 0x0a001f0004027f89 */ /* 0x000ea400000e0000 */
[----:B--2---:R-:W-:-:S07]  /*11f0*/  DADD R2, R4, R2 ;  /* 0x0000000004027229 */ /* 0x004fce0000000002 */
[----:B------:R-:W2:Y:S04]  /*1200*/  SHFL.DOWN PT, R13, R3, 0x8, 0x1f ;  /* 0x09001f00030d7f89 */ /* 0x000ea800000e0000 */
[----:B------:R-:W3:Y:S01]  /*1210*/  SHFL.DOWN PT, R12, R2, 0x8, 0x1f ;  /* 0x09001f00020c7f89 */ /* 0x000ee200000e0000 */
[----:B--2---:R-:W-:Y:S02]  /*1220*/  IMAD.MOV.U32 R5, RZ, RZ, R13 ;  /* 0x000000ffff057224 */ /* 0x004fe400078e000d */
[----:B---3--:R-:W-:-:S06]  /*1230*/  IMAD.MOV.U32 R4, RZ, RZ, R12 ;  /* 0x000000ffff047224 */ /* 0x008fcc00078e000c */
[----:B------:R-:W-:-:S07]  /*1240*/  DADD R12, R2, R4 ;  /* 0x00000000020c7229 */ /* 0x000fce0000000004 */
[----:B------:R-:W2:Y:S04]  /*1250*/  SHFL.DOWN PT, R15, R13, 0x4, 0x1f ;  /* 0x08801f000d0f7f89 */ /* 0x000ea800000e0000 */
[----:B------:R-:W3:Y:S01]  /*1260*/  SHFL.DOWN PT, R14, R12, 0x4, 0x1f ;  /* 0x08801f000c0e7f89 */ /* 0x000ee200000e0000 */
[----:B--2---:R-:W-:Y:S01]  /*1270*/  MOV R3, R15 ;  /* 0x0000000f00037202 */ /* 0x004fe20000000f00 */
[----:B---3--:R-:W-:-:S06]  /*1280*/  IMAD.MOV.U32 R2, RZ, RZ, R14 ;  /* 0x000000ffff027224 */ /* 0x008fcc00078e000e */
[----:B------:R-:W-:-:S07]  /*1290*/  DADD R14, R12, R2 ;  /* 0x000000000c0e7229 */ /* 0x000fce0000000002 */
[----:B------:R-:W2:Y:S04]  /*12a0*/  SHFL.DOWN PT, R5, R15, 0x2, 0x1f ;  /* 0x08401f000f057f89 */ /* 0x000ea800000e0000 */
[----:B------:R-:W3:Y:S01]  /*12b0*/  SHFL.DOWN PT, R4, R14, 0x2, 0x1f ;  /* 0x08401f000e047f89 */ /* 0x000ee200000e0000 */
[----:B--2---:R-:W-:Y:S02]  /*12c0*/  IMAD.MOV.U32 R3, RZ, RZ, R5 ;  /* 0x000000ffff037224 */ /* 0x004fe400078e0005 */
[----:B---3--:R-:W-:-:S06]  /*12d0*/  IMAD.MOV.U32 R2, RZ, RZ, R4 ;  /* 0x000000ffff027224 */ /* 0x008fcc00078e0004 */
[----:B------:R-:W-:-:S07]  /*12e0*/  DADD R4, R14, R2 ;  /* 0x000000000e047229 */ /* 0x000fce0000000002 */
[----:B------:R2:W3:Y:S04]  /*12f0*/  SHFL.DOWN PT, R3, R5, 0x1, 0x1f ;  /* 0x08201f0005037f89 */ /* 0x0004e800000e0000 */
[----:B------:R2:W4:Y:S02]  /*1300*/  SHFL.DOWN PT, R2, R4, 0x1, 0x1f ;  /* 0x08201f0004027f89 */ /* 0x00052400000e0000 */
.L_x_8220:
[----:B--234-:R-:W-:-:S11]  /*1310*/  DADD R4, R4, R2 ;  /* 0x0000000004047229 */ /* 0x01cfd60000000002 */
.L_x_8188:
[----:B------:R-:W4:Y:S01]  /*1320*/  S2R R0, SR_TID.X ;  /* 0x0000000000007919 */ /* 0x000f220000002100 */
[----:B------:R-:W-:Y:S05]  /*1330*/  WARPSYNC.ALL ;  /* 0x0000000000007948 */ /* 0x000fea0003800000 */
[C---:B----4-:R-:W-:Y:S01]  /*1340*/  ISETP.NE.AND P1, PT, R0.reuse, RZ, PT ;  /* 0x000000ff0000720c */ /* 0x050fe20003f25270 */
[----:B--2---:R-:W-:-:S03]  /*1350*/  IMAD.WIDE.U32 R2, R0, 0x2, RZ ;  /* 0x0000000200027825 */ /* 0x004fc600078e00ff */
[----:B------:R-:W-:-:S04]  /*1360*/  ISETP.GE.U32.AND P0, PT, R2, R11, PT ;  /* 0x0000000b0200720c */ /* 0x000fc80003f06070 */
[----:B------:R-:W-:-:S05]  /*1370*/  ISETP.GE.AND.EX P0, PT, R3, R10, PT, P0 ;  /* 0x0000000a0300720c */ /* 0x000fca0003f06300 */
[----:B---3--:R2:W-:Y:S01]  /*1380*/  @!P1 STS.64 [R6], R4 ;  /* 0x0000000406009388 */ /* 0x0085e20000000a00 */
[----:B------:R-:W-:Y:S07]  /*1390*/  BAR.SYNC.DEFER_BLOCKING 0x0 ;  /* 0x0000000000007b1d */ /* 0x000fee0000010000 */
[----:B------:R-:W-:Y:S05]  /*13a0*/  @P0 EXIT ;  /* 0x000000000000094d */ /* 0x000fea0003800000 */
[----:B0-2---:R-:W0:Y:S01]  /*13b0*/  LDS.64 R6, [R6] ;  /* 0x0000000006067984 */ /* 0x005e220000000a00 */
[----:B------:R-:W2:Y:S01]  /*13c0*/  S2UR UR6, SR_CTAID.X ;  /* 0x00000000000679c3 */ /* 0x000ea20000002500 */
[----:B------:R-:W-:Y:S01]  /*13d0*/  ULDC.64 UR4, c[0x0][0x210] ;  /* 0x0000840000047ab9 */ /* 0x000fe20000000a00 */
[----:B------:R-:W-:Y:S01]  /*13e0*/  ULDC.64 UR10, c[0x0][0x220] ;  /* 0x00008800000a7ab9 */ /* 0x000fe20000000a00 */
[----:B--2---:R-:W-:-:S04]  /*13f0*/  IMAD.WIDE.U32 R4, R11, UR6, RZ ;  /* 0x000000060b047c25 */ /* 0x004fc8000f8e00ff */
[----:B------:R-:W-:Y:S01]  /*1400*/  IMAD R3, R10, UR6, R5 ;  /* 0x000000060a037c24 */ /* 0x000fe2000f8e0205 */
[C---:B------:R-:W-:Y:S01]  /*1410*/  LEA R2, P0, R4.reuse, UR4, 0x3 ;  /* 0x0000000404027c11 */ /* 0x040fe2000f8018ff */
[----:B------:R-:W-:Y:S01]  /*1420*/  IMAD.MOV.U32 R5, RZ, RZ, R0 ;  /* 0x000000ffff057224 */ /* 0x000fe200078e0000 */
[----:B------:R-:W-:Y:S01]  /*1430*/  ULDC UR6, c[0x0][0x0] ;  /* 0x0000000000067ab9 */ /* 0x000fe20000000800 */
[----:B------:R-:W-:Y:S01]  /*1440*/  IMAD.MOV.U32 R0, RZ, RZ, RZ ;  /* 0x000000ffff007224 */ /* 0x000fe200078e00ff */
[----:B------:R-:W-:-:S09]  /*1450*/  LEA.HI.X R3, R4, UR5, R3, 0x3, P0 ;  /* 0x0000000504037c11 */ /* 0x000fd200080f1c03 */
.L_x_8198:
[----:B------:R-:W2:Y:S01]  /*1460*/  S2UR UR5, SR_CgaCtaId ;  /* 0x00000000000579c3 */ /* 0x000ea20000008800 */
[----:B------:R-:W-:Y:S01]  /*1470*/  UMOV UR4, 0x400 ;  /* 0x0000040000047882 */ /* 0x000fe20000000000 */
[----:B------:R-:W-:Y:S01]  /*1480*/  IMAD.MOV.U32 R10, RZ, RZ, 0x652b82fe ;  /* 0x652b82feff0a7424 */ /* 0x000fe200078e00ff */
[----:B------:R-:W-:Y:S01]  /*1490*/  MOV R11, 0x3ff71547 ;  /* 0x3ff71547000b7802 */ /* 0x000fe20000000f00 */
[----:B------:R-:W-:Y:S01]  /*14a0*/  IMAD.MOV.U32 R16, RZ, RZ, -0x105c611 ;  /* 0xfefa39efff107424 */ /* 0x000fe200078e00ff */
[----:B------:R-:W-:Y:S01]  /*14b0*/  MOV R39, 0x3fe00000 ;  /* 0x3fe0000000277802 */ /* 0x000fe20000000f00 */
[----:B------:R-:W-:Y:S01]  /*14c0*/  IMAD.MOV.U32 R17, RZ, RZ, 0x3fe62e42 ;  /* 0x3fe62e42ff117424 */ /* 0x000fe200078e00ff */
[----:B------:R-:W-:Y:S01]  /*14d0*/  BSSY B0, `(.L_x_8190) ;  /* 0x0000039000007945 */ /* 0x000fe20003800000 */
[----:B------:R-:W-:Y:S02]  /*14e0*/  IMAD.MOV.U32 R18, RZ, RZ, 0x3b39803f ;  /* 0x3b39803fff127424 */ /* 0x000fe400078e00ff */
[----:B------:R-:W-:-:S02]  /*14f0*/  IMAD.MOV.U32 R19, RZ, RZ, 0x3c7abc9e ;  /* 0x3c7abc9eff137424 */ /* 0x000fc400078e00ff */
[----:B------:R-:W-:Y:S02]  /*1500*/  IMAD.MOV.U32 R22, RZ, RZ, -0x35dec16 ;  /* 0xfca213eaff167424 */ /* 0x000fe400078e00ff */
[----:B------:R-:W-:Y:S02]  /*1510*/  IMAD.MOV.U32 R23, RZ, RZ, 0x3e928af3 ;  /* 0x3e928af3ff177424 */ /* 0x000fe400078e00ff */
[----:B------:R-:W-:Y:S02]  /*1520*/  IMAD.MOV.U32 R24, RZ, RZ, 0x62401315 ;  /* 0x62401315ff187424 */ /* 0x000fe400078e00ff */
[----:B------:R-:W-:Y:S02]  /*1530*/  IMAD.MOV.U32 R25, RZ, RZ, 0x3ec71dee ;  /* 0x3ec71deeff197424 */ /* 0x000fe400078e00ff */
[----:B------:R-:W-:Y:S02]  /*1540*/  IMAD.MOV.U32 R36, RZ, RZ, 0x55555511 ;  /* 0x55555511ff247424 */ /* 0x000fe400078e00ff */
[----:B------:R-:W-:Y:S01]  /*1550*/  IMAD.MOV.U32 R37, RZ, RZ, 0x3fc55555 ;  /* 0x3fc55555ff257424 */ /* 0x000fe200078e00ff */
[----:B--2---:R-:W-:Y:S01]  /*1560*/  ULEA UR4, UR5, UR4, 0x18 ;  /* 0x0000000405047291 */ /* 0x004fe2000f8ec03f */
[----:B------:R-:W-:-:S05]  /*1570*/  IMAD.MOV.U32 R38, RZ, RZ, 0xb ;  /* 0x0000000bff267424 */ /* 0x000fca00078e00ff */
[----:B------:R-:W-:-:S06]  /*1580*/  LEA R14, R5, UR4, 0x4 ;  /* 0x00000004050e7c11 */ /* 0x000fcc000f8e20ff */
[----:B------:R-:W1:Y:S02]  /*1590*/  LDS.128 R12, [R14] ;  /* 0x000000000e0c7984 */ /* 0x000e640000000c00 */
[----:B-1----:R-:W-:-:S08]  /*15a0*/  DADD R12, -R8, R12 ;  /* 0x00000000080c7229 */ /* 0x002fd0000000010c */
[----:B------:R-:W-:Y:S02]  /*15b0*/  DFMA R44, R12, R10, 6.75539944105574400000e+15 ;  /* 0x433800000c2c742b */ /* 0x000fe4000000000a */
[----:B------:R-:W-:-:S06]  /*15c0*/  FSETP.GEU.FTZ.AND P0, PT, |R13|, 4.1917929649353027344, PT ;  /* 0x4086232b0d00780b */ /* 0x000fcc0003f1e200 */
[----:B------:R-:W-:-:S08]  /*15d0*/  DADD R42, R44, -6.75539944105574400000e+15 ;  /* 0xc33800002c2a7429 */ /* 0x000fd00000000000 */
[----:B------:R-:W-:-:S08]  /*15e0*/  DFMA R20, R42, -R16, R12 ;  /* 0x800000102a14722b */ /* 0x000fd0000000000c */
[----:B------:R-:W-:Y:S01]  /*15f0*/  DFMA R42, R42, -R18, R20 ;  /* 0x800000122a2a722b */ /* 0x000fe20000000014 */
[----:B------:R-:W-:Y:S01]  /*1600*/  IMAD.MOV.U32 R20, RZ, RZ, 0x69ce2bdf ;  /* 0x69ce2bdfff147424 */ /* 0x000fe200078e00ff */
[----:B------:R-:W-:-:S06]  /*1610*/  MOV R21, 0x3e5ade15 ;  /* 0x3e5ade1500157802 */ /* 0x000fcc0000000f00 */
[----:B------:R-:W-:-:S08]  /*1620*/  DFMA R26, R42, R20, R22 ;  /* 0x000000142a1a722b */ /* 0x000fd00000000016 */
        /* <DEDUP_REMOVED lines=28> */
[----:B------:R-:W-:-:S05]  /*17f0*/  @!P0 SHF.R.S32.HI R43, RZ, 0x1, R43 ;  /* 0x00000001ff2b8819 */ /* 0x000fca000001142b */
[----:B------:R-:W-:Y:S02]  /*1800*/  @!P0 IMAD.IADD R44, R44, 0x1, -R43 ;  /* 0x000000012c2c8824 */ /* 0x000fe400078e0a2b */
[----:B------:R-:W-:Y:S01]  /*1810*/  @!P0 IMAD R41, R43, 0x100000, R41 ;  /* 0x001000002b298824 */ /* 0x000fe200078e0229 */
[----:B------:R-:W-:Y:S02]  /*1820*/  FSEL R43, R13, RZ, P1 ;  /* 0x000000ff0d2b7208 */ /* 0x000fe40000800000 */
[----:B------:R-:W-:Y:S01]  /*1830*/  @!P0 LEA R45, R44, 0x3ff00000, 0x14 ;  /* 0x3ff000002c2d8811 */ /* 0x000fe200078ea0ff */
[----:B------:R-:W-:-:S06]  /*1840*/  @!P0 IMAD.MOV.U32 R44, RZ, RZ, RZ ;  /* 0x000000ffff2c8224 */ /* 0x000fcc00078e00ff */
[----:B------:R-:W-:-:S11]  /*1850*/  @!P0 DMUL R42, R40, R44 ;  /* 0x0000002c282a8228 */ /* 0x000fd60000000000 */
.L_x_8191:
[----:B------:R-:W-:Y:S05]  /*1860*/  BSYNC B0 ;  /* 0x0000000000007941 */ /* 0x000fea0003800000 */
.L_x_8190:
[----:B------:R-:W-:Y:S01]  /*1870*/  DADD R14, -R8, R14 ;  /* 0x00000000080e7229 */ /* 0x000fe2000000010e */
[----:B------:R-:W-:Y:S07]  /*1880*/  BSSY B0, `(.L_x_8192) ;  /* 0x0000028000007945 */ /* 0x000fee0003800000 */
[----:B------:R-:W-:Y:S02]  /*1890*/  DFMA R10, R14, R10, 6.75539944105574400000e+15 ;  /* 0x433800000e0a742b */ /* 0x000fe4000000000a */
[----:B------:R-:W-:-:S06]  /*18a0*/  FSETP.GEU.FTZ.AND P0, PT, |R15|, 4.1917929649353027344, PT ;  /* 0x4086232b0f00780b */ /* 0x000fcc0003f1e200 */
[----:B------:R-:W-:-:S08]  /*18b0*/  DADD R12, R10, -6.75539944105574400000e+15 ;  /* 0xc33800000a0c7429 */ /* 0x000fd00000000000 */
[----:B------:R-:W-:-:S08]  /*18c0*/  DFMA R16, R12, -R16, R14 ;  /* 0x800000100c10722b */ /* 0x000fd0000000000e */
[----:B------:R-:W-:Y:S02]  /*18d0*/  DFMA R12, R12, -R18, R16 ;  /* 0x800000120c0c722b */ /* 0x000fe40000000010 */
[----:B0-----:R-:W0:Y:S01]  /*18e0*/  MUFU.RCP64H R17, R7 ;  /* 0x0000000700117308 */ /* 0x001e220000001800 */
[----:B------:R-:W-:-:S05]  /*18f0*/  MOV R16, 0x1 ;  /* 0x0000000100107802 */ /* 0x000fca0000000f00 */
[----:B------:R-:W-:-:S08]  /*1900*/  DFMA R20, R12, R20, R22 ;  /* 0x000000140c14722b */ /* 0x000fd00000000016 */
[----:B------:R-:W-:Y:S02]  /*1910*/  DFMA R20, R12, R20, R24 ;  /* 0x000000140c14722b */ /* 0x000fe40000000018 */
[----:B0-----:R-:W-:-:S06]  /*1920*/  DFMA R18, -R6, R16, 1 ;  /* 0x3ff000000612742b */ /* 0x001fcc0000000110 */
[----:B------:R-:W-:Y:S02]  /*1930*/  DFMA R20, R12, R20, R26 ;  /* 0x000000140c14722b */ /* 0x000fe4000000001a */
[----:B------:R-:W-:-:S06]  /*1940*/  DFMA R18, R18, R18, R18 ;  /* 0x000000121212722b */ /* 0x000fcc0000000012 */
[----:B------:R-:W-:Y:S02]  /*1950*/  DFMA R20, R12, R20, R28 ;  /* 0x000000140c14722b */ /* 0x000fe4000000001c */
[----:B------:R-:W-:-:S06]  /*1960*/  DFMA R18, R16, R18, R16 ;  /* 0x000000121012722b */ /* 0x000fcc0000000010 */
[----:B------:R-:W-:-:S08]  /*1970*/  DFMA R20, R12, R20, R30 ;  /* 0x000000140c14722b */ /* 0x000fd0000000001e */
[----:B------:R-:W-:-:S08]  /*1980*/  DFMA R20, R12, R20, R32 ;  /* 0x000000140c14722b */ /* 0x000fd00000000020 */
[----:B------:R-:W-:-:S08]  /*1990*/  DFMA R20, R12, R20, R34 ;  /* 0x000000140c14722b */ /* 0x000fd00000000022 */
[----:B------:R-:W-:-:S08]  /*19a0*/  DFMA R20, R12, R20, R36 ;  /* 0x000000140c14722b */ /* 0x000fd00000000024 */
[----:B------:R-:W-:-:S08]  /*19b0*/  DFMA R20, R12, R20, R38 ;  /* 0x000000140c14722b */ /* 0x000fd00000000026 */
[----:B------:R-:W-:-:S08]  /*19c0*/  DFMA R20, R12, R20, 1 ;  /* 0x3ff000000c14742b */ /* 0x000fd00000000014 */
[----:B------:R-:W-:Y:S02]  /*19d0*/  DFMA R20, R12, R20, 1 ;  /* 0x3ff000000c14742b */ /* 0x000fe40000000014 */
[----:B------:R-:W-:-:S08]  /*19e0*/  DFMA R12, -R6, R18, 1 ;  /* 0x3ff00000060c742b */ /* 0x000fd00000000112 */
        /* <DEDUP_REMOVED lines=17> */
.L_x_8193:
[----:B------:R-:W-:Y:S05]  /*1b00*/  BSYNC B0 ;  /* 0x0000000000007941 */ /* 0x000fea0003800000 */
.L_x_8192:
[----:B------:R-:W-:Y:S01]  /*1b10*/  IMAD.MOV.U32 R10, RZ, RZ, R12 ;  /* 0x000000ffff0a7224 */ /* 0x000fe200078e000c */
[----:B------:R-:W-:Y:S01]  /*1b20*/  FSETP.GEU.AND P2, PT, |R13|, 6.5827683646048100446e-37, PT ;  /* 0x036000000d00780b */ /* 0x000fe20003f4e200 */
[----:B------:R-:W-:Y:S01]  /*1b30*/  IMAD.MOV.U32 R11, RZ, RZ, R13 ;  /* 0x000000ffff0b7224 */ /* 0x000fe200078e000d */
[----:B------:R-:W-:Y:S05]  /*1b40*/  BSSY B0, `(.L_x_8194) ;  /* 0x0000011000007945 */ /* 0x000fea0003800000 */
[----:B------:R-:W-:-:S08]  /*1b50*/  DMUL R14, R18, R10 ;  /* 0x0000000a120e7228 */ /* 0x000fd00000000000 */
[----:B------:R-:W-:-:S08]  /*1b60*/  DFMA R10, -R6, R14, R10 ;  /* 0x0000000e060a722b */ /* 0x000fd0000000010a */
[----:B------:R-:W-:Y:S01]  /*1b70*/  DFMA R14, R18, R10, R14 ;  /* 0x0000000a120e722b */ /* 0x000fe2000000000e */
[----:B------:R-:W-:-:S04]  /*1b80*/  LEA R10, P1, R5, R2, 0x4 ;  /* 0x00000002050a7211 */ /* 0x000fc800078220ff */
[----:B------:R-:W-:-:S05]  /*1b90*/  LEA.HI.X R11, R5, R3, R0, 0x4, P1 ;  /* 0x00000003050b7211 */ /* 0x000fca00008f2400 */
        /* <DEDUP_REMOVED lines=8> */
[----:B------:R-:W-:Y:S05]  /*1c20*/  CALL.REL.NOINC `($__internal_37_$__cuda_sm20_div_rn_f64_full) ;  /* 0x0000000800a87944 */ /* 0x000fea0003c00000 */
[----:B------:R-:W-:Y:S02]  /*1c30*/  IMAD.MOV.U32 R14, RZ, RZ, R24 ;  /* 0x000000ffff0e7224 */ /* 0x000fe400078e0018 */
[----:B------:R-:W-:-:S07]  /*1c40*/  IMAD.MOV.U32 R15, RZ, RZ, R25 ;  /* 0x000000ffff0f7224 */ /* 0x000fce00078e0019 */
.L_x_8195:
[----:B------:R-:W-:Y:S05]  /*1c50*/  BSYNC B0 ;  /* 0x0000000000007941 */ /* 0x000fea0003800000 */
.L_x_8194:
        /* <DEDUP_REMOVED lines=8> */
[----:B------:R-:W-:Y:S01]  /*1ce0*/  DFMA R18, R16, R12, R16 ;  /* 0x0000000c1012722b */ /* 0x000fe20000000010 */
[----:B------:R-:W-:Y:S02]  /*1cf0*/  IMAD.MOV.U32 R16, RZ, RZ, R42 ;  /* 0x000000ffff107224 */ /* 0x000fe400078e002a */
[----:B------:R-:W-:-:S06]  /*1d00*/  IMAD.MOV.U32 R17, RZ, RZ, R43 ;  /* 0x000000ffff117224 */ /* 0x000fcc00078e002b */
        /* <DEDUP_REMOVED lines=11> */
[----:B------:R-:W-:Y:S05]  /*1dc0*/  CALL.REL.NOINC `($__internal_37_$__cuda_sm20_div_rn_f64_full) ;  /* 0x0000000800407944 */ /* 0x000fea0003c00000 */
[----:B------:R-:W-:Y:S02]  /*1dd0*/  IMAD.MOV.U32 R12, RZ, RZ, R24 ;  /* 0x000000ffff0c7224 */ /* 0x000fe400078e0018 */
[----:B------:R-:W-:-:S07]  /*1de0*/  IMAD.MOV.U32 R13, RZ, RZ, R25 ;  /* 0x000000ffff0d7224 */ /* 0x000fce00078e0019 */
.L_x_8197:
[----:B------:R-:W-:Y:S05]  /*1df0*/  BSYNC B0 ;  /* 0x0000000000007941 */ /* 0x000fea0003800000 */
.L_x_8196:
[----:B------:R-:W-:Y:S01]  /*1e00*/  IADD3 R5, P0, R5, UR6, RZ ;  /* 0x0000000605057c10 */ /* 0x000fe2000ff1e0ff */
[----:B------:R2:W-:Y:S03]  /*1e10*/  STG.E.128 desc[UR8][R10.64], R12 ;  /* 0x0000000c0a007986 */ /* 0x0005e6000c101d08 */
[----:B------:R-:W-:Y:S01]  /*1e20*/  SHF.L.U32 R4, R5, 0x1, RZ ;  /* 0x0000000105047819 */ /* 0x000fe200000006ff */
[----:B------:R-:W-:-:S03]  /*1e30*/  IMAD.X R0, RZ, RZ, R0, P0 ;  /* 0x000000ffff007224 */ /* 0x000fc600000e0600 */
[----:B------:R-:W-:Y:S02]  /*1e40*/  ISETP.GE.U32.AND P0, PT, R4, UR10, PT ;  /* 0x0000000a04007c0c */ /* 0x000fe4000bf06070 */
[----:B------:R-:W-:-:S04]  /*1e50*/  SHF.L.U64.HI R4, R5, 0x1, R0 ;  /* 0x0000000105047819 */ /* 0x000fc80000010200 */
[----:B------:R-:W-:-:S13]  /*1e60*/  ISETP.GE.AND.EX P0, PT, R4, UR11, PT, P0 ;  /* 0x0000000b04007c0c */ /* 0x000fda000bf06300 */
[----:B--2---:R-:W-:Y:S05]  /*1e70*/  @!P0 BRA `(.L_x_8198) ;  /* 0xfffffff400788947 */ /* 0x004fea000383ffff */
[----:B------:R-:W-:Y:S05]  /*1e80*/  EXIT ;  /* 0x000000000000794d */ /* 0x000fea0003800000 */
.L_x_8180:
[----:B-1----:R-:W-:Y:S02]  /*1e90*/  IMAD.MOV.U32 R18, RZ, RZ, R5 ;  /* 0x000000ffff127224 */ /* 0x002fe400078e0005 */
[----:B------:R-:W-:Y:S02]  /*1ea0*/  IMAD.MOV.U32 R17, RZ, RZ, 0x10 ;  /* 0x00000010ff117424 */ /* 0x000fe400078e00ff */
[----:B------:R-:W-:Y:S02]  /*1eb0*/  IMAD.MOV.U32 R20, RZ, RZ, 0x1f ;  /* 0x0000001fff147424 */ /* 0x000fe400078e00ff */
[----:B------:R-:W-:-:S07]  /*1ec0*/  IMAD.MOV.U32 R7, RZ, RZ, -0x1 ;  /* 0xffffffffff077424 */ /* 0x000fce00078e00ff */
[----:B------:R-:W-:Y:S05]  /*1ed0*/  WARPSYNC.COLLECTIVE R7, `(.L_x_8199) ;  /* 0x0000000007087348 */ /* 0x000fea0003c00000 */
[----:B------:R0:W1:Y:S02]  /*1ee0*/  SHFL.DOWN P4, R16, R18, R17, R20 ;  /* 0x0800001112107389 */ /* 0x0000640000080014 */
[----:B01----:R-:W-:Y:S01]  /*1ef0*/  ENDCOLLECTIVE ;  /* 0x000000000000791b */ /* 0x003fe20003800000 */
.L_x_8199:
[----:B------:R-:W-:Y:S01]  /*1f00*/  IMAD.MOV.U32 R18, RZ, RZ, R4 ;  /* 0x000000ffff127224 */ /* 0x000fe200078e0004 */
[----:B------:R-:W-:-:S07]  /*1f10*/  MOV R9, R16 ;  /* 0x0000001000097202 */ /* 0x000fce0000000f00 */
[----:B------:R-:W-:Y:S05]  /*1f20*/  WARPSYNC.COLLECTIVE R7, `(.L_x_8200) ;  /* 0x0000000007087348 */ /* 0x000fea0003c00000 */
[----:B------:R0:W1:Y:S02]  /*1f30*/  SHFL.DOWN P4, R16, R18, R17, R20 ;  /* 0x0800001112107389 */ /* 0x0000640000080014 */
[----:B01----:R-:W-:Y:S01]  /*1f40*/  ENDCOLLECTIVE ;  /* 0x000000000000791b */ /* 0x003fe20003800000 */
.L_x_8200:
[----:B------:R-:W-:Y:S02]  /*1f50*/  IMAD.MOV.U32 R17, RZ, RZ, 0x8 ;  /* 0x00000008ff117424 */ /* 0x000fe400078e00ff */
[----:B------:R-:W-:-:S06]  /*1f60*/  IMAD.MOV.U32 R8, RZ, RZ, R16 ;  /* 0x000000ffff087224 */ /* 0x000fcc00078e0010 */
[----:B------:R-:W-:-:S06]  /*1f70*/  DSETP.GEU.AND P4, PT, R4, R8, PT ;  /* 0x000000080400722a */ /* 0x000fcc0003f8e000 */
[----:B------:R-:W-:Y:S02]  /*1f80*/  FSEL R9, R9, R5, !P4 ;  /* 0x0000000509097208 */ /* 0x000fe40006000000 */
[----:B------:R-:W-:-:S03]  /*1f90*/  FSEL R8, R8, R4, !P4 ;  /* 0x0000000408087208 */ /* 0x000fc60006000000 */
[----:B------:R-:W-:-:S07]  /*1fa0*/  IMAD.MOV.U32 R18, RZ, RZ, R9 ;  /* 0x000000ffff127224 */ /* 0x000fce00078e0009 */
[----:B------:R-:W-:Y:S05]  /*1fb0*/  WARPSYNC.COLLECTIVE R7, `(.L_x_8201) ;  /* 0x0000000007087348 */ /* 0x000fea0003c00000 */
[----:B------:R0:W1:Y:S02]  /*1fc0*/  SHFL.DOWN P4, R16, R18, R17, R20 ;  /* 0x0800001112107389 */ /* 0x0000640000080014 */
[----:B01----:R-:W-:Y:S01]  /*1fd0*/  ENDCOLLECTIVE ;  /* 0x000000000000791b */ /* 0x003fe20003800000 */
.L_x_8201:
[----:B------:R-:W-:Y:S01]  /*1fe0*/  MOV R18, R8 ;  /* 0x0000000800127202 */ /* 0x000fe20000000f00 */
[----:B------:R-:W-:-:S07]  /*1ff0*/  IMAD.MOV.U32 R5, RZ, RZ, R16 ;  /* 0x000000ffff057224 */ /* 0x000fce00078e0010 */
[----:B------:R-:W-:Y:S05]  /*2000*/  WARPSYNC.COLLECTIVE R7, `(.L_x_8202) ;  /* 0x0000000007087348 */ /* 0x000fea0003c00000 */
[----:B------:R0:W1:Y:S02]  /*2010*/  SHFL.DOWN P4, R16, R18, R17, R20 ;  /* 0x0800001112107389 */ /* 0x0000640000080014 */
[----:B01----:R-:W-:Y:S01]  /*2020*/  ENDCOLLECTIVE ;  /* 0x000000000000791b */ /* 0x003fe20003800000 */
.L_x_8202:
        /* <DEDUP_REMOVED lines=9> */
.L_x_8203:
[----:B------:R-:W-:Y:S02]  /*20c0*/  IMAD.MOV.U32 R18, RZ, RZ, R8 ;  /* 0x000000ffff127224 */ /* 0x000fe400078e0008 */
[----:B------:R-:W-:-:S07]  /*20d0*/  IMAD.MOV.U32 R5, RZ, RZ, R16 ;  /* 0x000000ffff057224 */ /* 0x000fce00078e0010 */
[----:B------:R-:W-:Y:S05]  /*20e0*/  WARPSYNC.COLLECTIVE R7, `(.L_x_8204) ;  /* 0x0000000007087348 */ /* 0x000fea0003c00000 */
[----:B------:R0:W1:Y:S02]  /*20f0*/  SHFL.DOWN P4, R16, R18, R17, R20 ;  /* 0x0800001112107389 */ /* 0x0000640000080014 */
[----:B01----:R-:W-:Y:S01]  /*2100*/  ENDCOLLECTIVE ;  /* 0x000000000000791b */ /* 0x003fe20003800000 */
.L_x_8204:
[----:B------:R-:W-:Y:S01]  /*2110*/  IMAD.MOV.U32 R17, RZ, RZ, 0x2 ;  /* 0x00000002ff117424 */ /* 0x000fe200078e00ff */
[----:B------:R-:W-:-:S06]  /*2120*/  MOV R4, R16 ;  /* 0x0000001000047202 */ /* 0x000fcc0000000f00 */
[----:B------:R-:W-:-:S06]  /*2130*/  DSETP.GEU.AND P4, PT, R8, R4, PT ;  /* 0x000000040800722a */ /* 0x000fcc0003f8e000 */
[----:B------:R-:W-:Y:S02]  /*2140*/  FSEL R9, R5, R9, !P4 ;  /* 0x0000000905097208 */ /* 0x000fe40006000000 */
[----:B------:R-:W-:-:S03]  /*2150*/  FSEL R8, R4, R8, !P4 ;  /* 0x0000000804087208 */ /* 0x000fc60006000000 */
[----:B------:R-:W-:-:S07]  /*2160*/  IMAD.MOV.U32 R18, RZ, RZ, R9 ;  /* 0x000000ffff127224 */ /* 0x000fce00078e0009 */
[----:B------:R-:W-:Y:S05]  /*2170*/  WARPSYNC.COLLECTIVE R7, `(.L_x_8205) ;  /* 0x0000000007087348 */ /* 0x000fea0003c00000 */
[----:B------:R0:W1:Y:S02]  /*2180*/  SHFL.DOWN P4, R16, R18, R17, R20 ;  /* 0x0800001112107389 */ /* 0x0000640000080014 */
[----:B01----:R-:W-:Y:S01]  /*2190*/  ENDCOLLECTIVE ;  /* 0x000000000000791b */ /* 0x003fe20003800000 */
.L_x_8205:
[----:B------:R-:W-:Y:S02]  /*21a0*/  IMAD.MOV.U32 R18, RZ, RZ, R8 ;  /* 0x000000ffff127224 */ /* 0x000fe400078e0008 */
[----:B------:R-:W-:-:S07]  /*21b0*/  IMAD.MOV.U32 R5, RZ, RZ, R16 ;  /* 0x000000ffff057224 */ /* 0x000fce00078e0010 */
[----:B------:R-:W-:Y:S05]  /*21c0*/  WARPSYNC.COLLECTIVE R7, `(.L_x_8206) ;  /* 0x0000000007087348 */ /* 0x000fea0003c00000 */
[----:B------:R0:W1:Y:S02]  /*21d0*/  SHFL.DOWN P4, R16, R18, R17, R20 ;  /* 0x0800001112107389 */ /* 0x0000640000080014 */
[----:B01----:R-:W-:Y:S01]  /*21e0*/  ENDCOLLECTIVE ;  /* 0x000000000000791b */ /* 0x003fe20003800000 */
.L_x_8206:
[----:B------:R-:W-:Y:S02]  /*21f0*/  IMAD.MOV.U32 R17, RZ, RZ, 0x1 ;  /* 0x00000001ff117424 */ /* 0x000fe400078e00ff */
[----:B------:R-:W-:-:S06]  /*2200*/  IMAD.MOV.U32 R4, RZ, RZ, R16 ;  /* 0x000000ffff047224 */ /* 0x000fcc00078e0010 */
[----:B------:R-:W-:-:S06]  /*2210*/  DSETP.GEU.AND P4, PT, R8, R4, PT ;  /* 0x000000040800722a */ /* 0x000fcc0003f8e000 */
[----:B------:R-:W-:Y:S02]  /*2220*/  FSEL R9, R5, R9, !P4 ;  /* 0x0000000905097208 */ /* 0x000fe40006000000 */
[----:B------:R-:W-:Y:S02]  /*2230*/  FSEL R8, R4, R8, !P4 ;  /* 0x0000000804087208 */ /* 0x000fe40006000000 */
[----:B------:R-:W-:-:S07]  /*2240*/  MOV R18, R9 ;  /* 0x0000000900127202 */ /* 0x000fce0000000f00 */
[----:B------:R-:W-:Y:S05]  /*2250*/  WARPSYNC.COLLECTIVE R7, `(.L_x_8207) ;  /* 0x0000000007087348 */ /* 0x000fea0003c00000 */
[----:B------:R0:W1:Y:S02]  /*2260*/  SHFL.DOWN P4, R16, R18, R17, R20 ;  /* 0x0800001112107389 */ /* 0x0000640000080014 */
[----:B01----:R-:W-:Y:S01]  /*2270*/  ENDCOLLECTIVE ;  /* 0x000000000000791b */ /* 0x003fe20003800000 */
.L_x_8207:
[----:B------:R-:W-:Y:S02]  /*2280*/  IMAD.MOV.U32 R18, RZ, RZ, R8 ;  /* 0x000000ffff127224 */ /* 0x000fe400078e0008 */
[----:B------:R-:W-:-:S07]  /*2290*/  IMAD.MOV.U32 R5, RZ, RZ, R16 ;  /* 0x000000ffff057224 */ /* 0x000fce00078e0010 */
[----:B------:R-:W-:Y:S05]  /*22a0*/  WARPSYNC.COLLECTIVE R7, `(.L_x_8208) ;  /* 0x0000000007087348 */ /* 0x000fea0003c00000 */
[----:B------:R0:W1:Y:S02]  /*22b0*/  SHFL.DOWN P4, R16, R18, R17, R20 ;  /* 0x0800001112107389 */ /* 0x0000640000080014 */
[----:B01----:R-:W-:Y:S01]  /*22c0*/  ENDCOLLECTIVE ;  /* 0x000000000000791b */ /* 0x003fe20003800000 */
.L_x_8208:
[----:B------:R-:W-:Y:S01]  /*22d0*/  IMAD.MOV.U32 R4, RZ, RZ, R16 ;  /* 0x000000ffff047224 */ /* 0x000fe200078e0010 */
[----:B------:R-:W-:Y:S06]  /*22e0*/  BRA `(.L_x_8209) ;  /* 0xffffffe400547947 */ /* 0x000fec000383ffff */
.L_x_8189:
[----:B------:R-:W-:Y:S01]  /*22f0*/  HFMA2.MMA R17, -RZ, RZ, 0, 9.5367431640625e-07 ;  /* 0x00000010ff117435 */ /* 0x000fe200000001ff */
[----:B---3--:R-:W-:Y:S02]  /*2300*/  IMAD.MOV.U32 R18, RZ, RZ, R5 ;  /* 0x000000ffff127224 */ /* 0x008fe400078e0005 */
[----:B------:R-:W-:Y:S02]  /*2310*/  IMAD.MOV.U32 R20, RZ, RZ, 0x1f ;  /* 0x0000001fff147424 */ /* 0x000fe400078e00ff */
[----:B------:R-:W-:-:S07]  /*2320*/  IMAD.MOV.U32 R7, RZ, RZ, -0x1 ;  /* 0xffffffffff077424 */ /* 0x000fce00078e00ff */
[----:B012---:R-:W-:Y:S05]  /*2330*/  WARPSYNC.COLLECTIVE R7, `(.L_x_8210) ;  /* 0x0000000007087348 */ /* 0x007fea0003c00000 */
[----:B------:R3:W4:Y:S02]  /*2340*/  SHFL.DOWN P4, R16, R18, R17, R20 ;  /* 0x0800001112107389 */ /* 0x0007240000080014 */
[----:B01234-:R-:W-:Y:S01]  /*2350*/  ENDCOLLECTIVE ;  /* 0x000000000000791b */ /* 0x01ffe20003800000 */
.L_x_8210:
[----:B------:R-:W-:Y:S02]  /*2360*/  IMAD.MOV.U32 R18, RZ, RZ, R4 ;  /* 0x000000ffff127224 */ /* 0x000fe400078e0004 */
[----:B------:R-:W-:-:S07]  /*2370*/  IMAD.MOV.U32 R3, RZ, RZ, R16 ;  /* 0x000000ffff037224 */ /* 0x000fce00078e0010 */
[----:B------:R-:W-:Y:S05]  /*2380*/  WARPSYNC.COLLECTIVE R7, `(.L_x_8211) ;  /* 0x0000000007087348 */ /* 0x000fea0003c00000 */
[----:B------:R0:W1:Y:S02]  /*2390*/  SHFL.DOWN P4, R16, R18, R17, R20 ;  /* 0x0800001112107389 */ /* 0x0000640000080014 */
[----:B01----:R-:W-:Y:S01]  /*23a0*/  ENDCOLLECTIVE ;  /* 0x000000000000791b */ /* 0x003fe20003800000 */
.L_x_8211:
[----:B------:R-:W-:Y:S02]  /*23b0*/  IMAD.MOV.U32 R17, RZ, RZ, 0x8 ;  /* 0x00000008ff117424 */ /* 0x000fe400078e00ff */
[----:B------:R-:W-:-:S06]  /*23c0*/  IMAD.MOV.U32 R2, RZ, RZ, R16 ;  /* 0x000000ffff027224 */ /* 0x000fcc00078e0010 */
[----:B------:R-:W-:-:S10]  /*23d0*/  DADD R2, R4, R2 ;  /* 0x0000000004027229 */ /* 0x000fd40000000002 */
[----:B------:R-:W-:-:S07]  /*23e0*/  MOV R18, R3 ;  /* 0x0000000300127202 */ /* 0x000fce0000000f00 */
[----:B------:R-:W-:Y:S05]  /*23f0*/  WARPSYNC.COLLECTIVE R7, `(.L_x_8212) ;  /* 0x0000000007087348 */ /* 0x000fea0003c00000 */
[----:B------:R0:W1:Y:S02]  /*2400*/  SHFL.DOWN P4, R16, R18, R17, R20 ;  /* 0x0800001112107389 */ /* 0x0000640000080014 */
[----:B01----:R-:W-:Y:S01]  /*2410*/  ENDCOLLECTIVE ;  /* 0x000000000000791b */ /* 0x003fe20003800000 */
.L_x_8212:
[----:B------:R-:W-:Y:S02]  /*2420*/  IMAD.MOV.U32 R18, RZ, RZ, R2 ;  /* 0x000000ffff127224 */ /* 0x000fe400078e0002 */
[----:B------:R-:W-:-:S07]  /*2430*/  IMAD.MOV.U32 R13, RZ, RZ, R16 ;  /* 0x000000ffff0d7224 */ /* 0x000fce00078e0010 */
[----:B------:R-:W-:Y:S05]  /*2440*/  WARPSYNC.COLLECTIVE R7, `(.L_x_8213) ;  /* 0x0000000007087348 */ /* 0x000fea0003c00000 */
[----:B------:R0:W1:Y:S02]  /*2450*/  SHFL.DOWN P4, R16, R18, R17, R20 ;  /* 0x0800001112107389 */ /* 0x0000640000080014 */
[----:B01----:R-:W-:Y:S01]  /*2460*/  ENDCOLLECTIVE ;  /* 0x000000000000791b */ /* 0x003fe20003800000 */
.L_x_8213:
[----:B------:R-:W-:Y:S01]  /*2470*/  MOV R17, 0x4 ;  /* 0x0000000400117802 */ /* 0x000fe20000000f00 */
[----:B------:R-:W-:-:S06]  /*2480*/  IMAD.MOV.U32 R12, RZ, RZ, R16 ;  /* 0x000000ffff0c7224 */ /* 0x000fcc00078e0010 */
[----:B------:R-:W-:-:S10]  /*2490*/  DADD R12, R2, R12 ;  /* 0x00000000020c7229 */ /* 0x000fd4000000000c */
[----:B------:R-:W-:-:S07]  /*24a0*/  IMAD.MOV.U32 R18, RZ, RZ, R13 ;  /* 0x000000ffff127224 */ /* 0x000fce00078e000d */
[----:B------:R-:W-:Y:S05]  /*24b0*/  WARPSYNC.COLLECTIVE R7, `(.L_x_8214) ;  /* 0x0000000007087348 */ /* 0x000fea0003c00000 */
[----:B------:R0:W1:Y:S02]  /*24c0*/  SHFL.DOWN P4, R16, R18, R17, R20 ;  /* 0x0800001112107389 */ /* 0x0000640000080014 */
[----:B01----:R-:W-:Y:S01]  /*24d0*/  ENDCOLLECTIVE ;  /* 0x000000000000791b */ /* 0x003fe20003800000 */
.L_x_8214:
[----:B------:R-:W-:Y:S02]  /*24e0*/  IMAD.MOV.U32 R18, RZ, RZ, R12 ;  /* 0x000000ffff127224 */ /* 0x000fe400078e000c */
[----:B------:R-:W-:-:S07]  /*24f0*/  IMAD.MOV.U32 R15, RZ, RZ, R16 ;  /* 0x000000ffff0f7224 */ /* 0x000fce00078e0010 */
[----:B------:R-:W-:Y:S05]  /*2500*/  WARPSYNC.COLLECTIVE R7, `(.L_x_8215) ;  /* 0x0000000007087348 */ /* 0x000fea0003c00000 */
[----:B------:R0:W1:Y:S02]  /*2510*/  SHFL.DOWN P4, R16, R18, R17, R20 ;  /* 0x0800001112107389 */ /* 0x0000640000080014 */
[----:B01----:R-:W-:Y:S01]  /*2520*/  ENDCOLLECTIVE ;  /* 0x000000000000791b */ /* 0x003fe20003800000 */
.L_x_8215:
[----:B------:R-:W-:Y:S02]  /*2530*/  IMAD.MOV.U32 R17, RZ, RZ, 0x2 ;  /* 0x00000002ff117424 */ /* 0x000fe400078e00ff */
[----:B------:R-:W-:-:S06]  /*2540*/  IMAD.MOV.U32 R14, RZ, RZ, R16 ;  /* 0x000000ffff0e7224 */ /* 0x000fcc00078e0010 */
[----:B------:R-:W-:-:S10]  /*2550*/  DADD R14, R12, R14 ;  /* 0x000000000c0e7229 */ /* 0x000fd4000000000e */
[----:B------:R-:W-:-:S07]  /*2560*/  IMAD.MOV.U32 R18, RZ, RZ, R15 ;  /* 0x000000ffff127224 */ /* 0x000fce00078e000f */
[----:B------:R-:W-:Y:S05]  /*2570*/  WARPSYNC.COLLECTIVE R7, `(.L_x_8216) ;  /* 0x0000000007087348 */ /* 0x000fea0003c00000 */
[----:B------:R0:W1:Y:S02]  /*2580*/  SHFL.DOWN P4, R16, R18, R17, R20 ;  /* 0x0800001112107389 */ /* 0x0000640000080014 */
[----:B01----:R-:W-:Y:S01]  /*2590*/  ENDCOLLECTIVE ;  /* 0x000000000000791b */ /* 0x003fe20003800000 */
.L_x_8216:
[----:B------:R-:W-:Y:S01]  /*25a0*/  IMAD.MOV.U32 R18, RZ, RZ, R14 ;  /* 0x000000ffff127224 */ /* 0x000fe200078e000e */
[----:B------:R-:W-:-:S07]  /*25b0*/  MOV R5, R16 ;  /* 0x0000001000057202 */ /* 0x000fce0000000f00 */
[----:B------:R-:W-:Y:S05]  /*25c0*/  WARPSYNC.COLLECTIVE R7, `(.L_x_8217) ;  /* 0x0000000007087348 */ /* 0x000fea0003c00000 */
[----:B------:R0:W1:Y:S02]  /*25d0*/  SHFL.DOWN P4, R16, R18, R17, R20 ;  /* 0x0800001112107389 */ /* 0x0000640000080014 */
[----:B01----:R-:W-:Y:S01]  /*25e0*/  ENDCOLLECTIVE ;  /* 0x000000000000791b */ /* 0x003fe20003800000 */
.L_x_8217:
[----:B------:R-:W-:Y:S02]  /*25f0*/  IMAD.MOV.U32 R17, RZ, RZ, 0x1 ;  /* 0x00000001ff117424 */ /* 0x000fe400078e00ff */
[----:B------:R-:W-:-:S06]  /*2600*/  IMAD.MOV.U32 R4, RZ, RZ, R16 ;  /* 0x000000ffff047224 */ /* 0x000fcc00078e0010 */
[----:B------:R-:W-:-:S10]  /*2610*/  DADD R4, R14, R4 ;  /* 0x000000000e047229 */ /* 0x000fd40000000004 */
[----:B------:R-:W-:-:S07]  /*2620*/  IMAD.MOV.U32 R18, RZ, RZ, R5 ;  /* 0x000000ffff127224 */ /* 0x000fce00078e0005 */
[----:B------:R-:W-:Y:S05]  /*2630*/  WARPSYNC.COLLECTIVE R7, `(.L_x_8218) ;  /* 0x0000000007087348 */ /* 0x000fea0003c00000 */
[----:B------:R0:W1:Y:S02]  /*2640*/  SHFL.DOWN P4, R16, R18, R17, R20 ;  /* 0x0800001112107389 */ /* 0x0000640000080014 */
[----:B01----:R-:W-:Y:S01]  /*2650*/  ENDCOLLECTIVE ;  /* 0x000000000000791b */ /* 0x003fe20003800000 */
.L_x_8218:
[----:B------:R-:W-:Y:S01]  /*2660*/  MOV R18, R4 ;  /* 0x0000000400127202 */ /* 0x000fe20000000f00 */
[----:B------:R-:W-:-:S07]  /*2670*/  IMAD.MOV.U32 R3, RZ, RZ, R16 ;  /* 0x000000ffff037224 */ /* 0x000fce00078e0010 */
[----:B------:R-:W-:Y:S05]  /*2680*/  WARPSYNC.COLLECTIVE R7, `(.L_x_8219) ;  /* 0x0000000007087348 */ /* 0x000fea0003c00000 */
[----:B------:R0:W1:Y:S02]  /*2690*/  SHFL.DOWN P4, R16, R18, R17, R20 ;  /* 0x0800001112107389 */ /* 0x0000640000080014 */
[----:B01----:R-:W-:Y:S01]  /*26a0*/  ENDCOLLECTIVE ;  /* 0x000000000000791b */ /* 0x003fe20003800000 */
.L_x_8219:
[----:B------:R-:W-:Y:S01]  /*26b0*/  IMAD.MOV.U32 R2, RZ, RZ, R16 ;  /* 0x000000ffff027224 */ /* 0x000fe200078e0010 */
[----:B------:R-:W-:Y:S06]  /*26c0*/  BRA `(.L_x_8220) ;  /* 0xffffffec00107947 */ /* 0x000fec000383ffff */
        .weak           $__internal_37_$__cuda_sm20_div_rn_f64_full
        .type           $__internal_37_$__cuda_sm20_div_rn_f64_full,@function
        .size           $__internal_37_$__cuda_sm20_div_rn_f64_full,(.L_x_12109 - $__internal_37_$__cuda_sm20_div_rn_f64_full)
$__internal_37_$__cuda_sm20_div_rn_f64_full:
        /* <DEDUP_REMOVED lines=10> */
[C---:B------:R-:W-:Y:S01]  /*2770*/  ISETP.GE.U32.AND P1, PT, R24.reuse, R30, PT ;  /* 0x0000001e1800720c */ /* 0x040fe20003f26070 */
[----:B------:R-:W-:Y:S02]  /*2780*/  IMAD.MOV.U32 R31, RZ, RZ, R24 ;  /* 0x000000ffff1f7224 */ /* 0x000fe400078e0018 */
[----:B------:R-:W-:Y:S02]  /*2790*/  @!P2 LOP3.LUT R25, R17, 0x7ff00000, RZ, 0xc0, !PT ;  /* 0x7ff000001119a812 */ /* 0x000fe400078ec0ff */
[----:B------:R-:W0:Y:S01]  /*27a0*/  MUFU.RCP64H R21, R13 ;  /* 0x0000000d00157308 */ /* 0x000e220000001800 */
[----:B------:R-:W-:Y:S02]  /*27b0*/  @!P2 MOV R26, RZ ;  /* 0x000000ff001aa202 */ /* 0x000fe40000000f00 */
[----:B------:R-:W-:Y:S01]  /*27c0*/  @!P2 ISETP.GE.U32.AND P3, PT, R24, R25, PT ;  /* 0x000000191800a20c */ /* 0x000fe20003f66070 */
[----:B------:R-:W-:Y:S01]  /*27d0*/  IMAD.MOV.U32 R25, RZ, RZ, 0x1ca00000 ;  /* 0x1ca00000ff197424 */ /* 0x000fe200078e00ff */
[----:B------:R-:W-:-:S04]  /*27e0*/  @!P0 LOP3.LUT R30, R13, 0x7ff00000, RZ, 0xc0, !PT ;  /* 0x7ff000000d1e8812 */ /* 0x000fc800078ec0ff */
[----:B------:R-:W-:Y:S01]  /*27f0*/  @!P2 SEL R27, R25, 0x63400000, !P3 ;  /* 0x63400000191ba807 */ /* 0x000fe20005800000 */
[----:B------:R-:W-:-:S03]  /*2800*/  VIADD R33, R30, 0xffffffff ;  /* 0xffffffff1e217836 */ /* 0x000fc60000000000 */
        /* <DEDUP_REMOVED lines=15> */
[----:B------:R-:W-:-:S03]  /*2900*/  DFMA R28, R26, -R12, R20 ;  /* 0x8000000c1a1c722b */ /* 0x000fc60000000014 */
[----:B------:R-:W-:-:S05]  /*2910*/  ISETP.GT.U32.OR P0, PT, R33, 0x7feffffe, P0 ;  /* 0x7feffffe2100780c */ /* 0x000fca0000704470 */
[----:B------:R-:W-:-:S08]  /*2920*/  DFMA R22, R22, R28, R26 ;  /* 0x0000001c1616722b */ /* 0x000fd0000000001a */
[----:B------:R-:W-:Y:S05]  /*2930*/  @P0 BRA `(.L_x_8222) ;  /* 0x00000000006c0947 */ /* 0x000fea0003800000 */
[----:B------:R-:W-:-:S04]  /*2940*/  LOP3.LUT R19, R17, 0x7ff00000, RZ, 0xc0, !PT ;  /* 0x7ff0000011137812 */ /* 0x000fc800078ec0ff */
[CC--:B------:R-:W-:Y:S02]  /*2950*/  VIADDMNMX R18, R24.reuse, -R19.reuse, 0xb9600000, !PT ;  /* 0xb960000018127446 */ /* 0x0c0fe40007800913 */
[----:B------:R-:W-:Y:S02]  /*2960*/  ISETP.GE.U32.AND P0, PT, R24, R19, PT ;  /* 0x000000131800720c */ /* 0x000fe40003f06070 */
[----:B------:R-:W-:Y:S02]  /*2970*/  VIMNMX R18, R18, 0x46a00000, PT ;  /* 0x46a0000012127848 */ /* 0x000fe40003fe0100 */
[----:B------:R-:W-:-:S05]  /*2980*/  SEL R25, R25, 0x63400000, !P0 ;  /* 0x6340000019197807 */ /* 0x000fca0004000000 */
[----:B------:R-:W-:Y:S02]  /*2990*/  IMAD.IADD R26, R18, 0x1, -R25 ;  /* 0x00000001121a7824 */ /* 0x000fe400078e0a19 */
[----:B------:R-:W-:-:S03]  /*29a0*/  IMAD.MOV.U32 R18, RZ, RZ, RZ ;  /* 0x000000ffff127224 */ /* 0x000fc600078e00ff */
[----:B------:R-:W-:-:S06]  /*29b0*/  IADD3 R19, R26, 0x7fe00000, RZ ;  /* 0x7fe000001a137810 */ /* 0x000fcc0007ffe0ff */
        /* <DEDUP_REMOVED lines=19> */
.L_x_8222:
        /* <DEDUP_REMOVED lines=16> */
.L_x_8225:
[----:B------:R-:W-:Y:S02]  /*2bf0*/  LOP3.LUT R25, R17, 0x80000, RZ, 0xfc, !PT ;  /* 0x0008000011197812 */ /* 0x000fe400078efcff */
[----:B------:R-:W-:Y:S01]  /*2c00*/  MOV R24, R16 ;  /* 0x0000001000187202 */ /* 0x000fe20000000f00 */
[----:B------:R-:W-:Y:S06]  /*2c10*/  BRA `(.L_x_8223) ;  /* 0x0000000000087947 */ /* 0x000fec0003800000 */
.L_x_8224:
[----:B------:R-:W-:Y:S01]  /*2c20*/  LOP3.LUT R25, R19, 0x80000, RZ, 0xfc, !PT ;  /* 0x0008000013197812 */ /* 0x000fe200078efcff */
[----:B------:R-:W-:-:S07]  /*2c30*/  IMAD.MOV.U32 R24, RZ, RZ, R18 ;  /* 0x000000ffff187224 */ /* 0x000fce00078e0012 */
.L_x_8223:
[----:B------:R-:W-:Y:S05]  /*2c40*/  BSYNC B1 ;  /* 0x0000000000017941 */ /* 0x000fea0003800000 */
.L_x_8221:
[----:B------:R-:W-:Y:S02]  /*2c50*/  IMAD.MOV.U32 R12, RZ, RZ, R4 ;  /* 0x000000ffff0c7224 */ /* 0x000fe400078e0004 */
[----:B------:R-:W-:-:S04]  /*2c60*/  IMAD.MOV.U32 R13, RZ, RZ, 0x0 ;  /* 0x00000000ff0d7424 */ /* 0x000fc800078e00ff */
[----:B------:R-:W-:Y:S05]  /*2c70*/  RET.REL.NODEC R12 `(_ZN2at6native43_GLOBAL__N__9ae7fba5_10_SoftMax_cu_9f978f6323cunn_SoftMaxForwardSmemILi2EdddNS1_22SoftMaxForwardEpilogueElEEvPT2_PKT0_T4_) ;  /* 0xffffffd00ce07950 */ /* 0x000fea0003c3ffff */
.L_x_8226:
        /* <DEDUP_REMOVED lines=16> */
.L_x_12109:


//--------------------- .text._ZN2at6native43_GLOBAL__N__9ae7fba5_10_SoftMax_cu_9f978f6322cunn_SoftMaxForwardRegIdddNS1_22SoftMaxForwardEpilogueElLi9EEEvPT1_PKT_T3_ --------------------------
	.section	.text._ZN2at6native43_GLOBAL__N__9ae7fba5_10_SoftMax_cu_9f978f6322cunn_SoftMaxForwardRegIdddNS1_22SoftMaxForwardEpilogueElLi9EEEvPT1_PKT_T3_,"ax",@progbits
	.align	128
.text._ZN2at6native43_GLOBAL__N__9ae7fba5_10_SoftMax_cu_9f978f6322cunn_SoftMaxForwardRegIdddNS1_22SoftMaxForwardEpilogueElLi9EEEvPT1_PKT_T3_:
        .type           _ZN2at6native43_GLOBAL__N__9ae7fba5_10_SoftMax_cu_9f978f6322cunn_SoftMaxForwardRegIdddNS1_22SoftMaxForwardEpilogueElLi9EEEvPT1_PKT_T3_,@function
        .size           _ZN2at6native43_GLOBAL__N__9ae7fba5_10_SoftMax_cu_9f978f6322cunn_SoftMaxForwardRegIdddNS1_22SoftMaxForwardEpilogueElLi9EEEvPT1_PKT_T3_,(.L_x_12111 - _ZN2at6native43_GLOBAL__N__9ae7fba5_10_SoftMax_cu_9f978f6322cunn_SoftMaxForwardRegIdddNS1_22SoftMaxForwardEpilogueElLi9EEEvPT1_PKT_T3_)
        .other          _ZN2at6native43_GLOBAL__N__9ae7fba5_10_SoftMax_cu_9f978f6322cunn_SoftMaxForwardRegIdddNS1_22SoftMaxForwardEpilogueElLi9EEEvPT1_PKT_T3_,@"STO_CUDA_ENTRY STV_DEFAULT"
_ZN2at6native43_GLOBAL__N__9ae7fba5_10_SoftMax_cu_9f978f6322cunn_SoftMaxForwardRegIdddNS1_22SoftMaxForwardEpilogueElLi9EEEvPT1_PKT_T3_:
        /* <DEDUP_REMOVED lines=17> */
[----:B--2---:R-:W-:Y:S01]  /*0110*/  @!P1 IMAD.WIDE.U32 R2, R28, UR8, R30 ;  /* 0x000000081c029c25 */ /* 0x004fe2000f8e001e */
[----:B------:R-:W-:-:S03]  /*0120*/  ISETP.GE.AND.EX P6, PT, R11, R29, PT, P0 ;  /* 0x0000001d0b00720c */ /* 0x000fc60003fc6300 */
[----:B------:R-:W-:-:S03]  /*0130*/  @!P1 IMAD R0, R29, UR8, R3 ;  /* 0x000000081d009c24 */ /* 0x000fc6000f8e0203 */
[----:B------:R-:W1:Y:S01]  /*0140*/  @!P2 LDC.64 R8, c[0x0][0x218] ;  /* 0x00008600ff08ab82 */ /* 0x000e620000000a00 */
[----:B------:R-:W-:-:S04]  /*0150*/  @!P2 IMAD.WIDE.U32 R6, R28, UR8, R40 ;  /* 0x000000081c06ac25 */ /* 0x000fc8000f8e0028 */
[----:B------:R-:W-:-:S03]  /*0160*/  VIADD R32, R10, UR4 ;  /* 0x000000040a207c36 */ /* 0x000fc60008000000 */
[----:B------:R-:W2:Y:S01]  /*0170*/  @!P6 LDC.64 R34, c[0x0][0x218] ;  /* 0x00008600ff22eb82 */ /* 0x000ea20000000a00 */
[----:B0-----:R-:W-:-:S04]  /*0180*/  @!P1 LEA R4, P3, R2, R4, 0x3 ;  /* 0x0000000402049211 */ /* 0x001fc800078618ff */
[----:B------:R-:W-:-:S05]  /*0190*/  @!P1 LEA.HI.X R5, R2, R5, R0, 0x3, P3 ;  /* 0x0000000502059211 */ /* 0x000fca00018f1c00 */
[----:B------:R0:W3:Y:S01]  /*01a0*/  @!P1 LDG.E.64 R26, desc[UR6][R4.64] ;  /* 0x00000006041a9981 */ /* 0x0000e2000c1e1b00 */
[----:B------:R-:W-:Y:S01]  /*01b0*/  @!P2 IMAD R0, R29, UR8, R7 ;  /* 0x000000081d00ac24 */ /* 0x000fe2000f8e0207 */
[C---:B-1----:R-:W-:Y:S02]  /*01c0*/  @!P2 LEA R8, P3, R6.reuse, R8, 0x3 ;  /* 0x000000080608a211 */ /* 0x042fe400078618ff */
[----:B------:R-:W-:Y:S02]  /*01d0*/  SHF.R.S32.HI R33, RZ, 0x1f, R32 ;  /* 0x0000001fff217819 */ /* 0x000fe40000011420 */
[----:B------:R-:W-:Y:S02]  /*01e0*/  @!P2 LEA.HI.X R9, R6, R9, R0, 0x3, P3 ;  /* 0x000000090609a211 */ /* 0x000fe400018f1c00 */
[----:B------:R-:W-:Y:S02]  /*01f0*/  ISETP.GE.U32.AND P0, PT, R32, R28, PT ;  /* 0x0000001c2000720c */ /* 0x000fe40003f06070 */
[----:B------:R-:W-:Y:S01]  /*0200*/  P2R R2, PR, RZ, 0x40 ;  /* 0x00000040ff027803 */ /* 0x000fe20000000000 */
[----:B------:R1:W4:Y:S01]  /*0210*/  @!P2 LDG.E.64 R42, desc[UR6][R8.64] ;  /* 0x00000006082aa981 */ /* 0x000322000c1e1b00 */
[----:B------:R-:W-:Y:S01]  /*0220*/  ISETP.GE.AND.EX P5, PT, R33, R29, PT, P0 ;  /* 0x0000001d2100720c */ /* 0x000fe20003fa6300 */
[----:B------:R-:W-:-:S04]  /*0230*/  @!P6 IMAD.WIDE.U32 R6, R28, UR8, R10 ;  /* 0x000000081c06ec25 */ /* 0x000fc8000f8e000a */
[----:B0-----:R-:W-:Y:S01]  /*0240*/  VIADD R4, R32, UR4 ;  /* 0x0000000420047c36 */ /* 0x001fe20008000000 */
[----:B--2---:R-:W-:Y:S01]  /*0250*/  @!P6 LEA R10, P0, R6, R34, 0x3 ;  /* 0x00000022060ae211 */ /* 0x004fe200078018ff */
[----:B------:R-:W-:-:S06]  /*0260*/  @!P6 IMAD R0, R29, UR8, R7 ;  /* 0x000000081d00ec24 */ /* 0x000fcc000f8e0207 */
[----:B------:R-:W1:Y:S01]  /*0270*/  @!P5 LDC.64 R36, c[0x0][0x218] ;  /* 0x00008600ff24db82 */ /* 0x000e620000000a00 */
[----:B------:R-:W-:Y:S02]  /*0280*/  SHF.R.S32.HI R5, RZ, 0x1f, R4 ;  /* 0x0000001fff057819 */ /* 0x000fe40000011404 */
[----:B------:R-:W-:Y:S02]  /*0290*/  ISETP.GE.U32.AND P3, PT, R4, R28, PT ;  /* 0x0000001c0400720c */ /* 0x000fe40003f66070 */
[----:B------:R-:W-:Y:S02]  /*02a0*/  @!P6 LEA.HI.X R11, R6, R35, R0, 0x3, P0 ;  /* 0x00000023060be211 */ /* 0x000fe400000f1c00 */
[----:B------:R-:W-:-:S03]  /*02b0*/  ISETP.GE.AND.EX P3, PT, R5, R29, PT, P3 ;  /* 0x0000001d0500720c */ /* 0x000fc60003f66330 */
[----:B------:R-:W2:Y:S01]  /*02c0*/  @!P6 LDG.E.64 R24, desc[UR6][R10.64] ;  /* 0x000000060a18e981 */ /* 0x000ea2000c1e1b00 */
[----:B------:R-:W-:-:S04]  /*02d0*/  @!P5 IMAD.WIDE.U32 R6, R28, UR8, R32 ;  /* 0x000000081c06dc25 */ /* 0x000fc8000f8e0020 */
[----:B------:R-:W-:-:S05]  /*02e0*/  @!P5 IMAD R0, R29, UR8, R7 ;  /* 0x000000081d00dc24 */ /* 0x000fca000f8e0207 */
[----:B------:R-:W0:Y:S01]  /*02f0*/  @!P3 LDC.64 R32, c[0x0][0x218] ;  /* 0x00008600ff20bb82 */ /* 0x000e220000000a00 */
[----:B-1----:R-:W-:-:S04]  /*0300*/  @!P5 LEA R8, P0, R6, R36, 0x3 ;  /* 0x000000240608d211 */ /* 0x002fc800078018ff */
[----:B------:R-:W-:-:S05]  /*0310*/  @!P5 LEA.HI.X R9, R6, R37, R0, 0x3, P0 ;  /* 0x000000250609d211 */ /* 0x000fca00000f1c00 */
[----:B------:R4:W5:Y:S01]  /*0320*/  @!P5 LDG.E.64 R22, desc[UR6][R8.64] ;  /* 0x000000060816d981 */ /* 0x000962000c1e1b00 */
[----:B------:R-:W-:-:S04]  /*0330*/  @!P3 IMAD.WIDE.U32 R6, R28, UR8, R4 ;  /* 0x000000081c06bc25 */ /* 0x000fc8000f8e0004 */
[----:B------:R-:W-:Y:S01]  /*0340*/  @!P3 IMAD R0, R29, UR8, R7 ;  /* 0x000000081d00bc24 */ /* 0x000fe2000f8e0207 */
[----:B0-----:R-:W-:-:S04]  /*0350*/  @!P3 LEA R32, P0, R6, R32, 0x3 ;  /* 0x000000200620b211 */ /* 0x001fc800078018ff */
[----:B------:R-:W-:-:S05]  /*0360*/  @!P3 LEA.HI.X R33, R6, R33, R0, 0x3, P0 ;  /* 0x000000210621b211 */ /* 0x000fca00000f1c00 */
[----:B------:R-:W5:Y:S01]  /*0370*/  @!P3 LDG.E.64 R20, desc[UR6][R32.64] ;  /* 0x000000062014b981 */ /* 0x000f62000c1e1b00 */
[----:B------:R-:W-:Y:S02]  /*0380*/  @!P1 IMAD.MOV.U32 R6, RZ, RZ, -0x1 ;  /* 0xffffffffff069424 */ /* 0x000fe400078e00ff */
[----:B------:R-:W-:Y:S02]  /*0390*/  @!P1 IMAD.MOV.U32 R7, RZ, RZ, 0x7fefffff ;  /* 0x7fefffffff079424 */ /* 0x000fe400078e00ff */
[----:B------:R-:W-:Y:S01]  /*03a0*/  @!P1 IMAD.MOV.U32 R5, RZ, RZ, R6 ;  /* 0x000000ffff059224 */ /* 0x000fe200078e0006 */
[----:B------:R-:W-:Y:S02]  /*03b0*/  IADD3 R4, R4, UR4, RZ ;  /* 0x0000000404047c10 */ /* 0x000fe4000fffe0ff */
[----:B------:R-:W-:Y:S01]  /*03c0*/  P2R R3, PR, RZ, 0x20 ;  /* 0x00000020ff037803 */ /* 0x000fe20000000000 */
[----:B---3--:R-:W-:Y:S01]  /*03d0*/  @!P1 DSETP.MAX.AND P0, P4, R26, -R6, PT ;  /* 0x800000061a00922a */ /* 0x008fe20003c0f000 */
[----:B------:R-:W-:-:S05]  /*03e0*/  @!P1 IMAD.MOV.U32 R0, RZ, RZ, R26 ;  /* 0x000000ffff009224 */ /* 0x000fca00078e001a */
[----:B------:R-:W-:Y:S01]  /*03f0*/  @!P1 SEL R5, R0, R5, P0 ;  /* 0x0000000500059207 */ /* 0x000fe20000000000 */
[----:B------:R-:W-:-:S05]  /*0400*/  @!P1 IMAD.MOV.U32 R0, RZ, RZ, R27 ;  /* 0x000000ffff009224 */ /* 0x000fca00078e001b */
[----:B------:R-:W-:Y:S02]  /*0410*/  @!P1 FSEL R0, R0, -R7, P0 ;  /* 0x8000000700009208 */ /* 0x000fe40000000000 */
[----:B------:R-:W-:-:S04]  /*0420*/  @!P1 LOP3.LUT R7, R7, 0x80000, RZ, 0xfc, !PT ;  /* 0x0008000007079812 */ /* 0x000fc800078efcff */
[----:B------:R-:W-:Y:S01]  /*0430*/  @!P1 SEL R0, R7, R0, P4 ;  /* 0x0000000007009207 */ /* 0x000fe20002000000 */
[----:B------:R-:W-:Y:S01]  /*0440*/  IMAD.MOV.U32 R7, RZ, RZ, -0x100001 ;  /* 0xffefffffff077424 */ /* 0x000fe200078e00ff */
[----:B------:R-:W-:Y:S01]  /*0450*/  MOV R6, 0xffffffff ;  /* 0xffffffff00067802 */ /* 0x000fe20000000f00 */
[----:B------:R-:W-:Y:S02]  /*0460*/  @!P1 IMAD.MOV.U32 R6, RZ, RZ, R5 ;  /* 0x000000ffff069224 */ /* 0x000fe400078e0005 */
[----:B------:R-:W-:Y:S02]  /*0470*/  @!P1 IMAD.MOV.U32 R7, RZ, RZ, R0 ;  /* 0x000000ffff079224 */ /* 0x000fe400078e0000 */
[----:B----4-:R-:W-:Y:S02]  /*0480*/  @!P2 IMAD.MOV.U32 R8, RZ, RZ, R42 ;  /* 0x000000ffff08a224 */ /* 0x010fe400078e002a */
[----:B------:R-:W-:Y:S02]  /*0490*/  @!P2 IMAD.MOV.U32 R5, RZ, RZ, R6 ;  /* 0x000000ffff05a224 */ /* 0x000fe400078e0006 */
[----:B------:R-:W-:-:S06]  /*04a0*/  @!P2 DSETP.MAX.AND P0, P4, R6, R42, PT ;  /* 0x0000002a0600a22a */ /* 0x000fcc0003c0f000 */
[----:B------:R-:W-:Y:S01]  /*04b0*/  @!P2 SEL R9, R5, R8, P0 ;  /* 0x000000080509a207 */ /* 0x000fe20000000000 */
[----:B------:R-:W-:Y:S02]  /*04c0*/  @!P2 IMAD.MOV.U32 R8, RZ, RZ, R43 ;  /* 0x000000ffff08a224 */ /* 0x000fe400078e002b */
[----:B------:R-:W-:-:S05]  /*04d0*/  @!P2 IMAD.MOV.U32 R5, RZ, RZ, R7 ;  /* 0x000000ffff05a224 */ /* 0x000fca00078e0007 */
[----:B------:R-:W-:Y:S02]  /*04e0*/  @!P2 FSEL R5, R5, R8, P0 ;  /* 0x000000080505a208 */ /* 0x000fe40000000000 */
[----:B------:R-:W-:Y:S01]  /*04f0*/  @!P2 LOP3.LUT R8, R8, 0x80000, RZ, 0xfc, !PT ;  /* 0x000800000808a812 */ /* 0x000fe200078efcff */
[----:B------:R-:W-:-:S03]  /*0500*/  @!P2 IMAD.MOV.U32 R6, RZ, RZ, R9 ;  /* 0x000000ffff06a224 */ /* 0x000fc600078e0009 */
[----:B------:R-:W-:Y:S01]  /*0510*/  @!P2 SEL R7, R8, R5, P4 ;  /* 0x000000050807a207 */ /* 0x000fe20002000000 */
[----:B------:R-:W-:Y:S01]  /*0520*/  @!P6 IMAD.MOV.U32 R5, RZ, RZ, R6 ;  /* 0x000000ffff05e224 */ /* 0x000fe200078e0006 */
[----:B--2---:R-:W-:-:S04]  /*0530*/  @!P6 MOV R8, R24 ;  /* 0x000000180008e202 */ /* 0x004fc80000000f00 */
        /* <DEDUP_REMOVED lines=8> */
[----:B-----5:R-:W-:Y:S02]  /*05c0*/  @!P5 IMAD.MOV.U32 R8, RZ, RZ, R22 ;  /* 0x000000ffff08d224 */ /* 0x020fe400078e0016 */
[----:B------:R-:W-:-:S03]  /*05d0*/  @!P5 IMAD.MOV.U32 R5, RZ, RZ, R6 ;  /* 0x000000ffff05d224 */ /* 0x000fc600078e0006 */
[----:B------:R-:W-:Y:S01]  /*05e0*/  @!P5 DSETP.MAX.AND P0, P4, R6, R22, PT ;  /* 0x000000160600d22a */ /* 0x000fe20003c0f000 */
[----:B------:R-:W-:-:S05]  /*05f0*/  @!P5 IMAD.MOV.U32 R10, RZ, RZ, R23 ;  /* 0x000000ffff0ad224 */ /* 0x000fca00078e0017 */
[----:B------:R-:W-:Y:S01]  /*0600*/  @!P5 SEL R9, R5, R8, P0 ;  /* 0x000000080509d207 */ /* 0x000fe20000000000 */
[----:B------:R-:W-:Y:S01]  /*0610*/  @!P5 IMAD.MOV.U32 R5, RZ, RZ, R7 ;  /* 0x000000ffff05d224 */ /* 0x000fe200078e0007 */
[----:B------:R-:W-:-:S04]  /*0620*/  @!P5 LOP3.LUT R8, R10, 0x80000, RZ, 0xfc, !PT ;  /* 0x000800000a08d812 */ /* 0x000fc800078efcff */
[----:B------:R-:W-:Y:S01]  /*0630*/  @!P5 FSEL R5, R5, R10, P0 ;  /* 0x0000000a0505d208 */ /* 0x000fe20000000000 */
[----:B------:R-:W-:-:S03]  /*0640*/  @!P5 IMAD.MOV.U32 R6, RZ, RZ, R9 ;  /* 0x000000ffff06d224 */ /* 0x000fc600078e0009 */
[----:B------:R-:W-:Y:S01]  /*0650*/  @!P5 SEL R7, R8, R5, P4 ;  /* 0x000000050807d207 */ /* 0x000fe20002000000 */
[----:B------:R-:W-:Y:S02]  /*0660*/  @!P3 IMAD.MOV.U32 R9, RZ, RZ, R20 ;  /* 0x000000ffff09b224 */ /* 0x000fe400078e0014 */
[----:B------:R-:W-:-:S03]  /*0670*/  @!P3 IMAD.MOV.U32 R8, RZ, RZ, R6 ;  /* 0x000000ffff08b224 */ /* 0x000fc600078e0006 */
[----:B------:R-:W-:Y:S01]  /*0680*/  @!P3 DSETP.MAX.AND P4, P0, R6, R20, PT ;  /* 0x000000140600b22a */ /* 0x000fe2000388f000 */
[----:B------:R-:W-:-:S05]  /*0690*/  @!P3 IMAD.MOV.U32 R11, RZ, RZ, R21 ;  /* 0x000000ffff0bb224 */ /* 0x000fca00078e0015 */
[----:B------:R-:W-:Y:S01]  /*06a0*/  @!P3 SEL R33, R8, R9, P4 ;  /* 0x000000090821b207 */ /* 0x000fe20002000000 */
[----:B------:R-:W-:Y:S01]  /*06b0*/  @!P3 IMAD.MOV.U32 R8, RZ, RZ, R7 ;  /* 0x000000ffff08b224 */ /* 0x000fe200078e0007 */
[----:B------:R-:W-:-:S04]  /*06c0*/  SHF.R.S32.HI R5, RZ, 0x1f, R4 ;  /* 0x0000001fff057819 */ /* 0x000fc80000011404 */
[----:B------:R-:W-:Y:S02]  /*06d0*/  @!P3 FSEL R10, R8, R11, P4 ;  /* 0x0000000b080ab208 */ /* 0x000fe40002000000 */
[----:B------:R-:W-:-:S04]  /*06e0*/  ISETP.GE.U32.AND P4, PT, R4, R28, PT ;  /* 0x0000001c0400720c */ /* 0x000fc80003f86070 */
[----:B------:R-:W-:-:S13]  /*06f0*/  ISETP.GE.AND.EX P4, PT, R5, R29, PT, P4 ;  /* 0x0000001d0500720c */ /* 0x000fda0003f86340 */
[----:B------:R-:W0:Y:S01]  /*0700*/  @!P4 LDC.64 R8, c[0x0][0x218] ;  /* 0x00008600ff08cb82 */ /* 0x000e220000000a00 */
[----:B------:R-:W-:Y:S01]  /*0710*/  @!P3 LOP3.LUT R11, R11, 0x80000, RZ, 0xfc, !PT ;  /* 0x000800000b0bb812 */ /* 0x000fe200078efcff */
[----:B------:R-:W-:-:S03]  /*0720*/  @!P4 IMAD.WIDE.U32 R34, R28, UR8, R4 ;  /* 0x000000081c22cc25 */ /* 0x000fc6000f8e0004 */
[----:B------:R-:W-:Y:S01]  /*0730*/  @!P3 SEL R7, R11, R10, P0 ;  /* 0x0000000a0b07b207 */ /* 0x000fe20000000000 */
[----:B------:R-:W-:Y:S01]  /*0740*/  @!P4 IMAD R5, R29, UR8, R35 ;  /* 0x000000081d05cc24 */ /* 0x000fe2000f8e0223 */
[----:B0-----:R-:W-:-:S04]  /*0750*/  @!P4 LEA R8, P0, R34, R8, 0x3 ;  /* 0x000000082208c211 */ /* 0x001fc800078018ff */
[----:B------:R-:W-:-:S05]  /*0760*/  @!P4 LEA.HI.X R9, R34, R9, R5, 0x3, P0 ;  /* 0x000000092209c211 */ /* 0x000fca00000f1c05 */
[----:B------:R-:W2:Y:S01]  /*0770*/  @!P4 LDG.E.64 R18, desc[UR6][R8.64] ;  /* 0x000000060812c981 */ /* 0x000ea2000c1e1b00 */
[----:B------:R-:W-:-:S05]  /*0780*/  VIADD R10, R4, UR4 ;  /* 0x00000004040a7c36 */ /* 0x000fca0008000000 */
[----:B------:R-:W-:Y:S02]  /*0790*/  SHF.R.S32.HI R11, RZ, 0x1f, R10 ;  /* 0x0000001fff0b7819 */ /* 0x000fe4000001140a */
[----:B------:R-:W-:-:S04]  /*07a0*/  ISETP.GE.U32.AND P5, PT, R10, R28, PT ;  /* 0x0000001c0a00720c */ /* 0x000fc80003fa6070 */
[----:B------:R-:W-:-:S13]  /*07b0*/  ISETP.GE.AND.EX P5, PT, R11, R29, PT, P5 ;  /* 0x0000001d0b00720c */ /* 0x000fda0003fa6350 */
[----:B------:R-:W0:Y:S01]  /*07c0*/  @!P5 LDC.64 R36, c[0x0][0x218] ;  /* 0x00008600ff24db82 */ /* 0x000e220000000a00 */
[----:B------:R-:W-:-:S04]  /*07d0*/  @!P5 IMAD.WIDE.U32 R34, R28, UR8, R10 ;  /* 0x000000081c22dc25 */ /* 0x000fc8000f8e000a */
[----:B------:R-:W-:Y:S01]  /*07e0*/  @!P5 IMAD R5, R29, UR8, R35 ;  /* 0x000000081d05dc24 */ /* 0x000fe2000f8e0223 */
[----:B0-----:R-:W-:-:S04]  /*07f0*/  @!P5 LEA R4, P0, R34, R36, 0x3 ;  /* 0x000000242204d211 */ /* 0x001fc800078018ff */
[----:B------:R-:W-:-:S05]  /*0800*/  @!P5 LEA.HI.X R5, R34, R37, R5, 0x3, P0 ;  /* 0x000000252205d211 */ /* 0x000fca00000f1c05 */
[----:B------:R-:W3:Y:S01]  /*0810*/  @!P5 LDG.E.64 R16, desc[UR6][R4.64] ;  /* 0x000000060410d981 */ /* 0x000ee2000c1e1b00 */
[----:B------:R-:W-:-:S04]  /*0820*/  @!P3 IMAD.MOV.U32 R6, RZ, RZ, R33 ;  /* 0x000000ffff06b224 */ /* 0x000fc800078e0021 */
[----:B------:R-:W-:Y:S02]  /*0830*/  @!P4 IMAD.MOV.U32 R11, RZ, RZ, R6 ;  /* 0x000000ffff0bc224 */ /* 0x000fe400078e0006 */
[----:B------:R-:W-:Y:S01]  /*0840*/  VIADD R10, R10, UR4 ;  /* 0x000000040a0a7c36 */ /* 0x000fe20008000000 */
[----:B------:R-:W-:Y:S02]  /*0850*/  P2R R0, PR, RZ, 0x2 ;  /* 0x00000002ff007803 */ /* 0x000fe40000000000 */
[----:B------:R-:W-:Y:S01]  /*0860*/  P2R R32, PR, RZ, 0x4 ;  /* 0x00000004ff207803 */ /* 0x000fe20000000000 */
[----:B--2---:R-:W-:Y:S01]  /*0870*/  @!P4 DSETP.MAX.AND P0, P6, R6, R18, PT ;  /* 0x000000120600c22a */ /* 0x004fe20003e0f000 */
[----:B------:R-:W-:Y:S01]  /*0880*/  @!P4 IMAD.MOV.U32 R34, RZ, RZ, R18 ;  /* 0x000000ffff22c224 */ /* 0x000fe200078e0012 */
[----:B------:R-:W-:-:S04]  /*0890*/  @!P4 MOV R36, R19 ;  /* 0x000000130024c202 */ /* 0x000fc80000000f00 */
[----:B------:R-:W-:Y:S01]  /*08a0*/  @!P4 SEL R33, R11, R34, P0 ;  /* 0x000000220b21c207 */ /* 0x000fe20000000000 */
[----:B------:R-:W-:Y:S01]  /*08b0*/  @!P4 IMAD.MOV.U32 R11, RZ, RZ, R7 ;  /* 0x000000ffff0bc224 */ /* 0x000fe200078e0007 */
[----:B------:R-:W-:-:S04]  /*08c0*/  @!P4 LOP3.LUT R34, R36, 0x80000, RZ, 0xfc, !PT ;  /* 0x000800002422c812 */ /* 0x000fc800078efcff */
[----:B------:R-:W-:-:S04]  /*08d0*/  @!P4 FSEL R11, R11, R36, P0 ;  /* 0x000000240b0bc208 */ /* 0x000fc80000000000 */
[----:B------:R-:W-:Y:S02]  /*08e0*/  @!P4 SEL R7, R34, R11, P6 ;  /* 0x0000000b2207c207 */ /* 0x000fe40003000000 */
[----:B------:R-:W-:Y:S02]  /*08f0*/  SHF.R.S32.HI R11, RZ, 0x1f, R10 ;  /* 0x0000001fff0b7819 */ /* 0x000fe4000001140a */
[----:B------:R-:W-:-:S04]  /*0900*/  ISETP.GE.U32.AND P6, PT, R10, R28, PT ;  /* 0x0000001c0a00720c */ /* 0x000fc80003fc6070 */
[----:B------:R-:W-:-:S13]  /*0910*/  ISETP.GE.AND.EX P6, PT, R11, R29, PT, P6 ;  /* 0x0000001d0b00720c */ /* 0x000fda0003fc6360 */
[----:B------:R-:W0:Y:S01]  /*0920*/  @!P6 LDC.64 R36, c[0x0][0x218] ;  /* 0x00008600ff24eb82 */ /* 0x000e220000000a00 */
[----:B------:R-:W-:-:S04]  /*0930*/  @!P6 IMAD.WIDE.U32 R34, R28, UR8, R10 ;  /* 0x000000081c22ec25 */ /* 0x000fc8000f8e000a */
[----:B------:R-:W-:Y:S02]  /*0940*/  @!P6 IMAD R9, R29, UR8, R35 ;  /* 0x000000081d09ec24 */ /* 0x000fe4000f8e0223 */
[----:B------:R-:W-:-:S04]  /*0950*/  @!P4 IMAD.MOV.U32 R6, RZ, RZ, R33 ;  /* 0x000000ffff06c224 */ /* 0x000fc800078e0021 */
[----:B------:R-:W-:Y:S01]  /*0960*/  @!P5 IMAD.MOV.U32 R11, RZ, RZ, R6 ;  /* 0x000000ffff0bd224 */ /* 0x000fe200078e0006 */
[----:B0-----:R-:W-:-:S04]  /*0970*/  @!P6 LEA R8, P0, R34, R36, 0x3 ;  /* 0x000000242208e211 */ /* 0x001fc800078018ff */
[----:B------:R-:W-:Y:S01]  /*0980*/  @!P6 LEA.HI.X R9, R34, R37, R9, 0x3, P0 ;  /* 0x000000252209e211 */ /* 0x000fe200000f1c09 */
[----:B---3--:R-:W-:Y:S02]  /*0990*/  @!P5 IMAD.MOV.U32 R34, RZ, RZ, R16 ;  /* 0x000000ffff22d224 */ /* 0x008fe400078e0010 */
[----:B------:R-:W-:Y:S01]  /*09a0*/  @!P5 DSETP.MAX.AND P0, P1, R6, R16, PT ;  /* 0x000000100600d22a */ /* 0x000fe2000390f000 */
[----:B------:R-:W-:Y:S01]  /*09b0*/  @!P5 IMAD.MOV.U32 R36, RZ, RZ, R17 ;  /* 0x000000ffff24d224 */ /* 0x000fe200078e0011 */
[----:B------:R-:W-:Y:S01]  /*09c0*/  IADD3 R10, R10, UR4, RZ ;  /* 0x000000040a0a7c10 */ /* 0x000fe2000fffe0ff */
[----:B------:R-:W2:Y:S03]  /*09d0*/  @!P6 LDG.E.64 R14, desc[UR6][R8.64] ;  /* 0x00000006080ee981 */ /* 0x000ea6000c1e1b00 */
[----:B------:R-:W-:Y:S01]  /*09e0*/  @!P5 SEL R33, R11, R34, P0 ;  /* 0x000000220b21d207 */ /* 0x000fe20000000000 */
[----:B------:R-:W-:Y:S01]  /*09f0*/  @!P5 IMAD.MOV.U32 R11, RZ, RZ, R7 ;  /* 0x000000ffff0bd224 */ /* 0x000fe200078e0007 */
[----:B------:R-:W-:-:S04]  /*0a00*/  @!P5 LOP3.LUT R34, R36, 0x80000, RZ, 0xfc, !PT ;  /* 0x000800002422d812 */ /* 0x000fc800078efcff */
[----:B------:R-:W-:Y:S02]  /*0a10*/  @!P5 FSEL R11, R11, R36, P0 ;  /* 0x000000240b0bd208 */ /* 0x000fe40000000000 */
[----:B------:R-:W-:Y:S02]  /*0a20*/  ISETP.GE.U32.AND P0, PT, R10, R28, PT ;  /* 0x0000001c0a00720c */ /* 0x000fe40003f06070 */
[----:B------:R-:W-:Y:S02]  /*0a30*/  @!P5 SEL R7, R34, R11, P1 ;  /* 0x0000000b2207d207 */ /* 0x000fe40000800000 */
[----:B------:R-:W-:-:S04]  /*0a40*/  SHF.R.S32.HI R11, RZ, 0x1f, R10 ;  /* 0x0000001fff0b7819 */ /* 0x000fc8000001140a */
        /* <DEDUP_REMOVED lines=8> */
[----:B------:R-:W-:Y:S01]  /*0ad0*/  @!P6 IMAD.MOV.U32 R5, RZ, RZ, R6 ;  /* 0x000000ffff05e224 */ /* 0x000fe200078e0006 */
[----:B------:R-:W-:Y:S01]  /*0ae0*/  P2R R4, PR, RZ, 0x4 ;  /* 0x00000004ff047803 */ /* 0x000fe20000000000 */
[----:B------:R-:W0:Y:S01]  /*0af0*/  S2UR UR5, SR_CgaCtaId ;  /* 0x00000000000579c3 */ /* 0x000e220000008800 */
[----:B------:R-:W-:Y:S01]  /*0b00*/  UMOV UR4, 0x400 ;  /* 0x0000040000047882 */ /* 0x000fe20000000000 */
[----:B------:R-:W-:Y:S06]  /*0b10*/  BSSY B0, `(.L_x_8227) ;  /* 0x000006b000007945 */ /* 0x000fec0003800000 */
[----:B------:R-:W-:Y:S06]  /*0b20*/  BAR.SYNC.DEFER_BLOCKING 0x0 ;  /* 0x0000000000007b1d */ /* 0x000fec0000010000 */
[----:B--2---:R-:W-:Y:S01]  /*0b30*/  @!P6 DSETP.MAX.AND P0, P1, R6, R14, PT ;  /* 0x0000000e0600e22a */ /* 0x004fe2000390f000 */
[----:B------:R-:W-:-:S02]  /*0b40*/  @!P6 IMAD.MOV.U32 R34, RZ, RZ, R14 ;  /* 0x000000ffff22e224 */ /* 0x000fc400078e000e */
[----:B------:R-:W-:-:S03]  /*0b50*/  @!P6 IMAD.MOV.U32 R36, RZ, RZ, R15 ;  /* 0x000000ffff24e224 */ /* 0x000fc600078e000f */
[----:B------:R-:W-:Y:S01]  /*0b60*/  @!P6 SEL R33, R5, R34, P0 ;  /* 0x000000220521e207 */ /* 0x000fe20000000000 */
[----:B------:R-:W-:Y:S01]  /*0b70*/  @!P6 IMAD.MOV.U32 R5, RZ, RZ, R7 ;  /* 0x000000ffff05e224 */ /* 0x000fe200078e0007 */
[----:B------:R-:W-:-:S04]  /*0b80*/  @!P6 LOP3.LUT R34, R36, 0x80000, RZ, 0xfc, !PT ;  /* 0x000800002422e812 */ /* 0x000fc800078efcff */
[----:B------:R-:W-:Y:S01]  /*0b90*/  @!P6 FSEL R5, R5, R36, P0 ;  /* 0x000000240505e208 */ /* 0x000fe20000000000 */
[----:B------:R-:W-:-:S03]  /*0ba0*/  @!P6 IMAD.MOV.U32 R6, RZ, RZ, R33 ;  /* 0x000000ffff06e224 */ /* 0x000fc600078e0021 */
[----:B------:R-:W-:Y:S02]  /*0bb0*/  @!P6 SEL R7, R34, R5, P1 ;  /* 0x000000052207e207 */ /* 0x000fe40000800000 */
[----:B------:R-:W-:-:S03]  /*0bc0*/  @!P2 MOV R5, R6 ;  /* 0x000000060005a202 */ /* 0x000fc60000000f00 */
[----:B------:R-:W-:Y:S01]  /*0bd0*/  @!P2 IMAD.MOV.U32 R8, RZ, RZ, R7 ;  /* 0x000000ffff08a224 */ /* 0x000fe200078e0007 */
[----:B---3--:R-:W-:Y:S01]  /*0be0*/  @!P2 DSETP.MAX.AND P0, P1, R6, R12, PT ;  /* 0x0000000c0600a22a */ /* 0x008fe2000390f000 */
[----:B------:R-:W-:Y:S02]  /*0bf0*/  @!P2 IMAD.MOV.U32 R34, RZ, RZ, R12 ;  /* 0x000000ffff22a224 */ /* 0x000fe400078e000c */
[----:B------:R-:W-:-:S03]  /*0c00*/  @!P2 IMAD.MOV.U32 R9, RZ, RZ, R13 ;  /* 0x000000ffff09a224 */ /* 0x000fc600078e000d */
[----:B------:R-:W-:Y:S02]  /*0c10*/  @!P2 SEL R6, R5, R34, P0 ;  /* 0x000000220506a207 */ /* 0x000fe40000000000 */
[----:B------:R-:W-:Y:S02]  /*0c20*/  @!P2 FSEL R5, R8, R9, P0 ;  /* 0x000000090805a208 */ /* 0x000fe40000000000 */
[----:B------:R-:W-:-:S04]  /*0c30*/  @!P2 LOP3.LUT R8, R9, 0x80000, RZ, 0xfc, !PT ;  /* 0x000800000908a812 */ /* 0x000fc800078efcff */
[----:B------:R-:W-:Y:S02]  /*0c40*/  @!P2 SEL R7, R8, R5, P1 ;  /* 0x000000050807a207 */ /* 0x000fe40000800000 */
[----:B------:R-:W-:Y:S04]  /*0c50*/  SHFL.DOWN PT, R8, R6, 0x10, 0x1f ;  /* 0x0a001f0006087f89 */ /* 0x000fe800000e0000 */
[----:B------:R-:W1:Y:S02]  /*0c60*/  SHFL.DOWN PT, R9, R7, 0x10, 0x1f ;  /* 0x0a001f0007097f89 */ /* 0x000e6400000e0000 */
[----:B-1----:R-:W-:-:S06]  /*0c70*/  DSETP.GEU.AND P0, PT, R6, R8, PT ;  /* 0x000000080600722a */ /* 0x002fcc0003f0e000 */
[----:B------:R-:W-:Y:S02]  /*0c80*/  FSEL R11, R9, R7, !P0 ;  /* 0x00000007090b7208 */ /* 0x000fe40004000000 */
[----:B------:R-:W-:-:S03]  /*0c90*/  FSEL R10, R8, R6, !P0 ;  /* 0x00000006080a7208 */ /* 0x000fc60004000000 */
[----:B------:R-:W-:Y:S04]  /*0ca0*/  SHFL.DOWN PT, R9, R11, 0x8, 0x1f ;  /* 0x09001f000b097f89 */ /* 0x000fe800000e0000 */
[----:B------:R-:W1:Y:S01]  /*0cb0*/  SHFL.DOWN PT, R8, R10, 0x8, 0x1f ;  /* 0x09001f000a087f89 */ /* 0x000e6200000e0000 */
[----:B------:R-:W-:Y:S01]  /*0cc0*/  ISETP.NE.AND P2, PT, R32, RZ, PT ;  /* 0x000000ff2000720c */ /* 0x000fe20003f45270 */
[----:B-1----:R-:W-:-:S06]  /*0cd0*/  DSETP.GEU.AND P0, PT, R10, R8, PT ;  /* 0x000000080a00722a */ /* 0x002fcc0003f0e000 */
[----:B------:R-:W-:Y:S02]  /*0ce0*/  FSEL R33, R9, R11, !P0 ;  /* 0x0000000b09217208 */ /* 0x000fe40004000000 */
[----:B------:R-:W-:-:S03]  /*0cf0*/  FSEL R32, R8, R10, !P0 ;  /* 0x0000000a08207208 */ /* 0x000fc60004000000 */
[----:B------:R-:W-:Y:S04]  /*0d00*/  SHFL.DOWN PT, R9, R33, 0x4, 0x1f ;  /* 0x08801f0021097f89 */ /* 0x000fe800000e0000 */
[----:B------:R-:W1:Y:S02]  /*0d10*/  SHFL.DOWN PT, R8, R32, 0x4, 0x1f ;  /* 0x08801f0020087f89 */ /* 0x000e6400000e0000 */
        /* <DEDUP_REMOVED lines=9> */
[----:B------:R-:W1:Y:S01]  /*0db0*/  SHFL.DOWN PT, R6, R10, 0x1, 0x1f ;  /* 0x08201f000a067f89 */ /* 0x000e6200000e0000 */
[----:B------:R-:W-:Y:S02]  /*0dc0*/  SHF.R.S32.HI R5, RZ, 0x1f, R30 ;  /* 0x0000001fff057819 */ /* 0x000fe4000001141e */
[----:B------:R-:W-:Y:S02]  /*0dd0*/  ISETP.NE.AND P1, PT, R0, RZ, PT ;  /* 0x000000ff0000720c */ /* 0x000fe40003f25270 */
[----:B------:R-:W-:-:S04]  /*0de0*/  LEA.HI R0, R5, R30, RZ, 0x5 ;  /* 0x0000001e05007211 */ /* 0x000fc800078f28ff */
[----:B------:R-:W-:-:S05]  /*0df0*/  LOP3.LUT R5, R0, 0xffffffe0, RZ, 0xc0, !PT ;  /* 0xffffffe000057812 */ /* 0x000fca00078ec0ff */
[----:B------:R-:W-:Y:S01]  /*0e00*/  IMAD.IADD R5, R30, 0x1, -R5 ;  /* 0x000000011e057824 */ /* 0x000fe200078e0a05 */
[----:B-1----:R-:W-:-:S06]  /*0e10*/  DSETP.GEU.AND P0, PT, R10, R6, PT ;  /* 0x000000060a00722a */ /* 0x002fcc0003f0e000 */
[----:B------:R-:W-:Y:S02]  /*0e20*/  FSEL R6, R6, R10, !P0 ;  /* 0x0000000a06067208 */ /* 0x000fe40004000000 */
[----:B------:R-:W-:Y:S02]  /*0e30*/  FSEL R7, R7, R11, !P0 ;  /* 0x0000000b07077208 */ /* 0x000fe40004000000 */
[----:B------:R-:W-:Y:S01]  /*0e40*/  ISETP.NE.AND P0, PT, R5, RZ, PT ;  /* 0x000000ff0500720c */ /* 0x000fe20003f05270 */
[----:B0-----:R-:W-:-:S12]  /*0e50*/  ULEA UR4, UR5, UR4, 0x18 ;  /* 0x0000000405047291 */ /* 0x001fd8000f8ec03f */
[----:B------:R-:W-:-:S04]  /*0e60*/  @!P0 SHF.R.S32.HI R9, RZ, 0x5, R0 ;  /* 0x00000005ff098819 */ /* 0x000fc80000011400 */
[----:B------:R-:W-:Y:S01]  /*0e70*/  @!P0 LEA R9, R9, UR4, 0x3 ;  /* 0x0000000409098c11 */ /* 0x000fe2000f8e18ff */
[----:B------:R-:W-:-:S04]  /*0e80*/  ULDC UR5, c[0x0][0x0] ;  /* 0x0000000000057ab9 */ /* 0x000fc80000000800 */
[----:B------:R0:W-:Y:S01]  /*0e90*/  @!P0 STS.64 [R9], R6 ;  /* 0x0000000609008388 */ /* 0x0001e20000000a00 */
[----:B------:R-:W-:Y:S01]  /*0ea0*/  USHF.R.U32.HI UR5, URZ, 0x5, UR5 ;  /* 0x000000053f057899 */ /* 0x000fe20008011605 */
[----:B------:R-:W-:Y:S01]  /*0eb0*/  P2R R8, PR, RZ, 0x1 ;  /* 0x00000001ff087803 */ /* 0x000fe20000000000 */
[----:B------:R-:W-:Y:S04]  /*0ec0*/  BAR.SYNC.DEFER_BLOCKING 0x0 ;  /* 0x0000000000007b1d */ /* 0x000fe80000010000 */
[----:B------:R-:W-:Y:S01]  /*0ed0*/  ISETP.GE.AND P0, PT, R30, UR5, PT ;  /* 0x000000051e007c0c */ /* 0x000fe2000bf06270 */
[----:B------:R-:W-:Y:S01]  /*0ee0*/  IMAD.MOV.U32 R10, RZ, RZ, -0x1 ;  /* 0xffffffffff0a7424 */ /* 0x000fe200078e00ff */
[----:B------:R-:W-:Y:S01]  /*0ef0*/  LEA R5, R5, UR4, 0x3 ;  /* 0x0000000405057c11 */ /* 0x000fe2000f8e18ff */
[----:B------:R-:W-:-:S02]  /*0f00*/  IMAD.MOV.U32 R11, RZ, RZ, -0x100001 ;  /* 0xffefffffff0b7424 */ /* 0x000fc400078e00ff */
[----:B------:R-:W-:Y:S01]  /*0f10*/  VIADD R32, R30, 0x1f ;  /* 0x0000001f1e207836 */ /* 0x000fe20000000000 */
[----:B0-----:R-:W-:-:S07]  /*0f20*/  P2R R9, PR, RZ, 0x1 ;  /* 0x00000001ff097803 */ /* 0x001fce0000000000 */
[----:B------:R0:W1:Y:S01]  /*0f30*/  @!P0 LDS.64 R10, [R5] ;  /* 0x00000000050a8984 */ /* 0x0000620000000a00 */
[----:B------:R-:W-:-:S04]  /*0f40*/  ISETP.GT.U32.AND P0, PT, R32, 0x3e, PT ;  /* 0x0000003e2000780c */ /* 0x000fc80003f04070 */
[----:B------:R-:W-:-:S09]  /*0f50*/  P2R R6, PR, RZ, 0x1 ;  /* 0x00000001ff067803 */ /* 0x000fd20000000000 */
[----:B0-----:R-:W-:Y:S05]  /*0f60*/  @P0 BRA `(.L_x_8228) ;  /* 0x0000000000940947 */ /* 0x001fea0003800000 */
[----:B------:R-:W-:-:S03]  /*0f70*/  UMOV UR5, 0xffffffff ;  /* 0xffffffff00057882 */ /* 0x000fc60000000000 */
[----:B------:R-:W-:Y:S05]  /*0f80*/  BRA.DIV UR5, `(.L_x_8229) ;  /* 0x0000006205747947 */ /* 0x000fea000b800000 */
[----:B-1----:R-:W0:Y:S04]  /*0f90*/  SHFL.DOWN PT, R7, R11, 0x10, 0x1f ;  /* 0x0a001f000b077f89 */ /* 0x002e2800000e0000 */
[----:B------:R-:W1:Y:S01]  /*0fa0*/  SHFL.DOWN PT, R36, R10, 0x10, 0x1f ;  /* 0x0a001f000a247f89 */ /* 0x000e6200000e0000 */
[----:B0-----:R-:W-:Y:S02]  /*0fb0*/  IMAD.MOV.U32 R33, RZ, RZ, R7 ;  /* 0x000000ffff217224 */ /* 0x001fe400078e0007 */
[----:B-1----:R-:W-:-:S06]  /*0fc0*/  IMAD.MOV.U32 R32, RZ, RZ, R36 ;  /* 0x000000ffff207224 */ /* 0x002fcc00078e0024 */
[----:B------:R-:W-:-:S06]  /*0fd0*/  DSETP.GEU.AND P0, PT, R10, R32, PT ;  /* 0x000000200a00722a */ /* 0x000fcc0003f0e000 */
[----:B------:R-:W-:Y:S02]  /*0fe0*/  FSEL R44, R7, R11, !P0 ;  /* 0x0000000b072c7208 */ /* 0x000fe40004000000 */
[----:B------:R-:W-:Y:S02]  /*0ff0*/  FSEL R37, R36, R10, !P0 ;  /* 0x0000000a24257208 */ /* 0x000fe40004000000 */
[----:B------:R-:W-:Y:S01]  /*1000*/  MOV R33, R44 ;  /* 0x0000002c00217202 */ /* 0x000fe20000000f00 */
[----:B------:R-:W-:Y:S02]  /*1010*/  SHFL.DOWN PT, R11, R44, 0x8, 0x1f ;  /* 0x09001f002c0b7f89 */ /* 0x000fe400000e0000 */
[----:B------:R-:W-:Y:S02]  /*1020*/  IMAD.MOV.U32 R32, RZ, RZ, R37 ;  /* 0x000000ffff207224 */ /* 0x000fe400078e0025 */
[----:B------:R-:W0:Y:S04]  /*1030*/  SHFL.DOWN PT, R10, R37, 0x8, 0x1f ;  /* 0x09001f00250a7f89 */ /* 0x000e2800000e0000 */
        /* <DEDUP_REMOVED lines=17> */
[----:B------:R0:W1:Y:S04]  /*1150*/  SHFL.DOWN PT, R11, R38, 0x1, 0x1f ;  /* 0x08201f00260b7f89 */ /* 0x00006800000e0000 */
[----:B------:R0:W2:Y:S02]  /*1160*/  SHFL.DOWN PT, R10, R7, 0x1, 0x1f ;  /* 0x08201f00070a7f89 */ /* 0x0000a400000e0000 */
.L_x_8331:
[----:B------:R-:W-:Y:S02]  /*1170*/  IMAD.MOV.U32 R32, RZ, RZ, R7 ;  /* 0x000000ffff207224 */ /* 0x000fe400078e0007 */
[----:B------:R-:W-:-:S06]  /*1180*/  IMAD.MOV.U32 R33, RZ, RZ, R38 ;  /* 0x000000ffff217224 */ /* 0x000fcc00078e0026 */
[----:B-12---:R-:W-:-:S06]  /*1190*/  DSETP.GEU.AND P0, PT, R32, R10, PT ;  /* 0x0000000a2000722a */ /* 0x006fcc0003f0e000 */
[----:B------:R-:W-:Y:S02]  /*11a0*/  FSEL R10, R10, R7, !P0 ;  /* 0x000000070a0a7208 */ /* 0x000fe40004000000 */
[----:B------:R-:W-:-:S07]  /*11b0*/  FSEL R11, R11, R38, !P0 ;  /* 0x000000260b0b7208 */ /* 0x000fce0004000000 */
.L_x_8228:
[----:B------:R-:W-:Y:S05]  /*11c0*/  BSYNC B0 ;  /* 0x0000000000007941 */ /* 0x000fea0003800000 */
.L_x_8227:
[----:B------:R-:W-:Y:S01]  /*11d0*/  ISETP.NE.AND P0, PT, R30, RZ, PT ;  /* 0x000000ff1e00720c */ /* 0x000fe20003f05270 */
[----:B------:R-:W-:Y:S05]  /*11e0*/  WARPSYNC.ALL ;  /* 0x0000000000007948 */ /* 0x000fea0003800000 */
[----:B0-----:R-:W-:-:S07]  /*11f0*/  P2R R7, PR, RZ, 0x1 ;  /* 0x00000001ff077803 */ /* 0x001fce0000000000 */
[----:B-1----:R0:W-:Y:S01]  /*1200*/  @!P0 STS.64 [UR4], R10 ;  /* 0x0000000aff008988 */ /* 0x0021e20008000a04 */
[----:B------:R-:W-:Y:S01]  /*1210*/  BAR.SYNC.DEFER_BLOCKING 0x0 ;  /* 0x0000000000007b1d */ /* 0x000fe20000010000 */
[----:B------:R-:W-:-:S05]  /*1220*/  CS2R R32, SRZ ;  /* 0x0000000000207805 */ /* 0x000fca000001ff00 */
[----:B------:R-:W-:Y:S01]  /*1230*/  BSSY B0, `(.L_x_8230) ;  /* 0x0000040000007945 */ /* 0x000fe20003800000 */
[----:B------:R-:W1:Y:S03]  /*1240*/  LDS.64 R10, [UR4] ;  /* 0x00000004ff0a7984 */ /* 0x000e660008000a00 */
[----:B0-----:R-:W-:Y:S05]  /*1250*/  @P1 BRA `(.L_x_8231) ;  /* 0x0000000000f41947 */ /* 0x001fea0003800000 */
[----:B-1----:R-:W-:Y:S01]  /*1260*/  DADD R34, R26, -R10 ;  /* 0x000000001a227229 */ /* 0x002fe2000000080a */
        /* <DEDUP_REMOVED lines=58> */
.L_x_8233:
[----:B------:R-:W-:Y:S05]  /*1610*/  BSYNC B1 ;  /* 0x0000000000017941 */ /* 0x000fea0003800000 */
.L_x_8232:
[----:B------:R-:W-:-:S11]  /*1620*/  DADD R32, RZ, R36 ;  /* 0x00000000ff207229 */ /* 0x000fd60000000024 */
.L_x_8231:
[----:B------:R-:W-:Y:S05]  /*1630*/  BSYNC B0 ;  /* 0x0000000000007941 */ /* 0x000fea0003800000 */
.L_x_8230:
[----:B------:R-:W-:Y:S04]  /*1640*/  BSSY B0, `(.L_x_8234) ;  /* 0x000003f000007945 */ /* 0x000fe80003800000 */
[----:B------:R-:W-:Y:S05]  /*1650*/  @P2 BRA `(.L_x_8235) ;  /* 0x0000000000f42947 */ /* 0x000fea0003800000 */
        /* <DEDUP_REMOVED lines=59> */
.L_x_8237:
[----:B------:R-:W-:Y:S05]  /*1a10*/  BSYNC B1 ;  /* 0x0000000000017941 */ /* 0x000fea0003800000 */
.L_x_8236:
[----:B------:R-:W-:-:S11]  /*1a20*/  DADD R32, R32, R38 ;  /* 0x0000000020207229 */ /* 0x000fd60000000026 */
.L_x_8235:
[----:B------:R-:W-:Y:S05]  /*1a30*/  BSYNC B0 ;  /* 0x0000000000007941 */ /* 0x000fea0003800000 */
.L_x_8234:
[----:B------:R-:W-:Y:S01]  /*1a40*/  ISETP.NE.AND P0, PT, R2, RZ, PT ;  /* 0x000000ff0200720c */ /* 0x000fe20003f05270 */
[----:B------:R-:W-:-:S12]  /*1a50*/  BSSY B0, `(.L_x_8238) ;  /* 0x000003f000007945 */ /* 0x000fd80003800000 */
        /* <DEDUP_REMOVED lines=60> */
.L_x_8241:
[----:B------:R-:W-:Y:S05]  /*1e20*/  BSYNC B1 ;  /* 0x0000000000017941 */ /* 0x000fea0003800000 */
.L_x_8240:
[----:B------:R-:W-:-:S11]  /*1e30*/  DADD R32, R32, R38 ;  /* 0x0000000020207229 */ /* 0x000fd60000000026 */
.L_x_8239:
[----:B------:R-:W-:Y:S05]  /*1e40*/  BSYNC B0 ;  /* 0x0000000000007941 */ /* 0x000fea0003800000 */
.L_x_8238:
        /* <DEDUP_REMOVED lines=62> */
.L_x_8245:
[----:B------:R-:W-:Y:S05]  /*2230*/  BSYNC B1 ;  /* 0x0000000000017941 */ /* 0x000fea0003800000 */
.L_x_8244:
[----:B------:R-:W-:-:S11]  /*2240*/  DADD R32, R32, R38 ;  /* 0x0000000020207229 */ /* 0x000fd60000000026 */
.L_x_8243:
[----:B------:R-:W-:Y:S05]  /*2250*/  BSYNC B0 ;  /* 0x0000000000007941 */ /* 0x000fea0003800000 */
.L_x_8242:
        /* <DEDUP_REMOVED lines=61> */
.L_x_8249:
[----:B------:R-:W-:Y:S05]  /*2630*/  BSYNC B1 ;  /* 0x0000000000017941 */ /* 0x000fea0003800000 */
.L_x_8248:
[----:B------:R-:W-:-:S11]  /*2640*/  DADD R32, R32, R38 ;  /* 0x0000000020207229 */ /* 0x000fd60000000026 */
.L_x_8247:
[----:B------:R-:W-:Y:S05]  /*2650*/  BSYNC B0 ;  /* 0x0000000000007941 */ /* 0x000fea0003800000 */
.L_x_8246:
        /* <DEDUP_REMOVED lines=61> */
.L_x_8253:
[----:B------:R-:W-:Y:S05]  /*2a30*/  BSYNC B1 ;  /* 0x0000000000017941 */ /* 0x000fea0003800000 */
.L_x_8252:
[----:B------:R-:W-:-:S11]  /*2a40*/  DADD R32, R32, R38 ;  /* 0x0000000020207229 */ /* 0x000fd60000000026 */
.L_x_8251:
[----:B------:R-:W-:Y:S05]  /*2a50*/  BSYNC B0 ;  /* 0x0000000000007941 */ /* 0x000fea0003800000 */
.L_x_8250:
        /* <DEDUP_REMOVED lines=61> */
.L_x_8257:
[----:B------:R-:W-:Y:S05]  /*2e30*/  BSYNC B1 ;  /* 0x0000000000017941 */ /* 0x000fea0003800000 */
.L_x_8256:
[----:B------:R-:W-:-:S11]  /*2e40*/  DADD R32, R32, R38 ;  /* 0x0000000020207229 */ /* 0x000fd60000000026 */
.L_x_8255:
[----:B------:R-:W-:Y:S05]  /*2e50*/  BSYNC B0 ;  /* 0x0000000000007941 */ /* 0x000fea0003800000 */
.L_x_8254:
        /* <DEDUP_REMOVED lines=61> */
.L_x_8261:
[----:B------:R-:W-:Y:S05]  /*3230*/  BSYNC B1 ;  /* 0x0000000000017941 */ /* 0x000fea0003800000 */
.L_x_8260:
[----:B------:R-:W-:-:S11]  /*3240*/  DADD R32, R32, R38 ;  /* 0x0000000020207229 */ /* 0x000fd60000000026 */
.L_x_8259:
[----:B------:R-:W-:Y:S05]  /*3250*/  BSYNC B0 ;  /* 0x0000000000007941 */ /* 0x000fea0003800000 */
.L_x_8258:
        /* <DEDUP_REMOVED lines=62> */
.L_x_8265:
[----:B------:R-:W-:Y:S05]  /*3640*/  BSYNC B1 ;  /* 0x0000000000017941 */ /* 0x000fea0003800000 */
.L_x_8264:
[----:B------:R-:W-:-:S11]  /*3650*/  DADD R32, R32, R44 ;  /* 0x0000000020207229 */ /* 0x000fd6000000002c */
.L_x_8263:
[----:B------:R-:W-:Y:S05]  /*3660*/  BSYNC B0 ;  /* 0x0000000000007941 */ /* 0x000fea0003800000 */
.L_x_8262:
[----:B------:R-:W-:Y:S01]  /*3670*/  P2R R45, PR, RZ, 0x4 ;  /* 0x00000004ff2d7803 */ /* 0x000fe20000000000 */
[----:B------:R-:W-:Y:S01]  /*3680*/  BAR.SYNC.DEFER_BLOCKING 0x0 ;  /* 0x0000000000007b1d */ /* 0x000fe20000010000 */
[----:B------:R-:W-:Y:S02]  /*3690*/  P2R R44, PR, RZ, 0x2 ;  /* 0x00000002ff2c7803 */ /* 0x000fe40000000000 */
[----:B------:R-:W-:Y:S02]  /*36a0*/  ISETP.NE.AND P2, PT, R8, RZ, PT ;  /* 0x000000ff0800720c */ /* 0x000fe40003f45270 */
[----:B------:R-:W-:Y:S01]  /*36b0*/  ISETP.NE.AND P1, PT, R9, RZ, PT ;  /* 0x000000ff0900720c */ /* 0x000fe20003f25270 */
[----:B------:R-:W-:Y:S01]  /*36c0*/  BSSY B0, `(.L_x_8266) ;  /* 0x000002d000007945 */ /* 0x000fe20003800000 */
[----:B------:R-:W-:Y:S01]  /*36d0*/  ISETP.NE.AND P0, PT, R6, RZ, PT ;  /* 0x000000ff0600720c */ /* 0x000fe20003f05270 */
[----:B------:R-:W-:Y:S04]  /*36e0*/  SHFL.DOWN PT, R9, R33, 0x10, 0x1f ;  /* 0x0a001f0021097f89 */ /* 0x000fe800000e0000 */
[----:B------:R-:W0:Y:S04]  /*36f0*/  SHFL.DOWN PT, R8, R32, 0x10, 0x1f ;  /* 0x0a001f0020087f89 */ /* 0x000e2800000e0000 */
[----:B------:R-:W-:-:S04]  /*3700*/  @!P2 SHF.R.S32.HI R0, RZ, 0x5, R0 ;  /* 0x00000005ff00a819 */ /* 0x000fc80000011400 */
[----:B------:R-:W-:Y:S01]  /*3710*/  @!P2 LEA R47, R0, UR4, 0x3 ;  /* 0x00000004002fac11 */ /* 0x000fe2000f8e18ff */
[----:B0-----:R-:W-:-:S07]  /*3720*/  DADD R8, R8, R32 ;  /* 0x0000000008087229 */ /* 0x001fce0000000020 */
[----:B------:R-:W-:Y:S04]  /*3730*/  SHFL.DOWN PT, R35, R9, 0x8, 0x1f ;  /* 0x09001f0009237f89 */ /* 0x000fe800000e0000 */
[----:B------:R-:W0:Y:S02]  /*3740*/  SHFL.DOWN PT, R34, R8, 0x8, 0x1f ;  /* 0x09001f0008227f89 */ /* 0x000e2400000e0000 */
[----:B0-----:R-:W-:Y:S01]  /*3750*/  DADD R34, R8, R34 ;  /* 0x0000000008227229 */ /* 0x001fe20000000022 */
[----:B------:R-:W-:-:S06]  /*3760*/  CS2R R8, SRZ ;  /* 0x0000000000087805 */ /* 0x000fcc000001ff00 */
        /* <DEDUP_REMOVED lines=9> */
[----:B------:R0:W-:Y:S01]  /*3800*/  @!P2 STS.64 [R47], R32 ;  /* 0x000000202f00a388 */ /* 0x0001e20000000a00 */
[----:B------:R-:W-:Y:S01]  /*3810*/  BAR.SYNC.DEFER_BLOCKING 0x0 ;  /* 0x0000000000007b1d */ /* 0x000fe20000010000 */
[----:B------:R-:W-:-:S05]  /*3820*/  ISETP.NE.AND P2, PT, R45, RZ, PT ;  /* 0x000000ff2d00720c */ /* 0x000fca0003f45270 */
[----:B------:R0:W2:Y:S01]  /*3830*/  @!P1 LDS.64 R8, [R5] ;  /* 0x0000000005089984 */ /* 0x0000a20000000a00 */
[----:B------:R-:W-:Y:S01]  /*3840*/  ISETP.NE.AND P1, PT, R44, RZ, PT ;  /* 0x000000ff2c00720c */ /* 0x000fe20003f25270 */
[----:B------:R-:W-:-:S12]  /*3850*/  @P0 BRA `(.L_x_8267) ;  /* 0x00000000004c0947 */ /* 0x000fd80003800000 */
[----:B------:R-:W-:-:S03]  /*3860*/  UMOV UR5, 0xffffffff ;  /* 0xffffffff00057882 */ /* 0x000fc60000000000 */
[----:B------:R-:W-:Y:S05]  /*3870*/  BRA.DIV UR5, `(.L_x_8268) ;  /* 0x0000003e058c7947 */ /* 0x000fea000b800000 */
[----:B--2---:R-:W-:Y:S04]  /*3880*/  SHFL.DOWN PT, R39, R9, 0x10, 0x1f ;  /* 0x0a001f0009277f89 */ /* 0x004fe800000e0000 */
[----:B------:R-:W2:Y:S02]  /*3890*/  SHFL.DOWN PT, R38, R8, 0x10, 0x1f ;  /* 0x0a001f0008267f89 */ /* 0x000ea400000e0000 */
[----:B--2---:R-:W-:-:S07]  /*38a0*/  DADD R38, R8, R38 ;  /* 0x0000000008267229 */ /* 0x004fce0000000026 */
[----:B------:R-:W-:Y:S04]  /*38b0*/  SHFL.DOWN PT, R45, R39, 0x8, 0x1f ;  /* 0x09001f00272d7f89 */ /* 0x000fe800000e0000 */
[----:B------:R-:W2:Y:S02]  /*38c0*/  SHFL.DOWN PT, R44, R38, 0x8, 0x1f ;  /* 0x09001f00262c7f89 */ /* 0x000ea400000e0000 */
[----:B--2---:R-:W-:-:S07]  /*38d0*/  DADD R44, R38, R44 ;  /* 0x00000000262c7229 */ /* 0x004fce000000002c */
[----:B0-----:R-:W-:Y:S04]  /*38e0*/  SHFL.DOWN PT, R47, R45, 0x4, 0x1f ;  /* 0x08801f002d2f7f89 */ /* 0x001fe800000e0000 */
[----:B------:R-:W0:Y:S02]  /*38f0*/  SHFL.DOWN PT, R46, R44, 0x4, 0x1f ;  /* 0x08801f002c2e7f89 */ /* 0x000e2400000e0000 */
[----:B0-----:R-:W-:-:S07]  /*3900*/  DADD R46, R44, R46 ;  /* 0x000000002c2e7229 */ /* 0x001fce000000002e */
[----:B------:R-:W-:Y:S04]  /*3910*/  SHFL.DOWN PT, R9, R47, 0x2, 0x1f ;  /* 0x08401f002f097f89 */ /* 0x000fe800000e0000 */
[----:B------:R-:W0:Y:S02]  /*3920*/  SHFL.DOWN PT, R8, R46, 0x2, 0x1f ;  /* 0x08401f002e087f89 */ /* 0x000e2400000e0000 */
[----:B0-----:R-:W-:-:S07]  /*3930*/  DADD R8, R46, R8 ;  /* 0x000000002e087229 */ /* 0x001fce0000000008 */
[----:B------:R0:W2:Y:S04]  /*3940*/  SHFL.DOWN PT, R0, R9, 0x1, 0x1f ;  /* 0x08201f0009007f89 */ /* 0x0000a800000e0000 */
[----:B------:R0:W3:Y:S02]  /*3950*/  SHFL.DOWN PT, R36, R8, 0x1, 0x1f ;  /* 0x08201f0008247f89 */ /* 0x0000e400000e0000 */
.L_x_8342:
[----:B---3--:R-:W-:Y:S02]  /*3960*/  IMAD.MOV.U32 R32, RZ, RZ, R36 ;  /* 0x000000ffff207224 */ /* 0x008fe400078e0024 */
[----:B--2---:R-:W-:-:S06]  /*3970*/  IMAD.MOV.U32 R33, RZ, RZ, R0 ;  /* 0x000000ffff217224 */ /* 0x004fcc00078e0000 */
[----:B0-----:R-:W-:-:S11]  /*3980*/  DADD R8, R8, R32 ;  /* 0x0000000008087229 */ /* 0x001fd60000000020 */
.L_x_8267:
[----:B------:R-:W-:Y:S05]  /*3990*/  BSYNC B0 ;  /* 0x0000000000007941 */ /* 0x000fea0003800000 */
.L_x_8266:
[----:B------:R-:W-:Y:S01]  /*39a0*/  ISETP.NE.AND P0, PT, R7, RZ, PT ;  /* 0x000000ff0700720c */ /* 0x000fe20003f05270 */
[----:B------:R-:W-:-:S12]  /*39b0*/  WARPSYNC.ALL ;  /* 0x0000000000007948 */ /* 0x000fd80003800000 */
[----:B--2---:R2:W-:Y:S01]  /*39c0*/  @!P0 STS.64 [UR4], R8 ;  /* 0x00000008ff008988 */ /* 0x0045e20008000a04 */
[----:B------:R-:W-:Y:S06]  /*39d0*/  BAR.SYNC.DEFER_BLOCKING 0x0 ;  /* 0x0000000000007b1d */ /* 0x000fec0000010000 */
[----:B------:R-:W-:Y:S01]  /*39e0*/  BSSY B1, `(.L_x_8269) ;  /* 0x000005d000017945 */ /* 0x000fe20003800000 */
[----:B------:R-:W3:Y:S03]  /*39f0*/  LDS.64 R8, [UR4] ;  /* 0x00000004ff087984 */ /* 0x000ee60008000a00 */
[----:B--2---:R-:W-:Y:S05]  /*3a00*/  @P1 BRA `(.L_x_8270) ;  /* 0x0000000400681947 */ /* 0x004fea0003800000 */
[----:B-1----:R-:W-:Y:S01]  /*3a10*/  DADD R6, R26, -R10 ;  /* 0x000000001a067229 */ /* 0x002fe2000000080a */
[----:B0-----:R-:W-:Y:S01]  /*3a20*/  MOV R32, 0x652b82fe ;  /* 0x652b82fe00207802 */ /* 0x001fe20000000f00 */
[----:B------:R-:W-:Y:S01]  /*3a30*/  IMAD.MOV.U32 R33, RZ, RZ, 0x3ff71547 ;  /* 0x3ff71547ff217424 */ /* 0x000fe200078e00ff */
[----:B------:R-:W-:Y:S01]  /*3a40*/  UMOV UR4, 0xfefa39ef ;  /* 0xfefa39ef00047882 */ /* 0x000fe20000000000 */
[----:B------:R-:W-:Y:S01]  /*3a50*/  UMOV UR5, 0x3fe62e42 ;  /* 0x3fe62e4200057882 */ /* 0x000fe20000000000 */
[----:B------:R-:W-:Y:S01]  /*3a60*/  BSSY B0, `(.L_x_8271) ;  /* 0x0000037000007945 */ /* 0x000fe20003800000 */
[----:B------:R-:W-:Y:S02]  /*3a70*/  IMAD.WIDE.U32 R30, R28, UR8, R30 ;  /* 0x000000081c1e7c25 */ /* 0x000fe4000f8e001e */
        /* <DEDUP_REMOVED lines=53> */
.L_x_8272:
[----:B------:R-:W-:Y:S05]  /*3dd0*/  BSYNC B0 ;  /* 0x0000000000007941 */ /* 0x000fea0003800000 */
.L_x_8271:
[----:B---3--:R-:W0:Y:S01]  /*3de0*/  MUFU.RCP64H R7, R9 ;  /* 0x0000000900077308 */ /* 0x008e220000001800 */
[----:B------:R-:W-:Y:S01]  /*3df0*/  ULDC.64 UR4, c[0x0][0x210] ;  /* 0x0000840000047ab9 */ /* 0x000fe20000000a00 */
[----:B------:R-:W-:Y:S01]  /*3e00*/  IMAD R29, R29, UR8, R31 ;  /* 0x000000081d1d7c24 */ /* 0x000fe2000f8e021f */
[----:B------:R-:W-:Y:S01]  /*3e10*/  MOV R6, 0x1 ;  /* 0x0000000100067802 */ /* 0x000fe20000000f00 */
[----:B------:R-:W-:Y:S01]  /*3e20*/  IMAD.MOV.U32 R31, RZ, RZ, R27 ;  /* 0x000000ffff1f7224 */ /* 0x000fe200078e001b */
[C---:B------:R-:W-:Y:S01]  /*3e30*/  LEA R44, P0, R30.reuse, UR4, 0x3 ;  /* 0x000000041e2c7c11 */ /* 0x040fe2000f8018ff */
[----:B------:R-:W-:Y:S03]  /*3e40*/  BSSY B2, `(.L_x_8273) ;  /* 0x0000015000027945 */ /* 0x000fe60003800000 */
[----:B------:R-:W-:Y:S01]  /*3e50*/  LEA.HI.X R45, R30, UR5, R29, 0x3, P0 ;  /* 0x000000051e2d7c11 */ /* 0x000fe200080f1c1d */
[----:B------:R-:W-:Y:S01]  /*3e60*/  IMAD.MOV.U32 R30, RZ, RZ, R26 ;  /* 0x000000ffff1e7224 */ /* 0x000fe200078e001a */
[----:B------:R-:W-:Y:S01]  /*3e70*/  FSETP.GEU.AND P0, PT, |R27|, 6.5827683646048100446e-37, PT ;  /* 0x036000001b00780b */ /* 0x000fe20003f0e200 */
        /* <DEDUP_REMOVED lines=14> */
[----:B------:R-:W-:Y:S05]  /*3f60*/  CALL.REL.NOINC `($__internal_38_$__cuda_sm20_div_rn_f64_full) ;  /* 0x0000003800c47944 */ /* 0x000fea0003c00000 */
[----:B------:R-:W-:Y:S02]  /*3f70*/  IMAD.MOV.U32 R6, RZ, RZ, R34 ;  /* 0x000000ffff067224 */ /* 0x000fe400078e0022 */
[----:B------:R-:W-:-:S07]  /*3f80*/  IMAD.MOV.U32 R7, RZ, RZ, R35 ;  /* 0x000000ffff077224 */ /* 0x000fce00078e0023 */
.L_x_8274:
[----:B------:R-:W-:Y:S05]  /*3f90*/  BSYNC B2 ;  /* 0x0000000000027941 */ /* 0x000fea0003800000 */
.L_x_8273:
[----:B------:R2:W-:Y:S02]  /*3fa0*/  STG.E.64 desc[UR6][R44.64], R6 ;  /* 0x000000062c007986 */ /* 0x0005e4000c101b06 */
.L_x_8270:
[----:B------:R-:W-:Y:S05]  /*3fb0*/  BSYNC B1 ;  /* 0x0000000000017941 */ /* 0x000fea0003800000 */
.L_x_8269:
[----:B------:R-:W-:Y:S04]  /*3fc0*/  BSSY B1, `(.L_x_8275) ;  /* 0x000005d000017945 */ /* 0x000fe80003800000 */
[----:B------:R-:W-:Y:S05]  /*3fd0*/  @P2 BRA `(.L_x_8276) ;  /* 0x00000004006c2947 */ /* 0x000fea0003800000 */
[----:B-1----:R-:W-:Y:S01]  /*3fe0*/  DADD R42, R42, -R10 ;  /* 0x000000002a2a7229 */ /* 0x002fe2000000080a */
[----:B--2---:R-:W-:Y:S01]  /*3ff0*/  IMAD.MOV.U32 R6, RZ, RZ, 0x652b82fe ;  /* 0x652b82feff067424 */ /* 0x004fe200078e00ff */
        /* <DEDUP_REMOVED lines=39> */
[C---:B------:R-:W-:Y:S02]  /*4270*/  DFMA R30, R26.reuse, R28, UR4 ;  /* 0x000000041a1e7e2b */ /* 0x040fe4000800001c */
[----:B------:R-:W0:Y:S06]  /*4280*/  LDC.64 R28, c[0x0][0x220] ;  /* 0x00008800ff1c7b82 */ /* 0x000e2c0000000a00 */
[----:B------:R-:W-:-:S08]  /*4290*/  DFMA R30, R26, R30, 1 ;  /* 0x3ff000001a1e742b */ /* 0x000fd0000000001e */
[----:B------:R-:W-:-:S10]  /*42a0*/  DFMA R30, R26, R30, 1 ;  /* 0x3ff000001a1e742b */ /* 0x000fd4000000001e */
[----:B------:R-:W-:Y:S02]  /*42b0*/  IMAD R27, R6, 0x100000, R31 ;  /* 0x00100000061b7824 */ /* 0x000fe400078e021f */
[----:B0-----:R-:W-:-:S04]  /*42c0*/  IMAD.WIDE.U32 R32, R28, UR8, R40 ;  /* 0x000000081c207c25 */ /* 0x001fc8000f8e0028 */
        /* <DEDUP_REMOVED lines=14> */
.L_x_8278:
[----:B------:R-:W-:Y:S05]  /*43b0*/  BSYNC B0 ;  /* 0x0000000000007941 */ /* 0x000fea0003800000 */
.L_x_8277:
[----:B---3--:R-:W0:Y:S01]  /*43c0*/  MUFU.RCP64H R7, R9 ;  /* 0x0000000900077308 */ /* 0x008e220000001800 */
[----:B------:R-:W-:Y:S01]  /*43d0*/  ULDC.64 UR4, c[0x0][0x210] ;  /* 0x0000840000047ab9 */ /* 0x000fe20000000a00 */
[----:B------:R-:W-:Y:S01]  /*43e0*/  IMAD R29, R29, UR8, R33 ;  /* 0x000000081d1d7c24 */ /* 0x000fe2000f8e0221 */
[C---:B------:R-:W-:Y:S01]  /*43f0*/  LEA R40, P0, R32.reuse, UR4, 0x3 ;  /* 0x0000000420287c11 */ /* 0x040fe2000f8018ff */
[----:B------:R-:W-:Y:S01]  /*4400*/  IMAD.MOV.U32 R6, RZ, RZ, 0x1 ;  /* 0x00000001ff067424 */ /* 0x000fe200078e00ff */
[----:B------:R-:W-:Y:S02]  /*4410*/  BSSY B2, `(.L_x_8279) ;  /* 0x0000016000027945 */ /* 0x000fe40003800000 */
[----:B------:R-:W-:Y:S02]  /*4420*/  LEA.HI.X R41, R32, UR5, R29, 0x3, P0 ;  /* 0x0000000520297c11 */ /* 0x000fe400080f1c1d */
[----:B------:R-:W-:Y:S01]  /*4430*/  FSETP.GEU.AND P0, PT, |R27|, 6.5827683646048100446e-37, PT ;  /* 0x036000001b00780b */ /* 0x000fe20003f0e200 */
[----:B0-----:R-:W-:-:S08]  /*4440*/  DFMA R28, -R8, R6, 1 ;  /* 0x3ff00000081c742b */ /* 0x001fd00000000106 */
[----:B------:R-:W-:-:S08]  /*4450*/  DFMA R28, R28, R28, R28 ;  /* 0x0000001c1c1c722b */ /* 0x000fd0000000001c */
[----:B------:R-:W-:-:S08]  /*4460*/  DFMA R28, R6, R28, R6 ;  /* 0x0000001c061c722b */ /* 0x000fd00000000006 */
[----:B------:R-:W-:-:S08]  /*4470*/  DFMA R6, -R8, R28, 1 ;  /* 0x3ff000000806742b */ /* 0x000fd0000000011c */
[----:B------:R-:W-:Y:S01]  /*4480*/  DFMA R30, R28, R6, R28 ;  /* 0x000000061c1e722b */ /* 0x000fe2000000001c */
[----:B------:R-:W-:Y:S01]  /*4490*/  IMAD.MOV.U32 R28, RZ, RZ, R26 ;  /* 0x000000ffff1c7224 */ /* 0x000fe200078e001a */
[----:B------:R-:W-:-:S06]  /*44a0*/  MOV R29, R27 ;  /* 0x0000001b001d7202 */ /* 0x000fcc0000000f00 */
        /* <DEDUP_REMOVED lines=12> */
.L_x_8280:
[----:B------:R-:W-:Y:S05]  /*4570*/  BSYNC B2 ;  /* 0x0000000000027941 */ /* 0x000fea0003800000 */
.L_x_8279:
[----:B------:R4:W-:Y:S02]  /*4580*/  STG.E.64 desc[UR6][R40.64], R6 ;  /* 0x0000000628007986 */ /* 0x0009e4000c101b06 */
.L_x_8276:
[----:B------:R-:W-:Y:S05]  /*4590*/  BSYNC B1 ;  /* 0x0000000000017941 */ /* 0x000fea0003800000 */
.L_x_8275:
[----:B------:R-:W-:Y:S01]  /*45a0*/  ISETP.NE.AND P0, PT, R2, RZ, PT ;  /* 0x000000ff0200720c */ /* 0x000fe20003f05270 */
[----:B------:R-:W-:-:S12]  /*45b0*/  BSSY B1, `(.L_x_8281) ;  /* 0x0000061000017945 */ /* 0x000fd80003800000 */
[----:B------:R-:W-:Y:S05]  /*45c0*/  @P0 BRA `(.L_x_8282) ;  /* 0x00000004007c0947 */ /* 0x000fea0003800000 */
[----:B-1----:R-:W-:Y:S01]  /*45d0*/  DADD R24, R24, -R10 ;  /* 0x0000000018187229 */ /* 0x002fe2000000080a */
[----:B--2-4-:R-:W-:Y:S01]  /*45e0*/  IMAD.MOV.U32 R6, RZ, RZ, 0x652b82fe ;  /* 0x652b82feff067424 */ /* 0x014fe200078e00ff */
[----:B------:R-:W-:Y:S01]  /*45f0*/  UMOV UR4, 0xfefa39ef ;  /* 0xfefa39ef00047882 */ /* 0x000fe20000000000 */
[----:B------:R-:W-:Y:S01]  /*4600*/  IMAD.MOV.U32 R7, RZ, RZ, 0x3ff71547 ;  /* 0x3ff71547ff077424 */ /* 0x000fe200078e00ff */
[----:B------:R-:W-:Y:S01]  /*4610*/  UMOV UR5, 0x3fe62e42 ;  /* 0x3fe62e4200057882 */ /* 0x000fe20000000000 */
[----:B0--3--:R-:W0:Y:S01]  /*4620*/  MUFU.RCP64H R33, R9 ;  /* 0x0000000900217308 */ /* 0x009e220000001800 */
[----:B------:R-:W-:Y:S01]  /*4630*/  MOV R32, 0x1 ;  /* 0x0000000100207802 */ /* 0x000fe20000000f00 */
[----:B------:R-:W1:Y:S01]  /*4640*/  S2R R0, SR_TID.X ;  /* 0x0000000000007919 */ /* 0x000e620000002100 */
[----:B------:R-:W2:Y:S01]  /*4650*/  LDC R5, c[0x0][RZ] ;  /* 0x00000000ff057b82 */ /* 0x000ea20000000800 */
[----:B------:R-:W-:Y:S01]  /*4660*/  DFMA R6, R24, R6, 6.75539944105574400000e+15 ;  /* 0x433800001806742b */ /* 0x000fe20000000006 */
[----:B------:R-:W-:Y:S01]  /*4670*/  FSETP.GEU.FTZ.AND P0, PT, |R25|, 4.1917929649353027344, PT ;  /* 0x4086232b1900780b */ /* 0x000fe20003f1e200 */
[----:B------:R-:W-:Y:S06]  /*4680*/  BSSY B0, `(.L_x_8283) ;  /* 0x000003a000007945 */ /* 0x000fec0003800000 */
[----:B------:R-:W-:-:S02]  /*4690*/  DADD R26, R6, -6.75539944105574400000e+15 ;  /* 0xc3380000061a7429 */ /* 0x000fc40000000000 */
[----:B0-----:R-:W-:-:S06]  /*46a0*/  DFMA R30, -R8, R32, 1 ;  /* 0x3ff00000081e742b */ /* 0x001fcc0000000120 */
[----:B------:R-:W-:Y:S01]  /*46b0*/  DFMA R28, R26, -UR4, R24 ;  /* 0x800000041a1c7c2b */ /* 0x000fe20008000018 */
[----:B------:R-:W-:Y:S01]  /*46c0*/  UMOV UR4, 0x3b39803f ;  /* 0x3b39803f00047882 */ /* 0x000fe20000000000 */
[----:B------:R-:W-:Y:S01]  /*46d0*/  UMOV UR5, 0x3c7abc9e ;  /* 0x3c7abc9e00057882 */ /* 0x000fe20000000000 */
[----:B------:R-:W-:-:S05]  /*46e0*/  DFMA R34, R30, R30, R30 ;  /* 0x0000001e1e22722b */ /* 0x000fca000000001e */
[----:B------:R-:W-:Y:S01]  /*46f0*/  DFMA R26, R26, -UR4, R28 ;  /* 0x800000041a1a7c2b */ /* 0x000fe2000800001c */
[----:B------:R-:W-:Y:S01]  /*4700*/  UMOV UR4, 0x69ce2bdf ;  /* 0x69ce2bdf00047882 */ /* 0x000fe20000000000 */
[----:B------:R-:W-:Y:S01]  /*4710*/  IMAD.MOV.U32 R28, RZ, RZ, -0x35dec16 ;  /* 0xfca213eaff1c7424 */ /* 0x000fe200078e00ff */
[----:B------:R-:W-:Y:S01]  /*4720*/  UMOV UR5, 0x3e5ade15 ;  /* 0x3e5ade1500057882 */ /* 0x000fe20000000000 */
[----:B------:R-:W-:Y:S01]  /*4730*/  IMAD.MOV.U32 R29, RZ, RZ, 0x3e928af3 ;  /* 0x3e928af3ff1d7424 */ /* 0x000fe200078e00ff */
[----:B------:R-:W-:-:S05]  /*4740*/  DFMA R34, R32, R34, R32 ;  /* 0x000000222022722b */ /* 0x000fca0000000020 */
        /* <DEDUP_REMOVED lines=25> */
[C---:B------:R-:W-:Y:S02]  /*48e0*/  DFMA R30, R26.reuse, R28, 1 ;  /* 0x3ff000001a1e742b */ /* 0x040fe4000000001c */
[----:B------:R-:W0:Y:S06]  /*48f0*/  LDC.64 R28, c[0x0][0x220] ;  /* 0x00008800ff1c7b82 */ /* 0x000e2c0000000a00 */
[----:B------:R-:W-:Y:S02]  /*4900*/  DFMA R32, R26, R30, 1 ;  /* 0x3ff000001a20742b */ /* 0x000fe4000000001e */
[----:B------:R-:W-:-:S08]  /*4910*/  DFMA R30, -R8, R34, 1 ;  /* 0x3ff00000081e742b */ /* 0x000fd00000000122 */
[----:B------:R-:W-:Y:S01]  /*4920*/  DFMA R30, R34, R30, R34 ;  /* 0x0000001e221e722b */ /* 0x000fe20000000022 */
[----:B------:R-:W-:Y:S02]  /*4930*/  IMAD R27, R6, 0x100000, R33 ;  /* 0x00100000061b7824 */ /* 0x000fe400078e0221 */
[----:B------:R-:W-:Y:S01]  /*4940*/  IMAD.MOV.U32 R26, RZ, RZ, R32 ;  /* 0x000000ffff1a7224 */ /* 0x000fe200078e0020 */
[----:B-12---:R-:W-:Y:S07]  /*4950*/  @!P0 BRA `(.L_x_8284) ;  /* 0x0000000000308947 */ /* 0x006fee0003800000 */
        /* <DEDUP_REMOVED lines=12> */
.L_x_8284:
[----:B------:R-:W-:Y:S05]  /*4a20*/  BSYNC B0 ;  /* 0x0000000000007941 */ /* 0x000fea0003800000 */
.L_x_8283:
[----:B------:R-:W-:Y:S01]  /*4a30*/  IMAD.MOV.U32 R24, RZ, RZ, R26 ;  /* 0x000000ffff187224 */ /* 0x000fe200078e001a */
[----:B------:R-:W-:Y:S01]  /*4a40*/  ULDC.64 UR4, c[0x0][0x210] ;  /* 0x0000840000047ab9 */ /* 0x000fe20000000a00 */
[----:B------:R-:W-:Y:S01]  /*4a50*/  IMAD.MOV.U32 R25, RZ, RZ, R27 ;  /* 0x000000ffff197224 */ /* 0x000fe200078e001b */
[----:B------:R-:W-:Y:S01]  /*4a60*/  BSSY B2, `(.L_x_8285) ;  /* 0x0000014000027945 */ /* 0x000fe20003800000 */
[----:B------:R-:W-:-:S04]  /*4a70*/  IMAD R32, R5, 0x2, R0 ;  /* 0x0000000205207824 */ /* 0x000fc800078e0200 */
[----:B------:R-:W-:Y:S01]  /*4a80*/  DMUL R6, R30, R24 ;  /* 0x000000181e067228 */ /* 0x000fe20000000000 */
[----:B------:R-:W-:-:S07]  /*4a90*/  SHF.R.S32.HI R33, RZ, 0x1f, R32 ;  /* 0x0000001fff217819 */ /* 0x000fce0000011420 */
[----:B------:R-:W-:-:S08]  /*4aa0*/  DFMA R24, -R8, R6, R24 ;  /* 0x000000060818722b */ /* 0x000fd00000000118 */
[----:B------:R-:W-:Y:S01]  /*4ab0*/  DFMA R6, R30, R24, R6 ;  /* 0x000000181e06722b */ /* 0x000fe20000000006 */
[----:B0-----:R-:W-:-:S04]  /*4ac0*/  IMAD.WIDE.U32 R30, R28, UR8, R32 ;  /* 0x000000081c1e7c25 */ /* 0x001fc8000f8e0020 */
[----:B------:R-:W-:Y:S01]  /*4ad0*/  IMAD R29, R29, UR8, R31 ;  /* 0x000000081d1d7c24 */ /* 0x000fe2000f8e021f */
[----:B------:R-:W-:-:S04]  /*4ae0*/  LEA R24, P0, R30, UR4, 0x3 ;  /* 0x000000041e187c11 */ /* 0x000fc8000f8018ff */
[----:B------:R-:W-:Y:S01]  /*4af0*/  FFMA R0, RZ, R9, R7 ;  /* 0x00000009ff007223 */ /* 0x000fe20000000007 */
[----:B------:R-:W-:Y:S02]  /*4b00*/  LEA.HI.X R25, R30, UR5, R29, 0x3, P0 ;  /* 0x000000051e197c11 */ /* 0x000fe400080f1c1d */
[----:B------:R-:W-:Y:S02]  /*4b10*/  FSETP.GEU.AND P0, PT, |R27|, 6.5827683646048100446e-37, PT ;  /* 0x036000001b00780b */ /* 0x000fe40003f0e200 */
[----:B------:R-:W-:-:S13]  /*4b20*/  FSETP.GT.AND P1, PT, |R0|, 1.469367938527859385e-39, PT ;  /* 0x001000000000780b */ /* 0x000fda0003f24200 */
[----:B------:R-:W-:Y:S05]  /*4b30*/  @P1 BRA P0, `(.L_x_8286) ;  /* 0x0000000000181947 */ /* 0x000fea0000000000 */
[----:B------:R-:W-:Y:S01]  /*4b40*/  MOV R28, R8 ;  /* 0x00000008001c7202 */ /* 0x000fe20000000f00 */
[----:B------:R-:W-:Y:S01]  /*4b50*/  IMAD.MOV.U32 R29, RZ, RZ, R9 ;  /* 0x000000ffff1d7224 */ /* 0x000fe200078e0009 */
[----:B------:R-:W-:-:S07]  /*4b60*/  MOV R0, 0x4b80 ;  /* 0x00004b8000007802 */ /* 0x000fce0000000f00 */
[----:B------:R-:W-:Y:S05]  /*4b70*/  CALL.REL.NOINC `($__internal_38_$__cuda_sm20_div_rn_f64_full) ;  /* 0x0000002c00c07944 */ /* 0x000fea0003c00000 */
[----:B------:R-:W-:Y:S02]  /*4b80*/  IMAD.MOV.U32 R6, RZ, RZ, R34 ;  /* 0x000000ffff067224 */ /* 0x000fe400078e0022 */
[----:B------:R-:W-:-:S07]  /*4b90*/  IMAD.MOV.U32 R7, RZ, RZ, R35 ;  /* 0x000000ffff077224 */ /* 0x000fce00078e0023 */
.L_x_8286:
[----:B------:R-:W-:Y:S05]  /*4ba0*/  BSYNC B2 ;  /* 0x0000000000027941 */ /* 0x000fea0003800000 */
.L_x_8285:
[----:B------:R0:W-:Y:S02]  /*4bb0*/  STG.E.64 desc[UR6][R24.64], R6 ;  /* 0x0000000618007986 */ /* 0x0001e4000c101b06 */
.L_x_8282:
[----:B------:R-:W-:Y:S05]  /*4bc0*/  BSYNC B1 ;  /* 0x0000000000017941 */ /* 0x000fea0003800000 */
.L_x_8281:
        /* <DEDUP_REMOVED lines=8> */
[----:B---3--:R-:W1:Y:S01]  /*4c50*/  MUFU.RCP64H R29, R9 ;  /* 0x00000009001d7308 */ /* 0x008e620000001800 */
[----:B------:R-:W-:Y:S01]  /*4c60*/  IMAD.MOV.U32 R28, RZ, RZ, 0x1 ;  /* 0x00000001ff1c7424 */ /* 0x000fe200078e00ff */
[----:B------:R-:W3:Y:S01]  /*4c70*/  S2R R0, SR_TID.X ;  /* 0x0000000000007919 */ /* 0x000ee20000002100 */
[----:B0-----:R-:W0:Y:S01]  /*4c80*/  LDC R5, c[0x0][RZ] ;  /* 0x00000000ff057b82 */ /* 0x001e220000000800 */
[----:B------:R-:W-:Y:S01]  /*4c90*/  DFMA R2, R22, R2, 6.75539944105574400000e+15 ;  /* 0x433800001602742b */ /* 0x000fe20000000002 */
[----:B------:R-:W-:Y:S01]  /*4ca0*/  FSETP.GEU.FTZ.AND P0, PT, |R23|, 4.1917929649353027344, PT ;  /* 0x4086232b1700780b */ /* 0x000fe20003f1e200 */
[----:B------:R-:W-:Y:S06]  /*4cb0*/  BSSY B0, `(.L_x_8289) ;  /* 0x000003a000007945 */ /* 0x000fec0003800000 */
[----:B--2-4-:R-:W-:-:S02]  /*4cc0*/  DADD R6, R2, -6.75539944105574400000e+15 ;  /* 0xc338000002067429 */ /* 0x014fc40000000000 */
[----:B-1----:R-:W-:-:S06]  /*4cd0*/  DFMA R26, -R8, R28, 1 ;  /* 0x3ff00000081a742b */ /* 0x002fcc000000011c */
        /* <DEDUP_REMOVED lines=36> */
[----:B------:R-:W1:Y:S06]  /*4f20*/  LDC.64 R24, c[0x0][0x220] ;  /* 0x00008800ff187b82 */ /* 0x000e6c0000000a00 */
[----:B------:R-:W-:Y:S02]  /*4f30*/  DFMA R28, R6, R26, 1 ;  /* 0x3ff00000061c742b */ /* 0x000fe4000000001a */
[----:B------:R-:W-:-:S08]  /*4f40*/  DFMA R6, -R8, R30, 1 ;  /* 0x3ff000000806742b */ /* 0x000fd0000000011e */
[----:B------:R-:W-:Y:S01]  /*4f50*/  DFMA R6, R30, R6, R30 ;  /* 0x000000061e06722b */ /* 0x000fe2000000001e */
[----:B------:R-:W-:Y:S01]  /*4f60*/  LEA R27, R2, R29, 0x14 ;  /* 0x0000001d021b7211 */ /* 0x000fe200078ea0ff */
[----:B------:R-:W-:Y:S01]  /*4f70*/  IMAD.MOV.U32 R26, RZ, RZ, R28 ;  /* 0x000000ffff1a7224 */ /* 0x000fe200078e001c */
[----:B0--3--:R-:W-:Y:S08]  /*4f80*/  @!P0 BRA `(.L_x_8290) ;  /* 0x0000000000308947 */ /* 0x009ff00003800000 */
        /* <DEDUP_REMOVED lines=12> */
.L_x_8290:
[----:B------:R-:W-:Y:S05]  /*5050*/  BSYNC B0 ;  /* 0x0000000000007941 */ /* 0x000fea0003800000 */
.L_x_8289:
[----:B------:R-:W-:Y:S01]  /*5060*/  IMAD.MOV.U32 R22, RZ, RZ, R26 ;  /* 0x000000ffff167224 */ /* 0x000fe200078e001a */
[----:B------:R-:W-:Y:S01]  /*5070*/  ULDC.64 UR4, c[0x0][0x210] ;  /* 0x0000840000047ab9 */ /* 0x000fe20000000a00 */
[----:B------:R-:W-:Y:S01]  /*5080*/  IMAD.MOV.U32 R23, RZ, RZ, R27 ;  /* 0x000000ffff177224 */ /* 0x000fe200078e001b */
[----:B------:R-:W-:Y:S01]  /*5090*/  FSETP.GEU.AND P0, PT, |R27|, 6.5827683646048100446e-37, PT ;  /* 0x036000001b00780b */ /* 0x000fe20003f0e200 */
[----:B------:R-:W-:Y:S01]  /*50a0*/  IMAD R0, R5, 0x2, R0 ;  /* 0x0000000205007824 */ /* 0x000fe200078e0200 */
[----:B------:R-:W-:Y:S03]  /*50b0*/  BSSY B2, `(.L_x_8291) ;  /* 0x0000013000027945 */ /* 0x000fe60003800000 */
[----:B------:R-:W-:Y:S01]  /*50c0*/  DMUL R2, R6, R22 ;  /* 0x0000001606027228 */ /* 0x000fe20000000000 */
[----:B------:R-:W-:-:S05]  /*50d0*/  IMAD.IADD R28, R0, 0x1, R5 ;  /* 0x00000001001c7824 */ /* 0x000fca00078e0205 */
[----:B------:R-:W-:Y:S02]  /*50e0*/  SHF.R.S32.HI R29, RZ, 0x1f, R28 ;  /* 0x0000001fff1d7819 */ /* 0x000fe4000001141c */
[----:B------:R-:W-:-:S08]  /*50f0*/  DFMA R22, -R8, R2, R22 ;  /* 0x000000020816722b */ /* 0x000fd00000000116 */
[----:B------:R-:W-:Y:S01]  /*5100*/  DFMA R6, R6, R22, R2 ;  /* 0x000000160606722b */ /* 0x000fe20000000002 */
[----:B-1----:R-:W-:-:S04]  /*5110*/  IMAD.WIDE.U32 R22, R24, UR8, R28 ;  /* 0x0000000818167c25 */ /* 0x002fc8000f8e001c */
[----:B------:R-:W-:Y:S01]  /*5120*/  IMAD R25, R25, UR8, R23 ;  /* 0x0000000819197c24 */ /* 0x000fe2000f8e0217 */
[----:B------:R-:W-:-:S04]  /*5130*/  LEA R2, P1, R22, UR4, 0x3 ;  /* 0x0000000416027c11 */ /* 0x000fc8000f8218ff */
[----:B------:R-:W-:Y:S01]  /*5140*/  FFMA R0, RZ, R9, R7 ;  /* 0x00000009ff007223 */ /* 0x000fe20000000007 */
[----:B------:R-:W-:-:S04]  /*5150*/  LEA.HI.X R3, R22, UR5, R25, 0x3, P1 ;  /* 0x0000000516037c11 */ /* 0x000fc800088f1c19 */
        /* <DEDUP_REMOVED lines=8> */
.L_x_8292:
[----:B------:R-:W-:Y:S05]  /*51e0*/  BSYNC B2 ;  /* 0x0000000000027941 */ /* 0x000fea0003800000 */
.L_x_8291:
[----:B------:R0:W-:Y:S02]  /*51f0*/  STG.E.64 desc[UR6][R2.64], R6 ;  /* 0x0000000602007986 */ /* 0x0001e4000c101b06 */
.L_x_8288:
[----:B------:R-:W-:Y:S05]  /*5200*/  BSYNC B1 ;  /* 0x0000000000017941 */ /* 0x000fea0003800000 */
.L_x_8287:
[----:B------:R-:W-:Y:S04]  /*5210*/  BSSY B1, `(.L_x_8293) ;  /* 0x0000062000017945 */ /* 0x000fe80003800000 */
[----:B------:R-:W-:Y:S05]  /*5220*/  @P3 BRA `(.L_x_8294) ;  /* 0x0000000400803947 */ /* 0x000fea0003800000 */
[----:B-1----:R-:W-:Y:S01]  /*5230*/  DADD R20, R20, -R10 ;  /* 0x0000000014147229 */ /* 0x002fe2000000080a */
[----:B0-----:R-:W-:Y:S01]  /*5240*/  IMAD.MOV.U32 R2, RZ, RZ, 0x652b82fe ;  /* 0x652b82feff027424 */ /* 0x001fe200078e00ff */
[----:B------:R-:W-:Y:S01]  /*5250*/  UMOV UR4, 0xfefa39ef ;  /* 0xfefa39ef00047882 */ /* 0x000fe20000000000 */
[----:B------:R-:W-:Y:S01]  /*5260*/  IMAD.MOV.U32 R3, RZ, RZ, 0x3ff71547 ;  /* 0x3ff71547ff037424 */ /* 0x000fe200078e00ff */
[----:B------:R-:W-:Y:S01]  /*5270*/  UMOV UR5, 0x3fe62e42 ;  /* 0x3fe62e4200057882 */ /* 0x000fe20000000000 */
[----:B---3--:R-:W0:Y:S01]  /*5280*/  MUFU.RCP64H R25, R9 ;  /* 0x0000000900197308 */ /* 0x008e220000001800 */
[----:B------:R-:W-:Y:S01]  /*5290*/  IMAD.MOV.U32 R24, RZ, RZ, 0x1 ;  /* 0x00000001ff187424 */ /* 0x000fe200078e00ff */
[----:B------:R-:W1:Y:S01]  /*52a0*/  S2R R0, SR_TID.X ;  /* 0x0000000000007919 */ /* 0x000e620000002100 */
[----:B------:R-:W3:Y:S01]  /*52b0*/  LDC R5, c[0x0][RZ] ;  /* 0x00000000ff057b82 */ /* 0x000ee20000000800 */
[----:B------:R-:W-:Y:S01]  /*52c0*/  DFMA R2, R20, R2, 6.75539944105574400000e+15 ;  /* 0x433800001402742b */ /* 0x000fe20000000002 */
[----:B------:R-:W-:Y:S01]  /*52d0*/  FSETP.GEU.FTZ.AND P0, PT, |R21|, 4.1917929649353027344, PT ;  /* 0x4086232b1500780b */ /* 0x000fe20003f1e200 */
[----:B------:R-:W-:Y:S06]  /*52e0*/  BSSY B0, `(.L_x_8295) ;  /* 0x0000039000007945 */ /* 0x000fec0003800000 */
[----:B--2-4-:R-:W-:-:S02]  /*52f0*/  DADD R6, R2, -6.75539944105574400000e+15 ;  /* 0xc338000002067429 */ /* 0x014fc40000000000 */
        /* <DEDUP_REMOVED lines=38> */
[----:B------:R-:W-:-:S08]  /*5560*/  DFMA R6, -R8, R26, 1 ;  /* 0x3ff000000806742b */ /* 0x000fd0000000011a */
[----:B------:R-:W-:Y:S01]  /*5570*/  DFMA R24, R26, R6, R26 ;  /* 0x000000061a18722b */ /* 0x000fe2000000001a */
[----:B------:R-:W-:Y:S01]  /*5580*/  LEA R27, R2, R23, 0x14 ;  /* 0x00000017021b7211 */ /* 0x000fe200078ea0ff */
[----:B------:R-:W-:Y:S01]  /*5590*/  IMAD.MOV.U32 R26, RZ, RZ, R22 ;  /* 0x000000ffff1a7224 */ /* 0x000fe200078e0016 */
[----:B-1-3--:R-:W-:Y:S08]  /*55a0*/  @!P0 BRA `(.L_x_8296) ;  /* 0x0000000000308947 */ /* 0x00aff00003800000 */
        /* <DEDUP_REMOVED lines=12> */
.L_x_8296:
[----:B------:R-:W-:Y:S05]  /*5670*/  BSYNC B0 ;  /* 0x0000000000007941 */ /* 0x000fea0003800000 */
.L_x_8295:
[----:B------:R-:W-:Y:S01]  /*5680*/  IMAD.MOV.U32 R2, RZ, RZ, R26 ;  /* 0x000000ffff027224 */ /* 0x000fe200078e001a */
[----:B------:R-:W0:Y:S01]  /*5690*/  LDC.64 R22, c[0x0][0x220] ;  /* 0x00008800ff167b82 */ /* 0x000e220000000a00 */
[----:B------:R-:W-:Y:S01]  /*56a0*/  IMAD.MOV.U32 R3, RZ, RZ, R27 ;  /* 0x000000ffff037224 */ /* 0x000fe200078e001b */
[----:B------:R-:W-:Y:S01]  /*56b0*/  FSETP.GEU.AND P2, PT, |R27|, 6.5827683646048100446e-37, PT ;  /* 0x036000001b00780b */ /* 0x000fe20003f4e200 */
[C---:B------:R-:W-:Y:S01]  /*56c0*/  IMAD R0, R5.reuse, 0x2, R0 ;  /* 0x0000000205007824 */ /* 0x040fe200078e0200 */
[----:B------:R-:W-:Y:S01]  /*56d0*/  ULDC.64 UR4, c[0x0][0x210] ;  /* 0x0000840000047ab9 */ /* 0x000fe20000000a00 */
[----:B------:R-:W-:Y:S02]  /*56e0*/  BSSY B2, `(.L_x_8297) ;  /* 0x0000013000027945 */ /* 0x000fe40003800000 */
[----:B------:R-:W-:Y:S01]  /*56f0*/  DMUL R6, R24, R2 ;  /* 0x0000000218067228 */ /* 0x000fe20000000000 */
[----:B------:R-:W-:-:S05]  /*5700*/  IMAD R20, R5, 0x2, R0 ;  /* 0x0000000205147824 */ /* 0x000fca00078e0200 */
[----:B------:R-:W-:Y:S02]  /*5710*/  SHF.R.S32.HI R21, RZ, 0x1f, R20 ;  /* 0x0000001fff157819 */ /* 0x000fe40000011414 */
[----:B------:R-:W-:-:S08]  /*5720*/  DFMA R2, -R8, R6, R2 ;  /* 0x000000060802722b */ /* 0x000fd00000000102 */
[----:B------:R-:W-:Y:S01]  /*5730*/  DFMA R6, R24, R2, R6 ;  /* 0x000000021806722b */ /* 0x000fe20000000006 */
[----:B0-----:R-:W-:-:S04]  /*5740*/  IMAD.WIDE.U32 R20, R22, UR8, R20 ;  /* 0x0000000816147c25 */ /* 0x001fc8000f8e0014 */
        /* <DEDUP_REMOVED lines=12> */
.L_x_8298:
[----:B------:R-:W-:Y:S05]  /*5810*/  BSYNC B2 ;  /* 0x0000000000027941 */ /* 0x000fea0003800000 */
.L_x_8297:
[----:B------:R0:W-:Y:S02]  /*5820*/  STG.E.64 desc[UR6][R2.64], R6 ;  /* 0x0000000602007986 */ /* 0x0001e4000c101b06 */
.L_x_8294:
[----:B------:R-:W-:Y:S05]  /*5830*/  BSYNC B1 ;  /* 0x0000000000017941 */ /* 0x000fea0003800000 */
.L_x_8293:
        /* <DEDUP_REMOVED lines=70> */
.L_x_8302:
[----:B------:R-:W-:Y:S05]  /*5ca0*/  BSYNC B0 ;  /* 0x0000000000007941 */ /* 0x000fea0003800000 */
.L_x_8301:
        /* <DEDUP_REMOVED lines=9> */
[----:B------:R-:W-:Y:S02]  /*5d40*/  IADD3 R18, R0, R5, RZ ;  /* 0x0000000500127210 */ /* 0x000fe40007ffe0ff */
[----:B------:R-:W-:Y:S02]  /*5d50*/  DFMA R2, -R8, R6, R2 ;  /* 0x000000060802722b */ /* 0x000fe40000000102 */
[----:B------:R-:W-:-:S06]  /*5d60*/  SHF.R.S32.HI R19, RZ, 0x1f, R18 ;  /* 0x0000001fff137819 */ /* 0x000fcc0000011412 */
        /* <DEDUP_REMOVED lines=14> */
.L_x_8304:
[----:B------:R-:W-:Y:S05]  /*5e50*/  BSYNC B2 ;  /* 0x0000000000027941 */ /* 0x000fea0003800000 */
.L_x_8303:
[----:B------:R0:W-:Y:S02]  /*5e60*/  STG.E.64 desc[UR6][R2.64], R6 ;  /* 0x0000000602007986 */ /* 0x0001e4000c101b06 */
.L_x_8300:
[----:B------:R-:W-:Y:S05]  /*5e70*/  BSYNC B1 ;  /* 0x0000000000017941 */ /* 0x000fea0003800000 */
.L_x_8299:
        /* <DEDUP_REMOVED lines=8> */
[----:B------:R-:W-:Y:S01]  /*5f00*/  MOV R20, 0x1 ;  /* 0x0000000100147802 */ /* 0x000fe20000000f00 */
        /* <DEDUP_REMOVED lines=46> */
[----:B------:R-:W-:Y:S02]  /*61f0*/  IMAD R27, R2, 0x100000, R7 ;  /* 0x00100000021b7824 */ /* 0x000fe400078e0207 */
[----:B------:R-:W-:Y:S01]  /*6200*/  IMAD.MOV.U32 R26, RZ, RZ, R6 ;  /* 0x000000ffff1a7224 */ /* 0x000fe200078e0006 */
[----:B-1-3--:R-:W-:Y:S07]  /*6210*/  @!P0 BRA `(.L_x_8308) ;  /* 0x0000000000308947 */ /* 0x00afee0003800000 */
        /* <DEDUP_REMOVED lines=12> */
.L_x_8308:
[----:B------:R-:W-:Y:S05]  /*62e0*/  BSYNC B0 ;  /* 0x0000000000007941 */ /* 0x000fea0003800000 */
.L_x_8307:
        /* <DEDUP_REMOVED lines=8> */
[----:B------:R-:W-:-:S05]  /*6370*/  LEA R0, R5, R0, 0x1 ;  /* 0x0000000005007211 */ /* 0x000fca00078e08ff */
[----:B------:R-:W-:Y:S02]  /*6380*/  IMAD R16, R5, 0x2, R0 ;  /* 0x0000000205107824 */ /* 0x000fe400078e0200 */
[----:B------:R-:W-:-:S03]  /*6390*/  DFMA R2, -R8, R6, R2 ;  /* 0x000000060802722b */ /* 0x000fc60000000102 */
[----:B------:R-:W-:-:S05]  /*63a0*/  SHF.R.S32.HI R17, RZ, 0x1f, R16 ;  /* 0x0000001fff117819 */ /* 0x000fca0000011410 */
        /* <DEDUP_REMOVED lines=14> */
.L_x_8310:
[----:B------:R-:W-:Y:S05]  /*6490*/  BSYNC B2 ;  /* 0x0000000000027941 */ /* 0x000fea0003800000 */
.L_x_8309:
[----:B------:R0:W-:Y:S02]  /*64a0*/  STG.E.64 desc[UR6][R2.64], R6 ;  /* 0x0000000602007986 */ /* 0x0001e4000c101b06 */
.L_x_8306:
[----:B------:R-:W-:Y:S05]  /*64b0*/  BSYNC B1 ;  /* 0x0000000000017941 */ /* 0x000fea0003800000 */
.L_x_8305:
        /* <DEDUP_REMOVED lines=23> */
[----:B------:R-:W-:Y:S01]  /*6630*/  MOV R7, 0x3e928af3 ;  /* 0x3e928af300077802 */ /* 0x000fe20000000f00 */
[----:B------:R-:W-:Y:S01]  /*6640*/  UMOV UR5, 0x3e5ade15 ;  /* 0x3e5ade1500057882 */ /* 0x000fe20000000000 */
[----:B------:R-:W-:-:S04]  /*6650*/  DFMA R20, R18, R20, R18 ;  /* 0x000000141214722b */ /* 0x000fc80000000012 */
        /* <DEDUP_REMOVED lines=44> */
.L_x_8314:
[----:B------:R-:W-:Y:S05]  /*6920*/  BSYNC B0 ;  /* 0x0000000000007941 */ /* 0x000fea0003800000 */
.L_x_8313:
[----:B------:R-:W-:Y:S01]  /*6930*/  IMAD.MOV.U32 R2, RZ, RZ, R26 ;  /* 0x000000ffff027224 */ /* 0x000fe200078e001a */
[----:B------:R-:W0:Y:S01]  /*6940*/  LDC.64 R18, c[0x0][0x220] ;  /* 0x00008800ff127b82 */ /* 0x000e220000000a00 */
[----:B------:R-:W-:Y:S01]  /*6950*/  IMAD.MOV.U32 R3, RZ, RZ, R27 ;  /* 0x000000ffff037224 */ /* 0x000fe200078e001b */
[----:B------:R-:W-:Y:S01]  /*6960*/  LEA R0, R5, R22, 0x1 ;  /* 0x0000001605007211 */ /* 0x000fe200078e08ff */
[----:B------:R-:W-:Y:S01]  /*6970*/  ULDC.64 UR4, c[0x0][0x210] ;  /* 0x0000840000047ab9 */ /* 0x000fe20000000a00 */
[----:B------:R-:W-:Y:S01]  /*6980*/  FSETP.GEU.AND P2, PT, |R27|, 6.5827683646048100446e-37, PT ;  /* 0x036000001b00780b */ /* 0x000fe20003f4e200 */
[----:B------:R-:W-:Y:S02]  /*6990*/  BSSY B2, `(.L_x_8315) ;  /* 0x0000015000027945 */ /* 0x000fe40003800000 */
[----:B------:R-:W-:Y:S01]  /*69a0*/  DMUL R6, R16, R2 ;  /* 0x0000000210067228 */ /* 0x000fe20000000000 */
[----:B------:R-:W-:-:S04]  /*69b0*/  IMAD R0, R5, 0x2, R0 ;  /* 0x0000000205007824 */ /* 0x000fc800078e0200 */
[----:B------:R-:W-:-:S03]  /*69c0*/  IMAD R0, R5, 0x2, R0 ;  /* 0x0000000205007824 */ /* 0x000fc600078e0200 */
[----:B------:R-:W-:Y:S01]  /*69d0*/  DFMA R2, -R8, R6, R2 ;  /* 0x000000060802722b */ /* 0x000fe20000000102 */
[----:B------:R-:W-:-:S05]  /*69e0*/  IMAD.IADD R14, R0, 0x1, R5 ;  /* 0x00000001000e7824 */ /* 0x000fca00078e0205 */
[--C-:B------:R-:W-:Y:S02]  /*69f0*/  SHF.R.S32.HI R15, RZ, 0x1f, R14.reuse ;  /* 0x0000001fff0f7819 */ /* 0x100fe4000001140e */
        /* <DEDUP_REMOVED lines=14> */
.L_x_8316:
[----:B------:R-:W-:Y:S05]  /*6ae0*/  BSYNC B2 ;  /* 0x0000000000027941 */ /* 0x000fea0003800000 */
.L_x_8315:
[----:B------:R0:W-:Y:S02]  /*6af0*/  STG.E.64 desc[UR6][R2.64], R6 ;  /* 0x0000000602007986 */ /* 0x0001e4000c101b06 */
.L_x_8312:
[----:B------:R-:W-:Y:S05]  /*6b00*/  BSYNC B1 ;  /* 0x0000000000017941 */ /* 0x000fea0003800000 */
.L_x_8311:
[----:B------:R-:W-:-:S13]  /*6b10*/  ISETP.NE.AND P0, PT, R4, RZ, PT ;  /* 0x000000ff0400720c */ /* 0x000fda0003f05270 */
[----:B------:R-:W-:Y:S05]  /*6b20*/  @P0 EXIT ;  /* 0x000000000000094d */ /* 0x000fea0003800000 */
[----:B-1----:R-:W-:Y:S01]  /*6b30*/  DADD R10, R12, -R10 ;  /* 0x000000000c0a7229 */ /* 0x002fe2000000080a */
[----:B0-----:R-:W-:Y:S01]  /*6b40*/  IMAD.MOV.U32 R2, RZ, RZ, 0x652b82fe ;  /* 0x652b82feff027424 */ /* 0x001fe200078e00ff */
[----:B------:R-:W-:Y:S01]  /*6b50*/  MOV R3, 0x3ff71547 ;  /* 0x3ff7154700037802 */ /* 0x000fe20000000f00 */
[----:B------:R-:W-:Y:S01]  /*6b60*/  UMOV UR4, 0xfefa39ef ;  /* 0xfefa39ef00047882 */ /* 0x000fe20000000000 */
[----:B------:R-:W-:Y:S01]  /*6b70*/  UMOV UR5, 0x3fe62e42 ;  /* 0x3fe62e4200057882 */ /* 0x000fe20000000000 */
[----:B---3--:R-:W0:Y:S01]  /*6b80*/  MUFU.RCP64H R13, R9 ;  /* 0x00000009000d7308 */ /* 0x008e220000001800 */
[----:B------:R-:W-:Y:S01]  /*6b90*/  IMAD.MOV.U32 R12, RZ, RZ, 0x1 ;  /* 0x00000001ff0c7424 */ /* 0x000fe200078e00ff */
[----:B------:R-:W1:Y:S01]  /*6ba0*/  S2R R16, SR_TID.X ;  /* 0x0000000000107919 */ /* 0x000e620000002100 */
[----:B------:R-:W-:Y:S01]  /*6bb0*/  DFMA R2, R10, R2, 6.75539944105574400000e+15 ;  /* 0x433800000a02742b */ /* 0x000fe20000000002 */
[----:B------:R-:W-:Y:S01]  /*6bc0*/  BSSY B0, `(.L_x_8317) ;  /* 0x000003b000007945 */ /* 0x000fe20003800000 */
[----:B------:R-:W-:-:S06]  /*6bd0*/  FSETP.GEU.FTZ.AND P0, PT, |R11|, 4.1917929649353027344, PT ;  /* 0x4086232b0b00780b */ /* 0x000fcc0003f1e200 */
[----:B------:R-:W-:Y:S02]  /*6be0*/  DADD R4, R2, -6.75539944105574400000e+15 ;  /* 0xc338000002047429 */ /* 0x000fe40000000000 */
[----:B0-----:R-:W-:-:S06]  /*6bf0*/  DFMA R14, -R8, R12, 1 ;  /* 0x3ff00000080e742b */ /* 0x001fcc000000010c */
[----:B--2-4-:R-:W-:Y:S01]  /*6c00*/  DFMA R6, R4, -UR4, R10 ;  /* 0x8000000404067c2b */ /* 0x014fe2000800000a */
        /* <DEDUP_REMOVED lines=8> */
[----:B------:R-:W-:Y:S01]  /*6c90*/  DFMA R14, R12, R14, R12 ;  /* 0x0000000e0c0e722b */ /* 0x000fe2000000000c */
[----:B------:R-:W0:Y:S04]  /*6ca0*/  LDC R13, c[0x0][RZ] ;  /* 0x00000000ff0d7b82 */ /* 0x000e280000000800 */
        /* <DEDUP_REMOVED lines=31> */
[----:B01----:R-:W-:Y:S07]  /*6ea0*/  @!P0 BRA `(.L_x_8318) ;  /* 0x0000000000308947 */ /* 0x003fee0003800000 */
        /* <DEDUP_REMOVED lines=12> */
.L_x_8318:
[----:B------:R-:W-:Y:S05]  /*6f70*/  BSYNC B0 ;  /* 0x0000000000007941 */ /* 0x000fea0003800000 */
.L_x_8317:
[----:B------:R-:W-:Y:S01]  /*6f80*/  MOV R2, R26 ;  /* 0x0000001a00027202 */ /* 0x000fe20000000f00 */
[----:B------:R-:W-:Y:S01]  /*6f90*/  IMAD.MOV.U32 R3, RZ, RZ, R27 ;  /* 0x000000ffff037224 */ /* 0x000fe200078e001b */
[----:B------:R-:W0:Y:S01]  /*6fa0*/  LDC.64 R10, c[0x0][0x220] ;  /* 0x00008800ff0a7b82 */ /* 0x000e220000000a00 */
[----:B------:R-:W-:Y:S01]  /*6fb0*/  IMAD R0, R13, 0x2, R16 ;  /* 0x000000020d007824 */ /* 0x000fe200078e0210 */
[----:B------:R-:W-:Y:S01]  /*6fc0*/  FSETP.GEU.AND P2, PT, |R27|, 6.5827683646048100446e-37, PT ;  /* 0x036000001b00780b */ /* 0x000fe20003f4e200 */
[----:B------:R-:W-:Y:S01]  /*6fd0*/  ULDC.64 UR4, c[0x0][0x210] ;  /* 0x0000840000047ab9 */ /* 0x000fe20000000a00 */
[----:B------:R-:W-:Y:S01]  /*6fe0*/  BSSY B1, `(.L_x_8319) ;  /* 0x0000015000017945 */ /* 0x000fe20003800000 */
[----:B------:R-:W-:Y:S01]  /*6ff0*/  DMUL R4, R14, R2 ;  /* 0x000000020e047228 */ /* 0x000fe20000000000 */
[----:B------:R-:W-:-:S04]  /*7000*/  IMAD R0, R13, 0x2, R0 ;  /* 0x000000020d007824 */ /* 0x000fc800078e0200 */
[----:B------:R-:W-:-:S03]  /*7010*/  IMAD R0, R13, 0x2, R0 ;  /* 0x000000020d007824 */ /* 0x000fc600078e0200 */
[----:B------:R-:W-:Y:S01]  /*7020*/  DFMA R2, -R8, R4, R2 ;  /* 0x000000040802722b */ /* 0x000fe20000000102 */
[----:B------:R-:W-:-:S05]  /*7030*/  IMAD R6, R13, 0x2, R0 ;  /* 0x000000020d067824 */ /* 0x000fca00078e0200 */
        /* <DEDUP_REMOVED lines=13> */
[----:B------:R-:W-:Y:S01]  /*7110*/  IMAD.MOV.U32 R4, RZ, RZ, R34 ;  /* 0x000000ffff047224 */ /* 0x000fe200078e0022 */
[----:B------:R-:W-:-:S07]  /*7120*/  MOV R5, R35 ;  /* 0x0000002300057202 */ /* 0x000fce0000000f00 */
.L_x_8320:
[----:B------:R-:W-:Y:S05]  /*7130*/  BSYNC B1 ;  /* 0x0000000000017941 */ /* 0x000fea0003800000 */
.L_x_8319:
[----:B------:R-:W-:Y:S01]  /*7140*/  STG.E.64 desc[UR6][R2.64], R4 ;  /* 0x0000000402007986 */ /* 0x000fe2000c101b06 */
[----:B------:R-:W-:Y:S05]  /*7150*/  EXIT ;  /* 0x000000000000794d */ /* 0x000fea0003800000 */
.L_x_8229:
[----:B-1----:R-:W-:Y:S02]  /*7160*/  IMAD.MOV.U32 R35, RZ, RZ, R11 ;  /* 0x000000ffff237224 */ /* 0x002fe400078e000b */
[----:B------:R-:W-:Y:S02]  /*7170*/  IMAD.MOV.U32 R34, RZ, RZ, 0x10 ;  /* 0x00000010ff227424 */ /* 0x000fe400078e00ff */
[----:B------:R-:W-:Y:S02]  /*7180*/  IMAD.MOV.U32 R33, RZ, RZ, 0x1f ;  /* 0x0000001fff217424 */ /* 0x000fe400078e00ff */
[----:B------:R-:W-:-:S07]  /*7190*/  IMAD.MOV.U32 R32, RZ, RZ, -0x1 ;  /* 0xffffffffff207424 */ /* 0x000fce00078e00ff */
[----:B------:R-:W-:Y:S05]  /*71a0*/  WARPSYNC.COLLECTIVE R32, `(.L_x_8321) ;  /* 0x0000000020087348 */ /* 0x000fea0003c00000 */
[----:B------:R0:W1:Y:S02]  /*71b0*/  SHFL.DOWN P0, R36, R35, R34, R33 ;  /* 0x0800002223247389 */ /* 0x0000640000000021 */
[----:B01----:R-:W-:Y:S01]  /*71c0*/  ENDCOLLECTIVE ;  /* 0x000000000000791b */ /* 0x003fe20003800000 */
.L_x_8321:
[----:B------:R-:W-:Y:S02]  /*71d0*/  IMAD.MOV.U32 R35, RZ, RZ, R10 ;  /* 0x000000ffff237224 */ /* 0x000fe400078e000a */
[----:B------:R-:W-:-:S07]  /*71e0*/  IMAD.MOV.U32 R7, RZ, RZ, R36 ;  /* 0x000000ffff077224 */ /* 0x000fce00078e0024 */
[----:B------:R-:W-:Y:S05]  /*71f0*/  WARPSYNC.COLLECTIVE R32, `(.L_x_8322) ;  /* 0x0000000020087348 */ /* 0x000fea0003c00000 */
[----:B------:R0:W1:Y:S02]  /*7200*/  SHFL.DOWN P0, R36, R35, R34, R33 ;  /* 0x0800002223247389 */ /* 0x0000640000000021 */
[----:B01----:R-:W-:Y:S01]  /*7210*/  ENDCOLLECTIVE ;  /* 0x000000000000791b */ /* 0x003fe20003800000 */
.L_x_8322:
[----:B------:R-:W-:Y:S02]  /*7220*/  IMAD.MOV.U32 R33, RZ, RZ, R7 ;  /* 0x000000ffff217224 */ /* 0x000fe400078e0007 */
[----:B------:R-:W-:Y:S02]  /*7230*/  IMAD.MOV.U32 R34, RZ, RZ, 0x8 ;  /* 0x00000008ff227424 */ /* 0x000fe400078e00ff */
[----:B------:R-:W-:-:S06]  /*7240*/  IMAD.MOV.U32 R32, RZ, RZ, R36 ;  /* 0x000000ffff207224 */ /* 0x000fcc00078e0024 */
[----:B------:R-:W-:Y:S01]  /*7250*/  DSETP.GEU.AND P0, PT, R10, R32, PT ;  /* 0x000000200a00722a */ /* 0x000fe20003f0e000 */
[----:B------:R-:W-:Y:S02]  /*7260*/  IMAD.MOV.U32 R33, RZ, RZ, 0x1f ;  /* 0x0000001fff217424 */ /* 0x000fe400078e00ff */
[----:B------:R-:W-:-:S03]  /*7270*/  IMAD.MOV.U32 R32, RZ, RZ, -0x1 ;  /* 0xffffffffff207424 */ /* 0x000fc600078e00ff */
[----:B------:R-:W-:Y:S02]  /*7280*/  FSEL R44, R7, R11, !P0 ;  /* 0x0000000b072c7208 */ /* 0x000fe40004000000 */
[----:B------:R-:W-:Y:S02]  /*7290*/  FSEL R37, R36, R10, !P0 ;  /* 0x0000000a24257208 */ /* 0x000fe40004000000 */
[----:B------:R-:W-:-:S07]  /*72a0*/  MOV R35, R44 ;  /* 0x0000002c00237202 */ /* 0x000fce0000000f00 */
[----:B------:R-:W-:Y:S05]  /*72b0*/  WARPSYNC.COLLECTIVE R32, `(.L_x_8323) ;  /* 0x0000000020087348 */ /* 0x000fea0003c00000 */
[----:B------:R0:W1:Y:S02]  /*72c0*/  SHFL.DOWN P0, R36, R35, R34, R33 ;  /* 0x0800002223247389 */ /* 0x0000640000000021 */
[----:B01----:R-:W-:Y:S01]  /*72d0*/  ENDCOLLECTIVE ;  /* 0x000000000000791b */ /* 0x003fe20003800000 */
.L_x_8323:
[----:B------:R-:W-:Y:S02]  /*72e0*/  IMAD.MOV.U32 R35, RZ, RZ, R37 ;  /* 0x000000ffff237224 */ /* 0x000fe400078e0025 */
[----:B------:R-:W-:-:S07]  /*72f0*/  IMAD.MOV.U32 R11, RZ, RZ, R36 ;  /* 0x000000ffff0b7224 */ /* 0x000fce00078e0024 */
[----:B------:R-:W-:Y:S05]  /*7300*/  WARPSYNC.COLLECTIVE R32, `(.L_x_8324) ;  /* 0x0000000020087348 */ /* 0x000fea0003c00000 */
[----:B------:R0:W1:Y:S02]  /*7310*/  SHFL.DOWN P0, R36, R35, R34, R33 ;  /* 0x0800002223247389 */ /* 0x0000640000000021 */
[----:B01----:R-:W-:Y:S01]  /*7320*/  ENDCOLLECTIVE ;  /* 0x000000000000791b */ /* 0x003fe20003800000 */
.L_x_8324:
[----:B------:R-:W-:Y:S02]  /*7330*/  IMAD.MOV.U32 R32, RZ, RZ, R37 ;  /* 0x000000ffff207224 */ /* 0x000fe400078e0025 */
        /* <DEDUP_REMOVED lines=12> */
.L_x_8325:
[----:B------:R-:W-:Y:S02]  /*7400*/  IMAD.MOV.U32 R35, RZ, RZ, R7 ;  /* 0x000000ffff237224 */ /* 0x000fe400078e0007 */
[----:B------:R-:W-:-:S07]  /*7410*/  IMAD.MOV.U32 R11, RZ, RZ, R36 ;  /* 0x000000ffff0b7224 */ /* 0x000fce00078e0024 */
[----:B------:R-:W-:Y:S05]  /*7420*/  WARPSYNC.COLLECTIVE R32, `(.L_x_8326) ;  /* 0x0000000020087348 */ /* 0x000fea0003c00000 */
[----:B------:R0:W1:Y:S02]  /*7430*/  SHFL.DOWN P0, R36, R35, R34, R33 ;  /* 0x0800002223247389 */ /* 0x0000640000000021 */
[----:B01----:R-:W-:Y:S01]  /*7440*/  ENDCOLLECTIVE ;  /* 0x000000000000791b */ /* 0x003fe20003800000 */
.L_x_8326:
        /* <DEDUP_REMOVED lines=13> */
.L_x_8327:
[----:B------:R-:W-:Y:S02]  /*7520*/  IMAD.MOV.U32 R35, RZ, RZ, R37 ;  /* 0x000000ffff237224 */ /* 0x000fe400078e0025 */
[----:B------:R-:W-:-:S07]  /*7530*/  IMAD.MOV.U32 R11, RZ, RZ, R36 ;  /* 0x000000ffff0b7224 */ /* 0x000fce00078e0024 */
[----:B------:R-:W-:Y:S05]  /*7540*/  WARPSYNC.COLLECTIVE R32, `(.L_x_8328) ;  /* 0x0000000020087348 */ /* 0x000fea0003c00000 */
[----:B------:R0:W1:Y:S02]  /*7550*/  SHFL.DOWN P0, R36, R35, R34, R33 ;  /* 0x0800002223247389 */ /* 0x0000640000000021 */
[----:B01----:R-:W-:Y:S01]  /*7560*/  ENDCOLLECTIVE ;  /* 0x000000000000791b */ /* 0x003fe20003800000 */
.L_x_8328:
        /* <DEDUP_REMOVED lines=13> */
.L_x_8329:
[----:B------:R-:W-:Y:S02]  /*7640*/  IMAD.MOV.U32 R35, RZ, RZ, R7 ;  /* 0x000000ffff237224 */ /* 0x000fe400078e0007 */
[----:B------:R-:W-:-:S07]  /*7650*/  IMAD.MOV.U32 R11, RZ, RZ, R36 ;  /* 0x000000ffff0b7224 */ /* 0x000fce00078e0024 */
[----:B------:R-:W-:Y:S05]  /*7660*/  WARPSYNC.COLLECTIVE R32, `(.L_x_8330) ;  /* 0x0000000020087348 */ /* 0x000fea0003c00000 */
[----:B------:R0:W1:Y:S02]  /*7670*/  SHFL.DOWN P0, R36, R35, R34, R33 ;  /* 0x0800002223247389 */ /* 0x0000640000000021 */
[----:B01----:R-:W-:Y:S01]  /*7680*/  ENDCOLLECTIVE ;  /* 0x000000000000791b */ /* 0x003fe20003800000 */
.L_x_8330:
[----:B------:R-:W-:Y:S01]  /*7690*/  IMAD.MOV.U32 R10, RZ, RZ, R36 ;  /* 0x000000ffff0a7224 */ /* 0x000fe200078e0024 */
[----:B------:R-:W-:Y:S06]  /*76a0*/  BRA `(.L_x_8331) ;  /* 0xffffff9800b07947 */ /* 0x000fec000383ffff */
.L_x_8268:
[----:B0-----:R-:W-:Y:S01]  /*76b0*/  HFMA2.MMA R33, -RZ, RZ, 0, 1.847743988037109375e-06 ;  /* 0x0000001fff217435 */ /* 0x001fe200000001ff */
[----:B--2---:R-:W-:Y:S02]  /*76c0*/  IMAD.MOV.U32 R35, RZ, RZ, R9 ;  /* 0x000000ffff237224 */ /* 0x004fe400078e0009 */
[----:B------:R-:W-:Y:S02]  /*76d0*/  IMAD.MOV.U32 R34, RZ, RZ, 0x10 ;  /* 0x00000010ff227424 */ /* 0x000fe400078e00ff */
[----:B------:R-:W-:-:S07]  /*76e0*/  IMAD.MOV.U32 R32, RZ, RZ, -0x1 ;  /* 0xffffffffff207424 */ /* 0x000fce00078e00ff */
[----:B-1----:R-:W-:Y:S05]  /*76f0*/  WARPSYNC.COLLECTIVE R32, `(.L_x_8332) ;  /* 0x0000000020087348 */ /* 0x002fea0003c00000 */
[----:B------:R0:W2:Y:S02]  /*7700*/  SHFL.DOWN P0, R36, R35, R34, R33 ;  /* 0x0800002223247389 */ /* 0x0000a40000000021 */
[----:B012---:R-:W-:Y:S01]  /*7710*/  ENDCOLLECTIVE ;  /* 0x000000000000791b */ /* 0x007fe20003800000 */
.L_x_8332:
[----:B------:R-:W-:Y:S02]  /*7720*/  IMAD.MOV.U32 R35, RZ, RZ, R8 ;  /* 0x000000ffff237224 */ /* 0x000fe400078e0008 */
[----:B------:R-:W-:-:S07]  /*7730*/  IMAD.MOV.U32 R39, RZ, RZ, R36 ;  /* 0x000000ffff277224 */ /* 0x000fce00078e0024 */
[----:B------:R-:W-:Y:S05]  /*7740*/  WARPSYNC.COLLECTIVE R32, `(.L_x_8333) ;  /* 0x0000000020087348 */ /* 0x000fea0003c00000 */
[----:B------:R0:W1:Y:S02]  /*7750*/  SHFL.DOWN P0, R36, R35, R34, R33 ;  /* 0x0800002223247389 */ /* 0x0000640000000021 */
[----:B01----:R-:W-:Y:S01]  /*7760*/  ENDCOLLECTIVE ;  /* 0x000000000000791b */ /* 0x003fe20003800000 */
.L_x_8333:
[----:B------:R-:W-:Y:S02]  /*7770*/  IMAD.MOV.U32 R34, RZ, RZ, 0x8 ;  /* 0x00000008ff227424 */ /* 0x000fe400078e00ff */
[----:B------:R-:W-:-:S06]  /*7780*/  IMAD.MOV.U32 R38, RZ, RZ, R36 ;  /* 0x000000ffff267224 */ /* 0x000fcc00078e0024 */
[----:B------:R-:W-:-:S10]  /*7790*/  DADD R38, R8, R38 ;  /* 0x0000000008267229 */ /* 0x000fd40000000026 */
[----:B------:R-:W-:-:S07]  /*77a0*/  IMAD.MOV.U32 R35, RZ, RZ, R39 ;  /* 0x000000ffff237224 */ /* 0x000fce00078e0027 */
[----:B------:R-:W-:Y:S05]  /*77b0*/  WARPSYNC.COLLECTIVE R32, `(.L_x_8334) ;  /* 0x0000000020087348 */ /* 0x000fea0003c00000 */
[----:B------:R0:W1:Y:S02]  /*77c0*/  SHFL.DOWN P0, R36, R35, R34, R33 ;  /* 0x0800002223247389 */ /* 0x0000640000000021 */
[----:B01----:R-:W-:Y:S01]  /*77d0*/  ENDCOLLECTIVE ;  /* 0x000000000000791b */ /* 0x003fe20003800000 */
.L_x_8334:
[----:B------:R-:W-:Y:S01]  /*77e0*/  MOV R35, R38 ;  /* 0x0000002600237202 */ /* 0x000fe20000000f00 */
[----:B------:R-:W-:-:S07]  /*77f0*/  IMAD.MOV.U32 R45, RZ, RZ, R36 ;  /* 0x000000ffff2d7224 */ /* 0x000fce00078e0024 */
[----:B------:R-:W-:Y:S05]  /*7800*/  WARPSYNC.COLLECTIVE R32, `(.L_x_8335) ;  /* 0x0000000020087348 */ /* 0x000fea0003c00000 */
[----:B------:R0:W1:Y:S02]  /*7810*/  SHFL.DOWN P0, R36, R35, R34, R33 ;  /* 0x0800002223247389 */ /* 0x0000640000000021 */
[----:B01----:R-:W-:Y:S01]  /*7820*/  ENDCOLLECTIVE ;  /* 0x000000000000791b */ /* 0x003fe20003800000 */
.L_x_8335:
[----:B------:R-:W-:Y:S02]  /*7830*/  IMAD.MOV.U32 R34, RZ, RZ, 0x4 ;  /* 0x00000004ff227424 */ /* 0x000fe400078e00ff */
[----:B------:R-:W-:-:S06]  /*7840*/  IMAD.MOV.U32 R44, RZ, RZ, R36 ;  /* 0x000000ffff2c7224 */ /* 0x000fcc00078e0024 */
[----:B------:R-:W-:-:S10]  /*7850*/  DADD R44, R38, R44 ;  /* 0x00000000262c7229 */ /* 0x000fd4000000002c */
[----:B------:R-:W-:-:S07]  /*7860*/  IMAD.MOV.U32 R35, RZ, RZ, R45 ;  /* 0x000000ffff237224 */ /* 0x000fce00078e002d */
[----:B------:R-:W-:Y:S05]  /*7870*/  WARPSYNC.COLLECTIVE R32, `(.L_x_8336) ;  /* 0x0000000020087348 */ /* 0x000fea0003c00000 */
[----:B------:R0:W1:Y:S02]  /*7880*/  SHFL.DOWN P0, R36, R35, R34, R33 ;  /* 0x0800002223247389 */ /* 0x0000640000000021 */
[----:B01----:R-:W-:Y:S01]  /*7890*/  ENDCOLLECTIVE ;  /* 0x000000000000791b */ /* 0x003fe20003800000 */
.L_x_8336:
[----:B------:R-:W-:Y:S02]  /*78a0*/  IMAD.MOV.U32 R35, RZ, RZ, R44 ;  /* 0x000000ffff237224 */ /* 0x000fe400078e002c */
[----:B------:R-:W-:-:S07]  /*78b0*/  IMAD.MOV.U32 R47, RZ, RZ, R36 ;  /* 0x000000ffff2f7224 */ /* 0x000fce00078e0024 */
[----:B------:R-:W-:Y:S05]  /*78c0*/  WARPSYNC.COLLECTIVE R32, `(.L_x_8337) ;  /* 0x0000000020087348 */ /* 0x000fea0003c00000 */
[----:B------:R0:W1:Y:S02]  /*78d0*/  SHFL.DOWN P0, R36, R35, R34, R33 ;  /* 0x0800002223247389 */ /* 0x0000640000000021 */
[----:B01----:R-:W-:Y:S01]  /*78e0*/  ENDCOLLECTIVE ;  /* 0x000000000000791b */ /* 0x003fe20003800000 */
.L_x_8337:
[----:B------:R-:W-:Y:S01]  /*78f0*/  MOV R34, 0x2 ;  /* 0x0000000200227802 */ /* 0x000fe20000000f00 */
[----:B------:R-:W-:-:S06]  /*7900*/  IMAD.MOV.U32 R46, RZ, RZ, R36 ;  /* 0x000000ffff2e7224 */ /* 0x000fcc00078e0024 */
[----:B------:R-:W-:-:S10]  /*7910*/  DADD R46, R44, R46 ;  /* 0x000000002c2e7229 */ /* 0x000fd4000000002e */
[----:B------:R-:W-:-:S07]  /*7920*/  IMAD.MOV.U32 R35, RZ, RZ, R47 ;  /* 0x000000ffff237224 */ /* 0x000fce00078e002f */
[----:B------:R-:W-:Y:S05]  /*7930*/  WARPSYNC.COLLECTIVE R32, `(.L_x_8338) ;  /* 0x0000000020087348 */ /* 0x000fea0003c00000 */
[----:B------:R0:W1:Y:S02]  /*7940*/  SHFL.DOWN P0, R36, R35, R34, R33 ;  /* 0x0800002223247389 */ /* 0x0000640000000021 */
[----:B01----:R-:W-:Y:S01]  /*7950*/  ENDCOLLECTIVE ;  /* 0x000000000000791b */ /* 0x003fe20003800000 */
.L_x_8338:
[----:B------:R-:W-:Y:S02]  /*7960*/  IMAD.MOV.U32 R35, RZ, RZ, R46 ;  /* 0x000000ffff237224 */ /* 0x000fe400078e002e */
[----:B------:R-:W-:-:S07]  /*7970*/  IMAD.MOV.U32 R9, RZ, RZ, R36 ;  /* 0x000000ffff097224 */ /* 0x000fce00078e0024 */
[----:B------:R-:W-:Y:S05]  /*7980*/  WARPSYNC.COLLECTIVE R32, `(.L_x_8339) ;  /* 0x0000000020087348 */ /* 0x000fea0003c00000 */
[----:B------:R0:W1:Y:S02]  /*7990*/  SHFL.DOWN P0, R36, R35, R34, R33 ;  /* 0x0800002223247389 */ /* 0x0000640000000021 */
[----:B01----:R-:W-:Y:S01]  /*79a0*/  ENDCOLLECTIVE ;  /* 0x000000000000791b */ /* 0x003fe20003800000 */
.L_x_8339:
[----:B------:R-:W-:Y:S02]  /*79b0*/  IMAD.MOV.U32 R34, RZ, RZ, 0x1 ;  /* 0x00000001ff227424 */ /* 0x000fe400078e00ff */
[----:B------:R-:W-:-:S06]  /*79c0*/  IMAD.MOV.U32 R8, RZ, RZ, R36 ;  /* 0x000000ffff087224 */ /* 0x000fcc00078e0024 */
[----:B------:R-:W-:-:S10]  /*79d0*/  DADD R8, R46, R8 ;  /* 0x000000002e087229 */ /* 0x000fd40000000008 */
[----:B------:R-:W-:-:S07]  /*79e0*/  IMAD.MOV.U32 R35, RZ, RZ, R9 ;  /* 0x000000ffff237224 */ /* 0x000fce00078e0009 */
[----:B------:R-:W-:Y:S05]  /*79f0*/  WARPSYNC.COLLECTIVE R32, `(.L_x_8340) ;  /* 0x0000000020087348 */ /* 0x000fea0003c00000 */
[----:B------:R0:W1:Y:S02]  /*7a00*/  SHFL.DOWN P0, R36, R35, R34, R33 ;  /* 0x0800002223247389 */ /* 0x0000640000000021 */
[----:B01----:R-:W-:Y:S01]  /*7a10*/  ENDCOLLECTIVE ;  /* 0x000000000000791b */ /* 0x003fe20003800000 */
.L_x_8340:
[----:B------:R-:W-:Y:S02]  /*7a20*/  IMAD.MOV.U32 R35, RZ, RZ, R8 ;  /* 0x000000ffff237224 */ /* 0x000fe400078e0008 */
[----:B------:R-:W-:-:S07]  /*7a30*/  IMAD.MOV.U32 R0, RZ, RZ, R36 ;  /* 0x000000ffff007224 */ /* 0x000fce00078e0024 */
[----:B------:R-:W-:Y:S05]  /*7a40*/  WARPSYNC.COLLECTIVE R32, `(.L_x_8341) ;  /* 0x0000000020087348 */ /* 0x000fea0003c00000 */
[----:B------:R0:W1:Y:S02]  /*7a50*/  SHFL.DOWN P0, R36, R35, R34, R33 ;  /* 0x0800002223247389 */ /* 0x0000640000000021 */
[----:B01----:R-:W-:Y:S01]  /*7a60*/  ENDCOLLECTIVE ;  /* 0x000000000000791b */ /* 0x003fe20003800000 */
.L_x_8341:
[----:B------:R-:W-:Y:S05]  /*7a70*/  BRA `(.L_x_8342) ;  /* 0xffffffbc00b87947 */ /* 0x000fea000383ffff */
        .weak           $__internal_38_$__cuda_sm20_div_rn_f64_full
        .type           $__internal_38_$__cuda_sm20_div_rn_f64_full,@function
        .size           $__internal_38_$__cuda_sm20_div_rn_f64_full,(.L_x_12111 - $__internal_38_$__cuda_sm20_div_rn_f64_full)
$__internal_38_$__cuda_sm20_div_rn_f64_full:
[----:B------:R-:W-:Y:S01]  /*7a80*/  LOP3.LUT R7, R29, 0x7ff00000, RZ, 0xc0, !PT ;  /* 0x7ff000001d077812 */ /* 0x000fe200078ec0ff */
[----:B------:R-:W-:Y:S01]  /*7a90*/  IMAD.MOV.U32 R32, RZ, RZ, R26 ;  /* 0x000000ffff207224 */ /* 0x000fe200078e001a */
[----:B------:R-:W-:Y:S01]  /*7aa0*/  LOP3.LUT R5, R27, 0x7ff00000, RZ, 0xc0, !PT ;  /* 0x7ff000001b057812 */ /* 0x000fe200078ec0ff */
[----:B------:R-:W-:Y:S01]  /*7ab0*/  IMAD.MOV.U32 R36, RZ, RZ, 0x1 ;  /* 0x00000001ff247424 */ /* 0x000fe200078e00ff */
[----:B------:R-:W-:Y:S01]  /*7ac0*/  MOV R6, 0x1ca00000 ;  /* 0x1ca0000000067802 */ /* 0x000fe20000000f00 */
[----:B------:R-:W-:Y:S01]  /*7ad0*/  BSSY B0, `(.L_x_8343) ;  /* 0x0000052000007945 */ /* 0x000fe20003800000 */
[----:B------:R-:W-:Y:S01]  /*7ae0*/  ISETP.GE.U32.AND P0, PT, R5, R7, PT ;  /* 0x000000070500720c */ /* 0x000fe20003f06070 */
[----:B------:R-:W-:-:S03]  /*7af0*/  IMAD.MOV.U32 R46, RZ, RZ, R5 ;  /* 0x000000ffff2e7224 */ /* 0x000fc600078e0005 */
[----:B------:R-:W-:Y:S02]  /*7b00*/  SEL R33, R6, 0x63400000, !P0 ;  /* 0x6340000006217807 */ /* 0x000fe40004000000 */
[----:B------:R-:W-:Y:S02]  /*7b10*/  FSETP.GEU.AND P0, PT, |R27|, 1.469367938527859385e-39, PT ;  /* 0x001000001b00780b */ /* 0x000fe40003f0e200 */
[----:B------:R-:W-:-:S11]  /*7b20*/  LOP3.LUT R33, R33, 0x800fffff, R27, 0xf8, !PT ;  /* 0x800fffff21217812 */ /* 0x000fd600078ef81b */
[----:B------:R-:W-:Y:S01]  /*7b30*/  @!P0 LOP3.LUT R30, R29, 0x7ff00000, RZ, 0xc0, !PT ;  /* 0x7ff000001d1e8812 */ /* 0x000fe200078ec0ff */
[----:B------:R-:W-:-:S03]  /*7b40*/  @!P0 IMAD.MOV.U32 R34, RZ, RZ, RZ ;  /* 0x000000ffff228224 */ /* 0x000fc600078e00ff */
[----:B------:R-:W-:Y:S02]  /*7b50*/  @!P0 ISETP.GE.U32.AND P1, PT, R5, R30, PT ;  /* 0x0000001e0500820c */ /* 0x000fe40003f26070 */
[C---:B------:R-:W-:Y:S02]  /*7b60*/  LOP3.LUT R30, R29.reuse, 0x800fffff, RZ, 0xc0, !PT ;  /* 0x800fffff1d1e7812 */ /* 0x040fe400078ec0ff */
[----:B------:R-:W-:Y:S02]  /*7b70*/  @!P0 SEL R35, R6, 0x63400000, !P1 ;  /* 0x6340000006238807 */ /* 0x000fe40004800000 */
[----:B------:R-:W-:Y:S02]  /*7b80*/  FSETP.GEU.AND P1, PT, |R29|, 1.469367938527859385e-39, PT ;  /* 0x001000001d00780b */ /* 0x000fe40003f2e200 */
[----:B------:R-:W-:Y:S01]  /*7b90*/  LOP3.LUT R31, R30, 0x3ff00000, RZ, 0xfc, !PT ;  /* 0x3ff000001e1f7812 */ /* 0x000fe200078efcff */
[----:B------:R-:W-:Y:S01]  /*7ba0*/  IMAD.MOV.U32 R30, RZ, RZ, R28 ;  /* 0x000000ffff1e7224 */ /* 0x000fe200078e001c */
[----:B------:R-:W-:-:S04]  /*7bb0*/  @!P0 LOP3.LUT R35, R35, 0x80000000, R27, 0xf8, !PT ;  /* 0x8000000023238812 */ /* 0x000fc800078ef81b */
[----:B------:R-:W-:-:S05]  /*7bc0*/  @!P0 LOP3.LUT R35, R35, 0x100000, RZ, 0xfc, !PT ;  /* 0x0010000023238812 */ /* 0x000fca00078efcff */
[----:B------:R-:W-:Y:S02]  /*7bd0*/  @!P1 DMUL R30, R28, 8.98846567431157953865e+307 ;  /* 0x7fe000001c1e9828 */ /* 0x000fe40000000000 */
[----:B------:R-:W-:-:S04]  /*7be0*/  @!P0 DFMA R32, R32, 2, -R34 ;  /* 0x400000002020882b */ /* 0x000fc80000000822 */
[----:B------:R-:W0:Y:S04]  /*7bf0*/  MUFU.RCP64H R37, R31 ;  /* 0x0000001f00257308 */ /* 0x000e280000001800 */
[----:B------:R-:W-:Y:S02]  /*7c00*/  @!P1 LOP3.LUT R7, R31, 0x7ff00000, RZ, 0xc0, !PT ;  /* 0x7ff000001f079812 */ /* 0x000fe400078ec0ff */
[----:B------:R-:W-:Y:S01]  /*7c10*/  @!P0 LOP3.LUT R46, R33, 0x7ff00000, RZ, 0xc0, !PT ;  /* 0x7ff00000212e8812 */ /* 0x000fe200078ec0ff */
        /* <DEDUP_REMOVED lines=8> */
[----:B------:R-:W-:Y:S02]  /*7ca0*/  VIADD R34, R46, 0xffffffff ;  /* 0xffffffff2e227836 */ /* 0x000fe40000000000 */
[----:B------:R-:W-:-:S03]  /*7cb0*/  VIADD R35, R7, 0xffffffff ;  /* 0xffffffff07237836 */ /* 0x000fc60000000000 */
[----:B------:R-:W-:-:S04]  /*7cc0*/  ISETP.GT.U32.AND P0, PT, R34, 0x7feffffe, PT ;  /* 0x7feffffe2200780c */ /* 0x000fc80003f04070 */
[----:B------:R-:W-:-:S13]  /*7cd0*/  ISETP.GT.U32.OR P0, PT, R35, 0x7feffffe, P0 ;  /* 0x7feffffe2300780c */ /* 0x000fda0000704470 */
[----:B------:R-:W-:Y:S05]  /*7ce0*/  @P0 BRA `(.L_x_8344) ;  /* 0x00000000006c0947 */ /* 0x000fea0003800000 */
[----:B------:R-:W-:-:S04]  /*7cf0*/  LOP3.LUT R26, R29, 0x7ff00000, RZ, 0xc0, !PT ;  /* 0x7ff000001d1a7812 */ /* 0x000fc800078ec0ff */
[CC--:B------:R-:W-:Y:S02]  /*7d00*/  ISETP.GE.U32.AND P0, PT, R5.reuse, R26.reuse, PT ;  /* 0x0000001a0500720c */ /* 0x0c0fe40003f06070 */
[----:B------:R-:W-:Y:S02]  /*7d10*/  VIADDMNMX R5, R5, -R26, 0xb9600000, !PT ;  /* 0xb960000005057446 */ /* 0x000fe4000780091a */
[----:B------:R-:W-:Y:S02]  /*7d20*/  SEL R6, R6, 0x63400000, !P0 ;  /* 0x6340000006067807 */ /* 0x000fe40004000000 */
[----:B------:R-:W-:-:S04]  /*7d30*/  VIMNMX R5, R5, 0x46a00000, PT ;  /* 0x46a0000005057848 */ /* 0x000fc80003fe0100 */
[----:B------:R-:W-:Y:S01]  /*7d40*/  IADD3 R5, -R6, R5, RZ ;  /* 0x0000000506057210 */ /* 0x000fe20007ffe1ff */
[----:B------:R-:W-:-:S04]  /*7d50*/  IMAD.MOV.U32 R6, RZ, RZ, RZ ;  /* 0x000000ffff067224 */ /* 0x000fc800078e00ff */
        /* <DEDUP_REMOVED lines=20> */
.L_x_8344:
        /* <DEDUP_REMOVED lines=11> */
[----:B------:R-:W-:Y:S02]  /*7f50*/  @P0 LOP3.LUT R5, R35, 0x7ff00000, RZ, 0xfc, !PT ;  /* 0x7ff0000023050812 */ /* 0x000fe400078efcff */
[----:B------:R-:W-:Y:S01]  /*7f60*/  @!P0 MOV R34, RZ ;  /* 0x000000ff00228202 */ /* 0x000fe20000000f00 */
[----:B------:R-:W-:Y:S02]  /*7f70*/  @P0 IMAD.MOV.U32 R34, RZ, RZ, RZ ;  /* 0x000000ffff220224 */ /* 0x000fe400078e00ff */
[----:B------:R-:W-:Y:S01]  /*7f80*/  @P0 IMAD.MOV.U32 R35, RZ, RZ, R5 ;  /* 0x000000ffff230224 */ /* 0x000fe200078e0005 */
[----:B------:R-:W-:Y:S06]  /*7f90*/  BRA `(.L_x_8345) ;  /* 0x0000000000147947 */ /* 0x000fec0003800000 */
.L_x_8347:
[----:B------:R-:W-:Y:S01]  /*7fa0*/  LOP3.LUT R35, R29, 0x80000, RZ, 0xfc, !PT ;  /* 0x000800001d237812 */ /* 0x000fe200078efcff */
[----:B------:R-:W-:Y:S01]  /*7fb0*/  IMAD.MOV.U32 R34, RZ, RZ, R28 ;  /* 0x000000ffff227224 */ /* 0x000fe200078e001c */
[----:B------:R-:W-:Y:S06]  /*7fc0*/  BRA `(.L_x_8345) ;  /* 0x0000000000087947 */ /* 0x000fec0003800000 */
.L_x_8346:
[----:B------:R-:W-:Y:S01]  /*7fd0*/  LOP3.LUT R35, R27, 0x80000, RZ, 0xfc, !PT ;  /* 0x000800001b237812 */ /* 0x000fe200078efcff */
[----:B------:R-:W-:-:S07]  /*7fe0*/  IMAD.MOV.U32 R34, RZ, RZ, R26 ;  /* 0x000000ffff227224 */ /* 0x000fce00078e001a */
.L_x_8345:
[----:B------:R-:W-:Y:S05]  /*7ff0*/  BSYNC B0 ;  /* 0x0000000000007941 */ /* 0x000fea0003800000 */
.L_x_8343:
[----:B------:R-:W-:Y:S02]  /*8000*/  IMAD.MOV.U32 R6, RZ, RZ, R0 ;  /* 0x000000ffff067224 */ /* 0x000fe400078e0000 */
[----:B------:R-:W-:-:S04]  /*8010*/  IMAD.MOV.U32 R7, RZ, RZ, 0x0 ;  /* 0x00000000ff077424 */ /* 0x000fc800078e00ff */
[----:B------:R-:W-:Y:S05]  /*8020*/  RET.REL.NODEC R6 `(_ZN2at6native43_GLOBAL__N__9ae7fba5_10_SoftMax_cu_9f978f6322cunn_SoftMaxForwardRegIdddNS1_22SoftMaxForwardEpilogueElLi9EEEvPT1_PKT_T3_) ;  /* 0xffffff7c06f47950 */ /* 0x000fea0003c3ffff */
.L_x_8348:
        /* <DEDUP_REMOVED lines=13> */
.L_x_12111:


//--------------------- .text._ZN2at6native43_GLOBAL__N__9ae7fba5_10_SoftMax_cu_9f978f6322cunn_SoftMaxForwardRegIdddNS1_22SoftMaxForwardEpilogueElLi8EEEvPT1_PKT_T3_ --------------------------
	.section	.text._ZN2at6native43_GLOBAL__N__9ae7fba5_10_SoftMax_cu_9f978f6322cunn_SoftMaxForwardRegIdddNS1_22SoftMaxForwardEpilogueElLi8EEEvPT1_PKT_T3_,"ax",@progbits
	.align	128
.text._ZN2at6native43_GLOBAL__N__9ae7fba5_10_SoftMax_cu_9f978f6322cunn_SoftMaxForwardRegIdddNS1_22SoftMaxForwardEpilogueElLi8EEEvPT1_PKT_T3_:
        .type           _ZN2at6native43_GLOBAL__N__9ae7fba5_10_SoftMax_cu_9f978f6322cunn_SoftMaxForwardRegIdddNS1_22SoftMaxForwardEpilogueElLi8EEEvPT1_PKT_T3_,@function
        .size           _ZN2at6native43_GLOBAL__N__9ae7fba5_10_SoftMax_cu_9f978f6322cunn_SoftMaxForwardRegIdddNS1_22SoftMaxForwardEpilogueElLi8EEEvPT1_PKT_T3_,(.L_x_12113 - _ZN2at6native43_GLOBAL__N__9ae7fba5_10_SoftMax_cu_9f978f6322cunn_SoftMaxForwardRegIdddNS1_22SoftMaxForwardEpilogueElLi8EEEvPT1_PKT_T3_)
        .other          _ZN2at6native43_GLOBAL__N__9ae7fba5_10_SoftMax_cu_9f978f6322cunn_SoftMaxForwardRegIdddNS1_22SoftMaxForwardEpilogueElLi8EEEvPT1_PKT_T3_,@"STO_CUDA_ENTRY STV_DEFAULT"
_ZN2at6native43_GLOBAL__N__9ae7fba5_10_SoftMax_cu_9f978f6322cunn_SoftMaxForwardRegIdddNS1_22SoftMaxForwardEpilogueElLi8EEEvPT1_PKT_T3_:
        /* <DEDUP_REMOVED lines=21> */
[----:B------:R-:W-:-:S07]  /*0150*/  @!P1 IMAD.WIDE.U32 R34, R30, UR8, R24 ;  /* 0x000000081e229c25 */ /* 0x000fce000f8e0018 */
[----:B------:R-:W2:Y:S01]  /*0160*/  @!P6 LDC.64 R8, c[0x0][0x218] ;  /* 0x00008600ff08eb82 */ /* 0x000ea20000000a00 */
[----:B0-----:R-:W-:-:S04]  /*0170*/  @!P0 LEA R6, P3, R2, R6, 0x3 ;  /* 0x0000000602068211 */ /* 0x001fc800078618ff */
[----:B------:R-:W-:-:S05]  /*0180*/  @!P0 LEA.HI.X R7, R2, R7, R0, 0x3, P3 ;  /* 0x0000000702078211 */ /* 0x000fca00018f1c00 */
[----:B------:R0:W3:Y:S01]  /*0190*/  @!P0 LDG.E.64 R28, desc[UR6][R6.64] ;  /* 0x00000006061c8981 */ /* 0x0000e2000c1e1b00 */
[----:B------:R-:W-:Y:S01]  /*01a0*/  @!P1 IMAD R0, R31, UR8, R35 ;  /* 0x000000081f009c24 */ /* 0x000fe2000f8e0223 */
[----:B-1----:R-:W-:Y:S01]  /*01b0*/  @!P1 LEA R36, P3, R34, R4, 0x3 ;  /* 0x0000000422249211 */ /* 0x002fe200078618ff */
[----:B------:R-:W-:-:S03]  /*01c0*/  VIADD R2, R26, UR4 ;  /* 0x000000041a027c36 */ /* 0x000fc60008000000 */
[----:B------:R-:W-:Y:S02]  /*01d0*/  @!P1 LEA.HI.X R37, R34, R5, R0, 0x3, P3 ;  /* 0x0000000522259211 */ /* 0x000fe400018f1c00 */
[----:B------:R-:W-:Y:S02]  /*01e0*/  SHF.R.S32.HI R3, RZ, 0x1f, R2 ;  /* 0x0000001fff037819 */ /* 0x000fe40000011402 */
[----:B------:R-:W-:Y:S01]  /*01f0*/  ISETP.GE.U32.AND P2, PT, R2, R30, PT ;  /* 0x0000001e0200720c */ /* 0x000fe20003f46070 */
[----:B------:R-:W4:Y:S01]  /*0200*/  @!P1 LDG.E.64 R22, desc[UR6][R36.64] ;  /* 0x0000000624169981 */ /* 0x000f22000c1e1b00 */
[----:B0-----:R-:W-:Y:S02]  /*0210*/  P2R R7, PR, RZ, 0x40 ;  /* 0x00000040ff077803 */ /* 0x001fe40000000000 */
[----:B------:R-:W-:Y:S01]  /*0220*/  ISETP.GE.AND.EX P2, PT, R3, R31, PT, P2 ;  /* 0x0000001f0300720c */ /* 0x000fe20003f46320 */
[----:B------:R-:W-:-:S04]  /*0230*/  @!P6 IMAD.WIDE.U32 R34, R30, UR8, R26 ;  /* 0x000000081e22ec25 */ /* 0x000fc8000f8e001a */
[----:B------:R-:W-:Y:S01]  /*0240*/  VIADD R4, R2, UR4 ;  /* 0x0000000402047c36 */ /* 0x000fe20008000000 */
[----:B--2---:R-:W-:Y:S01]  /*0250*/  @!P6 LEA R8, P4, R34, R8, 0x3 ;  /* 0x000000082208e211 */ /* 0x004fe200078818ff */
[----:B------:R-:W-:-:S06]  /*0260*/  @!P6 IMAD R0, R31, UR8, R35 ;  /* 0x000000081f00ec24 */ /* 0x000fcc000f8e0223 */
[----:B------:R-:W0:Y:S01]  /*0270*/  @!P2 LDC.64 R26, c[0x0][0x218] ;  /* 0x00008600ff1aab82 */ /* 0x000e220000000a00 */
[----:B------:R-:W-:Y:S02]  /*0280*/  SHF.R.S32.HI R5, RZ, 0x1f, R4 ;  /* 0x0000001fff057819 */ /* 0x000fe40000011404 */
[----:B------:R-:W-:Y:S02]  /*0290*/  ISETP.GE.U32.AND P3, PT, R4, R30, PT ;  /* 0x0000001e0400720c */ /* 0x000fe40003f66070 */
[----:B------:R-:W-:Y:S02]  /*02a0*/  @!P6 LEA.HI.X R9, R34, R9, R0, 0x3, P4 ;  /* 0x000000092209e211 */ /* 0x000fe400020f1c00 */
[----:B------:R-:W-:-:S03]  /*02b0*/  ISETP.GE.AND.EX P3, PT, R5, R31, PT, P3 ;  /* 0x0000001f0500720c */ /* 0x000fc60003f66330 */
[----:B------:R1:W2:Y:S01]  /*02c0*/  @!P6 LDG.E.64 R20, desc[UR6][R8.64] ;  /* 0x000000060814e981 */ /* 0x0002a2000c1e1b00 */
[----:B------:R-:W-:-:S04]  /*02d0*/  @!P2 IMAD.WIDE.U32 R2, R30, UR8, R2 ;  /* 0x000000081e02ac25 */ /* 0x000fc8000f8e0002 */
[----:B------:R-:W-:-:S05]  /*02e0*/  @!P2 IMAD R0, R31, UR8, R3 ;  /* 0x000000081f00ac24 */ /* 0x000fca000f8e0203 */
[----:B------:R-:W5:Y:S01]  /*02f0*/  @!P3 LDC.64 R34, c[0x0][0x218] ;  /* 0x00008600ff22bb82 */ /* 0x000f620000000a00 */
[----:B0-----:R-:W-:-:S04]  /*0300*/  @!P2 LEA R26, P4, R2, R26, 0x3 ;  /* 0x0000001a021aa211 */ /* 0x001fc800078818ff */
[----:B------:R-:W-:-:S05]  /*0310*/  @!P2 LEA.HI.X R27, R2, R27, R0, 0x3, P4 ;  /* 0x0000001b021ba211 */ /* 0x000fca00020f1c00 */
[----:B------:R-:W2:Y:S01]  /*0320*/  @!P2 LDG.E.64 R18, desc[UR6][R26.64] ;  /* 0x000000061a12a981 */ /* 0x000ea2000c1e1b00 */
[----:B------:R-:W-:-:S04]  /*0330*/  @!P3 IMAD.WIDE.U32 R2, R30, UR8, R4 ;  /* 0x000000081e02bc25 */ /* 0x000fc8000f8e0004 */
[----:B------:R-:W-:Y:S01]  /*0340*/  @!P3 IMAD R0, R31, UR8, R3 ;  /* 0x000000081f00bc24 */ /* 0x000fe2000f8e0203 */
[----:B-----5:R-:W-:-:S04]  /*0350*/  @!P3 LEA R34, P4, R2, R34, 0x3 ;  /* 0x000000220222b211 */ /* 0x020fc800078818ff */
[----:B------:R-:W-:-:S05]  /*0360*/  @!P3 LEA.HI.X R35, R2, R35, R0, 0x3, P4 ;  /* 0x000000230223b211 */ /* 0x000fca00020f1c00 */
[----:B------:R-:W5:Y:S01]  /*0370*/  @!P3 LDG.E.64 R16, desc[UR6][R34.64] ;  /* 0x000000062210b981 */ /* 0x000f62000c1e1b00 */
[----:B------:R-:W-:Y:S02]  /*0380*/  @!P0 IMAD.MOV.U32 R2, RZ, RZ, -0x1 ;  /* 0xffffffffff028424 */ /* 0x000fe400078e00ff */
[----:B------:R-:W-:Y:S02]  /*0390*/  @!P0 IMAD.MOV.U32 R3, RZ, RZ, 0x7fefffff ;  /* 0x7fefffffff038424 */ /* 0x000fe400078e00ff */
[----:B------:R-:W-:Y:S02]  /*03a0*/  @!P0 IMAD.MOV.U32 R5, RZ, RZ, R2 ;  /* 0x000000ffff058224 */ /* 0x000fe400078e0002 */
[----:B------:R-:W-:Y:S02]  /*03b0*/  VIADD R4, R4, UR4 ;  /* 0x0000000404047c36 */ /* 0x000fe40008000000 */
[----:B---3--:R-:W-:Y:S01]  /*03c0*/  @!P0 DSETP.MAX.AND P4, P5, R28, -R2, PT ;  /* 0x800000021c00822a */ /* 0x008fe20003d8f000 */
[----:B------:R-:W-:-:S05]  /*03d0*/  @!P0 IMAD.MOV.U32 R0, RZ, RZ, R28 ;  /* 0x000000ffff008224 */ /* 0x000fca00078e001c */
[----:B------:R-:W-:Y:S02]  /*03e0*/  @!P0 SEL R5, R0, R5, P4 ;  /* 0x0000000500058207 */ /* 0x000fe40002000000 */
[----:B------:R-:W-:-:S04]  /*03f0*/  @!P0 MOV R0, R29 ;  /* 0x0000001d00008202 */ /* 0x000fc80000000f00 */
[----:B------:R-:W-:Y:S02]  /*0400*/  @!P0 FSEL R0, R0, -R3, P4 ;  /* 0x8000000300008208 */ /* 0x000fe40002000000 */
[----:B------:R-:W-:-:S04]  /*0410*/  @!P0 LOP3.LUT R3, R3, 0x80000, RZ, 0xfc, !PT ;  /* 0x0008000003038812 */ /* 0x000fc800078efcff */
[----:B------:R-:W-:Y:S01]  /*0420*/  @!P0 SEL R0, R3, R0, P5 ;  /* 0x0000000003008207 */ /* 0x000fe20002800000 */
[----:B------:R-:W-:Y:S02]  /*0430*/  IMAD.MOV.U32 R2, RZ, RZ, -0x1 ;  /* 0xffffffffff027424 */ /* 0x000fe400078e00ff */
[----:B------:R-:W-:Y:S02]  /*0440*/  IMAD.MOV.U32 R3, RZ, RZ, -0x100001 ;  /* 0xffefffffff037424 */ /* 0x000fe400078e00ff */
[----:B------:R-:W-:Y:S02]  /*0450*/  @!P0 IMAD.MOV.U32 R2, RZ, RZ, R5 ;  /* 0x000000ffff028224 */ /* 0x000fe400078e0005 */
[----:B------:R-:W-:Y:S02]  /*0460*/  @!P0 IMAD.MOV.U32 R3, RZ, RZ, R0 ;  /* 0x000000ffff038224 */ /* 0x000fe400078e0000 */
[----:B----4-:R-:W-:Y:S02]  /*0470*/  @!P1 IMAD.MOV.U32 R5, RZ, RZ, R22 ;  /* 0x000000ffff059224 */ /* 0x010fe400078e0016 */
[----:B------:R-:W-:-:S02]  /*0480*/  @!P1 IMAD.MOV.U32 R0, RZ, RZ, R2 ;  /* 0x000000ffff009224 */ /* 0x000fc400078e0002 */
[----:B------:R-:W-:-:S06]  /*0490*/  @!P1 DSETP.MAX.AND P4, P5, R2, R22, PT ;  /* 0x000000160200922a */ /* 0x000fcc0003d8f000 */
[----:B-1----:R-:W-:Y:S01]  /*04a0*/  @!P1 SEL R9, R0, R5, P4 ;  /* 0x0000000500099207 */ /* 0x002fe20002000000 */
[----:B------:R-:W-:Y:S02]  /*04b0*/  @!P1 IMAD.MOV.U32 R5, RZ, RZ, R23 ;  /* 0x000000ffff059224 */ /* 0x000fe400078e0017 */
[----:B------:R-:W-:-:S05]  /*04c0*/  @!P1 IMAD.MOV.U32 R0, RZ, RZ, R3 ;  /* 0x000000ffff009224 */ /* 0x000fca00078e0003 */
[----:B------:R-:W-:Y:S02]  /*04d0*/  @!P1 FSEL R0, R0, R5, P4 ;  /* 0x0000000500009208 */ /* 0x000fe40002000000 */
[----:B------:R-:W-:Y:S02]  /*04e0*/  @!P1 LOP3.LUT R5, R5, 0x80000, RZ, 0xfc, !PT ;  /* 0x0008000005059812 */ /* 0x000fe400078efcff */
[----:B------:R-:W-:Y:S02]  /*04f0*/  @!P1 MOV R2, R9 ;  /* 0x0000000900029202 */ /* 0x000fe40000000f00 */
[----:B------:R-:W-:Y:S01]  /*0500*/  @!P1 SEL R3, R5, R0, P5 ;  /* 0x0000000005039207 */ /* 0x000fe20002800000 */
[----:B--2---:R-:W-:Y:S02]  /*0510*/  @!P6 IMAD.MOV.U32 R5, RZ, RZ, R20 ;  /* 0x000000ffff05e224 */ /* 0x004fe400078e0014 */
[----:B------:R-:W-:-:S03]  /*0520*/  @!P6 IMAD.MOV.U32 R0, RZ, RZ, R2 ;  /* 0x000000ffff00e224 */ /* 0x000fc600078e0002 */
        /* <DEDUP_REMOVED lines=8> */
[----:B------:R-:W-:Y:S02]  /*05b0*/  @!P2 IMAD.MOV.U32 R5, RZ, RZ, R18 ;  /* 0x000000ffff05a224 */ /* 0x000fe400078e0012 */
[----:B------:R-:W-:-:S03]  /*05c0*/  @!P2 IMAD.MOV.U32 R0, RZ, RZ, R2 ;  /* 0x000000ffff00a224 */ /* 0x000fc600078e0002 */
[----:B------:R-:W-:Y:S01]  /*05d0*/  @!P2 DSETP.MAX.AND P4, P5, R2, R18, PT ;  /* 0x000000120200a22a */ /* 0x000fe20003d8f000 */
[----:B------:R-:W-:-:S05]  /*05e0*/  @!P2 IMAD.MOV.U32 R9, RZ, RZ, R19 ;  /* 0x000000ffff09a224 */ /* 0x000fca00078e0013 */
[----:B------:R-:W-:Y:S02]  /*05f0*/  @!P2 SEL R5, R0, R5, P4 ;  /* 0x000000050005a207 */ /* 0x000fe40002000000 */
[----:B------:R-:W-:-:S04]  /*0600*/  @!P2 MOV R0, R3 ;  /* 0x000000030000a202 */ /* 0x000fc80000000f00 */
        /* <DEDUP_REMOVED lines=21> */
[----:B------:R0:W2:Y:S01]  /*0760*/  @!P4 LDG.E.64 R14, desc[UR6][R26.64] ;  /* 0x000000061a0ec981 */ /* 0x0000a2000c1e1b00 */
[----:B------:R-:W-:-:S05]  /*0770*/  VIADD R8, R4, UR4 ;  /* 0x0000000404087c36 */ /* 0x000fca0008000000 */
[----:B------:R-:W-:Y:S02]  /*0780*/  SHF.R.S32.HI R9, RZ, 0x1f, R8 ;  /* 0x0000001fff097819 */ /* 0x000fe40000011408 */
[----:B------:R-:W-:-:S04]  /*0790*/  ISETP.GE.U32.AND P5, PT, R8, R30, PT ;  /* 0x0000001e0800720c */ /* 0x000fc80003fa6070 */
[----:B------:R-:W-:-:S13]  /*07a0*/  ISETP.GE.AND.EX P5, PT, R9, R31, PT, P5 ;  /* 0x0000001f0900720c */ /* 0x000fda0003fa6350 */
[----:B------:R-:W1:Y:S01]  /*07b0*/  @!P5 LDC.64 R4, c[0x0][0x218] ;  /* 0x00008600ff04db82 */ /* 0x000e620000000a00 */
[----:B------:R-:W-:Y:S01]  /*07c0*/  @!P5 IMAD.WIDE.U32 R36, R30, UR8, R8 ;  /* 0x000000081e24dc25 */ /* 0x000fe2000f8e0008 */
[----:B------:R-:W-:-:S03]  /*07d0*/  @!P3 MOV R2, R35 ;  /* 0x000000230002b202 */ /* 0x000fc60000000f00 */
[----:B------:R-:W-:Y:S01]  /*07e0*/  @!P5 IMAD R0, R31, UR8, R37 ;  /* 0x000000081f00dc24 */ /* 0x000fe2000f8e0225 */
[----:B------:R-:W-:Y:S01]  /*07f0*/  P2R R6, PR, RZ, 0x1 ;  /* 0x00000001ff067803 */ /* 0x000fe20000000000 */
[----:B0-----:R-:W-:Y:S01]  /*0800*/  VIADD R26, R8, UR4 ;  /* 0x00000004081a7c36 */ /* 0x001fe20008000000 */
[----:B-1----:R-:W-:-:S04]  /*0810*/  @!P5 LEA R4, P6, R36, R4, 0x3 ;  /* 0x000000042404d211 */ /* 0x002fc800078c18ff */
[----:B------:R-:W-:Y:S01]  /*0820*/  @!P5 LEA.HI.X R5, R36, R5, R0, 0x3, P6 ;  /* 0x000000052405d211 */ /* 0x000fe200030f1c00 */
[----:B------:R-:W-:Y:S01]  /*0830*/  @!P4 IMAD.MOV.U32 R0, RZ, RZ, R2 ;  /* 0x000000ffff00c224 */ /* 0x000fe200078e0002 */
[----:B------:R-:W-:Y:S02]  /*0840*/  SHF.R.S32.HI R27, RZ, 0x1f, R26 ;  /* 0x0000001fff1b7819 */ /* 0x000fe4000001141a */
[----:B------:R-:W-:Y:S01]  /*0850*/  P2R R34, PR, RZ, 0x2 ;  /* 0x00000002ff227803 */ /* 0x000fe20000000000 */
[----:B------:R-:W3:Y:S01]  /*0860*/  @!P5 LDG.E.64 R12, desc[UR6][R4.64] ;  /* 0x00000006040cd981 */ /* 0x000ee2000c1e1b00 */
[----:B--2---:R-:W-:Y:S01]  /*0870*/  @!P4 DSETP.MAX.AND P6, P0, R2, R14, PT ;  /* 0x0000000e0200c22a */ /* 0x004fe200038cf000 */
[----:B------:R-:W-:Y:S02]  /*0880*/  @!P4 IMAD.MOV.U32 R9, RZ, RZ, R14 ;  /* 0x000000ffff09c224 */ /* 0x000fe400078e000e */
[----:B------:R-:W-:-:S03]  /*0890*/  @!P4 IMAD.MOV.U32 R37, RZ, RZ, R15 ;  /* 0x000000ffff25c224 */ /* 0x000fc600078e000f */
[----:B------:R-:W-:Y:S01]  /*08a0*/  @!P4 SEL R35, R0, R9, P6 ;  /* 0x000000090023c207 */ /* 0x000fe20003000000 */
[----:B------:R-:W-:-:S05]  /*08b0*/  @!P4 IMAD.MOV.U32 R0, RZ, RZ, R3 ;  /* 0x000000ffff00c224 */ /* 0x000fca00078e0003 */
[----:B------:R-:W-:Y:S02]  /*08c0*/  @!P4 FSEL R0, R0, R37, P6 ;  /* 0x000000250000c208 */ /* 0x000fe40003000000 */
[----:B------:R-:W-:-:S04]  /*08d0*/  ISETP.GE.U32.AND P6, PT, R26, R30, PT ;  /* 0x0000001e1a00720c */ /* 0x000fc80003fc6070 */
[----:B------:R-:W-:Y:S02]  /*08e0*/  ISETP.GE.AND.EX P1, PT, R27, R31, PT, P6 ;  /* 0x0000001f1b00720c */ /* 0x000fe40003f26360 */
[----:B------:R-:W-:-:S04]  /*08f0*/  @!P4 LOP3.LUT R9, R37, 0x80000, RZ, 0xfc, !PT ;  /* 0x000800002509c812 */ /* 0x000fc800078efcff */
[----:B------:R-:W-:-:S07]  /*0900*/  @!P4 SEL R3, R9, R0, P0 ;  /* 0x000000000903c207 */ /* 0x000fce0000000000 */
[----:B------:R-:W0:Y:S01]  /*0910*/  @!P1 LDC.64 R8, c[0x0][0x218] ;  /* 0x00008600ff089b82 */ /* 0x000e220000000a00 */
[----:B------:R-:W-:-:S04]  /*0920*/  @!P1 IMAD.WIDE.U32 R26, R30, UR8, R26 ;  /* 0x000000081e1a9c25 */ /* 0x000fc8000f8e001a */
[----:B------:R-:W-:Y:S01]  /*0930*/  @!P1 IMAD R27, R31, UR8, R27 ;  /* 0x000000081f1b9c24 */ /* 0x000fe2000f8e021b */
[----:B0-----:R-:W-:-:S04]  /*0940*/  @!P1 LEA R8, P6, R26, R8, 0x3 ;  /* 0x000000081a089211 */ /* 0x001fc800078c18ff */
[----:B------:R-:W-:-:S05]  /*0950*/  @!P1 LEA.HI.X R9, R26, R9, R27, 0x3, P6 ;  /* 0x000000091a099211 */ /* 0x000fca00030f1c1b */
[----:B------:R-:W2:Y:S01]  /*0960*/  @!P1 LDG.E.64 R10, desc[UR6][R8.64] ;  /* 0x00000006080a9981 */ /* 0x000ea2000c1e1b00 */
[----:B------:R-:W-:Y:S02]  /*0970*/  @!P4 IMAD.MOV.U32 R2, RZ, RZ, R35 ;  /* 0x000000ffff02c224 */ /* 0x000fe400078e0023 */
[----:B---3--:R-:W-:Y:S02]  /*0980*/  @!P5 IMAD.MOV.U32 R27, RZ, RZ, R12 ;  /* 0x000000ffff1bd224 */ /* 0x008fe400078e000c */
[----:B------:R-:W-:Y:S01]  /*0990*/  @!P5 IMAD.MOV.U32 R26, RZ, RZ, R2 ;  /* 0x000000ffff1ad224 */ /* 0x000fe200078e0002 */
[----:B------:R-:W-:Y:S06]  /*09a0*/  BAR.SYNC.DEFER_BLOCKING 0x0 ;  /* 0x0000000000007b1d */ /* 0x000fec0000010000 */
        /* <DEDUP_REMOVED lines=8> */
[----:B------:R-:W-:-:S04]  /*0a30*/  @!P1 IMAD.MOV.U32 R4, RZ, RZ, R2 ;  /* 0x000000ffff049224 */ /* 0x000fc800078e0002 */
[----:B------:R-:W-:Y:S01]  /*0a40*/  @!P1 IMAD.MOV.U32 R5, RZ, RZ, R3 ;  /* 0x000000ffff059224 */ /* 0x000fe200078e0003 */
[----:B------:R-:W0:Y:S01]  /*0a50*/  S2UR UR5, SR_CgaCtaId ;  /* 0x00000000000579c3 */ /* 0x000e220000008800 */
[----:B------:R-:W-:Y:S02]  /*0a60*/  UMOV UR4, 0x400 ;  /* 0x0000040000047882 */ /* 0x000fe40000000000 */
[----:B0-----:R-:W-:-:S03]  /*0a70*/  ULEA UR4, UR5, UR4, 0x18 ;  /* 0x0000000405047291 */ /* 0x001fc6000f8ec03f */
[----:B------:R-:W-:Y:S02]  /*0a80*/  ULDC UR5, c[0x0][0x0] ;  /* 0x0000000000057ab9 */ /* 0x000fe40000000800 */
[----:B------:R-:W-:Y:S01]  /*0a90*/  USHF.R.U32.HI UR5, URZ, 0x5, UR5 ;  /* 0x000000053f057899 */ /* 0x000fe20008011605 */
[----:B--2---:R-:W-:Y:S01]  /*0aa0*/  @!P1 DSETP.MAX.AND P6, P0, R2, R10, PT ;  /* 0x0000000a0200922a */ /* 0x004fe200038cf000 */
[----:B------:R-:W-:Y:S02]  /*0ab0*/  @!P1 IMAD.MOV.U32 R35, RZ, RZ, R10 ;  /* 0x000000ffff239224 */ /* 0x000fe400078e000a */
[----:B------:R-:W-:-:S03]  /*0ac0*/  @!P1 IMAD.MOV.U32 R26, RZ, RZ, R11 ;  /* 0x000000ffff1a9224 */ /* 0x000fc600078e000b */
[----:B------:R-:W-:Y:S02]  /*0ad0*/  @!P1 SEL R2, R4, R35, P6 ;  /* 0x0000002304029207 */ /* 0x000fe40003000000 */
[----:B------:R-:W-:Y:S02]  /*0ae0*/  @!P1 FSEL R4, R5, R26, P6 ;  /* 0x0000001a05049208 */ /* 0x000fe40003000000 */
[----:B------:R-:W-:-:S04]  /*0af0*/  @!P1 LOP3.LUT R5, R26, 0x80000, RZ, 0xfc, !PT ;  /* 0x000800001a059812 */ /* 0x000fc800078efcff */
[----:B------:R-:W-:Y:S02]  /*0b00*/  @!P1 SEL R3, R5, R4, P0 ;  /* 0x0000000405039207 */ /* 0x000fe40000000000 */
        /* <DEDUP_REMOVED lines=24> */
[----:B------:R-:W-:Y:S02]  /*0c90*/  SHF.R.S32.HI R3, RZ, 0x1f, R32 ;  /* 0x0000001fff037819 */ /* 0x000fe40000011420 */
[----:B------:R-:W-:Y:S02]  /*0ca0*/  FSEL R26, R2, R8, !P6 ;  /* 0x00000008021a7208 */ /* 0x000fe40007000000 */
[----:B------:R-:W-:-:S04]  /*0cb0*/  LEA.HI R2, R3, R32, RZ, 0x5 ;  /* 0x0000002003027211 */ /* 0x000fc800078f28ff */
[----:B------:R-:W-:-:S05]  /*0cc0*/  LOP3.LUT R3, R2, 0xffffffe0, RZ, 0xc0, !PT ;  /* 0xffffffe002037812 */ /* 0x000fca00078ec0ff */
[----:B------:R-:W-:-:S05]  /*0cd0*/  IMAD.IADD R3, R32, 0x1, -R3 ;  /* 0x0000000120037824 */ /* 0x000fca00078e0a03 */
[----:B------:R-:W-:-:S13]  /*0ce0*/  ISETP.NE.AND P6, PT, R3, RZ, PT ;  /* 0x000000ff0300720c */ /* 0x000fda0003fc5270 */
[----:B------:R-:W-:-:S04]  /*0cf0*/  @!P6 SHF.R.S32.HI R4, RZ, 0x5, R2 ;  /* 0x00000005ff04e819 */ /* 0x000fc80000011402 */
[----:B------:R-:W-:-:S05]  /*0d00*/  @!P6 LEA R5, R4, UR4, 0x3 ;  /* 0x000000040405ec11 */ /* 0x000fca000f8e18ff */
[----:B------:R0:W-:Y:S01]  /*0d10*/  @!P6 STS.64 [R5], R26 ;  /* 0x0000001a0500e388 */ /* 0x0001e20000000a00 */
[----:B------:R-:W-:Y:S01]  /*0d20*/  BAR.SYNC.DEFER_BLOCKING 0x0 ;  /* 0x0000000000007b1d */ /* 0x000fe20000010000 */
[----:B------:R-:W-:Y:S02]  /*0d30*/  ISETP.NE.AND P0, PT, R6, RZ, PT ;  /* 0x000000ff0600720c */ /* 0x000fe40003f05270 */
[----:B------:R-:W-:Y:S02]  /*0d40*/  P2R R6, PR, RZ, 0x40 ;  /* 0x00000040ff067803 */ /* 0x000fe40000000000 */
[C---:B------:R-:W-:Y:S01]  /*0d50*/  ISETP.GE.AND P6, PT, R32.reuse, UR5, PT ;  /* 0x0000000520007c0c */ /* 0x040fe2000bfc6270 */
[----:B------:R-:W-:Y:S01]  /*0d60*/  IMAD.MOV.U32 R8, RZ, RZ, -0x1 ;  /* 0xffffffffff087424 */ /* 0x000fe200078e00ff */
[----:B------:R-:W-:Y:S01]  /*0d70*/  LEA R3, R3, UR4, 0x3 ;  /* 0x0000000403037c11 */ /* 0x000fe2000f8e18ff */
[----:B------:R-:W-:Y:S01]  /*0d80*/  IMAD.MOV.U32 R9, RZ, RZ, -0x100001 ;  /* 0xffefffffff097424 */ /* 0x000fe200078e00ff */
[----:B------:R-:W-:-:S02]  /*0d90*/  IADD3 R4, R32, 0x1f, RZ ;  /* 0x0000001f20047810 */ /* 0x000fc40007ffe0ff */
[----:B------:R-:W-:-:S07]  /*0da0*/  P2R R42, PR, RZ, 0x40 ;  /* 0x00000040ff2a7803 */ /* 0x000fce0000000000 */
[----:B------:R0:W1:Y:S01]  /*0db0*/  @!P6 LDS.64 R8, [R3] ;  /* 0x000000000308e984 */ /* 0x0000620000000a00 */
[----:B------:R-:W-:Y:S01]  /*0dc0*/  ISETP.GT.U32.AND P6, PT, R4, 0x3e, PT ;  /* 0x0000003e0400780c */ /* 0x000fe20003fc4070 */
[----:B------:R-:W-:Y:S01]  /*0dd0*/  BSSY B0, `(.L_x_8349) ;  /* 0x000002b000007945 */ /* 0x000fe20003800000 */
[----:B------:R-:W-:Y:S02]  /*0de0*/  P2R R0, PR, RZ, 0x2 ;  /* 0x00000002ff007803 */ /* 0x000fe40000000000 */
[----:B------:R-:W-:Y:S02]  /*0df0*/  ISETP.NE.AND P1, PT, R34, RZ, PT ;  /* 0x000000ff2200720c */ /* 0x000fe40003f25270 */
[----:B------:R-:W-:-:S07]  /*0e00*/  P2R R4, PR, RZ, 0x40 ;  /* 0x00000040ff047803 */ /* 0x000fce0000000000 */
        /* <DEDUP_REMOVED lines=9> */
[----:B------:R-:W-:-:S03]  /*0ea0*/  FSEL R38, R36, R8, !P6 ;  /* 0x0000000824267208 */ /* 0x000fc60007000000 */
[----:B------:R-:W-:Y:S01]  /*0eb0*/  SHFL.DOWN PT, R9, R5, 0x8, 0x1f ;  /* 0x09001f0005097f89 */ /* 0x000fe200000e0000 */
[----:B------:R-:W-:-:S03]  /*0ec0*/  IMAD.MOV.U32 R39, RZ, RZ, R5 ;  /* 0x000000ffff277224 */ /* 0x000fc600078e0005 */
[----:B------:R-:W0:Y:S03]  /*0ed0*/  SHFL.DOWN PT, R8, R38, 0x8, 0x1f ;  /* 0x09001f0026087f89 */ /* 0x000e2600000e0000 */
[----:B0-----:R-:W-:-:S06]  /*0ee0*/  DSETP.GEU.AND P6, PT, R38, R8, PT ;  /* 0x000000082600722a */ /* 0x001fcc0003fce000 */
[----:B------:R-:W-:Y:S02]  /*0ef0*/  FSEL R9, R9, R5, !P6 ;  /* 0x0000000509097208 */ /* 0x000fe40007000000 */
[----:B------:R-:W-:-:S03]  /*0f00*/  FSEL R8, R8, R38, !P6 ;  /* 0x0000002608087208 */ /* 0x000fc60007000000 */
[----:B------:R-:W0:Y:S04]  /*0f10*/  SHFL.DOWN PT, R40, R9, 0x4, 0x1f ;  /* 0x08801f0009287f89 */ /* 0x000e2800000e0000 */
[----:B------:R-:W1:Y:S01]  /*0f20*/  SHFL.DOWN PT, R36, R8, 0x4, 0x1f ;  /* 0x08801f0008247f89 */ /* 0x000e6200000e0000 */
[----:B0-----:R-:W-:Y:S02]  /*0f30*/  IMAD.MOV.U32 R27, RZ, RZ, R40 ;  /* 0x000000ffff1b7224 */ /* 0x001fe400078e0028 */
[----:B-1----:R-:W-:-:S06]  /*0f40*/  IMAD.MOV.U32 R26, RZ, RZ, R36 ;  /* 0x000000ffff1a7224 */ /* 0x002fcc00078e0024 */
[----:B------:R-:W-:-:S06]  /*0f50*/  DSETP.GEU.AND P6, PT, R8, R26, PT ;  /* 0x0000001a0800722a */ /* 0x000fcc0003fce000 */
[----:B------:R-:W-:Y:S02]  /*0f60*/  FSEL R5, R40, R9, !P6 ;  /* 0x0000000928057208 */ /* 0x000fe40007000000 */
[----:B------:R-:W-:-:S03]  /*0f70*/  FSEL R8, R36, R8, !P6 ;  /* 0x0000000824087208 */ /* 0x000fc60007000000 */
[----:B------:R-:W0:Y:S01]  /*0f80*/  SHFL.DOWN PT, R38, R5, 0x2, 0x1f ;  /* 0x08401f0005267f89 */ /* 0x000e2200000e0000 */
[----:B------:R-:W-:-:S03]  /*0f90*/  IMAD.MOV.U32 R9, RZ, RZ, R5 ;  /* 0x000000ffff097224 */ /* 0x000fc600078e0005 */
[----:B------:R-:W1:Y:S01]  /*0fa0*/  SHFL.DOWN PT, R36, R8, 0x2, 0x1f ;  /* 0x08401f0008247f89 */ /* 0x000e6200000e0000 */
[----:B0-----:R-:W-:Y:S02]  /*0fb0*/  IMAD.MOV.U32 R27, RZ, RZ, R38 ;  /* 0x000000ffff1b7224 */ /* 0x001fe400078e0026 */
[----:B-1----:R-:W-:-:S06]  /*0fc0*/  IMAD.MOV.U32 R26, RZ, RZ, R36 ;  /* 0x000000ffff1a7224 */ /* 0x002fcc00078e0024 */
[----:B------:R-:W-:-:S06]  /*0fd0*/  DSETP.GEU.AND P6, PT, R8, R26, PT ;  /* 0x0000001a0800722a */ /* 0x000fcc0003fce000 */
[----:B------:R-:W-:Y:S02]  /*0fe0*/  FSEL R38, R38, R5, !P6 ;  /* 0x0000000526267208 */ /* 0x000fe40007000000 */
[----:B------:R-:W-:-:S03]  /*0ff0*/  FSEL R37, R36, R8, !P6 ;  /* 0x0000000824257208 */ /* 0x000fc60007000000 */
[----:B------:R0:W1:Y:S04]  /*1000*/  SHFL.DOWN PT, R9, R38, 0x1, 0x1f ;  /* 0x08201f0026097f89 */ /* 0x00006800000e0000 */
[----:B------:R0:W2:Y:S02]  /*1010*/  SHFL.DOWN PT, R36, R37, 0x1, 0x1f ;  /* 0x08201f0025247f89 */ /* 0x0000a400000e0000 */
.L_x_8443:
[----:B--2---:R-:W-:Y:S01]  /*1020*/  MOV R8, R36 ;  /* 0x0000002400087202 */ /* 0x004fe20000000f00 */
[----:B------:R-:W-:Y:S02]  /*1030*/  IMAD.MOV.U32 R26, RZ, RZ, R37 ;  /* 0x000000ffff1a7224 */ /* 0x000fe400078e0025 */
[----:B------:R-:W-:-:S06]  /*1040*/  IMAD.MOV.U32 R27, RZ, RZ, R38 ;  /* 0x000000ffff1b7224 */ /* 0x000fcc00078e0026 */
[----:B-1----:R-:W-:-:S06]  /*1050*/  DSETP.GEU.AND P6, PT, R26, R8, PT ;  /* 0x000000081a00722a */ /* 0x002fcc0003fce000 */
[----:B------:R-:W-:Y:S02]  /*1060*/  FSEL R8, R36, R37, !P6 ;  /* 0x0000002524087208 */ /* 0x000fe40007000000 */
[----:B------:R-:W-:-:S07]  /*1070*/  FSEL R9, R9, R38, !P6 ;  /* 0x0000002609097208 */ /* 0x000fce0007000000 */
.L_x_8350:
[----:B------:R-:W-:Y:S05]  /*1080*/  BSYNC B0 ;  /* 0x0000000000007941 */ /* 0x000fea0003800000 */
.L_x_8349:
[----:B------:R-:W-:Y:S01]  /*1090*/  ISETP.NE.AND P6, PT, R32, RZ, PT ;  /* 0x000000ff2000720c */ /* 0x000fe20003fc5270 */
[----:B------:R-:W-:Y:S05]  /*10a0*/  WARPSYNC.ALL ;  /* 0x0000000000007948 */ /* 0x000fea0003800000 */
[----:B------:R-:W-:-:S07]  /*10b0*/  P2R R5, PR, RZ, 0x40 ;  /* 0x00000040ff057803 */ /* 0x000fce0000000000 */
[----:B-1----:R1:W-:Y:S01]  /*10c0*/  @!P6 STS.64 [UR4], R8 ;  /* 0x00000008ff00e988 */ /* 0x0023e20008000a04 */
[----:B------:R-:W-:Y:S01]  /*10d0*/  BAR.SYNC.DEFER_BLOCKING 0x0 ;  /* 0x0000000000007b1d */ /* 0x000fe20000010000 */
[----:B------:R-:W-:-:S05]  /*10e0*/  CS2R R26, SRZ ;  /* 0x00000000001a7805 */ /* 0x000fca000001ff00 */
[----:B------:R-:W-:Y:S01]  /*10f0*/  BSSY B0, `(.L_x_8352) ;  /* 0x0000041000007945 */ /* 0x000fe20003800000 */
[----:B------:R-:W2:Y:S03]  /*1100*/  LDS.64 R8, [UR4] ;  /* 0x00000004ff087984 */ /* 0x000ea60008000a00 */
[----:B-1----:R-:W-:Y:S05]  /*1110*/  @P0 BRA `(.L_x_8353) ;  /* 0x0000000000f80947 */ /* 0x002fea0003800000 */
[----:B0-2---:R-:W-:Y:S01]  /*1120*/  DADD R38, R28, -R8 ;  /* 0x000000001c267229 */ /* 0x005fe20000000808 */
        /* <DEDUP_REMOVED lines=52> */
[----:B------:R-:W-:-:S04]  /*1470*/  @!P6 SHF.R.S32.HI R37, RZ, 0x1, R37 ;  /* 0x00000001ff25e819 */ /* 0x000fc80000011425 */
[----:B------:R-:W-:Y:S01]  /*1480*/  @!P6 IADD3 R36, R36, -R37, RZ ;  /* 0x800000252424e210 */ /* 0x000fe20007ffe0ff */
[----:B------:R-:W-:-:S03]  /*1490*/  @!P6 IMAD R37, R37, 0x100000, R27 ;  /* 0x001000002525e824 */ /* 0x000fc600078e021b */
[----:B------:R-:W-:Y:S01]  /*14a0*/  @!P6 LEA R27, R36, 0x3ff00000, 0x14 ;  /* 0x3ff00000241be811 */ /* 0x000fe200078ea0ff */
[----:B------:R-:W-:Y:S02]  /*14b0*/  @!P6 IMAD.MOV.U32 R36, RZ, RZ, R26 ;  /* 0x000000ffff24e224 */ /* 0x000fe400078e001a */
[----:B------:R-:W-:-:S06]  /*14c0*/  @!P6 IMAD.MOV.U32 R26, RZ, RZ, RZ ;  /* 0x000000ffff1ae224 */ /* 0x000fcc00078e00ff */
[----:B------:R-:W-:-:S11]  /*14d0*/  @!P6 DMUL R34, R36, R26 ;  /* 0x0000001a2422e228 */ /* 0x000fd60000000000 */
.L_x_8355:
[----:B------:R-:W-:Y:S05]  /*14e0*/  BSYNC B1 ;  /* 0x0000000000017941 */ /* 0x000fea0003800000 */
.L_x_8354:
[----:B------:R-:W-:-:S11]  /*14f0*/  DADD R26, RZ, R34 ;  /* 0x00000000ff1a7229 */ /* 0x000fd60000000022 */
.L_x_8353:
[----:B------:R-:W-:Y:S05]  /*1500*/  BSYNC B0 ;  /* 0x0000000000007941 */ /* 0x000fea0003800000 */
.L_x_8352:
[----:B------:R-:W-:Y:S04]  /*1510*/  BSSY B0, `(.L_x_8356) ;  /* 0x0000040000007945 */ /* 0x000fe80003800000 */
[----:B------:R-:W-:Y:S05]  /*1520*/  @P1 BRA `(.L_x_8357) ;  /* 0x0000000000f81947 */ /* 0x000fea0003800000 */
[----:B--2---:R-:W-:Y:S01]  /*1530*/  DADD R40, R22, -R8 ;  /* 0x0000000016287229 */ /* 0x004fe20000000808 */
[----:B0-----:R-:W-:Y:S01]  /*1540*/  IMAD.MOV.U32 R38, RZ, RZ, 0x652b82fe ;  /* 0x652b82feff267424 */ /* 0x001fe200078e00ff */
        /* <DEDUP_REMOVED lines=58> */
.L_x_8359:
[----:B------:R-:W-:Y:S05]  /*18f0*/  BSYNC B1 ;  /* 0x0000000000017941 */ /* 0x000fea0003800000 */
.L_x_8358:
[----:B------:R-:W-:-:S11]  /*1900*/  DADD R26, R26, R34 ;  /* 0x000000001a1a7229 */ /* 0x000fd60000000022 */
.L_x_8357:
[----:B------:R-:W-:Y:S05]  /*1910*/  BSYNC B0 ;  /* 0x0000000000007941 */ /* 0x000fea0003800000 */
.L_x_8356:
[----:B------:R-:W-:Y:S01]  /*1920*/  ISETP.NE.AND P6, PT, R7, RZ, PT ;  /* 0x000000ff0700720c */ /* 0x000fe20003fc5270 */
[----:B------:R-:W-:-:S12]  /*1930*/  BSSY B0, `(.L_x_8360) ;  /* 0x0000040000007945 */ /* 0x000fd80003800000 */
        /* <DEDUP_REMOVED lines=61> */
.L_x_8363:
[----:B------:R-:W-:Y:S05]  /*1d10*/  BSYNC B1 ;  /* 0x0000000000017941 */ /* 0x000fea0003800000 */
.L_x_8362:
[----:B------:R-:W-:-:S11]  /*1d20*/  DADD R26, R26, R34 ;  /* 0x000000001a1a7229 */ /* 0x000fd60000000022 */
.L_x_8361:
[----:B------:R-:W-:Y:S05]  /*1d30*/  BSYNC B0 ;  /* 0x0000000000007941 */ /* 0x000fea0003800000 */
.L_x_8360:
        /* <DEDUP_REMOVED lines=62> */
.L_x_8367:
[----:B------:R-:W-:Y:S05]  /*2120*/  BSYNC B1 ;  /* 0x0000000000017941 */ /* 0x000fea0003800000 */
.L_x_8366:
[----:B------:R-:W-:-:S11]  /*2130*/  DADD R26, R26, R34 ;  /* 0x000000001a1a7229 */ /* 0x000fd60000000022 */
.L_x_8365:
[----:B------:R-:W-:Y:S05]  /*2140*/  BSYNC B0 ;  /* 0x0000000000007941 */ /* 0x000fea0003800000 */
.L_x_8364:
        /* <DEDUP_REMOVED lines=62> */
.L_x_8371:
[----:B------:R-:W-:Y:S05]  /*2530*/  BSYNC B1 ;  /* 0x0000000000017941 */ /* 0x000fea0003800000 */
.L_x_8370:
[----:B------:R-:W-:-:S11]  /*2540*/  DADD R26, R26, R34 ;  /* 0x000000001a1a7229 */ /* 0x000fd60000000022 */
.L_x_8369:
[----:B------:R-:W-:Y:S05]  /*2550*/  BSYNC B0 ;  /* 0x0000000000007941 */ /* 0x000fea0003800000 */
.L_x_8368:
[----:B------:R-:W-:Y:S04]  /*2560*/  BSSY B0, `(.L_x_8372) ;  /* 0x0000040000007945 */ /* 0x000fe80003800000 */
[----:B------:R-:W-:Y:S05]  /*2570*/  @P4 BRA `(.L_x_8373) ;  /* 0x0000000000f84947 */ /* 0x000fea0003800000 */
[----:B--2---:R-:W-:Y:S01]  /*2580*/  DADD R40, R14, -R8 ;  /* 0x000000000e287229 */ /* 0x004fe20000000808 */
[----:B0-----:R-:W-:Y:S01]  /*2590*/  IMAD.MOV.U32 R38, RZ, RZ, 0x652b82fe ;  /* 0x652b82feff267424 */ /* 0x001fe200078e00ff */
        /* <DEDUP_REMOVED lines=58> */
.L_x_8375:
[----:B------:R-:W-:Y:S05]  /*2940*/  BSYNC B1 ;  /* 0x0000000000017941 */ /* 0x000fea0003800000 */
.L_x_8374:
[----:B------:R-:W-:-:S11]  /*2950*/  DADD R26, R26, R34 ;  /* 0x000000001a1a7229 */ /* 0x000fd60000000022 */
.L_x_8373:
[----:B------:R-:W-:Y:S05]  /*2960*/  BSYNC B0 ;  /* 0x0000000000007941 */ /* 0x000fea0003800000 */
.L_x_8372:
[----:B------:R-:W-:Y:S04]  /*2970*/  BSSY B0, `(.L_x_8376) ;  /* 0x0000040000007945 */ /* 0x000fe80003800000 */
[----:B------:R-:W-:Y:S05]  /*2980*/  @P5 BRA `(.L_x_8377) ;  /* 0x0000000000f85947 */ /* 0x000fea0003800000 */
[----:B--2---:R-:W-:Y:S01]  /*2990*/  DADD R40, R12, -R8 ;  /* 0x000000000c287229 */ /* 0x004fe20000000808 */
[----:B0-----:R-:W-:Y:S01]  /*29a0*/  MOV R38, 0x652b82fe ;  /* 0x652b82fe00267802 */ /* 0x001fe20000000f00 */
        /* <DEDUP_REMOVED lines=55> */
[----:B------:R-:W-:Y:S01]  /*2d20*/  @!P6 IMAD.MOV.U32 R38, RZ, RZ, R36 ;  /* 0x000000ffff26e224 */ /* 0x000fe200078e0024 */
[----:B------:R-:W-:-:S06]  /*2d30*/  @!P6 MOV R36, RZ ;  /* 0x000000ff0024e202 */ /* 0x000fcc0000000f00 */
[----:B------:R-:W-:-:S11]  /*2d40*/  @!P6 DMUL R34, R38, R36 ;  /* 0x000000242622e228 */ /* 0x000fd60000000000 */
.L_x_8379:
[----:B------:R-:W-:Y:S05]  /*2d50*/  BSYNC B1 ;  /* 0x0000000000017941 */ /* 0x000fea0003800000 */
.L_x_8378:
[----:B------:R-:W-:-:S11]  /*2d60*/  DADD R26, R26, R34 ;  /* 0x000000001a1a7229 */ /* 0x000fd60000000022 */
.L_x_8377:
[----:B------:R-:W-:Y:S05]  /*2d70*/  BSYNC B0 ;  /* 0x0000000000007941 */ /* 0x000fea0003800000 */
.L_x_8376:
[----:B------:R-:W-:Y:S01]  /*2d80*/  ISETP.NE.AND P6, PT, R0, RZ, PT ;  /* 0x000000ff0000720c */ /* 0x000fe20003fc5270 */
[----:B------:R-:W-:-:S12]  /*2d90*/  BSSY B0, `(.L_x_8380) ;  /* 0x000003f000007945 */ /* 0x000fd80003800000 */
[----:B------:R-:W-:Y:S05]  /*2da0*/  @P6 BRA `(.L_x_8381) ;  /* 0x0000000000f46947 */ /* 0x000fea0003800000 */
        /* <DEDUP_REMOVED lines=56> */
[----:B------:R-:W-:Y:S02]  /*3130*/  @!P6 LEA R35, R34, 0x3ff00000, 0x14 ;  /* 0x3ff000002223e811 */ /* 0x000fe400078ea0ff */
[----:B------:R-:W-:-:S06]  /*3140*/  @!P6 MOV R34, RZ ;  /* 0x000000ff0022e202 */ /* 0x000fcc0000000f00 */
[----:B------:R-:W-:-:S11]  /*3150*/  @!P6 DMUL R40, R36, R34 ;  /* 0x000000222428e228 */ /* 0x000fd60000000000 */
.L_x_8383:
[----:B------:R-:W-:Y:S05]  /*3160*/  BSYNC B1 ;  /* 0x0000000000017941 */ /* 0x000fea0003800000 */
.L_x_8382:
[----:B------:R-:W-:-:S11]  /*3170*/  DADD R26, R26, R40 ;  /* 0x000000001a1a7229 */ /* 0x000fd60000000028 */
.L_x_8381:
[----:B------:R-:W-:Y:S05]  /*3180*/  BSYNC B0 ;  /* 0x0000000000007941 */ /* 0x000fea0003800000 */
.L_x_8380:
[----:B------:R-:W-:Y:S01]  /*3190*/  SHFL.DOWN PT, R35, R27, 0x10, 0x1f ;  /* 0x0a001f001b237f89 */ /* 0x000fe200000e0000 */
[----:B0-----:R-:W-:Y:S01]  /*31a0*/  P2R R38, PR, RZ, 0x2 ;  /* 0x00000002ff267803 */ /* 0x001fe20000000000 */
[----:B------:R-:W-:Y:S01]  /*31b0*/  BSSY B0, `(.L_x_8384) ;  /* 0x000002e000007945 */ /* 0x000fe20003800000 */
[----:B------:R-:W-:Y:S01]  /*31c0*/  BAR.SYNC.DEFER_BLOCKING 0x0 ;  /* 0x0000000000007b1d */ /* 0x000fe20000010000 */
[----:B------:R-:W-:Y:S02]  /*31d0*/  ISETP.NE.AND P1, PT, R6, RZ, PT ;  /* 0x000000ff0600720c */ /* 0x000fe40003f25270 */
[----:B------:R-:W-:Y:S02]  /*31e0*/  P2R R6, PR, RZ, 0x1 ;  /* 0x00000001ff067803 */ /* 0x000fe40000000000 */
[----:B------:R-:W-:Y:S02]  /*31f0*/  ISETP.NE.AND P0, PT, R42, RZ, PT ;  /* 0x000000ff2a00720c */ /* 0x000fe40003f05270 */
[----:B------:R-:W-:Y:S01]  /*3200*/  ISETP.NE.AND P6, PT, R4, RZ, PT ;  /* 0x000000ff0400720c */ /* 0x000fe20003fc5270 */
[----:B------:R-:W0:Y:S06]  /*3210*/  SHFL.DOWN PT, R34, R26, 0x10, 0x1f ;  /* 0x0a001f001a227f89 */ /* 0x000e2c00000e0000 */
[----:B------:R-:W-:Y:S01]  /*3220*/  @!P1 SHF.R.S32.HI R2, RZ, 0x5, R2 ;  /* 0x00000005ff029819 */ /* 0x000fe20000011402 */
[----:B0-----:R-:W-:-:S07]  /*3230*/  DADD R34, R34, R26 ;  /* 0x0000000022227229 */ /* 0x001fce000000001a */
[----:B------:R-:W-:Y:S04]  /*3240*/  SHFL.DOWN PT, R37, R35, 0x8, 0x1f ;  /* 0x09001f0023257f89 */ /* 0x000fe800000e0000 */
[----:B------:R-:W0:Y:S02]  /*3250*/  SHFL.DOWN PT, R36, R34, 0x8, 0x1f ;  /* 0x09001f0022247f89 */ /* 0x000e2400000e0000 */
[----:B0-----:R-:W-:Y:S01]  /*3260*/  DADD R36, R34, R36 ;  /* 0x0000000022247229 */ /* 0x001fe20000000024 */
[----:B------:R-:W-:-:S06]  /*3270*/  @!P1 LEA R35, R2, UR4, 0x3 ;  /* 0x0000000402239c11 */ /* 0x000fcc000f8e18ff */
        /* <DEDUP_REMOVED lines=11> */
[----:B------:R-:W-:Y:S02]  /*3330*/  ISETP.NE.AND P1, PT, R38, RZ, PT ;  /* 0x000000ff2600720c */ /* 0x000fe40003f25270 */
[----:B------:R-:W-:-:S06]  /*3340*/  CS2R R38, SRZ ;  /* 0x0000000000267805 */ /* 0x000fcc000001ff00 */
[----:B------:R0:W1:Y:S01]  /*3350*/  @!P0 LDS.64 R38, [R3] ;  /* 0x0000000003268984 */ /* 0x0000620000000a00 */
[----:B------:R-:W-:Y:S01]  /*3360*/  ISETP.NE.AND P0, PT, R6, RZ, PT ;  /* 0x000000ff0600720c */ /* 0x000fe20003f05270 */
[----:B------:R-:W-:-:S12]  /*3370*/  @P6 BRA `(.L_x_8385) ;  /* 0x0000000000446947 */ /* 0x000fd80003800000 */
[----:B------:R-:W-:-:S03]  /*3380*/  UMOV UR5, 0xffffffff ;  /* 0xffffffff00057882 */ /* 0x000fc60000000000 */
[----:B------:R-:W-:Y:S05]  /*3390*/  BRA.DIV UR5, `(.L_x_8386) ;  /* 0x0000003605e07947 */ /* 0x000fea000b800000 */
[----:B01----:R-:W-:Y:S04]  /*33a0*/  SHFL.DOWN PT, R3, R39, 0x10, 0x1f ;  /* 0x0a001f0027037f89 */ /* 0x003fe800000e0000 */
        /* <DEDUP_REMOVED lines=12> */
[----:B------:R0:W3:Y:S02]  /*3470*/  SHFL.DOWN PT, R2, R38, 0x1, 0x1f ;  /* 0x08201f0026027f89 */ /* 0x0000e400000e0000 */
.L_x_8454:
[----:B01-3--:R-:W-:-:S11]  /*3480*/  DADD R38, R38, R2 ;  /* 0x0000000026267229 */ /* 0x00bfd60000000002 */
.L_x_8385:
[----:B------:R-:W-:Y:S05]  /*3490*/  BSYNC B0 ;  /* 0x0000000000007941 */ /* 0x000fea0003800000 */
.L_x_8384:
[----:B------:R-:W-:Y:S01]  /*34a0*/  ISETP.NE.AND P6, PT, R5, RZ, PT ;  /* 0x000000ff0500720c */ /* 0x000fe20003fc5270 */
[----:B------:R-:W-:-:S12]  /*34b0*/  WARPSYNC.ALL ;  /* 0x0000000000007948 */ /* 0x000fd80003800000 */
[----:B-1----:R1:W-:Y:S01]  /*34c0*/  @!P6 STS.64 [UR4], R38 ;  /* 0x00000026ff00e988 */ /* 0x0023e20008000a04 */
[----:B------:R-:W-:Y:S06]  /*34d0*/  BAR.SYNC.DEFER_BLOCKING 0x0 ;  /* 0x0000000000007b1d */ /* 0x000fec0000010000 */
[----:B------:R-:W-:Y:S01]  /*34e0*/  BSSY B1, `(.L_x_8387) ;  /* 0x000005f000017945 */ /* 0x000fe20003800000 */
[----:B0-----:R-:W0:Y:S03]  /*34f0*/  LDS.64 R26, [UR4] ;  /* 0x00000004ff1a7984 */ /* 0x001e260008000a00 */
[----:B-1----:R-:W-:Y:S05]  /*3500*/  @P0 BRA `(.L_x_8388) ;  /* 0x0000000400700947 */ /* 0x002fea0003800000 */
[----:B--2---:R-:W-:Y:S01]  /*3510*/  DADD R28, R28, -R8 ;  /* 0x000000001c1c7229 */ /* 0x004fe20000000808 */
[----:B------:R-:W-:Y:S01]  /*3520*/  IMAD.MOV.U32 R2, RZ, RZ, 0x652b82fe ;  /* 0x652b82feff027424 */ /* 0x000fe200078e00ff */
[----:B------:R-:W-:Y:S01]  /*3530*/  UMOV UR4, 0xfefa39ef ;  /* 0xfefa39ef00047882 */ /* 0x000fe20000000000 */
[----:B------:R-:W-:Y:S01]  /*3540*/  IMAD.MOV.U32 R3, RZ, RZ, 0x3ff71547 ;  /* 0x3ff71547ff037424 */ /* 0x000fe200078e00ff */
[----:B------:R-:W-:Y:S01]  /*3550*/  UMOV UR5, 0x3fe62e42 ;  /* 0x3fe62e4200057882 */ /* 0x000fe20000000000 */
[----:B------:R-:W-:Y:S01]  /*3560*/  BSSY B0, `(.L_x_8389) ;  /* 0x0000037000007945 */ /* 0x000fe20003800000 */
[----:B------:R-:W-:-:S03]  /*3570*/  IMAD.WIDE.U32 R32, R30, UR8, R32 ;  /* 0x000000081e207c25 */ /* 0x000fc6000f8e0020 */
        /* <DEDUP_REMOVED lines=53> */
.L_x_8390:
[----:B------:R-:W-:Y:S05]  /*38d0*/  BSYNC B0 ;  /* 0x0000000000007941 */ /* 0x000fea0003800000 */
.L_x_8389:
[----:B0-----:R-:W0:Y:S01]  /*38e0*/  MUFU.RCP64H R3, R27 ;  /* 0x0000001b00037308 */ /* 0x001e220000001800 */
[----:B------:R-:W-:Y:S01]  /*38f0*/  ULDC.64 UR4, c[0x0][0x210] ;  /* 0x0000840000047ab9 */ /* 0x000fe20000000a00 */
[----:B------:R-:W-:Y:S01]  /*3900*/  IMAD R31, R31, UR8, R33 ;  /* 0x000000081f1f7c24 */ /* 0x000fe2000f8e0221 */
[C---:B------:R-:W-:Y:S01]  /*3910*/  LEA R28, P0, R32.reuse, UR4, 0x3 ;  /* 0x00000004201c7c11 */ /* 0x040fe2000f8018ff */
[----:B------:R-:W-:Y:S01]  /*3920*/  IMAD.MOV.U32 R2, RZ, RZ, 0x1 ;  /* 0x00000001ff027424 */ /* 0x000fe200078e00ff */
[----:B------:R-:W-:Y:S01]  /*3930*/  BSSY B2, `(.L_x_8391) ;  /* 0x0000018000027945 */ /* 0x000fe20003800000 */
[----:B------:R-:W-:Y:S01]  /*3940*/  IMAD.MOV.U32 R33, RZ, RZ, R5 ;  /* 0x000000ffff217224 */ /* 0x000fe200078e0005 */
        /* <DEDUP_REMOVED lines=19> */
[----:B------:R-:W-:Y:S05]  /*3a80*/  CALL.REL.NOINC `($__internal_39_$__cuda_sm20_div_rn_f64_full) ;  /* 0x00000034001c7944 */ /* 0x000fea0003c00000 */
[----:B------:R-:W-:Y:S01]  /*3a90*/  IMAD.MOV.U32 R2, RZ, RZ, R40 ;  /* 0x000000ffff027224 */ /* 0x000fe200078e0028 */
[----:B------:R-:W-:-:S07]  /*3aa0*/  MOV R3, R41 ;  /* 0x0000002900037202 */ /* 0x000fce0000000f00 */
.L_x_8392:
[----:B------:R-:W-:Y:S05]  /*3ab0*/  BSYNC B2 ;  /* 0x0000000000027941 */ /* 0x000fea0003800000 */
.L_x_8391:
[----:B------:R1:W-:Y:S02]  /*3ac0*/  STG.E.64 desc[UR6][R28.64], R2 ;  /* 0x000000021c007986 */ /* 0x0003e4000c101b06 */
.L_x_8388:
[----:B------:R-:W-:Y:S05]  /*3ad0*/  BSYNC B1 ;  /* 0x0000000000017941 */ /* 0x000fea0003800000 */
.L_x_8387:
[----:B------:R-:W-:Y:S04]  /*3ae0*/  BSSY B1, `(.L_x_8393) ;  /* 0x000005d000017945 */ /* 0x000fe80003800000 */
[----:B------:R-:W-:Y:S05]  /*3af0*/  @P1 BRA `(.L_x_8394) ;  /* 0x00000004006c1947 */ /* 0x000fea0003800000 */
[----:B--2---:R-:W-:Y:S01]  /*3b00*/  DADD R22, R22, -R8 ;  /* 0x0000000016167229 */ /* 0x004fe20000000808 */
[----:B-1----:R-:W-:Y:S01]  /*3b10*/  IMAD.MOV.U32 R2, RZ, RZ, 0x652b82fe ;  /* 0x652b82feff027424 */ /* 0x002fe200078e00ff */
[----:B------:R-:W-:Y:S01]  /*3b20*/  UMOV UR4, 0xfefa39ef ;  /* 0xfefa39ef00047882 */ /* 0x000fe20000000000 */
[----:B------:R-:W-:Y:S01]  /*3b30*/  IMAD.MOV.U32 R3, RZ, RZ, 0x3ff71547 ;  /* 0x3ff71547ff037424 */ /* 0x000fe200078e00ff */
[----:B------:R-:W-:Y:S01]  /*3b40*/  UMOV UR5, 0x3fe62e42 ;  /* 0x3fe62e4200057882 */ /* 0x000fe20000000000 */
[----:B0-----:R-:W0:Y:S01]  /*3b50*/  MUFU.RCP64H R31, R27 ;  /* 0x0000001b001f7308 */ /* 0x001e220000001800 */
[----:B------:R-:W-:Y:S01]  /*3b60*/  IMAD.MOV.U32 R30, RZ, RZ, 0x1 ;  /* 0x00000001ff1e7424 */ /* 0x000fe200078e00ff */
[----:B------:R-:W-:Y:S02]  /*3b70*/  BSSY B0, `(.L_x_8395) ;  /* 0x000003c000007945 */ /* 0x000fe40003800000 */
[----:B------:R-:W-:Y:S01]  /*3b80*/  DFMA R2, R22, R2, 6.75539944105574400000e+15 ;  /* 0x433800001602742b */ /* 0x000fe20000000002 */
[----:B------:R-:W-:-:S07]  /*3b90*/  FSETP.GEU.FTZ.AND P0, PT, |R23|, 4.1917929649353027344, PT ;  /* 0x4086232b1700780b */ /* 0x000fce0003f1e200 */
[----:B------:R-:W-:Y:S02]  /*3ba0*/  DADD R4, R2, -6.75539944105574400000e+15 ;  /* 0xc338000002047429 */ /* 0x000fe40000000000 */
        /* <DEDUP_REMOVED lines=43> */
[----:B------:R-:W-:Y:S07]  /*3e60*/  @!P0 BRA `(.L_x_8396) ;  /* 0x0000000000308947 */ /* 0x000fee0003800000 */
[C---:B------:R-:W-:Y:S02]  /*3e70*/  DADD R30, R22.reuse, +INF ;  /* 0x7ff00000161e7429 */ /* 0x040fe40000000000 */
[----:B------:R-:W-:-:S08]  /*3e80*/  DSETP.GEU.AND P0, PT, R22, RZ, PT ;  /* 0x000000ff1600722a */ /* 0x000fd00003f0e000 */
[----:B------:R-:W-:Y:S02]  /*3e90*/  FSEL R30, R30, RZ, P0 ;  /* 0x000000ff1e1e7208 */ /* 0x000fe40000000000 */
[----:B------:R-:W-:Y:S02]  /*3ea0*/  FSEL R31, R31, RZ, P0 ;  /* 0x000000ff1f1f7208 */ /* 0x000fe40000000000 */
[----:B------:R-:W-:-:S13]  /*3eb0*/  FSETP.GEU.FTZ.AND P0, PT, |R23|, 4.2275390625, PT ;  /* 0x408748001700780b */ /* 0x000fda0003f1e200 */
[----:B------:R-:W-:-:S04]  /*3ec0*/  @!P0 LEA.HI R3, R2, R2, RZ, 0x1 ;  /* 0x0000000202038211 */ /* 0x000fc800078f08ff */
[----:B------:R-:W-:-:S04]  /*3ed0*/  @!P0 SHF.R.S32.HI R3, RZ, 0x1, R3 ;  /* 0x00000001ff038819 */ /* 0x000fc80000011403 */
[----:B------:R-:W-:Y:S01]  /*3ee0*/  @!P0 LEA R33, R3, R33, 0x14 ;  /* 0x0000002103218211 */ /* 0x000fe200078ea0ff */
[----:B------:R-:W-:-:S05]  /*3ef0*/  @!P0 IMAD.IADD R2, R2, 0x1, -R3 ;  /* 0x0000000102028824 */ /* 0x000fca00078e0a03 */
[----:B------:R-:W-:Y:S01]  /*3f00*/  @!P0 LEA R3, R2, 0x3ff00000, 0x14 ;  /* 0x3ff0000002038811 */ /* 0x000fe200078ea0ff */
[----:B------:R-:W-:-:S06]  /*3f10*/  @!P0 IMAD.MOV.U32 R2, RZ, RZ, RZ ;  /* 0x000000ffff028224 */ /* 0x000fcc00078e00ff */
[----:B------:R-:W-:-:S11]  /*3f20*/  @!P0 DMUL R30, R32, R2 ;  /* 0x00000002201e8228 */ /* 0x000fd60000000000 */
.L_x_8396:
[----:B------:R-:W-:Y:S05]  /*3f30*/  BSYNC B0 ;  /* 0x0000000000007941 */ /* 0x000fea0003800000 */
.L_x_8395:
[----:B------:R-:W-:Y:S01]  /*3f40*/  IMAD.MOV.U32 R22, RZ, RZ, R30 ;  /* 0x000000ffff167224 */ /* 0x000fe200078e001e */
[----:B------:R-:W-:Y:S01]  /*3f50*/  ULDC.64 UR4, c[0x0][0x210] ;  /* 0x0000840000047ab9 */ /* 0x000fe20000000a00 */
[----:B------:R-:W-:Y:S01]  /*3f60*/  IMAD.MOV.U32 R23, RZ, RZ, R31 ;  /* 0x000000ffff177224 */ /* 0x000fe200078e001f */
[----:B------:R-:W-:Y:S01]  /*3f70*/  BSSY B2, `(.L_x_8397) ;  /* 0x0000012000027945 */ /* 0x000fe20003800000 */
[----:B0-----:R-:W-:-:S04]  /*3f80*/  IMAD.WIDE.U32 R24, R28, UR8, R24 ;  /* 0x000000081c187c25 */ /* 0x001fc8000f8e0018 */
[----:B------:R-:W-:Y:S01]  /*3f90*/  DMUL R2, R4, R22 ;  /* 0x0000001604027228 */ /* 0x000fe20000000000 */
[----:B------:R-:W-:-:S07]  /*3fa0*/  IMAD R29, R29, UR8, R25 ;  /* 0x000000081d1d7c24 */ /* 0x000fce000f8e0219 */
[----:B------:R-:W-:-:S08]  /*3fb0*/  DFMA R22, -R26, R2, R22 ;  /* 0x000000021a16722b */ /* 0x000fd00000000116 */
[----:B------:R-:W-:Y:S01]  /*3fc0*/  DFMA R2, R4, R22, R2 ;  /* 0x000000160402722b */ /* 0x000fe20000000002 */
[----:B------:R-:W-:-:S04]  /*3fd0*/  LEA R22, P0, R24, UR4, 0x3 ;  /* 0x0000000418167c11 */ /* 0x000fc8000f8018ff */
[----:B------:R-:W-:Y:S02]  /*3fe0*/  LEA.HI.X R23, R24, UR5, R29, 0x3, P0 ;  /* 0x0000000518177c11 */ /* 0x000fe400080f1c1d */
[----:B------:R-:W-:-:S03]  /*3ff0*/  FSETP.GEU.AND P0, PT, |R31|, 6.5827683646048100446e-37, PT ;  /* 0x036000001f00780b */ /* 0x000fc60003f0e200 */
[----:B------:R-:W-:-:S05]  /*4000*/  FFMA R4, RZ, R27, R3 ;  /* 0x0000001bff047223 */ /* 0x000fca0000000003 */
[----:B------:R-:W-:-:S13]  /*4010*/  FSETP.GT.AND P1, PT, |R4|, 1.469367938527859385e-39, PT ;  /* 0x001000000400780b */ /* 0x000fda0003f24200 */
[----:B------:R-:W-:Y:S05]  /*4020*/  @P1 BRA P0, `(.L_x_8398) ;  /* 0x0000000000181947 */ /* 0x000fea0000000000 */
[----:B------:R-:W-:Y:S01]  /*4030*/  IMAD.MOV.U32 R32, RZ, RZ, R26 ;  /* 0x000000ffff207224 */ /* 0x000fe200078e001a */
[----:B------:R-:W-:Y:S01]  /*4040*/  MOV R2, 0x4070 ;  /* 0x0000407000027802 */ /* 0x000fe20000000f00 */
[----:B------:R-:W-:-:S07]  /*4050*/  IMAD.MOV.U32 R33, RZ, RZ, R27 ;  /* 0x000000ffff217224 */ /* 0x000fce00078e001b */
[----:B------:R-:W-:Y:S05]  /*4060*/  CALL.REL.NOINC `($__internal_39_$__cuda_sm20_div_rn_f64_full) ;  /* 0x0000002c00a47944 */ /* 0x000fea0003c00000 */
[----:B------:R-:W-:Y:S02]  /*4070*/  IMAD.MOV.U32 R2, RZ, RZ, R40 ;  /* 0x000000ffff027224 */ /* 0x000fe400078e0028 */
[----:B------:R-:W-:-:S07]  /*4080*/  IMAD.MOV.U32 R3, RZ, RZ, R41 ;  /* 0x000000ffff037224 */ /* 0x000fce00078e0029 */
.L_x_8398:
[----:B------:R-:W-:Y:S05]  /*4090*/  BSYNC B2 ;  /* 0x0000000000027941 */ /* 0x000fea0003800000 */
.L_x_8397:
[----:B------:R3:W-:Y:S02]  /*40a0*/  STG.E.64 desc[UR6][R22.64], R2 ;  /* 0x0000000216007986 */ /* 0x0007e4000c101b06 */
.L_x_8394:
[----:B------:R-:W-:Y:S05]  /*40b0*/  BSYNC B1 ;  /* 0x0000000000017941 */ /* 0x000fea0003800000 */
.L_x_8393:
[----:B------:R-:W-:Y:S01]  /*40c0*/  ISETP.NE.AND P0, PT, R7, RZ, PT ;  /* 0x000000ff0700720c */ /* 0x000fe20003f05270 */
[----:B------:R-:W-:-:S12]  /*40d0*/  BSSY B1, `(.L_x_8399) ;  /* 0x0000061000017945 */ /* 0x000fd80003800000 */
[----:B------:R-:W-:Y:S05]  /*40e0*/  @P0 BRA `(.L_x_8400) ;  /* 0x00000004007c0947 */ /* 0x000fea0003800000 */
[----:B--2---:R-:W-:Y:S01]  /*40f0*/  DADD R20, R20, -R8 ;  /* 0x0000000014147229 */ /* 0x004fe20000000808 */
[----:B-1-3--:R-:W-:Y:S01]  /*4100*/  IMAD.MOV.U32 R2, RZ, RZ, 0x652b82fe ;  /* 0x652b82feff027424 */ /* 0x00afe200078e00ff */
[----:B------:R-:W-:Y:S01]  /*4110*/  MOV R3, 0x3ff71547 ;  /* 0x3ff7154700037802 */ /* 0x000fe20000000f00 */
[----:B------:R-:W-:Y:S01]  /*4120*/  UMOV UR4, 0xfefa39ef ;  /* 0xfefa39ef00047882 */ /* 0x000fe20000000000 */
[----:B------:R-:W-:Y:S01]  /*4130*/  UMOV UR5, 0x3fe62e42 ;  /* 0x3fe62e4200057882 */ /* 0x000fe20000000000 */
[----:B0-----:R-:W0:Y:S01]  /*4140*/  MUFU.RCP64H R29, R27 ;  /* 0x0000001b001d7308 */ /* 0x001e220000001800 */
[----:B------:R-:W-:Y:S01]  /*4150*/  IMAD.MOV.U32 R28, RZ, RZ, 0x1 ;  /* 0x00000001ff1c7424 */ /* 0x000fe200078e00ff */
[----:B------:R-:W-:Y:S01]  /*4160*/  BSSY B0, `(.L_x_8401) ;  /* 0x000003e000007945 */ /* 0x000fe20003800000 */
[----:B------:R-:W-:Y:S02]  /*4170*/  DFMA R2, R20, R2, 6.75539944105574400000e+15 ;  /* 0x433800001402742b */ /* 0x000fe40000000002 */
[----:B------:R-:W-:-:S06]  /*4180*/  FSETP.GEU.FTZ.AND P0, PT, |R21|, 4.1917929649353027344, PT ;  /* 0x4086232b1500780b */ /* 0x000fcc0003f1e200 */
        /* <DEDUP_REMOVED lines=11> */
[----:B------:R-:W0:Y:S01]  /*4240*/  S2R R22, SR_TID.X ;  /* 0x0000000000167919 */ /* 0x000e220000002100 */
[----:B------:R-:W1:Y:S01]  /*4250*/  LDC R23, c[0x0][RZ] ;  /* 0x00000000ff177b82 */ /* 0x000e620000000800 */
[----:B------:R-:W-:-:S03]  /*4260*/  DFMA R30, R28, R30, R28 ;  /* 0x0000001e1c1e722b */ /* 0x000fc6000000001c */
        /* <DEDUP_REMOVED lines=26> */
[----:B------:R-:W2:Y:S06]  /*4410*/  LDC.64 R6, c[0x0][0x220] ;  /* 0x00008800ff067b82 */ /* 0x000eac0000000a00 */
        /* <DEDUP_REMOVED lines=18> */
.L_x_8402:
[----:B------:R-:W-:Y:S05]  /*4540*/  BSYNC B0 ;  /* 0x0000000000007941 */ /* 0x000fea0003800000 */
.L_x_8401:
[----:B------:R-:W-:Y:S01]  /*4550*/  MOV R20, R30 ;  /* 0x0000001e00147202 */ /* 0x000fe20000000f00 */
[----:B------:R-:W-:Y:S01]  /*4560*/  IMAD.MOV.U32 R21, RZ, RZ, R31 ;  /* 0x000000ffff157224 */ /* 0x000fe200078e001f */
[----:B------:R-:W-:Y:S01]  /*4570*/  ULDC.64 UR4, c[0x0][0x210] ;  /* 0x0000840000047ab9 */ /* 0x000fe20000000a00 */
[----:B------:R-:W-:Y:S01]  /*4580*/  IMAD R22, R23, 0x2, R22 ;  /* 0x0000000217167824 */ /* 0x000fe200078e0216 */
[----:B------:R-:W-:Y:S01]  /*4590*/  FSETP.GEU.AND P0, PT, |R31|, 6.5827683646048100446e-37, PT ;  /* 0x036000001f00780b */ /* 0x000fe20003f0e200 */
[----:B------:R-:W-:Y:S02]  /*45a0*/  BSSY B2, `(.L_x_8403) ;  /* 0x0000012000027945 */ /* 0x000fe40003800000 */
[----:B------:R-:W-:Y:S01]  /*45b0*/  DMUL R2, R4, R20 ;  /* 0x0000001404027228 */ /* 0x000fe20000000000 */
[----:B------:R-:W-:-:S07]  /*45c0*/  SHF.R.S32.HI R23, RZ, 0x1f, R22 ;  /* 0x0000001fff177819 */ /* 0x000fce0000011416 */
[----:B------:R-:W-:-:S08]  /*45d0*/  DFMA R20, -R26, R2, R20 ;  /* 0x000000021a14722b */ /* 0x000fd00000000114 */
[----:B------:R-:W-:Y:S01]  /*45e0*/  DFMA R2, R4, R20, R2 ;  /* 0x000000140402722b */ /* 0x000fe20000000002 */
[----:B--2---:R-:W-:-:S04]  /*45f0*/  IMAD.WIDE.U32 R4, R6, UR8, R22 ;  /* 0x0000000806047c25 */ /* 0x004fc8000f8e0016 */
        /* <DEDUP_REMOVED lines=12> */
.L_x_8404:
[----:B------:R-:W-:Y:S05]  /*46c0*/  BSYNC B2 ;  /* 0x0000000000027941 */ /* 0x000fea0003800000 */
.L_x_8403:
[----:B------:R4:W-:Y:S02]  /*46d0*/  STG.E.64 desc[UR6][R20.64], R2 ;  /* 0x0000000214007986 */ /* 0x0009e4000c101b06 */
.L_x_8400:
[----:B------:R-:W-:Y:S05]  /*46e0*/  BSYNC B1 ;  /* 0x0000000000017941 */ /* 0x000fea0003800000 */
.L_x_8399:
[----:B------:R-:W-:Y:S04]  /*46f0*/  BSSY B1, `(.L_x_8405) ;  /* 0x0000062000017945 */ /* 0x000fe80003800000 */
[----:B------:R-:W-:Y:S05]  /*4700*/  @P2 BRA `(.L_x_8406) ;  /* 0x0000000400802947 */ /* 0x000fea0003800000 */
[----:B--2---:R-:W-:Y:S01]  /*4710*/  DADD R18, R18, -R8 ;  /* 0x0000000012127229 */ /* 0x004fe20000000808 */
[----:B-1-34-:R-:W-:Y:S01]  /*4720*/  IMAD.MOV.U32 R2, RZ, RZ, 0x652b82fe ;  /* 0x652b82feff027424 */ /* 0x01afe200078e00ff */
        /* <DEDUP_REMOVED lines=16> */
[----:B------:R-:W-:Y:S01]  /*4830*/  MOV R6, 0xfca213ea ;  /* 0xfca213ea00067802 */ /* 0x000fe20000000f00 */
[----:B------:R-:W-:Y:S01]  /*4840*/  IMAD.MOV.U32 R7, RZ, RZ, 0x3e928af3 ;  /* 0x3e928af3ff077424 */ /* 0x000fe200078e00ff */
        /* <DEDUP_REMOVED lines=27> */
[----:B------:R-:W0:Y:S01]  /*4a00*/  S2R R6, SR_TID.X ;  /* 0x0000000000067919 */ /* 0x000e220000002100 */
[----:B------:R-:W1:Y:S05]  /*4a10*/  LDC R7, c[0x0][RZ] ;  /* 0x00000000ff077b82 */ /* 0x000e6a0000000800 */
        /* <DEDUP_REMOVED lines=19> */
.L_x_8408:
[----:B------:R-:W-:Y:S05]  /*4b50*/  BSYNC B0 ;  /* 0x0000000000007941 */ /* 0x000fea0003800000 */
.L_x_8407:
[----:B------:R-:W-:Y:S01]  /*4b60*/  IMAD.MOV.U32 R18, RZ, RZ, R30 ;  /* 0x000000ffff127224 */ /* 0x000fe200078e001e */
[----:B------:R-:W-:Y:S01]  /*4b70*/  MOV R19, R31 ;  /* 0x0000001f00137202 */ /* 0x000fe20000000f00 */
[----:B------:R-:W2:Y:S01]  /*4b80*/  LDC.64 R20, c[0x0][0x220] ;  /* 0x00008800ff147b82 */ /* 0x000ea20000000a00 */
[----:B01----:R-:W-:Y:S01]  /*4b90*/  IMAD R6, R7, 0x2, R6 ;  /* 0x0000000207067824 */ /* 0x003fe200078e0206 */
[----:B------:R-:W-:Y:S01]  /*4ba0*/  FSETP.GEU.AND P2, PT, |R31|, 6.5827683646048100446e-37, PT ;  /* 0x036000001f00780b */ /* 0x000fe20003f4e200 */
[----:B------:R-:W-:Y:S01]  /*4bb0*/  ULDC.64 UR4, c[0x0][0x210] ;  /* 0x0000840000047ab9 */ /* 0x000fe20000000a00 */
[----:B------:R-:W-:Y:S01]  /*4bc0*/  BSSY B2, `(.L_x_8409) ;  /* 0x0000013000027945 */ /* 0x000fe20003800000 */
[----:B------:R-:W-:Y:S01]  /*4bd0*/  DMUL R2, R4, R18 ;  /* 0x0000001204027228 */ /* 0x000fe20000000000 */
[----:B------:R-:W-:-:S05]  /*4be0*/  IMAD.IADD R6, R6, 0x1, R7 ;  /* 0x0000000106067824 */ /* 0x000fca00078e0207 */
[----:B------:R-:W-:Y:S02]  /*4bf0*/  SHF.R.S32.HI R7, RZ, 0x1f, R6 ;  /* 0x0000001fff077819 */ /* 0x000fe40000011406 */
        /* <DEDUP_REMOVED lines=15> */
.L_x_8410:
[----:B------:R-:W-:Y:S05]  /*4cf0*/  BSYNC B2 ;  /* 0x0000000000027941 */ /* 0x000fea0003800000 */
.L_x_8409:
[----:B------:R0:W-:Y:S02]  /*4d00*/  STG.E.64 desc[UR6][R18.64], R2 ;  /* 0x0000000212007986 */ /* 0x0001e4000c101b06 */
.L_x_8406:
[----:B------:R-:W-:Y:S05]  /*4d10*/  BSYNC B1 ;  /* 0x0000000000017941 */ /* 0x000fea0003800000 */
.L_x_8405:
[----:B------:R-:W-:Y:S04]  /*4d20*/  BSSY B1, `(.L_x_8411) ;  /* 0x0000062000017945 */ /* 0x000fe80003800000 */
[----:B------:R-:W-:Y:S05]  /*4d30*/  @P3 BRA `(.L_x_8412) ;  /* 0x0000000400803947 */ /* 0x000fea0003800000 */
[----:B--2---:R-:W-:Y:S01]  /*4d40*/  DADD R16, R16, -R8 ;  /* 0x0000000010107229 */ /* 0x004fe20000000808 */
[----:B01-34-:R-:W-:Y:S01]  /*4d50*/  IMAD.MOV.U32 R2, RZ, RZ, 0x652b82fe ;  /* 0x652b82feff027424 */ /* 0x01bfe200078e00ff */
[----:B------:R-:W-:Y:S01]  /*4d60*/  UMOV UR4, 0xfefa39ef ;  /* 0xfefa39ef00047882 */ /* 0x000fe20000000000 */
[----:B------:R-:W-:Y:S01]  /*4d70*/  IMAD.MOV.U32 R3, RZ, RZ, 0x3ff71547 ;  /* 0x3ff71547ff037424 */ /* 0x000fe200078e00ff */
[----:B------:R-:W-:Y:S01]  /*4d80*/  UMOV UR5, 0x3fe62e42 ;  /* 0x3fe62e4200057882 */ /* 0x000fe20000000000 */
[----:B------:R-:W0:Y:S01]  /*4d90*/  MUFU.RCP64H R21, R27 ;  /* 0x0000001b00157308 */ /* 0x000e220000001800 */
        /* <DEDUP_REMOVED lines=62> */
.L_x_8414:
[----:B------:R-:W-:Y:S05]  /*5180*/  BSYNC B0 ;  /* 0x0000000000007941 */ /* 0x000fea0003800000 */
.L_x_8413:
        /* <DEDUP_REMOVED lines=8> */
[----:B------:R-:W-:-:S05]  /*5210*/  IMAD R6, R7, 0x2, R6 ;  /* 0x0000000207067824 */ /* 0x000fca00078e0206 */
        /* <DEDUP_REMOVED lines=16> */
.L_x_8416:
[----:B------:R-:W-:Y:S05]  /*5320*/  BSYNC B2 ;  /* 0x0000000000027941 */ /* 0x000fea0003800000 */
.L_x_8415:
[----:B------:R0:W-:Y:S02]  /*5330*/  STG.E.64 desc[UR6][R16.64], R2 ;  /* 0x0000000210007986 */ /* 0x0001e4000c101b06 */
.L_x_8412:
[----:B------:R-:W-:Y:S05]  /*5340*/  BSYNC B1 ;  /* 0x0000000000017941 */ /* 0x000fea0003800000 */
.L_x_8411:
        /* <DEDUP_REMOVED lines=70> */
.L_x_8420:
[----:B------:R-:W-:Y:S05]  /*57b0*/  BSYNC B0 ;  /* 0x0000000000007941 */ /* 0x000fea0003800000 */
.L_x_8419:
        /* <DEDUP_REMOVED lines=8> */
[----:B------:R-:W-:-:S04]  /*5840*/  IMAD R6, R7, 0x2, R6 ;  /* 0x0000000207067824 */ /* 0x000fc800078e0206 */
[----:B------:R-:W-:-:S03]  /*5850*/  IMAD.IADD R6, R6, 0x1, R7 ;  /* 0x0000000106067824 */ /* 0x000fc600078e0207 */
[----:B------:R-:W-:Y:S02]  /*5860*/  DFMA R14, -R26, R2, R14 ;  /* 0x000000021a0e722b */ /* 0x000fe4000000010e */
[----:B------:R-:W-:-:S06]  /*5870*/  SHF.R.S32.HI R7, RZ, 0x1f, R6 ;  /* 0x0000001fff077819 */ /* 0x000fcc0000011406 */
        /* <DEDUP_REMOVED lines=14> */
.L_x_8422:
[----:B------:R-:W-:Y:S05]  /*5960*/  BSYNC B2 ;  /* 0x0000000000027941 */ /* 0x000fea0003800000 */
.L_x_8421:
[----:B------:R0:W-:Y:S02]  /*5970*/  STG.E.64 desc[UR6][R14.64], R2 ;  /* 0x000000020e007986 */ /* 0x0001e4000c101b06 */
.L_x_8418:
[----:B------:R-:W-:Y:S05]  /*5980*/  BSYNC B1 ;  /* 0x0000000000017941 */ /* 0x000fea0003800000 */
.L_x_8417:
[----:B------:R-:W-:Y:S04]  /*5990*/  BSSY B1, `(.L_x_8423) ;  /* 0x0000063000017945 */ /* 0x000fe80003800000 */
[----:B------:R-:W-:Y:S05]  /*59a0*/  @P5 BRA `(.L_x_8424) ;  /* 0x0000000400845947 */ /* 0x000fea0003800000 */
[----:B--2---:R-:W-:Y:S01]  /*59b0*/  DADD R12, R12, -R8 ;  /* 0x000000000c0c7229 */ /* 0x004fe20000000808 */
[----:B01-34-:R-:W-:Y:S01]  /*59c0*/  IMAD.MOV.U32 R2, RZ, RZ, 0x652b82fe ;  /* 0x652b82feff027424 */ /* 0x01bfe200078e00ff */
[----:B------:R-:W-:Y:S01]  /*59d0*/  MOV R3, 0x3ff71547 ;  /* 0x3ff7154700037802 */ /* 0x000fe20000000f00 */
[----:B------:R-:W-:Y:S01]  /*59e0*/  UMOV UR4, 0xfefa39ef ;  /* 0xfefa39ef00047882 */ /* 0x000fe20000000000 */
[----:B------:R-:W-:Y:S01]  /*59f0*/  UMOV UR5, 0x3fe62e42 ;  /* 0x3fe62e4200057882 */ /* 0x000fe20000000000 */
[----:B------:R-:W0:Y:S01]  /*5a00*/  MUFU.RCP64H R17, R27 ;  /* 0x0000001b00117308 */ /* 0x000e220000001800 */
        /* <DEDUP_REMOVED lines=62> */
.L_x_8426:
[----:B------:R-:W-:Y:S05]  /*5df0*/  BSYNC B0 ;  /* 0x0000000000007941 */ /* 0x000fea0003800000 */
.L_x_8425:
[----:B------:R-:W-:Y:S01]  /*5e00*/  MOV R12, R30 ;  /* 0x0000001e000c7202 */ /* 0x000fe20000000f00 */
[----:B------:R-:W-:Y:S01]  /*5e10*/  IMAD.MOV.U32 R13, RZ, RZ, R31 ;  /* 0x000000ffff0d7224 */ /* 0x000fe200078e001f */
[----:B------:R-:W2:Y:S01]  /*5e20*/  LDC.64 R14, c[0x0][0x220] ;  /* 0x00008800ff0e7b82 */ /* 0x000ea20000000a00 */
[----:B01----:R-:W-:Y:S01]  /*5e30*/  IMAD R6, R7, 0x2, R6 ;  /* 0x0000000207067824 */ /* 0x003fe200078e0206 */
[----:B------:R-:W-:Y:S01]  /*5e40*/  FSETP.GEU.AND P2, PT, |R31|, 6.5827683646048100446e-37, PT ;  /* 0x036000001f00780b */ /* 0x000fe20003f4e200 */
[----:B------:R-:W-:Y:S01]  /*5e50*/  ULDC.64 UR4, c[0x0][0x210] ;  /* 0x0000840000047ab9 */ /* 0x000fe20000000a00 */
[----:B------:R-:W-:Y:S01]  /*5e60*/  BSSY B2, `(.L_x_8427) ;  /* 0x0000014000027945 */ /* 0x000fe20003800000 */
[----:B------:R-:W-:Y:S01]  /*5e70*/  DMUL R2, R4, R12 ;  /* 0x0000000c04027228 */ /* 0x000fe20000000000 */
[----:B------:R-:W-:-:S04]  /*5e80*/  IMAD R6, R7, 0x2, R6 ;  /* 0x0000000207067824 */ /* 0x000fc800078e0206 */
[----:B------:R-:W-:-:S03]  /*5e90*/  IMAD R6, R7, 0x2, R6 ;  /* 0x0000000207067824 */ /* 0x000fc600078e0206 */
        /* <DEDUP_REMOVED lines=16> */
.L_x_8428:
[----:B------:R-:W-:Y:S05]  /*5fa0*/  BSYNC B2 ;  /* 0x0000000000027941 */ /* 0x000fea0003800000 */
.L_x_8427:
[----:B------:R0:W-:Y:S02]  /*5fb0*/  STG.E.64 desc[UR6][R12.64], R2 ;  /* 0x000000020c007986 */ /* 0x0001e4000c101b06 */
.L_x_8424:
[----:B------:R-:W-:Y:S05]  /*5fc0*/  BSYNC B1 ;  /* 0x0000000000017941 */ /* 0x000fea0003800000 */
.L_x_8423:
[----:B------:R-:W-:-:S13]  /*5fd0*/  ISETP.NE.AND P0, PT, R0, RZ, PT ;  /* 0x000000ff0000720c */ /* 0x000fda0003f05270 */
[----:B------:R-:W-:Y:S05]  /*5fe0*/  @P0 EXIT ;  /* 0x000000000000094d */ /* 0x000fea0003800000 */
[----:B--2---:R-:W-:Y:S01]  /*5ff0*/  DADD R8, R10, -R8 ;  /* 0x000000000a087229 */ /* 0x004fe20000000808 */
[----:B01-34-:R-:W-:Y:S01]  /*6000*/  MOV R2, 0x652b82fe ;  /* 0x652b82fe00027802 */ /* 0x01bfe20000000f00 */
[----:B------:R-:W-:Y:S01]  /*6010*/  IMAD.MOV.U32 R3, RZ, RZ, 0x3ff71547 ;  /* 0x3ff71547ff037424 */ /* 0x000fe200078e00ff */
[----:B------:R-:W-:Y:S01]  /*6020*/  UMOV UR4, 0xfefa39ef ;  /* 0xfefa39ef00047882 */ /* 0x000fe20000000000 */
[----:B------:R-:W-:Y:S01]  /*6030*/  UMOV UR5, 0x3fe62e42 ;  /* 0x3fe62e4200057882 */ /* 0x000fe20000000000 */
[----:B------:R-:W0:Y:S01]  /*6040*/  MUFU.RCP64H R11, R27 ;  /* 0x0000001b000b7308 */ /* 0x000e220000001800 */
[----:B------:R-:W-:Y:S01]  /*6050*/  IMAD.MOV.U32 R10, RZ, RZ, 0x1 ;  /* 0x00000001ff0a7424 */ /* 0x000fe200078e00ff */
[----:B------:R-:W1:Y:S01]  /*6060*/  S2R R14, SR_TID.X ;  /* 0x00000000000e7919 */ /* 0x000e620000002100 */
[----:B------:R-:W-:Y:S01]  /*6070*/  DFMA R2, R8, R2, 6.75539944105574400000e+15 ;  /* 0x433800000802742b */ /* 0x000fe20000000002 */
[----:B------:R-:W-:Y:S01]  /*6080*/  BSSY B0, `(.L_x_8429) ;  /* 0x000003b000007945 */ /* 0x000fe20003800000 */
        /* <DEDUP_REMOVED lines=58> */
.L_x_8430:
[----:B------:R-:W-:Y:S05]  /*6430*/  BSYNC B0 ;  /* 0x0000000000007941 */ /* 0x000fea0003800000 */
.L_x_8429:
        /* <DEDUP_REMOVED lines=25> */
[----:B------:R-:W-:Y:S01]  /*65d0*/  MOV R2, R40 ;  /* 0x0000002800027202 */ /* 0x000fe20000000f00 */
[----:B------:R-:W-:-:S07]  /*65e0*/  IMAD.MOV.U32 R3, RZ, RZ, R41 ;  /* 0x000000ffff037224 */ /* 0x000fce00078e0029 */
.L_x_8432:
[----:B------:R-:W-:Y:S05]  /*65f0*/  BSYNC B1 ;  /* 0x0000000000017941 */ /* 0x000fea0003800000 */
.L_x_8431:
[----:B------:R-:W-:Y:S01]  /*6600*/  STG.E.64 desc[UR6][R8.64], R2 ;  /* 0x0000000208007986 */ /* 0x000fe2000c101b06 */
[----:B------:R-:W-:Y:S05]  /*6610*/  EXIT ;  /* 0x000000000000794d */ /* 0x000fea0003800000 */
.L_x_8351:
[----:B-1----:R-:W-:Y:S02]  /*6620*/  IMAD.MOV.U32 R35, RZ, RZ, R9 ;  /* 0x000000ffff237224 */ /* 0x002fe400078e0009 */
[----:B------:R-:W-:Y:S02]  /*6630*/  IMAD.MOV.U32 R34, RZ, RZ, 0x10 ;  /* 0x00000010ff227424 */ /* 0x000fe400078e00ff */
[----:B------:R-:W-:Y:S02]  /*6640*/  IMAD.MOV.U32 R27, RZ, RZ, 0x1f ;  /* 0x0000001fff1b7424 */ /* 0x000fe400078e00ff */
[----:B------:R-:W-:-:S07]  /*6650*/  IMAD.MOV.U32 R26, RZ, RZ, -0x1 ;  /* 0xffffffffff1a7424 */ /* 0x000fce00078e00ff */
[----:B------:R-:W-:Y:S05]  /*6660*/  WARPSYNC.COLLECTIVE R26, `(.L_x_8433) ;  /* 0x000000001a087348 */ /* 0x000fea0003c00000 */
[----:B------:R0:W1:Y:S02]  /*6670*/  SHFL.DOWN P6, R36, R35, R34, R27 ;  /* 0x0800002223247389 */ /* 0x00006400000c001b */
[----:B01----:R-:W-:Y:S01]  /*6680*/  ENDCOLLECTIVE ;  /* 0x000000000000791b */ /* 0x003fe20003800000 */
.L_x_8433:
[----:B------:R-:W-:Y:S02]  /*6690*/  IMAD.MOV.U32 R35, RZ, RZ, R8 ;  /* 0x000000ffff237224 */ /* 0x000fe400078e0008 */
[----:B------:R-:W-:-:S07]  /*66a0*/  IMAD.MOV.U32 R5, RZ, RZ, R36 ;  /* 0x000000ffff057224 */ /* 0x000fce00078e0024 */
[----:B------:R-:W-:Y:S05]  /*66b0*/  WARPSYNC.COLLECTIVE R26, `(.L_x_8434) ;  /* 0x000000001a087348 */ /* 0x000fea0003c00000 */
[----:B------:R0:W1:Y:S02]  /*66c0*/  SHFL.DOWN P6, R36, R35, R34, R27 ;  /* 0x0800002223247389 */ /* 0x00006400000c001b */
[----:B01----:R-:W-:Y:S01]  /*66d0*/  ENDCOLLECTIVE ;  /* 0x000000000000791b */ /* 0x003fe20003800000 */
.L_x_8434:
[----:B------:R-:W-:Y:S01]  /*66e0*/  MOV R27, R5 ;  /* 0x00000005001b7202 */ /* 0x000fe20000000f00 */
[----:B------:R-:W-:Y:S02]  /*66f0*/  IMAD.MOV.U32 R34, RZ, RZ, 0x8 ;  /* 0x00000008ff227424 */ /* 0x000fe400078e00ff */
[----:B------:R-:W-:-:S06]  /*6700*/  IMAD.MOV.U32 R26, RZ, RZ, R36 ;  /* 0x000000ffff1a7224 */ /* 0x000fcc00078e0024 */
[----:B------:R-:W-:Y:S01]  /*6710*/  DSETP.GEU.AND P6, PT, R8, R26, PT ;  /* 0x0000001a0800722a */ /* 0x000fe20003fce000 */
[----:B------:R-:W-:Y:S02]  /*6720*/  IMAD.MOV.U32 R27, RZ, RZ, 0x1f ;  /* 0x0000001fff1b7424 */ /* 0x000fe400078e00ff */
[----:B------:R-:W-:-:S03]  /*6730*/  IMAD.MOV.U32 R26, RZ, RZ, -0x1 ;  /* 0xffffffffff1a7424 */ /* 0x000fc600078e00ff */
[----:B------:R-:W-:Y:S02]  /*6740*/  FSEL R5, R5, R9, !P6 ;  /* 0x0000000905057208 */ /* 0x000fe40007000000 */
[----:B------:R-:W-:Y:S02]  /*6750*/  FSEL R38, R36, R8, !P6 ;  /* 0x0000000824267208 */ /* 0x000fe40007000000 */
[----:B------:R-:W-:Y:S01]  /*6760*/  MOV R39, R5 ;  /* 0x0000000500277202 */ /* 0x000fe20000000f00 */
[----:B------:R-:W-:-:S07]  /*6770*/  IMAD.MOV.U32 R35, RZ, RZ, R5 ;  /* 0x000000ffff237224 */ /* 0x000fce00078e0005 */
[----:B------:R-:W-:Y:S05]  /*6780*/  WARPSYNC.COLLECTIVE R26, `(.L_x_8435) ;  /* 0x000000001a087348 */ /* 0x000fea0003c00000 */
[----:B------:R0:W1:Y:S02]  /*6790*/  SHFL.DOWN P6, R36, R35, R34, R27 ;  /* 0x0800002223247389 */ /* 0x00006400000c001b */
[----:B01----:R-:W-:Y:S01]  /*67a0*/  ENDCOLLECTIVE ;  /* 0x000000000000791b */ /* 0x003fe20003800000 */
.L_x_8435:
[----:B------:R-:W-:Y:S02]  /*67b0*/  IMAD.MOV.U32 R35, RZ, RZ, R38 ;  /* 0x000000ffff237224 */ /* 0x000fe400078e0026 */
[----:B------:R-:W-:-:S07]  /*67c0*/  IMAD.MOV.U32 R9, RZ, RZ, R36 ;  /* 0x000000ffff097224 */ /* 0x000fce00078e0024 */
[----:B------:R-:W-:Y:S05]  /*67d0*/  WARPSYNC.COLLECTIVE R26, `(.L_x_8436) ;  /* 0x000000001a087348 */ /* 0x000fea0003c00000 */
[----:B------:R0:W1:Y:S02]  /*67e0*/  SHFL.DOWN P6, R36, R35, R34, R27 ;  /* 0x0800002223247389 */ /* 0x00006400000c001b */
[----:B01----:R-:W-:Y:S01]  /*67f0*/  ENDCOLLECTIVE ;  /* 0x000000000000791b */ /* 0x003fe20003800000 */
.L_x_8436:
        /* <DEDUP_REMOVED lines=9> */
.L_x_8437:
[----:B------:R-:W-:Y:S02]  /*6890*/  IMAD.MOV.U32 R35, RZ, RZ, R8 ;  /* 0x000000ffff237224 */ /* 0x000fe400078e0008 */
[----:B------:R-:W-:-:S07]  /*68a0*/  IMAD.MOV.U32 R40, RZ, RZ, R36 ;  /* 0x000000ffff287224 */ /* 0x000fce00078e0024 */
[----:B------:R-:W-:Y:S05]  /*68b0*/  WARPSYNC.COLLECTIVE R26, `(.L_x_8438) ;  /* 0x000000001a087348 */ /* 0x000fea0003c00000 */
[----:B------:R0:W1:Y:S02]  /*68c0*/  SHFL.DOWN P6, R36, R35, R34, R27 ;  /* 0x0800002223247389 */ /* 0x00006400000c001b */
[----:B01----:R-:W-:Y:S01]  /*68d0*/  ENDCOLLECTIVE ;  /* 0x000000000000791b */ /* 0x003fe20003800000 */
.L_x_8438:
        /* <DEDUP_REMOVED lines=8> */
[--C-:B------:R-:W-:Y:S02]  /*6960*/  IMAD.MOV.U32 R35, RZ, RZ, R5.reuse ;  /* 0x000000ffff237224 */ /* 0x100fe400078e0005 */
[----:B------:R-:W-:-:S07]  /*6970*/  IMAD.MOV.U32 R9, RZ, RZ, R5 ;  /* 0x000000ffff097224 */ /* 0x000fce00078e0005 */
[----:B------:R-:W-:Y:S05]  /*6980*/  WARPSYNC.COLLECTIVE R26, `(.L_x_8439) ;  /* 0x000000001a087348 */ /* 0x000fea0003c00000 */
[----:B------:R0:W1:Y:S02]  /*6990*/  SHFL.DOWN P6, R36, R35, R34, R27 ;  /* 0x0800002223247389 */ /* 0x00006400000c001b */
[----:B01----:R-:W-:Y:S01]  /*69a0*/  ENDCOLLECTIVE ;  /* 0x000000000000791b */ /* 0x003fe20003800000 */
.L_x_8439:
[----:B------:R-:W-:Y:S02]  /*69b0*/  IMAD.MOV.U32 R35, RZ, RZ, R8 ;  /* 0x000000ffff237224 */ /* 0x000fe400078e0008 */
[----:B------:R-:W-:-:S07]  /*69c0*/  IMAD.MOV.U32 R38, RZ, RZ, R36 ;  /* 0x000000ffff267224 */ /* 0x000fce00078e0024 */
[----:B------:R-:W-:Y:S05]  /*69d0*/  WARPSYNC.COLLECTIVE R26, `(.L_x_8440) ;  /* 0x000000001a087348 */ /* 0x000fea0003c00000 */
[----:B------:R0:W1:Y:S02]  /*69e0*/  SHFL.DOWN P6, R36, R35, R34, R27 ;  /* 0x0800002223247389 */ /* 0x00006400000c001b */
[----:B01----:R-:W-:Y:S01]  /*69f0*/  ENDCOLLECTIVE ;  /* 0x000000000000791b */ /* 0x003fe20003800000 */
.L_x_8440:
        /* <DEDUP_REMOVED lines=12> */
.L_x_8441:
[----:B------:R-:W-:Y:S02]  /*6ac0*/  IMAD.MOV.U32 R35, RZ, RZ, R37 ;  /* 0x000000ffff237224 */ /* 0x000fe400078e0025 */
[----:B------:R-:W-:-:S07]  /*6ad0*/  IMAD.MOV.U32 R9, RZ, RZ, R36 ;  /* 0x000000ffff097224 */ /* 0x000fce00078e0024 */
[----:B------:R-:W-:Y:S05]  /*6ae0*/  WARPSYNC.COLLECTIVE R26, `(.L_x_8442) ;  /* 0x000000001a087348 */ /* 0x000fea0003c00000 */
[----:B------:R0:W1:Y:S02]  /*6af0*/  SHFL.DOWN P6, R36, R35, R34, R27 ;  /* 0x0800002223247389 */ /* 0x00006400000c001b */
[----:B01----:R-:W-:Y:S01]  /*6b00*/  ENDCOLLECTIVE ;  /* 0x000000000000791b */ /* 0x003fe20003800000 */
.L_x_8442:
[----:B------:R-:W-:Y:S05]  /*6b10*/  BRA `(.L_x_8443) ;  /* 0xffffffa400407947 */ /* 0x000fea000383ffff */
.L_x_8386:
[----:B0-----:R-:W-:Y:S01]  /*6b20*/  HFMA2.MMA R27, -RZ, RZ, 0, 1.847743988037109375e-06 ;  /* 0x0000001fff1b7435 */ /* 0x001fe200000001ff */
[----:B-1----:R-:W-:Y:S02]  /*6b30*/  IMAD.MOV.U32 R35, RZ, RZ, R39 ;  /* 0x000000ffff237224 */ /* 0x002fe400078e0027 */
[----:B------:R-:W-:Y:S02]  /*6b40*/  IMAD.MOV.U32 R34, RZ, RZ, 0x10 ;  /* 0x00000010ff227424 */ /* 0x000fe400078e00ff */
[----:B------:R-:W-:-:S07]  /*6b50*/  IMAD.MOV.U32 R26, RZ, RZ, -0x1 ;  /* 0xffffffffff1a7424 */ /* 0x000fce00078e00ff */
[----:B--2---:R-:W-:Y:S05]  /*6b60*/  WARPSYNC.COLLECTIVE R26, `(.L_x_8444) ;  /* 0x000000001a087348 */ /* 0x004fea0003c00000 */
[----:B------:R0:W1:Y:S02]  /*6b70*/  SHFL.DOWN P6, R36, R35, R34, R27 ;  /* 0x0800002223247389 */ /* 0x00006400000c001b */
[----:B012---:R-:W-:Y:S01]  /*6b80*/  ENDCOLLECTIVE ;  /* 0x000000000000791b */ /* 0x007fe20003800000 */
.L_x_8444:
[----:B------:R-:W-:Y:S02]  /*6b90*/  IMAD.MOV.U32 R35, RZ, RZ, R38 ;  /* 0x000000ffff237224 */ /* 0x000fe400078e0026 */
[----:B------:R-:W-:-:S07]  /*6ba0*/  IMAD.MOV.U32 R3, RZ, RZ, R36 ;  /* 0x000000ffff037224 */ /* 0x000fce00078e0024 */
[----:B------:R-:W-:Y:S05]  /*6bb0*/  WARPSYNC.COLLECTIVE R26, `(.L_x_8445) ;  /* 0x000000001a087348 */ /* 0x000fea0003c00000 */
[----:B------:R0:W1:Y:S02]  /*6bc0*/  SHFL.DOWN P6, R36, R35, R34, R27 ;  /* 0x0800002223247389 */ /* 0x00006400000c001b */
[----:B01----:R-:W-:Y:S01]  /*6bd0*/  ENDCOLLECTIVE ;  /* 0x000000000000791b */ /* 0x003fe20003800000 */
.L_x_8445:
[----:B------:R-:W-:Y:S02]  /*6be0*/  IMAD.MOV.U32 R34, RZ, RZ, 0x8 ;  /* 0x00000008ff227424 */ /* 0x000fe400078e00ff */
[----:B------:R-:W-:-:S06]  /*6bf0*/  IMAD.MOV.U32 R2, RZ, RZ, R36 ;  /* 0x000000ffff027224 */ /* 0x000fcc00078e0024 */
[----:B------:R-:W-:-:S10]  /*6c00*/  DADD R2, R38, R2 ;  /* 0x0000000026027229 */ /* 0x000fd40000000002 */
[----:B------:R-:W-:-:S07]  /*6c10*/  IMAD.MOV.U32 R35, RZ, RZ, R3 ;  /* 0x000000ffff237224 */ /* 0x000fce00078e0003 */
[----:B------:R-:W-:Y:S05]  /*6c20*/  WARPSYNC.COLLECTIVE R26, `(.L_x_8446) ;  /* 0x000000001a087348 */ /* 0x000fea0003c00000 */
[----:B------:R0:W1:Y:S02]  /*6c30*/  SHFL.DOWN P6, R36, R35, R34, R27 ;  /* 0x0800002223247389 */ /* 0x00006400000c001b */
[----:B01----:R-:W-:Y:S01]  /*6c40*/  ENDCOLLECTIVE ;  /* 0x000000000000791b */ /* 0x003fe20003800000 */
.L_x_8446:
[----:B------:R-:W-:Y:S01]  /*6c50*/  MOV R35, R2 ;  /* 0x0000000200237202 */ /* 0x000fe20000000f00 */
[----:B------:R-:W-:-:S07]  /*6c60*/  IMAD.MOV.U32 R41, RZ, RZ, R36 ;  /* 0x000000ffff297224 */ /* 0x000fce00078e0024 */
[----:B------:R-:W-:Y:S05]  /*6c70*/  WARPSYNC.COLLECTIVE R26, `(.L_x_8447) ;  /* 0x000000001a087348 */ /* 0x000fea0003c00000 */
[----:B------:R0:W1:Y:S02]  /*6c80*/  SHFL.DOWN P6, R36, R35, R34, R27 ;  /* 0x0800002223247389 */ /* 0x00006400000c001b */
[----:B01----:R-:W-:Y:S01]  /*6c90*/  ENDCOLLECTIVE ;  /* 0x000000000000791b */ /* 0x003fe20003800000 */
.L_x_8447:
[----:B------:R-:W-:Y:S02]  /*6ca0*/  IMAD.MOV.U32 R34, RZ, RZ, 0x4 ;  /* 0x00000004ff227424 */ /* 0x000fe400078e00ff */
[----:B------:R-:W-:-:S06]  /*6cb0*/  IMAD.MOV.U32 R40, RZ, RZ, R36 ;  /* 0x000000ffff287224 */ /* 0x000fcc00078e0024 */
[----:B------:R-:W-:-:S10]  /*6cc0*/  DADD R40, R2, R40 ;  /* 0x0000000002287229 */ /* 0x000fd40000000028 */
[----:B------:R-:W-:-:S07]  /*6cd0*/  IMAD.MOV.U32 R35, RZ, RZ, R41 ;  /* 0x000000ffff237224 */ /* 0x000fce00078e0029 */
[----:B------:R-:W-:Y:S05]  /*6ce0*/  WARPSYNC.COLLECTIVE R26, `(.L_x_8448) ;  /* 0x000000001a087348 */ /* 0x000fea0003c00000 */
[----:B------:R0:W1:Y:S02]  /*6cf0*/  SHFL.DOWN P6, R36, R35, R34, R27 ;  /* 0x0800002223247389 */ /* 0x00006400000c001b */
[----:B01----:R-:W-:Y:S01]  /*6d00*/  ENDCOLLECTIVE ;  /* 0x000000000000791b */ /* 0x003fe20003800000 */
.L_x_8448:
[----:B------:R-:W-:Y:S02]  /*6d10*/  IMAD.MOV.U32 R35, RZ, RZ, R40 ;  /* 0x000000ffff237224 */ /* 0x000fe400078e0028 */
[----:B------:R-:W-:-:S07]  /*6d20*/  IMAD.MOV.U32 R43, RZ, RZ, R36 ;  /* 0x000000ffff2b7224 */ /* 0x000fce00078e0024 */
[----:B------:R-:W-:Y:S05]  /*6d30*/  WARPSYNC.COLLECTIVE R26, `(.L_x_8449) ;  /* 0x000000001a087348 */ /* 0x000fea0003c00000 */
[----:B------:R0:W1:Y:S02]  /*6d40*/  SHFL.DOWN P6, R36, R35, R34, R27 ;  /* 0x0800002223247389 */ /* 0x00006400000c001b */
[----:B01----:R-:W-:Y:S01]  /*6d50*/  ENDCOLLECTIVE ;  /* 0x000000000000791b */ /* 0x003fe20003800000 */
.L_x_8449:
[----:B------:R-:W-:Y:S01]  /*6d60*/  MOV R34, 0x2 ;  /* 0x0000000200227802 */ /* 0x000fe20000000f00 */
[----:B------:R-:W-:-:S06]  /*6d70*/  IMAD.MOV.U32 R42, RZ, RZ, R36 ;  /* 0x000000ffff2a7224 */ /* 0x000fcc00078e0024 */
[----:B------:R-:W-:-:S10]  /*6d80*/  DADD R42, R40, R42 ;  /* 0x00000000282a7229 */ /* 0x000fd4000000002a */
[----:B------:R-:W-:-:S07]  /*6d90*/  IMAD.MOV.U32 R35, RZ, RZ, R43 ;  /* 0x000000ffff237224 */ /* 0x000fce00078e002b */
[----:B------:R-:W-:Y:S05]  /*6da0*/  WARPSYNC.COLLECTIVE R26, `(.L_x_8450) ;  /* 0x000000001a087348 */ /* 0x000fea0003c00000 */
[----:B------:R0:W1:Y:S02]  /*6db0*/  SHFL.DOWN P6, R36, R35, R34, R27 ;  /* 0x0800002223247389 */ /* 0x00006400000c001b */
[----:B01----:R-:W-:Y:S01]  /*6dc0*/  ENDCOLLECTIVE ;  /* 0x000000000000791b */ /* 0x003fe20003800000 */
.L_x_8450:
[----:B------:R-:W-:Y:S02]  /*6dd0*/  IMAD.MOV.U32 R35, RZ, RZ, R42 ;  /* 0x000000ffff237224 */ /* 0x000fe400078e002a */
[----:B------:R-:W-:-:S07]  /*6de0*/  IMAD.MOV.U32 R39, RZ, RZ, R36 ;  /* 0x000000ffff277224 */ /* 0x000fce00078e0024 */
[----:B------:R-:W-:Y:S05]  /*6df0*/  WARPSYNC.COLLECTIVE R26, `(.L_x_8451) ;  /* 0x000000001a087348 */ /* 0x000fea0003c00000 */
[----:B------:R0:W1:Y:S02]  /*6e00*/  SHFL.DOWN P6, R36, R35, R34, R27 ;  /* 0x0800002223247389 */ /* 0x00006400000c001b */
[----:B01----:R-:W-:Y:S01]  /*6e10*/  ENDCOLLECTIVE ;  /* 0x000000000000791b */ /* 0x003fe20003800000 */
.L_x_8451:
[----:B------:R-:W-:Y:S02]  /*6e20*/  IMAD.MOV.U32 R34, RZ, RZ, 0x1 ;  /* 0x00000001ff227424 */ /* 0x000fe400078e00ff */
[----:B------:R-:W-:-:S06]  /*6e30*/  IMAD.MOV.U32 R38, RZ, RZ, R36 ;  /* 0x000000ffff267224 */ /* 0x000fcc00078e0024 */
[----:B------:R-:W-:-:S10]  /*6e40*/  DADD R38, R42, R38 ;  /* 0x000000002a267229 */ /* 0x000fd40000000026 */
[----:B------:R-:W-:-:S07]  /*6e50*/  IMAD.MOV.U32 R35, RZ, RZ, R39 ;  /* 0x000000ffff237224 */ /* 0x000fce00078e0027 */
[----:B------:R-:W-:Y:S05]  /*6e60*/  WARPSYNC.COLLECTIVE R26, `(.L_x_8452) ;  /* 0x000000001a087348 */ /* 0x000fea0003c00000 */
[----:B------:R0:W1:Y:S02]  /*6e70*/  SHFL.DOWN P6, R36, R35, R34, R27 ;  /* 0x0800002223247389 */ /* 0x00006400000c001b */
[----:B01----:R-:W-:Y:S01]  /*6e80*/  ENDCOLLECTIVE ;  /* 0x000000000000791b */ /* 0x003fe20003800000 */
.L_x_8452:
[----:B------:R-:W-:Y:S02]  /*6e90*/  IMAD.MOV.U32 R35, RZ, RZ, R38 ;  /* 0x000000ffff237224 */ /* 0x000fe400078e0026 */
[----:B------:R-:W-:-:S07]  /*6ea0*/  IMAD.MOV.U32 R3, RZ, RZ, R36 ;  /* 0x000000ffff037224 */ /* 0x000fce00078e0024 */
[----:B------:R-:W-:Y:S05]  /*6eb0*/  WARPSYNC.COLLECTIVE R26, `(.L_x_8453) ;  /* 0x000000001a087348 */ /* 0x000fea0003c00000 */
[----:B------:R0:W1:Y:S02]  /*6ec0*/  SHFL.DOWN P6, R36, R35, R34, R27 ;  /* 0x0800002223247389 */ /* 0x00006400000c001b */
[----:B01----:R-:W-:Y:S01]  /*6ed0*/  ENDCOLLECTIVE ;  /* 0x000000000000791b */ /* 0x003fe20003800000 */
.L_x_8453:
[----:B------:R-:W-:Y:S01]  /*6ee0*/  MOV R2, R36 ;  /* 0x0000002400027202 */ /* 0x000fe20000000f00 */
[----:B------:R-:W-:Y:S06]  /*6ef0*/  BRA `(.L_x_8454) ;  /* 0xffffffc400607947 */ /* 0x000fec000383ffff */
        .weak           $__internal_39_$__cuda_sm20_div_rn_f64_full
        .type           $__internal_39_$__cuda_sm20_div_rn_f64_full,@function
        .size           $__internal_39_$__cuda_sm20_div_rn_f64_full,(.L_x_12113 - $__internal_39_$__cuda_sm20_div_rn_f64_full)
$__internal_39_$__cuda_sm20_div_rn_f64_full:
[----:B------:R-:W-:Y:S01]  /*6f00*/  LOP3.LUT R5, R33, 0x7ff00000, RZ, 0xc0, !PT ;  /* 0x7ff0000021057812 */ /* 0x000fe200078ec0ff */
[----:B------:R-:W-:Y:S01]  /*6f10*/  IMAD.MOV.U32 R4, RZ, RZ, 0x1ca00000 ;  /* 0x1ca00000ff047424 */ /* 0x000fe200078e00ff */
[----:B------:R-:W-:Y:S01]  /*6f20*/  LOP3.LUT R3, R31, 0x7ff00000, RZ, 0xc0, !PT ;  /* 0x7ff000001f037812 */ /* 0x000fe200078ec0ff */
[----:B------:R-:W-:Y:S01]  /*6f30*/  IMAD.MOV.U32 R36, RZ, RZ, R30 ;  /* 0x000000ffff247224 */ /* 0x000fe200078e001e */
[----:B------:R-:W-:Y:S01]  /*6f40*/  LOP3.LUT R34, R33, 0x800fffff, RZ, 0xc0, !PT ;  /* 0x800fffff21227812 */ /* 0x000fe200078ec0ff */
[----:B------:R-:W-:Y:S01]  /*6f50*/  IMAD.MOV.U32 R40, RZ, RZ, 0x1 ;  /* 0x00000001ff287424 */ /* 0x000fe200078e00ff */
[----:B------:R-:W-:Y:S01]  /*6f60*/  ISETP.GE.U32.AND P0, PT, R3, R5, PT ;  /* 0x000000050300720c */ /* 0x000fe20003f06070 */
[----:B------:R-:W-:Y:S01]  /*6f70*/  BSSY B0, `(.L_x_8455) ;  /* 0x0000050000007945 */ /* 0x000fe20003800000 */
[----:B------:R-:W-:Y:S01]  /*6f80*/  LOP3.LUT R35, R34, 0x3ff00000, RZ, 0xfc, !PT ;  /* 0x3ff0000022237812 */ /* 0x000fe200078efcff */
[----:B------:R-:W-:Y:S01]  /*6f90*/  IMAD.MOV.U32 R34, RZ, RZ, R32 ;  /* 0x000000ffff227224 */ /* 0x000fe200078e0020 */
[----:B------:R-:W-:-:S02]  /*6fa0*/  SEL R37, R4, 0x63400000, !P0 ;  /* 0x6340000004257807 */ /* 0x000fc40004000000 */
[----:B------:R-:W-:Y:S02]  /*6fb0*/  FSETP.GEU.AND P0, PT, |R31|, 1.469367938527859385e-39, PT ;  /* 0x001000001f00780b */ /* 0x000fe40003f0e200 */
[----:B------:R-:W-:-:S11]  /*6fc0*/  LOP3.LUT R37, R37, 0x800fffff, R31, 0xf8, !PT ;  /* 0x800fffff25257812 */ /* 0x000fd600078ef81f */
[----:B------:R-:W-:Y:S01]  /*6fd0*/  @!P0 LOP3.LUT R6, R33, 0x7ff00000, RZ, 0xc0, !PT ;  /* 0x7ff0000021068812 */ /* 0x000fe200078ec0ff */
[----:B------:R-:W-:-:S03]  /*6fe0*/  @!P0 IMAD.MOV.U32 R38, RZ, RZ, RZ ;  /* 0x000000ffff268224 */ /* 0x000fc600078e00ff */
[----:B------:R-:W-:Y:S01]  /*6ff0*/  @!P0 ISETP.GE.U32.AND P6, PT, R3, R6, PT ;  /* 0x000000060300820c */ /* 0x000fe20003fc6070 */
[----:B------:R-:W-:-:S03]  /*7000*/  IMAD.MOV.U32 R6, RZ, RZ, R3 ;  /* 0x000000ffff067224 */ /* 0x000fc600078e0003 */
[----:B------:R-:W-:Y:S02]  /*7010*/  @!P0 SEL R39, R4, 0x63400000, !P6 ;  /* 0x6340000004278807 */ /* 0x000fe40007000000 */
[----:B------:R-:W-:Y:S02]  /*7020*/  FSETP.GEU.AND P6, PT, |R33|, 1.469367938527859385e-39, PT ;  /* 0x001000002100780b */ /* 0x000fe40003fce200 */
[----:B------:R-:W-:-:S04]  /*7030*/  @!P0 LOP3.LUT R39, R39, 0x80000000, R31, 0xf8, !PT ;  /* 0x8000000027278812 */ /* 0x000fc800078ef81f */
[----:B------:R-:W-:-:S06]  /*7040*/  @!P0 LOP3.LUT R39, R39, 0x100000, RZ, 0xfc, !PT ;  /* 0x0010000027278812 */ /* 0x000fcc00078efcff */
[----:B------:R-:W-:Y:S02]  /*7050*/  @!P0 DFMA R36, R36, 2, -R38 ;  /* 0x400000002424882b */ /* 0x000fe40000000826 */
[----:B------:R-:W-:-:S06]  /*7060*/  @!P6 DMUL R34, R32, 8.98846567431157953865e+307 ;  /* 0x7fe000002022e828 */ /* 0x000fcc0000000000 */
[----:B------:R-:W0:Y:S02]  /*7070*/  MUFU.RCP64H R41, R35 ;  /* 0x0000002300297308 */ /* 0x000e240000001800 */
[----:B------:R-:W-:Y:S02]  /*7080*/  @!P0 LOP3.LUT R6, R37, 0x7ff00000, RZ, 0xc0, !PT ;  /* 0x7ff0000025068812 */ /* 0x000fe400078ec0ff */
[----:B------:R-:W-:Y:S01]  /*7090*/  @!P6 LOP3.LUT R5, R35, 0x7ff00000, RZ, 0xc0, !PT ;  /* 0x7ff000002305e812 */ /* 0x000fe200078ec0ff */
[----:B0-----:R-:W-:-:S08]  /*70a0*/  DFMA R38, R40, -R34, 1 ;  /* 0x3ff000002826742b */ /* 0x001fd00000000822 */
[----:B------:R-:W-:-:S08]  /*70b0*/  DFMA R38, R38, R38, R38 ;  /* 0x000000262626722b */ /* 0x000fd00000000026 */
[----:B------:R-:W-:-:S08]  /*70c0*/  DFMA R38, R40, R38, R40 ;  /* 0x000000262826722b */ /* 0x000fd00000000028 */
[----:B------:R-:W-:-:S08]  /*70d0*/  DFMA R44, R38, -R34, 1 ;  /* 0x3ff00000262c742b */ /* 0x000fd00000000822 */
[----:B------:R-:W-:Y:S01]  /*70e0*/  DFMA R44, R38, R44, R38 ;  /* 0x0000002c262c722b */ /* 0x000fe20000000026 */
[----:B------:R-:W-:Y:S01]  /*70f0*/  VIADD R38, R6, 0xffffffff ;  /* 0xffffffff06267836 */ /* 0x000fe20000000000 */
[----:B------:R-:W-:-:S04]  /*7100*/  IADD3 R39, R5, -0x1, RZ ;  /* 0xffffffff05277810 */ /* 0x000fc80007ffe0ff */
[----:B------:R-:W-:Y:S02]  /*7110*/  ISETP.GT.U32.AND P0, PT, R38, 0x7feffffe, PT ;  /* 0x7feffffe2600780c */ /* 0x000fe40003f04070 */
[----:B------:R-:W-:Y:S02]  /*7120*/  DMUL R42, R44, R36 ;  /* 0x000000242c2a7228 */ /* 0x000fe40000000000 */
[----:B------:R-:W-:-:S06]  /*7130*/  ISETP.GT.U32.OR P0, PT, R39, 0x7feffffe, P0 ;  /* 0x7feffffe2700780c */ /* 0x000fcc0000704470 */
[----:B------:R-:W-:-:S08]  /*7140*/  DFMA R40, R42, -R34, R36 ;  /* 0x800000222a28722b */ /* 0x000fd00000000024 */
[----:B------:R-:W-:Y:S01]  /*7150*/  DFMA R38, R44, R40, R42 ;  /* 0x000000282c26722b */ /* 0x000fe2000000002a */
[----:B------:R-:W-:Y:S10]  /*7160*/  @P0 BRA `(.L_x_8456) ;  /* 0x00000000006c0947 */ /* 0x000ff40003800000 */
[----:B------:R-:W-:-:S04]  /*7170*/  LOP3.LUT R6, R33, 0x7ff00000, RZ, 0xc0, !PT ;  /* 0x7ff0000021067812 */ /* 0x000fc800078ec0ff */
[CC--:B------:R-:W-:Y:S02]  /*7180*/  ISETP.GE.U32.AND P0, PT, R3.reuse, R6.reuse, PT ;  /* 0x000000060300720c */ /* 0x0c0fe40003f06070 */
[----:B------:R-:W-:Y:S02]  /*7190*/  VIADDMNMX R3, R3, -R6, 0xb9600000, !PT ;  /* 0xb960000003037446 */ /* 0x000fe40007800906 */
[----:B------:R-:W-:Y:S02]  /*71a0*/  SEL R4, R4, 0x63400000, !P0 ;  /* 0x6340000004047807 */ /* 0x000fe40004000000 */
[----:B------:R-:W-:-:S05]  /*71b0*/  VIMNMX R3, R3, 0x46a00000, PT ;  /* 0x46a0000003037848 */ /* 0x000fca0003fe0100 */
        /* <DEDUP_REMOVED lines=22> */
.L_x_8456:
        /* <DEDUP_REMOVED lines=16> */
.L_x_8459:
[----:B------:R-:W-:Y:S01]  /*7420*/  LOP3.LUT R41, R33, 0x80000, RZ, 0xfc, !PT ;  /* 0x0008000021297812 */ /* 0x000fe200078efcff */
[----:B------:R-:W-:Y:S01]  /*7430*/  IMAD.MOV.U32 R40, RZ, RZ, R32 ;  /* 0x000000ffff287224 */ /* 0x000fe200078e0020 */
[----:B------:R-:W-:Y:S06]  /*7440*/  BRA `(.L_x_8457) ;  /* 0x0000000000087947 */ /* 0x000fec0003800000 */
.L_x_8458:
[----:B------:R-:W-:Y:S01]  /*7450*/  LOP3.LUT R41, R31, 0x80000, RZ, 0xfc, !PT ;  /* 0x000800001f297812 */ /* 0x000fe200078efcff */
[----:B------:R-:W-:-:S07]  /*7460*/  IMAD.MOV.U32 R40, RZ, RZ, R30 ;  /* 0x000000ffff287224 */ /* 0x000fce00078e001e */
.L_x_8457:
[----:B------:R-:W-:Y:S05]  /*7470*/  BSYNC B0 ;  /* 0x0000000000007941 */ /* 0x000fea0003800000 */
.L_x_8455:
[----:B------:R-:W-:-:S04]  /*7480*/  IMAD.MOV.U32 R3, RZ, RZ, 0x0 ;  /* 0x00000000ff037424 */ /* 0x000fc800078e00ff */
[----:B------:R-:W-:Y:S05]  /*7490*/  RET.REL.NODEC R2 `(_ZN2at6native43_GLOBAL__N__9ae7fba5_10_SoftMax_cu_9f978f6322cunn_SoftMaxForwardRegIdddNS1_22SoftMaxForwardEpilogueElLi8EEEvPT1_PKT_T3_) ;  /* 0xffffff8802d87950 */ /* 0x000fea0003c3ffff */
.L_x_8460:
        /* <DEDUP_REMOVED lines=14> */
.L_x_12113:


//--------------------- .text._ZN2at6native43_GLOBAL__N__9ae7fba5_10_SoftMax_cu_9f978f6322cunn_SoftMaxForwardRegIdddNS1_22SoftMaxForwardEpilogueElLi7EEEvPT1_PKT_T3_ --------------------------
	.section	.text._ZN2at6native43_GLOBAL__N__9ae7fba5_10_SoftMax_cu_9f978f6322cunn_SoftMaxForwardRegIdddNS1_22SoftMaxForwardEpilogueElLi7EEEvPT1_PKT_T3_,"ax",@progbits
	.align	128
.text._ZN2at6native43_GLOBAL__N__9ae7fba5_10_SoftMax_cu_9f978f6322cunn_SoftMaxForwardRegIdddNS1_22SoftMaxForwardEpilogueElLi7EEEvPT1_PKT_T3_:
        .type           _ZN2at6native43_GLOBAL__N__9ae7fba5_10_SoftMax_cu_9f978f6322cunn_SoftMaxForwardRegIdddNS1_22SoftMaxForwardEpilogueElLi7EEEvPT1_PKT_T3_,@function
        .size           _ZN2at6native43_GLOBAL__N__9ae7fba5_10_SoftMax_cu_9f978f6322cunn_SoftMaxForwardRegIdddNS1_22SoftMaxForwardEpilogueElLi7EEEvPT1_PKT_T3_,(.L_x_12115 - _ZN2at6native43_GLOBAL__N__9ae7fba5_10_SoftMax_cu_9f978f6322cunn_SoftMaxForwardRegIdddNS1_22SoftMaxForwardEpilogueElLi7EEEvPT1_PKT_T3_)
        .other          _ZN2at6native43_GLOBAL__N__9ae7fba5_10_SoftMax_cu_9f978f6322cunn_SoftMaxForwardRegIdddNS1_22SoftMaxForwardEpilogueElLi7EEEvPT1_PKT_T3_,@"STO_CUDA_ENTRY STV_DEFAULT"
_ZN2at6native43_GLOBAL__N__9ae7fba5_10_SoftMax_cu_9f978f6322cunn_SoftMaxForwardRegIdddNS1_22SoftMaxForwardEpilogueElLi7EEEvPT1_PKT_T3_:
        /* <DEDUP_REMOVED lines=32> */
[----:B------:R-:W4:Y:S03]  /*0200*/  @!P1 LDG.E.64 R28, desc[UR6][R32.64] ;  /* 0x00000006201c9981 */ /* 0x000f26000c1e1b00 */
[----:B------:R-:W-:Y:S01]  /*0210*/  ISETP.GE.AND.EX P3, PT, R11, R7, PT, P3 ;  /* 0x000000070b00720c */ /* 0x000fe20003f66330 */
[----:B0-----:R-:W-:-:S04]  /*0220*/  @!P2 IMAD.WIDE.U32 R16, R6, UR8, R2 ;  /* 0x000000080610ac25 */ /* 0x001fc8000f8e0002 */
[----:B------:R-:W-:Y:S01]  /*0230*/  @!P2 IMAD R0, R7, UR8, R17 ;  /* 0x000000080700ac24 */ /* 0x000fe2000f8e0211 */
[----:B--2---:R-:W-:Y:S01]  /*0240*/  @!P2 LEA R14, P5, R16, R14, 0x3 ;  /* 0x0000000e100ea211 */ /* 0x004fe200078a18ff */
[----:B------:R-:W-:-:S06]  /*0250*/  VIADD R12, R10, UR4 ;  /* 0x000000040a0c7c36 */ /* 0x000fcc0008000000 */
[----:B------:R-:W0:Y:S01]  /*0260*/  @!P3 LDC.64 R2, c[0x0][0x218] ;  /* 0x00008600ff02bb82 */ /* 0x000e220000000a00 */
[----:B------:R-:W-:Y:S02]  /*0270*/  @!P2 LEA.HI.X R15, R16, R15, R0, 0x3, P5 ;  /* 0x0000000f100fa211 */ /* 0x000fe400028f1c00 */
[----:B------:R-:W-:Y:S02]  /*0280*/  SHF.R.S32.HI R13, RZ, 0x1f, R12 ;  /* 0x0000001fff0d7819 */ /* 0x000fe4000001140c */
[----:B------:R-:W-:Y:S01]  /*0290*/  ISETP.GE.U32.AND P4, PT, R12, R6, PT ;  /* 0x000000060c00720c */ /* 0x000fe20003f86070 */
[----:B------:R-:W2:Y:S03]  /*02a0*/  @!P2 LDG.E.64 R26, desc[UR6][R14.64] ;  /* 0x000000060e1aa981 */ /* 0x000ea6000c1e1b00 */
[----:B------:R-:W-:Y:S01]  /*02b0*/  ISETP.GE.AND.EX P4, PT, R13, R7, PT, P4 ;  /* 0x000000070d00720c */ /* 0x000fe20003f86340 */
[----:B------:R-:W-:-:S04]  /*02c0*/  @!P3 IMAD.WIDE.U32 R10, R6, UR8, R10 ;  /* 0x00000008060abc25 */ /* 0x000fc8000f8e000a */
[----:B------:R-:W-:-:S08]  /*02d0*/  @!P3 IMAD R0, R7, UR8, R11 ;  /* 0x000000080700bc24 */ /* 0x000fd0000f8e020b */
[----:B------:R-:W1:Y:S01]  /*02e0*/  @!P4 LDC.64 R16, c[0x0][0x218] ;  /* 0x00008600ff10cb82 */ /* 0x000e620000000a00 */
[----:B0-----:R-:W-:-:S04]  /*02f0*/  @!P3 LEA R2, P5, R10, R2, 0x3 ;  /* 0x000000020a02b211 */ /* 0x001fc800078a18ff */
[----:B------:R-:W-:-:S05]  /*0300*/  @!P3 LEA.HI.X R3, R10, R3, R0, 0x3, P5 ;  /* 0x000000030a03b211 */ /* 0x000fca00028f1c00 */
[----:B------:R-:W5:Y:S01]  /*0310*/  @!P3 LDG.E.64 R24, desc[UR6][R2.64] ;  /* 0x000000060218b981 */ /* 0x000f62000c1e1b00 */
[----:B------:R-:W-:-:S04]  /*0320*/  @!P4 IMAD.WIDE.U32 R10, R6, UR8, R12 ;  /* 0x00000008060acc25 */ /* 0x000fc8000f8e000c */
[----:B------:R-:W-:Y:S01]  /*0330*/  @!P4 IMAD R0, R7, UR8, R11 ;  /* 0x000000080700cc24 */ /* 0x000fe2000f8e020b */
[----:B-1----:R-:W-:-:S04]  /*0340*/  @!P4 LEA R16, P5, R10, R16, 0x3 ;  /* 0x000000100a10c211 */ /* 0x002fc800078a18ff */
[----:B------:R-:W-:-:S05]  /*0350*/  @!P4 LEA.HI.X R17, R10, R17, R0, 0x3, P5 ;  /* 0x000000110a11c211 */ /* 0x000fca00028f1c00 */
[----:B------:R0:W5:Y:S01]  /*0360*/  @!P4 LDG.E.64 R22, desc[UR6][R16.64] ;  /* 0x000000061016c981 */ /* 0x000162000c1e1b00 */
[----:B------:R-:W-:Y:S02]  /*0370*/  @!P0 IMAD.MOV.U32 R10, RZ, RZ, -0x1 ;  /* 0xffffffffff0a8424 */ /* 0x000fe400078e00ff */
[----:B------:R-:W-:Y:S02]  /*0380*/  @!P0 IMAD.MOV.U32 R11, RZ, RZ, 0x7fefffff ;  /* 0x7fefffffff0b8424 */ /* 0x000fe400078e00ff */
[----:B------:R-:W-:Y:S02]  /*0390*/  @!P0 IMAD.MOV.U32 R13, RZ, RZ, R10 ;  /* 0x000000ffff0d8224 */ /* 0x000fe400078e000a */
[----:B0-----:R-:W-:-:S05]  /*03a0*/  VIADD R16, R12, UR4 ;  /* 0x000000040c107c36 */ /* 0x001fca0008000000 */
[----:B------:R-:W-:Y:S02]  /*03b0*/  SHF.R.S32.HI R17, RZ, 0x1f, R16 ;  /* 0x0000001fff117819 */ /* 0x000fe40000011410 */
        /* <DEDUP_REMOVED lines=22> */
[----:B--2---:R-:W-:Y:S02]  /*0520*/  @!P2 IMAD.MOV.U32 R3, RZ, RZ, R26 ;  /* 0x000000ffff03a224 */ /* 0x004fe400078e001a */
[----:B------:R-:W-:-:S03]  /*0530*/  @!P2 IMAD.MOV.U32 R2, RZ, RZ, R10 ;  /* 0x000000ffff02a224 */ /* 0x000fc600078e000a */
[----:B------:R-:W-:-:S06]  /*0540*/  @!P2 DSETP.MAX.AND P5, P6, R10, R26, PT ;  /* 0x0000001a0a00a22a */ /* 0x000fcc0003eaf000 */
[----:B------:R-:W-:Y:S01]  /*0550*/  @!P2 SEL R13, R2, R3, P5 ;  /* 0x00000003020da207 */ /* 0x000fe20002800000 */
[----:B------:R-:W-:Y:S01]  /*0560*/  @!P2 IMAD.MOV.U32 R3, RZ, RZ, R27 ;  /* 0x000000ffff03a224 */ /* 0x000fe200078e001b */
        /* <DEDUP_REMOVED lines=22> */
[----:B------:R-:W-:-:S04]  /*06d0*/  ISETP.GE.U32.AND P5, PT, R16, R6, PT ;  /* 0x000000061000720c */ /* 0x000fc80003fa6070 */
[----:B------:R-:W-:-:S13]  /*06e0*/  ISETP.GE.AND.EX P5, PT, R17, R7, PT, P5 ;  /* 0x000000071100720c */ /* 0x000fda0003fa6350 */
[----:B------:R-:W0:Y:S01]  /*06f0*/  @!P5 LDC.64 R12, c[0x0][0x218] ;  /* 0x00008600ff0cdb82 */ /* 0x000e220000000a00 */
[----:B------:R-:W-:Y:S01]  /*0700*/  @!P4 LOP3.LUT R31, R15, 0x80000, RZ, 0xfc, !PT ;  /* 0x000800000f1fc812 */ /* 0x000fe200078efcff */
[----:B------:R-:W-:-:S03]  /*0710*/  @!P5 IMAD.WIDE.U32 R14, R6, UR8, R16 ;  /* 0x00000008060edc25 */ /* 0x000fc6000f8e0010 */
[----:B------:R-:W-:Y:S01]  /*0720*/  @!P4 SEL R11, R31, R2, P6 ;  /* 0x000000021f0bc207 */ /* 0x000fe20003000000 */
[----:B------:R-:W-:Y:S02]  /*0730*/  @!P5 IMAD R2, R7, UR8, R15 ;  /* 0x000000080702dc24 */ /* 0x000fe4000f8e020f */
[----:B------:R-:W-:-:S05]  /*0740*/  VIADD R16, R16, UR4 ;  /* 0x0000000410107c36 */ /* 0x000fca0008000000 */
[----:B------:R-:W-:Y:S02]  /*0750*/  SHF.R.S32.HI R17, RZ, 0x1f, R16 ;  /* 0x0000001fff117819 */ /* 0x000fe40000011410 */
[----:B0-----:R-:W-:-:S04]  /*0760*/  @!P5 LEA R12, P6, R14, R12, 0x3 ;  /* 0x0000000c0e0cd211 */ /* 0x001fc800078c18ff */
[----:B------:R-:W-:Y:S02]  /*0770*/  @!P5 LEA.HI.X R13, R14, R13, R2, 0x3, P6 ;  /* 0x0000000d0e0dd211 */ /* 0x000fe400030f1c02 */
[----:B------:R-:W-:-:S03]  /*0780*/  ISETP.GE.U32.AND P6, PT, R16, R6, PT ;  /* 0x000000061000720c */ /* 0x000fc60003fc6070 */
[----:B------:R-:W2:Y:S01]  /*0790*/  @!P5 LDG.E.64 R20, desc[UR6][R12.64] ;  /* 0x000000060c14d981 */ /* 0x000ea2000c1e1b00 */
[----:B------:R-:W-:-:S13]  /*07a0*/  ISETP.GE.AND.EX P1, PT, R17, R7, PT, P6 ;  /* 0x000000071100720c */ /* 0x000fda0003f26360 */
[----:B------:R-:W0:Y:S01]  /*07b0*/  @!P1 LDC.64 R14, c[0x0][0x218] ;  /* 0x00008600ff0e9b82 */ /* 0x000e220000000a00 */
[----:B------:R-:W-:-:S04]  /*07c0*/  @!P1 IMAD.WIDE.U32 R16, R6, UR8, R16 ;  /* 0x0000000806109c25 */ /* 0x000fc8000f8e0010 */
[----:B------:R-:W-:Y:S01]  /*07d0*/  @!P1 IMAD R17, R7, UR8, R17 ;  /* 0x0000000807119c24 */ /* 0x000fe2000f8e0211 */
[----:B0-----:R-:W-:-:S04]  /*07e0*/  @!P1 LEA R14, P6, R16, R14, 0x3 ;  /* 0x0000000e100e9211 */ /* 0x001fc800078c18ff */
[----:B------:R-:W-:-:S05]  /*07f0*/  @!P1 LEA.HI.X R15, R16, R15, R17, 0x3, P6 ;  /* 0x0000000f100f9211 */ /* 0x000fca00030f1c11 */
[----:B------:R-:W3:Y:S01]  /*0800*/  @!P1 LDG.E.64 R18, desc[UR6][R14.64] ;  /* 0x000000060e129981 */ /* 0x000ee2000c1e1b00 */
[----:B------:R-:W-:Y:S01]  /*0810*/  @!P4 IMAD.MOV.U32 R10, RZ, RZ, R3 ;  /* 0x000000ffff0ac224 */ /* 0x000fe200078e0003 */
[----:B------:R-:W-:-:S03]  /*0820*/  P2R R0, PR, RZ, 0x1 ;  /* 0x00000001ff007803 */ /* 0x000fc60000000000 */
        /* <DEDUP_REMOVED lines=14> */
[----:B------:R-:W-:Y:S01]  /*0910*/  @!P5 SEL R11, R16, R3, P0 ;  /* 0x00000003100bd207 */ /* 0x000fe20000000000 */
[----:B------:R-:W-:-:S03]  /*0920*/  @!P1 IMAD.MOV.U32 R3, RZ, RZ, R10 ;  /* 0x000000ffff039224 */ /* 0x000fc600078e000a */
[----:B------:R-:W-:Y:S02]  /*0930*/  @!P1 MOV R12, R11 ;  /* 0x0000000b000c9202 */ /* 0x000fe40000000f00 */
        /* <DEDUP_REMOVED lines=30> */
[----:B------:R-:W-:-:S04]  /*0b20*/  SHF.R.S32.HI R3, RZ, 0x1f, R4 ;  /* 0x0000001fff037819 */ /* 0x000fc80000011404 */
[----:B------:R-:W-:Y:S02]  /*0b30*/  LEA.HI R3, R3, R4, RZ, 0x5 ;  /* 0x0000000403037211 */ /* 0x000fe400078f28ff */
[----:B------:R-:W-:Y:S01]  /*0b40*/  ISETP.NE.AND P0, PT, R0, RZ, PT ;  /* 0x000000ff0000720c */ /* 0x000fe20003f05270 */
[----:B-1----:R-:W-:-:S06]  /*0b50*/  DSETP.GEU.AND P6, PT, R14, R10, PT ;  /* 0x0000000a0e00722a */ /* 0x002fcc0003fce000 */
[----:B------:R-:W-:Y:S02]  /*0b60*/  FSEL R13, R11, R15, !P6 ;  /* 0x0000000f0b0d7208 */ /* 0x000fe40007000000 */
[----:B------:R-:W-:-:S05]  /*0b70*/  LOP3.LUT R11, R3, 0xffffffe0, RZ, 0xc0, !PT ;  /* 0xffffffe0030b7812 */ /* 0x000fca00078ec0ff */
[----:B------:R-:W-:Y:S01]  /*0b80*/  IMAD.IADD R0, R4, 0x1, -R11 ;  /* 0x0000000104007824 */ /* 0x000fe200078e0a0b */
[----:B------:R-:W-:-:S04]  /*0b90*/  FSEL R12, R10, R14, !P6 ;  /* 0x0000000e0a0c7208 */ /* 0x000fc80007000000 */
        /* <DEDUP_REMOVED lines=14> */
[----:B------:R-:W-:-:S07]  /*0c80*/  P2R R35, PR, RZ, 0x40 ;  /* 0x00000040ff237803 */ /* 0x000fce0000000000 */
        /* <DEDUP_REMOVED lines=8> */
[----:B0-----:R-:W-:-:S06]  /*0d10*/  IMAD.MOV.U32 R12, RZ, RZ, R30 ;  /* 0x000000ffff0c7224 */ /* 0x001fcc00078e001e */
[----:B-1----:R-:W-:-:S06]  /*0d20*/  DSETP.GEU.AND P6, PT, R10, R12, PT ;  /* 0x0000000c0a00722a */ /* 0x002fcc0003fce000 */
[----:B------:R-:W-:Y:S02]  /*0d30*/  FSEL R13, R13, R11, !P6 ;  /* 0x0000000b0d0d7208 */ /* 0x000fe40007000000 */
[----:B------:R-:W-:-:S03]  /*0d40*/  FSEL R32, R30, R10, !P6 ;  /* 0x0000000a1e207208 */ /* 0x000fc60007000000 */
[----:B------:R-:W0:Y:S02]  /*0d50*/  SHFL.DOWN PT, R16, R13, 0x8, 0x1f ;  /* 0x09001f000d107f89 */ /* 0x000e2400000e0000 */
[----:B------:R-:W-:Y:S02]  /*0d60*/  IMAD.MOV.U32 R12, RZ, RZ, R32 ;  /* 0x000000ffff0c7224 */ /* 0x000fe400078e0020 */
[----:B------:R-:W1:Y:S01]  /*0d70*/  SHFL.DOWN PT, R10, R32, 0x8, 0x1f ;  /* 0x09001f00200a7f89 */ /* 0x000e6200000e0000 */
[----:B0-----:R-:W-:-:S06]  /*0d80*/  IMAD.MOV.U32 R11, RZ, RZ, R16 ;  /* 0x000000ffff0b7224 */ /* 0x001fcc00078e0010 */
        /* <DEDUP_REMOVED lines=8> */
[----:B------:R-:W0:Y:S04]  /*0e10*/  SHFL.DOWN PT, R30, R10, 0x2, 0x1f ;  /* 0x08401f000a1e7f89 */ /* 0x000e2800000e0000 */
[----:B------:R-:W1:Y:S01]  /*0e20*/  SHFL.DOWN PT, R13, R11, 0x2, 0x1f ;  /* 0x08401f000b0d7f89 */ /* 0x000e6200000e0000 */
[----:B0-----:R-:W-:-:S06]  /*0e30*/  IMAD.MOV.U32 R12, RZ, RZ, R30 ;  /* 0x000000ffff0c7224 */ /* 0x001fcc00078e001e */
[----:B-1----:R-:W-:-:S06]  /*0e40*/  DSETP.GEU.AND P6, PT, R10, R12, PT ;  /* 0x0000000c0a00722a */ /* 0x002fcc0003fce000 */
[----:B------:R-:W-:Y:S02]  /*0e50*/  FSEL R13, R13, R11, !P6 ;  /* 0x0000000b0d0d7208 */ /* 0x000fe40007000000 */
[----:B------:R-:W-:-:S03]  /*0e60*/  FSEL R17, R30, R10, !P6 ;  /* 0x0000000a1e117208 */ /* 0x000fc60007000000 */
[----:B------:R0:W1:Y:S04]  /*0e70*/  SHFL.DOWN PT, R16, R13, 0x1, 0x1f ;  /* 0x08201f000d107f89 */ /* 0x00006800000e0000 */
[----:B------:R0:W2:Y:S02]  /*0e80*/  SHFL.DOWN PT, R30, R17, 0x1, 0x1f ;  /* 0x08201f00111e7f89 */ /* 0x0000a400000e0000 */
.L_x_8545:
[----:B--2---:R-:W-:Y:S01]  /*0e90*/  IMAD.MOV.U32 R10, RZ, RZ, R30 ;  /* 0x000000ffff0a7224 */ /* 0x004fe200078e001e */
[----:B------:R-:W-:Y:S01]  /*0ea0*/  MOV R12, R17 ;  /* 0x00000011000c7202 */ /* 0x000fe20000000f00 */
[----:B-1----:R-:W-:-:S06]  /*0eb0*/  IMAD.MOV.U32 R11, RZ, RZ, R16 ;  /* 0x000000ffff0b7224 */ /* 0x002fcc00078e0010 */
[----:B------:R-:W-:-:S06]  /*0ec0*/  DSETP.GEU.AND P6, PT, R12, R10, PT ;  /* 0x0000000a0c00722a */ /* 0x000fcc0003fce000 */
[----:B------:R-:W-:Y:S02]  /*0ed0*/  FSEL R10, R30, R17, !P6 ;  /* 0x000000111e0a7208 */ /* 0x000fe40007000000 */
[----:B------:R-:W-:-:S07]  /*0ee0*/  FSEL R11, R16, R13, !P6 ;  /* 0x0000000d100b7208 */ /* 0x000fce0007000000 */
.L_x_8462:
[----:B------:R-:W-:Y:S05]  /*0ef0*/  BSYNC B0 ;  /* 0x0000000000007941 */ /* 0x000fea0003800000 */
.L_x_8461:
[----:B------:R-:W-:Y:S01]  /*0f00*/  ISETP.NE.AND P6, PT, R4, RZ, PT ;  /* 0x000000ff0400720c */ /* 0x000fe20003fc5270 */
[----:B------:R-:W-:Y:S05]  /*0f10*/  WARPSYNC.ALL ;  /* 0x0000000000007948 */ /* 0x000fea0003800000 */
[----:B------:R-:W-:-:S07]  /*0f20*/  P2R R37, PR, RZ, 0x40 ;  /* 0x00000040ff257803 */ /* 0x000fce0000000000 */
[----:B-1----:R1:W-:Y:S01]  /*0f30*/  @!P6 STS.64 [UR4], R10 ;  /* 0x0000000aff00e988 */ /* 0x0023e20008000a04 */
[----:B------:R-:W-:Y:S01]  /*0f40*/  BAR.SYNC.DEFER_BLOCKING 0x0 ;  /* 0x0000000000007b1d */ /* 0x000fe20000010000 */
[----:B------:R-:W-:-:S05]  /*0f50*/  CS2R R30, SRZ ;  /* 0x00000000001e7805 */ /* 0x000fca000001ff00 */
[----:B------:R-:W-:Y:S01]  /*0f60*/  BSSY B0, `(.L_x_8464) ;  /* 0x0000041000007945 */ /* 0x000fe20003800000 */
[----:B0-----:R-:W0:Y:S03]  /*0f70*/  LDS.64 R16, [UR4] ;  /* 0x00000004ff107984 */ /* 0x001e260008000a00 */
[----:B-1----:R-:W-:Y:S05]  /*0f80*/  @P0 BRA `(.L_x_8465) ;  /* 0x0000000000f80947 */ /* 0x002fea0003800000 */
[----:B0-----:R-:W-:Y:S01]  /*0f90*/  DADD R30, R8, -R16 ;  /* 0x00000000081e7229 */ /* 0x001fe20000000810 */
        /* <DEDUP_REMOVED lines=59> */
.L_x_8467:
[----:B------:R-:W-:Y:S05]  /*1350*/  BSYNC B1 ;  /* 0x0000000000017941 */ /* 0x000fea0003800000 */
.L_x_8466:
[----:B------:R-:W-:-:S11]  /*1360*/  DADD R30, RZ, R10 ;  /* 0x00000000ff1e7229 */ /* 0x000fd6000000000a */
.L_x_8465:
[----:B------:R-:W-:Y:S05]  /*1370*/  BSYNC B0 ;  /* 0x0000000000007941 */ /* 0x000fea0003800000 */
.L_x_8464:
[----:B------:R-:W-:Y:S04]  /*1380*/  BSSY B0, `(.L_x_8468) ;  /* 0x0000040000007945 */ /* 0x000fe80003800000 */
[----:B------:R-:W-:Y:S05]  /*1390*/  @P1 BRA `(.L_x_8469) ;  /* 0x0000000000f81947 */ /* 0x000fea0003800000 */
[----:B0-----:R-:W-:Y:S01]  /*13a0*/  DADD R32, R28, -R16 ;  /* 0x000000001c207229 */ /* 0x001fe20000000810 */
        /* <DEDUP_REMOVED lines=59> */
.L_x_8471:
[----:B------:R-:W-:Y:S05]  /*1760*/  BSYNC B1 ;  /* 0x0000000000017941 */ /* 0x000fea0003800000 */
.L_x_8470:
[----:B------:R-:W-:-:S11]  /*1770*/  DADD R30, R30, R10 ;  /* 0x000000001e1e7229 */ /* 0x000fd6000000000a */
.L_x_8469:
[----:B------:R-:W-:Y:S05]  /*1780*/  BSYNC B0 ;  /* 0x0000000000007941 */ /* 0x000fea0003800000 */
.L_x_8468:
[----:B------:R-:W-:Y:S04]  /*1790*/  BSSY B0, `(.L_x_8472) ;  /* 0x0000040000007945 */ /* 0x000fe80003800000 */
[----:B------:R-:W-:Y:S05]  /*17a0*/  @P2 BRA `(.L_x_8473) ;  /* 0x0000000000f82947 */ /* 0x000fea0003800000 */
[----:B0-----:R-:W-:Y:S01]  /*17b0*/  DADD R32, R26, -R16 ;  /* 0x000000001a207229 */ /* 0x001fe20000000810 */
        /* <DEDUP_REMOVED lines=59> */
.L_x_8475:
[----:B------:R-:W-:Y:S05]  /*1b70*/  BSYNC B1 ;  /* 0x0000000000017941 */ /* 0x000fea0003800000 */
.L_x_8474:
[----:B------:R-:W-:-:S11]  /*1b80*/  DADD R30, R30, R10 ;  /* 0x000000001e1e7229 */ /* 0x000fd6000000000a */
.L_x_8473:
[----:B------:R-:W-:Y:S05]  /*1b90*/  BSYNC B0 ;  /* 0x0000000000007941 */ /* 0x000fea0003800000 */
.L_x_8472:
[----:B------:R-:W-:Y:S04]  /*1ba0*/  BSSY B0, `(.L_x_8476) ;  /* 0x0000040000007945 */ /* 0x000fe80003800000 */
[----:B------:R-:W-:Y:S05]  /*1bb0*/  @P3 BRA `(.L_x_8477) ;  /* 0x0000000000f83947 */ /* 0x000fea0003800000 */
        /* <DEDUP_REMOVED lines=60> */
.L_x_8479:
[----:B------:R-:W-:Y:S05]  /*1f80*/  BSYNC B1 ;  /* 0x0000000000017941 */ /* 0x000fea0003800000 */
.L_x_8478:
[----:B------:R-:W-:-:S11]  /*1f90*/  DADD R30, R30, R10 ;  /* 0x000000001e1e7229 */ /* 0x000fd6000000000a */
.L_x_8477:
[----:B------:R-:W-:Y:S05]  /*1fa0*/  BSYNC B0 ;  /* 0x0000000000007941 */ /* 0x000fea0003800000 */
.L_x_8476:
        /* <DEDUP_REMOVED lines=62> */
.L_x_8483:
[----:B------:R-:W-:Y:S05]  /*2390*/  BSYNC B1 ;  /* 0x0000000000017941 */ /* 0x000fea0003800000 */
.L_x_8482:
[----:B------:R-:W-:-:S11]  /*23a0*/  DADD R30, R30, R10 ;  /* 0x000000001e1e7229 */ /* 0x000fd6000000000a */
.L_x_8481:
[----:B------:R-:W-:Y:S05]  /*23b0*/  BSYNC B0 ;  /* 0x0000000000007941 */ /* 0x000fea0003800000 */
.L_x_8480:
        /* <DEDUP_REMOVED lines=62> */
.L_x_8487:
[----:B------:R-:W-:Y:S05]  /*27a0*/  BSYNC B1 ;  /* 0x0000000000017941 */ /* 0x000fea0003800000 */
.L_x_8486:
[----:B------:R-:W-:-:S11]  /*27b0*/  DADD R30, R30, R10 ;  /* 0x000000001e1e7229 */ /* 0x000fd6000000000a */
.L_x_8485:
[----:B------:R-:W-:Y:S05]  /*27c0*/  BSYNC B0 ;  /* 0x0000000000007941 */ /* 0x000fea0003800000 */
.L_x_8484:
[----:B------:R-:W-:Y:S01]  /*27d0*/  ISETP.NE.AND P6, PT, R2, RZ, PT ;  /* 0x000000ff0200720c */ /* 0x000fe20003fc5270 */
[----:B------:R-:W-:-:S12]  /*27e0*/  BSSY B0, `(.L_x_8488) ;  /* 0x0000040000007945 */ /* 0x000fd80003800000 */
        /* <DEDUP_REMOVED lines=61> */
.L_x_8491:
[----:B------:R-:W-:Y:S05]  /*2bc0*/  BSYNC B1 ;  /* 0x0000000000017941 */ /* 0x000fea0003800000 */
.L_x_8490:
[----:B------:R-:W-:-:S11]  /*2bd0*/  DADD R30, R30, R32 ;  /* 0x000000001e1e7229 */ /* 0x000fd60000000020 */
.L_x_8489:
[----:B------:R-:W-:Y:S05]  /*2be0*/  BSYNC B0 ;  /* 0x0000000000007941 */ /* 0x000fea0003800000 */
.L_x_8488:
[----:B------:R-:W-:Y:S01]  /*2bf0*/  SHFL.DOWN PT, R11, R31, 0x10, 0x1f ;  /* 0x0a001f001f0b7f89 */ /* 0x000fe200000e0000 */
[----:B------:R-:W-:Y:S01]  /*2c00*/  P2R R15, PR, RZ, 0x2 ;  /* 0x00000002ff0f7803 */ /* 0x000fe20000000000 */
[----:B------:R-:W-:Y:S01]  /*2c10*/  BSSY B0, `(.L_x_8492) ;  /* 0x000002f000007945 */ /* 0x000fe20003800000 */
[----:B------:R-:W-:Y:S01]  /*2c20*/  P2R R14, PR, RZ, 0x1 ;  /* 0x00000001ff0e7803 */ /* 0x000fe20000000000 */
[----:B------:R-:W1:Y:S01]  /*2c30*/  SHFL.DOWN PT, R10, R30, 0x10, 0x1f ;  /* 0x0a001f001e0a7f89 */ /* 0x000e6200000e0000 */
[----:B------:R-:W-:Y:S01]  /*2c40*/  BAR.SYNC.DEFER_BLOCKING 0x0 ;  /* 0x0000000000007b1d */ /* 0x000fe20000010000 */
[----:B------:R-:W-:Y:S02]  /*2c50*/  ISETP.NE.AND P1, PT, R34, RZ, PT ;  /* 0x000000ff2200720c */ /* 0x000fe40003f25270 */
[----:B------:R-:W-:Y:S02]  /*2c60*/  ISETP.NE.AND P0, PT, R35, RZ, PT ;  /* 0x000000ff2300720c */ /* 0x000fe40003f05270 */
[----:B------:R-:W-:-:S09]  /*2c70*/  ISETP.NE.AND P6, PT, R36, RZ, PT ;  /* 0x000000ff2400720c */ /* 0x000fd20003fc5270 */
[----:B------:R-:W-:-:S04]  /*2c80*/  @!P1 SHF.R.S32.HI R3, RZ, 0x5, R3 ;  /* 0x00000005ff039819 */ /* 0x000fc80000011403 */
[----:B------:R-:W-:Y:S01]  /*2c90*/  @!P1 LEA R3, R3, UR4, 0x3 ;  /* 0x0000000403039c11 */ /* 0x000fe2000f8e18ff */
[----:B-1----:R-:W-:-:S07]  /*2ca0*/  DADD R32, R10, R30 ;  /* 0x000000000a207229 */ /* 0x002fce000000001e */
[----:B------:R-:W-:Y:S04]  /*2cb0*/  SHFL.DOWN PT, R11, R33, 0x8, 0x1f ;  /* 0x09001f00210b7f89 */ /* 0x000fe800000e0000 */
[----:B------:R-:W1:Y:S02]  /*2cc0*/  SHFL.DOWN PT, R10, R32, 0x8, 0x1f ;  /* 0x09001f00200a7f89 */ /* 0x000e6400000e0000 */
        /* <DEDUP_REMOVED lines=9> */
[----:B-1----:R-:W-:Y:S01]  /*2d60*/  DADD R30, R12, R10 ;  /* 0x000000000c1e7229 */ /* 0x002fe2000000000a */
[----:B------:R-:W-:-:S06]  /*2d70*/  CS2R R10, SRZ ;  /* 0x00000000000a7805 */ /* 0x000fcc000001ff00 */
        /* <DEDUP_REMOVED lines=20> */
[----:B------:R2:W3:Y:S04]  /*2ec0*/  SHFL.DOWN PT, R11, R33, 0x1, 0x1f ;  /* 0x08201f00210b7f89 */ /* 0x0004e800000e0000 */
[----:B-1----:R2:W1:Y:S02]  /*2ed0*/  SHFL.DOWN PT, R30, R32, 0x1, 0x1f ;  /* 0x08201f00201e7f89 */ /* 0x00246400000e0000 */
.L_x_8556:
[----:B-1----:R-:W-:-:S06]  /*2ee0*/  IMAD.MOV.U32 R10, RZ, RZ, R30 ;  /* 0x000000ffff0a7224 */ /* 0x002fcc00078e001e */
[----:B---3--:R-:W-:-:S11]  /*2ef0*/  DADD R10, R32, R10 ;  /* 0x00000000200a7229 */ /* 0x008fd6000000000a */
.L_x_8493:
[----:B------:R-:W-:Y:S05]  /*2f00*/  BSYNC B0 ;  /* 0x0000000000007941 */ /* 0x000fea0003800000 */
.L_x_8492:
[----:B------:R-:W-:Y:S01]  /*2f10*/  ISETP.NE.AND P6, PT, R37, RZ, PT ;  /* 0x000000ff2500720c */ /* 0x000fe20003fc5270 */
[----:B------:R-:W-:-:S12]  /*2f20*/  WARPSYNC.ALL ;  /* 0x0000000000007948 */ /* 0x000fd80003800000 */
[----:B--2---:R2:W-:Y:S01]  /*2f30*/  @!P6 STS.64 [UR4], R10 ;  /* 0x0000000aff00e988 */ /* 0x0045e20008000a04 */
[----:B------:R-:W-:Y:S06]  /*2f40*/  BAR.SYNC.DEFER_BLOCKING 0x0 ;  /* 0x0000000000007b1d */ /* 0x000fec0000010000 */
[----:B------:R-:W-:Y:S01]  /*2f50*/  BSSY B1, `(.L_x_8495) ;  /* 0x000005f000017945 */ /* 0x000fe20003800000 */
[----:B------:R-:W3:Y:S03]  /*2f60*/  LDS.64 R14, [UR4] ;  /* 0x00000004ff0e7984 */ /* 0x000ee60008000a00 */
[----:B--2---:R-:W-:Y:S05]  /*2f70*/  @P0 BRA `(.L_x_8496) ;  /* 0x0000000400700947 */ /* 0x004fea0003800000 */
[----:B0-----:R-:W-:Y:S01]  /*2f80*/  DADD R10, R8, -R16 ;  /* 0x00000000080a7229 */ /* 0x001fe20000000810 */
        /* <DEDUP_REMOVED lines=31> */
[----:B---3--:R-:W0:Y:S01]  /*3180*/  MUFU.RCP64H R31, R15 ;  /* 0x0000000f001f7308 */ /* 0x008e220000001800 */
        /* <DEDUP_REMOVED lines=12> */
[----:B------:R-:W-:-:S03]  /*3250*/  DFMA R34, R12, R34, UR4 ;  /* 0x000000040c227e2b */ /* 0x000fc60008000022 */
[----:B------:R-:W-:-:S05]  /*3260*/  DFMA R30, R30, R32, R30 ;  /* 0x000000201e1e722b */ /* 0x000fca000000001e */
[----:B------:R-:W-:-:S08]  /*3270*/  DFMA R32, R12, R34, 1 ;  /* 0x3ff000000c20742b */ /* 0x000fd00000000022 */
[----:B------:R-:W-:Y:S02]  /*3280*/  DFMA R32, R12, R32, 1 ;  /* 0x3ff000000c20742b */ /* 0x000fe40000000020 */
[----:B------:R-:W-:-:S08]  /*3290*/  DFMA R12, -R14, R30, 1 ;  /* 0x3ff000000e0c742b */ /* 0x000fd0000000011e */
[----:B------:R-:W-:Y:S01]  /*32a0*/  DFMA R12, R30, R12, R30 ;  /* 0x0000000c1e0c722b */ /* 0x000fe2000000001e */
[----:B------:R-:W-:Y:S01]  /*32b0*/  LEA R31, R8, R33, 0x14 ;  /* 0x00000021081f7211 */ /* 0x000fe200078ea0ff */
[----:B------:R-:W-:Y:S01]  /*32c0*/  IMAD.MOV.U32 R30, RZ, RZ, R32 ;  /* 0x000000ffff1e7224 */ /* 0x000fe200078e0020 */
[----:B------:R-:W-:Y:S08]  /*32d0*/  @!P0 BRA `(.L_x_8498) ;  /* 0x0000000000308947 */ /* 0x000ff00003800000 */
        /* <DEDUP_REMOVED lines=12> */
.L_x_8498:
[----:B------:R-:W-:Y:S05]  /*33a0*/  BSYNC B0 ;  /* 0x0000000000007941 */ /* 0x000fea0003800000 */
.L_x_8497:
[----:B------:R-:W-:Y:S01]  /*33b0*/  IMAD.MOV.U32 R10, RZ, RZ, R30 ;  /* 0x000000ffff0a7224 */ /* 0x000fe200078e001e */
[----:B------:R-:W-:Y:S01]  /*33c0*/  ULDC.64 UR4, c[0x0][0x210] ;  /* 0x0000840000047ab9 */ /* 0x000fe20000000a00 */
[----:B------:R-:W-:Y:S01]  /*33d0*/  IMAD.MOV.U32 R11, RZ, RZ, R31 ;  /* 0x000000ffff0b7224 */ /* 0x000fe200078e001f */
[----:B------:R-:W-:Y:S01]  /*33e0*/  BSSY B2, `(.L_x_8499) ;  /* 0x0000014000027945 */ /* 0x000fe20003800000 */
[----:B------:R-:W-:-:S04]  /*33f0*/  IMAD.WIDE.U32 R4, R6, UR8, R4 ;  /* 0x0000000806047c25 */ /* 0x000fc8000f8e0004 */
        /* <DEDUP_REMOVED lines=15> */
[----:B------:R-:W-:Y:S05]  /*34f0*/  CALL.REL.NOINC `($__internal_40_$__cuda_sm20_div_rn_f64_full) ;  /* 0x0000002c00507944 */ /* 0x000fea0003c00000 */
[----:B------:R-:W-:Y:S01]  /*3500*/  MOV R8, R4 ;  /* 0x0000000400087202 */ /* 0x000fe20000000f00 */
[----:B------:R-:W-:-:S07]  /*3510*/  IMAD.MOV.U32 R9, RZ, RZ, R5 ;  /* 0x000000ffff097224 */ /* 0x000fce00078e0005 */
.L_x_8500:
[----:B------:R-:W-:Y:S05]  /*3520*/  BSYNC B2 ;  /* 0x0000000000027941 */ /* 0x000fea0003800000 */
.L_x_8499:
[----:B------:R2:W-:Y:S02]  /*3530*/  STG.E.64 desc[UR6][R12.64], R8 ;  /* 0x000000080c007986 */ /* 0x0005e4000c101b06 */
.L_x_8496:
[----:B------:R-:W-:Y:S05]  /*3540*/  BSYNC B1 ;  /* 0x0000000000017941 */ /* 0x000fea0003800000 */
.L_x_8495:
[----:B------:R-:W-:Y:S04]  /*3550*/  BSSY B1, `(.L_x_8501) ;  /* 0x000005f000017945 */ /* 0x000fe80003800000 */
[----:B------:R-:W-:Y:S05]  /*3560*/  @P1 BRA `(.L_x_8502) ;  /* 0x0000000400741947 */ /* 0x000fea0003800000 */
[----:B0-----:R-:W-:Y:S01]  /*3570*/  DADD R28, R28, -R16 ;  /* 0x000000001c1c7229 */ /* 0x001fe20000000810 */
[----:B--2---:R-:W-:Y:S01]  /*3580*/  IMAD.MOV.U32 R8, RZ, RZ, 0x652b82fe ;  /* 0x652b82feff087424 */ /* 0x004fe200078e00ff */
[----:B------:R-:W-:Y:S01]  /*3590*/  UMOV UR4, 0xfefa39ef ;  /* 0xfefa39ef00047882 */ /* 0x000fe20000000000 */
[----:B------:R-:W-:Y:S01]  /*35a0*/  IMAD.MOV.U32 R9, RZ, RZ, 0x3ff71547 ;  /* 0x3ff71547ff097424 */ /* 0x000fe200078e00ff */
[----:B------:R-:W-:Y:S01]  /*35b0*/  UMOV UR5, 0x3fe62e42 ;  /* 0x3fe62e4200057882 */ /* 0x000fe20000000000 */
[----:B-1----:R-:W0:Y:S01]  /*35c0*/  S2R R0, SR_TID.X ;  /* 0x0000000000007919 */ /* 0x002e220000002100 */
[----:B------:R-:W-:Y:S03]  /*35d0*/  BSSY B0, `(.L_x_8503) ;  /* 0x000003d000007945 */ /* 0x000fe60003800000 */
        /* <DEDUP_REMOVED lines=28> */
[----:B---3--:R-:W1:Y:S01]  /*37a0*/  MUFU.RCP64H R7, R15 ;  /* 0x0000000f00077308 */ /* 0x008e620000001800 */
        /* <DEDUP_REMOVED lines=8> */
[----:B-1----:R-:W-:-:S05]  /*3830*/  DFMA R12, -R14, R6, 1 ;  /* 0x3ff000000e0c742b */ /* 0x002fca0000000106 */
[----:B------:R-:W-:-:S03]  /*3840*/  DFMA R10, R4, R10, UR4 ;  /* 0x00000004040a7e2b */ /* 0x000fc6000800000a */
[----:B------:R-:W-:-:S05]  /*3850*/  DFMA R12, R12, R12, R12 ;  /* 0x0000000c0c0c722b */ /* 0x000fca000000000c */
[----:B------:R-:W-:-:S03]  /*3860*/  DFMA R10, R4, R10, 1 ;  /* 0x3ff00000040a742b */ /* 0x000fc6000000000a */
[----:B------:R-:W-:-:S05]  /*3870*/  DFMA R12, R6, R12, R6 ;  /* 0x0000000c060c722b */ /* 0x000fca0000000006 */
[----:B------:R-:W-:-:S03]  /*3880*/  DFMA R10, R4, R10, 1 ;  /* 0x3ff00000040a742b */ /* 0x000fc6000000000a */
[----:B------:R-:W-:-:S07]  /*3890*/  DFMA R4, -R14, R12, 1 ;  /* 0x3ff000000e04742b */ /* 0x000fce000000010c */
[----:B------:R-:W-:Y:S01]  /*38a0*/  IMAD R7, R8, 0x100000, R11 ;  /* 0x0010000008077824 */ /* 0x000fe200078e020b */
[----:B------:R-:W-:Y:S01]  /*38b0*/  DFMA R4, R12, R4, R12 ;  /* 0x000000040c04722b */ /* 0x000fe2000000000c */
[----:B------:R-:W-:Y:S01]  /*38c0*/  IMAD.MOV.U32 R6, RZ, RZ, R10 ;  /* 0x000000ffff067224 */ /* 0x000fe200078e000a */
[----:B0-----:R-:W-:Y:S09]  /*38d0*/  @!P0 BRA `(.L_x_8504) ;  /* 0x0000000000308947 */ /* 0x001ff20003800000 */
        /* <DEDUP_REMOVED lines=12> */
.L_x_8504:
[----:B------:R-:W-:Y:S05]  /*39a0*/  BSYNC B0 ;  /* 0x0000000000007941 */ /* 0x000fea0003800000 */
.L_x_8503:
[----:B------:R-:W-:Y:S01]  /*39b0*/  IMAD.MOV.U32 R12, RZ, RZ, R6 ;  /* 0x000000ffff0c7224 */ /* 0x000fe200078e0006 */
[----:B------:R-:W0:Y:S01]  /*39c0*/  LDC.64 R8, c[0x0][0x220] ;  /* 0x00008800ff087b82 */ /* 0x000e220000000a00 */
[----:B------:R-:W-:Y:S01]  /*39d0*/  IMAD.MOV.U32 R13, RZ, RZ, R7 ;  /* 0x000000ffff0d7224 */ /* 0x000fe200078e0007 */
[----:B------:R-:W-:Y:S01]  /*39e0*/  ULDC UR4, c[0x0][0x0] ;  /* 0x0000000000047ab9 */ /* 0x000fe20000000800 */
[----:B------:R-:W-:Y:S01]  /*39f0*/  FSETP.GEU.AND P0, PT, |R7|, 6.5827683646048100446e-37, PT ;  /* 0x036000000700780b */ /* 0x000fe20003f0e200 */
[----:B------:R-:W-:Y:S01]  /*3a00*/  VIADD R28, R0, UR4 ;  /* 0x00000004001c7c36 */ /* 0x000fe20008000000 */
[----:B------:R-:W-:Y:S01]  /*3a10*/  ULDC.64 UR4, c[0x0][0x210] ;  /* 0x0000840000047ab9 */ /* 0x000fe20000000a00 */
[----:B------:R-:W-:Y:S01]  /*3a20*/  BSSY B2, `(.L_x_8505) ;  /* 0x0000010000027945 */ /* 0x000fe20003800000 */
[----:B------:R-:W-:Y:S02]  /*3a30*/  DMUL R10, R4, R12 ;  /* 0x0000000c040a7228 */ /* 0x000fe40000000000 */
[----:B------:R-:W-:-:S06]  /*3a40*/  SHF.R.S32.HI R29, RZ, 0x1f, R28 ;  /* 0x0000001fff1d7819 */ /* 0x000fcc000001141c */
        /* <DEDUP_REMOVED lines=12> */
[----:B------:R-:W-:Y:S05]  /*3b10*/  CALL.REL.NOINC `($__internal_40_$__cuda_sm20_div_rn_f64_full) ;  /* 0x0000002400c87944 */ /* 0x000fea0003c00000 */
.L_x_8506:
[----:B------:R-:W-:Y:S05]  /*3b20*/  BSYNC B2 ;  /* 0x0000000000027941 */ /* 0x000fea0003800000 */
.L_x_8505:
[----:B------:R4:W-:Y:S02]  /*3b30*/  STG.E.64 desc[UR6][R12.64], R4 ;  /* 0x000000040c007986 */ /* 0x0009e4000c101b06 */
.L_x_8502:
[----:B------:R-:W-:Y:S05]  /*3b40*/  BSYNC B1 ;  /* 0x0000000000017941 */ /* 0x000fea0003800000 */
.L_x_8501:
        /* <DEDUP_REMOVED lines=8> */
[----:B------:R-:W1:Y:S01]  /*3bd0*/  LDC R3, c[0x0][RZ] ;  /* 0x00000000ff037b82 */ /* 0x000e620000000800 */
[----:B------:R-:W-:Y:S02]  /*3be0*/  BSSY B0, `(.L_x_8509) ;  /* 0x000003d000007945 */ /* 0x000fe40003800000 */
[----:B------:R-:W-:Y:S01]  /*3bf0*/  DFMA R8, R26, R8, 6.75539944105574400000e+15 ;  /* 0x433800001a08742b */ /* 0x000fe20000000008 */
[----:B------:R-:W-:-:S07]  /*3c00*/  FSETP.GEU.FTZ.AND P0, PT, |R27|, 4.1917929649353027344, PT ;  /* 0x4086232b1b00780b */ /* 0x000fce0003f1e200 */
[----:B----4-:R-:W-:-:S08]  /*3c10*/  DADD R4, R8, -6.75539944105574400000e+15 ;  /* 0xc338000008047429 */ /* 0x010fd00000000000 */
        /* <DEDUP_REMOVED lines=25> */
[----:B---3--:R-:W2:Y:S01]  /*3db0*/  MUFU.RCP64H R7, R15 ;  /* 0x0000000f00077308 */ /* 0x008ea20000001800 */
        /* <DEDUP_REMOVED lines=14> */
[----:B------:R-:W-:-:S07]  /*3ea0*/  DFMA R4, -R14, R12, 1 ;  /* 0x3ff000000e04742b */ /* 0x000fce000000010c */
[----:B------:R-:W-:Y:S01]  /*3eb0*/  LEA R7, R8, R11, 0x14 ;  /* 0x0000000b08077211 */ /* 0x000fe200078ea0ff */
[----:B------:R-:W-:Y:S01]  /*3ec0*/  DFMA R4, R12, R4, R12 ;  /* 0x000000040c04722b */ /* 0x000fe2000000000c */
[----:B------:R-:W-:Y:S01]  /*3ed0*/  IMAD.MOV.U32 R6, RZ, RZ, R10 ;  /* 0x000000ffff067224 */ /* 0x000fe200078e000a */
[----:B01----:R-:W-:Y:S09]  /*3ee0*/  @!P0 BRA `(.L_x_8510) ;  /* 0x0000000000308947 */ /* 0x003ff20003800000 */
        /* <DEDUP_REMOVED lines=12> */
.L_x_8510:
[----:B------:R-:W-:Y:S05]  /*3fb0*/  BSYNC B0 ;  /* 0x0000000000007941 */ /* 0x000fea0003800000 */
.L_x_8509:
[----:B------:R-:W-:Y:S01]  /*3fc0*/  IMAD.MOV.U32 R12, RZ, RZ, R6 ;  /* 0x000000ffff0c7224 */ /* 0x000fe200078e0006 */
[----:B------:R-:W0:Y:S01]  /*3fd0*/  LDC.64 R8, c[0x0][0x220] ;  /* 0x00008800ff087b82 */ /* 0x000e220000000a00 */
[----:B------:R-:W-:Y:S01]  /*3fe0*/  IMAD.MOV.U32 R13, RZ, RZ, R7 ;  /* 0x000000ffff0d7224 */ /* 0x000fe200078e0007 */
[----:B------:R-:W-:Y:S01]  /*3ff0*/  FSETP.GEU.AND P2, PT, |R7|, 6.5827683646048100446e-37, PT ;  /* 0x036000000700780b */ /* 0x000fe20003f4e200 */
[----:B------:R-:W-:Y:S01]  /*4000*/  IMAD R26, R3, 0x2, R0 ;  /* 0x00000002031a7824 */ /* 0x000fe200078e0200 */
[----:B------:R-:W-:Y:S01]  /*4010*/  ULDC.64 UR4, c[0x0][0x210] ;  /* 0x0000840000047ab9 */ /* 0x000fe20000000a00 */
[----:B------:R-:W-:Y:S02]  /*4020*/  BSSY B2, `(.L_x_8511) ;  /* 0x0000010000027945 */ /* 0x000fe40003800000 */
        /* <DEDUP_REMOVED lines=15> */
.L_x_8512:
[----:B------:R-:W-:Y:S05]  /*4120*/  BSYNC B2 ;  /* 0x0000000000027941 */ /* 0x000fea0003800000 */
.L_x_8511:
[----:B------:R0:W-:Y:S02]  /*4130*/  STG.E.64 desc[UR6][R12.64], R4 ;  /* 0x000000040c007986 */ /* 0x0001e4000c101b06 */
.L_x_8508:
[----:B------:R-:W-:Y:S05]  /*4140*/  BSYNC B1 ;  /* 0x0000000000017941 */ /* 0x000fea0003800000 */
.L_x_8507:
[----:B------:R-:W-:Y:S04]  /*4150*/  BSSY B1, `(.L_x_8513) ;  /* 0x0000060000017945 */ /* 0x000fe80003800000 */
[----:B------:R-:W-:Y:S05]  /*4160*/  @P3 BRA `(.L_x_8514) ;  /* 0x0000000400783947 */ /* 0x000fea0003800000 */
[----:B0-----:R-:W-:Y:S01]  /*4170*/  DADD R24, R24, -R16 ;  /* 0x0000000018187229 */ /* 0x001fe20000000810 */
[----:B----4-:R-:W-:Y:S01]  /*4180*/  IMAD.MOV.U32 R4, RZ, RZ, 0x652b82fe ;  /* 0x652b82feff047424 */ /* 0x010fe200078e00ff */
[----:B------:R-:W-:Y:S01]  /*4190*/  MOV R5, 0x3ff71547 ;  /* 0x3ff7154700057802 */ /* 0x000fe20000000f00 */
[----:B------:R-:W-:Y:S01]  /*41a0*/  UMOV UR4, 0xfefa39ef ;  /* 0xfefa39ef00047882 */ /* 0x000fe20000000000 */
[----:B------:R-:W-:Y:S01]  /*41b0*/  UMOV UR5, 0x3fe62e42 ;  /* 0x3fe62e4200057882 */ /* 0x000fe20000000000 */
[----:B---3--:R-:W2:Y:S01]  /*41c0*/  MUFU.RCP64H R11, R15 ;  /* 0x0000000f000b7308 */ /* 0x008ea20000001800 */
[----:B------:R-:W-:Y:S01]  /*41d0*/  IMAD.MOV.U32 R10, RZ, RZ, 0x1 ;  /* 0x00000001ff0a7424 */ /* 0x000fe200078e00ff */
[----:B-1----:R-:W0:Y:S01]  /*41e0*/  S2R R0, SR_TID.X ;  /* 0x0000000000007919 */ /* 0x002e220000002100 */
[----:B------:R-:W-:Y:S01]  /*41f0*/  DFMA R4, R24, R4, 6.75539944105574400000e+15 ;  /* 0x433800001804742b */ /* 0x000fe20000000004 */
[----:B------:R-:W1:Y:S01]  /*4200*/  LDC R3, c[0x0][RZ] ;  /* 0x00000000ff037b82 */ /* 0x000e620000000800 */
[----:B------:R-:W-:Y:S01]  /*4210*/  FSETP.GEU.FTZ.AND P0, PT, |R25|, 4.1917929649353027344, PT ;  /* 0x4086232b1900780b */ /* 0x000fe20003f1e200 */
[----:B------:R-:W-:Y:S05]  /*4220*/  BSSY B0, `(.L_x_8515) ;  /* 0x0000039000007945 */ /* 0x000fea0003800000 */
[----:B------:R-:W-:-:S02]  /*4230*/  DADD R6, R4, -6.75539944105574400000e+15 ;  /* 0xc338000004067429 */ /* 0x000fc40000000000 */
[----:B--2---:R-:W-:-:S06]  /*4240*/  DFMA R12, -R14, R10, 1 ;  /* 0x3ff000000e0c742b */ /* 0x004fcc000000010a */
        /* <DEDUP_REMOVED lines=54> */
.L_x_8516:
[----:B------:R-:W-:Y:S05]  /*45b0*/  BSYNC B0 ;  /* 0x0000000000007941 */ /* 0x000fea0003800000 */
.L_x_8515:
        /* <DEDUP_REMOVED lines=8> */
[----:B------:R-:W-:-:S05]  /*4640*/  IMAD.IADD R24, R0, 0x1, R3 ;  /* 0x0000000100187824 */ /* 0x000fca00078e0203 */
        /* <DEDUP_REMOVED lines=14> */
.L_x_8518:
[----:B------:R-:W-:Y:S05]  /*4730*/  BSYNC B2 ;  /* 0x0000000000027941 */ /* 0x000fea0003800000 */
.L_x_8517:
[----:B------:R0:W-:Y:S02]  /*4740*/  STG.E.64 desc[UR6][R12.64], R4 ;  /* 0x000000040c007986 */ /* 0x0001e4000c101b06 */
.L_x_8514:
[----:B------:R-:W-:Y:S05]  /*4750*/  BSYNC B1 ;  /* 0x0000000000017941 */ /* 0x000fea0003800000 */
.L_x_8513:
[----:B------:R-:W-:Y:S04]  /*4760*/  BSSY B1, `(.L_x_8519) ;  /* 0x0000060000017945 */ /* 0x000fe80003800000 */
[----:B------:R-:W-:Y:S05]  /*4770*/  @P4 BRA `(.L_x_8520) ;  /* 0x0000000400784947 */ /* 0x000fea0003800000 */
[----:B0-----:R-:W-:Y:S01]  /*4780*/  DADD R22, R22, -R16 ;  /* 0x0000000016167229 */ /* 0x001fe20000000810 */
[----:B----4-:R-:W-:Y:S01]  /*4790*/  IMAD.MOV.U32 R4, RZ, RZ, 0x652b82fe ;  /* 0x652b82feff047424 */ /* 0x010fe200078e00ff */
[----:B------:R-:W-:Y:S01]  /*47a0*/  UMOV UR4, 0xfefa39ef ;  /* 0xfefa39ef00047882 */ /* 0x000fe20000000000 */
[----:B------:R-:W-:Y:S01]  /*47b0*/  IMAD.MOV.U32 R5, RZ, RZ, 0x3ff71547 ;  /* 0x3ff71547ff057424 */ /* 0x000fe200078e00ff */
[----:B------:R-:W-:Y:S01]  /*47c0*/  UMOV UR5, 0x3fe62e42 ;  /* 0x3fe62e4200057882 */ /* 0x000fe20000000000 */
[----:B---3--:R-:W2:Y:S01]  /*47d0*/  MUFU.RCP64H R11, R15 ;  /* 0x0000000f000b7308 */ /* 0x008ea20000001800 */
[----:B------:R-:W-:Y:S01]  /*47e0*/  IMAD.MOV.U32 R10, RZ, RZ, 0x1 ;  /* 0x00000001ff0a7424 */ /* 0x000fe200078e00ff */
[----:B-1----:R-:W0:Y:S01]  /*47f0*/  S2R R0, SR_TID.X ;  /* 0x0000000000007919 */ /* 0x002e220000002100 */
[----:B------:R-:W1:Y:S01]  /*4800*/  LDC R3, c[0x0][RZ] ;  /* 0x00000000ff037b82 */ /* 0x000e620000000800 */
[----:B------:R-:W-:Y:S01]  /*4810*/  DFMA R4, R22, R4, 6.75539944105574400000e+15 ;  /* 0x433800001604742b */ /* 0x000fe20000000004 */
[----:B------:R-:W-:Y:S01]  /*4820*/  FSETP.GEU.FTZ.AND P0, PT, |R23|, 4.1917929649353027344, PT ;  /* 0x4086232b1700780b */ /* 0x000fe20003f1e200 */
[----:B------:R-:W-:Y:S06]  /*4830*/  BSSY B0, `(.L_x_8521) ;  /* 0x0000039000007945 */ /* 0x000fec0003800000 */
        /* <DEDUP_REMOVED lines=41> */
[----:B------:R-:W-:Y:S01]  /*4ad0*/  IMAD R7, R4, 0x100000, R11 ;  /* 0x0010000004077824 */ /* 0x000fe200078e020b */
[----:B------:R-:W-:Y:S01]  /*4ae0*/  MOV R6, R10 ;  /* 0x0000000a00067202 */ /* 0x000fe20000000f00 */
[----:B01----:R-:W-:Y:S08]  /*4af0*/  @!P0 BRA `(.L_x_8522) ;  /* 0x0000000000308947 */ /* 0x003ff00003800000 */
        /* <DEDUP_REMOVED lines=12> */
.L_x_8522:
[----:B------:R-:W-:Y:S05]  /*4bc0*/  BSYNC B0 ;  /* 0x0000000000007941 */ /* 0x000fea0003800000 */
.L_x_8521:
        /* <DEDUP_REMOVED lines=23> */
.L_x_8524:
[----:B------:R-:W-:Y:S05]  /*4d40*/  BSYNC B2 ;  /* 0x0000000000027941 */ /* 0x000fea0003800000 */
.L_x_8523:
[----:B------:R0:W-:Y:S02]  /*4d50*/  STG.E.64 desc[UR6][R12.64], R4 ;  /* 0x000000040c007986 */ /* 0x0001e4000c101b06 */
.L_x_8520:
[----:B------:R-:W-:Y:S05]  /*4d60*/  BSYNC B1 ;  /* 0x0000000000017941 */ /* 0x000fea0003800000 */
.L_x_8519:
[----:B------:R-:W-:Y:S04]  /*4d70*/  BSSY B1, `(.L_x_8525) ;  /* 0x0000061000017945 */ /* 0x000fe80003800000 */
[----:B------:R-:W-:Y:S05]  /*4d80*/  @P5 BRA `(.L_x_8526) ;  /* 0x00000004007c5947 */ /* 0x000fea0003800000 */
[----:B0-----:R-:W-:Y:S01]  /*4d90*/  DADD R20, R20, -R16 ;  /* 0x0000000014147229 */ /* 0x001fe20000000810 */
[----:B----4-:R-:W-:Y:S01]  /*4da0*/  MOV R4, 0x652b82fe ;  /* 0x652b82fe00047802 */ /* 0x010fe20000000f00 */
[----:B------:R-:W-:Y:S01]  /*4db0*/  IMAD.MOV.U32 R5, RZ, RZ, 0x3ff71547 ;  /* 0x3ff71547ff057424 */ /* 0x000fe200078e00ff */
        /* <DEDUP_REMOVED lines=65> */
.L_x_8528:
[----:B------:R-:W-:Y:S05]  /*51d0*/  BSYNC B0 ;  /* 0x0000000000007941 */ /* 0x000fea0003800000 */
.L_x_8527:
        /* <DEDUP_REMOVED lines=24> */
.L_x_8530:
[----:B------:R-:W-:Y:S05]  /*5360*/  BSYNC B2 ;  /* 0x0000000000027941 */ /* 0x000fea0003800000 */
.L_x_8529:
[----:B------:R0:W-:Y:S02]  /*5370*/  STG.E.64 desc[UR6][R12.64], R4 ;  /* 0x000000040c007986 */ /* 0x0001e4000c101b06 */
.L_x_8526:
[----:B------:R-:W-:Y:S05]  /*5380*/  BSYNC B1 ;  /* 0x0000000000017941 */ /* 0x000fea0003800000 */
.L_x_8525:
[----:B------:R-:W-:-:S13]  /*5390*/  ISETP.NE.AND P0, PT, R2, RZ, PT ;  /* 0x000000ff0200720c */ /* 0x000fda0003f05270 */
[----:B------:R-:W-:Y:S05]  /*53a0*/  @P0 EXIT ;  /* 0x000000000000094d */ /* 0x000fea0003800000 */
[----:B0-----:R-:W-:Y:S01]  /*53b0*/  DADD R16, R18, -R16 ;  /* 0x0000000012107229 */ /* 0x001fe20000000810 */
[----:B------:R-:W-:Y:S01]  /*53c0*/  IMAD.MOV.U32 R2, RZ, RZ, 0x652b82fe ;  /* 0x652b82feff027424 */ /* 0x000fe200078e00ff */
[----:B------:R-:W-:Y:S01]  /*53d0*/  UMOV UR4, 0xfefa39ef ;  /* 0xfefa39ef00047882 */ /* 0x000fe20000000000 */
[----:B-1----:R-:W-:Y:S01]  /*53e0*/  IMAD.MOV.U32 R3, RZ, RZ, 0x3ff71547 ;  /* 0x3ff71547ff037424 */ /* 0x002fe200078e00ff */
[----:B------:R-:W-:Y:S01]  /*53f0*/  UMOV UR5, 0x3fe62e42 ;  /* 0x3fe62e4200057882 */ /* 0x000fe20000000000 */
[----:B--23--:R-:W0:Y:S01]  /*5400*/  MUFU.RCP64H R9, R15 ;  /* 0x0000000f00097308 */ /* 0x00ce220000001800 */
[----:B------:R-:W-:Y:S01]  /*5410*/  IMAD.MOV.U32 R8, RZ, RZ, 0x1 ;  /* 0x00000001ff087424 */ /* 0x000fe200078e00ff */
[----:B------:R-:W1:Y:S01]  /*5420*/  S2R R0, SR_TID.X ;  /* 0x0000000000007919 */ /* 0x000e620000002100 */
[----:B------:R-:W-:Y:S01]  /*5430*/  BSSY B0, `(.L_x_8531) ;  /* 0x000003c000007945 */ /* 0x000fe20003800000 */
[----:B------:R-:W-:Y:S01]  /*5440*/  DFMA R2, R16, R2, 6.75539944105574400000e+15 ;  /* 0x433800001002742b */ /* 0x000fe20000000002 */
[----:B------:R-:W-:-:S07]  /*5450*/  FSETP.GEU.FTZ.AND P0, PT, |R17|, 4.1917929649353027344, PT ;  /* 0x4086232b1100780b */ /* 0x000fce0003f1e200 */
[----:B----4-:R-:W-:Y:S02]  /*5460*/  DADD R4, R2, -6.75539944105574400000e+15 ;  /* 0xc338000002047429 */ /* 0x010fe40000000000 */
        /* <DEDUP_REMOVED lines=10> */
[----:B------:R-:W-:Y:S01]  /*5510*/  DFMA R12, R8, R10, R8 ;  /* 0x0000000a080c722b */ /* 0x000fe20000000008 */
[----:B------:R-:W0:Y:S03]  /*5520*/  LDC R9, c[0x0][RZ] ;  /* 0x00000000ff097b82 */ /* 0x000e260000000800 */
        /* <DEDUP_REMOVED lines=44> */
.L_x_8532:
[----:B------:R-:W-:Y:S05]  /*57f0*/  BSYNC B0 ;  /* 0x0000000000007941 */ /* 0x000fea0003800000 */
.L_x_8531:
        /* <DEDUP_REMOVED lines=24> */
[----:B------:R-:W-:Y:S02]  /*5980*/  IMAD.MOV.U32 R2, RZ, RZ, R4 ;  /* 0x000000ffff027224 */ /* 0x000fe400078e0004 */
[----:B------:R-:W-:-:S07]  /*5990*/  IMAD.MOV.U32 R3, RZ, RZ, R5 ;  /* 0x000000ffff037224 */ /* 0x000fce00078e0005 */
.L_x_8534:
[----:B------:R-:W-:Y:S05]  /*59a0*/  BSYNC B1 ;  /* 0x0000000000017941 */ /* 0x000fea0003800000 */
.L_x_8533:
[----:B------:R-:W-:Y:S01]  /*59b0*/  STG.E.64 desc[UR6][R12.64], R2 ;  /* 0x000000020c007986 */ /* 0x000fe2000c101b06 */
[----:B------:R-:W-:Y:S05]  /*59c0*/  EXIT ;  /* 0x000000000000794d */ /* 0x000fea0003800000 */
.L_x_8463:
[----:B-1----:R-:W-:Y:S02]  /*59d0*/  IMAD.MOV.U32 R31, RZ, RZ, R11 ;  /* 0x000000ffff1f7224 */ /* 0x002fe400078e000b */
[----:B------:R-:W-:Y:S02]  /*59e0*/  IMAD.MOV.U32 R14, RZ, RZ, 0x10 ;  /* 0x00000010ff0e7424 */ /* 0x000fe400078e00ff */
[----:B------:R-:W-:Y:S02]  /*59f0*/  IMAD.MOV.U32 R15, RZ, RZ, 0x1f ;  /* 0x0000001fff0f7424 */ /* 0x000fe400078e00ff */
[----:B------:R-:W-:-:S07]  /*5a00*/  IMAD.MOV.U32 R12, RZ, RZ, -0x1 ;  /* 0xffffffffff0c7424 */ /* 0x000fce00078e00ff */
[----:B------:R-:W-:Y:S05]  /*5a10*/  WARPSYNC.COLLECTIVE R12, `(.L_x_8535) ;  /* 0x000000000c087348 */ /* 0x000fea0003c00000 */
[----:B------:R0:W1:Y:S02]  /*5a20*/  SHFL.DOWN P6, R30, R31, R14, R15 ;  /* 0x0800000e1f1e7389 */ /* 0x00006400000c000f */
[----:B01----:R-:W-:Y:S01]  /*5a30*/  ENDCOLLECTIVE ;  /* 0x000000000000791b */ /* 0x003fe20003800000 */
.L_x_8535:
[----:B------:R-:W-:Y:S01]  /*5a40*/  IMAD.MOV.U32 R31, RZ, RZ, R10 ;  /* 0x000000ffff1f7224 */ /* 0x000fe200078e000a */
[----:B------:R-:W-:-:S07]  /*5a50*/  MOV R13, R30 ;  /* 0x0000001e000d7202 */ /* 0x000fce0000000f00 */
[----:B------:R-:W-:Y:S05]  /*5a60*/  WARPSYNC.COLLECTIVE R12, `(.L_x_8536) ;  /* 0x000000000c087348 */ /* 0x000fea0003c00000 */
[----:B------:R0:W1:Y:S02]  /*5a70*/  SHFL.DOWN P6, R30, R31, R14, R15 ;  /* 0x0800000e1f1e7389 */ /* 0x00006400000c000f */
[----:B01----:R-:W-:Y:S01]  /*5a80*/  ENDCOLLECTIVE ;  /* 0x000000000000791b */ /* 0x003fe20003800000 */
.L_x_8536:
[----:B------:R-:W-:Y:S02]  /*5a90*/  IMAD.MOV.U32 R14, RZ, RZ, 0x8 ;  /* 0x00000008ff0e7424 */ /* 0x000fe400078e00ff */
[----:B------:R-:W-:-:S06]  /*5aa0*/  IMAD.MOV.U32 R12, RZ, RZ, R30 ;  /* 0x000000ffff0c7224 */ /* 0x000fcc00078e001e */
[----:B------:R-:W-:Y:S01]  /*5ab0*/  DSETP.GEU.AND P6, PT, R10, R12, PT ;  /* 0x0000000c0a00722a */ /* 0x000fe20003fce000 */
[----:B------:R-:W-:-:S05]  /*5ac0*/  IMAD.MOV.U32 R12, RZ, RZ, -0x1 ;  /* 0xffffffffff0c7424 */ /* 0x000fca00078e00ff */
[----:B------:R-:W-:Y:S02]  /*5ad0*/  FSEL R13, R13, R11, !P6 ;  /* 0x0000000b0d0d7208 */ /* 0x000fe40007000000 */
[----:B------:R-:W-:-:S03]  /*5ae0*/  FSEL R32, R30, R10, !P6 ;  /* 0x0000000a1e207208 */ /* 0x000fc60007000000 */
[----:B------:R-:W-:-:S07]  /*5af0*/  IMAD.MOV.U32 R31, RZ, RZ, R13 ;  /* 0x000000ffff1f7224 */ /* 0x000fce00078e000d */
[----:B------:R-:W-:Y:S05]  /*5b00*/  WARPSYNC.COLLECTIVE R12, `(.L_x_8537) ;  /* 0x000000000c087348 */ /* 0x000fea0003c00000 */
[----:B------:R0:W1:Y:S02]  /*5b10*/  SHFL.DOWN P6, R30, R31, R14, R15 ;  /* 0x0800000e1f1e7389 */ /* 0x00006400000c000f */
[----:B01----:R-:W-:Y:S01]  /*5b20*/  ENDCOLLECTIVE ;  /* 0x000000000000791b */ /* 0x003fe20003800000 */
.L_x_8537:
[----:B------:R-:W-:Y:S02]  /*5b30*/  IMAD.MOV.U32 R31, RZ, RZ, R32 ;  /* 0x000000ffff1f7224 */ /* 0x000fe400078e0020 */
[----:B------:R-:W-:-:S07]  /*5b40*/  IMAD.MOV.U32 R16, RZ, RZ, R30 ;  /* 0x000000ffff107224 */ /* 0x000fce00078e001e */
[----:B------:R-:W-:Y:S05]  /*5b50*/  WARPSYNC.COLLECTIVE R12, `(.L_x_8538) ;  /* 0x000000000c087348 */ /* 0x000fea0003c00000 */
[----:B------:R0:W1:Y:S02]  /*5b60*/  SHFL.DOWN P6, R30, R31, R14, R15 ;  /* 0x0800000e1f1e7389 */ /* 0x00006400000c000f */
[----:B01----:R-:W-:Y:S01]  /*5b70*/  ENDCOLLECTIVE ;  /* 0x000000000000791b */ /* 0x003fe20003800000 */
.L_x_8538:
[----:B------:R-:W-:Y:S01]  /*5b80*/  MOV R11, R16 ;  /* 0x00000010000b7202 */ /* 0x000fe20000000f00 */
[----:B------:R-:W-:Y:S02]  /*5b90*/  IMAD.MOV.U32 R12, RZ, RZ, R32 ;  /* 0x000000ffff0c7224 */ /* 0x000fe400078e0020 */
        /* <DEDUP_REMOVED lines=10> */
.L_x_8539:
[----:B------:R-:W-:Y:S02]  /*5c40*/  IMAD.MOV.U32 R31, RZ, RZ, R16 ;  /* 0x000000ffff1f7224 */ /* 0x000fe400078e0010 */
[----:B------:R-:W-:-:S07]  /*5c50*/  IMAD.MOV.U32 R11, RZ, RZ, R30 ;  /* 0x000000ffff0b7224 */ /* 0x000fce00078e001e */
[----:B------:R-:W-:Y:S05]  /*5c60*/  WARPSYNC.COLLECTIVE R12, `(.L_x_8540) ;  /* 0x000000000c087348 */ /* 0x000fea0003c00000 */
[----:B------:R0:W1:Y:S02]  /*5c70*/  SHFL.DOWN P6, R30, R31, R14, R15 ;  /* 0x0800000e1f1e7389 */ /* 0x00006400000c000f */
[----:B01----:R-:W-:Y:S01]  /*5c80*/  ENDCOLLECTIVE ;  /* 0x000000000000791b */ /* 0x003fe20003800000 */
.L_x_8540:
        /* <DEDUP_REMOVED lines=9> */
.L_x_8541:
[----:B------:R-:W-:Y:S01]  /*5d20*/  MOV R31, R10 ;  /* 0x0000000a001f7202 */ /* 0x000fe20000000f00 */
[----:B------:R-:W-:-:S07]  /*5d30*/  IMAD.MOV.U32 R13, RZ, RZ, R30 ;  /* 0x000000ffff0d7224 */ /* 0x000fce00078e001e */
[----:B------:R-:W-:Y:S05]  /*5d40*/  WARPSYNC.COLLECTIVE R12, `(.L_x_8542) ;  /* 0x000000000c087348 */ /* 0x000fea0003c00000 */
[----:B------:R0:W1:Y:S02]  /*5d50*/  SHFL.DOWN P6, R30, R31, R14, R15 ;  /* 0x0800000e1f1e7389 */ /* 0x00006400000c000f */
[----:B01----:R-:W-:Y:S01]  /*5d60*/  ENDCOLLECTIVE ;  /* 0x000000000000791b */ /* 0x003fe20003800000 */
.L_x_8542:
        /* <DEDUP_REMOVED lines=10> */
.L_x_8543:
[----:B------:R-:W-:Y:S02]  /*5e10*/  IMAD.MOV.U32 R31, RZ, RZ, R17 ;  /* 0x000000ffff1f7224 */ /* 0x000fe400078e0011 */
[----:B------:R-:W-:-:S07]  /*5e20*/  IMAD.MOV.U32 R16, RZ, RZ, R30 ;  /* 0x000000ffff107224 */ /* 0x000fce00078e001e */
[----:B------:R-:W-:Y:S05]  /*5e30*/  WARPSYNC.COLLECTIVE R12, `(.L_x_8544) ;  /* 0x000000000c087348 */ /* 0x000fea0003c00000 */
[----:B------:R0:W1:Y:S02]  /*5e40*/  SHFL.DOWN P6, R30, R31, R14, R15 ;  /* 0x0800000e1f1e7389 */ /* 0x00006400000c000f */
[----:B01----:R-:W-:Y:S01]  /*5e50*/  ENDCOLLECTIVE ;  /* 0x000000000000791b */ /* 0x003fe20003800000 */
.L_x_8544:
[----:B------:R-:W-:Y:S05]  /*5e60*/  BRA `(.L_x_8545) ;  /* 0xffffffb000087947 */ /* 0x000fea000383ffff */
.L_x_8494:
[----:B-12---:R-:W-:Y:S01]  /*5e70*/  IMAD.MOV.U32 R31, RZ, RZ, R11 ;  /* 0x000000ffff1f7224 */ /* 0x006fe200078e000b */
[----:B------:R-:W-:Y:S01]  /*5e80*/  MOV R12, 0xffffffff ;  /* 0xffffffff000c7802 */ /* 0x000fe20000000f00 */
[----:B------:R-:W-:Y:S02]  /*5e90*/  IMAD.MOV.U32 R14, RZ, RZ, 0x10 ;  /* 0x00000010ff0e7424 */ /* 0x000fe400078e00ff */
[----:B------:R-:W-:-:S07]  /*5ea0*/  IMAD.MOV.U32 R15, RZ, RZ, 0x1f ;  /* 0x0000001fff0f7424 */ /* 0x000fce00078e00ff */
[----:B0-----:R-:W-:Y:S05]  /*5eb0*/  WARPSYNC.COLLECTIVE R12, `(.L_x_8546) ;  /* 0x000000000c087348 */ /* 0x001fea0003c00000 */
[----:B------:R1:W2:Y:S02]  /*5ec0*/  SHFL.DOWN P6, R30, R31, R14, R15 ;  /* 0x0800000e1f1e7389 */ /* 0x0002a400000c000f */
[----:B012---:R-:W-:Y:S01]  /*5ed0*/  ENDCOLLECTIVE ;  /* 0x000000000000791b */ /* 0x007fe20003800000 */
.L_x_8546:
[----:B------:R-:W-:Y:S02]  /*5ee0*/  IMAD.MOV.U32 R31, RZ, RZ, R10 ;  /* 0x000000ffff1f7224 */ /* 0x000fe400078e000a */
[----:B------:R-:W-:-:S07]  /*5ef0*/  IMAD.MOV.U32 R33, RZ, RZ, R30 ;  /* 0x000000ffff217224 */ /* 0x000fce00078e001e */
[----:B------:R-:W-:Y:S05]  /*5f00*/  WARPSYNC.COLLECTIVE R12, `(.L_x_8547) ;  /* 0x000000000c087348 */ /* 0x000fea0003c00000 */
[----:B------:R0:W1:Y:S02]  /*5f10*/  SHFL.DOWN P6, R30, R31, R14, R15 ;  /* 0x0800000e1f1e7389 */ /* 0x00006400000c000f */
[----:B01----:R-:W-:Y:S01]  /*5f20*/  ENDCOLLECTIVE ;  /* 0x000000000000791b */ /* 0x003fe20003800000 */
.L_x_8547:
[----:B------:R-:W-:Y:S02]  /*5f30*/  IMAD.MOV.U32 R14, RZ, RZ, 0x8 ;  /* 0x00000008ff0e7424 */ /* 0x000fe400078e00ff */
[----:B------:R-:W-:-:S06]  /*5f40*/  IMAD.MOV.U32 R32, RZ, RZ, R30 ;  /* 0x000000ffff207224 */ /* 0x000fcc00078e001e */
[----:B------:R-:W-:-:S10]  /*5f50*/  DADD R32, R10, R32 ;  /* 0x000000000a207229 */ /* 0x000fd40000000020 */
[----:B------:R-:W-:-:S07]  /*5f60*/  IMAD.MOV.U32 R31, RZ, RZ, R33 ;  /* 0x000000ffff1f7224 */ /* 0x000fce00078e0021 */
[----:B------:R-:W-:Y:S05]  /*5f70*/  WARPSYNC.COLLECTIVE R12, `(.L_x_8548) ;  /* 0x000000000c087348 */ /* 0x000fea0003c00000 */
[----:B------:R0:W1:Y:S02]  /*5f80*/  SHFL.DOWN P6, R30, R31, R14, R15 ;  /* 0x0800000e1f1e7389 */ /* 0x00006400000c000f */
[----:B01----:R-:W-:Y:S01]  /*5f90*/  ENDCOLLECTIVE ;  /* 0x000000000000791b */ /* 0x003fe20003800000 */
.L_x_8548:
[----:B------:R-:W-:Y:S02]  /*5fa0*/  IMAD.MOV.U32 R31, RZ, RZ, R32 ;  /* 0x000000ffff1f7224 */ /* 0x000fe400078e0020 */
[----:B------:R-:W-:-:S07]  /*5fb0*/  IMAD.MOV.U32 R35, RZ, RZ, R30 ;  /* 0x000000ffff237224 */ /* 0x000fce00078e001e */
[----:B------:R-:W-:Y:S05]  /*5fc0*/  WARPSYNC.COLLECTIVE R12, `(.L_x_8549) ;  /* 0x000000000c087348 */ /* 0x000fea0003c00000 */
[----:B------:R0:W1:Y:S02]  /*5fd0*/  SHFL.DOWN P6, R30, R31, R14, R15 ;  /* 0x0800000e1f1e7389 */ /* 0x00006400000c000f */
[----:B01----:R-:W-:Y:S01]  /*5fe0*/  ENDCOLLECTIVE ;  /* 0x000000000000791b */ /* 0x003fe20003800000 */
.L_x_8549:
[----:B------:R-:W-:Y:S01]  /*5ff0*/  MOV R14, 0x4 ;  /* 0x00000004000e7802 */ /* 0x000fe20000000f00 */
[----:B------:R-:W-:-:S06]  /*6000*/  IMAD.MOV.U32 R34, RZ, RZ, R30 ;  /* 0x000000ffff227224 */ /* 0x000fcc00078e001e */
[----:B------:R-:W-:-:S10]  /*6010*/  DADD R34, R32, R34 ;  /* 0x0000000020227229 */ /* 0x000fd40000000022 */
[----:B------:R-:W-:-:S07]  /*6020*/  IMAD.MOV.U32 R31, RZ, RZ, R35 ;  /* 0x000000ffff1f7224 */ /* 0x000fce00078e0023 */
[----:B------:R-:W-:Y:S05]  /*6030*/  WARPSYNC.COLLECTIVE R12, `(.L_x_8550) ;  /* 0x000000000c087348 */ /* 0x000fea0003c00000 */
[----:B------:R0:W1:Y:S02]  /*6040*/  SHFL.DOWN P6, R30, R31, R14, R15 ;  /* 0x0800000e1f1e7389 */ /* 0x00006400000c000f */
[----:B01----:R-:W-:Y:S01]  /*6050*/  ENDCOLLECTIVE ;  /* 0x000000000000791b */ /* 0x003fe20003800000 */
.L_x_8550:
[----:B------:R-:W-:Y:S02]  /*6060*/  IMAD.MOV.U32 R31, RZ, RZ, R34 ;  /* 0x000000ffff1f7224 */ /* 0x000fe400078e0022 */
[----:B------:R-:W-:-:S07]  /*6070*/  IMAD.MOV.U32 R11, RZ, RZ, R30 ;  /* 0x000000ffff0b7224 */ /* 0x000fce00078e001e */
[----:B------:R-:W-:Y:S05]  /*6080*/  WARPSYNC.COLLECTIVE R12, `(.L_x_8551) ;  /* 0x000000000c087348 */ /* 0x000fea0003c00000 */
[----:B------:R0:W1:Y:S02]  /*6090*/  SHFL.DOWN P6, R30, R31, R14, R15 ;  /* 0x0800000e1f1e7389 */ /* 0x00006400000c000f */
[----:B01----:R-:W-:Y:S01]  /*60a0*/  ENDCOLLECTIVE ;  /* 0x000000000000791b */ /* 0x003fe20003800000 */
.L_x_8551:
[----:B------:R-:W-:Y:S02]  /*60b0*/  IMAD.MOV.U32 R14, RZ, RZ, 0x2 ;  /* 0x00000002ff0e7424 */ /* 0x000fe400078e00ff */
[----:B------:R-:W-:-:S06]  /*60c0*/  IMAD.MOV.U32 R10, RZ, RZ, R30 ;  /* 0x000000ffff0a7224 */ /* 0x000fcc00078e001e */
[----:B------:R-:W-:-:S10]  /*60d0*/  DADD R10, R34, R10 ;  /* 0x00000000220a7229 */ /* 0x000fd4000000000a */
[----:B------:R-:W-:-:S07]  /*60e0*/  IMAD.MOV.U32 R31, RZ, RZ, R11 ;  /* 0x000000ffff1f7224 */ /* 0x000fce00078e000b */
[----:B------:R-:W-:Y:S05]  /*60f0*/  WARPSYNC.COLLECTIVE R12, `(.L_x_8552) ;  /* 0x000000000c087348 */ /* 0x000fea0003c00000 */
[----:B------:R0:W1:Y:S02]  /*6100*/  SHFL.DOWN P6, R30, R31, R14, R15 ;  /* 0x0800000e1f1e7389 */ /* 0x00006400000c000f */
[----:B01----:R-:W-:Y:S01]  /*6110*/  ENDCOLLECTIVE ;  /* 0x000000000000791b */ /* 0x003fe20003800000 */
.L_x_8552:
[----:B------:R-:W-:Y:S02]  /*6120*/  IMAD.MOV.U32 R31, RZ, RZ, R10 ;  /* 0x000000ffff1f7224 */ /* 0x000fe400078e000a */
[----:B------:R-:W-:-:S07]  /*6130*/  IMAD.MOV.U32 R33, RZ, RZ, R30 ;  /* 0x000000ffff217224 */ /* 0x000fce00078e001e */
[----:B------:R-:W-:Y:S05]  /*6140*/  WARPSYNC.COLLECTIVE R12, `(.L_x_8553) ;  /* 0x000000000c087348 */ /* 0x000fea0003c00000 */
[----:B------:R0:W1:Y:S02]  /*6150*/  SHFL.DOWN P6, R30, R31, R14, R15 ;  /* 0x0800000e1f1e7389 */ /* 0x00006400000c000f */
[----:B01----:R-:W-:Y:S01]  /*6160*/  ENDCOLLECTIVE ;  /* 0x000000000000791b */ /* 0x003fe20003800000 */
.L_x_8553:
[----:B------:R-:W-:Y:S01]  /*6170*/  MOV R14, 0x1 ;  /* 0x00000001000e7802 */ /* 0x000fe20000000f00 */
[----:B------:R-:W-:-:S06]  /*6180*/  IMAD.MOV.U32 R32, RZ, RZ, R30 ;  /* 0x000000ffff207224 */ /* 0x000fcc00078e001e */
[----:B------:R-:W-:-:S10]  /*6190*/  DADD R32, R10, R32 ;  /* 0x000000000a207229 */ /* 0x000fd40000000020 */
[----:B------:R-:W-:-:S07]  /*61a0*/  IMAD.MOV.U32 R31, RZ, RZ, R33 ;  /* 0x000000ffff1f7224 */ /* 0x000fce00078e0021 */
[----:B------:R-:W-:Y:S05]  /*61b0*/  WARPSYNC.COLLECTIVE R12, `(.L_x_8554) ;  /* 0x000000000c087348 */ /* 0x000fea0003c00000 */
[----:B------:R0:W1:Y:S02]  /*61c0*/  SHFL.DOWN P6, R30, R31, R14, R15 ;  /* 0x0800000e1f1e7389 */ /* 0x00006400000c000f */
[----:B01----:R-:W-:Y:S01]  /*61d0*/  ENDCOLLECTIVE ;  /* 0x000000000000791b */ /* 0x003fe20003800000 */
.L_x_8554:
[----:B------:R-:W-:Y:S02]  /*61e0*/  IMAD.MOV.U32 R31, RZ, RZ, R32 ;  /* 0x000000ffff1f7224 */ /* 0x000fe400078e0020 */
[----:B------:R-:W-:-:S07]  /*61f0*/  IMAD.MOV.U32 R11, RZ, RZ, R30 ;  /* 0x000000ffff0b7224 */ /* 0x000fce00078e001e */
[----:B------:R-:W-:Y:S05]  /*6200*/  WARPSYNC.COLLECTIVE R12, `(.L_x_8555) ;  /* 0x000000000c087348 */ /* 0x000fea0003c00000 */
[----:B------:R0:W1:Y:S02]  /*6210*/  SHFL.DOWN P6, R30, R31, R14, R15 ;  /* 0x0800000e1f1e7389 */ /* 0x00006400000c000f */
[----:B01----:R-:W-:Y:S01]  /*6220*/  ENDCOLLECTIVE ;  /* 0x000000000000791b */ /* 0x003fe20003800000 */
.L_x_8555:
[----:B------:R-:W-:Y:S05]  /*6230*/  BRA `(.L_x_8556) ;  /* 0xffffffcc00287947 */ /* 0x000fea000383ffff */
        .weak           $__internal_40_$__cuda_sm20_div_rn_f64_full
        .type           $__internal_40_$__cuda_sm20_div_rn_f64_full,@function
        .size           $__internal_40_$__cuda_sm20_div_rn_f64_full,(.L_x_12115 - $__internal_40_$__cuda_sm20_div_rn_f64_full)
$__internal_40_$__cuda_sm20_div_rn_f64_full:
[C---:B------:R-:W-:Y:S01]  /*6240*/  FSETP.GEU.AND P0, PT, |R9|.reuse, 1.469367938527859385e-39, PT ;  /* 0x001000000900780b */ /* 0x040fe20003f0e200 */
[----:B------:R-:W-:Y:S01]  /*6250*/  IMAD.MOV.U32 R5, RZ, RZ, 0x1ca00000 ;  /* 0x1ca00000ff057424 */ /* 0x000fe200078e00ff */
[C---:B------:R-:W-:Y:S01]  /*6260*/  LOP3.LUT R10, R9.reuse, 0x800fffff, RZ, 0xc0, !PT ;  /* 0x800fffff090a7812 */ /* 0x040fe200078ec0ff */
[----:B------:R-:W-:Y:S01]  /*6270*/  IMAD.MOV.U32 R34, RZ, RZ, 0x1 ;  /* 0x00000001ff227424 */ /* 0x000fe200078e00ff */
[----:B------:R-:W-:Y:S01]  /*6280*/  LOP3.LUT R31, R9, 0x7ff00000, RZ, 0xc0, !PT ;  /* 0x7ff00000091f7812 */ /* 0x000fe200078ec0ff */
[----:B------:R-:W-:Y:S01]  /*6290*/  BSSY B0, `(.L_x_8557) ;  /* 0x0000053000007945 */ /* 0x000fe20003800000 */
[----:B------:R-:W-:Y:S01]  /*62a0*/  LOP3.LUT R11, R10, 0x3ff00000, RZ, 0xfc, !PT ;  /* 0x3ff000000a0b7812 */ /* 0x000fe200078efcff */
[----:B------:R-:W-:Y:S01]  /*62b0*/  IMAD.MOV.U32 R10, RZ, RZ, R8 ;  /* 0x000000ffff0a7224 */ /* 0x000fe200078e0008 */
[----:B------:R-:W-:Y:S01]  /*62c0*/  LOP3.LUT R4, R7, 0x7ff00000, RZ, 0xc0, !PT ;  /* 0x7ff0000007047812 */ /* 0x000fe200078ec0ff */
[----:B------:R-:W-:-:S04]  /*62d0*/  IMAD.MOV.U32 R3, RZ, RZ, R31 ;  /* 0x000000ffff037224 */ /* 0x000fc800078e001f */
[----:B------:R-:W-:-:S06]  /*62e0*/  @!P0 DMUL R10, R8, 8.98846567431157953865e+307 ;  /* 0x7fe00000080a8828 */ /* 0x000fcc0000000000 */
[----:B------:R-:W0:Y:S04]  /*62f0*/  MUFU.RCP64H R35, R11 ;  /* 0x0000000b00237308 */ /* 0x000e280000001800 */
[----:B------:R-:W-:Y:S02]  /*6300*/  @!P0 LOP3.LUT R3, R11, 0x7ff00000, RZ, 0xc0, !PT ;  /* 0x7ff000000b038812 */ /* 0x000fe400078ec0ff */
[----:B------:R-:W-:-:S04]  /*6310*/  ISETP.GE.U32.AND P0, PT, R4, R31, PT ;  /* 0x0000001f0400720c */ /* 0x000fc80003f06070 */
[----:B------:R-:W-:Y:S02]  /*6320*/  SEL R31, R5, 0x63400000, !P0 ;  /* 0x63400000051f7807 */ /* 0x000fe40004000000 */
[----:B------:R-:W-:Y:S02]  /*6330*/  FSETP.GEU.AND P0, PT, |R7|, 1.469367938527859385e-39, PT ;  /* 0x001000000700780b */ /* 0x000fe40003f0e200 */
[----:B------:R-:W-:-:S11]  /*6340*/  LOP3.LUT R31, R31, 0x800fffff, R7, 0xf8, !PT ;  /* 0x800fffff1f1f7812 */ /* 0x000fd600078ef807 */
[----:B------:R-:W-:Y:S01]  /*6350*/  @!P0 LOP3.LUT R33, R9, 0x7ff00000, RZ, 0xc0, !PT ;  /* 0x7ff0000009218812 */ /* 0x000fe200078ec0ff */
[----:B------:R-:W-:-:S03]  /*6360*/  @!P0 IMAD.MOV.U32 R32, RZ, RZ, RZ ;  /* 0x000000ffff208224 */ /* 0x000fc600078e00ff */
[----:B------:R-:W-:-:S04]  /*6370*/  @!P0 ISETP.GE.U32.AND P6, PT, R4, R33, PT ;  /* 0x000000210400820c */ /* 0x000fc80003fc6070 */
[----:B------:R-:W-:-:S04]  /*6380*/  @!P0 SEL R33, R5, 0x63400000, !P6 ;  /* 0x6340000005218807 */ /* 0x000fc80007000000 */
[----:B------:R-:W-:-:S04]  /*6390*/  @!P0 LOP3.LUT R30, R33, 0x80000000, R7, 0xf8, !PT ;  /* 0x80000000211e8812 */ /* 0x000fc800078ef807 */
[----:B------:R-:W-:Y:S01]  /*63a0*/  @!P0 LOP3.LUT R33, R30, 0x100000, RZ, 0xfc, !PT ;  /* 0x001000001e218812 */ /* 0x000fe200078efcff */
[----:B------:R-:W-:-:S06]  /*63b0*/  IMAD.MOV.U32 R30, RZ, RZ, R6 ;  /* 0x000000ffff1e7224 */ /* 0x000fcc00078e0006 */
        /* <DEDUP_REMOVED lines=10> */
[----:B------:R-:W-:-:S04]  /*6460*/  @!P0 LOP3.LUT R34, R31, 0x7ff00000, RZ, 0xc0, !PT ;  /* 0x7ff000001f228812 */ /* 0x000fc800078ec0ff */
[----:B------:R-:W-:-:S04]  /*6470*/  IADD3 R35, R34, -0x1, RZ ;  /* 0xffffffff22237810 */ /* 0x000fc80007ffe0ff */
        /* <DEDUP_REMOVED lines=22> */
[----:B------:R-:W-:Y:S01]  /*65e0*/  IADD3 R5, -R5, -0x43300000, RZ ;  /* 0xbcd0000005057810 */ /* 0x000fe20007ffe1ff */
[----:B------:R-:W-:-:S06]  /*65f0*/  IMAD.MOV.U32 R6, RZ, RZ, RZ ;  /* 0x000000ffff067224 */ /* 0x000fcc00078e00ff */
[----:B------:R-:W-:Y:S02]  /*6600*/  DFMA R6, R36, -R6, R32 ;  /* 0x800000062406722b */ /* 0x000fe40000000020 */
[----:B------:R-:W-:-:S08]  /*6610*/  DMUL.RP R32, R32, R10 ;  /* 0x0000000a20207228 */ /* 0x000fd00000008000 */
[----:B------:R-:W-:Y:S02]  /*6620*/  FSETP.NEU.AND P0, PT, |R7|, R5, PT ;  /* 0x000000050700720b */ /* 0x000fe40003f0d200 */
[----:B------:R-:W-:Y:S02]  /*6630*/  LOP3.LUT R3, R33, R8, RZ, 0x3c, !PT ;  /* 0x0000000821037212 */ /* 0x000fe400078e3cff */
[----:B------:R-:W-:Y:S02]  /*6640*/  FSEL R36, R32, R36, !P0 ;  /* 0x0000002420247208 */ /* 0x000fe40004000000 */
[----:B------:R-:W-:Y:S01]  /*6650*/  FSEL R37, R3, R37, !P0 ;  /* 0x0000002503257208 */ /* 0x000fe20004000000 */
[----:B------:R-:W-:Y:S06]  /*6660*/  BRA `(.L_x_8559) ;  /* 0x0000000000547947 */ /* 0x000fec0003800000 */
.L_x_8558:
        /* <DEDUP_REMOVED lines=16> */
.L_x_8561:
[----:B------:R-:W-:Y:S01]  /*6770*/  LOP3.LUT R37, R9, 0x80000, RZ, 0xfc, !PT ;  /* 0x0008000009257812 */ /* 0x000fe200078efcff */
[----:B------:R-:W-:Y:S01]  /*6780*/  IMAD.MOV.U32 R36, RZ, RZ, R8 ;  /* 0x000000ffff247224 */ /* 0x000fe200078e0008 */
[----:B------:R-:W-:Y:S06]  /*6790*/  BRA `(.L_x_8559) ;  /* 0x0000000000087947 */ /* 0x000fec0003800000 */
.L_x_8560:
[----:B------:R-:W-:Y:S01]  /*67a0*/  LOP3.LUT R37, R7, 0x80000, RZ, 0xfc, !PT ;  /* 0x0008000007257812 */ /* 0x000fe200078efcff */
[----:B------:R-:W-:-:S07]  /*67b0*/  IMAD.MOV.U32 R36, RZ, RZ, R6 ;  /* 0x000000ffff247224 */ /* 0x000fce00078e0006 */
.L_x_8559:
[----:B------:R-:W-:Y:S05]  /*67c0*/  BSYNC B0 ;  /* 0x0000000000007941 */ /* 0x000fea0003800000 */
.L_x_8557:
[----:B------:R-:W-:Y:S02]  /*67d0*/  IMAD.MOV.U32 R6, RZ, RZ, R0 ;  /* 0x000000ffff067224 */ /* 0x000fe400078e0000 */
[----:B------:R-:W-:Y:S02]  /*67e0*/  IMAD.MOV.U32 R7, RZ, RZ, 0x0 ;  /* 0x00000000ff077424 */ /* 0x000fe400078e00ff */
[----:B------:R-:W-:Y:S02]  /*67f0*/  IMAD.MOV.U32 R4, RZ, RZ, R36 ;  /* 0x000000ffff047224 */ /* 0x000fe400078e0024 */
[----:B------:R-:W-:Y:S01]  /*6800*/  IMAD.MOV.U32 R5, RZ, RZ, R37 ;  /* 0x000000ffff057224 */ /* 0x000fe200078e0025 */
[----:B------:R-:W-:Y:S06]  /*6810*/  RET.REL.NODEC R6 `(_ZN2at6native43_GLOBAL__N__9ae7fba5_10_SoftMax_cu_9f978f6322cunn_SoftMaxForwardRegIdddNS1_22SoftMaxForwardEpilogueElLi7EEEvPT1_PKT_T3_) ;  /* 0xffffff9406f87950 */ /* 0x000fec0003c3ffff */
.L_x_8562:
        /* <DEDUP_REMOVED lines=14> */
.L_x_12115:


//--------------------- .text._ZN2at6native43_GLOBAL__N__9ae7fba5_10_SoftMax_cu_9f978f6322cunn_SoftMaxForwardRegIdddNS1_22SoftMaxForwardEpilogueElLi6EEEvPT1_PKT_T3_ --------------------------
	.section	.text._ZN2at6native43_GLOBAL__N__9ae7fba5_10_SoftMax_cu_9f978f6322cunn_SoftMaxForwardRegIdddNS1_22SoftMaxForwardEpilogueElLi6EEEvPT1_PKT_T3_,"ax",@progbits
	.align	128
.text._ZN2at6native43_GLOBAL__N__9ae7fba5_10_SoftMax_cu_9f978f6322cunn_SoftMaxForwardRegIdddNS1_22SoftMaxForwardEpilogueElLi6EEEvPT1_PKT_T3_:
        .type           _ZN2at6native43_GLOBAL__N__9ae7fba5_10_SoftMax_cu_9f978f6322cunn_SoftMaxForwardRegIdddNS1_22SoftMaxForwardEpilogueElLi6EEEvPT1_PKT_T3_,@function
        .size           _ZN2at6native43_GLOBAL__N__9ae7fba5_10_SoftMax_cu_9f978f6322cunn_SoftMaxForwardRegIdddNS1_22SoftMaxForwardEpilogueElLi6EEEvPT1_PKT_T3_,(.L_x_12117 - _ZN2at6native43_GLOBAL__N__9ae7fba5_10_SoftMax_cu_9f978f6322cunn_SoftMaxForwardRegIdddNS1_22SoftMaxForwardEpilogueElLi6EEEvPT1_PKT_T3_)
        .other          _ZN2at6native43_GLOBAL__N__9ae7fba5_10_SoftMax_cu_9f978f6322cunn_SoftMaxForwardRegIdddNS1_22SoftMaxForwardEpilogueElLi6EEEvPT1_PKT_T3_,@"STO_CUDA_ENTRY STV_DEFAULT"
_ZN2at6native43_GLOBAL__N__9ae7fba5_10_SoftMax_cu_9f978f6322cunn_SoftMaxForwardRegIdddNS1_22SoftMaxForwardEpilogueElLi6EEEvPT1_PKT_T3_:
        /* <DEDUP_REMOVED lines=32> */
[----:B------:R1:W4:Y:S03]  /*0200*/  @!P2 LDG.E.64 R6, desc[UR6][R4.64] ;  /* 0x000000060406a981 */ /* 0x000326000c1e1b00 */
[----:B------:R-:W-:Y:S01]  /*0210*/  ISETP.GE.AND.EX P4, PT, R3, R23, PT, P4 ;  /* 0x000000170300720c */ /* 0x000fe20003f86340 */
[----:B------:R-:W-:-:S04]  /*0220*/  @!P3 IMAD.WIDE.U32 R16, R22, UR8, R16 ;  /* 0x000000081610bc25 */ /* 0x000fc8000f8e0010 */
[----:B------:R-:W-:Y:S01]  /*0230*/  @!P3 IMAD R0, R23, UR8, R17 ;  /* 0x000000081700bc24 */ /* 0x000fe2000f8e0211 */
[----:B--2---:R-:W-:-:S07]  /*0240*/  @!P3 LEA R18, P0, R16, R18, 0x3 ;  /* 0x000000121012b211 */ /* 0x004fce00078018ff */
[----:B0-----:R-:W0:Y:S01]  /*0250*/  @!P4 LDC.64 R26, c[0x0][0x218] ;  /* 0x00008600ff1acb82 */ /* 0x001e220000000a00 */
[----:B------:R-:W-:-:S05]  /*0260*/  @!P3 LEA.HI.X R19, R16, R19, R0, 0x3, P0 ;  /* 0x000000131013b211 */ /* 0x000fca00000f1c00 */
[----:B------:R-:W2:Y:S01]  /*0270*/  @!P3 LDG.E.64 R8, desc[UR6][R18.64] ;  /* 0x000000061208b981 */ /* 0x000ea2000c1e1b00 */
[----:B------:R-:W-:-:S04]  /*0280*/  @!P4 IMAD.WIDE.U32 R16, R22, UR8, R2 ;  /* 0x000000081610cc25 */ /* 0x000fc8000f8e0002 */
[----:B------:R-:W-:Y:S01]  /*0290*/  @!P4 IMAD R0, R23, UR8, R17 ;  /* 0x000000081700cc24 */ /* 0x000fe2000f8e0211 */
[----:B0-----:R-:W-:-:S04]  /*02a0*/  @!P4 LEA R26, P0, R16, R26, 0x3 ;  /* 0x0000001a101ac211 */ /* 0x001fc800078018ff */
[----:B------:R-:W-:-:S05]  /*02b0*/  @!P4 LEA.HI.X R27, R16, R27, R0, 0x3, P0 ;  /* 0x0000001b101bc211 */ /* 0x000fca00000f1c00 */
[----:B------:R-:W5:Y:S01]  /*02c0*/  @!P4 LDG.E.64 R10, desc[UR6][R26.64] ;  /* 0x000000061a0ac981 */ /* 0x000f62000c1e1b00 */
[----:B------:R-:W-:-:S05]  /*02d0*/  VIADD R2, R2, UR4 ;  /* 0x0000000402027c36 */ /* 0x000fca0008000000 */
[----:B------:R-:W-:Y:S02]  /*02e0*/  SHF.R.S32.HI R3, RZ, 0x1f, R2 ;  /* 0x0000001fff037819 */ /* 0x000fe40000011402 */
[----:B------:R-:W-:-:S04]  /*02f0*/  ISETP.GE.U32.AND P5, PT, R2, R22, PT ;  /* 0x000000160200720c */ /* 0x000fc80003fa6070 */
[----:B------:R-:W-:-:S13]  /*0300*/  ISETP.GE.AND.EX P5, PT, R3, R23, PT, P5 ;  /* 0x000000170300720c */ /* 0x000fda0003fa6350 */
[----:B------:R-:W0:Y:S01]  /*0310*/  @!P5 LDC.64 R16, c[0x0][0x218] ;  /* 0x00008600ff10db82 */ /* 0x000e220000000a00 */
[----:B-1----:R-:W-:-:S04]  /*0320*/  @!P5 IMAD.WIDE.U32 R4, R22, UR8, R2 ;  /* 0x000000081604dc25 */ /* 0x002fc8000f8e0002 */
[----:B------:R-:W-:Y:S02]  /*0330*/  @!P5 IMAD R0, R23, UR8, R5 ;  /* 0x000000081700dc24 */ /* 0x000fe4000f8e0205 */
[----:B------:R-:W-:Y:S01]  /*0340*/  @!P1 IMAD.MOV.U32 R5, RZ, RZ, 0x7fefffff ;  /* 0x7fefffffff059424 */ /* 0x000fe200078e00ff */
[----:B0-----:R-:W-:-:S04]  /*0350*/  @!P5 LEA R16, P0, R4, R16, 0x3 ;  /* 0x000000100410d211 */ /* 0x001fc800078018ff */
[----:B------:R-:W-:Y:S01]  /*0360*/  @!P5 LEA.HI.X R17, R4, R17, R0, 0x3, P0 ;  /* 0x000000110411d211 */ /* 0x000fe200000f1c00 */
[----:B------:R-:W-:-:S04]  /*0370*/  @!P1 IMAD.MOV.U32 R4, RZ, RZ, -0x1 ;  /* 0xffffffffff049424 */ /* 0x000fc800078e00ff */
[----:B------:R-:W-:Y:S01]  /*0380*/  @!P1 IMAD.MOV.U32 R3, RZ, RZ, R4 ;  /* 0x000000ffff039224 */ /* 0x000fe200078e0004 */
[----:B------:R0:W5:Y:S02]  /*0390*/  @!P5 LDG.E.64 R12, desc[UR6][R16.64] ;  /* 0x00000006100cd981 */ /* 0x000164000c1e1b00 */
[----:B0-----:R-:W-:Y:S01]  /*03a0*/  VIADD R16, R2, UR4 ;  /* 0x0000000402107c36 */ /* 0x001fe20008000000 */
        /* <DEDUP_REMOVED lines=35> */
[----:B------:R-:W-:Y:S02]  /*05e0*/  @!P4 SEL R27, R0, R3, P6 ;  /* 0x00000003001bc207 */ /* 0x000fe40003000000 */
[----:B------:R-:W-:Y:S02]  /*05f0*/  @!P4 MOV R0, R5 ;  /* 0x000000050000c202 */ /* 0x000fe40000000f00 */
[----:B------:R-:W-:Y:S02]  /*0600*/  SHF.R.S32.HI R17, RZ, 0x1f, R16 ;  /* 0x0000001fff117819 */ /* 0x000fe40000011410 */
        /* <DEDUP_REMOVED lines=11> */
[----:B------:R-:W-:Y:S01]  /*06c0*/  @!P4 IMAD.MOV.U32 R4, RZ, RZ, R27 ;  /* 0x000000ffff04c224 */ /* 0x000fe200078e001b */
[----:B------:R-:W-:Y:S01]  /*06d0*/  P2R R18, PR, RZ, 0x2 ;  /* 0x00000002ff127803 */ /* 0x000fe20000000000 */
[----:B------:R-:W-:Y:S02]  /*06e0*/  @!P5 IMAD.MOV.U32 R17, RZ, RZ, R12 ;  /* 0x000000ffff11d224 */ /* 0x000fe400078e000c */
[----:B------:R-:W-:Y:S01]  /*06f0*/  @!P5 IMAD.MOV.U32 R0, RZ, RZ, R4 ;  /* 0x000000ffff00d224 */ /* 0x000fe200078e0004 */
[----:B------:R-:W-:Y:S06]  /*0700*/  BAR.SYNC.DEFER_BLOCKING 0x0 ;  /* 0x0000000000007b1d */ /* 0x000fec0000010000 */
[----:B------:R-:W-:Y:S01]  /*0710*/  @!P5 DSETP.MAX.AND P0, P1, R4, R12, PT ;  /* 0x0000000c0400d22a */ /* 0x000fe2000390f000 */
[----:B------:R-:W-:-:S05]  /*0720*/  @!P5 IMAD.MOV.U32 R19, RZ, RZ, R13 ;  /* 0x000000ffff13d224 */ /* 0x000fca00078e000d */
[----:B------:R-:W-:Y:S01]  /*0730*/  @!P5 SEL R17, R0, R17, P0 ;  /* 0x000000110011d207 */ /* 0x000fe20000000000 */
[----:B------:R-:W-:-:S05]  /*0740*/  @!P5 IMAD.MOV.U32 R0, RZ, RZ, R5 ;  /* 0x000000ffff00d224 */ /* 0x000fca00078e0005 */
[----:B------:R-:W-:Y:S02]  /*0750*/  @!P5 FSEL R0, R0, R19, P0 ;  /* 0x000000130000d208 */ /* 0x000fe40000000000 */
[----:B------:R-:W-:Y:S01]  /*0760*/  @!P5 LOP3.LUT R19, R19, 0x80000, RZ, 0xfc, !PT ;  /* 0x000800001313d812 */ /* 0x000fe200078efcff */
[----:B------:R-:W-:-:S03]  /*0770*/  @!P5 IMAD.MOV.U32 R4, RZ, RZ, R17 ;  /* 0x000000ffff04d224 */ /* 0x000fc600078e0011 */
[----:B------:R-:W-:Y:S02]  /*0780*/  @!P5 SEL R5, R19, R0, P1 ;  /* 0x000000001305d207 */ /* 0x000fe40000800000 */
[----:B------:R-:W-:-:S03]  /*0790*/  @!P6 MOV R0, R4 ;  /* 0x000000040000e202 */ /* 0x000fc60000000f00 */
        /* <DEDUP_REMOVED lines=12> */
[----:B------:R-:W-:Y:S01]  /*0860*/  @!P6 SEL R5, R3, R0, P1 ;  /* 0x000000000305e207 */ /* 0x000fe20000800000 */
[----:B------:R-:W-:Y:S04]  /*0870*/  SHFL.DOWN PT, R2, R4, 0x10, 0x1f ;  /* 0x0a001f0004027f89 */ /* 0x000fe800000e0000 */
[----:B------:R-:W0:Y:S02]  /*0880*/  SHFL.DOWN PT, R3, R5, 0x10, 0x1f ;  /* 0x0a001f0005037f89 */ /* 0x000e2400000e0000 */
[----:B0-----:R-:W-:-:S06]  /*0890*/  DSETP.GEU.AND P0, PT, R4, R2, PT ;  /* 0x000000020400722a */ /* 0x001fcc0003f0e000 */
[----:B------:R-:W-:Y:S02]  /*08a0*/  FSEL R16, R2, R4, !P0 ;  /* 0x0000000402107208 */ /* 0x000fe40004000000 */
[----:B------:R-:W-:-:S03]  /*08b0*/  FSEL R17, R3, R5, !P0 ;  /* 0x0000000503117208 */ /* 0x000fc60004000000 */
[----:B------:R-:W-:Y:S04]  /*08c0*/  SHFL.DOWN PT, R2, R16, 0x8, 0x1f ;  /* 0x09001f0010027f89 */ /* 0x000fe800000e0000 */
[----:B------:R-:W0:Y:S01]  /*08d0*/  SHFL.DOWN PT, R3, R17, 0x8, 0x1f ;  /* 0x09001f0011037f89 */ /* 0x000e2200000e0000 */
[----:B------:R-:W-:Y:S01]  /*08e0*/  ISETP.NE.AND P1, PT, R18, RZ, PT ;  /* 0x000000ff1200720c */ /* 0x000fe20003f25270 */
        /* <DEDUP_REMOVED lines=14> */
[----:B------:R-:W0:Y:S01]  /*09d0*/  SHFL.DOWN PT, R3, R17, 0x1, 0x1f ;  /* 0x08201f0011037f89 */ /* 0x000e2200000e0000 */
[----:B------:R-:W-:-:S04]  /*09e0*/  SHF.R.S32.HI R19, RZ, 0x1f, R24 ;  /* 0x0000001fff137819 */ /* 0x000fc80000011418 */
[----:B------:R-:W-:-:S04]  /*09f0*/  LEA.HI R0, R19, R24, RZ, 0x5 ;  /* 0x0000001813007211 */ /* 0x000fc800078f28ff */
[----:B------:R-:W-:-:S05]  /*0a00*/  LOP3.LUT R19, R0, 0xffffffe0, RZ, 0xc0, !PT ;  /* 0xffffffe000137812 */ /* 0x000fca00078ec0ff */
[----:B------:R-:W-:Y:S01]  /*0a10*/  IMAD.IADD R4, R24, 0x1, -R19 ;  /* 0x0000000118047824 */ /* 0x000fe200078e0a13 */
[----:B0-----:R-:W-:-:S06]  /*0a20*/  DSETP.GEU.AND P0, PT, R16, R2, PT ;  /* 0x000000021000722a */ /* 0x001fcc0003f0e000 */
[----:B------:R-:W-:Y:S02]  /*0a30*/  FSEL R18, R2, R16, !P0 ;  /* 0x0000001002127208 */ /* 0x000fe40004000000 */
[----:B------:R-:W-:Y:S02]  /*0a40*/  FSEL R19, R3, R17, !P0 ;  /* 0x0000001103137208 */ /* 0x000fe40004000000 */
[----:B------:R-:W-:-:S13]  /*0a50*/  ISETP.NE.AND P0, PT, R4, RZ, PT ;  /* 0x000000ff0400720c */ /* 0x000fda0003f05270 */
[----:B------:R-:W-:-:S04]  /*0a60*/  @!P0 SHF.R.S32.HI R2, RZ, 0x5, R0 ;  /* 0x00000005ff028819 */ /* 0x000fc80000011400 */
[----:B------:R-:W-:-:S05]  /*0a70*/  @!P0 LEA R3, R2, UR4, 0x3 ;  /* 0x0000000402038c11 */ /* 0x000fca000f8e18ff */
[----:B------:R0:W-:Y:S01]  /*0a80*/  @!P0 STS.64 [R3], R18 ;  /* 0x0000001203008388 */ /* 0x0001e20000000a00 */
[----:B------:R-:W-:Y:S01]  /*0a90*/  P2R R5, PR, RZ, 0x1 ;  /* 0x00000001ff057803 */ /* 0x000fe20000000000 */
[----:B------:R-:W-:Y:S01]  /*0aa0*/  BAR.SYNC.DEFER_BLOCKING 0x0 ;  /* 0x0000000000007b1d */ /* 0x000fe20000010000 */
[----:B------:R-:W-:Y:S01]  /*0ab0*/  ISETP.GE.AND P0, PT, R24, UR5, PT ;  /* 0x0000000518007c0c */ /* 0x000fe2000bf06270 */
[----:B------:R-:W-:Y:S01]  /*0ac0*/  IMAD.MOV.U32 R16, RZ, RZ, -0x1 ;  /* 0xffffffffff107424 */ /* 0x000fe200078e00ff */
[----:B------:R-:W-:Y:S01]  /*0ad0*/  LEA R2, R4, UR4, 0x3 ;  /* 0x0000000404027c11 */ /* 0x000fe2000f8e18ff */
[----:B------:R-:W-:Y:S02]  /*0ae0*/  IMAD.MOV.U32 R17, RZ, RZ, -0x100001 ;  /* 0xffefffffff117424 */ /* 0x000fe400078e00ff */
[----:B------:R-:W-:Y:S01]  /*0af0*/  VIADD R4, R24, 0x1f ;  /* 0x0000001f18047836 */ /* 0x000fe20000000000 */
[----:B------:R-:W-:Y:S01]  /*0b00*/  P2R R34, PR, RZ, 0x1 ;  /* 0x00000001ff227803 */ /* 0x000fe20000000000 */
[----:B------:R-:W-:Y:S06]  /*0b10*/  BSSY B0, `(.L_x_8563) ;  /* 0x000002a000007945 */ /* 0x000fec0003800000 */
[----:B------:R1:W2:Y:S01]  /*0b20*/  @!P0 LDS.64 R16, [R2] ;  /* 0x0000000002108984 */ /* 0x0002a20000000a00 */
[----:B------:R-:W-:-:S04]  /*0b30*/  ISETP.GT.U32.AND P0, PT, R4, 0x3e, PT ;  /* 0x0000003e0400780c */ /* 0x000fc80003f04070 */
[----:B0-----:R-:W-:-:S09]  /*0b40*/  P2R R3, PR, RZ, 0x1 ;  /* 0x00000001ff037803 */ /* 0x001fd20000000000 */
[----:B-1----:R-:W-:Y:S05]  /*0b50*/  @P0 BRA `(.L_x_8564) ;  /* 0x0000000000940947 */ /* 0x002fea0003800000 */
[----:B------:R-:W-:-:S03]  /*0b60*/  UMOV UR5, 0xffffffff ;  /* 0xffffffff00057882 */ /* 0x000fc60000000000 */
[----:B------:R-:W-:Y:S05]  /*0b70*/  BRA.DIV UR5, `(.L_x_8565) ;  /* 0x0000004205c47947 */ /* 0x000fea000b800000 */
[----:B--2---:R-:W0:Y:S04]  /*0b80*/  SHFL.DOWN PT, R29, R17, 0x10, 0x1f ;  /* 0x0a001f00111d7f89 */ /* 0x004e2800000e0000 */
[----:B------:R-:W1:Y:S01]  /*0b90*/  SHFL.DOWN PT, R28, R16, 0x10, 0x1f ;  /* 0x0a001f00101c7f89 */ /* 0x000e6200000e0000 */
[----:B0-----:R-:W-:Y:S02]  /*0ba0*/  IMAD.MOV.U32 R19, RZ, RZ, R29 ;  /* 0x000000ffff137224 */ /* 0x001fe400078e001d */
[----:B-1----:R-:W-:-:S06]  /*0bb0*/  IMAD.MOV.U32 R18, RZ, RZ, R28 ;  /* 0x000000ffff127224 */ /* 0x002fcc00078e001c */
[----:B------:R-:W-:-:S06]  /*0bc0*/  DSETP.GEU.AND P0, PT, R16, R18, PT ;  /* 0x000000121000722a */ /* 0x000fcc0003f0e000 */
[----:B------:R-:W-:Y:S02]  /*0bd0*/  FSEL R29, R29, R17, !P0 ;  /* 0x000000111d1d7208 */ /* 0x000fe40004000000 */
[----:B------:R-:W-:-:S03]  /*0be0*/  FSEL R4, R28, R16, !P0 ;  /* 0x000000101c047208 */ /* 0x000fc60004000000 */
[----:B------:R-:W0:Y:S02]  /*0bf0*/  SHFL.DOWN PT, R30, R29, 0x8, 0x1f ;  /* 0x09001f001d1e7f89 */ /* 0x000e2400000e0000 */
[----:B------:R-:W-:Y:S02]  /*0c00*/  IMAD.MOV.U32 R28, RZ, RZ, R4 ;  /* 0x000000ffff1c7224 */ /* 0x000fe400078e0004 */
[----:B------:R-:W1:Y:S01]  /*0c10*/  SHFL.DOWN PT, R16, R4, 0x8, 0x1f ;  /* 0x09001f0004107f89 */ /* 0x000e6200000e0000 */
[----:B0-----:R-:W-:-:S06]  /*0c20*/  MOV R17, R30 ;  /* 0x0000001e00117202 */ /* 0x001fcc0000000f00 */
[----:B-1----:R-:W-:-:S06]  /*0c30*/  DSETP.GEU.AND P0, PT, R28, R16, PT ;  /* 0x000000101c00722a */ /* 0x002fcc0003f0e000 */
        /* <DEDUP_REMOVED lines=16> */
[----:B------:R0:W1:Y:S04]  /*0d40*/  SHFL.DOWN PT, R17, R4, 0x1, 0x1f ;  /* 0x08201f0004117f89 */ /* 0x00006800000e0000 */
[----:B------:R0:W2:Y:S02]  /*0d50*/  SHFL.DOWN PT, R16, R31, 0x1, 0x1f ;  /* 0x08201f001f107f89 */ /* 0x0000a400000e0000 */
.L_x_8637:
[----:B------:R-:W-:Y:S02]  /*0d60*/  IMAD.MOV.U32 R18, RZ, RZ, R31 ;  /* 0x000000ffff127224 */ /* 0x000fe400078e001f */
[----:B------:R-:W-:-:S06]  /*0d70*/  IMAD.MOV.U32 R19, RZ, RZ, R4 ;  /* 0x000000ffff137224 */ /* 0x000fcc00078e0004 */
[----:B-12---:R-:W-:-:S06]  /*0d80*/  DSETP.GEU.AND P0, PT, R18, R16, PT ;  /* 0x000000101200722a */ /* 0x006fcc0003f0e000 */
[----:B------:R-:W-:Y:S02]  /*0d90*/  FSEL R16, R16, R31, !P0 ;  /* 0x0000001f10107208 */ /* 0x000fe40004000000 */
[----:B------:R-:W-:-:S07]  /*0da0*/  FSEL R17, R17, R4, !P0 ;  /* 0x0000000411117208 */ /* 0x000fce0004000000 */
.L_x_8564:
[----:B------:R-:W-:Y:S05]  /*0db0*/  BSYNC B0 ;  /* 0x0000000000007941 */ /* 0x000fea0003800000 */
.L_x_8563:
[----:B------:R-:W-:Y:S01]  /*0dc0*/  ISETP.NE.AND P0, PT, R24, RZ, PT ;  /* 0x000000ff1800720c */ /* 0x000fe20003f05270 */
[----:B------:R-:W-:Y:S05]  /*0dd0*/  WARPSYNC.ALL ;  /* 0x0000000000007948 */ /* 0x000fea0003800000 */
[----:B0-----:R-:W-:-:S07]  /*0de0*/  P2R R4, PR, RZ, 0x1 ;  /* 0x00000001ff047803 */ /* 0x001fce0000000000 */
[----:B--2---:R0:W-:Y:S01]  /*0df0*/  @!P0 STS.64 [UR4], R16 ;  /* 0x00000010ff008988 */ /* 0x0041e20008000a04 */
        /* <DEDUP_REMOVED lines=64> */
.L_x_8569:
[----:B------:R-:W-:Y:S05]  /*1200*/  BSYNC B1 ;  /* 0x0000000000017941 */ /* 0x000fea0003800000 */
.L_x_8568:
[----:B------:R-:W-:-:S11]  /*1210*/  DADD R18, RZ, R28 ;  /* 0x00000000ff127229 */ /* 0x000fd6000000001c */
.L_x_8567:
[----:B------:R-:W-:Y:S05]  /*1220*/  BSYNC B0 ;  /* 0x0000000000007941 */ /* 0x000fea0003800000 */
.L_x_8566:
        /* <DEDUP_REMOVED lines=62> */
.L_x_8573:
[----:B------:R-:W-:Y:S05]  /*1610*/  BSYNC B1 ;  /* 0x0000000000017941 */ /* 0x000fea0003800000 */
.L_x_8572:
[----:B------:R-:W-:-:S11]  /*1620*/  DADD R18, R18, R28 ;  /* 0x0000000012127229 */ /* 0x000fd6000000001c */
.L_x_8571:
[----:B------:R-:W-:Y:S05]  /*1630*/  BSYNC B0 ;  /* 0x0000000000007941 */ /* 0x000fea0003800000 */
.L_x_8570:
[----:B------:R-:W-:Y:S04]  /*1640*/  BSSY B0, `(.L_x_8574) ;  /* 0x0000040000007945 */ /* 0x000fe80003800000 */
[----:B------:R-:W-:Y:S05]  /*1650*/  @P3 BRA `(.L_x_8575) ;  /* 0x0000000000f83947 */ /* 0x000fea0003800000 */
[----:B-1----:R-:W-:Y:S01]  /*1660*/  DADD R32, R8, -R16 ;  /* 0x0000000008207229 */ /* 0x002fe20000000810 */
        /* <DEDUP_REMOVED lines=59> */
.L_x_8577:
[----:B------:R-:W-:Y:S05]  /*1a20*/  BSYNC B1 ;  /* 0x0000000000017941 */ /* 0x000fea0003800000 */
.L_x_8576:
[----:B------:R-:W-:-:S11]  /*1a30*/  DADD R18, R18, R28 ;  /* 0x0000000012127229 */ /* 0x000fd6000000001c */
.L_x_8575:
[----:B------:R-:W-:Y:S05]  /*1a40*/  BSYNC B0 ;  /* 0x0000000000007941 */ /* 0x000fea0003800000 */
.L_x_8574:
[----:B------:R-:W-:Y:S04]  /*1a50*/  BSSY B0, `(.L_x_8578) ;  /* 0x0000040000007945 */ /* 0x000fe80003800000 */
[----:B------:R-:W-:Y:S05]  /*1a60*/  @P4 BRA `(.L_x_8579) ;  /* 0x0000000000f84947 */ /* 0x000fea0003800000 */
[----:B-1----:R-:W-:Y:S01]  /*1a70*/  DADD R32, R10, -R16 ;  /* 0x000000000a207229 */ /* 0x002fe20000000810 */
        /* <DEDUP_REMOVED lines=59> */
.L_x_8581:
[----:B------:R-:W-:Y:S05]  /*1e30*/  BSYNC B1 ;  /* 0x0000000000017941 */ /* 0x000fea0003800000 */
.L_x_8580:
[----:B------:R-:W-:-:S11]  /*1e40*/  DADD R18, R18, R28 ;  /* 0x0000000012127229 */ /* 0x000fd6000000001c */
.L_x_8579:
[----:B------:R-:W-:Y:S05]  /*1e50*/  BSYNC B0 ;  /* 0x0000000000007941 */ /* 0x000fea0003800000 */
.L_x_8578:
        /* <DEDUP_REMOVED lines=59> */
[----:B------:R-:W-:Y:S01]  /*2210*/  @!P0 MOV R30, R26 ;  /* 0x0000001a001e8202 */ /* 0x000fe20000000f00 */
[----:B------:R-:W-:-:S06]  /*2220*/  @!P0 IMAD.MOV.U32 R26, RZ, RZ, RZ ;  /* 0x000000ffff1a8224 */ /* 0x000fcc00078e00ff */
[----:B------:R-:W-:-:S11]  /*2230*/  @!P0 DMUL R28, R30, R26 ;  /* 0x0000001a1e1c8228 */ /* 0x000fd60000000000 */
.L_x_8585:
[----:B------:R-:W-:Y:S05]  /*2240*/  BSYNC B1 ;  /* 0x0000000000017941 */ /* 0x000fea0003800000 */
.L_x_8584:
[----:B------:R-:W-:-:S11]  /*2250*/  DADD R18, R18, R28 ;  /* 0x0000000012127229 */ /* 0x000fd6000000001c */
.L_x_8583:
[----:B------:R-:W-:Y:S05]  /*2260*/  BSYNC B0 ;  /* 0x0000000000007941 */ /* 0x000fea0003800000 */
.L_x_8582:
        /* <DEDUP_REMOVED lines=61> */
.L_x_8589:
[----:B------:R-:W-:Y:S05]  /*2640*/  BSYNC B1 ;  /* 0x0000000000017941 */ /* 0x000fea0003800000 */
.L_x_8588:
[----:B------:R-:W-:-:S11]  /*2650*/  DADD R18, R18, R32 ;  /* 0x0000000012127229 */ /* 0x000fd60000000020 */
.L_x_8587:
[----:B------:R-:W-:Y:S05]  /*2660*/  BSYNC B0 ;  /* 0x0000000000007941 */ /* 0x000fea0003800000 */
.L_x_8586:
[----:B------:R-:W-:Y:S01]  /*2670*/  SHFL.DOWN PT, R27, R19, 0x10, 0x1f ;  /* 0x0a001f00131b7f89 */ /* 0x000fe200000e0000 */
[----:B------:R-:W-:Y:S01]  /*2680*/  P2R R30, PR, RZ, 0x4 ;  /* 0x00000004ff1e7803 */ /* 0x000fe20000000000 */
[----:B------:R-:W-:Y:S01]  /*2690*/  BSSY B0, `(.L_x_8590) ;  /* 0x000002e000007945 */ /* 0x000fe20003800000 */
[----:B------:R-:W-:Y:S01]  /*26a0*/  BAR.SYNC.DEFER_BLOCKING 0x0 ;  /* 0x0000000000007b1d */ /* 0x000fe20000010000 */
[----:B------:R-:W-:Y:S02]  /*26b0*/  ISETP.NE.AND P2, PT, R5, RZ, PT ;  /* 0x000000ff0500720c */ /* 0x000fe40003f45270 */
[----:B------:R-:W-:Y:S02]  /*26c0*/  P2R R5, PR, RZ, 0x2 ;  /* 0x00000002ff057803 */ /* 0x000fe40000000000 */
[----:B------:R-:W-:Y:S02]  /*26d0*/  ISETP.NE.AND P1, PT, R34, RZ, PT ;  /* 0x000000ff2200720c */ /* 0x000fe40003f25270 */
[----:B------:R-:W-:Y:S01]  /*26e0*/  ISETP.NE.AND P0, PT, R3, RZ, PT ;  /* 0x000000ff0300720c */ /* 0x000fe20003f05270 */
[----:B------:R-:W0:Y:S06]  /*26f0*/  SHFL.DOWN PT, R26, R18, 0x10, 0x1f ;  /* 0x0a001f00121a7f89 */ /* 0x000e2c00000e0000 */
[----:B------:R-:W-:-:S04]  /*2700*/  @!P2 SHF.R.S32.HI R0, RZ, 0x5, R0 ;  /* 0x00000005ff00a819 */ /* 0x000fc80000011400 */
[----:B------:R-:W-:Y:S01]  /*2710*/  @!P2 LEA R3, R0, UR4, 0x3 ;  /* 0x000000040003ac11 */ /* 0x000fe2000f8e18ff */
        /* <DEDUP_REMOVED lines=17> */
[----:B------:R0:W2:Y:S01]  /*2830*/  @!P1 LDS.64 R30, [R2] ;  /* 0x00000000021e9984 */ /* 0x0000a20000000a00 */
[----:B------:R-:W-:Y:S01]  /*2840*/  ISETP.NE.AND P1, PT, R5, RZ, PT ;  /* 0x000000ff0500720c */ /* 0x000fe20003f25270 */
[----:B------:R-:W-:-:S12]  /*2850*/  @P0 BRA `(.L_x_8591) ;  /* 0x0000000000440947 */ /* 0x000fd80003800000 */
[----:B------:R-:W-:-:S03]  /*2860*/  UMOV UR5, 0xffffffff ;  /* 0xffffffff00057882 */ /* 0x000fc60000000000 */
[----:B------:R-:W-:Y:S05]  /*2870*/  BRA.DIV UR5, `(.L_x_8592) ;  /* 0x0000002a05c47947 */ /* 0x000fea000b800000 */
[----:B0-2---:R-:W-:Y:S04]  /*2880*/  SHFL.DOWN PT, R3, R31, 0x10, 0x1f ;  /* 0x0a001f001f037f89 */ /* 0x005fe800000e0000 */
        /* <DEDUP_REMOVED lines=11> */
[----:B------:R0:W2:Y:S04]  /*2940*/  SHFL.DOWN PT, R3, R31, 0x1, 0x1f ;  /* 0x08201f001f037f89 */ /* 0x0000a800000e0000 */
[----:B------:R0:W3:Y:S02]  /*2950*/  SHFL.DOWN PT, R2, R30, 0x1, 0x1f ;  /* 0x08201f001e027f89 */ /* 0x0000e400000e0000 */
.L_x_8648:
[----:B0-23--:R-:W-:-:S11]  /*2960*/  DADD R30, R30, R2 ;  /* 0x000000001e1e7229 */ /* 0x00dfd60000000002 */
.L_x_8591:
[----:B------:R-:W-:Y:S05]  /*2970*/  BSYNC B0 ;  /* 0x0000000000007941 */ /* 0x000fea0003800000 */
.L_x_8590:
[----:B------:R-:W-:Y:S01]  /*2980*/  ISETP.NE.AND P0, PT, R4, RZ, PT ;  /* 0x000000ff0400720c */ /* 0x000fe20003f05270 */
[----:B------:R-:W-:-:S12]  /*2990*/  WARPSYNC.ALL ;  /* 0x0000000000007948 */ /* 0x000fd80003800000 */
[----:B--2---:R2:W-:Y:S01]  /*29a0*/  @!P0 STS.64 [UR4], R30 ;  /* 0x0000001eff008988 */ /* 0x0045e20008000a04 */
[----:B------:R-:W-:Y:S06]  /*29b0*/  BAR.SYNC.DEFER_BLOCKING 0x0 ;  /* 0x0000000000007b1d */ /* 0x000fec0000010000 */
[----:B------:R-:W-:Y:S01]  /*29c0*/  BSSY B0, `(.L_x_8593) ;  /* 0x000005f000007945 */ /* 0x000fe20003800000 */
[----:B0-----:R-:W0:Y:S03]  /*29d0*/  LDS.64 R18, [UR4] ;  /* 0x00000004ff127984 */ /* 0x001e260008000a00 */
[----:B--2---:R-:W-:Y:S05]  /*29e0*/  @P1 BRA `(.L_x_8594) ;  /* 0x0000000400701947 */ /* 0x004fea0003800000 */
        /* <DEDUP_REMOVED lines=34> */
[----:B0-----:R-:W0:Y:S01]  /*2c10*/  MUFU.RCP64H R27, R19 ;  /* 0x00000013001b7308 */ /* 0x001e220000001800 */
        /* <DEDUP_REMOVED lines=9> */
[----:B------:R-:W-:-:S03]  /*2cb0*/  DFMA R30, R4, R30, UR4 ;  /* 0x00000004041e7e2b */ /* 0x000fc6000800001e */
[----:B------:R-:W-:-:S05]  /*2cc0*/  DFMA R28, R28, R28, R28 ;  /* 0x0000001c1c1c722b */ /* 0x000fca000000001c */
[----:B------:R-:W-:-:S03]  /*2cd0*/  DFMA R30, R4, R30, 1 ;  /* 0x3ff00000041e742b */ /* 0x000fc6000000001e */
[----:B------:R-:W-:-:S05]  /*2ce0*/  DFMA R26, R26, R28, R26 ;  /* 0x0000001c1a1a722b */ /* 0x000fca000000001a */
[----:B------:R-:W-:-:S03]  /*2cf0*/  DFMA R28, R4, R30, 1 ;  /* 0x3ff00000041c742b */ /* 0x000fc6000000001e */
        /* <DEDUP_REMOVED lines=17> */
.L_x_8596:
[----:B------:R-:W-:Y:S05]  /*2e10*/  BSYNC B1 ;  /* 0x0000000000017941 */ /* 0x000fea0003800000 */
.L_x_8595:
[----:B------:R-:W-:Y:S01]  /*2e20*/  IMAD.MOV.U32 R20, RZ, RZ, R4 ;  /* 0x000000ffff147224 */ /* 0x000fe200078e0004 */
[----:B------:R-:W-:Y:S01]  /*2e30*/  ULDC.64 UR4, c[0x0][0x210] ;  /* 0x0000840000047ab9 */ /* 0x000fe20000000a00 */
[----:B------:R-:W-:Y:S01]  /*2e40*/  IMAD.MOV.U32 R21, RZ, RZ, R5 ;  /* 0x000000ffff157224 */ /* 0x000fe200078e0005 */
[----:B------:R-:W-:Y:S01]  /*2e50*/  FSETP.GEU.AND P0, PT, |R5|, 6.5827683646048100446e-37, PT ;  /* 0x036000000500780b */ /* 0x000fe20003f0e200 */
[----:B------:R-:W-:Y:S01]  /*2e60*/  IMAD.WIDE.U32 R24, R22, UR8, R24 ;  /* 0x0000000816187c25 */ /* 0x000fe2000f8e0018 */
[----:B------:R-:W-:Y:S03]  /*2e70*/  BSSY B1, `(.L_x_8597) ;  /* 0x0000012000017945 */ /* 0x000fe60003800000 */
[----:B------:R-:W-:Y:S01]  /*2e80*/  DMUL R2, R26, R20 ;  /* 0x000000141a027228 */ /* 0x000fe20000000000 */
[----:B------:R-:W-:-:S07]  /*2e90*/  IMAD R23, R23, UR8, R25 ;  /* 0x0000000817177c24 */ /* 0x000fce000f8e0219 */
[----:B------:R-:W-:-:S08]  /*2ea0*/  DFMA R20, -R18, R2, R20 ;  /* 0x000000021214722b */ /* 0x000fd00000000114 */
[----:B------:R-:W-:Y:S01]  /*2eb0*/  DFMA R2, R26, R20, R2 ;  /* 0x000000141a02722b */ /* 0x000fe20000000002 */
[----:B------:R-:W-:-:S04]  /*2ec0*/  LEA R20, P1, R24, UR4, 0x3 ;  /* 0x0000000418147c11 */ /* 0x000fc8000f8218ff */
[----:B------:R-:W-:-:S05]  /*2ed0*/  LEA.HI.X R21, R24, UR5, R23, 0x3, P1 ;  /* 0x0000000518157c11 */ /* 0x000fca00088f1c17 */
        /* <DEDUP_REMOVED lines=8> */
[----:B------:R-:W-:Y:S05]  /*2f60*/  CALL.REL.NOINC `($__internal_41_$__cuda_sm20_div_rn_f64_full) ;  /* 0x0000002800007944 */ /* 0x000fea0003c00000 */
[----:B------:R-:W-:Y:S01]  /*2f70*/  MOV R2, R32 ;  /* 0x0000002000027202 */ /* 0x000fe20000000f00 */
[----:B------:R-:W-:-:S07]  /*2f80*/  IMAD.MOV.U32 R3, RZ, RZ, R33 ;  /* 0x000000ffff037224 */ /* 0x000fce00078e0021 */
.L_x_8598:
[----:B------:R-:W-:Y:S05]  /*2f90*/  BSYNC B1 ;  /* 0x0000000000017941 */ /* 0x000fea0003800000 */
.L_x_8597:
[----:B------:R2:W-:Y:S02]  /*2fa0*/  STG.E.64 desc[UR6][R20.64], R2 ;  /* 0x0000000214007986 */ /* 0x0005e4000c101b06 */
.L_x_8594:
[----:B------:R-:W-:Y:S05]  /*2fb0*/  BSYNC B0 ;  /* 0x0000000000007941 */ /* 0x000fea0003800000 */
.L_x_8593:
[----:B------:R-:W-:Y:S04]  /*2fc0*/  BSSY B0, `(.L_x_8599) ;  /* 0x0000061000007945 */ /* 0x000fe80003800000 */
[----:B------:R-:W-:Y:S05]  /*2fd0*/  @P2 BRA `(.L_x_8600) ;  /* 0x00000004007c2947 */ /* 0x000fea0003800000 */
[----:B-1----:R-:W-:Y:S01]  /*2fe0*/  DADD R6, R6, -R16 ;  /* 0x0000000006067229 */ /* 0x002fe20000000810 */
[----:B--2---:R-:W-:Y:S01]  /*2ff0*/  IMAD.MOV.U32 R2, RZ, RZ, 0x652b82fe ;  /* 0x652b82feff027424 */ /* 0x004fe200078e00ff */
[----:B------:R-:W-:Y:S01]  /*3000*/  UMOV UR4, 0xfefa39ef ;  /* 0xfefa39ef00047882 */ /* 0x000fe20000000000 */
[----:B------:R-:W-:Y:S01]  /*3010*/  IMAD.MOV.U32 R3, RZ, RZ, 0x3ff71547 ;  /* 0x3ff71547ff037424 */ /* 0x000fe200078e00ff */
[----:B------:R-:W-:Y:S01]  /*3020*/  UMOV UR5, 0x3fe62e42 ;  /* 0x3fe62e4200057882 */ /* 0x000fe20000000000 */
[----:B0-----:R-:W0:Y:S01]  /*3030*/  MUFU.RCP64H R23, R19 ;  /* 0x0000001300177308 */ /* 0x001e220000001800 */
[----:B------:R-:W-:Y:S01]  /*3040*/  IMAD.MOV.U32 R22, RZ, RZ, 0x1 ;  /* 0x00000001ff167424 */ /* 0x000fe200078e00ff */
[----:B------:R-:W1:Y:S01]  /*3050*/  S2R R0, SR_TID.X ;  /* 0x0000000000007919 */ /* 0x000e620000002100 */
[----:B------:R-:W-:Y:S01]  /*3060*/  BSSY B1, `(.L_x_8601) ;  /* 0x000003b000017945 */ /* 0x000fe20003800000 */
        /* <DEDUP_REMOVED lines=45> */
[----:B-1----:R-:W-:Y:S07]  /*3340*/  @!P0 BRA `(.L_x_8602) ;  /* 0x0000000000308947 */ /* 0x002fee0003800000 */
        /* <DEDUP_REMOVED lines=12> */
.L_x_8602:
[----:B------:R-:W-:Y:S05]  /*3410*/  BSYNC B1 ;  /* 0x0000000000017941 */ /* 0x000fea0003800000 */
.L_x_8601:
[----:B------:R-:W-:Y:S01]  /*3420*/  IMAD.MOV.U32 R6, RZ, RZ, R22 ;  /* 0x000000ffff067224 */ /* 0x000fe200078e0016 */
[----:B------:R-:W0:Y:S01]  /*3430*/  LDC.64 R20, c[0x0][0x220] ;  /* 0x00008800ff147b82 */ /* 0x000e220000000a00 */
[----:B------:R-:W-:Y:S01]  /*3440*/  IMAD.MOV.U32 R7, RZ, RZ, R23 ;  /* 0x000000ffff077224 */ /* 0x000fe200078e0017 */
[----:B------:R-:W-:Y:S01]  /*3450*/  ULDC UR4, c[0x0][0x0] ;  /* 0x0000000000047ab9 */ /* 0x000fe20000000800 */
[----:B------:R-:W-:Y:S01]  /*3460*/  FSETP.GEU.AND P2, PT, |R23|, 6.5827683646048100446e-37, PT ;  /* 0x036000001700780b */ /* 0x000fe20003f4e200 */
[----:B------:R-:W-:Y:S03]  /*3470*/  BSSY B1, `(.L_x_8603) ;  /* 0x0000014000017945 */ /* 0x000fe60003800000 */
[----:B------:R-:W-:-:S08]  /*3480*/  DMUL R2, R4, R6 ;  /* 0x0000000604027228 */ /* 0x000fd00000000000 */
[----:B------:R-:W-:-:S08]  /*3490*/  DFMA R6, -R18, R2, R6 ;  /* 0x000000021206722b */ /* 0x000fd00000000106 */
[----:B------:R-:W-:Y:S01]  /*34a0*/  DFMA R2, R4, R6, R2 ;  /* 0x000000060402722b */ /* 0x000fe20000000002 */
[----:B------:R-:W-:Y:S01]  /*34b0*/  VIADD R4, R0, UR4 ;  /* 0x0000000400047c36 */ /* 0x000fe20008000000 */
[----:B------:R-:W-:-:S04]  /*34c0*/  ULDC.64 UR4, c[0x0][0x210] ;  /* 0x0000840000047ab9 */ /* 0x000fc80000000a00 */
[----:B------:R-:W-:-:S04]  /*34d0*/  SHF.R.S32.HI R5, RZ, 0x1f, R4 ;  /* 0x0000001fff057819 */ /* 0x000fc80000011404 */
[----:B------:R-:W-:Y:S01]  /*34e0*/  FFMA R0, RZ, R19, R3 ;  /* 0x00000013ff007223 */ /* 0x000fe20000000003 */
[----:B0-----:R-:W-:-:S04]  /*34f0*/  IMAD.WIDE.U32 R4, R20, UR8, R4 ;  /* 0x0000000814047c25 */ /* 0x001fc8000f8e0004 */
[----:B------:R-:W-:Y:S01]  /*3500*/  FSETP.GT.AND P0, PT, |R0|, 1.469367938527859385e-39, PT ;  /* 0x001000000000780b */ /* 0x000fe20003f04200 */
[----:B------:R-:W-:Y:S01]  /*3510*/  IMAD R5, R21, UR8, R5 ;  /* 0x0000000815057c24 */ /* 0x000fe2000f8e0205 */
[----:B------:R-:W-:-:S04]  /*3520*/  LEA R6, P1, R4, UR4, 0x3 ;  /* 0x0000000404067c11 */ /* 0x000fc8000f8218ff */
[----:B------:R-:W-:-:S07]  /*3530*/  LEA.HI.X R7, R4, UR5, R5, 0x3, P1 ;  /* 0x0000000504077c11 */ /* 0x000fce00088f1c05 */
[----:B------:R-:W-:Y:S05]  /*3540*/  @P0 BRA P2, `(.L_x_8604) ;  /* 0x0000000000180947 */ /* 0x000fea0001000000 */
[----:B------:R-:W-:Y:S01]  /*3550*/  IMAD.MOV.U32 R26, RZ, RZ, R18 ;  /* 0x000000ffff1a7224 */ /* 0x000fe200078e0012 */
[----:B------:R-:W-:Y:S01]  /*3560*/  MOV R2, 0x3590 ;  /* 0x0000359000027802 */ /* 0x000fe20000000f00 */
[----:B------:R-:W-:-:S07]  /*3570*/  IMAD.MOV.U32 R25, RZ, RZ, R19 ;  /* 0x000000ffff197224 */ /* 0x000fce00078e0013 */
[----:B------:R-:W-:Y:S05]  /*3580*/  CALL.REL.NOINC `($__internal_41_$__cuda_sm20_div_rn_f64_full) ;  /* 0x0000002000787944 */ /* 0x000fea0003c00000 */
[----:B------:R-:W-:Y:S01]  /*3590*/  IMAD.MOV.U32 R2, RZ, RZ, R32 ;  /* 0x000000ffff027224 */ /* 0x000fe200078e0020 */
[----:B------:R-:W-:-:S07]  /*35a0*/  MOV R3, R33 ;  /* 0x0000002100037202 */ /* 0x000fce0000000f00 */
.L_x_8604:
[----:B------:R-:W-:Y:S05]  /*35b0*/  BSYNC B1 ;  /* 0x0000000000017941 */ /* 0x000fea0003800000 */
.L_x_8603:
[----:B------:R3:W-:Y:S02]  /*35c0*/  STG.E.64 desc[UR6][R6.64], R2 ;  /* 0x0000000206007986 */ /* 0x0007e4000c101b06 */
.L_x_8600:
[----:B------:R-:W-:Y:S05]  /*35d0*/  BSYNC B0 ;  /* 0x0000000000007941 */ /* 0x000fea0003800000 */
.L_x_8599:
[----:B------:R-:W-:Y:S04]  /*35e0*/  BSSY B0, `(.L_x_8605) ;  /* 0x0000061000007945 */ /* 0x000fe80003800000 */
[----:B------:R-:W-:Y:S05]  /*35f0*/  @P3 BRA `(.L_x_8606) ;  /* 0x00000004007c3947 */ /* 0x000fea0003800000 */
[----:B-1----:R-:W-:Y:S01]  /*3600*/  DADD R8, R8, -R16 ;  /* 0x0000000008087229 */ /* 0x002fe20000000810 */
[----:B--23--:R-:W-:Y:S01]  /*3610*/  IMAD.MOV.U32 R2, RZ, RZ, 0x652b82fe ;  /* 0x652b82feff027424 */ /* 0x00cfe200078e00ff */
        /* <DEDUP_REMOVED lines=47> */
[----:B------:R-:W0:Y:S06]  /*3910*/  LDC R7, c[0x0][RZ] ;  /* 0x00000000ff077b82 */ /* 0x000e2c0000000800 */
        /* <DEDUP_REMOVED lines=18> */
.L_x_8608:
[----:B------:R-:W-:Y:S05]  /*3a40*/  BSYNC B1 ;  /* 0x0000000000017941 */ /* 0x000fea0003800000 */
.L_x_8607:
[----:B------:R-:W-:Y:S01]  /*3a50*/  IMAD.MOV.U32 R8, RZ, RZ, R22 ;  /* 0x000000ffff087224 */ /* 0x000fe200078e0016 */
[----:B------:R-:W1:Y:S01]  /*3a60*/  LDC.64 R20, c[0x0][0x220] ;  /* 0x00008800ff147b82 */ /* 0x000e620000000a00 */
[----:B------:R-:W-:Y:S01]  /*3a70*/  IMAD.MOV.U32 R9, RZ, RZ, R23 ;  /* 0x000000ffff097224 */ /* 0x000fe200078e0017 */
[----:B------:R-:W-:Y:S01]  /*3a80*/  FSETP.GEU.AND P2, PT, |R23|, 6.5827683646048100446e-37, PT ;  /* 0x036000001700780b */ /* 0x000fe20003f4e200 */
[----:B0-----:R-:W-:Y:S01]  /*3a90*/  IMAD R6, R7, 0x2, R0 ;  /* 0x0000000207067824 */ /* 0x001fe200078e0200 */
[----:B------:R-:W-:Y:S01]  /*3aa0*/  ULDC.64 UR4, c[0x0][0x210] ;  /* 0x0000840000047ab9 */ /* 0x000fe20000000a00 */
[----:B------:R-:W-:Y:S02]  /*3ab0*/  BSSY B1, `(.L_x_8609) ;  /* 0x0000012000017945 */ /* 0x000fe40003800000 */
[----:B------:R-:W-:Y:S01]  /*3ac0*/  DMUL R2, R4, R8 ;  /* 0x0000000804027228 */ /* 0x000fe20000000000 */
[----:B------:R-:W-:-:S07]  /*3ad0*/  SHF.R.S32.HI R7, RZ, 0x1f, R6 ;  /* 0x0000001fff077819 */ /* 0x000fce0000011406 */
        /* <DEDUP_REMOVED lines=12> */
[----:B------:R-:W-:Y:S05]  /*3ba0*/  CALL.REL.NOINC `($__internal_41_$__cuda_sm20_div_rn_f64_full) ;  /* 0x0000001800f07944 */ /* 0x000fea0003c00000 */
[----:B------:R-:W-:Y:S02]  /*3bb0*/  IMAD.MOV.U32 R2, RZ, RZ, R32 ;  /* 0x000000ffff027224 */ /* 0x000fe400078e0020 */
[----:B------:R-:W-:-:S07]  /*3bc0*/  IMAD.MOV.U32 R3, RZ, RZ, R33 ;  /* 0x000000ffff037224 */ /* 0x000fce00078e0021 */
.L_x_8610:
[----:B------:R-:W-:Y:S05]  /*3bd0*/  BSYNC B1 ;  /* 0x0000000000017941 */ /* 0x000fea0003800000 */
.L_x_8609:
[----:B------:R4:W-:Y:S02]  /*3be0*/  STG.E.64 desc[UR6][R6.64], R2 ;  /* 0x0000000206007986 */ /* 0x0009e4000c101b06 */
.L_x_8606:
[----:B------:R-:W-:Y:S05]  /*3bf0*/  BSYNC B0 ;  /* 0x0000000000007941 */ /* 0x000fea0003800000 */
.L_x_8605:
[----:B------:R-:W-:Y:S04]  /*3c00*/  BSSY B0, `(.L_x_8611) ;  /* 0x0000062000007945 */ /* 0x000fe80003800000 */
[----:B------:R-:W-:Y:S05]  /*3c10*/  @P4 BRA `(.L_x_8612) ;  /* 0x0000000400804947 */ /* 0x000fea0003800000 */
[----:B-1----:R-:W-:Y:S01]  /*3c20*/  DADD R10, R10, -R16 ;  /* 0x000000000a0a7229 */ /* 0x002fe20000000810 */
[----:B--234-:R-:W-:Y:S01]  /*3c30*/  MOV R2, 0x652b82fe ;  /* 0x652b82fe00027802 */ /* 0x01cfe20000000f00 */
[----:B------:R-:W-:Y:S01]  /*3c40*/  IMAD.MOV.U32 R3, RZ, RZ, 0x3ff71547 ;  /* 0x3ff71547ff037424 */ /* 0x000fe200078e00ff */
[----:B------:R-:W-:Y:S01]  /*3c50*/  UMOV UR4, 0xfefa39ef ;  /* 0xfefa39ef00047882 */ /* 0x000fe20000000000 */
[----:B------:R-:W-:Y:S01]  /*3c60*/  UMOV UR5, 0x3fe62e42 ;  /* 0x3fe62e4200057882 */ /* 0x000fe20000000000 */
[----:B0-----:R-:W0:Y:S01]  /*3c70*/  MUFU.RCP64H R21, R19 ;  /* 0x0000001300157308 */ /* 0x001e220000001800 */
        /* <DEDUP_REMOVED lines=62> */
.L_x_8614:
[----:B------:R-:W-:Y:S05]  /*4060*/  BSYNC B1 ;  /* 0x0000000000017941 */ /* 0x000fea0003800000 */
.L_x_8613:
        /* <DEDUP_REMOVED lines=25> */
.L_x_8616:
[----:B------:R-:W-:Y:S05]  /*4200*/  BSYNC B1 ;  /* 0x0000000000017941 */ /* 0x000fea0003800000 */
.L_x_8615:
[----:B------:R0:W-:Y:S02]  /*4210*/  STG.E.64 desc[UR6][R6.64], R2 ;  /* 0x0000000206007986 */ /* 0x0001e4000c101b06 */
.L_x_8612:
[----:B------:R-:W-:Y:S05]  /*4220*/  BSYNC B0 ;  /* 0x0000000000007941 */ /* 0x000fea0003800000 */
.L_x_8611:
[----:B------:R-:W-:Y:S04]  /*4230*/  BSSY B0, `(.L_x_8617) ;  /* 0x0000062000007945 */ /* 0x000fe80003800000 */
[----:B------:R-:W-:Y:S05]  /*4240*/  @P5 BRA `(.L_x_8618) ;  /* 0x0000000400805947 */ /* 0x000fea0003800000 */
[----:B-1----:R-:W-:Y:S01]  /*4250*/  DADD R12, R12, -R16 ;  /* 0x000000000c0c7229 */ /* 0x002fe20000000810 */
        /* <DEDUP_REMOVED lines=67> */
.L_x_8620:
[----:B------:R-:W-:Y:S05]  /*4690*/  BSYNC B1 ;  /* 0x0000000000017941 */ /* 0x000fea0003800000 */
.L_x_8619:
[----:B------:R-:W-:Y:S01]  /*46a0*/  IMAD.MOV.U32 R8, RZ, RZ, R22 ;  /* 0x000000ffff087224 */ /* 0x000fe200078e0016 */
[----:B------:R-:W1:Y:S01]  /*46b0*/  LDC.64 R10, c[0x0][0x220] ;  /* 0x00008800ff0a7b82 */ /* 0x000e620000000a00 */
[----:B------:R-:W-:Y:S01]  /*46c0*/  IMAD.MOV.U32 R9, RZ, RZ, R23 ;  /* 0x000000ffff097224 */ /* 0x000fe200078e0017 */
[----:B------:R-:W-:Y:S01]  /*46d0*/  FSETP.GEU.AND P2, PT, |R23|, 6.5827683646048100446e-37, PT ;  /* 0x036000001700780b */ /* 0x000fe20003f4e200 */
[C---:B0-----:R-:W-:Y:S01]  /*46e0*/  IMAD R0, R7.reuse, 0x2, R0 ;  /* 0x0000000207007824 */ /* 0x041fe200078e0200 */
[----:B------:R-:W-:Y:S01]  /*46f0*/  ULDC.64 UR4, c[0x0][0x210] ;  /* 0x0000840000047ab9 */ /* 0x000fe20000000a00 */
[----:B------:R-:W-:Y:S02]  /*4700*/  BSSY B1, `(.L_x_8621) ;  /* 0x0000013000017945 */ /* 0x000fe40003800000 */
[----:B------:R-:W-:Y:S01]  /*4710*/  DMUL R2, R4, R8 ;  /* 0x0000000804027228 */ /* 0x000fe20000000000 */
[----:B------:R-:W-:-:S05]  /*4720*/  IMAD R6, R7, 0x2, R0 ;  /* 0x0000000207067824 */ /* 0x000fca00078e0200 */
        /* <DEDUP_REMOVED lines=16> */
.L_x_8622:
[----:B------:R-:W-:Y:S05]  /*4830*/  BSYNC B1 ;  /* 0x0000000000017941 */ /* 0x000fea0003800000 */
.L_x_8621:
[----:B------:R0:W-:Y:S02]  /*4840*/  STG.E.64 desc[UR6][R6.64], R2 ;  /* 0x0000000206007986 */ /* 0x0001e4000c101b06 */
.L_x_8618:
[----:B------:R-:W-:Y:S05]  /*4850*/  BSYNC B0 ;  /* 0x0000000000007941 */ /* 0x000fea0003800000 */
.L_x_8617:
[----:B------:R-:W-:Y:S05]  /*4860*/  @P6 EXIT ;  /* 0x000000000000694d */ /* 0x000fea0003800000 */
        /* <DEDUP_REMOVED lines=68> */
.L_x_8624:
[----:B------:R-:W-:Y:S05]  /*4cb0*/  BSYNC B0 ;  /* 0x0000000000007941 */ /* 0x000fea0003800000 */
.L_x_8623:
        /* <DEDUP_REMOVED lines=8> */
[----:B------:R-:W-:-:S04]  /*4d40*/  IMAD R0, R7, 0x2, R0 ;  /* 0x0000000207007824 */ /* 0x000fc800078e0200 */
[----:B------:R-:W-:-:S03]  /*4d50*/  IMAD.IADD R6, R0, 0x1, R7 ;  /* 0x0000000100067824 */ /* 0x000fc600078e0207 */
[----:B------:R-:W-:Y:S02]  /*4d60*/  DFMA R8, -R18, R2, R8 ;  /* 0x000000021208722b */ /* 0x000fe40000000108 */
[----:B------:R-:W-:-:S06]  /*4d70*/  SHF.R.S32.HI R7, RZ, 0x1f, R6 ;  /* 0x0000001fff077819 */ /* 0x000fcc0000011406 */
        /* <DEDUP_REMOVED lines=12> */
[----:B------:R-:W-:Y:S01]  /*4e40*/  IMAD.MOV.U32 R2, RZ, RZ, R32 ;  /* 0x000000ffff027224 */ /* 0x000fe200078e0020 */
[----:B------:R-:W-:-:S07]  /*4e50*/  MOV R3, R33 ;  /* 0x0000002100037202 */ /* 0x000fce0000000f00 */
.L_x_8626:
[----:B------:R-:W-:Y:S05]  /*4e60*/  BSYNC B0 ;  /* 0x0000000000007941 */ /* 0x000fea0003800000 */
.L_x_8625:
[----:B------:R-:W-:Y:S01]  /*4e70*/  STG.E.64 desc[UR6][R6.64], R2 ;  /* 0x0000000206007986 */ /* 0x000fe2000c101b06 */
[----:B------:R-:W-:Y:S05]  /*4e80*/  EXIT ;  /* 0x000000000000794d */ /* 0x000fea0003800000 */
.L_x_8565:
[----:B--2---:R-:W-:Y:S02]  /*4e90*/  IMAD.MOV.U32 R27, RZ, RZ, R17 ;  /* 0x000000ffff1b7224 */ /* 0x004fe400078e0011 */
[----:B------:R-:W-:Y:S02]  /*4ea0*/  IMAD.MOV.U32 R26, RZ, RZ, 0x10 ;  /* 0x00000010ff1a7424 */ /* 0x000fe400078e00ff */
[----:B------:R-:W-:Y:S02]  /*4eb0*/  IMAD.MOV.U32 R19, RZ, RZ, 0x1f ;  /* 0x0000001fff137424 */ /* 0x000fe400078e00ff */
[----:B------:R-:W-:-:S07]  /*4ec0*/  IMAD.MOV.U32 R18, RZ, RZ, -0x1 ;  /* 0xffffffffff127424 */ /* 0x000fce00078e00ff */
[----:B------:R-:W-:Y:S05]  /*4ed0*/  WARPSYNC.COLLECTIVE R18, `(.L_x_8627) ;  /* 0x0000000012087348 */ /* 0x000fea0003c00000 */
[----:B------:R0:W1:Y:S02]  /*4ee0*/  SHFL.DOWN P0, R28, R27, R26, R19 ;  /* 0x0800001a1b1c7389 */ /* 0x0000640000000013 */
[----:B01----:R-:W-:Y:S01]  /*4ef0*/  ENDCOLLECTIVE ;  /* 0x000000000000791b */ /* 0x003fe20003800000 */
.L_x_8627:
[----:B------:R-:W-:Y:S02]  /*4f00*/  IMAD.MOV.U32 R27, RZ, RZ, R16 ;  /* 0x000000ffff1b7224 */ /* 0x000fe400078e0010 */
[----:B------:R-:W-:-:S07]  /*4f10*/  IMAD.MOV.U32 R29, RZ, RZ, R28 ;  /* 0x000000ffff1d7224 */ /* 0x000fce00078e001c */
[----:B------:R-:W-:Y:S05]  /*4f20*/  WARPSYNC.COLLECTIVE R18, `(.L_x_8628) ;  /* 0x0000000012087348 */ /* 0x000fea0003c00000 */
[----:B------:R0:W1:Y:S02]  /*4f30*/  SHFL.DOWN P0, R28, R27, R26, R19 ;  /* 0x0800001a1b1c7389 */ /* 0x0000640000000013 */
[----:B01----:R-:W-:Y:S01]  /*4f40*/  ENDCOLLECTIVE ;  /* 0x000000000000791b */ /* 0x003fe20003800000 */
.L_x_8628:
        /* <DEDUP_REMOVED lines=12> */
.L_x_8629:
[----:B------:R-:W-:Y:S02]  /*5010*/  IMAD.MOV.U32 R27, RZ, RZ, R4 ;  /* 0x000000ffff1b7224 */ /* 0x000fe400078e0004 */
[----:B------:R-:W-:-:S07]  /*5020*/  IMAD.MOV.U32 R30, RZ, RZ, R28 ;  /* 0x000000ffff1e7224 */ /* 0x000fce00078e001c */
[----:B------:R-:W-:Y:S05]  /*5030*/  WARPSYNC.COLLECTIVE R18, `(.L_x_8630) ;  /* 0x0000000012087348 */ /* 0x000fea0003c00000 */
[----:B------:R0:W1:Y:S02]  /*5040*/  SHFL.DOWN P0, R28, R27, R26, R19 ;  /* 0x0800001a1b1c7389 */ /* 0x0000640000000013 */
[----:B01----:R-:W-:Y:S01]  /*5050*/  ENDCOLLECTIVE ;  /* 0x000000000000791b */ /* 0x003fe20003800000 */
.L_x_8630:
[----:B------:R-:W-:Y:S02]  /*5060*/  IMAD.MOV.U32 R17, RZ, RZ, R30 ;  /* 0x000000ffff117224 */ /* 0x000fe400078e001e */
[----:B------:R-:W-:Y:S02]  /*5070*/  IMAD.MOV.U32 R26, RZ, RZ, 0x4 ;  /* 0x00000004ff1a7424 */ /* 0x000fe400078e00ff */
[----:B------:R-:W-:Y:S02]  /*5080*/  IMAD.MOV.U32 R16, RZ, RZ, R28 ;  /* 0x000000ffff107224 */ /* 0x000fe400078e001c */
        /* <DEDUP_REMOVED lines=8> */
.L_x_8631:
[----:B------:R-:W-:Y:S02]  /*5110*/  IMAD.MOV.U32 R27, RZ, RZ, R16 ;  /* 0x000000ffff1b7224 */ /* 0x000fe400078e0010 */
[----:B------:R-:W-:-:S07]  /*5120*/  IMAD.MOV.U32 R30, RZ, RZ, R28 ;  /* 0x000000ffff1e7224 */ /* 0x000fce00078e001c */
[----:B------:R-:W-:Y:S05]  /*5130*/  WARPSYNC.COLLECTIVE R18, `(.L_x_8632) ;  /* 0x0000000012087348 */ /* 0x000fea0003c00000 */
[----:B------:R0:W1:Y:S02]  /*5140*/  SHFL.DOWN P0, R28, R27, R26, R19 ;  /* 0x0800001a1b1c7389 */ /* 0x0000640000000013 */
[----:B01----:R-:W-:Y:S01]  /*5150*/  ENDCOLLECTIVE ;  /* 0x000000000000791b */ /* 0x003fe20003800000 */
.L_x_8632:
        /* <DEDUP_REMOVED lines=12> */
.L_x_8633:
[----:B------:R-:W-:Y:S02]  /*5220*/  IMAD.MOV.U32 R27, RZ, RZ, R30 ;  /* 0x000000ffff1b7224 */ /* 0x000fe400078e001e */
[----:B------:R-:W-:-:S07]  /*5230*/  IMAD.MOV.U32 R4, RZ, RZ, R28 ;  /* 0x000000ffff047224 */ /* 0x000fce00078e001c */
[----:B------:R-:W-:Y:S05]  /*5240*/  WARPSYNC.COLLECTIVE R18, `(.L_x_8634) ;  /* 0x0000000012087348 */ /* 0x000fea0003c00000 */
[----:B------:R0:W1:Y:S02]  /*5250*/  SHFL.DOWN P0, R28, R27, R26, R19 ;  /* 0x0800001a1b1c7389 */ /* 0x0000640000000013 */
[----:B01----:R-:W-:Y:S01]  /*5260*/  ENDCOLLECTIVE ;  /* 0x000000000000791b */ /* 0x003fe20003800000 */
.L_x_8634:
[----:B------:R-:W-:Y:S02]  /*5270*/  IMAD.MOV.U32 R17, RZ, RZ, R4 ;  /* 0x000000ffff117224 */ /* 0x000fe400078e0004 */
[----:B------:R-:W-:Y:S02]  /*5280*/  IMAD.MOV.U32 R26, RZ, RZ, 0x1 ;  /* 0x00000001ff1a7424 */ /* 0x000fe400078e00ff */
[----:B------:R-:W-:Y:S02]  /*5290*/  IMAD.MOV.U32 R16, RZ, RZ, R28 ;  /* 0x000000ffff107224 */ /* 0x000fe400078e001c */
        /* <DEDUP_REMOVED lines=8> */
.L_x_8635:
[----:B------:R-:W-:Y:S01]  /*5320*/  MOV R27, R31 ;  /* 0x0000001f001b7202 */ /* 0x000fe20000000f00 */
[----:B------:R-:W-:-:S07]  /*5330*/  IMAD.MOV.U32 R17, RZ, RZ, R28 ;  /* 0x000000ffff117224 */ /* 0x000fce00078e001c */
[----:B------:R-:W-:Y:S05]  /*5340*/  WARPSYNC.COLLECTIVE R18, `(.L_x_8636) ;  /* 0x0000000012087348 */ /* 0x000fea0003c00000 */
[----:B------:R0:W1:Y:S02]  /*5350*/  SHFL.DOWN P0, R28, R27, R26, R19 ;  /* 0x0800001a1b1c7389 */ /* 0x0000640000000013 */
[----:B01----:R-:W-:Y:S01]  /*5360*/  ENDCOLLECTIVE ;  /* 0x000000000000791b */ /* 0x003fe20003800000 */
.L_x_8636:
[----:B------:R-:W-:Y:S01]  /*5370*/  IMAD.MOV.U32 R16, RZ, RZ, R28 ;  /* 0x000000ffff107224 */ /* 0x000fe200078e001c */
[----:B------:R-:W-:Y:S06]  /*5380*/  BRA `(.L_x_8637) ;  /* 0xffffffb800747947 */ /* 0x000fec000383ffff */
.L_x_8592:
[----:B--2---:R-:W-:Y:S02]  /*5390*/  IMAD.MOV.U32 R27, RZ, RZ, R31 ;  /* 0x000000ffff1b7224 */ /* 0x004fe400078e001f */
[----:B------:R-:W-:Y:S02]  /*53a0*/  IMAD.MOV.U32 R26, RZ, RZ, 0x10 ;  /* 0x00000010ff1a7424 */ /* 0x000fe400078e00ff */
[----:B0-----:R-:W-:Y:S02]  /*53b0*/  IMAD.MOV.U32 R19, RZ, RZ, 0x1f ;  /* 0x0000001fff137424 */ /* 0x001fe400078e00ff */
[----:B------:R-:W-:-:S07]  /*53c0*/  IMAD.MOV.U32 R18, RZ, RZ, -0x1 ;  /* 0xffffffffff127424 */ /* 0x000fce00078e00ff */
[----:B-1----:R-:W-:Y:S05]  /*53d0*/  WARPSYNC.COLLECTIVE R18, `(.L_x_8638) ;  /* 0x0000000012087348 */ /* 0x002fea0003c00000 */
[----:B------:R0:W2:Y:S02]  /*53e0*/  SHFL.DOWN P0, R28, R27, R26, R19 ;  /* 0x0800001a1b1c7389 */ /* 0x0000a40000000013 */
[----:B012---:R-:W-:Y:S01]  /*53f0*/  ENDCOLLECTIVE ;  /* 0x000000000000791b */ /* 0x007fe20003800000 */
.L_x_8638:
[----:B------:R-:W-:Y:S02]  /*5400*/  IMAD.MOV.U32 R27, RZ, RZ, R30 ;  /* 0x000000ffff1b7224 */ /* 0x000fe400078e001e */
[----:B------:R-:W-:-:S07]  /*5410*/  IMAD.MOV.U32 R3, RZ, RZ, R28 ;  /* 0x000000ffff037224 */ /* 0x000fce00078e001c */
[----:B------:R-:W-:Y:S05]  /*5420*/  WARPSYNC.COLLECTIVE R18, `(.L_x_8639) ;  /* 0x0000000012087348 */ /* 0x000fea0003c00000 */
[----:B------:R0:W1:Y:S02]  /*5430*/  SHFL.DOWN P0, R28, R27, R26, R19 ;  /* 0x0800001a1b1c7389 */ /* 0x0000640000000013 */
[----:B01----:R-:W-:Y:S01]  /*5440*/  ENDCOLLECTIVE ;  /* 0x000000000000791b */ /* 0x003fe20003800000 */
.L_x_8639:
[----:B------:R-:W-:Y:S02]  /*5450*/  IMAD.MOV.U32 R26, RZ, RZ, 0x8 ;  /* 0x00000008ff1a7424 */ /* 0x000fe400078e00ff */
[----:B------:R-:W-:-:S06]  /*5460*/  IMAD.MOV.U32 R2, RZ, RZ, R28 ;  /* 0x000000ffff027224 */ /* 0x000fcc00078e001c */
[----:B------:R-:W-:-:S10]  /*5470*/  DADD R2, R30, R2 ;  /* 0x000000001e027229 */ /* 0x000fd40000000002 */
[----:B------:R-:W-:-:S07]  /*5480*/  MOV R27, R3 ;  /* 0x00000003001b7202 */ /* 0x000fce0000000f00 */
[----:B------:R-:W-:Y:S05]  /*5490*/  WARPSYNC.COLLECTIVE R18, `(.L_x_8640) ;  /* 0x0000000012087348 */ /* 0x000fea0003c00000 */
[----:B------:R0:W1:Y:S02]  /*54a0*/  SHFL.DOWN P0, R28, R27, R26, R19 ;  /* 0x0800001a1b1c7389 */ /* 0x0000640000000013 */
[----:B01----:R-:W-:Y:S01]  /*54b0*/  ENDCOLLECTIVE ;  /* 0x000000000000791b */ /* 0x003fe20003800000 */
.L_x_8640:
[----:B------:R-:W-:Y:S02]  /*54c0*/  IMAD.MOV.U32 R27, RZ, RZ, R2 ;  /* 0x000000ffff1b7224 */ /* 0x000fe400078e0002 */
[----:B------:R-:W-:-:S07]  /*54d0*/  IMAD.MOV.U32 R33, RZ, RZ, R28 ;  /* 0x000000ffff217224 */ /* 0x000fce00078e001c */
[----:B------:R-:W-:Y:S05]  /*54e0*/  WARPSYNC.COLLECTIVE R18, `(.L_x_8641) ;  /* 0x0000000012087348 */ /* 0x000fea0003c00000 */
[----:B------:R0:W1:Y:S02]  /*54f0*/  SHFL.DOWN P0, R28, R27, R26, R19 ;  /* 0x0800001a1b1c7389 */ /* 0x0000640000000013 */
[----:B01----:R-:W-:Y:S01]  /*5500*/  ENDCOLLECTIVE ;  /* 0x000000000000791b */ /* 0x003fe20003800000 */
.L_x_8641:
[----:B------:R-:W-:Y:S02]  /*5510*/  IMAD.MOV.U32 R26, RZ, RZ, 0x4 ;  /* 0x00000004ff1a7424 */ /* 0x000fe400078e00ff */
[----:B------:R-:W-:-:S06]  /*5520*/  IMAD.MOV.U32 R32, RZ, RZ, R28 ;  /* 0x000000ffff207224 */ /* 0x000fcc00078e001c */
[----:B------:R-:W-:-:S10]  /*5530*/  DADD R32, R2, R32 ;  /* 0x0000000002207229 */ /* 0x000fd40000000020 */
[----:B------:R-:W-:-:S07]  /*5540*/  IMAD.MOV.U32 R27, RZ, RZ, R33 ;  /* 0x000000ffff1b7224 */ /* 0x000fce00078e0021 */
[----:B------:R-:W-:Y:S05]  /*5550*/  WARPSYNC.COLLECTIVE R18, `(.L_x_8642) ;  /* 0x0000000012087348 */ /* 0x000fea0003c00000 */
[----:B------:R0:W1:Y:S02]  /*5560*/  SHFL.DOWN P0, R28, R27, R26, R19 ;  /* 0x0800001a1b1c7389 */ /* 0x0000640000000013 */
[----:B01----:R-:W-:Y:S01]  /*5570*/  ENDCOLLECTIVE ;  /* 0x000000000000791b */ /* 0x003fe20003800000 */
.L_x_8642:
[----:B------:R-:W-:Y:S02]  /*5580*/  IMAD.MOV.U32 R27, RZ, RZ, R32 ;  /* 0x000000ffff1b7224 */ /* 0x000fe400078e0020 */
[----:B------:R-:W-:-:S07]  /*5590*/  IMAD.MOV.U32 R35, RZ, RZ, R28 ;  /* 0x000000ffff237224 */ /* 0x000fce00078e001c */
[----:B------:R-:W-:Y:S05]  /*55a0*/  WARPSYNC.COLLECTIVE R18, `(.L_x_8643) ;  /* 0x0000000012087348 */ /* 0x000fea0003c00000 */
[----:B------:R0:W1:Y:S02]  /*55b0*/  SHFL.DOWN P0, R28, R27, R26, R19 ;  /* 0x0800001a1b1c7389 */ /* 0x0000640000000013 */
[----:B01----:R-:W-:Y:S01]  /*55c0*/  ENDCOLLECTIVE ;  /* 0x000000000000791b */ /* 0x003fe20003800000 */
.L_x_8643:
[----:B------:R-:W-:Y:S01]  /*55d0*/  IMAD.MOV.U32 R26, RZ, RZ, 0x2 ;  /* 0x00000002ff1a7424 */ /* 0x000fe200078e00ff */
[----:B------:R-:W-:-:S06]  /*55e0*/  MOV R34, R28 ;  /* 0x0000001c00227202 */ /* 0x000fcc0000000f00 */
[----:B------:R-:W-:-:S10]  /*55f0*/  DADD R34, R32, R34 ;  /* 0x0000000020227229 */ /* 0x000fd40000000022 */
[----:B------:R-:W-:-:S07]  /*5600*/  IMAD.MOV.U32 R27, RZ, RZ, R35 ;  /* 0x000000ffff1b7224 */ /* 0x000fce00078e0023 */
[----:B------:R-:W-:Y:S05]  /*5610*/  WARPSYNC.COLLECTIVE R18, `(.L_x_8644) ;  /* 0x0000000012087348 */ /* 0x000fea0003c00000 */
[----:B------:R0:W1:Y:S02]  /*5620*/  SHFL.DOWN P0, R28, R27, R26, R19 ;  /* 0x0800001a1b1c7389 */ /* 0x0000640000000013 */
[----:B01----:R-:W-:Y:S01]  /*5630*/  ENDCOLLECTIVE ;  /* 0x000000000000791b */ /* 0x003fe20003800000 */
.L_x_8644:
[----:B------:R-:W-:Y:S02]  /*5640*/  IMAD.MOV.U32 R27, RZ, RZ, R34 ;  /* 0x000000ffff1b7224 */ /* 0x000fe400078e0022 */
[----:B------:R-:W-:-:S07]  /*5650*/  IMAD.MOV.U32 R31, RZ, RZ, R28 ;  /* 0x000000ffff1f7224 */ /* 0x000fce00078e001c */
[----:B------:R-:W-:Y:S05]  /*5660*/  WARPSYNC.COLLECTIVE R18, `(.L_x_8645) ;  /* 0x0000000012087348 */ /* 0x000fea0003c00000 */
[----:B------:R0:W1:Y:S02]  /*5670*/  SHFL.DOWN P0, R28, R27, R26, R19 ;  /* 0x0800001a1b1c7389 */ /* 0x0000640000000013 */
[----:B01----:R-:W-:Y:S01]  /*5680*/  ENDCOLLECTIVE ;  /* 0x000000000000791b */ /* 0x003fe20003800000 */
.L_x_8645:
[----:B------:R-:W-:Y:S02]  /*5690*/  IMAD.MOV.U32 R26, RZ, RZ, 0x1 ;  /* 0x00000001ff1a7424 */ /* 0x000fe400078e00ff */
[----:B------:R-:W-:-:S06]  /*56a0*/  IMAD.MOV.U32 R30, RZ, RZ, R28 ;  /* 0x000000ffff1e7224 */ /* 0x000fcc00078e001c */
[----:B------:R-:W-:-:S10]  /*56b0*/  DADD R30, R34, R30 ;  /* 0x00000000221e7229 */ /* 0x000fd4000000001e */
[----:B------:R-:W-:-:S07]  /*56c0*/  IMAD.MOV.U32 R27, RZ, RZ, R31 ;  /* 0x000000ffff1b7224 */ /* 0x000fce00078e001f */
[----:B------:R-:W-:Y:S05]  /*56d0*/  WARPSYNC.COLLECTIVE R18, `(.L_x_8646) ;  /* 0x0000000012087348 */ /* 0x000fea0003c00000 */
[----:B------:R0:W1:Y:S02]  /*56e0*/  SHFL.DOWN P0, R28, R27, R26, R19 ;  /* 0x0800001a1b1c7389 */ /* 0x0000640000000013 */
[----:B01----:R-:W-:Y:S01]  /*56f0*/  ENDCOLLECTIVE ;  /* 0x000000000000791b */ /* 0x003fe20003800000 */
.L_x_8646:
[----:B------:R-:W-:Y:S01]  /*5700*/  MOV R27, R30 ;  /* 0x0000001e001b7202 */ /* 0x000fe20000000f00 */
[----:B------:R-:W-:-:S07]  /*5710*/  IMAD.MOV.U32 R3, RZ, RZ, R28 ;  /* 0x000000ffff037224 */ /* 0x000fce00078e001c */
[----:B------:R-:W-:Y:S05]  /*5720*/  WARPSYNC.COLLECTIVE R18, `(.L_x_8647) ;  /* 0x0000000012087348 */ /* 0x000fea0003c00000 */
[----:B------:R0:W1:Y:S02]  /*5730*/  SHFL.DOWN P0, R28, R27, R26, R19 ;  /* 0x0800001a1b1c7389 */ /* 0x0000640000000013 */
[----:B01----:R-:W-:Y:S01]  /*5740*/  ENDCOLLECTIVE ;  /* 0x000000000000791b */ /* 0x003fe20003800000 */
.L_x_8647:
[----:B------:R-:W-:Y:S01]  /*5750*/  IMAD.MOV.U32 R2, RZ, RZ, R28 ;  /* 0x000000ffff027224 */ /* 0x000fe200078e001c */
[----:B------:R-:W-:Y:S06]  /*5760*/  BRA `(.L_x_8648) ;  /* 0xffffffd0007c7947 */ /* 0x000fec000383ffff */
        .weak           $__internal_41_$__cuda_sm20_div_rn_f64_full
        .type           $__internal_41_$__cuda_sm20_div_rn_f64_full,@function
        .size           $__internal_41_$__cuda_sm20_div_rn_f64_full,(.L_x_12117 - $__internal_41_$__cuda_sm20_div_rn_f64_full)
$__internal_41_$__cuda_sm20_div_rn_f64_full:
[C---:B------:R-:W-:Y:S01]  /*5770*/  FSETP.GEU.AND P0, PT, |R23|.reuse, 1.469367938527859385e-39, PT ;  /* 0x001000001700780b */ /* 0x040fe20003f0e200 */
[----:B------:R-:W-:Y:S01]  /*5780*/  IMAD.MOV.U32 R0, RZ, RZ, 0x1ca00000 ;  /* 0x1ca00000ff007424 */ /* 0x000fe200078e00ff */
[----:B------:R-:W-:Y:S01]  /*5790*/  LOP3.LUT R3, R23, 0x7ff00000, RZ, 0xc0, !PT ;  /* 0x7ff0000017037812 */ /* 0x000fe200078ec0ff */
[----:B------:R-:W-:Y:S01]  /*57a0*/  IMAD.MOV.U32 R24, RZ, RZ, R26 ;  /* 0x000000ffff187224 */ /* 0x000fe200078e001a */
[----:B------:R-:W-:Y:S01]  /*57b0*/  LOP3.LUT R27, R25, 0x800fffff, RZ, 0xc0, !PT ;  /* 0x800fffff191b7812 */ /* 0x000fe200078ec0ff */
[----:B------:R-:W-:Y:S01]  /*57c0*/  IMAD.MOV.U32 R32, RZ, RZ, 0x1 ;  /* 0x00000001ff207424 */ /* 0x000fe200078e00ff */
[----:B------:R-:W-:Y:S01]  /*57d0*/  BSSY B2, `(.L_x_8649) ;  /* 0x0000051000027945 */ /* 0x000fe20003800000 */
[----:B------:R-:W-:Y:S01]  /*57e0*/  IMAD.MOV.U32 R28, RZ, RZ, R22 ;  /* 0x000000ffff1c7224 */ /* 0x000fe200078e0016 */
[----:B------:R-:W-:-:S05]  /*57f0*/  LOP3.LUT R27, R27, 0x3ff00000, RZ, 0xfc, !PT ;  /* 0x3ff000001b1b7812 */ /* 0x000fca00078efcff */
[----:B------:R-:W-:-:S04]  /*5800*/  @!P0 LOP3.LUT R4, R25, 0x7ff00000, RZ, 0xc0, !PT ;  /* 0x7ff0000019048812 */ /* 0x000fc800078ec0ff */
[----:B------:R-:W-:Y:S02]  /*5810*/  @!P0 ISETP.GE.U32.AND P1, PT, R3, R4, PT ;  /* 0x000000040300820c */ /* 0x000fe40003f26070 */
[----:B------:R-:W-:Y:S02]  /*5820*/  LOP3.LUT R4, R25, 0x7ff00000, RZ, 0xc0, !PT ;  /* 0x7ff0000019047812 */ /* 0x000fe400078ec0ff */
[C---:B------:R-:W-:Y:S02]  /*5830*/  @!P0 SEL R5, R0.reuse, 0x63400000, !P1 ;  /* 0x6340000000058807 */ /* 0x040fe40004800000 */
[----:B------:R-:W-:Y:S02]  /*5840*/  ISETP.GE.U32.AND P1, PT, R3, R4, PT ;  /* 0x000000040300720c */ /* 0x000fe40003f26070 */
[----:B------:R-:W-:Y:S02]  /*5850*/  @!P0 LOP3.LUT R5, R5, 0x80000000, R23, 0xf8, !PT ;  /* 0x8000000005058812 */ /* 0x000fe400078ef817 */
[----:B------:R-:W-:-:S02]  /*5860*/  SEL R29, R0, 0x63400000, !P1 ;  /* 0x63400000001d7807 */ /* 0x000fc40004800000 */
[----:B------:R-:W-:Y:S02]  /*5870*/  FSETP.GEU.AND P1, PT, |R25|, 1.469367938527859385e-39, PT ;  /* 0x001000001900780b */ /* 0x000fe40003f2e200 */
[----:B------:R-:W-:-:S11]  /*5880*/  LOP3.LUT R29, R29, 0x800fffff, R23, 0xf8, !PT ;  /* 0x800fffff1d1d7812 */ /* 0x000fd600078ef817 */
[----:B------:R-:W-:-:S06]  /*5890*/  @!P1 DMUL R26, R24, 8.98846567431157953865e+307 ;  /* 0x7fe00000181a9828 */ /* 0x000fcc0000000000 */
[----:B------:R-:W0:Y:S04]  /*58a0*/  MUFU.RCP64H R33, R27 ;  /* 0x0000001b00217308 */ /* 0x000e280000001800 */
[----:B------:R-:W-:Y:S01]  /*58b0*/  @!P1 LOP3.LUT R4, R27, 0x7ff00000, RZ, 0xc0, !PT ;  /* 0x7ff000001b049812 */ /* 0x000fe200078ec0ff */
[----:B0-----:R-:W-:-:S08]  /*58c0*/  DFMA R30, R32, -R26, 1 ;  /* 0x3ff00000201e742b */ /* 0x001fd0000000081a */
[----:B------:R-:W-:-:S08]  /*58d0*/  DFMA R30, R30, R30, R30 ;  /* 0x0000001e1e1e722b */ /* 0x000fd0000000001e */
[----:B------:R-:W-:Y:S01]  /*58e0*/  DFMA R30, R32, R30, R32 ;  /* 0x0000001e201e722b */ /* 0x000fe20000000020 */
[----:B------:R-:W-:Y:S01]  /*58f0*/  @!P0 LOP3.LUT R33, R5, 0x100000, RZ, 0xfc, !PT ;  /* 0x0010000005218812 */ /* 0x000fe200078efcff */
[----:B------:R-:W-:-:S06]  /*5900*/  @!P0 IMAD.MOV.U32 R32, RZ, RZ, RZ ;  /* 0x000000ffff208224 */ /* 0x000fcc00078e00ff */
[----:B------:R-:W-:Y:S02]  /*5910*/  DFMA R34, R30, -R26, 1 ;  /* 0x3ff000001e22742b */ /* 0x000fe4000000081a */
[----:B------:R-:W-:-:S06]  /*5920*/  @!P0 DFMA R28, R28, 2, -R32 ;  /* 0x400000001c1c882b */ /* 0x000fcc0000000820 */
[----:B------:R-:W-:-:S04]  /*5930*/  DFMA R34, R30, R34, R30 ;  /* 0x000000221e22722b */ /* 0x000fc8000000001e */
[----:B------:R-:W-:-:S04]  /*5940*/  @!P0 LOP3.LUT R3, R29, 0x7ff00000, RZ, 0xc0, !PT ;  /* 0x7ff000001d038812 */ /* 0x000fc800078ec0ff */
[----:B------:R-:W-:Y:S01]  /*5950*/  DMUL R32, R34, R28 ;  /* 0x0000001c22207228 */ /* 0x000fe20000000000 */
[----:B------:R-:W-:-:S05]  /*5960*/  VIADD R5, R3, 0xffffffff ;  /* 0xffffffff03057836 */ /* 0x000fca0000000000 */
[----:B------:R-:W-:Y:S02]  /*5970*/  ISETP.GT.U32.AND P0, PT, R5, 0x7feffffe, PT ;  /* 0x7feffffe0500780c */ /* 0x000fe40003f04070 */
[----:B------:R-:W-:-:S08]  /*5980*/  DFMA R30, R32, -R26, R28 ;  /* 0x8000001a201e722b */ /* 0x000fd0000000001c */
[----:B------:R-:W-:Y:S01]  /*5990*/  DFMA R30, R34, R30, R32 ;  /* 0x0000001e221e722b */ /* 0x000fe20000000020 */
[----:B------:R-:W-:-:S04]  /*59a0*/  IADD3 R32, R4, -0x1, RZ ;  /* 0xffffffff04207810 */ /* 0x000fc80007ffe0ff */
[----:B------:R-:W-:-:S13]  /*59b0*/  ISETP.GT.U32.OR P0, PT, R32, 0x7feffffe, P0 ;  /* 0x7feffffe2000780c */ /* 0x000fda0000704470 */
[----:B------:R-:W-:Y:S05]  /*59c0*/  @P0 BRA `(.L_x_8650) ;  /* 0x0000000000700947 */ /* 0x000fea0003800000 */
[----:B------:R-:W-:Y:S02]  /*59d0*/  LOP3.LUT R22, R23, 0x7ff00000, RZ, 0xc0, !PT ;  /* 0x7ff0000017167812 */ /* 0x000fe400078ec0ff */
        /* <DEDUP_REMOVED lines=27> */
.L_x_8650:
        /* <DEDUP_REMOVED lines=16> */
.L_x_8653:
[----:B------:R-:W-:Y:S01]  /*5c90*/  LOP3.LUT R33, R25, 0x80000, RZ, 0xfc, !PT ;  /* 0x0008000019217812 */ /* 0x000fe200078efcff */
[----:B------:R-:W-:Y:S01]  /*5ca0*/  IMAD.MOV.U32 R32, RZ, RZ, R24 ;  /* 0x000000ffff207224 */ /* 0x000fe200078e0018 */
[----:B------:R-:W-:Y:S06]  /*5cb0*/  BRA `(.L_x_8651) ;  /* 0x0000000000087947 */ /* 0x000fec0003800000 */
.L_x_8652:
[----:B------:R-:W-:Y:S01]  /*5cc0*/  LOP3.LUT R33, R23, 0x80000, RZ, 0xfc, !PT ;  /* 0x0008000017217812 */ /* 0x000fe200078efcff */
[----:B------:R-:W-:-:S07]  /*5cd0*/  IMAD.MOV.U32 R32, RZ, RZ, R22 ;  /* 0x000000ffff207224 */ /* 0x000fce00078e0016 */
.L_x_8651:
[----:B------:R-:W-:Y:S05]  /*5ce0*/  BSYNC B2 ;  /* 0x0000000000027941 */ /* 0x000fea0003800000 */
.L_x_8649:
[----:B------:R-:W-:-:S04]  /*5cf0*/  IMAD.MOV.U32 R3, RZ, RZ, 0x0 ;  /* 0x00000000ff037424 */ /* 0x000fc800078e00ff */
[----:B------:R-:W-:Y:S05]  /*5d00*/  RET.REL.NODEC R2 `(_ZN2at6native43_GLOBAL__N__9ae7fba5_10_SoftMax_cu_9f978f6322cunn_SoftMaxForwardRegIdddNS1_22SoftMaxForwardEpilogueElLi6EEEvPT1_PKT_T3_) ;  /* 0xffffffa002bc7950 */ /* 0x000fea0003c3ffff */
.L_x_8654:
        /* <DEDUP_REMOVED lines=15> */
.L_x_12117:


//--------------------- .text._ZN2at6native43_GLOBAL__N__9ae7fba5_10_SoftMax_cu_9f978f6322cunn_SoftMaxForwardRegIdddNS1_22SoftMaxForwardEpilogueElLi5EEEvPT1_PKT_T3_ --------------------------
	.section	.text._ZN2at6native43_GLOBAL__N__9ae7fba5_10_SoftMax_cu_9f978f6322cunn_SoftMaxForwardRegIdddNS1_22SoftMaxForwardEpilogueElLi5EEEvPT1_PKT_T3_,"ax",@progbits
	.align	128
.text._ZN2at6native43_GLOBAL__N__9ae7fba5_10_SoftMax_cu_9f978f6322cunn_SoftMaxForwardRegIdddNS1_22SoftMaxForwardEpilogueElLi5EEEvPT1_PKT_T3_:
        .type           _ZN2at6native43_GLOBAL__N__9ae7fba5_10_SoftMax_cu_9f978f6322cunn_SoftMaxForwardRegIdddNS1_22SoftMaxForwardEpilogueElLi5EEEvPT1_PKT_T3_,@function
        .size           _ZN2at6native43_GLOBAL__N__9ae7fba5_10_SoftMax_cu_9f978f6322cunn_SoftMaxForwardRegIdddNS1_22SoftMaxForwardEpilogueElLi5EEEvPT1_PKT_T3_,(.L_x_12119 - _ZN2at6native43_GLOBAL__N__9ae7fba5_10_SoftMax_cu_9f978f6322cunn_SoftMaxForwardRegIdddNS1_22SoftMaxForwardEpilogueElLi5EEEvPT1_PKT_T3_)
        .other          _ZN2at6native43_GLOBAL__N__9ae7fba5_10_SoftMax_cu_9f978f6322cunn_SoftMaxForwardRegIdddNS1_22SoftMaxForwardEpilogueElLi5EEEvPT1_PKT_T3_,@"STO_CUDA_ENTRY STV_DEFAULT"
_ZN2at6native43_GLOBAL__N__9ae7fba5_10_SoftMax_cu_9f978f6322cunn_SoftMaxForwardRegIdddNS1_22SoftMaxForwardEpilogueElLi5EEEvPT1_PKT_T3_:
        /* <DEDUP_REMOVED lines=34> */
[----:B------:R-:W-:-:S04]  /*0220*/  @!P2 IMAD.WIDE.U32 R10, R4, UR7, R10 ;  /* 0x00000007040aac25 */ /* 0x000fc8000f8e000a */
[----:B------:R-:W-:Y:S01]  /*0230*/  @!P2 IMAD R0, R5, UR7, R11 ;  /* 0x000000070500ac24 */ /* 0x000fe2000f8e020b */
[----:B--2---:R-:W-:Y:S01]  /*0240*/  @!P2 LEA R14, P5, R10, R14, 0x3 ;  /* 0x0000000e0a0ea211 */ /* 0x004fe200078a18ff */
[----:B------:R-:W-:-:S06]  /*0250*/  VIADD R12, R8, UR4 ;  /* 0x00000004080c7c36 */ /* 0x000fcc0008000000 */
[----:B0-----:R-:W0:Y:S01]  /*0260*/  @!P3 LDC.64 R16, c[0x0][0x218] ;  /* 0x00008600ff10bb82 */ /* 0x001e220000000a00 */
[----:B------:R-:W-:Y:S02]  /*0270*/  @!P2 LEA.HI.X R15, R10, R15, R0, 0x3, P5 ;  /* 0x0000000f0a0fa211 */ /* 0x000fe400028f1c00 */
[----:B------:R-:W-:Y:S02]  /*0280*/  SHF.R.S32.HI R13, RZ, 0x1f, R12 ;  /* 0x0000001fff0d7819 */ /* 0x000fe4000001140c */
[----:B------:R-:W-:Y:S01]  /*0290*/  ISETP.GE.U32.AND P4, PT, R12, R4, PT ;  /* 0x000000040c00720c */ /* 0x000fe20003f86070 */
[----:B------:R1:W2:Y:S03]  /*02a0*/  @!P2 LDG.E.64 R24, desc[UR8][R14.64] ;  /* 0x000000080e18a981 */ /* 0x0002a6000c1e1b00 */
[----:B------:R-:W-:Y:S01]  /*02b0*/  ISETP.GE.AND.EX P4, PT, R13, R5, PT, P4 ;  /* 0x000000050d00720c */ /* 0x000fe20003f86340 */
[----:B------:R-:W-:-:S04]  /*02c0*/  @!P3 IMAD.WIDE.U32 R8, R4, UR7, R8 ;  /* 0x000000070408bc25 */ /* 0x000fc8000f8e0008 */
[----:B------:R-:W-:-:S08]  /*02d0*/  @!P3 IMAD R0, R5, UR7, R9 ;  /* 0x000000070500bc24 */ /* 0x000fd0000f8e0209 */
        /* <DEDUP_REMOVED lines=8> */
[----:B------:R0:W5:Y:S01]  /*0360*/  @!P4 LDG.E.64 R20, desc[UR8][R8.64] ;  /* 0x000000080814c981 */ /* 0x000162000c1e1b00 */
[----:B------:R-:W-:Y:S02]  /*0370*/  @!P0 IMAD.MOV.U32 R12, RZ, RZ, -0x1 ;  /* 0xffffffffff0c8424 */ /* 0x000fe400078e00ff */
[----:B------:R-:W-:Y:S02]  /*0380*/  @!P0 IMAD.MOV.U32 R13, RZ, RZ, 0x7fefffff ;  /* 0x7fefffffff0d8424 */ /* 0x000fe400078e00ff */
[----:B-1----:R-:W-:Y:S02]  /*0390*/  @!P0 IMAD.MOV.U32 R15, RZ, RZ, R12 ;  /* 0x000000ffff0f8224 */ /* 0x002fe400078e000c */
[----:B0-----:R-:W-:Y:S02]  /*03a0*/  IMAD.MOV.U32 R8, RZ, RZ, -0x1 ;  /* 0xffffffffff087424 */ /* 0x001fe400078e00ff */
[----:B------:R-:W-:Y:S01]  /*03b0*/  IMAD.MOV.U32 R9, RZ, RZ, -0x100001 ;  /* 0xffefffffff097424 */ /* 0x000fe200078e00ff */
[----:B------:R-:W0:Y:S01]  /*03c0*/  S2UR UR6, SR_CgaCtaId ;  /* 0x00000000000679c3 */ /* 0x000e220000008800 */
[----:B------:R-:W-:Y:S01]  /*03d0*/  UMOV UR4, 0x400 ;  /* 0x0000040000047882 */ /* 0x000fe20000000000 */
[----:B------:R-:W-:Y:S01]  /*03e0*/  ULDC UR5, c[0x0][0x0] ;  /* 0x0000000000057ab9 */ /* 0x000fe20000000800 */
[----:B------:R-:W-:Y:S05]  /*03f0*/  BSSY B0, `(.L_x_8655) ;  /* 0x0000085000007945 */ /* 0x000fea0003800000 */
[----:B------:R-:W-:Y:S06]  /*0400*/  BAR.SYNC.DEFER_BLOCKING 0x0 ;  /* 0x0000000000007b1d */ /* 0x000fec0000010000 */
[----:B---3--:R-:W-:Y:S01]  /*0410*/  @!P0 DSETP.MAX.AND P5, P6, R2, -R12, PT ;  /* 0x8000000c0200822a */ /* 0x008fe20003eaf000 */
[----:B------:R-:W-:-:S05]  /*0420*/  @!P0 MOV R0, R2 ;  /* 0x0000000200008202 */ /* 0x000fca0000000f00 */
[----:B------:R-:W-:Y:S01]  /*0430*/  @!P0 SEL R15, R0, R15, P5 ;  /* 0x0000000f000f8207 */ /* 0x000fe20002800000 */
[----:B------:R-:W-:-:S05]  /*0440*/  @!P0 IMAD.MOV.U32 R0, RZ, RZ, R3 ;  /* 0x000000ffff008224 */ /* 0x000fca00078e0003 */
[----:B------:R-:W-:Y:S02]  /*0450*/  @!P0 FSEL R0, R0, -R13, P5 ;  /* 0x8000000d00008208 */ /* 0x000fe40002800000 */
[----:B------:R-:W-:-:S04]  /*0460*/  @!P0 LOP3.LUT R13, R13, 0x80000, RZ, 0xfc, !PT ;  /* 0x000800000d0d8812 */ /* 0x000fc800078efcff */
[----:B------:R-:W-:Y:S01]  /*0470*/  @!P0 SEL R0, R13, R0, P6 ;  /* 0x000000000d008207 */ /* 0x000fe20003000000 */
[----:B------:R-:W-:-:S04]  /*0480*/  @!P0 IMAD.MOV.U32 R8, RZ, RZ, R15 ;  /* 0x000000ffff088224 */ /* 0x000fc800078e000f */
[----:B------:R-:W-:Y:S02]  /*0490*/  @!P0 IMAD.MOV.U32 R9, RZ, RZ, R0 ;  /* 0x000000ffff098224 */ /* 0x000fe400078e0000 */
[----:B----4-:R-:W-:Y:S02]  /*04a0*/  @!P1 IMAD.MOV.U32 R11, RZ, RZ, R26 ;  /* 0x000000ffff0b9224 */ /* 0x010fe400078e001a */
[----:B------:R-:W-:Y:S02]  /*04b0*/  @!P1 IMAD.MOV.U32 R0, RZ, RZ, R8 ;  /* 0x000000ffff009224 */ /* 0x000fe400078e0008 */
        /* <DEDUP_REMOVED lines=19> */
[----:B------:R-:W-:-:S04]  /*05f0*/  @!P3 MOV R11, R22 ;  /* 0x00000016000bb202 */ /* 0x000fc80000000f00 */
        /* <DEDUP_REMOVED lines=11> */
[----:B------:R-:W-:Y:S01]  /*06b0*/  @!P4 IMAD.MOV.U32 R13, RZ, RZ, R21 ;  /* 0x000000ffff0dc224 */ /* 0x000fe200078e0015 */
[----:B------:R-:W-:-:S04]  /*06c0*/  @!P4 MOV R10, R9 ;  /* 0x00000009000ac202 */ /* 0x000fc80000000f00 */
[----:B------:R-:W-:Y:S02]  /*06d0*/  @!P4 SEL R8, R0, R11, P5 ;  /* 0x0000000b0008c207 */ /* 0x000fe40002800000 */
[----:B------:R-:W-:Y:S02]  /*06e0*/  @!P4 LOP3.LUT R15, R13, 0x80000, RZ, 0xfc, !PT ;  /* 0x000800000d0fc812 */ /* 0x000fe400078efcff */
[----:B------:R-:W-:-:S04]  /*06f0*/  @!P4 FSEL R0, R10, R13, P5 ;  /* 0x0000000d0a00c208 */ /* 0x000fc80002800000 */
[----:B------:R-:W-:Y:S01]  /*0700*/  @!P4 SEL R9, R15, R0, P6 ;  /* 0x000000000f09c207 */ /* 0x000fe20003000000 */
        /* <DEDUP_REMOVED lines=18> */
[----:B------:R-:W-:-:S04]  /*0830*/  LEA.HI R10, R11, R6, RZ, 0x5 ;  /* 0x000000060b0a7211 */ /* 0x000fc800078f28ff */
[----:B------:R-:W-:Y:S01]  /*0840*/  LOP3.LUT R11, R10, 0xffffffe0, RZ, 0xc0, !PT ;  /* 0xffffffe00a0b7812 */ /* 0x000fe200078ec0ff */
[----:B-1----:R-:W-:-:S06]  /*0850*/  DSETP.GEU.AND P5, PT, R16, R8, PT ;  /* 0x000000081000722a */ /* 0x002fcc0003fae000 */
[----:B------:R-:W-:Y:S02]  /*0860*/  FSEL R13, R9, R17, !P5 ;  /* 0x00000011090d7208 */ /* 0x000fe40006800000 */
[----:B------:R-:W-:-:S03]  /*0870*/  FSEL R12, R8, R16, !P5 ;  /* 0x00000010080c7208 */ /* 0x000fc60006800000 */
[----:B------:R-:W-:Y:S04]  /*0880*/  SHFL.DOWN PT, R9, R13, 0x1, 0x1f ;  /* 0x08201f000d097f89 */ /* 0x000fe800000e0000 */
[----:B------:R-:W1:Y:S01]  /*0890*/  SHFL.DOWN PT, R8, R12, 0x1, 0x1f ;  /* 0x08201f000c087f89 */ /* 0x000e6200000e0000 */
[----:B------:R-:W-:-:S05]  /*08a0*/  IMAD.IADD R11, R6, 0x1, -R11 ;  /* 0x00000001060b7824 */ /* 0x000fca00078e0a0b */
[----:B------:R-:W-:Y:S01]  /*08b0*/  ISETP.NE.AND P5, PT, R11, RZ, PT ;  /* 0x000000ff0b00720c */ /* 0x000fe20003fa5270 */
[----:B0-----:R-:W-:-:S12]  /*08c0*/  ULEA UR4, UR6, UR4, 0x18 ;  /* 0x0000000406047291 */ /* 0x001fd8000f8ec03f */
[----:B------:R-:W-:Y:S01]  /*08d0*/  @!P5 SHF.R.S32.HI R0, RZ, 0x5, R10 ;  /* 0x00000005ff00d819 */ /* 0x000fe2000001140a */
[----:B-1----:R-:W-:-:S06]  /*08e0*/  DSETP.GEU.AND P6, PT, R12, R8, PT ;  /* 0x000000080c00722a */ /* 0x002fcc0003fce000 */
[----:B------:R-:W-:Y:S02]  /*08f0*/  FSEL R15, R9, R13, !P6 ;  /* 0x0000000d090f7208 */ /* 0x000fe40007000000 */
[----:B------:R-:W-:Y:S02]  /*0900*/  FSEL R14, R8, R12, !P6 ;  /* 0x0000000c080e7208 */ /* 0x000fe40007000000 */
[----:B------:R-:W-:-:S05]  /*0910*/  @!P5 LEA R13, R0, UR4, 0x3 ;  /* 0x00000004000ddc11 */ /* 0x000fca000f8e18ff */
[----:B------:R0:W-:Y:S01]  /*0920*/  @!P5 STS.64 [R13], R14 ;  /* 0x0000000e0d00d388 */ /* 0x0001e20000000a00 */
[----:B------:R-:W-:Y:S01]  /*0930*/  USHF.R.U32.HI UR5, URZ, 0x5, UR5 ;  /* 0x000000053f057899 */ /* 0x000fe20008011605 */
[----:B------:R-:W-:Y:S05]  /*0940*/  BAR.SYNC.DEFER_BLOCKING 0x0 ;  /* 0x0000000000007b1d */ /* 0x000fea0000010000 */
        /* <DEDUP_REMOVED lines=42> */
.L_x_8719:
[----:B------:R-:W-:Y:S02]  /*0bf0*/  IMAD.MOV.U32 R12, RZ, RZ, R17 ;  /* 0x000000ffff0c7224 */ /* 0x000fe400078e0011 */
[----:B------:R-:W-:-:S06]  /*0c00*/  IMAD.MOV.U32 R13, RZ, RZ, R18 ;  /* 0x000000ffff0d7224 */ /* 0x000fcc00078e0012 */
[----:B-12---:R-:W-:-:S06]  /*0c10*/  DSETP.GEU.AND P6, PT, R12, R8, PT ;  /* 0x000000080c00722a */ /* 0x006fcc0003fce000 */
[----:B------:R-:W-:Y:S02]  /*0c20*/  FSEL R8, R8, R17, !P6 ;  /* 0x0000001108087208 */ /* 0x000fe40007000000 */
[----:B------:R-:W-:-:S07]  /*0c30*/  FSEL R9, R9, R18, !P6 ;  /* 0x0000001209097208 */ /* 0x000fce0007000000 */
.L_x_8656:
[----:B------:R-:W-:Y:S05]  /*0c40*/  BSYNC B0 ;  /* 0x0000000000007941 */ /* 0x000fea0003800000 */
.L_x_8655:
[----:B------:R-:W-:Y:S01]  /*0c50*/  ISETP.NE.AND P6, PT, R6, RZ, PT ;  /* 0x000000ff0600720c */ /* 0x000fe20003fc5270 */
[----:B------:R-:W-:Y:S05]  /*0c60*/  WARPSYNC.ALL ;  /* 0x0000000000007948 */ /* 0x000fea0003800000 */
[----:B0-----:R-:W-:-:S07]  /*0c70*/  P2R R17, PR, RZ, 0x40 ;  /* 0x00000040ff117803 */ /* 0x001fce0000000000 */
[----:B-1----:R0:W-:Y:S01]  /*0c80*/  @!P6 STS.64 [UR4], R8 ;  /* 0x00000008ff00e988 */ /* 0x0021e20008000a04 */
[----:B------:R-:W-:Y:S01]  /*0c90*/  BAR.SYNC.DEFER_BLOCKING 0x0 ;  /* 0x0000000000007b1d */ /* 0x000fe20000010000 */
[----:B0-----:R-:W-:-:S05]  /*0ca0*/  CS2R R8, SRZ ;  /* 0x0000000000087805 */ /* 0x001fca000001ff00 */
[----:B------:R-:W-:Y:S01]  /*0cb0*/  BSSY B0, `(.L_x_8658) ;  /* 0x0000040000007945 */ /* 0x000fe20003800000 */
[----:B------:R-:W0:Y:S03]  /*0cc0*/  LDS.64 R18, [UR4] ;  /* 0x00000004ff127984 */ /* 0x000e260008000a00 */
        /* <DEDUP_REMOVED lines=60> */
.L_x_8661:
[----:B------:R-:W-:Y:S05]  /*1090*/  BSYNC B1 ;  /* 0x0000000000017941 */ /* 0x000fea0003800000 */
.L_x_8660:
[----:B------:R-:W-:-:S11]  /*10a0*/  DADD R8, RZ, R14 ;  /* 0x00000000ff087229 */ /* 0x000fd6000000000e */
.L_x_8659:
[----:B------:R-:W-:Y:S05]  /*10b0*/  BSYNC B0 ;  /* 0x0000000000007941 */ /* 0x000fea0003800000 */
.L_x_8658:
        /* <DEDUP_REMOVED lines=61> */
.L_x_8665:
[----:B------:R-:W-:Y:S05]  /*1490*/  BSYNC B1 ;  /* 0x0000000000017941 */ /* 0x000fea0003800000 */
.L_x_8664:
[----:B------:R-:W-:-:S11]  /*14a0*/  DADD R8, R8, R28 ;  /* 0x0000000008087229 */ /* 0x000fd6000000001c */
.L_x_8663:
[----:B------:R-:W-:Y:S05]  /*14b0*/  BSYNC B0 ;  /* 0x0000000000007941 */ /* 0x000fea0003800000 */
.L_x_8662:
        /* <DEDUP_REMOVED lines=61> */
.L_x_8669:
[----:B------:R-:W-:Y:S05]  /*1890*/  BSYNC B1 ;  /* 0x0000000000017941 */ /* 0x000fea0003800000 */
.L_x_8668:
[----:B------:R-:W-:-:S11]  /*18a0*/  DADD R8, R8, R28 ;  /* 0x0000000008087229 */ /* 0x000fd6000000001c */
.L_x_8667:
[----:B------:R-:W-:Y:S05]  /*18b0*/  BSYNC B0 ;  /* 0x0000000000007941 */ /* 0x000fea0003800000 */
.L_x_8666:
        /* <DEDUP_REMOVED lines=59> */
[----:B------:R-:W-:-:S06]  /*1c70*/  @!P6 IMAD.MOV.U32 R12, RZ, RZ, RZ ;  /* 0x000000ffff0ce224 */ /* 0x000fcc00078e00ff */
[----:B------:R-:W-:-:S11]  /*1c80*/  @!P6 DMUL R28, R30, R12 ;  /* 0x0000000c1e1ce228 */ /* 0x000fd60000000000 */
.L_x_8673:
[----:B------:R-:W-:Y:S05]  /*1c90*/  BSYNC B1 ;  /* 0x0000000000017941 */ /* 0x000fea0003800000 */
.L_x_8672:
[----:B------:R-:W-:-:S11]  /*1ca0*/  DADD R8, R8, R28 ;  /* 0x0000000008087229 */ /* 0x000fd6000000001c */
.L_x_8671:
[----:B------:R-:W-:Y:S05]  /*1cb0*/  BSYNC B0 ;  /* 0x0000000000007941 */ /* 0x000fea0003800000 */
.L_x_8670:
        /* <DEDUP_REMOVED lines=61> */
.L_x_8677:
[----:B------:R-:W-:Y:S05]  /*2090*/  BSYNC B1 ;  /* 0x0000000000017941 */ /* 0x000fea0003800000 */
.L_x_8676:
[----:B------:R-:W-:-:S11]  /*20a0*/  DADD R8, R8, R28 ;  /* 0x0000000008087229 */ /* 0x000fd6000000001c */
.L_x_8675:
[----:B------:R-:W-:Y:S05]  /*20b0*/  BSYNC B0 ;  /* 0x0000000000007941 */ /* 0x000fea0003800000 */
.L_x_8674:
[----:B------:R-:W-:Y:S01]  /*20c0*/  SHFL.DOWN PT, R13, R9, 0x10, 0x1f ;  /* 0x0a001f00090d7f89 */ /* 0x000fe200000e0000 */
[----:B------:R-:W-:Y:S01]  /*20d0*/  BAR.SYNC.DEFER_BLOCKING 0x0 ;  /* 0x0000000000007b1d */ /* 0x000fe20000010000 */
[----:B------:R-:W-:-:S05]  /*20e0*/  ISETP.NE.AND P6, PT, R11, RZ, PT ;  /* 0x000000ff0b00720c */ /* 0x000fca0003fc5270 */
[----:B------:R-:W-:Y:S01]  /*20f0*/  BSSY B0, `(.L_x_8678) ;  /* 0x0000028000007945 */ /* 0x000fe20003800000 */
[----:B------:R-:W1:Y:S02]  /*2100*/  SHFL.DOWN PT, R12, R8, 0x10, 0x1f ;  /* 0x0a001f00080c7f89 */ /* 0x000e6400000e0000 */
[----:B-1----:R-:W-:-:S07]  /*2110*/  DADD R12, R12, R8 ;  /* 0x000000000c0c7229 */ /* 0x002fce0000000008 */
[----:B------:R-:W-:Y:S04]  /*2120*/  SHFL.DOWN PT, R15, R13, 0x8, 0x1f ;  /* 0x09001f000d0f7f89 */ /* 0x000fe800000e0000 */
[----:B------:R-:W1:Y:S02]  /*2130*/  SHFL.DOWN PT, R14, R12, 0x8, 0x1f ;  /* 0x09001f000c0e7f89 */ /* 0x000e6400000e0000 */
[----:B-1----:R-:W-:Y:S01]  /*2140*/  DADD R14, R12, R14 ;  /* 0x000000000c0e7229 */ /* 0x002fe2000000000e */
[----:B------:R-:W-:-:S04]  /*2150*/  @!P5 SHF.R.S32.HI R13, RZ, 0x5, R10 ;  /* 0x00000005ff0dd819 */ /* 0x000fc8000001140a */
[----:B------:R-:W-:Y:S02]  /*2160*/  @!P5 LEA R13, R13, UR4, 0x3 ;  /* 0x000000040d0ddc11 */ /* 0x000fe4000f8e18ff */
        /* <DEDUP_REMOVED lines=12> */
[----:B------:R-:W-:-:S13]  /*2230*/  ISETP.NE.AND P5, PT, R16, RZ, PT ;  /* 0x000000ff1000720c */ /* 0x000fda0003fa5270 */
[----:B------:R1:W2:Y:S01]  /*2240*/  @!P5 LDS.64 R8, [R0] ;  /* 0x000000000008d984 */ /* 0x0002a20000000a00 */
[----:B------:R-:W-:Y:S05]  /*2250*/  @P6 BRA `(.L_x_8679) ;  /* 0x0000000000446947 */ /* 0x000fea0003800000 */
[----:B------:R-:W-:-:S03]  /*2260*/  UMOV UR5, 0xffffffff ;  /* 0xffffffff00057882 */ /* 0x000fc60000000000 */
[----:B------:R-:W-:Y:S05]  /*2270*/  BRA.DIV UR5, `(.L_x_8680) ;  /* 0x0000002605487947 */ /* 0x000fea000b800000 */
[----:B-12---:R-:W-:Y:S04]  /*2280*/  SHFL.DOWN PT, R11, R9, 0x10, 0x1f ;  /* 0x0a001f00090b7f89 */ /* 0x006fe800000e0000 */
        /* <DEDUP_REMOVED lines=11> */
[----:B------:R1:W2:Y:S04]  /*2340*/  SHFL.DOWN PT, R11, R9, 0x1, 0x1f ;  /* 0x08201f00090b7f89 */ /* 0x0002a800000e0000 */
[----:B------:R1:W3:Y:S02]  /*2350*/  SHFL.DOWN PT, R10, R8, 0x1, 0x1f ;  /* 0x08201f00080a7f89 */ /* 0x0002e400000e0000 */
.L_x_8730:
[----:B-123--:R-:W-:-:S11]  /*2360*/  DADD R8, R8, R10 ;  /* 0x0000000008087229 */ /* 0x00efd6000000000a */
.L_x_8679:
[----:B------:R-:W-:Y:S05]  /*2370*/  BSYNC B0 ;  /* 0x0000000000007941 */ /* 0x000fea0003800000 */
.L_x_8678:
[----:B------:R-:W-:Y:S01]  /*2380*/  ISETP.NE.AND P5, PT, R17, RZ, PT ;  /* 0x000000ff1100720c */ /* 0x000fe20003fa5270 */
[----:B------:R-:W-:-:S12]  /*2390*/  WARPSYNC.ALL ;  /* 0x0000000000007948 */ /* 0x000fd80003800000 */
[----:B--2---:R2:W-:Y:S01]  /*23a0*/  @!P5 STS.64 [UR4], R8 ;  /* 0x00000008ff00d988 */ /* 0x0045e20008000a04 */
[----:B------:R-:W-:Y:S06]  /*23b0*/  BAR.SYNC.DEFER_BLOCKING 0x0 ;  /* 0x0000000000007b1d */ /* 0x000fec0000010000 */
[----:B------:R-:W-:Y:S01]  /*23c0*/  BSSY B0, `(.L_x_8681) ;  /* 0x000005f000007945 */ /* 0x000fe20003800000 */
[----:B------:R-:W3:Y:S03]  /*23d0*/  LDS.64 R16, [UR4] ;  /* 0x00000004ff107984 */ /* 0x000ee60008000a00 */
[----:B------:R-:W-:Y:S05]  /*23e0*/  @P0 BRA `(.L_x_8682) ;  /* 0x0000000400700947 */ /* 0x000fea0003800000 */
[----:B0-----:R-:W-:Y:S01]  /*23f0*/  DADD R2, R2, -R18 ;  /* 0x0000000002027229 */ /* 0x001fe20000000812 */
[----:B--2---:R-:W-:Y:S01]  /*2400*/  IMAD.MOV.U32 R8, RZ, RZ, 0x652b82fe ;  /* 0x652b82feff087424 */ /* 0x004fe200078e00ff */
[----:B------:R-:W-:Y:S01]  /*2410*/  UMOV UR4, 0xfefa39ef ;  /* 0xfefa39ef00047882 */ /* 0x000fe20000000000 */
[----:B------:R-:W-:Y:S01]  /*2420*/  IMAD.MOV.U32 R9, RZ, RZ, 0x3ff71547 ;  /* 0x3ff71547ff097424 */ /* 0x000fe200078e00ff */
[----:B------:R-:W-:Y:S01]  /*2430*/  UMOV UR5, 0x3fe62e42 ;  /* 0x3fe62e4200057882 */ /* 0x000fe20000000000 */
[----:B------:R-:W-:Y:S04]  /*2440*/  BSSY B1, `(.L_x_8683) ;  /* 0x000003d000017945 */ /* 0x000fe80003800000 */
[----:B------:R-:W-:Y:S01]  /*2450*/  DFMA R8, R2, R8, 6.75539944105574400000e+15 ;  /* 0x433800000208742b */ /* 0x000fe20000000008 */
[----:B------:R-:W-:-:S07]  /*2460*/  FSETP.GEU.FTZ.AND P0, PT, |R3|, 4.1917929649353027344, PT ;  /* 0x4086232b0300780b */ /* 0x000fce0003f1e200 */
        /* <DEDUP_REMOVED lines=26> */
[----:B---3--:R-:W0:Y:S01]  /*2610*/  MUFU.RCP64H R13, R17 ;  /* 0x00000011000d7308 */ /* 0x008e220000001800 */
[----:B------:R-:W-:Y:S01]  /*2620*/  UMOV UR5, 0x3fa55555 ;  /* 0x3fa5555500057882 */ /* 0x000fe20000000000 */
[----:B------:R-:W-:-:S04]  /*2630*/  MOV R12, 0x1 ;  /* 0x00000001000c7802 */ /* 0x000fc80000000f00 */
        /* <DEDUP_REMOVED lines=29> */
.L_x_8684:
[----:B------:R-:W-:Y:S05]  /*2810*/  BSYNC B1 ;  /* 0x0000000000017941 */ /* 0x000fea0003800000 */
.L_x_8683:
[----:B------:R-:W-:Y:S01]  /*2820*/  IMAD.MOV.U32 R8, RZ, RZ, R10 ;  /* 0x000000ffff087224 */ /* 0x000fe200078e000a */
[----:B------:R-:W-:Y:S01]  /*2830*/  FSETP.GEU.AND P6, PT, |R11|, 6.5827683646048100446e-37, PT ;  /* 0x036000000b00780b */ /* 0x000fe20003fce200 */
[----:B------:R-:W-:Y:S01]  /*2840*/  IMAD.MOV.U32 R9, RZ, RZ, R11 ;  /* 0x000000ffff097224 */ /* 0x000fe200078e000b */
[----:B------:R-:W-:Y:S01]  /*2850*/  ULDC.64 UR4, c[0x0][0x210] ;  /* 0x0000840000047ab9 */ /* 0x000fe20000000a00 */
[----:B------:R-:W-:Y:S01]  /*2860*/  IMAD.WIDE.U32 R6, R4, UR7, R6 ;  /* 0x0000000704067c25 */ /* 0x000fe2000f8e0006 */
[----:B------:R-:W-:Y:S03]  /*2870*/  BSSY B1, `(.L_x_8685) ;  /* 0x0000012000017945 */ /* 0x000fe60003800000 */
[----:B------:R-:W-:Y:S01]  /*2880*/  DMUL R2, R12, R8 ;  /* 0x000000080c027228 */ /* 0x000fe20000000000 */
[----:B------:R-:W-:Y:S01]  /*2890*/  IMAD R5, R5, UR7, R7 ;  /* 0x0000000705057c24 */ /* 0x000fe2000f8e0207 */
[----:B------:R-:W-:-:S04]  /*28a0*/  LEA R14, P5, R6, UR4, 0x3 ;  /* 0x00000004060e7c11 */ /* 0x000fc8000f8a18ff */
[----:B------:R-:W-:Y:S02]  /*28b0*/  LEA.HI.X R15, R6, UR5, R5, 0x3, P5 ;  /* 0x00000005060f7c11 */ /* 0x000fe4000a8f1c05 */
        /* <DEDUP_REMOVED lines=10> */
[----:B------:R-:W-:Y:S05]  /*2960*/  CALL.REL.NOINC `($__internal_42_$__cuda_sm20_div_rn_f64_full) ;  /* 0x0000002000847944 */ /* 0x000fea0003c00000 */
[----:B------:R-:W-:Y:S02]  /*2970*/  IMAD.MOV.U32 R2, RZ, RZ, R4 ;  /* 0x000000ffff027224 */ /* 0x000fe400078e0004 */
[----:B------:R-:W-:-:S07]  /*2980*/  IMAD.MOV.U32 R3, RZ, RZ, R5 ;  /* 0x000000ffff037224 */ /* 0x000fce00078e0005 */
.L_x_8686:
[----:B------:R-:W-:Y:S05]  /*2990*/  BSYNC B1 ;  /* 0x0000000000017941 */ /* 0x000fea0003800000 */
.L_x_8685:
[----:B------:R4:W-:Y:S02]  /*29a0*/  STG.E.64 desc[UR8][R14.64], R2 ;  /* 0x000000020e007986 */ /* 0x0009e4000c101b08 */
.L_x_8682:
[----:B------:R-:W-:Y:S05]  /*29b0*/  BSYNC B0 ;  /* 0x0000000000007941 */ /* 0x000fea0003800000 */
.L_x_8681:
[----:B------:R-:W-:Y:S04]  /*29c0*/  BSSY B0, `(.L_x_8687) ;  /* 0x0000061000007945 */ /* 0x000fe80003800000 */
[----:B------:R-:W-:Y:S05]  /*29d0*/  @P1 BRA `(.L_x_8688) ;  /* 0x00000004007c1947 */ /* 0x000fea0003800000 */
[----:B0-----:R-:W-:Y:S01]  /*29e0*/  DADD R26, R26, -R18 ;  /* 0x000000001a1a7229 */ /* 0x001fe20000000812 */
[----:B----4-:R-:W-:Y:S01]  /*29f0*/  IMAD.MOV.U32 R2, RZ, RZ, 0x652b82fe ;  /* 0x652b82feff027424 */ /* 0x010fe200078e00ff */
[----:B------:R-:W-:Y:S01]  /*2a00*/  UMOV UR4, 0xfefa39ef ;  /* 0xfefa39ef00047882 */ /* 0x000fe20000000000 */
[----:B------:R-:W-:Y:S01]  /*2a10*/  IMAD.MOV.U32 R3, RZ, RZ, 0x3ff71547 ;  /* 0x3ff71547ff037424 */ /* 0x000fe200078e00ff */
[----:B------:R-:W-:Y:S01]  /*2a20*/  UMOV UR5, 0x3fe62e42 ;  /* 0x3fe62e4200057882 */ /* 0x000fe20000000000 */
[----:B--23--:R-:W0:Y:S01]  /*2a30*/  MUFU.RCP64H R9, R17 ;  /* 0x0000001100097308 */ /* 0x00ce220000001800 */
[----:B------:R-:W-:Y:S01]  /*2a40*/  IMAD.MOV.U32 R8, RZ, RZ, 0x1 ;  /* 0x00000001ff087424 */ /* 0x000fe200078e00ff */
[----:B-1----:R-:W1:Y:S01]  /*2a50*/  S2R R0, SR_TID.X ;  /* 0x0000000000007919 */ /* 0x002e620000002100 */
        /* <DEDUP_REMOVED lines=59> */
.L_x_8690:
[----:B------:R-:W-:Y:S05]  /*2e10*/  BSYNC B1 ;  /* 0x0000000000017941 */ /* 0x000fea0003800000 */
.L_x_8689:
[----:B------:R-:W-:Y:S01]  /*2e20*/  MOV R6, R8 ;  /* 0x0000000800067202 */ /* 0x000fe20000000f00 */
[----:B------:R-:W-:Y:S01]  /*2e30*/  IMAD.MOV.U32 R7, RZ, RZ, R9 ;  /* 0x000000ffff077224 */ /* 0x000fe200078e0009 */
[----:B------:R-:W0:Y:S01]  /*2e40*/  LDC.64 R10, c[0x0][0x220] ;  /* 0x00008800ff0a7b82 */ /* 0x000e220000000a00 */
[----:B------:R-:W-:Y:S01]  /*2e50*/  ULDC UR4, c[0x0][0x0] ;  /* 0x0000000000047ab9 */ /* 0x000fe20000000800 */
[----:B------:R-:W-:Y:S01]  /*2e60*/  FSETP.GEU.AND P5, PT, |R9|, 6.5827683646048100446e-37, PT ;  /* 0x036000000900780b */ /* 0x000fe20003fae200 */
[----:B------:R-:W-:Y:S02]  /*2e70*/  BSSY B1, `(.L_x_8691) ;  /* 0x0000014000017945 */ /* 0x000fe40003800000 */
        /* <DEDUP_REMOVED lines=16> */
[----:B------:R-:W-:Y:S05]  /*2f80*/  CALL.REL.NOINC `($__internal_42_$__cuda_sm20_div_rn_f64_full) ;  /* 0x0000001800fc7944 */ /* 0x000fea0003c00000 */
[----:B------:R-:W-:Y:S02]  /*2f90*/  IMAD.MOV.U32 R2, RZ, RZ, R4 ;  /* 0x000000ffff027224 */ /* 0x000fe400078e0004 */
[----:B------:R-:W-:-:S07]  /*2fa0*/  IMAD.MOV.U32 R3, RZ, RZ, R5 ;  /* 0x000000ffff037224 */ /* 0x000fce00078e0005 */
.L_x_8692:
[----:B------:R-:W-:Y:S05]  /*2fb0*/  BSYNC B1 ;  /* 0x0000000000017941 */ /* 0x000fea0003800000 */
.L_x_8691:
[----:B------:R0:W-:Y:S02]  /*2fc0*/  STG.E.64 desc[UR8][R14.64], R2 ;  /* 0x000000020e007986 */ /* 0x0001e4000c101b08 */
.L_x_8688:
[----:B------:R-:W-:Y:S05]  /*2fd0*/  BSYNC B0 ;  /* 0x0000000000007941 */ /* 0x000fea0003800000 */
.L_x_8687:
[----:B------:R-:W-:Y:S04]  /*2fe0*/  BSSY B0, `(.L_x_8693) ;  /* 0x0000061000007945 */ /* 0x000fe80003800000 */
[----:B------:R-:W-:Y:S05]  /*2ff0*/  @P2 BRA `(.L_x_8694) ;  /* 0x00000004007c2947 */ /* 0x000fea0003800000 */
[----:B0-----:R-:W-:Y:S01]  /*3000*/  DADD R24, R24, -R18 ;  /* 0x0000000018187229 */ /* 0x001fe20000000812 */
[----:B----4-:R-:W-:Y:S01]  /*3010*/  IMAD.MOV.U32 R2, RZ, RZ, 0x652b82fe ;  /* 0x652b82feff027424 */ /* 0x010fe200078e00ff */
[----:B------:R-:W-:Y:S01]  /*3020*/  MOV R3, 0x3ff71547 ;  /* 0x3ff7154700037802 */ /* 0x000fe20000000f00 */
[----:B------:R-:W-:Y:S01]  /*3030*/  UMOV UR4, 0xfefa39ef ;  /* 0xfefa39ef00047882 */ /* 0x000fe20000000000 */
[----:B------:R-:W-:Y:S01]  /*3040*/  UMOV UR5, 0x3fe62e42 ;  /* 0x3fe62e4200057882 */ /* 0x000fe20000000000 */
[----:B-1-3--:R-:W2:Y:S01]  /*3050*/  MUFU.RCP64H R11, R17 ;  /* 0x00000011000b7308 */ /* 0x00aea20000001800 */
[----:B------:R-:W-:Y:S01]  /*3060*/  IMAD.MOV.U32 R10, RZ, RZ, 0x1 ;  /* 0x00000001ff0a7424 */ /* 0x000fe200078e00ff */
[----:B------:R-:W0:Y:S01]  /*3070*/  S2R R0, SR_TID.X ;  /* 0x0000000000007919 */ /* 0x000e220000002100 */
[----:B------:R-:W-:Y:S01]  /*3080*/  DFMA R2, R24, R2, 6.75539944105574400000e+15 ;  /* 0x433800001802742b */ /* 0x000fe20000000002 */
[----:B------:R-:W-:Y:S01]  /*3090*/  BSSY B1, `(.L_x_8695) ;  /* 0x000003b000017945 */ /* 0x000fe20003800000 */
[----:B------:R-:W-:-:S06]  /*30a0*/  FSETP.GEU.FTZ.AND P0, PT, |R25|, 4.1917929649353027344, PT ;  /* 0x4086232b1900780b */ /* 0x000fcc0003f1e200 */
[----:B------:R-:W-:Y:S02]  /*30b0*/  DADD R4, R2, -6.75539944105574400000e+15 ;  /* 0xc338000002047429 */ /* 0x000fe40000000000 */
        /* <DEDUP_REMOVED lines=37> */
[----:B------:R-:W1:Y:S06]  /*3310*/  LDC R7, c[0x0][RZ] ;  /* 0x00000000ff077b82 */ /* 0x000e6c0000000800 */
[----:B------:R-:W-:Y:S02]  /*3320*/  DFMA R10, R4, R8, 1 ;  /* 0x3ff00000040a742b */ /* 0x000fe40000000008 */
[----:B------:R-:W-:-:S08]  /*3330*/  DFMA R4, -R16, R12, 1 ;  /* 0x3ff000001004742b */ /* 0x000fd0000000010c */
[----:B------:R-:W-:Y:S01]  /*3340*/  DFMA R4, R12, R4, R12 ;  /* 0x000000040c04722b */ /* 0x000fe2000000000c */
[----:B------:R-:W-:Y:S02]  /*3350*/  IMAD R9, R2, 0x100000, R11 ;  /* 0x0010000002097824 */ /* 0x000fe400078e020b */
[----:B------:R-:W-:Y:S01]  /*3360*/  IMAD.MOV.U32 R8, RZ, RZ, R10 ;  /* 0x000000ffff087224 */ /* 0x000fe200078e000a */
[----:B0-----:R-:W-:Y:S07]  /*3370*/  @!P0 BRA `(.L_x_8696) ;  /* 0x0000000000308947 */ /* 0x001fee0003800000 */
        /* <DEDUP_REMOVED lines=12> */
.L_x_8696:
[----:B------:R-:W-:Y:S05]  /*3440*/  BSYNC B1 ;  /* 0x0000000000017941 */ /* 0x000fea0003800000 */
.L_x_8695:
[----:B------:R-:W-:Y:S01]  /*3450*/  IMAD.MOV.U32 R10, RZ, RZ, R8 ;  /* 0x000000ffff0a7224 */ /* 0x000fe200078e0008 */
[----:B------:R-:W0:Y:S01]  /*3460*/  LDC.64 R12, c[0x0][0x220] ;  /* 0x00008800ff0c7b82 */ /* 0x000e220000000a00 */
[----:B------:R-:W-:Y:S01]  /*3470*/  IMAD.MOV.U32 R11, RZ, RZ, R9 ;  /* 0x000000ffff0b7224 */ /* 0x000fe200078e0009 */
[----:B------:R-:W-:Y:S01]  /*3480*/  FSETP.GEU.AND P2, PT, |R9|, 6.5827683646048100446e-37, PT ;  /* 0x036000000900780b */ /* 0x000fe20003f4e200 */
[----:B-1----:R-:W-:Y:S01]  /*3490*/  IMAD R6, R7, 0x2, R0 ;  /* 0x0000000207067824 */ /* 0x002fe200078e0200 */
        /* <DEDUP_REMOVED lines=16> */
[----:B------:R-:W-:Y:S05]  /*35a0*/  CALL.REL.NOINC `($__internal_42_$__cuda_sm20_div_rn_f64_full) ;  /* 0x0000001400747944 */ /* 0x000fea0003c00000 */
[----:B------:R-:W-:Y:S02]  /*35b0*/  IMAD.MOV.U32 R2, RZ, RZ, R4 ;  /* 0x000000ffff027224 */ /* 0x000fe400078e0004 */
[----:B------:R-:W-:-:S07]  /*35c0*/  IMAD.MOV.U32 R3, RZ, RZ, R5 ;  /* 0x000000ffff037224 */ /* 0x000fce00078e0005 */
.L_x_8698:
[----:B------:R-:W-:Y:S05]  /*35d0*/  BSYNC B1 ;  /* 0x0000000000017941 */ /* 0x000fea0003800000 */
.L_x_8697:
[----:B------:R0:W-:Y:S02]  /*35e0*/  STG.E.64 desc[UR8][R14.64], R2 ;  /* 0x000000020e007986 */ /* 0x0001e4000c101b08 */
.L_x_8694:
[----:B------:R-:W-:Y:S05]  /*35f0*/  BSYNC B0 ;  /* 0x0000000000007941 */ /* 0x000fea0003800000 */
.L_x_8693:
[----:B------:R-:W-:Y:S04]  /*3600*/  BSSY B0, `(.L_x_8699) ;  /* 0x0000062000007945 */ /* 0x000fe80003800000 */
[----:B------:R-:W-:Y:S05]  /*3610*/  @P3 BRA `(.L_x_8700) ;  /* 0x0000000400803947 */ /* 0x000fea0003800000 */
[----:B0-----:R-:W-:Y:S01]  /*3620*/  DADD R22, R22, -R18 ;  /* 0x0000000016167229 */ /* 0x001fe20000000812 */
[----:B----4-:R-:W-:Y:S01]  /*3630*/  MOV R2, 0x652b82fe ;  /* 0x652b82fe00027802 */ /* 0x010fe20000000f00 */
[----:B------:R-:W-:Y:S01]  /*3640*/  IMAD.MOV.U32 R3, RZ, RZ, 0x3ff71547 ;  /* 0x3ff71547ff037424 */ /* 0x000fe200078e00ff */
        /* <DEDUP_REMOVED lines=65> */
.L_x_8702:
[----:B------:R-:W-:Y:S05]  /*3a60*/  BSYNC B1 ;  /* 0x0000000000017941 */ /* 0x000fea0003800000 */
.L_x_8701:
        /* <DEDUP_REMOVED lines=23> */
[----:B------:R-:W-:Y:S01]  /*3be0*/  MOV R2, R4 ;  /* 0x0000000400027202 */ /* 0x000fe20000000f00 */
[----:B------:R-:W-:-:S07]  /*3bf0*/  IMAD.MOV.U32 R3, RZ, RZ, R5 ;  /* 0x000000ffff037224 */ /* 0x000fce00078e0005 */
.L_x_8704:
[----:B------:R-:W-:Y:S05]  /*3c00*/  BSYNC B1 ;  /* 0x0000000000017941 */ /* 0x000fea0003800000 */
.L_x_8703:
[----:B------:R0:W-:Y:S02]  /*3c10*/  STG.E.64 desc[UR8][R14.64], R2 ;  /* 0x000000020e007986 */ /* 0x0001e4000c101b08 */
.L_x_8700:
[----:B------:R-:W-:Y:S05]  /*3c20*/  BSYNC B0 ;  /* 0x0000000000007941 */ /* 0x000fea0003800000 */
.L_x_8699:
[----:B------:R-:W-:Y:S05]  /*3c30*/  @P4 EXIT ;  /* 0x000000000000494d */ /* 0x000fea0003800000 */
[----:B0-----:R-:W-:Y:S01]  /*3c40*/  DADD R18, R20, -R18 ;  /* 0x0000000014127229 */ /* 0x001fe20000000812 */
[----:B----4-:R-:W-:Y:S01]  /*3c50*/  IMAD.MOV.U32 R2, RZ, RZ, 0x652b82fe ;  /* 0x652b82feff027424 */ /* 0x010fe200078e00ff */
[----:B------:R-:W-:Y:S01]  /*3c60*/  UMOV UR4, 0xfefa39ef ;  /* 0xfefa39ef00047882 */ /* 0x000fe20000000000 */
[----:B------:R-:W-:Y:S01]  /*3c70*/  IMAD.MOV.U32 R3, RZ, RZ, 0x3ff71547 ;  /* 0x3ff71547ff037424 */ /* 0x000fe200078e00ff */
[----:B------:R-:W-:Y:S01]  /*3c80*/  UMOV UR5, 0x3fe62e42 ;  /* 0x3fe62e4200057882 */ /* 0x000fe20000000000 */
[----:B-1-3--:R-:W2:Y:S01]  /*3c90*/  MUFU.RCP64H R11, R17 ;  /* 0x00000011000b7308 */ /* 0x00aea20000001800 */
[----:B------:R-:W-:Y:S01]  /*3ca0*/  IMAD.MOV.U32 R10, RZ, RZ, 0x1 ;  /* 0x00000001ff0a7424 */ /* 0x000fe200078e00ff */
[----:B------:R-:W0:Y:S01]  /*3cb0*/  S2R R0, SR_TID.X ;  /* 0x0000000000007919 */ /* 0x000e220000002100 */
[----:B------:R-:W-:Y:S01]  /*3cc0*/  BSSY B0, `(.L_x_8705) ;  /* 0x000003c000007945 */ /* 0x000fe20003800000 */
[----:B------:R-:W-:Y:S01]  /*3cd0*/  DFMA R2, R18, R2, 6.75539944105574400000e+15 ;  /* 0x433800001202742b */ /* 0x000fe20000000002 */
[----:B------:R-:W-:-:S07]  /*3ce0*/  FSETP.GEU.FTZ.AND P0, PT, |R19|, 4.1917929649353027344, PT ;  /* 0x4086232b1300780b */ /* 0x000fce0003f1e200 */
        /* <DEDUP_REMOVED lines=42> */
[----:B------:R-:W-:Y:S01]  /*3f90*/  IMAD R9, R2, 0x100000, R11 ;  /* 0x0010000002097824 */ /* 0x000fe200078e020b */
[----:B------:R-:W-:Y:S01]  /*3fa0*/  MOV R8, R10 ;  /* 0x0000000a00087202 */ /* 0x000fe20000000f00 */
[----:B0-----:R-:W-:Y:S08]  /*3fb0*/  @!P0 BRA `(.L_x_8706) ;  /* 0x0000000000308947 */ /* 0x001ff00003800000 */
        /* <DEDUP_REMOVED lines=12> */
.L_x_8706:
[----:B------:R-:W-:Y:S05]  /*4080*/  BSYNC B0 ;  /* 0x0000000000007941 */ /* 0x000fea0003800000 */
.L_x_8705:
[----:B------:R-:W-:Y:S01]  /*4090*/  IMAD.MOV.U32 R10, RZ, RZ, R8 ;  /* 0x000000ffff0a7224 */ /* 0x000fe200078e0008 */
[----:B------:R-:W0:Y:S01]  /*40a0*/  LDC.64 R12, c[0x0][0x220] ;  /* 0x00008800ff0c7b82 */ /* 0x000e220000000a00 */
[----:B------:R-:W-:Y:S01]  /*40b0*/  IMAD.MOV.U32 R11, RZ, RZ, R9 ;  /* 0x000000ffff0b7224 */ /* 0x000fe200078e0009 */
[----:B------:R-:W-:Y:S01]  /*40c0*/  FSETP.GEU.AND P2, PT, |R9|, 6.5827683646048100446e-37, PT ;  /* 0x036000000900780b */ /* 0x000fe20003f4e200 */
[C---:B-1----:R-:W-:Y:S01]  /*40d0*/  IMAD R0, R7.reuse, 0x2, R0 ;  /* 0x0000000207007824 */ /* 0x042fe200078e0200 */
        /* <DEDUP_REMOVED lines=17> */
[----:B------:R-:W-:Y:S05]  /*41f0*/  CALL.REL.NOINC `($__internal_42_$__cuda_sm20_div_rn_f64_full) ;  /* 0x0000000800607944 */ /* 0x000fea0003c00000 */
[----:B------:R-:W-:Y:S02]  /*4200*/  IMAD.MOV.U32 R2, RZ, RZ, R4 ;  /* 0x000000ffff027224 */ /* 0x000fe400078e0004 */
[----:B------:R-:W-:-:S07]  /*4210*/  IMAD.MOV.U32 R3, RZ, RZ, R5 ;  /* 0x000000ffff037224 */ /* 0x000fce00078e0005 */
.L_x_8708:
[----:B------:R-:W-:Y:S05]  /*4220*/  BSYNC B0 ;  /* 0x0000000000007941 */ /* 0x000fea0003800000 */
.L_x_8707:
[----:B------:R-:W-:Y:S01]  /*4230*/  STG.E.64 desc[UR8][R14.64], R2 ;  /* 0x000000020e007986 */ /* 0x000fe2000c101b08 */
[----:B------:R-:W-:Y:S05]  /*4240*/  EXIT ;  /* 0x000000000000794d */ /* 0x000fea0003800000 */
.L_x_8657:
[----:B-1----:R-:W-:Y:S02]  /*4250*/  IMAD.MOV.U32 R15, RZ, RZ, R9 ;  /* 0x000000ffff0f7224 */ /* 0x002fe400078e0009 */
[----:B------:R-:W-:Y:S02]  /*4260*/  IMAD.MOV.U32 R14, RZ, RZ, 0x10 ;  /* 0x00000010ff0e7424 */ /* 0x000fe400078e00ff */
[----:B------:R-:W-:Y:S02]  /*4270*/  IMAD.MOV.U32 R13, RZ, RZ, 0x1f ;  /* 0x0000001fff0d7424 */ /* 0x000fe400078e00ff */
[----:B------:R-:W-:-:S07]  /*4280*/  IMAD.MOV.U32 R12, RZ, RZ, -0x1 ;  /* 0xffffffffff0c7424 */ /* 0x000fce00078e00ff */
[----:B------:R-:W-:Y:S05]  /*4290*/  WARPSYNC.COLLECTIVE R12, `(.L_x_8709) ;  /* 0x000000000c087348 */ /* 0x000fea0003c00000 */
[----:B------:R0:W1:Y:S02]  /*42a0*/  SHFL.DOWN P6, R28, R15, R14, R13 ;  /* 0x0800000e0f1c7389 */ /* 0x00006400000c000d */
[----:B01----:R-:W-:Y:S01]  /*42b0*/  ENDCOLLECTIVE ;  /* 0x000000000000791b */ /* 0x003fe20003800000 */
.L_x_8709:
[----:B------:R-:W-:Y:S01]  /*42c0*/  IMAD.MOV.U32 R15, RZ, RZ, R8 ;  /* 0x000000ffff0f7224 */ /* 0x000fe200078e0008 */
[----:B------:R-:W-:-:S07]  /*42d0*/  MOV R17, R28 ;  /* 0x0000001c00117202 */ /* 0x000fce0000000f00 */
[----:B------:R-:W-:Y:S05]  /*42e0*/  WARPSYNC.COLLECTIVE R12, `(.L_x_8710) ;  /* 0x000000000c087348 */ /* 0x000fea0003c00000 */
[----:B------:R0:W1:Y:S02]  /*42f0*/  SHFL.DOWN P6, R28, R15, R14, R13 ;  /* 0x0800000e0f1c7389 */ /* 0x00006400000c000d */
[----:B01----:R-:W-:Y:S01]  /*4300*/  ENDCOLLECTIVE ;  /* 0x000000000000791b */ /* 0x003fe20003800000 */
.L_x_8710:
        /* <DEDUP_REMOVED lines=12> */
.L_x_8711:
[----:B------:R-:W-:Y:S02]  /*43d0*/  IMAD.MOV.U32 R15, RZ, RZ, R19 ;  /* 0x000000ffff0f7224 */ /* 0x000fe400078e0013 */
[----:B------:R-:W-:-:S07]  /*43e0*/  IMAD.MOV.U32 R9, RZ, RZ, R28 ;  /* 0x000000ffff097224 */ /* 0x000fce00078e001c */
[----:B------:R-:W-:Y:S05]  /*43f0*/  WARPSYNC.COLLECTIVE R12, `(.L_x_8712) ;  /* 0x000000000c087348 */ /* 0x000fea0003c00000 */
[----:B------:R0:W1:Y:S02]  /*4400*/  SHFL.DOWN P6, R28, R15, R14, R13 ;  /* 0x0800000e0f1c7389 */ /* 0x00006400000c000d */
[----:B01----:R-:W-:Y:S01]  /*4410*/  ENDCOLLECTIVE ;  /* 0x000000000000791b */ /* 0x003fe20003800000 */
.L_x_8712:
[----:B------:R-:W-:Y:S01]  /*4420*/  IMAD.MOV.U32 R12, RZ, RZ, R19 ;  /* 0x000000ffff0c7224 */ /* 0x000fe200078e0013 */
[----:B------:R-:W-:Y:S01]  /*4430*/  MOV R14, 0x4 ;  /* 0x00000004000e7802 */ /* 0x000fe20000000f00 */
[----:B------:R-:W-:Y:S02]  /*4440*/  IMAD.MOV.U32 R13, RZ, RZ, R17 ;  /* 0x000000ffff0d7224 */ /* 0x000fe400078e0011 */
        /* <DEDUP_REMOVED lines=10> */
.L_x_8713:
[----:B------:R-:W-:Y:S02]  /*44f0*/  IMAD.MOV.U32 R15, RZ, RZ, R29 ;  /* 0x000000ffff0f7224 */ /* 0x000fe400078e001d */
[----:B------:R-:W-:-:S07]  /*4500*/  IMAD.MOV.U32 R9, RZ, RZ, R28 ;  /* 0x000000ffff097224 */ /* 0x000fce00078e001c */
[----:B------:R-:W-:Y:S05]  /*4510*/  WARPSYNC.COLLECTIVE R12, `(.L_x_8714) ;  /* 0x000000000c087348 */ /* 0x000fea0003c00000 */
[----:B------:R0:W1:Y:S02]  /*4520*/  SHFL.DOWN P6, R28, R15, R14, R13 ;  /* 0x0800000e0f1c7389 */ /* 0x00006400000c000d */
[----:B01----:R-:W-:Y:S01]  /*4530*/  ENDCOLLECTIVE ;  /* 0x000000000000791b */ /* 0x003fe20003800000 */
.L_x_8714:
        /* <DEDUP_REMOVED lines=13> */
.L_x_8715:
[----:B------:R-:W-:Y:S02]  /*4610*/  IMAD.MOV.U32 R15, RZ, RZ, R19 ;  /* 0x000000ffff0f7224 */ /* 0x000fe400078e0013 */
[----:B------:R-:W-:-:S07]  /*4620*/  IMAD.MOV.U32 R9, RZ, RZ, R28 ;  /* 0x000000ffff097224 */ /* 0x000fce00078e001c */
[----:B------:R-:W-:Y:S05]  /*4630*/  WARPSYNC.COLLECTIVE R12, `(.L_x_8716) ;  /* 0x000000000c087348 */ /* 0x000fea0003c00000 */
[----:B------:R0:W1:Y:S02]  /*4640*/  SHFL.DOWN P6, R28, R15, R14, R13 ;  /* 0x0800000e0f1c7389 */ /* 0x00006400000c000d */
[----:B01----:R-:W-:Y:S01]  /*4650*/  ENDCOLLECTIVE ;  /* 0x000000000000791b */ /* 0x003fe20003800000 */
.L_x_8716:
[----:B------:R-:W-:Y:S02]  /*4660*/  IMAD.MOV.U32 R12, RZ, RZ, R19 ;  /* 0x000000ffff0c7224 */ /* 0x000fe400078e0013 */
[----:B------:R-:W-:Y:S02]  /*4670*/  IMAD.MOV.U32 R13, RZ, RZ, R30 ;  /* 0x000000ffff0d7224 */ /* 0x000fe400078e001e */
[----:B------:R-:W-:Y:S01]  /*4680*/  IMAD.MOV.U32 R14, RZ, RZ, 0x1 ;  /* 0x00000001ff0e7424 */ /* 0x000fe200078e00ff */
[----:B------:R-:W-:-:S06]  /*4690*/  MOV R8, R28 ;  /* 0x0000001c00087202 */ /* 0x000fcc0000000f00 */
        /* <DEDUP_REMOVED lines=9> */
.L_x_8717:
[----:B------:R-:W-:Y:S01]  /*4730*/  IMAD.MOV.U32 R15, RZ, RZ, R17 ;  /* 0x000000ffff0f7224 */ /* 0x000fe200078e0011 */
[----:B------:R-:W-:-:S07]  /*4740*/  MOV R9, R28 ;  /* 0x0000001c00097202 */ /* 0x000fce0000000f00 */
[----:B------:R-:W-:Y:S05]  /*4750*/  WARPSYNC.COLLECTIVE R12, `(.L_x_8718) ;  /* 0x000000000c087348 */ /* 0x000fea0003c00000 */
[----:B------:R0:W1:Y:S02]  /*4760*/  SHFL.DOWN P6, R28, R15, R14, R13 ;  /* 0x0800000e0f1c7389 */ /* 0x00006400000c000d */
[----:B01----:R-:W-:Y:S01]  /*4770*/  ENDCOLLECTIVE ;  /* 0x000000000000791b */ /* 0x003fe20003800000 */
.L_x_8718:
[----:B------:R-:W-:Y:S01]  /*4780*/  IMAD.MOV.U32 R8, RZ, RZ, R28 ;  /* 0x000000ffff087224 */ /* 0x000fe200078e001c */
[----:B------:R-:W-:Y:S06]  /*4790*/  BRA `(.L_x_8719) ;  /* 0xffffffc400147947 */ /* 0x000fec000383ffff */
.L_x_8680:
[----:B--2---:R-:W-:Y:S02]  /*47a0*/  IMAD.MOV.U32 R15, RZ, RZ, R9 ;  /* 0x000000ffff0f7224 */ /* 0x004fe400078e0009 */
[----:B------:R-:W-:Y:S02]  /*47b0*/  IMAD.MOV.U32 R14, RZ, RZ, 0x10 ;  /* 0x00000010ff0e7424 */ /* 0x000fe400078e00ff */
[----:B-1----:R-:W-:Y:S02]  /*47c0*/  IMAD.MOV.U32 R13, RZ, RZ, 0x1f ;  /* 0x0000001fff0d7424 */ /* 0x002fe400078e00ff */
[----:B------:R-:W-:-:S07]  /*47d0*/  IMAD.MOV.U32 R12, RZ, RZ, -0x1 ;  /* 0xffffffffff0c7424 */ /* 0x000fce00078e00ff */
[----:B0-----:R-:W-:Y:S05]  /*47e0*/  WARPSYNC.COLLECTIVE R12, `(.L_x_8720) ;  /* 0x000000000c087348 */ /* 0x001fea0003c00000 */
[----:B------:R1:W2:Y:S02]  /*47f0*/  SHFL.DOWN P6, R28, R15, R14, R13 ;  /* 0x0800000e0f1c7389 */ /* 0x0002a400000c000d */
[----:B012---:R-:W-:Y:S01]  /*4800*/  ENDCOLLECTIVE ;  /* 0x000000000000791b */ /* 0x007fe20003800000 */
.L_x_8720:
[----:B------:R-:W-:Y:S01]  /*4810*/  IMAD.MOV.U32 R15, RZ, RZ, R8 ;  /* 0x000000ffff0f7224 */ /* 0x000fe200078e0008 */
[----:B------:R-:W-:-:S07]  /*4820*/  MOV R11, R28 ;  /* 0x0000001c000b7202 */ /* 0x000fce0000000f00 */
[----:B------:R-:W-:Y:S05]  /*4830*/  WARPSYNC.COLLECTIVE R12, `(.L_x_8721) ;  /* 0x000000000c087348 */ /* 0x000fea0003c00000 */
[----:B------:R0:W1:Y:S02]  /*4840*/  SHFL.DOWN P6, R28, R15, R14, R13 ;  /* 0x0800000e0f1c7389 */ /* 0x00006400000c000d */
[----:B01----:R-:W-:Y:S01]  /*4850*/  ENDCOLLECTIVE ;  /* 0x000000000000791b */ /* 0x003fe20003800000 */
.L_x_8721:
[----:B------:R-:W-:Y:S02]  /*4860*/  IMAD.MOV.U32 R14, RZ, RZ, 0x8 ;  /* 0x00000008ff0e7424 */ /* 0x000fe400078e00ff */
[----:B------:R-:W-:-:S06]  /*4870*/  IMAD.MOV.U32 R10, RZ, RZ, R28 ;  /* 0x000000ffff0a7224 */ /* 0x000fcc00078e001c */
[----:B------:R-:W-:-:S10]  /*4880*/  DADD R10, R8, R10 ;  /* 0x00000000080a7229 */ /* 0x000fd4000000000a */
[----:B------:R-:W-:-:S07]  /*4890*/  IMAD.MOV.U32 R15, RZ, RZ, R11 ;  /* 0x000000ffff0f7224 */ /* 0x000fce00078e000b */
[----:B------:R-:W-:Y:S05]  /*48a0*/  WARPSYNC.COLLECTIVE R12, `(.L_x_8722) ;  /* 0x000000000c087348 */ /* 0x000fea0003c00000 */
[----:B------:R0:W1:Y:S02]  /*48b0*/  SHFL.DOWN P6, R28, R15, R14, R13 ;  /* 0x0800000e0f1c7389 */ /* 0x00006400000c000d */
[----:B01----:R-:W-:Y:S01]  /*48c0*/  ENDCOLLECTIVE ;  /* 0x000000000000791b */ /* 0x003fe20003800000 */
.L_x_8722:
[----:B------:R-:W-:Y:S02]  /*48d0*/  IMAD.MOV.U32 R15, RZ, RZ, R10 ;  /* 0x000000ffff0f7224 */ /* 0x000fe400078e000a */
[----:B------:R-:W-:-:S07]  /*48e0*/  IMAD.MOV.U32 R31, RZ, RZ, R28 ;  /* 0x000000ffff1f7224 */ /* 0x000fce00078e001c */
[----:B------:R-:W-:Y:S05]  /*48f0*/  WARPSYNC.COLLECTIVE R12, `(.L_x_8723) ;  /* 0x000000000c087348 */ /* 0x000fea0003c00000 */
[----:B------:R0:W1:Y:S02]  /*4900*/  SHFL.DOWN P6, R28, R15, R14, R13 ;  /* 0x0800000e0f1c7389 */ /* 0x00006400000c000d */
[----:B01----:R-:W-:Y:S01]  /*4910*/  ENDCOLLECTIVE ;  /* 0x000000000000791b */ /* 0x003fe20003800000 */
.L_x_8723:
[----:B------:R-:W-:Y:S01]  /*4920*/  IMAD.MOV.U32 R14, RZ, RZ, 0x4 ;  /* 0x00000004ff0e7424 */ /* 0x000fe200078e00ff */
[----:B------:R-:W-:-:S06]  /*4930*/  MOV R30, R28 ;  /* 0x0000001c001e7202 */ /* 0x000fcc0000000f00 */
[----:B------:R-:W-:-:S10]  /*4940*/  DADD R30, R10, R30 ;  /* 0x000000000a1e7229 */ /* 0x000fd4000000001e */
[----:B------:R-:W-:-:S07]  /*4950*/  IMAD.MOV.U32 R15, RZ, RZ, R31 ;  /* 0x000000ffff0f7224 */ /* 0x000fce00078e001f */
[----:B------:R-:W-:Y:S05]  /*4960*/  WARPSYNC.COLLECTIVE R12, `(.L_x_8724) ;  /* 0x000000000c087348 */ /* 0x000fea0003c00000 */
[----:B------:R0:W1:Y:S02]  /*4970*/  SHFL.DOWN P6, R28, R15, R14, R13 ;  /* 0x0800000e0f1c7389 */ /* 0x00006400000c000d */
[----:B01----:R-:W-:Y:S01]  /*4980*/  ENDCOLLECTIVE ;  /* 0x000000000000791b */ /* 0x003fe20003800000 */
.L_x_8724:
[----:B------:R-:W-:Y:S02]  /*4990*/  IMAD.MOV.U32 R15, RZ, RZ, R30 ;  /* 0x000000ffff0f7224 */ /* 0x000fe400078e001e */
[----:B------:R-:W-:-:S07]  /*49a0*/  IMAD.MOV.U32 R33, RZ, RZ, R28 ;  /* 0x000000ffff217224 */ /* 0x000fce00078e001c */
[----:B------:R-:W-:Y:S05]  /*49b0*/  WARPSYNC.COLLECTIVE R12, `(.L_x_8725) ;  /* 0x000000000c087348 */ /* 0x000fea0003c00000 */
[----:B------:R0:W1:Y:S02]  /*49c0*/  SHFL.DOWN P6, R28, R15, R14, R13 ;  /* 0x0800000e0f1c7389 */ /* 0x00006400000c000d */
[----:B01----:R-:W-:Y:S01]  /*49d0*/  ENDCOLLECTIVE ;  /* 0x000000000000791b */ /* 0x003fe20003800000 */
.L_x_8725:
[----:B------:R-:W-:Y:S01]  /*49e0*/  MOV R14, 0x2 ;  /* 0x00000002000e7802 */ /* 0x000fe20000000f00 */
[----:B------:R-:W-:-:S06]  /*49f0*/  IMAD.MOV.U32 R32, RZ, RZ, R28 ;  /* 0x000000ffff207224 */ /* 0x000fcc00078e001c */
[----:B------:R-:W-:-:S10]  /*4a00*/  DADD R32, R30, R32 ;  /* 0x000000001e207229 */ /* 0x000fd40000000020 */
[----:B------:R-:W-:-:S07]  /*4a10*/  IMAD.MOV.U32 R15, RZ, RZ, R33 ;  /* 0x000000ffff0f7224 */ /* 0x000fce00078e0021 */
[----:B------:R-:W-:Y:S05]  /*4a20*/  WARPSYNC.COLLECTIVE R12, `(.L_x_8726) ;  /* 0x000000000c087348 */ /* 0x000fea0003c00000 */
[----:B------:R0:W1:Y:S02]  /*4a30*/  SHFL.DOWN P6, R28, R15, R14, R13 ;  /* 0x0800000e0f1c7389 */ /* 0x00006400000c000d */
[----:B01----:R-:W-:Y:S01]  /*4a40*/  ENDCOLLECTIVE ;  /* 0x000000000000791b */ /* 0x003fe20003800000 */
.L_x_8726:
[----:B------:R-:W-:Y:S02]  /*4a50*/  IMAD.MOV.U32 R15, RZ, RZ, R32 ;  /* 0x000000ffff0f7224 */ /* 0x000fe400078e0020 */
[----:B------:R-:W-:-:S07]  /*4a60*/  IMAD.MOV.U32 R9, RZ, RZ, R28 ;  /* 0x000000ffff097224 */ /* 0x000fce00078e001c */
[----:B------:R-:W-:Y:S05]  /*4a70*/  WARPSYNC.COLLECTIVE R12, `(.L_x_8727) ;  /* 0x000000000c087348 */ /* 0x000fea0003c00000 */
[----:B------:R0:W1:Y:S02]  /*4a80*/  SHFL.DOWN P6, R28, R15, R14, R13 ;  /* 0x0800000e0f1c7389 */ /* 0x00006400000c000d */
[----:B01----:R-:W-:Y:S01]  /*4a90*/  ENDCOLLECTIVE ;  /* 0x000000000000791b */ /* 0x003fe20003800000 */
.L_x_8727:
[----:B------:R-:W-:Y:S02]  /*4aa0*/  IMAD.MOV.U32 R14, RZ, RZ, 0x1 ;  /* 0x00000001ff0e7424 */ /* 0x000fe400078e00ff */
[----:B------:R-:W-:-:S06]  /*4ab0*/  IMAD.MOV.U32 R8, RZ, RZ, R28 ;  /* 0x000000ffff087224 */ /* 0x000fcc00078e001c */
[----:B------:R-:W-:-:S10]  /*4ac0*/  DADD R8, R32, R8 ;  /* 0x0000000020087229 */ /* 0x000fd40000000008 */
[----:B------:R-:W-:-:S07]  /*4ad0*/  IMAD.MOV.U32 R15, RZ, RZ, R9 ;  /* 0x000000ffff0f7224 */ /* 0x000fce00078e0009 */
[----:B------:R-:W-:Y:S05]  /*4ae0*/  WARPSYNC.COLLECTIVE R12, `(.L_x_8728) ;  /* 0x000000000c087348 */ /* 0x000fea0003c00000 */
[----:B------:R0:W1:Y:S02]  /*4af0*/  SHFL.DOWN P6, R28, R15, R14, R13 ;  /* 0x0800000e0f1c7389 */ /* 0x00006400000c000d */
[----:B01----:R-:W-:Y:S01]  /*4b00*/  ENDCOLLECTIVE ;  /* 0x000000000000791b */ /* 0x003fe20003800000 */
.L_x_8728:
[----:B------:R-:W-:Y:S01]  /*4b10*/  MOV R15, R8 ;  /* 0x00000008000f7202 */ /* 0x000fe20000000f00 */
[----:B------:R-:W-:-:S07]  /*4b20*/  IMAD.MOV.U32 R11, RZ, RZ, R28 ;  /* 0x000000ffff0b7224 */ /* 0x000fce00078e001c */
[----:B------:R-:W-:Y:S05]  /*4b30*/  WARPSYNC.COLLECTIVE R12, `(.L_x_8729) ;  /* 0x000000000c087348 */ /* 0x000fea0003c00000 */
[----:B------:R0:W1:Y:S02]  /*4b40*/  SHFL.DOWN P6, R28, R15, R14, R13 ;  /* 0x0800000e0f1c7389 */ /* 0x00006400000c000d */
[----:B01----:R-:W-:Y:S01]  /*4b50*/  ENDCOLLECTIVE ;  /* 0x000000000000791b */ /* 0x003fe20003800000 */
.L_x_8729:
[----:B------:R-:W-:Y:S01]  /*4b60*/  IMAD.MOV.U32 R10, RZ, RZ, R28 ;  /* 0x000000ffff0a7224 */ /* 0x000fe200078e001c */
[----:B------:R-:W-:Y:S06]  /*4b70*/  BRA `(.L_x_8730) ;  /* 0xffffffd400f87947 */ /* 0x000fec000383ffff */
        .weak           $__internal_42_$__cuda_sm20_div_rn_f64_full
        .type           $__internal_42_$__cuda_sm20_div_rn_f64_full,@function
        .size           $__internal_42_$__cuda_sm20_div_rn_f64_full,(.L_x_12119 - $__internal_42_$__cuda_sm20_div_rn_f64_full)
$__internal_42_$__cuda_sm20_div_rn_f64_full:
[C---:B------:R-:W-:Y:S01]  /*4b80*/  FSETP.GEU.AND P0, PT, |R11|.reuse, 1.469367938527859385e-39, PT ;  /* 0x001000000b00780b */ /* 0x040fe20003f0e200 */
[----:B------:R-:W-:Y:S01]  /*4b90*/  IMAD.MOV.U32 R28, RZ, RZ, 0x1 ;  /* 0x00000001ff1c7424 */ /* 0x000fe200078e00ff */
[----:B------:R-:W-:Y:S01]  /*4ba0*/  LOP3.LUT R12, R11, 0x800fffff, RZ, 0xc0, !PT ;  /* 0x800fffff0b0c7812 */ /* 0x000fe200078ec0ff */
[----:B------:R-:W-:Y:S01]  /*4bb0*/  IMAD.MOV.U32 R3, RZ, RZ, 0x1ca00000 ;  /* 0x1ca00000ff037424 */ /* 0x000fe200078e00ff */
[C---:B------:R-:W-:Y:S01]  /*4bc0*/  FSETP.GEU.AND P5, PT, |R9|.reuse, 1.469367938527859385e-39, PT ;  /* 0x001000000900780b */ /* 0x040fe20003fae200 */
[----:B------:R-:W-:Y:S01]  /*4bd0*/  IMAD.MOV.U32 R6, RZ, RZ, R8 ;  /* 0x000000ffff067224 */ /* 0x000fe200078e0008 */
[----:B------:R-:W-:Y:S01]  /*4be0*/  LOP3.LUT R13, R12, 0x3ff00000, RZ, 0xfc, !PT ;  /* 0x3ff000000c0d7812 */ /* 0x000fe200078efcff */
[----:B------:R-:W-:Y:S01]  /*4bf0*/  IMAD.MOV.U32 R12, RZ, RZ, R10 ;  /* 0x000000ffff0c7224 */ /* 0x000fe200078e000a */
[----:B------:R-:W-:Y:S01]  /*4c00*/  LOP3.LUT R2, R9, 0x7ff00000, RZ, 0xc0, !PT ;  /* 0x7ff0000009027812 */ /* 0x000fe200078ec0ff */
[----:B------:R-:W-:Y:S03]  /*4c10*/  BSSY B2, `(.L_x_8731) ;  /* 0x000004e000027945 */ /* 0x000fe60003800000 */
[----:B------:R-:W-:Y:S01]  /*4c20*/  MOV R4, R2 ;  /* 0x0000000200047202 */ /* 0x000fe20000000f00 */
[----:B------:R-:W-:-:S04]  /*4c30*/  @!P0 DMUL R12, R10, 8.98846567431157953865e+307 ;  /* 0x7fe000000a0c8828 */ /* 0x000fc80000000000 */
[C---:B------:R-:W-:Y:S02]  /*4c40*/  @!P5 LOP3.LUT R5, R11.reuse, 0x7ff00000, RZ, 0xc0, !PT ;  /* 0x7ff000000b05d812 */ /* 0x040fe400078ec0ff */
[----:B------:R-:W0:Y:S02]  /*4c50*/  MUFU.RCP64H R29, R13 ;  /* 0x0000000d001d7308 */ /* 0x000e240000001800 */
[C---:B------:R-:W-:Y:S02]  /*4c60*/  @!P5 ISETP.GE.U32.AND P6, PT, R2.reuse, R5, PT ;  /* 0x000000050200d20c */ /* 0x040fe40003fc6070 */
[----:B------:R-:W-:Y:S02]  /*4c70*/  LOP3.LUT R5, R11, 0x7ff00000, RZ, 0xc0, !PT ;  /* 0x7ff000000b057812 */ /* 0x000fe400078ec0ff */
[----:B------:R-:W-:Y:S02]  /*4c80*/  @!P5 SEL R7, R3, 0x63400000, !P6 ;  /* 0x634000000307d807 */ /* 0x000fe40007000000 */
[----:B------:R-:W-:-:S02]  /*4c90*/  ISETP.GE.U32.AND P6, PT, R2, R5, PT ;  /* 0x000000050200720c */ /* 0x000fc40003fc6070 */
[----:B------:R-:W-:Y:S02]  /*4ca0*/  @!P5 LOP3.LUT R32, R7, 0x80000000, R9, 0xf8, !PT ;  /* 0x800000000720d812 */ /* 0x000fe400078ef809 */
[----:B------:R-:W-:Y:S02]  /*4cb0*/  @!P0 LOP3.LUT R5, R13, 0x7ff00000, RZ, 0xc0, !PT ;  /* 0x7ff000000d058812 */ /* 0x000fe400078ec0ff */
[----:B------:R-:W-:Y:S01]  /*4cc0*/  @!P5 LOP3.LUT R33, R32, 0x100000, RZ, 0xfc, !PT ;  /* 0x001000002021d812 */ /* 0x000fe200078efcff */
[----:B------:R-:W-:Y:S01]  /*4cd0*/  @!P5 IMAD.MOV.U32 R32, RZ, RZ, RZ ;  /* 0x000000ffff20d224 */ /* 0x000fe200078e00ff */
[----:B0-----:R-:W-:Y:S01]  /*4ce0*/  DFMA R30, R28, -R12, 1 ;  /* 0x3ff000001c1e742b */ /* 0x001fe2000000080c */
[----:B------:R-:W-:-:S07]  /*4cf0*/  VIADD R34, R5, 0xffffffff ;  /* 0xffffffff05227836 */ /* 0x000fce0000000000 */
[----:B------:R-:W-:-:S08]  /*4d00*/  DFMA R30, R30, R30, R30 ;  /* 0x0000001e1e1e722b */ /* 0x000fd0000000001e */
[----:B------:R-:W-:Y:S01]  /*4d10*/  DFMA R30, R28, R30, R28 ;  /* 0x0000001e1c1e722b */ /* 0x000fe2000000001c */
[----:B------:R-:W-:-:S04]  /*4d20*/  SEL R29, R3, 0x63400000, !P6 ;  /* 0x63400000031d7807 */ /* 0x000fc80007000000 */
        /* <DEDUP_REMOVED lines=39> */
.L_x_8732:
        /* <DEDUP_REMOVED lines=16> */
.L_x_8735:
[----:B------:R-:W-:Y:S02]  /*50a0*/  LOP3.LUT R3, R11, 0x80000, RZ, 0xfc, !PT ;  /* 0x000800000b037812 */ /* 0x000fe400078efcff */
[----:B------:R-:W-:Y:S01]  /*50b0*/  MOV R2, R10 ;  /* 0x0000000a00027202 */ /* 0x000fe20000000f00 */
[----:B------:R-:W-:Y:S06]  /*50c0*/  BRA `(.L_x_8733) ;  /* 0x0000000000087947 */ /* 0x000fec0003800000 */
.L_x_8734:
[----:B------:R-:W-:Y:S01]  /*50d0*/  LOP3.LUT R3, R9, 0x80000, RZ, 0xfc, !PT ;  /* 0x0008000009037812 */ /* 0x000fe200078efcff */
[----:B------:R-:W-:-:S07]  /*50e0*/  IMAD.MOV.U32 R2, RZ, RZ, R8 ;  /* 0x000000ffff027224 */ /* 0x000fce00078e0008 */
.L_x_8733:
[----:B------:R-:W-:Y:S05]  /*50f0*/  BSYNC B2 ;  /* 0x0000000000027941 */ /* 0x000fea0003800000 */
.L_x_8731:
[----:B------:R-:W-:Y:S02]  /*5100*/  IMAD.MOV.U32 R4, RZ, RZ, R2 ;  /* 0x000000ffff047224 */ /* 0x000fe400078e0002 */
[----:B------:R-:W-:Y:S02]  /*5110*/  IMAD.MOV.U32 R5, RZ, RZ, R3 ;  /* 0x000000ffff057224 */ /* 0x000fe400078e0003 */
[----:B------:R-:W-:Y:S02]  /*5120*/  IMAD.MOV.U32 R2, RZ, RZ, R0 ;  /* 0x000000ffff027224 */ /* 0x000fe400078e0000 */
[----:B------:R-:W-:-:S04]  /*5130*/  IMAD.MOV.U32 R3, RZ, RZ, 0x0 ;  /* 0x00000000ff037424 */ /* 0x000fc800078e00ff */
[----:B------:R-:W-:Y:S05]  /*5140*/  RET.REL.NODEC R2 `(_ZN2at6native43_GLOBAL__N__9ae7fba5_10_SoftMax_cu_9f978f6322cunn_SoftMaxForwardRegIdddNS1_22SoftMaxForwardEpilogueElLi5EEEvPT1_PKT_T3_) ;  /* 0xffffffac02ac7950 */ /* 0x000fea0003c3ffff */
.L_x_8736:
        /* <DEDUP_REMOVED lines=11> */
.L_x_12119:


//--------------------- .text._ZN2at6native43_GLOBAL__N__9ae7fba5_10_SoftMax_cu_9f978f6322cunn_SoftMaxForwardRegIdddNS1_22SoftMaxForwardEpilogueElLi4EEEvPT1_PKT_T3_ --------------------------
	.section	.text._ZN2at6native43_GLOBAL__N__9ae7fba5_10_SoftMax_cu_9f978f6322cunn_SoftMaxForwardRegIdddNS1_22SoftMaxForwardEpilogueElLi4EEEvPT1_PKT_T3_,"ax",@progbits
	.align	128
.text._ZN2at6native43_GLOBAL__N__9ae7fba5_10_SoftMax_cu_9f978f6322cunn_SoftMaxForwardRegIdddNS1_22SoftMaxForwardEpilogueElLi4EEEvPT1_PKT_T3_:
        .type           _ZN2at6native43_GLOBAL__N__9ae7fba5_10_SoftMax_cu_9f978f6322cunn_SoftMaxForwardRegIdddNS1_22SoftMaxForwardEpilogueElLi4EEEvPT1_PKT_T3_,@function
        .size           _ZN2at6native43_GLOBAL__N__9ae7fba5_10_SoftMax_cu_9f978f6322cunn_SoftMaxForwardRegIdddNS1_22SoftMaxForwardEpilogueElLi4EEEvPT1_PKT_T3_,(.L_x_12121 - _ZN2at6native43_GLOBAL__N__9ae7fba5_10_SoftMax_cu_9f978f6322cunn_SoftMaxForwardRegIdddNS1_22SoftMaxForwardEpilogueElLi4EEEvPT1_PKT_T3_)
        .other          _ZN2at6native43_GLOBAL__N__9ae7fba5_10_SoftMax_cu_9f978f6322cunn_SoftMaxForwardRegIdddNS1_22SoftMaxForwardEpilogueElLi4EEEvPT1_PKT_T3_,@"STO_CUDA_ENTRY STV_DEFAULT"
_ZN2at6native43_GLOBAL__N__9ae7fba5_10_SoftMax_cu_9f978f6322cunn_SoftMaxForwardRegIdddNS1_22SoftMaxForwardEpilogueElLi4EEEvPT1_PKT_T3_:
        /* <DEDUP_REMOVED lines=24> */
[----:B------:R-:W-:Y:S01]  /*0180*/  @!P0 LEA.HI.X R17, R6, R17, R0, 0x3, P3 ;  /* 0x0000001106118211 */ /* 0x000fe200018f1c00 */
[----:B------:R-:W-:-:S04]  /*0190*/  VIADD R6, R8, UR4 ;  /* 0x0000000408067c36 */ /* 0x000fc80008000000 */
[----:B------:R2:W3:Y:S01]  /*01a0*/  @!P0 LDG.E.64 R10, desc[UR8][R16.64] ;  /* 0x00000008100a8981 */ /* 0x0004e2000c1e1b00 */
[----:B------:R-:W-:Y:S01]  /*01b0*/  SHF.R.S32.HI R7, RZ, 0x1f, R6 ;  /* 0x0000001fff077819 */ /* 0x000fe20000011406 */
[----:B------:R-:W-:Y:S01]  /*01c0*/  @!P1 IMAD R0, R13, UR7, R19 ;  /* 0x000000070d009c24 */ /* 0x000fe2000f8e0213 */
[----:B------:R-:W-:Y:S02]  /*01d0*/  ISETP.GE.U32.AND P3, PT, R6, R12, PT ;  /* 0x0000000c0600720c */ /* 0x000fe40003f66070 */
[C---:B-1----:R-:W-:Y:S02]  /*01e0*/  @!P1 LEA R20, P4, R18.reuse, R20, 0x3 ;  /* 0x0000001412149211 */ /* 0x042fe400078818ff */
[----:B------:R-:W-:Y:S02]  /*01f0*/  ISETP.GE.AND.EX P3, PT, R7, R13, PT, P3 ;  /* 0x0000000d0700720c */ /* 0x000fe40003f66330 */
[----:B------:R-:W-:Y:S01]  /*0200*/  @!P1 LEA.HI.X R21, R18, R21, R0, 0x3, P4 ;  /* 0x0000001512159211 */ /* 0x000fe200020f1c00 */
[----:B------:R-:W-:-:S04]  /*0210*/  @!P2 IMAD.WIDE.U32 R8, R12, UR7, R8 ;  /* 0x000000070c08ac25 */ /* 0x000fc8000f8e0008 */
[----:B------:R0:W4:Y:S01]  /*0220*/  @!P1 LDG.E.64 R24, desc[UR8][R20.64] ;  /* 0x0000000814189981 */ /* 0x000122000c1e1b00 */
[----:B------:R-:W-:Y:S01]  /*0230*/  @!P2 IMAD R0, R13, UR7, R9 ;  /* 0x000000070d00ac24 */ /* 0x000fe2000f8e0209 */
[----:B--2---:R-:W-:-:S04]  /*0240*/  @!P2 LEA R16, P4, R8, R22, 0x3 ;  /* 0x000000160810a211 */ /* 0x004fc800078818ff */
[----:B------:R-:W1:Y:S01]  /*0250*/  @!P3 LDC.64 R18, c[0x0][0x218] ;  /* 0x00008600ff12bb82 */ /* 0x000e620000000a00 */
[----:B------:R-:W-:Y:S01]  /*0260*/  @!P2 LEA.HI.X R17, R8, R23, R0, 0x3, P4 ;  /* 0x000000170811a211 */ /* 0x000fe200020f1c00 */
[----:B------:R-:W-:-:S04]  /*0270*/  @!P3 IMAD.WIDE.U32 R6, R12, UR7, R6 ;  /* 0x000000070c06bc25 */ /* 0x000fc8000f8e0006 */
[----:B------:R2:W5:Y:S01]  /*0280*/  @!P2 LDG.E.64 R2, desc[UR8][R16.64] ;  /* 0x000000081002a981 */ /* 0x000562000c1e1b00 */
[----:B------:R-:W-:Y:S01]  /*0290*/  @!P3 IMAD R0, R13, UR7, R7 ;  /* 0x000000070d00bc24 */ /* 0x000fe2000f8e0207 */
[----:B-1----:R-:W-:-:S04]  /*02a0*/  @!P3 LEA R8, P4, R6, R18, 0x3 ;  /* 0x000000120608b211 */ /* 0x002fc800078818ff */
[----:B------:R-:W-:-:S05]  /*02b0*/  @!P3 LEA.HI.X R9, R6, R19, R0, 0x3, P4 ;  /* 0x000000130609b211 */ /* 0x000fca00020f1c00 */
[----:B------:R4:W5:Y:S01]  /*02c0*/  @!P3 LDG.E.64 R4, desc[UR8][R8.64] ;  /* 0x000000080804b981 */ /* 0x000962000c1e1b00 */
[----:B------:R-:W-:Y:S01]  /*02d0*/  @!P0 IMAD.MOV.U32 R6, RZ, RZ, -0x1 ;  /* 0xffffffffff068424 */ /* 0x000fe200078e00ff */
[----:B0-----:R-:W-:Y:S01]  /*02e0*/  SHF.R.S32.HI R21, RZ, 0x1f, R14 ;  /* 0x0000001fff157819 */ /* 0x001fe2000001140e */
[----:B------:R-:W-:Y:S01]  /*02f0*/  @!P0 IMAD.MOV.U32 R7, RZ, RZ, 0x7fefffff ;  /* 0x7fefffffff078424 */ /* 0x000fe200078e00ff */
[----:B------:R-:W0:Y:S01]  /*0300*/  S2UR UR6, SR_CgaCtaId ;  /* 0x00000000000679c3 */ /* 0x000e220000008800 */
[----:B------:R-:W-:Y:S01]  /*0310*/  UMOV UR4, 0x400 ;  /* 0x0000040000047882 */ /* 0x000fe20000000000 */
[----:B------:R-:W-:Y:S01]  /*0320*/  LEA.HI R21, R21, R14, RZ, 0x5 ;  /* 0x0000000e15157211 */ /* 0x000fe200078f28ff */
[----:B------:R-:W-:Y:S01]  /*0330*/  @!P0 IMAD.MOV.U32 R19, RZ, RZ, R7 ;  /* 0x000000ffff138224 */ /* 0x000fe200078e0007 */
[----:B------:R-:W-:Y:S01]  /*0340*/  ULDC UR5, c[0x0][0x0] ;  /* 0x0000000000057ab9 */ /* 0x000fe20000000800 */
[----:B------:R-:W-:Y:S01]  /*0350*/  BSSY B0, `(.L_x_8737) ;  /* 0x0000079000007945 */ /* 0x000fe20003800000 */
[----:B------:R-:W-:-:S02]  /*0360*/  USHF.R.U32.HI UR5, URZ, 0x5, UR5 ;  /* 0x000000053f057899 */ /* 0x000fc40008011605 */
[----:B--2---:R-:W-:Y:S01]  /*0370*/  @!P0 LOP3.LUT R17, R19, 0x80000, RZ, 0xfc, !PT ;  /* 0x0008000013118812 */ /* 0x004fe200078efcff */
[----:B------:R-:W-:Y:S03]  /*0380*/  BAR.SYNC.DEFER_BLOCKING 0x0 ;  /* 0x0000000000007b1d */ /* 0x000fe60000010000 */
[----:B------:R-:W-:-:S04]  /*0390*/  ISETP.GE.AND P6, PT, R14, UR5, PT ;  /* 0x000000050e007c0c */ /* 0x000fc8000bfc6270 */
[----:B------:R-:W-:Y:S01]  /*03a0*/  P2R R23, PR, RZ, 0x40 ;  /* 0x00000040ff177803 */ /* 0x000fe20000000000 */
[----:B0-----:R-:W-:Y:S01]  /*03b0*/  ULEA UR4, UR6, UR4, 0x18 ;  /* 0x0000000406047291 */ /* 0x001fe2000f8ec03f */
[----:B---3--:R-:W-:Y:S01]  /*03c0*/  @!P0 DSETP.MAX.AND P4, P5, R10, -R6, PT ;  /* 0x800000060a00822a */ /* 0x008fe20003d8f000 */
[----:B------:R-:W-:Y:S02]  /*03d0*/  @!P0 IMAD.MOV.U32 R0, RZ, RZ, R11 ;  /* 0x000000ffff008224 */ /* 0x000fe400078e000b */
[----:B------:R-:W-:-:S03]  /*03e0*/  IMAD.MOV.U32 R7, RZ, RZ, -0x100001 ;  /* 0xffefffffff077424 */ /* 0x000fc600078e00ff */
[----:B------:R-:W-:Y:S02]  /*03f0*/  @!P0 FSEL R18, R0, -R19, P4 ;  /* 0x8000001300128208 */ /* 0x000fe40002000000 */
[----:B------:R-:W-:Y:S02]  /*0400*/  @!P0 MOV R0, R10 ;  /* 0x0000000a00008202 */ /* 0x000fe40000000f00 */
[----:B------:R-:W-:Y:S02]  /*0410*/  @!P0 SEL R17, R17, R18, P5 ;  /* 0x0000001211118207 */ /* 0x000fe40002800000 */
[----:B------:R-:W-:Y:S01]  /*0420*/  @!P0 SEL R0, R0, R6, P4 ;  /* 0x0000000600008207 */ /* 0x000fe20002000000 */
[----:B------:R-:W-:Y:S02]  /*0430*/  IMAD.MOV.U32 R6, RZ, RZ, -0x1 ;  /* 0xffffffffff067424 */ /* 0x000fe400078e00ff */
[----:B------:R-:W-:Y:S02]  /*0440*/  @!P0 IMAD.MOV.U32 R7, RZ, RZ, R17 ;  /* 0x000000ffff078224 */ /* 0x000fe400078e0011 */
[----:B------:R-:W-:-:S02]  /*0450*/  @!P0 IMAD.MOV.U32 R6, RZ, RZ, R0 ;  /* 0x000000ffff068224 */ /* 0x000fc400078e0000 */
[----:B----4-:R-:W-:Y:S02]  /*0460*/  @!P1 IMAD.MOV.U32 R9, RZ, RZ, R25 ;  /* 0x000000ffff099224 */ /* 0x010fe400078e0019 */
[----:B------:R-:W-:Y:S02]  /*0470*/  @!P1 IMAD.MOV.U32 R0, RZ, RZ, R7 ;  /* 0x000000ffff009224 */ /* 0x000fe400078e0007 */
[----:B------:R-:W-:Y:S01]  /*0480*/  @!P1 DSETP.MAX.AND P4, P5, R6, R24, PT ;  /* 0x000000180600922a */ /* 0x000fe20003d8f000 */
[----:B------:R-:W-:-:S05]  /*0490*/  @!P1 LOP3.LUT R17, R9, 0x80000, RZ, 0xfc, !PT ;  /* 0x0008000009119812 */ /* 0x000fca00078efcff */
[----:B------:R-:W-:Y:S01]  /*04a0*/  @!P1 FSEL R8, R0, R9, P4 ;  /* 0x0000000900089208 */ /* 0x000fe20002000000 */
[----:B------:R-:W-:Y:S01]  /*04b0*/  @!P1 IMAD.MOV.U32 R9, RZ, RZ, R24 ;  /* 0x000000ffff099224 */ /* 0x000fe200078e0018 */
[----:B------:R-:W-:Y:S02]  /*04c0*/  @!P1 MOV R0, R6 ;  /* 0x0000000600009202 */ /* 0x000fe40000000f00 */
[----:B------:R-:W-:Y:S02]  /*04d0*/  @!P1 SEL R7, R17, R8, P5 ;  /* 0x0000000811079207 */ /* 0x000fe40002800000 */
[----:B------:R-:W-:Y:S01]  /*04e0*/  @!P1 SEL R6, R0, R9, P4 ;  /* 0x0000000900069207 */ /* 0x000fe20002000000 */
[----:B-----5:R-:W-:Y:S02]  /*04f0*/  @!P2 IMAD.MOV.U32 R9, RZ, RZ, R3 ;  /* 0x000000ffff09a224 */ /* 0x020fe400078e0003 */
[----:B------:R-:W-:-:S03]  /*0500*/  @!P2 IMAD.MOV.U32 R0, RZ, RZ, R7 ;  /* 0x000000ffff00a224 */ /* 0x000fc600078e0007 */
[----:B------:R-:W-:Y:S01]  /*0510*/  @!P2 DSETP.MAX.AND P4, P5, R6, R2, PT ;  /* 0x000000020600a22a */ /* 0x000fe20003d8f000 */
[----:B------:R-:W-:-:S05]  /*0520*/  @!P2 LOP3.LUT R17, R9, 0x80000, RZ, 0xfc, !PT ;  /* 0x000800000911a812 */ /* 0x000fca00078efcff */
[----:B------:R-:W-:Y:S01]  /*0530*/  @!P2 FSEL R8, R0, R9, P4 ;  /* 0x000000090008a208 */ /* 0x000fe20002000000 */
[----:B------:R-:W-:Y:S02]  /*0540*/  @!P2 IMAD.MOV.U32 R9, RZ, RZ, R2 ;  /* 0x000000ffff09a224 */ /* 0x000fe400078e0002 */
[----:B------:R-:W-:Y:S01]  /*0550*/  @!P2 IMAD.MOV.U32 R0, RZ, RZ, R6 ;  /* 0x000000ffff00a224 */ /* 0x000fe200078e0006 */
[----:B------:R-:W-:-:S04]  /*0560*/  @!P2 SEL R7, R17, R8, P5 ;  /* 0x000000081107a207 */ /* 0x000fc80002800000 */
[----:B------:R-:W-:Y:S01]  /*0570*/  @!P2 SEL R6, R0, R9, P4 ;  /* 0x000000090006a207 */ /* 0x000fe20002000000 */
[----:B------:R-:W-:Y:S02]  /*0580*/  @!P3 IMAD.MOV.U32 R9, RZ, RZ, R5 ;  /* 0x000000ffff09b224 */ /* 0x000fe400078e0005 */
[----:B------:R-:W-:-:S03]  /*0590*/  @!P3 IMAD.MOV.U32 R0, RZ, RZ, R7 ;  /* 0x000000ffff00b224 */ /* 0x000fc600078e0007 */
[----:B------:R-:W-:Y:S01]  /*05a0*/  @!P3 DSETP.MAX.AND P4, P5, R6, R4, PT ;  /* 0x000000040600b22a */ /* 0x000fe20003d8f000 */
[----:B------:R-:W-:-:S05]  /*05b0*/  @!P3 LOP3.LUT R17, R9, 0x80000, RZ, 0xfc, !PT ;  /* 0x000800000911b812 */ /* 0x000fca00078efcff */
[----:B------:R-:W-:Y:S01]  /*05c0*/  @!P3 FSEL R8, R0, R9, P4 ;  /* 0x000000090008b208 */ /* 0x000fe20002000000 */
[----:B------:R-:W-:Y:S01]  /*05d0*/  @!P3 IMAD.MOV.U32 R9, RZ, RZ, R4 ;  /* 0x000000ffff09b224 */ /* 0x000fe200078e0004 */
[----:B------:R-:W-:Y:S02]  /*05e0*/  @!P3 MOV R0, R6 ;  /* 0x000000060000b202 */ /* 0x000fe40000000f00 */
[----:B------:R-:W-:Y:S02]  /*05f0*/  @!P3 SEL R7, R17, R8, P5 ;  /* 0x000000081107b207 */ /* 0x000fe40002800000 */
[----:B------:R-:W-:-:S03]  /*0600*/  @!P3 SEL R6, R0, R9, P4 ;  /* 0x000000090006b207 */ /* 0x000fc60002000000 */
        /* <DEDUP_REMOVED lines=15> */
[----:B------:R-:W-:Y:S01]  /*0700*/  LOP3.LUT R19, R21, 0xffffffe0, RZ, 0xc0, !PT ;  /* 0xffffffe015137812 */ /* 0x000fe200078ec0ff */
[----:B------:R-:W-:Y:S04]  /*0710*/  SHFL.DOWN PT, R7, R9, 0x2, 0x1f ;  /* 0x08401f0009077f89 */ /* 0x000fe800000e0000 */
[----:B------:R-:W0:Y:S01]  /*0720*/  SHFL.DOWN PT, R6, R8, 0x2, 0x1f ;  /* 0x08401f0008067f89 */ /* 0x000e2200000e0000 */
[----:B------:R-:W-:-:S05]  /*0730*/  IMAD.IADD R19, R14, 0x1, -R19 ;  /* 0x000000010e137824 */ /* 0x000fca00078e0a13 */
[----:B------:R-:W-:Y:S01]  /*0740*/  LEA R0, R19, UR4, 0x3 ;  /* 0x0000000413007c11 */ /* 0x000fe2000f8e18ff */
[----:B0-----:R-:W-:-:S06]  /*0750*/  DSETP.GEU.AND P4, PT, R8, R6, PT ;  /* 0x000000060800722a */ /* 0x001fcc0003f8e000 */
[----:B------:R-:W-:Y:S02]  /*0760*/  FSEL R17, R7, R9, !P4 ;  /* 0x0000000907117208 */ /* 0x000fe40006000000 */
[----:B------:R-:W-:Y:S02]  /*0770*/  FSEL R16, R6, R8, !P4 ;  /* 0x0000000806107208 */ /* 0x000fe40006000000 */
[----:B------:R-:W-:Y:S01]  /*0780*/  ISETP.NE.AND P4, PT, R19, RZ, PT ;  /* 0x000000ff1300720c */ /* 0x000fe20003f85270 */
[----:B------:R-:W-:Y:S04]  /*0790*/  SHFL.DOWN PT, R7, R17, 0x1, 0x1f ;  /* 0x08201f0011077f89 */ /* 0x000fe800000e0000 */
[----:B------:R-:W0:Y:S08]  /*07a0*/  SHFL.DOWN PT, R6, R16, 0x1, 0x1f ;  /* 0x08201f0010067f89 */ /* 0x000e3000000e0000 */
[----:B------:R-:W-:-:S04]  /*07b0*/  @!P4 SHF.R.S32.HI R21, RZ, 0x5, R21 ;  /* 0x00000005ff15c819 */ /* 0x000fc80000011415 */
[----:B------:R-:W-:Y:S01]  /*07c0*/  @!P4 LEA R21, R21, UR4, 0x3 ;  /* 0x000000041515cc11 */ /* 0x000fe2000f8e18ff */
[----:B0-----:R-:W-:-:S06]  /*07d0*/  DSETP.GEU.AND P5, PT, R16, R6, PT ;  /* 0x000000061000722a */ /* 0x001fcc0003fae000 */
[----:B------:R-:W-:Y:S01]  /*07e0*/  FSEL R8, R6, R16, !P5 ;  /* 0x0000001006087208 */ /* 0x000fe20006800000 */
[----:B------:R-:W-:Y:S01]  /*07f0*/  IMAD.MOV.U32 R6, RZ, RZ, -0x1 ;  /* 0xffffffffff067424 */ /* 0x000fe200078e00ff */
[----:B------:R-:W-:Y:S01]  /*0800*/  FSEL R9, R7, R17, !P5 ;  /* 0x0000001107097208 */ /* 0x000fe20006800000 */
[----:B------:R-:W-:Y:S02]  /*0810*/  IMAD.MOV.U32 R7, RZ, RZ, -0x100001 ;  /* 0xffefffffff077424 */ /* 0x000fe400078e00ff */
[----:B------:R-:W-:Y:S02]  /*0820*/  VIADD R16, R14, 0x1f ;  /* 0x0000001f0e107836 */ /* 0x000fe40000000000 */
[----:B------:R0:W-:Y:S01]  /*0830*/  @!P4 STS.64 [R21], R8 ;  /* 0x000000081500c388 */ /* 0x0001e20000000a00 */
[----:B------:R-:W-:Y:S02]  /*0840*/  BAR.SYNC.DEFER_BLOCKING 0x0 ;  /* 0x0000000000007b1d */ /* 0x000fe40000010000 */
[----:B------:R-:W-:-:S04]  /*0850*/  ISETP.GT.U32.AND P5, PT, R16, 0x3e, PT ;  /* 0x0000003e1000780c */ /* 0x000fc80003fa4070 */
[----:B------:R-:W-:Y:S01]  /*0860*/  P2R R22, PR, RZ, 0x20 ;  /* 0x00000020ff167803 */ /* 0x000fe20000000000 */
[----:B------:R0:W1:Y:S08]  /*0870*/  @!P6 LDS.64 R6, [R0] ;  /* 0x000000000006e984 */ /* 0x0000700000000a00 */
        /* <DEDUP_REMOVED lines=33> */
.L_x_8791:
[----:B------:R-:W-:Y:S02]  /*0a90*/  IMAD.MOV.U32 R8, RZ, RZ, R19 ;  /* 0x000000ffff087224 */ /* 0x000fe400078e0013 */
[----:B------:R-:W-:-:S06]  /*0aa0*/  IMAD.MOV.U32 R9, RZ, RZ, R20 ;  /* 0x000000ffff097224 */ /* 0x000fcc00078e0014 */
[----:B-12---:R-:W-:-:S06]  /*0ab0*/  DSETP.GEU.AND P5, PT, R8, R6, PT ;  /* 0x000000060800722a */ /* 0x006fcc0003fae000 */
[----:B------:R-:W-:Y:S02]  /*0ac0*/  FSEL R6, R6, R19, !P5 ;  /* 0x0000001306067208 */ /* 0x000fe40006800000 */
[----:B------:R-:W-:-:S07]  /*0ad0*/  FSEL R7, R7, R20, !P5 ;  /* 0x0000001407077208 */ /* 0x000fce0006800000 */
.L_x_8738:
[----:B------:R-:W-:Y:S05]  /*0ae0*/  BSYNC B0 ;  /* 0x0000000000007941 */ /* 0x000fea0003800000 */
.L_x_8737:
[----:B------:R-:W-:Y:S01]  /*0af0*/  ISETP.NE.AND P5, PT, R14, RZ, PT ;  /* 0x000000ff0e00720c */ /* 0x000fe20003fa5270 */
[----:B------:R-:W-:-:S12]  /*0b00*/  WARPSYNC.ALL ;  /* 0x0000000000007948 */ /* 0x000fd80003800000 */
[----:B-1----:R1:W-:Y:S01]  /*0b10*/  @!P5 STS.64 [UR4], R6 ;  /* 0x00000006ff00d988 */ /* 0x0023e20008000a04 */
[----:B------:R-:W-:Y:S01]  /*0b20*/  BAR.SYNC.DEFER_BLOCKING 0x0 ;  /* 0x0000000000007b1d */ /* 0x000fe20000010000 */
[----:B------:R-:W-:-:S05]  /*0b30*/  CS2R R8, SRZ ;  /* 0x0000000000087805 */ /* 0x000fca000001ff00 */
[----:B------:R-:W-:Y:S01]  /*0b40*/  BSSY B0, `(.L_x_8740) ;  /* 0x0000040000007945 */ /* 0x000fe20003800000 */
[----:B------:R-:W2:Y:S03]  /*0b50*/  LDS.64 R6, [UR4] ;  /* 0x00000004ff067984 */ /* 0x000ea60008000a00 */
[----:B-1----:R-:W-:Y:S05]  /*0b60*/  @P0 BRA `(.L_x_8741) ;  /* 0x0000000000f40947 */ /* 0x002fea0003800000 */
[----:B--2---:R-:W-:Y:S01]  /*0b70*/  DADD R8, R10, -R6 ;  /* 0x000000000a087229 */ /* 0x004fe20000000806 */
[----:B------:R-:W-:Y:S01]  /*0b80*/  IMAD.MOV.U32 R16, RZ, RZ, 0x652b82fe ;  /* 0x652b82feff107424 */ /* 0x000fe200078e00ff */
[----:B------:R-:W-:Y:S01]  /*0b90*/  MOV R17, 0x3ff71547 ;  /* 0x3ff7154700117802 */ /* 0x000fe20000000f00 */
[----:B------:R-:W-:Y:S01]  /*0ba0*/  UMOV UR10, 0xfefa39ef ;  /* 0xfefa39ef000a7882 */ /* 0x000fe20000000000 */
[----:B------:R-:W-:Y:S01]  /*0bb0*/  UMOV UR11, 0x3fe62e42 ;  /* 0x3fe62e42000b7882 */ /* 0x000fe20000000000 */
[----:B------:R-:W-:Y:S03]  /*0bc0*/  BSSY B1, `(.L_x_8742) ;  /* 0x0000036000017945 */ /* 0x000fe60003800000 */
[----:B------:R-:W-:Y:S02]  /*0bd0*/  DFMA R16, R8, R16, 6.75539944105574400000e+15 ;  /* 0x433800000810742b */ /* 0x000fe40000000010 */
[----:B------:R-:W-:-:S06]  /*0be0*/  FSETP.GEU.FTZ.AND P6, PT, |R9|, 4.1917929649353027344, PT ;  /* 0x4086232b0900780b */ /* 0x000fcc0003fde200 */
        /* <DEDUP_REMOVED lines=51> */
.L_x_8743:
[----:B------:R-:W-:Y:S05]  /*0f20*/  BSYNC B1 ;  /* 0x0000000000017941 */ /* 0x000fea0003800000 */
.L_x_8742:
[----:B------:R-:W-:-:S11]  /*0f30*/  DADD R8, RZ, R18 ;  /* 0x00000000ff087229 */ /* 0x000fd60000000012 */
.L_x_8741:
[----:B------:R-:W-:Y:S05]  /*0f40*/  BSYNC B0 ;  /* 0x0000000000007941 */ /* 0x000fea0003800000 */
.L_x_8740:
[----:B------:R-:W-:Y:S04]  /*0f50*/  BSSY B0, `(.L_x_8744) ;  /* 0x000003f000007945 */ /* 0x000fe80003800000 */
[----:B------:R-:W-:Y:S05]  /*0f60*/  @P1 BRA `(.L_x_8745) ;  /* 0x0000000000f41947 */ /* 0x000fea0003800000 */
[----:B--2---:R-:W-:Y:S01]  /*0f70*/  DADD R16, R24, -R6 ;  /* 0x0000000018107229 */ /* 0x004fe20000000806 */
[----:B------:R-:W-:Y:S01]  /*0f80*/  MOV R18, 0x652b82fe ;  /* 0x652b82fe00127802 */ /* 0x000fe20000000f00 */
[----:B0-----:R-:W-:Y:S01]  /*0f90*/  IMAD.MOV.U32 R19, RZ, RZ, 0x3ff71547 ;  /* 0x3ff71547ff137424 */ /* 0x001fe200078e00ff */
        /* <DEDUP_REMOVED lines=56> */
.L_x_8747:
[----:B------:R-:W-:Y:S05]  /*1320*/  BSYNC B1 ;  /* 0x0000000000017941 */ /* 0x000fea0003800000 */
.L_x_8746:
[----:B------:R-:W-:-:S11]  /*1330*/  DADD R8, R8, R20 ;  /* 0x0000000008087229 */ /* 0x000fd60000000014 */
.L_x_8745:
[----:B------:R-:W-:Y:S05]  /*1340*/  BSYNC B0 ;  /* 0x0000000000007941 */ /* 0x000fea0003800000 */
.L_x_8744:
[----:B------:R-:W-:Y:S04]  /*1350*/  BSSY B0, `(.L_x_8748) ;  /* 0x000003f000007945 */ /* 0x000fe80003800000 */
[----:B------:R-:W-:Y:S05]  /*1360*/  @P2 BRA `(.L_x_8749) ;  /* 0x0000000000f42947 */ /* 0x000fea0003800000 */
[----:B--2---:R-:W-:Y:S01]  /*1370*/  DADD R16, R2, -R6 ;  /* 0x0000000002107229 */ /* 0x004fe20000000806 */
[----:B------:R-:W-:Y:S01]  /*1380*/  IMAD.MOV.U32 R18, RZ, RZ, 0x652b82fe ;  /* 0x652b82feff127424 */ /* 0x000fe200078e00ff */
[----:B------:R-:W-:Y:S01]  /*1390*/  UMOV UR10, 0xfefa39ef ;  /* 0xfefa39ef000a7882 */ /* 0x000fe20000000000 */
[----:B0-----:R-:W-:Y:S01]  /*13a0*/  IMAD.MOV.U32 R19, RZ, RZ, 0x3ff71547 ;  /* 0x3ff71547ff137424 */ /* 0x001fe200078e00ff */
        /* <DEDUP_REMOVED lines=55> */
.L_x_8751:
[----:B------:R-:W-:Y:S05]  /*1720*/  BSYNC B1 ;  /* 0x0000000000017941 */ /* 0x000fea0003800000 */
.L_x_8750:
[----:B------:R-:W-:-:S11]  /*1730*/  DADD R8, R8, R20 ;  /* 0x0000000008087229 */ /* 0x000fd60000000014 */
.L_x_8749:
[----:B------:R-:W-:Y:S05]  /*1740*/  BSYNC B0 ;  /* 0x0000000000007941 */ /* 0x000fea0003800000 */
.L_x_8748:
        /* <DEDUP_REMOVED lines=61> */
.L_x_8755:
[----:B------:R-:W-:Y:S05]  /*1b20*/  BSYNC B1 ;  /* 0x0000000000017941 */ /* 0x000fea0003800000 */
.L_x_8754:
[----:B------:R-:W-:-:S11]  /*1b30*/  DADD R8, R8, R20 ;  /* 0x0000000008087229 */ /* 0x000fd60000000014 */
.L_x_8753:
[----:B------:R-:W-:Y:S05]  /*1b40*/  BSYNC B0 ;  /* 0x0000000000007941 */ /* 0x000fea0003800000 */
.L_x_8752:
[----:B------:R-:W-:Y:S01]  /*1b50*/  SHFL.DOWN PT, R17, R9, 0x10, 0x1f ;  /* 0x0a001f0009117f89 */ /* 0x000fe200000e0000 */
[----:B------:R-:W-:Y:S01]  /*1b60*/  BAR.SYNC.DEFER_BLOCKING 0x0 ;  /* 0x0000000000007b1d */ /* 0x000fe20000010000 */
[----:B------:R-:W-:-:S05]  /*1b70*/  ISETP.NE.AND P6, PT, R22, RZ, PT ;  /* 0x000000ff1600720c */ /* 0x000fca0003fc5270 */
[----:B------:R-:W-:Y:S01]  /*1b80*/  BSSY B0, `(.L_x_8756) ;  /* 0x0000034000007945 */ /* 0x000fe20003800000 */
[----:B------:R-:W1:Y:S02]  /*1b90*/  SHFL.DOWN PT, R16, R8, 0x10, 0x1f ;  /* 0x0a001f0008107f89 */ /* 0x000e6400000e0000 */
[----:B-1----:R-:W-:-:S07]  /*1ba0*/  DADD R16, R16, R8 ;  /* 0x0000000010107229 */ /* 0x002fce0000000008 */
[----:B0-----:R-:W-:Y:S04]  /*1bb0*/  SHFL.DOWN PT, R19, R17, 0x8, 0x1f ;  /* 0x09001f0011137f89 */ /* 0x001fe800000e0000 */
[----:B------:R-:W0:Y:S02]  /*1bc0*/  SHFL.DOWN PT, R18, R16, 0x8, 0x1f ;  /* 0x09001f0010127f89 */ /* 0x000e2400000e0000 */
[----:B0-----:R-:W-:Y:S01]  /*1bd0*/  DADD R18, R16, R18 ;  /* 0x0000000010127229 */ /* 0x001fe20000000012 */
[----:B------:R-:W-:-:S04]  /*1be0*/  SHF.R.S32.HI R17, RZ, 0x1f, R14 ;  /* 0x0000001fff117819 */ /* 0x000fc8000001140e */
[----:B------:R-:W-:Y:S02]  /*1bf0*/  LEA.HI R16, R17, R14, RZ, 0x5 ;  /* 0x0000000e11107211 */ /* 0x000fe400078f28ff */
[----:B------:R-:W-:Y:S02]  /*1c00*/  SHFL.DOWN PT, R21, R19, 0x4, 0x1f ;  /* 0x08801f0013157f89 */ /* 0x000fe400000e0000 */
[----:B------:R-:W-:Y:S02]  /*1c10*/  @!P4 SHF.R.S32.HI R16, RZ, 0x5, R16 ;  /* 0x00000005ff10c819 */ /* 0x000fe40000011410 */
[----:B------:R-:W0:Y:S02]  /*1c20*/  SHFL.DOWN PT, R20, R18, 0x4, 0x1f ;  /* 0x08801f0012147f89 */ /* 0x000e2400000e0000 */
        /* <DEDUP_REMOVED lines=9> */
[----:B------:R0:W-:Y:S01]  /*1cc0*/  @!P4 STS.64 [R17], R8 ;  /* 0x000000081100c388 */ /* 0x0001e20000000a00 */
[----:B------:R-:W-:Y:S01]  /*1cd0*/  BAR.SYNC.DEFER_BLOCKING 0x0 ;  /* 0x0000000000007b1d */ /* 0x000fe20000010000 */
[----:B------:R-:W-:-:S13]  /*1ce0*/  ISETP.NE.AND P4, PT, R23, RZ, PT ;  /* 0x000000ff1700720c */ /* 0x000fda0003f85270 */
[----:B------:R0:W1:Y:S01]  /*1cf0*/  @!P4 LDS.64 R20, [R0] ;  /* 0x000000000014c984 */ /* 0x0000620000000a00 */
[----:B------:R-:W-:Y:S05]  /*1d00*/  @P6 BRA `(.L_x_8757) ;  /* 0x00000000006c6947 */ /* 0x000fea0003800000 */
[----:B------:R-:W-:-:S03]  /*1d10*/  UMOV UR5, 0xffffffff ;  /* 0xffffffff00057882 */ /* 0x000fc60000000000 */
[----:B------:R-:W-:Y:S05]  /*1d20*/  BRA.DIV UR5, `(.L_x_8758) ;  /* 0x0000001e05ec7947 */ /* 0x000fea000b800000 */
[----:B-1----:R-:W0:Y:S04]  /*1d30*/  SHFL.DOWN PT, R23, R21, 0x10, 0x1f ;  /* 0x0a001f0015177f89 */ /* 0x002e2800000e0000 */
[----:B------:R-:W1:Y:S01]  /*1d40*/  SHFL.DOWN PT, R22, R20, 0x10, 0x1f ;  /* 0x0a001f0014167f89 */ /* 0x000e6200000e0000 */
[----:B0-----:R-:W-:Y:S01]  /*1d50*/  MOV R9, R23 ;  /* 0x0000001700097202 */ /* 0x001fe20000000f00 */
[----:B-1----:R-:W-:-:S06]  /*1d60*/  IMAD.MOV.U32 R8, RZ, RZ, R22 ;  /* 0x000000ffff087224 */ /* 0x002fcc00078e0016 */
[----:B------:R-:W-:-:S07]  /*1d70*/  DADD R22, R20, R8 ;  /* 0x0000000014167229 */ /* 0x000fce0000000008 */
[----:B------:R-:W0:Y:S04]  /*1d80*/  SHFL.DOWN PT, R27, R23, 0x8, 0x1f ;  /* 0x09001f00171b7f89 */ /* 0x000e2800000e0000 */
[----:B------:R-:W1:Y:S01]  /*1d90*/  SHFL.DOWN PT, R26, R22, 0x8, 0x1f ;  /* 0x09001f00161a7f89 */ /* 0x000e6200000e0000 */
[----:B0-----:R-:W-:Y:S02]  /*1da0*/  IMAD.MOV.U32 R9, RZ, RZ, R27 ;  /* 0x000000ffff097224 */ /* 0x001fe400078e001b */
        /* <DEDUP_REMOVED lines=12> */
[----:B------:R0:W1:Y:S04]  /*1e70*/  SHFL.DOWN PT, R0, R21, 0x1, 0x1f ;  /* 0x08201f0015007f89 */ /* 0x00006800000e0000 */
[----:B------:R0:W3:Y:S02]  /*1e80*/  SHFL.DOWN PT, R18, R20, 0x1, 0x1f ;  /* 0x08201f0014127f89 */ /* 0x0000e400000e0000 */
.L_x_8802:
[----:B---3--:R-:W-:Y:S01]  /*1e90*/  MOV R8, R18 ;  /* 0x0000001200087202 */ /* 0x008fe20000000f00 */
[----:B-1----:R-:W-:-:S06]  /*1ea0*/  IMAD.MOV.U32 R9, RZ, RZ, R0 ;  /* 0x000000ffff097224 */ /* 0x002fcc00078e0000 */
[----:B0-----:R-:W-:-:S11]  /*1eb0*/  DADD R20, R20, R8 ;  /* 0x0000000014147229 */ /* 0x001fd60000000008 */
.L_x_8757:
[----:B------:R-:W-:Y:S05]  /*1ec0*/  BSYNC B0 ;  /* 0x0000000000007941 */ /* 0x000fea0003800000 */
.L_x_8756:
[----:B-1----:R1:W-:Y:S01]  /*1ed0*/  @!P5 STS.64 [UR4], R20 ;  /* 0x00000014ff00d988 */ /* 0x0023e20008000a04 */
[----:B------:R-:W-:Y:S05]  /*1ee0*/  WARPSYNC.ALL ;  /* 0x0000000000007948 */ /* 0x000fea0003800000 */
[----:B------:R-:W-:Y:S06]  /*1ef0*/  BAR.SYNC.DEFER_BLOCKING 0x0 ;  /* 0x0000000000007b1d */ /* 0x000fec0000010000 */
[----:B------:R-:W-:Y:S01]  /*1f00*/  BSSY B0, `(.L_x_8759) ;  /* 0x0000060000007945 */ /* 0x000fe20003800000 */
[----:B0-----:R-:W0:Y:S03]  /*1f10*/  LDS.64 R8, [UR4] ;  /* 0x00000004ff087984 */ /* 0x001e260008000a00 */
[----:B------:R-:W-:Y:S05]  /*1f20*/  @P0 BRA `(.L_x_8760) ;  /* 0x0000000400740947 */ /* 0x000fea0003800000 */
[----:B--2---:R-:W-:Y:S01]  /*1f30*/  DADD R10, R10, -R6 ;  /* 0x000000000a0a7229 */ /* 0x004fe20000000806 */
        /* <DEDUP_REMOVED lines=31> */
[----:B0-----:R-:W0:Y:S01]  /*2130*/  MUFU.RCP64H R21, R9 ;  /* 0x0000000900157308 */ /* 0x001e220000001800 */
        /* <DEDUP_REMOVED lines=33> */
.L_x_8762:
[----:B------:R-:W-:Y:S05]  /*2350*/  BSYNC B1 ;  /* 0x0000000000017941 */ /* 0x000fea0003800000 */
.L_x_8761:
[----:B------:R-:W-:Y:S01]  /*2360*/  IMAD.MOV.U32 R16, RZ, RZ, R18 ;  /* 0x000000ffff107224 */ /* 0x000fe200078e0012 */
[--C-:B------:R-:W-:Y:S01]  /*2370*/  SHF.R.S32.HI R15, RZ, 0x1f, R14.reuse ;  /* 0x0000001fff0f7819 */ /* 0x100fe2000001140e */
[----:B------:R-:W-:Y:S01]  /*2380*/  IMAD.MOV.U32 R17, RZ, RZ, R19 ;  /* 0x000000ffff117224 */ /* 0x000fe200078e0013 */
[----:B------:R-:W-:Y:S01]  /*2390*/  FSETP.GEU.AND P5, PT, |R19|, 6.5827683646048100446e-37, PT ;  /* 0x036000001300780b */ /* 0x000fe20003fae200 */
[----:B------:R-:W-:Y:S01]  /*23a0*/  ULDC.64 UR4, c[0x0][0x210] ;  /* 0x0000840000047ab9 */ /* 0x000fe20000000a00 */
[----:B------:R-:W-:Y:S01]  /*23b0*/  BSSY B1, `(.L_x_8763) ;  /* 0x0000013000017945 */ /* 0x000fe20003800000 */
[----:B------:R-:W-:Y:S02]  /*23c0*/  IMAD.WIDE.U32 R14, R12, UR7, R14 ;  /* 0x000000070c0e7c25 */ /* 0x000fe4000f8e000e */
[----:B------:R-:W-:Y:S02]  /*23d0*/  DMUL R10, R20, R16 ;  /* 0x00000010140a7228 */ /* 0x000fe40000000000 */
[----:B------:R-:W-:Y:S01]  /*23e0*/  IMAD R13, R13, UR7, R15 ;  /* 0x000000070d0d7c24 */ /* 0x000fe2000f8e020f */
[----:B------:R-:W-:-:S04]  /*23f0*/  LEA R26, P4, R14, UR4, 0x3 ;  /* 0x000000040e1a7c11 */ /* 0x000fc8000f8818ff */
[----:B------:R-:W-:Y:S01]  /*2400*/  LEA.HI.X R27, R14, UR5, R13, 0x3, P4 ;  /* 0x000000050e1b7c11 */ /* 0x000fe2000a0f1c0d */
        /* <DEDUP_REMOVED lines=10> */
[----:B------:R-:W-:Y:S05]  /*24b0*/  CALL.REL.NOINC `($__internal_43_$__cuda_sm20_div_rn_f64_full) ;  /* 0x0000001800fc7944 */ /* 0x000fea0003c00000 */
[----:B------:R-:W-:Y:S02]  /*24c0*/  IMAD.MOV.U32 R10, RZ, RZ, R18 ;  /* 0x000000ffff0a7224 */ /* 0x000fe400078e0012 */
[----:B------:R-:W-:-:S07]  /*24d0*/  IMAD.MOV.U32 R11, RZ, RZ, R19 ;  /* 0x000000ffff0b7224 */ /* 0x000fce00078e0013 */
.L_x_8764:
[----:B------:R-:W-:Y:S05]  /*24e0*/  BSYNC B1 ;  /* 0x0000000000017941 */ /* 0x000fea0003800000 */
.L_x_8763:
[----:B------:R3:W-:Y:S02]  /*24f0*/  STG.E.64 desc[UR8][R26.64], R10 ;  /* 0x0000000a1a007986 */ /* 0x0007e4000c101b08 */
.L_x_8760:
[----:B------:R-:W-:Y:S05]  /*2500*/  BSYNC B0 ;  /* 0x0000000000007941 */ /* 0x000fea0003800000 */
.L_x_8759:
[----:B------:R-:W-:Y:S04]  /*2510*/  BSSY B0, `(.L_x_8765) ;  /* 0x0000061000007945 */ /* 0x000fe80003800000 */
[----:B------:R-:W-:Y:S05]  /*2520*/  @P1 BRA `(.L_x_8766) ;  /* 0x00000004007c1947 */ /* 0x000fea0003800000 */
[----:B--2---:R-:W-:Y:S01]  /*2530*/  DADD R24, R24, -R6 ;  /* 0x0000000018187229 */ /* 0x004fe20000000806 */
[----:B---3--:R-:W-:Y:S01]  /*2540*/  IMAD.MOV.U32 R10, RZ, RZ, 0x652b82fe ;  /* 0x652b82feff0a7424 */ /* 0x008fe200078e00ff */
[----:B------:R-:W-:Y:S01]  /*2550*/  MOV R11, 0x3ff71547 ;  /* 0x3ff71547000b7802 */ /* 0x000fe20000000f00 */
[----:B------:R-:W-:Y:S01]  /*2560*/  UMOV UR4, 0xfefa39ef ;  /* 0xfefa39ef00047882 */ /* 0x000fe20000000000 */
[----:B------:R-:W-:Y:S01]  /*2570*/  UMOV UR5, 0x3fe62e42 ;  /* 0x3fe62e4200057882 */ /* 0x000fe20000000000 */
[----:B0-----:R-:W0:Y:S01]  /*2580*/  MUFU.RCP64H R17, R9 ;  /* 0x0000000900117308 */ /* 0x001e220000001800 */
[----:B------:R-:W-:Y:S01]  /*2590*/  IMAD.MOV.U32 R16, RZ, RZ, 0x1 ;  /* 0x00000001ff107424 */ /* 0x000fe200078e00ff */
[----:B------:R-:W2:Y:S01]  /*25a0*/  S2R R0, SR_TID.X ;  /* 0x0000000000007919 */ /* 0x000ea20000002100 */
        /* <DEDUP_REMOVED lines=46> */
[----:B--2---:R-:W-:Y:S07]  /*2890*/  @!P0 BRA `(.L_x_8768) ;  /* 0x0000000000308947 */ /* 0x004fee0003800000 */
        /* <DEDUP_REMOVED lines=12> */
.L_x_8768:
[----:B------:R-:W-:Y:S05]  /*2960*/  BSYNC B1 ;  /* 0x0000000000017941 */ /* 0x000fea0003800000 */
.L_x_8767:
        /* <DEDUP_REMOVED lines=22> */
[----:B-1----:R-:W-:Y:S05]  /*2ad0*/  CALL.REL.NOINC `($__internal_43_$__cuda_sm20_div_rn_f64_full) ;  /* 0x0000001400747944 */ /* 0x002fea0003c00000 */
[----:B------:R-:W-:Y:S01]  /*2ae0*/  MOV R10, R18 ;  /* 0x00000012000a7202 */ /* 0x000fe20000000f00 */
[----:B------:R-:W-:-:S07]  /*2af0*/  IMAD.MOV.U32 R11, RZ, RZ, R19 ;  /* 0x000000ffff0b7224 */ /* 0x000fce00078e0013 */
.L_x_8770:
[----:B------:R-:W-:Y:S05]  /*2b00*/  BSYNC B1 ;  /* 0x0000000000017941 */ /* 0x000fea0003800000 */
.L_x_8769:
[----:B------:R4:W-:Y:S02]  /*2b10*/  STG.E.64 desc[UR8][R24.64], R10 ;  /* 0x0000000a18007986 */ /* 0x0009e4000c101b08 */
.L_x_8766:
[----:B------:R-:W-:Y:S05]  /*2b20*/  BSYNC B0 ;  /* 0x0000000000007941 */ /* 0x000fea0003800000 */
.L_x_8765:
[----:B------:R-:W-:Y:S04]  /*2b30*/  BSSY B0, `(.L_x_8771) ;  /* 0x0000061000007945 */ /* 0x000fe80003800000 */
[----:B------:R-:W-:Y:S05]  /*2b40*/  @P2 BRA `(.L_x_8772) ;  /* 0x00000004007c2947 */ /* 0x000fea0003800000 */
[----:B--2---:R-:W-:Y:S01]  /*2b50*/  DADD R2, R2, -R6 ;  /* 0x0000000002027229 */ /* 0x004fe20000000806 */
[----:B---34-:R-:W-:Y:S01]  /*2b60*/  IMAD.MOV.U32 R10, RZ, RZ, 0x652b82fe ;  /* 0x652b82feff0a7424 */ /* 0x018fe200078e00ff */
[----:B------:R-:W-:Y:S01]  /*2b70*/  UMOV UR4, 0xfefa39ef ;  /* 0xfefa39ef00047882 */ /* 0x000fe20000000000 */
[----:B------:R-:W-:Y:S01]  /*2b80*/  IMAD.MOV.U32 R11, RZ, RZ, 0x3ff71547 ;  /* 0x3ff71547ff0b7424 */ /* 0x000fe200078e00ff */
[----:B------:R-:W-:Y:S01]  /*2b90*/  UMOV UR5, 0x3fe62e42 ;  /* 0x3fe62e4200057882 */ /* 0x000fe20000000000 */
[----:B0-----:R-:W0:Y:S01]  /*2ba0*/  MUFU.RCP64H R19, R9 ;  /* 0x0000000900137308 */ /* 0x001e220000001800 */
[----:B------:R-:W-:Y:S01]  /*2bb0*/  IMAD.MOV.U32 R18, RZ, RZ, 0x1 ;  /* 0x00000001ff127424 */ /* 0x000fe200078e00ff */
[----:B------:R-:W2:Y:S01]  /*2bc0*/  S2R R0, SR_TID.X ;  /* 0x0000000000007919 */ /* 0x000ea20000002100 */
        /* <DEDUP_REMOVED lines=8> */
[----:B-1----:R-:W-:-:S05]  /*2c50*/  DFMA R20, R16, R16, R16 ;  /* 0x000000101014722b */ /* 0x002fca0000000010 */
        /* <DEDUP_REMOVED lines=36> */
[----:B------:R-:W-:Y:S01]  /*2ea0*/  LEA R13, R10, R19, 0x14 ;  /* 0x000000130a0d7211 */ /* 0x000fe200078ea0ff */
[----:B------:R-:W-:Y:S01]  /*2eb0*/  IMAD.MOV.U32 R12, RZ, RZ, R18 ;  /* 0x000000ffff0c7224 */ /* 0x000fe200078e0012 */
[----:B--2---:R-:W-:Y:S08]  /*2ec0*/  @!P0 BRA `(.L_x_8774) ;  /* 0x0000000000308947 */ /* 0x004ff00003800000 */
        /* <DEDUP_REMOVED lines=12> */
.L_x_8774:
[----:B------:R-:W-:Y:S05]  /*2f90*/  BSYNC B1 ;  /* 0x0000000000017941 */ /* 0x000fea0003800000 */
.L_x_8773:
[----:B------:R-:W-:Y:S01]  /*2fa0*/  IMAD.MOV.U32 R2, RZ, RZ, R12 ;  /* 0x000000ffff027224 */ /* 0x000fe200078e000c */
[----:B------:R-:W1:Y:S01]  /*2fb0*/  LDC.64 R18, c[0x0][0x220] ;  /* 0x00008800ff127b82 */ /* 0x000e620000000a00 */
[----:B------:R-:W-:Y:S01]  /*2fc0*/  IMAD.MOV.U32 R3, RZ, RZ, R13 ;  /* 0x000000ffff037224 */ /* 0x000fe200078e000d */
[----:B0-----:R-:W-:Y:S01]  /*2fd0*/  LEA R14, R15, R0, 0x1 ;  /* 0x000000000f0e7211 */ /* 0x001fe200078e08ff */
[----:B------:R-:W-:Y:S01]  /*2fe0*/  ULDC.64 UR4, c[0x0][0x210] ;  /* 0x0000840000047ab9 */ /* 0x000fe20000000a00 */
[----:B------:R-:W-:Y:S01]  /*2ff0*/  FSETP.GEU.AND P2, PT, |R13|, 6.5827683646048100446e-37, PT ;  /* 0x036000000d00780b */ /* 0x000fe20003f4e200 */
[----:B------:R-:W-:Y:S01]  /*3000*/  BSSY B1, `(.L_x_8775) ;  /* 0x0000012000017945 */ /* 0x000fe20003800000 */
[----:B------:R-:W-:Y:S01]  /*3010*/  SHF.R.S32.HI R15, RZ, 0x1f, R14 ;  /* 0x0000001fff0f7819 */ /* 0x000fe2000001140e */
[----:B------:R-:W-:-:S08]  /*3020*/  DMUL R10, R16, R2 ;  /* 0x00000002100a7228 */ /* 0x000fd00000000000 */
        /* <DEDUP_REMOVED lines=12> */
[----:B------:R-:W-:Y:S05]  /*30f0*/  CALL.REL.NOINC `($__internal_43_$__cuda_sm20_div_rn_f64_full) ;  /* 0x0000000c00ec7944 */ /* 0x000fea0003c00000 */
[----:B------:R-:W-:Y:S02]  /*3100*/  IMAD.MOV.U32 R10, RZ, RZ, R18 ;  /* 0x000000ffff0a7224 */ /* 0x000fe400078e0012 */
[----:B------:R-:W-:-:S07]  /*3110*/  IMAD.MOV.U32 R11, RZ, RZ, R19 ;  /* 0x000000ffff0b7224 */ /* 0x000fce00078e0013 */
.L_x_8776:
[----:B------:R-:W-:Y:S05]  /*3120*/  BSYNC B1 ;  /* 0x0000000000017941 */ /* 0x000fea0003800000 */
.L_x_8775:
[----:B------:R0:W-:Y:S02]  /*3130*/  STG.E.64 desc[UR8][R2.64], R10 ;  /* 0x0000000a02007986 */ /* 0x0001e4000c101b08 */
.L_x_8772:
[----:B------:R-:W-:Y:S05]  /*3140*/  BSYNC B0 ;  /* 0x0000000000007941 */ /* 0x000fea0003800000 */
.L_x_8771:
[----:B------:R-:W-:Y:S05]  /*3150*/  @P3 EXIT ;  /* 0x000000000000394d */ /* 0x000fea0003800000 */
[----:B--2---:R-:W-:Y:S01]  /*3160*/  DADD R4, R4, -R6 ;  /* 0x0000000004047229 */ /* 0x004fe20000000806 */
[----:B0-----:R-:W-:Y:S01]  /*3170*/  IMAD.MOV.U32 R2, RZ, RZ, 0x652b82fe ;  /* 0x652b82feff027424 */ /* 0x001fe200078e00ff */
[----:B------:R-:W-:Y:S01]  /*3180*/  UMOV UR4, 0xfefa39ef ;  /* 0xfefa39ef00047882 */ /* 0x000fe20000000000 */
[----:B------:R-:W-:Y:S01]  /*3190*/  IMAD.MOV.U32 R3, RZ, RZ, 0x3ff71547 ;  /* 0x3ff71547ff037424 */ /* 0x000fe200078e00ff */
[----:B------:R-:W-:Y:S01]  /*31a0*/  UMOV UR5, 0x3fe62e42 ;  /* 0x3fe62e4200057882 */ /* 0x000fe20000000000 */
[----:B------:R-:W0:Y:S01]  /*31b0*/  MUFU.RCP64H R13, R9 ;  /* 0x00000009000d7308 */ /* 0x000e220000001800 */
[----:B------:R-:W-:Y:S01]  /*31c0*/  IMAD.MOV.U32 R12, RZ, RZ, 0x1 ;  /* 0x00000001ff0c7424 */ /* 0x000fe200078e00ff */
[----:B------:R-:W2:Y:S01]  /*31d0*/  S2R R0, SR_TID.X ;  /* 0x0000000000007919 */ /* 0x000ea20000002100 */
[----:B------:R-:W-:Y:S01]  /*31e0*/  BSSY B0, `(.L_x_8777) ;  /* 0x000003c000007945 */ /* 0x000fe20003800000 */
[----:B------:R-:W-:Y:S01]  /*31f0*/  DFMA R2, R4, R2, 6.75539944105574400000e+15 ;  /* 0x433800000402742b */ /* 0x000fe20000000002 */
[----:B------:R-:W-:-:S07]  /*3200*/  FSETP.GEU.FTZ.AND P0, PT, |R5|, 4.1917929649353027344, PT ;  /* 0x4086232b0500780b */ /* 0x000fce0003f1e200 */
[----:B------:R-:W-:Y:S02]  /*3210*/  DADD R6, R2, -6.75539944105574400000e+15 ;  /* 0xc338000002067429 */ /* 0x000fe40000000000 */
[----:B0-----:R-:W-:-:S06]  /*3220*/  DFMA R14, -R8, R12, 1 ;  /* 0x3ff00000080e742b */ /* 0x001fcc000000010c */
[----:B---34-:R-:W-:Y:S01]  /*3230*/  DFMA R10, R6, -UR4, R4 ;  /* 0x80000004060a7c2b */ /* 0x018fe20008000004 */
        /* <DEDUP_REMOVED lines=41> */
[----:B0-2---:R-:W-:Y:S07]  /*34d0*/  @!P0 BRA `(.L_x_8778) ;  /* 0x0000000000308947 */ /* 0x005fee0003800000 */
        /* <DEDUP_REMOVED lines=12> */
.L_x_8778:
[----:B------:R-:W-:Y:S05]  /*35a0*/  BSYNC B0 ;  /* 0x0000000000007941 */ /* 0x000fea0003800000 */
.L_x_8777:
        /* <DEDUP_REMOVED lines=20> */
[----:B------:R-:W-:Y:S01]  /*36f0*/  MOV R14, R8 ;  /* 0x00000008000e7202 */ /* 0x000fe20000000f00 */
[----:B------:R-:W-:Y:S01]  /*3700*/  IMAD.MOV.U32 R13, RZ, RZ, R7 ;  /* 0x000000ffff0d7224 */ /* 0x000fe200078e0007 */
[----:B------:R-:W-:Y:S01]  /*3710*/  MOV R0, 0x3740 ;  /* 0x0000374000007802 */ /* 0x000fe20000000f00 */
[----:B------:R-:W-:-:S07]  /*3720*/  IMAD.MOV.U32 R15, RZ, RZ, R9 ;  /* 0x000000ffff0f7224 */ /* 0x000fce00078e0009 */
[----:B-1----:R-:W-:Y:S05]  /*3730*/  CALL.REL.NOINC `($__internal_43_$__cuda_sm20_div_rn_f64_full) ;  /* 0x00000008005c7944 */ /* 0x002fea0003c00000 */
[----:B------:R-:W-:Y:S02]  /*3740*/  IMAD.MOV.U32 R4, RZ, RZ, R18 ;  /* 0x000000ffff047224 */ /* 0x000fe400078e0012 */
[----:B------:R-:W-:-:S07]  /*3750*/  IMAD.MOV.U32 R5, RZ, RZ, R19 ;  /* 0x000000ffff057224 */ /* 0x000fce00078e0013 */
.L_x_8780:
[----:B------:R-:W-:Y:S05]  /*3760*/  BSYNC B0 ;  /* 0x0000000000007941 */ /* 0x000fea0003800000 */
.L_x_8779:
[----:B------:R-:W-:Y:S01]  /*3770*/  STG.E.64 desc[UR8][R2.64], R4 ;  /* 0x0000000402007986 */ /* 0x000fe2000c101b08 */
[----:B------:R-:W-:Y:S05]  /*3780*/  EXIT ;  /* 0x000000000000794d */ /* 0x000fea0003800000 */
.L_x_8739:
[----:B-1----:R-:W-:Y:S01]  /*3790*/  IMAD.MOV.U32 R17, RZ, RZ, R7 ;  /* 0x000000ffff117224 */ /* 0x002fe200078e0007 */
[----:B------:R-:W-:Y:S01]  /*37a0*/  MOV R8, 0xffffffff ;  /* 0xffffffff00087802 */ /* 0x000fe20000000f00 */
[----:B------:R-:W-:Y:S02]  /*37b0*/  IMAD.MOV.U32 R16, RZ, RZ, 0x10 ;  /* 0x00000010ff107424 */ /* 0x000fe400078e00ff */
[----:B------:R-:W-:-:S07]  /*37c0*/  IMAD.MOV.U32 R9, RZ, RZ, 0x1f ;  /* 0x0000001fff097424 */ /* 0x000fce00078e00ff */
[----:B------:R-:W-:Y:S05]  /*37d0*/  WARPSYNC.COLLECTIVE R8, `(.L_x_8781) ;  /* 0x0000000008087348 */ /* 0x000fea0003c00000 */
[----:B------:R0:W1:Y:S02]  /*37e0*/  SHFL.DOWN P6, R18, R17, R16, R9 ;  /* 0x0800001011127389 */ /* 0x00006400000c0009 */
[----:B01----:R-:W-:Y:S01]  /*37f0*/  ENDCOLLECTIVE ;  /* 0x000000000000791b */ /* 0x003fe20003800000 */
.L_x_8781:
[----:B------:R-:W-:Y:S02]  /*3800*/  IMAD.MOV.U32 R17, RZ, RZ, R6 ;  /* 0x000000ffff117224 */ /* 0x000fe400078e0006 */
[----:B------:R-:W-:-:S07]  /*3810*/  IMAD.MOV.U32 R19, RZ, RZ, R18 ;  /* 0x000000ffff137224 */ /* 0x000fce00078e0012 */
[----:B------:R-:W-:Y:S05]  /*3820*/  WARPSYNC.COLLECTIVE R8, `(.L_x_8782) ;  /* 0x0000000008087348 */ /* 0x000fea0003c00000 */
[----:B------:R0:W1:Y:S02]  /*3830*/  SHFL.DOWN P6, R18, R17, R16, R9 ;  /* 0x0800001011127389 */ /* 0x00006400000c0009 */
[----:B01----:R-:W-:Y:S01]  /*3840*/  ENDCOLLECTIVE ;  /* 0x000000000000791b */ /* 0x003fe20003800000 */
.L_x_8782:
[----:B------:R-:W-:Y:S02]  /*3850*/  IMAD.MOV.U32 R9, RZ, RZ, R19 ;  /* 0x000000ffff097224 */ /* 0x000fe400078e0013 */
[----:B------:R-:W-:Y:S02]  /*3860*/  IMAD.MOV.U32 R16, RZ, RZ, 0x8 ;  /* 0x00000008ff107424 */ /* 0x000fe400078e00ff */
[----:B------:R-:W-:-:S06]  /*3870*/  IMAD.MOV.U32 R8, RZ, RZ, R18 ;  /* 0x000000ffff087224 */ /* 0x000fcc00078e0012 */
        /* <DEDUP_REMOVED lines=9> */
.L_x_8783:
[----:B------:R-:W-:Y:S02]  /*3910*/  IMAD.MOV.U32 R17, RZ, RZ, R21 ;  /* 0x000000ffff117224 */ /* 0x000fe400078e0015 */
[----:B------:R-:W-:-:S07]  /*3920*/  IMAD.MOV.U32 R7, RZ, RZ, R18 ;  /* 0x000000ffff077224 */ /* 0x000fce00078e0012 */
[----:B------:R-:W-:Y:S05]  /*3930*/  WARPSYNC.COLLECTIVE R8, `(.L_x_8784) ;  /* 0x0000000008087348 */ /* 0x000fea0003c00000 */
[----:B------:R0:W1:Y:S02]  /*3940*/  SHFL.DOWN P6, R18, R17, R16, R9 ;  /* 0x0800001011127389 */ /* 0x00006400000c0009 */
[----:B01----:R-:W-:Y:S01]  /*3950*/  ENDCOLLECTIVE ;  /* 0x000000000000791b */ /* 0x003fe20003800000 */
.L_x_8784:
        /* <DEDUP_REMOVED lines=13> */
.L_x_8785:
[----:B------:R-:W-:Y:S02]  /*3a30*/  IMAD.MOV.U32 R17, RZ, RZ, R19 ;  /* 0x000000ffff117224 */ /* 0x000fe400078e0013 */
[----:B------:R-:W-:-:S07]  /*3a40*/  IMAD.MOV.U32 R7, RZ, RZ, R18 ;  /* 0x000000ffff077224 */ /* 0x000fce00078e0012 */
[----:B------:R-:W-:Y:S05]  /*3a50*/  WARPSYNC.COLLECTIVE R8, `(.L_x_8786) ;  /* 0x0000000008087348 */ /* 0x000fea0003c00000 */
[----:B------:R0:W1:Y:S02]  /*3a60*/  SHFL.DOWN P6, R18, R17, R16, R9 ;  /* 0x0800001011127389 */ /* 0x00006400000c0009 */
[----:B01----:R-:W-:Y:S01]  /*3a70*/  ENDCOLLECTIVE ;  /* 0x000000000000791b */ /* 0x003fe20003800000 */
.L_x_8786:
[----:B------:R-:W-:Y:S01]  /*3a80*/  MOV R8, R19 ;  /* 0x0000001300087202 */ /* 0x000fe20000000f00 */
[----:B------:R-:W-:Y:S02]  /*3a90*/  IMAD.MOV.U32 R9, RZ, RZ, R20 ;  /* 0x000000ffff097224 */ /* 0x000fe400078e0014 */
        /* <DEDUP_REMOVED lines=11> */
.L_x_8787:
[----:B------:R-:W-:Y:S01]  /*3b50*/  MOV R17, R21 ;  /* 0x0000001500117202 */ /* 0x000fe20000000f00 */
[----:B------:R-:W-:-:S07]  /*3b60*/  IMAD.MOV.U32 R7, RZ, RZ, R18 ;  /* 0x000000ffff077224 */ /* 0x000fce00078e0012 */
[----:B------:R-:W-:Y:S05]  /*3b70*/  WARPSYNC.COLLECTIVE R8, `(.L_x_8788) ;  /* 0x0000000008087348 */ /* 0x000fea0003c00000 */
[----:B------:R0:W1:Y:S02]  /*3b80*/  SHFL.DOWN P6, R18, R17, R16, R9 ;  /* 0x0800001011127389 */ /* 0x00006400000c0009 */
[----:B01----:R-:W-:Y:S01]  /*3b90*/  ENDCOLLECTIVE ;  /* 0x000000000000791b */ /* 0x003fe20003800000 */
.L_x_8788:
[----:B------:R-:W-:Y:S02]  /*3ba0*/  IMAD.MOV.U32 R8, RZ, RZ, R21 ;  /* 0x000000ffff087224 */ /* 0x000fe400078e0015 */
        /* <DEDUP_REMOVED lines=12> */
.L_x_8789:
[----:B------:R-:W-:Y:S02]  /*3c70*/  IMAD.MOV.U32 R17, RZ, RZ, R19 ;  /* 0x000000ffff117224 */ /* 0x000fe400078e0013 */
[----:B------:R-:W-:-:S07]  /*3c80*/  IMAD.MOV.U32 R7, RZ, RZ, R18 ;  /* 0x000000ffff077224 */ /* 0x000fce00078e0012 */
[----:B------:R-:W-:Y:S05]  /*3c90*/  WARPSYNC.COLLECTIVE R8, `(.L_x_8790) ;  /* 0x0000000008087348 */ /* 0x000fea0003c00000 */
[----:B------:R0:W1:Y:S02]  /*3ca0*/  SHFL.DOWN P6, R18, R17, R16, R9 ;  /* 0x0800001011127389 */ /* 0x00006400000c0009 */
[----:B01----:R-:W-:Y:S01]  /*3cb0*/  ENDCOLLECTIVE ;  /* 0x000000000000791b */ /* 0x003fe20003800000 */
.L_x_8790:
[----:B------:R-:W-:Y:S01]  /*3cc0*/  IMAD.MOV.U32 R6, RZ, RZ, R18 ;  /* 0x000000ffff067224 */ /* 0x000fe200078e0012 */
[----:B------:R-:W-:Y:S06]  /*3cd0*/  BRA `(.L_x_8791) ;  /* 0xffffffcc006c7947 */ /* 0x000fec000383ffff */
.L_x_8758:
[----:B01----:R-:W-:Y:S01]  /*3ce0*/  IMAD.MOV.U32 R17, RZ, RZ, R21 ;  /* 0x000000ffff117224 */ /* 0x003fe200078e0015 */
[----:B------:R-:W-:Y:S01]  /*3cf0*/  MOV R8, 0xffffffff ;  /* 0xffffffff00087802 */ /* 0x000fe20000000f00 */
[----:B------:R-:W-:Y:S02]  /*3d00*/  IMAD.MOV.U32 R16, RZ, RZ, 0x10 ;  /* 0x00000010ff107424 */ /* 0x000fe400078e00ff */
[----:B------:R-:W-:-:S07]  /*3d10*/  IMAD.MOV.U32 R9, RZ, RZ, 0x1f ;  /* 0x0000001fff097424 */ /* 0x000fce00078e00ff */
[----:B--2---:R-:W-:Y:S05]  /*3d20*/  WARPSYNC.COLLECTIVE R8, `(.L_x_8792) ;  /* 0x0000000008087348 */ /* 0x004fea0003c00000 */
[----:B------:R0:W1:Y:S02]  /*3d30*/  SHFL.DOWN P6, R18, R17, R16, R9 ;  /* 0x0800001011127389 */ /* 0x00006400000c0009 */
[----:B012---:R-:W-:Y:S01]  /*3d40*/  ENDCOLLECTIVE ;  /* 0x000000000000791b */ /* 0x007fe20003800000 */
.L_x_8792:
[----:B------:R-:W-:Y:S02]  /*3d50*/  IMAD.MOV.U32 R17, RZ, RZ, R20 ;  /* 0x000000ffff117224 */ /* 0x000fe400078e0014 */
[----:B------:R-:W-:-:S07]  /*3d60*/  IMAD.MOV.U32 R23, RZ, RZ, R18 ;  /* 0x000000ffff177224 */ /* 0x000fce00078e0012 */
[----:B------:R-:W-:Y:S05]  /*3d70*/  WARPSYNC.COLLECTIVE R8, `(.L_x_8793) ;  /* 0x0000000008087348 */ /* 0x000fea0003c00000 */
[----:B------:R0:W1:Y:S02]  /*3d80*/  SHFL.DOWN P6, R18, R17, R16, R9 ;  /* 0x0800001011127389 */ /* 0x00006400000c0009 */
[----:B01----:R-:W-:Y:S01]  /*3d90*/  ENDCOLLECTIVE ;  /* 0x000000000000791b */ /* 0x003fe20003800000 */
.L_x_8793:
[----:B------:R-:W-:Y:S02]  /*3da0*/  IMAD.MOV.U32 R16, RZ, RZ, 0x8 ;  /* 0x00000008ff107424 */ /* 0x000fe400078e00ff */
[----:B------:R-:W-:-:S06]  /*3db0*/  IMAD.MOV.U32 R22, RZ, RZ, R18 ;  /* 0x000000ffff167224 */ /* 0x000fcc00078e0012 */
[----:B------:R-:W-:-:S10]  /*3dc0*/  DADD R22, R20, R22 ;  /* 0x0000000014167229 */ /* 0x000fd40000000016 */
[----:B------:R-:W-:-:S07]  /*3dd0*/  IMAD.MOV.U32 R17, RZ, RZ, R23 ;  /* 0x000000ffff117224 */ /* 0x000fce00078e0017 */
[----:B------:R-:W-:Y:S05]  /*3de0*/  WARPSYNC.COLLECTIVE R8, `(.L_x_8794) ;  /* 0x0000000008087348 */ /* 0x000fea0003c00000 */
[----:B------:R0:W1:Y:S02]  /*3df0*/  SHFL.DOWN P6, R18, R17, R16, R9 ;  /* 0x0800001011127389 */ /* 0x00006400000c0009 */
[----:B01----:R-:W-:Y:S01]  /*3e00*/  ENDCOLLECTIVE ;  /* 0x000000000000791b */ /* 0x003fe20003800000 */
.L_x_8794:
[----:B------:R-:W-:Y:S01]  /*3e10*/  MOV R17, R22 ;  /* 0x0000001600117202 */ /* 0x000fe20000000f00 */
[----:B------:R-:W-:-:S07]  /*3e20*/  IMAD.MOV.U32 R27, RZ, RZ, R18 ;  /* 0x000000ffff1b7224 */ /* 0x000fce00078e0012 */
[----:B------:R-:W-:Y:S05]  /*3e30*/  WARPSYNC.COLLECTIVE R8, `(.L_x_8795) ;  /* 0x0000000008087348 */ /* 0x000fea0003c00000 */
[----:B------:R0:W1:Y:S02]  /*3e40*/  SHFL.DOWN P6, R18, R17, R16, R9 ;  /* 0x0800001011127389 */ /* 0x00006400000c0009 */
[----:B01----:R-:W-:Y:S01]  /*3e50*/  ENDCOLLECTIVE ;  /* 0x000000000000791b */ /* 0x003fe20003800000 */
.L_x_8795:
[----:B------:R-:W-:Y:S02]  /*3e60*/  IMAD.MOV.U32 R16, RZ, RZ, 0x4 ;  /* 0x00000004ff107424 */ /* 0x000fe400078e00ff */
[----:B------:R-:W-:-:S06]  /*3e70*/  IMAD.MOV.U32 R26, RZ, RZ, R18 ;  /* 0x000000ffff1a7224 */ /* 0x000fcc00078e0012 */
[----:B------:R-:W-:-:S10]  /*3e80*/  DADD R26, R22, R26 ;  /* 0x00000000161a7229 */ /* 0x000fd4000000001a */
[----:B------:R-:W-:-:S07]  /*3e90*/  IMAD.MOV.U32 R17, RZ, RZ, R27 ;  /* 0x000000ffff117224 */ /* 0x000fce00078e001b */
[----:B------:R-:W-:Y:S05]  /*3ea0*/  WARPSYNC.COLLECTIVE R8, `(.L_x_8796) ;  /* 0x0000000008087348 */ /* 0x000fea0003c00000 */
[----:B------:R0:W1:Y:S02]  /*3eb0*/  SHFL.DOWN P6, R18, R17, R16, R9 ;  /* 0x0800001011127389 */ /* 0x00006400000c0009 */
[----:B01----:R-:W-:Y:S01]  /*3ec0*/  ENDCOLLECTIVE ;  /* 0x000000000000791b */ /* 0x003fe20003800000 */
.L_x_8796:
[----:B------:R-:W-:Y:S02]  /*3ed0*/  IMAD.MOV.U32 R17, RZ, RZ, R26 ;  /* 0x000000ffff117224 */ /* 0x000fe400078e001a */
[----:B------:R-:W-:-:S07]  /*3ee0*/  IMAD.MOV.U32 R29, RZ, RZ, R18 ;  /* 0x000000ffff1d7224 */ /* 0x000fce00078e0012 */
[----:B------:R-:W-:Y:S05]  /*3ef0*/  WARPSYNC.COLLECTIVE R8, `(.L_x_8797) ;  /* 0x0000000008087348 */ /* 0x000fea0003c00000 */
[----:B------:R0:W1:Y:S02]  /*3f00*/  SHFL.DOWN P6, R18, R17, R16, R9 ;  /* 0x0800001011127389 */ /* 0x00006400000c0009 */
[----:B01----:R-:W-:Y:S01]  /*3f10*/  ENDCOLLECTIVE ;  /* 0x000000000000791b */ /* 0x003fe20003800000 */
.L_x_8797:
[----:B------:R-:W-:Y:S02]  /*3f20*/  IMAD.MOV.U32 R16, RZ, RZ, 0x2 ;  /* 0x00000002ff107424 */ /* 0x000fe400078e00ff */
[----:B------:R-:W-:-:S06]  /*3f30*/  IMAD.MOV.U32 R28, RZ, RZ, R18 ;  /* 0x000000ffff1c7224 */ /* 0x000fcc00078e0012 */
[----:B------:R-:W-:-:S10]  /*3f40*/  DADD R28, R26, R28 ;  /* 0x000000001a1c7229 */ /* 0x000fd4000000001c */
[----:B------:R-:W-:-:S07]  /*3f50*/  MOV R17, R29 ;  /* 0x0000001d00117202 */ /* 0x000fce0000000f00 */
[----:B------:R-:W-:Y:S05]  /*3f60*/  WARPSYNC.COLLECTIVE R8, `(.L_x_8798) ;  /* 0x0000000008087348 */ /* 0x000fea0003c00000 */
[----:B------:R0:W1:Y:S02]  /*3f70*/  SHFL.DOWN P6, R18, R17, R16, R9 ;  /* 0x0800001011127389 */ /* 0x00006400000c0009 */
[----:B01----:R-:W-:Y:S01]  /*3f80*/  ENDCOLLECTIVE ;  /* 0x000000000000791b */ /* 0x003fe20003800000 */
.L_x_8798:
[----:B------:R-:W-:Y:S02]  /*3f90*/  IMAD.MOV.U32 R17, RZ, RZ, R28 ;  /* 0x000000ffff117224 */ /* 0x000fe400078e001c */
[----:B------:R-:W-:-:S07]  /*3fa0*/  IMAD.MOV.U32 R21, RZ, RZ, R18 ;  /* 0x000000ffff157224 */ /* 0x000fce00078e0012 */
[----:B------:R-:W-:Y:S05]  /*3fb0*/  WARPSYNC.COLLECTIVE R8, `(.L_x_8799) ;  /* 0x0000000008087348 */ /* 0x000fea0003c00000 */
[----:B------:R0:W1:Y:S02]  /*3fc0*/  SHFL.DOWN P6, R18, R17, R16, R9 ;  /* 0x0800001011127389 */ /* 0x00006400000c0009 */
[----:B01----:R-:W-:Y:S01]  /*3fd0*/  ENDCOLLECTIVE ;  /* 0x000000000000791b */ /* 0x003fe20003800000 */
.L_x_8799:
[----:B------:R-:W-:Y:S02]  /*3fe0*/  IMAD.MOV.U32 R16, RZ, RZ, 0x1 ;  /* 0x00000001ff107424 */ /* 0x000fe400078e00ff */
[----:B------:R-:W-:-:S06]  /*3ff0*/  IMAD.MOV.U32 R20, RZ, RZ, R18 ;  /* 0x000000ffff147224 */ /* 0x000fcc00078e0012 */
[----:B------:R-:W-:-:S10]  /*4000*/  DADD R20, R28, R20 ;  /* 0x000000001c147229 */ /* 0x000fd40000000014 */
[----:B------:R-:W-:-:S07]  /*4010*/  IMAD.MOV.U32 R17, RZ, RZ, R21 ;  /* 0x000000ffff117224 */ /* 0x000fce00078e0015 */
[----:B------:R-:W-:Y:S05]  /*4020*/  WARPSYNC.COLLECTIVE R8, `(.L_x_8800) ;  /* 0x0000000008087348 */ /* 0x000fea0003c00000 */
[----:B------:R0:W1:Y:S02]  /*4030*/  SHFL.DOWN P6, R18, R17, R16, R9 ;  /* 0x0800001011127389 */ /* 0x00006400000c0009 */
[----:B01----:R-:W-:Y:S01]  /*4040*/  ENDCOLLECTIVE ;  /* 0x000000000000791b */ /* 0x003fe20003800000 */
.L_x_8800:
[----:B------:R-:W-:Y:S01]  /*4050*/  IMAD.MOV.U32 R17, RZ, RZ, R20 ;  /* 0x000000ffff117224 */ /* 0x000fe200078e0014 */
[----:B------:R-:W-:-:S07]  /*4060*/  MOV R0, R18 ;  /* 0x0000001200007202 */ /* 0x000fce0000000f00 */
[----:B------:R-:W-:Y:S05]  /*4070*/  WARPSYNC.COLLECTIVE R8, `(.L_x_8801) ;  /* 0x0000000008087348 */ /* 0x000fea0003c00000 */
[----:B------:R0:W1:Y:S02]  /*4080*/  SHFL.DOWN P6, R18, R17, R16, R9 ;  /* 0x0800001011127389 */ /* 0x00006400000c0009 */
[----:B01----:R-:W-:Y:S01]  /*4090*/  ENDCOLLECTIVE ;  /* 0x000000000000791b */ /* 0x003fe20003800000 */
.L_x_8801:
[----:B------:R-:W-:Y:S05]  /*40a0*/  BRA `(.L_x_8802) ;  /* 0xffffffdc00787947 */ /* 0x000fea000383ffff */
        .weak           $__internal_43_$__cuda_sm20_div_rn_f64_full
        .type           $__internal_43_$__cuda_sm20_div_rn_f64_full,@function
        .size           $__internal_43_$__cuda_sm20_div_rn_f64_full,(.L_x_12121 - $__internal_43_$__cuda_sm20_div_rn_f64_full)
$__internal_43_$__cuda_sm20_div_rn_f64_full:
        /* <DEDUP_REMOVED lines=10> */
[----:B------:R-:W-:Y:S01]  /*4150*/  IMAD.MOV.U32 R18, RZ, RZ, 0x1 ;  /* 0x00000001ff127424 */ /* 0x000fe200078e00ff */
[----:B------:R-:W-:Y:S01]  /*4160*/  LOP3.LUT R31, R15, 0x7ff00000, RZ, 0xc0, !PT ;  /* 0x7ff000000f1f7812 */ /* 0x000fe200078ec0ff */
[----:B------:R-:W-:Y:S02]  /*4170*/  BSSY B2, `(.L_x_8803) ;  /* 0x000004d000027945 */ /* 0x000fe40003800000 */
[----:B------:R-:W-:Y:S01]  /*4180*/  @!P0 DMUL R12, R14, 8.98846567431157953865e+307 ;  /* 0x7fe000000e0c8828 */ /* 0x000fe20000000000 */
[----:B------:R-:W-:-:S03]  /*4190*/  ISETP.GE.U32.AND P4, PT, R28, R31, PT ;  /* 0x0000001f1c00720c */ /* 0x000fc60003f86070 */
[----:B------:R-:W-:Y:S02]  /*41a0*/  @!P5 LOP3.LUT R17, R15, 0x7ff00000, RZ, 0xc0, !PT ;  /* 0x7ff000000f11d812 */ /* 0x000fe400078ec0ff */
[----:B------:R-:W0:Y:S01]  /*41b0*/  MUFU.RCP64H R19, R13 ;  /* 0x0000000d00137308 */ /* 0x000e220000001800 */
[----:B------:R-:W-:Y:S02]  /*41c0*/  @!P5 MOV R20, RZ ;  /* 0x000000ff0014d202 */ /* 0x000fe40000000f00 */
[----:B------:R-:W-:Y:S02]  /*41d0*/  @!P5 ISETP.GE.U32.AND P6, PT, R28, R17, PT ;  /* 0x000000111c00d20c */ /* 0x000fe40003fc6070 */
[C---:B------:R-:W-:Y:S02]  /*41e0*/  SEL R17, R29.reuse, 0x63400000, !P4 ;  /* 0x634000001d117807 */ /* 0x040fe40006000000 */
        /* <DEDUP_REMOVED lines=48> */
.L_x_8804:
        /* <DEDUP_REMOVED lines=12> */
[----:B------:R-:W-:Y:S01]  /*45b0*/  @!P0 IMAD.MOV.U32 R18, RZ, RZ, RZ ;  /* 0x000000ffff128224 */ /* 0x000fe200078e00ff */
[----:B------:R-:W-:-:S03]  /*45c0*/  @P0 MOV R18, RZ ;  /* 0x000000ff00120202 */ /* 0x000fc60000000f00 */
[----:B------:R-:W-:Y:S01]  /*45d0*/  @P0 IMAD.MOV.U32 R19, RZ, RZ, R10 ;  /* 0x000000ffff130224 */ /* 0x000fe200078e000a */
[----:B------:R-:W-:Y:S06]  /*45e0*/  BRA `(.L_x_8805) ;  /* 0x0000000000147947 */ /* 0x000fec0003800000 */
.L_x_8807:
[----:B------:R-:W-:Y:S01]  /*45f0*/  LOP3.LUT R19, R15, 0x80000, RZ, 0xfc, !PT ;  /* 0x000800000f137812 */ /* 0x000fe200078efcff */
[----:B------:R-:W-:Y:S01]  /*4600*/  IMAD.MOV.U32 R18, RZ, RZ, R14 ;  /* 0x000000ffff127224 */ /* 0x000fe200078e000e */
[----:B------:R-:W-:Y:S06]  /*4610*/  BRA `(.L_x_8805) ;  /* 0x0000000000087947 */ /* 0x000fec0003800000 */
.L_x_8806:
[----:B------:R-:W-:Y:S01]  /*4620*/  LOP3.LUT R19, R11, 0x80000, RZ, 0xfc, !PT ;  /* 0x000800000b137812 */ /* 0x000fe200078efcff */
[----:B------:R-:W-:-:S07]  /*4630*/  IMAD.MOV.U32 R18, RZ, RZ, R10 ;  /* 0x000000ffff127224 */ /* 0x000fce00078e000a */
.L_x_8805:
[----:B------:R-:W-:Y:S05]  /*4640*/  BSYNC B2 ;  /* 0x0000000000027941 */ /* 0x000fea0003800000 */
.L_x_8803:
[----:B------:R-:W-:Y:S02]  /*4650*/  IMAD.MOV.U32 R10, RZ, RZ, R0 ;  /* 0x000000ffff0a7224 */ /* 0x000fe400078e0000 */
[----:B------:R-:W-:-:S04]  /*4660*/  IMAD.MOV.U32 R11, RZ, RZ, 0x0 ;  /* 0x00000000ff0b7424 */ /* 0x000fc800078e00ff */
[----:B------:R-:W-:Y:S05]  /*4670*/  RET.REL.NODEC R10 `(_ZN2at6native43_GLOBAL__N__9ae7fba5_10_SoftMax_cu_9f978f6322cunn_SoftMaxForwardRegIdddNS1_22SoftMaxForwardEpilogueElLi4EEEvPT1_PKT_T3_) ;  /* 0xffffffb80a607950 */ /* 0x000fea0003c3ffff */
.L_x_8808:
        /* <DEDUP_REMOVED lines=16> */
.L_x_12121:


//--------------------- .text._ZN2at6native43_GLOBAL__N__9ae7fba5_10_SoftMax_cu_9f978f6322cunn_SoftMaxForwardRegIdddNS1_22SoftMaxForwardEpilogueElLi3EEEvPT1_PKT_T3_ --------------------------
	.section	.text._ZN2at6native43_GLOBAL__N__9ae7fba5_10_SoftMax_cu_9f978f6322cunn_SoftMaxForwardRegIdddNS1_22SoftMaxForwardEpilogueElLi3EEEvPT1_PKT_T3_,"ax",@progbits
	.align	128
.text._ZN2at6native43_GLOBAL__N__9ae7fba5_10_SoftMax_cu_9f978f6322cunn_SoftMaxForwardRegIdddNS1_22SoftMaxForwardEpilogueElLi3EEEvPT1_PKT_T3_:
        .type           _ZN2at6native43_GLOBAL__N__9ae7fba5_10_SoftMax_cu_9f978f6322cunn_SoftMaxForwardRegIdddNS1_22SoftMaxForwardEpilogueElLi3EEEvPT1_PKT_T3_,@function
        .size           _ZN2at6native43_GLOBAL__N__9ae7fba5_10_SoftMax_cu_9f978f6322cunn_SoftMaxForwardRegIdddNS1_22SoftMaxForwardEpilogueElLi3EEEvPT1_PKT_T3_,(.L_x_12123 - _ZN2at6native43_GLOBAL__N__9ae7fba5_10_SoftMax_cu_9f978f6322cunn_SoftMaxForwardRegIdddNS1_22SoftMaxForwardEpilogueElLi3EEEvPT1_PKT_T3_)
        .other          _ZN2at6native43_GLOBAL__N__9ae7fba5_10_SoftMax_cu_9f978f6322cunn_SoftMaxForwardRegIdddNS1_22SoftMaxForwardEpilogueElLi3EEEvPT1_PKT_T3_,@"STO_CUDA_ENTRY STV_DEFAULT"
_ZN2at6native43_GLOBAL__N__9ae7fba5_10_SoftMax_cu_9f978f6322cunn_SoftMaxForwardRegIdddNS1_22SoftMaxForwardEpilogueElLi3EEEvPT1_PKT_T3_:
        /* <DEDUP_REMOVED lines=21> */
[----:B0-----:R-:W-:-:S04]  /*0150*/  @!P0 LEA R14, P3, R8, R14, 0x3 ;  /* 0x0000000e080e8211 */ /* 0x001fc800078618ff */
[----:B------:R-:W-:Y:S01]  /*0160*/  @!P0 LEA.HI.X R15, R8, R15, R0, 0x3, P3 ;  /* 0x0000000f080f8211 */ /* 0x000fe200018f1c00 */
[----:B------:R-:W-:Y:S02]  /*0170*/  @!P1 IMAD.WIDE.U32 R16, R4, UR7, R16 ;  /* 0x0000000704109c25 */ /* 0x000fe4000f8e0010 */
[----:B------:R-:W0:Y:S02]  /*0180*/  @!P2 LDC.64 R8, c[0x0][0x218] ;  /* 0x00008600ff08ab82 */ /* 0x000e240000000a00 */
[----:B------:R2:W3:Y:S01]  /*0190*/  @!P0 LDG.E.64 R2, desc[UR8][R14.64] ;  /* 0x000000080e028981 */ /* 0x0004e2000c1e1b00 */
[----:B------:R-:W-:Y:S01]  /*01a0*/  @!P1 IMAD R0, R5, UR7, R17 ;  /* 0x0000000705009c24 */ /* 0x000fe2000f8e0211 */
[----:B-1----:R-:W-:-:S04]  /*01b0*/  @!P1 LEA R12, P3, R16, R12, 0x3 ;  /* 0x0000000c100c9211 */ /* 0x002fc800078618ff */
[----:B------:R-:W-:Y:S01]  /*01c0*/  @!P1 LEA.HI.X R13, R16, R13, R0, 0x3, P3 ;  /* 0x0000000d100d9211 */ /* 0x000fe200018f1c00 */
[----:B------:R-:W-:-:S04]  /*01d0*/  @!P2 IMAD.WIDE.U32 R10, R4, UR7, R10 ;  /* 0x00000007040aac25 */ /* 0x000fc8000f8e000a */
[----:B------:R-:W4:Y:S01]  /*01e0*/  @!P1 LDG.E.64 R24, desc[UR8][R12.64] ;  /* 0x000000080c189981 */ /* 0x000f22000c1e1b00 */
[----:B------:R-:W-:Y:S01]  /*01f0*/  @!P2 IMAD R0, R5, UR7, R11 ;  /* 0x000000070500ac24 */ /* 0x000fe2000f8e020b */
[----:B0-----:R-:W-:-:S04]  /*0200*/  @!P2 LEA R8, P3, R10, R8, 0x3 ;  /* 0x000000080a08a211 */ /* 0x001fc800078618ff */
[----:B------:R-:W-:-:S05]  /*0210*/  @!P2 LEA.HI.X R9, R10, R9, R0, 0x3, P3 ;  /* 0x000000090a09a211 */ /* 0x000fca00018f1c00 */
[----:B------:R0:W5:Y:S01]  /*0220*/  @!P2 LDG.E.64 R22, desc[UR8][R8.64] ;  /* 0x000000080816a981 */ /* 0x000162000c1e1b00 */
[----:B------:R-:W-:Y:S01]  /*0230*/  @!P0 IMAD.MOV.U32 R10, RZ, RZ, -0x1 ;  /* 0xffffffffff0a8424 */ /* 0x000fe200078e00ff */
[----:B------:R-:W-:Y:S01]  /*0240*/  SHF.R.S32.HI R17, RZ, 0x1f, R6 ;  /* 0x0000001fff117819 */ /* 0x000fe20000011406 */
[----:B------:R-:W-:Y:S01]  /*0250*/  @!P0 IMAD.MOV.U32 R11, RZ, RZ, 0x7fefffff ;  /* 0x7fefffffff0b8424 */ /* 0x000fe200078e00ff */
[----:B------:R-:W1:Y:S01]  /*0260*/  S2UR UR6, SR_CgaCtaId ;  /* 0x00000000000679c3 */ /* 0x000e620000008800 */
[----:B------:R-:W-:Y:S01]  /*0270*/  UMOV UR4, 0x400 ;  /* 0x0000040000047882 */ /* 0x000fe20000000000 */
[----:B------:R-:W-:Y:S01]  /*0280*/  LEA.HI R17, R17, R6, RZ, 0x5 ;  /* 0x0000000611117211 */ /* 0x000fe200078f28ff */
[----:B--2---:R-:W-:Y:S01]  /*0290*/  @!P0 IMAD.MOV.U32 R15, RZ, RZ, R11 ;  /* 0x000000ffff0f8224 */ /* 0x004fe200078e000b */
[----:B------:R-:W-:Y:S01]  /*02a0*/  ULDC UR5, c[0x0][0x0] ;  /* 0x0000000000057ab9 */ /* 0x000fe20000000800 */
[----:B------:R-:W-:Y:S01]  /*02b0*/  BSSY B0, `(.L_x_8809) ;  /* 0x000006b000007945 */ /* 0x000fe20003800000 */
[----:B0-----:R-:W-:Y:S01]  /*02c0*/  IMAD.MOV.U32 R8, RZ, RZ, -0x1 ;  /* 0xffffffffff087424 */ /* 0x001fe200078e00ff */
[----:B------:R-:W-:Y:S01]  /*02d0*/  USHF.R.U32.HI UR5, URZ, 0x5, UR5 ;  /* 0x000000053f057899 */ /* 0x000fe20008011605 */
[----:B------:R-:W-:Y:S01]  /*02e0*/  @!P0 LOP3.LUT R13, R15, 0x80000, RZ, 0xfc, !PT ;  /* 0x000800000f0d8812 */ /* 0x000fe200078efcff */
[----:B------:R-:W-:Y:S01]  /*02f0*/  IMAD.MOV.U32 R9, RZ, RZ, -0x100001 ;  /* 0xffefffffff097424 */ /* 0x000fe200078e00ff */
[----:B------:R-:W-:Y:S03]  /*0300*/  BAR.SYNC.DEFER_BLOCKING 0x0 ;  /* 0x0000000000007b1d */ /* 0x000fe60000010000 */
[----:B------:R-:W-:-:S04]  /*0310*/  ISETP.GE.AND P5, PT, R6, UR5, PT ;  /* 0x0000000506007c0c */ /* 0x000fc8000bfa6270 */
[----:B------:R-:W-:Y:S01]  /*0320*/  P2R R16, PR, RZ, 0x20 ;  /* 0x00000020ff107803 */ /* 0x000fe20000000000 */
[----:B-1----:R-:W-:Y:S01]  /*0330*/  ULEA UR4, UR6, UR4, 0x18 ;  /* 0x0000000406047291 */ /* 0x002fe2000f8ec03f */
[----:B---3--:R-:W-:Y:S01]  /*0340*/  @!P0 DSETP.MAX.AND P3, P4, R2, -R10, PT ;  /* 0x8000000a0200822a */ /* 0x008fe20003c6f000 */
[----:B------:R-:W-:-:S05]  /*0350*/  @!P0 IMAD.MOV.U32 R0, RZ, RZ, R3 ;  /* 0x000000ffff008224 */ /* 0x000fca00078e0003 */
[----:B------:R-:W-:Y:S01]  /*0360*/  @!P0 FSEL R14, R0, -R15, P3 ;  /* 0x8000000f000e8208 */ /* 0x000fe20001800000 */
[----:B------:R-:W-:-:S03]  /*0370*/  @!P0 IMAD.MOV.U32 R0, RZ, RZ, R2 ;  /* 0x000000ffff008224 */ /* 0x000fc600078e0002 */
[----:B------:R-:W-:Y:S02]  /*0380*/  @!P0 SEL R13, R13, R14, P4 ;  /* 0x0000000e0d0d8207 */ /* 0x000fe40002000000 */
[----:B------:R-:W-:Y:S02]  /*0390*/  @!P0 SEL R10, R0, R10, P3 ;  /* 0x0000000a000a8207 */ /* 0x000fe40001800000 */
[----:B----4-:R-:W-:Y:S01]  /*03a0*/  @!P1 MOV R11, R25 ;  /* 0x00000019000b9202 */ /* 0x010fe20000000f00 */
[----:B------:R-:W-:Y:S02]  /*03b0*/  @!P0 IMAD.MOV.U32 R9, RZ, RZ, R13 ;  /* 0x000000ffff098224 */ /* 0x000fe400078e000d */
[----:B------:R-:W-:Y:S01]  /*03c0*/  @!P0 IMAD.MOV.U32 R8, RZ, RZ, R10 ;  /* 0x000000ffff088224 */ /* 0x000fe200078e000a */
[----:B------:R-:W-:Y:S01]  /*03d0*/  @!P1 LOP3.LUT R13, R11, 0x80000, RZ, 0xfc, !PT ;  /* 0x000800000b0d9812 */ /* 0x000fe200078efcff */
[----:B------:R-:W-:-:S04]  /*03e0*/  @!P1 IMAD.MOV.U32 R0, RZ, RZ, R9 ;  /* 0x000000ffff009224 */ /* 0x000fc800078e0009 */
[----:B------:R-:W-:-:S06]  /*03f0*/  @!P1 DSETP.MAX.AND P3, P4, R8, R24, PT ;  /* 0x000000180800922a */ /* 0x000fcc0003c6f000 */
[----:B------:R-:W-:Y:S01]  /*0400*/  @!P1 FSEL R10, R0, R11, P3 ;  /* 0x0000000b000a9208 */ /* 0x000fe20001800000 */
[----:B------:R-:W-:Y:S02]  /*0410*/  @!P1 IMAD.MOV.U32 R11, RZ, RZ, R24 ;  /* 0x000000ffff0b9224 */ /* 0x000fe400078e0018 */
[----:B------:R-:W-:Y:S01]  /*0420*/  @!P1 IMAD.MOV.U32 R0, RZ, RZ, R8 ;  /* 0x000000ffff009224 */ /* 0x000fe200078e0008 */
[----:B------:R-:W-:-:S04]  /*0430*/  @!P1 SEL R9, R13, R10, P4 ;  /* 0x0000000a0d099207 */ /* 0x000fc80002000000 */
        /* <DEDUP_REMOVED lines=24> */
[----:B------:R-:W-:Y:S01]  /*05c0*/  FSEL R10, R10, R14, !P3 ;  /* 0x0000000e0a0a7208 */ /* 0x000fe20005800000 */
[----:B------:R-:W-:Y:S01]  /*05d0*/  IMAD.MOV.U32 R14, RZ, RZ, -0x1 ;  /* 0xffffffffff0e7424 */ /* 0x000fe200078e00ff */
[----:B------:R-:W-:Y:S01]  /*05e0*/  LOP3.LUT R15, R17, 0xffffffe0, RZ, 0xc0, !PT ;  /* 0xffffffe0110f7812 */ /* 0x000fe200078ec0ff */
[----:B------:R-:W-:Y:S04]  /*05f0*/  SHFL.DOWN PT, R9, R11, 0x2, 0x1f ;  /* 0x08401f000b097f89 */ /* 0x000fe800000e0000 */
[----:B------:R-:W0:Y:S01]  /*0600*/  SHFL.DOWN PT, R8, R10, 0x2, 0x1f ;  /* 0x08401f000a087f89 */ /* 0x000e2200000e0000 */
[----:B------:R-:W-:-:S02]  /*0610*/  IMAD.IADD R0, R6, 0x1, -R15 ;  /* 0x0000000106007824 */ /* 0x000fc400078e0a0f */
[----:B------:R-:W-:Y:S01]  /*0620*/  IMAD.MOV.U32 R15, RZ, RZ, -0x100001 ;  /* 0xffefffffff0f7424 */ /* 0x000fe200078e00ff */
[----:B0-----:R-:W-:-:S06]  /*0630*/  DSETP.GEU.AND P3, PT, R10, R8, PT ;  /* 0x000000080a00722a */ /* 0x001fcc0003f6e000 */
[----:B------:R-:W-:Y:S02]  /*0640*/  FSEL R13, R9, R11, !P3 ;  /* 0x0000000b090d7208 */ /* 0x000fe40005800000 */
[----:B------:R-:W-:Y:S02]  /*0650*/  FSEL R12, R8, R10, !P3 ;  /* 0x0000000a080c7208 */ /* 0x000fe40005800000 */
[C---:B------:R-:W-:Y:S01]  /*0660*/  ISETP.NE.AND P3, PT, R0.reuse, RZ, PT ;  /* 0x000000ff0000720c */ /* 0x040fe20003f65270 */
[----:B------:R-:W-:Y:S01]  /*0670*/  SHFL.DOWN PT, R9, R13, 0x1, 0x1f ;  /* 0x08201f000d097f89 */ /* 0x000fe200000e0000 */
[----:B------:R-:W-:Y:S02]  /*0680*/  LEA R0, R0, UR4, 0x3 ;  /* 0x0000000400007c11 */ /* 0x000fe4000f8e18ff */
[----:B------:R-:W-:Y:S01]  /*0690*/  IADD3 R10, R6, 0x1f, RZ ;  /* 0x0000001f060a7810 */ /* 0x000fe20007ffe0ff */
[----:B------:R-:W0:Y:S08]  /*06a0*/  SHFL.DOWN PT, R8, R12, 0x1, 0x1f ;  /* 0x08201f000c087f89 */ /* 0x000e3000000e0000 */
[----:B------:R-:W-:-:S04]  /*06b0*/  @!P3 SHF.R.S32.HI R17, RZ, 0x5, R17 ;  /* 0x00000005ff11b819 */ /* 0x000fc80000011411 */
[----:B------:R-:W-:Y:S01]  /*06c0*/  @!P3 LEA R17, R17, UR4, 0x3 ;  /* 0x000000041111bc11 */ /* 0x000fe2000f8e18ff */
[----:B0-----:R-:W-:-:S06]  /*06d0*/  DSETP.GEU.AND P4, PT, R12, R8, PT ;  /* 0x000000080c00722a */ /* 0x001fcc0003f8e000 */
[----:B------:R-:W-:Y:S02]  /*06e0*/  FSEL R8, R8, R12, !P4 ;  /* 0x0000000c08087208 */ /* 0x000fe40006000000 */
[----:B------:R-:W-:Y:S02]  /*06f0*/  FSEL R9, R9, R13, !P4 ;  /* 0x0000000d09097208 */ /* 0x000fe40006000000 */
        /* <DEDUP_REMOVED lines=31> */
.L_x_8853:
[----:B-1----:R-:W-:Y:S02]  /*08f0*/  IMAD.MOV.U32 R8, RZ, RZ, R12 ;  /* 0x000000ffff087224 */ /* 0x002fe400078e000c */
[----:B--2---:R-:W-:Y:S02]  /*0900*/  IMAD.MOV.U32 R9, RZ, RZ, R13 ;  /* 0x000000ffff097224 */ /* 0x004fe400078e000d */
[----:B------:R-:W-:Y:S02]  /*0910*/  IMAD.MOV.U32 R10, RZ, RZ, R17 ;  /* 0x000000ffff0a7224 */ /* 0x000fe400078e0011 */
[----:B------:R-:W-:-:S06]  /*0920*/  IMAD.MOV.U32 R11, RZ, RZ, R18 ;  /* 0x000000ffff0b7224 */ /* 0x000fcc00078e0012 */
[----:B------:R-:W-:-:S06]  /*0930*/  DSETP.GEU.AND P5, PT, R10, R8, PT ;  /* 0x000000080a00722a */ /* 0x000fcc0003fae000 */
[----:B------:R-:W-:Y:S02]  /*0940*/  FSEL R14, R12, R17, !P5 ;  /* 0x000000110c0e7208 */ /* 0x000fe40006800000 */
[----:B------:R-:W-:-:S07]  /*0950*/  FSEL R15, R13, R18, !P5 ;  /* 0x000000120d0f7208 */ /* 0x000fce0006800000 */
.L_x_8810:
[----:B------:R-:W-:Y:S05]  /*0960*/  BSYNC B0 ;  /* 0x0000000000007941 */ /* 0x000fea0003800000 */
.L_x_8809:
[----:B------:R-:W-:Y:S01]  /*0970*/  ISETP.NE.AND P5, PT, R6, RZ, PT ;  /* 0x000000ff0600720c */ /* 0x000fe20003fa5270 */
[----:B------:R-:W-:-:S12]  /*0980*/  WARPSYNC.ALL ;  /* 0x0000000000007948 */ /* 0x000fd80003800000 */
[----:B-1----:R1:W-:Y:S01]  /*0990*/  @!P5 STS.64 [UR4], R14 ;  /* 0x0000000eff00d988 */ /* 0x0023e20008000a04 */
[----:B------:R-:W-:Y:S01]  /*09a0*/  BAR.SYNC.DEFER_BLOCKING 0x0 ;  /* 0x0000000000007b1d */ /* 0x000fe20000010000 */
[----:B0-----:R-:W-:-:S05]  /*09b0*/  CS2R R8, SRZ ;  /* 0x0000000000087805 */ /* 0x001fca000001ff00 */
[----:B------:R-:W-:Y:S01]  /*09c0*/  BSSY B0, `(.L_x_8812) ;  /* 0x0000040000007945 */ /* 0x000fe20003800000 */
[----:B------:R-:W0:Y:S03]  /*09d0*/  LDS.64 R20, [UR4] ;  /* 0x00000004ff147984 */ /* 0x000e260008000a00 */
        /* <DEDUP_REMOVED lines=60> */
.L_x_8815:
[----:B------:R-:W-:Y:S05]  /*0da0*/  BSYNC B1 ;  /* 0x0000000000017941 */ /* 0x000fea0003800000 */
.L_x_8814:
[----:B------:R-:W-:-:S11]  /*0db0*/  DADD R8, RZ, R12 ;  /* 0x00000000ff087229 */ /* 0x000fd6000000000c */
.L_x_8813:
[----:B------:R-:W-:Y:S05]  /*0dc0*/  BSYNC B0 ;  /* 0x0000000000007941 */ /* 0x000fea0003800000 */
.L_x_8812:
        /* <DEDUP_REMOVED lines=61> */
.L_x_8819:
[----:B------:R-:W-:Y:S05]  /*11a0*/  BSYNC B1 ;  /* 0x0000000000017941 */ /* 0x000fea0003800000 */
.L_x_8818:
[----:B------:R-:W-:-:S11]  /*11b0*/  DADD R8, R8, R14 ;  /* 0x0000000008087229 */ /* 0x000fd6000000000e */
.L_x_8817:
[----:B------:R-:W-:Y:S05]  /*11c0*/  BSYNC B0 ;  /* 0x0000000000007941 */ /* 0x000fea0003800000 */
.L_x_8816:
        /* <DEDUP_REMOVED lines=61> */
.L_x_8823:
[----:B------:R-:W-:Y:S05]  /*15a0*/  BSYNC B1 ;  /* 0x0000000000017941 */ /* 0x000fea0003800000 */
.L_x_8822:
[----:B------:R-:W-:-:S11]  /*15b0*/  DADD R8, R8, R14 ;  /* 0x0000000008087229 */ /* 0x000fd6000000000e */
.L_x_8821:
[----:B------:R-:W-:Y:S05]  /*15c0*/  BSYNC B0 ;  /* 0x0000000000007941 */ /* 0x000fea0003800000 */
.L_x_8820:
        /* <DEDUP_REMOVED lines=9> */
[----:B------:R-:W-:-:S04]  /*1660*/  SHF.R.S32.HI R11, RZ, 0x1f, R6 ;  /* 0x0000001fff0b7819 */ /* 0x000fc80000011406 */
[----:B------:R-:W-:Y:S02]  /*1670*/  LEA.HI R10, R11, R6, RZ, 0x5 ;  /* 0x000000060b0a7211 */ /* 0x000fe400078f28ff */
[----:B------:R-:W-:Y:S02]  /*1680*/  SHFL.DOWN PT, R15, R13, 0x4, 0x1f ;  /* 0x08801f000d0f7f89 */ /* 0x000fe400000e0000 */
[----:B------:R-:W-:Y:S02]  /*1690*/  @!P3 SHF.R.S32.HI R10, RZ, 0x5, R10 ;  /* 0x00000005ff0ab819 */ /* 0x000fe4000001140a */
[----:B------:R-:W1:Y:S02]  /*16a0*/  SHFL.DOWN PT, R14, R12, 0x4, 0x1f ;  /* 0x08801f000c0e7f89 */ /* 0x000e6400000e0000 */
[----:B------:R-:W-:Y:S01]  /*16b0*/  @!P3 LEA R11, R10, UR4, 0x3 ;  /* 0x000000040a0bbc11 */ /* 0x000fe2000f8e18ff */
[----:B-1----:R-:W-:-:S07]  /*16c0*/  DADD R16, R12, R14 ;  /* 0x000000000c107229 */ /* 0x002fce000000000e */
[----:B------:R-:W-:Y:S04]  /*16d0*/  SHFL.DOWN PT, R15, R17, 0x2, 0x1f ;  /* 0x08401f00110f7f89 */ /* 0x000fe800000e0000 */
[----:B------:R-:W1:Y:S02]  /*16e0*/  SHFL.DOWN PT, R14, R16, 0x2, 0x1f ;  /* 0x08401f00100e7f89 */ /* 0x000e6400000e0000 */
[----:B-1----:R-:W-:Y:S01]  /*16f0*/  DADD R18, R16, R14 ;  /* 0x0000000010127229 */ /* 0x002fe2000000000e */
[----:B------:R-:W-:-:S06]  /*1700*/  CS2R R14, SRZ ;  /* 0x00000000000e7805 */ /* 0x000fcc000001ff00 */
[----:B------:R-:W-:Y:S04]  /*1710*/  SHFL.DOWN PT, R9, R19, 0x1, 0x1f ;  /* 0x08201f0013097f89 */ /* 0x000fe800000e0000 */
[----:B------:R-:W1:Y:S02]  /*1720*/  SHFL.DOWN PT, R8, R18, 0x1, 0x1f ;  /* 0x08201f0012087f89 */ /* 0x000e6400000e0000 */
[----:B-1----:R-:W-:-:S07]  /*1730*/  DADD R8, R18, R8 ;  /* 0x0000000012087229 */ /* 0x002fce0000000008 */
[----:B------:R1:W-:Y:S01]  /*1740*/  @!P3 STS.64 [R11], R8 ;  /* 0x000000080b00b388 */ /* 0x0003e20000000a00 */
[----:B------:R-:W-:Y:S06]  /*1750*/  BAR.SYNC.DEFER_BLOCKING 0x0 ;  /* 0x0000000000007b1d */ /* 0x000fec0000010000 */
[----:B------:R1:W2:Y:S01]  /*1760*/  @!P6 LDS.64 R14, [R0] ;  /* 0x00000000000ee984 */ /* 0x0002a20000000a00 */
[----:B------:R-:W-:Y:S05]  /*1770*/  @P4 BRA `(.L_x_8825) ;  /* 0x00000000004c4947 */ /* 0x000fea0003800000 */
        /* <DEDUP_REMOVED lines=14> */
[----:B-1----:R1:W2:Y:S04]  /*1860*/  SHFL.DOWN PT, R0, R15, 0x1, 0x1f ;  /* 0x08201f000f007f89 */ /* 0x0022a800000e0000 */
[----:B------:R1:W3:Y:S02]  /*1870*/  SHFL.DOWN PT, R12, R14, 0x1, 0x1f ;  /* 0x08201f000e0c7f89 */ /* 0x0002e400000e0000 */
.L_x_8864:
[----:B---3--:R-:W-:Y:S02]  /*1880*/  IMAD.MOV.U32 R8, RZ, RZ, R12 ;  /* 0x000000ffff087224 */ /* 0x008fe400078e000c */
[----:B--2---:R-:W-:-:S06]  /*1890*/  IMAD.MOV.U32 R9, RZ, RZ, R0 ;  /* 0x000000ffff097224 */ /* 0x004fcc00078e0000 */
[----:B-1----:R-:W-:-:S11]  /*18a0*/  DADD R14, R14, R8 ;  /* 0x000000000e0e7229 */ /* 0x002fd60000000008 */
.L_x_8825:
[----:B------:R-:W-:Y:S05]  /*18b0*/  BSYNC B0 ;  /* 0x0000000000007941 */ /* 0x000fea0003800000 */
.L_x_8824:
[----:B--2---:R2:W-:Y:S01]  /*18c0*/  @!P5 STS.64 [UR4], R14 ;  /* 0x0000000eff00d988 */ /* 0x0045e20008000a04 */
[----:B------:R-:W-:Y:S05]  /*18d0*/  WARPSYNC.ALL ;  /* 0x0000000000007948 */ /* 0x000fea0003800000 */
[----:B------:R-:W-:Y:S06]  /*18e0*/  BAR.SYNC.DEFER_BLOCKING 0x0 ;  /* 0x0000000000007b1d */ /* 0x000fec0000010000 */
[----:B------:R-:W-:Y:S01]  /*18f0*/  BSSY B0, `(.L_x_8827) ;  /* 0x0000060000007945 */ /* 0x000fe20003800000 */
[----:B------:R-:W3:Y:S03]  /*1900*/  LDS.64 R18, [UR4] ;  /* 0x00000004ff127984 */ /* 0x000ee60008000a00 */
[----:B------:R-:W-:Y:S05]  /*1910*/  @P0 BRA `(.L_x_8828) ;  /* 0x0000000400740947 */ /* 0x000fea0003800000 */
[----:B0-----:R-:W-:Y:S01]  /*1920*/  DADD R2, R2, -R20 ;  /* 0x0000000002027229 */ /* 0x001fe20000000814 */
[----:B-1----:R-:W-:Y:S01]  /*1930*/  IMAD.MOV.U32 R8, RZ, RZ, 0x652b82fe ;  /* 0x652b82feff087424 */ /* 0x002fe200078e00ff */
        /* <DEDUP_REMOVED lines=30> */
[----:B--2---:R-:W-:Y:S01]  /*1b20*/  DFMA R14, R10, R12, UR4 ;  /* 0x000000040a0e7e2b */ /* 0x004fe2000800000c */
[----:B------:R-:W-:Y:S01]  /*1b30*/  UMOV UR4, 0x555502a1 ;  /* 0x555502a100047882 */ /* 0x000fe20000000000 */
[----:B---3--:R-:W0:Y:S01]  /*1b40*/  MUFU.RCP64H R13, R19 ;  /* 0x00000013000d7308 */ /* 0x008e220000001800 */
        /* <DEDUP_REMOVED lines=31> */
.L_x_8830:
[----:B------:R-:W-:Y:S05]  /*1d40*/  BSYNC B1 ;  /* 0x0000000000017941 */ /* 0x000fea0003800000 */
.L_x_8829:
        /* <DEDUP_REMOVED lines=21> */
[----:B------:R-:W-:Y:S05]  /*1ea0*/  CALL.REL.NOINC `($__internal_44_$__cuda_sm20_div_rn_f64_full) ;  /* 0x0000001400287944 */ /* 0x000fea0003c00000 */
[----:B------:R-:W-:Y:S02]  /*1eb0*/  IMAD.MOV.U32 R2, RZ, RZ, R4 ;  /* 0x000000ffff027224 */ /* 0x000fe400078e0004 */
[----:B------:R-:W-:-:S07]  /*1ec0*/  IMAD.MOV.U32 R3, RZ, RZ, R5 ;  /* 0x000000ffff037224 */ /* 0x000fce00078e0005 */
.L_x_8832:
[----:B------:R-:W-:Y:S05]  /*1ed0*/  BSYNC B1 ;  /* 0x0000000000017941 */ /* 0x000fea0003800000 */
.L_x_8831:
[----:B------:R4:W-:Y:S02]  /*1ee0*/  STG.E.64 desc[UR8][R16.64], R2 ;  /* 0x0000000210007986 */ /* 0x0009e4000c101b08 */
.L_x_8828:
[----:B------:R-:W-:Y:S05]  /*1ef0*/  BSYNC B0 ;  /* 0x0000000000007941 */ /* 0x000fea0003800000 */
.L_x_8827:
[----:B------:R-:W-:Y:S04]  /*1f00*/  BSSY B0, `(.L_x_8833) ;  /* 0x0000061000007945 */ /* 0x000fe80003800000 */
[----:B------:R-:W-:Y:S05]  /*1f10*/  @P1 BRA `(.L_x_8834) ;  /* 0x00000004007c1947 */ /* 0x000fea0003800000 */
[----:B0-----:R-:W-:Y:S01]  /*1f20*/  DADD R24, R24, -R20 ;  /* 0x0000000018187229 */ /* 0x001fe20000000814 */
[----:B----4-:R-:W-:Y:S01]  /*1f30*/  IMAD.MOV.U32 R2, RZ, RZ, 0x652b82fe ;  /* 0x652b82feff027424 */ /* 0x010fe200078e00ff */
[----:B------:R-:W-:Y:S01]  /*1f40*/  MOV R3, 0x3ff71547 ;  /* 0x3ff7154700037802 */ /* 0x000fe20000000f00 */
[----:B------:R-:W-:Y:S01]  /*1f50*/  UMOV UR4, 0xfefa39ef ;  /* 0xfefa39ef00047882 */ /* 0x000fe20000000000 */
[----:B------:R-:W-:Y:S01]  /*1f60*/  UMOV UR5, 0x3fe62e42 ;  /* 0x3fe62e4200057882 */ /* 0x000fe20000000000 */
[----:B-1----:R-:W0:Y:S01]  /*1f70*/  S2R R0, SR_TID.X ;  /* 0x0000000000007919 */ /* 0x002e220000002100 */
[----:B------:R-:W-:Y:S02]  /*1f80*/  BSSY B1, `(.L_x_8835) ;  /* 0x000003d000017945 */ /* 0x000fe40003800000 */
        /* <DEDUP_REMOVED lines=60> */
.L_x_8836:
[----:B------:R-:W-:Y:S05]  /*2350*/  BSYNC B1 ;  /* 0x0000000000017941 */ /* 0x000fea0003800000 */
.L_x_8835:
        /* <DEDUP_REMOVED lines=9> */
[----:B------:R-:W-:Y:S01]  /*23f0*/  IADD3 R6, R0, UR4, RZ ;  /* 0x0000000400067c10 */ /* 0x000fe2000fffe0ff */
[----:B------:R-:W-:-:S03]  /*2400*/  ULDC.64 UR4, c[0x0][0x210] ;  /* 0x0000840000047ab9 */ /* 0x000fc60000000a00 */
[----:B------:R-:W-:-:S05]  /*2410*/  SHF.R.S32.HI R7, RZ, 0x1f, R6 ;  /* 0x0000001fff077819 */ /* 0x000fca0000011406 */
        /* <DEDUP_REMOVED lines=10> */
[----:B--2---:R-:W-:Y:S05]  /*24c0*/  CALL.REL.NOINC `($__internal_44_$__cuda_sm20_div_rn_f64_full) ;  /* 0x0000000c00a07944 */ /* 0x004fea0003c00000 */
[----:B------:R-:W-:Y:S02]  /*24d0*/  IMAD.MOV.U32 R2, RZ, RZ, R4 ;  /* 0x000000ffff027224 */ /* 0x000fe400078e0004 */
[----:B------:R-:W-:-:S07]  /*24e0*/  IMAD.MOV.U32 R3, RZ, RZ, R5 ;  /* 0x000000ffff037224 */ /* 0x000fce00078e0005 */
.L_x_8838:
[----:B------:R-:W-:Y:S05]  /*24f0*/  BSYNC B1 ;  /* 0x0000000000017941 */ /* 0x000fea0003800000 */
.L_x_8837:
[----:B------:R0:W-:Y:S02]  /*2500*/  STG.E.64 desc[UR8][R16.64], R2 ;  /* 0x0000000210007986 */ /* 0x0001e4000c101b08 */
.L_x_8834:
[----:B------:R-:W-:Y:S05]  /*2510*/  BSYNC B0 ;  /* 0x0000000000007941 */ /* 0x000fea0003800000 */
.L_x_8833:
[----:B------:R-:W-:Y:S05]  /*2520*/  @P2 EXIT ;  /* 0x000000000000294d */ /* 0x000fea0003800000 */
[----:B0-----:R-:W-:Y:S01]  /*2530*/  DADD R20, R22, -R20 ;  /* 0x0000000016147229 */ /* 0x001fe20000000814 */
[----:B----4-:R-:W-:Y:S01]  /*2540*/  IMAD.MOV.U32 R2, RZ, RZ, 0x652b82fe ;  /* 0x652b82feff027424 */ /* 0x010fe200078e00ff */
[----:B------:R-:W-:Y:S01]  /*2550*/  UMOV UR4, 0xfefa39ef ;  /* 0xfefa39ef00047882 */ /* 0x000fe20000000000 */
[----:B------:R-:W-:Y:S01]  /*2560*/  IMAD.MOV.U32 R3, RZ, RZ, 0x3ff71547 ;  /* 0x3ff71547ff037424 */ /* 0x000fe200078e00ff */
[----:B------:R-:W-:Y:S01]  /*2570*/  UMOV UR5, 0x3fe62e42 ;  /* 0x3fe62e4200057882 */ /* 0x000fe20000000000 */
[----:B-1-3--:R-:W0:Y:S01]  /*2580*/  MUFU.RCP64H R11, R19 ;  /* 0x00000013000b7308 */ /* 0x00ae220000001800 */
        /* <DEDUP_REMOVED lines=47> */
[----:B------:R-:W-:Y:S01]  /*2880*/  IMAD R5, R2, 0x100000, R11 ;  /* 0x0010000002057824 */ /* 0x000fe200078e020b */
[----:B------:R-:W-:Y:S01]  /*2890*/  MOV R4, R10 ;  /* 0x0000000a00047202 */ /* 0x000fe20000000f00 */
[----:B-1----:R-:W-:Y:S08]  /*28a0*/  @!P0 BRA `(.L_x_8840) ;  /* 0x0000000000308947 */ /* 0x002ff00003800000 */
        /* <DEDUP_REMOVED lines=12> */
.L_x_8840:
[----:B------:R-:W-:Y:S05]  /*2970*/  BSYNC B0 ;  /* 0x0000000000007941 */ /* 0x000fea0003800000 */
.L_x_8839:
        /* <DEDUP_REMOVED lines=21> */
[----:B--2---:R-:W-:Y:S05]  /*2ad0*/  CALL.REL.NOINC `($__internal_44_$__cuda_sm20_div_rn_f64_full) ;  /* 0x00000008001c7944 */ /* 0x004fea0003c00000 */
[----:B------:R-:W-:Y:S02]  /*2ae0*/  IMAD.MOV.U32 R2, RZ, RZ, R4 ;  /* 0x000000ffff027224 */ /* 0x000fe400078e0004 */
[----:B------:R-:W-:-:S07]  /*2af0*/  IMAD.MOV.U32 R3, RZ, RZ, R5 ;  /* 0x000000ffff037224 */ /* 0x000fce00078e0005 */
.L_x_8842:
[----:B------:R-:W-:Y:S05]  /*2b00*/  BSYNC B0 ;  /* 0x0000000000007941 */ /* 0x000fea0003800000 */
.L_x_8841:
[----:B------:R-:W-:Y:S01]  /*2b10*/  STG.E.64 desc[UR8][R16.64], R2 ;  /* 0x0000000210007986 */ /* 0x000fe2000c101b08 */
[----:B------:R-:W-:Y:S05]  /*2b20*/  EXIT ;  /* 0x000000000000794d */ /* 0x000fea0003800000 */
.L_x_8811:
[----:B-1----:R-:W-:Y:S01]  /*2b30*/  MOV R11, R15 ;  /* 0x0000000f000b7202 */ /* 0x002fe20000000f00 */
[----:B------:R-:W-:Y:S02]  /*2b40*/  IMAD.MOV.U32 R10, RZ, RZ, 0x10 ;  /* 0x00000010ff0a7424 */ /* 0x000fe400078e00ff */
[----:B0-----:R-:W-:Y:S02]  /*2b50*/  IMAD.MOV.U32 R9, RZ, RZ, 0x1f ;  /* 0x0000001fff097424 */ /* 0x001fe400078e00ff */
[----:B------:R-:W-:-:S07]  /*2b60*/  IMAD.MOV.U32 R8, RZ, RZ, -0x1 ;  /* 0xffffffffff087424 */ /* 0x000fce00078e00ff */
[----:B------:R-:W-:Y:S05]  /*2b70*/  WARPSYNC.COLLECTIVE R8, `(.L_x_8843) ;  /* 0x0000000008087348 */ /* 0x000fea0003c00000 */
[----:B------:R0:W1:Y:S02]  /*2b80*/  SHFL.DOWN P6, R12, R11, R10, R9 ;  /* 0x0800000a0b0c7389 */ /* 0x00006400000c0009 */
[----:B01----:R-:W-:Y:S01]  /*2b90*/  ENDCOLLECTIVE ;  /* 0x000000000000791b */ /* 0x003fe20003800000 */
.L_x_8843:
[----:B------:R-:W-:Y:S02]  /*2ba0*/  IMAD.MOV.U32 R11, RZ, RZ, R14 ;  /* 0x000000ffff0b7224 */ /* 0x000fe400078e000e */
[----:B------:R-:W-:-:S07]  /*2bb0*/  IMAD.MOV.U32 R19, RZ, RZ, R12 ;  /* 0x000000ffff137224 */ /* 0x000fce00078e000c */
[----:B------:R-:W-:Y:S05]  /*2bc0*/  WARPSYNC.COLLECTIVE R8, `(.L_x_8844) ;  /* 0x0000000008087348 */ /* 0x000fea0003c00000 */
[----:B------:R0:W1:Y:S02]  /*2bd0*/  SHFL.DOWN P6, R12, R11, R10, R9 ;  /* 0x0800000a0b0c7389 */ /* 0x00006400000c0009 */
[----:B01----:R-:W-:Y:S01]  /*2be0*/  ENDCOLLECTIVE ;  /* 0x000000000000791b */ /* 0x003fe20003800000 */
.L_x_8844:
        /* <DEDUP_REMOVED lines=12> */
.L_x_8845:
[----:B------:R-:W-:Y:S02]  /*2cb0*/  IMAD.MOV.U32 R11, RZ, RZ, R18 ;  /* 0x000000ffff0b7224 */ /* 0x000fe400078e0012 */
[----:B------:R-:W-:-:S07]  /*2cc0*/  IMAD.MOV.U32 R13, RZ, RZ, R12 ;  /* 0x000000ffff0d7224 */ /* 0x000fce00078e000c */
[----:B------:R-:W-:Y:S05]  /*2cd0*/  WARPSYNC.COLLECTIVE R8, `(.L_x_8846) ;  /* 0x0000000008087348 */ /* 0x000fea0003c00000 */
[----:B------:R0:W1:Y:S02]  /*2ce0*/  SHFL.DOWN P6, R12, R11, R10, R9 ;  /* 0x0800000a0b0c7389 */ /* 0x00006400000c0009 */
[----:B01----:R-:W-:Y:S01]  /*2cf0*/  ENDCOLLECTIVE ;  /* 0x000000000000791b */ /* 0x003fe20003800000 */
.L_x_8846:
[----:B------:R-:W-:Y:S01]  /*2d00*/  IMAD.MOV.U32 R10, RZ, RZ, 0x4 ;  /* 0x00000004ff0a7424 */ /* 0x000fe200078e00ff */
[----:B------:R-:W-:-:S06]  /*2d10*/  DSETP.GEU.AND P5, PT, R18, R12, PT ;  /* 0x0000000c1200722a */ /* 0x000fcc0003fae000 */
[----:B------:R-:W-:Y:S02]  /*2d20*/  FSEL R21, R13, R19, !P5 ;  /* 0x000000130d157208 */ /* 0x000fe40006800000 */
[----:B------:R-:W-:-:S03]  /*2d30*/  FSEL R20, R12, R18, !P5 ;  /* 0x000000120c147208 */ /* 0x000fc60006800000 */
[----:B------:R-:W-:-:S07]  /*2d40*/  IMAD.MOV.U32 R11, RZ, RZ, R21 ;  /* 0x000000ffff0b7224 */ /* 0x000fce00078e0015 */
[----:B------:R-:W-:Y:S05]  /*2d50*/  WARPSYNC.COLLECTIVE R8, `(.L_x_8847) ;  /* 0x0000000008087348 */ /* 0x000fea0003c00000 */
[----:B------:R0:W1:Y:S02]  /*2d60*/  SHFL.DOWN P6, R12, R11, R10, R9 ;  /* 0x0800000a0b0c7389 */ /* 0x00006400000c0009 */
[----:B01----:R-:W-:Y:S01]  /*2d70*/  ENDCOLLECTIVE ;  /* 0x000000000000791b */ /* 0x003fe20003800000 */
.L_x_8847:
[----:B------:R-:W-:Y:S02]  /*2d80*/  IMAD.MOV.U32 R11, RZ, RZ, R20 ;  /* 0x000000ffff0b7224 */ /* 0x000fe400078e0014 */
[----:B------:R-:W-:-:S07]  /*2d90*/  IMAD.MOV.U32 R13, RZ, RZ, R12 ;  /* 0x000000ffff0d7224 */ /* 0x000fce00078e000c */
[----:B------:R-:W-:Y:S05]  /*2da0*/  WARPSYNC.COLLECTIVE R8, `(.L_x_8848) ;  /* 0x0000000008087348 */ /* 0x000fea0003c00000 */
[----:B------:R0:W1:Y:S02]  /*2db0*/  SHFL.DOWN P6, R12, R11, R10, R9 ;  /* 0x0800000a0b0c7389 */ /* 0x00006400000c0009 */
[----:B01----:R-:W-:Y:S01]  /*2dc0*/  ENDCOLLECTIVE ;  /* 0x000000000000791b */ /* 0x003fe20003800000 */
.L_x_8848:
        /* <DEDUP_REMOVED lines=8> */
.L_x_8849:
[----:B------:R-:W-:Y:S01]  /*2e50*/  IMAD.MOV.U32 R11, RZ, RZ, R14 ;  /* 0x000000ffff0b7224 */ /* 0x000fe200078e000e */
[----:B------:R-:W-:-:S07]  /*2e60*/  MOV R13, R12 ;  /* 0x0000000c000d7202 */ /* 0x000fce0000000f00 */
[----:B------:R-:W-:Y:S05]  /*2e70*/  WARPSYNC.COLLECTIVE R8, `(.L_x_8850) ;  /* 0x0000000008087348 */ /* 0x000fea0003c00000 */
[----:B------:R0:W1:Y:S02]  /*2e80*/  SHFL.DOWN P6, R12, R11, R10, R9 ;  /* 0x0800000a0b0c7389 */ /* 0x00006400000c0009 */
[----:B01----:R-:W-:Y:S01]  /*2e90*/  ENDCOLLECTIVE ;  /* 0x000000000000791b */ /* 0x003fe20003800000 */
.L_x_8850:
        /* <DEDUP_REMOVED lines=8> */
.L_x_8851:
[----:B------:R-:W-:Y:S02]  /*2f20*/  IMAD.MOV.U32 R11, RZ, RZ, R17 ;  /* 0x000000ffff0b7224 */ /* 0x000fe400078e0011 */
[----:B------:R-:W-:-:S07]  /*2f30*/  IMAD.MOV.U32 R13, RZ, RZ, R12 ;  /* 0x000000ffff0d7224 */ /* 0x000fce00078e000c */
[----:B------:R-:W-:Y:S05]  /*2f40*/  WARPSYNC.COLLECTIVE R8, `(.L_x_8852) ;  /* 0x0000000008087348 */ /* 0x000fea0003c00000 */
[----:B------:R0:W1:Y:S02]  /*2f50*/  SHFL.DOWN P6, R12, R11, R10, R9 ;  /* 0x0800000a0b0c7389 */ /* 0x00006400000c0009 */
[----:B01----:R-:W-:Y:S01]  /*2f60*/  ENDCOLLECTIVE ;  /* 0x000000000000791b */ /* 0x003fe20003800000 */
.L_x_8852:
[----:B------:R-:W-:Y:S05]  /*2f70*/  BRA `(.L_x_8853) ;  /* 0xffffffd8005c7947 */ /* 0x000fea000383ffff */
.L_x_8826:
[----:B-12---:R-:W-:Y:S02]  /*2f80*/  IMAD.MOV.U32 R11, RZ, RZ, R15 ;  /* 0x000000ffff0b7224 */ /* 0x006fe400078e000f */
[----:B------:R-:W-:Y:S02]  /*2f90*/  IMAD.MOV.U32 R10, RZ, RZ, 0x10 ;  /* 0x00000010ff0a7424 */ /* 0x000fe400078e00ff */
[----:B------:R-:W-:Y:S02]  /*2fa0*/  IMAD.MOV.U32 R9, RZ, RZ, 0x1f ;  /* 0x0000001fff097424 */ /* 0x000fe400078e00ff */
[----:B------:R-:W-:-:S07]  /*2fb0*/  IMAD.MOV.U32 R8, RZ, RZ, -0x1 ;  /* 0xffffffffff087424 */ /* 0x000fce00078e00ff */
[----:B0-----:R-:W-:Y:S05]  /*2fc0*/  WARPSYNC.COLLECTIVE R8, `(.L_x_8854) ;  /* 0x0000000008087348 */ /* 0x001fea0003c00000 */
[----:B------:R1:W2:Y:S02]  /*2fd0*/  SHFL.DOWN P6, R12, R11, R10, R9 ;  /* 0x0800000a0b0c7389 */ /* 0x0002a400000c0009 */
[----:B012---:R-:W-:Y:S01]  /*2fe0*/  ENDCOLLECTIVE ;  /* 0x000000000000791b */ /* 0x007fe20003800000 */
.L_x_8854:
[----:B------:R-:W-:Y:S01]  /*2ff0*/  IMAD.MOV.U32 R11, RZ, RZ, R14 ;  /* 0x000000ffff0b7224 */ /* 0x000fe200078e000e */
[----:B------:R-:W-:-:S07]  /*3000*/  MOV R17, R12 ;  /* 0x0000000c00117202 */ /* 0x000fce0000000f00 */
[----:B------:R-:W-:Y:S05]  /*3010*/  WARPSYNC.COLLECTIVE R8, `(.L_x_8855) ;  /* 0x0000000008087348 */ /* 0x000fea0003c00000 */
[----:B------:R0:W1:Y:S02]  /*3020*/  SHFL.DOWN P6, R12, R11, R10, R9 ;  /* 0x0800000a0b0c7389 */ /* 0x00006400000c0009 */
[----:B01----:R-:W-:Y:S01]  /*3030*/  ENDCOLLECTIVE ;  /* 0x000000000000791b */ /* 0x003fe20003800000 */
.L_x_8855:
[----:B------:R-:W-:Y:S02]  /*3040*/  IMAD.MOV.U32 R10, RZ, RZ, 0x8 ;  /* 0x00000008ff0a7424 */ /* 0x000fe400078e00ff */
[----:B------:R-:W-:-:S06]  /*3050*/  IMAD.MOV.U32 R16, RZ, RZ, R12 ;  /* 0x000000ffff107224 */ /* 0x000fcc00078e000c */
[----:B------:R-:W-:-:S10]  /*3060*/  DADD R16, R14, R16 ;  /* 0x000000000e107229 */ /* 0x000fd40000000010 */
[----:B------:R-:W-:-:S07]  /*3070*/  IMAD.MOV.U32 R11, RZ, RZ, R17 ;  /* 0x000000ffff0b7224 */ /* 0x000fce00078e0011 */
[----:B------:R-:W-:Y:S05]  /*3080*/  WARPSYNC.COLLECTIVE R8, `(.L_x_8856) ;  /* 0x0000000008087348 */ /* 0x000fea0003c00000 */
[----:B------:R0:W1:Y:S02]  /*3090*/  SHFL.DOWN P6, R12, R11, R10, R9 ;  /* 0x0800000a0b0c7389 */ /* 0x00006400000c0009 */
[----:B01----:R-:W-:Y:S01]  /*30a0*/  ENDCOLLECTIVE ;  /* 0x000000000000791b */ /* 0x003fe20003800000 */
.L_x_8856:
[----:B------:R-:W-:Y:S02]  /*30b0*/  IMAD.MOV.U32 R11, RZ, RZ, R16 ;  /* 0x000000ffff0b7224 */ /* 0x000fe400078e0010 */
[----:B------:R-:W-:-:S07]  /*30c0*/  IMAD.MOV.U32 R19, RZ, RZ, R12 ;  /* 0x000000ffff137224 */ /* 0x000fce00078e000c */
[----:B------:R-:W-:Y:S05]  /*30d0*/  WARPSYNC.COLLECTIVE R8, `(.L_x_8857) ;  /* 0x0000000008087348 */ /* 0x000fea0003c00000 */
[----:B------:R0:W1:Y:S02]  /*30e0*/  SHFL.DOWN P6, R12, R11, R10, R9 ;  /* 0x0800000a0b0c7389 */ /* 0x00006400000c0009 */
[----:B01----:R-:W-:Y:S01]  /*30f0*/  ENDCOLLECTIVE ;  /* 0x000000000000791b */ /* 0x003fe20003800000 */
.L_x_8857:
[----:B------:R-:W-:Y:S02]  /*3100*/  IMAD.MOV.U32 R10, RZ, RZ, 0x4 ;  /* 0x00000004ff0a7424 */ /* 0x000fe400078e00ff */
[----:B------:R-:W-:-:S06]  /*3110*/  IMAD.MOV.U32 R18, RZ, RZ, R12 ;  /* 0x000000ffff127224 */ /* 0x000fcc00078e000c */
[----:B------:R-:W-:-:S10]  /*3120*/  DADD R18, R16, R18 ;  /* 0x0000000010127229 */ /* 0x000fd40000000012 */
[----:B------:R-:W-:-:S07]  /*3130*/  IMAD.MOV.U32 R11, RZ, RZ, R19 ;  /* 0x000000ffff0b7224 */ /* 0x000fce00078e0013 */
[----:B------:R-:W-:Y:S05]  /*3140*/  WARPSYNC.COLLECTIVE R8, `(.L_x_8858) ;  /* 0x0000000008087348 */ /* 0x000fea0003c00000 */
[----:B------:R0:W1:Y:S02]  /*3150*/  SHFL.DOWN P6, R12, R11, R10, R9 ;  /* 0x0800000a0b0c7389 */ /* 0x00006400000c0009 */
[----:B01----:R-:W-:Y:S01]  /*3160*/  ENDCOLLECTIVE ;  /* 0x000000000000791b */ /* 0x003fe20003800000 */
.L_x_8858:
[----:B------:R-:W-:Y:S01]  /*3170*/  IMAD.MOV.U32 R11, RZ, RZ, R18 ;  /* 0x000000ffff0b7224 */ /* 0x000fe200078e0012 */
[----:B------:R-:W-:-:S07]  /*3180*/  MOV R27, R12 ;  /* 0x0000000c001b7202 */ /* 0x000fce0000000f00 */
[----:B------:R-:W-:Y:S05]  /*3190*/  WARPSYNC.COLLECTIVE R8, `(.L_x_8859) ;  /* 0x0000000008087348 */ /* 0x000fea0003c00000 */
[----:B------:R0:W1:Y:S02]  /*31a0*/  SHFL.DOWN P6, R12, R11, R10, R9 ;  /* 0x0800000a0b0c7389 */ /* 0x00006400000c0009 */
[----:B01----:R-:W-:Y:S01]  /*31b0*/  ENDCOLLECTIVE ;  /* 0x000000000000791b */ /* 0x003fe20003800000 */
.L_x_8859:
[----:B------:R-:W-:Y:S02]  /*31c0*/  IMAD.MOV.U32 R10, RZ, RZ, 0x2 ;  /* 0x00000002ff0a7424 */ /* 0x000fe400078e00ff */
[----:B------:R-:W-:-:S06]  /*31d0*/  IMAD.MOV.U32 R26, RZ, RZ, R12 ;  /* 0x000000ffff1a7224 */ /* 0x000fcc00078e000c */
[----:B------:R-:W-:-:S10]  /*31e0*/  DADD R26, R18, R26 ;  /* 0x00000000121a7229 */ /* 0x000fd4000000001a */
[----:B------:R-:W-:-:S07]  /*31f0*/  IMAD.MOV.U32 R11, RZ, RZ, R27 ;  /* 0x000000ffff0b7224 */ /* 0x000fce00078e001b */
[----:B------:R-:W-:Y:S05]  /*3200*/  WARPSYNC.COLLECTIVE R8, `(.L_x_8860) ;  /* 0x0000000008087348 */ /* 0x000fea0003c00000 */
[----:B------:R0:W1:Y:S02]  /*3210*/  SHFL.DOWN P6, R12, R11, R10, R9 ;  /* 0x0800000a0b0c7389 */ /* 0x00006400000c0009 */
[----:B01----:R-:W-:Y:S01]  /*3220*/  ENDCOLLECTIVE ;  /* 0x000000000000791b */ /* 0x003fe20003800000 */
.L_x_8860:
[----:B------:R-:W-:Y:S02]  /*3230*/  IMAD.MOV.U32 R11, RZ, RZ, R26 ;  /* 0x000000ffff0b7224 */ /* 0x000fe400078e001a */
[----:B------:R-:W-:-:S07]  /*3240*/  IMAD.MOV.U32 R15, RZ, RZ, R12 ;  /* 0x000000ffff0f7224 */ /* 0x000fce00078e000c */
[----:B------:R-:W-:Y:S05]  /*3250*/  WARPSYNC.COLLECTIVE R8, `(.L_x_8861) ;  /* 0x0000000008087348 */ /* 0x000fea0003c00000 */
[----:B------:R0:W1:Y:S02]  /*3260*/  SHFL.DOWN P6, R12, R11, R10, R9 ;  /* 0x0800000a0b0c7389 */ /* 0x00006400000c0009 */
[----:B01----:R-:W-:Y:S01]  /*3270*/  ENDCOLLECTIVE ;  /* 0x000000000000791b */ /* 0x003fe20003800000 */
.L_x_8861:
[----:B------:R-:W-:Y:S02]  /*3280*/  IMAD.MOV.U32 R10, RZ, RZ, 0x1 ;  /* 0x00000001ff0a7424 */ /* 0x000fe400078e00ff */
[----:B------:R-:W-:-:S06]  /*3290*/  IMAD.MOV.U32 R14, RZ, RZ, R12 ;  /* 0x000000ffff0e7224 */ /* 0x000fcc00078e000c */
[----:B------:R-:W-:-:S10]  /*32a0*/  DADD R14, R26, R14 ;  /* 0x000000001a0e7229 */ /* 0x000fd4000000000e */
[----:B------:R-:W-:-:S07]  /*32b0*/  IMAD.MOV.U32 R11, RZ, RZ, R15 ;  /* 0x000000ffff0b7224 */ /* 0x000fce00078e000f */
[----:B------:R-:W-:Y:S05]  /*32c0*/  WARPSYNC.COLLECTIVE R8, `(.L_x_8862) ;  /* 0x0000000008087348 */ /* 0x000fea0003c00000 */
[----:B------:R0:W1:Y:S02]  /*32d0*/  SHFL.DOWN P6, R12, R11, R10, R9 ;  /* 0x0800000a0b0c7389 */ /* 0x00006400000c0009 */
[----:B01----:R-:W-:Y:S01]  /*32e0*/  ENDCOLLECTIVE ;  /* 0x000000000000791b */ /* 0x003fe20003800000 */
.L_x_8862:
[----:B------:R-:W-:Y:S01]  /*32f0*/  IMAD.MOV.U32 R11, RZ, RZ, R14 ;  /* 0x000000ffff0b7224 */ /* 0x000fe200078e000e */
[----:B------:R-:W-:-:S07]  /*3300*/  MOV R0, R12 ;  /* 0x0000000c00007202 */ /* 0x000fce0000000f00 */
[----:B------:R-:W-:Y:S05]  /*3310*/  WARPSYNC.COLLECTIVE R8, `(.L_x_8863) ;  /* 0x0000000008087348 */ /* 0x000fea0003c00000 */
[----:B------:R0:W1:Y:S02]  /*3320*/  SHFL.DOWN P6, R12, R11, R10, R9 ;  /* 0x0800000a0b0c7389 */ /* 0x00006400000c0009 */
[----:B01----:R-:W-:Y:S01]  /*3330*/  ENDCOLLECTIVE ;  /* 0x000000000000791b */ /* 0x003fe20003800000 */
.L_x_8863:
[----:B------:R-:W-:Y:S05]  /*3340*/  BRA `(.L_x_8864) ;  /* 0xffffffe4004c7947 */ /* 0x000fea000383ffff */
        .weak           $__internal_44_$__cuda_sm20_div_rn_f64_full
        .type           $__internal_44_$__cuda_sm20_div_rn_f64_full,@function
        .size           $__internal_44_$__cuda_sm20_div_rn_f64_full,(.L_x_12123 - $__internal_44_$__cuda_sm20_div_rn_f64_full)
$__internal_44_$__cuda_sm20_div_rn_f64_full:
        /* <DEDUP_REMOVED lines=9> */
[----:B------:R-:W-:Y:S01]  /*33e0*/  LOP3.LUT R13, R12, 0x3ff00000, RZ, 0xfc, !PT ;  /* 0x3ff000000c0d7812 */ /* 0x000fe200078efcff */
[----:B------:R-:W-:Y:S01]  /*33f0*/  IMAD.MOV.U32 R12, RZ, RZ, R10 ;  /* 0x000000ffff0c7224 */ /* 0x000fe200078e000a */
[----:B------:R-:W-:Y:S01]  /*3400*/  LOP3.LUT R5, R11, 0x7ff00000, RZ, 0xc0, !PT ;  /* 0x7ff000000b057812 */ /* 0x000fe200078ec0ff */
[----:B------:R-:W-:-:S02]  /*3410*/  IMAD.MOV.U32 R4, RZ, RZ, R2 ;  /* 0x000000ffff047224 */ /* 0x000fc400078e0002 */
[----:B------:R-:W-:Y:S01]  /*3420*/  @!P0 DMUL R12, R10, 8.98846567431157953865e+307 ;  /* 0x7fe000000a0c8828 */ /* 0x000fe20000000000 */
[----:B------:R-:W-:-:S03]  /*3430*/  ISETP.GE.U32.AND P3, PT, R2, R5, PT ;  /* 0x000000050200720c */ /* 0x000fc60003f66070 */
[----:B------:R-:W-:Y:S02]  /*3440*/  @!P4 LOP3.LUT R3, R11, 0x7ff00000, RZ, 0xc0, !PT ;  /* 0x7ff000000b03c812 */ /* 0x000fe400078ec0ff */
        /* <DEDUP_REMOVED lines=8> */
[----:B------:R-:W-:Y:S01]  /*34d0*/  @!P4 LOP3.LUT R7, R6, 0x100000, RZ, 0xfc, !PT ;  /* 0x001000000607c812 */ /* 0x000fe200078efcff */
[----:B------:R-:W-:-:S06]  /*34e0*/  @!P4 IMAD.MOV.U32 R6, RZ, RZ, RZ ;  /* 0x000000ffff06c224 */ /* 0x000fcc00078e00ff */
[----:B------:R-:W-:Y:S02]  /*34f0*/  @!P4 DFMA R8, R8, 2, -R6 ;  /* 0x400000000808c82b */ /* 0x000fe40000000806 */
[----:B0-----:R-:W-:-:S08]  /*3500*/  DFMA R6, R26, -R12, 1 ;  /* 0x3ff000001a06742b */ /* 0x001fd0000000080c */
[----:B------:R-:W-:Y:S01]  /*3510*/  DFMA R6, R6, R6, R6 ;  /* 0x000000060606722b */ /* 0x000fe20000000006 */
[----:B------:R-:W-:-:S07]  /*3520*/  @!P4 LOP3.LUT R4, R9, 0x7ff00000, RZ, 0xc0, !PT ;  /* 0x7ff000000904c812 */ /* 0x000fce00078ec0ff */
[----:B------:R-:W-:-:S08]  /*3530*/  DFMA R6, R26, R6, R26 ;  /* 0x000000061a06722b */ /* 0x000fd0000000001a */
[----:B------:R-:W-:-:S08]  /*3540*/  DFMA R28, R6, -R12, 1 ;  /* 0x3ff00000061c742b */ /* 0x000fd0000000080c */
[----:B------:R-:W-:-:S08]  /*3550*/  DFMA R28, R6, R28, R6 ;  /* 0x0000001c061c722b */ /* 0x000fd00000000006 */
[----:B------:R-:W-:-:S08]  /*3560*/  DMUL R26, R28, R8 ;  /* 0x000000081c1a7228 */ /* 0x000fd00000000000 */
[----:B------:R-:W-:-:S08]  /*3570*/  DFMA R6, R26, -R12, R8 ;  /* 0x8000000c1a06722b */ /* 0x000fd00000000008 */
[----:B------:R-:W-:Y:S01]  /*3580*/  DFMA R6, R28, R6, R26 ;  /* 0x000000061c06722b */ /* 0x000fe2000000001a */
        /* <DEDUP_REMOVED lines=22> */
[----:B------:R-:W-:Y:S02]  /*36f0*/  IMAD.MOV R5, RZ, RZ, -R14 ;  /* 0x000000ffff057224 */ /* 0x000fe400078e0a0e */
[----:B------:R-:W-:-:S06]  /*3700*/  IMAD.MOV.U32 R4, RZ, RZ, RZ ;  /* 0x000000ffff047224 */ /* 0x000fcc00078e00ff */
[----:B------:R-:W-:Y:S02]  /*3710*/  DFMA R4, R2, -R4, R6 ;  /* 0x800000040204722b */ /* 0x000fe40000000006 */
[----:B------:R-:W-:-:S04]  /*3720*/  DMUL.RP R6, R6, R8 ;  /* 0x0000000806067228 */ /* 0x000fc80000008000 */
[----:B------:R-:W-:-:S04]  /*3730*/  IADD3 R4, -R14, -0x43300000, RZ ;  /* 0xbcd000000e047810 */ /* 0x000fc80007ffe1ff */
[----:B------:R-:W-:Y:S02]  /*3740*/  FSETP.NEU.AND P0, PT, |R5|, R4, PT ;  /* 0x000000040500720b */ /* 0x000fe40003f0d200 */
[----:B------:R-:W-:Y:S02]  /*3750*/  LOP3.LUT R11, R7, R11, RZ, 0x3c, !PT ;  /* 0x0000000b070b7212 */ /* 0x000fe400078e3cff */
[----:B------:R-:W-:Y:S02]  /*3760*/  FSEL R2, R6, R2, !P0 ;  /* 0x0000000206027208 */ /* 0x000fe40004000000 */
[----:B------:R-:W-:Y:S01]  /*3770*/  FSEL R3, R11, R3, !P0 ;  /* 0x000000030b037208 */ /* 0x000fe20004000000 */
[----:B------:R-:W-:Y:S06]  /*3780*/  BRA `(.L_x_8867) ;  /* 0x0000000000547947 */ /* 0x000fec0003800000 */
.L_x_8866:
        /* <DEDUP_REMOVED lines=16> */
.L_x_8869:
[----:B------:R-:W-:Y:S01]  /*3890*/  LOP3.LUT R3, R11, 0x80000, RZ, 0xfc, !PT ;  /* 0x000800000b037812 */ /* 0x000fe200078efcff */
[----:B------:R-:W-:Y:S01]  /*38a0*/  IMAD.MOV.U32 R2, RZ, RZ, R10 ;  /* 0x000000ffff027224 */ /* 0x000fe200078e000a */
[----:B------:R-:W-:Y:S06]  /*38b0*/  BRA `(.L_x_8867) ;  /* 0x0000000000087947 */ /* 0x000fec0003800000 */
.L_x_8868:
[----:B------:R-:W-:Y:S01]  /*38c0*/  LOP3.LUT R3, R15, 0x80000, RZ, 0xfc, !PT ;  /* 0x000800000f037812 */ /* 0x000fe200078efcff */
[----:B------:R-:W-:-:S07]  /*38d0*/  IMAD.MOV.U32 R2, RZ, RZ, R14 ;  /* 0x000000ffff027224 */ /* 0x000fce00078e000e */
.L_x_8867:
[----:B------:R-:W-:Y:S05]  /*38e0*/  BSYNC B2 ;  /* 0x0000000000027941 */ /* 0x000fea0003800000 */
.L_x_8865:
[----:B------:R-:W-:Y:S02]  /*38f0*/  IMAD.MOV.U32 R4, RZ, RZ, R2 ;  /* 0x000000ffff047224 */ /* 0x000fe400078e0002 */
[----:B------:R-:W-:Y:S02]  /*3900*/  IMAD.MOV.U32 R5, RZ, RZ, R3 ;  /* 0x000000ffff057224 */ /* 0x000fe400078e0003 */
[----:B------:R-:W-:Y:S02]  /*3910*/  IMAD.MOV.U32 R2, RZ, RZ, R0 ;  /* 0x000000ffff027224 */ /* 0x000fe400078e0000 */
[----:B------:R-:W-:-:S04]  /*3920*/  IMAD.MOV.U32 R3, RZ, RZ, 0x0 ;  /* 0x00000000ff037424 */ /* 0x000fc800078e00ff */
[----:B------:R-:W-:Y:S05]  /*3930*/  RET.REL.NODEC R2 `(_ZN2at6native43_GLOBAL__N__9ae7fba5_10_SoftMax_cu_9f978f6322cunn_SoftMaxForwardRegIdddNS1_22SoftMaxForwardEpilogueElLi3EEEvPT1_PKT_T3_) ;  /* 0xffffffc402b07950 */ /* 0x000fea0003c3ffff */
.L_x_8870:
        /* <DEDUP_REMOVED lines=12> */
.L_x_12123:


//--------------------- .text._ZN2at6native43_GLOBAL__N__9ae7fba5_10_SoftMax_cu_9f978f6322cunn_SoftMaxForwardRegIdddNS1_22SoftMaxForwardEpilogueElLi2EEEvPT1_PKT_T3_ --------------------------
	.section	.text._ZN2at6native43_GLOBAL__N__9ae7fba5_10_SoftMax_cu_9f978f6322cunn_SoftMaxForwardRegIdddNS1_22SoftMaxForwardEpilogueElLi2EEEvPT1_PKT_T3_,"ax",@progbits
	.align	128
.text._ZN2at6native43_GLOBAL__N__9ae7fba5_10_SoftMax_cu_9f978f6322cunn_SoftMaxForwardRegIdddNS1_22SoftMaxForwardEpilogueElLi2EEEvPT1_PKT_T3_:
        .type           _ZN2at6native43_GLOBAL__N__9ae7fba5_10_SoftMax_cu_9f978f6322cunn_SoftMaxForwardRegIdddNS1_22SoftMaxForwardEpilogueElLi2EEEvPT1_PKT_T3_,@function
        .size           _ZN2at6native43_GLOBAL__N__9ae7fba5_10_SoftMax_cu_9f978f6322cunn_SoftMaxForwardRegIdddNS1_22SoftMaxForwardEpilogueElLi2EEEvPT1_PKT_T3_,(.L_x_12125 - _ZN2at6native43_GLOBAL__N__9ae7fba5_10_SoftMax_cu_9f978f6322cunn_SoftMaxForwardRegIdddNS1_22SoftMaxForwardEpilogueElLi2EEEvPT1_PKT_T3_)
        .other          _ZN2at6native43_GLOBAL__N__9ae7fba5_10_SoftMax_cu_9f978f6322cunn_SoftMaxForwardRegIdddNS1_22SoftMaxForwardEpilogueElLi2EEEvPT1_PKT_T3_,@"STO_CUDA_ENTRY STV_DEFAULT"
_ZN2at6native43_GLOBAL__N__9ae7fba5_10_SoftMax_cu_9f978f6322cunn_SoftMaxForwardRegIdddNS1_22SoftMaxForwardEpilogueElLi2EEEvPT1_PKT_T3_:
        /* <DEDUP_REMOVED lines=17> */
[----:B0-----:R-:W-:-:S04]  /*0110*/  @!P1 LEA R10, P2, R8, R10, 0x3 ;  /* 0x0000000a080a9211 */ /* 0x001fc800078418ff */
[----:B------:R-:W-:-:S05]  /*0120*/  @!P1 LEA.HI.X R11, R8, R11, R0, 0x3, P2 ;  /* 0x0000000b080b9211 */ /* 0x000fca00010f1c00 */
[----:B------:R-:W2:Y:S01]  /*0130*/  @!P1 LDG.E.64 R2, desc[UR8][R10.64] ;  /* 0x000000080a029981 */ /* 0x000ea2000c1e1b00 */
[----:B------:R-:W-:-:S04]  /*0140*/  @!P0 IMAD.WIDE.U32 R8, R4, UR7, R14 ;  /* 0x0000000704088c25 */ /* 0x000fc8000f8e000e */
[----:B------:R-:W-:Y:S01]  /*0150*/  @!P0 IMAD R0, R5, UR7, R9 ;  /* 0x0000000705008c24 */ /* 0x000fe2000f8e0209 */
[----:B-1----:R-:W-:-:S04]  /*0160*/  @!P0 LEA R14, P2, R8, R16, 0x3 ;  /* 0x00000010080e8211 */ /* 0x002fc800078418ff */
[----:B------:R-:W-:-:S05]  /*0170*/  @!P0 LEA.HI.X R15, R8, R17, R0, 0x3, P2 ;  /* 0x00000011080f8211 */ /* 0x000fca00010f1c00 */
[----:B------:R-:W3:Y:S01]  /*0180*/  @!P0 LDG.E.64 R6, desc[UR8][R14.64] ;  /* 0x000000080e068981 */ /* 0x000ee2000c1e1b00 */
[----:B------:R-:W-:Y:S01]  /*0190*/  @!P1 IMAD.MOV.U32 R8, RZ, RZ, -0x1 ;  /* 0xffffffffff089424 */ /* 0x000fe200078e00ff */
[----:B------:R-:W0:Y:S01]  /*01a0*/  S2UR UR6, SR_CgaCtaId ;  /* 0x00000000000679c3 */ /* 0x000e220000008800 */
[----:B------:R-:W-:Y:S01]  /*01b0*/  @!P1 IMAD.MOV.U32 R9, RZ, RZ, 0x7fefffff ;  /* 0x7fefffffff099424 */ /* 0x000fe200078e00ff */
[----:B------:R-:W-:Y:S01]  /*01c0*/  UMOV UR4, 0x400 ;  /* 0x0000040000047882 */ /* 0x000fe20000000000 */
[----:B------:R-:W-:Y:S01]  /*01d0*/  ULDC UR5, c[0x0][0x0] ;  /* 0x0000000000057ab9 */ /* 0x000fe20000000800 */
[----:B------:R-:W-:Y:S01]  /*01e0*/  BSSY B0, `(.L_x_8871) ;  /* 0x000005e000007945 */ /* 0x000fe20003800000 */
[----:B------:R-:W-:Y:S01]  /*01f0*/  @!P1 IMAD.MOV.U32 R17, RZ, RZ, R9 ;  /* 0x000000ffff119224 */ /* 0x000fe200078e0009 */
[----:B------:R-:W-:-:S04]  /*0200*/  USHF.R.U32.HI UR5, URZ, 0x5, UR5 ;  /* 0x000000053f057899 */ /* 0x000fc80008011605 */
[----:B------:R-:W-:Y:S01]  /*0210*/  @!P1 LOP3.LUT R19, R17, 0x80000, RZ, 0xfc, !PT ;  /* 0x0008000011139812 */ /* 0x000fe200078efcff */
[----:B0-----:R-:W-:Y:S01]  /*0220*/  ULEA UR4, UR6, UR4, 0x18 ;  /* 0x0000000406047291 */ /* 0x001fe2000f8ec03f */
[----:B------:R-:W-:Y:S06]  /*0230*/  BAR.SYNC.DEFER_BLOCKING 0x0 ;  /* 0x0000000000007b1d */ /* 0x000fec0000010000 */
[----:B--2---:R-:W-:Y:S01]  /*0240*/  @!P1 DSETP.MAX.AND P2, P3, R2, -R8, PT ;  /* 0x800000080200922a */ /* 0x004fe20003b4f000 */
[----:B------:R-:W-:Y:S02]  /*0250*/  @!P1 IMAD.MOV.U32 R0, RZ, RZ, R3 ;  /* 0x000000ffff009224 */ /* 0x000fe400078e0003 */
[----:B------:R-:W-:-:S03]  /*0260*/  IMAD.MOV.U32 R9, RZ, RZ, -0x100001 ;  /* 0xffefffffff097424 */ /* 0x000fc600078e00ff */
[----:B------:R-:W-:Y:S01]  /*0270*/  @!P1 FSEL R10, R0, -R17, P2 ;  /* 0x80000011000a9208 */ /* 0x000fe20001000000 */
[----:B------:R-:W-:-:S03]  /*0280*/  @!P1 IMAD.MOV.U32 R0, RZ, RZ, R2 ;  /* 0x000000ffff009224 */ /* 0x000fc600078e0002 */
[----:B------:R-:W-:Y:S02]  /*0290*/  @!P1 SEL R19, R19, R10, P3 ;  /* 0x0000000a13139207 */ /* 0x000fe40001800000 */
[----:B------:R-:W-:Y:S01]  /*02a0*/  @!P1 SEL R0, R0, R8, P2 ;  /* 0x0000000800009207 */ /* 0x000fe20001000000 */
[----:B------:R-:W-:Y:S02]  /*02b0*/  IMAD.MOV.U32 R8, RZ, RZ, -0x1 ;  /* 0xffffffffff087424 */ /* 0x000fe400078e00ff */
[----:B------:R-:W-:Y:S01]  /*02c0*/  @!P1 IMAD.MOV.U32 R9, RZ, RZ, R19 ;  /* 0x000000ffff099224 */ /* 0x000fe200078e0013 */
[----:B------:R-:W-:Y:S01]  /*02d0*/  SHF.R.S32.HI R19, RZ, 0x1f, R12 ;  /* 0x0000001fff137819 */ /* 0x000fe2000001140c */
[----:B------:R-:W-:Y:S02]  /*02e0*/  @!P1 IMAD.MOV.U32 R8, RZ, RZ, R0 ;  /* 0x000000ffff089224 */ /* 0x000fe400078e0000 */
[----:B---3--:R-:W-:Y:S01]  /*02f0*/  @!P0 IMAD.MOV.U32 R11, RZ, RZ, R7 ;  /* 0x000000ffff0b8224 */ /* 0x008fe200078e0007 */
[----:B------:R-:W-:Y:S01]  /*0300*/  LEA.HI R19, R19, R12, RZ, 0x5 ;  /* 0x0000000c13137211 */ /* 0x000fe200078f28ff */
[----:B------:R-:W-:-:S02]  /*0310*/  @!P0 IMAD.MOV.U32 R0, RZ, RZ, R9 ;  /* 0x000000ffff008224 */ /* 0x000fc400078e0009 */
[----:B------:R-:W-:Y:S01]  /*0320*/  @!P0 DSETP.MAX.AND P2, P3, R8, R6, PT ;  /* 0x000000060800822a */ /* 0x000fe20003b4f000 */
[----:B------:R-:W-:-:S05]  /*0330*/  @!P0 LOP3.LUT R15, R11, 0x80000, RZ, 0xfc, !PT ;  /* 0x000800000b0f8812 */ /* 0x000fca00078efcff */
[----:B------:R-:W-:Y:S01]  /*0340*/  @!P0 FSEL R10, R0, R11, P2 ;  /* 0x0000000b000a8208 */ /* 0x000fe20001000000 */
[----:B------:R-:W-:Y:S01]  /*0350*/  @!P0 IMAD.MOV.U32 R0, RZ, RZ, R8 ;  /* 0x000000ffff008224 */ /* 0x000fe200078e0008 */
[----:B------:R-:W-:Y:S02]  /*0360*/  @!P0 MOV R11, R6 ;  /* 0x00000006000b8202 */ /* 0x000fe40000000f00 */
[----:B------:R-:W-:Y:S02]  /*0370*/  @!P0 SEL R9, R15, R10, P3 ;  /* 0x0000000a0f098207 */ /* 0x000fe40001800000 */
[----:B------:R-:W-:Y:S02]  /*0380*/  @!P0 SEL R8, R0, R11, P2 ;  /* 0x0000000b00088207 */ /* 0x000fe40001000000 */
[----:B------:R-:W-:Y:S01]  /*0390*/  ISETP.GE.AND P3, PT, R12, UR5, PT ;  /* 0x000000050c007c0c */ /* 0x000fe2000bf66270 */
        /* <DEDUP_REMOVED lines=37> */
[----:B------:R0:W1:Y:S09]  /*05f0*/  @!P3 LDS.64 R8, [R0] ;  /* 0x000000000008b984 */ /* 0x0000720000000a00 */
        /* <DEDUP_REMOVED lines=25> */
.L_x_8905:
[----:B-12---:R-:W-:-:S06]  /*0790*/  DSETP.GEU.AND P5, PT, R10, R8, PT ;  /* 0x000000080a00722a */ /* 0x006fcc0003fae000 */
[----:B------:R-:W-:Y:S02]  /*07a0*/  FSEL R8, R8, R10, !P5 ;  /* 0x0000000a08087208 */ /* 0x000fe40006800000 */
[----:B------:R-:W-:-:S07]  /*07b0*/  FSEL R9, R9, R11, !P5 ;  /* 0x0000000b09097208 */ /* 0x000fce0006800000 */
.L_x_8872:
[----:B------:R-:W-:Y:S05]  /*07c0*/  BSYNC B0 ;  /* 0x0000000000007941 */ /* 0x000fea0003800000 */
.L_x_8871:
        /* <DEDUP_REMOVED lines=67> */
.L_x_8877:
[----:B------:R-:W-:Y:S05]  /*0c00*/  BSYNC B1 ;  /* 0x0000000000017941 */ /* 0x000fea0003800000 */
.L_x_8876:
[----:B------:R-:W-:-:S11]  /*0c10*/  DADD R10, RZ, R16 ;  /* 0x00000000ff0a7229 */ /* 0x000fd60000000010 */
.L_x_8875:
[----:B------:R-:W-:Y:S05]  /*0c20*/  BSYNC B0 ;  /* 0x0000000000007941 */ /* 0x000fea0003800000 */
.L_x_8874:
        /* <DEDUP_REMOVED lines=61> */
.L_x_8881:
[----:B------:R-:W-:Y:S05]  /*1000*/  BSYNC B1 ;  /* 0x0000000000017941 */ /* 0x000fea0003800000 */
.L_x_8880:
[----:B------:R-:W-:-:S11]  /*1010*/  DADD R10, R10, R18 ;  /* 0x000000000a0a7229 */ /* 0x000fd60000000012 */
.L_x_8879:
[----:B------:R-:W-:Y:S05]  /*1020*/  BSYNC B0 ;  /* 0x0000000000007941 */ /* 0x000fea0003800000 */
.L_x_8878:
[----:B------:R-:W-:Y:S01]  /*1030*/  SHFL.DOWN PT, R15, R11, 0x10, 0x1f ;  /* 0x0a001f000b0f7f89 */ /* 0x000fe200000e0000 */
[----:B------:R-:W-:Y:S03]  /*1040*/  BSSY B0, `(.L_x_8882) ;  /* 0x000002c000007945 */ /* 0x000fe60003800000 */
[----:B------:R-:W1:Y:S01]  /*1050*/  SHFL.DOWN PT, R14, R10, 0x10, 0x1f ;  /* 0x0a001f000a0e7f89 */ /* 0x000e6200000e0000 */
[----:B------:R-:W-:Y:S06]  /*1060*/  BAR.SYNC.DEFER_BLOCKING 0x0 ;  /* 0x0000000000007b1d */ /* 0x000fec0000010000 */
        /* <DEDUP_REMOVED lines=9> */
[----:B-1----:R-:W-:Y:S01]  /*1100*/  DADD R18, R16, R18 ;  /* 0x0000000010127229 */ /* 0x002fe20000000012 */
[----:B------:R-:W-:-:S06]  /*1110*/  @!P2 LEA R17, R22, UR4, 0x3 ;  /* 0x000000041611ac11 */ /* 0x000fcc000f8e18ff */
        /* <DEDUP_REMOVED lines=27> */
.L_x_8916:
[----:B---3--:R-:W-:Y:S01]  /*12d0*/  MOV R14, R18 ;  /* 0x00000012000e7202 */ /* 0x008fe20000000f00 */
[----:B--2---:R-:W-:-:S06]  /*12e0*/  IMAD.MOV.U32 R15, RZ, RZ, R0 ;  /* 0x000000ffff0f7224 */ /* 0x004fcc00078e0000 */
[----:B-1----:R-:W-:-:S11]  /*12f0*/  DADD R10, R10, R14 ;  /* 0x000000000a0a7229 */ /* 0x002fd6000000000e */
.L_x_8883:
[----:B------:R-:W-:Y:S05]  /*1300*/  BSYNC B0 ;  /* 0x0000000000007941 */ /* 0x000fea0003800000 */
.L_x_8882:
        /* <DEDUP_REMOVED lines=72> */
.L_x_8888:
[----:B------:R-:W-:Y:S05]  /*1790*/  BSYNC B1 ;  /* 0x0000000000017941 */ /* 0x000fea0003800000 */
.L_x_8887:
[----:B------:R-:W-:Y:S01]  /*17a0*/  MOV R14, R16 ;  /* 0x00000010000e7202 */ /* 0x000fe20000000f00 */
[----:B------:R-:W-:Y:S01]  /*17b0*/  IMAD.MOV.U32 R15, RZ, RZ, R17 ;  /* 0x000000ffff0f7224 */ /* 0x000fe200078e0011 */
[----:B------:R-:W-:Y:S01]  /*17c0*/  SHF.R.S32.HI R13, RZ, 0x1f, R12 ;  /* 0x0000001fff0d7819 */ /* 0x000fe2000001140c */
[----:B------:R-:W-:Y:S01]  /*17d0*/  ULDC.64 UR4, c[0x0][0x210] ;  /* 0x0000840000047ab9 */ /* 0x000fe20000000a00 */
[----:B------:R-:W-:Y:S01]  /*17e0*/  FSETP.GEU.AND P3, PT, |R17|, 6.5827683646048100446e-37, PT ;  /* 0x036000001100780b */ /* 0x000fe20003f6e200 */
[----:B------:R-:W-:Y:S02]  /*17f0*/  BSSY B1, `(.L_x_8889) ;  /* 0x0000013000017945 */ /* 0x000fe40003800000 */
[----:B------:R-:W-:-:S08]  /*1800*/  DMUL R2, R18, R14 ;  /* 0x0000000e12027228 */ /* 0x000fd00000000000 */
[----:B------:R-:W-:-:S08]  /*1810*/  DFMA R14, -R10, R2, R14 ;  /* 0x000000020a0e722b */ /* 0x000fd0000000010e */
[----:B------:R-:W-:Y:S01]  /*1820*/  DFMA R2, R18, R14, R2 ;  /* 0x0000000e1202722b */ /* 0x000fe20000000002 */
[----:B------:R-:W-:-:S04]  /*1830*/  IMAD.WIDE.U32 R14, R4, UR7, R12 ;  /* 0x00000007040e7c25 */ /* 0x000fc8000f8e000c */
        /* <DEDUP_REMOVED lines=8> */
[----:B------:R-:W-:Y:S02]  /*18c0*/  IMAD.MOV.U32 R19, RZ, RZ, R17 ;  /* 0x000000ffff137224 */ /* 0x000fe400078e0011 */
[----:B------:R-:W-:Y:S02]  /*18d0*/  IMAD.MOV.U32 R16, RZ, RZ, R10 ;  /* 0x000000ffff107224 */ /* 0x000fe400078e000a */
[----:B------:R-:W-:-:S07]  /*18e0*/  IMAD.MOV.U32 R17, RZ, RZ, R11 ;  /* 0x000000ffff117224 */ /* 0x000fce00078e000b */
[----:B--2---:R-:W-:Y:S05]  /*18f0*/  CALL.REL.NOINC `($__internal_45_$__cuda_sm20_div_rn_f64_full) ;  /* 0x0000000c00ac7944 */ /* 0x004fea0003c00000 */
[----:B------:R-:W-:Y:S02]  /*1900*/  IMAD.MOV.U32 R2, RZ, RZ, R4 ;  /* 0x000000ffff027224 */ /* 0x000fe400078e0004 */
[----:B------:R-:W-:-:S07]  /*1910*/  IMAD.MOV.U32 R3, RZ, RZ, R5 ;  /* 0x000000ffff037224 */ /* 0x000fce00078e0005 */
.L_x_8890:
[----:B------:R-:W-:Y:S05]  /*1920*/  BSYNC B1 ;  /* 0x0000000000017941 */ /* 0x000fea0003800000 */
.L_x_8889:
[----:B------:R4:W-:Y:S02]  /*1930*/  STG.E.64 desc[UR8][R12.64], R2 ;  /* 0x000000020c007986 */ /* 0x0009e4000c101b08 */
.L_x_8886:
[----:B------:R-:W-:Y:S05]  /*1940*/  BSYNC B0 ;  /* 0x0000000000007941 */ /* 0x000fea0003800000 */
.L_x_8885:
[----:B------:R-:W-:Y:S05]  /*1950*/  @P0 EXIT ;  /* 0x000000000000094d */ /* 0x000fea0003800000 */
[----:B0-----:R-:W-:Y:S01]  /*1960*/  DADD R6, R6, -R8 ;  /* 0x0000000006067229 */ /* 0x001fe20000000808 */
[----:B----4-:R-:W-:Y:S01]  /*1970*/  IMAD.MOV.U32 R2, RZ, RZ, 0x652b82fe ;  /* 0x652b82feff027424 */ /* 0x010fe200078e00ff */
[----:B------:R-:W-:Y:S01]  /*1980*/  UMOV UR4, 0xfefa39ef ;  /* 0xfefa39ef00047882 */ /* 0x000fe20000000000 */
[----:B------:R-:W-:Y:S01]  /*1990*/  IMAD.MOV.U32 R3, RZ, RZ, 0x3ff71547 ;  /* 0x3ff71547ff037424 */ /* 0x000fe200078e00ff */
[----:B------:R-:W-:Y:S01]  /*19a0*/  UMOV UR5, 0x3fe62e42 ;  /* 0x3fe62e4200057882 */ /* 0x000fe20000000000 */
[----:B---3--:R-:W0:Y:S01]  /*19b0*/  MUFU.RCP64H R13, R11 ;  /* 0x0000000b000d7308 */ /* 0x008e220000001800 */
[----:B------:R-:W-:Y:S01]  /*19c0*/  MOV R12, 0x1 ;  /* 0x00000001000c7802 */ /* 0x000fe20000000f00 */
        /* <DEDUP_REMOVED lines=60> */
.L_x_8892:
[----:B------:R-:W-:Y:S05]  /*1d90*/  BSYNC B0 ;  /* 0x0000000000007941 */ /* 0x000fea0003800000 */
.L_x_8891:
        /* <DEDUP_REMOVED lines=20> */
[----:B------:R-:W-:Y:S01]  /*1ee0*/  MOV R17, R11 ;  /* 0x0000000b00117202 */ /* 0x000fe20000000f00 */
[----:B------:R-:W-:Y:S01]  /*1ef0*/  IMAD.MOV.U32 R19, RZ, RZ, R5 ;  /* 0x000000ffff137224 */ /* 0x000fe200078e0005 */
[----:B------:R-:W-:Y:S01]  /*1f00*/  MOV R0, 0x1f30 ;  /* 0x00001f3000007802 */ /* 0x000fe20000000f00 */
[----:B------:R-:W-:-:S07]  /*1f10*/  IMAD.MOV.U32 R16, RZ, RZ, R10 ;  /* 0x000000ffff107224 */ /* 0x000fce00078e000a */
[----:B--2---:R-:W-:Y:S05]  /*1f20*/  CALL.REL.NOINC `($__internal_45_$__cuda_sm20_div_rn_f64_full) ;  /* 0x0000000800207944 */ /* 0x004fea0003c00000 */
[----:B------:R-:W-:Y:S02]  /*1f30*/  IMAD.MOV.U32 R2, RZ, RZ, R4 ;  /* 0x000000ffff027224 */ /* 0x000fe400078e0004 */
[----:B------:R-:W-:-:S07]  /*1f40*/  IMAD.MOV.U32 R3, RZ, RZ, R5 ;  /* 0x000000ffff037224 */ /* 0x000fce00078e0005 */
.L_x_8894:
[----:B------:R-:W-:Y:S05]  /*1f50*/  BSYNC B0 ;  /* 0x0000000000007941 */ /* 0x000fea0003800000 */
.L_x_8893:
[----:B------:R-:W-:Y:S01]  /*1f60*/  STG.E.64 desc[UR8][R6.64], R2 ;  /* 0x0000000206007986 */ /* 0x000fe2000c101b08 */
[----:B------:R-:W-:Y:S05]  /*1f70*/  EXIT ;  /* 0x000000000000794d */ /* 0x000fea0003800000 */
.L_x_8873:
[----:B-1----:R-:W-:Y:S02]  /*1f80*/  IMAD.MOV.U32 R17, RZ, RZ, R9 ;  /* 0x000000ffff117224 */ /* 0x002fe400078e0009 */
[----:B------:R-:W-:Y:S02]  /*1f90*/  IMAD.MOV.U32 R16, RZ, RZ, 0x10 ;  /* 0x00000010ff107424 */ /* 0x000fe400078e00ff */
[----:B------:R-:W-:Y:S02]  /*1fa0*/  IMAD.MOV.U32 R15, RZ, RZ, 0x1f ;  /* 0x0000001fff0f7424 */ /* 0x000fe400078e00ff */
[----:B------:R-:W-:-:S07]  /*1fb0*/  IMAD.MOV.U32 R14, RZ, RZ, -0x1 ;  /* 0xffffffffff0e7424 */ /* 0x000fce00078e00ff */
[----:B------:R-:W-:Y:S05]  /*1fc0*/  WARPSYNC.COLLECTIVE R14, `(.L_x_8895) ;  /* 0x000000000e087348 */ /* 0x000fea0003c00000 */
[----:B------:R0:W1:Y:S02]  /*1fd0*/  SHFL.DOWN P6, R18, R17, R16, R15 ;  /* 0x0800001011127389 */ /* 0x00006400000c000f */
[----:B01----:R-:W-:Y:S01]  /*1fe0*/  ENDCOLLECTIVE ;  /* 0x000000000000791b */ /* 0x003fe20003800000 */
.L_x_8895:
[----:B------:R-:W-:Y:S02]  /*1ff0*/  IMAD.MOV.U32 R17, RZ, RZ, R8 ;  /* 0x000000ffff117224 */ /* 0x000fe400078e0008 */
[----:B------:R-:W-:-:S07]  /*2000*/  IMAD.MOV.U32 R11, RZ, RZ, R18 ;  /* 0x000000ffff0b7224 */ /* 0x000fce00078e0012 */
[----:B------:R-:W-:Y:S05]  /*2010*/  WARPSYNC.COLLECTIVE R14, `(.L_x_8896) ;  /* 0x000000000e087348 */ /* 0x000fea0003c00000 */
[----:B------:R0:W1:Y:S02]  /*2020*/  SHFL.DOWN P6, R18, R17, R16, R15 ;  /* 0x0800001011127389 */ /* 0x00006400000c000f */
[----:B01----:R-:W-:Y:S01]  /*2030*/  ENDCOLLECTIVE ;  /* 0x000000000000791b */ /* 0x003fe20003800000 */
.L_x_8896:
        /* <DEDUP_REMOVED lines=9> */
.L_x_8897:
[----:B------:R-:W-:Y:S01]  /*20d0*/  IMAD.MOV.U32 R17, RZ, RZ, R10 ;  /* 0x000000ffff117224 */ /* 0x000fe200078e000a */
[----:B------:R-:W-:-:S07]  /*20e0*/  MOV R9, R18 ;  /* 0x0000001200097202 */ /* 0x000fce0000000f00 */
[----:B------:R-:W-:Y:S05]  /*20f0*/  WARPSYNC.COLLECTIVE R14, `(.L_x_8898) ;  /* 0x000000000e087348 */ /* 0x000fea0003c00000 */
[----:B------:R0:W1:Y:S02]  /*2100*/  SHFL.DOWN P6, R18, R17, R16, R15 ;  /* 0x0800001011127389 */ /* 0x00006400000c000f */
[----:B01----:R-:W-:Y:S01]  /*2110*/  ENDCOLLECTIVE ;  /* 0x000000000000791b */ /* 0x003fe20003800000 */
.L_x_8898:
        /* <DEDUP_REMOVED lines=9> */
.L_x_8899:
[----:B------:R-:W-:Y:S02]  /*21b0*/  IMAD.MOV.U32 R17, RZ, RZ, R10 ;  /* 0x000000ffff117224 */ /* 0x000fe400078e000a */
[----:B------:R-:W-:-:S07]  /*21c0*/  IMAD.MOV.U32 R9, RZ, RZ, R18 ;  /* 0x000000ffff097224 */ /* 0x000fce00078e0012 */
[----:B------:R-:W-:Y:S05]  /*21d0*/  WARPSYNC.COLLECTIVE R14, `(.L_x_8900) ;  /* 0x000000000e087348 */ /* 0x000fea0003c00000 */
[----:B------:R0:W1:Y:S02]  /*21e0*/  SHFL.DOWN P6, R18, R17, R16, R15 ;  /* 0x0800001011127389 */ /* 0x00006400000c000f */
[----:B01----:R-:W-:Y:S01]  /*21f0*/  ENDCOLLECTIVE ;  /* 0x000000000000791b */ /* 0x003fe20003800000 */
.L_x_8900:
        /* <DEDUP_REMOVED lines=9> */
.L_x_8901:
[----:B------:R-:W-:Y:S02]  /*2290*/  IMAD.MOV.U32 R17, RZ, RZ, R10 ;  /* 0x000000ffff117224 */ /* 0x000fe400078e000a */
[----:B------:R-:W-:-:S07]  /*22a0*/  IMAD.MOV.U32 R9, RZ, RZ, R18 ;  /* 0x000000ffff097224 */ /* 0x000fce00078e0012 */
[----:B------:R-:W-:Y:S05]  /*22b0*/  WARPSYNC.COLLECTIVE R14, `(.L_x_8902) ;  /* 0x000000000e087348 */ /* 0x000fea0003c00000 */
[----:B------:R0:W1:Y:S02]  /*22c0*/  SHFL.DOWN P6, R18, R17, R16, R15 ;  /* 0x0800001011127389 */ /* 0x00006400000c000f */
[----:B01----:R-:W-:Y:S01]  /*22d0*/  ENDCOLLECTIVE ;  /* 0x000000000000791b */ /* 0x003fe20003800000 */
.L_x_8902:
        /* <DEDUP_REMOVED lines=9> */
.L_x_8903:
[----:B------:R-:W-:Y:S02]  /*2370*/  IMAD.MOV.U32 R17, RZ, RZ, R10 ;  /* 0x000000ffff117224 */ /* 0x000fe400078e000a */
[----:B------:R-:W-:-:S07]  /*2380*/  IMAD.MOV.U32 R9, RZ, RZ, R18 ;  /* 0x000000ffff097224 */ /* 0x000fce00078e0012 */
[----:B------:R-:W-:Y:S05]  /*2390*/  WARPSYNC.COLLECTIVE R14, `(.L_x_8904) ;  /* 0x000000000e087348 */ /* 0x000fea0003c00000 */
[----:B------:R0:W1:Y:S02]  /*23a0*/  SHFL.DOWN P6, R18, R17, R16, R15 ;  /* 0x0800001011127389 */ /* 0x00006400000c000f */
[----:B01----:R-:W-:Y:S01]  /*23b0*/  ENDCOLLECTIVE ;  /* 0x000000000000791b */ /* 0x003fe20003800000 */
.L_x_8904:
[----:B------:R-:W-:Y:S01]  /*23c0*/  IMAD.MOV.U32 R8, RZ, RZ, R18 ;  /* 0x000000ffff087224 */ /* 0x000fe200078e0012 */
[----:B------:R-:W-:Y:S06]  /*23d0*/  BRA `(.L_x_8905) ;  /* 0xffffffe000ec7947 */ /* 0x000fec000383ffff */
.L_x_8884:
[----:B-12---:R-:W-:Y:S02]  /*23e0*/  IMAD.MOV.U32 R17, RZ, RZ, R11 ;  /* 0x000000ffff117224 */ /* 0x006fe400078e000b */
[----:B------:R-:W-:Y:S02]  /*23f0*/  IMAD.MOV.U32 R16, RZ, RZ, 0x10 ;  /* 0x00000010ff107424 */ /* 0x000fe400078e00ff */
[----:B------:R-:W-:Y:S02]  /*2400*/  IMAD.MOV.U32 R15, RZ, RZ, 0x1f ;  /* 0x0000001fff0f7424 */ /* 0x000fe400078e00ff */
[----:B------:R-:W-:-:S07]  /*2410*/  IMAD.MOV.U32 R14, RZ, RZ, -0x1 ;  /* 0xffffffffff0e7424 */ /* 0x000fce00078e00ff */
[----:B0-----:R-:W-:Y:S05]  /*2420*/  WARPSYNC.COLLECTIVE R14, `(.L_x_8906) ;  /* 0x000000000e087348 */ /* 0x001fea0003c00000 */
[----:B------:R1:W2:Y:S02]  /*2430*/  SHFL.DOWN P6, R18, R17, R16, R15 ;  /* 0x0800001011127389 */ /* 0x0002a400000c000f */
[----:B012---:R-:W-:Y:S01]  /*2440*/  ENDCOLLECTIVE ;  /* 0x000000000000791b */ /* 0x007fe20003800000 */
.L_x_8906:
[----:B------:R-:W-:Y:S02]  /*2450*/  IMAD.MOV.U32 R17, RZ, RZ, R10 ;  /* 0x000000ffff117224 */ /* 0x000fe400078e000a */
[----:B------:R-:W-:-:S07]  /*2460*/  IMAD.MOV.U32 R21, RZ, RZ, R18 ;  /* 0x000000ffff157224 */ /* 0x000fce00078e0012 */
[----:B------:R-:W-:Y:S05]  /*2470*/  WARPSYNC.COLLECTIVE R14, `(.L_x_8907) ;  /* 0x000000000e087348 */ /* 0x000fea0003c00000 */
[----:B------:R0:W1:Y:S02]  /*2480*/  SHFL.DOWN P6, R18, R17, R16, R15 ;  /* 0x0800001011127389 */ /* 0x00006400000c000f */
[----:B01----:R-:W-:Y:S01]  /*2490*/  ENDCOLLECTIVE ;  /* 0x000000000000791b */ /* 0x003fe20003800000 */
.L_x_8907:
[----:B------:R-:W-:Y:S01]  /*24a0*/  IMAD.MOV.U32 R16, RZ, RZ, 0x8 ;  /* 0x00000008ff107424 */ /* 0x000fe200078e00ff */
[----:B------:R-:W-:-:S06]  /*24b0*/  MOV R20, R18 ;  /* 0x0000001200147202 */ /* 0x000fcc0000000f00 */
[----:B------:R-:W-:-:S10]  /*24c0*/  DADD R20, R10, R20 ;  /* 0x000000000a147229 */ /* 0x000fd40000000014 */
[----:B------:R-:W-:-:S07]  /*24d0*/  IMAD.MOV.U32 R17, RZ, RZ, R21 ;  /* 0x000000ffff117224 */ /* 0x000fce00078e0015 */
[----:B------:R-:W-:Y:S05]  /*24e0*/  WARPSYNC.COLLECTIVE R14, `(.L_x_8908) ;  /* 0x000000000e087348 */ /* 0x000fea0003c00000 */
[----:B------:R0:W1:Y:S02]  /*24f0*/  SHFL.DOWN P6, R18, R17, R16, R15 ;  /* 0x0800001011127389 */ /* 0x00006400000c000f */
[----:B01----:R-:W-:Y:S01]  /*2500*/  ENDCOLLECTIVE ;  /* 0x000000000000791b */ /* 0x003fe20003800000 */
.L_x_8908:
[----:B------:R-:W-:Y:S02]  /*2510*/  IMAD.MOV.U32 R17, RZ, RZ, R20 ;  /* 0x000000ffff117224 */ /* 0x000fe400078e0014 */
[----:B------:R-:W-:-:S07]  /*2520*/  IMAD.MOV.U32 R23, RZ, RZ, R18 ;  /* 0x000000ffff177224 */ /* 0x000fce00078e0012 */
[----:B------:R-:W-:Y:S05]  /*2530*/  WARPSYNC.COLLECTIVE R14, `(.L_x_8909) ;  /* 0x000000000e087348 */ /* 0x000fea0003c00000 */
[----:B------:R0:W1:Y:S02]  /*2540*/  SHFL.DOWN P6, R18, R17, R16, R15 ;  /* 0x0800001011127389 */ /* 0x00006400000c000f */
[----:B01----:R-:W-:Y:S01]  /*2550*/  ENDCOLLECTIVE ;  /* 0x000000000000791b */ /* 0x003fe20003800000 */
.L_x_8909:
[----:B------:R-:W-:Y:S02]  /*2560*/  IMAD.MOV.U32 R16, RZ, RZ, 0x4 ;  /* 0x00000004ff107424 */ /* 0x000fe400078e00ff */
[----:B------:R-:W-:-:S06]  /*2570*/  IMAD.MOV.U32 R22, RZ, RZ, R18 ;  /* 0x000000ffff167224 */ /* 0x000fcc00078e0012 */
[----:B------:R-:W-:-:S10]  /*2580*/  DADD R22, R20, R22 ;  /* 0x0000000014167229 */ /* 0x000fd40000000016 */
[----:B------:R-:W-:-:S07]  /*2590*/  IMAD.MOV.U32 R17, RZ, RZ, R23 ;  /* 0x000000ffff117224 */ /* 0x000fce00078e0017 */
[----:B------:R-:W-:Y:S05]  /*25a0*/  WARPSYNC.COLLECTIVE R14, `(.L_x_8910) ;  /* 0x000000000e087348 */ /* 0x000fea0003c00000 */
[----:B------:R0:W1:Y:S02]  /*25b0*/  SHFL.DOWN P6, R18, R17, R16, R15 ;  /* 0x0800001011127389 */ /* 0x00006400000c000f */
[----:B01----:R-:W-:Y:S01]  /*25c0*/  ENDCOLLECTIVE ;  /* 0x000000000000791b */ /* 0x003fe20003800000 */
.L_x_8910:
[----:B------:R-:W-:Y:S02]  /*25d0*/  IMAD.MOV.U32 R17, RZ, RZ, R22 ;  /* 0x000000ffff117224 */ /* 0x000fe400078e0016 */
[----:B------:R-:W-:-:S07]  /*25e0*/  IMAD.MOV.U32 R25, RZ, RZ, R18 ;  /* 0x000000ffff197224 */ /* 0x000fce00078e0012 */
[----:B------:R-:W-:Y:S05]  /*25f0*/  WARPSYNC.COLLECTIVE R14, `(.L_x_8911) ;  /* 0x000000000e087348 */ /* 0x000fea0003c00000 */
[----:B------:R0:W1:Y:S02]  /*2600*/  SHFL.DOWN P6, R18, R17, R16, R15 ;  /* 0x0800001011127389 */ /* 0x00006400000c000f */
[----:B01----:R-:W-:Y:S01]  /*2610*/  ENDCOLLECTIVE ;  /* 0x000000000000791b */ /* 0x003fe20003800000 */
.L_x_8911:
[----:B------:R-:W-:Y:S01]  /*2620*/  MOV R16, 0x2 ;  /* 0x0000000200107802 */ /* 0x000fe20000000f00 */
[----:B------:R-:W-:-:S06]  /*2630*/  IMAD.MOV.U32 R24, RZ, RZ, R18 ;  /* 0x000000ffff187224 */ /* 0x000fcc00078e0012 */
[----:B------:R-:W-:-:S10]  /*2640*/  DADD R24, R22, R24 ;  /* 0x0000000016187229 */ /* 0x000fd40000000018 */
[----:B------:R-:W-:-:S07]  /*2650*/  IMAD.MOV.U32 R17, RZ, RZ, R25 ;  /* 0x000000ffff117224 */ /* 0x000fce00078e0019 */
[----:B------:R-:W-:Y:S05]  /*2660*/  WARPSYNC.COLLECTIVE R14, `(.L_x_8912) ;  /* 0x000000000e087348 */ /* 0x000fea0003c00000 */
[----:B------:R0:W1:Y:S02]  /*2670*/  SHFL.DOWN P6, R18, R17, R16, R15 ;  /* 0x0800001011127389 */ /* 0x00006400000c000f */
[----:B01----:R-:W-:Y:S01]  /*2680*/  ENDCOLLECTIVE ;  /* 0x000000000000791b */ /* 0x003fe20003800000 */
.L_x_8912:
[----:B------:R-:W-:Y:S02]  /*2690*/  IMAD.MOV.U32 R17, RZ, RZ, R24 ;  /* 0x000000ffff117224 */ /* 0x000fe400078e0018 */
[----:B------:R-:W-:-:S07]  /*26a0*/  IMAD.MOV.U32 R11, RZ, RZ, R18 ;  /* 0x000000ffff0b7224 */ /* 0x000fce00078e0012 */
[----:B------:R-:W-:Y:S05]  /*26b0*/  WARPSYNC.COLLECTIVE R14, `(.L_x_8913) ;  /* 0x000000000e087348 */ /* 0x000fea0003c00000 */
[----:B------:R0:W1:Y:S02]  /*26c0*/  SHFL.DOWN P6, R18, R17, R16, R15 ;  /* 0x0800001011127389 */ /* 0x00006400000c000f */
[----:B01----:R-:W-:Y:S01]  /*26d0*/  ENDCOLLECTIVE ;  /* 0x000000000000791b */ /* 0x003fe20003800000 */
.L_x_8913:
[----:B------:R-:W-:Y:S02]  /*26e0*/  IMAD.MOV.U32 R16, RZ, RZ, 0x1 ;  /* 0x00000001ff107424 */ /* 0x000fe400078e00ff */
[----:B------:R-:W-:-:S06]  /*26f0*/  IMAD.MOV.U32 R10, RZ, RZ, R18 ;  /* 0x000000ffff0a7224 */ /* 0x000fcc00078e0012 */
[----:B------:R-:W-:-:S10]  /*2700*/  DADD R10, R24, R10 ;  /* 0x00000000180a7229 */ /* 0x000fd4000000000a */
[----:B------:R-:W-:-:S07]  /*2710*/  IMAD.MOV.U32 R17, RZ, RZ, R11 ;  /* 0x000000ffff117224 */ /* 0x000fce00078e000b */
[----:B------:R-:W-:Y:S05]  /*2720*/  WARPSYNC.COLLECTIVE R14, `(.L_x_8914) ;  /* 0x000000000e087348 */ /* 0x000fea0003c00000 */
[----:B------:R0:W1:Y:S02]  /*2730*/  SHFL.DOWN P6, R18, R17, R16, R15 ;  /* 0x0800001011127389 */ /* 0x00006400000c000f */
[----:B01----:R-:W-:Y:S01]  /*2740*/  ENDCOLLECTIVE ;  /* 0x000000000000791b */ /* 0x003fe20003800000 */
.L_x_8914:
[----:B------:R-:W-:Y:S02]  /*2750*/  IMAD.MOV.U32 R17, RZ, RZ, R10 ;  /* 0x000000ffff117224 */ /* 0x000fe400078e000a */
[----:B------:R-:W-:-:S07]  /*2760*/  IMAD.MOV.U32 R0, RZ, RZ, R18 ;  /* 0x000000ffff007224 */ /* 0x000fce00078e0012 */
[----:B------:R-:W-:Y:S05]  /*2770*/  WARPSYNC.COLLECTIVE R14, `(.L_x_8915) ;  /* 0x000000000e087348 */ /* 0x000fea0003c00000 */
[----:B------:R0:W1:Y:S02]  /*2780*/  SHFL.DOWN P6, R18, R17, R16, R15 ;  /* 0x0800001011127389 */ /* 0x00006400000c000f */
[----:B01----:R-:W-:Y:S01]  /*2790*/  ENDCOLLECTIVE ;  /* 0x000000000000791b */ /* 0x003fe20003800000 */
.L_x_8915:
[----:B------:R-:W-:Y:S05]  /*27a0*/  BRA `(.L_x_8916) ;  /* 0xffffffe800c87947 */ /* 0x000fea000383ffff */
        .weak           $__internal_45_$__cuda_sm20_div_rn_f64_full
        .type           $__internal_45_$__cuda_sm20_div_rn_f64_full,@function
        .size           $__internal_45_$__cuda_sm20_div_rn_f64_full,(.L_x_12125 - $__internal_45_$__cuda_sm20_div_rn_f64_full)
$__internal_45_$__cuda_sm20_div_rn_f64_full:
        /* <DEDUP_REMOVED lines=14> */
[----:B------:R-:W-:Y:S01]  /*2890*/  IMAD.MOV.U32 R3, RZ, RZ, 0x1ca00000 ;  /* 0x1ca00000ff037424 */ /* 0x000fe200078e00ff */
[----:B------:R-:W-:-:S04]  /*28a0*/  @!P1 LOP3.LUT R27, R15, 0x7ff00000, RZ, 0xc0, !PT ;  /* 0x7ff000000f1b9812 */ /* 0x000fc800078ec0ff */
[----:B------:R-:W-:-:S04]  /*28b0*/  @!P3 SEL R21, R3, 0x63400000, !P4 ;  /* 0x634000000315b807 */ /* 0x000fc80006000000 */
[----:B------:R-:W-:-:S04]  /*28c0*/  @!P3 LOP3.LUT R24, R21, 0x80000000, R19, 0xf8, !PT ;  /* 0x800000001518b812 */ /* 0x000fc800078ef813 */
[----:B------:R-:W-:Y:S01]  /*28d0*/  @!P3 LOP3.LUT R25, R24, 0x100000, RZ, 0xfc, !PT ;  /* 0x001000001819b812 */ /* 0x000fe200078efcff */
[----:B0-----:R-:W-:Y:S01]  /*28e0*/  DFMA R4, R22, -R14, 1 ;  /* 0x3ff000001604742b */ /* 0x001fe2000000080e */
[----:B------:R-:W-:-:S07]  /*28f0*/  @!P3 MOV R24, RZ ;  /* 0x000000ff0018b202 */ /* 0x000fce0000000f00 */
        /* <DEDUP_REMOVED lines=12> */
[----:B------:R-:W-:Y:S01]  /*29c0*/  @!P3 LOP3.LUT R20, R5, 0x7ff00000, RZ, 0xc0, !PT ;  /* 0x7ff000000514b812 */ /* 0x000fe200078ec0ff */
[----:B------:R-:W-:-:S04]  /*29d0*/  VIADD R22, R27, 0xffffffff ;  /* 0xffffffff1b167836 */ /* 0x000fc80000000000 */
[----:B------:R-:W-:-:S05]  /*29e0*/  VIADD R21, R20, 0xffffffff ;  /* 0xffffffff14157836 */ /* 0x000fca0000000000 */
[----:B------:R-:W-:-:S04]  /*29f0*/  ISETP.GT.U32.AND P1, PT, R21, 0x7feffffe, PT ;  /* 0x7feffffe1500780c */ /* 0x000fc80003f24070 */
        /* <DEDUP_REMOVED lines=29> */
.L_x_8918:
        /* <DEDUP_REMOVED lines=16> */
.L_x_8921:
[----:B------:R-:W-:Y:S01]  /*2cd0*/  LOP3.LUT R3, R17, 0x80000, RZ, 0xfc, !PT ;  /* 0x0008000011037812 */ /* 0x000fe200078efcff */
[----:B------:R-:W-:Y:S01]  /*2ce0*/  IMAD.MOV.U32 R2, RZ, RZ, R16 ;  /* 0x000000ffff027224 */ /* 0x000fe200078e0010 */
[----:B------:R-:W-:Y:S06]  /*2cf0*/  BRA `(.L_x_8919) ;  /* 0x0000000000087947 */ /* 0x000fec0003800000 */
.L_x_8920:
[----:B------:R-:W-:Y:S01]  /*2d00*/  LOP3.LUT R3, R19, 0x80000, RZ, 0xfc, !PT ;  /* 0x0008000013037812 */ /* 0x000fe200078efcff */
[----:B------:R-:W-:-:S07]  /*2d10*/  IMAD.MOV.U32 R2, RZ, RZ, R18 ;  /* 0x000000ffff027224 */ /* 0x000fce00078e0012 */
.L_x_8919:
[----:B------:R-:W-:Y:S05]  /*2d20*/  BSYNC B2 ;  /* 0x0000000000027941 */ /* 0x000fea0003800000 */
.L_x_8917:
[----:B------:R-:W-:Y:S02]  /*2d30*/  IMAD.MOV.U32 R4, RZ, RZ, R2 ;  /* 0x000000ffff047224 */ /* 0x000fe400078e0002 */
[----:B------:R-:W-:Y:S02]  /*2d40*/  IMAD.MOV.U32 R5, RZ, RZ, R3 ;  /* 0x000000ffff057224 */ /* 0x000fe400078e0003 */
[----:B------:R-:W-:Y:S02]  /*2d50*/  IMAD.MOV.U32 R2, RZ, RZ, R0 ;  /* 0x000000ffff027224 */ /* 0x000fe400078e0000 */
[----:B------:R-:W-:-:S04]  /*2d60*/  IMAD.MOV.U32 R3, RZ, RZ, 0x0 ;  /* 0x00000000ff037424 */ /* 0x000fc800078e00ff */
[----:B------:R-:W-:Y:S05]  /*2d70*/  RET.REL.NODEC R2 `(_ZN2at6native43_GLOBAL__N__9ae7fba5_10_SoftMax_cu_9f978f6322cunn_SoftMaxForwardRegIdddNS1_22SoftMaxForwardEpilogueElLi2EEEvPT1_PKT_T3_) ;  /* 0xffffffd002a07950 */ /* 0x000fea0003c3ffff */
.L_x_8922:
        /* <DEDUP_REMOVED lines=16> */
.L_x_12125:


//--------------------- .text._ZN2at6native43_GLOBAL__N__9ae7fba5_10_SoftMax_cu_9f978f6322cunn_SoftMaxForwardRegIdddNS1_22SoftMaxForwardEpilogueElLi1EEEvPT1_PKT_T3_ --------------------------
	.section	.text._ZN2at6native43_GLOBAL__N__9ae7fba5_10_SoftMax_cu_9f978f6322cunn_SoftMaxForwardRegIdddNS1_22SoftMaxForwardEpilogueElLi1EEEvPT1_PKT_T3_,"ax",@progbits
	.align	128
.text._ZN2at6native43_GLOBAL__N__9ae7fba5_10_SoftMax_cu_9f978f6322cunn_SoftMaxForwardRegIdddNS1_22SoftMaxForwardEpilogueElLi1EEEvPT1_PKT_T3_:
        .type           _ZN2at6native43_GLOBAL__N__9ae7fba5_10_SoftMax_cu_9f978f6322cunn_SoftMaxForwardRegIdddNS1_22SoftMaxForwardEpilogueElLi1EEEvPT1_PKT_T3_,@function
        .size           _ZN2at6native43_GLOBAL__N__9ae7fba5_10_SoftMax_cu_9f978f6322cunn_SoftMaxForwardRegIdddNS1_22SoftMaxForwardEpilogueElLi1EEEvPT1_PKT_T3_,(.L_x_12127 - _ZN2at6native43_GLOBAL__N__9ae7fba5_10_SoftMax_cu_9f978f6322cunn_SoftMaxForwardRegIdddNS1_22SoftMaxForwardEpilogueElLi1EEEvPT1_PKT_T3_)
        .other          _ZN2at6native43_GLOBAL__N__9ae7fba5_10_SoftMax_cu_9f978f6322cunn_SoftMaxForwardRegIdddNS1_22SoftMaxForwardEpilogueElLi1EEEvPT1_PKT_T3_,@"STO_CUDA_ENTRY STV_DEFAULT"
_ZN2at6native43_GLOBAL__N__9ae7fba5_10_SoftMax_cu_9f978f6322cunn_SoftMaxForwardRegIdddNS1_22SoftMaxForwardEpilogueElLi1EEEvPT1_PKT_T3_:
        /* <DEDUP_REMOVED lines=13> */
[----:B------:R-:W2:Y:S01]  /*00d0*/  @!P0 LDG.E.64 R2, desc[UR8][R10.64] ;  /* 0x000000080a028981 */ /* 0x000ea2000c1e1b00 */
[----:B------:R-:W-:Y:S01]  /*00e0*/  @!P0 IMAD.MOV.U32 R8, RZ, RZ, -0x1 ;  /* 0xffffffffff088424 */ /* 0x000fe200078e00ff */
[----:B------:R-:W-:Y:S01]  /*00f0*/  SHF.R.S32.HI R17, RZ, 0x1f, R6 ;  /* 0x0000001fff117819 */ /* 0x000fe20000011406 */
[----:B------:R-:W-:Y:S01]  /*0100*/  @!P0 IMAD.MOV.U32 R9, RZ, RZ, 0x7fefffff ;  /* 0x7fefffffff098424 */ /* 0x000fe200078e00ff */
[----:B------:R-:W0:Y:S01]  /*0110*/  S2UR UR6, SR_CgaCtaId ;  /* 0x00000000000679c3 */ /* 0x000e220000008800 */
[----:B------:R-:W-:Y:S01]  /*0120*/  @!P0 IMAD.MOV.U32 R13, RZ, RZ, R8 ;  /* 0x000000ffff0d8224 */ /* 0x000fe200078e0008 */
[----:B------:R-:W-:Y:S01]  /*0130*/  UMOV UR4, 0x400 ;  /* 0x0000040000047882 */ /* 0x000fe20000000000 */
[----:B------:R-:W-:Y:S01]  /*0140*/  ULDC UR5, c[0x0][0x0] ;  /* 0x0000000000057ab9 */ /* 0x000fe20000000800 */
[----:B------:R-:W-:Y:S01]  /*0150*/  @!P0 LOP3.LUT R15, R9, 0x80000, RZ, 0xfc, !PT ;  /* 0x00080000090f8812 */ /* 0x000fe200078efcff */
[----:B------:R-:W-:Y:S01]  /*0160*/  USHF.R.U32.HI UR5, URZ, 0x5, UR5 ;  /* 0x000000053f057899 */ /* 0x000fe20008011605 */
[----:B------:R-:W-:Y:S01]  /*0170*/  BSSY B0, `(.L_x_8923) ;  /* 0x000005a000007945 */ /* 0x000fe20003800000 */
[----:B0-----:R-:W-:Y:S01]  /*0180*/  ULEA UR4, UR6, UR4, 0x18 ;  /* 0x0000000406047291 */ /* 0x001fe2000f8ec03f */
[----:B------:R-:W-:Y:S06]  /*0190*/  BAR.SYNC.DEFER_BLOCKING 0x0 ;  /* 0x0000000000007b1d */ /* 0x000fec0000010000 */
[----:B--2---:R-:W-:Y:S01]  /*01a0*/  @!P0 DSETP.MAX.AND P1, P2, R2, -R8, PT ;  /* 0x800000080200822a */ /* 0x004fe20003a2f000 */
[----:B------:R-:W-:-:S02]  /*01b0*/  @!P0 IMAD.MOV.U32 R0, RZ, RZ, R3 ;  /* 0x000000ffff008224 */ /* 0x000fc400078e0003 */
[----:B------:R-:W-:-:S03]  /*01c0*/  IMAD.MOV.U32 R8, RZ, RZ, -0x1 ;  /* 0xffffffffff087424 */ /* 0x000fc600078e00ff */
[----:B------:R-:W-:Y:S01]  /*01d0*/  @!P0 FSEL R12, R0, -R9, P1 ;  /* 0x80000009000c8208 */ /* 0x000fe20000800000 */
[----:B------:R-:W-:Y:S01]  /*01e0*/  @!P0 IMAD.MOV.U32 R0, RZ, RZ, R2 ;  /* 0x000000ffff008224 */ /* 0x000fe200078e0002 */
[----:B------:R-:W-:Y:S02]  /*01f0*/  MOV R9, 0xffefffff ;  /* 0xffefffff00097802 */ /* 0x000fe40000000f00 */
[----:B------:R-:W-:Y:S02]  /*0200*/  @!P0 SEL R9, R15, R12, P2 ;  /* 0x0000000c0f098207 */ /* 0x000fe40001000000 */
[----:B------:R-:W-:Y:S02]  /*0210*/  @!P0 SEL R13, R0, R13, P1 ;  /* 0x0000000d000d8207 */ /* 0x000fe40000800000 */
[----:B------:R-:W-:Y:S01]  /*0220*/  LEA.HI R0, R17, R6, RZ, 0x5 ;  /* 0x0000000611007211 */ /* 0x000fe200078f28ff */
[----:B------:R-:W-:Y:S01]  /*0230*/  SHFL.DOWN PT, R11, R9, 0x10, 0x1f ;  /* 0x0a001f00090b7f89 */ /* 0x000fe200000e0000 */
[----:B------:R-:W-:Y:S01]  /*0240*/  ISETP.GE.AND P2, PT, R6, UR5, PT ;  /* 0x0000000506007c0c */ /* 0x000fe2000bf46270 */
[----:B------:R-:W-:-:S05]  /*0250*/  @!P0 IMAD.MOV.U32 R8, RZ, RZ, R13 ;  /* 0x000000ffff088224 */ /* 0x000fca00078e000d */
        /* <DEDUP_REMOVED lines=14> */
[----:B------:R-:W-:Y:S01]  /*0340*/  VIADD R14, R6, 0x1f ;  /* 0x0000001f060e7836 */ /* 0x000fe20000000000 */
[----:B------:R-:W-:Y:S01]  /*0350*/  LOP3.LUT R15, R0, 0xffffffe0, RZ, 0xc0, !PT ;  /* 0xffffffe0000f7812 */ /* 0x000fe200078ec0ff */
[----:B------:R-:W-:Y:S04]  /*0360*/  SHFL.DOWN PT, R9, R11, 0x2, 0x1f ;  /* 0x08401f000b097f89 */ /* 0x000fe800000e0000 */
[----:B------:R-:W0:Y:S01]  /*0370*/  SHFL.DOWN PT, R8, R10, 0x2, 0x1f ;  /* 0x08401f000a087f89 */ /* 0x000e2200000e0000 */
[----:B------:R-:W-:Y:S01]  /*0380*/  IMAD.IADD R15, R6, 0x1, -R15 ;  /* 0x00000001060f7824 */ /* 0x000fe200078e0a0f */
[----:B0-----:R-:W-:-:S06]  /*0390*/  DSETP.GEU.AND P1, PT, R10, R8, PT ;  /* 0x000000080a00722a */ /* 0x001fcc0003f2e000 */
[----:B------:R-:W-:Y:S02]  /*03a0*/  FSEL R13, R9, R11, !P1 ;  /* 0x0000000b090d7208 */ /* 0x000fe40004800000 */
[----:B------:R-:W-:Y:S02]  /*03b0*/  FSEL R12, R8, R10, !P1 ;  /* 0x0000000a080c7208 */ /* 0x000fe40004800000 */
[----:B------:R-:W-:Y:S01]  /*03c0*/  ISETP.NE.AND P1, PT, R15, RZ, PT ;  /* 0x000000ff0f00720c */ /* 0x000fe20003f25270 */
[----:B------:R-:W-:Y:S04]  /*03d0*/  SHFL.DOWN PT, R9, R13, 0x1, 0x1f ;  /* 0x08201f000d097f89 */ /* 0x000fe800000e0000 */
[----:B------:R-:W0:Y:S08]  /*03e0*/  SHFL.DOWN PT, R8, R12, 0x1, 0x1f ;  /* 0x08201f000c087f89 */ /* 0x000e3000000e0000 */
[----:B------:R-:W-:-:S04]  /*03f0*/  @!P1 SHF.R.S32.HI R10, RZ, 0x5, R0 ;  /* 0x00000005ff0a9819 */ /* 0x000fc80000011400 */
[----:B------:R-:W-:Y:S02]  /*0400*/  @!P1 LEA R11, R10, UR4, 0x3 ;  /* 0x000000040a0b9c11 */ /* 0x000fe4000f8e18ff */
[----:B------:R-:W-:Y:S01]  /*0410*/  LEA R10, R15, UR4, 0x3 ;  /* 0x000000040f0a7c11 */ /* 0x000fe2000f8e18ff */
        /* <DEDUP_REMOVED lines=42> */
.L_x_8947:
[----:B------:R-:W-:Y:S01]  /*06c0*/  MOV R12, R17 ;  /* 0x00000011000c7202 */ /* 0x000fe20000000f00 */
[----:B------:R-:W-:-:S06]  /*06d0*/  IMAD.MOV.U32 R13, RZ, RZ, R16 ;  /* 0x000000ffff0d7224 */ /* 0x000fcc00078e0010 */
[----:B-12---:R-:W-:-:S06]  /*06e0*/  DSETP.GEU.AND P4, PT, R12, R8, PT ;  /* 0x000000080c00722a */ /* 0x006fcc0003f8e000 */
[----:B------:R-:W-:Y:S02]  /*06f0*/  FSEL R8, R8, R17, !P4 ;  /* 0x0000001108087208 */ /* 0x000fe40006000000 */
[----:B------:R-:W-:-:S07]  /*0700*/  FSEL R9, R9, R16, !P4 ;  /* 0x0000001009097208 */ /* 0x000fce0006000000 */
.L_x_8924:
[----:B------:R-:W-:Y:S05]  /*0710*/  BSYNC B0 ;  /* 0x0000000000007941 */ /* 0x000fea0003800000 */
.L_x_8923:
        /* <DEDUP_REMOVED lines=67> */
.L_x_8929:
[----:B------:R-:W-:Y:S05]  /*0b50*/  BSYNC B1 ;  /* 0x0000000000017941 */ /* 0x000fea0003800000 */
.L_x_8928:
[----:B------:R-:W-:-:S11]  /*0b60*/  DADD R12, RZ, R16 ;  /* 0x00000000ff0c7229 */ /* 0x000fd60000000010 */
.L_x_8927:
[----:B------:R-:W-:Y:S05]  /*0b70*/  BSYNC B0 ;  /* 0x0000000000007941 */ /* 0x000fea0003800000 */
.L_x_8926:
[----:B------:R-:W-:Y:S01]  /*0b80*/  SHFL.DOWN PT, R15, R13, 0x10, 0x1f ;  /* 0x0a001f000d0f7f89 */ /* 0x000fe200000e0000 */
[----:B------:R-:W-:Y:S01]  /*0b90*/  @!P1 SHF.R.S32.HI R0, RZ, 0x5, R0 ;  /* 0x00000005ff009819 */ /* 0x000fe20000011400 */
[----:B------:R-:W-:Y:S02]  /*0ba0*/  BSSY B0, `(.L_x_8930) ;  /* 0x0000031000007945 */ /* 0x000fe40003800000 */
[----:B------:R-:W1:Y:S01]  /*0bb0*/  SHFL.DOWN PT, R14, R12, 0x10, 0x1f ;  /* 0x0a001f000c0e7f89 */ /* 0x000e6200000e0000 */
[----:B------:R-:W-:Y:S01]  /*0bc0*/  @!P1 LEA R11, R0, UR4, 0x3 ;  /* 0x00000004000b9c11 */ /* 0x000fe2000f8e18ff */
[----:B------:R-:W-:Y:S06]  /*0bd0*/  BAR.SYNC.DEFER_BLOCKING 0x0 ;  /* 0x0000000000007b1d */ /* 0x000fec0000010000 */
        /* <DEDUP_REMOVED lines=20> */
[----:B--2---:R-:W1:Y:S04]  /*0d20*/  SHFL.DOWN PT, R19, R17, 0x10, 0x1f ;  /* 0x0a001f0011137f89 */ /* 0x004e6800000e0000 */
[----:B------:R-:W2:Y:S01]  /*0d30*/  SHFL.DOWN PT, R18, R16, 0x10, 0x1f ;  /* 0x0a001f0010127f89 */ /* 0x000ea200000e0000 */
[----:B-1----:R-:W-:Y:S02]  /*0d40*/  IMAD.MOV.U32 R11, RZ, RZ, R19 ;  /* 0x000000ffff0b7224 */ /* 0x002fe400078e0013 */
[----:B--2---:R-:W-:-:S06]  /*0d50*/  IMAD.MOV.U32 R10, RZ, RZ, R18 ;  /* 0x000000ffff0a7224 */ /* 0x004fcc00078e0012 */
[----:B------:R-:W-:-:S07]  /*0d60*/  DADD R18, R16, R10 ;  /* 0x0000000010127229 */ /* 0x000fce000000000a */
[----:B------:R-:W1:Y:S04]  /*0d70*/  SHFL.DOWN PT, R21, R19, 0x8, 0x1f ;  /* 0x09001f0013157f89 */ /* 0x000e6800000e0000 */
[----:B------:R-:W2:Y:S01]  /*0d80*/  SHFL.DOWN PT, R20, R18, 0x8, 0x1f ;  /* 0x09001f0012147f89 */ /* 0x000ea200000e0000 */
[----:B-1----:R-:W-:Y:S01]  /*0d90*/  MOV R11, R21 ;  /* 0x00000015000b7202 */ /* 0x002fe20000000f00 */
[----:B--2---:R-:W-:-:S06]  /*0da0*/  IMAD.MOV.U32 R10, RZ, RZ, R20 ;  /* 0x000000ffff0a7224 */ /* 0x004fcc00078e0014 */
[----:B------:R-:W-:-:S07]  /*0db0*/  DADD R20, R18, R10 ;  /* 0x0000000012147229 */ /* 0x000fce000000000a */
[----:B------:R-:W1:Y:S04]  /*0dc0*/  SHFL.DOWN PT, R23, R21, 0x4, 0x1f ;  /* 0x08801f0015177f89 */ /* 0x000e6800000e0000 */
[----:B------:R-:W2:Y:S01]  /*0dd0*/  SHFL.DOWN PT, R22, R20, 0x4, 0x1f ;  /* 0x08801f0014167f89 */ /* 0x000ea200000e0000 */
[----:B-1----:R-:W-:Y:S02]  /*0de0*/  IMAD.MOV.U32 R11, RZ, RZ, R23 ;  /* 0x000000ffff0b7224 */ /* 0x002fe400078e0017 */
[----:B--2---:R-:W-:-:S06]  /*0df0*/  IMAD.MOV.U32 R10, RZ, RZ, R22 ;  /* 0x000000ffff0a7224 */ /* 0x004fcc00078e0016 */
[----:B------:R-:W-:-:S07]  /*0e00*/  DADD R22, R20, R10 ;  /* 0x0000000014167229 */ /* 0x000fce000000000a */
[----:B------:R-:W1:Y:S04]  /*0e10*/  SHFL.DOWN PT, R17, R23, 0x2, 0x1f ;  /* 0x08401f0017117f89 */ /* 0x000e6800000e0000 */
[----:B------:R-:W2:Y:S01]  /*0e20*/  SHFL.DOWN PT, R16, R22, 0x2, 0x1f ;  /* 0x08401f0016107f89 */ /* 0x000ea200000e0000 */
[----:B-1----:R-:W-:Y:S02]  /*0e30*/  IMAD.MOV.U32 R11, RZ, RZ, R17 ;  /* 0x000000ffff0b7224 */ /* 0x002fe400078e0011 */
[----:B--2---:R-:W-:-:S06]  /*0e40*/  IMAD.MOV.U32 R10, RZ, RZ, R16 ;  /* 0x000000ffff0a7224 */ /* 0x004fcc00078e0010 */
[----:B------:R-:W-:-:S07]  /*0e50*/  DADD R16, R22, R10 ;  /* 0x0000000016107229 */ /* 0x000fce000000000a */
[----:B------:R1:W2:Y:S04]  /*0e60*/  SHFL.DOWN PT, R0, R17, 0x1, 0x1f ;  /* 0x08201f0011007f89 */ /* 0x0002a800000e0000 */
[----:B------:R1:W3:Y:S02]  /*0e70*/  SHFL.DOWN PT, R15, R16, 0x1, 0x1f ;  /* 0x08201f00100f7f89 */ /* 0x0002e400000e0000 */
.L_x_8958:
[----:B---3--:R-:W-:Y:S02]  /*0e80*/  IMAD.MOV.U32 R10, RZ, RZ, R15 ;  /* 0x000000ffff0a7224 */ /* 0x008fe400078e000f */
[----:B--2---:R-:W-:-:S06]  /*0e90*/  IMAD.MOV.U32 R11, RZ, RZ, R0 ;  /* 0x000000ffff0b7224 */ /* 0x004fcc00078e0000 */
[----:B-1----:R-:W-:-:S11]  /*0ea0*/  DADD R16, R16, R10 ;  /* 0x0000000010107229 */ /* 0x002fd6000000000a */
.L_x_8931:
[----:B------:R-:W-:Y:S05]  /*0eb0*/  BSYNC B0 ;  /* 0x0000000000007941 */ /* 0x000fea0003800000 */
.L_x_8930:
[----:B--2---:R2:W-:Y:S01]  /*0ec0*/  @!P4 STS.64 [UR4], R16 ;  /* 0x00000010ff00c988 */ /* 0x0045e20008000a04 */
[----:B------:R-:W-:Y:S05]  /*0ed0*/  WARPSYNC.ALL ;  /* 0x0000000000007948 */ /* 0x000fea0003800000 */
[----:B------:R-:W-:Y:S06]  /*0ee0*/  BAR.SYNC.DEFER_BLOCKING 0x0 ;  /* 0x0000000000007b1d */ /* 0x000fec0000010000 */
[----:B------:R-:W-:Y:S05]  /*0ef0*/  @P0 EXIT ;  /* 0x000000000000094d */ /* 0x000fea0003800000 */
[----:B0-----:R-:W-:Y:S01]  /*0f00*/  DADD R2, R2, -R8 ;  /* 0x0000000002027229 */ /* 0x001fe20000000808 */
[----:B-1----:R-:W-:Y:S01]  /*0f10*/  MOV R10, 0x652b82fe ;  /* 0x652b82fe000a7802 */ /* 0x002fe20000000f00 */
[----:B------:R-:W-:Y:S01]  /*0f20*/  IMAD.MOV.U32 R11, RZ, RZ, 0x3ff71547 ;  /* 0x3ff71547ff0b7424 */ /* 0x000fe200078e00ff */
[----:B------:R-:W-:Y:S01]  /*0f30*/  UMOV UR10, 0xfefa39ef ;  /* 0xfefa39ef000a7882 */ /* 0x000fe20000000000 */
[----:B------:R-:W-:Y:S01]  /*0f40*/  UMOV UR11, 0x3fe62e42 ;  /* 0x3fe62e42000b7882 */ /* 0x000fe20000000000 */
[----:B------:R-:W-:Y:S01]  /*0f50*/  UMOV UR5, 0x3ec71dee ;  /* 0x3ec71dee00057882 */ /* 0x000fe20000000000 */
        /* <DEDUP_REMOVED lines=13> */
[----:B------:R-:W0:Y:S01]  /*1030*/  LDS.64 R8, [UR4] ;  /* 0x00000004ff087984 */ /* 0x000e220008000a00 */
        /* <DEDUP_REMOVED lines=47> */
.L_x_8934:
[----:B------:R-:W-:Y:S05]  /*1330*/  BSYNC B0 ;  /* 0x0000000000007941 */ /* 0x000fea0003800000 */
.L_x_8933:
        /* <DEDUP_REMOVED lines=18> */
[----:B------:R-:W-:Y:S05]  /*1460*/  CALL.REL.NOINC `($__internal_46_$__cuda_sm20_div_rn_f64_full) ;  /* 0x00000008004c7944 */ /* 0x000fea0003c00000 */
[----:B------:R-:W-:Y:S01]  /*1470*/  MOV R2, R12 ;  /* 0x0000000c00027202 */ /* 0x000fe20000000f00 */
[----:B------:R-:W-:-:S07]  /*1480*/  IMAD.MOV.U32 R3, RZ, RZ, R13 ;  /* 0x000000ffff037224 */ /* 0x000fce00078e000d */
.L_x_8936:
[----:B------:R-:W-:Y:S05]  /*1490*/  BSYNC B0 ;  /* 0x0000000000007941 */ /* 0x000fea0003800000 */
.L_x_8935:
[----:B------:R-:W-:Y:S01]  /*14a0*/  STG.E.64 desc[UR8][R4.64], R2 ;  /* 0x0000000204007986 */ /* 0x000fe2000c101b08 */
[----:B------:R-:W-:Y:S05]  /*14b0*/  EXIT ;  /* 0x000000000000794d */ /* 0x000fea0003800000 */
.L_x_8925:
[----:B-1----:R-:W-:Y:S02]  /*14c0*/  IMAD.MOV.U32 R14, RZ, RZ, R9 ;  /* 0x000000ffff0e7224 */ /* 0x002fe400078e0009 */
[----:B0-----:R-:W-:Y:S02]  /*14d0*/  IMAD.MOV.U32 R13, RZ, RZ, 0x10 ;  /* 0x00000010ff0d7424 */ /* 0x001fe400078e00ff */
[----:B------:R-:W-:Y:S02]  /*14e0*/  IMAD.MOV.U32 R12, RZ, RZ, 0x1f ;  /* 0x0000001fff0c7424 */ /* 0x000fe400078e00ff */
[----:B------:R-:W-:-:S07]  /*14f0*/  IMAD.MOV.U32 R11, RZ, RZ, -0x1 ;  /* 0xffffffffff0b7424 */ /* 0x000fce00078e00ff */
[----:B------:R-:W-:Y:S05]  /*1500*/  WARPSYNC.COLLECTIVE R11, `(.L_x_8937) ;  /* 0x000000000b087348 */ /* 0x000fea0003c00000 */
[----:B------:R0:W1:Y:S02]  /*1510*/  SHFL.DOWN P5, R15, R14, R13, R12 ;  /* 0x0800000d0e0f7389 */ /* 0x00006400000a000c */
[----:B01----:R-:W-:Y:S01]  /*1520*/  ENDCOLLECTIVE ;  /* 0x000000000000791b */ /* 0x003fe20003800000 */
.L_x_8937:
[----:B------:R-:W-:Y:S01]  /*1530*/  MOV R14, R8 ;  /* 0x00000008000e7202 */ /* 0x000fe20000000f00 */
[----:B------:R-:W-:-:S07]  /*1540*/  IMAD.MOV.U32 R17, RZ, RZ, R15 ;  /* 0x000000ffff117224 */ /* 0x000fce00078e000f */
[----:B------:R-:W-:Y:S05]  /*1550*/  WARPSYNC.COLLECTIVE R11, `(.L_x_8938) ;  /* 0x000000000b087348 */ /* 0x000fea0003c00000 */
[----:B------:R0:W1:Y:S02]  /*1560*/  SHFL.DOWN P5, R15, R14, R13, R12 ;  /* 0x0800000d0e0f7389 */ /* 0x00006400000a000c */
[----:B01----:R-:W-:Y:S01]  /*1570*/  ENDCOLLECTIVE ;  /* 0x000000000000791b */ /* 0x003fe20003800000 */
.L_x_8938:
[----:B------:R-:W-:Y:S02]  /*1580*/  IMAD.MOV.U32 R13, RZ, RZ, R17 ;  /* 0x000000ffff0d7224 */ /* 0x000fe400078e0011 */
[----:B------:R-:W-:-:S06]  /*1590*/  IMAD.MOV.U32 R12, RZ, RZ, R15 ;  /* 0x000000ffff0c7224 */ /* 0x000fcc00078e000f */
[----:B------:R-:W-:Y:S01]  /*15a0*/  DSETP.GEU.AND P4, PT, R8, R12, PT ;  /* 0x0000000c0800722a */ /* 0x000fe20003f8e000 */
[----:B------:R-:W-:Y:S02]  /*15b0*/  IMAD.MOV.U32 R13, RZ, RZ, 0x8 ;  /* 0x00000008ff0d7424 */ /* 0x000fe400078e00ff */
[----:B------:R-:W-:-:S03]  /*15c0*/  IMAD.MOV.U32 R12, RZ, RZ, 0x1f ;  /* 0x0000001fff0c7424 */ /* 0x000fc600078e00ff */
[----:B------:R-:W-:Y:S02]  /*15d0*/  FSEL R18, R17, R9, !P4 ;  /* 0x0000000911127208 */ /* 0x000fe40006000000 */
[----:B------:R-:W-:-:S03]  /*15e0*/  FSEL R19, R15, R8, !P4 ;  /* 0x000000080f137208 */ /* 0x000fc60006000000 */
[----:B------:R-:W-:-:S07]  /*15f0*/  IMAD.MOV.U32 R14, RZ, RZ, R18 ;  /* 0x000000ffff0e7224 */ /* 0x000fce00078e0012 */
[----:B------:R-:W-:Y:S05]  /*1600*/  WARPSYNC.COLLECTIVE R11, `(.L_x_8939) ;  /* 0x000000000b087348 */ /* 0x000fea0003c00000 */
[----:B------:R0:W1:Y:S02]  /*1610*/  SHFL.DOWN P5, R15, R14, R13, R12 ;  /* 0x0800000d0e0f7389 */ /* 0x00006400000a000c */
[----:B01----:R-:W-:Y:S01]  /*1620*/  ENDCOLLECTIVE ;  /* 0x000000000000791b */ /* 0x003fe20003800000 */
.L_x_8939:
[----:B------:R-:W-:Y:S01]  /*1630*/  IMAD.MOV.U32 R14, RZ, RZ, R19 ;  /* 0x000000ffff0e7224 */ /* 0x000fe200078e0013 */
[----:B------:R-:W-:-:S07]  /*1640*/  MOV R9, R15 ;  /* 0x0000000f00097202 */ /* 0x000fce0000000f00 */
[----:B------:R-:W-:Y:S05]  /*1650*/  WARPSYNC.COLLECTIVE R11, `(.L_x_8940) ;  /* 0x000000000b087348 */ /* 0x000fea0003c00000 */
[----:B------:R0:W1:Y:S02]  /*1660*/  SHFL.DOWN P5, R15, R14, R13, R12 ;  /* 0x0800000d0e0f7389 */ /* 0x00006400000a000c */
[----:B01----:R-:W-:Y:S01]  /*1670*/  ENDCOLLECTIVE ;  /* 0x000000000000791b */ /* 0x003fe20003800000 */
.L_x_8940:
[----:B------:R-:W-:Y:S02]  /*1680*/  IMAD.MOV.U32 R12, RZ, RZ, R19 ;  /* 0x000000ffff0c7224 */ /* 0x000fe400078e0013 */
[----:B------:R-:W-:Y:S02]  /*1690*/  IMAD.MOV.U32 R13, RZ, RZ, R18 ;  /* 0x000000ffff0d7224 */ /* 0x000fe400078e0012 */
[----:B------:R-:W-:-:S06]  /*16a0*/  IMAD.MOV.U32 R8, RZ, RZ, R15 ;  /* 0x000000ffff087224 */ /* 0x000fcc00078e000f */
[----:B------:R-:W-:Y:S01]  /*16b0*/  DSETP.GEU.AND P4, PT, R12, R8, PT ;  /* 0x000000080c00722a */ /* 0x000fe20003f8e000 */
[----:B------:R-:W-:Y:S01]  /*16c0*/  MOV R13, 0x4 ;  /* 0x00000004000d7802 */ /* 0x000fe20000000f00 */
[----:B------:R-:W-:-:S04]  /*16d0*/  IMAD.MOV.U32 R12, RZ, RZ, 0x1f ;  /* 0x0000001fff0c7424 */ /* 0x000fc800078e00ff */
[----:B------:R-:W-:Y:S02]  /*16e0*/  FSEL R16, R9, R18, !P4 ;  /* 0x0000001209107208 */ /* 0x000fe40006000000 */
[----:B------:R-:W-:-:S03]  /*16f0*/  FSEL R17, R8, R19, !P4 ;  /* 0x0000001308117208 */ /* 0x000fc60006000000 */
[----:B------:R-:W-:-:S07]  /*1700*/  IMAD.MOV.U32 R14, RZ, RZ, R16 ;  /* 0x000000ffff0e7224 */ /* 0x000fce00078e0010 */
[----:B------:R-:W-:Y:S05]  /*1710*/  WARPSYNC.COLLECTIVE R11, `(.L_x_8941) ;  /* 0x000000000b087348 */ /* 0x000fea0003c00000 */
[----:B------:R0:W1:Y:S02]  /*1720*/  SHFL.DOWN P5, R15, R14, R13, R12 ;  /* 0x0800000d0e0f7389 */ /* 0x00006400000a000c */
[----:B01----:R-:W-:Y:S01]  /*1730*/  ENDCOLLECTIVE ;  /* 0x000000000000791b */ /* 0x003fe20003800000 */
.L_x_8941:
[----:B------:R-:W-:Y:S02]  /*1740*/  IMAD.MOV.U32 R14, RZ, RZ, R17 ;  /* 0x000000ffff0e7224 */ /* 0x000fe400078e0011 */
[----:B------:R-:W-:-:S07]  /*1750*/  IMAD.MOV.U32 R9, RZ, RZ, R15 ;  /* 0x000000ffff097224 */ /* 0x000fce00078e000f */
[----:B------:R-:W-:Y:S05]  /*1760*/  WARPSYNC.COLLECTIVE R11, `(.L_x_8942) ;  /* 0x000000000b087348 */ /* 0x000fea0003c00000 */
[----:B------:R0:W1:Y:S02]  /*1770*/  SHFL.DOWN P5, R15, R14, R13, R12 ;  /* 0x0800000d0e0f7389 */ /* 0x00006400000a000c */
[----:B01----:R-:W-:Y:S01]  /*1780*/  ENDCOLLECTIVE ;  /* 0x000000000000791b */ /* 0x003fe20003800000 */
.L_x_8942:
[----:B------:R-:W-:Y:S01]  /*1790*/  IMAD.MOV.U32 R12, RZ, RZ, R17 ;  /* 0x000000ffff0c7224 */ /* 0x000fe200078e0011 */
[----:B------:R-:W-:Y:S01]  /*17a0*/  MOV R13, R16 ;  /* 0x00000010000d7202 */ /* 0x000fe20000000f00 */
        /* <DEDUP_REMOVED lines=10> */
.L_x_8943:
[----:B------:R-:W-:Y:S02]  /*1850*/  IMAD.MOV.U32 R14, RZ, RZ, R19 ;  /* 0x000000ffff0e7224 */ /* 0x000fe400078e0013 */
[----:B------:R-:W-:-:S07]  /*1860*/  IMAD.MOV.U32 R9, RZ, RZ, R15 ;  /* 0x000000ffff097224 */ /* 0x000fce00078e000f */
[----:B------:R-:W-:Y:S05]  /*1870*/  WARPSYNC.COLLECTIVE R11, `(.L_x_8944) ;  /* 0x000000000b087348 */ /* 0x000fea0003c00000 */
[----:B------:R0:W1:Y:S02]  /*1880*/  SHFL.DOWN P5, R15, R14, R13, R12 ;  /* 0x0800000d0e0f7389 */ /* 0x00006400000a000c */
[----:B01----:R-:W-:Y:S01]  /*1890*/  ENDCOLLECTIVE ;  /* 0x000000000000791b */ /* 0x003fe20003800000 */
.L_x_8944:
[----:B------:R-:W-:Y:S02]  /*18a0*/  IMAD.MOV.U32 R12, RZ, RZ, R19 ;  /* 0x000000ffff0c7224 */ /* 0x000fe400078e0013 */
[----:B------:R-:W-:Y:S01]  /*18b0*/  IMAD.MOV.U32 R13, RZ, RZ, R18 ;  /* 0x000000ffff0d7224 */ /* 0x000fe200078e0012 */
[----:B------:R-:W-:-:S06]  /*18c0*/  MOV R8, R15 ;  /* 0x0000000f00087202 */ /* 0x000fcc0000000f00 */
        /* <DEDUP_REMOVED lines=9> */
.L_x_8945:
[----:B------:R-:W-:Y:S01]  /*1960*/  IMAD.MOV.U32 R14, RZ, RZ, R17 ;  /* 0x000000ffff0e7224 */ /* 0x000fe200078e0011 */
[----:B------:R-:W-:-:S07]  /*1970*/  MOV R9, R15 ;  /* 0x0000000f00097202 */ /* 0x000fce0000000f00 */
[----:B------:R-:W-:Y:S05]  /*1980*/  WARPSYNC.COLLECTIVE R11, `(.L_x_8946) ;  /* 0x000000000b087348 */ /* 0x000fea0003c00000 */
[----:B------:R0:W1:Y:S02]  /*1990*/  SHFL.DOWN P5, R15, R14, R13, R12 ;  /* 0x0800000d0e0f7389 */ /* 0x00006400000a000c */
[----:B01----:R-:W-:Y:S01]  /*19a0*/  ENDCOLLECTIVE ;  /* 0x000000000000791b */ /* 0x003fe20003800000 */
.L_x_8946:
[----:B------:R-:W-:Y:S01]  /*19b0*/  IMAD.MOV.U32 R8, RZ, RZ, R15 ;  /* 0x000000ffff087224 */ /* 0x000fe200078e000f */
[----:B------:R-:W-:Y:S06]  /*19c0*/  BRA `(.L_x_8947) ;  /* 0xffffffec003c7947 */ /* 0x000fec000383ffff */
.L_x_8932:
[----:B--2---:R-:W-:Y:S01]  /*19d0*/  IMAD.MOV.U32 R14, RZ, RZ, R17 ;  /* 0x000000ffff0e7224 */ /* 0x004fe200078e0011 */
[----:B-1----:R-:W-:Y:S01]  /*19e0*/  MOV R11, 0xffffffff ;  /* 0xffffffff000b7802 */ /* 0x002fe20000000f00 */
[----:B------:R-:W-:Y:S02]  /*19f0*/  IMAD.MOV.U32 R13, RZ, RZ, 0x10 ;  /* 0x00000010ff0d7424 */ /* 0x000fe400078e00ff */
[----:B------:R-:W-:-:S07]  /*1a00*/  IMAD.MOV.U32 R12, RZ, RZ, 0x1f ;  /* 0x0000001fff0c7424 */ /* 0x000fce00078e00ff */
[----:B0-----:R-:W-:Y:S05]  /*1a10*/  WARPSYNC.COLLECTIVE R11, `(.L_x_8948) ;  /* 0x000000000b087348 */ /* 0x001fea0003c00000 */
[----:B------:R1:W2:Y:S02]  /*1a20*/  SHFL.DOWN P5, R15, R14, R13, R12 ;  /* 0x0800000d0e0f7389 */ /* 0x0002a400000a000c */
[----:B012---:R-:W-:Y:S01]  /*1a30*/  ENDCOLLECTIVE ;  /* 0x000000000000791b */ /* 0x007fe20003800000 */
.L_x_8948:
[----:B------:R-:W-:Y:S02]  /*1a40*/  IMAD.MOV.U32 R14, RZ, RZ, R16 ;  /* 0x000000ffff0e7224 */ /* 0x000fe400078e0010 */
[----:B------:R-:W-:-:S07]  /*1a50*/  IMAD.MOV.U32 R19, RZ, RZ, R15 ;  /* 0x000000ffff137224 */ /* 0x000fce00078e000f */
[----:B------:R-:W-:Y:S05]  /*1a60*/  WARPSYNC.COLLECTIVE R11, `(.L_x_8949) ;  /* 0x000000000b087348 */ /* 0x000fea0003c00000 */
[----:B------:R0:W1:Y:S02]  /*1a70*/  SHFL.DOWN P5, R15, R14, R13, R12 ;  /* 0x0800000d0e0f7389 */ /* 0x00006400000a000c */
[----:B01----:R-:W-:Y:S01]  /*1a80*/  ENDCOLLECTIVE ;  /* 0x000000000000791b */ /* 0x003fe20003800000 */
.L_x_8949:
[----:B------:R-:W-:Y:S02]  /*1a90*/  IMAD.MOV.U32 R13, RZ, RZ, 0x8 ;  /* 0x00000008ff0d7424 */ /* 0x000fe400078e00ff */
[----:B------:R-:W-:-:S06]  /*1aa0*/  IMAD.MOV.U32 R18, RZ, RZ, R15 ;  /* 0x000000ffff127224 */ /* 0x000fcc00078e000f */
[----:B------:R-:W-:-:S10]  /*1ab0*/  DADD R18, R16, R18 ;  /* 0x0000000010127229 */ /* 0x000fd40000000012 */
[----:B------:R-:W-:-:S07]  /*1ac0*/  IMAD.MOV.U32 R14, RZ, RZ, R19 ;  /* 0x000000ffff0e7224 */ /* 0x000fce00078e0013 */
[----:B------:R-:W-:Y:S05]  /*1ad0*/  WARPSYNC.COLLECTIVE R11, `(.L_x_8950) ;  /* 0x000000000b087348 */ /* 0x000fea0003c00000 */
[----:B------:R0:W1:Y:S02]  /*1ae0*/  SHFL.DOWN P5, R15, R14, R13, R12 ;  /* 0x0800000d0e0f7389 */ /* 0x00006400000a000c */
[----:B01----:R-:W-:Y:S01]  /*1af0*/  ENDCOLLECTIVE ;  /* 0x000000000000791b */ /* 0x003fe20003800000 */
.L_x_8950:
[----:B------:R-:W-:Y:S01]  /*1b00*/  IMAD.MOV.U32 R14, RZ, RZ, R18 ;  /* 0x000000ffff0e7224 */ /* 0x000fe200078e0012 */
[----:B------:R-:W-:-:S07]  /*1b10*/  MOV R21, R15 ;  /* 0x0000000f00157202 */ /* 0x000fce0000000f00 */
[----:B------:R-:W-:Y:S05]  /*1b20*/  WARPSYNC.COLLECTIVE R11, `(.L_x_8951) ;  /* 0x000000000b087348 */ /* 0x000fea0003c00000 */
[----:B------:R0:W1:Y:S02]  /*1b30*/  SHFL.DOWN P5, R15, R14, R13, R12 ;  /* 0x0800000d0e0f7389 */ /* 0x00006400000a000c */
[----:B01----:R-:W-:Y:S01]  /*1b40*/  ENDCOLLECTIVE ;  /* 0x000000000000791b */ /* 0x003fe20003800000 */
.L_x_8951:
[----:B------:R-:W-:Y:S02]  /*1b50*/  IMAD.MOV.U32 R13, RZ, RZ, 0x4 ;  /* 0x00000004ff0d7424 */ /* 0x000fe400078e00ff */
[----:B------:R-:W-:-:S06]  /*1b60*/  IMAD.MOV.U32 R20, RZ, RZ, R15 ;  /* 0x000000ffff147224 */ /* 0x000fcc00078e000f */
[----:B------:R-:W-:-:S10]  /*1b70*/  DADD R20, R18, R20 ;  /* 0x0000000012147229 */ /* 0x000fd40000000014 */
[----:B------:R-:W-:-:S07]  /*1b80*/  IMAD.MOV.U32 R14, RZ, RZ, R21 ;  /* 0x000000ffff0e7224 */ /* 0x000fce00078e0015 */
[----:B------:R-:W-:Y:S05]  /*1b90*/  WARPSYNC.COLLECTIVE R11, `(.L_x_8952) ;  /* 0x000000000b087348 */ /* 0x000fea0003c00000 */
[----:B------:R0:W1:Y:S02]  /*1ba0*/  SHFL.DOWN P5, R15, R14, R13, R12 ;  /* 0x0800000d0e0f7389 */ /* 0x00006400000a000c */
[----:B01----:R-:W-:Y:S01]  /*1bb0*/  ENDCOLLECTIVE ;  /* 0x000000000000791b */ /* 0x003fe20003800000 */
.L_x_8952:
[----:B------:R-:W-:Y:S01]  /*1bc0*/  MOV R14, R20 ;  /* 0x00000014000e7202 */ /* 0x000fe20000000f00 */
[----:B------:R-:W-:-:S07]  /*1bd0*/  IMAD.MOV.U32 R23, RZ, RZ, R15 ;  /* 0x000000ffff177224 */ /* 0x000fce00078e000f */
[----:B------:R-:W-:Y:S05]  /*1be0*/  WARPSYNC.COLLECTIVE R11, `(.L_x_8953) ;  /* 0x000000000b087348 */ /* 0x000fea0003c00000 */
[----:B------:R0:W1:Y:S02]  /*1bf0*/  SHFL.DOWN P5, R15, R14, R13, R12 ;  /* 0x0800000d0e0f7389 */ /* 0x00006400000a000c */
[----:B01----:R-:W-:Y:S01]  /*1c00*/  ENDCOLLECTIVE ;  /* 0x000000000000791b */ /* 0x003fe20003800000 */
.L_x_8953:
[----:B------:R-:W-:Y:S02]  /*1c10*/  IMAD.MOV.U32 R13, RZ, RZ, 0x2 ;  /* 0x00000002ff0d7424 */ /* 0x000fe400078e00ff */
[----:B------:R-:W-:-:S06]  /*1c20*/  IMAD.MOV.U32 R22, RZ, RZ, R15 ;  /* 0x000000ffff167224 */ /* 0x000fcc00078e000f */
[----:B------:R-:W-:-:S10]  /*1c30*/  DADD R22, R20, R22 ;  /* 0x0000000014167229 */ /* 0x000fd40000000016 */
[----:B------:R-:W-:-:S07]  /*1c40*/  IMAD.MOV.U32 R14, RZ, RZ, R23 ;  /* 0x000000ffff0e7224 */ /* 0x000fce00078e0017 */
[----:B------:R-:W-:Y:S05]  /*1c50*/  WARPSYNC.COLLECTIVE R11, `(.L_x_8954) ;  /* 0x000000000b087348 */ /* 0x000fea0003c00000 */
[----:B------:R0:W1:Y:S02]  /*1c60*/  SHFL.DOWN P5, R15, R14, R13, R12 ;  /* 0x0800000d0e0f7389 */ /* 0x00006400000a000c */
[----:B01----:R-:W-:Y:S01]  /*1c70*/  ENDCOLLECTIVE ;  /* 0x000000000000791b */ /* 0x003fe20003800000 */
.L_x_8954:
[----:B------:R-:W-:Y:S02]  /*1c80*/  IMAD.MOV.U32 R14, RZ, RZ, R22 ;  /* 0x000000ffff0e7224 */ /* 0x000fe400078e0016 */
[----:B------:R-:W-:-:S07]  /*1c90*/  IMAD.MOV.U32 R17, RZ, RZ, R15 ;  /* 0x000000ffff117224 */ /* 0x000fce00078e000f */
[----:B------:R-:W-:Y:S05]  /*1ca0*/  WARPSYNC.COLLECTIVE R11, `(.L_x_8955) ;  /* 0x000000000b087348 */ /* 0x000fea0003c00000 */
[----:B------:R0:W1:Y:S02]  /*1cb0*/  SHFL.DOWN P5, R15, R14, R13, R12 ;  /* 0x0800000d0e0f7389 */ /* 0x00006400000a000c */
[----:B01----:R-:W-:Y:S01]  /*1cc0*/  ENDCOLLECTIVE ;  /* 0x000000000000791b */ /* 0x003fe20003800000 */
.L_x_8955:
[----:B------:R-:W-:Y:S01]  /*1cd0*/  IMAD.MOV.U32 R13, RZ, RZ, 0x1 ;  /* 0x00000001ff0d7424 */ /* 0x000fe200078e00ff */
[----:B------:R-:W-:-:S06]  /*1ce0*/  MOV R16, R15 ;  /* 0x0000000f00107202 */ /* 0x000fcc0000000f00 */
[----:B------:R-:W-:-:S10]  /*1cf0*/  DADD R16, R22, R16 ;  /* 0x0000000016107229 */ /* 0x000fd40000000010 */
[----:B------:R-:W-:-:S07]  /*1d00*/  IMAD.MOV.U32 R14, RZ, RZ, R17 ;  /* 0x000000ffff0e7224 */ /* 0x000fce00078e0011 */
[----:B------:R-:W-:Y:S05]  /*1d10*/  WARPSYNC.COLLECTIVE R11, `(.L_x_8956) ;  /* 0x000000000b087348 */ /* 0x000fea0003c00000 */
[----:B------:R0:W1:Y:S02]  /*1d20*/  SHFL.DOWN P5, R15, R14, R13, R12 ;  /* 0x0800000d0e0f7389 */ /* 0x00006400000a000c */
[----:B01----:R-:W-:Y:S01]  /*1d30*/  ENDCOLLECTIVE ;  /* 0x000000000000791b */ /* 0x003fe20003800000 */
.L_x_8956:
[----:B------:R-:W-:Y:S02]  /*1d40*/  IMAD.MOV.U32 R14, RZ, RZ, R16 ;  /* 0x000000ffff0e7224 */ /* 0x000fe400078e0010 */
[----:B------:R-:W-:-:S07]  /*1d50*/  IMAD.MOV.U32 R0, RZ, RZ, R15 ;  /* 0x000000ffff007224 */ /* 0x000fce00078e000f */
[----:B------:R-:W-:Y:S05]  /*1d60*/  WARPSYNC.COLLECTIVE R11, `(.L_x_8957) ;  /* 0x000000000b087348 */ /* 0x000fea0003c00000 */
[----:B------:R0:W1:Y:S02]  /*1d70*/  SHFL.DOWN P5, R15, R14, R13, R12 ;  /* 0x0800000d0e0f7389 */ /* 0x00006400000a000c */
[----:B01----:R-:W-:Y:S01]  /*1d80*/  ENDCOLLECTIVE ;  /* 0x000000000000791b */ /* 0x003fe20003800000 */
.L_x_8957:
[----:B------:R-:W-:Y:S05]  /*1d90*/  BRA `(.L_x_8958) ;  /* 0xfffffff000387947 */ /* 0x000fea000383ffff */
        .weak           $__internal_46_$__cuda_sm20_div_rn_f64_full
        .type           $__internal_46_$__cuda_sm20_div_rn_f64_full,@function
        .size           $__internal_46_$__cuda_sm20_div_rn_f64_full,(.L_x_12127 - $__internal_46_$__cuda_sm20_div_rn_f64_full)
$__internal_46_$__cuda_sm20_div_rn_f64_full:
        /* <DEDUP_REMOVED lines=9> */
[----:B------:R-:W-:-:S03]  /*1e30*/  @!P0 DMUL R2, R8, 8.98846567431157953865e+307 ;  /* 0x7fe0000008028828 */ /* 0x000fc60000000000 */
[C---:B------:R-:W-:Y:S01]  /*1e40*/  ISETP.GE.U32.AND P1, PT, R12.reuse, R15, PT ;  /* 0x0000000f0c00720c */ /* 0x040fe20003f26070 */
        /* <DEDUP_REMOVED lines=21> */
[----:B------:R-:W-:Y:S01]  /*1fa0*/  DMUL R18, R16, R10 ;  /* 0x0000000a10127228 */ /* 0x000fe20000000000 */
[----:B------:R-:W-:Y:S01]  /*1fb0*/  VIADD R23, R20, 0xffffffff ;  /* 0xffffffff14177836 */ /* 0x000fe20000000000 */
[----:B------:R-:W-:-:S04]  /*1fc0*/  IADD3 R22, R21, -0x1, RZ ;  /* 0xffffffff15167810 */ /* 0x000fc80007ffe0ff */
[----:B------:R-:W-:Y:S02]  /*1fd0*/  ISETP.GT.U32.AND P0, PT, R22, 0x7feffffe, PT ;  /* 0x7feffffe1600780c */ /* 0x000fe40003f04070 */
[----:B------:R-:W-:Y:S02]  /*1fe0*/  DFMA R14, R18, -R2, R10 ;  /* 0x80000002120e722b */ /* 0x000fe4000000000a */
[----:B------:R-:W-:-:S06]  /*1ff0*/  ISETP.GT.U32.OR P0, PT, R23, 0x7feffffe, P0 ;  /* 0x7feffffe1700780c */ /* 0x000fcc0000704470 */
[----:B------:R-:W-:-:S07]  /*2000*/  DFMA R14, R16, R14, R18 ;  /* 0x0000000e100e722b */ /* 0x000fce0000000012 */
        /* <DEDUP_REMOVED lines=28> */
.L_x_8960:
        /* <DEDUP_REMOVED lines=13> */
[----:B------:R-:W-:Y:S01]  /*22a0*/  @P0 IMAD.MOV.U32 R12, RZ, RZ, RZ ;  /* 0x000000ffff0c0224 */ /* 0x000fe200078e00ff */
[----:B------:R-:W-:Y:S01]  /*22b0*/  @P0 MOV R13, R2 ;  /* 0x00000002000d0202 */ /* 0x000fe20000000f00 */
[----:B------:R-:W-:Y:S06]  /*22c0*/  BRA `(.L_x_8961) ;  /* 0x0000000000147947 */ /* 0x000fec0003800000 */
.L_x_8963:
[----:B------:R-:W-:Y:S01]  /*22d0*/  LOP3.LUT R13, R9, 0x80000, RZ, 0xfc, !PT ;  /* 0x00080000090d7812 */ /* 0x000fe200078efcff */
[----:B------:R-:W-:Y:S01]  /*22e0*/  IMAD.MOV.U32 R12, RZ, RZ, R8 ;  /* 0x000000ffff0c7224 */ /* 0x000fe200078e0008 */
[----:B------:R-:W-:Y:S06]  /*22f0*/  BRA `(.L_x_8961) ;  /* 0x0000000000087947 */ /* 0x000fec0003800000 */
.L_x_8962:
[----:B------:R-:W-:Y:S01]  /*2300*/  LOP3.LUT R13, R7, 0x80000, RZ, 0xfc, !PT ;  /* 0x00080000070d7812 */ /* 0x000fe200078efcff */
[----:B------:R-:W-:-:S07]  /*2310*/  IMAD.MOV.U32 R12, RZ, RZ, R6 ;  /* 0x000000ffff0c7224 */ /* 0x000fce00078e0006 */
.L_x_8961:
[----:B------:R-:W-:Y:S05]  /*2320*/  BSYNC B1 ;  /* 0x0000000000017941 */ /* 0x000fea0003800000 */
.L_x_8959:
[----:B------:R-:W-:Y:S02]  /*2330*/  IMAD.MOV.U32 R2, RZ, RZ, R0 ;  /* 0x000000ffff027224 */ /* 0x000fe400078e0000 */
[----:B------:R-:W-:-:S04]  /*2340*/  IMAD.MOV.U32 R3, RZ, RZ, 0x0 ;  /* 0x00000000ff037424 */ /* 0x000fc800078e00ff */
[----:B------:R-:W-:Y:S05]  /*2350*/  RET.REL.NODEC R2 `(_ZN2at6native43_GLOBAL__N__9ae7fba5_10_SoftMax_cu_9f978f6322cunn_SoftMaxForwardRegIdddNS1_22SoftMaxForwardEpilogueElLi1EEEvPT1_PKT_T3_) ;  /* 0xffffffdc02287950 */ /* 0x000fea0003c3ffff */
.L_x_8964:
        /* <DEDUP_REMOVED lines=10> */
.L_x_12127:


//--------------------- .text._ZN2at6native43_GLOBAL__N__9ae7fba5_10_SoftMax_cu_9f978f6327cunn_SpatialSoftMaxBackwardIN3c108BFloat16EffNS1_26LogSoftMaxBackwardEpilogueEEEvPT_PKT1_SA_jjj --------------------------
	.section	.text._ZN2at6native43_GLOBAL__N__9ae7fba5_10_SoftMax_cu_9f978f6327cunn_SpatialSoftMaxBackwardIN3c108BFloat16EffNS1_26LogSoftMaxBackwardEpilogueEEEvPT_PKT1_SA_jjj,"ax",@progbits
	.align	128
.text._ZN2at6native43_GLOBAL__N__9ae7fba5_10_SoftMax_cu_9f978f6327cunn_SpatialSoftMaxBackwardIN3c108BFloat16EffNS1_26LogSoftMaxBackwardEpilogueEEEvPT_PKT1_SA_jjj:
        .type           _ZN2at6native43_GLOBAL__N__9ae7fba5_10_SoftMax_cu_9f978f6327cunn_SpatialSoftMaxBackwardIN3c108BFloat16EffNS1_26LogSoftMaxBackwardEpilogueEEEvPT_PKT1_SA_jjj,@function
        .size           _ZN2at6native43_GLOBAL__N__9ae7fba5_10_SoftMax_cu_9f978f6327cunn_SpatialSoftMaxBackwardIN3c108BFloat16EffNS1_26LogSoftMaxBackwardEpilogueEEEvPT_PKT1_SA_jjj,(.L_x_12129 - _ZN2at6native43_GLOBAL__N__9ae7fba5_10_SoftMax_cu_9f978f6327cunn_SpatialSoftMaxBackwardIN3c108BFloat16EffNS1_26LogSoftMaxBackwardEpilogueEEEvPT_PKT1_SA_jjj)
        .other          _ZN2at6native43_GLOBAL__N__9ae7fba5_10_SoftMax_cu_9f978f6327cunn_SpatialSoftMaxBackwardIN3c108BFloat16EffNS1_26LogSoftMaxBackwardEpilogueEEEvPT_PKT1_SA_jjj,@"STO_CUDA_ENTRY STV_DEFAULT"
_ZN2at6native43_GLOBAL__N__9ae7fba5_10_SoftMax_cu_9f978f6327cunn_SpatialSoftMaxBackwardIN3c108BFloat16EffNS1_26LogSoftMaxBackwardEpilogueEEEvPT_PKT1_SA_jjj:
        /* <DEDUP_REMOVED lines=29> */
.L_x_8982:
        /* <DEDUP_REMOVED lines=10> */
.L_x_8981:
        /* <DEDUP_REMOVED lines=24> */
.L_x_8972:
        /* <DEDUP_REMOVED lines=21> */
.L_x_8971:
        /* <DEDUP_REMOVED lines=20> */
.L_x_8970:
        /* <DEDUP_REMOVED lines=12> */
.L_x_8975:
[----:B------:R-:W-:Y:S02]  /*0740*/  ULDC UR5, c[0x0][0x230] ;  /* 0x00008c0000057ab9 */ /* 0x000fe40000000800 */
[----:B---3--:R-:W-:-:S04]  /*0750*/  IMAD R21, R24, UR5, R7 ;  /* 0x0000000518157c24 */ /* 0x008fc8000f8e0207 */
[----:B-1----:R-:W-:-:S06]  /*0760*/  IMAD.WIDE.U32 R18, R21, 0x4, R14 ;  /* 0x0000000415127825 */ /* 0x002fcc00078e000e */
[----:B------:R-:W3:Y:S01]  /*0770*/  LDG.E R18, desc[UR12][R18.64] ;  /* 0x0000000c12127981 */ /* 0x000ee2000c1e1900 */
[----:B0-----:R-:W-:-:S06]  /*0780*/  IMAD.WIDE.U32 R26, R21, 0x4, R12 ;  /* 0x00000004151a7825 */ /* 0x001fcc00078e000c */
[----:B------:R-:W4:Y:S01]  /*0790*/  LDG.E R27, desc[UR12][R26.64] ;  /* 0x0000000c1a1b7981 */ /* 0x000f22000c1e1900 */
[----:B------:R-:W-:-:S05]  /*07a0*/  IADD3 R25, R21, UR5, RZ ;  /* 0x0000000515197c10 */ /* 0x000fca000fffe0ff */
[----:B------:R-:W-:-:S04]  /*07b0*/  IMAD.WIDE.U32 R22, R25, 0x4, R14 ;  /* 0x0000000419167825 */ /* 0x000fc800078e000e */
[----:B---3--:R-:W-:-:S06]  /*07c0*/  FMUL.FTZ R28, R18, 1.4426950216293334961 ;  /* 0x3fb8aa3b121c7820 */ /* 0x008fcc0000410000 */
[----:B------:R-:W4:Y:S02]  /*07d0*/  MUFU.EX2 R28, R28 ;  /* 0x0000001c001c7308 */ /* 0x000f240000000800 */
[----:B----4-:R-:W-:-:S05]  /*07e0*/  FFMA.FTZ R20, R28, -R9, R27 ;  /* 0x800000091c147223 */ /* 0x010fca000001001b */
[----:B------:R-:W-:Y:S01]  /*07f0*/  F2FP.BF16.F32.PACK_AB R19, RZ, R20 ;  /* 0x00000014ff13723e */ /* 0x000fe200000010ff */
[----:B--2---:R-:W-:-:S05]  /*0800*/  IMAD.WIDE.U32 R20, R21, 0x2, R16 ;  /* 0x0000000215147825 */ /* 0x004fca00078e0010 */
[----:B------:R0:W-:Y:S04]  /*0810*/  STG.E.U16 desc[UR12][R20.64], R19 ;  /* 0x0000001314007986 */ /* 0x0001e8000c10150c */
[----:B------:R-:W2:Y:S01]  /*0820*/  LDG.E R22, desc[UR12][R22.64] ;  /* 0x0000000c16167981 */ /* 0x000ea2000c1e1900 */
[----:B------:R-:W-:-:S06]  /*0830*/  IMAD.WIDE.U32 R26, R25, 0x4, R12 ;  /* 0x00000004191a7825 */ /* 0x000fcc00078e000c */
[----:B------:R-:W3:Y:S01]  /*0840*/  LDG.E R27, desc[UR12][R26.64] ;  /* 0x0000000c1a1b7981 */ /* 0x000ee2000c1e1900 */
[----:B------:R-:W-:Y:S01]  /*0850*/  IADD3 R29, R25, UR5, RZ ;  /* 0x00000005191d7c10 */ /* 0x000fe2000fffe0ff */
[----:B--2---:R-:W-:-:S06]  /*0860*/  FMUL.FTZ R28, R22, 1.4426950216293334961 ;  /* 0x3fb8aa3b161c7820 */ /* 0x004fcc0000410000 */
[----:B------:R-:W3:Y:S02]  /*0870*/  MUFU.EX2 R28, R28 ;  /* 0x0000001c001c7308 */ /* 0x000ee40000000800 */
[----:B---3--:R-:W-:-:S05]  /*0880*/  FFMA.FTZ R18, R28, -R9, R27 ;  /* 0x800000091c127223 */ /* 0x008fca000001001b */
[----:B0-----:R-:W-:Y:S01]  /*0890*/  F2FP.BF16.F32.PACK_AB R21, RZ, R18 ;  /* 0x00000012ff15723e */ /* 0x001fe200000010ff */
[----:B------:R-:W-:-:S03]  /*08a0*/  IMAD.WIDE.U32 R18, R25, 0x2, R16 ;  /* 0x0000000219127825 */ /* 0x000fc600078e0010 */
[----:B------:R-:W-:Y:S01]  /*08b0*/  PRMT R23, R21, 0x7610, R23 ;  /* 0x0000761015177816 */ /* 0x000fe20000000017 */
[----:B------:R-:W-:-:S04]  /*08c0*/  IMAD.WIDE.U32 R20, R29, 0x4, R14 ;  /* 0x000000041d147825 */ /* 0x000fc800078e000e */
        /* <DEDUP_REMOVED lines=16> */
[----:B------:R-:W-:Y:S02]  /*09d0*/  IADD3 R11, R11, -0x4, RZ ;  /* 0xfffffffc0b0b7810 */ /* 0x000fe40007ffe0ff */
[----:B------:R-:W-:Y:S02]  /*09e0*/  IADD3 R24, R24, 0x4, RZ ;  /* 0x0000000418187810 */ /* 0x000fe40007ffe0ff */
[----:B------:R-:W-:Y:S01]  /*09f0*/  ISETP.NE.AND P0, PT, R11, RZ, PT ;  /* 0x000000ff0b00720c */ /* 0x000fe20003f05270 */
[----:B--2---:R-:W-:-:S06]  /*0a00*/  FMUL.FTZ R28, R18, 1.4426950216293334961 ;  /* 0x3fb8aa3b121c7820 */ /* 0x004fcc0000410000 */
[----:B------:R-:W3:Y:S02]  /*0a10*/  MUFU.EX2 R28, R28 ;  /* 0x0000001c001c7308 */ /* 0x000ee40000000800 */
[----:B---3--:R-:W-:-:S05]  /*0a20*/  FFMA.FTZ R20, R28, -R9, R27 ;  /* 0x800000091c147223 */ /* 0x008fca000001001b */
[----:B------:R-:W-:Y:S01]  /*0a30*/  F2FP.BF16.F32.PACK_AB R19, RZ, R20 ;  /* 0x00000014ff13723e */ /* 0x000fe200000010ff */
[----:B0-----:R-:W-:-:S05]  /*0a40*/  IMAD.WIDE.U32 R20, R25, 0x2, R16 ;  /* 0x0000000219147825 */ /* 0x001fca00078e0010 */
[----:B------:R3:W-:Y:S01]  /*0a50*/  STG.E.U16 desc[UR12][R20.64], R19 ;  /* 0x0000001314007986 */ /* 0x0007e2000c10150c */
[----:B------:R-:W-:Y:S05]  /*0a60*/  @P0 BRA `(.L_x_8975) ;  /* 0xfffffffc00340947 */ /* 0x000fea000383ffff */
[----:B------:R-:W-:Y:S05]  /*0a70*/  BSYNC B3 ;  /* 0x0000000000037941 */ /* 0x000fea0003800000 */
.L_x_8974:
        /* <DEDUP_REMOVED lines=9> */
[----:B------:R-:W3:Y:S01]  /*0b10*/  LDG.E R21, desc[UR12][R20.64] ;  /* 0x0000000c14157981 */ /* 0x000ee2000c1e1900 */
[----:B------:R-:W-:-:S06]  /*0b20*/  UISETP.NE.AND UP0, UPT, UR10, 0x1, UPT ;  /* 0x000000010a00788c */ /* 0x000fcc000bf05270 */
[----:B------:R-:W-:Y:S01]  /*0b30*/  PLOP3.LUT P0, PT, PT, PT, UP0, 0x80, 0x0 ;  /* 0x000000000000781c */ /* 0x000fe20003f0f008 */
[----:B--2---:R-:W-:-:S04]  /*0b40*/  FMUL.FTZ R7, R22, 1.4426950216293334961 ;  /* 0x3fb8aa3b16077820 */ /* 0x004fc80000410000 */
[----:B------:R-:W3:Y:S02]  /*0b50*/  MUFU.EX2 R18, R7 ;  /* 0x0000000700127308 */ /* 0x000ee40000000800 */
[----:B---3--:R-:W-:-:S05]  /*0b60*/  FFMA.FTZ R18, R18, -R9, R21 ;  /* 0x8000000912127223 */ /* 0x008fca0000010015 */
[----:B------:R-:W-:Y:S01]  /*0b70*/  F2FP.BF16.F32.PACK_AB R11, RZ, R18 ;  /* 0x00000012ff0b723e */ /* 0x000fe200000010ff */
[----:B-1----:R-:W-:-:S05]  /*0b80*/  IMAD.WIDE.U32 R18, R25, 0x2, R16 ;  /* 0x0000000219127825 */ /* 0x002fca00078e0010 */
[----:B------:R1:W-:Y:S01]  /*0b90*/  STG.E.U16 desc[UR12][R18.64], R11 ;  /* 0x0000000b12007986 */ /* 0x0003e2000c10150c */
[----:B------:R-:W-:Y:S05]  /*0ba0*/  @!P0 BRA `(.L_x_8973) ;  /* 0x0000000400508947 */ /* 0x000fea0003800000 */
[----:B------:R-:W-:-:S05]  /*0bb0*/  IADD3 R25, R25, UR5, RZ ;  /* 0x0000000519197c10 */ /* 0x000fca000fffe0ff */
[----:B------:R-:W-:-:S06]  /*0bc0*/  IMAD.WIDE.U32 R22, R25, 0x4, R12 ;  /* 0x0000000419167825 */ /* 0x000fcc00078e000c */
[----:B------:R-:W2:Y:S01]  /*0bd0*/  LDG.E R22, desc[UR12][R22.64] ;  /* 0x0000000c16167981 */ /* 0x000ea2000c1e1900 */
[----:B-1----:R-:W-:-:S06]  /*0be0*/  IMAD.WIDE.U32 R18, R25, 0x4, R14 ;  /* 0x0000000419127825 */ /* 0x002fcc00078e000e */
[----:B------:R-:W3:Y:S01]  /*0bf0*/  LDG.E R19, desc[UR12][R18.64] ;  /* 0x0000000c12137981 */ /* 0x000ee2000c1e1900 */
[----:B------:R-:W-:-:S06]  /*0c00*/  UISETP.NE.AND UP0, UPT, UR10, 0x2, UPT ;  /* 0x000000020a00788c */ /* 0x000fcc000bf05270 */
[----:B------:R-:W-:Y:S01]  /*0c10*/  PLOP3.LUT P0, PT, PT, PT, UP0, 0x80, 0x0 ;  /* 0x000000000000781c */ /* 0x000fe20003f0f008 */
[----:B--2---:R-:W-:-:S04]  /*0c20*/  FMUL.FTZ R7, R22, 1.4426950216293334961 ;  /* 0x3fb8aa3b16077820 */ /* 0x004fc80000410000 */
[----:B------:R-:W3:Y:S02]  /*0c30*/  MUFU.EX2 R20, R7 ;  /* 0x0000000700147308 */ /* 0x000ee40000000800 */
[----:B---3--:R-:W-:-:S05]  /*0c40*/  FFMA.FTZ R20, R20, -R9, R19 ;  /* 0x8000000914147223 */ /* 0x008fca0000010013 */
[----:B------:R-:W-:Y:S01]  /*0c50*/  F2FP.BF16.F32.PACK_AB R11, RZ, R20 ;  /* 0x00000014ff0b723e */ /* 0x000fe200000010ff */
[----:B------:R-:W-:-:S05]  /*0c60*/  IMAD.WIDE.U32 R20, R25, 0x2, R16 ;  /* 0x0000000219147825 */ /* 0x000fca00078e0010 */
[----:B------:R2:W-:Y:S01]  /*0c70*/  STG.E.U16 desc[UR12][R20.64], R11 ;  /* 0x0000000b14007986 */ /* 0x0005e2000c10150c */
[----:B------:R-:W-:Y:S05]  /*0c80*/  @!P0 BRA `(.L_x_8973) ;  /* 0x0000000400188947 */ /* 0x000fea0003800000 */
[----:B------:R-:W-:-:S05]  /*0c90*/  IADD3 R7, R25, UR5, RZ ;  /* 0x0000000519077c10 */ /* 0x000fca000fffe0ff */
[----:B------:R-:W-:-:S06]  /*0ca0*/  IMAD.WIDE.U32 R12, R7, 0x4, R12 ;  /* 0x00000004070c7825 */ /* 0x000fcc00078e000c */
[----:B------:R-:W2:Y:S01]  /*0cb0*/  LDG.E R12, desc[UR12][R12.64] ;  /* 0x0000000c0c0c7981 */ /* 0x000ea2000c1e1900 */
[----:B------:R-:W-:-:S06]  /*0cc0*/  IMAD.WIDE.U32 R14, R7, 0x4, R14 ;  /* 0x00000004070e7825 */ /* 0x000fcc00078e000e */
[----:B------:R-:W3:Y:S01]  /*0cd0*/  LDG.E R15, desc[UR12][R14.64] ;  /* 0x0000000c0e0f7981 */ /* 0x000ee2000c1e1900 */
[----:B------:R-:W-:-:S04]  /*0ce0*/  IMAD.WIDE.U32 R16, R7, 0x2, R16 ;  /* 0x0000000207107825 */ /* 0x000fc800078e0010 */
[----:B--2---:R-:W-:-:S04]  /*0cf0*/  FMUL.FTZ R11, R12, 1.4426950216293334961 ;  /* 0x3fb8aa3b0c0b7820 */ /* 0x004fc80000410000 */
[----:B------:R-:W3:Y:S02]  /*0d00*/  MUFU.EX2 R18, R11 ;  /* 0x0000000b00127308 */ /* 0x000ee40000000800 */
[----:B---3--:R-:W-:-:S05]  /*0d10*/  FFMA.FTZ R18, R18, -R9, R15 ;  /* 0x8000000912127223 */ /* 0x008fca000001000f */
[----:B------:R-:W-:-:S05]  /*0d20*/  F2FP.BF16.F32.PACK_AB R18, RZ, R18 ;  /* 0x00000012ff12723e */ /* 0x000fca00000010ff */
[----:B------:R4:W-:Y:S01]  /*0d30*/  STG.E.U16 desc[UR12][R16.64], R18 ;  /* 0x0000001210007986 */ /* 0x0009e2000c10150c */
[----:B------:R-:W-:Y:S05]  /*0d40*/  BRA `(.L_x_8973) ;  /* 0x0000000000e87947 */ /* 0x000fea0003800000 */
.L_x_8969:
        /* <DEDUP_REMOVED lines=12> */
.L_x_8977:
        /* <DEDUP_REMOVED lines=8> */
.L_x_8976:
[----:B------:R-:W-:Y:S05]  /*0e90*/  WARPSYNC.ALL ;  /* 0x0000000000007948 */ /* 0x000fea0003800000 */
[----:B------:R-:W-:Y:S06]  /*0ea0*/  BAR.SYNC.DEFER_BLOCKING 0x0 ;  /* 0x0000000000007b1d */ /* 0x000fec0000010000 */
[----:B------:R0:W-:Y:S01]  /*0eb0*/  STS [R20], R9 ;  /* 0x0000000914007388 */ /* 0x0001e20000000800 */
[----:B------:R-:W-:Y:S05]  /*0ec0*/  @!P2 BRA `(.L_x_8978) ;  /* 0x00000000002ca947 */ /* 0x000fea0003800000 */
[----:B0-----:R-:W-:-:S07]  /*0ed0*/  MOV R9, R17 ;  /* 0x0000001100097202 */ /* 0x001fce0000000f00 */
.L_x_8979:
        /* <DEDUP_REMOVED lines=10> */
.L_x_8978:
        /* <DEDUP_REMOVED lines=9> */
.L_x_8980:
[----:B0-----:R-:W-:-:S04]  /*1010*/  IMAD R23, R24, UR8, R7 ;  /* 0x0000000818177c24 */ /* 0x001fc8000f8e0207 */
[----:B---3--:R-:W-:-:S06]  /*1020*/  IMAD.WIDE.U32 R18, R23, 0x4, R14 ;  /* 0x0000000417127825 */ /* 0x008fcc00078e000e */
[----:B------:R-:W3:Y:S01]  /*1030*/  LDG.E R18, desc[UR12][R18.64] ;  /* 0x0000000c12127981 */ /* 0x000ee2000c1e1900 */
[----:B--2---:R-:W-:-:S06]  /*1040*/  IMAD.WIDE.U32 R20, R23, 0x4, R12 ;  /* 0x0000000417147825 */ /* 0x004fcc00078e000c */
[----:B------:R-:W1:Y:S01]  /*1050*/  LDG.E R20, desc[UR12][R20.64] ;  /* 0x0000000c14147981 */ /* 0x000e62000c1e1900 */
[----:B------:R-:W-:-:S04]  /*1060*/  IADD3 R24, R24, UR15, RZ ;  /* 0x0000000f18187c10 */ /* 0x000fc8000fffe0ff */
[----:B------:R-:W-:Y:S01]  /*1070*/  ISETP.GE.U32.AND P0, PT, R24, UR16, PT ;  /* 0x0000001018007c0c */ /* 0x000fe2000bf06070 */
[----:B---3--:R-:W-:-:S04]  /*1080*/  FMUL.FTZ R11, R18, 1.4426950216293334961 ;  /* 0x3fb8aa3b120b7820 */ /* 0x008fc80000410000 */
[----:B------:R-:W1:Y:S02]  /*1090*/  MUFU.EX2 R22, R11 ;  /* 0x0000000b00167308 */ /* 0x000e640000000800 */
[----:B-1----:R-:W-:-:S05]  /*10a0*/  FFMA.FTZ R22, -R9, R22, R20 ;  /* 0x0000001609167223 */ /* 0x002fca0000010114 */
[----:B------:R-:W-:Y:S01]  /*10b0*/  F2FP.BF16.F32.PACK_AB R19, RZ, R22 ;  /* 0x00000016ff13723e */ /* 0x000fe200000010ff */
[----:B----4-:R-:W-:-:S05]  /*10c0*/  IMAD.WIDE.U32 R22, R23, 0x2, R16 ;  /* 0x0000000217167825 */ /* 0x010fca00078e0010 */
[----:B------:R0:W-:Y:S01]  /*10d0*/  STG.E.U16 desc[UR12][R22.64], R19 ;  /* 0x0000001316007986 */ /* 0x0001e2000c10150c */
[----:B------:R-:W-:Y:S05]  /*10e0*/  @!P0 BRA `(.L_x_8980) ;  /* 0xfffffffc00c88947 */ /* 0x000fea000383ffff */
.L_x_8973:
[----:B------:R-:W-:Y:S05]  /*10f0*/  BSYNC B0 ;  /* 0x0000000000007941 */ /* 0x000fea0003800000 */
.L_x_8968:
[----:B------:R-:W-:Y:S01]  /*1100*/  IADD3 R5, R5, UR4, RZ ;  /* 0x0000000405057c10 */ /* 0x000fe2000fffe0ff */
[----:B------:R-:W-:-:S03]  /*1110*/  ULDC UR5, c[0x0][0x230] ;  /* 0x00008c0000057ab9 */ /* 0x000fc60000000800 */
[----:B------:R-:W-:-:S13]  /*1120*/  ISETP.GE.U32.AND P0, PT, R5, UR5, PT ;  /* 0x0000000505007c0c */ /* 0x000fda000bf06070 */
[----:B------:R-:W-:Y:S05]  /*1130*/  @!P0 BRA `(.L_x_8981) ;  /* 0xfffffff0004c8947 */ /* 0x000fea000383ffff */
.L_x_8967:
[----:B------:R-:W-:Y:S05]  /*1140*/  BSYNC B1 ;  /* 0x0000000000017941 */ /* 0x000fea0003800000 */
.L_x_8966:
[----:B------:R-:W-:Y:S01]  /*1150*/  IADD3 R2, R2, UR14, RZ ;  /* 0x0000000e02027c10 */ /* 0x000fe2000fffe0ff */
[----:B------:R-:W-:-:S03]  /*1160*/  ULDC UR5, c[0x0][0x228] ;  /* 0x00008a0000057ab9 */ /* 0x000fc60000000800 */
[----:B------:R-:W-:-:S13]  /*1170*/  ISETP.GE.U32.AND P0, PT, R2, UR5, PT ;  /* 0x0000000502007c0c */ /* 0x000fda000bf06070 */
[----:B------:R-:W-:Y:S05]  /*1180*/  @!P0 BRA `(.L_x_8982) ;  /* 0xfffffff000108947 */ /* 0x000fea000383ffff */
[----:B------:R-:W-:Y:S05]  /*1190*/  BSYNC B2 ;  /* 0x0000000000027941 */ /* 0x000fea0003800000 */
.L_x_8965:
[----:B------:R-:W-:Y:S05]  /*11a0*/  EXIT ;  /* 0x000000000000794d */ /* 0x000fea0003800000 */
.L_x_8983:
        /* <DEDUP_REMOVED lines=13> */
.L_x_12129:


//--------------------- .text._ZN2at6native43_GLOBAL__N__9ae7fba5_10_SoftMax_cu_9f978f6327cunn_SpatialSoftMaxBackwardIN3c108BFloat16EfS4_NS1_26LogSoftMaxBackwardEpilogueEEEvPT_PKT1_SA_jjj --------------------------
	.section	.text._ZN2at6native43_GLOBAL__N__9ae7fba5_10_SoftMax_cu_9f978f6327cunn_SpatialSoftMaxBackwardIN3c108BFloat16EfS4_NS1_26LogSoftMaxBackwardEpilogueEEEvPT_PKT1_SA_jjj,"ax",@progbits
	.align	128
.text._ZN2at6native43_GLOBAL__N__9ae7fba5_10_SoftMax_cu_9f978f6327cunn_SpatialSoftMaxBackwardIN3c108BFloat16EfS4_NS1_26LogSoftMaxBackwardEpilogueEEEvPT_PKT1_SA_jjj:
        .type           _ZN2at6native43_GLOBAL__N__9ae7fba5_10_SoftMax_cu_9f978f6327cunn_SpatialSoftMaxBackwardIN3c108BFloat16EfS4_NS1_26LogSoftMaxBackwardEpilogueEEEvPT_PKT1_SA_jjj,@function
        .size           _ZN2at6native43_GLOBAL__N__9ae7fba5_10_SoftMax_cu_9f978f6327cunn_SpatialSoftMaxBackwardIN3c108BFloat16EfS4_NS1_26LogSoftMaxBackwardEpilogueEEEvPT_PKT1_SA_jjj,(.L_x_12130 - _ZN2at6native43_GLOBAL__N__9ae7fba5_10_SoftMax_cu_9f978f6327cunn_SpatialSoftMaxBackwardIN3c108BFloat16EfS4_NS1_26LogSoftMaxBackwardEpilogueEEEvPT_PKT1_SA_jjj)
        .other          _ZN2at6native43_GLOBAL__N__9ae7fba5_10_SoftMax_cu_9f978f6327cunn_SpatialSoftMaxBackwardIN3c108BFloat16EfS4_NS1_26LogSoftMaxBackwardEpilogueEEEvPT_PKT1_SA_jjj,@"STO_CUDA_ENTRY STV_DEFAULT"
_ZN2at6native43_GLOBAL__N__9ae7fba5_10_SoftMax_cu_9f978f6327cunn_SpatialSoftMaxBackwardIN3c108BFloat16EfS4_NS1_26LogSoftMaxBackwardEpilogueEEEvPT_PKT1_SA_jjj:
        /* <DEDUP_REMOVED lines=30> */
.L_x_9001:
        /* <DEDUP_REMOVED lines=10> */
.L_x_9000:
[----:B------:R-:W-:Y:S01]  /*0280*/  UISETP.GT.U32.AND UP0, UPT, UR15, 0x1, UPT ;  /* 0x000000010f00788c */ /* 0x000fe2000bf04070 */
[----:B------:R-:W-:Y:S01]  /*0290*/  BSSY B0, `(.L_x_8987) ;  /* 0x00000fe000007945 */ /* 0x000fe20003800000 */
[----:B------:R-:W-:-:S04]  /*02a0*/  IADD3 R9, R4, R7, RZ ;  /* 0x0000000704097210 */ /* 0x000fc80007ffe0ff */
[----:B------:R-:W-:-:S13]  /*02b0*/  PLOP3.LUT P0, PT, PT, PT, UP0, 0x80, 0x0 ;  /* 0x000000000000781c */ /* 0x000fda0003f0f008 */
[----:B01234-:R-:W-:Y:S05]  /*02c0*/  @P0 BRA `(.L_x_8988) ;  /* 0x0000000800f80947 */ /* 0x01ffea0003800000 */
[----:B------:R-:W-:Y:S01]  /*02d0*/  ULDC UR5, c[0x0][0x22c] ;  /* 0x00008b0000057ab9 */ /* 0x000fe20000000800 */
[----:B------:R-:W-:Y:S01]  /*02e0*/  IMAD.MOV.U32 R11, RZ, RZ, RZ ;  /* 0x000000ffff0b7224 */ /* 0x000fe200078e00ff */
[----:B------:R-:W-:-:S13]  /*02f0*/  ISETP.NE.AND P1, PT, RZ, UR5, PT ;  /* 0x00000005ff007c0c */ /* 0x000fda000bf25270 */
[----:B------:R-:W-:Y:S05]  /*0300*/  @!P1 BRA `(.L_x_8989) ;  /* 0x0000000000fc9947 */ /* 0x000fea0003800000 */
[----:B------:R-:W-:Y:S01]  /*0310*/  UISETP.GE.U32.AND UP0, UPT, UR9, 0x3, UPT ;  /* 0x000000030900788c */ /* 0x000fe2000bf06070 */
[----:B------:R-:W-:Y:S01]  /*0320*/  HFMA2.MMA R11, -RZ, RZ, 0, 0 ;  /* 0x00000000ff0b7435 */ /* 0x000fe200000001ff */
[----:B------:R-:W-:Y:S02]  /*0330*/  ISETP.NE.AND P0, PT, RZ, UR10, PT ;  /* 0x0000000aff007c0c */ /* 0x000fe4000bf05270 */
[----:B------:R-:W-:Y:S02]  /*0340*/  MOV R22, RZ ;  /* 0x000000ff00167202 */ /* 0x000fe40000000f00 */
[----:B------:R-:W-:-:S13]  /*0350*/  PLOP3.LUT P2, PT, PT, PT, UP0, 0x80, 0x0 ;  /* 0x000000000000781c */ /* 0x000fda0003f4f008 */
[----:B------:R-:W-:Y:S05]  /*0360*/  @!P2 BRA `(.L_x_8990) ;  /* 0x000000000088a947 */ /* 0x000fea0003800000 */
[----:B------:R-:W0:Y:S01]  /*0370*/  LDC R24, c[0x0][0x230] ;  /* 0x00008c00ff187b82 */ /* 0x000e220000000800 */
[----:B------:R-:W-:Y:S01]  /*0380*/  BSSY B3, `(.L_x_8990) ;  /* 0x0000020000037945 */ /* 0x000fe20003800000 */
[----:B------:R-:W-:Y:S01]  /*0390*/  MOV R11, RZ ;  /* 0x000000ff000b7202 */ /* 0x000fe20000000f00 */
[----:B------:R-:W-:Y:S01]  /*03a0*/  IMAD.MOV.U32 R22, RZ, RZ, RZ ;  /* 0x000000ffff167224 */ /* 0x000fe200078e00ff */
[----:B------:R-:W-:-:S04]  /*03b0*/  MOV R29, R9 ;  /* 0x00000009001d7202 */ /* 0x000fc80000000f00 */
[----:B------:R-:W1:Y:S01]  /*03c0*/  LDC.64 R12, c[0x0][0x220] ;  /* 0x00008800ff0c7b82 */ /* 0x000e620000000a00 */
[-CC-:B0-----:R-:W-:Y:S02]  /*03d0*/  IMAD R23, R6, R24.reuse, R7.reuse ;  /* 0x0000001806177224 */ /* 0x181fe400078e0207 */
[-CC-:B------:R-:W-:Y:S02]  /*03e0*/  IMAD R25, R8, R24.reuse, R7.reuse ;  /* 0x0000001808197224 */ /* 0x180fe400078e0207 */
[----:B------:R-:W-:-:S07]  /*03f0*/  IMAD R27, R10, R24, R7 ;  /* 0x000000180a1b7224 */ /* 0x000fce00078e0207 */
.L_x_8991:
        /* <DEDUP_REMOVED lines=20> */
[----:B-----5:R-:W-:-:S03]  /*0540*/  SHF.L.U32 R14, R20, 0x10, RZ ;  /* 0x00000010140e7819 */ /* 0x020fc600000006ff */
[----:B------:R-:W-:-:S04]  /*0550*/  FADD.FTZ R11, R26, R11 ;  /* 0x0000000b1a0b7221 */ /* 0x000fc80000010000 */
[----:B------:R-:W-:Y:S02]  /*0560*/  FADD.FTZ R11, R11, R14 ;  /* 0x0000000e0b0b7221 */ /* 0x000fe40000010000 */
[----:B------:R-:W-:Y:S05]  /*0570*/  @P2 BRA `(.L_x_8991) ;  /* 0xfffffffc00a02947 */ /* 0x000fea000383ffff */
[----:B------:R-:W-:Y:S05]  /*0580*/  BSYNC B3 ;  /* 0x0000000000037941 */ /* 0x000fea0003800000 */
.L_x_8990:
        /* <DEDUP_REMOVED lines=8> */
[----:B--2---:R-:W-:-:S04]  /*0610*/  IMAD.U32 R16, R14, 0x10000, RZ ;  /* 0x000100000e107824 */ /* 0x004fc800078e00ff */
[----:B------:R-:W-:-:S08]  /*0620*/  FADD.FTZ R11, R11, R16 ;  /* 0x000000100b0b7221 */ /* 0x000fd00000010000 */
        /* <DEDUP_REMOVED lines=13> */
.L_x_8989:
        /* <DEDUP_REMOVED lines=12> */
.L_x_8994:
[----:B------:R-:W-:Y:S02]  /*07c0*/  ULDC UR5, c[0x0][0x230] ;  /* 0x00008c0000057ab9 */ /* 0x000fe40000000800 */
[----:B---3--:R-:W-:-:S04]  /*07d0*/  IMAD R19, R22, UR5, R9 ;  /* 0x0000000516137c24 */ /* 0x008fc8000f8e0209 */
[----:B-1----:R-:W-:-:S06]  /*07e0*/  IMAD.WIDE.U32 R20, R19, 0x2, R14 ;  /* 0x0000000213147825 */ /* 0x002fcc00078e000e */
[----:B------:R-:W3:Y:S01]  /*07f0*/  LDG.E.U16 R20, desc[UR12][R20.64] ;  /* 0x0000000c14147981 */ /* 0x000ee2000c1e1500 */
[----:B0-----:R-:W-:-:S06]  /*0800*/  IMAD.WIDE.U32 R24, R19, 0x2, R12 ;  /* 0x0000000213187825 */ /* 0x001fcc00078e000c */
[----:B------:R-:W4:Y:S01]  /*0810*/  LDG.E.U16 R24, desc[UR12][R24.64] ;  /* 0x0000000c18187981 */ /* 0x000f22000c1e1500 */
[----:B---3--:R-:W-:-:S05]  /*0820*/  SHF.L.U32 R18, R20, 0x10, RZ ;  /* 0x0000001014127819 */ /* 0x008fca00000006ff */
[----:B------:R-:W-:Y:S01]  /*0830*/  FMUL.FTZ R26, R18, 1.4426950216293334961 ;  /* 0x3fb8aa3b121a7820 */ /* 0x000fe20000410000 */
[----:B----4-:R-:W-:-:S05]  /*0840*/  IMAD.U32 R27, R24, 0x10000, RZ ;  /* 0x00010000181b7824 */ /* 0x010fca00078e00ff */
[----:B------:R-:W0:Y:S02]  /*0850*/  MUFU.EX2 R26, R26 ;  /* 0x0000001a001a7308 */ /* 0x000e240000000800 */
[----:B0-----:R-:W-:Y:S01]  /*0860*/  FFMA.FTZ R18, R26, -R11, R27 ;  /* 0x8000000b1a127223 */ /* 0x001fe2000001001b */
[----:B------:R-:W-:-:S04]  /*0870*/  IADD3 R27, R19, UR5, RZ ;  /* 0x00000005131b7c10 */ /* 0x000fc8000fffe0ff */
[----:B------:R-:W-:Y:S01]  /*0880*/  F2FP.BF16.F32.PACK_AB R21, RZ, R18 ;  /* 0x00000012ff15723e */ /* 0x000fe200000010ff */
[----:B--2---:R-:W-:-:S03]  /*0890*/  IMAD.WIDE.U32 R18, R19, 0x2, R16 ;  /* 0x0000000213127825 */ /* 0x004fc600078e0010 */
[----:B------:R-:W-:Y:S01]  /*08a0*/  PRMT R25, R21, 0x7610, R25 ;  /* 0x0000761015197816 */ /* 0x000fe20000000019 */
[----:B------:R-:W-:-:S04]  /*08b0*/  IMAD.WIDE.U32 R20, R27, 0x2, R14 ;  /* 0x000000021b147825 */ /* 0x000fc800078e000e */
[----:B------:R0:W-:Y:S04]  /*08c0*/  STG.E.U16 desc[UR12][R18.64], R25 ;  /* 0x0000001912007986 */ /* 0x0001e8000c10150c */
[----:B------:R-:W2:Y:S01]  /*08d0*/  LDG.E.U16 R20, desc[UR12][R20.64] ;  /* 0x0000000c14147981 */ /* 0x000ea2000c1e1500 */
[----:B0-----:R-:W-:-:S06]  /*08e0*/  IMAD.WIDE.U32 R24, R27, 0x2, R12 ;  /* 0x000000021b187825 */ /* 0x001fcc00078e000c */
[----:B------:R-:W3:Y:S01]  /*08f0*/  LDG.E.U16 R24, desc[UR12][R24.64] ;  /* 0x0000000c18187981 */ /* 0x000ee2000c1e1500 */
[----:B------:R-:W-:Y:S01]  /*0900*/  IMAD.WIDE.U32 R18, R27, 0x2, R16 ;  /* 0x000000021b127825 */ /* 0x000fe200078e0010 */
[----:B--2---:R-:W-:-:S05]  /*0910*/  SHF.L.U32 R26, R20, 0x10, RZ ;  /* 0x00000010141a7819 */ /* 0x004fca00000006ff */
[----:B------:R-:W-:-:S06]  /*0920*/  FMUL.FTZ R26, R26, 1.4426950216293334961 ;  /* 0x3fb8aa3b1a1a7820 */ /* 0x000fcc0000410000 */
[----:B------:R-:W0:Y:S01]  /*0930*/  MUFU.EX2 R26, R26 ;  /* 0x0000001a001a7308 */ /* 0x000e220000000800 */
[----:B---3--:R-:W-:-:S05]  /*0940*/  SHF.L.U32 R29, R24, 0x10, RZ ;  /* 0x00000010181d7819 */ /* 0x008fca00000006ff */
[----:B0-----:R-:W-:Y:S01]  /*0950*/  FFMA.FTZ R28, R26, -R11, R29 ;  /* 0x8000000b1a1c7223 */ /* 0x001fe2000001001d */
[----:B------:R-:W-:-:S04]  /*0960*/  IADD3 R29, R27, UR5, RZ ;  /* 0x000000051b1d7c10 */ /* 0x000fc8000fffe0ff */
[----:B------:R-:W-:Y:S01]  /*0970*/  F2FP.BF16.F32.PACK_AB R28, RZ, R28 ;  /* 0x0000001cff1c723e */ /* 0x000fe200000010ff */
[----:B------:R-:W-:-:S03]  /*0980*/  IMAD.WIDE.U32 R20, R29, 0x2, R14 ;  /* 0x000000021d147825 */ /* 0x000fc600078e000e */
[----:B------:R-:W-:-:S05]  /*0990*/  PRMT R25, R28, 0x7610, R25 ;  /* 0x000076101c197816 */ /* 0x000fca0000000019 */
[----:B------:R0:W-:Y:S04]  /*09a0*/  STG.E.U16 desc[UR12][R18.64], R25 ;  /* 0x0000001912007986 */ /* 0x0001e8000c10150c */
[----:B------:R-:W2:Y:S01]  /*09b0*/  LDG.E.U16 R20, desc[UR12][R20.64] ;  /* 0x0000000c14147981 */ /* 0x000ea2000c1e1500 */
[----:B0-----:R-:W-:-:S06]  /*09c0*/  IMAD.WIDE.U32 R24, R29, 0x2, R12 ;  /* 0x000000021d187825 */ /* 0x001fcc00078e000c */
[----:B------:R-:W3:Y:S01]  /*09d0*/  LDG.E.U16 R24, desc[UR12][R24.64] ;  /* 0x0000000c18187981 */ /* 0x000ee2000c1e1500 */
[C---:B------:R-:W-:Y:S01]  /*09e0*/  IADD3 R28, R29.reuse, UR5, RZ ;  /* 0x000000051d1c7c10 */ /* 0x040fe2000fffe0ff */
[----:B------:R-:W-:-:S04]  /*09f0*/  IMAD.WIDE.U32 R18, R29, 0x2, R16 ;  /* 0x000000021d127825 */ /* 0x000fc800078e0010 */
[----:B--2---:R-:W-:Y:S02]  /*0a00*/  IMAD.U32 R26, R20, 0x10000, RZ ;  /* 0x00010000141a7824 */ /* 0x004fe400078e00ff */
[----:B------:R-:W-:-:S04]  /*0a10*/  IMAD.WIDE.U32 R20, R28, 0x2, R14 ;  /* 0x000000021c147825 */ /* 0x000fc800078e000e */
[----:B------:R-:W-:-:S06]  /*0a20*/  FMUL.FTZ R26, R26, 1.4426950216293334961 ;  /* 0x3fb8aa3b1a1a7820 */ /* 0x000fcc0000410000 */
[----:B------:R-:W0:Y:S01]  /*0a30*/  MUFU.EX2 R26, R26 ;  /* 0x0000001a001a7308 */ /* 0x000e220000000800 */
[----:B---3--:R-:W-:-:S05]  /*0a40*/  SHF.L.U32 R27, R24, 0x10, RZ ;  /* 0x00000010181b7819 */ /* 0x008fca00000006ff */
[----:B0-----:R-:W-:-:S05]  /*0a50*/  FFMA.FTZ R27, R26, -R11, R27 ;  /* 0x8000000b1a1b7223 */ /* 0x001fca000001001b */
[----:B------:R-:W-:-:S05]  /*0a60*/  F2FP.BF16.F32.PACK_AB R27, RZ, R27 ;  /* 0x0000001bff1b723e */ /* 0x000fca00000010ff */
[----:B------:R0:W-:Y:S04]  /*0a70*/  STG.E.U16 desc[UR12][R18.64], R27 ;  /* 0x0000001b12007986 */ /* 0x0001e8000c10150c */
[----:B------:R-:W2:Y:S01]  /*0a80*/  LDG.E.U16 R20, desc[UR12][R20.64] ;  /* 0x0000000c14147981 */ /* 0x000ea2000c1e1500 */
[----:B0-----:R-:W-:-:S06]  /*0a90*/  IMAD.WIDE.U32 R26, R28, 0x2, R12 ;  /* 0x000000021c1a7825 */ /* 0x001fcc00078e000c */
[----:B------:R-:W3:Y:S01]  /*0aa0*/  LDG.E.U16 R26, desc[UR12][R26.64] ;  /* 0x0000000c1a1a7981 */ /* 0x000ee2000c1e1500 */
[----:B------:R-:W-:Y:S01]  /*0ab0*/  VIADD R23, R23, 0xfffffffc ;  /* 0xfffffffc17177836 */ /* 0x000fe20000000000 */
[----:B------:R-:W-:-:S04]  /*0ac0*/  IADD3 R22, R22, 0x4, RZ ;  /* 0x0000000416167810 */ /* 0x000fc80007ffe0ff */
[----:B------:R-:W-:Y:S02]  /*0ad0*/  ISETP.NE.AND P0, PT, R23, RZ, PT ;  /* 0x000000ff1700720c */ /* 0x000fe40003f05270 */
[----:B--2---:R-:W-:-:S05]  /*0ae0*/  SHF.L.U32 R24, R20, 0x10, RZ ;  /* 0x0000001014187819 */ /* 0x004fca00000006ff */
[----:B------:R-:W-:-:S04]  /*0af0*/  FMUL.FTZ R29, R24, 1.4426950216293334961 ;  /* 0x3fb8aa3b181d7820 */ /* 0x000fc80000410000 */
[----:B------:R-:W0:Y:S01]  /*0b00*/  MUFU.EX2 R24, R29 ;  /* 0x0000001d00187308 */ /* 0x000e220000000800 */
[----:B---3--:R-:W-:-:S05]  /*0b10*/  SHF.L.U32 R25, R26, 0x10, RZ ;  /* 0x000000101a197819 */ /* 0x008fca00000006ff */
[----:B0-----:R-:W-:-:S05]  /*0b20*/  FFMA.FTZ R24, R24, -R11, R25 ;  /* 0x8000000b18187223 */ /* 0x001fca0000010019 */
[----:B------:R-:W-:Y:S01]  /*0b30*/  F2FP.BF16.F32.PACK_AB R19, RZ, R24 ;  /* 0x00000018ff13723e */ /* 0x000fe200000010ff */
[----:B------:R-:W-:-:S05]  /*0b40*/  IMAD.WIDE.U32 R24, R28, 0x2, R16 ;  /* 0x000000021c187825 */ /* 0x000fca00078e0010 */
[----:B------:R3:W-:Y:S01]  /*0b50*/  STG.E.U16 desc[UR12][R24.64], R19 ;  /* 0x0000001318007986 */ /* 0x0007e2000c10150c */
[----:B------:R-:W-:Y:S05]  /*0b60*/  @P0 BRA `(.L_x_8994) ;  /* 0xfffffffc00140947 */ /* 0x000fea000383ffff */
[----:B------:R-:W-:Y:S05]  /*0b70*/  BSYNC B3 ;  /* 0x0000000000037941 */ /* 0x000fea0003800000 */
.L_x_8993:
[----:B------:R-:W-:Y:S05]  /*0b80*/  @!P1 BRA `(.L_x_8992) ;  /* 0x0000000400b89947 */ /* 0x000fea0003800000 */
[----:B------:R-:W0:Y:S01]  /*0b90*/  LDC.64 R12, c[0x0][0x218] ;  /* 0x00008600ff0c7b82 */ /* 0x000e220000000a00 */
[----:B------:R-:W-:Y:S02]  /*0ba0*/  ULDC UR5, c[0x0][0x230] ;  /* 0x00008c0000057ab9 */ /* 0x000fe40000000800 */
[----:B------:R-:W-:-:S05]  /*0bb0*/  IMAD R9, R22, UR5, R9 ;  /* 0x0000000516097c24 */ /* 0x000fca000f8e0209 */
[----:B------:R-:W1:Y:S01]  /*0bc0*/  LDC.64 R14, c[0x0][0x220] ;  /* 0x00008800ff0e7b82 */ /* 0x000e620000000a00 */
[----:B0-----:R-:W-:-:S06]  /*0bd0*/  IMAD.WIDE.U32 R22, R9, 0x2, R12 ;  /* 0x0000000209167825 */ /* 0x001fcc00078e000c */
[----:B------:R-:W2:Y:S01]  /*0be0*/  LDG.E.U16 R22, desc[UR12][R22.64] ;  /* 0x0000000c16167981 */ /* 0x000ea2000c1e1500 */
[----:B-1----:R-:W-:-:S06]  /*0bf0*/  IMAD.WIDE.U32 R20, R9, 0x2, R14 ;  /* 0x0000000209147825 */ /* 0x002fcc00078e000e */
[----:B------:R-:W4:Y:S01]  /*0c00*/  LDG.E.U16 R20, desc[UR12][R20.64] ;  /* 0x0000000c14147981 */ /* 0x000f22000c1e1500 */
[----:B------:R-:W-:-:S06]  /*0c10*/  UISETP.NE.AND UP0, UPT, UR10, 0x1, UPT ;  /* 0x000000010a00788c */ /* 0x000fcc000bf05270 */
[----:B------:R-:W-:Y:S02]  /*0c20*/  PLOP3.LUT P0, PT, PT, PT, UP0, 0x80, 0x0 ;  /* 0x000000000000781c */ /* 0x000fe40003f0f008 */
[----:B--2---:R-:W-:-:S05]  /*0c30*/  SHF.L.U32 R16, R22, 0x10, RZ ;  /* 0x0000001016107819 */ /* 0x004fca00000006ff */
[----:B---3--:R-:W-:Y:S02]  /*0c40*/  FMUL.FTZ R24, R16, 1.4426950216293334961 ;  /* 0x3fb8aa3b10187820 */ /* 0x008fe40000410000 */
[----:B------:R-:W0:Y:S01]  /*0c50*/  LDC.64 R16, c[0x0][0x210] ;  /* 0x00008400ff107b82 */ /* 0x000e220000000a00 */
[----:B----4-:R-:W-:-:S03]  /*0c60*/  SHF.L.U32 R19, R20, 0x10, RZ ;  /* 0x0000001014137819 */ /* 0x010fc600000006ff */
[----:B------:R-:W1:Y:S02]  /*0c70*/  MUFU.EX2 R24, R24 ;  /* 0x0000001800187308 */ /* 0x000e640000000800 */
[----:B-1----:R-:W-:-:S05]  /*0c80*/  FFMA.FTZ R19, R24, -R11, R19 ;  /* 0x8000000b18137223 */ /* 0x002fca0000010013 */
[----:B------:R-:W-:Y:S01]  /*0c90*/  F2FP.BF16.F32.PACK_AB R21, RZ, R19 ;  /* 0x00000013ff15723e */ /* 0x000fe200000010ff */
[----:B0-----:R-:W-:-:S05]  /*0ca0*/  IMAD.WIDE.U32 R18, R9, 0x2, R16 ;  /* 0x0000000209127825 */ /* 0x001fca00078e0010 */
[----:B------:R1:W-:Y:S01]  /*0cb0*/  STG.E.U16 desc[UR12][R18.64], R21 ;  /* 0x0000001512007986 */ /* 0x0003e2000c10150c */
[----:B------:R-:W-:Y:S05]  /*0cc0*/  @!P0 BRA `(.L_x_8992) ;  /* 0x0000000400688947 */ /* 0x000fea0003800000 */
[----:B------:R-:W-:-:S05]  /*0cd0*/  IADD3 R9, R9, UR5, RZ ;  /* 0x0000000509097c10 */ /* 0x000fca000fffe0ff */
[----:B-1----:R-:W-:-:S06]  /*0ce0*/  IMAD.WIDE.U32 R18, R9, 0x2, R12 ;  /* 0x0000000209127825 */ /* 0x002fcc00078e000c */
[----:B------:R-:W2:Y:S01]  /*0cf0*/  LDG.E.U16 R18, desc[UR12][R18.64] ;  /* 0x0000000c12127981 */ /* 0x000ea2000c1e1500 */
[----:B------:R-:W-:-:S06]  /*0d00*/  IMAD.WIDE.U32 R20, R9, 0x2, R14 ;  /* 0x0000000209147825 */ /* 0x000fcc00078e000e */
[----:B------:R-:W3:Y:S01]  /*0d10*/  LDG.E.U16 R20, desc[UR12][R20.64] ;  /* 0x0000000c14147981 */ /* 0x000ee2000c1e1500 */
[----:B------:R-:W-:-:S06]  /*0d20*/  UISETP.NE.AND UP0, UPT, UR10, 0x2, UPT ;  /* 0x000000020a00788c */ /* 0x000fcc000bf05270 */
[----:B------:R-:W-:Y:S01]  /*0d30*/  PLOP3.LUT P0, PT, PT, PT, UP0, 0x80, 0x0 ;  /* 0x000000000000781c */ /* 0x000fe20003f0f008 */
[----:B--2---:R-:W-:-:S04]  /*0d40*/  IMAD.U32 R22, R18, 0x10000, RZ ;  /* 0x0001000012167824 */ /* 0x004fc800078e00ff */
[----:B------:R-:W-:Y:S01]  /*0d50*/  FMUL.FTZ R24, R22, 1.4426950216293334961 ;  /* 0x3fb8aa3b16187820 */ /* 0x000fe20000410000 */
[----:B---3--:R-:W-:-:S05]  /*0d60*/  SHF.L.U32 R23, R20, 0x10, RZ ;  /* 0x0000001014177819 */ /* 0x008fca00000006ff */
[----:B------:R-:W0:Y:S02]  /*0d70*/  MUFU.EX2 R24, R24 ;  /* 0x0000001800187308 */ /* 0x000e240000000800 */
[----:B0-----:R-:W-:-:S05]  /*0d80*/  FFMA.FTZ R23, R24, -R11, R23 ;  /* 0x8000000b18177223 */ /* 0x001fca0000010017 */
[----:B------:R-:W-:Y:S01]  /*0d90*/  F2FP.BF16.F32.PACK_AB R19, RZ, R23 ;  /* 0x00000017ff13723e */ /* 0x000fe200000010ff */
[----:B------:R-:W-:-:S05]  /*0da0*/  IMAD.WIDE.U32 R22, R9, 0x2, R16 ;  /* 0x0000000209167825 */ /* 0x000fca00078e0010 */
[----:B------:R2:W-:Y:S01]  /*0db0*/  STG.E.U16 desc[UR12][R22.64], R19 ;  /* 0x0000001316007986 */ /* 0x0005e2000c10150c */
[----:B------:R-:W-:Y:S05]  /*0dc0*/  @!P0 BRA `(.L_x_8992) ;  /* 0x0000000400288947 */ /* 0x000fea0003800000 */
[----:B------:R-:W-:-:S05]  /*0dd0*/  IADD3 R9, R9, UR5, RZ ;  /* 0x0000000509097c10 */ /* 0x000fca000fffe0ff */
[----:B------:R-:W-:-:S06]  /*0de0*/  IMAD.WIDE.U32 R12, R9, 0x2, R12 ;  /* 0x00000002090c7825 */ /* 0x000fcc00078e000c */
[----:B------:R-:W3:Y:S01]  /*0df0*/  LDG.E.U16 R12, desc[UR12][R12.64] ;  /* 0x0000000c0c0c7981 */ /* 0x000ee2000c1e1500 */
[----:B------:R-:W-:-:S06]  /*0e00*/  IMAD.WIDE.U32 R14, R9, 0x2, R14 ;  /* 0x00000002090e7825 */ /* 0x000fcc00078e000e */
[----:B------:R-:W2:Y:S01]  /*0e10*/  LDG.E.U16 R14, desc[UR12][R14.64] ;  /* 0x0000000c0e0e7981 */ /* 0x000ea2000c1e1500 */
[----:B------:R-:W-:Y:S01]  /*0e20*/  IMAD.WIDE.U32 R16, R9, 0x2, R16 ;  /* 0x0000000209107825 */ /* 0x000fe200078e0010 */
[----:B---3--:R-:W-:-:S05]  /*0e30*/  SHF.L.U32 R18, R12, 0x10, RZ ;  /* 0x000000100c127819 */ /* 0x008fca00000006ff */
[----:B------:R-:W-:Y:S01]  /*0e40*/  FMUL.FTZ R18, R18, 1.4426950216293334961 ;  /* 0x3fb8aa3b12127820 */ /* 0x000fe20000410000 */
[----:B--2---:R-:W-:-:S05]  /*0e50*/  SHF.L.U32 R19, R14, 0x10, RZ ;  /* 0x000000100e137819 */ /* 0x004fca00000006ff */
[----:B------:R-:W0:Y:S02]  /*0e60*/  MUFU.EX2 R18, R18 ;  /* 0x0000001200127308 */ /* 0x000e240000000800 */
[----:B0-----:R-:W-:-:S05]  /*0e70*/  FFMA.FTZ R19, R18, -R11, R19 ;  /* 0x8000000b12137223 */ /* 0x001fca0000010013 */
[----:B------:R-:W-:-:S05]  /*0e80*/  F2FP.BF16.F32.PACK_AB R19, RZ, R19 ;  /* 0x00000013ff13723e */ /* 0x000fca00000010ff */
[----:B------:R4:W-:Y:S01]  /*0e90*/  STG.E.U16 desc[UR12][R16.64], R19 ;  /* 0x0000001310007986 */ /* 0x0009e2000c10150c */
[----:B------:R-:W-:Y:S05]  /*0ea0*/  BRA `(.L_x_8992) ;  /* 0x0000000000f07947 */ /* 0x000fea0003800000 */
.L_x_8988:
[----:B------:R-:W0:Y:S01]  /*0eb0*/  LDC R17, c[0x0][0x22c] ;  /* 0x00008b00ff117b82 */ /* 0x000e220000000800 */
[----:B------:R-:W-:Y:S01]  /*0ec0*/  IMAD.U32 R19, RZ, RZ, UR15 ;  /* 0x0000000fff137e24 */ /* 0x000fe2000f8e00ff */
[----:B------:R-:W-:Y:S02]  /*0ed0*/  LEA R20, R0, R5, 0x2 ;  /* 0x0000000500147211 */ /* 0x000fe400078e10ff */
[----:B------:R-:W-:Y:S02]  /*0ee0*/  MOV R11, RZ ;  /* 0x000000ff000b7202 */ /* 0x000fe40000000f00 */
[----:B------:R-:W-:-:S04]  /*0ef0*/  SHF.R.U32.HI R19, RZ, 0x1, R19 ;  /* 0x00000001ff137819 */ /* 0x000fc80000011613 */
[----:B------:R-:W-:Y:S02]  /*0f00*/  ISETP.NE.AND P2, PT, R19, RZ, PT ;  /* 0x000000ff1300720c */ /* 0x000fe40003f45270 */
[----:B0-----:R-:W-:-:S13]  /*0f10*/  ISETP.GE.U32.AND P0, PT, R0, R17, PT ;  /* 0x000000110000720c */ /* 0x001fda0003f06070 */
[----:B------:R-:W-:Y:S05]  /*0f20*/  @P0 BRA `(.L_x_8995) ;  /* 0x0000000000300947 */ /* 0x000fea0003800000 */
[----:B------:R-:W0:Y:S01]  /*0f30*/  LDC.64 R12, c[0x0][0x220] ;  /* 0x00008800ff0c7b82 */ /* 0x000e220000000a00 */
[----:B------:R-:W-:Y:S01]  /*0f40*/  HFMA2.MMA R11, -RZ, RZ, 0, 0 ;  /* 0x00000000ff0b7435 */ /* 0x000fe200000001ff */
[----:B------:R-:W-:-:S10]  /*0f50*/  MOV R16, R0 ;  /* 0x0000000000107202 */ /* 0x000fd40000000f00 */
.L_x_8996:
[----:B------:R-:W-:Y:S02]  /*0f60*/  ULDC UR5, c[0x0][0x230] ;  /* 0x00008c0000057ab9 */ /* 0x000fe40000000800 */
[----:B------:R-:W-:-:S04]  /*0f70*/  IMAD R15, R16, UR5, R9 ;  /* 0x00000005100f7c24 */ /* 0x000fc8000f8e0209 */
[----:B0-----:R-:W-:-:S06]  /*0f80*/  IMAD.WIDE.U32 R14, R15, 0x2, R12 ;  /* 0x000000020f0e7825 */ /* 0x001fcc00078e000c */
[----:B------:R-:W2:Y:S01]  /*0f90*/  LDG.E.U16 R14, desc[UR12][R14.64] ;  /* 0x0000000c0e0e7981 */ /* 0x000ea2000c1e1500 */
[----:B------:R-:W-:-:S05]  /*0fa0*/  VIADD R16, R16, UR15 ;  /* 0x0000000f10107c36 */ /* 0x000fca0008000000 */
[----:B------:R-:W-:Y:S02]  /*0fb0*/  ISETP.GE.U32.AND P1, PT, R16, R17, PT ;  /* 0x000000111000720c */ /* 0x000fe40003f26070 */
[----:B--2---:R-:W-:-:S05]  /*0fc0*/  SHF.L.U32 R18, R14, 0x10, RZ ;  /* 0x000000100e127819 */ /* 0x004fca00000006ff */
[----:B------:R-:W-:-:S06]  /*0fd0*/  FADD.FTZ R11, R18, R11 ;  /* 0x0000000b120b7221 */ /* 0x000fcc0000010000 */
[----:B------:R-:W-:Y:S05]  /*0fe0*/  @!P1 BRA `(.L_x_8996) ;  /* 0xfffffffc00dc9947 */ /* 0x000fea000383ffff */
.L_x_8995:
[----:B------:R-:W-:Y:S05]  /*0ff0*/  WARPSYNC.ALL ;  /* 0x0000000000007948 */ /* 0x000fea0003800000 */
[----:B------:R-:W-:Y:S06]  /*1000*/  BAR.SYNC.DEFER_BLOCKING 0x0 ;  /* 0x0000000000007b1d */ /* 0x000fec0000010000 */
[----:B------:R0:W-:Y:S01]  /*1010*/  STS [R20], R11 ;  /* 0x0000000b14007388 */ /* 0x0001e20000000800 */
[----:B------:R-:W-:Y:S05]  /*1020*/  @!P2 BRA `(.L_x_8997) ;  /* 0x00000000002ca947 */ /* 0x000fea0003800000 */
[----:B0-----:R-:W-:-:S07]  /*1030*/  MOV R11, R19 ;  /* 0x00000013000b7202 */ /* 0x001fce0000000f00 */
.L_x_8998:
        /* <DEDUP_REMOVED lines=10> */
.L_x_8997:
        /* <DEDUP_REMOVED lines=9> */
.L_x_8999:
[----:B0-----:R-:W-:-:S04]  /*1170*/  IMAD R23, R24, UR8, R9 ;  /* 0x0000000818177c24 */ /* 0x001fc8000f8e0209 */
[----:B---3--:R-:W-:-:S06]  /*1180*/  IMAD.WIDE.U32 R18, R23, 0x2, R14 ;  /* 0x0000000217127825 */ /* 0x008fcc00078e000e */
[----:B------:R-:W3:Y:S01]  /*1190*/  LDG.E.U16 R18, desc[UR12][R18.64] ;  /* 0x0000000c12127981 */ /* 0x000ee2000c1e1500 */
[----:B--2---:R-:W-:-:S06]  /*11a0*/  IMAD.WIDE.U32 R20, R23, 0x2, R12 ;  /* 0x0000000217147825 */ /* 0x004fcc00078e000c */
[----:B------:R-:W2:Y:S01]  /*11b0*/  LDG.E.U16 R20, desc[UR12][R20.64] ;  /* 0x0000000c14147981 */ /* 0x000ea2000c1e1500 */
[----:B------:R-:W-:-:S04]  /*11c0*/  IADD3 R24, R24, UR15, RZ ;  /* 0x0000000f18187c10 */ /* 0x000fc8000fffe0ff */
[----:B------:R-:W-:Y:S01]  /*11d0*/  ISETP.GE.U32.AND P0, PT, R24, UR16, PT ;  /* 0x0000001018007c0c */ /* 0x000fe2000bf06070 */
[----:B---3--:R-:W-:-:S04]  /*11e0*/  IMAD.U32 R22, R18, 0x10000, RZ ;  /* 0x0001000012167824 */ /* 0x008fc800078e00ff */
[----:B------:R-:W-:Y:S01]  /*11f0*/  FMUL.FTZ R25, R22, 1.4426950216293334961 ;  /* 0x3fb8aa3b16197820 */ /* 0x000fe20000410000 */
[----:B--2---:R-:W-:-:S03]  /*1200*/  SHF.L.U32 R26, R20, 0x10, RZ ;  /* 0x00000010141a7819 */ /* 0x004fc600000006ff */
[----:B------:R-:W1:Y:S02]  /*1210*/  MUFU.EX2 R22, R25 ;  /* 0x0000001900167308 */ /* 0x000e640000000800 */
[----:B-1----:R-:W-:-:S05]  /*1220*/  FFMA.FTZ R22, -R11, R22, R26 ;  /* 0x000000160b167223 */ /* 0x002fca000001011a */
[----:B------:R-:W-:Y:S01]  /*1230*/  F2FP.BF16.F32.PACK_AB R19, RZ, R22 ;  /* 0x00000016ff13723e */ /* 0x000fe200000010ff */
[----:B----4-:R-:W-:-:S05]  /*1240*/  IMAD.WIDE.U32 R22, R23, 0x2, R16 ;  /* 0x0000000217167825 */ /* 0x010fca00078e0010 */
[----:B------:R0:W-:Y:S01]  /*1250*/  STG.E.U16 desc[UR12][R22.64], R19 ;  /* 0x0000001316007986 */ /* 0x0001e2000c10150c */
[----:B------:R-:W-:Y:S05]  /*1260*/  @!P0 BRA `(.L_x_8999) ;  /* 0xfffffffc00c08947 */ /* 0x000fea000383ffff */
.L_x_8992:
[----:B------:R-:W-:Y:S05]  /*1270*/  BSYNC B0 ;  /* 0x0000000000007941 */ /* 0x000fea0003800000 */
.L_x_8987:
[----:B------:R-:W-:Y:S01]  /*1280*/  IADD3 R7, R7, UR4, RZ ;  /* 0x0000000407077c10 */ /* 0x000fe2000fffe0ff */
[----:B------:R-:W-:-:S03]  /*1290*/  ULDC UR5, c[0x0][0x230] ;  /* 0x00008c0000057ab9 */ /* 0x000fc60000000800 */
[----:B------:R-:W-:-:S13]  /*12a0*/  ISETP.GE.U32.AND P0, PT, R7, UR5, PT ;  /* 0x0000000507007c0c */ /* 0x000fda000bf06070 */
[----:B------:R-:W-:Y:S05]  /*12b0*/  @!P0 BRA `(.L_x_9000) ;  /* 0xffffffec00f08947 */ /* 0x000fea000383ffff */
.L_x_8986:
[----:B------:R-:W-:Y:S05]  /*12c0*/  BSYNC B1 ;  /* 0x0000000000017941 */ /* 0x000fea0003800000 */
.L_x_8985:
[----:B------:R-:W-:Y:S01]  /*12d0*/  IADD3 R3, R3, UR14, RZ ;  /* 0x0000000e03037c10 */ /* 0x000fe2000fffe0ff */
[----:B------:R-:W-:-:S03]  /*12e0*/  ULDC UR5, c[0x0][0x228] ;  /* 0x00008a0000057ab9 */ /* 0x000fc60000000800 */
[----:B------:R-:W-:-:S13]  /*12f0*/  ISETP.GE.U32.AND P0, PT, R3, UR5, PT ;  /* 0x0000000503007c0c */ /* 0x000fda000bf06070 */
[----:B------:R-:W-:Y:S05]  /*1300*/  @!P0 BRA `(.L_x_9001) ;  /* 0xffffffec00b48947 */ /* 0x000fea000383ffff */
[----:B------:R-:W-:Y:S05]  /*1310*/  BSYNC B2 ;  /* 0x0000000000027941 */ /* 0x000fea0003800000 */
.L_x_8984:
[----:B------:R-:W-:Y:S05]  /*1320*/  EXIT ;  /* 0x000000000000794d */ /* 0x000fea0003800000 */
.L_x_9002:
        /* <DEDUP_REMOVED lines=13> */
.L_x_12130:


//--------------------- .text._ZN2at6native43_GLOBAL__N__9ae7fba5_10_SoftMax_cu_9f978f6327cunn_SpatialSoftMaxBackwardIN3c104HalfEffNS1_26LogSoftMaxBackwardEpilogueEEEvPT_PKT1_SA_jjj --------------------------
	.section	.text._ZN2at6native43_GLOBAL__N__9ae7fba5_10_SoftMax_cu_9f978f6327cunn_SpatialSoftMaxBackwardIN3c104HalfEffNS1_26LogSoftMaxBackwardEpilogueEEEvPT_PKT1_SA_jjj,"ax",@progbits
	.align	128
.text._ZN2at6native43_GLOBAL__N__9ae7fba5_10_SoftMax_cu_9f978f6327cunn_SpatialSoftMaxBackwardIN3c104HalfEffNS1_26LogSoftMaxBackwardEpilogueEEEvPT_PKT1_SA_jjj:
        .type           _ZN2at6native43_GLOBAL__N__9ae7fba5_10_SoftMax_cu_9f978f6327cunn_SpatialSoftMaxBackwardIN3c104HalfEffNS1_26LogSoftMaxBackwardEpilogueEEEvPT_PKT1_SA_jjj,@function
        .size           _ZN2at6native43_GLOBAL__N__9ae7fba5_10_SoftMax_cu_9f978f6327cunn_SpatialSoftMaxBackwardIN3c104HalfEffNS1_26LogSoftMaxBackwardEpilogueEEEvPT_PKT1_SA_jjj,(.L_x_12131 - _ZN2at6native43_GLOBAL__N__9ae7fba5_10_SoftMax_cu_9f978f6327cunn_SpatialSoftMaxBackwardIN3c104HalfEffNS1_26LogSoftMaxBackwardEpilogueEEEvPT_PKT1_SA_jjj)
        .other          _ZN2at6native43_GLOBAL__N__9ae7fba5_10_SoftMax_cu_9f978f6327cunn_SpatialSoftMaxBackwardIN3c104HalfEffNS1_26LogSoftMaxBackwardEpilogueEEEvPT_PKT1_SA_jjj,@"STO_CUDA_ENTRY STV_DEFAULT"
_ZN2at6native43_GLOBAL__N__9ae7fba5_10_SoftMax_cu_9f978f6327cunn_SpatialSoftMaxBackwardIN3c104HalfEffNS1_26LogSoftMaxBackwardEpilogueEEEvPT_PKT1_SA_jjj:
        /* <DEDUP_REMOVED lines=29> */
.L_x_9020:
        /* <DEDUP_REMOVED lines=10> */
.L_x_9019:
        /* <DEDUP_REMOVED lines=24> */
.L_x_9010:
        /* <DEDUP_REMOVED lines=21> */
.L_x_9009:
        /* <DEDUP_REMOVED lines=20> */
.L_x_9008:
        /* <DEDUP_REMOVED lines=12> */
.L_x_9013:
        /* <DEDUP_REMOVED lines=11> */
[----:B------:R-:W-:Y:S01]  /*07f0*/  F2FP.F16.F32.PACK_AB R19, RZ, R20 ;  /* 0x00000014ff13723e */ /* 0x000fe200000000ff */
        /* <DEDUP_REMOVED lines=9> */
[----:B0-----:R-:W-:Y:S01]  /*0890*/  F2FP.F16.F32.PACK_AB R21, RZ, R18 ;  /* 0x00000012ff15723e */ /* 0x001fe200000000ff */
        /* <DEDUP_REMOVED lines=25> */
[----:B------:R-:W-:Y:S01]  /*0a30*/  F2FP.F16.F32.PACK_AB R19, RZ, R20 ;  /* 0x00000014ff13723e */ /* 0x000fe200000000ff */
[----:B0-----:R-:W-:-:S05]  /*0a40*/  IMAD.WIDE.U32 R20, R25, 0x2, R16 ;  /* 0x0000000219147825 */ /* 0x001fca00078e0010 */
[----:B------:R3:W-:Y:S01]  /*0a50*/  STG.E.U16 desc[UR12][R20.64], R19 ;  /* 0x0000001314007986 */ /* 0x0007e2000c10150c */
[----:B------:R-:W-:Y:S05]  /*0a60*/  @P0 BRA `(.L_x_9013) ;  /* 0xfffffffc00340947 */ /* 0x000fea000383ffff */
[----:B------:R-:W-:Y:S05]  /*0a70*/  BSYNC B3 ;  /* 0x0000000000037941 */ /* 0x000fea0003800000 */
.L_x_9012:
        /* <DEDUP_REMOVED lines=15> */
[----:B------:R-:W-:Y:S01]  /*0b70*/  F2FP.F16.F32.PACK_AB R11, RZ, R18 ;  /* 0x00000012ff0b723e */ /* 0x000fe200000000ff */
        /* <DEDUP_REMOVED lines=13> */
[----:B------:R-:W-:Y:S01]  /*0c50*/  F2FP.F16.F32.PACK_AB R11, RZ, R20 ;  /* 0x00000014ff0b723e */ /* 0x000fe200000000ff */
        /* <DEDUP_REMOVED lines=12> */
[----:B------:R-:W-:-:S05]  /*0d20*/  F2FP.F16.F32.PACK_AB R18, RZ, R18 ;  /* 0x00000012ff12723e */ /* 0x000fca00000000ff */
[----:B------:R4:W-:Y:S01]  /*0d30*/  STG.E.U16 desc[UR12][R16.64], R18 ;  /* 0x0000001210007986 */ /* 0x0009e2000c10150c */
[----:B------:R-:W-:Y:S05]  /*0d40*/  BRA `(.L_x_9011) ;  /* 0x0000000000e87947 */ /* 0x000fea0003800000 */
.L_x_9007:
        /* <DEDUP_REMOVED lines=12> */
.L_x_9015:
        /* <DEDUP_REMOVED lines=8> */
.L_x_9014:
[----:B------:R-:W-:Y:S05]  /*0e90*/  WARPSYNC.ALL ;  /* 0x0000000000007948 */ /* 0x000fea0003800000 */
[----:B------:R-:W-:Y:S06]  /*0ea0*/  BAR.SYNC.DEFER_BLOCKING 0x0 ;  /* 0x0000000000007b1d */ /* 0x000fec0000010000 */
[----:B------:R0:W-:Y:S01]  /*0eb0*/  STS [R20], R9 ;  /* 0x0000000914007388 */ /* 0x0001e20000000800 */
[----:B------:R-:W-:Y:S05]  /*0ec0*/  @!P2 BRA `(.L_x_9016) ;  /* 0x00000000002ca947 */ /* 0x000fea0003800000 */
[----:B0-----:R-:W-:-:S07]  /*0ed0*/  MOV R9, R17 ;  /* 0x0000001100097202 */ /* 0x001fce0000000f00 */
.L_x_9017:
        /* <DEDUP_REMOVED lines=10> */
.L_x_9016:
        /* <DEDUP_REMOVED lines=9> */
.L_x_9018:
        /* <DEDUP_REMOVED lines=10> */
[----:B------:R-:W-:Y:S01]  /*10b0*/  F2FP.F16.F32.PACK_AB R19, RZ, R22 ;  /* 0x00000016ff13723e */ /* 0x000fe200000000ff */
[----:B----4-:R-:W-:-:S05]  /*10c0*/  IMAD.WIDE.U32 R22, R23, 0x2, R16 ;  /* 0x0000000217167825 */ /* 0x010fca00078e0010 */
[----:B------:R0:W-:Y:S01]  /*10d0*/  STG.E.U16 desc[UR12][R22.64], R19 ;  /* 0x0000001316007986 */ /* 0x0001e2000c10150c */
[----:B------:R-:W-:Y:S05]  /*10e0*/  @!P0 BRA `(.L_x_9018) ;  /* 0xfffffffc00c88947 */ /* 0x000fea000383ffff */
.L_x_9011:
[----:B------:R-:W-:Y:S05]  /*10f0*/  BSYNC B0 ;  /* 0x0000000000007941 */ /* 0x000fea0003800000 */
.L_x_9006:
[----:B------:R-:W-:Y:S01]  /*1100*/  IADD3 R5, R5, UR4, RZ ;  /* 0x0000000405057c10 */ /* 0x000fe2000fffe0ff */
[----:B------:R-:W-:-:S03]  /*1110*/  ULDC UR5, c[0x0][0x230] ;  /* 0x00008c0000057ab9 */ /* 0x000fc60000000800 */
[----:B------:R-:W-:-:S13]  /*1120*/  ISETP.GE.U32.AND P0, PT, R5, UR5, PT ;  /* 0x0000000505007c0c */ /* 0x000fda000bf06070 */
[----:B------:R-:W-:Y:S05]  /*1130*/  @!P0 BRA `(.L_x_9019) ;  /* 0xfffffff0004c8947 */ /* 0x000fea000383ffff */
.L_x_9005:
[----:B------:R-:W-:Y:S05]  /*1140*/  BSYNC B1 ;  /* 0x0000000000017941 */ /* 0x000fea0003800000 */
.L_x_9004:
[----:B------:R-:W-:Y:S01]  /*1150*/  IADD3 R2, R2, UR14, RZ ;  /* 0x0000000e02027c10 */ /* 0x000fe2000fffe0ff */
[----:B------:R-:W-:-:S03]  /*1160*/  ULDC UR5, c[0x0][0x228] ;  /* 0x00008a0000057ab9 */ /* 0x000fc60000000800 */
[----:B------:R-:W-:-:S13]  /*1170*/  ISETP.GE.U32.AND P0, PT, R2, UR5, PT ;  /* 0x0000000502007c0c */ /* 0x000fda000bf06070 */
[----:B------:R-:W-:Y:S05]  /*1180*/  @!P0 BRA `(.L_x_9020) ;  /* 0xfffffff000108947 */ /* 0x000fea000383ffff */
[----:B------:R-:W-:Y:S05]  /*1190*/  BSYNC B2 ;  /* 0x0000000000027941 */ /* 0x000fea0003800000 */
.L_x_9003:
[----:B------:R-:W-:Y:S05]  /*11a0*/  EXIT ;  /* 0x000000000000794d */ /* 0x000fea0003800000 */
.L_x_9021:
        /* <DEDUP_REMOVED lines=13> */
.L_x_12131:


//--------------------- .text._ZN2at6native43_GLOBAL__N__9ae7fba5_10_SoftMax_cu_9f978f6327cunn_SpatialSoftMaxBackwardIN3c104HalfEfS4_NS1_26LogSoftMaxBackwardEpilogueEEEvPT_PKT1_SA_jjj --------------------------
	.section	.text._ZN2at6native43_GLOBAL__N__9ae7fba5_10_SoftMax_cu_9f978f6327cunn_SpatialSoftMaxBackwardIN3c104HalfEfS4_NS1_26LogSoftMaxBackwardEpilogueEEEvPT_PKT1_SA_jjj,"ax",@progbits
	.align	128
.text._ZN2at6native43_GLOBAL__N__9ae7fba5_10_SoftMax_cu_9f978f6327cunn_SpatialSoftMaxBackwardIN3c104HalfEfS4_NS1_26LogSoftMaxBackwardEpilogueEEEvPT_PKT1_SA_jjj:
        .type           _ZN2at6native43_GLOBAL__N__9ae7fba5_10_SoftMax_cu_9f978f6327cunn_SpatialSoftMaxBackwardIN3c104HalfEfS4_NS1_26LogSoftMaxBackwardEpilogueEEEvPT_PKT1_SA_jjj,@function
        .size           _ZN2at6native43_GLOBAL__N__9ae7fba5_10_SoftMax_cu_9f978f6327cunn_SpatialSoftMaxBackwardIN3c104HalfEfS4_NS1_26LogSoftMaxBackwardEpilogueEEEvPT_PKT1_SA_jjj,(.L_x_12132 - _ZN2at6native43_GLOBAL__N__9ae7fba5_10_SoftMax_cu_9f978f6327cunn_SpatialSoftMaxBackwardIN3c104HalfEfS4_NS1_26LogSoftMaxBackwardEpilogueEEEvPT_PKT1_SA_jjj)
        .other          _ZN2at6native43_GLOBAL__N__9ae7fba5_10_SoftMax_cu_9f978f6327cunn_SpatialSoftMaxBackwardIN3c104HalfEfS4_NS1_26LogSoftMaxBackwardEpilogueEEEvPT_PKT1_SA_jjj,@"STO_CUDA_ENTRY STV_DEFAULT"
_ZN2at6native43_GLOBAL__N__9ae7fba5_10_SoftMax_cu_9f978f6327cunn_SpatialSoftMaxBackwardIN3c104HalfEfS4_NS1_26LogSoftMaxBackwardEpilogueEEEvPT_PKT1_SA_jjj:
        /* <DEDUP_REMOVED lines=30> */
.L_x_9039:
        /* <DEDUP_REMOVED lines=10> */
.L_x_9038:
        /* <DEDUP_REMOVED lines=24> */
.L_x_9029:
        /* <DEDUP_REMOVED lines=25> */
.L_x_9028:
        /* <DEDUP_REMOVED lines=23> */
.L_x_9027:
        /* <DEDUP_REMOVED lines=12> */
.L_x_9032:
[----:B------:R-:W-:Y:S02]  /*07c0*/  ULDC UR5, c[0x0][0x230] ;  /* 0x00008c0000057ab9 */ /* 0x000fe40000000800 */
[----:B---3--:R-:W-:-:S04]  /*07d0*/  IMAD R19, R22, UR5, R9 ;  /* 0x0000000516137c24 */ /* 0x008fc8000f8e0209 */
[----:B-1----:R-:W-:-:S06]  /*07e0*/  IMAD.WIDE.U32 R20, R19, 0x2, R14 ;  /* 0x0000000213147825 */ /* 0x002fcc00078e000e */
[----:B------:R-:W3:Y:S01]  /*07f0*/  LDG.E.U16 R20, desc[UR12][R20.64] ;  /* 0x0000000c14147981 */ /* 0x000ee2000c1e1500 */
[----:B0-----:R-:W-:-:S06]  /*0800*/  IMAD.WIDE.U32 R24, R19, 0x2, R12 ;  /* 0x0000000213187825 */ /* 0x001fcc00078e000c */
[----:B------:R-:W4:Y:S01]  /*0810*/  LDG.E.U16 R24, desc[UR12][R24.64] ;  /* 0x0000000c18187981 */ /* 0x000f22000c1e1500 */
[----:B---3--:R-:W-:-:S05]  /*0820*/  HADD2.F32 R18, -RZ, R20.H0_H0 ;  /* 0x20000014ff127230 */ /* 0x008fca0000004100 */
[----:B------:R-:W-:Y:S01]  /*0830*/  FMUL.FTZ R26, R18, 1.4426950216293334961 ;  /* 0x3fb8aa3b121a7820 */ /* 0x000fe20000410000 */
[----:B----4-:R-:W-:-:S05]  /*0840*/  HADD2.F32 R27, -RZ, R24.H0_H0 ;  /* 0x20000018ff1b7230 */ /* 0x010fca0000004100 */
[----:B------:R-:W0:Y:S02]  /*0850*/  MUFU.EX2 R26, R26 ;  /* 0x0000001a001a7308 */ /* 0x000e240000000800 */
[----:B0-----:R-:W-:Y:S01]  /*0860*/  FFMA.FTZ R18, R26, -R11, R27 ;  /* 0x8000000b1a127223 */ /* 0x001fe2000001001b */
[----:B------:R-:W-:-:S04]  /*0870*/  IADD3 R27, R19, UR5, RZ ;  /* 0x00000005131b7c10 */ /* 0x000fc8000fffe0ff */
[----:B------:R-:W-:Y:S01]  /*0880*/  F2FP.F16.F32.PACK_AB R21, RZ, R18 ;  /* 0x00000012ff15723e */ /* 0x000fe200000000ff */
[----:B--2---:R-:W-:-:S03]  /*0890*/  IMAD.WIDE.U32 R18, R19, 0x2, R16 ;  /* 0x0000000213127825 */ /* 0x004fc600078e0010 */
[----:B------:R-:W-:Y:S01]  /*08a0*/  PRMT R25, R21, 0x7610, R25 ;  /* 0x0000761015197816 */ /* 0x000fe20000000019 */
[----:B------:R-:W-:-:S04]  /*08b0*/  IMAD.WIDE.U32 R20, R27, 0x2, R14 ;  /* 0x000000021b147825 */ /* 0x000fc800078e000e */
[----:B------:R0:W-:Y:S04]  /*08c0*/  STG.E.U16 desc[UR12][R18.64], R25 ;  /* 0x0000001912007986 */ /* 0x0001e8000c10150c */
[----:B------:R-:W2:Y:S01]  /*08d0*/  LDG.E.U16 R20, desc[UR12][R20.64] ;  /* 0x0000000c14147981 */ /* 0x000ea2000c1e1500 */
[----:B0-----:R-:W-:-:S06]  /*08e0*/  IMAD.WIDE.U32 R24, R27, 0x2, R12 ;  /* 0x000000021b187825 */ /* 0x001fcc00078e000c */
[----:B------:R-:W3:Y:S01]  /*08f0*/  LDG.E.U16 R24, desc[UR12][R24.64] ;  /* 0x0000000c18187981 */ /* 0x000ee2000c1e1500 */
[----:B------:R-:W-:-:S04]  /*0900*/  IMAD.WIDE.U32 R18, R27, 0x2, R16 ;  /* 0x000000021b127825 */ /* 0x000fc800078e0010 */
[----:B--2---:R-:W-:-:S05]  /*0910*/  HADD2.F32 R26, -RZ, R20.H0_H0 ;  /* 0x20000014ff1a7230 */ /* 0x004fca0000004100 */
[----:B------:R-:W-:-:S06]  /*0920*/  FMUL.FTZ R26, R26, 1.4426950216293334961 ;  /* 0x3fb8aa3b1a1a7820 */ /* 0x000fcc0000410000 */
[----:B------:R-:W0:Y:S01]  /*0930*/  MUFU.EX2 R26, R26 ;  /* 0x0000001a001a7308 */ /* 0x000e220000000800 */
[----:B---3--:R-:W-:-:S05]  /*0940*/  HADD2.F32 R29, -RZ, R24.H0_H0 ;  /* 0x20000018ff1d7230 */ /* 0x008fca0000004100 */
[----:B0-----:R-:W-:Y:S01]  /*0950*/  FFMA.FTZ R28, R26, -R11, R29 ;  /* 0x8000000b1a1c7223 */ /* 0x001fe2000001001d */
[----:B------:R-:W-:-:S04]  /*0960*/  IADD3 R29, R27, UR5, RZ ;  /* 0x000000051b1d7c10 */ /* 0x000fc8000fffe0ff */
[----:B------:R-:W-:Y:S01]  /*0970*/  F2FP.F16.F32.PACK_AB R28, RZ, R28 ;  /* 0x0000001cff1c723e */ /* 0x000fe200000000ff */
        /* <DEDUP_REMOVED lines=8> */
[----:B--2---:R-:W-:Y:S02]  /*0a00*/  HADD2.F32 R26, -RZ, R20.H0_H0 ;  /* 0x20000014ff1a7230 */ /* 0x004fe40000004100 */
[----:B------:R-:W-:-:S04]  /*0a10*/  IMAD.WIDE.U32 R20, R28, 0x2, R14 ;  /* 0x000000021c147825 */ /* 0x000fc800078e000e */
[----:B------:R-:W-:-:S06]  /*0a20*/  FMUL.FTZ R26, R26, 1.4426950216293334961 ;  /* 0x3fb8aa3b1a1a7820 */ /* 0x000fcc0000410000 */
[----:B------:R-:W0:Y:S01]  /*0a30*/  MUFU.EX2 R26, R26 ;  /* 0x0000001a001a7308 */ /* 0x000e220000000800 */
[----:B---3--:R-:W-:-:S05]  /*0a40*/  HADD2.F32 R27, -RZ, R24.H0_H0 ;  /* 0x20000018ff1b7230 */ /* 0x008fca0000004100 */
[----:B0-----:R-:W-:-:S05]  /*0a50*/  FFMA.FTZ R27, R26, -R11, R27 ;  /* 0x8000000b1a1b7223 */ /* 0x001fca000001001b */
[----:B------:R-:W-:-:S05]  /*0a60*/  F2FP.F16.F32.PACK_AB R27, RZ, R27 ;  /* 0x0000001bff1b723e */ /* 0x000fca00000000ff */
[----:B------:R0:W-:Y:S04]  /*0a70*/  STG.E.U16 desc[UR12][R18.64], R27 ;  /* 0x0000001b12007986 */ /* 0x0001e8000c10150c */
[----:B------:R-:W2:Y:S01]  /*0a80*/  LDG.E.U16 R20, desc[UR12][R20.64] ;  /* 0x0000000c14147981 */ /* 0x000ea2000c1e1500 */
[----:B0-----:R-:W-:-:S06]  /*0a90*/  IMAD.WIDE.U32 R26, R28, 0x2, R12 ;  /* 0x000000021c1a7825 */ /* 0x001fcc00078e000c */
[----:B------:R-:W3:Y:S01]  /*0aa0*/  LDG.E.U16 R26, desc[UR12][R26.64] ;  /* 0x0000000c1a1a7981 */ /* 0x000ee2000c1e1500 */
[----:B------:R-:W-:Y:S02]  /*0ab0*/  IADD3 R23, R23, -0x4, RZ ;  /* 0xfffffffc17177810 */ /* 0x000fe40007ffe0ff */
[----:B------:R-:W-:Y:S02]  /*0ac0*/  IADD3 R22, R22, 0x4, RZ ;  /* 0x0000000416167810 */ /* 0x000fe40007ffe0ff */
[----:B------:R-:W-:Y:S01]  /*0ad0*/  ISETP.NE.AND P0, PT, R23, RZ, PT ;  /* 0x000000ff1700720c */ /* 0x000fe20003f05270 */
[----:B--2---:R-:W-:-:S05]  /*0ae0*/  HADD2.F32 R24, -RZ, R20.H0_H0 ;  /* 0x20000014ff187230 */ /* 0x004fca0000004100 */
[----:B------:R-:W-:-:S04]  /*0af0*/  FMUL.FTZ R29, R24, 1.4426950216293334961 ;  /* 0x3fb8aa3b181d7820 */ /* 0x000fc80000410000 */
[----:B------:R-:W0:Y:S01]  /*0b00*/  MUFU.EX2 R24, R29 ;  /* 0x0000001d00187308 */ /* 0x000e220000000800 */
[----:B---3--:R-:W-:-:S05]  /*0b10*/  HADD2.F32 R25, -RZ, R26.H0_H0 ;  /* 0x2000001aff197230 */ /* 0x008fca0000004100 */
[----:B0-----:R-:W-:-:S05]  /*0b20*/  FFMA.FTZ R24, R24, -R11, R25 ;  /* 0x8000000b18187223 */ /* 0x001fca0000010019 */
[----:B------:R-:W-:Y:S01]  /*0b30*/  F2FP.F16.F32.PACK_AB R19, RZ, R24 ;  /* 0x00000018ff13723e */ /* 0x000fe200000000ff */
[----:B------:R-:W-:-:S05]  /*0b40*/  IMAD.WIDE.U32 R24, R28, 0x2, R16 ;  /* 0x000000021c187825 */ /* 0x000fca00078e0010 */
[----:B------:R3:W-:Y:S01]  /*0b50*/  STG.E.U16 desc[UR12][R24.64], R19 ;  /* 0x0000001318007986 */ /* 0x0007e2000c10150c */
[----:B------:R-:W-:Y:S05]  /*0b60*/  @P0 BRA `(.L_x_9032) ;  /* 0xfffffffc00140947 */ /* 0x000fea000383ffff */
[----:B------:R-:W-:Y:S05]  /*0b70*/  BSYNC B3 ;  /* 0x0000000000037941 */ /* 0x000fea0003800000 */
.L_x_9031:
        /* <DEDUP_REMOVED lines=10> */
[----:B------:R-:W-:Y:S01]  /*0c20*/  PLOP3.LUT P0, PT, PT, PT, UP0, 0x80, 0x0 ;  /* 0x000000000000781c */ /* 0x000fe20003f0f008 */
[----:B--2---:R-:W-:-:S05]  /*0c30*/  HADD2.F32 R16, -RZ, R22.H0_H0 ;  /* 0x20000016ff107230 */ /* 0x004fca0000004100 */
[----:B---3--:R-:W-:Y:S02]  /*0c40*/  FMUL.FTZ R24, R16, 1.4426950216293334961 ;  /* 0x3fb8aa3b10187820 */ /* 0x008fe40000410000 */
[----:B------:R-:W0:Y:S01]  /*0c50*/  LDC.64 R16, c[0x0][0x210] ;  /* 0x00008400ff107b82 */ /* 0x000e220000000a00 */
[----:B----4-:R-:W-:-:S03]  /*0c60*/  HADD2.F32 R19, -RZ, R20.H0_H0 ;  /* 0x20000014ff137230 */ /* 0x010fc60000004100 */
[----:B------:R-:W1:Y:S02]  /*0c70*/  MUFU.EX2 R24, R24 ;  /* 0x0000001800187308 */ /* 0x000e640000000800 */
[----:B-1----:R-:W-:-:S05]  /*0c80*/  FFMA.FTZ R19, R24, -R11, R19 ;  /* 0x8000000b18137223 */ /* 0x002fca0000010013 */
[----:B------:R-:W-:Y:S01]  /*0c90*/  F2FP.F16.F32.PACK_AB R21, RZ, R19 ;  /* 0x00000013ff15723e */ /* 0x000fe200000000ff */
        /* <DEDUP_REMOVED lines=10> */
[----:B--2---:R-:W-:-:S05]  /*0d40*/  HADD2.F32 R22, -RZ, R18.H0_H0 ;  /* 0x20000012ff167230 */ /* 0x004fca0000004100 */
[----:B------:R-:W-:Y:S01]  /*0d50*/  FMUL.FTZ R24, R22, 1.4426950216293334961 ;  /* 0x3fb8aa3b16187820 */ /* 0x000fe20000410000 */
[----:B---3--:R-:W-:-:S05]  /*0d60*/  HADD2.F32 R23, -RZ, R20.H0_H0 ;  /* 0x20000014ff177230 */ /* 0x008fca0000004100 */
[----:B------:R-:W0:Y:S02]  /*0d70*/  MUFU.EX2 R24, R24 ;  /* 0x0000001800187308 */ /* 0x000e240000000800 */
[----:B0-----:R-:W-:-:S05]  /*0d80*/  FFMA.FTZ R23, R24, -R11, R23 ;  /* 0x8000000b18177223 */ /* 0x001fca0000010017 */
[----:B------:R-:W-:Y:S01]  /*0d90*/  F2FP.F16.F32.PACK_AB R19, RZ, R23 ;  /* 0x00000017ff13723e */ /* 0x000fe200000000ff */
        /* <DEDUP_REMOVED lines=8> */
[----:B------:R-:W-:-:S04]  /*0e20*/  IMAD.WIDE.U32 R16, R9, 0x2, R16 ;  /* 0x0000000209107825 */ /* 0x000fc800078e0010 */
[----:B---3--:R-:W-:-:S05]  /*0e30*/  HADD2.F32 R18, -RZ, R12.H0_H0 ;  /* 0x2000000cff127230 */ /* 0x008fca0000004100 */
[----:B------:R-:W-:Y:S01]  /*0e40*/  FMUL.FTZ R18, R18, 1.4426950216293334961 ;  /* 0x3fb8aa3b12127820 */ /* 0x000fe20000410000 */
[----:B--2---:R-:W-:-:S05]  /*0e50*/  HADD2.F32 R19, -RZ, R14.H0_H0 ;  /* 0x2000000eff137230 */ /* 0x004fca0000004100 */
[----:B------:R-:W0:Y:S02]  /*0e60*/  MUFU.EX2 R18, R18 ;  /* 0x0000001200127308 */ /* 0x000e240000000800 */
[----:B0-----:R-:W-:-:S05]  /*0e70*/  FFMA.FTZ R19, R18, -R11, R19 ;  /* 0x8000000b12137223 */ /* 0x001fca0000010013 */
[----:B------:R-:W-:-:S05]  /*0e80*/  F2FP.F16.F32.PACK_AB R19, RZ, R19 ;  /* 0x00000013ff13723e */ /* 0x000fca00000000ff */
[----:B------:R4:W-:Y:S01]  /*0e90*/  STG.E.U16 desc[UR12][R16.64], R19 ;  /* 0x0000001310007986 */ /* 0x0009e2000c10150c */
[----:B------:R-:W-:Y:S05]  /*0ea0*/  BRA `(.L_x_9030) ;  /* 0x0000000000f07947 */ /* 0x000fea0003800000 */
.L_x_9026:
        /* <DEDUP_REMOVED lines=11> */
.L_x_9034:
        /* <DEDUP_REMOVED lines=9> */
.L_x_9033:
[----:B------:R-:W-:Y:S05]  /*0ff0*/  WARPSYNC.ALL ;  /* 0x0000000000007948 */ /* 0x000fea0003800000 */
[----:B------:R-:W-:Y:S06]  /*1000*/  BAR.SYNC.DEFER_BLOCKING 0x0 ;  /* 0x0000000000007b1d */ /* 0x000fec0000010000 */
[----:B------:R0:W-:Y:S01]  /*1010*/  STS [R20], R11 ;  /* 0x0000000b14007388 */ /* 0x0001e20000000800 */
[----:B------:R-:W-:Y:S05]  /*1020*/  @!P2 BRA `(.L_x_9035) ;  /* 0x00000000002ca947 */ /* 0x000fea0003800000 */
[----:B0-----:R-:W-:-:S07]  /*1030*/  MOV R11, R19 ;  /* 0x00000013000b7202 */ /* 0x001fce0000000f00 */
.L_x_9036:
        /* <DEDUP_REMOVED lines=10> */
.L_x_9035:
        /* <DEDUP_REMOVED lines=9> */
.L_x_9037:
[----:B0-----:R-:W-:-:S04]  /*1170*/  IMAD R23, R24, UR8, R9 ;  /* 0x0000000818177c24 */ /* 0x001fc8000f8e0209 */
[----:B---3--:R-:W-:-:S06]  /*1180*/  IMAD.WIDE.U32 R18, R23, 0x2, R14 ;  /* 0x0000000217127825 */ /* 0x008fcc00078e000e */
[----:B------:R-:W3:Y:S01]  /*1190*/  LDG.E.U16 R18, desc[UR12][R18.64] ;  /* 0x0000000c12127981 */ /* 0x000ee2000c1e1500 */
[----:B--2---:R-:W-:-:S06]  /*11a0*/  IMAD.WIDE.U32 R20, R23, 0x2, R12 ;  /* 0x0000000217147825 */ /* 0x004fcc00078e000c */
[----:B------:R-:W2:Y:S01]  /*11b0*/  LDG.E.U16 R20, desc[UR12][R20.64] ;  /* 0x0000000c14147981 */ /* 0x000ea2000c1e1500 */
[----:B------:R-:W-:-:S04]  /*11c0*/  IADD3 R24, R24, UR15, RZ ;  /* 0x0000000f18187c10 */ /* 0x000fc8000fffe0ff */
[----:B------:R-:W-:Y:S01]  /*11d0*/  ISETP.GE.U32.AND P0, PT, R24, UR16, PT ;  /* 0x0000001018007c0c */ /* 0x000fe2000bf06070 */
[----:B---3--:R-:W-:-:S05]  /*11e0*/  HADD2.F32 R22, -RZ, R18.H0_H0 ;  /* 0x20000012ff167230 */ /* 0x008fca0000004100 */
[----:B------:R-:W-:Y:S01]  /*11f0*/  FMUL.FTZ R25, R22, 1.4426950216293334961 ;  /* 0x3fb8aa3b16197820 */ /* 0x000fe20000410000 */
[----:B--2---:R-:W-:-:S03]  /*1200*/  HADD2.F32 R26, -RZ, R20.H0_H0 ;  /* 0x20000014ff1a7230 */ /* 0x004fc60000004100 */
[----:B------:R-:W1:Y:S02]  /*1210*/  MUFU.EX2 R22, R25 ;  /* 0x0000001900167308 */ /* 0x000e640000000800 */
[----:B-1----:R-:W-:-:S05]  /*1220*/  FFMA.FTZ R22, -R11, R22, R26 ;  /* 0x000000160b167223 */ /* 0x002fca000001011a */
[----:B------:R-:W-:Y:S01]  /*1230*/  F2FP.F16.F32.PACK_AB R19, RZ, R22 ;  /* 0x00000016ff13723e */ /* 0x000fe200000000ff */
[----:B----4-:R-:W-:-:S05]  /*1240*/  IMAD.WIDE.U32 R22, R23, 0x2, R16 ;  /* 0x0000000217167825 */ /* 0x010fca00078e0010 */
[----:B------:R0:W-:Y:S01]  /*1250*/  STG.E.U16 desc[UR12][R22.64], R19 ;  /* 0x0000001316007986 */ /* 0x0001e2000c10150c */
[----:B------:R-:W-:Y:S05]  /*1260*/  @!P0 BRA `(.L_x_9037) ;  /* 0xfffffffc00c08947 */ /* 0x000fea000383ffff */
.L_x_9030:
[----:B------:R-:W-:Y:S05]  /*1270*/  BSYNC B0 ;  /* 0x0000000000007941 */ /* 0x000fea0003800000 */
.L_x_9025:
[----:B------:R-:W-:Y:S01]  /*1280*/  IADD3 R7, R7, UR4, RZ ;  /* 0x0000000407077c10 */ /* 0x000fe2000fffe0ff */
[----:B------:R-:W-:-:S03]  /*1290*/  ULDC UR5, c[0x0][0x230] ;  /* 0x00008c0000057ab9 */ /* 0x000fc60000000800 */
[----:B------:R-:W-:-:S13]  /*12a0*/  ISETP.GE.U32.AND P0, PT, R7, UR5, PT ;  /* 0x0000000507007c0c */ /* 0x000fda000bf06070 */
[----:B------:R-:W-:Y:S05]  /*12b0*/  @!P0 BRA `(.L_x_9038) ;  /* 0xffffffec00f08947 */ /* 0x000fea000383ffff */
.L_x_9024:
[----:B------:R-:W-:Y:S05]  /*12c0*/  BSYNC B1 ;  /* 0x0000000000017941 */ /* 0x000fea0003800000 */
.L_x_9023:
[----:B------:R-:W-:Y:S01]  /*12d0*/  IADD3 R3, R3, UR14, RZ ;  /* 0x0000000e03037c10 */ /* 0x000fe2000fffe0ff */
[----:B------:R-:W-:-:S03]  /*12e0*/  ULDC UR5, c[0x0][0x228] ;  /* 0x00008a0000057ab9 */ /* 0x000fc60000000800 */
[----:B------:R-:W-:-:S13]  /*12f0*/  ISETP.GE.U32.AND P0, PT, R3, UR5, PT ;  /* 0x0000000503007c0c */ /* 0x000fda000bf06070 */
[----:B------:R-:W-:Y:S05]  /*1300*/  @!P0 BRA `(.L_x_9039) ;  /* 0xffffffec00b48947 */ /* 0x000fea000383ffff */
[----:B------:R-:W-:Y:S05]  /*1310*/  BSYNC B2 ;  /* 0x0000000000027941 */ /* 0x000fea0003800000 */
.L_x_9022:
[----:B------:R-:W-:Y:S05]  /*1320*/  EXIT ;  /* 0x000000000000794d */ /* 0x000fea0003800000 */
.L_x_9040:
        /* <DEDUP_REMOVED lines=13> */
.L_x_12132:


//--------------------- .text._ZN2at6native43_GLOBAL__N__9ae7fba5_10_SoftMax_cu_9f978f6327cunn_SpatialSoftMaxBackwardIfffNS1_26LogSoftMaxBackwardEpilogueEEEvPT_PKT1_S8_jjj --------------------------
	.section	.text._ZN2at6native43_GLOBAL__N__9ae7fba5_10_SoftMax_cu_9f978f6327cunn_SpatialSoftMaxBackwardIfffNS1_26LogSoftMaxBackwardEpilogueEEEvPT_PKT1_S8_jjj,"ax",@progbits
	.align	128
.text._ZN2at6native43_GLOBAL__N__9ae7fba5_10_SoftMax_cu_9f978f6327cunn_SpatialSoftMaxBackwardIfffNS1_26LogSoftMaxBackwardEpilogueEEEvPT_PKT1_S8_jjj:
        .type           _ZN2at6native43_GLOBAL__N__9ae7fba5_10_SoftMax_cu_9f978f6327cunn_SpatialSoftMaxBackwardIfffNS1_26LogSoftMaxBackwardEpilogueEEEvPT_PKT1_S8_jjj,@function
        .size           _ZN2at6native43_GLOBAL__N__9ae7fba5_10_SoftMax_cu_9f978f6327cunn_SpatialSoftMaxBackwardIfffNS1_26LogSoftMaxBackwardEpilogueEEEvPT_PKT1_S8_jjj,(.L_x_12133 - _ZN2at6native43_GLOBAL__N__9ae7fba5_10_SoftMax_cu_9f978f6327cunn_SpatialSoftMaxBackwardIfffNS1_26LogSoftMaxBackwardEpilogueEEEvPT_PKT1_S8_jjj)
        .other          _ZN2at6native43_GLOBAL__N__9ae7fba5_10_SoftMax_cu_9f978f6327cunn_SpatialSoftMaxBackwardIfffNS1_26LogSoftMaxBackwardEpilogueEEEvPT_PKT1_S8_jjj,@"STO_CUDA_ENTRY STV_DEFAULT"
_ZN2at6native43_GLOBAL__N__9ae7fba5_10_SoftMax_cu_9f978f6327cunn_SpatialSoftMaxBackwardIfffNS1_26LogSoftMaxBackwardEpilogueEEEvPT_PKT1_S8_jjj:
        /* <DEDUP_REMOVED lines=29> */
.L_x_9058:
        /* <DEDUP_REMOVED lines=10> */
.L_x_9057:
        /* <DEDUP_REMOVED lines=24> */
.L_x_9048:
        /* <DEDUP_REMOVED lines=21> */
.L_x_9047:
        /* <DEDUP_REMOVED lines=20> */
.L_x_9046:
        /* <DEDUP_REMOVED lines=12> */
.L_x_9051:
[----:B------:R-:W-:Y:S02]  /*0740*/  ULDC UR5, c[0x0][0x230] ;  /* 0x00008c0000057ab9 */ /* 0x000fe40000000800 */
[----:B------:R-:W-:-:S04]  /*0750*/  IMAD R25, R26, UR5, R7 ;  /* 0x000000051a197c24 */ /* 0x000fc8000f8e0207 */
[----:B-1-3--:R-:W-:-:S06]  /*0760*/  IMAD.WIDE.U32 R18, R25, 0x4, R14 ;  /* 0x0000000419127825 */ /* 0x00afcc00078e000e */
[----:B------:R-:W3:Y:S01]  /*0770*/  LDG.E R18, desc[UR12][R18.64] ;  /* 0x0000000c12127981 */ /* 0x000ee2000c1e1900 */
[----:B0-----:R-:W-:-:S06]  /*0780*/  IMAD.WIDE.U32 R20, R25, 0x4, R12 ;  /* 0x0000000419147825 */ /* 0x001fcc00078e000c */
[----:B------:R-:W4:Y:S01]  /*0790*/  LDG.E R21, desc[UR12][R20.64] ;  /* 0x0000000c14157981 */ /* 0x000f22000c1e1900 */
[C---:B------:R-:W-:Y:S01]  /*07a0*/  IADD3 R27, R25.reuse, UR5, RZ ;  /* 0x00000005191b7c10 */ /* 0x040fe2000fffe0ff */
[----:B--2---:R-:W-:-:S04]  /*07b0*/  IMAD.WIDE.U32 R24, R25, 0x4, R16 ;  /* 0x0000000419187825 */ /* 0x004fc800078e0010 */
[----:B------:R-:W-:-:S04]  /*07c0*/  IMAD.WIDE.U32 R22, R27, 0x4, R14 ;  /* 0x000000041b167825 */ /* 0x000fc800078e000e */
[----:B---3--:R-:W-:-:S06]  /*07d0*/  FMUL.FTZ R28, R18, 1.4426950216293334961 ;  /* 0x3fb8aa3b121c7820 */ /* 0x008fcc0000410000 */
[----:B------:R-:W4:Y:S02]  /*07e0*/  MUFU.EX2 R28, R28 ;  /* 0x0000001c001c7308 */ /* 0x000f240000000800 */
[----:B----4-:R-:W-:-:S05]  /*07f0*/  FFMA.FTZ R29, R28, -R9, R21 ;  /* 0x800000091c1d7223 */ /* 0x010fca0000010015 */
[----:B------:R0:W-:Y:S04]  /*0800*/  STG.E desc[UR12][R24.64], R29 ;  /* 0x0000001d18007986 */ /* 0x0001e8000c10190c */
[----:B------:R1:W2:Y:S01]  /*0810*/  LDG.E R22, desc[UR12][R22.64] ;  /* 0x0000000c16167981 */ /* 0x0002a2000c1e1900 */
[----:B------:R-:W-:-:S05]  /*0820*/  IMAD.WIDE.U32 R18, R27, 0x4, R12 ;  /* 0x000000041b127825 */ /* 0x000fca00078e000c */
[----:B------:R3:W4:Y:S01]  /*0830*/  LDG.E R21, desc[UR12][R18.64] ;  /* 0x0000000c12157981 */ /* 0x000722000c1e1900 */
[C---:B-1----:R-:W-:Y:S01]  /*0840*/  IADD3 R23, R27.reuse, UR5, RZ ;  /* 0x000000051b177c10 */ /* 0x042fe2000fffe0ff */
[----:B---3--:R-:W-:-:S04]  /*0850*/  IMAD.WIDE.U32 R18, R27, 0x4, R16 ;  /* 0x000000041b127825 */ /* 0x008fc800078e0010 */
[----:B0-----:R-:W-:-:S04]  /*0860*/  IMAD.WIDE.U32 R28, R23, 0x4, R12 ;  /* 0x00000004171c7825 */ /* 0x001fc800078e000c */
[----:B--2---:R-:W-:-:S04]  /*0870*/  FMUL.FTZ R22, R22, 1.4426950216293334961 ;  /* 0x3fb8aa3b16167820 */ /* 0x004fc80000410000 */
[----:B------:R-:W4:Y:S02]  /*0880*/  MUFU.EX2 R20, R22 ;  /* 0x0000001600147308 */ /* 0x000f240000000800 */
[----:B----4-:R-:W-:Y:S01]  /*0890*/  FFMA.FTZ R27, R20, -R9, R21 ;  /* 0x80000009141b7223 */ /* 0x010fe20000010015 */
[----:B------:R-:W-:-:S04]  /*08a0*/  IMAD.WIDE.U32 R20, R23, 0x4, R14 ;  /* 0x0000000417147825 */ /* 0x000fc800078e000e */
[----:B------:R0:W-:Y:S04]  /*08b0*/  STG.E desc[UR12][R18.64], R27 ;  /* 0x0000001b12007986 */ /* 0x0001e8000c10190c */
[----:B------:R-:W2:Y:S04]  /*08c0*/  LDG.E R20, desc[UR12][R20.64] ;  /* 0x0000000c14147981 */ /* 0x000ea8000c1e1900 */
[----:B------:R-:W3:Y:S01]  /*08d0*/  LDG.E R29, desc[UR12][R28.64] ;  /* 0x0000000c1c1d7981 */ /* 0x000ee2000c1e1900 */
[C---:B0-----:R-:W-:Y:S01]  /*08e0*/  IADD3 R27, R23.reuse, UR5, RZ ;  /* 0x00000005171b7c10 */ /* 0x041fe2000fffe0ff */
[----:B------:R-:W-:-:S04]  /*08f0*/  IMAD.WIDE.U32 R22, R23, 0x4, R16 ;  /* 0x0000000417167825 */ /* 0x000fc800078e0010 */
[----:B--2---:R-:W-:-:S06]  /*0900*/  FMUL.FTZ R24, R20, 1.4426950216293334961 ;  /* 0x3fb8aa3b14187820 */ /* 0x004fcc0000410000 */
[----:B------:R-:W3:Y:S02]  /*0910*/  MUFU.EX2 R24, R24 ;  /* 0x0000001800187308 */ /* 0x000ee40000000800 */
[----:B---3--:R-:W-:Y:S01]  /*0920*/  FFMA.FTZ R29, R24, -R9, R29 ;  /* 0x80000009181d7223 */ /* 0x008fe2000001001d */
[----:B------:R-:W-:-:S04]  /*0930*/  IMAD.WIDE.U32 R24, R27, 0x4, R14 ;  /* 0x000000041b187825 */ /* 0x000fc800078e000e */
[----:B------:R3:W-:Y:S04]  /*0940*/  STG.E desc[UR12][R22.64], R29 ;  /* 0x0000001d16007986 */ /* 0x0007e8000c10190c */
[----:B------:R-:W2:Y:S01]  /*0950*/  LDG.E R25, desc[UR12][R24.64] ;  /* 0x0000000c18197981 */ /* 0x000ea2000c1e1900 */
[----:B------:R-:W-:-:S06]  /*0960*/  IMAD.WIDE.U32 R20, R27, 0x4, R12 ;  /* 0x000000041b147825 */ /* 0x000fcc00078e000c */
[----:B------:R-:W4:Y:S01]  /*0970*/  LDG.E R21, desc[UR12][R20.64] ;  /* 0x0000000c14157981 */ /* 0x000f22000c1e1900 */
[----:B------:R-:W-:Y:S01]  /*0980*/  IMAD.WIDE.U32 R18, R27, 0x4, R16 ;  /* 0x000000041b127825 */ /* 0x000fe200078e0010 */
[----:B------:R-:W-:Y:S02]  /*0990*/  IADD3 R11, R11, -0x4, RZ ;  /* 0xfffffffc0b0b7810 */ /* 0x000fe40007ffe0ff */
[----:B------:R-:W-:Y:S02]  /*09a0*/  IADD3 R26, R26, 0x4, RZ ;  /* 0x000000041a1a7810 */ /* 0x000fe40007ffe0ff */
[----:B------:R-:W-:Y:S01]  /*09b0*/  ISETP.NE.AND P0, PT, R11, RZ, PT ;  /* 0x000000ff0b00720c */ /* 0x000fe20003f05270 */
[----:B--2---:R-:W-:-:S06]  /*09c0*/  FMUL.FTZ R28, R25, 1.4426950216293334961 ;  /* 0x3fb8aa3b191c7820 */ /* 0x004fcc0000410000 */
[----:B------:R-:W4:Y:S02]  /*09d0*/  MUFU.EX2 R28, R28 ;  /* 0x0000001c001c7308 */ /* 0x000f240000000800 */
[----:B----4-:R-:W-:-:S05]  /*09e0*/  FFMA.FTZ R27, R28, -R9, R21 ;  /* 0x800000091c1b7223 */ /* 0x010fca0000010015 */
[----:B------:R3:W-:Y:S01]  /*09f0*/  STG.E desc[UR12][R18.64], R27 ;  /* 0x0000001b12007986 */ /* 0x0007e2000c10190c */
[----:B------:R-:W-:Y:S05]  /*0a00*/  @P0 BRA `(.L_x_9051) ;  /* 0xfffffffc004c0947 */ /* 0x000fea000383ffff */
[----:B------:R-:W-:Y:S05]  /*0a10*/  BSYNC B3 ;  /* 0x0000000000037941 */ /* 0x000fea0003800000 */
.L_x_9050:
[----:B------:R-:W-:Y:S05]  /*0a20*/  @!P1 BRA `(.L_x_9049) ;  /* 0x0000000400889947 */ /* 0x000fea0003800000 */
[----:B------:R-:W3:Y:S01]  /*0a30*/  LDC.64 R12, c[0x0][0x218] ;  /* 0x00008600ff0c7b82 */ /* 0x000ee20000000a00 */
[----:B------:R-:W-:Y:S02]  /*0a40*/  ULDC UR5, c[0x0][0x230] ;  /* 0x00008c0000057ab9 */ /* 0x000fe40000000800 */
[----:B------:R-:W-:-:S05]  /*0a50*/  IMAD R25, R26, UR5, R7 ;  /* 0x000000051a197c24 */ /* 0x000fca000f8e0207 */
[----:B------:R-:W0:Y:S08]  /*0a60*/  LDC.64 R14, c[0x0][0x220] ;  /* 0x00008800ff0e7b82 */ /* 0x000e300000000a00 */
[----:B------:R-:W1:Y:S01]  /*0a70*/  LDC.64 R16, c[0x0][0x210] ;  /* 0x00008400ff107b82 */ /* 0x000e620000000a00 */
[----:B---3--:R-:W-:-:S06]  /*0a80*/  IMAD.WIDE.U32 R22, R25, 0x4, R12 ;  /* 0x0000000419167825 */ /* 0x008fcc00078e000c */
[----:B------:R-:W2:Y:S01]  /*0a90*/  LDG.E R22, desc[UR12][R22.64] ;  /* 0x0000000c16167981 */ /* 0x000ea2000c1e1900 */
[----:B0-----:R-:W-:-:S06]  /*0aa0*/  IMAD.WIDE.U32 R20, R25, 0x4, R14 ;  /* 0x0000000419147825 */ /* 0x001fcc00078e000e */
[----:B------:R-:W3:Y:S01]  /*0ab0*/  LDG.E R21, desc[UR12][R20.64] ;  /* 0x0000000c14157981 */ /* 0x000ee2000c1e1900 */
[----:B------:R-:W-:Y:S01]  /*0ac0*/  UISETP.NE.AND UP0, UPT, UR10, 0x1, UPT ;  /* 0x000000010a00788c */ /* 0x000fe2000bf05270 */
[----:B-1----:R-:W-:-:S05]  /*0ad0*/  IMAD.WIDE.U32 R18, R25, 0x4, R16 ;  /* 0x0000000419127825 */ /* 0x002fca00078e0010 */
[----:B------:R-:W-:Y:S01]  /*0ae0*/  PLOP3.LUT P0, PT, PT, PT, UP0, 0x80, 0x0 ;  /* 0x000000000000781c */ /* 0x000fe20003f0f008 */
[----:B--2---:R-:W-:-:S04]  /*0af0*/  FMUL.FTZ R7, R22, 1.4426950216293334961 ;  /* 0x3fb8aa3b16077820 */ /* 0x004fc80000410000 */
[----:B------:R-:W3:Y:S02]  /*0b00*/  MUFU.EX2 R24, R7 ;  /* 0x0000000700187308 */ /* 0x000ee40000000800 */
[----:B---3--:R-:W-:-:S05]  /*0b10*/  FFMA.FTZ R11, R24, -R9, R21 ;  /* 0x80000009180b7223 */ /* 0x008fca0000010015 */
[----:B------:R1:W-:Y:S01]  /*0b20*/  STG.E desc[UR12][R18.64], R11 ;  /* 0x0000000b12007986 */ /* 0x0003e2000c10190c */
[----:B------:R-:W-:Y:S05]  /*0b30*/  @!P0 BRA `(.L_x_9049) ;  /* 0x0000000400448947 */ /* 0x000fea0003800000 */
[----:B------:R-:W-:-:S05]  /*0b40*/  IADD3 R25, R25, UR5, RZ ;  /* 0x0000000519197c10 */ /* 0x000fca000fffe0ff */
[----:B------:R-:W-:-:S06]  /*0b50*/  IMAD.WIDE.U32 R22, R25, 0x4, R12 ;  /* 0x0000000419167825 */ /* 0x000fcc00078e000c */
[----:B------:R-:W2:Y:S01]  /*0b60*/  LDG.E R22, desc[UR12][R22.64] ;  /* 0x0000000c16167981 */ /* 0x000ea2000c1e1900 */
[----:B------:R-:W-:-:S06]  /*0b70*/  IMAD.WIDE.U32 R20, R25, 0x4, R14 ;  /* 0x0000000419147825 */ /* 0x000fcc00078e000e */
[----:B------:R-:W3:Y:S01]  /*0b80*/  LDG.E R21, desc[UR12][R20.64] ;  /* 0x0000000c14157981 */ /* 0x000ee2000c1e1900 */
[----:B-1----:R-:W-:Y:S01]  /*0b90*/  IMAD.WIDE.U32 R18, R25, 0x4, R16 ;  /* 0x0000000419127825 */ /* 0x002fe200078e0010 */
[----:B------:R-:W-:-:S06]  /*0ba0*/  UISETP.NE.AND UP0, UPT, UR10, 0x2, UPT ;  /* 0x000000020a00788c */ /* 0x000fcc000bf05270 */
        /* <DEDUP_REMOVED lines=15> */
[----:B------:R4:W-:Y:S01]  /*0ca0*/  STG.E desc[UR12][R16.64], R9 ;  /* 0x0000000910007986 */ /* 0x0009e2000c10190c */
[----:B------:R-:W-:Y:S05]  /*0cb0*/  BRA `(.L_x_9049) ;  /* 0x0000000000e47947 */ /* 0x000fea0003800000 */
.L_x_9045:
        /* <DEDUP_REMOVED lines=12> */
.L_x_9053:
        /* <DEDUP_REMOVED lines=8> */
.L_x_9052:
[----:B------:R-:W-:Y:S05]  /*0e00*/  WARPSYNC.ALL ;  /* 0x0000000000007948 */ /* 0x000fea0003800000 */
[----:B------:R-:W-:Y:S06]  /*0e10*/  BAR.SYNC.DEFER_BLOCKING 0x0 ;  /* 0x0000000000007b1d */ /* 0x000fec0000010000 */
[----:B------:R0:W-:Y:S01]  /*0e20*/  STS [R20], R9 ;  /* 0x0000000914007388 */ /* 0x0001e20000000800 */
[----:B------:R-:W-:Y:S05]  /*0e30*/  @!P2 BRA `(.L_x_9054) ;  /* 0x00000000002ca947 */ /* 0x000fea0003800000 */
[----:B0-----:R-:W-:-:S07]  /*0e40*/  MOV R9, R17 ;  /* 0x0000001100097202 */ /* 0x001fce0000000f00 */
.L_x_9055:
        /* <DEDUP_REMOVED lines=10> */
.L_x_9054:
        /* <DEDUP_REMOVED lines=9> */
.L_x_9056:
[----:B0-----:R-:W-:-:S04]  /*0f80*/  IMAD R23, R24, UR8, R7 ;  /* 0x0000000818177c24 */ /* 0x001fc8000f8e0207 */
[----:B---3--:R-:W-:-:S06]  /*0f90*/  IMAD.WIDE.U32 R18, R23, 0x4, R14 ;  /* 0x0000000417127825 */ /* 0x008fcc00078e000e */
[----:B------:R-:W3:Y:S01]  /*0fa0*/  LDG.E R18, desc[UR12][R18.64] ;  /* 0x0000000c12127981 */ /* 0x000ee2000c1e1900 */
[----:B--2---:R-:W-:-:S06]  /*0fb0*/  IMAD.WIDE.U32 R20, R23, 0x4, R12 ;  /* 0x0000000417147825 */ /* 0x004fcc00078e000c */
[----:B------:R-:W1:Y:S01]  /*0fc0*/  LDG.E R20, desc[UR12][R20.64] ;  /* 0x0000000c14147981 */ /* 0x000e62000c1e1900 */
[----:B----4-:R-:W-:Y:S01]  /*0fd0*/  IMAD.WIDE.U32 R22, R23, 0x4, R16 ;  /* 0x0000000417167825 */ /* 0x010fe200078e0010 */
[----:B------:R-:W-:-:S04]  /*0fe0*/  IADD3 R24, R24, UR15, RZ ;  /* 0x0000000f18187c10 */ /* 0x000fc8000fffe0ff */
[----:B------:R-:W-:Y:S01]  /*0ff0*/  ISETP.GE.U32.AND P0, PT, R24, UR16, PT ;  /* 0x0000001018007c0c */ /* 0x000fe2000bf06070 */
[----:B---3--:R-:W-:-:S04]  /*1000*/  FMUL.FTZ R11, R18, 1.4426950216293334961 ;  /* 0x3fb8aa3b120b7820 */ /* 0x008fc80000410000 */
[----:B------:R-:W1:Y:S02]  /*1010*/  MUFU.EX2 R26, R11 ;  /* 0x0000000b001a7308 */ /* 0x000e640000000800 */
[----:B-1----:R-:W-:-:S05]  /*1020*/  FFMA.FTZ R25, -R9, R26, R20 ;  /* 0x0000001a09197223 */ /* 0x002fca0000010114 */
[----:B------:R0:W-:Y:S01]  /*1030*/  STG.E desc[UR12][R22.64], R25 ;  /* 0x0000001916007986 */ /* 0x0001e2000c10190c */
[----:B------:R-:W-:Y:S05]  /*1040*/  @!P0 BRA `(.L_x_9056) ;  /* 0xfffffffc00cc8947 */ /* 0x000fea000383ffff */
.L_x_9049:
[----:B------:R-:W-:Y:S05]  /*1050*/  BSYNC B0 ;  /* 0x0000000000007941 */ /* 0x000fea0003800000 */
.L_x_9044:
[----:B------:R-:W-:Y:S01]  /*1060*/  IADD3 R5, R5, UR4, RZ ;  /* 0x0000000405057c10 */ /* 0x000fe2000fffe0ff */
[----:B------:R-:W-:-:S03]  /*1070*/  ULDC UR5, c[0x0][0x230] ;  /* 0x00008c0000057ab9 */ /* 0x000fc60000000800 */
[----:B------:R-:W-:-:S13]  /*1080*/  ISETP.GE.U32.AND P0, PT, R5, UR5, PT ;  /* 0x0000000505007c0c */ /* 0x000fda000bf06070 */
[----:B------:R-:W-:Y:S05]  /*1090*/  @!P0 BRA `(.L_x_9057) ;  /* 0xfffffff000748947 */ /* 0x000fea000383ffff */
.L_x_9043:
[----:B------:R-:W-:Y:S05]  /*10a0*/  BSYNC B1 ;  /* 0x0000000000017941 */ /* 0x000fea0003800000 */
.L_x_9042:
[----:B------:R-:W-:Y:S01]  /*10b0*/  IADD3 R2, R2, UR14, RZ ;  /* 0x0000000e02027c10 */ /* 0x000fe2000fffe0ff */
[----:B------:R-:W-:-:S03]  /*10c0*/  ULDC UR5, c[0x0][0x228] ;  /* 0x00008a0000057ab9 */ /* 0x000fc60000000800 */
[----:B------:R-:W-:-:S13]  /*10d0*/  ISETP.GE.U32.AND P0, PT, R2, UR5, PT ;  /* 0x0000000502007c0c */ /* 0x000fda000bf06070 */
[----:B------:R-:W-:Y:S05]  /*10e0*/  @!P0 BRA `(.L_x_9058) ;  /* 0xfffffff000388947 */ /* 0x000fea000383ffff */
[----:B------:R-:W-:Y:S05]  /*10f0*/  BSYNC B2 ;  /* 0x0000000000027941 */ /* 0x000fea0003800000 */
.L_x_9041:
[----:B------:R-:W-:Y:S05]  /*1100*/  EXIT ;  /* 0x000000000000794d */ /* 0x000fea0003800000 */
.L_x_9059:
        /* <DEDUP_REMOVED lines=15> */
.L_x_12133:


//--------------------- .text._ZN2at6native43_GLOBAL__N__9ae7fba5_10_SoftMax_cu_9f978f6327cunn_SpatialSoftMaxBackwardIdddNS1_26LogSoftMaxBackwardEpilogueEEEvPT_PKT1_S8_jjj --------------------------
	.section	.text._ZN2at6native43_GLOBAL__N__9ae7fba5_10_SoftMax_cu_9f978f6327cunn_SpatialSoftMaxBackwardIdddNS1_26LogSoftMaxBackwardEpilogueEEEvPT_PKT1_S8_jjj,"ax",@progbits
	.align	128
.text._ZN2at6native43_GLOBAL__N__9ae7fba5_10_SoftMax_cu_9f978f6327cunn_SpatialSoftMaxBackwardIdddNS1_26LogSoftMaxBackwardEpilogueEEEvPT_PKT1_S8_jjj:
        .type           _ZN2at6native43_GLOBAL__N__9ae7fba5_10_SoftMax_cu_9f978f6327cunn_SpatialSoftMaxBackwardIdddNS1_26LogSoftMaxBackwardEpilogueEEEvPT_PKT1_S8_jjj,@function
        .size           _ZN2at6native43_GLOBAL__N__9ae7fba5_10_SoftMax_cu_9f978f6327cunn_SpatialSoftMaxBackwardIdddNS1_26LogSoftMaxBackwardEpilogueEEEvPT_PKT1_S8_jjj,(.L_x_12134 - _ZN2at6native43_GLOBAL__N__9ae7fba5_10_SoftMax_cu_9f978f6327cunn_SpatialSoftMaxBackwardIdddNS1_26LogSoftMaxBackwardEpilogueEEEvPT_PKT1_S8_jjj)
        .other          _ZN2at6native43_GLOBAL__N__9ae7fba5_10_SoftMax_cu_9f978f6327cunn_SpatialSoftMaxBackwardIdddNS1_26LogSoftMaxBackwardEpilogueEEEvPT_PKT1_S8_jjj,@"STO_CUDA_ENTRY STV_DEFAULT"
_ZN2at6native43_GLOBAL__N__9ae7fba5_10_SoftMax_cu_9f978f6327cunn_SpatialSoftMaxBackwardIdddNS1_26LogSoftMaxBackwardEpilogueEEEvPT_PKT1_S8_jjj:
        /* <DEDUP_REMOVED lines=9> */
[----:B------:R-:W-:Y:S01]  /*0090*/  IMAD.U32 R2, RZ, RZ, UR8 ;  /* 0x00000008ff027e24 */ /* 0x000fe2000f8e00ff */
[----:B------:R-:W-:Y:S02]  /*00a0*/  ULOP3.LUT UR4, UR5, 0x1, URZ, 0xc0, !UPT ;  /* 0x0000000105047892 */ /* 0x000fe4000f8ec03f */
[----:B------:R-:W-:Y:S02]  /*00b0*/  ULOP3.LUT UR9, UR5, 0x3, URZ, 0xc0, !UPT ;  /* 0x0000000305097892 */ /* 0x000fe4000f8ec03f */
[----:B------:R-:W-:Y:S01]  /*00c0*/  UIADD3 UR4, -UR4, UR5, URZ ;  /* 0x0000000504047290 */ /* 0x000fe2000fffe13f */
[----:B------:R-:W0:Y:S01]  /*00d0*/  LDC R3, c[0x0][0x4] ;  /* 0x00000100ff037b82 */ /* 0x000e220000000800 */
[----:B------:R-:W-:Y:S01]  /*00e0*/  ULDC UR7, c[0x0][0x10] ;  /* 0x0000040000077ab9 */ /* 0x000fe20000000800 */
[----:B------:R-:W-:-:S02]  /*00f0*/  UIADD3 UR5, UR9, -UR5, URZ ;  /* 0x8000000509057290 */ /* 0x000fc4000fffe03f */
[----:B------:R-:W-:Y:S01]  /*0100*/  UIMAD UR6, UR6, UR7, URZ ;  /* 0x00000007060672a4 */ /* 0x000fe2000f8e023f */
[----:B------:R-:W-:Y:S01]  /*0110*/  ULDC UR14, c[0x0][0x0] ;  /* 0x00000000000e7ab9 */ /* 0x000fe20000000800 */
[----:B0-----:R-:W-:Y:S01]  /*0120*/  IMAD R0, R3, UR10, R0 ;  /* 0x0000000a03007c24 */ /* 0x001fe2000f8e0200 */
[----:B------:R-:W-:-:S09]  /*0130*/  ULDC.64 UR10, c[0x0][0x208] ;  /* 0x00008200000a7ab9 */ /* 0x000fd20000000a00 */
.L_x_9084:
[----:B------:R-:W-:Y:S01]  /*0140*/  ULDC UR7, c[0x0][0x230] ;  /* 0x00008c0000077ab9 */ /* 0x000fe20000000800 */
[----:B------:R-:W-:Y:S01]  /*0150*/  BSSY B1, `(.L_x_9060) ;  /* 0x0000196000017945 */ /* 0x000fe20003800000 */
[----:B------:R-:W-:-:S13]  /*0160*/  ISETP.GE.U32.AND P0, PT, R0, UR7, PT ;  /* 0x0000000700007c0c */ /* 0x000fda000bf06070 */
[----:B01----:R-:W-:Y:S05]  /*0170*/  @P0 BRA `(.L_x_9061) ;  /* 0x00000018004c0947 */ /* 0x003fea0003800000 */
[----:B------:R-:W-:-:S07]  /*0180*/  IMAD.MOV.U32 R3, RZ, RZ, R0 ;  /* 0x000000ffff037224 */ /* 0x000fce00078e0000 */
.L_x_9083:
[----:B0-----:R-:W0:Y:S01]  /*0190*/  LDC R15, c[0x0][0x22c] ;  /* 0x00008b00ff0f7b82 */ /* 0x001e220000000800 */
[----:B------:R-:W-:Y:S01]  /*01a0*/  UISETP.GT.U32.AND UP0, UPT, UR14, 0x1, UPT ;  /* 0x000000010e00788c */ /* 0x000fe2000bf04070 */
[----:B------:R-:W-:Y:S01]  /*01b0*/  BSSY B0, `(.L_x_9062) ;  /* 0x000018b000007945 */ /* 0x000fe20003800000 */
[----:B------:R-:W-:Y:S02]  /*01c0*/  ULDC UR7, c[0x0][0x230] ;  /* 0x00008c0000077ab9 */ /* 0x000fe40000000800 */
[----:B------:R-:W-:Y:S02]  /*01d0*/  IMAD.U32 R4, RZ, RZ, UR7 ;  /* 0x00000007ff047e24 */ /* 0x000fe4000f8e00ff */
[----:B------:R-:W-:Y:S02]  /*01e0*/  PLOP3.LUT P0, PT, PT, PT, UP0, 0x80, 0x0 ;  /* 0x000000000000781c */ /* 0x000fe40003f0f008 */
[----:B0-----:R-:W-:-:S04]  /*01f0*/  IMAD R5, R15, R4, RZ ;  /* 0x000000040f057224 */ /* 0x001fc800078e02ff */
[----:B------:R-:W-:-:S07]  /*0200*/  IMAD R5, R5, R2, R3 ;  /* 0x0000000205057224 */ /* 0x000fce00078e0203 */
[----:B-1----:R-:W-:Y:S05]  /*0210*/  @P0 BRA `(.L_x_9063) ;  /* 0x0000001000340947 */ /* 0x002fea0003800000 */
[----:B------:R-:W0:Y:S01]  /*0220*/  LDC R10, c[0x0][0x22c] ;  /* 0x00008b00ff0a7b82 */ /* 0x000e220000000800 */
[----:B------:R-:W-:Y:S02]  /*0230*/  ISETP.NE.AND P0, PT, R15, RZ, PT ;  /* 0x000000ff0f00720c */ /* 0x000fe40003f05270 */
[----:B------:R-:W-:Y:S02]  /*0240*/  CS2R R8, SRZ ;  /* 0x0000000000087805 */ /* 0x000fe4000001ff00 */
[----:B0-----:R-:W-:-:S09]  /*0250*/  IADD3 R10, R10, -0x1, RZ ;  /* 0xffffffff0a0a7810 */ /* 0x001fd20007ffe0ff */
[----:B------:R-:W-:Y:S05]  /*0260*/  @!P0 BRA `(.L_x_9064) ;  /* 0x0000000000e08947 */ /* 0x000fea0003800000 */
[----:B------:R-:W-:Y:S01]  /*0270*/  ISETP.GE.U32.AND P2, PT, R10, 0x3, PT ;  /* 0x000000030a00780c */ /* 0x000fe20003f46070 */
[----:B------:R-:W-:Y:S01]  /*0280*/  IMAD.MOV.U32 R11, RZ, RZ, RZ ;  /* 0x000000ffff0b7224 */ /* 0x000fe200078e00ff */
[----:B------:R-:W-:Y:S02]  /*0290*/  ISETP.NE.AND P1, PT, RZ, UR9, PT ;  /* 0x00000009ff007c0c */ /* 0x000fe4000bf25270 */
[----:B------:R-:W-:-:S09]  /*02a0*/  CS2R R8, SRZ ;  /* 0x0000000000087805 */ /* 0x000fd2000001ff00 */
[----:B------:R-:W-:Y:S05]  /*02b0*/  @!P2 BRA `(.L_x_9065) ;  /* 0x000000000080a947 */ /* 0x000fea0003800000 */
[----:B------:R-:W0:Y:S01]  /*02c0*/  LDC.64 R6, c[0x0][0x220] ;  /* 0x00008800ff067b82 */ /* 0x000e220000000a00 */
[CC--:B------:R-:W-:Y:S01]  /*02d0*/  IMAD R12, R2.reuse, R15.reuse, 0x3 ;  /* 0x00000003020c7424 */ /* 0x0c0fe200078e020f */
[----:B------:R-:W-:Y:S01]  /*02e0*/  BSSY B2, `(.L_x_9065) ;  /* 0x000001d000027945 */ /* 0x000fe20003800000 */
[CC--:B------:R-:W-:Y:S01]  /*02f0*/  IMAD R13, R2.reuse, R15.reuse, 0x2 ;  /* 0x00000002020d7424 */ /* 0x0c0fe200078e020f */
[----:B------:R-:W-:Y:S01]  /*0300*/  CS2R R8, SRZ ;  /* 0x0000000000087805 */ /* 0x000fe2000001ff00 */
[----:B------:R-:W-:Y:S02]  /*0310*/  IMAD R14, R2, R15, 0x1 ;  /* 0x00000001020e7424 */ /* 0x000fe400078e020f */
[----:B------:R-:W-:Y:S02]  /*0320*/  IMAD.MOV.U32 R11, RZ, RZ, RZ ;  /* 0x000000ffff0b7224 */ /* 0x000fe400078e00ff */
[----:B------:R-:W-:Y:S02]  /*0330*/  IMAD.MOV.U32 R27, RZ, RZ, R5 ;  /* 0x000000ffff1b7224 */ /* 0x000fe400078e0005 */
[----:B------:R-:W-:-:S02]  /*0340*/  IMAD R25, R12, R4, R3 ;  /* 0x000000040c197224 */ /* 0x000fc400078e0203 */
[-CC-:B------:R-:W-:Y:S02]  /*0350*/  IMAD R21, R14, R4.reuse, R3.reuse ;  /* 0x000000040e157224 */ /* 0x180fe400078e0203 */
[----:B------:R-:W-:-:S07]  /*0360*/  IMAD R23, R13, R4, R3 ;  /* 0x000000040d177224 */ /* 0x000fce00078e0203 */
.L_x_9066:
[----:B0-----:R-:W-:-:S04]  /*0370*/  IMAD.WIDE.U32 R12, R27, 0x8, R6 ;  /* 0x000000081b0c7825 */ /* 0x001fc800078e0006 */
[--C-:B------:R-:W-:Y:S02]  /*0380*/  IMAD.WIDE.U32 R14, R21, 0x8, R6.reuse ;  /* 0x00000008150e7825 */ /* 0x100fe400078e0006 */
[----:B------:R-:W2:Y:S02]  /*0390*/  LDG.E.64 R12, desc[UR10][R12.64] ;  /* 0x0000000a0c0c7981 */ /* 0x000ea4000c1e1b00 */
[--C-:B------:R-:W-:Y:S02]  /*03a0*/  IMAD.WIDE.U32 R16, R23, 0x8, R6.reuse ;  /* 0x0000000817107825 */ /* 0x100fe400078e0006 */
[----:B------:R-:W3:Y:S02]  /*03b0*/  LDG.E.64 R14, desc[UR10][R14.64] ;  /* 0x0000000a0e0e7981 */ /* 0x000ee4000c1e1b00 */
[----:B------:R-:W-:Y:S02]  /*03c0*/  IMAD.WIDE.U32 R18, R25, 0x8, R6 ;  /* 0x0000000819127825 */ /* 0x000fe400078e0006 */
[----:B------:R-:W4:Y:S04]  /*03d0*/  LDG.E.64 R16, desc[UR10][R16.64] ;  /* 0x0000000a10107981 */ /* 0x000f28000c1e1b00 */
[----:B------:R-:W5:Y:S01]  /*03e0*/  LDG.E.64 R18, desc[UR10][R18.64] ;  /* 0x0000000a12127981 */ /* 0x000f62000c1e1b00 */
[----:B------:R-:W-:Y:S01]  /*03f0*/  IADD3 R11, R11, 0x4, RZ ;  /* 0x000000040b0b7810 */ /* 0x000fe20007ffe0ff */
[C---:B------:R-:W-:Y:S01]  /*0400*/  IMAD R27, R4.reuse, 0x4, R27 ;  /* 0x00000004041b7824 */ /* 0x040fe200078e021b */
[C---:B------:R-:W-:Y:S01]  /*0410*/  LEA R21, R4.reuse, R21, 0x2 ;  /* 0x0000001504157211 */ /* 0x040fe200078e10ff */
[----:B------:R-:W-:-:S02]  /*0420*/  IMAD R23, R4, 0x4, R23 ;  /* 0x0000000404177824 */ /* 0x000fc400078e0217 */
[----:B------:R-:W-:Y:S01]  /*0430*/  IMAD R25, R4, 0x4, R25 ;  /* 0x0000000404197824 */ /* 0x000fe200078e0219 */
[----:B--2---:R-:W-:Y:S01]  /*0440*/  DADD R8, R12, R8 ;  /* 0x000000000c087229 */ /* 0x004fe20000000008 */
[----:B------:R-:W-:-:S05]  /*0450*/  VIADD R12, R11, UR5 ;  /* 0x000000050b0c7c36 */ /* 0x000fca0008000000 */
[----:B------:R-:W-:Y:S02]  /*0460*/  ISETP.NE.AND P2, PT, R12, RZ, PT ;  /* 0x000000ff0c00720c */ /* 0x000fe40003f45270 */
[----:B---3--:R-:W-:-:S08]  /*0470*/  DADD R8, R8, R14 ;  /* 0x0000000008087229 */ /* 0x008fd0000000000e */
[----:B----4-:R-:W-:-:S08]  /*0480*/  DADD R8, R8, R16 ;  /* 0x0000000008087229 */ /* 0x010fd00000000010 */
[----:B-----5:R-:W-:Y:S01]  /*0490*/  DADD R8, R8, R18 ;  /* 0x0000000008087229 */ /* 0x020fe20000000012 */
[----:B------:R-:W-:Y:S10]  /*04a0*/  @P2 BRA `(.L_x_9066) ;  /* 0xfffffffc00b02947 */ /* 0x000ff4000383ffff */
[----:B------:R-:W-:Y:S05]  /*04b0*/  BSYNC B2 ;  /* 0x0000000000027941 */ /* 0x000fea0003800000 */
.L_x_9065:
[----:B------:R-:W-:Y:S05]  /*04c0*/  @!P1 BRA `(.L_x_9064) ;  /* 0x0000000000489947 */ /* 0x000fea0003800000 */
[----:B------:R-:W0:Y:S01]  /*04d0*/  LDC.64 R12, c[0x0][0x220] ;  /* 0x00008800ff0c7b82 */ /* 0x000e220000000a00 */
[----:B------:R-:W-:-:S04]  /*04e0*/  IMAD R11, R11, R4, R5 ;  /* 0x000000040b0b7224 */ /* 0x000fc800078e0205 */
[----:B0-----:R-:W-:-:S06]  /*04f0*/  IMAD.WIDE.U32 R6, R11, 0x8, R12 ;  /* 0x000000080b067825 */ /* 0x001fcc00078e000c */
[----:B------:R-:W2:Y:S01]  /*0500*/  LDG.E.64 R6, desc[UR10][R6.64] ;  /* 0x0000000a06067981 */ /* 0x000ea2000c1e1b00 */
[----:B------:R-:W-:-:S06]  /*0510*/  UISETP.NE.AND UP0, UPT, UR9, 0x1, UPT ;  /* 0x000000010900788c */ /* 0x000fcc000bf05270 */
[----:B------:R-:W-:Y:S01]  /*0520*/  PLOP3.LUT P1, PT, PT, PT, UP0, 0x80, 0x0 ;  /* 0x000000000000781c */ /* 0x000fe20003f2f008 */
[----:B--2---:R-:W-:-:S12]  /*0530*/  DADD R8, R8, R6 ;  /* 0x0000000008087229 */ /* 0x004fd80000000006 */
[----:B------:R-:W-:Y:S05]  /*0540*/  @!P1 BRA `(.L_x_9064) ;  /* 0x0000000000289947 */ /* 0x000fea0003800000 */
[----:B------:R-:W-:Y:S01]  /*0550*/  UISETP.NE.AND UP0, UPT, UR9, 0x2, UPT ;  /* 0x000000020900788c */ /* 0x000fe2000bf05270 */
[----:B------:R-:W-:-:S05]  /*0560*/  IADD3 R11, R11, R4, RZ ;  /* 0x000000040b0b7210 */ /* 0x000fca0007ffe0ff */
[----:B------:R-:W-:Y:S01]  /*0570*/  PLOP3.LUT P1, PT, PT, PT, UP0, 0x80, 0x0 ;  /* 0x000000000000781c */ /* 0x000fe20003f2f008 */
[----:B------:R-:W-:-:S06]  /*0580*/  IMAD.WIDE.U32 R6, R11, 0x8, R12 ;  /* 0x000000080b067825 */ /* 0x000fcc00078e000c */
[----:B------:R-:W2:Y:S06]  /*0590*/  LDG.E.64 R6, desc[UR10][R6.64] ;  /* 0x0000000a06067981 */ /* 0x000eac000c1e1b00 */
[----:B------:R-:W-:-:S04]  /*05a0*/  @P1 IMAD.IADD R11, R11, 0x1, R4 ;  /* 0x000000010b0b1824 */ /* 0x000fc800078e0204 */
[----:B------:R-:W-:-:S06]  /*05b0*/  @P1 IMAD.WIDE.U32 R12, R11, 0x8, R12 ;  /* 0x000000080b0c1825 */ /* 0x000fcc00078e000c */
[----:B------:R-:W3:Y:S01]  /*05c0*/  @P1 LDG.E.64 R12, desc[UR10][R12.64] ;  /* 0x0000000a0c0c1981 */ /* 0x000ee2000c1e1b00 */
[----:B--2---:R-:W-:-:S08]  /*05d0*/  DADD R8, R8, R6 ;  /* 0x0000000008087229 */ /* 0x004fd00000000006 */
[----:B---3--:R-:W-:-:S11]  /*05e0*/  @P1 DADD R8, R8, R12 ;  /* 0x0000000008081229 */ /* 0x008fd6000000000c */
.L_x_9064:
[----:B------:R-:W-:Y:S05]  /*05f0*/  @!P0 BRA `(.L_x_9067) ;  /* 0x0000001400188947 */ /* 0x000fea0003800000 */
[----:B------:R-:W-:Y:S01]  /*0600*/  ISETP.NE.AND P0, PT, R10, RZ, PT ;  /* 0x000000ff0a00720c */ /* 0x000fe20003f05270 */
[----:B------:R-:W-:-:S12]  /*0610*/  IMAD.MOV.U32 R6, RZ, RZ, RZ ;  /* 0x000000ffff067224 */ /* 0x000fd800078e00ff */
[----:B------:R-:W-:Y:S05]  /*0620*/  @!P0 BRA `(.L_x_9068) ;  /* 0x0000000800008947 */ /* 0x000fea0003800000 */
[----:B------:R-:W-:Y:S01]  /*0630*/  BSSY B2, `(.L_x_9068) ;  /* 0x000007f000027945 */ /* 0x000fe20003800000 */
[----:B------:R-:W-:Y:S01]  /*0640*/  MOV R6, RZ ;  /* 0x000000ff00067202 */ /* 0x000fe20000000f00 */
[----:B------:R-:W-:-:S07]  /*0650*/  IMAD.U32 R7, RZ, RZ, UR4 ;  /* 0x00000004ff077e24 */ /* 0x000fce000f8e00ff */
.L_x_9073:
[----:B0-----:R-:W0:Y:S01]  /*0660*/  LDC.64 R10, c[0x0][0x218] ;  /* 0x00008600ff0a7b82 */ /* 0x001e220000000a00 */
[----:B------:R-:W-:Y:S02]  /*0670*/  ULDC UR7, c[0x0][0x230] ;  /* 0x00008c0000077ab9 */ /* 0x000fe40000000800 */
[----:B------:R-:W-:-:S04]  /*0680*/  IMAD.U32 R4, RZ, RZ, UR7 ;  /* 0x00000007ff047e24 */ /* 0x000fc8000f8e00ff */
[----:B------:R-:W-:Y:S01]  /*0690*/  IMAD R49, R6, R4, R5 ;  /* 0x0000000406317224 */ /* 0x000fe200078e0205 */
[----:B------:R-:W1:Y:S03]  /*06a0*/  LDC.64 R14, c[0x0][0x220] ;  /* 0x00008800ff0e7b82 */ /* 0x000e660000000a00 */
[----:B0-----:R-:W-:-:S06]  /*06b0*/  IMAD.WIDE.U32 R12, R49, 0x8, R10 ;  /* 0x00000008310c7825 */ /* 0x001fcc00078e000a */
[----:B------:R-:W2:Y:S01]  /*06c0*/  LDG.E.64 R12, desc[UR10][R12.64] ;  /* 0x0000000a0c0c7981 */ /* 0x000ea2000c1e1b00 */
[----:B-1----:R-:W-:-:S06]  /*06d0*/  IMAD.WIDE.U32 R16, R49, 0x8, R14 ;  /* 0x0000000831107825 */ /* 0x002fcc00078e000e */
[----:B------:R-:W5:Y:S01]  /*06e0*/  LDG.E.64 R16, desc[UR10][R16.64] ;  /* 0x0000000a10107981 */ /* 0x000f62000c1e1b00 */
[----:B------:R-:W-:Y:S01]  /*06f0*/  HFMA2.MMA R18, -RZ, RZ, 1323, -4.565715789794921875e-05 ;  /* 0x652b82feff127435 */ /* 0x000fe200000001ff */
[----:B------:R-:W-:Y:S01]  /*0700*/  IMAD.MOV.U32 R19, RZ, RZ, 0x3ff71547 ;  /* 0x3ff71547ff137424 */ /* 0x000fe200078e00ff */
[----:B------:R-:W-:Y:S01]  /*0710*/  MOV R23, 0x3fe62e42 ;  /* 0x3fe62e4200177802 */ /* 0x000fe20000000f00 */
[----:B------:R-:W-:Y:S01]  /*0720*/  IMAD.MOV.U32 R22, RZ, RZ, -0x105c611 ;  /* 0xfefa39efff167424 */ /* 0x000fe200078e00ff */
[----:B------:R-:W-:Y:S01]  /*0730*/  HFMA2.MMA R29, -RZ, RZ, 1.642578125, -0.00021207332611083984375 ;  /* 0x3e928af3ff1d7435 */ /* 0x000fe200000001ff */
[----:B------:R-:W-:Y:S01]  /*0740*/  IMAD.MOV.U32 R24, RZ, RZ, 0x3b39803f ;  /* 0x3b39803fff187424 */ /* 0x000fe200078e00ff */
[----:B------:R-:W-:Y:S01]  /*0750*/  UMOV UR18, 0x62401315 ;  /* 0x6240131500127882 */ /* 0x000fe20000000000 */
[----:B------:R-:W-:Y:S01]  /*0760*/  IMAD.MOV.U32 R25, RZ, RZ, 0x3c7abc9e ;  /* 0x3c7abc9eff197424 */ /* 0x000fe200078e00ff */
[----:B------:R-:W-:Y:S01]  /*0770*/  UMOV UR19, 0x3ec71dee ;  /* 0x3ec71dee00137882 */ /* 0x000fe20000000000 */
[----:B------:R-:W-:Y:S01]  /*0780*/  IMAD.MOV.U32 R28, RZ, RZ, -0x35dec16 ;  /* 0xfca213eaff1c7424 */ /* 0x000fe200078e00ff */
[----:B------:R-:W-:Y:S01]  /*0790*/  MOV R41, 0x3fe00000 ;  /* 0x3fe0000000297802 */ /* 0x000fe20000000f00 */
[----:B------:R-:W-:Y:S01]  /*07a0*/  IMAD.MOV.U32 R40, RZ, RZ, 0xb ;  /* 0x0000000bff287424 */ /* 0x000fe200078e00ff */
[----:B------:R-:W-:Y:S01]  /*07b0*/  BSSY B3, `(.L_x_9069) ;  /* 0x000002f000037945 */ /* 0x000fe20003800000 */
[----:B--2---:R-:W-:Y:S01]  /*07c0*/  DFMA R20, R12, R18, 6.75539944105574400000e+15 ;  /* 0x433800000c14742b */ /* 0x004fe20000000012 */
[----:B------:R-:W-:-:S07]  /*07d0*/  FSETP.GEU.FTZ.AND P0, PT, |R13|, 4.1917929649353027344, PT ;  /* 0x4086232b0d00780b */ /* 0x000fce0003f1e200 */
[----:B------:R-:W-:-:S08]  /*07e0*/  DADD R44, R20, -6.75539944105574400000e+15 ;  /* 0xc3380000142c7429 */ /* 0x000fd00000000000 */
[----:B------:R-:W-:-:S08]  /*07f0*/  DFMA R26, R44, -R22, R12 ;  /* 0x800000162c1a722b */ /* 0x000fd0000000000c */
[----:B------:R-:W-:Y:S01]  /*0800*/  DFMA R44, R44, -R24, R26 ;  /* 0x800000182c2c722b */ /* 0x000fe2000000001a */
[----:B------:R-:W-:Y:S01]  /*0810*/  MOV R26, 0x69ce2bdf ;  /* 0x69ce2bdf001a7802 */ /* 0x000fe20000000f00 */
[----:B------:R-:W-:-:S06]  /*0820*/  IMAD.MOV.U32 R27, RZ, RZ, 0x3e5ade15 ;  /* 0x3e5ade15ff1b7424 */ /* 0x000fcc00078e00ff */
[----:B------:R-:W-:-:S08]  /*0830*/  DFMA R30, R44, R26, R28 ;  /* 0x0000001a2c1e722b */ /* 0x000fd0000000001c */
[----:B------:R-:W-:Y:S01]  /*0840*/  DFMA R32, R44, R30, UR18 ;  /* 0x000000122c207e2b */ /* 0x000fe2000800001e */
[----:B------:R-:W-:Y:S01]  /*0850*/  UMOV UR18, 0x14761f65 ;  /* 0x14761f6500127882 */ /* 0x000fe20000000000 */
[----:B------:R-:W-:Y:S01]  /*0860*/  IMAD.MOV.U32 R30, RZ, RZ, 0x7c89eb71 ;  /* 0x7c89eb71ff1e7424 */ /* 0x000fe200078e00ff */
[----:B------:R-:W-:Y:S01]  /*0870*/  UMOV UR19, 0x3f2a01a0 ;  /* 0x3f2a01a000137882 */ /* 0x000fe20000000000 */
[----:B------:R-:W-:-:S06]  /*0880*/  IMAD.MOV.U32 R31, RZ, RZ, 0x3efa0199 ;  /* 0x3efa0199ff1f7424 */ /* 0x000fcc00078e00ff */
[----:B------:R-:W-:-:S08]  /*0890*/  DFMA R32, R44, R32, R30 ;  /* 0x000000202c20722b */ /* 0x000fd0000000001e */
[----:B------:R-:W-:Y:S01]  /*08a0*/  DFMA R34, R44, R32, UR18 ;  /* 0x000000122c227e2b */ /* 0x000fe20008000020 */
[----:B------:R-:W-:Y:S01]  /*08b0*/  MOV R32, 0x1852b7af ;  /* 0x1852b7af00207802 */ /* 0x000fe20000000f00 */
        /* <DEDUP_REMOVED lines=8> */
[----:B------:R-:W-:Y:S01]  /*0940*/  MOV R38, 0x55555511 ;  /* 0x5555551100267802 */ /* 0x000fe20000000f00 */
[----:B------:R-:W-:-:S06]  /*0950*/  IMAD.MOV.U32 R39, RZ, RZ, 0x3fc55555 ;  /* 0x3fc55555ff277424 */ /* 0x000fcc00078e00ff */
[----:B------:R-:W-:-:S08]  /*0960*/  DFMA R42, R44, R42, R38 ;  /* 0x0000002a2c2a722b */ /* 0x000fd00000000026 */
[----:B------:R-:W-:-:S08]  /*0970*/  DFMA R42, R44, R42, R40 ;  /* 0x0000002a2c2a722b */ /* 0x000fd00000000028 */
[----:B------:R-:W-:-:S08]  /*0980*/  DFMA R42, R44, R42, 1 ;  /* 0x3ff000002c2a742b */ /* 0x000fd0000000002a */
[----:B------:R-:W-:Y:S01]  /*0990*/  DFMA R42, R44, R42, 1 ;  /* 0x3ff000002c2a742b */ /* 0x000fe2000000002a */
[----:B------:R-:W0:Y:S09]  /*09a0*/  LDC.64 R44, c[0x0][0x210] ;  /* 0x00008400ff2c7b82 */ /* 0x000e320000000a00 */
[----:B------:R-:W-:-:S02]  /*09b0*/  IMAD R47, R20, 0x100000, R43 ;  /* 0x00100000142f7824 */ /* 0x000fc400078e022b */
        /* <DEDUP_REMOVED lines=10> */
[----:B------:R-:W-:Y:S01]  /*0a60*/  @!P0 IADD3 R20, R20, -R21, RZ ;  /* 0x8000001514148210 */ /* 0x000fe20007ffe0ff */
[----:B------:R-:W-:-:S03]  /*0a70*/  @!P0 IMAD R43, R21, 0x100000, R43 ;  /* 0x00100000152b8824 */ /* 0x000fc600078e022b */
[----:B------:R-:W-:-:S06]  /*0a80*/  @!P0 LEA R13, R20, 0x3ff00000, 0x14 ;  /* 0x3ff00000140d8811 */ /* 0x000fcc00078ea0ff */
[----:B------:R-:W-:-:S11]  /*0a90*/  @!P0 DMUL R46, R42, R12 ;  /* 0x0000000c2a2e8228 */ /* 0x000fd60000000000 */
.L_x_9070:
[----:B------:R-:W-:Y:S05]  /*0aa0*/  BSYNC B3 ;  /* 0x0000000000037941 */ /* 0x000fea0003800000 */
.L_x_9069:
[C---:B------:R-:W-:Y:S01]  /*0ab0*/  IADD3 R21, R49.reuse, R4, RZ ;  /* 0x0000000431157210 */ /* 0x040fe20007ffe0ff */
[----:B-----5:R-:W-:Y:S01]  /*0ac0*/  DFMA R16, R46, -R8, R16 ;  /* 0x800000082e10722b */ /* 0x020fe20000000010 */
[----:B0-----:R-:W-:-:S03]  /*0ad0*/  LEA R12, P0, R49, R44, 0x3 ;  /* 0x0000002c310c7211 */ /* 0x001fc600078018ff */
[----:B------:R-:W-:Y:S01]  /*0ae0*/  IMAD.WIDE.U32 R10, R21, 0x8, R10 ;  /* 0x00000008150a7825 */ /* 0x000fe200078e000a */
[----:B------:R-:W-:-:S05]  /*0af0*/  LEA.HI.X R13, R49, R45, RZ, 0x3, P0 ;  /* 0x0000002d310d7211 */ /* 0x000fca00000f1cff */
[----:B------:R0:W-:Y:S04]  /*0b00*/  STG.E.64 desc[UR10][R12.64], R16 ;  /* 0x000000100c007986 */ /* 0x0001e8000c101b0a */
[----:B------:R-:W2:Y:S01]  /*0b10*/  LDG.E.64 R10, desc[UR10][R10.64] ;  /* 0x0000000a0a0a7981 */ /* 0x000ea2000c1e1b00 */
[----:B------:R-:W-:-:S06]  /*0b20*/  IMAD.WIDE.U32 R14, R21, 0x8, R14 ;  /* 0x00000008150e7825 */ /* 0x000fcc00078e000e */
[----:B------:R-:W5:Y:S01]  /*0b30*/  LDG.E.64 R14, desc[UR10][R14.64] ;  /* 0x0000000a0e0e7981 */ /* 0x000f62000c1e1b00 */
[----:B------:R-:W-:Y:S01]  /*0b40*/  UMOV UR18, 0x62401315 ;  /* 0x6240131500127882 */ /* 0x000fe20000000000 */
[----:B------:R-:W-:Y:S01]  /*0b50*/  UMOV UR19, 0x3ec71dee ;  /* 0x3ec71dee00137882 */ /* 0x000fe20000000000 */
[----:B------:R-:W-:Y:S01]  /*0b60*/  BSSY B3, `(.L_x_9071) ;  /* 0x0000023000037945 */ /* 0x000fe20003800000 */
[----:B--2---:R-:W-:Y:S01]  /*0b70*/  DFMA R18, R10, R18, 6.75539944105574400000e+15 ;  /* 0x433800000a12742b */ /* 0x004fe20000000012 */
[----:B------:R-:W-:-:S07]  /*0b80*/  FSETP.GEU.FTZ.AND P0, PT, |R11|, 4.1917929649353027344, PT ;  /* 0x4086232b0b00780b */ /* 0x000fce0003f1e200 */
[----:B------:R-:W-:-:S08]  /*0b90*/  DADD R42, R18, -6.75539944105574400000e+15 ;  /* 0xc3380000122a7429 */ /* 0x000fd00000000000 */
[----:B------:R-:W-:-:S08]  /*0ba0*/  DFMA R22, R42, -R22, R10 ;  /* 0x800000162a16722b */ /* 0x000fd0000000000a */
[----:B------:R-:W-:-:S08]  /*0bb0*/  DFMA R24, R42, -R24, R22 ;  /* 0x800000182a18722b */ /* 0x000fd00000000016 */
[----:B------:R-:W-:-:S08]  /*0bc0*/  DFMA R26, R24, R26, R28 ;  /* 0x0000001a181a722b */ /* 0x000fd0000000001c */
[----:B------:R-:W-:Y:S01]  /*0bd0*/  DFMA R26, R24, R26, UR18 ;  /* 0x00000012181a7e2b */ /* 0x000fe2000800001a */
[----:B------:R-:W-:Y:S01]  /*0be0*/  UMOV UR18, 0x14761f65 ;  /* 0x14761f6500127882 */ /* 0x000fe20000000000 */
[----:B------:R-:W-:-:S06]  /*0bf0*/  UMOV UR19, 0x3f2a01a0 ;  /* 0x3f2a01a000137882 */ /* 0x000fcc0000000000 */
[----:B------:R-:W-:-:S08]  /*0c00*/  DFMA R26, R24, R26, R30 ;  /* 0x0000001a181a722b */ /* 0x000fd0000000001e */
[----:B------:R-:W-:-:S08]  /*0c10*/  DFMA R26, R24, R26, UR18 ;  /* 0x00000012181a7e2b */ /* 0x000fd0000800001a */
[----:B------:R-:W-:-:S08]  /*0c20*/  DFMA R26, R24, R26, R32 ;  /* 0x0000001a181a722b */ /* 0x000fd00000000020 */
[----:B------:R-:W-:-:S08]  /*0c30*/  DFMA R26, R24, R26, R34 ;  /* 0x0000001a181a722b */ /* 0x000fd00000000022 */
[----:B------:R-:W-:-:S08]  /*0c40*/  DFMA R26, R24, R26, R36 ;  /* 0x0000001a181a722b */ /* 0x000fd00000000024 */
[----:B------:R-:W-:-:S08]  /*0c50*/  DFMA R26, R24, R26, R38 ;  /* 0x0000001a181a722b */ /* 0x000fd00000000026 */
[----:B------:R-:W-:-:S08]  /*0c60*/  DFMA R26, R24, R26, R40 ;  /* 0x0000001a181a722b */ /* 0x000fd00000000028 */
[----:B------:R-:W-:-:S08]  /*0c70*/  DFMA R26, R24, R26, 1 ;  /* 0x3ff00000181a742b */ /* 0x000fd0000000001a */
[----:B------:R-:W-:-:S10]  /*0c80*/  DFMA R26, R24, R26, 1 ;  /* 0x3ff00000181a742b */ /* 0x000fd4000000001a */
[----:B0-----:R-:W-:Y:S02]  /*0c90*/  IMAD R13, R18, 0x100000, R27 ;  /* 0x00100000120d7824 */ /* 0x001fe400078e021b */
        /* <DEDUP_REMOVED lines=9> */
[----:B------:R-:W-:Y:S02]  /*0d30*/  FSEL R12, R22, RZ, P1 ;  /* 0x000000ff160c7208 */ /* 0x000fe40000800000 */
[----:B------:R-:W-:Y:S01]  /*0d40*/  @!P0 IADD3 R16, R18, -R11, RZ ;  /* 0x8000000b12108210 */ /* 0x000fe20007ffe0ff */
[----:B------:R-:W-:-:S03]  /*0d50*/  @!P0 IMAD R11, R11, 0x100000, R27 ;  /* 0x001000000b0b8824 */ /* 0x000fc600078e021b */
[----:B------:R-:W-:Y:S02]  /*0d60*/  @!P0 LEA R17, R16, 0x3ff00000, 0x14 ;  /* 0x3ff0000010118811 */ /* 0x000fe400078ea0ff */
[----:B------:R-:W-:-:S06]  /*0d70*/  @!P0 MOV R16, RZ ;  /* 0x000000ff00108202 */ /* 0x000fcc0000000f00 */
[----:B------:R-:W-:-:S11]  /*0d80*/  @!P0 DMUL R12, R10, R16 ;  /* 0x000000100a0c8228 */ /* 0x000fd60000000000 */
.L_x_9072:
[----:B------:R-:W-:Y:S05]  /*0d90*/  BSYNC B3 ;  /* 0x0000000000037941 */ /* 0x000fea0003800000 */
.L_x_9071:
[----:B------:R-:W-:Y:S01]  /*0da0*/  LEA R44, P0, R21, R44, 0x3 ;  /* 0x0000002c152c7211 */ /* 0x000fe200078018ff */
[----:B-----5:R-:W-:Y:S01]  /*0db0*/  DFMA R14, R12, -R8, R14 ;  /* 0x800000080c0e722b */ /* 0x020fe2000000000e */
[----:B------:R-:W-:Y:S02]  /*0dc0*/  VIADD R7, R7, 0xfffffffe ;  /* 0xfffffffe07077836 */ /* 0x000fe40000000000 */
[----:B------:R-:W-:Y:S01]  /*0dd0*/  LEA.HI.X R45, R21, R45, RZ, 0x3, P0 ;  /* 0x0000002d152d7211 */ /* 0x000fe200000f1cff */
[----:B------:R-:W-:Y:S02]  /*0de0*/  VIADD R6, R6, 0x2 ;  /* 0x0000000206067836 */ /* 0x000fe40000000000 */
[----:B------:R-:W-:Y:S02]  /*0df0*/  ISETP.NE.AND P0, PT, R7, RZ, PT ;  /* 0x000000ff0700720c */ /* 0x000fe40003f05270 */
[----:B------:R0:W-:Y:S11]  /*0e00*/  STG.E.64 desc[UR10][R44.64], R14 ;  /* 0x0000000e2c007986 */ /* 0x0001f6000c101b0a */
[----:B------:R-:W-:Y:S05]  /*0e10*/  @P0 BRA `(.L_x_9073) ;  /* 0xfffffff800100947 */ /* 0x000fea000383ffff */
[----:B------:R-:W-:Y:S05]  /*0e20*/  BSYNC B2 ;  /* 0x0000000000027941 */ /* 0x000fea0003800000 */
.L_x_9068:
[----:B------:R-:W1:Y:S02]  /*0e30*/  LDC R7, c[0x0][0x22c] ;  /* 0x00008b00ff077b82 */ /* 0x000e640000000800 */
[----:B-1----:R-:W-:-:S13]  /*0e40*/  LOP3.LUT P0, RZ, R7, 0x1, RZ, 0xc0, !PT ;  /* 0x0000000107ff7812 */ /* 0x002fda000780c0ff */
[----:B------:R-:W-:Y:S05]  /*0e50*/  @!P0 BRA `(.L_x_9067) ;  /* 0x0000000c00008947 */ /* 0x000fea0003800000 */
[----:B------:R-:W1:Y:S01]  /*0e60*/  LDC.64 R10, c[0x0][0x218] ;  /* 0x00008600ff0a7b82 */ /* 0x000e620000000a00 */
[----:B------:R-:W-:-:S07]  /*0e70*/  IMAD R4, R6, R4, R5 ;  /* 0x0000000406047224 */ /* 0x000fce00078e0205 */
[----:B------:R-:W2:Y:S01]  /*0e80*/  LDC.64 R6, c[0x0][0x220] ;  /* 0x00008800ff067b82 */ /* 0x000ea20000000a00 */
[----:B-1----:R-:W-:-:S06]  /*0e90*/  IMAD.WIDE.U32 R10, R4, 0x8, R10 ;  /* 0x00000008040a7825 */ /* 0x002fcc00078e000a */
[----:B------:R-:W3:Y:S01]  /*0ea0*/  LDG.E.64 R10, desc[UR10][R10.64] ;  /* 0x0000000a0a0a7981 */ /* 0x000ee2000c1e1b00 */
[----:B--2---:R-:W-:-:S06]  /*0eb0*/  IMAD.WIDE.U32 R6, R4, 0x8, R6 ;  /* 0x0000000804067825 */ /* 0x004fcc00078e0006 */
[----:B------:R-:W5:Y:S01]  /*0ec0*/  LDG.E.64 R6, desc[UR10][R6.64] ;  /* 0x0000000a06067981 */ /* 0x000f62000c1e1b00 */
[----:B------:R-:W-:Y:S01]  /*0ed0*/  MOV R12, 0x652b82fe ;  /* 0x652b82fe000c7802 */ /* 0x000fe20000000f00 */
[----:B------:R-:W-:Y:S01]  /*0ee0*/  IMAD.MOV.U32 R13, RZ, RZ, 0x3ff71547 ;  /* 0x3ff71547ff0d7424 */ /* 0x000fe200078e00ff */
[----:B------:R-:W-:Y:S01]  /*0ef0*/  UMOV UR18, 0xfefa39ef ;  /* 0xfefa39ef00127882 */ /* 0x000fe20000000000 */
[----:B------:R-:W-:Y:S01]  /*0f00*/  UMOV UR19, 0x3fe62e42 ;  /* 0x3fe62e4200137882 */ /* 0x000fe20000000000 */
[----:B------:R-:W-:Y:S03]  /*0f10*/  BSSY B2, `(.L_x_9074) ;  /* 0x0000037000027945 */ /* 0x000fe60003800000 */
[----:B---3--:R-:W-:Y:S01]  /*0f20*/  DFMA R12, R10, R12, 6.75539944105574400000e+15 ;  /* 0x433800000a0c742b */ /* 0x008fe2000000000c */
[----:B------:R-:W-:-:S07]  /*0f30*/  FSETP.GEU.FTZ.AND P0, PT, |R11|, 4.1917929649353027344, PT ;  /* 0x4086232b0b00780b */ /* 0x000fce0003f1e200 */
[----:B0-----:R-:W-:-:S08]  /*0f40*/  DADD R14, R12, -6.75539944105574400000e+15 ;  /* 0xc33800000c0e7429 */ /* 0x001fd00000000000 */
        /* <DEDUP_REMOVED lines=48> */
[----:B------:R-:W-:Y:S02]  /*1250*/  @!P0 LEA R13, R12, 0x3ff00000, 0x14 ;  /* 0x3ff000000c0d8811 */ /* 0x000fe400078ea0ff */
[----:B------:R-:W-:-:S06]  /*1260*/  @!P0 MOV R12, RZ ;  /* 0x000000ff000c8202 */ /* 0x000fcc0000000f00 */
[----:B------:R-:W-:-:S11]  /*1270*/  @!P0 DMUL R14, R10, R12 ;  /* 0x0000000c0a0e8228 */ /* 0x000fd60000000000 */
.L_x_9075:
[----:B------:R-:W-:Y:S05]  /*1280*/  BSYNC B2 ;  /* 0x0000000000027941 */ /* 0x000fea0003800000 */
.L_x_9074:
[----:B------:R-:W-:Y:S01]  /*1290*/  ULDC.64 UR18, c[0x0][0x210] ;  /* 0x0000840000127ab9 */ /* 0x000fe20000000a00 */
[----:B-----5:R-:W-:Y:S01]  /*12a0*/  DFMA R6, R14, -R8, R6 ;  /* 0x800000080e06722b */ /* 0x020fe20000000006 */
[----:B------:R-:W-:-:S04]  /*12b0*/  LEA R10, P0, R4, UR18, 0x3 ;  /* 0x00000012040a7c11 */ /* 0x000fc8000f8018ff */
[----:B------:R-:W-:-:S05]  /*12c0*/  LEA.HI.X R11, R4, UR19, RZ, 0x3, P0 ;  /* 0x00000013040b7c11 */ /* 0x000fca00080f1cff */
[----:B------:R1:W-:Y:S01]  /*12d0*/  STG.E.64 desc[UR10][R10.64], R6 ;  /* 0x000000060a007986 */ /* 0x0003e2000c101b0a */
[----:B------:R-:W-:Y:S05]  /*12e0*/  BRA `(.L_x_9067) ;  /* 0x0000000400dc7947 */ /* 0x000fea0003800000 */
.L_x_9063:
[----:B------:R-:W0:Y:S01]  /*12f0*/  S2R R13, SR_TID.X ;  /* 0x00000000000d7919 */ /* 0x000e220000002100 */
[----:B------:R-:W-:Y:S01]  /*1300*/  CS2R R6, SRZ ;  /* 0x0000000000067805 */ /* 0x000fe2000001ff00 */
[----:B------:R-:W1:Y:S01]  /*1310*/  S2R R14, SR_TID.Y ;  /* 0x00000000000e7919 */ /* 0x000e620000002200 */
[----:B0-----:R-:W-:-:S13]  /*1320*/  ISETP.GE.U32.AND P0, PT, R13, R15, PT ;  /* 0x0000000f0d00720c */ /* 0x001fda0003f06070 */
[----:B-1----:R-:W-:Y:S05]  /*1330*/  @P0 BRA `(.L_x_9076) ;  /* 0x0000000000280947 */ /* 0x002fea0003800000 */
[----:B------:R-:W0:Y:S01]  /*1340*/  LDC.64 R10, c[0x0][0x220] ;  /* 0x00008800ff0a7b82 */ /* 0x000e220000000a00 */
[----:B------:R-:W-:Y:S01]  /*1350*/  IMAD.MOV.U32 R12, RZ, RZ, R13 ;  /* 0x000000ffff0c7224 */ /* 0x000fe200078e000d */
[----:B------:R-:W-:-:S07]  /*1360*/  CS2R R6, SRZ ;  /* 0x0000000000067805 */ /* 0x000fce000001ff00 */
.L_x_9077:
[----:B------:R-:W-:-:S04]  /*1370*/  IMAD R9, R12, R4, R5 ;  /* 0x000000040c097224 */ /* 0x000fc800078e0205 */
[----:B0-----:R-:W-:-:S06]  /*1380*/  IMAD.WIDE.U32 R8, R9, 0x8, R10 ;  /* 0x0000000809087825 */ /* 0x001fcc00078e000a */
[----:B------:R-:W2:Y:S01]  /*1390*/  LDG.E.64 R8, desc[UR10][R8.64] ;  /* 0x0000000a08087981 */ /* 0x000ea2000c1e1b00 */
[----:B------:R-:W-:-:S05]  /*13a0*/  VIADD R12, R12, UR14 ;  /* 0x0000000e0c0c7c36 */ /* 0x000fca0008000000 */
[----:B------:R-:W-:Y:S01]  /*13b0*/  ISETP.GE.U32.AND P1, PT, R12, R15, PT ;  /* 0x0000000f0c00720c */ /* 0x000fe20003f26070 */
[----:B--2---:R-:W-:-:S12]  /*13c0*/  DADD R6, R8, R6 ;  /* 0x0000000008067229 */ /* 0x004fd80000000006 */
[----:B------:R-:W-:Y:S05]  /*13d0*/  @!P1 BRA `(.L_x_9077) ;  /* 0xfffffffc00e49947 */ /* 0x000fea000383ffff */
.L_x_9076:
        /* <DEDUP_REMOVED lines=10> */
[----:B------:R-:W-:-:S05]  /*1480*/  IMAD R11, R13, 0x8, R14 ;  /* 0x000000080d0b7824 */ /* 0x000fca00078e020e */
[----:B------:R0:W-:Y:S01]  /*1490*/  STS.64 [R11], R6 ;  /* 0x000000060b007388 */ /* 0x0001e20000000a00 */
[----:B------:R-:W-:Y:S05]  /*14a0*/  @!P1 BRA `(.L_x_9078) ;  /* 0x0000000000289947 */ /* 0x000fea0003800000 */
.L_x_9079:
        /* <DEDUP_REMOVED lines=10> */
.L_x_9078:
[----:B------:R-:W-:Y:S06]  /*1550*/  BAR.SYNC.DEFER_BLOCKING 0x0 ;  /* 0x0000000000007b1d */ /* 0x000fec0000010000 */
[----:B------:R-:W-:Y:S01]  /*1560*/  ULDC UR16, c[0x0][0x230] ;  /* 0x00008c0000107ab9 */ /* 0x000fe20000000800 */
[----:B------:R-:W-:Y:S01]  /*1570*/  ULDC UR15, c[0x0][0x22c] ;  /* 0x00008b00000f7ab9 */ /* 0x000fe20000000800 */
[----:B------:R-:W-:Y:S01]  /*1580*/  ULDC.64 UR12, c[0x0][0x210] ;  /* 0x00008400000c7ab9 */ /* 0x000fe20000000a00 */
[----:B------:R-:W-:Y:S05]  /*1590*/  @P0 BRA `(.L_x_9067) ;  /* 0x0000000400300947 */ /* 0x000fea0003800000 */
[----:B0-----:R0:W1:Y:S01]  /*15a0*/  LDS.64 R6, [R14] ;  /* 0x000000000e067984 */ /* 0x0010620000000a00 */
[----:B------:R-:W2:Y:S01]  /*15b0*/  LDC.64 R8, c[0x0][0x220] ;  /* 0x00008800ff087b82 */ /* 0x000ea20000000a00 */
[----:B------:R-:W-:-:S07]  /*15c0*/  MOV R4, R13 ;  /* 0x0000000d00047202 */ /* 0x000fce0000000f00 */
[----:B0-----:R-:W3:Y:S02]  /*15d0*/  LDC.64 R10, c[0x0][0x218] ;  /* 0x00008600ff0a7b82 */ /* 0x001ee40000000a00 */
.L_x_9082:
[----:B------:R-:W-:-:S04]  /*15e0*/  IMAD R17, R4, UR16, R5 ;  /* 0x0000001004117c24 */ /* 0x000fc8000f8e0205 */
[----:B---3--:R-:W-:-:S06]  /*15f0*/  IMAD.WIDE.U32 R12, R17, 0x8, R10 ;  /* 0x00000008110c7825 */ /* 0x008fcc00078e000a */
[----:B------:R-:W3:Y:S01]  /*1600*/  LDG.E.64 R12, desc[UR10][R12.64] ;  /* 0x0000000a0c0c7981 */ /* 0x000ee2000c1e1b00 */
[----:B--2---:R-:W-:-:S06]  /*1610*/  IMAD.WIDE.U32 R14, R17, 0x8, R8 ;  /* 0x00000008110e7825 */ /* 0x004fcc00078e0008 */
[----:B------:R-:W5:Y:S01]  /*1620*/  LDG.E.64 R14, desc[UR10][R14.64] ;  /* 0x0000000a0e0e7981 */ /* 0x000f62000c1e1b00 */
[----:B------:R-:W-:Y:S01]  /*1630*/  IMAD.MOV.U32 R18, RZ, RZ, 0x652b82fe ;  /* 0x652b82feff127424 */ /* 0x000fe200078e00ff */
[----:B------:R-:W-:Y:S01]  /*1640*/  UMOV UR18, 0xfefa39ef ;  /* 0xfefa39ef00127882 */ /* 0x000fe20000000000 */
[----:B------:R-:W-:Y:S01]  /*1650*/  IMAD.MOV.U32 R19, RZ, RZ, 0x3ff71547 ;  /* 0x3ff71547ff137424 */ /* 0x000fe200078e00ff */
[----:B------:R-:W-:Y:S01]  /*1660*/  UMOV UR19, 0x3fe62e42 ;  /* 0x3fe62e4200137882 */ /* 0x000fe20000000000 */
[----:B------:R-:W-:Y:S01]  /*1670*/  BSSY B2, `(.L_x_9080) ;  /* 0x0000038000027945 */ /* 0x000fe20003800000 */
[----:B------:R-:W-:-:S03]  /*1680*/  LEA R16, P0, R17, UR12, 0x3 ;  /* 0x0000000c11107c11 */ /* 0x000fc6000f8018ff */
[----:B---3--:R-:W-:Y:S01]  /*1690*/  DFMA R18, R12, R18, 6.75539944105574400000e+15 ;  /* 0x433800000c12742b */ /* 0x008fe20000000012 */
        /* <DEDUP_REMOVED lines=53> */
.L_x_9081:
[----:B------:R-:W-:Y:S05]  /*19f0*/  BSYNC B2 ;  /* 0x0000000000027941 */ /* 0x000fea0003800000 */
.L_x_9080:
[----:B-1---5:R-:W-:Y:S01]  /*1a00*/  DFMA R14, -R6, R20, R14 ;  /* 0x00000014060e722b */ /* 0x022fe2000000010e */
[----:B------:R-:W-:Y:S01]  /*1a10*/  LEA.HI.X R17, R17, UR13, RZ, 0x3, P0 ;  /* 0x0000000d11117c11 */ /* 0x000fe200080f1cff */
[----:B------:R-:W-:-:S05]  /*1a20*/  VIADD R4, R4, UR14 ;  /* 0x0000000e04047c36 */ /* 0x000fca0008000000 */
[----:B------:R4:W-:Y:S01]  /*1a30*/  STG.E.64 desc[UR10][R16.64], R14 ;  /* 0x0000000e10007986 */ /* 0x0009e2000c101b0a */
[----:B------:R-:W-:-:S13]  /*1a40*/  ISETP.GE.U32.AND P0, PT, R4, UR15, PT ;  /* 0x0000000f04007c0c */ /* 0x000fda000bf06070 */
[----:B----4-:R-:W-:Y:S05]  /*1a50*/  @!P0 BRA `(.L_x_9082) ;  /* 0xfffffff800e08947 */ /* 0x010fea000383ffff */
.L_x_9067:
[----:B------:R-:W-:Y:S05]  /*1a60*/  BSYNC B0 ;  /* 0x0000000000007941 */ /* 0x000fea0003800000 */
.L_x_9062:
[----:B------:R-:W-:Y:S01]  /*1a70*/  IADD3 R3, R3, UR6, RZ ;  /* 0x0000000603037c10 */ /* 0x000fe2000fffe0ff */
[----:B------:R-:W-:-:S03]  /*1a80*/  ULDC UR7, c[0x0][0x230] ;  /* 0x00008c0000077ab9 */ /* 0x000fc60000000800 */
[----:B------:R-:W-:-:S13]  /*1a90*/  ISETP.GE.U32.AND P0, PT, R3, UR7, PT ;  /* 0x0000000703007c0c */ /* 0x000fda000bf06070 */
[----:B------:R-:W-:Y:S05]  /*1aa0*/  @!P0 BRA `(.L_x_9083) ;  /* 0xffffffe400b88947 */ /* 0x000fea000383ffff */
.L_x_9061:
[----:B------:R-:W-:Y:S05]  /*1ab0*/  BSYNC B1 ;  /* 0x0000000000017941 */ /* 0x000fea0003800000 */
.L_x_9060:
[----:B------:R-:W-:Y:S02]  /*1ac0*/  ULDC UR7, c[0x0][0xc] ;  /* 0x0000030000077ab9 */ /* 0x000fe40000000800 */
[----:B------:R-:W-:Y:S01]  /*1ad0*/  VIADD R2, R2, UR7 ;  /* 0x0000000702027c36 */ /* 0x000fe20008000000 */
[----:B------:R-:W-:-:S04]  /*1ae0*/  ULDC UR7, c[0x0][0x228] ;  /* 0x00008a0000077ab9 */ /* 0x000fc80000000800 */
[----:B------:R-:W-:-:S13]  /*1af0*/  ISETP.GE.U32.AND P0, PT, R2, UR7, PT ;  /* 0x0000000702007c0c */ /* 0x000fda000bf06070 */
[----:B------:R-:W-:Y:S05]  /*1b00*/  @!P0 BRA `(.L_x_9084) ;  /* 0xffffffe4008c8947 */ /* 0x000fea000383ffff */
[----:B------:R-:W-:Y:S05]  /*1b10*/  EXIT ;  /* 0x000000000000794d */ /* 0x000fea0003800000 */
.L_x_9085:
        /* <DEDUP_REMOVED lines=14> */
.L_x_12134:


//--------------------- .text._ZN2at6native43_GLOBAL__N__9ae7fba5_10_SoftMax_cu_9f978f6320cunn_SoftMaxBackwardILi4EN3c108BFloat16EffNS1_26LogSoftMaxBackwardEpilogueEEEvPT0_PKT2_SA_l --------------------------
	.section	.text._ZN2at6native43_GLOBAL__N__9ae7fba5_10_SoftMax_cu_9f978f6320cunn_SoftMaxBackwardILi4EN3c108BFloat16EffNS1_26LogSoftMaxBackwardEpilogueEEEvPT0_PKT2_SA_l,"ax",@progbits
	.align	128
.text._ZN2at6native43_GLOBAL__N__9ae7fba5_10_SoftMax_cu_9f978f6320cunn_SoftMaxBackwardILi4EN3c108BFloat16EffNS1_26LogSoftMaxBackwardEpilogueEEEvPT0_PKT2_SA_l:
        .type           _ZN2at6native43_GLOBAL__N__9ae7fba5_10_SoftMax_cu_9f978f6320cunn_SoftMaxBackwardILi4EN3c108BFloat16EffNS1_26LogSoftMaxBackwardEpilogueEEEvPT0_PKT2_SA_l,@function
        .size           _ZN2at6native43_GLOBAL__N__9ae7fba5_10_SoftMax_cu_9f978f6320cunn_SoftMaxBackwardILi4EN3c108BFloat16EffNS1_26LogSoftMaxBackwardEpilogueEEEvPT0_PKT2_SA_l,(.L_x_12135 - _ZN2at6native43_GLOBAL__N__9ae7fba5_10_SoftMax_cu_9f978f6320cunn_SoftMaxBackwardILi4EN3c108BFloat16EffNS1_26LogSoftMaxBackwardEpilogueEEEvPT0_PKT2_SA_l)
        .other          _ZN2at6native43_GLOBAL__N__9ae7fba5_10_SoftMax_cu_9f978f6320cunn_SoftMaxBackwardILi4EN3c108BFloat16EffNS1_26LogSoftMaxBackwardEpilogueEEEvPT0_PKT2_SA_l,@"STO_CUDA_ENTRY STV_DEFAULT"
_ZN2at6native43_GLOBAL__N__9ae7fba5_10_SoftMax_cu_9f978f6320cunn_SoftMaxBackwardILi4EN3c108BFloat16EffNS1_26LogSoftMaxBackwardEpilogueEEEvPT0_PKT2_SA_l:
        /* <DEDUP_REMOVED lines=58> */
[----:B------:R-:W-:Y:S01]  /*03a0*/  MOV R15, UR11 ;  /* 0x0000000b000f7c02 */ /* 0x000fe20008000f00 */
[----:B------:R-:W-:-:S03]  /*03b0*/  ULEA.HI.X UR7, UR10, UR7, UR5, 0x2, UP1 ;  /* 0x000000070a077291 */ /* 0x000fc600088f1405 */
[----:B------:R-:W-:Y:S02]  /*03c0*/  IMAD.U32 R17, RZ, RZ, UR12 ;  /* 0x0000000cff117e24 */ /* 0x000fe4000f8e00ff */
[----:B--2---:R-:W-:Y:S01]  /*03d0*/  @!P0 FADD.FTZ R9, RZ, R4 ;  /* 0x00000004ff098221 */ /* 0x004fe20000010000 */
[----:B------:R-:W-:Y:S06]  /*03e0*/  BRA `(.L_x_9089) ;  /* 0x0000000000147947 */ /* 0x000fec0003800000 */
.L_x_9088:
[----:B------:R-:W-:Y:S01]  /*03f0*/  HFMA2.MMA R9, -RZ, RZ, 0, 0 ;  /* 0x00000000ff097435 */ /* 0x000fe200000001ff */
[----:B------:R-:W-:Y:S01]  /*0400*/  IMAD.U32 R15, RZ, RZ, UR26 ;  /* 0x0000001aff0f7e24 */ /* 0x000fe2000f8e00ff */
[----:B------:R-:W-:Y:S01]  /*0410*/  UMOV UR6, UR8 ;  /* 0x0000000800067c82 */ /* 0x000fe20008000000 */
[----:B------:R-:W-:Y:S01]  /*0420*/  IMAD.U32 R17, RZ, RZ, UR27 ;  /* 0x0000001bff117e24 */ /* 0x000fe2000f8e00ff */
[----:B------:R-:W-:-:S07]  /*0430*/  UMOV UR7, UR9 ;  /* 0x0000000900077c82 */ /* 0x000fce0008000000 */
.L_x_9089:
[----:B------:R-:W1:Y:S01]  /*0440*/  LDC R2, c[0x0][RZ] ;  /* 0x00000000ff027b82 */ /* 0x000e620000000800 */
[----:B------:R-:W-:Y:S01]  /*0450*/  ISETP.NE.U32.AND P0, PT, R17, RZ, PT ;  /* 0x000000ff1100720c */ /* 0x000fe20003f05070 */
[----:B-1----:R-:W-:-:S12]  /*0460*/  IMAD.SHL.U32 R8, R2, 0x4, RZ ;  /* 0x0000000402087824 */ /* 0x002fd800078e00ff */
[----:B------:R-:W-:Y:S05]  /*0470*/  @!P0 BRA `(.L_x_9090) ;  /* 0x00000000000c8947 */ /* 0x000fea0003800000 */
[----:B------:R-:W-:-:S07]  /*0480*/  MOV R12, 0x4a0 ;  /* 0x000004a0000c7802 */ /* 0x000fce0000000f00 */
[----:B0-----:R-:W-:Y:S05]  /*0490*/  CALL.REL.NOINC `($__internal_48_$__cuda_sm20_rem_s64) ;  /* 0x0000003800547944 */ /* 0x001fea0003c00000 */
[----:B------:R-:W-:Y:S05]  /*04a0*/  BRA `(.L_x_9091) ;  /* 0x0000000000487947 */ /* 0x000fea0003800000 */
.L_x_9090:
[----:B------:R-:W1:Y:S01]  /*04b0*/  I2F.U32.RP R6, R8 ;  /* 0x0000000800067306 */ /* 0x000e620000209000 */
[----:B------:R-:W-:Y:S01]  /*04c0*/  IMAD.MOV R7, RZ, RZ, -R8 ;  /* 0x000000ffff077224 */ /* 0x000fe200078e0a08 */
[----:B------:R-:W-:Y:S02]  /*04d0*/  ISETP.NE.U32.AND P1, PT, R8, RZ, PT ;  /* 0x000000ff0800720c */ /* 0x000fe40003f25070 */
[----:B------:R-:W-:-:S04]  /*04e0*/  MOV R11, RZ ;  /* 0x000000ff000b7202 */ /* 0x000fc80000000f00 */
[----:B-1----:R-:W1:Y:S02]  /*04f0*/  MUFU.RCP R6, R6 ;  /* 0x0000000600067308 */ /* 0x002e640000001000 */
[----:B-1----:R-:W-:-:S06]  /*0500*/  VIADD R4, R6, 0xffffffe ;  /* 0x0ffffffe06047836 */ /* 0x002fcc0000000000 */
[----:B------:R1:W2:Y:S02]  /*0510*/  F2I.FTZ.U32.TRUNC.NTZ R5, R4 ;  /* 0x0000000400057305 */ /* 0x0002a4000021f000 */
[----:B-1----:R-:W-:Y:S01]  /*0520*/  HFMA2.MMA R4, -RZ, RZ, 0, 0 ;  /* 0x00000000ff047435 */ /* 0x002fe200000001ff */
[----:B--2---:R-:W-:-:S09]  /*0530*/  IMAD R7, R7, R5, RZ ;  /* 0x0000000507077224 */ /* 0x004fd200078e02ff */
        /* <DEDUP_REMOVED lines=9> */
.L_x_9091:
        /* <DEDUP_REMOVED lines=13> */
[----:B------:R-:W-:Y:S01]  /*06a0*/  MOV R21, R13 ;  /* 0x0000000d00157202 */ /* 0x000fe20000000f00 */
[----:B------:R-:W-:-:S07]  /*06b0*/  IMAD.MOV.U32 R16, RZ, RZ, RZ ;  /* 0x000000ffff107224 */ /* 0x000fce00078e00ff */
.L_x_9094:
        /* <DEDUP_REMOVED lines=14> */
.L_x_9093:
[----:B------:R-:W-:Y:S05]  /*07a0*/  BSYNC B1 ;  /* 0x0000000000017941 */ /* 0x000fea0003800000 */
.L_x_9092:
        /* <DEDUP_REMOVED lines=8> */
[----:B------:R-:W-:Y:S05]  /*0830*/  CALL.REL.NOINC `($__internal_47_$__cuda_sm20_div_u64) ;  /* 0x0000003000607944 */ /* 0x000fea0003c00000 */
[----:B------:R-:W-:Y:S01]  /*0840*/  MOV R4, R6 ;  /* 0x0000000600047202 */ /* 0x000fe20000000f00 */
[----:B------:R-:W-:Y:S01]  /*0850*/  IMAD.MOV.U32 R5, RZ, RZ, R7 ;  /* 0x000000ffff057224 */ /* 0x000fe200078e0007 */
[----:B------:R-:W-:Y:S06]  /*0860*/  BRA `(.L_x_9098) ;  /* 0x00000000004c7947 */ /* 0x000fec0003800000 */
.L_x_9097:
[----:B------:R-:W0:Y:S01]  /*0870*/  I2F.U32.RP R6, R2 ;  /* 0x0000000200067306 */ /* 0x000e220000209000 */
[----:B------:R-:W-:-:S07]  /*0880*/  ISETP.NE.U32.AND P3, PT, R2, RZ, PT ;  /* 0x000000ff0200720c */ /* 0x000fce0003f65070 */
[----:B0-----:R-:W0:Y:S02]  /*0890*/  MUFU.RCP R6, R6 ;  /* 0x0000000600067308 */ /* 0x001e240000001000 */
[----:B0-----:R-:W-:-:S06]  /*08a0*/  VIADD R4, R6, 0xffffffe ;  /* 0x0ffffffe06047836 */ /* 0x001fcc0000000000 */
[----:B------:R0:W1:Y:S02]  /*08b0*/  F2I.FTZ.U32.TRUNC.NTZ R5, R4 ;  /* 0x0000000400057305 */ /* 0x000064000021f000 */
[----:B0-----:R-:W-:Y:S01]  /*08c0*/  HFMA2.MMA R4, -RZ, RZ, 0, 0 ;  /* 0x00000000ff047435 */ /* 0x001fe200000001ff */
[----:B-1----:R-:W-:-:S04]  /*08d0*/  IMAD.MOV R7, RZ, RZ, -R5 ;  /* 0x000000ffff077224 */ /* 0x002fc800078e0a05 */
[----:B------:R-:W-:-:S05]  /*08e0*/  IMAD R7, R7, R2, RZ ;  /* 0x0000000207077224 */ /* 0x000fca00078e02ff */
[----:B------:R-:W-:-:S06]  /*08f0*/  IMAD.HI.U32 R12, R5, R7, R4 ;  /* 0x00000007050c7227 */ /* 0x000fcc00078e0004 */
[----:B------:R-:W-:-:S04]  /*0900*/  IMAD.HI.U32 R4, R12, R21, RZ ;  /* 0x000000150c047227 */ /* 0x000fc800078e00ff */
[----:B------:R-:W-:-:S04]  /*0910*/  IMAD.MOV R5, RZ, RZ, -R4 ;  /* 0x000000ffff057224 */ /* 0x000fc800078e0a04 */
[----:B------:R-:W-:Y:S02]  /*0920*/  IMAD R21, R2, R5, R21 ;  /* 0x0000000502157224 */ /* 0x000fe400078e0215 */
[----:B------:R-:W-:-:S03]  /*0930*/  IMAD.MOV.U32 R5, RZ, RZ, RZ ;  /* 0x000000ffff057224 */ /* 0x000fc600078e00ff */
[----:B------:R-:W-:-:S13]  /*0940*/  ISETP.GE.U32.AND P1, PT, R21, R2, PT ;  /* 0x000000021500720c */ /* 0x000fda0003f26070 */
[----:B------:R-:W-:Y:S02]  /*0950*/  @P1 IMAD.IADD R21, R21, 0x1, -R2 ;  /* 0x0000000115151824 */ /* 0x000fe400078e0a02 */
[----:B------:R-:W-:-:S03]  /*0960*/  @P1 VIADD R4, R4, 0x1 ;  /* 0x0000000104041836 */ /* 0x000fc60000000000 */
[----:B------:R-:W-:-:S13]  /*0970*/  ISETP.GE.U32.AND P2, PT, R21, R2, PT ;  /* 0x000000021500720c */ /* 0x000fda0003f46070 */
[----:B------:R-:W-:Y:S02]  /*0980*/  @P2 IADD3 R4, R4, 0x1, RZ ;  /* 0x0000000104042810 */ /* 0x000fe40007ffe0ff */
[----:B------:R-:W-:-:S07]  /*0990*/  @!P3 LOP3.LUT R4, RZ, R2, RZ, 0x33, !PT ;  /* 0x00000002ff04b212 */ /* 0x000fce00078e33ff */
.L_x_9098:
[----:B------:R-:W-:Y:S05]  /*09a0*/  BSYNC B1 ;  /* 0x0000000000017941 */ /* 0x000fea0003800000 */
.L_x_9096:
        /* <DEDUP_REMOVED lines=13> */
.L_x_9101:
        /* <DEDUP_REMOVED lines=12> */
.L_x_9100:
[----:B------:R-:W-:Y:S05]  /*0b40*/  BSYNC B1 ;  /* 0x0000000000017941 */ /* 0x000fea0003800000 */
.L_x_9099:
[----:B------:R-:W-:Y:S05]  /*0b50*/  @!P1 BRA `(.L_x_9095) ;  /* 0x0000000400ac9947 */ /* 0x000fea0003800000 */
[C---:B------:R-:W-:Y:S01]  /*0b60*/  LEA R12, P1, R19.reuse, UR6, 0x2 ;  /* 0x00000006130c7c11 */ /* 0x040fe2000f8210ff */
[----:B------:R-:W-:Y:S01]  /*0b70*/  BSSY B1, `(.L_x_9102) ;  /* 0x000001b000017945 */ /* 0x000fe20003800000 */
[----:B------:R-:W-:Y:S01]  /*0b80*/  IMAD.SHL.U32 R21, R2, 0x4, RZ ;  /* 0x0000000402157824 */ /* 0x000fe200078e00ff */
[----:B------:R-:W-:Y:S02]  /*0b90*/  SHF.R.U32.HI R23, RZ, 0x1e, R2 ;  /* 0x0000001eff177819 */ /* 0x000fe40000011602 */
[----:B------:R-:W-:-:S08]  /*0ba0*/  LEA.HI.X R13, R19, UR7, R8, 0x2, P1 ;  /* 0x00000007130d7c11 */ /* 0x000fd000088f1408 */
.L_x_9103:
[----:B------:R-:W-:Y:S02]  /*0bb0*/  IADD3 R10, P1, R21, R12, RZ ;  /* 0x0000000c150a7210 */ /* 0x000fe40007f3e0ff */
[----:B------:R-:W2:Y:S03]  /*0bc0*/  LDG.E R12, desc[UR14][R12.64] ;  /* 0x0000000e0c0c7981 */ /* 0x000ea6000c1e1900 */
[----:B------:R-:W-:Y:S01]  /*0bd0*/  IMAD.X R11, R23, 0x1, R13, P1 ;  /* 0x00000001170b7824 */ /* 0x000fe200008e060d */
[----:B------:R-:W-:-:S04]  /*0be0*/  IADD3 R6, P1, R21, R10, RZ ;  /* 0x0000000a15067210 */ /* 0x000fc80007f3e0ff */
[----:B------:R-:W-:Y:S01]  /*0bf0*/  IADD3.X R7, R23, R11, RZ, P1, !PT ;  /* 0x0000000b17077210 */ /* 0x000fe20000ffe4ff */
[----:B------:R-:W3:Y:S01]  /*0c00*/  LDG.E R10, desc[UR14][R10.64] ;  /* 0x0000000e0a0a7981 */ /* 0x000ee2000c1e1900 */
[----:B------:R-:W-:-:S03]  /*0c10*/  IADD3 R4, P1, R21, R6, RZ ;  /* 0x0000000615047210 */ /* 0x000fc60007f3e0ff */
[----:B------:R-:W4:Y:S02]  /*0c20*/  LDG.E R6, desc[UR14][R6.64] ;  /* 0x0000000e06067981 */ /* 0x000f24000c1e1900 */
[----:B------:R-:W-:-:S05]  /*0c30*/  IMAD.X R5, R23, 0x1, R7, P1 ;  /* 0x0000000117057824 */ /* 0x000fca00008e0607 */
        /* <DEDUP_REMOVED lines=9> */
[----:B---3--:R-:W-:-:S04]  /*0cd0*/  FADD.FTZ R9, R9, R10 ;  /* 0x0000000a09097221 */ /* 0x008fc80000010000 */
[----:B----4-:R-:W-:Y:S01]  /*0ce0*/  FADD.FTZ R9, R9, R6 ;  /* 0x0000000609097221 */ /* 0x010fe20000010000 */
[----:B------:R-:W-:-:S03]  /*0cf0*/  IMAD.X R13, R23, 0x1, R5, P2 ;  /* 0x00000001170d7824 */ /* 0x000fc600010e0605 */
[----:B-----5:R-:W-:Y:S01]  /*0d00*/  FADD.FTZ R9, R9, R14 ;  /* 0x0000000e09097221 */ /* 0x020fe20000010000 */
[----:B------:R-:W-:Y:S06]  /*0d10*/  @!P1 BRA `(.L_x_9103) ;  /* 0xfffffffc00a49947 */ /* 0x000fec000383ffff */
[----:B------:R-:W-:Y:S05]  /*0d20*/  BSYNC B1 ;  /* 0x0000000000017941 */ /* 0x000fea0003800000 */
.L_x_9102:
[----:B------:R-:W-:Y:S05]  /*0d30*/  BRA `(.L_x_9095) ;  /* 0x0000000400347947 */ /* 0x000fea0003800000 */
.L_x_9087:
[----:B------:R-:W0:Y:S01]  /*0d40*/  S2R R4, SR_TID.X ;  /* 0x0000000000047919 */ /* 0x000e220000002100 */
[----:B------:R-:W-:Y:S01]  /*0d50*/  ISETP.NE.AND P0, PT, RZ, UR25, PT ;  /* 0x00000019ff007c0c */ /* 0x000fe2000bf05270 */
[----:B------:R-:W-:-:S12]  /*0d60*/  IMAD.U32 R2, RZ, RZ, UR26 ;  /* 0x0000001aff027e24 */ /* 0x000fd8000f8e00ff */
[----:B------:R-:W-:Y:S05]  /*0d70*/  @!P0 BRA `(.L_x_9104) ;  /* 0x0000000000608947 */ /* 0x000fea0003800000 */
[----:B------:R-:W-:Y:S01]  /*0d80*/  IADD3 R5, R2, UR25, RZ ;  /* 0x0000001902057c10 */ /* 0x000fe2000fffe0ff */
[----:B------:R-:W-:Y:S02]  /*0d90*/  IMAD.U32 R6, RZ, RZ, UR10 ;  /* 0x0000000aff067e24 */ /* 0x000fe4000f8e00ff */
[----:B------:R-:W-:Y:S01]  /*0da0*/  IMAD.U32 R7, RZ, RZ, UR11 ;  /* 0x0000000bff077e24 */ /* 0x000fe2000f8e00ff */
[----:B0-----:R-:W-:Y:S01]  /*0db0*/  ISETP.GE.AND P0, PT, R4, R5, PT ;  /* 0x000000050400720c */ /* 0x001fe20003f06270 */
[----:B------:R-:W-:-:S03]  /*0dc0*/  IMAD.U32 R9, RZ, RZ, UR12 ;  /* 0x0000000cff097e24 */ /* 0x000fc6000f8e00ff */
        /* <DEDUP_REMOVED lines=8> */
[----:B------:R-:W-:Y:S01]  /*0e50*/  HFMA2.MMA R9, -RZ, RZ, 0, 0 ;  /* 0x00000000ff097435 */ /* 0x000fe200000001ff */
[----:B------:R-:W-:Y:S02]  /*0e60*/  UIADD3 UR10, UP0, UP1, -UR25, UR10, UR11 ;  /* 0x0000000a190a7290 */ /* 0x000fe4000f91e10b */
[C---:B------:R-:W-:Y:S02]  /*0e70*/  VIMNMX.U32 R2, R5.reuse, UR11, PT ;  /* 0x0000000b05027c48 */ /* 0x040fe4000bfe0000 */
[----:B------:R-:W-:Y:S02]  /*0e80*/  UIADD3.X UR5, UR12, -0x1, URZ, UP0, UP1 ;  /* 0xffffffff0c057890 */ /* 0x000fe400087e243f */
[----:B------:R-:W-:Y:S01]  /*0e90*/  ULEA UR6, UP0, UR10, UR6, 0x2 ;  /* 0x000000060a067291 */ /* 0x000fe2000f80103f */
[----:B------:R-:W-:-:S03]  /*0ea0*/  IMAD.IADD R2, R5, 0x1, -R2 ;  /* 0x0000000105027824 */ /* 0x000fc600078e0a02 */
[----:B------:R-:W-:Y:S02]  /*0eb0*/  ULEA.HI.X UR7, UR10, UR7, UR5, 0x2, UP0 ;  /* 0x000000070a077291 */ /* 0x000fe400080f1405 */
[----:B------:R-:W-:-:S04]  /*0ec0*/  IMAD.U32 R10, RZ, RZ, UR6 ;  /* 0x00000006ff0a7e24 */ /* 0x000fc8000f8e00ff */
[----:B------:R-:W-:Y:S02]  /*0ed0*/  IMAD.U32 R11, RZ, RZ, UR7 ;  /* 0x00000007ff0b7e24 */ /* 0x000fe4000f8e00ff */
[----:B--2---:R-:W-:Y:S01]  /*0ee0*/  @!P0 FADD.FTZ R9, RZ, R6 ;  /* 0x00000006ff098221 */ /* 0x004fe20000010000 */
[----:B------:R-:W-:Y:S06]  /*0ef0*/  BRA `(.L_x_9105) ;  /* 0x00000000000c7947 */ /* 0x000fec0003800000 */
.L_x_9104:
[----:B------:R-:W-:Y:S01]  /*0f00*/  MOV R9, RZ ;  /* 0x000000ff00097202 */ /* 0x000fe20000000f00 */
[----:B------:R-:W-:Y:S02]  /*0f10*/  IMAD.U32 R10, RZ, RZ, UR8 ;  /* 0x00000008ff0a7e24 */ /* 0x000fe4000f8e00ff */
[----:B------:R-:W-:-:S07]  /*0f20*/  IMAD.U32 R11, RZ, RZ, UR9 ;  /* 0x00000009ff0b7e24 */ /* 0x000fce000f8e00ff */
.L_x_9105:
        /* <DEDUP_REMOVED lines=19> */
[----:B------:R-:W-:Y:S02]  /*1060*/  @P0 IADD3 R7, R7, -UR5, RZ ;  /* 0x8000000507070c10 */ /* 0x000fe4000fffe0ff */
        /* <DEDUP_REMOVED lines=8> */
.L_x_9108:
        /* <DEDUP_REMOVED lines=10> */
.L_x_9107:
[----:B------:R-:W-:Y:S05]  /*1190*/  BSYNC B1 ;  /* 0x0000000000017941 */ /* 0x000fea0003800000 */
.L_x_9106:
[----:B------:R-:W-:Y:S05]  /*11a0*/  @P2 BRA `(.L_x_9095) ;  /* 0x0000000000182947 */ /* 0x000fea0003800000 */
.L_x_9109:
[----:B------:R-:W-:-:S06]  /*11b0*/  IMAD.WIDE R4, R15, 0x4, R10 ;  /* 0x000000040f047825 */ /* 0x000fcc00078e020a */
[----:B------:R-:W2:Y:S01]  /*11c0*/  LDG.E R4, desc[UR14][R4.64] ;  /* 0x0000000e04047981 */ /* 0x000ea2000c1e1900 */
[----:B------:R-:W-:-:S05]  /*11d0*/  VIADD R15, R15, UR6 ;  /* 0x000000060f0f7c36 */ /* 0x000fca0008000000 */
[----:B------:R-:W-:Y:S01]  /*11e0*/  ISETP.GE.AND P1, PT, R15, R2, PT ;  /* 0x000000020f00720c */ /* 0x000fe20003f26270 */
[----:B--2---:R-:W-:-:S12]  /*11f0*/  FADD.FTZ R9, R4, R9 ;  /* 0x0000000904097221 */ /* 0x004fd80000010000 */
[----:B------:R-:W-:Y:S05]  /*1200*/  @!P1 BRA `(.L_x_9109) ;  /* 0xfffffffc00e89947 */ /* 0x000fea000383ffff */
.L_x_9095:
[----:B------:R-:W-:Y:S05]  /*1210*/  BSYNC B0 ;  /* 0x0000000000007941 */ /* 0x000fea0003800000 */
.L_x_9086:
[----:B------:R-:W0:Y:S01]  /*1220*/  S2R R21, SR_TID.X ;  /* 0x0000000000157919 */ /* 0x000e220000002100 */
[----:B------:R-:W1:Y:S01]  /*1230*/  S2UR UR6, SR_CgaCtaId ;  /* 0x00000000000679c3 */ /* 0x000e620000008800 */
[----:B------:R-:W-:-:S07]  /*1240*/  UMOV UR5, 0x400 ;  /* 0x0000040000057882 */ /* 0x000fce0000000000 */
[----:B------:R-:W-:Y:S08]  /*1250*/  BAR.SYNC.DEFER_BLOCKING 0x0 ;  /* 0x0000000000007b1d */ /* 0x000ff00000010000 */
[----:B------:R-:W2:Y:S01]  /*1260*/  LDC R20, c[0x0][RZ] ;  /* 0x00000000ff147b82 */ /* 0x000ea20000000800 */
[----:B-1----:R-:W-:Y:S01]  /*1270*/  ULEA UR6, UR6, UR5, 0x18 ;  /* 0x0000000506067291 */ /* 0x002fe2000f8ec03f */
[----:B0-----:R-:W-:-:S02]  /*1280*/  ISETP.GT.U32.AND P1, PT, R21, 0x1f, PT ;  /* 0x0000001f1500780c */ /* 0x001fc40003f24070 */
[----:B------:R-:W-:Y:S02]  /*1290*/  SHF.L.U32 R2, R21, 0x2, RZ ;  /* 0x0000000215027819 */ /* 0x000fe400000006ff */
[----:B--2---:R-:W-:-:S04]  /*12a0*/  SHF.R.U32.HI R23, RZ, 0x5, R20 ;  /* 0x00000005ff177819 */ /* 0x004fc80000011614 */
        /* <DEDUP_REMOVED lines=53> */
.L_x_9110:
        /* <DEDUP_REMOVED lines=10> */
[----:B------:R-:W-:Y:S01]  /*16a0*/  HFMA2.MMA R19, -RZ, RZ, 0, 0 ;  /* 0x00000000ff137435 */ /* 0x000fe200000001ff */
[----:B------:R-:W-:Y:S02]  /*16b0*/  LOP3.LUT R22, R23, 0x3, RZ, 0xc0, !PT ;  /* 0x0000000317167812 */ /* 0x000fe400078ec0ff */
        /* <DEDUP_REMOVED lines=12> */
.L_x_9117:
        /* <DEDUP_REMOVED lines=25> */
.L_x_9116:
        /* <DEDUP_REMOVED lines=16> */
.L_x_9118:
[----:B------:R-:W-:-:S13]  /*1a10*/  ISETP.NE.OR P1, PT, R23, RZ, P1 ;  /* 0x000000ff1700720c */ /* 0x000fda0000f25670 */
[----:B------:R-:W-:Y:S05]  /*1a20*/  @!P1 BRA `(.L_x_9114) ;  /* 0x0000000000289947 */ /* 0x000fea0003800000 */
.L_x_9115:
        /* <DEDUP_REMOVED lines=10> */
.L_x_9114:
[----:B------:R-:W-:-:S13]  /*1ad0*/  ISETP.NE.AND P1, PT, R22, RZ, PT ;  /* 0x000000ff1600720c */ /* 0x000fda0003f25270 */
[----:B------:R-:W-:Y:S05]  /*1ae0*/  @!P1 BRA `(.L_x_9113) ;  /* 0x00000000001c9947 */ /* 0x000fea0003800000 */
[----:B------:R-:W-:-:S12]  /*1af0*/  ULEA UR5, UR5, UR6, 0x2 ;  /* 0x0000000605057291 */ /* 0x000fd8000f8e103f */
.L_x_9119:
[----:B------:R-:W2:Y:S01]  /*1b00*/  LDS R4, [UR5] ;  /* 0x00000005ff047984 */ /* 0x000ea20008000800 */
[----:B------:R-:W-:Y:S01]  /*1b10*/  VIADD R22, R22, 0xffffffff ;  /* 0xffffffff16167836 */ /* 0x000fe20000000000 */
[----:B------:R-:W-:-:S04]  /*1b20*/  UIADD3 UR5, UR5, 0x4, URZ ;  /* 0x0000000405057890 */ /* 0x000fc8000fffe03f */
[----:B------:R-:W-:Y:S01]  /*1b30*/  ISETP.NE.AND P1, PT, R22, RZ, PT ;  /* 0x000000ff1600720c */ /* 0x000fe20003f25270 */
[----:B--2---:R-:W-:-:S12]  /*1b40*/  FADD.FTZ R19, R4, R19 ;  /* 0x0000001304137221 */ /* 0x004fd80000010000 */
[----:B------:R-:W-:Y:S05]  /*1b50*/  @P1 BRA `(.L_x_9119) ;  /* 0xfffffffc00e81947 */ /* 0x000fea000383ffff */
.L_x_9113:
[----:B------:R2:W-:Y:S02]  /*1b60*/  STS [UR6], R19 ;  /* 0x00000013ff007988 */ /* 0x0005e40008000806 */
.L_x_9112:
[----:B------:R-:W-:Y:S05]  /*1b70*/  BSYNC B0 ;  /* 0x0000000000007941 */ /* 0x000fea0003800000 */
.L_x_9111:
        /* <DEDUP_REMOVED lines=19> */
[----:B------:R-:W-:Y:S01]  /*1cb0*/  SHF.L.U32 R0, R20, 0x2, RZ ;  /* 0x0000000214007819 */ /* 0x000fe200000006ff */
[----:B------:R-:W1:Y:S01]  /*1cc0*/  LDC R3, c[0x0][0x228] ;  /* 0x00008a00ff037b82 */ /* 0x000e620000000800 */
[----:B------:R-:W-:Y:S01]  /*1cd0*/  BSSY B0, `(.L_x_9122) ;  /* 0x000005e000007945 */ /* 0x000fe20003800000 */
[----:B------:R-:W-:Y:S01]  /*1ce0*/  IMAD.MOV.U32 R26, RZ, RZ, R21 ;  /* 0x000000ffff1a7224 */ /* 0x000fe200078e0015 */
[----:B0-----:R-:W0:Y:S01]  /*1cf0*/  I2F.U32.RP R2, R0 ;  /* 0x0000000000027306 */ /* 0x001e220000209000 */
[----:B------:R-:W-:Y:S01]  /*1d00*/  IMAD.MOV R7, RZ, RZ, -R0 ;  /* 0x000000ffff077224 */ /* 0x000fe200078e0a00 */
[----:B------:R-:W-:-:S06]  /*1d10*/  ISETP.NE.U32.AND P1, PT, R0, RZ, PT ;  /* 0x000000ff0000720c */ /* 0x000fcc0003f25070 */
[----:B0-----:R-:W0:Y:S02]  /*1d20*/  MUFU.RCP R2, R2 ;  /* 0x0000000200027308 */ /* 0x001e240000001000 */
[----:B0-----:R-:W-:-:S06]  /*1d30*/  VIADD R4, R2, 0xffffffe ;  /* 0x0ffffffe02047836 */ /* 0x001fcc0000000000 */
[----:B------:R0:W3:Y:S02]  /*1d40*/  F2I.FTZ.U32.TRUNC.NTZ R5, R4 ;  /* 0x0000000400057305 */ /* 0x0000e4000021f000 */
[----:B0-----:R-:W-:Y:S02]  /*1d50*/  IMAD.MOV.U32 R4, RZ, RZ, RZ ;  /* 0x000000ffff047224 */ /* 0x001fe400078e00ff */
[----:B---3--:R-:W-:-:S04]  /*1d60*/  IMAD R7, R7, R5, RZ ;  /* 0x0000000507077224 */ /* 0x008fc800078e02ff */
[----:B------:R-:W-:Y:S01]  /*1d70*/  IMAD.HI.U32 R6, R5, R7, R4 ;  /* 0x0000000705067227 */ /* 0x000fe200078e0004 */
[----:B-1----:R-:W-:Y:S01]  /*1d80*/  SHF.R.S32.HI R4, RZ, 0x1f, R3 ;  /* 0x0000001fff047819 */ /* 0x002fe20000011403 */
[----:B------:R-:W-:-:S04]  /*1d90*/  HFMA2.MMA R7, -RZ, RZ, 0, 0 ;  /* 0x00000000ff077435 */ /* 0x000fc800000001ff */
[----:B------:R-:W-:-:S05]  /*1da0*/  IMAD.HI.U32 R6, R6, R3, RZ ;  /* 0x0000000306067227 */ /* 0x000fca00078e00ff */
[----:B------:R-:W-:-:S05]  /*1db0*/  IADD3 R6, -R6, RZ, RZ ;  /* 0x000000ff06067210 */ /* 0x000fca0007ffe1ff */
[----:B------:R-:W-:-:S05]  /*1dc0*/  IMAD R5, R0, R6, R3 ;  /* 0x0000000600057224 */ /* 0x000fca00078e0203 */
[----:B------:R-:W-:-:S13]  /*1dd0*/  ISETP.GE.U32.AND P0, PT, R5, R0, PT ;  /* 0x000000000500720c */ /* 0x000fda0003f06070 */
[----:B------:R-:W-:-:S05]  /*1de0*/  @P0 IMAD.IADD R5, R5, 0x1, -R0 ;  /* 0x0000000105050824 */ /* 0x000fca00078e0a00 */
[----:B------:R-:W-:-:S13]  /*1df0*/  ISETP.GE.U32.AND P0, PT, R5, R0, PT ;  /* 0x000000000500720c */ /* 0x000fda0003f06070 */
[----:B------:R-:W-:Y:S01]  /*1e00*/  @P0 IMAD.IADD R5, R5, 0x1, -R0 ;  /* 0x0000000105050824 */ /* 0x000fe200078e0a00 */
        /* <DEDUP_REMOVED lines=9> */
[----:B------:R-:W-:Y:S01]  /*1ea0*/  IMAD.SHL.U32 R21, R20, 0x4, RZ ;  /* 0x0000000414157824 */ /* 0x000fe200078e00ff */
[----:B------:R-:W-:Y:S01]  /*1eb0*/  SHF.R.U32.HI R29, RZ, 0x1e, R8 ;  /* 0x0000001eff1d7819 */ /* 0x000fe20000011608 */
[----:B------:R-:W-:Y:S01]  /*1ec0*/  IMAD.SHL.U32 R27, R8, 0x4, RZ ;  /* 0x00000004081b7824 */ /* 0x000fe200078e00ff */
[----:B------:R-:W-:Y:S02]  /*1ed0*/  SHF.L.U32 R24, R9, 0x2, RZ ;  /* 0x0000000209187819 */ /* 0x000fe400000006ff */
[----:B------:R-:W-:-:S07]  /*1ee0*/  SHF.R.U32.HI R6, RZ, 0x1e, R9 ;  /* 0x0000001eff067819 */ /* 0x000fce0000011609 */
.L_x_9124:
[C---:B------:R-:W-:Y:S01]  /*1ef0*/  IMAD.SHL.U32 R12, R26.reuse, 0x4, RZ ;  /* 0x000000041a0c7824 */ /* 0x040fe200078e00ff */
[----:B------:R-:W-:-:S04]  /*1f00*/  SHF.L.U64.HI R13, R26, 0x2, R7 ;  /* 0x000000021a0d7819 */ /* 0x000fc80000010207 */
[C---:B------:R-:W-:Y:S02]  /*1f10*/  IADD3 R10, P0, R12.reuse, UR10, RZ ;  /* 0x0000000a0c0a7c10 */ /* 0x040fe4000ff1e0ff */
[----:B------:R-:W-:Y:S02]  /*1f20*/  IADD3 R12, P1, R12, UR8, RZ ;  /* 0x000000080c0c7c10 */ /* 0x000fe4000ff3e0ff */
[----:B------:R-:W-:Y:S02]  /*1f30*/  IADD3.X R11, R13, UR11, RZ, P0, !PT ;  /* 0x0000000b0d0b7c10 */ /* 0x000fe400087fe4ff */
[----:B------:R-:W-:Y:S02]  /*1f40*/  IADD3 R18, P0, R21, R10, RZ ;  /* 0x0000000a15127210 */ /* 0x000fe40007f1e0ff */
[----:B------:R-:W-:Y:S01]  /*1f50*/  IADD3.X R13, R13, UR9, RZ, P1, !PT ;  /* 0x000000090d0d7c10 */ /* 0x000fe20008ffe4ff */
[----:B------:R0:W3:Y:S01]  /*1f60*/  LDG.E R28, desc[UR14][R10.64] ;  /* 0x0000000e0a1c7981 */ /* 0x0000e2000c1e1900 */
[----:B------:R-:W-:Y:S01]  /*1f70*/  IADD3 R14, P1, R21, R12, RZ ;  /* 0x0000000c150e7210 */ /* 0x000fe20007f3e0ff */
[----:B--2---:R-:W-:Y:S01]  /*1f80*/  IMAD.X R19, R25, 0x1, R11, P0 ;  /* 0x0000000119137824 */ /* 0x004fe200000e060b */
[----:B------:R-:W-:-:S03]  /*1f90*/  IADD3 R16, P0, R27, R10, RZ ;  /* 0x0000000a1b107210 */ /* 0x000fc60007f1e0ff */
[----:B------:R-:W-:Y:S01]  /*1fa0*/  IMAD.X R15, R25, 0x1, R13, P1 ;  /* 0x00000001190f7824 */ /* 0x000fe200008e060d */
[----:B------:R-:W-:Y:S01]  /*1fb0*/  IADD3.X R17, R29, R11, RZ, P0, !PT ;  /* 0x0000000b1d117210 */ /* 0x000fe200007fe4ff */
[----:B------:R-:W2:Y:S01]  /*1fc0*/  LDG.E R18, desc[UR14][R18.64] ;  /* 0x0000000e12127981 */ /* 0x000ea2000c1e1900 */
[----:B0-----:R-:W-:-:S03]  /*1fd0*/  IADD3 R10, P0, R24, R10, RZ ;  /* 0x0000000a180a7210 */ /* 0x001fc60007f1e0ff */
[----:B------:R-:W4:Y:S02]  /*1fe0*/  LDG.E R16, desc[UR14][R16.64] ;  /* 0x0000000e10107981 */ /* 0x000f24000c1e1900 */
[----:B------:R-:W-:Y:S01]  /*1ff0*/  IMAD.X R11, R6, 0x1, R11, P0 ;  /* 0x00000001060b7824 */ /* 0x000fe200000e060b */
[----:B------:R-:W-:Y:S01]  /*2000*/  IADD3 R22, P1, R27, R12, RZ ;  /* 0x0000000c1b167210 */ /* 0x000fe20007f3e0ff */
[----:B------:R-:W5:Y:S04]  /*2010*/  LDG.E R14, desc[UR14][R14.64] ;  /* 0x0000000e0e0e7981 */ /* 0x000f68000c1e1900 */
[----:B------:R-:W5:Y:S01]  /*2020*/  LDG.E R10, desc[UR14][R10.64] ;  /* 0x0000000e0a0a7981 */ /* 0x000f62000c1e1900 */
[----:B------:R-:W-:-:S03]  /*2030*/  IMAD.X R23, R29, 0x1, R13, P1 ;  /* 0x000000011d177824 */ /* 0x000fc600008e060d */
[----:B------:R0:W5:Y:S04]  /*2040*/  LDG.E R19, desc[UR14][R12.64] ;  /* 0x0000000e0c137981 */ /* 0x000168000c1e1900 */
[----:B------:R4:W5:Y:S01]  /*2050*/  LDG.E R22, desc[UR14][R22.64] ;  /* 0x0000000e16167981 */ /* 0x000962000c1e1900 */
[----:B0-----:R-:W-:-:S05]  /*2060*/  IADD3 R12, P0, R24, R12, RZ ;  /* 0x0000000c180c7210 */ /* 0x001fca0007f1e0ff */
[----:B------:R-:W-:-:S05]  /*2070*/  IMAD.X R13, R6, 0x1, R13, P0 ;  /* 0x00000001060d7824 */ /* 0x000fca00000e060d */
[----:B------:R-:W5:Y:S01]  /*2080*/  LDG.E R15, desc[UR14][R12.64] ;  /* 0x0000000e0c0f7981 */ /* 0x000f62000c1e1900 */
[----:B---3--:R-:W-:Y:S01]  /*2090*/  FMUL.FTZ R28, R28, 1.4426950216293334961 ;  /* 0x3fb8aa3b1c1c7820 */ /* 0x008fe20000410000 */
[----:B--2---:R-:W-:Y:S01]  /*20a0*/  FMUL.FTZ R17, R18, 1.4426950216293334961 ;  /* 0x3fb8aa3b12117820 */ /* 0x004fe20000410000 */
[----:B----4-:R-:W-:-:S05]  /*20b0*/  FMUL.FTZ R23, R16, 1.4426950216293334961 ;  /* 0x3fb8aa3b10177820 */ /* 0x010fca0000410000 */
[----:B------:R-:W0:Y:S01]  /*20c0*/  MUFU.EX2 R17, R17 ;  /* 0x0000001100117308 */ /* 0x000e220000000800 */
[----:B-----5:R-:W-:-:S07]  /*20d0*/  FMUL.FTZ R16, R10, 1.4426950216293334961 ;  /* 0x3fb8aa3b0a107820 */ /* 0x020fce0000410000 */
[----:B------:R-:W1:Y:S08]  /*20e0*/  MUFU.EX2 R28, R28 ;  /* 0x0000001c001c7308 */ /* 0x000e700000000800 */
[----:B------:R-:W2:Y:S08]  /*20f0*/  MUFU.EX2 R16, R16 ;  /* 0x0000001000107308 */ /* 0x000eb00000000800 */
[----:B------:R-:W3:Y:S01]  /*2100*/  MUFU.EX2 R23, R23 ;  /* 0x0000001700177308 */ /* 0x000ee20000000800 */
[----:B0-----:R-:W-:Y:S01]  /*2110*/  FFMA.FTZ R14, R17, -UR16, R14 ;  /* 0x80000010110e7c23 */ /* 0x001fe2000801000e */
[----:B------:R-:W-:Y:S01]  /*2120*/  LEA R10, P0, R26, UR12, 0x1 ;  /* 0x0000000c1a0a7c11 */ /* 0x000fe2000f8008ff */
[----:B-1----:R-:W-:-:S03]  /*2130*/  FFMA.FTZ R19, R28, -UR16, R19 ;  /* 0x800000101c137c23 */ /* 0x002fc60008010013 */
[----:B------:R-:W-:Y:S02]  /*2140*/  LEA.HI.X R11, R26, UR13, R7, 0x1, P0 ;  /* 0x0000000d1a0b7c11 */ /* 0x000fe400080f0c07 */
[----:B------:R-:W-:Y:S01]  /*2150*/  F2FP.BF16.F32.PACK_AB R17, RZ, R14 ;  /* 0x0000000eff11723e */ /* 0x000fe200000010ff */
[----:B--2---:R-:W-:Y:S01]  /*2160*/  FFMA.FTZ R13, R16, -UR16, R15 ;  /* 0x80000010100d7c23 */ /* 0x004fe2000801000f */
[-C--:B------:R-:W-:Y:S02]  /*2170*/  LEA R14, P0, R20, R10.reuse, 0x1 ;  /* 0x0000000a140e7211 */ /* 0x080fe400078008ff */
[-C--:B------:R-:W-:Y:S02]  /*2180*/  LEA R12, P1, R8, R10.reuse, 0x1 ;  /* 0x0000000a080c7211 */ /* 0x080fe400078208ff */
[----:B------:R-:W-:Y:S01]  /*2190*/  LEA R16, P2, R9, R10, 0x1 ;  /* 0x0000000a09107211 */ /* 0x000fe200078408ff */
[----:B---3--:R-:W-:Y:S01]  /*21a0*/  FFMA.FTZ R22, R23, -UR16, R22 ;  /* 0x8000001017167c23 */ /* 0x008fe20008010016 */
[----:B------:R-:W-:-:S02]  /*21b0*/  F2FP.BF16.F32.PACK_AB R19, RZ, R19 ;  /* 0x00000013ff13723e */ /* 0x000fc400000010ff */
[----:B------:R-:W-:Y:S02]  /*21c0*/  LEA.HI.X R15, R20, R11, RZ, 0x1, P0 ;  /* 0x0000000b140f7211 */ /* 0x000fe400000f0cff */
[----:B------:R-:W-:Y:S02]  /*21d0*/  F2FP.BF16.F32.PACK_AB R18, RZ, R13 ;  /* 0x0000000dff12723e */ /* 0x000fe400000010ff */
[----:B------:R-:W-:Y:S02]  /*21e0*/  PRMT R23, R17, 0x7610, R23 ;  /* 0x0000761011177816 */ /* 0x000fe40000000017 */
[----:B------:R-:W-:Y:S02]  /*21f0*/  F2FP.BF16.F32.PACK_AB R22, RZ, R22 ;  /* 0x00000016ff16723e */ /* 0x000fe400000010ff */
[-C--:B------:R-:W-:Y:S02]  /*2200*/  LEA.HI.X R13, R8, R11.reuse, RZ, 0x1, P1 ;  /* 0x0000000b080d7211 */ /* 0x080fe400008f0cff */
[----:B------:R-:W-:Y:S01]  /*2210*/  LEA.HI.X R17, R9, R11, RZ, 0x1, P2 ;  /* 0x0000000b09117211 */ /* 0x000fe200010f0cff */
[----:B------:R0:W-:Y:S01]  /*2220*/  STG.E.U16 desc[UR14][R10.64], R19 ;  /* 0x000000130a007986 */ /* 0x0001e2000c10150e */
[----:B------:R-:W-:-:S03]  /*2230*/  IADD3 R26, P0, R0, R26, RZ ;  /* 0x0000001a001a7210 */ /* 0x000fc60007f1e0ff */
[----:B------:R0:W-:Y:S01]  /*2240*/  STG.E.U16 desc[UR14][R14.64], R23 ;  /* 0x000000170e007986 */ /* 0x0001e2000c10150e */
[----:B------:R-:W-:-:S03]  /*2250*/  IADD3.X R7, RZ, R7, RZ, P0, !PT ;  /* 0x00000007ff077210 */ /* 0x000fc600007fe4ff */
[----:B------:R0:W-:Y:S01]  /*2260*/  STG.E.U16 desc[UR14][R12.64], R22 ;  /* 0x000000160c007986 */ /* 0x0001e2000c10150e */
[----:B------:R-:W-:-:S03]  /*2270*/  ISETP.GE.U32.AND P0, PT, R26, R2, PT ;  /* 0x000000021a00720c */ /* 0x000fc60003f06070 */
[----:B------:R0:W-:Y:S01]  /*2280*/  STG.E.U16 desc[UR14][R16.64], R18 ;  /* 0x0000001210007986 */ /* 0x0001e2000c10150e */
[----:B------:R-:W-:-:S13]  /*2290*/  ISETP.GE.AND.EX P0, PT, R7, R5, PT, P0 ;  /* 0x000000050700720c */ /* 0x000fda0003f06300 */
[----:B0-----:R-:W-:Y:S05]  /*22a0*/  @!P0 BRA `(.L_x_9124) ;  /* 0xfffffffc00108947 */ /* 0x001fea000383ffff */
.L_x_9123:
[----:B------:R-:W-:Y:S05]  /*22b0*/  BSYNC B0 ;  /* 0x0000000000007941 */ /* 0x000fea0003800000 */
.L_x_9122:
[----:B------:R-:W-:-:S04]  /*22c0*/  ISETP.GE.U32.AND P0, PT, R26, R3, PT ;  /* 0x000000031a00720c */ /* 0x000fc80003f06070 */
[----:B------:R-:W-:-:S13]  /*22d0*/  ISETP.GE.AND.EX P0, PT, R7, R4, PT, P0 ;  /* 0x000000040700720c */ /* 0x000fda0003f06300 */
[----:B------:R-:W-:Y:S05]  /*22e0*/  @P0 EXIT ;  /* 0x000000000000094d */ /* 0x000fea0003800000 */
.L_x_9125:
[C---:B------:R-:W-:Y:S01]  /*22f0*/  IMAD.SHL.U32 R10, R26.reuse, 0x4, RZ ;  /* 0x000000041a0a7824 */ /* 0x040fe200078e00ff */
[----:B------:R-:W-:-:S04]  /*2300*/  SHF.L.U64.HI R0, R26, 0x2, R7 ;  /* 0x000000021a007819 */ /* 0x000fc80000010207 */
[----:B------:R-:W-:-:S04]  /*2310*/  IADD3 R8, P0, R10, UR10, RZ ;  /* 0x0000000a0a087c10 */ /* 0x000fc8000ff1e0ff */
[----:B------:R-:W-:-:S05]  /*2320*/  IADD3.X R9, R0, UR11, RZ, P0, !PT ;  /* 0x0000000b00097c10 */ /* 0x000fca00087fe4ff */
[----:B------:R-:W3:Y:S01]  /*2330*/  LDG.E R8, desc[UR14][R8.64] ;  /* 0x0000000e08087981 */ /* 0x000ee2000c1e1900 */
[----:B------:R-:W-:-:S04]  /*2340*/  IADD3 R10, P0, R10, UR8, RZ ;  /* 0x000000080a0a7c10 */ /* 0x000fc8000ff1e0ff */
[----:B------:R-:W-:-:S06]  /*2350*/  IADD3.X R11, R0, UR9, RZ, P0, !PT ;  /* 0x00000009000b7c10 */ /* 0x000fcc00087fe4ff */
[----:B------:R-:W4:Y:S01]  /*2360*/  LDG.E R11, desc[UR14][R10.64] ;  /* 0x0000000e0a0b7981 */ /* 0x000f22000c1e1900 */
[----:B0-----:R-:W-:-:S04]  /*2370*/  LEA R12, P0, R26, UR12, 0x1 ;  /* 0x0000000c1a0c7c11 */ /* 0x001fc8000f8008ff */
[----:B------:R-:W-:Y:S02]  /*2380*/  LEA.HI.X R13, R26, UR13, R7, 0x1, P0 ;  /* 0x0000000d1a0d7c11 */ /* 0x000fe400080f0c07 */
[----:B------:R-:W-:-:S05]  /*2390*/  IADD3 R26, P0, R20, R26, RZ ;  /* 0x0000001a141a7210 */ /* 0x000fca0007f1e0ff */
[----:B------:R-:W-:Y:S01]  /*23a0*/  IMAD.X R7, RZ, RZ, R7, P0 ;  /* 0x000000ffff077224 */ /* 0x000fe200000e0607 */
[----:B------:R-:W-:-:S04]  /*23b0*/  ISETP.GE.U32.AND P0, PT, R26, R3, PT ;  /* 0x000000031a00720c */ /* 0x000fc80003f06070 */
[----:B------:R-:W-:Y:S01]  /*23c0*/  ISETP.GE.AND.EX P0, PT, R7, R4, PT, P0 ;  /* 0x000000040700720c */ /* 0x000fe20003f06300 */
[----:B---3--:R-:W-:-:S06]  /*23d0*/  FMUL.FTZ R0, R8, 1.4426950216293334961 ;  /* 0x3fb8aa3b08007820 */ /* 0x008fcc0000410000 */
[----:B------:R-:W4:Y:S02]  /*23e0*/  MUFU.EX2 R0, R0 ;  /* 0x0000000000007308 */ /* 0x000f240000000800 */
[----:B----4-:R-:W-:-:S05]  /*23f0*/  FFMA.FTZ R2, R0, -UR16, R11 ;  /* 0x8000001000027c23 */ /* 0x010fca000801000b */
[----:B------:R-:W-:-:S05]  /*2400*/  F2FP.BF16.F32.PACK_AB R2, RZ, R2 ;  /* 0x00000002ff02723e */ /* 0x000fca00000010ff */
[----:B------:R0:W-:Y:S01]  /*2410*/  STG.E.U16 desc[UR14][R12.64], R2 ;  /* 0x000000020c007986 */ /* 0x0001e2000c10150e */
[----:B------:R-:W-:Y:S05]  /*2420*/  @!P0 BRA `(.L_x_9125) ;  /* 0xfffffffc00b08947 */ /* 0x000fea000383ffff */
[----:B------:R-:W-:Y:S05]  /*2430*/  EXIT ;  /* 0x000000000000794d */ /* 0x000fea0003800000 */
.L_x_9121:
[----:B------:R-:W-:Y:S01]  /*2440*/  IMAD.SHL.U32 R0, R20, 0x4, RZ ;  /* 0x0000000414007824 */ /* 0x000fe200078e00ff */
[----:B------:R-:W-:Y:S01]  /*2450*/  ULDC UR4, c[0x0][0x228] ;  /* 0x00008a0000047ab9 */ /* 0x000fe20000000800 */
[----:B------:R-:W-:Y:S02]  /*2460*/  BSSY B0, `(.L_x_9126) ;  /* 0x0000049000007945 */ /* 0x000fe40003800000 */
[----:B------:R-:W1:Y:S01]  /*2470*/  I2F.U32.RP R4, R0 ;  /* 0x0000000000047306 */ /* 0x000e620000209000 */
[----:B------:R-:W-:Y:S01]  /*2480*/  IMAD.MOV R5, RZ, RZ, -R0 ;  /* 0x000000ffff057224 */ /* 0x000fe200078e0a00 */
[----:B------:R-:W-:-:S06]  /*2490*/  ISETP.NE.U32.AND P1, PT, R0, RZ, PT ;  /* 0x000000ff0000720c */ /* 0x000fcc0003f25070 */
[----:B-1----:R-:W0:Y:S02]  /*24a0*/  MUFU.RCP R4, R4 ;  /* 0x0000000400047308 */ /* 0x002e240000001000 */
[----:B0-----:R-:W-:-:S06]  /*24b0*/  IADD3 R2, R4, 0xffffffe, RZ ;  /* 0x0ffffffe04027810 */ /* 0x001fcc0007ffe0ff */
[----:B------:R0:W1:Y:S02]  /*24c0*/  F2I.FTZ.U32.TRUNC.NTZ R3, R2 ;  /* 0x0000000200037305 */ /* 0x000064000021f000 */
[----:B0-----:R-:W-:Y:S02]  /*24d0*/  IMAD.MOV.U32 R2, RZ, RZ, RZ ;  /* 0x000000ffff027224 */ /* 0x001fe400078e00ff */
[----:B-1----:R-:W-:-:S04]  /*24e0*/  IMAD R5, R5, R3, RZ ;  /* 0x0000000305057224 */ /* 0x002fc800078e02ff */
[----:B------:R-:W-:-:S06]  /*24f0*/  IMAD.HI.U32 R5, R3, R5, R2 ;  /* 0x0000000503057227 */ /* 0x000fcc00078e0002 */
[----:B------:R-:W-:-:S04]  /*2500*/  IMAD.HI.U32 R5, R5, UR4, RZ ;  /* 0x0000000405057c27 */ /* 0x000fc8000f8e00ff */
[----:B------:R-:W-:-:S04]  /*2510*/  IMAD.MOV R5, RZ, RZ, -R5 ;  /* 0x000000ffff057224 */ /* 0x000fc800078e0a05 */
[----:B------:R-:W-:-:S05]  /*2520*/  IMAD R5, R0, R5, UR4 ;  /* 0x0000000400057e24 */ /* 0x000fca000f8e0205 */
[----:B------:R-:W-:-:S13]  /*2530*/  ISETP.GE.U32.AND P0, PT, R5, R0, PT ;  /* 0x000000000500720c */ /* 0x000fda0003f06070 */
[----:B------:R-:W-:-:S04]  /*2540*/  @P0 IADD3 R5, -R0, R5, RZ ;  /* 0x0000000500050210 */ /* 0x000fc80007ffe1ff */
[----:B------:R-:W-:-:S13]  /*2550*/  ISETP.GE.U32.AND P0, PT, R5, R0, PT ;  /* 0x000000000500720c */ /* 0x000fda0003f06070 */
[----:B------:R-:W-:Y:S01]  /*2560*/  @P0 IMAD.IADD R5, R5, 0x1, -R0 ;  /* 0x0000000105050824 */ /* 0x000fe200078e0a00 */
[----:B------:R-:W-:-:S04]  /*2570*/  @!P1 LOP3.LUT R5, RZ, R0, RZ, 0x33, !PT ;  /* 0x00000000ff059212 */ /* 0x000fc800078e33ff */
[----:B------:R-:W-:-:S04]  /*2580*/  IADD3 R0, -R5, UR4, RZ ;  /* 0x0000000405007c10 */ /* 0x000fc8000fffe1ff */
[----:B------:R-:W-:-:S13]  /*2590*/  ISETP.GE.AND P0, PT, R21, R0, PT ;  /* 0x000000001500720c */ /* 0x000fda0003f06270 */
[----:B------:R-:W-:Y:S05]  /*25a0*/  @P0 BRA `(.L_x_9127) ;  /* 0x0000000000d00947 */ /* 0x000fea0003800000 */
.L_x_9128:
[----:B------:R-:W-:Y:S01]  /*25b0*/  IADD3 R7, R20, R21, RZ ;  /* 0x0000001514077210 */ /* 0x000fe20007ffe0ff */
[----:B------:R-:W-:Y:S02]  /*25c0*/  IMAD.U32 R16, RZ, RZ, UR10 ;  /* 0x0000000aff107e24 */ /* 0x000fe4000f8e00ff */
[----:B------:R-:W-:Y:S02]  /*25d0*/  IMAD.U32 R17, RZ, RZ, UR11 ;  /* 0x0000000bff117e24 */ /* 0x000fe4000f8e00ff */
[C---:B------:R-:W-:Y:S02]  /*25e0*/  IMAD.IADD R3, R7.reuse, 0x1, R20 ;  /* 0x0000000107037824 */ /* 0x040fe400078e0214 */
[----:B--2---:R-:W-:-:S04]  /*25f0*/  IMAD.WIDE.U32 R18, R7, 0x4, R16 ;  /* 0x0000000407127825 */ /* 0x004fc800078e0010 */
[----:B------:R-:W-:Y:S01]  /*2600*/  IMAD.WIDE.U32 R12, R21, 0x4, R16 ;  /* 0x00000004150c7825 */ /* 0x000fe200078e0010 */
[----:B------:R-:W2:Y:S03]  /*2610*/  LDG.E R4, desc[UR14][R18.64] ;  /* 0x0000000e12047981 */ /* 0x000ea6000c1e1900 */
[C---:B------:R-:W-:Y:S01]  /*2620*/  IMAD.IADD R5, R3.reuse, 0x1, R20 ;  /* 0x0000000103057824 */ /* 0x040fe200078e0214 */
[----:B------:R0:W3:Y:S01]  /*2630*/  LDG.E R2, desc[UR14][R12.64] ;  /* 0x0000000e0c027981 */ /* 0x0000e2000c1e1900 */
[----:B------:R-:W-:-:S04]  /*2640*/  IMAD.WIDE.U32 R22, R3, 0x4, R16 ;  /* 0x0000000403167825 */ /* 0x000fc800078e0010 */
[----:B------:R-:W-:Y:S01]  /*2650*/  IMAD.WIDE.U32 R16, R5, 0x4, R16 ;  /* 0x0000000405107825 */ /* 0x000fe200078e0010 */
[----:B------:R-:W4:Y:S05]  /*2660*/  LDG.E R6, desc[UR14][R22.64] ;  /* 0x0000000e16067981 */ /* 0x000f2a000c1e1900 */
[----:B------:R-:W5:Y:S01]  /*2670*/  LDG.E R16, desc[UR14][R16.64] ;  /* 0x0000000e10107981 */ /* 0x000f62000c1e1900 */
[----:B------:R-:W-:Y:S01]  /*2680*/  MOV R15, UR9 ;  /* 0x00000009000f7c02 */ /* 0x000fe20008000f00 */
[----:B------:R-:W-:-:S04]  /*2690*/  IMAD.U32 R14, RZ, RZ, UR8 ;  /* 0x00000008ff0e7e24 */ /* 0x000fc8000f8e00ff */
[----:B------:R-:W-:-:S04]  /*26a0*/  IMAD.WIDE.U32 R10, R7, 0x4, R14 ;  /* 0x00000004070a7825 */ /* 0x000fc800078e000e */
[--C-:B------:R-:W-:Y:S02]  /*26b0*/  IMAD.WIDE.U32 R8, R21, 0x4, R14.reuse ;  /* 0x0000000415087825 */ /* 0x100fe400078e000e */
[----:B------:R-:W5:Y:S02]  /*26c0*/  LDG.E R10, desc[UR14][R10.64] ;  /* 0x0000000e0a0a7981 */ /* 0x000f64000c1e1900 */
[--C-:B0-----:R-:W-:Y:S02]  /*26d0*/  IMAD.WIDE.U32 R12, R3, 0x4, R14.reuse ;  /* 0x00000004030c7825 */ /* 0x101fe400078e000e */
[----:B------:R0:W5:Y:S02]  /*26e0*/  LDG.E R9, desc[UR14][R8.64] ;  /* 0x0000000e08097981 */ /* 0x000164000c1e1900 */
[----:B------:R-:W-:Y:S02]  /*26f0*/  IMAD.WIDE.U32 R14, R5, 0x4, R14 ;  /* 0x00000004050e7825 */ /* 0x000fe400078e000e */
[----:B------:R-:W5:Y:S04]  /*2700*/  LDG.E R12, desc[UR14][R12.64] ;  /* 0x0000000e0c0c7981 */ /* 0x000f68000c1e1900 */
[----:B------:R-:W5:Y:S01]  /*2710*/  LDG.E R14, desc[UR14][R14.64] ;  /* 0x0000000e0e0e7981 */ /* 0x000f62000c1e1900 */
[----:B0-----:R-:W-:-:S02]  /*2720*/  IMAD.U32 R8, RZ, RZ, UR12 ;  /* 0x0000000cff087e24 */ /* 0x001fc4000f8e00ff */
[----:B--2---:R-:W-:Y:S01]  /*2730*/  FMUL.FTZ R17, R4, 1.4426950216293334961 ;  /* 0x3fb8aa3b04117820 */ /* 0x004fe20000410000 */
[----:B---3--:R-:W-:-:S05]  /*2740*/  FMUL.FTZ R2, R2, 1.4426950216293334961 ;  /* 0x3fb8aa3b02027820 */ /* 0x008fca0000410000 */
[----:B------:R-:W0:Y:S01]  /*2750*/  MUFU.EX2 R17, R17 ;  /* 0x0000001100117308 */ /* 0x000e220000000800 */
[----:B----4-:R-:W-:-:S07]  /*2760*/  FMUL.FTZ R6, R6, 1.4426950216293334961 ;  /* 0x3fb8aa3b06067820 */ /* 0x010fce0000410000 */
[----:B------:R-:W1:Y:S01]  /*2770*/  MUFU.EX2 R2, R2 ;  /* 0x0000000200027308 */ /* 0x000e620000000800 */
[----:B-----5:R-:W-:-:S07]  /*2780*/  FMUL.FTZ R16, R16, 1.4426950216293334961 ;  /* 0x3fb8aa3b10107820 */ /* 0x020fce0000410000 */
[----:B------:R-:W2:Y:S08]  /*2790*/  MUFU.EX2 R19, R6 ;  /* 0x0000000600137308 */ /* 0x000eb00000000800 */
[----:B------:R-:W3:Y:S01]  /*27a0*/  MUFU.EX2 R23, R16 ;  /* 0x0000001000177308 */ /* 0x000ee20000000800 */
[----:B0-----:R-:W-:Y:S01]  /*27b0*/  FFMA.FTZ R10, R17, -UR16, R10 ;  /* 0x80000010110a7c23 */ /* 0x001fe2000801000a */
[----:B-1----:R-:W-:Y:S01]  /*27c0*/  FFMA.FTZ R4, R2, -UR16, R9 ;  /* 0x8000001002047c23 */ /* 0x002fe20008010009 */
[----:B------:R-:W-:-:S02]  /*27d0*/  IMAD.U32 R9, RZ, RZ, UR13 ;  /* 0x0000000dff097e24 */ /* 0x000fc4000f8e00ff */
[----:B--2---:R-:W-:Y:S01]  /*27e0*/  FFMA.FTZ R19, R19, -UR16, R12 ;  /* 0x8000001013137c23 */ /* 0x004fe2000801000c */
[----:B------:R-:W-:Y:S01]  /*27f0*/  F2FP.BF16.F32.PACK_AB R12, RZ, R10 ;  /* 0x0000000aff0c723e */ /* 0x000fe200000010ff */
[----:B------:R-:W-:Y:S01]  /*2800*/  IMAD.WIDE.U32 R10, R21, 0x2, R8 ;  /* 0x00000002150a7825 */ /* 0x000fe200078e0008 */
[----:B------:R-:W-:-:S03]  /*2810*/  F2FP.BF16.F32.PACK_AB R4, RZ, R4 ;  /* 0x00000004ff04723e */ /* 0x000fc600000010ff */
[----:B---3--:R-:W-:Y:S01]  /*2820*/  FFMA.FTZ R14, R23, -UR16, R14 ;  /* 0x80000010170e7c23 */ /* 0x008fe2000801000e */
[----:B------:R-:W-:Y:S01]  /*2830*/  IMAD.WIDE.U32 R6, R7, 0x2, R8 ;  /* 0x0000000207067825 */ /* 0x000fe200078e0008 */
[----:B------:R-:W-:-:S03]  /*2840*/  F2FP.BF16.F32.PACK_AB R19, RZ, R19 ;  /* 0x00000013ff13723e */ /* 0x000fc600000010ff */
[--C-:B------:R-:W-:Y:S01]  /*2850*/  IMAD.WIDE.U32 R2, R3, 0x2, R8.reuse ;  /* 0x0000000203027825 */ /* 0x100fe200078e0008 */
[----:B------:R-:W-:Y:S01]  /*2860*/  F2FP.BF16.F32.PACK_AB R14, RZ, R14 ;  /* 0x0000000eff0e723e */ /* 0x000fe200000010ff */
[----:B------:R0:W-:Y:S02]  /*2870*/  STG.E.U16 desc[UR14][R10.64], R4 ;  /* 0x000000040a007986 */ /* 0x0001e4000c10150e */
[C---:B------:R-:W-:Y:S02]  /*2880*/  IMAD.WIDE.U32 R8, R5.reuse, 0x2, R8 ;  /* 0x0000000205087825 */ /* 0x040fe400078e0008 */
[----:B------:R0:W-:Y:S02]  /*2890*/  STG.E.U16 desc[UR14][R6.64], R12 ;  /* 0x0000000c06007986 */ /* 0x0001e4000c10150e */
[----:B------:R-:W-:Y:S02]  /*28a0*/  IMAD.IADD R21, R5, 0x1, R20 ;  /* 0x0000000105157824 */ /* 0x000fe400078e0214 */
[----:B------:R0:W-:Y:S04]  /*28b0*/  STG.E.U16 desc[UR14][R2.64], R19 ;  /* 0x0000001302007986 */ /* 0x0001e8000c10150e */
[----:B------:R0:W-:Y:S01]  /*28c0*/  STG.E.U16 desc[UR14][R8.64], R14 ;  /* 0x0000000e08007986 */ /* 0x0001e2000c10150e */
[----:B------:R-:W-:-:S13]  /*28d0*/  ISETP.GE.AND P0, PT, R21, R0, PT ;  /* 0x000000001500720c */ /* 0x000fda0003f06270 */
[----:B0-----:R-:W-:Y:S05]  /*28e0*/  @!P0 BRA `(.L_x_9128) ;  /* 0xfffffffc00308947 */ /* 0x001fea000383ffff */
.L_x_9127:
[----:B------:R-:W-:Y:S05]  /*28f0*/  BSYNC B0 ;  /* 0x0000000000007941 */ /* 0x000fea0003800000 */
.L_x_9126:
[----:B------:R-:W-:-:S13]  /*2900*/  ISETP.GE.AND P0, PT, R21, UR4, PT ;  /* 0x0000000415007c0c */ /* 0x000fda000bf06270 */
[----:B------:R-:W-:Y:S05]  /*2910*/  @P0 EXIT ;  /* 0x000000000000094d */ /* 0x000fea0003800000 */
.L_x_9129:
[----:B0-----:R-:W-:Y:S01]  /*2920*/  MOV R4, UR10 ;  /* 0x0000000a00047c02 */ /* 0x001fe20008000f00 */
[----:B------:R-:W-:-:S04]  /*2930*/  IMAD.U32 R5, RZ, RZ, UR11 ;  /* 0x0000000bff057e24 */ /* 0x000fc8000f8e00ff */
[----:B------:R-:W-:-:S06]  /*2940*/  IMAD.WIDE R4, R21, 0x4, R4 ;  /* 0x0000000415047825 */ /* 0x000fcc00078e0204 */
[----:B------:R-:W3:Y:S01]  /*2950*/  LDG.E R4, desc[UR14][R4.64] ;  /* 0x0000000e04047981 */ /* 0x000ee2000c1e1900 */
[----:B------:R-:W-:Y:S02]  /*2960*/  IMAD.U32 R2, RZ, RZ, UR8 ;  /* 0x00000008ff027e24 */ /* 0x000fe4000f8e00ff */
[----:B------:R-:W-:Y:S02]  /*2970*/  IMAD.U32 R3, RZ, RZ, UR9 ;  /* 0x00000009ff037e24 */ /* 0x000fe4000f8e00ff */
[----:B------:R-:W-:-:S06]  /*2980*/  IMAD.WIDE R2, R21, 0x4, R2 ;  /* 0x0000000415027825 */ /* 0x000fcc00078e0202 */
[----:B------:R-:W4:Y:S01]  /*2990*/  LDG.E R3, desc[UR14][R2.64] ;  /* 0x0000000e02037981 */ /* 0x000f22000c1e1900 */
[----:B------:R-:W-:Y:S01]  /*29a0*/  MOV R6, UR12 ;  /* 0x0000000c00067c02 */ /* 0x000fe20008000f00 */
[----:B------:R-:W-:Y:S02]  /*29b0*/  IMAD.U32 R7, RZ, RZ, UR13 ;  /* 0x0000000dff077e24 */ /* 0x000fe4000f8e00ff */
[----:B---3--:R-:W-:Y:S02]  /*29c0*/  FMUL.FTZ R0, R4, 1.4426950216293334961 ;  /* 0x3fb8aa3b04007820 */ /* 0x008fe40000410000 */
[----:B------:R-:W-:-:S04]  /*29d0*/  IMAD.WIDE R4, R21, 0x2, R6 ;  /* 0x0000000215047825 */ /* 0x000fc800078e0206 */
[----:B------:R-:W-:Y:S01]  /*29e0*/  IMAD.IADD R21, R20, 0x1, R21 ;  /* 0x0000000114157824 */ /* 0x000fe200078e0215 */
[----:B------:R-:W4:Y:S04]  /*29f0*/  MUFU.EX2 R0, R0 ;  /* 0x0000000000007308 */ /* 0x000f280000000800 */
[----:B------:R-:W-:Y:S01]  /*2a00*/  ISETP.GE.AND P0, PT, R21, UR4, PT ;  /* 0x0000000415007c0c */ /* 0x000fe2000bf06270 */
[----:B----4-:R-:W-:-:S05]  /*2a10*/  FFMA.FTZ R8, R0, -UR16, R3 ;  /* 0x8000001000087c23 */ /* 0x010fca0008010003 */
[----:B------:R-:W-:-:S05]  /*2a20*/  F2FP.BF16.F32.PACK_AB R8, RZ, R8 ;  /* 0x00000008ff08723e */ /* 0x000fca00000010ff */
[----:B------:R0:W-:Y:S02]  /*2a30*/  STG.E.U16 desc[UR14][R4.64], R8 ;  /* 0x0000000804007986 */ /* 0x0001e4000c10150e */
[----:B------:R-:W-:Y:S05]  /*2a40*/  @!P0 BRA `(.L_x_9129) ;  /* 0xfffffffc00b48947 */ /* 0x000fea000383ffff */
[----:B------:R-:W-:Y:S05]  /*2a50*/  EXIT ;  /* 0x000000000000794d */ /* 0x000fea0003800000 */
.L_x_9120:
[----:B------:R-:W-:Y:S05]  /*2a60*/  @P0 BRA `(.L_x_9130) ;  /* 0x0000000800280947 */ /* 0x000fea0003800000 */
[----:B------:R-:W-:-:S04]  /*2a70*/  ISETP.NE.U32.AND P0, PT, RZ, UR17, PT ;  /* 0x00000011ff007c0c */ /* 0x000fc8000bf05070 */
[----:B------:R-:W-:-:S13]  /*2a80*/  ISETP.NE.AND.EX P0, PT, RZ, RZ, PT, P0 ;  /* 0x000000ffff00720c */ /* 0x000fda0003f05300 */
[----:B------:R-:W-:Y:S05]  /*2a90*/  @!P0 BRA `(.L_x_9131) ;  /* 0x00000000009c8947 */ /* 0x000fea0003800000 */
[----:B------:R-:W-:Y:S01]  /*2aa0*/  ISETP.LT.U32.AND P0, PT, R21, UR24, PT ;  /* 0x0000001815007c0c */ /* 0x000fe2000bf01070 */
[----:B------:R-:W1:Y:S03]  /*2ab0*/  LDC.64 R12, c[0x0][0x228] ;  /* 0x00008a00ff0c7b82 */ /* 0x000e660000000a00 */
[----:B------:R-:W-:-:S13]  /*2ac0*/  ISETP.GT.U32.AND.EX P0, PT, RZ, RZ, PT, P0 ;  /* 0x000000ffff00720c */ /* 0x000fda0003f04100 */
[----:B------:R-:W-:-:S04]  /*2ad0*/  @!P0 IADD3 R8, P1, R21, -UR24, RZ ;  /* 0x8000001815088c10 */ /* 0x000fc8000ff3e0ff */
[----:B------:R-:W-:Y:S01]  /*2ae0*/  @!P0 SHF.L.U32 R4, R8, 0x2, RZ ;  /* 0x0000000208048819 */ /* 0x000fe200000006ff */
[----:B------:R-:W-:-:S03]  /*2af0*/  @!P0 IMAD.X R11, RZ, RZ, -0x1, P1 ;  /* 0xffffffffff0b8424 */ /* 0x000fc600008e06ff */
[----:B0-----:R-:W-:Y:S02]  /*2b00*/  @!P0 IADD3 R2, P1, R4, UR10, RZ ;  /* 0x0000000a04028c10 */ /* 0x001fe4000ff3e0ff */
[----:B------:R-:W-:-:S04]  /*2b10*/  @!P0 SHF.L.U64.HI R0, R8, 0x2, R11 ;  /* 0x0000000208008819 */ /* 0x000fc8000001020b */
[----:B------:R-:W-:-:S05]  /*2b20*/  @!P0 IADD3.X R3, R0, UR11, RZ, P1, !PT ;  /* 0x0000000b00038c10 */ /* 0x000fca0008ffe4ff */
[----:B------:R-:W3:Y:S01]  /*2b30*/  @!P0 LDG.E R2, desc[UR14][R2.64] ;  /* 0x0000000e02028981 */ /* 0x000ee2000c1e1900 */
[----:B------:R-:W-:-:S04]  /*2b40*/  @!P0 IADD3 R4, P1, R4, UR8, RZ ;  /* 0x0000000804048c10 */ /* 0x000fc8000ff3e0ff */
[----:B------:R-:W-:-:S06]  /*2b50*/  @!P0 IADD3.X R5, R0, UR9, RZ, P1, !PT ;  /* 0x0000000900058c10 */ /* 0x000fcc0008ffe4ff */
[----:B------:R-:W4:Y:S01]  /*2b60*/  @!P0 LDG.E R5, desc[UR14][R4.64] ;  /* 0x0000000e04058981 */ /* 0x000f22000c1e1900 */
[----:B------:R-:W-:Y:S01]  /*2b70*/  @!P0 LEA R6, P1, R8, UR12, 0x1 ;  /* 0x0000000c08068c11 */ /* 0x000fe2000f8208ff */
[----:B------:R-:W-:Y:S01]  /*2b80*/  ULDC UR7, c[0x0][0x0] ;  /* 0x0000000000077ab9 */ /* 0x000fe20000000800 */
[----:B-1----:R-:W-:Y:S01]  /*2b90*/  IADD3 R9, P2, R12, UR24, RZ ;  /* 0x000000180c097c10 */ /* 0x002fe2000ff5e0ff */
[----:B------:R-:W-:-:S04]  /*2ba0*/  UIADD3 UR7, UP0, UR7, -UR24, URZ ;  /* 0x8000001807077290 */ /* 0x000fc8000ff1e03f */
[----:B------:R-:W-:Y:S02]  /*2bb0*/  UIADD3.X UR17, URZ, -0x1, URZ, UP0, !UPT ;  /* 0xffffffff3f117890 */ /* 0x000fe400087fe43f */
[----:B------:R-:W-:Y:S02]  /*2bc0*/  ULEA UR12, UP0, UR7, UR12, 0x1 ;  /* 0x0000000c070c7291 */ /* 0x000fe4000f80083f */
[----:B------:R-:W-:Y:S02]  /*2bd0*/  USHF.L.U32 UR5, UR7, 0x2, URZ ;  /* 0x0000000207057899 */ /* 0x000fe4000800063f */
[----:B------:R-:W-:Y:S02]  /*2be0*/  USHF.L.U64.HI UR6, UR7, 0x2, UR17 ;  /* 0x0000000207067899 */ /* 0x000fe40008010211 */
[----:B------:R-:W-:-:S04]  /*2bf0*/  UIADD3 UR8, UP1, UR5, UR8, URZ ;  /* 0x0000000805087290 */ /* 0x000fc8000ff3e03f */
[----:B------:R-:W-:Y:S01]  /*2c00*/  UIADD3.X UR9, UR6, UR9, URZ, UP1, !UPT ;  /* 0x0000000906097290 */ /* 0x000fe20008ffe43f */
[----:B---3--:R-:W-:-:S06]  /*2c10*/  @!P0 FMUL.FTZ R0, R2, 1.4426950216293334961 ;  /* 0x3fb8aa3b02008820 */ /* 0x008fcc0000410000 */
[----:B------:R-:W4:Y:S02]  /*2c20*/  @!P0 MUFU.EX2 R0, R0 ;  /* 0x0000000000008308 */ /* 0x000f240000000800 */
[----:B----4-:R-:W-:Y:S01]  /*2c30*/  @!P0 FFMA.FTZ R7, R0, -UR16, R5 ;  /* 0x8000001000078c23 */ /* 0x010fe20008010005 */
[----:B------:R-:W-:-:S04]  /*2c40*/  IMAD.X R5, RZ, RZ, R13, P2 ;  /* 0x000000ffff057224 */ /* 0x000fc800010e060d */
[----:B------:R-:W-:Y:S02]  /*2c50*/  @!P0 F2FP.BF16.F32.PACK_AB R2, RZ, R7 ;  /* 0x00000007ff02823e */ /* 0x000fe400000010ff */
[----:B------:R-:W-:Y:S01]  /*2c60*/  @!P0 LEA.HI.X R7, R8, UR13, R11, 0x1, P1 ;  /* 0x0000000d08078c11 */ /* 0x000fe200088f0c0b */
[----:B------:R-:W-:Y:S01]  /*2c70*/  ULEA.HI.X UR13, UR7, UR13, UR17, 0x1, UP0 ;  /* 0x0000000d070d7291 */ /* 0x000fe200080f0c11 */
[----:B------:R-:W-:Y:S01]  /*2c80*/  ISETP.LT.U32.AND P1, PT, R9, R20, PT ;  /* 0x000000140900720c */ /* 0x000fe20003f21070 */
[----:B------:R-:W-:Y:S02]  /*2c90*/  UIADD3 UR10, UP0, UR5, UR10, URZ ;  /* 0x0000000a050a7290 */ /* 0x000fe4000ff1e03f */
[----:B------:R1:W-:Y:S01]  /*2ca0*/  @!P0 STG.E.U16 desc[UR14][R6.64], R2 ;  /* 0x0000000206008986 */ /* 0x0003e2000c10150e */
[----:B------:R-:W-:Y:S01]  /*2cb0*/  ISETP.LT.AND.EX P0, PT, R5, RZ, PT, P1 ;  /* 0x000000ff0500720c */ /* 0x000fe20003f01310 */
[----:B------:R-:W-:-:S03]  /*2cc0*/  UIADD3.X UR11, UR6, UR11, URZ, UP0, !UPT ;  /* 0x0000000b060b7290 */ /* 0x000fc600087fe43f */
[----:B------:R-:W-:Y:S02]  /*2cd0*/  SEL R3, R9, R20, P0 ;  /* 0x0000001409037207 */ /* 0x000fe40000000000 */
[----:B------:R-:W-:Y:S02]  /*2ce0*/  SEL R0, R5, RZ, P0 ;  /* 0x000000ff05007207 */ /* 0x000fe40000000000 */
[----:B------:R-:W-:-:S05]  /*2cf0*/  IADD3 R3, P1, -R3, R9, RZ ;  /* 0x0000000903037210 */ /* 0x000fca0007f3e1ff */
[----:B-1----:R-:W-:-:S08]  /*2d00*/  IMAD.X R0, R5, 0x1, ~R0, P1 ;  /* 0x0000000105007824 */ /* 0x002fd000008e0e00 */
.L_x_9131:
[----:B------:R-:W-:Y:S01]  /*2d10*/  ISETP.NE.U32.AND P0, PT, R0, RZ, PT ;  /* 0x000000ff0000720c */ /* 0x000fe20003f05070 */
[----:B------:R-:W-:-:S12]  /*2d20*/  IMAD.SHL.U32 R8, R20, 0x4, RZ ;  /* 0x0000000414087824 */ /* 0x000fd800078e00ff */
[----:B------:R-:W-:Y:S05]  /*2d30*/  @!P0 BRA `(.L_x_9132) ;  /* 0x00000000001c8947 */ /* 0x000fea0003800000 */
[----:B------:R-:W-:Y:S01]  /*2d40*/  MOV R15, R3 ;  /* 0x00000003000f7202 */ /* 0x000fe20000000f00 */
[----:B------:R-:W-:Y:S01]  /*2d50*/  IMAD.MOV.U32 R17, RZ, RZ, R0 ;  /* 0x000000ffff117224 */ /* 0x000fe200078e0000 */
[----:B------:R-:W-:-:S07]  /*2d60*/  MOV R12, 0x2d80 ;  /* 0x00002d80000c7802 */ /* 0x000fce0000000f00 */
[----:B0-2---:R-:W-:Y:S05]  /*2d70*/  CALL.REL.NOINC `($__internal_48_$__cuda_sm20_rem_s64) ;  /* 0x00000010001c7944 */ /* 0x005fea0003c00000 */
[----:B------:R-:W-:Y:S02]  /*2d80*/  IMAD.MOV.U32 R4, RZ, RZ, R10 ;  /* 0x000000ffff047224 */ /* 0x000fe400078e000a */
[----:B------:R-:W-:Y:S01]  /*2d90*/  IMAD.MOV.U32 R5, RZ, RZ, R11 ;  /* 0x000000ffff057224 */ /* 0x000fe200078e000b */
[----:B------:R-:W-:Y:S06]  /*2da0*/  BRA `(.L_x_9133) ;  /* 0x0000000000487947 */ /* 0x000fec0003800000 */
.L_x_9132:
        /* <DEDUP_REMOVED lines=14> */
[----:B------:R-:W-:-:S04]  /*2e90*/  @P0 IADD3 R4, -R8, R4, RZ ;  /* 0x0000000408040210 */ /* 0x000fc80007ffe1ff */
[----:B------:R-:W-:-:S13]  /*2ea0*/  ISETP.GE.U32.AND P0, PT, R4, R8, PT ;  /* 0x000000080400720c */ /* 0x000fda0003f06070 */
[----:B------:R-:W-:Y:S01]  /*2eb0*/  @P0 IMAD.IADD R4, R4, 0x1, -R8 ;  /* 0x0000000104040824 */ /* 0x000fe200078e0a08 */
[----:B------:R-:W-:-:S07]  /*2ec0*/  @!P1 LOP3.LUT R4, RZ, R8, RZ, 0x33, !PT ;  /* 0x00000008ff049212 */ /* 0x000fce00078e33ff */
.L_x_9133:
[----:B------:R-:W-:Y:S01]  /*2ed0*/  IMAD.SHL.U32 R7, R21, 0x4, RZ ;  /* 0x0000000415077824 */ /* 0x000fe200078e00ff */
[----:B------:R-:W-:Y:S01]  /*2ee0*/  IADD3 R2, P0, R3, -R4, RZ ;  /* 0x8000000403027210 */ /* 0x000fe20007f1e0ff */
[----:B------:R-:W-:Y:S01]  /*2ef0*/  BSSY B0, `(.L_x_9134) ;  /* 0x000002b000007945 */ /* 0x000fe20003800000 */
[----:B------:R-:W-:Y:S02]  /*2f00*/  SHF.L.U64.HI R4, R21, 0x2, RZ ;  /* 0x0000000215047819 */ /* 0x000fe400000102ff */
[----:B------:R-:W-:Y:S02]  /*2f10*/  IADD3.X R13, R0, ~R5, RZ, P0, !PT ;  /* 0x80000005000d7210 */ /* 0x000fe400007fe4ff */
[----:B------:R-:W-:Y:S02]  /*2f20*/  ISETP.GE.U32.AND P1, PT, R7, R2, PT ;  /* 0x000000020700720c */ /* 0x000fe40003f26070 */
[----:B------:R-:W-:Y:S02]  /*2f30*/  IADD3 R12, P2, R2, R21, RZ ;  /* 0x00000015020c7210 */ /* 0x000fe40007f5e0ff */
[----:B------:R-:W-:-:S02]  /*2f40*/  ISETP.GE.AND.EX P1, PT, R4, R13, PT, P1 ;  /* 0x0000000d0400720c */ /* 0x000fc40003f26310 */
[----:B------:R-:W-:Y:S01]  /*2f50*/  ISETP.GE.U32.AND P0, PT, R12, R3, PT ;  /* 0x000000030c00720c */ /* 0x000fe20003f06070 */
[----:B------:R-:W-:-:S05]  /*2f60*/  IMAD.X R15, RZ, RZ, R13, P2 ;  /* 0x000000ffff0f7224 */ /* 0x000fca00010e060d */
[----:B------:R-:W-:-:S05]  /*2f70*/  ISETP.GE.AND.EX P0, PT, R15, R0, PT, P0 ;  /* 0x000000000f00720c */ /* 0x000fca0003f06300 */
[----:B------:R-:W-:Y:S08]  /*2f80*/  @P1 BRA `(.L_x_9135) ;  /* 0x0000000000841947 */ /* 0x000ff00003800000 */
[----:B------:R-:W-:-:S07]  /*2f90*/  IMAD.MOV.U32 R14, RZ, RZ, RZ ;  /* 0x000000ffff0e7224 */ /* 0x000fce00078e00ff */
.L_x_9136:
[C---:B0-----:R-:W-:Y:S01]  /*2fa0*/  IMAD.SHL.U32 R8, R21.reuse, 0x10, RZ ;  /* 0x0000001015087824 */ /* 0x041fe200078e00ff */
[----:B------:R-:W-:-:S04]  /*2fb0*/  SHF.L.U64.HI R9, R21, 0x4, R14 ;  /* 0x0000000415097819 */ /* 0x000fc8000001020e */
[----:B------:R-:W-:-:S04]  /*2fc0*/  IADD3 R4, P1, R8, UR10, RZ ;  /* 0x0000000a08047c10 */ /* 0x000fc8000ff3e0ff */
[----:B------:R-:W-:-:S06]  /*2fd0*/  IADD3.X R5, R9, UR11, RZ, P1, !PT ;  /* 0x0000000b09057c10 */ /* 0x000fcc0008ffe4ff */
[----:B------:R-:W3:Y:S01]  /*2fe0*/  LDG.E.128 R4, desc[UR14][R4.64] ;  /* 0x0000000e04047981 */ /* 0x000ee2000c1e1d00 */
[----:B------:R-:W-:-:S04]  /*2ff0*/  IADD3 R8, P1, R8, UR8, RZ ;  /* 0x0000000808087c10 */ /* 0x000fc8000ff3e0ff */
[----:B------:R-:W-:-:S06]  /*3000*/  IADD3.X R9, R9, UR9, RZ, P1, !PT ;  /* 0x0000000909097c10 */ /* 0x000fcc0008ffe4ff */
[----:B------:R-:W4:Y:S01]  /*3010*/  LDG.E.128 R8, desc[UR14][R8.64] ;  /* 0x0000000e08087981 */ /* 0x000f22000c1e1d00 */
[----:B---3--:R-:W-:Y:S01]  /*3020*/  FMUL.FTZ R7, R7, 1.4426950216293334961 ;  /* 0x3fb8aa3b07077820 */ /* 0x008fe20000410000 */
[----:B------:R-:W-:Y:S01]  /*3030*/  FMUL.FTZ R16, R4, 1.4426950216293334961 ;  /* 0x3fb8aa3b04107820 */ /* 0x000fe20000410000 */
[----:B------:R-:W-:Y:S01]  /*3040*/  FMUL.FTZ R18, R5, 1.4426950216293334961 ;  /* 0x3fb8aa3b05127820 */ /* 0x000fe20000410000 */
[----:B--2---:R-:W-:Y:S01]  /*3050*/  FMUL.FTZ R19, R6, 1.4426950216293334961 ;  /* 0x3fb8aa3b06137820 */ /* 0x004fe20000410000 */
[----:B------:R-:W4:Y:S08]  /*3060*/  MUFU.EX2 R4, R7 ;  /* 0x0000000700047308 */ /* 0x000f300000000800 */
[----:B------:R-:W0:Y:S08]  /*3070*/  MUFU.EX2 R17, R16 ;  /* 0x0000001000117308 */ /* 0x000e300000000800 */
[----:B------:R-:W1:Y:S01]  /*3080*/  MUFU.EX2 R18, R18 ;  /* 0x0000001200127308 */ /* 0x000e620000000800 */
[----:B----4-:R-:W-:Y:S01]  /*3090*/  FFMA.FTZ R11, R4, -UR16, R11 ;  /* 0x80000010040b7c23 */ /* 0x010fe2000801000b */
[----:B------:R-:W-:-:S04]  /*30a0*/  LEA R4, P1, R21, UR12, 0x3 ;  /* 0x0000000c15047c11 */ /* 0x000fc8000f8218ff */
[----:B------:R-:W-:Y:S02]  /*30b0*/  LEA.HI.X R5, R21, UR13, R14, 0x3, P1 ;  /* 0x0000000d15057c11 */ /* 0x000fe400088f1c0e */
[----:B------:R-:W2:Y:S01]  /*30c0*/  MUFU.EX2 R19, R19 ;  /* 0x0000001300137308 */ /* 0x000ea20000000800 */
[----:B0-----:R-:W-:Y:S01]  /*30d0*/  FFMA.FTZ R17, R17, -UR16, R8 ;  /* 0x8000001011117c23 */ /* 0x001fe20008010008 */
[----:B------:R-:W-:-:S04]  /*30e0*/  IADD3 R21, P1, R20, R21, RZ ;  /* 0x0000001514157210 */ /* 0x000fc80007f3e0ff */
[----:B------:R-:W-:Y:S01]  /*30f0*/  SHF.L.U32 R7, R21, 0x2, RZ ;  /* 0x0000000215077819 */ /* 0x000fe200000006ff */
[----:B------:R-:W-:Y:S02]  /*3100*/  IMAD.X R14, RZ, RZ, R14, P1 ;  /* 0x000000ffff0e7224 */ /* 0x000fe400008e060e */
[----:B-1----:R-:W-:Y:S01]  /*3110*/  FFMA.FTZ R6, R18, -UR16, R9 ;  /* 0x8000001012067c23 */ /* 0x002fe20008010009 */
[----:B------:R-:W-:-:S04]  /*3120*/  ISETP.GE.U32.AND P1, PT, R7, R2, PT ;  /* 0x000000020700720c */ /* 0x000fc80003f26070 */
[----:B------:R-:W-:Y:S02]  /*3130*/  F2FP.BF16.F32.PACK_AB R8, R6, R17 ;  /* 0x000000110608723e */ /* 0x000fe400000010ff */
[----:B------:R-:W-:Y:S01]  /*3140*/  SHF.L.U64.HI R6, R21, 0x2, R14 ;  /* 0x0000000215067819 */ /* 0x000fe2000001020e */
[----:B--2---:R-:W-:-:S03]  /*3150*/  FFMA.FTZ R10, R19, -UR16, R10 ;  /* 0x80000010130a7c23 */ /* 0x004fc6000801000a */
[----:B------:R-:W-:Y:S02]  /*3160*/  ISETP.GE.AND.EX P1, PT, R6, R13, PT, P1 ;  /* 0x0000000d0600720c */ /* 0x000fe40003f26310 */
[----:B------:R-:W-:-:S05]  /*3170*/  F2FP.BF16.F32.PACK_AB R9, R11, R10 ;  /* 0x0000000a0b09723e */ /* 0x000fca00000010ff */
[----:B------:R0:W-:Y:S06]  /*3180*/  STG.E.64 desc[UR14][R4.64], R8 ;  /* 0x0000000804007986 */ /* 0x0001ec000c101b0e */
[----:B------:R-:W-:Y:S05]  /*3190*/  @!P1 BRA `(.L_x_9136) ;  /* 0xfffffffc00809947 */ /* 0x000fea000383ffff */
.L_x_9135:
[----:B------:R-:W-:Y:S05]  /*31a0*/  BSYNC B0 ;  /* 0x0000000000007941 */ /* 0x000fea0003800000 */
.L_x_9134:
[----:B------:R-:W-:Y:S05]  /*31b0*/  @P0 EXIT ;  /* 0x000000000000094d */ /* 0x000fea0003800000 */
.L_x_9137:
[C---:B------:R-:W-:Y:S01]  /*31c0*/  IMAD.SHL.U32 R6, R12.reuse, 0x4, RZ ;  /* 0x000000040c067824 */ /* 0x040fe200078e00ff */
[----:B------:R-:W-:-:S04]  /*31d0*/  SHF.L.U64.HI R2, R12, 0x2, R15 ;  /* 0x000000020c027819 */ /* 0x000fc8000001020f */
[----:B0-----:R-:W-:-:S04]  /*31e0*/  IADD3 R4, P0, R6, UR10, RZ ;  /* 0x0000000a06047c10 */ /* 0x001fc8000ff1e0ff */
[----:B------:R-:W-:-:S05]  /*31f0*/  IADD3.X R5, R2, UR11, RZ, P0, !PT ;  /* 0x0000000b02057c10 */ /* 0x000fca00087fe4ff */
[----:B------:R-:W3:Y:S01]  /*3200*/  LDG.E R4, desc[UR14][R4.64] ;  /* 0x0000000e04047981 */ /* 0x000ee2000c1e1900 */
[----:B------:R-:W-:-:S04]  /*3210*/  IADD3 R6, P0, R6, UR8, RZ ;  /* 0x0000000806067c10 */ /* 0x000fc8000ff1e0ff */
[----:B------:R-:W-:-:S06]  /*3220*/  IADD3.X R7, R2, UR9, RZ, P0, !PT ;  /* 0x0000000902077c10 */ /* 0x000fcc00087fe4ff */
[----:B------:R-:W4:Y:S01]  /*3230*/  LDG.E R7, desc[UR14][R6.64] ;  /* 0x0000000e06077981 */ /* 0x000f22000c1e1900 */
[----:B------:R-:W-:Y:S01]  /*3240*/  LEA R8, P0, R12, UR12, 0x1 ;  /* 0x0000000c0c087c11 */ /* 0x000fe2000f8008ff */
[----:B---3--:R-:W-:-:S06]  /*3250*/  FMUL.FTZ R2, R4, 1.4426950216293334961 ;  /* 0x3fb8aa3b04027820 */ /* 0x008fcc0000410000 */
[----:B------:R-:W4:Y:S02]  /*3260*/  MUFU.EX2 R2, R2 ;  /* 0x0000000200027308 */ /* 0x000f240000000800 */
[----:B----4-:R-:W-:-:S05]  /*3270*/  FFMA.FTZ R9, R2, -UR16, R7 ;  /* 0x8000001002097c23 */ /* 0x010fca0008010007 */
[----:B------:R-:W-:Y:S02]  /*3280*/  F2FP.BF16.F32.PACK_AB R5, RZ, R9 ;  /* 0x00000009ff05723e */ /* 0x000fe400000010ff */
[----:B------:R-:W-:Y:S02]  /*3290*/  LEA.HI.X R9, R12, UR13, R15, 0x1, P0 ;  /* 0x0000000d0c097c11 */ /* 0x000fe400080f0c0f */
[----:B------:R-:W-:-:S03]  /*32a0*/  IADD3 R12, P0, R20, R12, RZ ;  /* 0x0000000c140c7210 */ /* 0x000fc60007f1e0ff */
[----:B------:R1:W-:Y:S02]  /*32b0*/  STG.E.U16 desc[UR14][R8.64], R5 ;  /* 0x0000000508007986 */ /* 0x0003e4000c10150e */
[----:B------:R-:W-:Y:S01]  /*32c0*/  IMAD.X R15, RZ, RZ, R15, P0 ;  /* 0x000000ffff0f7224 */ /* 0x000fe200000e060f */
[----:B------:R-:W-:-:S04]  /*32d0*/  ISETP.GE.U32.AND P0, PT, R12, R3, PT ;  /* 0x000000030c00720c */ /* 0x000fc80003f06070 */
[----:B------:R-:W-:-:S13]  /*32e0*/  ISETP.GE.AND.EX P0, PT, R15, R0, PT, P0 ;  /* 0x000000000f00720c */ /* 0x000fda0003f06300 */
[----:B-1----:R-:W-:Y:S05]  /*32f0*/  @!P0 BRA `(.L_x_9137) ;  /* 0xfffffffc00b08947 */ /* 0x002fea000383ffff */
[----:B------:R-:W-:Y:S05]  /*3300*/  EXIT ;  /* 0x000000000000794d */ /* 0x000fea0003800000 */
.L_x_9130:
[----:B------:R-:W-:Y:S01]  /*3310*/  SHF.L.U32 R3, R20, 0x2, RZ ;  /* 0x0000000214037819 */ /* 0x000fe200000006ff */
[----:B------:R-:W-:Y:S01]  /*3320*/  ULDC UR4, c[0x0][0x228] ;  /* 0x00008a0000047ab9 */ /* 0x000fe20000000800 */
[----:B------:R-:W-:Y:S02]  /*3330*/  ISETP.NE.AND P0, PT, RZ, UR24, PT ;  /* 0x00000018ff007c0c */ /* 0x000fe4000bf05270 */
        /* <DEDUP_REMOVED lines=15> */
[----:B------:R-:W-:-:S04]  /*3430*/  @P0 IADD3 R4, P1, R6, UR10, RZ ;  /* 0x0000000a06040c10 */ /* 0x000fc8000ff3e0ff */
[----:B------:R-:W-:-:S05]  /*3440*/  @P0 IADD3.X R5, R7, UR11, RZ, P1, !PT ;  /* 0x0000000b07050c10 */ /* 0x000fca0008ffe4ff */
[----:B------:R-:W3:Y:S01]  /*3450*/  @P0 LDG.E R4, desc[UR14][R4.64] ;  /* 0x0000000e04040981 */ /* 0x000ee2000c1e1900 */
[----:B------:R-:W-:-:S04]  /*3460*/  @P0 IADD3 R6, P1, R6, UR8, RZ ;  /* 0x0000000806060c10 */ /* 0x000fc8000ff3e0ff */
[----:B------:R-:W-:-:S06]  /*3470*/  @P0 IADD3.X R7, R7, UR9, RZ, P1, !PT ;  /* 0x0000000907070c10 */ /* 0x000fcc0008ffe4ff */
        /* <DEDUP_REMOVED lines=12> */
[----:B---3--:R-:W-:-:S06]  /*3540*/  @P0 FMUL.FTZ R10, R4, 1.4426950216293334961 ;  /* 0x3fb8aa3b040a0820 */ /* 0x008fcc0000410000 */
[----:B------:R-:W0:Y:S02]  /*3550*/  @P0 MUFU.EX2 R10, R10 ;  /* 0x0000000a000a0308 */ /* 0x000e240000000800 */
        /* <DEDUP_REMOVED lines=9> */
.L_x_9138:
        /* <DEDUP_REMOVED lines=20> */
.L_x_9141:
[----:B0-----:R-:W-:-:S06]  /*3730*/  IMAD.WIDE R4, R21, 0x10, R14 ;  /* 0x0000001015047825 */ /* 0x001fcc00078e020e */
[----:B-1----:R-:W3:Y:S01]  /*3740*/  LDG.E.128 R4, desc[UR14][R4.64] ;  /* 0x0000000e04047981 */ /* 0x002ee2000c1e1d00 */
[----:B------:R-:W-:-:S06]  /*3750*/  IMAD.WIDE R8, R21, 0x10, R12 ;  /* 0x0000001015087825 */ /* 0x000fcc00078e020c */
[----:B------:R-:W4:Y:S01]  /*3760*/  LDG.E.128 R8, desc[UR14][R8.64] ;  /* 0x0000000e08087981 */ /* 0x000f22000c1e1d00 */
[----:B---3--:R-:W-:Y:S01]  /*3770*/  FMUL.FTZ R22, R5, 1.4426950216293334961 ;  /* 0x3fb8aa3b05167820 */ /* 0x008fe20000410000 */
[----:B------:R-:W-:Y:S01]  /*3780*/  FMUL.FTZ R18, R4, 1.4426950216293334961 ;  /* 0x3fb8aa3b04127820 */ /* 0x000fe20000410000 */
[----:B------:R-:W-:Y:S01]  /*3790*/  FMUL.FTZ R6, R6, 1.4426950216293334961 ;  /* 0x3fb8aa3b06067820 */ /* 0x000fe20000410000 */
[----:B------:R-:W-:Y:S02]  /*37a0*/  FMUL.FTZ R7, R7, 1.4426950216293334961 ;  /* 0x3fb8aa3b07077820 */ /* 0x000fe40000410000 */
[----:B--2---:R-:W4:Y:S08]  /*37b0*/  MUFU.EX2 R19, R18 ;  /* 0x0000001200137308 */ /* 0x004f300000000800 */
[----:B------:R-:W0:Y:S08]  /*37c0*/  MUFU.EX2 R22, R22 ;  /* 0x0000001600167308 */ /* 0x000e300000000800 */
[----:B------:R-:W1:Y:S01]  /*37d0*/  MUFU.EX2 R23, R6 ;  /* 0x0000000600177308 */ /* 0x000e620000000800 */
[----:B----4-:R-:W-:-:S07]  /*37e0*/  FFMA.FTZ R19, R19, -UR16, R8 ;  /* 0x8000001013137c23 */ /* 0x010fce0008010008 */
[----:B------:R-:W2:Y:S01]  /*37f0*/  MUFU.EX2 R24, R7 ;  /* 0x0000000700187308 */ /* 0x000ea20000000800 */
[----:B0-----:R-:W-:-:S05]  /*3800*/  FFMA.FTZ R4, R22, -UR16, R9 ;  /* 0x8000001016047c23 */ /* 0x001fca0008010009 */
[----:B------:R-:W-:Y:S01]  /*3810*/  F2FP.BF16.F32.PACK_AB R18, R4, R19 ;  /* 0x000000130412723e */ /* 0x000fe200000010ff */
[----:B------:R-:W-:-:S04]  /*3820*/  IMAD.WIDE R4, R21, 0x8, R2 ;  /* 0x0000000815047825 */ /* 0x000fc800078e0202 */
[----:B-1----:R-:W-:Y:S01]  /*3830*/  FFMA.FTZ R10, R23, -UR16, R10 ;  /* 0x80000010170a7c23 */ /* 0x002fe2000801000a */
[----:B------:R-:W-:-:S05]  /*3840*/  IMAD.IADD R21, R20, 0x1, R21 ;  /* 0x0000000114157824 */ /* 0x000fca00078e0215 */
[----:B------:R-:W-:Y:S01]  /*3850*/  SHF.L.U32 R9, R21, 0x2, RZ ;  /* 0x0000000215097819 */ /* 0x000fe200000006ff */
[----:B--2---:R-:W-:-:S03]  /*3860*/  FFMA.FTZ R11, R24, -UR16, R11 ;  /* 0x80000010180b7c23 */ /* 0x004fc6000801000b */
[----:B------:R-:W-:Y:S02]  /*3870*/  ISETP.GE.AND P0, PT, R9, R16, PT ;  /* 0x000000100900720c */ /* 0x000fe40003f06270 */
[----:B------:R-:W-:-:S05]  /*3880*/  F2FP.BF16.F32.PACK_AB R19, R11, R10 ;  /* 0x0000000a0b13723e */ /* 0x000fca00000010ff */
[----:B------:R0:W-:Y:S06]  /*3890*/  STG.E.64 desc[UR14][R4.64], R18 ;  /* 0x0000001204007986 */ /* 0x0001ec000c101b0e */
[----:B------:R-:W-:Y:S05]  /*38a0*/  @!P0 BRA `(.L_x_9141) ;  /* 0xfffffffc00a08947 */ /* 0x000fea000383ffff */
.L_x_9140:
[----:B------:R-:W-:Y:S05]  /*38b0*/  BSYNC B0 ;  /* 0x0000000000007941 */ /* 0x000fea0003800000 */
.L_x_9139:
[----:B------:R-:W-:-:S13]  /*38c0*/  ISETP.GE.AND P0, PT, R17, R0, PT ;  /* 0x000000001100720c */ /* 0x000fda0003f06270 */
[----:B------:R-:W-:Y:S05]  /*38d0*/  @P0 EXIT ;  /* 0x000000000000094d */ /* 0x000fea0003800000 */
.L_x_9142:
[----:B-1----:R-:W-:-:S06]  /*38e0*/  IMAD.WIDE R6, R17, 0x4, R14 ;  /* 0x0000000411067825 */ /* 0x002fcc00078e020e */
[----:B------:R-:W3:Y:S01]  /*38f0*/  LDG.E R6, desc[UR14][R6.64] ;  /* 0x0000000e06067981 */ /* 0x000ee2000c1e1900 */
[----:B0-----:R-:W-:-:S06]  /*3900*/  IMAD.WIDE R4, R17, 0x4, R12 ;  /* 0x0000000411047825 */ /* 0x001fcc00078e020c */
[----:B------:R-:W4:Y:S01]  /*3910*/  LDG.E R5, desc[UR14][R4.64] ;  /* 0x0000000e04057981 */ /* 0x000f22000c1e1900 */
[----:B---3--:R-:W-:-:S06]  /*3920*/  FMUL.FTZ R10, R6, 1.4426950216293334961 ;  /* 0x3fb8aa3b060a7820 */ /* 0x008fcc0000410000 */
[----:B------:R-:W4:Y:S02]  /*3930*/  MUFU.EX2 R10, R10 ;  /* 0x0000000a000a7308 */ /* 0x000f240000000800 */
[----:B----4-:R-:W-:-:S05]  /*3940*/  FFMA.FTZ R8, R10, -UR16, R5 ;  /* 0x800000100a087c23 */ /* 0x010fca0008010005 */
[----:B------:R-:W-:Y:S01]  /*3950*/  F2FP.BF16.F32.PACK_AB R5, RZ, R8 ;  /* 0x00000008ff05723e */ /* 0x000fe200000010ff */
[----:B------:R-:W-:-:S04]  /*3960*/  IMAD.WIDE R8, R17, 0x2, R2 ;  /* 0x0000000211087825 */ /* 0x000fc800078e0202 */
[----:B------:R-:W-:Y:S01]  /*3970*/  IMAD.IADD R17, R20, 0x1, R17 ;  /* 0x0000000114117824 */ /* 0x000fe200078e0211 */
[----:B------:R3:W-:Y:S04]  /*3980*/  STG.E.U16 desc[UR14][R8.64], R5 ;  /* 0x0000000508007986 */ /* 0x0007e8000c10150e */
[----:B------:R-:W-:-:S13]  /*3990*/  ISETP.GE.AND P0, PT, R17, R0, PT ;  /* 0x000000001100720c */ /* 0x000fda0003f06270 */
[----:B---3--:R-:W-:Y:S05]  /*39a0*/  @!P0 BRA `(.L_x_9142) ;  /* 0xfffffffc00cc8947 */ /* 0x008fea000383ffff */
[----:B------:R-:W-:Y:S05]  /*39b0*/  EXIT ;  /* 0x000000000000794d */ /* 0x000fea0003800000 */
        .weak           $__internal_47_$__cuda_sm20_div_u64
        .type           $__internal_47_$__cuda_sm20_div_u64,@function
        .size           $__internal_47_$__cuda_sm20_div_u64,($__internal_48_$__cuda_sm20_rem_s64 - $__internal_47_$__cuda_sm20_div_u64)
$__internal_47_$__cuda_sm20_div_u64:
[----:B------:R-:W-:Y:S01]  /*39c0*/  HFMA2.MMA R23, -RZ, RZ, 0, 0 ;  /* 0x00000000ff177435 */ /* 0x000fe200000001ff */
[----:B------:R-:W-:-:S05]  /*39d0*/  IMAD.MOV.U32 R22, RZ, RZ, R2 ;  /* 0x000000ffff167224 */ /* 0x000fca00078e0002 */
[----:B------:R-:W0:Y:S08]  /*39e0*/  I2F.U64.RP R16, R22 ;  /* 0x0000001600107312 */ /* 0x000e300000309000 */
[----:B0-----:R-:W0:Y:S02]  /*39f0*/  MUFU.RCP R16, R16 ;  /* 0x0000001000107308 */ /* 0x001e240000001000 */
[----:B0-----:R-:W-:-:S06]  /*3a00*/  VIADD R4, R16, 0x1ffffffe ;  /* 0x1ffffffe10047836 */ /* 0x001fcc0000000000 */
[----:B------:R-:W0:Y:S02]  /*3a10*/  F2I.U64.TRUNC R4, R4 ;  /* 0x0000000400047311 */ /* 0x000e24000020d800 */
[----:B0-----:R-:W-:-:S04]  /*3a20*/  IMAD.WIDE.U32 R6, R4, R2, RZ ;  /* 0x0000000204067225 */ /* 0x001fc800078e00ff */
[----:B------:R-:W-:Y:S01]  /*3a30*/  IMAD R7, R5, R2, R7 ;  /* 0x0000000205077224 */ /* 0x000fe200078e0207 */
[----:B------:R-:W-:-:S05]  /*3a40*/  IADD3 R25, P1, RZ, -R6, RZ ;  /* 0x80000006ff197210 */ /* 0x000fca0007f3e0ff */
[----:B------:R-:W-:-:S04]  /*3a50*/  IMAD.HI.U32 R6, R4, R25, RZ ;  /* 0x0000001904067227 */ /* 0x000fc800078e00ff */
[----:B------:R-:W-:Y:S01]  /*3a60*/  IMAD.X R27, RZ, RZ, ~R7, P1 ;  /* 0x000000ffff1b7224 */ /* 0x000fe200008e0e07 */
[----:B------:R-:W-:-:S03]  /*3a70*/  MOV R7, R4 ;  /* 0x0000000400077202 */ /* 0x000fc60000000f00 */
        /* <DEDUP_REMOVED lines=11> */
[----:B------:R-:W-:-:S04]  /*3b30*/  IMAD.HI.U32 R6, R7, R25, RZ ;  /* 0x0000001907067227 */ /* 0x000fc800078e00ff */
[----:B------:R-:W-:-:S04]  /*3b40*/  IMAD.X R4, RZ, RZ, ~R4, P1 ;  /* 0x000000ffff047224 */ /* 0x000fc800008e0e04 */
[----:B------:R-:W-:-:S04]  /*3b50*/  IMAD.WIDE.U32 R6, P1, R7, R4, R6 ;  /* 0x0000000407067225 */ /* 0x000fc80007820006 */
[C---:B------:R-:W-:Y:S02]  /*3b60*/  IMAD R16, R23.reuse, R4, RZ ;  /* 0x0000000417107224 */ /* 0x040fe400078e02ff */
[----:B------:R-:W-:-:S04]  /*3b70*/  IMAD.HI.U32 R7, P2, R23, R25, R6 ;  /* 0x0000001917077227 */ /* 0x000fc80007840006 */
[----:B------:R-:W-:Y:S01]  /*3b80*/  IMAD.HI.U32 R4, R23, R4, RZ ;  /* 0x0000000417047227 */ /* 0x000fe200078e00ff */
[----:B------:R-:W-:-:S04]  /*3b90*/  IADD3 R7, P3, R16, R7, RZ ;  /* 0x0000000710077210 */ /* 0x000fc80007f7e0ff */
[----:B------:R-:W-:Y:S01]  /*3ba0*/  IADD3.X R23, R4, R23, RZ, P1, !PT ;  /* 0x0000001704177210 */ /* 0x000fe20000ffe4ff */
        /* <DEDUP_REMOVED lines=26> */
[-C--:B------:R-:W-:Y:S02]  /*3d50*/  IADD3.X R7, RZ, R4.reuse, RZ, P3, !PT ;  /* 0x00000004ff077210 */ /* 0x080fe40001ffe4ff */
[----:B------:R-:W-:Y:S02]  /*3d60*/  ISETP.NE.U32.AND P2, PT, R2, RZ, PT ;  /* 0x000000ff0200720c */ /* 0x000fe40003f45070 */
[----:B------:R-:W-:Y:S01]  /*3d70*/  SEL R6, R6, R5, P1 ;  /* 0x0000000506067207 */ /* 0x000fe20000800000 */
[----:B------:R-:W-:Y:S01]  /*3d80*/  IMAD.MOV.U32 R5, RZ, RZ, 0x0 ;  /* 0x00000000ff057424 */ /* 0x000fe200078e00ff */
[----:B------:R-:W-:Y:S01]  /*3d90*/  SEL R7, R7, R4, P1 ;  /* 0x0000000407077207 */ /* 0x000fe20000800000 */
[----:B------:R-:W-:Y:S01]  /*3da0*/  IMAD.MOV.U32 R4, RZ, RZ, R12 ;  /* 0x000000ffff047224 */ /* 0x000fe200078e000c */
[----:B------:R-:W-:-:S04]  /*3db0*/  ISETP.NE.AND.EX P2, PT, RZ, RZ, PT, P2 ;  /* 0x000000ffff00720c */ /* 0x000fc80003f45320 */
[----:B------:R-:W-:Y:S02]  /*3dc0*/  SEL R6, R6, 0xffffffff, P2 ;  /* 0xffffffff06067807 */ /* 0x000fe40001000000 */
[----:B------:R-:W-:Y:S01]  /*3dd0*/  SEL R7, R7, 0xffffffff, P2 ;  /* 0xffffffff07077807 */ /* 0x000fe20001000000 */
[----:B------:R-:W-:Y:S06]  /*3de0*/  RET.REL.NODEC R4 `(_ZN2at6native43_GLOBAL__N__9ae7fba5_10_SoftMax_cu_9f978f6320cunn_SoftMaxBackwardILi4EN3c108BFloat16EffNS1_26LogSoftMaxBackwardEpilogueEEEvPT0_PKT2_SA_l) ;  /* 0xffffffc004847950 */ /* 0x000fec0003c3ffff */
        .weak           $__internal_48_$__cuda_sm20_rem_s64
        .type           $__internal_48_$__cuda_sm20_rem_s64,@function
        .size           $__internal_48_$__cuda_sm20_rem_s64,(.L_x_12135 - $__internal_48_$__cuda_sm20_rem_s64)
$__internal_48_$__cuda_sm20_rem_s64:
        /* <DEDUP_REMOVED lines=13> */
[----:B------:R-:W-:-:S04]  /*3ec0*/  IMAD.HI.U32 R10, R6, R19, RZ ;  /* 0x00000013060a7227 */ /* 0x000fc800078e00ff */
[----:B------:R-:W-:Y:S01]  /*3ed0*/  IMAD.X R23, RZ, RZ, ~R11, P0 ;  /* 0x000000ffff177224 */ /* 0x000fe200000e0e0b */
        /* <DEDUP_REMOVED lines=32> */
[----:B------:R-:W-:-:S04]  /*40e0*/  IADD3 R23, P2, R23, R6, RZ ;  /* 0x0000000617177210 */ /* 0x000fc80007f5e0ff */
[----:B------:R-:W-:Y:S01]  /*40f0*/  IADD3.X R10, R10, RZ, RZ, P0, !PT ;  /* 0x000000ff0a0a7210 */ /* 0x000fe200007fe4ff */
        /* <DEDUP_REMOVED lines=11> */
[----:B------:R-:W-:Y:S02]  /*41b0*/  SEL R19, R19, R23, P0 ;  /* 0x0000001713137207 */ /* 0x000fe40000000000 */
        /* <DEDUP_REMOVED lines=10> */
[----:B------:R-:W-:Y:S01]  /*4260*/  ISETP.NE.AND.EX P0, PT, RZ, UR4, PT, P0 ;  /* 0x00000004ff007c0c */ /* 0x000fe2000bf05300 */
[----:B------:R-:W-:-:S03]  /*4270*/  IMAD.MOV.U32 R5, RZ, RZ, 0x0 ;  /* 0x00000000ff057424 */ /* 0x000fc600078e00ff */
[----:B------:R-:W-:Y:S02]  /*4280*/  SEL R11, R4, R11, !P1 ;  /* 0x0000000b040b7207 */ /* 0x000fe40004800000 */
[----:B------:R-:W-:Y:S02]  /*4290*/  MOV R4, R12 ;  /* 0x0000000c00047202 */ /* 0x000fe40000000f00 */
[----:B------:R-:W-:Y:S02]  /*42a0*/  SEL R10, R10, 0xffffffff, P0 ;  /* 0xffffffff0a0a7807 */ /* 0x000fe40000000000 */
[----:B------:R-:W-:Y:S01]  /*42b0*/  SEL R11, R11, 0xffffffff, P0 ;  /* 0xffffffff0b0b7807 */ /* 0x000fe20000000000 */
[----:B------:R-:W-:Y:S06]  /*42c0*/  RET.REL.NODEC R4 `(_ZN2at6native43_GLOBAL__N__9ae7fba5_10_SoftMax_cu_9f978f6320cunn_SoftMaxBackwardILi4EN3c108BFloat16EffNS1_26LogSoftMaxBackwardEpilogueEEEvPT0_PKT2_SA_l) ;  /* 0xffffffbc044c7950 */ /* 0x000fec0003c3ffff */
.L_x_9143:
        /* <DEDUP_REMOVED lines=11> */
.L_x_12135:


//--------------------- .text._ZN2at6native43_GLOBAL__N__9ae7fba5_10_SoftMax_cu_9f978f6324cunn_SoftMaxBackwardSmemILi4EN3c108BFloat16EffNS1_26LogSoftMaxBackwardEpilogueEEEvPT0_PKT2_SA_l --------------------------
	.section	.text._ZN2at6native43_GLOBAL__N__9ae7fba5_10_SoftMax_cu_9f978f6324cunn_SoftMaxBackwardSmemILi4EN3c108BFloat16EffNS1_26LogSoftMaxBackwardEpilogueEEEvPT0_PKT2_SA_l,"ax",@progbits
	.align	128
.text._ZN2at6native43_GLOBAL__N__9ae7fba5_10_SoftMax_cu_9f978f6324cunn_SoftMaxBackwardSmemILi4EN3c108BFloat16EffNS1_26LogSoftMaxBackwardEpilogueEEEvPT0_PKT2_SA_l:
        .type           _ZN2at6native43_GLOBAL__N__9ae7fba5_10_SoftMax_cu_9f978f6324cunn_SoftMaxBackwardSmemILi4EN3c108BFloat16EffNS1_26LogSoftMaxBackwardEpilogueEEEvPT0_PKT2_SA_l,@function
        .size           _ZN2at6native43_GLOBAL__N__9ae7fba5_10_SoftMax_cu_9f978f6324cunn_SoftMaxBackwardSmemILi4EN3c108BFloat16EffNS1_26LogSoftMaxBackwardEpilogueEEEvPT0_PKT2_SA_l,(.L_x_12138 - _ZN2at6native43_GLOBAL__N__9ae7fba5_10_SoftMax_cu_9f978f6324cunn_SoftMaxBackwardSmemILi4EN3c108BFloat16EffNS1_26LogSoftMaxBackwardEpilogueEEEvPT0_PKT2_SA_l)
        .other          _ZN2at6native43_GLOBAL__N__9ae7fba5_10_SoftMax_cu_9f978f6324cunn_SoftMaxBackwardSmemILi4EN3c108BFloat16EffNS1_26LogSoftMaxBackwardEpilogueEEEvPT0_PKT2_SA_l,@"STO_CUDA_ENTRY STV_DEFAULT"
_ZN2at6native43_GLOBAL__N__9ae7fba5_10_SoftMax_cu_9f978f6324cunn_SoftMaxBackwardSmemILi4EN3c108BFloat16EffNS1_26LogSoftMaxBackwardEpilogueEEEvPT0_PKT2_SA_l:
[----:B------:R-:W-:Y:S01]  /*0000*/  LDC R1, c[0x0][0x28] ;  /* 0x00000a00ff017b82 */ /* 0x000fe20000000800 */
[----:B------:R-:W0:Y:S07]  /*0010*/  S2R R0, SR_TID.X ;  /* 0x0000000000007919 */ /* 0x000e2e0000002100 */
[----:B------:R-:W1:Y:S01]  /*0020*/  LDC.64 R2, c[0x0][0x228] ;  /* 0x00008a00ff027b82 */ /* 0x000e620000000a00 */
[----:B------:R-:W-:Y:S01]  /*0030*/  ULDC.64 UR6, c[0x0][0x208] ;  /* 0x0000820000067ab9 */ /* 0x000fe20000000a00 */
[----:B------:R-:W-:Y:S01]  /*0040*/  BSSY B0, `(.L_x_9144) ;  /* 0x0000021000007945 */ /* 0x000fe20003800000 */
[----:B------:R-:W-:-:S05]  /*0050*/  IMAD.MOV.U32 R15, RZ, RZ, RZ ;  /* 0x000000ffff0f7224 */ /* 0x000fca00078e00ff */
        /* <DEDUP_REMOVED lines=17> */
.L_x_9146:
        /* <DEDUP_REMOVED lines=14> */
.L_x_9145:
[----:B------:R-:W-:Y:S05]  /*0250*/  BSYNC B0 ;  /* 0x0000000000007941 */ /* 0x000fea0003800000 */
.L_x_9144:
        /* <DEDUP_REMOVED lines=9> */
[----:B------:R-:W-:-:S05]  /*02f0*/  IMAD.IADD R14, R0, 0x1, -R11 ;  /* 0x00000001000e7824 */ /* 0x000fca00078e0a0b */
[----:B------:R-:W-:Y:S01]  /*0300*/  ISETP.NE.AND P1, PT, R14, RZ, PT ;  /* 0x000000ff0e00720c */ /* 0x000fe20003f25270 */
[----:B0-----:R-:W-:Y:S01]  /*0310*/  FADD.FTZ R4, R4, R15 ;  /* 0x0000000f04047221 */ /* 0x001fe20000010000 */
[----:B------:R-:W-:-:S04]  /*0320*/  MOV R15, 0x400 ;  /* 0x00000400000f7802 */ /* 0x000fc80000000f00 */
[----:B------:R-:W0:Y:S01]  /*0330*/  SHFL.DOWN PT, R5, R4, 0x8, 0x1f ;  /* 0x09001f0004057f89 */ /* 0x000e2200000e0000 */
[----:B-1----:R-:W-:-:S04]  /*0340*/  LEA R15, R16, R15, 0x18 ;  /* 0x0000000f100f7211 */ /* 0x002fc800078ec0ff */
[----:B------:R-:W-:Y:S01]  /*0350*/  LEA R19, R2, R15, 0x2 ;  /* 0x0000000f02137211 */ /* 0x000fe200078e10ff */
[----:B0-----:R-:W-:Y:S01]  /*0360*/  FADD.FTZ R5, R4, R5 ;  /* 0x0000000504057221 */ /* 0x001fe20000010000 */
[----:B------:R-:W-:-:S04]  /*0370*/  @!P1 SHF.R.S32.HI R4, RZ, 0x5, R12 ;  /* 0x00000005ff049819 */ /* 0x000fc8000001140c */
[----:B------:R-:W0:Y:S01]  /*0380*/  SHFL.DOWN PT, R6, R5, 0x4, 0x1f ;  /* 0x08801f0005067f89 */ /* 0x000e2200000e0000 */
[--C-:B------:R-:W-:Y:S02]  /*0390*/  @!P1 IMAD R4, R4, 0x4, R19.reuse ;  /* 0x0000000404049824 */ /* 0x100fe400078e0213 */
[----:B0-----:R-:W-:Y:S01]  /*03a0*/  FADD.FTZ R6, R5, R6 ;  /* 0x0000000605067221 */ /* 0x001fe20000010000 */
[----:B------:R-:W-:-:S04]  /*03b0*/  @!P2 IMAD R5, R14, 0x4, R19 ;  /* 0x000000040e05a824 */ /* 0x000fc800078e0213 */
        /* <DEDUP_REMOVED lines=22> */
.L_x_9155:
[----:B-1----:R-:W-:-:S07]  /*0520*/  FADD.FTZ R6, R10, R11 ;  /* 0x0000000b0a067221 */ /* 0x002fce0000010000 */
.L_x_9147:
        /* <DEDUP_REMOVED lines=12> */
.L_x_9149:
[----:B------:R-:W-:-:S06]  /*05f0*/  IMAD.WIDE R4, R0, 0x10, R12 ;  /* 0x0000001000047825 */ /* 0x000fcc00078e020c */
[----:B------:R-:W2:Y:S01]  /*0600*/  LDG.E.128 R4, desc[UR6][R4.64] ;  /* 0x0000000604047981 */ /* 0x000ea2000c1e1d00 */
[----:B------:R-:W-:-:S06]  /*0610*/  IMAD R8, R0, 0x10, R15 ;  /* 0x0000001000087824 */ /* 0x000fcc00078e020f */
[----:B0-----:R-:W0:Y:S01]  /*0620*/  LDS.128 R8, [R8] ;  /* 0x0000000008087984 */ /* 0x001e220000000c00 */
[----:B--2---:R-:W-:Y:S01]  /*0630*/  FMUL.FTZ R14, R4, 1.4426950216293334961 ;  /* 0x3fb8aa3b040e7820 */ /* 0x004fe20000410000 */
[----:B------:R-:W-:Y:S01]  /*0640*/  FMUL.FTZ R18, R5, 1.4426950216293334961 ;  /* 0x3fb8aa3b05127820 */ /* 0x000fe20000410000 */
[----:B------:R-:W-:Y:S01]  /*0650*/  FMUL.FTZ R7, R7, 1.4426950216293334961 ;  /* 0x3fb8aa3b07077820 */ /* 0x000fe20000410000 */
[----:B------:R-:W-:-:S03]  /*0660*/  FMUL.FTZ R6, R6, 1.4426950216293334961 ;  /* 0x3fb8aa3b06067820 */ /* 0x000fc60000410000 */
[----:B------:R-:W0:Y:S08]  /*0670*/  MUFU.EX2 R14, R14 ;  /* 0x0000000e000e7308 */ /* 0x000e300000000800 */
[----:B------:R-:W1:Y:S08]  /*0680*/  MUFU.EX2 R18, R18 ;  /* 0x0000001200127308 */ /* 0x000e700000000800 */
[----:B------:R-:W2:Y:S01]  /*0690*/  MUFU.EX2 R20, R7 ;  /* 0x0000000700147308 */ /* 0x000ea20000000800 */
[----:B0-----:R-:W-:-:S07]  /*06a0*/  FFMA.FTZ R4, -R19, R14, R8 ;  /* 0x0000000e13047223 */ /* 0x001fce0000010108 */
[----:B------:R-:W0:Y:S01]  /*06b0*/  MUFU.EX2 R21, R6 ;  /* 0x0000000600157308 */ /* 0x000e220000000800 */
[C---:B-1----:R-:W-:Y:S01]  /*06c0*/  FFMA.FTZ R9, -R19.reuse, R18, R9 ;  /* 0x0000001213097223 */ /* 0x042fe20000010109 */
[----:B--2---:R-:W-:-:S04]  /*06d0*/  FFMA.FTZ R11, -R19, R20, R11 ;  /* 0x00000014130b7223 */ /* 0x004fc8000001010b */
[----:B------:R-:W-:Y:S01]  /*06e0*/  F2FP.BF16.F32.PACK_AB R20, R9, R4 ;  /* 0x000000040914723e */ /* 0x000fe200000010ff */
[C---:B------:R-:W-:Y:S01]  /*06f0*/  IMAD.WIDE R4, R0.reuse, 0x8, R16 ;  /* 0x0000000800047825 */ /* 0x040fe200078e0210 */
[----:B------:R-:W-:-:S03]  /*0700*/  IADD3 R0, R0, UR5, RZ ;  /* 0x0000000500007c10 */ /* 0x000fc6000fffe0ff */
[----:B0-----:R-:W-:Y:S02]  /*0710*/  FFMA.FTZ R10, -R19, R21, R10 ;  /* 0x00000015130a7223 */ /* 0x001fe4000001010a */
[----:B------:R-:W-:-:S03]  /*0720*/  IMAD.SHL.U32 R9, R0, 0x4, RZ ;  /* 0x0000000400097824 */ /* 0x000fc600078e00ff */
[----:B------:R-:W-:Y:S02]  /*0730*/  F2FP.BF16.F32.PACK_AB R21, R11, R10 ;  /* 0x0000000a0b15723e */ /* 0x000fe400000010ff */
[----:B------:R-:W-:Y:S02]  /*0740*/  ISETP.GE.U32.AND P0, PT, R9, R2, PT ;  /* 0x000000020900720c */ /* 0x000fe40003f06070 */
[----:B------:R-:W-:Y:S01]  /*0750*/  SHF.R.S32.HI R6, RZ, 0x1f, R9 ;  /* 0x0000001fff067819 */ /* 0x000fe20000011409 */
[----:B------:R1:W-:Y:S03]  /*0760*/  STG.E.64 desc[UR6][R4.64], R20 ;  /* 0x0000001404007986 */ /* 0x0003e6000c101b06 */
[----:B------:R-:W-:-:S13]  /*0770*/  ISETP.GE.AND.EX P0, PT, R6, R3, PT, P0 ;  /* 0x000000030600720c */ /* 0x000fda0003f06300 */
[----:B-1----:R-:W-:Y:S05]  /*0780*/  @!P0 BRA `(.L_x_9149) ;  /* 0xfffffffc00988947 */ /* 0x002fea000383ffff */
[----:B------:R-:W-:Y:S05]  /*0790*/  EXIT ;  /* 0x000000000000794d */ /* 0x000fea0003800000 */
.L_x_9148:
[----:B------:R-:W-:Y:S01]  /*07a0*/  HFMA2.MMA R17, -RZ, RZ, 0, 9.5367431640625e-07 ;  /* 0x00000010ff117435 */ /* 0x000fe200000001ff */
[----:B------:R-:W-:Y:S01]  /*07b0*/  IMAD.MOV.U32 R21, RZ, RZ, 0x1f ;  /* 0x0000001fff157424 */ /* 0x000fe200078e00ff */
[----:B------:R-:W-:-:S09]  /*07c0*/  MOV R12, 0xffffffff ;  /* 0xffffffff000c7802 */ /* 0x000fd20000000f00 */
[----:B-1----:R-:W-:Y:S05]  /*07d0*/  WARPSYNC.COLLECTIVE R12, `(.L_x_9150) ;  /* 0x000000000c087348 */ /* 0x002fea0003c00000 */
[----:B-1----:R0:W1:Y:S02]  /*07e0*/  SHFL.DOWN P1, R11, R6, R17, R21 ;  /* 0x08000011060b7389 */ /* 0x0020640000020015 */
[----:B01----:R-:W-:Y:S01]  /*07f0*/  ENDCOLLECTIVE ;  /* 0x000000000000791b */ /* 0x003fe20003800000 */
.L_x_9150:
[----:B------:R-:W-:Y:S02]  /*0800*/  IMAD.MOV.U32 R17, RZ, RZ, 0x8 ;  /* 0x00000008ff117424 */ /* 0x000fe400078e00ff */
[----:B------:R-:W-:-:S04]  /*0810*/  IMAD.MOV.U32 R5, RZ, RZ, R11 ;  /* 0x000000ffff057224 */ /* 0x000fc800078e000b */
[----:B------:R-:W-:-:S05]  /*0820*/  FADD.FTZ R5, R6, R5 ;  /* 0x0000000506057221 */ /* 0x000fca0000010000 */
[----:B------:R-:W-:-:S07]  /*0830*/  MOV R6, R5 ;  /* 0x0000000500067202 */ /* 0x000fce0000000f00 */
[----:B------:R-:W-:Y:S05]  /*0840*/  WARPSYNC.COLLECTIVE R12, `(.L_x_9151) ;  /* 0x000000000c087348 */ /* 0x000fea0003c00000 */
[----:B------:R0:W1:Y:S02]  /*0850*/  SHFL.DOWN P1, R11, R6, R17, R21 ;  /* 0x08000011060b7389 */ /* 0x0000640000020015 */
[----:B01----:R-:W-:Y:S01]  /*0860*/  ENDCOLLECTIVE ;  /* 0x000000000000791b */ /* 0x003fe20003800000 */
.L_x_9151:
[----:B------:R-:W-:Y:S01]  /*0870*/  HFMA2.MMA R17, -RZ, RZ, 0, 2.384185791015625e-07 ;  /* 0x00000004ff117435 */ /* 0x000fe200000001ff */
[----:B------:R-:W-:-:S05]  /*0880*/  MOV R4, R11 ;  /* 0x0000000b00047202 */ /* 0x000fca0000000f00 */
[----:B------:R-:W-:-:S04]  /*0890*/  FADD.FTZ R4, R5, R4 ;  /* 0x0000000405047221 */ /* 0x000fc80000010000 */
[----:B------:R-:W-:-:S07]  /*08a0*/  IMAD.MOV.U32 R6, RZ, RZ, R4 ;  /* 0x000000ffff067224 */ /* 0x000fce00078e0004 */
[----:B------:R-:W-:Y:S05]  /*08b0*/  WARPSYNC.COLLECTIVE R12, `(.L_x_9152) ;  /* 0x000000000c087348 */ /* 0x000fea0003c00000 */
[----:B------:R0:W1:Y:S02]  /*08c0*/  SHFL.DOWN P1, R11, R6, R17, R21 ;  /* 0x08000011060b7389 */ /* 0x0000640000020015 */
[----:B01----:R-:W-:Y:S01]  /*08d0*/  ENDCOLLECTIVE ;  /* 0x000000000000791b */ /* 0x003fe20003800000 */
.L_x_9152:
[----:B------:R-:W-:Y:S01]  /*08e0*/  HFMA2.MMA R17, -RZ, RZ, 0, 1.1920928955078125e-07 ;  /* 0x00000002ff117435 */ /* 0x000fe200000001ff */
[----:B------:R-:W-:-:S04]  /*08f0*/  IMAD.MOV.U32 R7, RZ, RZ, R11 ;  /* 0x000000ffff077224 */ /* 0x000fc800078e000b */
[----:B------:R-:W-:-:S05]  /*0900*/  FADD.FTZ R7, R4, R7 ;  /* 0x0000000704077221 */ /* 0x000fca0000010000 */
[----:B------:R-:W-:-:S07]  /*0910*/  MOV R6, R7 ;  /* 0x0000000700067202 */ /* 0x000fce0000000f00 */
[----:B------:R-:W-:Y:S05]  /*0920*/  WARPSYNC.COLLECTIVE R12, `(.L_x_9153) ;  /* 0x000000000c087348 */ /* 0x000fea0003c00000 */
[----:B------:R0:W1:Y:S02]  /*0930*/  SHFL.DOWN P1, R11, R6, R17, R21 ;  /* 0x08000011060b7389 */ /* 0x0000640000020015 */
[----:B01----:R-:W-:Y:S01]  /*0940*/  ENDCOLLECTIVE ;  /* 0x000000000000791b */ /* 0x003fe20003800000 */
.L_x_9153:
[----:B------:R-:W-:Y:S01]  /*0950*/  HFMA2.MMA R17, -RZ, RZ, 0, 5.9604644775390625e-08 ;  /* 0x00000001ff117435 */ /* 0x000fe200000001ff */
[----:B------:R-:W-:-:S04]  /*0960*/  IMAD.MOV.U32 R10, RZ, RZ, R11 ;  /* 0x000000ffff0a7224 */ /* 0x000fc800078e000b */
[----:B------:R-:W-:-:S05]  /*0970*/  FADD.FTZ R10, R7, R10 ;  /* 0x0000000a070a7221 */ /* 0x000fca0000010000 */
[----:B------:R-:W-:-:S07]  /*0980*/  MOV R6, R10 ;  /* 0x0000000a00067202 */ /* 0x000fce0000000f00 */
[----:B------:R-:W-:Y:S05]  /*0990*/  WARPSYNC.COLLECTIVE R12, `(.L_x_9154) ;  /* 0x000000000c087348 */ /* 0x000fea0003c00000 */
[----:B------:R0:W1:Y:S02]  /*09a0*/  SHFL.DOWN P1, R11, R6, R17, R21 ;  /* 0x08000011060b7389 */ /* 0x0000640000020015 */
[----:B01----:R-:W-:Y:S01]  /*09b0*/  ENDCOLLECTIVE ;  /* 0x000000000000791b */ /* 0x003fe20003800000 */
.L_x_9154:
[----:B------:R-:W-:Y:S05]  /*09c0*/  BRA `(.L_x_9155) ;  /* 0xfffffff800d47947 */ /* 0x000fea000383ffff */
.L_x_9156:
        /* <DEDUP_REMOVED lines=11> */
.L_x_12138:


//--------------------- .text._ZN2at6native43_GLOBAL__N__9ae7fba5_10_SoftMax_cu_9f978f6320cunn_SoftMaxBackwardILi8EN3c108BFloat16EfS4_NS1_26LogSoftMaxBackwardEpilogueEEEvPT0_PKT2_SA_l --------------------------
	.section	.text._ZN2at6native43_GLOBAL__N__9ae7fba5_10_SoftMax_cu_9f978f6320cunn_SoftMaxBackwardILi8EN3c108BFloat16EfS4_NS1_26LogSoftMaxBackwardEpilogueEEEvPT0_PKT2_SA_l,"ax",@progbits
	.align	128
.text._ZN2at6native43_GLOBAL__N__9ae7fba5_10_SoftMax_cu_9f978f6320cunn_SoftMaxBackwardILi8EN3c108BFloat16EfS4_NS1_26LogSoftMaxBackwardEpilogueEEEvPT0_PKT2_SA_l:
        .type           _ZN2at6native43_GLOBAL__N__9ae7fba5_10_SoftMax_cu_9f978f6320cunn_SoftMaxBackwardILi8EN3c108BFloat16EfS4_NS1_26LogSoftMaxBackwardEpilogueEEEvPT0_PKT2_SA_l,@function
        .size           _ZN2at6native43_GLOBAL__N__9ae7fba5_10_SoftMax_cu_9f978f6320cunn_SoftMaxBackwardILi8EN3c108BFloat16EfS4_NS1_26LogSoftMaxBackwardEpilogueEEEvPT0_PKT2_SA_l,(.L_x_12139 - _ZN2at6native43_GLOBAL__N__9ae7fba5_10_SoftMax_cu_9f978f6320cunn_SoftMaxBackwardILi8EN3c108BFloat16EfS4_NS1_26LogSoftMaxBackwardEpilogueEEEvPT0_PKT2_SA_l)
        .other          _ZN2at6native43_GLOBAL__N__9ae7fba5_10_SoftMax_cu_9f978f6320cunn_SoftMaxBackwardILi8EN3c108BFloat16EfS4_NS1_26LogSoftMaxBackwardEpilogueEEEvPT0_PKT2_SA_l,@"STO_CUDA_ENTRY STV_DEFAULT"
_ZN2at6native43_GLOBAL__N__9ae7fba5_10_SoftMax_cu_9f978f6320cunn_SoftMaxBackwardILi8EN3c108BFloat16EfS4_NS1_26LogSoftMaxBackwardEpilogueEEEvPT0_PKT2_SA_l:
        /* <DEDUP_REMOVED lines=55> */
[----:B--2---:R-:W-:-:S05]  /*0370*/  @!P0 SHF.L.U32 R2, R2, 0x10, RZ ;  /* 0x0000001002028819 */ /* 0x004fca00000006ff */
[----:B------:R-:W-:Y:S01]  /*0380*/  @!P0 FADD.FTZ R0, RZ, R2 ;  /* 0x00000002ff008221 */ /* 0x000fe20000010000 */
[----:B------:R-:W-:Y:S06]  /*0390*/  BRA `(.L_x_9160) ;  /* 0x0000000000147947 */ /* 0x000fec0003800000 */
.L_x_9159:
[----:B------:R-:W-:Y:S01]  /*03a0*/  IMAD.MOV.U32 R0, RZ, RZ, RZ ;  /* 0x000000ffff007224 */ /* 0x000fe200078e00ff */
[----:B------:R-:W-:Y:S01]  /*03b0*/  UMOV UR19, UR12 ;  /* 0x0000000c00137c82 */ /* 0x000fe20008000000 */
[----:B------:R-:W-:Y:S01]  /*03c0*/  UMOV UR27, UR13 ;  /* 0x0000000d001b7c82 */ /* 0x000fe20008000000 */
[----:B------:R-:W-:Y:S01]  /*03d0*/  UMOV UR17, UR10 ;  /* 0x0000000a00117c82 */ /* 0x000fe20008000000 */
[----:B------:R-:W-:-:S05]  /*03e0*/  UMOV UR26, UR11 ;  /* 0x0000000b001a7c82 */ /* 0x000fca0008000000 */
.L_x_9160:
[----:B------:R-:W-:Y:S01]  /*03f0*/  ISETP.NE.U32.AND P0, PT, RZ, UR27, PT ;  /* 0x0000001bff007c0c */ /* 0x000fe2000bf05070 */
[----:B------:R-:W-:Y:S02]  /*0400*/  ULDC UR30, c[0x0][0x0] ;  /* 0x00000000001e7ab9 */ /* 0x000fe40000000800 */
[----:B------:R-:W-:-:S10]  /*0410*/  USHF.L.U32 UR5, UR30, 0x3, URZ ;  /* 0x000000031e057899 */ /* 0x000fd4000800063f */
[----:B------:R-:W-:Y:S05]  /*0420*/  @!P0 BRA `(.L_x_9161) ;  /* 0x0000000000108947 */ /* 0x000fea0003800000 */
[----:B------:R-:W-:Y:S01]  /*0430*/  MOV R6, 0x460 ;  /* 0x0000046000067802 */ /* 0x000fe20000000f00 */
[----:B------:R-:W-:-:S06]  /*0440*/  UMOV UR28, UR19 ;  /* 0x00000013001c7c82 */ /* 0x000fcc0008000000 */
[----:B0-----:R-:W-:Y:S05]  /*0450*/  CALL.REL.NOINC `($__internal_49_$__cuda_sm20_rem_s64) ;  /* 0x00000040009c7944 */ /* 0x001fea0003c00000 */
[----:B------:R-:W-:Y:S05]  /*0460*/  BRA `(.L_x_9162) ;  /* 0x00000000004c7947 */ /* 0x000fea0003800000 */
.L_x_9161:
[----:B------:R-:W1:Y:S01]  /*0470*/  I2F.U32.RP R2, UR5 ;  /* 0x0000000500027d06 */ /* 0x000e620008209000 */
[----:B------:R-:W-:Y:S01]  /*0480*/  UIADD3 UR8, URZ, -UR5, URZ ;  /* 0x800000053f087290 */ /* 0x000fe2000fffe03f */
[----:B------:R-:W-:Y:S01]  /*0490*/  UMOV UR6, URZ ;  /* 0x0000003f00067c82 */ /* 0x000fe20008000000 */
[----:B------:R-:W-:-:S05]  /*04a0*/  UISETP.NE.U32.AND UP1, UPT, UR5, URZ, UPT ;  /* 0x0000003f0500728c */ /* 0x000fca000bf25070 */
[----:B-1----:R-:W1:Y:S02]  /*04b0*/  MUFU.RCP R2, R2 ;  /* 0x0000000200027308 */ /* 0x002e640000001000 */
[----:B-1----:R-:W-:-:S06]  /*04c0*/  VIADD R3, R2, 0xffffffe ;  /* 0x0ffffffe02037836 */ /* 0x002fcc0000000000 */
        /* <DEDUP_REMOVED lines=13> */
.L_x_9162:
[----:B------:R-:W-:Y:S01]  /*05a0*/  UIADD3 UR5, UP0, UR19, -UR6, URZ ;  /* 0x8000000613057290 */ /* 0x000fe2000ff1e03f */
[C---:B0-----:R-:W-:Y:S01]  /*05b0*/  SHF.L.U32 R2, R9.reuse, 0x3, RZ ;  /* 0x0000000309027819 */ /* 0x041fe200000006ff */
        /* <DEDUP_REMOVED lines=12> */
.L_x_9165:
[----:B------:R-:W-:-:S04]  /*0680*/  LEA R4, P1, R9, UR17, 0x4 ;  /* 0x0000001109047c11 */ /* 0x000fc8000f8220ff */
[----:B------:R-:W-:-:S06]  /*0690*/  LEA.HI.X R5, R9, UR26, R2, 0x4, P1 ;  /* 0x0000001a09057c11 */ /* 0x000fcc00088f2402 */
[----:B------:R-:W2:Y:S01]  /*06a0*/  LDG.E.128 R4, desc[UR24][R4.64] ;  /* 0x0000001804047981 */ /* 0x000ea2000c1e1d00 */
[----:B------:R-:W-:-:S04]  /*06b0*/  IADD3 R9, P1, R9, UR30, RZ ;  /* 0x0000001e09097c10 */ /* 0x000fc8000ff3e0ff */
[----:B------:R-:W-:Y:S02]  /*06c0*/  IADD3.X R2, RZ, R2, RZ, P1, !PT ;  /* 0x00000002ff027210 */ /* 0x000fe40000ffe4ff */
[C---:B--2---:R-:W-:Y:S01]  /*06d0*/  PRMT R10, R4.reuse, 0x7632, R10 ;  /* 0x00007632040a7816 */ /* 0x044fe2000000000a */
[----:B------:R-:W-:Y:S01]  /*06e0*/  IMAD.U32 R13, R5, 0x10000, RZ ;  /* 0x00010000050d7824 */ /* 0x000fe200078e00ff */
[----:B------:R-:W-:Y:S01]  /*06f0*/  SHF.L.U32 R11, R4, 0x10, RZ ;  /* 0x00000010040b7819 */ /* 0x000fe200000006ff */
[----:B------:R-:W-:Y:S02]  /*0700*/  IMAD.SHL.U32 R4, R9, 0x8, RZ ;  /* 0x0000000809047824 */ /* 0x000fe400078e00ff */
[----:B------:R-:W-:Y:S02]  /*0710*/  IMAD.U32 R10, R10, 0x10000, RZ ;  /* 0x000100000a0a7824 */ /* 0x000fe400078e00ff */
[--C-:B------:R-:W-:Y:S01]  /*0720*/  FADD.FTZ R11, R11, R0.reuse ;  /* 0x000000000b0b7221 */ /* 0x100fe20000010000 */
[----:B------:R-:W-:Y:S01]  /*0730*/  PRMT R0, R5, 0x7632, R0 ;  /* 0x0000763205007816 */ /* 0x000fe20000000000 */
[----:B------:R-:W-:Y:S01]  /*0740*/  IMAD.U32 R5, R6, 0x10000, RZ ;  /* 0x0001000006057824 */ /* 0x000fe200078e00ff */
[----:B------:R-:W-:Y:S01]  /*0750*/  ISETP.GE.U32.AND P1, PT, R4, UR5, PT ;  /* 0x0000000504007c0c */ /* 0x000fe2000bf26070 */
[----:B------:R-:W-:Y:S01]  /*0760*/  FADD.FTZ R10, R11, R10 ;  /* 0x0000000a0b0a7221 */ /* 0x000fe20000010000 */
[----:B------:R-:W-:-:S02]  /*0770*/  SHF.L.U32 R11, R0, 0x10, RZ ;  /* 0x00000010000b7819 */ /* 0x000fc400000006ff */
        /* <DEDUP_REMOVED lines=8> */
[----:B------:R-:W-:-:S03]  /*0800*/  IMAD.U32 R7, R7, 0x10000, RZ ;  /* 0x0001000007077824 */ /* 0x000fc600078e00ff */
[----:B------:R-:W-:Y:S01]  /*0810*/  FADD.FTZ R4, R5, R4 ;  /* 0x0000000405047221 */ /* 0x000fe20000010000 */
[----:B------:R-:W-:-:S03]  /*0820*/  SHF.L.U32 R5, R0, 0x10, RZ ;  /* 0x0000001000057819 */ /* 0x000fc600000006ff */
[----:B------:R-:W-:-:S04]  /*0830*/  FADD.FTZ R4, R4, R7 ;  /* 0x0000000704047221 */ /* 0x000fc80000010000 */
[----:B------:R-:W-:Y:S01]  /*0840*/  FADD.FTZ R0, R4, R5 ;  /* 0x0000000504007221 */ /* 0x000fe20000010000 */
[----:B------:R-:W-:Y:S06]  /*0850*/  @!P1 BRA `(.L_x_9165) ;  /* 0xfffffffc00889947 */ /* 0x000fec000383ffff */
.L_x_9164:
[----:B------:R-:W-:Y:S05]  /*0860*/  BSYNC B1 ;  /* 0x0000000000017941 */ /* 0x000fea0003800000 */
.L_x_9163:
[----:B------:R-:W-:Y:S05]  /*0870*/  @P2 BRA `(.L_x_9166) ;  /* 0x0000000400b02947 */ /* 0x000fea0003800000 */
[----:B------:R-:W-:Y:S01]  /*0880*/  BSSY B1, `(.L_x_9167) ;  /* 0x000000c000017945 */ /* 0x000fe20003800000 */
[----:B------:R-:W-:-:S07]  /*0890*/  IMAD.MOV.U32 R4, RZ, RZ, R3 ;  /* 0x000000ffff047224 */ /* 0x000fce00078e0003 */
.L_x_9168:
        /* <DEDUP_REMOVED lines=11> */
.L_x_9167:
[----:B------:R-:W-:Y:S05]  /*0950*/  BRA `(.L_x_9166) ;  /* 0x0000000400787947 */ /* 0x000fea0003800000 */
.L_x_9158:
        /* <DEDUP_REMOVED lines=24> */
[----:B------:R-:W-:-:S04]  /*0ae0*/  MOV R8, UR6 ;  /* 0x0000000600087c02 */ /* 0x000fc80008000f00 */
[----:B------:R-:W-:Y:S02]  /*0af0*/  IMAD.U32 R9, RZ, RZ, UR7 ;  /* 0x00000007ff097e24 */ /* 0x000fe4000f8e00ff */
[----:B--2---:R-:W-:-:S04]  /*0b00*/  @!P0 IMAD.U32 R3, R4, 0x10000, RZ ;  /* 0x0001000004038824 */ /* 0x004fc800078e00ff */
[----:B------:R-:W-:Y:S01]  /*0b10*/  @!P0 FADD.FTZ R0, RZ, R3 ;  /* 0x00000003ff008221 */ /* 0x000fe20000010000 */
[----:B------:R-:W-:Y:S06]  /*0b20*/  BRA `(.L_x_9170) ;  /* 0x00000000000c7947 */ /* 0x000fec0003800000 */
.L_x_9169:
[----:B------:R-:W-:Y:S01]  /*0b30*/  IMAD.MOV.U32 R0, RZ, RZ, RZ ;  /* 0x000000ffff007224 */ /* 0x000fe200078e00ff */
[----:B------:R-:W-:Y:S01]  /*0b40*/  MOV R8, UR10 ;  /* 0x0000000a00087c02 */ /* 0x000fe20008000f00 */
[----:B------:R-:W-:-:S07]  /*0b50*/  IMAD.U32 R9, RZ, RZ, UR11 ;  /* 0x0000000bff097e24 */ /* 0x000fce000f8e00ff */
.L_x_9170:
[----:B------:R-:W-:Y:S01]  /*0b60*/  ULDC UR6, c[0x0][0x0] ;  /* 0x0000000000067ab9 */ /* 0x000fe20000000800 */
[----:B------:R-:W-:Y:S01]  /*0b70*/  BSSY B1, `(.L_x_9171) ;  /* 0x0000034000017945 */ /* 0x000fe20003800000 */
[----:B------:R-:W-:-:S06]  /*0b80*/  USHF.L.U32 UR5, UR6, 0x3, URZ ;  /* 0x0000000306057899 */ /* 0x000fcc000800063f */
[----:B------:R-:W-:Y:S02]  /*0b90*/  IADD3 R7, RZ, -UR5, RZ ;  /* 0x80000005ff077c10 */ /* 0x000fe4000fffe0ff */
[----:B------:R-:W-:Y:S01]  /*0ba0*/  ISETP.NE.U32.AND P1, PT, RZ, UR5, PT ;  /* 0x00000005ff007c0c */ /* 0x000fe2000bf25070 */
[----:B------:R-:W1:Y:S08]  /*0bb0*/  I2F.U32.RP R3, UR5 ;  /* 0x0000000500037d06 */ /* 0x000e700008209000 */
[----:B-1----:R-:W1:Y:S02]  /*0bc0*/  MUFU.RCP R3, R3 ;  /* 0x0000000300037308 */ /* 0x002e640000001000 */
[----:B-1----:R-:W-:-:S06]  /*0bd0*/  VIADD R4, R3, 0xffffffe ;  /* 0x0ffffffe03047836 */ /* 0x002fcc0000000000 */
[----:B------:R1:W2:Y:S02]  /*0be0*/  F2I.FTZ.U32.TRUNC.NTZ R5, R4 ;  /* 0x0000000400057305 */ /* 0x0002a4000021f000 */
[----:B-1----:R-:W-:Y:S02]  /*0bf0*/  IMAD.MOV.U32 R4, RZ, RZ, RZ ;  /* 0x000000ffff047224 */ /* 0x002fe400078e00ff */
[----:B--2---:R-:W-:-:S04]  /*0c00*/  IMAD R7, R7, R5, RZ ;  /* 0x0000000507077224 */ /* 0x004fc800078e02ff */
[----:B------:R-:W-:Y:S01]  /*0c10*/  IMAD.HI.U32 R5, R5, R7, R4 ;  /* 0x0000000705057227 */ /* 0x000fe200078e0004 */
[----:B0-----:R-:W-:-:S05]  /*0c20*/  SHF.L.U32 R4, R13, 0x3, RZ ;  /* 0x000000030d047819 */ /* 0x001fca00000006ff */
        /* <DEDUP_REMOVED lines=14> */
.L_x_9173:
[----:B------:R-:W-:-:S06]  /*0d10*/  IMAD.WIDE R4, R13, 0x10, R8 ;  /* 0x000000100d047825 */ /* 0x000fcc00078e0208 */
[----:B------:R-:W2:Y:S01]  /*0d20*/  LDG.E.128 R4, desc[UR24][R4.64] ;  /* 0x0000001804047981 */ /* 0x000ea2000c1e1d00 */
[----:B------:R-:W-:Y:S01]  /*0d30*/  VIADD R13, R13, UR6 ;  /* 0x000000060d0d7c36 */ /* 0x000fe20008000000 */
[C---:B--2---:R-:W-:Y:S01]  /*0d40*/  PRMT R10, R4.reuse, 0x7632, R10 ;  /* 0x00007632040a7816 */ /* 0x044fe2000000000a */
[----:B------:R-:W-:Y:S02]  /*0d50*/  IMAD.U32 R15, R4, 0x10000, RZ ;  /* 0x00010000040f7824 */ /* 0x000fe400078e00ff */
[----:B------:R-:W-:Y:S01]  /*0d60*/  IMAD.U32 R17, R5, 0x10000, RZ ;  /* 0x0001000005117824 */ /* 0x000fe200078e00ff */
[----:B------:R-:W-:Y:S01]  /*0d70*/  SHF.L.U32 R10, R10, 0x10, RZ ;  /* 0x000000100a0a7819 */ /* 0x000fe200000006ff */
[--C-:B------:R-:W-:Y:S01]  /*0d80*/  FADD.FTZ R15, R15, R0.reuse ;  /* 0x000000000f0f7221 */ /* 0x100fe20000010000 */
[----:B------:R-:W-:Y:S02]  /*0d90*/  PRMT R0, R5, 0x7632, R0 ;  /* 0x0000763205007816 */ /* 0x000fe40000000000 */
[----:B------:R-:W-:Y:S01]  /*0da0*/  SHF.L.U32 R5, R6, 0x10, RZ ;  /* 0x0000001006057819 */ /* 0x000fe200000006ff */
[----:B------:R-:W-:-:S02]  /*0db0*/  FADD.FTZ R10, R15, R10 ;  /* 0x0000000a0f0a7221 */ /* 0x000fc40000010000 */
[----:B------:R-:W-:Y:S01]  /*0dc0*/  IMAD.U32 R15, R0, 0x10000, RZ ;  /* 0x00010000000f7824 */ /* 0x000fe200078e00ff */
[----:B------:R-:W-:Y:S01]  /*0dd0*/  PRMT R0, R6, 0x7632, R0 ;  /* 0x0000763206007816 */ /* 0x000fe20000000000 */
[----:B------:R-:W-:Y:S01]  /*0de0*/  FADD.FTZ R10, R10, R17 ;  /* 0x000000110a0a7221 */ /* 0x000fe20000010000 */
[----:B------:R-:W-:-:S03]  /*0df0*/  SHF.L.U32 R6, R13, 0x3, RZ ;  /* 0x000000030d067819 */ /* 0x000fc600000006ff */
[----:B------:R-:W-:Y:S01]  /*0e00*/  FADD.FTZ R10, R10, R15 ;  /* 0x0000000f0a0a7221 */ /* 0x000fe20000010000 */
[----:B------:R-:W-:Y:S01]  /*0e10*/  ISETP.GE.AND P2, PT, R6, R3, PT ;  /* 0x000000030600720c */ /* 0x000fe20003f46270 */
[----:B------:R-:W-:Y:S01]  /*0e20*/  IMAD.U32 R4, R0, 0x10000, RZ ;  /* 0x0001000000047824 */ /* 0x000fe200078e00ff */
[C---:B------:R-:W-:Y:S01]  /*0e30*/  PRMT R0, R7.reuse, 0x7632, R0 ;  /* 0x0000763207007816 */ /* 0x040fe20000000000 */
[----:B------:R-:W-:Y:S01]  /*0e40*/  FADD.FTZ R5, R10, R5 ;  /* 0x000000050a057221 */ /* 0x000fe20000010000 */
[----:B------:R-:W-:-:S03]  /*0e50*/  IMAD.U32 R7, R7, 0x10000, RZ ;  /* 0x0001000007077824 */ /* 0x000fc600078e00ff */
[----:B------:R-:W-:Y:S01]  /*0e60*/  FADD.FTZ R4, R5, R4 ;  /* 0x0000000405047221 */ /* 0x000fe20000010000 */
[----:B------:R-:W-:-:S03]  /*0e70*/  IMAD.U32 R5, R0, 0x10000, RZ ;  /* 0x0001000000057824 */ /* 0x000fc600078e00ff */
[----:B------:R-:W-:-:S04]  /*0e80*/  FADD.FTZ R4, R4, R7 ;  /* 0x0000000704047221 */ /* 0x000fc80000010000 */
[----:B------:R-:W-:Y:S01]  /*0e90*/  FADD.FTZ R0, R4, R5 ;  /* 0x0000000504007221 */ /* 0x000fe20000010000 */
[----:B------:R-:W-:Y:S06]  /*0ea0*/  @!P2 BRA `(.L_x_9173) ;  /* 0xfffffffc0098a947 */ /* 0x000fec000383ffff */
.L_x_9172:
[----:B------:R-:W-:Y:S05]  /*0eb0*/  BSYNC B1 ;  /* 0x0000000000017941 */ /* 0x000fea0003800000 */
.L_x_9171:
[----:B------:R-:W-:Y:S05]  /*0ec0*/  @P1 BRA `(.L_x_9166) ;  /* 0x00000000001c1947 */ /* 0x000fea0003800000 */
.L_x_9174:
[----:B------:R-:W-:-:S06]  /*0ed0*/  IMAD.WIDE R4, R11, 0x2, R8 ;  /* 0x000000020b047825 */ /* 0x000fcc00078e0208 */
[----:B------:R-:W2:Y:S01]  /*0ee0*/  LDG.E.U16 R4, desc[UR24][R4.64] ;  /* 0x0000001804047981 */ /* 0x000ea2000c1e1500 */
[----:B------:R-:W-:-:S04]  /*0ef0*/  IADD3 R11, R11, UR6, RZ ;  /* 0x000000060b0b7c10 */ /* 0x000fc8000fffe0ff */
[----:B------:R-:W-:Y:S01]  /*0f00*/  ISETP.GE.AND P1, PT, R11, R2, PT ;  /* 0x000000020b00720c */ /* 0x000fe20003f26270 */
[----:B--2---:R-:W-:-:S04]  /*0f10*/  IMAD.U32 R3, R4, 0x10000, RZ ;  /* 0x0001000004037824 */ /* 0x004fc800078e00ff */
[----:B------:R-:W-:-:S08]  /*0f20*/  FADD.FTZ R0, R3, R0 ;  /* 0x0000000003007221 */ /* 0x000fd00000010000 */
[----:B------:R-:W-:Y:S05]  /*0f30*/  @!P1 BRA `(.L_x_9174) ;  /* 0xfffffffc00e49947 */ /* 0x000fea000383ffff */
.L_x_9166:
[----:B------:R-:W-:Y:S05]  /*0f40*/  BSYNC B0 ;  /* 0x0000000000007941 */ /* 0x000fea0003800000 */
.L_x_9157:
        /* <DEDUP_REMOVED lines=62> */
.L_x_9175:
[----:B------:R-:W-:Y:S01]  /*1330*/  ISETP.NE.AND P1, PT, R3, RZ, PT ;  /* 0x000000ff0300720c */ /* 0x000fe20003f25270 */
[----:B------:R-:W-:Y:S05]  /*1340*/  WARPSYNC.ALL ;  /* 0x0000000000007948 */ /* 0x000fea0003800000 */
[----:B------:R-:W-:Y:S06]  /*1350*/  BAR.SYNC.DEFER_BLOCKING 0x0 ;  /* 0x0000000000007b1d */ /* 0x000fec0000010000 */
[----:B------:R-:W-:Y:S04]  /*1360*/  BSSY B0, `(.L_x_9176) ;  /* 0x0000056000007945 */ /* 0x000fe80003800000 */
[----:B------:R-:W-:Y:S05]  /*1370*/  @P1 BRA `(.L_x_9177) ;  /* 0x0000000400501947 */ /* 0x000fea0003800000 */
[----:B------:R-:W-:Y:S02]  /*1380*/  ISETP.NE.AND P1, PT, RZ, UR8, PT ;  /* 0x00000008ff007c0c */ /* 0x000fe4000bf25270 */
[----:B------:R-:W-:-:S11]  /*1390*/  MOV R19, RZ ;  /* 0x000000ff00137202 */ /* 0x000fd60000000f00 */
        /* <DEDUP_REMOVED lines=12> */
[----:B------:R-:W-:Y:S01]  /*1460*/  HFMA2.MMA R19, -RZ, RZ, 0, 0 ;  /* 0x00000000ff137435 */ /* 0x000fe200000001ff */
[----:B------:R-:W-:-:S13]  /*1470*/  ISETP.GT.AND P1, PT, R0, RZ, PT ;  /* 0x000000ff0000720c */ /* 0x000fda0003f24270 */
[----:B------:R-:W-:Y:S05]  /*1480*/  @!P1 BRA `(.L_x_9180) ;  /* 0x0000000000bc9947 */ /* 0x000fea0003800000 */
[----:B------:R-:W-:Y:S02]  /*1490*/  ISETP.GT.AND P2, PT, R0, 0xc, PT ;  /* 0x0000000c0000780c */ /* 0x000fe40003f44270 */
[----:B------:R-:W-:-:S11]  /*14a0*/  PLOP3.LUT P1, PT, PT, PT, PT, 0x80, 0x0 ;  /* 0x000000000000781c */ /* 0x000fd60003f2f070 */
[----:B------:R-:W-:Y:S05]  /*14b0*/  @!P2 BRA `(.L_x_9181) ;  /* 0x000000000068a947 */ /* 0x000fea0003800000 */
[----:B------:R-:W-:-:S13]  /*14c0*/  PLOP3.LUT P1, PT, PT, PT, PT, 0x8, 0x0 ;  /* 0x000000000000781c */ /* 0x000fda0003f2e170 */
.L_x_9182:
[----:B-1----:R-:W0:Y:S01]  /*14d0*/  LDS.128 R4, [UR7] ;  /* 0x00000007ff047984 */ /* 0x002e220008000c00 */
[----:B------:R-:W-:Y:S01]  /*14e0*/  VIADD R0, R0, 0xfffffff0 ;  /* 0xfffffff000007836 */ /* 0x000fe20000000000 */
[----:B------:R-:W-:Y:S02]  /*14f0*/  UIADD3 UR5, UR5, 0x10, URZ ;  /* 0x0000001005057890 */ /* 0x000fe4000fffe03f */
[----:B------:R-:W1:Y:S02]  /*1500*/  LDS.128 R8, [UR7+0x10] ;  /* 0x00001007ff087984 */ /* 0x000e640008000c00 */
[----:B------:R-:W-:Y:S02]  /*1510*/  ISETP.GT.AND P2, PT, R0, 0xc, PT ;  /* 0x0000000c0000780c */ /* 0x000fe40003f44270 */
        /* <DEDUP_REMOVED lines=20> */
.L_x_9181:
        /* <DEDUP_REMOVED lines=16> */
.L_x_9183:
[----:B------:R-:W-:-:S13]  /*1760*/  ISETP.NE.OR P1, PT, R0, RZ, P1 ;  /* 0x000000ff0000720c */ /* 0x000fda0000f25670 */
[----:B------:R-:W-:Y:S05]  /*1770*/  @!P1 BRA `(.L_x_9179) ;  /* 0x0000000000289947 */ /* 0x000fea0003800000 */
.L_x_9180:
[----:B-1----:R-:W0:Y:S01]  /*1780*/  LDS.128 R4, [UR7] ;  /* 0x00000007ff047984 */ /* 0x002e220008000c00 */
        /* <DEDUP_REMOVED lines=9> */
.L_x_9179:
[----:B------:R-:W-:-:S13]  /*1820*/  ISETP.NE.AND P1, PT, R2, RZ, PT ;  /* 0x000000ff0200720c */ /* 0x000fda0003f25270 */
[----:B------:R-:W-:Y:S05]  /*1830*/  @!P1 BRA `(.L_x_9178) ;  /* 0x00000000001c9947 */ /* 0x000fea0003800000 */
[----:B------:R-:W-:-:S12]  /*1840*/  ULEA UR5, UR5, UR6, 0x2 ;  /* 0x0000000605057291 */ /* 0x000fd8000f8e103f */
.L_x_9184:
[----:B0-----:R-:W0:Y:S01]  /*1850*/  LDS R0, [UR5] ;  /* 0x00000005ff007984 */ /* 0x001e220008000800 */
[----:B------:R-:W-:Y:S01]  /*1860*/  VIADD R2, R2, 0xffffffff ;  /* 0xffffffff02027836 */ /* 0x000fe20000000000 */
[----:B------:R-:W-:-:S04]  /*1870*/  UIADD3 UR5, UR5, 0x4, URZ ;  /* 0x0000000405057890 */ /* 0x000fc8000fffe03f */
[----:B------:R-:W-:Y:S01]  /*1880*/  ISETP.NE.AND P1, PT, R2, RZ, PT ;  /* 0x000000ff0200720c */ /* 0x000fe20003f25270 */
[----:B0-----:R-:W-:-:S12]  /*1890*/  FADD.FTZ R19, R0, R19 ;  /* 0x0000001300137221 */ /* 0x001fd80000010000 */
[----:B------:R-:W-:Y:S05]  /*18a0*/  @P1 BRA `(.L_x_9184) ;  /* 0xfffffffc00e81947 */ /* 0x000fea000383ffff */
.L_x_9178:
[----:B------:R2:W-:Y:S02]  /*18b0*/  STS [UR6], R19 ;  /* 0x00000013ff007988 */ /* 0x0005e40008000806 */
.L_x_9177:
[----:B------:R-:W-:Y:S05]  /*18c0*/  BSYNC B0 ;  /* 0x0000000000007941 */ /* 0x000fea0003800000 */
.L_x_9176:
        /* <DEDUP_REMOVED lines=12> */
[----:B0-----:R-:W-:-:S05]  /*1990*/  IMAD.U32 R0, RZ, RZ, UR5 ;  /* 0x00000005ff007e24 */ /* 0x001fca000f8e00ff */
        /* <DEDUP_REMOVED lines=16> */
[----:B0-----:R-:W-:-:S06]  /*1aa0*/  IADD3 R2, R0, 0xffffffe, RZ ;  /* 0x0ffffffe00027810 */ /* 0x001fcc0007ffe0ff */
        /* <DEDUP_REMOVED lines=21> */
[----:B------:R-:W-:Y:S02]  /*1c00*/  UIMAD UR7, UR26, 0x5, URZ ;  /* 0x000000051a0778a4 */ /* 0x000fe4000f8e023f */
[----:B------:R-:W-:Y:S02]  /*1c10*/  UIMAD UR8, UR26, 0x6, URZ ;  /* 0x000000061a0878a4 */ /* 0x000fe4000f8e023f */
[----:B------:R-:W-:Y:S02]  /*1c20*/  USHF.L.U32 UR6, UR26, 0x2, URZ ;  /* 0x000000021a067899 */ /* 0x000fe4000800063f */
[----:B------:R-:W-:Y:S01]  /*1c30*/  UIMAD UR9, UR26, 0x7, URZ ;  /* 0x000000071a0978a4 */ /* 0x000fe2000f8e023f */
[----:B------:R-:W-:Y:S01]  /*1c40*/  IMAD.U32 R6, RZ, RZ, UR7 ;  /* 0x00000007ff067e24 */ /* 0x000fe2000f8e00ff */
[----:B------:R-:W-:Y:S02]  /*1c50*/  MOV R8, UR8 ;  /* 0x0000000800087c02 */ /* 0x000fe40008000f00 */
[----:B------:R-:W-:-:S02]  /*1c60*/  IMAD.U32 R4, RZ, RZ, UR6 ;  /* 0x00000006ff047e24 */ /* 0x000fc4000f8e00ff */
[----:B------:R-:W-:Y:S01]  /*1c70*/  IMAD.U32 R2, RZ, RZ, UR9 ;  /* 0x00000009ff027e24 */ /* 0x000fe2000f8e00ff */
[----:B-1----:R-:W-:Y:S01]  /*1c80*/  SHF.L.U32 R5, R6, 0x1, RZ ;  /* 0x0000000106057819 */ /* 0x002fe200000006ff */
[----:B------:R-:W-:Y:S01]  /*1c90*/  IMAD.SHL.U32 R3, R4, 0x2, RZ ;  /* 0x0000000204037824 */ /* 0x000fe200078e00ff */
[----:B------:R-:W-:Y:S01]  /*1ca0*/  SHF.R.U32.HI R4, RZ, 0x1f, R4 ;  /* 0x0000001fff047819 */ /* 0x000fe20000011604 */
[----:B------:R-:W-:Y:S01]  /*1cb0*/  IMAD.SHL.U32 R7, R8, 0x2, RZ ;  /* 0x0000000208077824 */ /* 0x000fe200078e00ff */
[----:B------:R-:W-:Y:S01]  /*1cc0*/  SHF.R.U32.HI R6, RZ, 0x1f, R6 ;  /* 0x0000001fff067819 */ /* 0x000fe20000011606 */
[----:B------:R-:W-:Y:S01]  /*1cd0*/  IMAD.SHL.U32 R9, R2, 0x2, RZ ;  /* 0x0000000202097824 */ /* 0x000fe200078e00ff */
[----:B------:R-:W-:Y:S02]  /*1ce0*/  SHF.R.U32.HI R8, RZ, 0x1f, R8 ;  /* 0x0000001fff087819 */ /* 0x000fe40000011608 */
[----:B------:R-:W-:-:S07]  /*1cf0*/  SHF.R.U32.HI R2, RZ, 0x1f, R2 ;  /* 0x0000001fff027819 */ /* 0x000fce0000011602 */
.L_x_9189:
[C---:B------:R-:W-:Y:S02]  /*1d00*/  SHF.L.U32 R27, R21.reuse, 0x1, RZ ;  /* 0x00000001151b7819 */ /* 0x040fe400000006ff */
[----:B------:R-:W-:Y:S02]  /*1d10*/  SHF.L.U64.HI R28, R21, 0x1, R0 ;  /* 0x00000001151c7819 */ /* 0x000fe40000010200 */
[----:B------:R-:W-:-:S04]  /*1d20*/  IADD3 R10, P0, R27, UR17, RZ ;  /* 0x000000111b0a7c10 */ /* 0x000fc8000ff1e0ff */
[----:B------:R-:W-:-:S05]  /*1d30*/  IADD3.X R11, R28, UR16, RZ, P0, !PT ;  /* 0x000000101c0b7c10 */ /* 0x000fca00087fe4ff */
[----:B------:R-:W3:Y:S01]  /*1d40*/  LDG.E.U16 R24, desc[UR24][R10.64] ;  /* 0x000000180a187981 */ /* 0x000ee2000c1e1500 */
[----:B------:R-:W-:-:S04]  /*1d50*/  IADD3 R12, P0, R27, UR10, RZ ;  /* 0x0000000a1b0c7c10 */ /* 0x000fc8000ff1e0ff */
[----:B------:R-:W-:-:S05]  /*1d60*/  IADD3.X R13, R28, UR11, RZ, P0, !PT ;  /* 0x0000000b1c0d7c10 */ /* 0x000fca00087fe4ff */
[----:B------:R-:W4:Y:S01]  /*1d70*/  LDG.E.U16 R26, desc[UR24][R12.64] ;  /* 0x000000180c1a7981 */ /* 0x000f22000c1e1500 */
[----:B------:R-:W-:Y:S02]  /*1d80*/  USHF.L.U32 UR8, UR26, 0x1, URZ ;  /* 0x000000011a087899 */ /* 0x000fe4000800063f */
[----:B------:R-:W-:Y:S02]  /*1d90*/  UIMAD UR6, UR26, 0x3, URZ ;  /* 0x000000031a0678a4 */ /* 0x000fe4000f8e023f */
[----:B------:R-:W-:Y:S02]  /*1da0*/  USHF.L.U32 UR7, UR26, 0x1, URZ ;  /* 0x000000011a077899 */ /* 0x000fe4000800063f */
[----:B------:R-:W-:Y:S01]  /*1db0*/  USHF.R.U32.HI UR9, URZ, 0x1f, UR26 ;  /* 0x0000001f3f097899 */ /* 0x000fe2000801161a */
[----:B------:R-:W-:Y:S01]  /*1dc0*/  IADD3 R16, P0, R10, UR8, RZ ;  /* 0x000000080a107c10 */ /* 0x000fe2000ff1e0ff */
[----:B------:R-:W-:Y:S02]  /*1dd0*/  USHF.L.U32 UR13, UR6, 0x1, URZ ;  /* 0x00000001060d7899 */ /* 0x000fe4000800063f */
[----:B------:R-:W-:-:S02]  /*1de0*/  USHF.L.U32 UR12, UR7, 0x1, URZ ;  /* 0x00000001070c7899 */ /* 0x000fc4000800063f */
[----:B------:R-:W-:Y:S01]  /*1df0*/  USHF.R.U32.HI UR6, URZ, 0x1f, UR6 ;  /* 0x0000001f3f067899 */ /* 0x000fe20008011606 */
[C---:B------:R-:W-:Y:S01]  /*1e00*/  IADD3.X R17, R11.reuse, UR9, RZ, P0, !PT ;  /* 0x000000090b117c10 */ /* 0x040fe200087fe4ff */
[----:B------:R-:W-:Y:S01]  /*1e10*/  USHF.R.U32.HI UR7, URZ, 0x1f, UR7 ;  /* 0x0000001f3f077899 */ /* 0x000fe20008011607 */
[C---:B------:R-:W-:Y:S02]  /*1e20*/  IADD3 R14, P0, R10.reuse, UR13, RZ ;  /* 0x0000000d0a0e7c10 */ /* 0x040fe4000ff1e0ff */
[----:B------:R-:W-:Y:S01]  /*1e30*/  IADD3 R22, P1, R10, UR12, RZ ;  /* 0x0000000c0a167c10 */ /* 0x000fe2000ff3e0ff */
[----:B------:R0:W5:Y:S01]  /*1e40*/  LDG.E.U16 R20, desc[UR24][R16.64] ;  /* 0x0000001810147981 */ /* 0x000162000c1e1500 */
[C---:B------:R-:W-:Y:S02]  /*1e50*/  IADD3.X R15, R11.reuse, UR6, RZ, P0, !PT ;  /* 0x000000060b0f7c10 */ /* 0x040fe400087fe4ff */
[----:B------:R-:W-:Y:S02]  /*1e60*/  IADD3.X R23, R11, UR7, RZ, P1, !PT ;  /* 0x000000070b177c10 */ /* 0x000fe40008ffe4ff */
[-C--:B------:R-:W-:Y:S01]  /*1e70*/  IADD3 R18, P1, R5, R10.reuse, RZ ;  /* 0x0000000a05127210 */ /* 0x080fe20007f3e0ff */
[----:B------:R-:W5:Y:S01]  /*1e80*/  LDG.E.U16 R14, desc[UR24][R14.64] ;  /* 0x000000180e0e7981 */ /* 0x000f62000c1e1500 */
[----:B0-----:R-:W-:-:S03]  /*1e90*/  IADD3 R16, P0, R3, R10, RZ ;  /* 0x0000000a03107210 */ /* 0x001fc60007f1e0ff */
[----:B------:R0:W5:Y:S01]  /*1ea0*/  LDG.E.U16 R25, desc[UR24][R22.64] ;  /* 0x0000001816197981 */ /* 0x000162000c1e1500 */
[--C-:B--2---:R-:W-:Y:S02]  /*1eb0*/  IMAD.X R19, R6, 0x1, R11.reuse, P1 ;  /* 0x0000000106137824 */ /* 0x104fe400008e060b */
[----:B------:R-:W-:-:S03]  /*1ec0*/  IMAD.X R17, R4, 0x1, R11, P0 ;  /* 0x0000000104117824 */ /* 0x000fc600000e060b */
[----:B------:R-:W2:Y:S01]  /*1ed0*/  LDG.E.U16 R18, desc[UR24][R18.64] ;  /* 0x0000001812127981 */ /* 0x000ea2000c1e1500 */
[----:B0-----:R-:W-:-:S03]  /*1ee0*/  IADD3 R22, P0, R7, R10, RZ ;  /* 0x0000000a07167210 */ /* 0x001fc60007f1e0ff */
[----:B------:R-:W2:Y:S01]  /*1ef0*/  LDG.E.U16 R16, desc[UR24][R16.64] ;  /* 0x0000001810107981 */ /* 0x000ea2000c1e1500 */
[----:B------:R-:W-:Y:S02]  /*1f00*/  IADD3 R10, P1, R9, R10, RZ ;  /* 0x0000000a090a7210 */ /* 0x000fe40007f3e0ff */
[----:B------:R-:W-:-:S03]  /*1f10*/  IADD3.X R23, R8, R11, RZ, P0, !PT ;  /* 0x0000000b08177210 */ /* 0x000fc600007fe4ff */
[----:B------:R-:W-:Y:S02]  /*1f20*/  IMAD.X R11, R2, 0x1, R11, P1 ;  /* 0x00000001020b7824 */ /* 0x000fe400008e060b */
[----:B------:R-:W2:Y:S04]  /*1f30*/  LDG.E.U16 R29, desc[UR24][R22.64] ;  /* 0x00000018161d7981 */ /* 0x000ea8000c1e1500 */
[----:B------:R0:W2:Y:S02]  /*1f40*/  LDG.E.U16 R15, desc[UR24][R10.64] ;  /* 0x000000180a0f7981 */ /* 0x0000a4000c1e1500 */
[----:B0-----:R-:W-:-:S04]  /*1f50*/  IADD3 R10, P0, R12, UR8, RZ ;  /* 0x000000080c0a7c10 */ /* 0x001fc8000ff1e0ff */
[----:B------:R-:W-:-:S05]  /*1f60*/  IADD3.X R11, R13, UR9, RZ, P0, !PT ;  /* 0x000000090d0b7c10 */ /* 0x000fca00087fe4ff */
[----:B------:R0:W2:Y:S01]  /*1f70*/  LDG.E.U16 R19, desc[UR24][R10.64] ;  /* 0x000000180a137981 */ /* 0x0000a2000c1e1500 */
[----:B------:R-:W-:-:S04]  /*1f80*/  IADD3 R22, P0, R12, UR12, RZ ;  /* 0x0000000c0c167c10 */ /* 0x000fc8000ff1e0ff */
[----:B------:R-:W-:-:S05]  /*1f90*/  IADD3.X R23, R13, UR7, RZ, P0, !PT ;  /* 0x000000070d177c10 */ /* 0x000fca00087fe4ff */
[----:B------:R-:W2:Y:S01]  /*1fa0*/  LDG.E.U16 R22, desc[UR24][R22.64] ;  /* 0x0000001816167981 */ /* 0x000ea2000c1e1500 */
[----:B0-----:R-:W-:-:S04]  /*1fb0*/  IADD3 R10, P0, R12, UR13, RZ ;  /* 0x0000000d0c0a7c10 */ /* 0x001fc8000ff1e0ff */
[----:B------:R-:W-:Y:S01]  /*1fc0*/  IADD3.X R11, R13, UR6, RZ, P0, !PT ;  /* 0x000000060d0b7c10 */ /* 0x000fe200087fe4ff */
[----:B---3--:R-:W-:-:S04]  /*1fd0*/  IMAD.U32 R24, R24, 0x10000, RZ ;  /* 0x0001000018187824 */ /* 0x008fc800078e00ff */
[----:B------:R-:W-:-:S04]  /*1fe0*/  FMUL.FTZ R24, R24, 1.4426950216293334961 ;  /* 0x3fb8aa3b18187820 */ /* 0x000fc80000410000 */
[----:B------:R-:W0:Y:S01]  /*1ff0*/  MUFU.EX2 R17, R24 ;  /* 0x0000001800117308 */ /* 0x000e220000000800 */
[----:B----4-:R-:W-:-:S05]  /*2000*/  SHF.L.U32 R26, R26, 0x10, RZ ;  /* 0x000000101a1a7819 */ /* 0x010fca00000006ff */
[----:B0-----:R-:W-:Y:S02]  /*2010*/  FFMA.FTZ R17, R17, -UR29, R26 ;  /* 0x8000001d11117c23 */ /* 0x001fe4000801001a */
[----:B------:R0:W3:Y:S01]  /*2020*/  LDG.E.U16 R26, desc[UR24][R10.64] ;  /* 0x000000180a1a7981 */ /* 0x0000e2000c1e1500 */
[----:B-----5:R-:W-:-:S04]  /*2030*/  IMAD.U32 R20, R20, 0x10000, RZ ;  /* 0x0001000014147824 */ /* 0x020fc800078e00ff */
[----:B------:R-:W-:-:S06]  /*2040*/  FMUL.FTZ R20, R20, 1.4426950216293334961 ;  /* 0x3fb8aa3b14147820 */ /* 0x000fcc0000410000 */
[----:B------:R-:W1:Y:S01]  /*2050*/  MUFU.EX2 R20, R20 ;  /* 0x0000001400147308 */ /* 0x000e620000000800 */
[----:B------:R-:W-:-:S04]  /*2060*/  IMAD.U32 R25, R25, 0x10000, RZ ;  /* 0x0001000019197824 */ /* 0x000fc800078e00ff */
[----:B0-----:R-:W-:Y:S01]  /*2070*/  FMUL.FTZ R10, R25, 1.4426950216293334961 ;  /* 0x3fb8aa3b190a7820 */ /* 0x001fe20000410000 */
[----:B------:R-:W-:Y:S01]  /*2080*/  IMAD.U32 R25, R14, 0x10000, RZ ;  /* 0x000100000e197824 */ /* 0x000fe200078e00ff */
[----:B------:R-:W-:Y:S02]  /*2090*/  IADD3 R24, P0, R3, R12, RZ ;  /* 0x0000000c03187210 */ /* 0x000fe40007f1e0ff */
[----:B--2---:R-:W-:Y:S02]  /*20a0*/  SHF.L.U32 R23, R19, 0x10, RZ ;  /* 0x0000001013177819 */ /* 0x004fe400000006ff */
[----:B------:R-:W0:Y:S03]  /*20b0*/  MUFU.EX2 R19, R10 ;  /* 0x0000000a00137308 */ /* 0x000e260000000800 */
[----:B-1----:R-:W-:Y:S01]  /*20c0*/  FFMA.FTZ R14, R20, -UR29, R23 ;  /* 0x8000001d140e7c23 */ /* 0x002fe20008010017 */
[----:B------:R-:W-:-:S06]  /*20d0*/  FMUL.FTZ R20, R25, 1.4426950216293334961 ;  /* 0x3fb8aa3b19147820 */ /* 0x000fcc0000410000 */
[----:B------:R-:W1:Y:S01]  /*20e0*/  MUFU.EX2 R20, R20 ;  /* 0x0000001400147308 */ /* 0x000e620000000800 */
[----:B------:R-:W-:Y:S01]  /*20f0*/  IMAD.U32 R22, R22, 0x10000, RZ ;  /* 0x0001000016167824 */ /* 0x000fe200078e00ff */
[----:B------:R-:W-:-:S03]  /*2100*/  IADD3.X R25, R4, R13, RZ, P0, !PT ;  /* 0x0000000d04197210 */ /* 0x000fc600007fe4ff */
[----:B0-----:R-:W-:Y:S01]  /*2110*/  FFMA.FTZ R19, R19, -UR29, R22 ;  /* 0x8000001d13137c23 */ /* 0x001fe20008010016 */
[-C--:B------:R-:W-:Y:S01]  /*2120*/  IADD3 R22, P0, R5, R12.reuse, RZ ;  /* 0x0000000c05167210 */ /* 0x080fe20007f1e0ff */
[----:B------:R0:W2:Y:S04]  /*2130*/  LDG.E.U16 R24, desc[UR24][R24.64] ;  /* 0x0000001818187981 */ /* 0x0000a8000c1e1500 */
[----:B------:R-:W-:Y:S01]  /*2140*/  IMAD.X R23, R6, 0x1, R13, P0 ;  /* 0x0000000106177824 */ /* 0x000fe200000e060d */
[----:B------:R-:W-:-:S04]  /*2150*/  IADD3 R10, P0, R7, R12, RZ ;  /* 0x0000000c070a7210 */ /* 0x000fc80007f1e0ff */
[----:B------:R4:W5:Y:S01]  /*2160*/  LDG.E.U16 R22, desc[UR24][R22.64] ;  /* 0x0000001816167981 */ /* 0x000962000c1e1500 */
[----:B---3--:R-:W-:-:S04]  /*2170*/  IMAD.U32 R11, R26, 0x10000, RZ ;  /* 0x000100001a0b7824 */ /* 0x008fc800078e00ff */
[----:B-1----:R-:W-:Y:S01]  /*2180*/  FFMA.FTZ R20, R20, -UR29, R11 ;  /* 0x8000001d14147c23 */ /* 0x002fe2000801000b */
[----:B------:R-:W-:Y:S02]  /*2190*/  IADD3.X R11, R8, R13, RZ, P0, !PT ;  /* 0x0000000d080b7210 */ /* 0x000fe400007fe4ff */
[----:B------:R-:W-:-:S04]  /*21a0*/  IADD3 R12, P0, R9, R12, RZ ;  /* 0x0000000c090c7210 */ /* 0x000fc80007f1e0ff */
[----:B------:R1:W3:Y:S01]  /*21b0*/  LDG.E.U16 R11, desc[UR24][R10.64] ;  /* 0x000000180a0b7981 */ /* 0x0002e2000c1e1500 */
[----:B------:R-:W-:-:S06]  /*21c0*/  IMAD.X R13, R2, 0x1, R13, P0 ;  /* 0x00000001020d7824 */ /* 0x000fcc00000e060d */
[----:B------:R3:W3:Y:S01]  /*21d0*/  LDG.E.U16 R13, desc[UR24][R12.64] ;  /* 0x000000180c0d7981 */ /* 0x0006e2000c1e1500 */
[----:B------:R-:W-:-:S04]  /*21e0*/  IMAD.U32 R16, R16, 0x10000, RZ ;  /* 0x0001000010107824 */ /* 0x000fc800078e00ff */
[----:B0-----:R-:W-:Y:S01]  /*21f0*/  FMUL.FTZ R25, R16, 1.4426950216293334961 ;  /* 0x3fb8aa3b10197820 */ /* 0x001fe20000410000 */
[----:B------:R-:W-:Y:S01]  /*2200*/  SHF.L.U32 R16, R18, 0x10, RZ ;  /* 0x0000001012107819 */ /* 0x000fe200000006ff */
[----:B------:R-:W-:-:S04]  /*2210*/  IMAD.U32 R29, R29, 0x10000, RZ ;  /* 0x000100001d1d7824 */ /* 0x000fc800078e00ff */
[----:B----4-:R-:W-:Y:S01]  /*2220*/  FMUL.FTZ R23, R16, 1.4426950216293334961 ;  /* 0x3fb8aa3b10177820 */ /* 0x010fe20000410000 */
[----:B------:R-:W-:Y:S01]  /*2230*/  FMUL.FTZ R16, R29, 1.4426950216293334961 ;  /* 0x3fb8aa3b1d107820 */ /* 0x000fe20000410000 */
[----:B------:R-:W0:Y:S01]  /*2240*/  MUFU.EX2 R18, R25 ;  /* 0x0000001900127308 */ /* 0x000e220000000800 */
[----:B------:R-:W-:-:S07]  /*2250*/  IMAD.U32 R15, R15, 0x10000, RZ ;  /* 0x000100000f0f7824 */ /* 0x000fce00078e00ff */
[----:B------:R-:W4:Y:S01]  /*2260*/  MUFU.EX2 R16, R16 ;  /* 0x0000001000107308 */ /* 0x000f220000000800 */
[----:B------:R-:W-:-:S07]  /*2270*/  FMUL.FTZ R26, R15, 1.4426950216293334961 ;  /* 0x3fb8aa3b0f1a7820 */ /* 0x000fce0000410000 */
[----:B------:R-:W4:Y:S01]  /*2280*/  MUFU.EX2 R23, R23 ;  /* 0x0000001700177308 */ /* 0x000f220000000800 */
[----:B-1----:R-:W-:Y:S02]  /*2290*/  IADD3 R10, P0, R27, UR18, RZ ;  /* 0x000000121b0a7c10 */ /* 0x002fe4000ff1e0ff */
[----:B------:R-:W-:-:S05]  /*22a0*/  F2FP.BF16.F32.PACK_AB R17, RZ, R17 ;  /* 0x00000011ff11723e */ /* 0x000fca00000010ff */
[----:B------:R-:W1:Y:S01]  /*22b0*/  MUFU.EX2 R25, R26 ;  /* 0x0000001a00197308 */ /* 0x000e620000000800 */
[----:B------:R-:W-:Y:S02]  /*22c0*/  F2FP.BF16.F32.PACK_AB R19, RZ, R19 ;  /* 0x00000013ff13723e */ /* 0x000fe400000010ff */
[----:B--2---:R-:W-:-:S05]  /*22d0*/  SHF.L.U32 R15, R24, 0x10, RZ ;  /* 0x00000010180f7819 */ /* 0x004fca00000006ff */
[----:B0-----:R-:W-:Y:S01]  /*22e0*/  FFMA.FTZ R18, R18, -UR29, R15 ;  /* 0x8000001d12127c23 */ /* 0x001fe2000801000f */
[----:B------:R-:W-:Y:S01]  /*22f0*/  F2FP.BF16.F32.PACK_AB R15, RZ, R14 ;  /* 0x0000000eff0f723e */ /* 0x000fe200000010ff */
[----:B-----5:R-:W-:Y:S01]  /*2300*/  IMAD.U32 R22, R22, 0x10000, RZ ;  /* 0x0001000016167824 */ /* 0x020fe200078e00ff */
[----:B------:R-:W-:Y:S02]  /*2310*/  IADD3 R14, P1, R10, UR12, RZ ;  /* 0x0000000c0a0e7c10 */ /* 0x000fe4000ff3e0ff */
[----:B------:R-:W-:Y:S01]  /*2320*/  F2FP.BF16.F32.PACK_AB R20, RZ, R20 ;  /* 0x00000014ff14723e */ /* 0x000fe200000010ff */
[----:B---3--:R-:W-:Y:S01]  /*2330*/  IMAD.U32 R27, R11, 0x10000, RZ ;  /* 0x000100000b1b7824 */ /* 0x008fe200078e00ff */
[----:B------:R-:W-:Y:S02]  /*2340*/  IADD3.X R11, R28, UR19, RZ, P0, !PT ;  /* 0x000000131c0b7c10 */ /* 0x000fe400087fe4ff */
[----:B------:R-:W-:Y:S01]  /*2350*/  IADD3 R12, P0, R10, UR8, RZ ;  /* 0x000000080a0c7c10 */ /* 0x000fe2000ff1e0ff */
[----:B----4-:R-:W-:Y:S01]  /*2360*/  FFMA.FTZ R24, R16, -UR29, R27 ;  /* 0x8000001d10187c23 */ /* 0x010fe2000801001b */
[----:B------:R-:W-:Y:S01]  /*2370*/  PRMT R28, R17, 0x7610, R28 ;  /* 0x00007610111c7816 */ /* 0x000fe2000000001c */
[----:B------:R-:W-:Y:S01]  /*2380*/  FFMA.FTZ R17, R23, -UR29, R22 ;  /* 0x8000001d17117c23 */ /* 0x000fe20008010016 */
[----:B------:R-:W-:-:S02]  /*2390*/  SHF.L.U32 R16, R13, 0x10, RZ ;  /* 0x000000100d107819 */ /* 0x000fc400000006ff */
[----:B------:R-:W-:Y:S02]  /*23a0*/  IADD3.X R13, R11, UR9, RZ, P0, !PT ;  /* 0x000000090b0d7c10 */ /* 0x000fe400087fe4ff */
[----:B------:R-:W-:Y:S01]  /*23b0*/  PRMT R23, R15, 0x7610, R23 ;  /* 0x000076100f177816 */ /* 0x000fe20000000017 */
[----:B------:R-:W-:Y:S01]  /*23c0*/  STG.E.U16 desc[UR24][R10.64], R28 ;  /* 0x0000001c0a007986 */ /* 0x000fe2000c101518 */
[----:B------:R-:W-:Y:S01]  /*23d0*/  IADD3.X R15, R11, UR7, RZ, P1, !PT ;  /* 0x000000070b0f7c10 */ /* 0x000fe20008ffe4ff */
[----:B-1----:R-:W-:Y:S02]  /*23e0*/  FFMA.FTZ R25, R25, -UR29, R16 ;  /* 0x8000001d19197c23 */ /* 0x002fe40008010010 */
[----:B------:R0:W-:Y:S01]  /*23f0*/  STG.E.U16 desc[UR24][R12.64], R23 ;  /* 0x000000170c007986 */ /* 0x0001e2000c101518 */
[----:B------:R-:W-:-:S03]  /*2400*/  IADD3 R16, P0, R10, UR13, RZ ;  /* 0x0000000d0a107c10 */ /* 0x000fc6000ff1e0ff */
[----:B------:R1:W-:Y:S01]  /*2410*/  STG.E.U16 desc[UR24][R14.64], R19 ;  /* 0x000000130e007986 */ /* 0x0003e2000c101518 */
[----:B------:R-:W-:Y:S02]  /*2420*/  IADD3 R22, P2, R5, R10, RZ ;  /* 0x0000000a05167210 */ /* 0x000fe40007f5e0ff */
[----:B0-----:R-:W-:Y:S02]  /*2430*/  F2FP.BF16.F32.PACK_AB R13, RZ, R18 ;  /* 0x00000012ff0d723e */ /* 0x001fe400000010ff */
[-C--:B------:R-:W-:Y:S02]  /*2440*/  IADD3 R18, P1, R3, R10.reuse, RZ ;  /* 0x0000000a03127210 */ /* 0x080fe40007f3e0ff */
[----:B-1----:R-:W-:Y:S02]  /*2450*/  F2FP.BF16.F32.PACK_AB R15, RZ, R17 ;  /* 0x00000011ff0f723e */ /* 0x002fe400000010ff */
[----:B------:R-:W-:Y:S01]  /*2460*/  IADD3.X R17, R11, UR6, RZ, P0, !PT ;  /* 0x000000060b117c10 */ /* 0x000fe200087fe4ff */
[--C-:B------:R-:W-:Y:S01]  /*2470*/  IMAD.X R19, R4, 0x1, R11.reuse, P1 ;  /* 0x0000000104137824 */ /* 0x100fe200008e060b */
[-C--:B------:R-:W-:Y:S01]  /*2480*/  IADD3 R12, P0, R7, R10.reuse, RZ ;  /* 0x0000000a070c7210 */ /* 0x080fe20007f1e0ff */
[----:B------:R-:W-:Y:S01]  /*2490*/  USHF.L.U32 UR6, UR26, 0x3, URZ ;  /* 0x000000031a067899 */ /* 0x000fe2000800063f */
[----:B------:R-:W-:Y:S01]  /*24a0*/  IADD3 R10, P1, R9, R10, RZ ;  /* 0x0000000a090a7210 */ /* 0x000fe20007f3e0ff */
[----:B------:R-:W-:Y:S01]  /*24b0*/  STG.E.U16 desc[UR24][R16.64], R20 ;  /* 0x0000001410007986 */ /* 0x000fe2000c101518 */
[----:B------:R-:W-:Y:S01]  /*24c0*/  IMAD.X R23, R6, 0x1, R11, P2 ;  /* 0x0000000106177824 */ /* 0x000fe200010e060b */
[----:B------:R-:W-:-:S02]  /*24d0*/  F2FP.BF16.F32.PACK_AB R24, RZ, R24 ;  /* 0x00000018ff18723e */ /* 0x000fc400000010ff */
[----:B------:R0:W-:Y:S01]  /*24e0*/  STG.E.U16 desc[UR24][R18.64], R13 ;  /* 0x0000000d12007986 */ /* 0x0001e2000c101518 */
[----:B------:R-:W-:-:S03]  /*24f0*/  F2FP.BF16.F32.PACK_AB R25, RZ, R25 ;  /* 0x00000019ff19723e */ /* 0x000fc600000010ff */
[----:B------:R3:W-:Y:S01]  /*2500*/  STG.E.U16 desc[UR24][R22.64], R15 ;  /* 0x0000000f16007986 */ /* 0x0007e2000c101518 */
[----:B0-----:R-:W-:Y:S01]  /*2510*/  IADD3.X R13, R8, R11, RZ, P0, !PT ;  /* 0x0000000b080d7210 */ /* 0x001fe200007fe4ff */
[----:B------:R-:W-:Y:S01]  /*2520*/  IMAD.X R11, R2, 0x1, R11, P1 ;  /* 0x00000001020b7824 */ /* 0x000fe200008e060b */
[----:B------:R-:W-:-:S03]  /*2530*/  IADD3 R21, P0, R21, UR6, RZ ;  /* 0x0000000615157c10 */ /* 0x000fc6000ff1e0ff */
[----:B------:R3:W-:Y:S02]  /*2540*/  STG.E.U16 desc[UR24][R12.64], R24 ;  /* 0x000000180c007986 */ /* 0x0007e4000c101518 */
[----:B------:R-:W-:Y:S01]  /*2550*/  IMAD.X R0, RZ, RZ, R0, P0 ;  /* 0x000000ffff007224 */ /* 0x000fe200000e0600 */
[----:B------:R-:W-:Y:S01]  /*2560*/  ISETP.GE.U32.AND P0, PT, R21, UR4, PT ;  /* 0x0000000415007c0c */ /* 0x000fe2000bf06070 */
[----:B------:R3:W-:Y:S03]  /*2570*/  STG.E.U16 desc[UR24][R10.64], R25 ;  /* 0x000000190a007986 */ /* 0x0007e6000c101518 */
[----:B------:R-:W-:-:S13]  /*2580*/  ISETP.GE.AND.EX P0, PT, R0, UR5, PT, P0 ;  /* 0x0000000500007c0c */ /* 0x000fda000bf06300 */
[----:B---3--:R-:W-:Y:S05]  /*2590*/  @!P0 BRA `(.L_x_9189) ;  /* 0xfffffff400d88947 */ /* 0x008fea000383ffff */
.L_x_9188:
[----:B------:R-:W-:Y:S05]  /*25a0*/  BSYNC B0 ;  /* 0x0000000000007941 */ /* 0x000fea0003800000 */
.L_x_9187:
[----:B------:R-:W-:-:S04]  /*25b0*/  ISETP.GE.U32.AND P0, PT, R21, UR14, PT ;  /* 0x0000000e15007c0c */ /* 0x000fc8000bf06070 */
[----:B------:R-:W-:-:S13]  /*25c0*/  ISETP.GE.AND.EX P0, PT, R0, UR15, PT, P0 ;  /* 0x0000000f00007c0c */ /* 0x000fda000bf06300 */
[----:B------:R-:W-:Y:S05]  /*25d0*/  @P0 EXIT ;  /* 0x000000000000094d */ /* 0x000fea0003800000 */
[----:B------:R-:W-:Y:S01]  /*25e0*/  BSSY B0, `(.L_x_9190) ;  /* 0x0000017000007945 */ /* 0x000fe20003800000 */
.L_x_9191:
[C---:B------:R-:W-:Y:S02]  /*25f0*/  SHF.L.U32 R9, R21.reuse, 0x1, RZ ;  /* 0x0000000115097819 */ /* 0x040fe400000006ff */
[----:B------:R-:W-:Y:S02]  /*2600*/  SHF.L.U64.HI R10, R21, 0x1, R0 ;  /* 0x00000001150a7819 */ /* 0x000fe40000010200 */
[----:B------:R-:W-:-:S04]  /*2610*/  IADD3 R4, P0, R9, UR17, RZ ;  /* 0x0000001109047c10 */ /* 0x000fc8000ff1e0ff */
[----:B-1----:R-:W-:-:S05]  /*2620*/  IADD3.X R5, R10, UR16, RZ, P0, !PT ;  /* 0x000000100a057c10 */ /* 0x002fca00087fe4ff */
[----:B------:R-:W3:Y:S01]  /*2630*/  LDG.E.U16 R4, desc[UR24][R4.64] ;  /* 0x0000001804047981 */ /* 0x000ee2000c1e1500 */
[----:B------:R-:W-:-:S04]  /*2640*/  IADD3 R2, P0, R9, UR10, RZ ;  /* 0x0000000a09027c10 */ /* 0x000fc8000ff1e0ff */
[----:B------:R-:W-:-:S05]  /*2650*/  IADD3.X R3, R10, UR11, RZ, P0, !PT ;  /* 0x0000000b0a037c10 */ /* 0x000fca00087fe4ff */
[----:B------:R-:W4:Y:S01]  /*2660*/  LDG.E.U16 R2, desc[UR24][R2.64] ;  /* 0x0000001802027981 */ /* 0x000f22000c1e1500 */
[----:B---3--:R-:W-:-:S04]  /*2670*/  IMAD.U32 R6, R4, 0x10000, RZ ;  /* 0x0001000004067824 */ /* 0x008fc800078e00ff */
[----:B------:R-:W-:Y:S01]  /*2680*/  FMUL.FTZ R8, R6, 1.4426950216293334961 ;  /* 0x3fb8aa3b06087820 */ /* 0x000fe20000410000 */
[----:B------:R-:W-:-:S05]  /*2690*/  IADD3 R6, P0, R9, UR18, RZ ;  /* 0x0000001209067c10 */ /* 0x000fca000ff1e0ff */
[----:B------:R-:W0:Y:S01]  /*26a0*/  MUFU.EX2 R8, R8 ;  /* 0x0000000800087308 */ /* 0x000e220000000800 */
[----:B----4-:R-:W-:-:S04]  /*26b0*/  IMAD.U32 R7, R2, 0x10000, RZ ;  /* 0x0001000002077824 */ /* 0x010fc800078e00ff */
[----:B0-----:R-:W-:-:S05]  /*26c0*/  FFMA.FTZ R7, R8, -UR29, R7 ;  /* 0x8000001d08077c23 */ /* 0x001fca0008010007 */
[----:B------:R-:W-:Y:S02]  /*26d0*/  F2FP.BF16.F32.PACK_AB R3, RZ, R7 ;  /* 0x00000007ff03723e */ /* 0x000fe400000010ff */
        /* <DEDUP_REMOVED lines=8> */
.L_x_9190:
[----:B------:R-:W-:Y:S05]  /*2760*/  EXIT ;  /* 0x000000000000794d */ /* 0x000fea0003800000 */
.L_x_9186:
        /* <DEDUP_REMOVED lines=24> */
.L_x_9194:
[----:B------:R-:W-:Y:S01]  /*28f0*/  VIADD R7, R3, UR26 ;  /* 0x0000001a03077c36 */ /* 0x000fe20008000000 */
[----:B------:R-:W-:Y:S01]  /*2900*/  MOV R15, UR16 ;  /* 0x00000010000f7c02 */ /* 0x000fe20008000f00 */
[----:B-1----:R-:W-:Y:S02]  /*2910*/  IMAD.U32 R14, RZ, RZ, UR17 ;  /* 0x00000011ff0e7e24 */ /* 0x002fe4000f8e00ff */
[----:B--2---:R-:W-:Y:S02]  /*2920*/  VIADD R19, R7, UR26 ;  /* 0x0000001a07137c36 */ /* 0x004fe40008000000 */
[----:B------:R-:W-:-:S03]  /*2930*/  IMAD.WIDE.U32 R10, R3, 0x2, R14 ;  /* 0x00000002030a7825 */ /* 0x000fc600078e000e */
[----:B------:R-:W-:Y:S01]  /*2940*/  IADD3 R5, R19, UR26, RZ ;  /* 0x0000001a13057c10 */ /* 0x000fe2000fffe0ff */
[--C-:B------:R-:W-:Y:S01]  /*2950*/  IMAD.WIDE.U32 R20, R7, 0x2, R14.reuse ;  /* 0x0000000207147825 */ /* 0x100fe200078e000e */
[----:B------:R-:W2:Y:S03]  /*2960*/  LDG.E.U16 R18, desc[UR24][R10.64] ;  /* 0x000000180a127981 */ /* 0x000ea6000c1e1500 */
[----:B------:R-:W-:Y:S01]  /*2970*/  VIADD R2, R5, UR26 ;  /* 0x0000001a05027c36 */ /* 0x000fe20008000000 */
[----:B------:R-:W3:Y:S01]  /*2980*/  LDG.E.U16 R25, desc[UR24][R20.64] ;  /* 0x0000001814197981 */ /* 0x000ee2000c1e1500 */
[----:B------:R-:W-:-:S04]  /*2990*/  IMAD.WIDE.U32 R26, R19, 0x2, R14 ;  /* 0x00000002131a7825 */ /* 0x000fc800078e000e */
[--C-:B------:R-:W-:Y:S02]  /*29a0*/  IMAD.WIDE.U32 R22, R2, 0x2, R14.reuse ;  /* 0x0000000202167825 */ /* 0x100fe400078e000e */
[----:B------:R-:W4:Y:S02]  /*29b0*/  LDG.E.U16 R26, desc[UR24][R26.64] ;  /* 0x000000181a1a7981 */ /* 0x000f24000c1e1500 */
[----:B------:R-:W-:Y:S02]  /*29c0*/  IMAD.WIDE.U32 R8, R5, 0x2, R14 ;  /* 0x0000000205087825 */ /* 0x000fe400078e000e */
[----:B------:R-:W5:Y:S04]  /*29d0*/  LDG.E.U16 R23, desc[UR24][R22.64] ;  /* 0x0000001816177981 */ /* 0x000f68000c1e1500 */
[----:B------:R0:W5:Y:S01]  /*29e0*/  LDG.E.U16 R24, desc[UR24][R8.64] ;  /* 0x0000001808187981 */ /* 0x000162000c1e1500 */
[----:B------:R-:W-:Y:S01]  /*29f0*/  MOV R12, UR10 ;  /* 0x0000000a000c7c02 */ /* 0x000fe20008000f00 */
[----:B------:R-:W-:-:S02]  /*2a00*/  IMAD.U32 R13, RZ, RZ, UR11 ;  /* 0x0000000bff0d7e24 */ /* 0x000fc4000f8e00ff */
[----:B0-----:R-:W-:-:S04]  /*2a10*/  VIADD R8, R2, UR26 ;  /* 0x0000001a02087c36 */ /* 0x001fc80008000000 */
[----:B------:R-:W-:-:S04]  /*2a20*/  IMAD.WIDE.U32 R16, R8, 0x2, R14 ;  /* 0x0000000208107825 */ /* 0x000fc800078e000e */
[----:B------:R-:W-:Y:S01]  /*2a30*/  VIADD R6, R8, UR26 ;  /* 0x0000001a08067c36 */ /* 0x000fe20008000000 */
[----:B------:R0:W5:Y:S01]  /*2a40*/  LDG.E.U16 R22, desc[UR24][R16.64] ;  /* 0x0000001810167981 */ /* 0x000162000c1e1500 */
[----:B------:R-:W-:-:S04]  /*2a50*/  IMAD.WIDE.U32 R10, R3, 0x2, R12 ;  /* 0x00000002030a7825 */ /* 0x000fc800078e000c */
[--C-:B------:R-:W-:Y:S01]  /*2a60*/  IMAD.WIDE.U32 R20, R7, 0x2, R12.reuse ;  /* 0x0000000207147825 */ /* 0x100fe200078e000c */
[----:B------:R-:W-:Y:S01]  /*2a70*/  IADD3 R0, R6, UR26, RZ ;  /* 0x0000001a06007c10 */ /* 0x000fe2000fffe0ff */
[----:B------:R-:W5:Y:S02]  /*2a80*/  LDG.E.U16 R10, desc[UR24][R10.64] ;  /* 0x000000180a0a7981 */ /* 0x000f64000c1e1500 */
[--C-:B------:R-:W-:Y:S02]  /*2a90*/  IMAD.WIDE.U32 R28, R19, 0x2, R12.reuse ;  /* 0x00000002131c7825 */ /* 0x100fe400078e000c */
[----:B------:R-:W5:Y:S02]  /*2aa0*/  LDG.E.U16 R20, desc[UR24][R20.64] ;  /* 0x0000001814147981 */ /* 0x000f64000c1e1500 */
[--C-:B0-----:R-:W-:Y:S02]  /*2ab0*/  IMAD.WIDE.U32 R16, R5, 0x2, R12.reuse ;  /* 0x0000000205107825 */ /* 0x101fe400078e000c */
[----:B------:R0:W5:Y:S04]  /*2ac0*/  LDG.E.U16 R11, desc[UR24][R28.64] ;  /* 0x000000181c0b7981 */ /* 0x000168000c1e1500 */
[----:B------:R1:W5:Y:S01]  /*2ad0*/  LDG.E.U16 R9, desc[UR24][R16.64] ;  /* 0x0000001810097981 */ /* 0x000362000c1e1500 */
[----:B0-----:R-:W-:-:S04]  /*2ae0*/  IMAD.WIDE.U32 R28, R2, 0x2, R12 ;  /* 0x00000002021c7825 */ /* 0x001fc800078e000c */
[--C-:B-1----:R-:W-:Y:S01]  /*2af0*/  IMAD.WIDE.U32 R16, R6, 0x2, R14.reuse ;  /* 0x0000000206107825 */ /* 0x102fe200078e000e */
[----:B------:R-:W5:Y:S03]  /*2b00*/  LDG.E.U16 R4, desc[UR24][R28.64] ;  /* 0x000000181c047981 */ /* 0x000f66000c1e1500 */
[----:B------:R-:W-:Y:S01]  /*2b10*/  IMAD.WIDE.U32 R14, R0, 0x2, R14 ;  /* 0x00000002000e7825 */ /* 0x000fe200078e000e */
[----:B------:R0:W5:Y:S05]  /*2b20*/  LDG.E.U16 R21, desc[UR24][R16.64] ;  /* 0x0000001810157981 */ /* 0x00016a000c1e1500 */
[----:B------:R-:W5:Y:S01]  /*2b30*/  LDG.E.U16 R14, desc[UR24][R14.64] ;  /* 0x000000180e0e7981 */ /* 0x000f62000c1e1500 */
[----:B0-----:R-:W-:-:S05]  /*2b40*/  IMAD.WIDE.U32 R16, R8, 0x2, R12 ;  /* 0x0000000208107825 */ /* 0x001fca00078e000c */
[----:B------:R0:W5:Y:S01]  /*2b50*/  LDG.E.U16 R27, desc[UR24][R16.64] ;  /* 0x00000018101b7981 */ /* 0x000162000c1e1500 */
[----:B------:R-:W-:-:S04]  /*2b60*/  IMAD.WIDE.U32 R28, R6, 0x2, R12 ;  /* 0x00000002061c7825 */ /* 0x000fc800078e000c */
[----:B------:R-:W-:Y:S02]  /*2b70*/  IMAD.WIDE.U32 R12, R0, 0x2, R12 ;  /* 0x00000002000c7825 */ /* 0x000fe400078e000c */
[----:B------:R-:W5:Y:S04]  /*2b80*/  LDG.E.U16 R28, desc[UR24][R28.64] ;  /* 0x000000181c1c7981 */ /* 0x000f68000c1e1500 */
[----:B------:R1:W5:Y:S01]  /*2b90*/  LDG.E.U16 R12, desc[UR24][R12.64] ;  /* 0x000000180c0c7981 */ /* 0x000362000c1e1500 */
[----:B--2---:R-:W-:Y:S02]  /*2ba0*/  IMAD.U32 R18, R18, 0x10000, RZ ;  /* 0x0001000012127824 */ /* 0x004fe400078e00ff */
[----:B---3--:R-:W-:Y:S02]  /*2bb0*/  IMAD.U32 R25, R25, 0x10000, RZ ;  /* 0x0001000019197824 */ /* 0x008fe400078e00ff */
[----:B------:R-:W-:-:S02]  /*2bc0*/  FMUL.FTZ R18, R18, 1.4426950216293334961 ;  /* 0x3fb8aa3b12127820 */ /* 0x000fc40000410000 */
[----:B------:R-:W-:Y:S01]  /*2bd0*/  FMUL.FTZ R25, R25, 1.4426950216293334961 ;  /* 0x3fb8aa3b19197820 */ /* 0x000fe20000410000 */
[----:B----4-:R-:W-:-:S03]  /*2be0*/  SHF.L.U32 R26, R26, 0x10, RZ ;  /* 0x000000101a1a7819 */ /* 0x010fc600000006ff */
[----:B------:R-:W2:Y:S01]  /*2bf0*/  MUFU.EX2 R18, R18 ;  /* 0x0000001200127308 */ /* 0x000ea20000000800 */
[----:B-----5:R-:W-:Y:S02]  /*2c00*/  IMAD.U32 R23, R23, 0x10000, RZ ;  /* 0x0001000017177824 */ /* 0x020fe400078e00ff */
[----:B0-----:R-:W-:Y:S02]  /*2c10*/  FMUL.FTZ R17, R26, 1.4426950216293334961 ;  /* 0x3fb8aa3b1a117820 */ /* 0x001fe40000410000 */
[----:B------:R-:W-:-:S03]  /*2c20*/  FMUL.FTZ R15, R23, 1.4426950216293334961 ;  /* 0x3fb8aa3b170f7820 */ /* 0x000fc60000410000 */
[----:B------:R-:W0:Y:S08]  /*2c30*/  MUFU.EX2 R25, R25 ;  /* 0x0000001900197308 */ /* 0x000e300000000800 */
[----:B------:R-:W3:Y:S01]  /*2c40*/  MUFU.EX2 R17, R17 ;  /* 0x0000001100117308 */ /* 0x000ee20000000800 */
[----:B------:R-:W-:-:S07]  /*2c50*/  IMAD.U32 R24, R24, 0x10000, RZ ;  /* 0x0001000018187824 */ /* 0x000fce00078e00ff */
[----:B------:R-:W4:Y:S01]  /*2c60*/  MUFU.EX2 R15, R15 ;  /* 0x0000000f000f7308 */ /* 0x000f220000000800 */
[----:B------:R-:W-:-:S05]  /*2c70*/  SHF.L.U32 R22, R22, 0x10, RZ ;  /* 0x0000001016167819 */ /* 0x000fca00000006ff */
[----:B------:R-:W-:Y:S01]  /*2c80*/  FMUL.FTZ R23, R22, 1.4426950216293334961 ;  /* 0x3fb8aa3b16177820 */ /* 0x000fe20000410000 */
[----:B-1----:R-:W-:Y:S02]  /*2c90*/  IMAD.U32 R13, R10, 0x10000, RZ ;  /* 0x000100000a0d7824 */ /* 0x002fe400078e00ff */
[----:B------:R-:W-:Y:S01]  /*2ca0*/  IMAD.U32 R20, R20, 0x10000, RZ ;  /* 0x0001000014147824 */ /* 0x000fe200078e00ff */
[----:B------:R-:W1:Y:S01]  /*2cb0*/  MUFU.EX2 R10, R23 ;  /* 0x00000017000a7308 */ /* 0x000e620000000800 */
[----:B--2---:R-:W-:Y:S01]  /*2cc0*/  FFMA.FTZ R13, R18, -UR29, R13 ;  /* 0x8000001d120d7c23 */ /* 0x004fe2000801000d */
[----:B------:R-:W-:Y:S01]  /*2cd0*/  FMUL.FTZ R16, R24, 1.4426950216293334961 ;  /* 0x3fb8aa3b18107820 */ /* 0x000fe20000410000 */
[----:B0-----:R-:W-:Y:S01]  /*2ce0*/  FFMA.FTZ R18, R25, -UR29, R20 ;  /* 0x8000001d19127c23 */ /* 0x001fe20008010014 */
[----:B------:R-:W-:-:S04]  /*2cf0*/  IMAD.U32 R20, R11, 0x10000, RZ ;  /* 0x000100000b147824 */ /* 0x000fc800078e00ff */
[----:B------:R-:W0:Y:S01]  /*2d00*/  MUFU.EX2 R16, R16 ;  /* 0x0000001000107308 */ /* 0x000e220000000800 */
[----:B---3--:R-:W-:Y:S01]  /*2d10*/  FFMA.FTZ R17, R17, -UR29, R20 ;  /* 0x8000001d11117c23 */ /* 0x008fe20008010014 */
[----:B------:R-:W-:Y:S02]  /*2d20*/  SHF.L.U32 R22, R4, 0x10, RZ ;  /* 0x0000001004167819 */ /* 0x000fe400000006ff */
[----:B------:R-:W-:-:S03]  /*2d30*/  SHF.L.U32 R21, R21, 0x10, RZ ;  /* 0x0000001015157819 */ /* 0x000fc600000006ff */
[----:B----4-:R-:W-:Y:S01]  /*2d40*/  FFMA.FTZ R20, R15, -UR29, R22 ;  /* 0x8000001d0f147c23 */ /* 0x010fe20008010016 */
[----:B------:R-:W-:Y:S02]  /*2d50*/  IMAD.U32 R14, R14, 0x10000, RZ ;  /* 0x000100000e0e7824 */ /* 0x000fe400078e00ff */
[----:B------:R-:W-:Y:S02]  /*2d60*/  FMUL.FTZ R24, R21, 1.4426950216293334961 ;  /* 0x3fb8aa3b15187820 */ /* 0x000fe40000410000 */
[----:B------:R-:W-:Y:S02]  /*2d70*/  FMUL.FTZ R22, R14, 1.4426950216293334961 ;  /* 0x3fb8aa3b0e167820 */ /* 0x000fe40000410000 */
[----:B------:R2:W3:Y:S01]  /*2d80*/  MUFU.EX2 R4, R24 ;  /* 0x0000001800047308 */ /* 0x0004e20000000800 */
[----:B------:R-:W-:-:S07]  /*2d90*/  IMAD.U32 R21, R27, 0x10000, RZ ;  /* 0x000100001b157824 */ /* 0x000fce00078e00ff */
[----:B------:R-:W4:Y:S01]  /*2da0*/  MUFU.EX2 R22, R22 ;  /* 0x0000001600167308 */ /* 0x000f220000000800 */
[----:B-1----:R-:W-:Y:S01]  /*2db0*/  FFMA.FTZ R21, R10, -UR29, R21 ;  /* 0x8000001d0a157c23 */ /* 0x002fe20008010015 */
[----:B------:R-:W-:Y:S01]  /*2dc0*/  MOV R10, UR18 ;  /* 0x00000012000a7c02 */ /* 0x000fe20008000f00 */
[----:B------:R-:W-:Y:S02]  /*2dd0*/  IMAD.U32 R11, RZ, RZ, UR19 ;  /* 0x00000013ff0b7e24 */ /* 0x000fe4000f8e00ff */
[----:B------:R-:W-:Y:S01]  /*2de0*/  IMAD.U32 R9, R9, 0x10000, RZ ;  /* 0x0001000009097824 */ /* 0x000fe200078e00ff */
[----:B--2---:R-:W-:Y:S01]  /*2df0*/  F2FP.BF16.F32.PACK_AB R24, RZ, R17 ;  /* 0x00000011ff18723e */ /* 0x004fe200000010ff */
[----:B------:R-:W-:-:S04]  /*2e00*/  IMAD.WIDE.U32 R14, R3, 0x2, R10 ;  /* 0x00000002030e7825 */ /* 0x000fc800078e000a */
[----:B0-----:R-:W-:Y:S01]  /*2e10*/  FFMA.FTZ R9, R16, -UR29, R9 ;  /* 0x8000001d10097c23 */ /* 0x001fe20008010009 */
[----:B------:R-:W-:Y:S02]  /*2e20*/  IMAD.U32 R3, R28, 0x10000, RZ ;  /* 0x000100001c037824 */ /* 0x000fe400078e00ff */
[----:B------:R-:W-:Y:S01]  /*2e30*/  IMAD.WIDE.U32 R16, R7, 0x2, R10 ;  /* 0x0000000207107825 */ /* 0x000fe200078e000a */
[----:B------:R-:W-:-:S03]  /*2e40*/  SHF.L.U32 R7, R12, 0x10, RZ ;  /* 0x000000100c077819 */ /* 0x000fc600000006ff */
[----:B---3--:R-:W-:Y:S01]  /*2e50*/  FFMA.FTZ R4, R4, -UR29, R3 ;  /* 0x8000001d04047c23 */ /* 0x008fe20008010003 */
[----:B------:R-:W-:Y:S02]  /*2e60*/  F2FP.BF16.F32.PACK_AB R13, RZ, R13 ;  /* 0x0000000dff0d723e */ /* 0x000fe400000010ff */
[----:B------:R-:W-:Y:S01]  /*2e70*/  F2FP.BF16.F32.PACK_AB R23, RZ, R18 ;  /* 0x00000012ff17723e */ /* 0x000fe200000010ff */
[----:B----4-:R-:W-:Y:S01]  /*2e80*/  FFMA.FTZ R7, R22, -UR29, R7 ;  /* 0x8000001d16077c23 */ /* 0x010fe20008010007 */
[----:B------:R-:W-:Y:S01]  /*2e90*/  F2FP.BF16.F32.PACK_AB R3, RZ, R9 ;  /* 0x00000009ff03723e */ /* 0x000fe200000010ff */
[----:B------:R0:W-:Y:S01]  /*2ea0*/  STG.E.U16 desc[UR24][R14.64], R13 ;  /* 0x0000000d0e007986 */ /* 0x0001e2000c101518 */
[--C-:B------:R-:W-:Y:S01]  /*2eb0*/  IMAD.WIDE.U32 R18, R19, 0x2, R10.reuse ;  /* 0x0000000213127825 */ /* 0x100fe200078e000a */
[----:B------:R-:W-:Y:S02]  /*2ec0*/  F2FP.BF16.F32.PACK_AB R20, RZ, R20 ;  /* 0x00000014ff14723e */ /* 0x000fe400000010ff */
[----:B------:R1:W-:Y:S01]  /*2ed0*/  STG.E.U16 desc[UR24][R16.64], R23 ;  /* 0x0000001710007986 */ /* 0x0003e2000c101518 */
[----:B------:R-:W-:Y:S01]  /*2ee0*/  F2FP.BF16.F32.PACK_AB R21, RZ, R21 ;  /* 0x00000015ff15723e */ /* 0x000fe200000010ff */
[----:B------:R-:W-:Y:S01]  /*2ef0*/  IMAD.WIDE.U32 R8, R8, 0x2, R10 ;  /* 0x0000000208087825 */ /* 0x000fe200078e000a */
[----:B0-----:R-:W-:-:S03]  /*2f00*/  F2FP.BF16.F32.PACK_AB R15, RZ, R4 ;  /* 0x00000004ff0f723e */ /* 0x001fc600000010ff */
[----:B------:R-:W-:Y:S01]  /*2f10*/  IMAD.WIDE.U32 R12, R2, 0x2, R10 ;  /* 0x00000002020c7825 */ /* 0x000fe200078e000a */
[----:B------:R-:W-:-:S03]  /*2f20*/  PRMT R2, R3, 0x7610, R2 ;  /* 0x0000761003027816 */ /* 0x000fc60000000002 */
[--C-:B------:R-:W-:Y:S01]  /*2f30*/  IMAD.WIDE.U32 R4, R5, 0x2, R10.reuse ;  /* 0x0000000205047825 */ /* 0x100fe200078e000a */
[----:B-1----:R-:W-:Y:S01]  /*2f40*/  F2FP.BF16.F32.PACK_AB R17, RZ, R7 ;  /* 0x00000007ff11723e */ /* 0x002fe200000010ff */
[----:B------:R0:W-:Y:S02]  /*2f50*/  STG.E.U16 desc[UR24][R18.64], R24 ;  /* 0x0000001812007986 */ /* 0x0001e4000c101518 */
[--C-:B------:R-:W-:Y:S02]  /*2f60*/  IMAD.WIDE.U32 R6, R6, 0x2, R10.reuse ;  /* 0x0000000206067825 */ /* 0x100fe400078e000a */
[----:B------:R0:W-:Y:S02]  /*2f70*/  STG.E.U16 desc[UR24][R4.64], R2 ;  /* 0x0000000204007986 */ /* 0x0001e4000c101518 */
[C---:B------:R-:W-:Y:S02]  /*2f80*/  IMAD.WIDE.U32 R10, R0.reuse, 0x2, R10 ;  /* 0x00000002000a7825 */ /* 0x040fe400078e000a */
[----:B------:R0:W-:Y:S02]  /*2f90*/  STG.E.U16 desc[UR24][R12.64], R20 ;  /* 0x000000140c007986 */ /* 0x0001e4000c101518 */
[----:B------:R-:W-:-:S02]  /*2fa0*/  VIADD R3, R0, UR26 ;  /* 0x0000001a00037c36 */ /* 0x000fc40008000000 */
[----:B------:R0:W-:Y:S04]  /*2fb0*/  STG.E.U16 desc[UR24][R8.64], R21 ;  /* 0x0000001508007986 */ /* 0x0001e8000c101518 */
[----:B------:R0:W-:Y:S04]  /*2fc0*/  STG.E.U16 desc[UR24][R6.64], R15 ;  /* 0x0000000f06007986 */ /* 0x0001e8000c101518 */
[----:B------:R0:W-:Y:S01]  /*2fd0*/  STG.E.U16 desc[UR24][R10.64], R17 ;  /* 0x000000110a007986 */ /* 0x0001e2000c101518 */
[----:B------:R-:W-:-:S13]  /*2fe0*/  ISETP.GE.AND P0, PT, R3, UR4, PT ;  /* 0x0000000403007c0c */ /* 0x000fda000bf06270 */
[----:B0-----:R-:W-:Y:S05]  /*2ff0*/  @!P0 BRA `(.L_x_9194) ;  /* 0xfffffff8003c8947 */ /* 0x001fea000383ffff */
.L_x_9193:
[----:B------:R-:W-:Y:S05]  /*3000*/  BSYNC B0 ;  /* 0x0000000000007941 */ /* 0x000fea0003800000 */
.L_x_9192:
[----:B------:R-:W-:-:S13]  /*3010*/  ISETP.GE.AND P0, PT, R3, UR6, PT ;  /* 0x0000000603007c0c */ /* 0x000fda000bf06270 */
[----:B------:R-:W-:Y:S05]  /*3020*/  @P0 EXIT ;  /* 0x000000000000094d */ /* 0x000fea0003800000 */
.L_x_9195:
[----:B------:R-:W-:Y:S01]  /*3030*/  MOV R7, UR16 ;  /* 0x0000001000077c02 */ /* 0x000fe20008000f00 */
[----:B------:R-:W-:-:S04]  /*3040*/  IMAD.U32 R6, RZ, RZ, UR17 ;  /* 0x00000011ff067e24 */ /* 0x000fc8000f8e00ff */
[----:B------:R-:W-:-:S06]  /*3050*/  IMAD.WIDE R6, R3, 0x2, R6 ;  /* 0x0000000203067825 */ /* 0x000fcc00078e0206 */
[----:B------:R-:W3:Y:S01]  /*3060*/  LDG.E.U16 R6, desc[UR24][R6.64] ;  /* 0x0000001806067981 */ /* 0x000ee2000c1e1500 */
[----:B------:R-:W-:Y:S02]  /*3070*/  IMAD.U32 R4, RZ, RZ, UR10 ;  /* 0x0000000aff047e24 */ /* 0x000fe4000f8e00ff */
[----:B-1----:R-:W-:Y:S02]  /*3080*/  IMAD.U32 R5, RZ, RZ, UR11 ;  /* 0x0000000bff057e24 */ /* 0x002fe4000f8e00ff */
[----:B------:R-:W-:-:S06]  /*3090*/  IMAD.WIDE R4, R3, 0x2, R4 ;  /* 0x0000000203047825 */ /* 0x000fcc00078e0204 */
[----:B------:R-:W4:Y:S01]  /*30a0*/  LDG.E.U16 R4, desc[UR24][R4.64] ;  /* 0x0000001804047981 */ /* 0x000f22000c1e1500 */
[----:B------:R-:W-:Y:S01]  /*30b0*/  IMAD.U32 R8, RZ, RZ, UR18 ;  /* 0x00000012ff087e24 */ /* 0x000fe2000f8e00ff */
[----:B---3--:R-:W-:-:S05]  /*30c0*/  SHF.L.U32 R0, R6, 0x10, RZ ;  /* 0x0000001006007819 */ /* 0x008fca00000006ff */
[----:B------:R-:W-:-:S06]  /*30d0*/  FMUL.FTZ R0, R0, 1.4426950216293334961 ;  /* 0x3fb8aa3b00007820 */ /* 0x000fcc0000410000 */
[----:B------:R-:W0:Y:S01]  /*30e0*/  MUFU.EX2 R0, R0 ;  /* 0x0000000000007308 */ /* 0x000e220000000800 */
[----:B----4-:R-:W-:-:S04]  /*30f0*/  IMAD.U32 R9, R4, 0x10000, RZ ;  /* 0x0001000004097824 */ /* 0x010fc800078e00ff */
[----:B0-----:R-:W-:Y:S01]  /*3100*/  FFMA.FTZ R2, R0, -UR29, R9 ;  /* 0x8000001d00027c23 */ /* 0x001fe20008010009 */
        /* <DEDUP_REMOVED lines=8> */
.L_x_9185:
[----:B------:R-:W-:Y:S05]  /*3190*/  @P0 BRA `(.L_x_9196) ;  /* 0x0000000800f00947 */ /* 0x000fea0003800000 */
[----:B------:R-:W-:-:S04]  /*31a0*/  ISETP.NE.U32.AND P0, PT, RZ, UR15, PT ;  /* 0x0000000fff007c0c */ /* 0x000fc8000bf05070 */
[----:B------:R-:W-:-:S13]  /*31b0*/  ISETP.NE.AND.EX P0, PT, RZ, RZ, PT, P0 ;  /* 0x000000ffff00720c */ /* 0x000fda0003f05300 */
[----:B------:R-:W-:Y:S05]  /*31c0*/  @!P0 BRA `(.L_x_9197) ;  /* 0x0000000000ac8947 */ /* 0x000fea0003800000 */
[----:B------:R-:W-:Y:S01]  /*31d0*/  ISETP.LT.U32.AND P0, PT, R3, UR14, PT ;  /* 0x0000000e03007c0c */ /* 0x000fe2000bf01070 */
[----:B------:R-:W-:Y:S03]  /*31e0*/  BSSY B0, `(.L_x_9198) ;  /* 0x0000016000007945 */ /* 0x000fe60003800000 */
[----:B------:R-:W-:-:S13]  /*31f0*/  ISETP.GT.U32.AND.EX P0, PT, RZ, RZ, PT, P0 ;  /* 0x000000ffff00720c */ /* 0x000fda0003f04100 */
[----:B------:R-:W-:Y:S05]  /*3200*/  @P0 BRA `(.L_x_9199) ;  /* 0x00000000004c0947 */ /* 0x000fea0003800000 */
[----:B------:R-:W-:-:S04]  /*3210*/  IADD3 R10, P0, R3, -UR14, RZ ;  /* 0x8000000e030a7c10 */ /* 0x000fc8000ff1e0ff */
[----:B------:R-:W-:Y:S01]  /*3220*/  SHF.L.U32 R8, R10, 0x1, RZ ;  /* 0x000000010a087819 */ /* 0x000fe200000006ff */
[----:B-1----:R-:W-:-:S03]  /*3230*/  IMAD.X R5, RZ, RZ, -0x1, P0 ;  /* 0xffffffffff057424 */ /* 0x002fc600000e06ff */
[----:B------:R-:W-:Y:S02]  /*3240*/  IADD3 R6, P0, R8, UR17, RZ ;  /* 0x0000001108067c10 */ /* 0x000fe4000ff1e0ff */
[----:B------:R-:W-:-:S04]  /*3250*/  SHF.L.U64.HI R10, R10, 0x1, R5 ;  /* 0x000000010a0a7819 */ /* 0x000fc80000010205 */
[----:B------:R-:W-:-:S05]  /*3260*/  IADD3.X R7, R10, UR16, RZ, P0, !PT ;  /* 0x000000100a077c10 */ /* 0x000fca00087fe4ff */
[----:B------:R-:W3:Y:S01]  /*3270*/  LDG.E.U16 R6, desc[UR24][R6.64] ;  /* 0x0000001806067981 */ /* 0x000ee2000c1e1500 */
[----:B------:R-:W-:-:S04]  /*3280*/  IADD3 R4, P0, R8, UR10, RZ ;  /* 0x0000000a08047c10 */ /* 0x000fc8000ff1e0ff */
[----:B------:R-:W-:-:S05]  /*3290*/  IADD3.X R5, R10, UR11, RZ, P0, !PT ;  /* 0x0000000b0a057c10 */ /* 0x000fca00087fe4ff */
[----:B------:R-:W4:Y:S01]  /*32a0*/  LDG.E.U16 R4, desc[UR24][R4.64] ;  /* 0x0000001804047981 */ /* 0x000f22000c1e1500 */
[----:B------:R-:W-:Y:S01]  /*32b0*/  IADD3 R8, P0, R8, UR18, RZ ;  /* 0x0000001208087c10 */ /* 0x000fe2000ff1e0ff */
[----:B---3--:R-:W-:-:S04]  /*32c0*/  IMAD.U32 R0, R6, 0x10000, RZ ;  /* 0x0001000006007824 */ /* 0x008fc800078e00ff */
[----:B------:R-:W-:-:S06]  /*32d0*/  FMUL.FTZ R0, R0, 1.4426950216293334961 ;  /* 0x3fb8aa3b00007820 */ /* 0x000fcc0000410000 */
[----:B------:R-:W0:Y:S01]  /*32e0*/  MUFU.EX2 R0, R0 ;  /* 0x0000000000007308 */ /* 0x000e220000000800 */
[----:B----4-:R-:W-:-:S04]  /*32f0*/  IMAD.U32 R9, R4, 0x10000, RZ ;  /* 0x0001000004097824 */ /* 0x010fc800078e00ff */
[----:B0-----:R-:W-:-:S05]  /*3300*/  FFMA.FTZ R9, R0, -UR29, R9 ;  /* 0x8000001d00097c23 */ /* 0x001fca0008010009 */
[----:B------:R-:W-:Y:S02]  /*3310*/  F2FP.BF16.F32.PACK_AB R2, RZ, R9 ;  /* 0x00000009ff02723e */ /* 0x000fe400000010ff */
[----:B------:R-:W-:-:S05]  /*3320*/  IADD3.X R9, R10, UR19, RZ, P0, !PT ;  /* 0x000000130a097c10 */ /* 0x000fca00087fe4ff */
[----:B------:R0:W-:Y:S02]  /*3330*/  STG.E.U16 desc[UR24][R8.64], R2 ;  /* 0x0000000208007986 */ /* 0x0001e4000c101518 */
.L_x_9199:
[----:B------:R-:W-:Y:S05]  /*3340*/  BSYNC B0 ;  /* 0x0000000000007941 */ /* 0x000fea0003800000 */
.L_x_9198:
[----:B------:R-:W-:Y:S01]  /*3350*/  ULDC.64 UR8, c[0x0][0x228] ;  /* 0x00008a0000087ab9 */ /* 0x000fe20000000a00 */
[----:B------:R-:W-:Y:S02]  /*3360*/  UIADD3 UR6, UP1, UR26, -UR14, URZ ;  /* 0x8000000e1a067290 */ /* 0x000fe4000ff3e03f */
[----:B------:R-:W-:Y:S02]  /*3370*/  UIADD3 UR14, UP0, UR14, UR8, URZ ;  /* 0x000000080e0e7290 */ /* 0x000fe4000ff1e03f */
[----:B------:R-:W-:Y:S02]  /*3380*/  UIADD3.X UR7, URZ, -0x1, URZ, UP1, !UPT ;  /* 0xffffffff3f077890 */ /* 0x000fe40008ffe43f */
[----:B------:R-:W-:Y:S02]  /*3390*/  UIADD3.X UR8, URZ, UR9, URZ, UP0, !UPT ;  /* 0x000000093f087290 */ /* 0x000fe400087fe43f */
[----:B------:R-:W-:Y:S02]  /*33a0*/  UISETP.LT.U32.AND UP0, UPT, UR14, UR26, UPT ;  /* 0x0000001a0e00728c */ /* 0x000fe4000bf01070 */
[----:B------:R-:W-:-:S02]  /*33b0*/  USHF.L.U32 UR5, UR6, 0x1, URZ ;  /* 0x0000000106057899 */ /* 0x000fc4000800063f */
[----:B------:R-:W-:Y:S02]  /*33c0*/  UISETP.LT.AND.EX UP0, UPT, UR8, URZ, UPT, UP0 ;  /* 0x0000003f0800728c */ /* 0x000fe4000bf01300 */
[----:B------:R-:W-:Y:S02]  /*33d0*/  USHF.L.U64.HI UR6, UR6, 0x1, UR7 ;  /* 0x0000000106067899 */ /* 0x000fe40008010207 */
[----:B------:R-:W-:Y:S02]  /*33e0*/  USEL UR12, UR14, UR26, UP0 ;  /* 0x0000001a0e0c7287 */ /* 0x000fe40008000000 */
[----:B------:R-:W-:Y:S02]  /*33f0*/  USEL UR13, UR8, URZ, UP0 ;  /* 0x0000003f080d7287 */ /* 0x000fe40008000000 */
[----:B------:R-:W-:Y:S02]  /*3400*/  UIADD3 UR18, UP1, UR5, UR18, URZ ;  /* 0x0000001205127290 */ /* 0x000fe4000ff3e03f */
[----:B------:R-:W-:-:S02]  /*3410*/  UIADD3 UR17, UP2, UR5, UR17, URZ ;  /* 0x0000001105117290 */ /* 0x000fc4000ff5e03f */
[----:B------:R-:W-:Y:S02]  /*3420*/  UIADD3 UR10, UP3, UR5, UR10, URZ ;  /* 0x0000000a050a7290 */ /* 0x000fe4000ff7e03f */
[----:B------:R-:W-:Y:S02]  /*3430*/  UIADD3 UR12, UP0, -UR12, UR14, URZ ;  /* 0x0000000e0c0c7290 */ /* 0x000fe4000ff1e13f */
[----:B------:R-:W-:Y:S02]  /*3440*/  UIADD3.X UR19, UR6, UR19, URZ, UP1, !UPT ;  /* 0x0000001306137290 */ /* 0x000fe40008ffe43f */
[----:B------:R-:W-:Y:S02]  /*3450*/  UIADD3.X UR16, UR6, UR16, URZ, UP2, !UPT ;  /* 0x0000001006107290 */ /* 0x000fe400097fe43f */
[----:B------:R-:W-:Y:S02]  /*3460*/  UIADD3.X UR11, UR6, UR11, URZ, UP3, !UPT ;  /* 0x0000000b060b7290 */ /* 0x000fe40009ffe43f */
[----:B------:R-:W-:-:S12]  /*3470*/  UIADD3.X UR13, ~UR13, UR8, URZ, UP0, !UPT ;  /* 0x000000080d0d7290 */ /* 0x000fd800087fe53f */
.L_x_9197:
[----:B------:R-:W-:Y:S01]  /*3480*/  ISETP.NE.U32.AND P0, PT, RZ, UR13, PT ;  /* 0x0000000dff007c0c */ /* 0x000fe2000bf05070 */
[----:B------:R-:W-:-:S12]  /*3490*/  USHF.L.U32 UR6, UR26, 0x3, URZ ;  /* 0x000000031a067899 */ /* 0x000fd8000800063f */
[----:B------:R-:W-:Y:S05]  /*34a0*/  @!P0 BRA `(.L_x_9200) ;  /* 0x0000000000208947 */ /* 0x000fea0003800000 */
[----:B------:R-:W-:Y:S01]  /*34b0*/  MOV R6, 0x3500 ;  /* 0x0000350000067802 */ /* 0x000fe20000000f00 */
[----:B------:R-:W-:Y:S01]  /*34c0*/  UMOV UR28, UR12 ;  /* 0x0000000c001c7c82 */ /* 0x000fe20008000000 */
[----:B------:R-:W-:Y:S01]  /*34d0*/  UMOV UR27, UR13 ;  /* 0x0000000d001b7c82 */ /* 0x000fe20008000000 */
[----:B------:R-:W-:-:S05]  /*34e0*/  UMOV UR5, UR6 ;  /* 0x0000000600057c82 */ /* 0x000fca0008000000 */
[----:B012---:R-:W-:Y:S05]  /*34f0*/  CALL.REL.NOINC `($__internal_49_$__cuda_sm20_rem_s64) ;  /* 0x0000001000747944 */ /* 0x007fea0003c00000 */
[----:B------:R-:W-:Y:S01]  /*3500*/  UMOV UR4, UR6 ;  /* 0x0000000600047c82 */ /* 0x000fe20008000000 */
[----:B------:R-:W-:Y:S01]  /*3510*/  UMOV UR5, UR7 ;  /* 0x0000000700057c82 */ /* 0x000fe20008000000 */
[----:B------:R-:W-:Y:S05]  /*3520*/  BRA `(.L_x_9201) ;  /* 0x00000000004c7947 */ /* 0x000fea0003800000 */
.L_x_9200:
[----:B------:R-:W3:Y:S01]  /*3530*/  I2F.U32.RP R0, UR6 ;  /* 0x0000000600007d06 */ /* 0x000ee20008209000 */
[----:B------:R-:W-:Y:S01]  /*3540*/  UIADD3 UR7, URZ, -UR6, URZ ;  /* 0x800000063f077290 */ /* 0x000fe2000fffe03f */
[----:B------:R-:W-:Y:S01]  /*3550*/  UMOV UR4, URZ ;  /* 0x0000003f00047c82 */ /* 0x000fe20008000000 */
[----:B------:R-:W-:-:S05]  /*3560*/  UISETP.NE.U32.AND UP1, UPT, UR6, URZ, UPT ;  /* 0x0000003f0600728c */ /* 0x000fca000bf25070 */
[----:B---3--:R-:W0:Y:S02]  /*3570*/  MUFU.RCP R0, R0 ;  /* 0x0000000000007308 */ /* 0x008e240000001000 */
        /* <DEDUP_REMOVED lines=14> */
.L_x_9201:
        /* <DEDUP_REMOVED lines=13> */
.L_x_9204:
[C---:B------:R-:W-:Y:S01]  /*3730*/  IMAD.SHL.U32 R13, R3.reuse, 0x10, RZ ;  /* 0x00000010030d7824 */ /* 0x040fe200078e00ff */
[----:B------:R-:W-:-:S04]  /*3740*/  SHF.L.U64.HI R17, R3, 0x4, R12 ;  /* 0x0000000403117819 */ /* 0x000fc8000001020c */
[----:B------:R-:W-:-:S04]  /*3750*/  IADD3 R4, P1, R13, UR17, RZ ;  /* 0x000000110d047c10 */ /* 0x000fc8000ff3e0ff */
[----:B-1----:R-:W-:-:S06]  /*3760*/  IADD3.X R5, R17, UR16, RZ, P1, !PT ;  /* 0x0000001011057c10 */ /* 0x002fcc0008ffe4ff */
[----:B------:R-:W3:Y:S01]  /*3770*/  LDG.E.128 R4, desc[UR24][R4.64] ;  /* 0x0000001804047981 */ /* 0x000ee2000c1e1d00 */
[----:B------:R-:W-:-:S04]  /*3780*/  IADD3 R8, P1, R13, UR10, RZ ;  /* 0x0000000a0d087c10 */ /* 0x000fc8000ff3e0ff */
[----:B------:R-:W-:-:S06]  /*3790*/  IADD3.X R9, R17, UR11, RZ, P1, !PT ;  /* 0x0000000b11097c10 */ /* 0x000fcc0008ffe4ff */
[----:B------:R-:W4:Y:S01]  /*37a0*/  LDG.E.128 R8, desc[UR24][R8.64] ;  /* 0x0000001808087981 */ /* 0x000f22000c1e1d00 */
[C---:B---3--:R-:W-:Y:S01]  /*37b0*/  IMAD.U32 R14, R4.reuse, 0x10000, RZ ;  /* 0x00010000040e7824 */ /* 0x048fe200078e00ff */
[----:B------:R-:W-:Y:S01]  /*37c0*/  PRMT R4, R4, 0x7632, R4 ;  /* 0x0000763204047816 */ /* 0x000fe20000000004 */
[C---:B------:R-:W-:Y:S01]  /*37d0*/  IMAD.U32 R18, R6.reuse, 0x10000, RZ ;  /* 0x0001000006127824 */ /* 0x040fe200078e00ff */
[----:B------:R-:W-:Y:S01]  /*37e0*/  PRMT R6, R6, 0x7632, R6 ;  /* 0x0000763206067816 */ /* 0x000fe20000000006 */
[----:B------:R-:W-:Y:S01]  /*37f0*/  FMUL.FTZ R16, R14, 1.4426950216293334961 ;  /* 0x3fb8aa3b0e107820 */ /* 0x000fe20000410000 */
[C---:B------:R-:W-:Y:S02]  /*3800*/  SHF.L.U32 R14, R5.reuse, 0x10, RZ ;  /* 0x00000010050e7819 */ /* 0x040fe400000006ff */
[----:B------:R-:W-:-:S03]  /*3810*/  PRMT R5, R5, 0x7632, R5 ;  /* 0x0000763205057816 */ /* 0x000fc60000000005 */
[----:B------:R-:W-:Y:S01]  /*3820*/  FMUL.FTZ R15, R14, 1.4426950216293334961 ;  /* 0x3fb8aa3b0e0f7820 */ /* 0x000fe20000410000 */
[----:B------:R-:W-:Y:S01]  /*3830*/  FMUL.FTZ R14, R18, 1.4426950216293334961 ;  /* 0x3fb8aa3b120e7820 */ /* 0x000fe20000410000 */
[C---:B------:R-:W-:Y:S01]  /*3840*/  IMAD.U32 R18, R7.reuse, 0x10000, RZ ;  /* 0x0001000007127824 */ /* 0x040fe200078e00ff */
[----:B------:R-:W-:Y:S01]  /*3850*/  PRMT R7, R7, 0x7632, R7 ;  /* 0x0000763207077816 */ /* 0x000fe20000000007 */
[----:B------:R-:W0:Y:S01]  /*3860*/  MUFU.EX2 R16, R16 ;  /* 0x0000001000107308 */ /* 0x000e220000000800 */
[----:B----4-:R-:W-:Y:S01]  /*3870*/  SHF.L.U32 R23, R10, 0x10, RZ ;  /* 0x000000100a177819 */ /* 0x010fe200000006ff */
[----:B------:R-:W-:Y:S01]  /*3880*/  FMUL.FTZ R20, R18, 1.4426950216293334961 ;  /* 0x3fb8aa3b12147820 */ /* 0x000fe20000410000 */
[----:B------:R-:W-:Y:S02]  /*3890*/  SHF.L.U32 R18, R4, 0x10, RZ ;  /* 0x0000001004127819 */ /* 0x000fe400000006ff */
[----:B------:R-:W-:-:S03]  /*38a0*/  SHF.L.U32 R21, R7, 0x10, RZ ;  /* 0x0000001007157819 */ /* 0x000fc600000006ff */
[----:B--2---:R-:W-:Y:S01]  /*38b0*/  FMUL.FTZ R19, R18, 1.4426950216293334961 ;  /* 0x3fb8aa3b12137820 */ /* 0x004fe20000410000 */
[----:B------:R-:W-:Y:S01]  /*38c0*/  IMAD.U32 R18, R5, 0x10000, RZ ;  /* 0x0001000005127824 */ /* 0x000fe200078e00ff */
[----:B------:R-:W-:Y:S01]  /*38d0*/  MUFU.EX2 R15, R15 ;  /* 0x0000000f000f7308 */ /* 0x000fe20000000800 */
[----:B------:R-:W-:Y:S01]  /*38e0*/  FMUL.FTZ R24, R21, 1.4426950216293334961 ;  /* 0x3fb8aa3b15187820 */ /* 0x000fe20000410000 */
[----:B------:R-:W-:Y:S02]  /*38f0*/  IMAD.U32 R21, R8, 0x10000, RZ ;  /* 0x0001000008157824 */ /* 0x000fe400078e00ff */
[----:B------:R-:W-:Y:S01]  /*3900*/  FMUL.FTZ R22, R18, 1.4426950216293334961 ;  /* 0x3fb8aa3b12167820 */ /* 0x000fe20000410000 */
[----:B------:R-:W-:Y:S02]  /*3910*/  IMAD.U32 R18, R6, 0x10000, RZ ;  /* 0x0001000006127824 */ /* 0x000fe400078e00ff */
[----:B0-----:R-:W-:Y:S02]  /*3920*/  FFMA.FTZ R16, R16, -UR29, R21 ;  /* 0x8000001d10107c23 */ /* 0x001fe40008010015 */
[----:B------:R-:W-:Y:S01]  /*3930*/  FMUL.FTZ R7, R18, 1.4426950216293334961 ;  /* 0x3fb8aa3b12077820 */ /* 0x000fe20000410000 */
[----:B------:R-:W-:Y:S01]  /*3940*/  PRMT R18, R8, 0x7632, R18 ;  /* 0x0000763208127816 */ /* 0x000fe20000000012 */
[----:B------:R0:W1:Y:S04]  /*3950*/  MUFU.EX2 R5, R19 ;  /* 0x0000001300057308 */ /* 0x0000680000000800 */
[----:B------:R-:W-:-:S04]  /*3960*/  IMAD.U32 R18, R18, 0x10000, RZ ;  /* 0x0001000012127824 */ /* 0x000fc800078e00ff */
[----:B------:R-:W-:Y:S01]  /*3970*/  MUFU.EX2 R8, R24 ;  /* 0x0000001800087308 */ /* 0x000fe20000000800 */
[----:B0-----:R-:W-:-:S04]  /*3980*/  PRMT R19, R9, 0x7632, R19 ;  /* 0x0000763209137816 */ /* 0x001fc80000000013 */
[----:B------:R-:W-:-:S03]  /*3990*/  SHF.L.U32 R19, R19, 0x10, RZ ;  /* 0x0000001013137819 */ /* 0x000fc600000006ff */
[----:B------:R-:W0:Y:S01]  /*39a0*/  MUFU.EX2 R6, R22 ;  /* 0x0000001600067308 */ /* 0x000e220000000800 */
[----:B-1----:R-:W-:-:S07]  /*39b0*/  FFMA.FTZ R5, R5, -UR29, R18 ;  /* 0x8000001d05057c23 */ /* 0x002fce0008010012 */
[----:B------:R-:W1:Y:S08]  /*39c0*/  MUFU.EX2 R14, R14 ;  /* 0x0000000e000e7308 */ /* 0x000e700000000800 */
[----:B------:R-:W-:Y:S01]  /*39d0*/  MUFU.EX2 R7, R7 ;  /* 0x0000000700077308 */ /* 0x000fe20000000800 */
[----:B0-----:R-:W-:-:S07]  /*39e0*/  FFMA.FTZ R6, R6, -UR29, R19 ;  /* 0x8000001d06067c23 */ /* 0x001fce0008010013 */
[----:B------:R0:W2:Y:S01]  /*39f0*/  MUFU.EX2 R4, R20 ;  /* 0x0000001400047308 */ /* 0x0000a20000000800 */
[----:B-1----:R-:W-:Y:S01]  /*3a00*/  FFMA.FTZ R14, R14, -UR29, R23 ;  /* 0x8000001d0e0e7c23 */ /* 0x002fe20008010017 */
[----:B0-----:R-:W-:Y:S01]  /*3a10*/  IMAD.U32 R20, R9, 0x10000, RZ ;  /* 0x0001000009147824 */ /* 0x001fe200078e00ff */
[----:B------:R-:W-:Y:S02]  /*3a20*/  PRMT R9, R10, 0x7632, R9 ;  /* 0x000076320a097816 */ /* 0x000fe40000000009 */
[----:B------:R-:W-:Y:S01]  /*3a30*/  PRMT R10, R11, 0x7632, R10 ;  /* 0x000076320b0a7816 */ /* 0x000fe2000000000a */
[----:B------:R-:W-:Y:S01]  /*3a40*/  FFMA.FTZ R15, R15, -UR29, R20 ;  /* 0x8000001d0f0f7c23 */ /* 0x000fe20008010014 */
[----:B------:R-:W-:Y:S02]  /*3a50*/  IMAD.U32 R11, R11, 0x10000, RZ ;  /* 0x000100000b0b7824 */ /* 0x000fe400078e00ff */
[----:B------:R-:W-:Y:S02]  /*3a60*/  IMAD.U32 R20, R9, 0x10000, RZ ;  /* 0x0001000009147824 */ /* 0x000fe400078e00ff */
[----:B------:R-:W-:-:S02]  /*3a70*/  IMAD.U32 R9, R10, 0x10000, RZ ;  /* 0x000100000a097824 */ /* 0x000fc400078e00ff */
[----:B--2---:R-:W-:Y:S01]  /*3a80*/  FFMA.FTZ R11, R4, -UR29, R11 ;  /* 0x8000001d040b7c23 */ /* 0x004fe2000801000b */
[----:B------:R-:W-:Y:S01]  /*3a90*/  FFMA.FTZ R7, R7, -UR29, R20 ;  /* 0x8000001d07077c23 */ /* 0x000fe20008010014 */
[----:B------:R-:W-:Y:S01]  /*3aa0*/  F2FP.BF16.F32.PACK_AB R4, R5, R16 ;  /* 0x000000100504723e */ /* 0x000fe200000010ff */
[----:B------:R-:W-:Y:S01]  /*3ab0*/  FFMA.FTZ R10, R8, -UR29, R9 ;  /* 0x8000001d080a7c23 */ /* 0x000fe20008010009 */
[----:B------:R-:W-:Y:S02]  /*3ac0*/  IADD3 R8, P1, R13, UR18, RZ ;  /* 0x000000120d087c10 */ /* 0x000fe4000ff3e0ff */
[----:B------:R-:W-:Y:S02]  /*3ad0*/  F2FP.BF16.F32.PACK_AB R5, R6, R15 ;  /* 0x0000000f0605723e */ /* 0x000fe400000010ff */
[----:B------:R-:W-:Y:S02]  /*3ae0*/  IADD3.X R9, R17, UR19, RZ, P1, !PT ;  /* 0x0000001311097c10 */ /* 0x000fe40008ffe4ff */
[----:B------:R-:W-:-:S02]  /*3af0*/  IADD3 R3, P1, R3, UR26, RZ ;  /* 0x0000001a03037c10 */ /* 0x000fc4000ff3e0ff */
[----:B------:R-:W-:Y:S02]  /*3b00*/  F2FP.BF16.F32.PACK_AB R6, R7, R14 ;  /* 0x0000000e0706723e */ /* 0x000fe400000010ff */
[----:B------:R-:W-:Y:S01]  /*3b10*/  F2FP.BF16.F32.PACK_AB R7, R10, R11 ;  /* 0x0000000b0a07723e */ /* 0x000fe200000010ff */
[----:B------:R-:W-:Y:S01]  /*3b20*/  IMAD.X R12, RZ, RZ, R12, P1 ;  /* 0x000000ffff0c7224 */ /* 0x000fe200008e060c */
[----:B------:R-:W-:-:S03]  /*3b30*/  SHF.L.U32 R10, R3, 0x3, RZ ;  /* 0x00000003030a7819 */ /* 0x000fc600000006ff */
[----:B------:R0:W-:Y:S01]  /*3b40*/  STG.E.128 desc[UR24][R8.64], R4 ;  /* 0x0000000408007986 */ /* 0x0001e2000c101d18 */
[----:B------:R-:W-:Y:S02]  /*3b50*/  ISETP.GE.U32.AND P1, PT, R10, UR6, PT ;  /* 0x000000060a007c0c */ /* 0x000fe4000bf26070 */
[----:B------:R-:W-:-:S04]  /*3b60*/  SHF.L.U64.HI R10, R3, 0x3, R12 ;  /* 0x00000003030a7819 */ /* 0x000fc8000001020c */
[----:B------:R-:W-:-:S13]  /*3b70*/  ISETP.GE.AND.EX P1, PT, R10, UR4, PT, P1 ;  /* 0x000000040a007c0c */ /* 0x000fda000bf26310 */
[----:B0-----:R-:W-:Y:S05]  /*3b80*/  @!P1 BRA `(.L_x_9204) ;  /* 0xfffffff800e89947 */ /* 0x001fea000383ffff */
.L_x_9203:
[----:B------:R-:W-:Y:S05]  /*3b90*/  BSYNC B0 ;  /* 0x0000000000007941 */ /* 0x000fea0003800000 */
.L_x_9202:
[----:B------:R-:W-:Y:S05]  /*3ba0*/  @P0 EXIT ;  /* 0x000000000000094d */ /* 0x000fea0003800000 */
[----:B------:R-:W-:Y:S01]  /*3bb0*/  BSSY B0, `(.L_x_9205) ;  /* 0x0000019000007945 */ /* 0x000fe20003800000 */
[----:B------:R-:W-:Y:S01]  /*3bc0*/  MOV R8, R0 ;  /* 0x0000000000087202 */ /* 0x000fe20000000f00 */
[----:B------:R-:W-:-:S07]  /*3bd0*/  IMAD.MOV.U32 R9, RZ, RZ, R2 ;  /* 0x000000ffff097224 */ /* 0x000fce00078e0002 */
.L_x_9206:
        /* <DEDUP_REMOVED lines=12> */
[----:B----4-:R-:W-:-:S05]  /*3ca0*/  SHF.L.U32 R7, R2, 0x10, RZ ;  /* 0x0000001002077819 */ /* 0x010fca00000006ff */
[----:B0-----:R-:W-:-:S05]  /*3cb0*/  FFMA.FTZ R7, R0, -UR29, R7 ;  /* 0x8000001d00077c23 */ /* 0x001fca0008010007 */
        /* <DEDUP_REMOVED lines=9> */
.L_x_9205:
[----:B------:R-:W-:Y:S05]  /*3d50*/  EXIT ;  /* 0x000000000000794d */ /* 0x000fea0003800000 */
.L_x_9196:
[----:B------:R-:W-:Y:S01]  /*3d60*/  ISETP.NE.AND P0, PT, RZ, UR14, PT ;  /* 0x0000000eff007c0c */ /* 0x000fe2000bf05270 */
[----:B------:R-:W-:Y:S02]  /*3d70*/  ULDC UR4, c[0x0][0x228] ;  /* 0x00008a0000047ab9 */ /* 0x000fe40000000800 */
[----:B------:R-:W-:-:S10]  /*3d80*/  MOV R0, UR4 ;  /* 0x0000000400007c02 */ /* 0x000fd40008000f00 */
[----:B------:R-:W-:Y:S05]  /*3d90*/  @!P0 BRA `(.L_x_9207) ;  /* 0x0000000000908947 */ /* 0x000fea0003800000 */
[----:B------:R-:W-:Y:S01]  /*3da0*/  ISETP.GE.U32.AND P0, PT, R3, UR14, PT ;  /* 0x0000000e03007c0c */ /* 0x000fe2000bf06070 */
[----:B------:R-:W-:-:S12]  /*3db0*/  BSSY B0, `(.L_x_9208) ;  /* 0x0000015000007945 */ /* 0x000fd80003800000 */
[----:B------:R-:W-:Y:S05]  /*3dc0*/  @!P0 BRA `(.L_x_9209) ;  /* 0x00000000004c8947 */ /* 0x000fea0003800000 */
[----:B------:R-:W-:-:S04]  /*3dd0*/  IADD3 R10, P0, R3, -UR14, RZ ;  /* 0x8000000e030a7c10 */ /* 0x000fc8000ff1e0ff */
[----:B-1----:R-:W-:Y:S01]  /*3de0*/  LEA.HI.X.SX32 R5, R3, 0xffffffff, 0x1, P0 ;  /* 0xffffffff03057811 */ /* 0x002fe200000f0eff */
[----:B------:R-:W-:-:S03]  /*3df0*/  IMAD.SHL.U32 R8, R10, 0x2, RZ ;  /* 0x000000020a087824 */ /* 0x000fc600078e00ff */
[----:B------:R-:W-:Y:S02]  /*3e00*/  SHF.L.U64.HI R10, R10, 0x1, R5 ;  /* 0x000000010a0a7819 */ /* 0x000fe40000010205 */
[----:B------:R-:W-:-:S04]  /*3e10*/  IADD3 R6, P0, R8, UR17, RZ ;  /* 0x0000001108067c10 */ /* 0x000fc8000ff1e0ff */
[----:B------:R-:W-:-:S05]  /*3e20*/  IADD3.X R7, R10, UR16, RZ, P0, !PT ;  /* 0x000000100a077c10 */ /* 0x000fca00087fe4ff */
[----:B------:R-:W3:Y:S01]  /*3e30*/  LDG.E.U16 R6, desc[UR24][R6.64] ;  /* 0x0000001806067981 */ /* 0x000ee2000c1e1500 */
[----:B------:R-:W-:-:S04]  /*3e40*/  IADD3 R4, P0, R8, UR10, RZ ;  /* 0x0000000a08047c10 */ /* 0x000fc8000ff1e0ff */
[----:B------:R-:W-:-:S05]  /*3e50*/  IADD3.X R5, R10, UR11, RZ, P0, !PT ;  /* 0x0000000b0a057c10 */ /* 0x000fca00087fe4ff */
[----:B------:R-:W4:Y:S01]  /*3e60*/  LDG.E.U16 R4, desc[UR24][R4.64] ;  /* 0x0000001804047981 */ /* 0x000f22000c1e1500 */
[----:B------:R-:W-:Y:S02]  /*3e70*/  IADD3 R8, P0, R8, UR18, RZ ;  /* 0x0000001208087c10 */ /* 0x000fe4000ff1e0ff */
[----:B---3--:R-:W-:-:S05]  /*3e80*/  SHF.L.U32 R2, R6, 0x10, RZ ;  /* 0x0000001006027819 */ /* 0x008fca00000006ff */
[----:B------:R-:W-:Y:S01]  /*3e90*/  FMUL.FTZ R2, R2, 1.4426950216293334961 ;  /* 0x3fb8aa3b02027820 */ /* 0x000fe20000410000 */
[----:B----4-:R-:W-:-:S05]  /*3ea0*/  IMAD.U32 R9, R4, 0x10000, RZ ;  /* 0x0001000004097824 */ /* 0x010fca00078e00ff */
[----:B------:R-:W0:Y:S02]  /*3eb0*/  MUFU.EX2 R2, R2 ;  /* 0x0000000200027308 */ /* 0x000e240000000800 */
[----:B0-----:R-:W-:-:S05]  /*3ec0*/  FFMA.FTZ R9, R2, -UR29, R9 ;  /* 0x8000001d02097c23 */ /* 0x001fca0008010009 */
[----:B------:R-:W-:Y:S02]  /*3ed0*/  F2FP.BF16.F32.PACK_AB R5, RZ, R9 ;  /* 0x00000009ff05723e */ /* 0x000fe400000010ff */
[----:B------:R-:W-:-:S05]  /*3ee0*/  IADD3.X R9, R10, UR19, RZ, P0, !PT ;  /* 0x000000130a097c10 */ /* 0x000fca00087fe4ff */
[----:B------:R0:W-:Y:S02]  /*3ef0*/  STG.E.U16 desc[UR24][R8.64], R5 ;  /* 0x0000000508007986 */ /* 0x0001e4000c101518 */
.L_x_9209:
[----:B------:R-:W-:Y:S05]  /*3f00*/  BSYNC B0 ;  /* 0x0000000000007941 */ /* 0x000fea0003800000 */
.L_x_9208:
[----:B------:R-:W-:Y:S02]  /*3f10*/  UIADD3 UR4, UP0, UR26, -UR14, URZ ;  /* 0x8000000e1a047290 */ /* 0x000fe4000ff1e03f */
[----:B01----:R-:W-:Y:S02]  /*3f20*/  IADD3 R5, R0, UR14, RZ ;  /* 0x0000000e00057c10 */ /* 0x003fe4000fffe0ff */
[----:B------:R-:W-:Y:S02]  /*3f30*/  UIADD3.X UR5, URZ, -0x1, URZ, UP0, !UPT ;  /* 0xffffffff3f057890 */ /* 0x000fe400087fe43f */
[C---:B------:R-:W-:Y:S01]  /*3f40*/  VIMNMX.U32 R0, R5.reuse, UR26, PT ;  /* 0x0000001a05007c48 */ /* 0x040fe2000bfe0000 */
[----:B------:R-:W-:Y:S02]  /*3f50*/  USHF.L.U32 UR6, UR4, 0x1, URZ ;  /* 0x0000000104067899 */ /* 0x000fe4000800063f */
[----:B------:R-:W-:Y:S02]  /*3f60*/  USHF.L.U64.HI UR5, UR4, 0x1, UR5 ;  /* 0x0000000104057899 */ /* 0x000fe40008010205 */
[----:B------:R-:W-:Y:S01]  /*3f70*/  UIADD3 UR18, UP0, UR6, UR18, URZ ;  /* 0x0000001206127290 */ /* 0x000fe2000ff1e03f */
[----:B------:R-:W-:Y:S01]  /*3f80*/  IMAD.IADD R0, R5, 0x1, -R0 ;  /* 0x0000000105007824 */ /* 0x000fe200078e0a00 */
[----:B------:R-:W-:-:S02]  /*3f90*/  UIADD3 UR17, UP1, UR6, UR17, URZ ;  /* 0x0000001106117290 */ /* 0x000fc4000ff3e03f */
[----:B------:R-:W-:Y:S02]  /*3fa0*/  UIADD3 UR10, UP2, UR6, UR10, URZ ;  /* 0x0000000a060a7290 */ /* 0x000fe4000ff5e03f */
[----:B------:R-:W-:Y:S02]  /*3fb0*/  UIADD3.X UR19, UR5, UR19, URZ, UP0, !UPT ;  /* 0x0000001305137290 */ /* 0x000fe400087fe43f */
[----:B------:R-:W-:Y:S02]  /*3fc0*/  UIADD3.X UR16, UR5, UR16, URZ, UP1, !UPT ;  /* 0x0000001005107290 */ /* 0x000fe40008ffe43f */
[----:B------:R-:W-:-:S12]  /*3fd0*/  UIADD3.X UR11, UR5, UR11, URZ, UP2, !UPT ;  /* 0x0000000b050b7290 */ /* 0x000fd800097fe43f */
.L_x_9207:
[----:B------:R-:W-:Y:S01]  /*3fe0*/  USHF.L.U32 UR4, UR26, 0x3, URZ ;  /* 0x000000031a047899 */ /* 0x000fe2000800063f */
[----:B------:R-:W-:Y:S01]  /*3ff0*/  BSSY B0, `(.L_x_9210) ;  /* 0x000005c000007945 */ /* 0x000fe20003800000 */
[----:B------:R-:W-:Y:S01]  /*4000*/  MOV R12, UR10 ;  /* 0x0000000a000c7c02 */ /* 0x000fe20008000f00 */
[----:B-1----:R-:W-:Y:S01]  /*4010*/  IMAD.U32 R14, RZ, RZ, UR18 ;  /* 0x00000012ff0e7e24 */ /* 0x002fe2000f8e00ff */
[----:B------:R-:W-:Y:S01]  /*4020*/  MOV R13, UR11 ;  /* 0x0000000b000d7c02 */ /* 0x000fe20008000f00 */
[----:B------:R-:W-:Y:S01]  /*4030*/  IMAD.U32 R16, RZ, RZ, UR17 ;  /* 0x00000011ff107e24 */ /* 0x000fe2000f8e00ff */
[----:B------:R-:W-:Y:S01]  /*4040*/  ISETP.NE.U32.AND P1, PT, RZ, UR4, PT ;  /* 0x00000004ff007c0c */ /* 0x000fe2000bf25070 */
[----:B------:R-:W-:Y:S01]  /*4050*/  IMAD R7, RZ, RZ, -UR4 ;  /* 0x80000004ff077e24 */ /* 0x000fe2000f8e02ff */
[----:B------:R-:W-:Y:S01]  /*4060*/  MOV R15, UR19 ;  /* 0x00000013000f7c02 */ /* 0x000fe20008000f00 */
[----:B------:R-:W0:Y:S01]  /*4070*/  I2F.U32.RP R6, UR4 ;  /* 0x0000000400067d06 */ /* 0x000e220008209000 */
[----:B------:R-:W-:-:S07]  /*4080*/  MOV R17, UR16 ;  /* 0x0000001000117c02 */ /* 0x000fce0008000f00 */
[----:B0-----:R-:W0:Y:S02]  /*4090*/  MUFU.RCP R6, R6 ;  /* 0x0000000600067308 */ /* 0x001e240000001000 */
[----:B0-----:R-:W-:-:S06]  /*40a0*/  IADD3 R4, R6, 0xffffffe, RZ ;  /* 0x0ffffffe06047810 */ /* 0x001fcc0007ffe0ff */
[----:B------:R0:W1:Y:S02]  /*40b0*/  F2I.FTZ.U32.TRUNC.NTZ R5, R4 ;  /* 0x0000000400057305 */ /* 0x000064000021f000 */
[----:B0-----:R-:W-:Y:S01]  /*40c0*/  HFMA2.MMA R4, -RZ, RZ, 0, 0 ;  /* 0x00000000ff047435 */ /* 0x001fe200000001ff */
[----:B-1----:R-:W-:-:S09]  /*40d0*/  IMAD R7, R7, R5, RZ ;  /* 0x0000000507077224 */ /* 0x002fd200078e02ff */
[----:B------:R-:W-:-:S06]  /*40e0*/  IMAD.HI.U32 R7, R5, R7, R4 ;  /* 0x0000000705077227 */ /* 0x000fcc00078e0004 */
[----:B------:R-:W-:Y:S01]  /*40f0*/  IMAD.HI.U32 R2, R7, R0, RZ ;  /* 0x0000000007027227 */ /* 0x000fe200078e00ff */
        /* <DEDUP_REMOVED lines=8> */
[----:B------:R-:W-:-:S04]  /*4180*/  IMAD.IADD R2, R0, 0x1, -R5 ;  /* 0x0000000100027824 */ /* 0x000fc800078e0a05 */
[----:B--2---:R-:W-:Y:S01]  /*4190*/  IMAD.IADD R19, R3, 0x1, R2 ;  /* 0x0000000103137824 */ /* 0x004fe200078e0202 */
[----:B------:R-:W-:-:S04]  /*41a0*/  ISETP.GE.AND P0, PT, R7, R2, PT ;  /* 0x000000020700720c */ /* 0x000fc80003f06270 */
[----:B------:R-:W-:-:S09]  /*41b0*/  ISETP.GE.AND P1, PT, R19, R0, PT ;  /* 0x000000001300720c */ /* 0x000fd20003f26270 */
[----:B------:R-:W-:Y:S05]  /*41c0*/  @P0 BRA `(.L_x_9211) ;  /* 0x0000000000f80947 */ /* 0x000fea0003800000 */
.L_x_9212:
[----:B------:R-:W-:-:S06]  /*41d0*/  IMAD.WIDE R4, R3, 0x10, R16 ;  /* 0x0000001003047825 */ /* 0x000fcc00078e0210 */
[----:B------:R-:W2:Y:S01]  /*41e0*/  LDG.E.128 R4, desc[UR24][R4.64] ;  /* 0x0000001804047981 */ /* 0x000ea2000c1e1d00 */
[----:B------:R-:W-:-:S06]  /*41f0*/  IMAD.WIDE R8, R3, 0x10, R12 ;  /* 0x0000001003087825 */ /* 0x000fcc00078e020c */
[----:B------:R-:W3:Y:S01]  /*4200*/  LDG.E.128 R8, desc[UR24][R8.64] ;  /* 0x0000001808087981 */ /* 0x000ee2000c1e1d00 */
[C---:B--2---:R-:W-:Y:S01]  /*4210*/  IMAD.U32 R18, R4.reuse, 0x10000, RZ ;  /* 0x0001000004127824 */ /* 0x044fe200078e00ff */
[----:B------:R-:W-:Y:S01]  /*4220*/  PRMT R4, R4, 0x7632, R4 ;  /* 0x0000763204047816 */ /* 0x000fe20000000004 */
[C---:B------:R-:W-:Y:S01]  /*4230*/  IMAD.U32 R21, R6.reuse, 0x10000, RZ ;  /* 0x0001000006157824 */ /* 0x040fe200078e00ff */
[----:B------:R-:W-:Y:S01]  /*4240*/  PRMT R6, R6, 0x7632, R6 ;  /* 0x0000763206067816 */ /* 0x000fe20000000006 */
[----:B------:R-:W-:Y:S01]  /*4250*/  FMUL.FTZ R22, R18, 1.4426950216293334961 ;  /* 0x3fb8aa3b12167820 */ /* 0x000fe20000410000 */
[C---:B------:R-:W-:Y:S02]  /*4260*/  SHF.L.U32 R18, R5.reuse, 0x10, RZ ;  /* 0x0000001005127819 */ /* 0x040fe400000006ff */
[----:B------:R-:W-:Y:S02]  /*4270*/  PRMT R5, R5, 0x7632, R5 ;  /* 0x0000763205057816 */ /* 0x000fe40000000005 */
[----:B------:R-:W-:Y:S01]  /*4280*/  SHF.L.U32 R4, R4, 0x10, RZ ;  /* 0x0000001004047819 */ /* 0x000fe200000006ff */
[----:B------:R-:W-:Y:S01]  /*4290*/  FMUL.FTZ R20, R18, 1.4426950216293334961 ;  /* 0x3fb8aa3b12147820 */ /* 0x000fe20000410000 */
[----:B------:R-:W-:Y:S01]  /*42a0*/  FMUL.FTZ R18, R21, 1.4426950216293334961 ;  /* 0x3fb8aa3b15127820 */ /* 0x000fe20000410000 */
[C---:B------:R-:W-:Y:S01]  /*42b0*/  SHF.L.U32 R21, R7.reuse, 0x10, RZ ;  /* 0x0000001007157819 */ /* 0x040fe200000006ff */
[----:B------:R-:W-:Y:S01]  /*42c0*/  MUFU.EX2 R22, R22 ;  /* 0x0000001600167308 */ /* 0x000fe20000000800 */
[----:B------:R-:W-:-:S02]  /*42d0*/  PRMT R7, R7, 0x7632, R7 ;  /* 0x0000763207077816 */ /* 0x000fc40000000007 */
[----:B---3--:R-:W-:Y:S01]  /*42e0*/  SHF.L.U32 R25, R9, 0x10, RZ ;  /* 0x0000001009197819 */ /* 0x008fe200000006ff */
[----:B------:R-:W-:Y:S01]  /*42f0*/  FMUL.FTZ R23, R21, 1.4426950216293334961 ;  /* 0x3fb8aa3b15177820 */ /* 0x000fe20000410000 */
[----:B------:R-:W-:Y:S01]  /*4300*/  IMAD.U32 R21, R5, 0x10000, RZ ;  /* 0x0001000005157824 */ /* 0x000fe200078e00ff */
[----:B------:R-:W-:Y:S02]  /*4310*/  PRMT R9, R9, 0x7632, R9 ;  /* 0x0000763209097816 */ /* 0x000fe40000000009 */
[----:B------:R-:W0:Y:S01]  /*4320*/  MUFU.EX2 R20, R20 ;  /* 0x0000001400147308 */ /* 0x000e220000000800 */
[----:B------:R-:W-:Y:S01]  /*4330*/  FMUL.FTZ R24, R21, 1.4426950216293334961 ;  /* 0x3fb8aa3b15187820 */ /* 0x000fe20000410000 */
[----:B------:R-:W-:-:S05]  /*4340*/  SHF.L.U32 R21, R6, 0x10, RZ ;  /* 0x0000001006157819 */ /* 0x000fca00000006ff */
[----:B------:R-:W-:Y:S01]  /*4350*/  FMUL.FTZ R26, R21, 1.4426950216293334961 ;  /* 0x3fb8aa3b151a7820 */ /* 0x000fe20000410000 */
[----:B------:R-:W-:Y:S01]  /*4360*/  IMAD.U32 R21, R7, 0x10000, RZ ;  /* 0x0001000007157824 */ /* 0x000fe200078e00ff */
[----:B------:R1:W-:Y:S03]  /*4370*/  MUFU.EX2 R5, R23 ;  /* 0x0000001700057308 */ /* 0x0003e60000000800 */
[----:B------:R-:W-:-:S05]  /*4380*/  FMUL.FTZ R21, R21, 1.4426950216293334961 ;  /* 0x3fb8aa3b15157820 */ /* 0x000fca0000410000 */
[----:B------:R2:W-:Y:S01]  /*4390*/  MUFU.EX2 R6, R24 ;  /* 0x0000001800067308 */ /* 0x0005e20000000800 */
[----:B-1----:R-:W-:Y:S02]  /*43a0*/  IMAD.U32 R23, R8, 0x10000, RZ ;  /* 0x0001000008177824 */ /* 0x002fe400078e00ff */
[----:B0-----:R-:W-:Y:S01]  /*43b0*/  FFMA.FTZ R20, R20, -UR29, R25 ;  /* 0x8000001d14147c23 */ /* 0x001fe20008010019 */
[----:B------:R-:W-:Y:S01]  /*43c0*/  PRMT R8, R8, 0x7632, R8 ;  /* 0x0000763208087816 */ /* 0x000fe20000000008 */
[C---:B------:R-:W-:Y:S01]  /*43d0*/  IMAD.U32 R25, R10.reuse, 0x10000, RZ ;  /* 0x000100000a197824 */ /* 0x040fe200078e00ff */
[----:B------:R-:W-:Y:S02]  /*43e0*/  PRMT R10, R10, 0x7632, R10 ;  /* 0x000076320a0a7816 */ /* 0x000fe4000000000a */
[----:B------:R-:W0:Y:S01]  /*43f0*/  MUFU.EX2 R21, R21 ;  /* 0x0000001500157308 */ /* 0x000e220000000800 */
[----:B--2---:R-:W-:Y:S01]  /*4400*/  FMUL.FTZ R24, R4, 1.4426950216293334961 ;  /* 0x3fb8aa3b04187820 */ /* 0x004fe20000410000 */
[--C-:B------:R-:W-:Y:S01]  /*4410*/  FFMA.FTZ R4, R22, -UR29, R23.reuse ;  /* 0x8000001d16047c23 */ /* 0x100fe20008010017 */
[----:B------:R-:W-:-:S02]  /*4420*/  PRMT R23, R11, 0x7632, R23 ;  /* 0x000076320b177816 */ /* 0x000fc40000000017 */
[----:B------:R-:W-:-:S03]  /*4430*/  SHF.L.U32 R10, R10, 0x10, RZ ;  /* 0x000000100a0a7819 */ /* 0x000fc600000006ff */
[----:B------:R-:W-:Y:S01]  /*4440*/  MUFU.EX2 R22, R24 ;  /* 0x0000001800167308 */ /* 0x000fe20000000800 */
[----:B------:R-:W-:-:S07]  /*4450*/  IMAD.U32 R28, R23, 0x10000, RZ ;  /* 0x00010000171c7824 */ /* 0x000fce00078e00ff */
[----:B------:R-:W1:Y:S01]  /*4460*/  MUFU.EX2 R18, R18 ;  /* 0x0000001200127308 */ /* 0x000e620000000800 */
[----:B0-----:R-:W-:-:S07]  /*4470*/  FFMA.FTZ R23, R21, -UR29, R28 ;  /* 0x8000001d15177c23 */ /* 0x001fce000801001c */
[----:B------:R0:W2:Y:S02]  /*4480*/  MUFU.EX2 R7, R26 ;  /* 0x0000001a00077308 */ /* 0x0000a40000000800 */
[----:B0-----:R-:W-:Y:S01]  /*4490*/  SHF.L.U32 R26, R11, 0x10, RZ ;  /* 0x000000100b1a7819 */ /* 0x001fe200000006ff */
[----:B------:R-:W-:Y:S01]  /*44a0*/  IMAD.U32 R11, R9, 0x10000, RZ ;  /* 0x00010000090b7824 */ /* 0x000fe200078e00ff */
[----:B------:R-:W-:Y:S01]  /*44b0*/  SHF.L.U32 R9, R8, 0x10, RZ ;  /* 0x0000001008097819 */ /* 0x000fe200000006ff */
[----:B-1----:R-:W-:Y:S02]  /*44c0*/  FFMA.FTZ R18, R18, -UR29, R25 ;  /* 0x8000001d12127c23 */ /* 0x002fe40008010019 */
[----:B------:R-:W-:Y:S01]  /*44d0*/  FFMA.FTZ R26, R5, -UR29, R26 ;  /* 0x8000001d051a7c23 */ /* 0x000fe2000801001a */
[----:B------:R-:W-:Y:S01]  /*44e0*/  FFMA.FTZ R5, R6, -UR29, R11 ;  /* 0x8000001d06057c23 */ /* 0x000fe2000801000b */
[----:B------:R-:W-:Y:S01]  /*44f0*/  FFMA.FTZ R9, R22, -UR29, R9 ;  /* 0x8000001d16097c23 */ /* 0x000fe20008010009 */
[----:B--2---:R-:W-:-:S02]  /*4500*/  FFMA.FTZ R21, R7, -UR29, R10 ;  /* 0x8000001d07157c23 */ /* 0x004fc4000801000a */
[----:B------:R-:W-:Y:S02]  /*4510*/  F2FP.BF16.F32.PACK_AB R7, R23, R26 ;  /* 0x0000001a1707723e */ /* 0x000fe400000010ff */
[----:B------:R-:W-:Y:S01]  /*4520*/  F2FP.BF16.F32.PACK_AB R4, R9, R4 ;  /* 0x000000040904723e */ /* 0x000fe200000010ff */
[----:B------:R-:W-:Y:S01]  /*4530*/  IMAD.WIDE R8, R3, 0x10, R14 ;  /* 0x0000001003087825 */ /* 0x000fe200078e020e */
[----:B------:R-:W-:Y:S02]  /*4540*/  F2FP.BF16.F32.PACK_AB R6, R21, R18 ;  /* 0x000000121506723e */ /* 0x000fe400000010ff */
[----:B------:R-:W-:Y:S01]  /*4550*/  F2FP.BF16.F32.PACK_AB R5, R5, R20 ;  /* 0x000000140505723e */ /* 0x000fe200000010ff */
[----:B------:R-:W-:-:S04]  /*4560*/  VIADD R3, R3, UR26 ;  /* 0x0000001a03037c36 */ /* 0x000fc80008000000 */
[----:B------:R0:W-:Y:S01]  /*4570*/  STG.E.128 desc[UR24][R8.64], R4 ;  /* 0x0000000408007986 */ /* 0x0001e2000c101d18 */
[----:B------:R-:W-:-:S04]  /*4580*/  SHF.L.U32 R11, R3, 0x3, RZ ;  /* 0x00000003030b7819 */ /* 0x000fc800000006ff */
[----:B------:R-:W-:-:S13]  /*4590*/  ISETP.GE.AND P0, PT, R11, R2, PT ;  /* 0x000000020b00720c */ /* 0x000fda0003f06270 */
[----:B0-----:R-:W-:Y:S05]  /*45a0*/  @!P0 BRA `(.L_x_9212) ;  /* 0xfffffffc00088947 */ /* 0x001fea000383ffff */
.L_x_9211:
[----:B------:R-:W-:Y:S05]  /*45b0*/  BSYNC B0 ;  /* 0x0000000000007941 */ /* 0x000fea0003800000 */
.L_x_9210:
[----:B------:R-:W-:Y:S05]  /*45c0*/  @P1 EXIT ;  /* 0x000000000000194d */ /* 0x000fea0003800000 */
.L_x_9213:
[----:B------:R-:W-:-:S06]  /*45d0*/  IMAD.WIDE R4, R19, 0x2, R16 ;  /* 0x0000000213047825 */ /* 0x000fcc00078e0210 */
[----:B------:R-:W2:Y:S01]  /*45e0*/  LDG.E.U16 R4, desc[UR24][R4.64] ;  /* 0x0000001804047981 */ /* 0x000ea2000c1e1500 */
[----:B------:R-:W-:-:S06]  /*45f0*/  IMAD.WIDE R2, R19, 0x2, R12 ;  /* 0x0000000213027825 */ /* 0x000fcc00078e020c */
[----:B------:R-:W3:Y:S01]  /*4600*/  LDG.E.U16 R2, desc[UR24][R2.64] ;  /* 0x0000001802027981 */ /* 0x000ee2000c1e1500 */
[----:B--2---:R-:W-:-:S04]  /*4610*/  IMAD.U32 R6, R4, 0x10000, RZ ;  /* 0x0001000004067824 */ /* 0x004fc800078e00ff */
[----:B------:R-:W-:Y:S01]  /*4620*/  FMUL.FTZ R8, R6, 1.4426950216293334961 ;  /* 0x3fb8aa3b06087820 */ /* 0x000fe20000410000 */
[----:B---3--:R-:W-:-:S05]  /*4630*/  SHF.L.U32 R7, R2, 0x10, RZ ;  /* 0x0000001002077819 */ /* 0x008fca00000006ff */
[----:B------:R-:W0:Y:S02]  /*4640*/  MUFU.EX2 R8, R8 ;  /* 0x0000000800087308 */ /* 0x000e240000000800 */
[----:B0-----:R-:W-:-:S05]  /*4650*/  FFMA.FTZ R7, R8, -UR29, R7 ;  /* 0x8000001d08077c23 */ /* 0x001fca0008010007 */
[----:B------:R-:W-:Y:S01]  /*4660*/  F2FP.BF16.F32.PACK_AB R3, RZ, R7 ;  /* 0x00000007ff03723e */ /* 0x000fe200000010ff */
[----:B------:R-:W-:-:S04]  /*4670*/  IMAD.WIDE R6, R19, 0x2, R14 ;  /* 0x0000000213067825 */ /* 0x000fc800078e020e */
[----:B------:R-:W-:Y:S01]  /*4680*/  VIADD R19, R19, UR26 ;  /* 0x0000001a13137c36 */ /* 0x000fe20008000000 */
[----:B------:R0:W-:Y:S04]  /*4690*/  STG.E.U16 desc[UR24][R6.64], R3 ;  /* 0x0000000306007986 */ /* 0x0001e8000c101518 */
[----:B------:R-:W-:-:S13]  /*46a0*/  ISETP.GE.AND P0, PT, R19, R0, PT ;  /* 0x000000001300720c */ /* 0x000fda0003f06270 */
[----:B0-----:R-:W-:Y:S05]  /*46b0*/  @!P0 BRA `(.L_x_9213) ;  /* 0xfffffffc00c48947 */ /* 0x001fea000383ffff */
[----:B------:R-:W-:Y:S05]  /*46c0*/  EXIT ;  /* 0x000000000000794d */ /* 0x000fea0003800000 */
        .weak           $__internal_49_$__cuda_sm20_rem_s64
        .type           $__internal_49_$__cuda_sm20_rem_s64,@function
        .size           $__internal_49_$__cuda_sm20_rem_s64,(.L_x_12139 - $__internal_49_$__cuda_sm20_rem_s64)
$__internal_49_$__cuda_sm20_rem_s64:
[----:B------:R-:W-:Y:S02]  /*46d0*/  UIADD3 UR8, UP1, URZ, -UR5, URZ ;  /* 0x800000053f087290 */ /* 0x000fe4000ff3e03f */
[----:B------:R-:W-:Y:S02]  /*46e0*/  UISETP.GE.AND UP0, UPT, UR4, URZ, UPT ;  /* 0x0000003f0400728c */ /* 0x000fe4000bf06270 */
[----:B------:R-:W-:Y:S02]  /*46f0*/  UIADD3.X UR6, URZ, ~UR4, URZ, UP1, !UPT ;  /* 0x800000043f067290 */ /* 0x000fe40008ffe43f */
[----:B------:R-:W-:Y:S02]  /*4700*/  USEL UR8, UR8, UR5, !UP0 ;  /* 0x0000000508087287 */ /* 0x000fe4000c000000 */
[----:B------:R-:W-:-:S09]  /*4710*/  USEL UR9, UR6, UR4, !UP0 ;  /* 0x0000000406097287 */ /* 0x000fd2000c000000 */
[----:B------:R-:W0:Y:S08]  /*4720*/  I2F.U64.RP R2, UR8 ;  /* 0x0000000800027d12 */ /* 0x000e300008309000 */
[----:B0-----:R-:W0:Y:S02]  /*4730*/  MUFU.RCP R2, R2 ;  /* 0x0000000200027308 */ /* 0x001e240000001000 */
[----:B0-----:R-:W-:-:S06]  /*4740*/  IADD3 R4, R2, 0x1ffffffe, RZ ;  /* 0x1ffffffe02047810 */ /* 0x001fcc0007ffe0ff */
[----:B------:R-:W0:Y:S02]  /*4750*/  F2I.U64.TRUNC R4, R4 ;  /* 0x0000000400047311 */ /* 0x000e24000020d800 */
[----:B0-----:R-:W-:Y:S01]  /*4760*/  R2UR UR6, R4 ;  /* 0x00000000040672ca */ /* 0x001fe200000e0000 */
[----:B------:R-:W-:Y:S01]  /*4770*/  IMAD.MOV.U32 R4, RZ, RZ, R6 ;  /* 0x000000ffff047224 */ /* 0x000fe200078e0006 */
[----:B------:R-:W-:Y:S01]  /*4780*/  R2UR UR7, R5 ;  /* 0x00000000050772ca */ /* 0x000fe200000e0000 */
[----:B------:R-:W-:-:S10]  /*4790*/  HFMA2.MMA R5, -RZ, RZ, 0, 0 ;  /* 0x00000000ff057435 */ /* 0x000fd400000001ff */
        /* <DEDUP_REMOVED lines=69> */
[----:B------:R-:W-:Y:S11]  /*4bf0*/  RET.REL.NODEC R4 `(_ZN2at6native43_GLOBAL__N__9ae7fba5_10_SoftMax_cu_9f978f6320cunn_SoftMaxBackwardILi8EN3c108BFloat16EfS4_NS1_26LogSoftMaxBackwardEpilogueEEEvPT0_PKT2_SA_l) ;  /* 0xffffffb404007950 */ /* 0x000ff60003c3ffff */
.L_x_9214:
        /* <DEDUP_REMOVED lines=16> */
.L_x_12139:


//--------------------- .text._ZN2at6native43_GLOBAL__N__9ae7fba5_10_SoftMax_cu_9f978f6324cunn_SoftMaxBackwardSmemILi8EN3c108BFloat16EfS4_NS1_26LogSoftMaxBackwardEpilogueEEEvPT0_PKT2_SA_l --------------------------
	.section	.text._ZN2at6native43_GLOBAL__N__9ae7fba5_10_SoftMax_cu_9f978f6324cunn_SoftMaxBackwardSmemILi8EN3c108BFloat16EfS4_NS1_26LogSoftMaxBackwardEpilogueEEEvPT0_PKT2_SA_l,"ax",@progbits
	.align	128
.text._ZN2at6native43_GLOBAL__N__9ae7fba5_10_SoftMax_cu_9f978f6324cunn_SoftMaxBackwardSmemILi8EN3c108BFloat16EfS4_NS1_26LogSoftMaxBackwardEpilogueEEEvPT0_PKT2_SA_l:
        .type           _ZN2at6native43_GLOBAL__N__9ae7fba5_10_SoftMax_cu_9f978f6324cunn_SoftMaxBackwardSmemILi8EN3c108BFloat16EfS4_NS1_26LogSoftMaxBackwardEpilogueEEEvPT0_PKT2_SA_l,@function
        .size           _ZN2at6native43_GLOBAL__N__9ae7fba5_10_SoftMax_cu_9f978f6324cunn_SoftMaxBackwardSmemILi8EN3c108BFloat16EfS4_NS1_26LogSoftMaxBackwardEpilogueEEEvPT0_PKT2_SA_l,(.L_x_12141 - _ZN2at6native43_GLOBAL__N__9ae7fba5_10_SoftMax_cu_9f978f6324cunn_SoftMaxBackwardSmemILi8EN3c108BFloat16EfS4_NS1_26LogSoftMaxBackwardEpilogueEEEvPT0_PKT2_SA_l)
        .other          _ZN2at6native43_GLOBAL__N__9ae7fba5_10_SoftMax_cu_9f978f6324cunn_SoftMaxBackwardSmemILi8EN3c108BFloat16EfS4_NS1_26LogSoftMaxBackwardEpilogueEEEvPT0_PKT2_SA_l,@"STO_CUDA_ENTRY STV_DEFAULT"
_ZN2at6native43_GLOBAL__N__9ae7fba5_10_SoftMax_cu_9f978f6324cunn_SoftMaxBackwardSmemILi8EN3c108BFloat16EfS4_NS1_26LogSoftMaxBackwardEpilogueEEEvPT0_PKT2_SA_l:
        /* <DEDUP_REMOVED lines=23> */
.L_x_9217:
[----:B------:R-:W-:-:S06]  /*0170*/  IMAD.WIDE R4, R15, 0x10, R10 ;  /* 0x000000100f047825 */ /* 0x000fcc00078e020a */
[----:B------:R-:W2:Y:S02]  /*0180*/  LDG.E.128 R4, desc[UR6][R4.64] ;  /* 0x0000000604047981 */ /* 0x000ea4000c1e1d00 */
[C---:B--2---:R-:W-:Y:S02]  /*0190*/  PRMT R16, R4.reuse, 0x7632, R16 ;  /* 0x0000763204107816 */ /* 0x044fe40000000010 */
[----:B------:R-:W-:Y:S02]  /*01a0*/  SHF.L.U32 R19, R4, 0x10, RZ ;  /* 0x0000001004137819 */ /* 0x000fe400000006ff */
[----:B------:R-:W-:Y:S01]  /*01b0*/  SHF.L.U32 R18, R5, 0x10, RZ ;  /* 0x0000001005127819 */ /* 0x000fe200000006ff */
[----:B------:R-:W-:Y:S02]  /*01c0*/  IMAD.U32 R16, R16, 0x10000, RZ ;  /* 0x0001000010107824 */ /* 0x000fe400078e00ff */
[--C-:B------:R-:W-:Y:S01]  /*01d0*/  FADD.FTZ R19, R19, R14.reuse ;  /* 0x0000000e13137221 */ /* 0x100fe20000010000 */
[----:B------:R-:W-:-:S03]  /*01e0*/  PRMT R14, R5, 0x7632, R14 ;  /* 0x00007632050e7816 */ /* 0x000fc6000000000e */
[----:B------:R-:W-:Y:S01]  /*01f0*/  FADD.FTZ R19, R19, R16 ;  /* 0x0000001013137221 */ /* 0x000fe20000010000 */
[----:B------:R-:W-:Y:S01]  /*0200*/  SHF.L.U32 R21, R14, 0x10, RZ ;  /* 0x000000100e157819 */ /* 0x000fe200000006ff */
[----:B------:R-:W-:Y:S01]  /*0210*/  IMAD R16, R15, 0x10, R12 ;  /* 0x000000100f107824 */ /* 0x000fe200078e020c */
[----:B------:R-:W-:Y:S01]  /*0220*/  PRMT R14, R6, 0x7632, R14 ;  /* 0x00007632060e7816 */ /* 0x000fe2000000000e */
[----:B------:R-:W-:Y:S01]  /*0230*/  FADD.FTZ R18, R19, R18 ;  /* 0x0000001213127221 */ /* 0x000fe20000010000 */
[----:B-1----:R-:W-:Y:S01]  /*0240*/  IMAD.IADD R15, R0, 0x1, R15 ;  /* 0x00000001000f7824 */ /* 0x002fe200078e020f */
[----:B------:R-:W-:Y:S01]  /*0250*/  SHF.L.U32 R19, R6, 0x10, RZ ;  /* 0x0000001006137819 */ /* 0x000fe200000006ff */
[----:B------:R0:W-:Y:S01]  /*0260*/  STS.128 [R16], R4 ;  /* 0x0000000410007388 */ /* 0x0001e20000000c00 */
[----:B------:R-:W-:Y:S01]  /*0270*/  FADD.FTZ R18, R18, R21 ;  /* 0x0000001512127221 */ /* 0x000fe20000010000 */
[----:B------:R-:W-:-:S03]  /*0280*/  IMAD.SHL.U32 R21, R15, 0x8, RZ ;  /* 0x000000080f157824 */ /* 0x000fc600078e00ff */
[----:B------:R-:W-:Y:S01]  /*0290*/  FADD.FTZ R18, R18, R19 ;  /* 0x0000001312127221 */ /* 0x000fe20000010000 */
[----:B------:R-:W-:Y:S02]  /*02a0*/  SHF.L.U32 R19, R14, 0x10, RZ ;  /* 0x000000100e137819 */ /* 0x000fe400000006ff */
[----:B------:R-:W-:Y:S02]  /*02b0*/  ISETP.GE.U32.AND P1, PT, R21, R2, PT ;  /* 0x000000021500720c */ /* 0x000fe40003f26070 */
[----:B------:R-:W-:Y:S01]  /*02c0*/  SHF.R.S32.HI R20, RZ, 0x1f, R21 ;  /* 0x0000001fff147819 */ /* 0x000fe20000011415 */
[----:B------:R-:W-:Y:S01]  /*02d0*/  FADD.FTZ R18, R18, R19 ;  /* 0x0000001312127221 */ /* 0x000fe20000010000 */
[C---:B------:R-:W-:Y:S02]  /*02e0*/  PRMT R14, R7.reuse, 0x7632, R14 ;  /* 0x00007632070e7816 */ /* 0x040fe4000000000e */
[----:B------:R-:W-:Y:S01]  /*02f0*/  ISETP.GE.AND.EX P1, PT, R20, R3, PT, P1 ;  /* 0x000000031400720c */ /* 0x000fe20003f26310 */
[----:B0-----:R-:W-:Y:S01]  /*0300*/  IMAD.U32 R7, R7, 0x10000, RZ ;  /* 0x0001000007077824 */ /* 0x001fe200078e00ff */
[----:B------:R-:W-:-:S03]  /*0310*/  SHF.L.U32 R14, R14, 0x10, RZ ;  /* 0x000000100e0e7819 */ /* 0x000fc600000006ff */
[----:B------:R-:W-:-:S04]  /*0320*/  FADD.FTZ R7, R18, R7 ;  /* 0x0000000712077221 */ /* 0x000fc80000010000 */
[----:B------:R-:W-:-:S04]  /*0330*/  FADD.FTZ R14, R7, R14 ;  /* 0x0000000e070e7221 */ /* 0x000fc80000010000 */
[----:B------:R-:W-:Y:S05]  /*0340*/  @!P1 BRA `(.L_x_9217) ;  /* 0xfffffffc00889947 */ /* 0x000fea000383ffff */
.L_x_9216:
[----:B------:R-:W-:Y:S05]  /*0350*/  BSYNC B0 ;  /* 0x0000000000007941 */ /* 0x000fea0003800000 */
.L_x_9215:
        /* <DEDUP_REMOVED lines=9> */
[C---:B------:R-:W-:Y:S01]  /*03f0*/  IMAD.IADD R15, R17.reuse, 0x1, -R6 ;  /* 0x00000001110f7824 */ /* 0x040fe200078e0a06 */
[----:B------:R-:W-:-:S04]  /*0400*/  IADD3 R6, R17, 0x1f, RZ ;  /* 0x0000001f11067810 */ /* 0x000fc80007ffe0ff */
        /* <DEDUP_REMOVED lines=9> */
[----:B-1----:R-:W-:-:S04]  /*04a0*/  LEA R0, R19, R0, 0x18 ;  /* 0x0000000013007211 */ /* 0x002fc800078ec0ff */
[----:B------:R-:W-:-:S05]  /*04b0*/  LEA R16, R2, R0, 0x1 ;  /* 0x0000000002107211 */ /* 0x000fca00078e08ff */
[----:B------:R-:W-:Y:S02]  /*04c0*/  @!P1 IMAD R5, R5, 0x4, R16 ;  /* 0x0000000405059824 */ /* 0x000fe400078e0210 */
[----:B0-----:R-:W-:Y:S01]  /*04d0*/  FADD.FTZ R4, R7, R4 ;  /* 0x0000000407047221 */ /* 0x001fe20000010000 */
[----:B------:R-:W-:-:S04]  /*04e0*/  MOV R7, RZ ;  /* 0x000000ff00077202 */ /* 0x000fc80000000f00 */
[----:B------:R-:W0:Y:S02]  /*04f0*/  SHFL.DOWN PT, R11, R4, 0x1, 0x1f ;  /* 0x08201f00040b7f89 */ /* 0x000e2400000e0000 */
[----:B0-----:R-:W-:Y:S01]  /*0500*/  FADD.FTZ R10, R4, R11 ;  /* 0x0000000b040a7221 */ /* 0x001fe20000010000 */
[----:B------:R-:W-:-:S04]  /*0510*/  @!P2 IMAD R4, R15, 0x4, R16 ;  /* 0x000000040f04a824 */ /* 0x000fc800078e0210 */
        /* <DEDUP_REMOVED lines=16> */
.L_x_9226:
[----:B-1----:R-:W-:-:S07]  /*0620*/  FADD.FTZ R7, R11, R10 ;  /* 0x0000000a0b077221 */ /* 0x002fce0000010000 */
.L_x_9218:
        /* <DEDUP_REMOVED lines=14> */
.L_x_9220:
[----:B------:R-:W-:-:S06]  /*0710*/  IMAD.WIDE R4, R17, 0x10, R14 ;  /* 0x0000001011047825 */ /* 0x000fcc00078e020e */
[----:B------:R-:W2:Y:S01]  /*0720*/  LDG.E.128 R4, desc[UR6][R4.64] ;  /* 0x0000000604047981 */ /* 0x000ea2000c1e1d00 */
[----:B------:R-:W-:Y:S01]  /*0730*/  IMAD R8, R17, 0x10, R0 ;  /* 0x0000001011087824 */ /* 0x000fe200078e0200 */
[----:B--2---:R-:W-:Y:S01]  /*0740*/  SHF.L.U32 R9, R4, 0x10, RZ ;  /* 0x0000001004097819 */ /* 0x004fe200000006ff */
[C---:B------:R-:W-:Y:S01]  /*0750*/  IMAD.U32 R19, R6.reuse, 0x10000, RZ ;  /* 0x0001000006137824 */ /* 0x040fe200078e00ff */
[----:B------:R-:W-:Y:S02]  /*0760*/  PRMT R6, R6, 0x7632, R6 ;  /* 0x0000763206067816 */ /* 0x000fe40000000006 */
[----:B------:R-:W-:Y:S01]  /*0770*/  SHF.L.U32 R20, R7, 0x10, RZ ;  /* 0x0000001007147819 */ /* 0x000fe200000006ff */
[----:B------:R-:W-:Y:S01]  /*0780*/  FMUL.FTZ R27, R9, 1.4426950216293334961 ;  /* 0x3fb8aa3b091b7820 */ /* 0x000fe20000410000 */
[----:B------:R-:W-:Y:S01]  /*0790*/  SHF.L.U32 R6, R6, 0x10, RZ ;  /* 0x0000001006067819 */ /* 0x000fe200000006ff */
[----:B0-----:R-:W0:Y:S01]  /*07a0*/  LDS.128 R8, [R8] ;  /* 0x0000000008087984 */ /* 0x001e220000000c00 */
[----:B------:R-:W-:Y:S01]  /*07b0*/  PRMT R7, R7, 0x7632, R7 ;  /* 0x0000763207077816 */ /* 0x000fe20000000007 */
[----:B------:R-:W-:Y:S01]  /*07c0*/  FMUL.FTZ R19, R19, 1.4426950216293334961 ;  /* 0x3fb8aa3b13137820 */ /* 0x000fe20000410000 */
[C---:B------:R-:W-:Y:S01]  /*07d0*/  SHF.L.U32 R18, R5.reuse, 0x10, RZ ;  /* 0x0000001005127819 */ /* 0x040fe200000006ff */
[----:B------:R-:W1:Y:S01]  /*07e0*/  MUFU.EX2 R27, R27 ;  /* 0x0000001b001b7308 */ /* 0x000e620000000800 */
[----:B------:R-:W-:Y:S01]  /*07f0*/  PRMT R5, R5, 0x7632, R5 ;  /* 0x0000763205057816 */ /* 0x000fe20000000005 */
[----:B------:R-:W-:Y:S01]  /*0800*/  FMUL.FTZ R22, R6, 1.4426950216293334961 ;  /* 0x3fb8aa3b06167820 */ /* 0x000fe20000410000 */
[----:B------:R-:W-:Y:S01]  /*0810*/  PRMT R4, R4, 0x7632, R4 ;  /* 0x0000763204047816 */ /* 0x000fe20000000004 */
[----:B------:R-:W-:-:S02]  /*0820*/  IMAD.U32 R6, R7, 0x10000, RZ ;  /* 0x0001000007067824 */ /* 0x000fc400078e00ff */
[----:B------:R-:W-:Y:S01]  /*0830*/  FMUL.FTZ R18, R18, 1.4426950216293334961 ;  /* 0x3fb8aa3b12127820 */ /* 0x000fe20000410000 */
[----:B------:R-:W-:Y:S01]  /*0840*/  FMUL.FTZ R24, R20, 1.4426950216293334961 ;  /* 0x3fb8aa3b14187820 */ /* 0x000fe20000410000 */
[----:B------:R-:W-:Y:S01]  /*0850*/  SHF.L.U32 R4, R4, 0x10, RZ ;  /* 0x0000001004047819 */ /* 0x000fe200000006ff */
[----:B------:R-:W-:Y:S02]  /*0860*/  IMAD.U32 R20, R5, 0x10000, RZ ;  /* 0x0001000005147824 */ /* 0x000fe400078e00ff */
[----:B------:R-:W-:Y:S01]  /*0870*/  FMUL.FTZ R25, R6, 1.4426950216293334961 ;  /* 0x3fb8aa3b06197820 */ /* 0x000fe20000410000 */
[----:B------:R-:W-:Y:S01]  /*0880*/  MUFU.EX2 R19, R19 ;  /* 0x0000001300137308 */ /* 0x000fe20000000800 */
[----:B------:R-:W-:-:S07]  /*0890*/  FMUL.FTZ R20, R20, 1.4426950216293334961 ;  /* 0x3fb8aa3b14147820 */ /* 0x000fce0000410000 */
[----:B------:R2:W3:Y:S08]  /*08a0*/  MUFU.EX2 R23, R18 ;  /* 0x0000001200177308 */ /* 0x0004f00000000800 */
[----:B------:R-:W4:Y:S01]  /*08b0*/  MUFU.EX2 R5, R24 ;  /* 0x0000001800057308 */ /* 0x000f220000000800 */
[----:B--2---:R-:W-:-:S07]  /*08c0*/  FMUL.FTZ R18, R4, 1.4426950216293334961 ;  /* 0x3fb8aa3b04127820 */ /* 0x004fce0000410000 */
[----:B------:R-:W-:Y:S01]  /*08d0*/  MUFU.EX2 R7, R22 ;  /* 0x0000001600077308 */ /* 0x000fe20000000800 */
[C---:B0-----:R-:W-:Y:S01]  /*08e0*/  IMAD.U32 R29, R8.reuse, 0x10000, RZ ;  /* 0x00010000081d7824 */ /* 0x041fe200078e00ff */
[C---:B------:R-:W-:Y:S02]  /*08f0*/  PRMT R6, R9.reuse, 0x7632, R6 ;  /* 0x0000763209067816 */ /* 0x040fe40000000006 */
[----:B------:R-:W-:Y:S01]  /*0900*/  PRMT R8, R8, 0x7632, R8 ;  /* 0x0000763208087816 */ /* 0x000fe20000000008 */
[----:B-1----:R-:W-:Y:S01]  /*0910*/  FFMA.FTZ R4, -R16, R27, R29 ;  /* 0x0000001b10047223 */ /* 0x002fe2000001011d */
[----:B------:R-:W-:Y:S02]  /*0920*/  SHF.L.U32 R29, R9, 0x10, RZ ;  /* 0x00000010091d7819 */ /* 0x000fe400000006ff */
[----:B------:R-:W0:Y:S01]  /*0930*/  MUFU.EX2 R25, R25 ;  /* 0x0000001900197308 */ /* 0x000e220000000800 */
[C---:B------:R-:W-:Y:S01]  /*0940*/  PRMT R9, R11.reuse, 0x7632, R9 ;  /* 0x000076320b097816 */ /* 0x040fe20000000009 */
[----:B------:R-:W-:Y:S01]  /*0950*/  IMAD.U32 R6, R6, 0x10000, RZ ;  /* 0x0001000006067824 */ /* 0x000fe200078e00ff */
[----:B------:R-:W-:Y:S01]  /*0960*/  SHF.L.U32 R11, R11, 0x10, RZ ;  /* 0x000000100b0b7819 */ /* 0x000fe200000006ff */
[----:B---3--:R-:W-:Y:S01]  /*0970*/  FFMA.FTZ R23, -R16, R23, R29 ;  /* 0x0000001710177223 */ /* 0x008fe2000001011d */
[----:B------:R-:W-:-:S03]  /*0980*/  SHF.L.U32 R8, R8, 0x10, RZ ;  /* 0x0000001008087819 */ /* 0x000fc600000006ff */
[----:B------:R1:W2:Y:S01]  /*0990*/  MUFU.EX2 R21, R20 ;  /* 0x0000001400157308 */ /* 0x0002a20000000800 */
[----:B----4-:R-:W-:-:S07]  /*09a0*/  FFMA.FTZ R5, -R16, R5, R11 ;  /* 0x0000000510057223 */ /* 0x010fce000001010b */
[----:B------:R3:W4:Y:S01]  /*09b0*/  MUFU.EX2 R27, R18 ;  /* 0x00000012001b7308 */ /* 0x0007220000000800 */
[C---:B-1----:R-:W-:Y:S01]  /*09c0*/  IMAD.U32 R20, R10.reuse, 0x10000, RZ ;  /* 0x000100000a147824 */ /* 0x042fe200078e00ff */
[----:B------:R-:W-:-:S03]  /*09d0*/  PRMT R10, R10, 0x7632, R10 ;  /* 0x000076320a0a7816 */ /* 0x000fc6000000000a */
[----:B------:R-:W-:Y:S01]  /*09e0*/  FFMA.FTZ R19, -R16, R19, R20 ;  /* 0x0000001310137223 */ /* 0x000fe20000010114 */
[----:B------:R-:W-:Y:S01]  /*09f0*/  SHF.L.U32 R10, R10, 0x10, RZ ;  /* 0x000000100a0a7819 */ /* 0x000fe200000006ff */
[----:B------:R-:W-:-:S04]  /*0a00*/  IMAD.U32 R20, R9, 0x10000, RZ ;  /* 0x0001000009147824 */ /* 0x000fc800078e00ff */
[C---:B0-----:R-:W-:Y:S01]  /*0a10*/  FFMA.FTZ R20, -R16.reuse, R25, R20 ;  /* 0x0000001910147223 */ /* 0x041fe20000010114 */
[C---:B---3--:R-:W-:Y:S01]  /*0a20*/  FFMA.FTZ R18, -R16.reuse, R7, R10 ;  /* 0x0000000710127223 */ /* 0x048fe2000001010a */
[----:B--2---:R-:W-:-:S03]  /*0a30*/  FFMA.FTZ R10, -R16, R21, R6 ;  /* 0x00000015100a7223 */ /* 0x004fc60000010106 */
[----:B------:R-:W-:Y:S01]  /*0a40*/  F2FP.BF16.F32.PACK_AB R7, R20, R5 ;  /* 0x000000051407723e */ /* 0x000fe200000010ff */
[----:B----4-:R-:W-:Y:S01]  /*0a50*/  FFMA.FTZ R27, -R16, R27, R8 ;  /* 0x0000001b101b7223 */ /* 0x010fe20000010108 */
[C---:B------:R-:W-:Y:S01]  /*0a60*/  IMAD.WIDE R8, R17.reuse, 0x10, R12 ;  /* 0x0000001011087825 */ /* 0x040fe200078e020c */
[----:B------:R-:W-:Y:S02]  /*0a70*/  F2FP.BF16.F32.PACK_AB R6, R18, R19 ;  /* 0x000000131206723e */ /* 0x000fe400000010ff */
[----:B------:R-:W-:Y:S01]  /*0a80*/  F2FP.BF16.F32.PACK_AB R5, R10, R23 ;  /* 0x000000170a05723e */ /* 0x000fe200000010ff */
[----:B------:R-:W-:Y:S01]  /*0a90*/  VIADD R17, R17, UR5 ;  /* 0x0000000511117c36 */ /* 0x000fe20008000000 */
[----:B------:R-:W-:-:S04]  /*0aa0*/  F2FP.BF16.F32.PACK_AB R4, R27, R4 ;  /* 0x000000041b04723e */ /* 0x000fc800000010ff */
[----:B------:R-:W-:Y:S01]  /*0ab0*/  SHF.L.U32 R11, R17, 0x3, RZ ;  /* 0x00000003110b7819 */ /* 0x000fe200000006ff */
[----:B------:R2:W-:Y:S03]  /*0ac0*/  STG.E.128 desc[UR6][R8.64], R4 ;  /* 0x0000000408007986 */ /* 0x0005e6000c101d06 */
[----:B------:R-:W-:Y:S02]  /*0ad0*/  ISETP.GE.U32.AND P0, PT, R11, R2, PT ;  /* 0x000000020b00720c */ /* 0x000fe40003f06070 */
[----:B------:R-:W-:-:S04]  /*0ae0*/  SHF.R.S32.HI R10, RZ, 0x1f, R11 ;  /* 0x0000001fff0a7819 */ /* 0x000fc8000001140b */
[----:B------:R-:W-:-:S13]  /*0af0*/  ISETP.GE.AND.EX P0, PT, R10, R3, PT, P0 ;  /* 0x000000030a00720c */ /* 0x000fda0003f06300 */
[----:B--2---:R-:W-:Y:S05]  /*0b00*/  @!P0 BRA `(.L_x_9220) ;  /* 0xfffffffc00008947 */ /* 0x004fea000383ffff */
[----:B------:R-:W-:Y:S05]  /*0b10*/  EXIT ;  /* 0x000000000000794d */ /* 0x000fea0003800000 */
.L_x_9219:
[----:B------:R-:W-:Y:S01]  /*0b20*/  HFMA2.MMA R15, -RZ, RZ, 0, 1.847743988037109375e-06 ;  /* 0x0000001fff0f7435 */ /* 0x000fe200000001ff */
[----:B------:R-:W-:Y:S02]  /*0b30*/  IMAD.MOV.U32 R14, RZ, RZ, 0x10 ;  /* 0x00000010ff0e7424 */ /* 0x000fe400078e00ff */
[----:B------:R-:W-:-:S08]  /*0b40*/  IMAD.MOV.U32 R12, RZ, RZ, -0x1 ;  /* 0xffffffffff0c7424 */ /* 0x000fd000078e00ff */
[----:B-1----:R-:W-:Y:S05]  /*0b50*/  WARPSYNC.COLLECTIVE R12, `(.L_x_9221) ;  /* 0x000000000c087348 */ /* 0x002fea0003c00000 */
[----:B-1----:R0:W1:Y:S02]  /*0b60*/  SHFL.DOWN P1, R10, R7, R14, R15 ;  /* 0x0800000e070a7389 */ /* 0x002064000002000f */
[----:B01----:R-:W-:Y:S01]  /*0b70*/  ENDCOLLECTIVE ;  /* 0x000000000000791b */ /* 0x003fe20003800000 */
.L_x_9221:
[----:B------:R-:W-:Y:S01]  /*0b80*/  HFMA2.MMA R14, -RZ, RZ, 0, 4.76837158203125e-07 ;  /* 0x00000008ff0e7435 */ /* 0x000fe200000001ff */
[----:B------:R-:W-:-:S05]  /*0b90*/  MOV R4, R10 ;  /* 0x0000000a00047202 */ /* 0x000fca0000000f00 */
[----:B------:R-:W-:-:S04]  /*0ba0*/  FADD.FTZ R4, R7, R4 ;  /* 0x0000000407047221 */ /* 0x000fc80000010000 */
[----:B------:R-:W-:-:S07]  /*0bb0*/  IMAD.MOV.U32 R7, RZ, RZ, R4 ;  /* 0x000000ffff077224 */ /* 0x000fce00078e0004 */
[----:B------:R-:W-:Y:S05]  /*0bc0*/  WARPSYNC.COLLECTIVE R12, `(.L_x_9222) ;  /* 0x000000000c087348 */ /* 0x000fea0003c00000 */
[----:B------:R0:W1:Y:S02]  /*0bd0*/  SHFL.DOWN P1, R10, R7, R14, R15 ;  /* 0x0800000e070a7389 */ /* 0x000064000002000f */
[----:B01----:R-:W-:Y:S01]  /*0be0*/  ENDCOLLECTIVE ;  /* 0x000000000000791b */ /* 0x003fe20003800000 */
.L_x_9222:
[----:B------:R-:W-:Y:S02]  /*0bf0*/  IMAD.MOV.U32 R14, RZ, RZ, 0x4 ;  /* 0x00000004ff0e7424 */ /* 0x000fe400078e00ff */
[----:B------:R-:W-:-:S04]  /*0c00*/  IMAD.MOV.U32 R5, RZ, RZ, R10 ;  /* 0x000000ffff057224 */ /* 0x000fc800078e000a */
[----:B------:R-:W-:-:S05]  /*0c10*/  FADD.FTZ R5, R4, R5 ;  /* 0x0000000504057221 */ /* 0x000fca0000010000 */
[----:B------:R-:W-:-:S07]  /*0c20*/  MOV R7, R5 ;  /* 0x0000000500077202 */ /* 0x000fce0000000f00 */
[----:B------:R-:W-:Y:S05]  /*0c30*/  WARPSYNC.COLLECTIVE R12, `(.L_x_9223) ;  /* 0x000000000c087348 */ /* 0x000fea0003c00000 */
[----:B------:R0:W1:Y:S02]  /*0c40*/  SHFL.DOWN P1, R10, R7, R14, R15 ;  /* 0x0800000e070a7389 */ /* 0x000064000002000f */
[----:B01----:R-:W-:Y:S01]  /*0c50*/  ENDCOLLECTIVE ;  /* 0x000000000000791b */ /* 0x003fe20003800000 */
.L_x_9223:
[----:B------:R-:W-:Y:S01]  /*0c60*/  HFMA2.MMA R14, -RZ, RZ, 0, 1.1920928955078125e-07 ;  /* 0x00000002ff0e7435 */ /* 0x000fe200000001ff */
[----:B------:R-:W-:-:S05]  /*0c70*/  MOV R6, R10 ;  /* 0x0000000a00067202 */ /* 0x000fca0000000f00 */
[----:B------:R-:W-:-:S04]  /*0c80*/  FADD.FTZ R6, R5, R6 ;  /* 0x0000000605067221 */ /* 0x000fc80000010000 */
[----:B------:R-:W-:-:S07]  /*0c90*/  IMAD.MOV.U32 R7, RZ, RZ, R6 ;  /* 0x000000ffff077224 */ /* 0x000fce00078e0006 */
[----:B------:R-:W-:Y:S05]  /*0ca0*/  WARPSYNC.COLLECTIVE R12, `(.L_x_9224) ;  /* 0x000000000c087348 */ /* 0x000fea0003c00000 */
[----:B------:R0:W1:Y:S02]  /*0cb0*/  SHFL.DOWN P1, R10, R7, R14, R15 ;  /* 0x0800000e070a7389 */ /* 0x000064000002000f */
[----:B01----:R-:W-:Y:S01]  /*0cc0*/  ENDCOLLECTIVE ;  /* 0x000000000000791b */ /* 0x003fe20003800000 */
.L_x_9224:
[----:B------:R-:W-:Y:S01]  /*0cd0*/  HFMA2.MMA R14, -RZ, RZ, 0, 5.9604644775390625e-08 ;  /* 0x00000001ff0e7435 */ /* 0x000fe200000001ff */
[----:B------:R-:W-:-:S04]  /*0ce0*/  IMAD.MOV.U32 R11, RZ, RZ, R10 ;  /* 0x000000ffff0b7224 */ /* 0x000fc800078e000a */
[----:B------:R-:W-:-:S05]  /*0cf0*/  FADD.FTZ R11, R6, R11 ;  /* 0x0000000b060b7221 */ /* 0x000fca0000010000 */
[----:B------:R-:W-:-:S07]  /*0d00*/  MOV R7, R11 ;  /* 0x0000000b00077202 */ /* 0x000fce0000000f00 */
[----:B------:R-:W-:Y:S05]  /*0d10*/  WARPSYNC.COLLECTIVE R12, `(.L_x_9225) ;  /* 0x000000000c087348 */ /* 0x000fea0003c00000 */
[----:B------:R0:W1:Y:S02]  /*0d20*/  SHFL.DOWN P1, R10, R7, R14, R15 ;  /* 0x0800000e070a7389 */ /* 0x000064000002000f */
[----:B01----:R-:W-:Y:S01]  /*0d30*/  ENDCOLLECTIVE ;  /* 0x000000000000791b */ /* 0x003fe20003800000 */
.L_x_9225:
[----:B------:R-:W-:Y:S05]  /*0d40*/  BRA `(.L_x_9226) ;  /* 0xfffffff800347947 */ /* 0x000fea000383ffff */
.L_x_9227:
        /* <DEDUP_REMOVED lines=11> */
.L_x_12141:


//--------------------- .text._ZN2at6native43_GLOBAL__N__9ae7fba5_10_SoftMax_cu_9f978f6320cunn_SoftMaxBackwardILi4EN3c104HalfEffNS1_26LogSoftMaxBackwardEpilogueEEEvPT0_PKT2_SA_l --------------------------
	.section	.text._ZN2at6native43_GLOBAL__N__9ae7fba5_10_SoftMax_cu_9f978f6320cunn_SoftMaxBackwardILi4EN3c104HalfEffNS1_26LogSoftMaxBackwardEpilogueEEEvPT0_PKT2_SA_l,"ax",@progbits
	.align	128
.text._ZN2at6native43_GLOBAL__N__9ae7fba5_10_SoftMax_cu_9f978f6320cunn_SoftMaxBackwardILi4EN3c104HalfEffNS1_26LogSoftMaxBackwardEpilogueEEEvPT0_PKT2_SA_l:
        .type           _ZN2at6native43_GLOBAL__N__9ae7fba5_10_SoftMax_cu_9f978f6320cunn_SoftMaxBackwardILi4EN3c104HalfEffNS1_26LogSoftMaxBackwardEpilogueEEEvPT0_PKT2_SA_l,@function
        .size           _ZN2at6native43_GLOBAL__N__9ae7fba5_10_SoftMax_cu_9f978f6320cunn_SoftMaxBackwardILi4EN3c104HalfEffNS1_26LogSoftMaxBackwardEpilogueEEEvPT0_PKT2_SA_l,(.L_x_12142 - _ZN2at6native43_GLOBAL__N__9ae7fba5_10_SoftMax_cu_9f978f6320cunn_SoftMaxBackwardILi4EN3c104HalfEffNS1_26LogSoftMaxBackwardEpilogueEEEvPT0_PKT2_SA_l)
        .other          _ZN2at6native43_GLOBAL__N__9ae7fba5_10_SoftMax_cu_9f978f6320cunn_SoftMaxBackwardILi4EN3c104HalfEffNS1_26LogSoftMaxBackwardEpilogueEEEvPT0_PKT2_SA_l,@"STO_CUDA_ENTRY STV_DEFAULT"
_ZN2at6native43_GLOBAL__N__9ae7fba5_10_SoftMax_cu_9f978f6320cunn_SoftMaxBackwardILi4EN3c104HalfEffNS1_26LogSoftMaxBackwardEpilogueEEEvPT0_PKT2_SA_l:
        /* <DEDUP_REMOVED lines=63> */
.L_x_9230:
[----:B------:R-:W-:Y:S01]  /*03f0*/  HFMA2.MMA R9, -RZ, RZ, 0, 0 ;  /* 0x00000000ff097435 */ /* 0x000fe200000001ff */
[----:B------:R-:W-:Y:S01]  /*0400*/  IMAD.U32 R15, RZ, RZ, UR26 ;  /* 0x0000001aff0f7e24 */ /* 0x000fe2000f8e00ff */
[----:B------:R-:W-:Y:S01]  /*0410*/  UMOV UR6, UR8 ;  /* 0x0000000800067c82 */ /* 0x000fe20008000000 */
[----:B------:R-:W-:Y:S01]  /*0420*/  IMAD.U32 R17, RZ, RZ, UR27 ;  /* 0x0000001bff117e24 */ /* 0x000fe2000f8e00ff */
[----:B------:R-:W-:-:S07]  /*0430*/  UMOV UR7, UR9 ;  /* 0x0000000900077c82 */ /* 0x000fce0008000000 */
.L_x_9231:
[----:B------:R-:W1:Y:S01]  /*0440*/  LDC R2, c[0x0][RZ] ;  /* 0x00000000ff027b82 */ /* 0x000e620000000800 */
[----:B------:R-:W-:Y:S01]  /*0450*/  ISETP.NE.U32.AND P0, PT, R17, RZ, PT ;  /* 0x000000ff1100720c */ /* 0x000fe20003f05070 */
[----:B-1----:R-:W-:-:S12]  /*0460*/  IMAD.SHL.U32 R8, R2, 0x4, RZ ;  /* 0x0000000402087824 */ /* 0x002fd800078e00ff */
[----:B------:R-:W-:Y:S05]  /*0470*/  @!P0 BRA `(.L_x_9232) ;  /* 0x00000000000c8947 */ /* 0x000fea0003800000 */
[----:B------:R-:W-:-:S07]  /*0480*/  MOV R12, 0x4a0 ;  /* 0x000004a0000c7802 */ /* 0x000fce0000000f00 */
[----:B0-----:R-:W-:Y:S05]  /*0490*/  CALL.REL.NOINC `($__internal_51_$__cuda_sm20_rem_s64) ;  /* 0x0000003800547944 */ /* 0x001fea0003c00000 */
[----:B------:R-:W-:Y:S05]  /*04a0*/  BRA `(.L_x_9233) ;  /* 0x0000000000487947 */ /* 0x000fea0003800000 */
.L_x_9232:
        /* <DEDUP_REMOVED lines=18> */
.L_x_9233:
        /* <DEDUP_REMOVED lines=15> */
.L_x_9236:
        /* <DEDUP_REMOVED lines=14> */
.L_x_9235:
[----:B------:R-:W-:Y:S05]  /*07a0*/  BSYNC B1 ;  /* 0x0000000000017941 */ /* 0x000fea0003800000 */
.L_x_9234:
        /* <DEDUP_REMOVED lines=8> */
[----:B------:R-:W-:Y:S05]  /*0830*/  CALL.REL.NOINC `($__internal_50_$__cuda_sm20_div_u64) ;  /* 0x0000003000607944 */ /* 0x000fea0003c00000 */
[----:B------:R-:W-:Y:S01]  /*0840*/  MOV R4, R6 ;  /* 0x0000000600047202 */ /* 0x000fe20000000f00 */
[----:B------:R-:W-:Y:S01]  /*0850*/  IMAD.MOV.U32 R5, RZ, RZ, R7 ;  /* 0x000000ffff057224 */ /* 0x000fe200078e0007 */
[----:B------:R-:W-:Y:S06]  /*0860*/  BRA `(.L_x_9240) ;  /* 0x00000000004c7947 */ /* 0x000fec0003800000 */
.L_x_9239:
        /* <DEDUP_REMOVED lines=19> */
.L_x_9240:
[----:B------:R-:W-:Y:S05]  /*09a0*/  BSYNC B1 ;  /* 0x0000000000017941 */ /* 0x000fea0003800000 */
.L_x_9238:
        /* <DEDUP_REMOVED lines=13> */
.L_x_9243:
        /* <DEDUP_REMOVED lines=12> */
.L_x_9242:
[----:B------:R-:W-:Y:S05]  /*0b40*/  BSYNC B1 ;  /* 0x0000000000017941 */ /* 0x000fea0003800000 */
.L_x_9241:
[----:B------:R-:W-:Y:S05]  /*0b50*/  @!P1 BRA `(.L_x_9237) ;  /* 0x0000000400ac9947 */ /* 0x000fea0003800000 */
[C---:B------:R-:W-:Y:S01]  /*0b60*/  LEA R12, P1, R19.reuse, UR6, 0x2 ;  /* 0x00000006130c7c11 */ /* 0x040fe2000f8210ff */
[----:B------:R-:W-:Y:S01]  /*0b70*/  BSSY B1, `(.L_x_9244) ;  /* 0x000001b000017945 */ /* 0x000fe20003800000 */
[----:B------:R-:W-:Y:S01]  /*0b80*/  IMAD.SHL.U32 R21, R2, 0x4, RZ ;  /* 0x0000000402157824 */ /* 0x000fe200078e00ff */
[----:B------:R-:W-:Y:S02]  /*0b90*/  SHF.R.U32.HI R23, RZ, 0x1e, R2 ;  /* 0x0000001eff177819 */ /* 0x000fe40000011602 */
[----:B------:R-:W-:-:S08]  /*0ba0*/  LEA.HI.X R13, R19, UR7, R8, 0x2, P1 ;  /* 0x00000007130d7c11 */ /* 0x000fd000088f1408 */
.L_x_9245:
        /* <DEDUP_REMOVED lines=24> */
.L_x_9244:
[----:B------:R-:W-:Y:S05]  /*0d30*/  BRA `(.L_x_9237) ;  /* 0x0000000400347947 */ /* 0x000fea0003800000 */
.L_x_9229:
        /* <DEDUP_REMOVED lines=28> */
.L_x_9246:
[----:B------:R-:W-:Y:S01]  /*0f00*/  MOV R9, RZ ;  /* 0x000000ff00097202 */ /* 0x000fe20000000f00 */
[----:B------:R-:W-:Y:S02]  /*0f10*/  IMAD.U32 R10, RZ, RZ, UR8 ;  /* 0x00000008ff0a7e24 */ /* 0x000fe4000f8e00ff */
[----:B------:R-:W-:-:S07]  /*0f20*/  IMAD.U32 R11, RZ, RZ, UR9 ;  /* 0x00000009ff0b7e24 */ /* 0x000fce000f8e00ff */
.L_x_9247:
        /* <DEDUP_REMOVED lines=28> */
.L_x_9250:
        /* <DEDUP_REMOVED lines=10> */
.L_x_9249:
[----:B------:R-:W-:Y:S05]  /*1190*/  BSYNC B1 ;  /* 0x0000000000017941 */ /* 0x000fea0003800000 */
.L_x_9248:
[----:B------:R-:W-:Y:S05]  /*11a0*/  @P2 BRA `(.L_x_9237) ;  /* 0x0000000000182947 */ /* 0x000fea0003800000 */
.L_x_9251:
[----:B------:R-:W-:-:S06]  /*11b0*/  IMAD.WIDE R4, R15, 0x4, R10 ;  /* 0x000000040f047825 */ /* 0x000fcc00078e020a */
[----:B------:R-:W2:Y:S01]  /*11c0*/  LDG.E R4, desc[UR14][R4.64] ;  /* 0x0000000e04047981 */ /* 0x000ea2000c1e1900 */
[----:B------:R-:W-:-:S05]  /*11d0*/  VIADD R15, R15, UR6 ;  /* 0x000000060f0f7c36 */ /* 0x000fca0008000000 */
[----:B------:R-:W-:Y:S01]  /*11e0*/  ISETP.GE.AND P1, PT, R15, R2, PT ;  /* 0x000000020f00720c */ /* 0x000fe20003f26270 */
[----:B--2---:R-:W-:-:S12]  /*11f0*/  FADD.FTZ R9, R4, R9 ;  /* 0x0000000904097221 */ /* 0x004fd80000010000 */
[----:B------:R-:W-:Y:S05]  /*1200*/  @!P1 BRA `(.L_x_9251) ;  /* 0xfffffffc00e89947 */ /* 0x000fea000383ffff */
.L_x_9237:
[----:B------:R-:W-:Y:S05]  /*1210*/  BSYNC B0 ;  /* 0x0000000000007941 */ /* 0x000fea0003800000 */
.L_x_9228:
        /* <DEDUP_REMOVED lines=62> */
.L_x_9252:
        /* <DEDUP_REMOVED lines=24> */
.L_x_9259:
        /* <DEDUP_REMOVED lines=25> */
.L_x_9258:
        /* <DEDUP_REMOVED lines=16> */
.L_x_9260:
[----:B------:R-:W-:-:S13]  /*1a10*/  ISETP.NE.OR P1, PT, R23, RZ, P1 ;  /* 0x000000ff1700720c */ /* 0x000fda0000f25670 */
[----:B------:R-:W-:Y:S05]  /*1a20*/  @!P1 BRA `(.L_x_9256) ;  /* 0x0000000000289947 */ /* 0x000fea0003800000 */
.L_x_9257:
        /* <DEDUP_REMOVED lines=10> */
.L_x_9256:
[----:B------:R-:W-:-:S13]  /*1ad0*/  ISETP.NE.AND P1, PT, R22, RZ, PT ;  /* 0x000000ff1600720c */ /* 0x000fda0003f25270 */
[----:B------:R-:W-:Y:S05]  /*1ae0*/  @!P1 BRA `(.L_x_9255) ;  /* 0x00000000001c9947 */ /* 0x000fea0003800000 */
[----:B------:R-:W-:-:S12]  /*1af0*/  ULEA UR5, UR5, UR6, 0x2 ;  /* 0x0000000605057291 */ /* 0x000fd8000f8e103f */
.L_x_9261:
[----:B------:R-:W2:Y:S01]  /*1b00*/  LDS R4, [UR5] ;  /* 0x00000005ff047984 */ /* 0x000ea20008000800 */
[----:B------:R-:W-:Y:S01]  /*1b10*/  VIADD R22, R22, 0xffffffff ;  /* 0xffffffff16167836 */ /* 0x000fe20000000000 */
[----:B------:R-:W-:-:S04]  /*1b20*/  UIADD3 UR5, UR5, 0x4, URZ ;  /* 0x0000000405057890 */ /* 0x000fc8000fffe03f */
[----:B------:R-:W-:Y:S01]  /*1b30*/  ISETP.NE.AND P1, PT, R22, RZ, PT ;  /* 0x000000ff1600720c */ /* 0x000fe20003f25270 */
[----:B--2---:R-:W-:-:S12]  /*1b40*/  FADD.FTZ R19, R4, R19 ;  /* 0x0000001304137221 */ /* 0x004fd80000010000 */
[----:B------:R-:W-:Y:S05]  /*1b50*/  @P1 BRA `(.L_x_9261) ;  /* 0xfffffffc00e81947 */ /* 0x000fea000383ffff */
.L_x_9255:
[----:B------:R2:W-:Y:S02]  /*1b60*/  STS [UR6], R19 ;  /* 0x00000013ff007988 */ /* 0x0005e40008000806 */
.L_x_9254:
[----:B------:R-:W-:Y:S05]  /*1b70*/  BSYNC B0 ;  /* 0x0000000000007941 */ /* 0x000fea0003800000 */
.L_x_9253:
        /* <DEDUP_REMOVED lines=55> */
.L_x_9266:
        /* <DEDUP_REMOVED lines=38> */
[----:B------:R-:W-:Y:S01]  /*2150*/  F2FP.F16.F32.PACK_AB R17, RZ, R14 ;  /* 0x0000000eff11723e */ /* 0x000fe200000000ff */
[----:B--2---:R-:W-:Y:S01]  /*2160*/  FFMA.FTZ R13, R16, -UR16, R15 ;  /* 0x80000010100d7c23 */ /* 0x004fe2000801000f */
[-C--:B------:R-:W-:Y:S02]  /*2170*/  LEA R14, P0, R20, R10.reuse, 0x1 ;  /* 0x0000000a140e7211 */ /* 0x080fe400078008ff */
[-C--:B------:R-:W-:Y:S02]  /*2180*/  LEA R12, P1, R8, R10.reuse, 0x1 ;  /* 0x0000000a080c7211 */ /* 0x080fe400078208ff */
[----:B------:R-:W-:Y:S01]  /*2190*/  LEA R16, P2, R9, R10, 0x1 ;  /* 0x0000000a09107211 */ /* 0x000fe200078408ff */
[----:B---3--:R-:W-:Y:S01]  /*21a0*/  FFMA.FTZ R22, R23, -UR16, R22 ;  /* 0x8000001017167c23 */ /* 0x008fe20008010016 */
[----:B------:R-:W-:-:S02]  /*21b0*/  F2FP.F16.F32.PACK_AB R19, RZ, R19 ;  /* 0x00000013ff13723e */ /* 0x000fc400000000ff */
[----:B------:R-:W-:Y:S02]  /*21c0*/  LEA.HI.X R15, R20, R11, RZ, 0x1, P0 ;  /* 0x0000000b140f7211 */ /* 0x000fe400000f0cff */
[----:B------:R-:W-:Y:S02]  /*21d0*/  F2FP.F16.F32.PACK_AB R18, RZ, R13 ;  /* 0x0000000dff12723e */ /* 0x000fe400000000ff */
[----:B------:R-:W-:Y:S02]  /*21e0*/  PRMT R23, R17, 0x7610, R23 ;  /* 0x0000761011177816 */ /* 0x000fe40000000017 */
[----:B------:R-:W-:Y:S02]  /*21f0*/  F2FP.F16.F32.PACK_AB R22, RZ, R22 ;  /* 0x00000016ff16723e */ /* 0x000fe400000000ff */
        /* <DEDUP_REMOVED lines=11> */
.L_x_9265:
[----:B------:R-:W-:Y:S05]  /*22b0*/  BSYNC B0 ;  /* 0x0000000000007941 */ /* 0x000fea0003800000 */
.L_x_9264:
[----:B------:R-:W-:-:S04]  /*22c0*/  ISETP.GE.U32.AND P0, PT, R26, R3, PT ;  /* 0x000000031a00720c */ /* 0x000fc80003f06070 */
[----:B------:R-:W-:-:S13]  /*22d0*/  ISETP.GE.AND.EX P0, PT, R7, R4, PT, P0 ;  /* 0x000000040700720c */ /* 0x000fda0003f06300 */
[----:B------:R-:W-:Y:S05]  /*22e0*/  @P0 EXIT ;  /* 0x000000000000094d */ /* 0x000fea0003800000 */
.L_x_9267:
        /* <DEDUP_REMOVED lines=17> */
[----:B------:R-:W-:-:S05]  /*2400*/  F2FP.F16.F32.PACK_AB R2, RZ, R2 ;  /* 0x00000002ff02723e */ /* 0x000fca00000000ff */
[----:B------:R0:W-:Y:S01]  /*2410*/  STG.E.U16 desc[UR14][R12.64], R2 ;  /* 0x000000020c007986 */ /* 0x0001e2000c10150e */
[----:B------:R-:W-:Y:S05]  /*2420*/  @!P0 BRA `(.L_x_9267) ;  /* 0xfffffffc00b08947 */ /* 0x000fea000383ffff */
[----:B------:R-:W-:Y:S05]  /*2430*/  EXIT ;  /* 0x000000000000794d */ /* 0x000fea0003800000 */
.L_x_9263:
        /* <DEDUP_REMOVED lines=23> */
.L_x_9270:
        /* <DEDUP_REMOVED lines=36> */
[----:B------:R-:W-:Y:S01]  /*27f0*/  F2FP.F16.F32.PACK_AB R12, RZ, R10 ;  /* 0x0000000aff0c723e */ /* 0x000fe200000000ff */
[----:B------:R-:W-:Y:S01]  /*2800*/  IMAD.WIDE.U32 R10, R21, 0x2, R8 ;  /* 0x00000002150a7825 */ /* 0x000fe200078e0008 */
[----:B------:R-:W-:-:S03]  /*2810*/  F2FP.F16.F32.PACK_AB R4, RZ, R4 ;  /* 0x00000004ff04723e */ /* 0x000fc600000000ff */
[----:B---3--:R-:W-:Y:S01]  /*2820*/  FFMA.FTZ R14, R23, -UR16, R14 ;  /* 0x80000010170e7c23 */ /* 0x008fe2000801000e */
[----:B------:R-:W-:Y:S01]  /*2830*/  IMAD.WIDE.U32 R6, R7, 0x2, R8 ;  /* 0x0000000207067825 */ /* 0x000fe200078e0008 */
[----:B------:R-:W-:-:S03]  /*2840*/  F2FP.F16.F32.PACK_AB R19, RZ, R19 ;  /* 0x00000013ff13723e */ /* 0x000fc600000000ff */
[--C-:B------:R-:W-:Y:S01]  /*2850*/  IMAD.WIDE.U32 R2, R3, 0x2, R8.reuse ;  /* 0x0000000203027825 */ /* 0x100fe200078e0008 */
[----:B------:R-:W-:Y:S01]  /*2860*/  F2FP.F16.F32.PACK_AB R14, RZ, R14 ;  /* 0x0000000eff0e723e */ /* 0x000fe200000000ff */
        /* <DEDUP_REMOVED lines=8> */
.L_x_9269:
[----:B------:R-:W-:Y:S05]  /*28f0*/  BSYNC B0 ;  /* 0x0000000000007941 */ /* 0x000fea0003800000 */
.L_x_9268:
[----:B------:R-:W-:-:S13]  /*2900*/  ISETP.GE.AND P0, PT, R21, UR4, PT ;  /* 0x0000000415007c0c */ /* 0x000fda000bf06270 */
[----:B------:R-:W-:Y:S05]  /*2910*/  @P0 EXIT ;  /* 0x000000000000094d */ /* 0x000fea0003800000 */
.L_x_9271:
        /* <DEDUP_REMOVED lines=16> */
[----:B------:R-:W-:-:S05]  /*2a20*/  F2FP.F16.F32.PACK_AB R8, RZ, R8 ;  /* 0x00000008ff08723e */ /* 0x000fca00000000ff */
[----:B------:R0:W-:Y:S02]  /*2a30*/  STG.E.U16 desc[UR14][R4.64], R8 ;  /* 0x0000000804007986 */ /* 0x0001e4000c10150e */
[----:B------:R-:W-:Y:S05]  /*2a40*/  @!P0 BRA `(.L_x_9271) ;  /* 0xfffffffc00b48947 */ /* 0x000fea000383ffff */
[----:B------:R-:W-:Y:S05]  /*2a50*/  EXIT ;  /* 0x000000000000794d */ /* 0x000fea0003800000 */
.L_x_9262:
        /* <DEDUP_REMOVED lines=31> */
[----:B------:R-:W-:Y:S02]  /*2c50*/  @!P0 F2FP.F16.F32.PACK_AB R2, RZ, R7 ;  /* 0x00000007ff02823e */ /* 0x000fe400000000ff */
        /* <DEDUP_REMOVED lines=11> */
.L_x_9273:
[----:B------:R-:W-:Y:S01]  /*2d10*/  ISETP.NE.U32.AND P0, PT, R0, RZ, PT ;  /* 0x000000ff0000720c */ /* 0x000fe20003f05070 */
[----:B------:R-:W-:-:S12]  /*2d20*/  IMAD.SHL.U32 R8, R20, 0x4, RZ ;  /* 0x0000000414087824 */ /* 0x000fd800078e00ff */
[----:B------:R-:W-:Y:S05]  /*2d30*/  @!P0 BRA `(.L_x_9274) ;  /* 0x00000000001c8947 */ /* 0x000fea0003800000 */
[----:B------:R-:W-:Y:S01]  /*2d40*/  MOV R15, R3 ;  /* 0x00000003000f7202 */ /* 0x000fe20000000f00 */
[----:B------:R-:W-:Y:S01]  /*2d50*/  IMAD.MOV.U32 R17, RZ, RZ, R0 ;  /* 0x000000ffff117224 */ /* 0x000fe200078e0000 */
[----:B------:R-:W-:-:S07]  /*2d60*/  MOV R12, 0x2d80 ;  /* 0x00002d80000c7802 */ /* 0x000fce0000000f00 */
[----:B0-2---:R-:W-:Y:S05]  /*2d70*/  CALL.REL.NOINC `($__internal_51_$__cuda_sm20_rem_s64) ;  /* 0x00000010001c7944 */ /* 0x005fea0003c00000 */
[----:B------:R-:W-:Y:S02]  /*2d80*/  IMAD.MOV.U32 R4, RZ, RZ, R10 ;  /* 0x000000ffff047224 */ /* 0x000fe400078e000a */
[----:B------:R-:W-:Y:S01]  /*2d90*/  IMAD.MOV.U32 R5, RZ, RZ, R11 ;  /* 0x000000ffff057224 */ /* 0x000fe200078e000b */
[----:B------:R-:W-:Y:S06]  /*2da0*/  BRA `(.L_x_9275) ;  /* 0x0000000000487947 */ /* 0x000fec0003800000 */
.L_x_9274:
        /* <DEDUP_REMOVED lines=18> */
.L_x_9275:
        /* <DEDUP_REMOVED lines=13> */
.L_x_9278:
        /* <DEDUP_REMOVED lines=25> */
[----:B------:R-:W-:Y:S02]  /*3130*/  F2FP.F16.F32.PACK_AB R8, R6, R17 ;  /* 0x000000110608723e */ /* 0x000fe400000000ff */
[----:B------:R-:W-:Y:S01]  /*3140*/  SHF.L.U64.HI R6, R21, 0x2, R14 ;  /* 0x0000000215067819 */ /* 0x000fe2000001020e */
[----:B--2---:R-:W-:-:S03]  /*3150*/  FFMA.FTZ R10, R19, -UR16, R10 ;  /* 0x80000010130a7c23 */ /* 0x004fc6000801000a */
[----:B------:R-:W-:Y:S02]  /*3160*/  ISETP.GE.AND.EX P1, PT, R6, R13, PT, P1 ;  /* 0x0000000d0600720c */ /* 0x000fe40003f26310 */
[----:B------:R-:W-:-:S05]  /*3170*/  F2FP.F16.F32.PACK_AB R9, R11, R10 ;  /* 0x0000000a0b09723e */ /* 0x000fca00000000ff */
[----:B------:R0:W-:Y:S06]  /*3180*/  STG.E.64 desc[UR14][R4.64], R8 ;  /* 0x0000000804007986 */ /* 0x0001ec000c101b0e */
[----:B------:R-:W-:Y:S05]  /*3190*/  @!P1 BRA `(.L_x_9278) ;  /* 0xfffffffc00809947 */ /* 0x000fea000383ffff */
.L_x_9277:
[----:B------:R-:W-:Y:S05]  /*31a0*/  BSYNC B0 ;  /* 0x0000000000007941 */ /* 0x000fea0003800000 */
.L_x_9276:
[----:B------:R-:W-:Y:S05]  /*31b0*/  @P0 EXIT ;  /* 0x000000000000094d */ /* 0x000fea0003800000 */
.L_x_9279:
        /* <DEDUP_REMOVED lines=12> */
[----:B------:R-:W-:Y:S02]  /*3280*/  F2FP.F16.F32.PACK_AB R5, RZ, R9 ;  /* 0x00000009ff05723e */ /* 0x000fe400000000ff */
        /* <DEDUP_REMOVED lines=8> */
.L_x_9272:
        /* <DEDUP_REMOVED lines=46> */
.L_x_9280:
        /* <DEDUP_REMOVED lines=20> */
.L_x_9283:
        /* <DEDUP_REMOVED lines=14> */
[----:B------:R-:W-:Y:S01]  /*3810*/  F2FP.F16.F32.PACK_AB R18, R4, R19 ;  /* 0x000000130412723e */ /* 0x000fe200000000ff */
[----:B------:R-:W-:-:S04]  /*3820*/  IMAD.WIDE R4, R21, 0x8, R2 ;  /* 0x0000000815047825 */ /* 0x000fc800078e0202 */
[----:B-1----:R-:W-:Y:S01]  /*3830*/  FFMA.FTZ R10, R23, -UR16, R10 ;  /* 0x80000010170a7c23 */ /* 0x002fe2000801000a */
[----:B------:R-:W-:-:S05]  /*3840*/  IMAD.IADD R21, R20, 0x1, R21 ;  /* 0x0000000114157824 */ /* 0x000fca00078e0215 */
[----:B------:R-:W-:Y:S01]  /*3850*/  SHF.L.U32 R9, R21, 0x2, RZ ;  /* 0x0000000215097819 */ /* 0x000fe200000006ff */
[----:B--2---:R-:W-:-:S03]  /*3860*/  FFMA.FTZ R11, R24, -UR16, R11 ;  /* 0x80000010180b7c23 */ /* 0x004fc6000801000b */
[----:B------:R-:W-:Y:S02]  /*3870*/  ISETP.GE.AND P0, PT, R9, R16, PT ;  /* 0x000000100900720c */ /* 0x000fe40003f06270 */
[----:B------:R-:W-:-:S05]  /*3880*/  F2FP.F16.F32.PACK_AB R19, R11, R10 ;  /* 0x0000000a0b13723e */ /* 0x000fca00000000ff */
[----:B------:R0:W-:Y:S06]  /*3890*/  STG.E.64 desc[UR14][R4.64], R18 ;  /* 0x0000001204007986 */ /* 0x0001ec000c101b0e */
[----:B------:R-:W-:Y:S05]  /*38a0*/  @!P0 BRA `(.L_x_9283) ;  /* 0xfffffffc00a08947 */ /* 0x000fea000383ffff */
.L_x_9282:
[----:B------:R-:W-:Y:S05]  /*38b0*/  BSYNC B0 ;  /* 0x0000000000007941 */ /* 0x000fea0003800000 */
.L_x_9281:
[----:B------:R-:W-:-:S13]  /*38c0*/  ISETP.GE.AND P0, PT, R17, R0, PT ;  /* 0x000000001100720c */ /* 0x000fda0003f06270 */
[----:B------:R-:W-:Y:S05]  /*38d0*/  @P0 EXIT ;  /* 0x000000000000094d */ /* 0x000fea0003800000 */
.L_x_9284:
[----:B-1----:R-:W-:-:S06]  /*38e0*/  IMAD.WIDE R6, R17, 0x4, R14 ;  /* 0x0000000411067825 */ /* 0x002fcc00078e020e */
[----:B------:R-:W3:Y:S01]  /*38f0*/  LDG.E R6, desc[UR14][R6.64] ;  /* 0x0000000e06067981 */ /* 0x000ee2000c1e1900 */
[----:B0-----:R-:W-:-:S06]  /*3900*/  IMAD.WIDE R4, R17, 0x4, R12 ;  /* 0x0000000411047825 */ /* 0x001fcc00078e020c */
[----:B------:R-:W4:Y:S01]  /*3910*/  LDG.E R5, desc[UR14][R4.64] ;  /* 0x0000000e04057981 */ /* 0x000f22000c1e1900 */
[----:B---3--:R-:W-:-:S06]  /*3920*/  FMUL.FTZ R10, R6, 1.4426950216293334961 ;  /* 0x3fb8aa3b060a7820 */ /* 0x008fcc0000410000 */
[----:B------:R-:W4:Y:S02]  /*3930*/  MUFU.EX2 R10, R10 ;  /* 0x0000000a000a7308 */ /* 0x000f240000000800 */
[----:B----4-:R-:W-:-:S05]  /*3940*/  FFMA.FTZ R8, R10, -UR16, R5 ;  /* 0x800000100a087c23 */ /* 0x010fca0008010005 */
[----:B------:R-:W-:Y:S01]  /*3950*/  F2FP.F16.F32.PACK_AB R5, RZ, R8 ;  /* 0x00000008ff05723e */ /* 0x000fe200000000ff */
[----:B------:R-:W-:-:S04]  /*3960*/  IMAD.WIDE R8, R17, 0x2, R2 ;  /* 0x0000000211087825 */ /* 0x000fc800078e0202 */
[----:B------:R-:W-:Y:S01]  /*3970*/  IMAD.IADD R17, R20, 0x1, R17 ;  /* 0x0000000114117824 */ /* 0x000fe200078e0211 */
[----:B------:R3:W-:Y:S04]  /*3980*/  STG.E.U16 desc[UR14][R8.64], R5 ;  /* 0x0000000508007986 */ /* 0x0007e8000c10150e */
[----:B------:R-:W-:-:S13]  /*3990*/  ISETP.GE.AND P0, PT, R17, R0, PT ;  /* 0x000000001100720c */ /* 0x000fda0003f06270 */
[----:B---3--:R-:W-:Y:S05]  /*39a0*/  @!P0 BRA `(.L_x_9284) ;  /* 0xfffffffc00cc8947 */ /* 0x008fea000383ffff */
[----:B------:R-:W-:Y:S05]  /*39b0*/  EXIT ;  /* 0x000000000000794d */ /* 0x000fea0003800000 */
        .weak           $__internal_50_$__cuda_sm20_div_u64
        .type           $__internal_50_$__cuda_sm20_div_u64,@function
        .size           $__internal_50_$__cuda_sm20_div_u64,($__internal_51_$__cuda_sm20_rem_s64 - $__internal_50_$__cuda_sm20_div_u64)
$__internal_50_$__cuda_sm20_div_u64:
        /* <DEDUP_REMOVED lines=66> */
[----:B------:R-:W-:Y:S06]  /*3de0*/  RET.REL.NODEC R4 `(_ZN2at6native43_GLOBAL__N__9ae7fba5_10_SoftMax_cu_9f978f6320cunn_SoftMaxBackwardILi4EN3c104HalfEffNS1_26LogSoftMaxBackwardEpilogueEEEvPT0_PKT2_SA_l) ;  /* 0xffffffc004847950 */ /* 0x000fec0003c3ffff */
        .weak           $__internal_51_$__cuda_sm20_rem_s64
        .type           $__internal_51_$__cuda_sm20_rem_s64,@function
        .size           $__internal_51_$__cuda_sm20_rem_s64,(.L_x_12142 - $__internal_51_$__cuda_sm20_rem_s64)
$__internal_51_$__cuda_sm20_rem_s64:
        /* <DEDUP_REMOVED lines=77> */
[----:B------:R-:W-:Y:S06]  /*42c0*/  RET.REL.NODEC R4 `(_ZN2at6native43_GLOBAL__N__9ae7fba5_10_SoftMax_cu_9f978f6320cunn_SoftMaxBackwardILi4EN3c104HalfEffNS1_26LogSoftMaxBackwardEpilogueEEEvPT0_PKT2_SA_l) ;  /* 0xffffffbc044c7950 */ /* 0x000fec0003c3ffff */
.L_x_9285:
        /* <DEDUP_REMOVED lines=11> */
.L_x_12142:


//--------------------- .text._ZN2at6native43_GLOBAL__N__9ae7fba5_10_SoftMax_cu_9f978f6324cunn_SoftMaxBackwardSmemILi4EN3c104HalfEffNS1_26LogSoftMaxBackwardEpilogueEEEvPT0_PKT2_SA_l --------------------------
	.section	.text._ZN2at6native43_GLOBAL__N__9ae7fba5_10_SoftMax_cu_9f978f6324cunn_SoftMaxBackwardSmemILi4EN3c104HalfEffNS1_26LogSoftMaxBackwardEpilogueEEEvPT0_PKT2_SA_l,"ax",@progbits
	.align	128
.text._ZN2at6native43_GLOBAL__N__9ae7fba5_10_SoftMax_cu_9f978f6324cunn_SoftMaxBackwardSmemILi4EN3c104HalfEffNS1_26LogSoftMaxBackwardEpilogueEEEvPT0_PKT2_SA_l:
        .type           _ZN2at6native43_GLOBAL__N__9ae7fba5_10_SoftMax_cu_9f978f6324cunn_SoftMaxBackwardSmemILi4EN3c104HalfEffNS1_26LogSoftMaxBackwardEpilogueEEEvPT0_PKT2_SA_l,@function
        .size           _ZN2at6native43_GLOBAL__N__9ae7fba5_10_SoftMax_cu_9f978f6324cunn_SoftMaxBackwardSmemILi4EN3c104HalfEffNS1_26LogSoftMaxBackwardEpilogueEEEvPT0_PKT2_SA_l,(.L_x_12145 - _ZN2at6native43_GLOBAL__N__9ae7fba5_10_SoftMax_cu_9f978f6324cunn_SoftMaxBackwardSmemILi4EN3c104HalfEffNS1_26LogSoftMaxBackwardEpilogueEEEvPT0_PKT2_SA_l)
        .other          _ZN2at6native43_GLOBAL__N__9ae7fba5_10_SoftMax_cu_9f978f6324cunn_SoftMaxBackwardSmemILi4EN3c104HalfEffNS1_26LogSoftMaxBackwardEpilogueEEEvPT0_PKT2_SA_l,@"STO_CUDA_ENTRY STV_DEFAULT"
_ZN2at6native43_GLOBAL__N__9ae7fba5_10_SoftMax_cu_9f978f6324cunn_SoftMaxBackwardSmemILi4EN3c104HalfEffNS1_26LogSoftMaxBackwardEpilogueEEEvPT0_PKT2_SA_l:
        /* <DEDUP_REMOVED lines=23> */
.L_x_9288:
        /* <DEDUP_REMOVED lines=14> */
.L_x_9287:
[----:B------:R-:W-:Y:S05]  /*0250*/  BSYNC B0 ;  /* 0x0000000000007941 */ /* 0x000fea0003800000 */
.L_x_9286:
        /* <DEDUP_REMOVED lines=44> */
.L_x_9297:
[----:B-1----:R-:W-:-:S07]  /*0520*/  FADD.FTZ R6, R10, R11 ;  /* 0x0000000b0a067221 */ /* 0x002fce0000010000 */
.L_x_9289:
        /* <DEDUP_REMOVED lines=12> */
.L_x_9291:
        /* <DEDUP_REMOVED lines=15> */
[----:B------:R-:W-:Y:S01]  /*06e0*/  F2FP.F16.F32.PACK_AB R20, R9, R4 ;  /* 0x000000040914723e */ /* 0x000fe200000000ff */
[C---:B------:R-:W-:Y:S01]  /*06f0*/  IMAD.WIDE R4, R0.reuse, 0x8, R16 ;  /* 0x0000000800047825 */ /* 0x040fe200078e0210 */
[----:B------:R-:W-:-:S03]  /*0700*/  IADD3 R0, R0, UR5, RZ ;  /* 0x0000000500007c10 */ /* 0x000fc6000fffe0ff */
[----:B0-----:R-:W-:Y:S02]  /*0710*/  FFMA.FTZ R10, -R19, R21, R10 ;  /* 0x00000015130a7223 */ /* 0x001fe4000001010a */
[----:B------:R-:W-:-:S03]  /*0720*/  IMAD.SHL.U32 R9, R0, 0x4, RZ ;  /* 0x0000000400097824 */ /* 0x000fc600078e00ff */
[----:B------:R-:W-:Y:S02]  /*0730*/  F2FP.F16.F32.PACK_AB R21, R11, R10 ;  /* 0x0000000a0b15723e */ /* 0x000fe400000000ff */
[----:B------:R-:W-:Y:S02]  /*0740*/  ISETP.GE.U32.AND P0, PT, R9, R2, PT ;  /* 0x000000020900720c */ /* 0x000fe40003f06070 */
[----:B------:R-:W-:Y:S01]  /*0750*/  SHF.R.S32.HI R6, RZ, 0x1f, R9 ;  /* 0x0000001fff067819 */ /* 0x000fe20000011409 */
[----:B------:R1:W-:Y:S03]  /*0760*/  STG.E.64 desc[UR6][R4.64], R20 ;  /* 0x0000001404007986 */ /* 0x0003e6000c101b06 */
[----:B------:R-:W-:-:S13]  /*0770*/  ISETP.GE.AND.EX P0, PT, R6, R3, PT, P0 ;  /* 0x000000030600720c */ /* 0x000fda0003f06300 */
[----:B-1----:R-:W-:Y:S05]  /*0780*/  @!P0 BRA `(.L_x_9291) ;  /* 0xfffffffc00988947 */ /* 0x002fea000383ffff */
[----:B------:R-:W-:Y:S05]  /*0790*/  EXIT ;  /* 0x000000000000794d */ /* 0x000fea0003800000 */
.L_x_9290:
[----:B------:R-:W-:Y:S01]  /*07a0*/  HFMA2.MMA R17, -RZ, RZ, 0, 9.5367431640625e-07 ;  /* 0x00000010ff117435 */ /* 0x000fe200000001ff */
[----:B------:R-:W-:Y:S01]  /*07b0*/  IMAD.MOV.U32 R21, RZ, RZ, 0x1f ;  /* 0x0000001fff157424 */ /* 0x000fe200078e00ff */
[----:B------:R-:W-:-:S09]  /*07c0*/  MOV R12, 0xffffffff ;  /* 0xffffffff000c7802 */ /* 0x000fd20000000f00 */
[----:B-1----:R-:W-:Y:S05]  /*07d0*/  WARPSYNC.COLLECTIVE R12, `(.L_x_9292) ;  /* 0x000000000c087348 */ /* 0x002fea0003c00000 */
[----:B-1----:R0:W1:Y:S02]  /*07e0*/  SHFL.DOWN P1, R11, R6, R17, R21 ;  /* 0x08000011060b7389 */ /* 0x0020640000020015 */
[----:B01----:R-:W-:Y:S01]  /*07f0*/  ENDCOLLECTIVE ;  /* 0x000000000000791b */ /* 0x003fe20003800000 */
.L_x_9292:
[----:B------:R-:W-:Y:S02]  /*0800*/  IMAD.MOV.U32 R17, RZ, RZ, 0x8 ;  /* 0x00000008ff117424 */ /* 0x000fe400078e00ff */
[----:B------:R-:W-:-:S04]  /*0810*/  IMAD.MOV.U32 R5, RZ, RZ, R11 ;  /* 0x000000ffff057224 */ /* 0x000fc800078e000b */
[----:B------:R-:W-:-:S05]  /*0820*/  FADD.FTZ R5, R6, R5 ;  /* 0x0000000506057221 */ /* 0x000fca0000010000 */
[----:B------:R-:W-:-:S07]  /*0830*/  MOV R6, R5 ;  /* 0x0000000500067202 */ /* 0x000fce0000000f00 */
[----:B------:R-:W-:Y:S05]  /*0840*/  WARPSYNC.COLLECTIVE R12, `(.L_x_9293) ;  /* 0x000000000c087348 */ /* 0x000fea0003c00000 */
[----:B------:R0:W1:Y:S02]  /*0850*/  SHFL.DOWN P1, R11, R6, R17, R21 ;  /* 0x08000011060b7389 */ /* 0x0000640000020015 */
[----:B01----:R-:W-:Y:S01]  /*0860*/  ENDCOLLECTIVE ;  /* 0x000000000000791b */ /* 0x003fe20003800000 */
.L_x_9293:
[----:B------:R-:W-:Y:S01]  /*0870*/  HFMA2.MMA R17, -RZ, RZ, 0, 2.384185791015625e-07 ;  /* 0x00000004ff117435 */ /* 0x000fe200000001ff */
[----:B------:R-:W-:-:S05]  /*0880*/  MOV R4, R11 ;  /* 0x0000000b00047202 */ /* 0x000fca0000000f00 */
[----:B------:R-:W-:-:S04]  /*0890*/  FADD.FTZ R4, R5, R4 ;  /* 0x0000000405047221 */ /* 0x000fc80000010000 */
[----:B------:R-:W-:-:S07]  /*08a0*/  IMAD.MOV.U32 R6, RZ, RZ, R4 ;  /* 0x000000ffff067224 */ /* 0x000fce00078e0004 */
[----:B------:R-:W-:Y:S05]  /*08b0*/  WARPSYNC.COLLECTIVE R12, `(.L_x_9294) ;  /* 0x000000000c087348 */ /* 0x000fea0003c00000 */
[----:B------:R0:W1:Y:S02]  /*08c0*/  SHFL.DOWN P1, R11, R6, R17, R21 ;  /* 0x08000011060b7389 */ /* 0x0000640000020015 */
[----:B01----:R-:W-:Y:S01]  /*08d0*/  ENDCOLLECTIVE ;  /* 0x000000000000791b */ /* 0x003fe20003800000 */
.L_x_9294:
[----:B------:R-:W-:Y:S01]  /*08e0*/  HFMA2.MMA R17, -RZ, RZ, 0, 1.1920928955078125e-07 ;  /* 0x00000002ff117435 */ /* 0x000fe200000001ff */
[----:B------:R-:W-:-:S04]  /*08f0*/  IMAD.MOV.U32 R7, RZ, RZ, R11 ;  /* 0x000000ffff077224 */ /* 0x000fc800078e000b */
[----:B------:R-:W-:-:S05]  /*0900*/  FADD.FTZ R7, R4, R7 ;  /* 0x0000000704077221 */ /* 0x000fca0000010000 */
[----:B------:R-:W-:-:S07]  /*0910*/  MOV R6, R7 ;  /* 0x0000000700067202 */ /* 0x000fce0000000f00 */
[----:B------:R-:W-:Y:S05]  /*0920*/  WARPSYNC.COLLECTIVE R12, `(.L_x_9295) ;  /* 0x000000000c087348 */ /* 0x000fea0003c00000 */
[----:B------:R0:W1:Y:S02]  /*0930*/  SHFL.DOWN P1, R11, R6, R17, R21 ;  /* 0x08000011060b7389 */ /* 0x0000640000020015 */
[----:B01----:R-:W-:Y:S01]  /*0940*/  ENDCOLLECTIVE ;  /* 0x000000000000791b */ /* 0x003fe20003800000 */
.L_x_9295:
[----:B------:R-:W-:Y:S01]  /*0950*/  HFMA2.MMA R17, -RZ, RZ, 0, 5.9604644775390625e-08 ;  /* 0x00000001ff117435 */ /* 0x000fe200000001ff */
[----:B------:R-:W-:-:S04]  /*0960*/  IMAD.MOV.U32 R10, RZ, RZ, R11 ;  /* 0x000000ffff0a7224 */ /* 0x000fc800078e000b */
[----:B------:R-:W-:-:S05]  /*0970*/  FADD.FTZ R10, R7, R10 ;  /* 0x0000000a070a7221 */ /* 0x000fca0000010000 */
[----:B------:R-:W-:-:S07]  /*0980*/  MOV R6, R10 ;  /* 0x0000000a00067202 */ /* 0x000fce0000000f00 */
[----:B------:R-:W-:Y:S05]  /*0990*/  WARPSYNC.COLLECTIVE R12, `(.L_x_9296) ;  /* 0x000000000c087348 */ /* 0x000fea0003c00000 */
[----:B------:R0:W1:Y:S02]  /*09a0*/  SHFL.DOWN P1, R11, R6, R17, R21 ;  /* 0x08000011060b7389 */ /* 0x0000640000020015 */
[----:B01----:R-:W-:Y:S01]  /*09b0*/  ENDCOLLECTIVE ;  /* 0x000000000000791b */ /* 0x003fe20003800000 */
.L_x_9296:
[----:B------:R-:W-:Y:S05]  /*09c0*/  BRA `(.L_x_9297) ;  /* 0xfffffff800d47947 */ /* 0x000fea000383ffff */
.L_x_9298:
        /* <DEDUP_REMOVED lines=11> */
.L_x_12145:


//--------------------- .text._ZN2at6native43_GLOBAL__N__9ae7fba5_10_SoftMax_cu_9f978f6320cunn_SoftMaxBackwardILi8EN3c104HalfEfS4_NS1_26LogSoftMaxBackwardEpilogueEEEvPT0_PKT2_SA_l --------------------------
	.section	.text._ZN2at6native43_GLOBAL__N__9ae7fba5_10_SoftMax_cu_9f978f6320cunn_SoftMaxBackwardILi8EN3c104HalfEfS4_NS1_26LogSoftMaxBackwardEpilogueEEEvPT0_PKT2_SA_l,"ax",@progbits
	.align	128
.text._ZN2at6native43_GLOBAL__N__9ae7fba5_10_SoftMax_cu_9f978f6320cunn_SoftMaxBackwardILi8EN3c104HalfEfS4_NS1_26LogSoftMaxBackwardEpilogueEEEvPT0_PKT2_SA_l:
        .type           _ZN2at6native43_GLOBAL__N__9ae7fba5_10_SoftMax_cu_9f978f6320cunn_SoftMaxBackwardILi8EN3c104HalfEfS4_NS1_26LogSoftMaxBackwardEpilogueEEEvPT0_PKT2_SA_l,@function
        .size           _ZN2at6native43_GLOBAL__N__9ae7fba5_10_SoftMax_cu_9f978f6320cunn_SoftMaxBackwardILi8EN3c104HalfEfS4_NS1_26LogSoftMaxBackwardEpilogueEEEvPT0_PKT2_SA_l,(.L_x_12146 - _ZN2at6native43_GLOBAL__N__9ae7fba5_10_SoftMax_cu_9f978f6320cunn_SoftMaxBackwardILi8EN3c104HalfEfS4_NS1_26LogSoftMaxBackwardEpilogueEEEvPT0_PKT2_SA_l)
        .other          _ZN2at6native43_GLOBAL__N__9ae7fba5_10_SoftMax_cu_9f978f6320cunn_SoftMaxBackwardILi8EN3c104HalfEfS4_NS1_26LogSoftMaxBackwardEpilogueEEEvPT0_PKT2_SA_l,@"STO_CUDA_ENTRY STV_DEFAULT"
_ZN2at6native43_GLOBAL__N__9ae7fba5_10_SoftMax_cu_9f978f6320cunn_SoftMaxBackwardILi8EN3c104HalfEfS4_NS1_26LogSoftMaxBackwardEpilogueEEEvPT0_PKT2_SA_l:
        /* <DEDUP_REMOVED lines=62> */
.L_x_9301:
[----:B------:R-:W-:Y:S01]  /*03e0*/  IMAD.U32 R3, RZ, RZ, UR24 ;  /* 0x00000018ff037e24 */ /* 0x000fe2000f8e00ff */
[----:B------:R-:W-:Y:S01]  /*03f0*/  MOV R9, UR25 ;  /* 0x0000001900097c02 */ /* 0x000fe20008000f00 */
[----:B------:R-:W-:Y:S01]  /*0400*/  IMAD.MOV.U32 R8, RZ, RZ, RZ ;  /* 0x000000ffff087224 */ /* 0x000fe200078e00ff */
[----:B------:R-:W-:Y:S01]  /*0410*/  UMOV UR8, UR6 ;  /* 0x0000000600087c82 */ /* 0x000fe20008000000 */
[----:B------:R-:W-:-:S05]  /*0420*/  UMOV UR9, UR7 ;  /* 0x0000000700097c82 */ /* 0x000fca0008000000 */
.L_x_9302:
[----:B------:R-:W-:Y:S01]  /*0430*/  ISETP.NE.U32.AND P0, PT, R9, RZ, PT ;  /* 0x000000ff0900720c */ /* 0x000fe20003f05070 */
[----:B------:R-:W-:Y:S02]  /*0440*/  ULDC UR10, c[0x0][0x0] ;  /* 0x00000000000a7ab9 */ /* 0x000fe40000000800 */
[----:B------:R-:W-:-:S10]  /*0450*/  USHF.L.U32 UR5, UR10, 0x3, URZ ;  /* 0x000000030a057899 */ /* 0x000fd4000800063f */
[----:B------:R-:W-:Y:S05]  /*0460*/  @!P0 BRA `(.L_x_9303) ;  /* 0x0000000000148947 */ /* 0x000fea0003800000 */
[----:B------:R-:W-:Y:S01]  /*0470*/  MOV R15, R3 ;  /* 0x00000003000f7202 */ /* 0x000fe20000000f00 */
[----:B------:R-:W-:Y:S01]  /*0480*/  IMAD.U32 R13, RZ, RZ, UR5 ;  /* 0x00000005ff0d7e24 */ /* 0x000fe2000f8e00ff */
[----:B------:R-:W-:-:S07]  /*0490*/  MOV R14, 0x4b0 ;  /* 0x000004b0000e7802 */ /* 0x000fce0000000f00 */
[----:B0-----:R-:W-:Y:S05]  /*04a0*/  CALL.REL.NOINC `($__internal_52_$__cuda_sm20_rem_s64) ;  /* 0x0000004000307944 */ /* 0x001fea0003c00000 */
[----:B------:R-:W-:Y:S05]  /*04b0*/  BRA `(.L_x_9304) ;  /* 0x00000000004c7947 */ /* 0x000fea0003800000 */
.L_x_9303:
        /* <DEDUP_REMOVED lines=19> */
.L_x_9304:
        /* <DEDUP_REMOVED lines=15> */
.L_x_9307:
        /* <DEDUP_REMOVED lines=26> */
.L_x_9306:
[----:B------:R-:W-:Y:S05]  /*0880*/  BSYNC B1 ;  /* 0x0000000000017941 */ /* 0x000fea0003800000 */
.L_x_9305:
[----:B------:R-:W-:Y:S05]  /*0890*/  @P1 BRA `(.L_x_9308) ;  /* 0x0000000400a01947 */ /* 0x000fea0003800000 */
[----:B------:R-:W-:Y:S01]  /*08a0*/  BSSY B1, `(.L_x_9309) ;  /* 0x000000b000017945 */ /* 0x000fe20003800000 */
.L_x_9310:
        /* <DEDUP_REMOVED lines=11> */
.L_x_9309:
[----:B------:R-:W-:Y:S05]  /*0960*/  BRA `(.L_x_9308) ;  /* 0x00000004006c7947 */ /* 0x000fea0003800000 */
.L_x_9300:
        /* <DEDUP_REMOVED lines=29> */
.L_x_9311:
[----:B------:R-:W-:Y:S01]  /*0b40*/  IMAD.MOV.U32 R8, RZ, RZ, RZ ;  /* 0x000000ffff087224 */ /* 0x000fe200078e00ff */
[----:B------:R-:W-:Y:S01]  /*0b50*/  MOV R7, UR6 ;  /* 0x0000000600077c02 */ /* 0x000fe20008000f00 */
[----:B------:R-:W-:-:S07]  /*0b60*/  IMAD.U32 R11, RZ, RZ, UR7 ;  /* 0x00000007ff0b7e24 */ /* 0x000fce000f8e00ff */
.L_x_9312:
        /* <DEDUP_REMOVED lines=22> */
[----:B------:R-:W-:Y:S02]  /*0cd0*/  IADD3 R9, -R10, R3, RZ ;  /* 0x000000030a097210 */ /* 0x000fe40007ffe1ff */
[----:B------:R-:W-:Y:S02]  /*0ce0*/  MOV R10, R7 ;  /* 0x00000007000a7202 */ /* 0x000fe40000000f00 */
[----:B------:R-:W-:Y:S01]  /*0cf0*/  ISETP.GE.AND P1, PT, R4, R9, PT ;  /* 0x000000090400720c */ /* 0x000fe20003f26270 */
[----:B------:R-:W-:-:S05]  /*0d00*/  IMAD.IADD R12, R9, 0x1, R13 ;  /* 0x00000001090c7824 */ /* 0x000fca00078e020d */
[----:B------:R-:W-:-:S07]  /*0d10*/  ISETP.GE.AND P2, PT, R12, R3, PT ;  /* 0x000000030c00720c */ /* 0x000fce0003f46270 */
[----:B------:R-:W-:Y:S06]  /*0d20*/  @P1 BRA `(.L_x_9314) ;  /* 0x0000000000581947 */ /* 0x000fec0003800000 */
.L_x_9315:
        /* <DEDUP_REMOVED lines=22> */
.L_x_9314:
[----:B------:R-:W-:Y:S05]  /*0e90*/  BSYNC B1 ;  /* 0x0000000000017941 */ /* 0x000fea0003800000 */
.L_x_9313:
[----:B------:R-:W-:Y:S05]  /*0ea0*/  @P2 BRA `(.L_x_9308) ;  /* 0x00000000001c2947 */ /* 0x000fea0003800000 */
.L_x_9316:
[----:B------:R-:W-:-:S06]  /*0eb0*/  IMAD.WIDE R4, R12, 0x2, R10 ;  /* 0x000000020c047825 */ /* 0x000fcc00078e020a */
[----:B------:R-:W2:Y:S01]  /*0ec0*/  LDG.E.U16 R4, desc[UR16][R4.64] ;  /* 0x0000001004047981 */ /* 0x000ea2000c1e1500 */
[----:B------:R-:W-:-:S04]  /*0ed0*/  IADD3 R12, R12, UR8, RZ ;  /* 0x000000080c0c7c10 */ /* 0x000fc8000fffe0ff */
[----:B------:R-:W-:Y:S01]  /*0ee0*/  ISETP.GE.AND P1, PT, R12, R3, PT ;  /* 0x000000030c00720c */ /* 0x000fe20003f26270 */
[----:B--2---:R-:W-:-:S05]  /*0ef0*/  HADD2.F32 R7, -RZ, R4.H0_H0 ;  /* 0x20000004ff077230 */ /* 0x004fca0000004100 */
[----:B------:R-:W-:-:S07]  /*0f00*/  FADD.FTZ R8, R7, R8 ;  /* 0x0000000807087221 */ /* 0x000fce0000010000 */
[----:B------:R-:W-:Y:S05]  /*0f10*/  @!P1 BRA `(.L_x_9316) ;  /* 0xfffffffc00e49947 */ /* 0x000fea000383ffff */
.L_x_9308:
[----:B------:R-:W-:Y:S05]  /*0f20*/  BSYNC B0 ;  /* 0x0000000000007941 */ /* 0x000fea0003800000 */
.L_x_9299:
        /* <DEDUP_REMOVED lines=42> */
[----:B------:R-:W-:-:S03]  /*11d0*/  MOV R4, 0xffffffff ;  /* 0xffffffff00047802 */ /* 0x000fc60000000f00 */
[----:B------:R-:W-:Y:S01]  /*11e0*/  FADD.FTZ R6, R6, R5 ;  /* 0x0000000506067221 */ /* 0x000fe20000010000 */
[----:B------:R-:W-:Y:S02]  /*11f0*/  SHF.L.U32 R4, R4, UR10, RZ ;  /* 0x0000000a04047c19 */ /* 0x000fe400080006ff */
[----:B------:R-:W-:Y:S01]  /*1200*/  LEA R5, R20, UR8, 0x2 ;  /* 0x0000000814057c11 */ /* 0x000fe2000f8e10ff */
[----:B------:R-:W-:Y:S01]  /*1210*/  FADD.FTZ R7, R7, R6 ;  /* 0x0000000607077221 */ /* 0x000fe20000010000 */
[----:B------:R-:W-:-:S03]  /*1220*/  LOP3.LUT R4, RZ, R4, RZ, 0x33, !PT ;  /* 0x00000004ff047212 */ /* 0x000fc600078e33ff */
        /* <DEDUP_REMOVED lines=14> */
.L_x_9317:
[----:B------:R-:W-:Y:S01]  /*1310*/  ISETP.NE.AND P1, PT, R3, RZ, PT ;  /* 0x000000ff0300720c */ /* 0x000fe20003f25270 */
[----:B------:R-:W-:Y:S05]  /*1320*/  WARPSYNC.ALL ;  /* 0x0000000000007948 */ /* 0x000fea0003800000 */
[----:B------:R-:W-:Y:S06]  /*1330*/  BAR.SYNC.DEFER_BLOCKING 0x0 ;  /* 0x0000000000007b1d */ /* 0x000fec0000010000 */
[----:B------:R-:W-:Y:S04]  /*1340*/  BSSY B0, `(.L_x_9318) ;  /* 0x0000056000007945 */ /* 0x000fe80003800000 */
[----:B------:R-:W-:Y:S05]  /*1350*/  @P1 BRA `(.L_x_9319) ;  /* 0x0000000400501947 */ /* 0x000fea0003800000 */
[----:B------:R-:W-:Y:S01]  /*1360*/  ISETP.NE.AND P1, PT, RZ, UR10, PT ;  /* 0x0000000aff007c0c */ /* 0x000fe2000bf25270 */
[----:B------:R-:W-:-:S12]  /*1370*/  IMAD.MOV.U32 R19, RZ, RZ, RZ ;  /* 0x000000ffff137224 */ /* 0x000fd800078e00ff */
[----:B------:R-:W-:Y:S05]  /*1380*/  @!P1 BRA `(.L_x_9320) ;  /* 0x0000000400409947 */ /* 0x000fea0003800000 */
[----:B------:R-:W-:Y:S01]  /*1390*/  UIADD3 UR5, UR10, -0x1, URZ ;  /* 0xffffffff0a057890 */ /* 0x000fe2000fffe03f */
[----:B------:R-:W-:-:S03]  /*13a0*/  HFMA2.MMA R19, -RZ, RZ, 0, 0 ;  /* 0x00000000ff137435 */ /* 0x000fc600000001ff */
        /* <DEDUP_REMOVED lines=16> */
.L_x_9324:
        /* <DEDUP_REMOVED lines=25> */
.L_x_9323:
[----:B------:R-:W-:-:S13]  /*1640*/  ISETP.GT.AND P2, PT, R20, 0x4, PT ;  /* 0x000000041400780c */ /* 0x000fda0003f44270 */
[----:B------:R-:W-:Y:S05]  /*1650*/  @!P2 BRA `(.L_x_9325) ;  /* 0x000000000038a947 */ /* 0x000fea0003800000 */
[----:B01----:R-:W0:Y:S01]  /*1660*/  LDS.128 R4, [UR9] ;  /* 0x00000009ff047984 */ /* 0x003e220008000c00 */
[----:B------:R-:W-:Y:S01]  /*1670*/  PLOP3.LUT P1, PT, PT, PT, PT, 0x8, 0x0 ;  /* 0x000000000000781c */ /* 0x000fe20003f2e170 */
[----:B------:R-:W-:Y:S01]  /*1680*/  UIADD3 UR5, UR5, 0x8, URZ ;  /* 0x0000000805057890 */ /* 0x000fe2000fffe03f */
[----:B------:R-:W-:Y:S01]  /*1690*/  IADD3 R20, R20, -0x8, RZ ;  /* 0xfffffff814147810 */ /* 0x000fe20007ffe0ff */
        /* <DEDUP_REMOVED lines=10> */
.L_x_9325:
[----:B------:R-:W-:-:S13]  /*1740*/  ISETP.NE.OR P1, PT, R20, RZ, P1 ;  /* 0x000000ff1400720c */ /* 0x000fda0000f25670 */
[----:B------:R-:W-:Y:S05]  /*1750*/  @!P1 BRA `(.L_x_9321) ;  /* 0x0000000000289947 */ /* 0x000fea0003800000 */
.L_x_9322:
[----:B01----:R-:W0:Y:S01]  /*1760*/  LDS.128 R4, [UR9] ;  /* 0x00000009ff047984 */ /* 0x003e220008000c00 */
        /* <DEDUP_REMOVED lines=9> */
.L_x_9321:
[----:B------:R-:W-:-:S13]  /*1800*/  ISETP.NE.AND P1, PT, R21, RZ, PT ;  /* 0x000000ff1500720c */ /* 0x000fda0003f25270 */
[----:B------:R-:W-:Y:S05]  /*1810*/  @!P1 BRA `(.L_x_9320) ;  /* 0x00000000001c9947 */ /* 0x000fea0003800000 */
[----:B------:R-:W-:-:S12]  /*1820*/  ULEA UR5, UR5, UR8, 0x2 ;  /* 0x0000000805057291 */ /* 0x000fd8000f8e103f */
.L_x_9326:
[----:B------:R-:W2:Y:S01]  /*1830*/  LDS R4, [UR5] ;  /* 0x00000005ff047984 */ /* 0x000ea20008000800 */
[----:B------:R-:W-:Y:S01]  /*1840*/  IADD3 R21, R21, -0x1, RZ ;  /* 0xffffffff15157810 */ /* 0x000fe20007ffe0ff */
[----:B------:R-:W-:-:S03]  /*1850*/  UIADD3 UR5, UR5, 0x4, URZ ;  /* 0x0000000405057890 */ /* 0x000fc6000fffe03f */
[----:B------:R-:W-:Y:S01]  /*1860*/  ISETP.NE.AND P1, PT, R21, RZ, PT ;  /* 0x000000ff1500720c */ /* 0x000fe20003f25270 */
[----:B--2---:R-:W-:-:S12]  /*1870*/  FADD.FTZ R19, R4, R19 ;  /* 0x0000001304137221 */ /* 0x004fd80000010000 */
[----:B------:R-:W-:Y:S05]  /*1880*/  @P1 BRA `(.L_x_9326) ;  /* 0xfffffffc00e81947 */ /* 0x000fea000383ffff */
.L_x_9320:
[----:B------:R2:W-:Y:S02]  /*1890*/  STS [UR8], R19 ;  /* 0x00000013ff007988 */ /* 0x0005e40008000808 */
.L_x_9319:
[----:B------:R-:W-:Y:S05]  /*18a0*/  BSYNC B0 ;  /* 0x0000000000007941 */ /* 0x000fea0003800000 */
.L_x_9318:
        /* <DEDUP_REMOVED lines=24> */
[----:B------:R-:W-:Y:S01]  /*1a30*/  MOV R21, R3 ;  /* 0x0000000300157202 */ /* 0x000fe20000000f00 */
        /* <DEDUP_REMOVED lines=24> */
[----:B------:R-:W-:-:S12]  /*1bc0*/  IMAD.MOV.U32 R0, RZ, RZ, RZ ;  /* 0x000000ffff007224 */ /* 0x000fd800078e00ff */
[----:B------:R-:W-:Y:S05]  /*1bd0*/  @!P0 BRA `(.L_x_9330) ;  /* 0x0000000800688947 */ /* 0x000fea0003800000 */
[----:B------:R-:W-:Y:S02]  /*1be0*/  UIMAD UR13, UR21, 0x5, URZ ;  /* 0x00000005150d78a4 */ /* 0x000fe4000f8e023f */
[----:B------:R-:W-:Y:S02]  /*1bf0*/  UIMAD UR15, UR21, 0x6, URZ ;  /* 0x00000006150f78a4 */ /* 0x000fe4000f8e023f */
[----:B------:R-:W-:Y:S02]  /*1c00*/  USHF.L.U32 UR12, UR21, 0x2, URZ ;  /* 0x00000002150c7899 */ /* 0x000fe4000800063f */
[----:B------:R-:W-:Y:S01]  /*1c10*/  UIMAD UR18, UR21, 0x7, URZ ;  /* 0x00000007151278a4 */ /* 0x000fe2000f8e023f */
[----:B------:R-:W-:Y:S01]  /*1c20*/  MOV R6, UR13 ;  /* 0x0000000d00067c02 */ /* 0x000fe20008000f00 */
[----:B------:R-:W-:Y:S02]  /*1c30*/  IMAD.U32 R8, RZ, RZ, UR15 ;  /* 0x0000000fff087e24 */ /* 0x000fe4000f8e00ff */
[----:B------:R-:W-:-:S02]  /*1c40*/  MOV R4, UR12 ;  /* 0x0000000c00047c02 */ /* 0x000fc40008000f00 */
[----:B------:R-:W-:Y:S01]  /*1c50*/  MOV R2, UR18 ;  /* 0x0000001200027c02 */ /* 0x000fe20008000f00 */
[----:B------:R-:W-:Y:S01]  /*1c60*/  IMAD.SHL.U32 R5, R6, 0x2, RZ ;  /* 0x0000000206057824 */ /* 0x000fe200078e00ff */
[----:B------:R-:W-:Y:S02]  /*1c70*/  SHF.L.U32 R3, R4, 0x1, RZ ;  /* 0x0000000104037819 */ /* 0x000fe400000006ff */
[----:B------:R-:W-:Y:S02]  /*1c80*/  SHF.L.U32 R7, R8, 0x1, RZ ;  /* 0x0000000108077819 */ /* 0x000fe400000006ff */
[----:B------:R-:W-:Y:S02]  /*1c90*/  SHF.L.U32 R9, R2, 0x1, RZ ;  /* 0x0000000102097819 */ /* 0x000fe400000006ff */
[----:B------:R-:W-:Y:S02]  /*1ca0*/  SHF.R.U32.HI R4, RZ, 0x1f, R4 ;  /* 0x0000001fff047819 */ /* 0x000fe40000011604 */
[----:B------:R-:W-:-:S02]  /*1cb0*/  SHF.R.U32.HI R6, RZ, 0x1f, R6 ;  /* 0x0000001fff067819 */ /* 0x000fc40000011606 */
[----:B------:R-:W-:Y:S02]  /*1cc0*/  SHF.R.U32.HI R8, RZ, 0x1f, R8 ;  /* 0x0000001fff087819 */ /* 0x000fe40000011608 */
[----:B------:R-:W-:-:S07]  /*1cd0*/  SHF.R.U32.HI R2, RZ, 0x1f, R2 ;  /* 0x0000001fff027819 */ /* 0x000fce0000011602 */
.L_x_9331:
[C---:B------:R-:W-:Y:S01]  /*1ce0*/  IMAD.SHL.U32 R27, R21.reuse, 0x2, RZ ;  /* 0x00000002151b7824 */ /* 0x040fe200078e00ff */
[----:B------:R-:W-:-:S04]  /*1cf0*/  SHF.L.U64.HI R28, R21, 0x1, R0 ;  /* 0x00000001151c7819 */ /* 0x000fc80000010200 */
        /* <DEDUP_REMOVED lines=22> */
[----:B------:R1:W5:Y:S01]  /*1e60*/  LDG.E.U16 R25, desc[UR16][R22.64] ;  /* 0x0000001016197981 */ /* 0x000362000c1e1500 */
[----:B0-----:R-:W-:-:S03]  /*1e70*/  IADD3 R16, P0, R3, R10, RZ ;  /* 0x0000000a03107210 */ /* 0x001fc60007f1e0ff */
[----:B------:R-:W5:Y:S01]  /*1e80*/  LDG.E.U16 R14, desc[UR16][R14.64] ;  /* 0x000000100e0e7981 */ /* 0x000f62000c1e1500 */
[-C--:B--2---:R-:W-:Y:S02]  /*1e90*/  IADD3.X R19, R6, R11.reuse, RZ, P1, !PT ;  /* 0x0000000b06137210 */ /* 0x084fe40000ffe4ff */
[----:B------:R-:W-:Y:S02]  /*1ea0*/  IADD3.X R17, R4, R11, RZ, P0, !PT ;  /* 0x0000000b04117210 */ /* 0x000fe400007fe4ff */
[-C--:B-1----:R-:W-:Y:S01]  /*1eb0*/  IADD3 R22, P0, R7, R10.reuse, RZ ;  /* 0x0000000a07167210 */ /* 0x082fe20007f1e0ff */
[----:B------:R-:W2:Y:S01]  /*1ec0*/  LDG.E.U16 R18, desc[UR16][R18.64] ;  /* 0x0000001012127981 */ /* 0x000ea2000c1e1500 */
[----:B------:R-:W-:-:S03]  /*1ed0*/  IADD3 R10, P1, R9, R10, RZ ;  /* 0x0000000a090a7210 */ /* 0x000fc60007f3e0ff */
[----:B------:R-:W-:Y:S01]  /*1ee0*/  IMAD.X R23, R8, 0x1, R11, P0 ;  /* 0x0000000108177824 */ /* 0x000fe200000e060b */
[----:B------:R-:W-:Y:S01]  /*1ef0*/  IADD3.X R11, R2, R11, RZ, P1, !PT ;  /* 0x0000000b020b7210 */ /* 0x000fe20000ffe4ff */
[----:B------:R-:W2:Y:S04]  /*1f00*/  LDG.E.U16 R16, desc[UR16][R16.64] ;  /* 0x0000001010107981 */ /* 0x000ea8000c1e1500 */
[----:B------:R0:W2:Y:S04]  /*1f10*/  LDG.E.U16 R15, desc[UR16][R10.64] ;  /* 0x000000100a0f7981 */ /* 0x0000a8000c1e1500 */
[----:B------:R1:W2:Y:S01]  /*1f20*/  LDG.E.U16 R29, desc[UR16][R22.64] ;  /* 0x00000010161d7981 */ /* 0x0002a2000c1e1500 */
[----:B0-----:R-:W-:-:S04]  /*1f30*/  IADD3 R10, P0, R12, UR15, RZ ;  /* 0x0000000f0c0a7c10 */ /* 0x001fc8000ff1e0ff */
[----:B------:R-:W-:-:S05]  /*1f40*/  IADD3.X R11, R13, UR18, RZ, P0, !PT ;  /* 0x000000120d0b7c10 */ /* 0x000fca00087fe4ff */
[----:B------:R0:W2:Y:S01]  /*1f50*/  LDG.E.U16 R19, desc[UR16][R10.64] ;  /* 0x000000100a137981 */ /* 0x0000a2000c1e1500 */
[----:B-1----:R-:W-:-:S04]  /*1f60*/  IADD3 R22, P0, R12, UR19, RZ ;  /* 0x000000130c167c10 */ /* 0x002fc8000ff1e0ff */
[----:B------:R-:W-:-:S05]  /*1f70*/  IADD3.X R23, R13, UR13, RZ, P0, !PT ;  /* 0x0000000d0d177c10 */ /* 0x000fca00087fe4ff */
[----:B------:R-:W2:Y:S01]  /*1f80*/  LDG.E.U16 R22, desc[UR16][R22.64] ;  /* 0x0000001016167981 */ /* 0x000ea2000c1e1500 */
[----:B0-----:R-:W-:-:S04]  /*1f90*/  IADD3 R10, P0, R12, UR20, RZ ;  /* 0x000000140c0a7c10 */ /* 0x001fc8000ff1e0ff */
[----:B------:R-:W-:Y:S01]  /*1fa0*/  IADD3.X R11, R13, UR12, RZ, P0, !PT ;  /* 0x0000000c0d0b7c10 */ /* 0x000fe200087fe4ff */
[----:B---3--:R-:W-:-:S05]  /*1fb0*/  HADD2.F32 R24, -RZ, R24.H0_H0 ;  /* 0x20000018ff187230 */ /* 0x008fca0000004100 */
[----:B------:R-:W-:-:S04]  /*1fc0*/  FMUL.FTZ R24, R24, 1.4426950216293334961 ;  /* 0x3fb8aa3b18187820 */ /* 0x000fc80000410000 */
[----:B------:R-:W0:Y:S01]  /*1fd0*/  MUFU.EX2 R17, R24 ;  /* 0x0000001800117308 */ /* 0x000e220000000800 */
[----:B----4-:R-:W-:-:S05]  /*1fe0*/  HADD2.F32 R26, -RZ, R26.H0_H0 ;  /* 0x2000001aff1a7230 */ /* 0x010fca0000004100 */
[----:B0-----:R-:W-:Y:S02]  /*1ff0*/  FFMA.FTZ R17, R17, -UR14, R26 ;  /* 0x8000000e11117c23 */ /* 0x001fe4000801001a */
[----:B------:R0:W3:Y:S01]  /*2000*/  LDG.E.U16 R26, desc[UR16][R10.64] ;  /* 0x000000100a1a7981 */ /* 0x0000e2000c1e1500 */
[----:B-----5:R-:W-:-:S05]  /*2010*/  HADD2.F32 R20, -RZ, R20.H0_H0 ;  /* 0x20000014ff147230 */ /* 0x020fca0000004100 */
[----:B------:R-:W-:Y:S01]  /*2020*/  FMUL.FTZ R20, R20, 1.4426950216293334961 ;  /* 0x3fb8aa3b14147820 */ /* 0x000fe20000410000 */
[----:B------:R-:W-:-:S05]  /*2030*/  HADD2.F32 R25, -RZ, R25.H0_H0 ;  /* 0x20000019ff197230 */ /* 0x000fca0000004100 */
[----:B------:R-:W1:Y:S01]  /*2040*/  MUFU.EX2 R20, R20 ;  /* 0x0000001400147308 */ /* 0x000e620000000800 */
[----:B0-----:R-:W-:Y:S01]  /*2050*/  FMUL.FTZ R10, R25, 1.4426950216293334961 ;  /* 0x3fb8aa3b190a7820 */ /* 0x001fe20000410000 */
[----:B------:R-:W-:Y:S01]  /*2060*/  HADD2.F32 R25, -RZ, R14.H0_H0 ;  /* 0x2000000eff197230 */ /* 0x000fe20000004100 */
[----:B------:R-:W-:Y:S01]  /*2070*/  IADD3 R24, P0, R3, R12, RZ ;  /* 0x0000000c03187210 */ /* 0x000fe20007f1e0ff */
[----:B--2---:R-:W-:-:S04]  /*2080*/  HADD2.F32 R23, -RZ, R19.H0_H0 ;  /* 0x20000013ff177230 */ /* 0x004fc80000004100 */
[----:B------:R-:W0:Y:S01]  /*2090*/  MUFU.EX2 R19, R10 ;  /* 0x0000000a00137308 */ /* 0x000e220000000800 */
[----:B-1----:R-:W-:Y:S01]  /*20a0*/  FFMA.FTZ R14, R20, -UR14, R23 ;  /* 0x8000000e140e7c23 */ /* 0x002fe20008010017 */
[----:B------:R-:W-:Y:S01]  /*20b0*/  FMUL.FTZ R20, R25, 1.4426950216293334961 ;  /* 0x3fb8aa3b19147820 */ /* 0x000fe20000410000 */
[----:B------:R-:W-:-:S05]  /*20c0*/  HADD2.F32 R22, -RZ, R22.H0_H0 ;  /* 0x20000016ff167230 */ /* 0x000fca0000004100 */
[----:B------:R-:W1:Y:S01]  /*20d0*/  MUFU.EX2 R20, R20 ;  /* 0x0000001400147308 */ /* 0x000e620000000800 */
[----:B------:R-:W-:-:S05]  /*20e0*/  IADD3.X R25, R4, R13, RZ, P0, !PT ;  /* 0x0000000d04197210 */ /* 0x000fca00007fe4ff */
[----:B------:R2:W4:Y:S01]  /*20f0*/  LDG.E.U16 R24, desc[UR16][R24.64] ;  /* 0x0000001018187981 */ /* 0x000522000c1e1500 */
[----:B0-----:R-:W-:Y:S01]  /*2100*/  FFMA.FTZ R19, R19, -UR14, R22 ;  /* 0x8000000e13137c23 */ /* 0x001fe20008010016 */
[----:B------:R-:W-:-:S05]  /*2110*/  IADD3 R22, P0, R5, R12, RZ ;  /* 0x0000000c05167210 */ /* 0x000fca0007f1e0ff */
[----:B------:R-:W-:Y:S01]  /*2120*/  IMAD.X R23, R6, 0x1, R13, P0 ;  /* 0x0000000106177824 */ /* 0x000fe200000e060d */
[----:B------:R-:W-:-:S04]  /*2130*/  IADD3 R10, P0, R7, R12, RZ ;  /* 0x0000000c070a7210 */ /* 0x000fc80007f1e0ff */
[----:B------:R0:W5:Y:S01]  /*2140*/  LDG.E.U16 R22, desc[UR16][R22.64] ;  /* 0x0000001016167981 */ /* 0x000162000c1e1500 */
[----:B---3--:R-:W-:-:S05]  /*2150*/  HADD2.F32 R11, -RZ, R26.H0_H0 ;  /* 0x2000001aff0b7230 */ /* 0x008fca0000004100 */
[----:B-1----:R-:W-:Y:S01]  /*2160*/  FFMA.FTZ R20, R20, -UR14, R11 ;  /* 0x8000000e14147c23 */ /* 0x002fe2000801000b */
[----:B------:R-:W-:Y:S02]  /*2170*/  IADD3.X R11, R8, R13, RZ, P0, !PT ;  /* 0x0000000d080b7210 */ /* 0x000fe400007fe4ff */
[----:B------:R-:W-:-:S04]  /*2180*/  IADD3 R12, P0, R9, R12, RZ ;  /* 0x0000000c090c7210 */ /* 0x000fc80007f1e0ff */
[----:B------:R1:W3:Y:S01]  /*2190*/  LDG.E.U16 R11, desc[UR16][R10.64] ;  /* 0x000000100a0b7981 */ /* 0x0002e2000c1e1500 */
[----:B------:R-:W-:-:S06]  /*21a0*/  IADD3.X R13, R2, R13, RZ, P0, !PT ;  /* 0x0000000d020d7210 */ /* 0x000fcc00007fe4ff */
[----:B------:R3:W3:Y:S01]  /*21b0*/  LDG.E.U16 R13, desc[UR16][R12.64] ;  /* 0x000000100c0d7981 */ /* 0x0006e2000c1e1500 */
[----:B------:R-:W-:Y:S02]  /*21c0*/  HADD2.F32 R16, -RZ, R16.H0_H0 ;  /* 0x20000010ff107230 */ /* 0x000fe40000004100 */
[----:B------:R-:W-:-:S03]  /*21d0*/  HADD2.F32 R29, -RZ, R29.H0_H0 ;  /* 0x2000001dff1d7230 */ /* 0x000fc60000004100 */
[----:B--2---:R-:W-:Y:S01]  /*21e0*/  FMUL.FTZ R25, R16, 1.4426950216293334961 ;  /* 0x3fb8aa3b10197820 */ /* 0x004fe20000410000 */
[----:B------:R-:W-:-:S05]  /*21f0*/  HADD2.F32 R16, -RZ, R18.H0_H0 ;  /* 0x20000012ff107230 */ /* 0x000fca0000004100 */
[----:B0-----:R-:W-:Y:S01]  /*2200*/  FMUL.FTZ R23, R16, 1.4426950216293334961 ;  /* 0x3fb8aa3b10177820 */ /* 0x001fe20000410000 */
[----:B------:R-:W-:Y:S01]  /*2210*/  FMUL.FTZ R16, R29, 1.4426950216293334961 ;  /* 0x3fb8aa3b1d107820 */ /* 0x000fe20000410000 */
[----:B------:R-:W0:Y:S01]  /*2220*/  MUFU.EX2 R18, R25 ;  /* 0x0000001900127308 */ /* 0x000e220000000800 */
[----:B------:R-:W-:-:S07]  /*2230*/  HADD2.F32 R15, -RZ, R15.H0_H0 ;  /* 0x2000000fff0f7230 */ /* 0x000fce0000004100 */
[----:B------:R-:W2:Y:S01]  /*2240*/  MUFU.EX2 R16, R16 ;  /* 0x0000001000107308 */ /* 0x000ea20000000800 */
[----:B------:R-:W-:-:S07]  /*2250*/  FMUL.FTZ R26, R15, 1.4426950216293334961 ;  /* 0x3fb8aa3b0f1a7820 */ /* 0x000fce0000410000 */
[----:B------:R-:W2:Y:S01]  /*2260*/  MUFU.EX2 R23, R23 ;  /* 0x0000001700177308 */ /* 0x000ea20000000800 */
[----:B-1----:R-:W-:Y:S02]  /*2270*/  IADD3 R10, P0, R27, UR9, RZ ;  /* 0x000000091b0a7c10 */ /* 0x002fe4000ff1e0ff */
[----:B------:R-:W-:-:S05]  /*2280*/  F2FP.F16.F32.PACK_AB R17, RZ, R17 ;  /* 0x00000011ff11723e */ /* 0x000fca00000000ff */
[----:B------:R-:W1:Y:S01]  /*2290*/  MUFU.EX2 R25, R26 ;  /* 0x0000001a00197308 */ /* 0x000e620000000800 */
[----:B----4-:R-:W-:-:S05]  /*22a0*/  HADD2.F32 R15, -RZ, R24.H0_H0 ;  /* 0x20000018ff0f7230 */ /* 0x010fca0000004100 */
[----:B0-----:R-:W-:Y:S01]  /*22b0*/  FFMA.FTZ R18, R18, -UR14, R15 ;  /* 0x8000000e12127c23 */ /* 0x001fe2000801000f */
[----:B------:R-:W-:Y:S01]  /*22c0*/  F2FP.F16.F32.PACK_AB R15, RZ, R14 ;  /* 0x0000000eff0f723e */ /* 0x000fe200000000ff */
[----:B-----5:R-:W-:Y:S01]  /*22d0*/  HADD2.F32 R22, -RZ, R22.H0_H0 ;  /* 0x20000016ff167230 */ /* 0x020fe20000004100 */
[----:B------:R-:W-:Y:S02]  /*22e0*/  IADD3 R14, P1, R10, UR19, RZ ;  /* 0x000000130a0e7c10 */ /* 0x000fe4000ff3e0ff */
[----:B------:R-:W-:Y:S02]  /*22f0*/  F2FP.F16.F32.PACK_AB R19, RZ, R19 ;  /* 0x00000013ff13723e */ /* 0x000fe400000000ff */
[----:B------:R-:W-:Y:S01]  /*2300*/  F2FP.F16.F32.PACK_AB R20, RZ, R20 ;  /* 0x00000014ff14723e */ /* 0x000fe200000000ff */
[----:B---3--:R-:W-:Y:S01]  /*2310*/  HADD2.F32 R27, -RZ, R11.H0_H0 ;  /* 0x2000000bff1b7230 */ /* 0x008fe20000004100 */
[----:B------:R-:W-:Y:S02]  /*2320*/  IADD3.X R11, R28, UR10, RZ, P0, !PT ;  /* 0x0000000a1c0b7c10 */ /* 0x000fe400087fe4ff */
[----:B------:R-:W-:-:S02]  /*2330*/  IADD3 R12, P0, R10, UR15, RZ ;  /* 0x0000000f0a0c7c10 */ /* 0x000fc4000ff1e0ff */
[----:B------:R-:W-:Y:S01]  /*2340*/  PRMT R28, R17, 0x7610, R28 ;  /* 0x00007610111c7816 */ /* 0x000fe2000000001c */
[----:B--2---:R-:W-:Y:S01]  /*2350*/  FFMA.FTZ R24, R16, -UR14, R27 ;  /* 0x8000000e10187c23 */ /* 0x004fe2000801001b */
[----:B------:R-:W-:Y:S01]  /*2360*/  FFMA.FTZ R17, R23, -UR14, R22 ;  /* 0x8000000e17117c23 */ /* 0x000fe20008010016 */
[----:B------:R-:W-:Y:S01]  /*2370*/  HADD2.F32 R16, -RZ, R13.H0_H0 ;  /* 0x2000000dff107230 */ /* 0x000fe20000004100 */
        /* <DEDUP_REMOVED lines=9> */
[----:B0-----:R-:W-:Y:S02]  /*2410*/  F2FP.F16.F32.PACK_AB R13, RZ, R18 ;  /* 0x00000012ff0d723e */ /* 0x001fe400000000ff */
[-C--:B------:R-:W-:Y:S02]  /*2420*/  IADD3 R18, P1, R3, R10.reuse, RZ ;  /* 0x0000000a03127210 */ /* 0x080fe40007f3e0ff */
[----:B-1----:R-:W-:Y:S02]  /*2430*/  F2FP.F16.F32.PACK_AB R15, RZ, R17 ;  /* 0x00000011ff0f723e */ /* 0x002fe400000000ff */
[----:B------:R-:W-:Y:S01]  /*2440*/  IADD3.X R17, R11, UR12, RZ, P0, !PT ;  /* 0x0000000c0b117c10 */ /* 0x000fe200087fe4ff */
[----:B------:R-:W-:Y:S01]  /*2450*/  IMAD.X R19, R4, 0x1, R11, P1 ;  /* 0x0000000104137824 */ /* 0x000fe200008e060b */
[-C--:B------:R-:W-:Y:S01]  /*2460*/  IADD3 R12, P0, R7, R10.reuse, RZ ;  /* 0x0000000a070c7210 */ /* 0x080fe20007f1e0ff */
[----:B------:R-:W-:Y:S01]  /*2470*/  USHF.L.U32 UR12, UR21, 0x3, URZ ;  /* 0x00000003150c7899 */ /* 0x000fe2000800063f */
[----:B------:R-:W-:Y:S01]  /*2480*/  IADD3 R10, P1, R9, R10, RZ ;  /* 0x0000000a090a7210 */ /* 0x000fe20007f3e0ff */
[----:B------:R-:W-:Y:S01]  /*2490*/  STG.E.U16 desc[UR16][R16.64], R20 ;  /* 0x0000001410007986 */ /* 0x000fe2000c101510 */
[----:B------:R-:W-:-:S02]  /*24a0*/  IADD3.X R23, R6, R11, RZ, P2, !PT ;  /* 0x0000000b06177210 */ /* 0x000fc400017fe4ff */
[----:B------:R-:W-:Y:S01]  /*24b0*/  F2FP.F16.F32.PACK_AB R24, RZ, R24 ;  /* 0x00000018ff18723e */ /* 0x000fe200000000ff */
[----:B------:R0:W-:Y:S01]  /*24c0*/  STG.E.U16 desc[UR16][R18.64], R13 ;  /* 0x0000000d12007986 */ /* 0x0001e2000c101510 */
[----:B------:R-:W-:-:S03]  /*24d0*/  F2FP.F16.F32.PACK_AB R25, RZ, R25 ;  /* 0x00000019ff19723e */ /* 0x000fc600000000ff */
[----:B------:R1:W-:Y:S01]  /*24e0*/  STG.E.U16 desc[UR16][R22.64], R15 ;  /* 0x0000000f16007986 */ /* 0x0003e2000c101510 */
[----:B0-----:R-:W-:Y:S01]  /*24f0*/  IADD3.X R13, R8, R11, RZ, P0, !PT ;  /* 0x0000000b080d7210 */ /* 0x001fe200007fe4ff */
[----:B------:R-:W-:Y:S01]  /*2500*/  IMAD.X R11, R2, 0x1, R11, P1 ;  /* 0x00000001020b7824 */ /* 0x000fe200008e060b */
[----:B------:R-:W-:-:S03]  /*2510*/  IADD3 R21, P0, R21, UR12, RZ ;  /* 0x0000000c15157c10 */ /* 0x000fc6000ff1e0ff */
[----:B------:R1:W-:Y:S01]  /*2520*/  STG.E.U16 desc[UR16][R12.64], R24 ;  /* 0x000000180c007986 */ /* 0x0003e2000c101510 */
[----:B------:R-:W-:Y:S02]  /*2530*/  IADD3.X R0, RZ, R0, RZ, P0, !PT ;  /* 0x00000000ff007210 */ /* 0x000fe400007fe4ff */
[----:B------:R-:W-:Y:S01]  /*2540*/  ISETP.GE.U32.AND P0, PT, R21, UR4, PT ;  /* 0x0000000415007c0c */ /* 0x000fe2000bf06070 */
[----:B------:R1:W-:Y:S03]  /*2550*/  STG.E.U16 desc[UR16][R10.64], R25 ;  /* 0x000000190a007986 */ /* 0x0003e6000c101510 */
[----:B------:R-:W-:-:S13]  /*2560*/  ISETP.GE.AND.EX P0, PT, R0, UR5, PT, P0 ;  /* 0x0000000500007c0c */ /* 0x000fda000bf06300 */
[----:B-1----:R-:W-:Y:S05]  /*2570*/  @!P0 BRA `(.L_x_9331) ;  /* 0xfffffff400d88947 */ /* 0x002fea000383ffff */
.L_x_9330:
[----:B------:R-:W-:Y:S05]  /*2580*/  BSYNC B0 ;  /* 0x0000000000007941 */ /* 0x000fea0003800000 */
.L_x_9329:
[----:B------:R-:W-:-:S04]  /*2590*/  ISETP.GE.U32.AND P0, PT, R21, UR22, PT ;  /* 0x0000001615007c0c */ /* 0x000fc8000bf06070 */
[----:B------:R-:W-:-:S13]  /*25a0*/  ISETP.GE.AND.EX P0, PT, R0, UR23, PT, P0 ;  /* 0x0000001700007c0c */ /* 0x000fda000bf06300 */
[----:B------:R-:W-:Y:S05]  /*25b0*/  @P0 EXIT ;  /* 0x000000000000094d */ /* 0x000fea0003800000 */
[----:B------:R-:W-:Y:S01]  /*25c0*/  BSSY B0, `(.L_x_9332) ;  /* 0x0000017000007945 */ /* 0x000fe20003800000 */
.L_x_9333:
        /* <DEDUP_REMOVED lines=8> */
[----:B---3--:R-:W-:-:S05]  /*2650*/  HADD2.F32 R6, -RZ, R4.H0_H0 ;  /* 0x20000004ff067230 */ /* 0x008fca0000004100 */
[----:B------:R-:W-:Y:S01]  /*2660*/  FMUL.FTZ R8, R6, 1.4426950216293334961 ;  /* 0x3fb8aa3b06087820 */ /* 0x000fe20000410000 */
[----:B------:R-:W-:Y:S01]  /*2670*/  IADD3 R6, P0, R9, UR9, RZ ;  /* 0x0000000909067c10 */ /* 0x000fe2000ff1e0ff */
[----:B----4-:R-:W-:-:S04]  /*2680*/  HADD2.F32 R7, -RZ, R2.H0_H0 ;  /* 0x20000002ff077230 */ /* 0x010fc80000004100 */
[----:B------:R-:W0:Y:S02]  /*2690*/  MUFU.EX2 R8, R8 ;  /* 0x0000000800087308 */ /* 0x000e240000000800 */
[----:B0-----:R-:W-:-:S05]  /*26a0*/  FFMA.FTZ R7, R8, -UR14, R7 ;  /* 0x8000000e08077c23 */ /* 0x001fca0008010007 */
[----:B------:R-:W-:Y:S02]  /*26b0*/  F2FP.F16.F32.PACK_AB R3, RZ, R7 ;  /* 0x00000007ff03723e */ /* 0x000fe400000000ff */
        /* <DEDUP_REMOVED lines=8> */
.L_x_9332:
[----:B------:R-:W-:Y:S05]  /*2740*/  EXIT ;  /* 0x000000000000794d */ /* 0x000fea0003800000 */
.L_x_9328:
[----:B------:R-:W-:Y:S01]  /*2750*/  USHF.L.U32 UR13, UR21, 0x3, URZ ;  /* 0x00000003150d7899 */ /* 0x000fe2000800063f */
[----:B------:R-:W-:Y:S01]  /*2760*/  BSSY B0, `(.L_x_9334) ;  /* 0x0000088000007945 */ /* 0x000fe20003800000 */
[----:B------:R-:W-:Y:S02]  /*2770*/  UMOV UR4, URZ ;  /* 0x0000003f00047c82 */ /* 0x000fe40008000000 */
[----:B------:R-:W-:Y:S02]  /*2780*/  UIADD3 UR12, URZ, -UR13, URZ ;  /* 0x8000000d3f0c7290 */ /* 0x000fe4000fffe03f */
[----:B------:R-:W-:-:S03]  /*2790*/  UISETP.NE.U32.AND UP1, UPT, UR13, URZ, UPT ;  /* 0x0000003f0d00728c */ /* 0x000fc6000bf25070 */
        /* <DEDUP_REMOVED lines=19> */
.L_x_9336:
[----:B------:R-:W-:Y:S01]  /*28d0*/  IADD3 R7, R3, UR21, RZ ;  /* 0x0000001503077c10 */ /* 0x000fe2000fffe0ff */
[----:B------:R-:W-:Y:S01]  /*28e0*/  IMAD.U32 R15, RZ, RZ, UR11 ;  /* 0x0000000bff0f7e24 */ /* 0x000fe2000f8e00ff */
[----:B------:R-:W-:Y:S02]  /*28f0*/  MOV R14, UR8 ;  /* 0x00000008000e7c02 */ /* 0x000fe40008000f00 */
[----:B--2---:R-:W-:-:S03]  /*2900*/  IADD3 R19, R7, UR21, RZ ;  /* 0x0000001507137c10 */ /* 0x004fc6000fffe0ff */
[----:B------:R-:W-:-:S04]  /*2910*/  IMAD.WIDE.U32 R10, R3, 0x2, R14 ;  /* 0x00000002030a7825 */ /* 0x000fc800078e000e */
[----:B------:R-:W-:Y:S01]  /*2920*/  VIADD R5, R19, UR21 ;  /* 0x0000001513057c36 */ /* 0x000fe20008000000 */
[----:B------:R-:W2:Y:S01]  /*2930*/  LDG.E.U16 R18, desc[UR16][R10.64] ;  /* 0x000000100a127981 */ /* 0x000ea2000c1e1500 */
[----:B------:R-:W-:-:S03]  /*2940*/  IMAD.WIDE.U32 R20, R7, 0x2, R14 ;  /* 0x0000000207147825 */ /* 0x000fc600078e000e */
[----:B------:R-:W-:Y:S01]  /*2950*/  IADD3 R2, R5, UR21, RZ ;  /* 0x0000001505027c10 */ /* 0x000fe2000fffe0ff */
[--C-:B------:R-:W-:Y:S01]  /*2960*/  IMAD.WIDE.U32 R26, R19, 0x2, R14.reuse ;  /* 0x00000002131a7825 */ /* 0x100fe200078e000e */
[----:B------:R-:W3:Y:S03]  /*2970*/  LDG.E.U16 R25, desc[UR16][R20.64] ;  /* 0x0000001014197981 */ /* 0x000ee6000c1e1500 */
[--C-:B------:R-:W-:Y:S02]  /*2980*/  IMAD.WIDE.U32 R8, R5, 0x2, R14.reuse ;  /* 0x0000000205087825 */ /* 0x100fe400078e000e */
[----:B------:R-:W4:Y:S02]  /*2990*/  LDG.E.U16 R26, desc[UR16][R26.64] ;  /* 0x000000101a1a7981 */ /* 0x000f24000c1e1500 */
[----:B------:R-:W-:Y:S02]  /*29a0*/  IMAD.WIDE.U32 R22, R2, 0x2, R14 ;  /* 0x0000000202167825 */ /* 0x000fe400078e000e */
[----:B------:R0:W5:Y:S01]  /*29b0*/  LDG.E.U16 R24, desc[UR16][R8.64] ;  /* 0x0000001008187981 */ /* 0x000162000c1e1500 */
[----:B------:R-:W-:Y:S01]  /*29c0*/  MOV R13, UR7 ;  /* 0x00000007000d7c02 */ /* 0x000fe20008000f00 */
[----:B------:R-:W-:-:S02]  /*29d0*/  IMAD.U32 R12, RZ, RZ, UR6 ;  /* 0x00000006ff0c7e24 */ /* 0x000fc4000f8e00ff */
[----:B------:R-:W5:Y:S01]  /*29e0*/  LDG.E.U16 R23, desc[UR16][R22.64] ;  /* 0x0000001016177981 */ /* 0x000f62000c1e1500 */
[----:B0-----:R-:W-:Y:S01]  /*29f0*/  IADD3 R8, R2, UR21, RZ ;  /* 0x0000001502087c10 */ /* 0x001fe2000fffe0ff */
[----:B------:R-:W-:-:S04]  /*2a00*/  IMAD.WIDE.U32 R10, R3, 0x2, R12 ;  /* 0x00000002030a7825 */ /* 0x000fc800078e000c */
[C---:B------:R-:W-:Y:S01]  /*2a10*/  IMAD.WIDE.U32 R16, R8.reuse, 0x2, R14 ;  /* 0x0000000208107825 */ /* 0x040fe200078e000e */
[----:B------:R-:W-:Y:S01]  /*2a20*/  IADD3 R6, R8, UR21, RZ ;  /* 0x0000001508067c10 */ /* 0x000fe2000fffe0ff */
[----:B------:R-:W5:Y:S02]  /*2a30*/  LDG.E.U16 R10, desc[UR16][R10.64] ;  /* 0x000000100a0a7981 */ /* 0x000f64000c1e1500 */
[--C-:B------:R-:W-:Y:S02]  /*2a40*/  IMAD.WIDE.U32 R20, R7, 0x2, R12.reuse ;  /* 0x0000000207147825 */ /* 0x100fe400078e000c */
[----:B------:R0:W5:Y:S02]  /*2a50*/  LDG.E.U16 R22, desc[UR16][R16.64] ;  /* 0x0000001010167981 */ /* 0x000164000c1e1500 */
[----:B------:R-:W-:Y:S02]  /*2a60*/  IMAD.WIDE.U32 R28, R19, 0x2, R12 ;  /* 0x00000002131c7825 */ /* 0x000fe400078e000c */
[----:B------:R-:W5:Y:S02]  /*2a70*/  LDG.E.U16 R20, desc[UR16][R20.64] ;  /* 0x0000001014147981 */ /* 0x000f64000c1e1500 */
[----:B------:R-:W-:-:S02]  /*2a80*/  VIADD R0, R6, UR21 ;  /* 0x0000001506007c36 */ /* 0x000fc40008000000 */
[----:B------:R1:W5:Y:S01]  /*2a90*/  LDG.E.U16 R11, desc[UR16][R28.64] ;  /* 0x000000101c0b7981 */ /* 0x000362000c1e1500 */
[----:B0-----:R-:W-:-:S05]  /*2aa0*/  IMAD.WIDE.U32 R16, R5, 0x2, R12 ;  /* 0x0000000205107825 */ /* 0x001fca00078e000c */
[----:B------:R0:W5:Y:S01]  /*2ab0*/  LDG.E.U16 R9, desc[UR16][R16.64] ;  /* 0x0000001010097981 */ /* 0x000162000c1e1500 */
[----:B-1----:R-:W-:-:S05]  /*2ac0*/  IMAD.WIDE.U32 R28, R2, 0x2, R12 ;  /* 0x00000002021c7825 */ /* 0x002fca00078e000c */
[----:B------:R-:W5:Y:S01]  /*2ad0*/  LDG.E.U16 R4, desc[UR16][R28.64] ;  /* 0x000000101c047981 */ /* 0x000f62000c1e1500 */
[----:B0-----:R-:W-:-:S04]  /*2ae0*/  IMAD.WIDE.U32 R16, R6, 0x2, R14 ;  /* 0x0000000206107825 */ /* 0x001fc800078e000e */
        /* <DEDUP_REMOVED lines=9> */
[----:B--2---:R-:W-:Y:S02]  /*2b80*/  HADD2.F32 R18, -RZ, R18.H0_H0 ;  /* 0x20000012ff127230 */ /* 0x004fe40000004100 */
[----:B---3--:R-:W-:-:S03]  /*2b90*/  HADD2.F32 R25, -RZ, R25.H0_H0 ;  /* 0x20000019ff197230 */ /* 0x008fc60000004100 */
[----:B------:R-:W-:Y:S02]  /*2ba0*/  FMUL.FTZ R18, R18, 1.4426950216293334961 ;  /* 0x3fb8aa3b12127820 */ /* 0x000fe40000410000 */
[----:B------:R-:W-:Y:S01]  /*2bb0*/  FMUL.FTZ R25, R25, 1.4426950216293334961 ;  /* 0x3fb8aa3b19197820 */ /* 0x000fe20000410000 */
[----:B----4-:R-:W-:-:S03]  /*2bc0*/  HADD2.F32 R26, -RZ, R26.H0_H0 ;  /* 0x2000001aff1a7230 */ /* 0x010fc60000004100 */
[----:B------:R-:W2:Y:S01]  /*2bd0*/  MUFU.EX2 R18, R18 ;  /* 0x0000001200127308 */ /* 0x000ea20000000800 */
[----:B-----5:R-:W-:Y:S02]  /*2be0*/  HADD2.F32 R23, -RZ, R23.H0_H0 ;  /* 0x20000017ff177230 */ /* 0x020fe40000004100 */
[----:B0-----:R-:W-:-:S05]  /*2bf0*/  FMUL.FTZ R17, R26, 1.4426950216293334961 ;  /* 0x3fb8aa3b1a117820 */ /* 0x001fca0000410000 */
[----:B------:R-:W0:Y:S01]  /*2c00*/  MUFU.EX2 R25, R25 ;  /* 0x0000001900197308 */ /* 0x000e220000000800 */
[----:B------:R-:W-:-:S07]  /*2c10*/  FMUL.FTZ R15, R23, 1.4426950216293334961 ;  /* 0x3fb8aa3b170f7820 */ /* 0x000fce0000410000 */
[----:B------:R-:W3:Y:S01]  /*2c20*/  MUFU.EX2 R17, R17 ;  /* 0x0000001100117308 */ /* 0x000ee20000000800 */
[----:B------:R-:W-:Y:S02]  /*2c30*/  HADD2.F32 R24, -RZ, R24.H0_H0 ;  /* 0x20000018ff187230 */ /* 0x000fe40000004100 */
[----:B-1----:R-:W-:Y:S02]  /*2c40*/  HADD2.F32 R13, -RZ, R10.H0_H0 ;  /* 0x2000000aff0d7230 */ /* 0x002fe40000004100 */
[----:B------:R-:W-:-:S03]  /*2c50*/  HADD2.F32 R22, -RZ, R22.H0_H0 ;  /* 0x20000016ff167230 */ /* 0x000fc60000004100 */
[----:B------:R-:W1:Y:S01]  /*2c60*/  MUFU.EX2 R15, R15 ;  /* 0x0000000f000f7308 */ /* 0x000e620000000800 */
[----:B------:R-:W-:Y:S02]  /*2c70*/  HADD2.F32 R20, -RZ, R20.H0_H0 ;  /* 0x20000014ff147230 */ /* 0x000fe40000004100 */
[----:B------:R-:W-:Y:S01]  /*2c80*/  FMUL.FTZ R23, R22, 1.4426950216293334961 ;  /* 0x3fb8aa3b16177820 */ /* 0x000fe20000410000 */
[----:B--2---:R-:W-:Y:S01]  /*2c90*/  FFMA.FTZ R13, R18, -UR14, R13 ;  /* 0x8000000e120d7c23 */ /* 0x004fe2000801000d */
[----:B------:R-:W-:-:S03]  /*2ca0*/  FMUL.FTZ R16, R24, 1.4426950216293334961 ;  /* 0x3fb8aa3b18107820 */ /* 0x000fc60000410000 */
[----:B------:R-:W2:Y:S01]  /*2cb0*/  MUFU.EX2 R10, R23 ;  /* 0x00000017000a7308 */ /* 0x000ea20000000800 */
[----:B0-----:R-:W-:Y:S01]  /*2cc0*/  FFMA.FTZ R18, R25, -UR14, R20 ;  /* 0x8000000e19127c23 */ /* 0x001fe20008010014 */
[----:B------:R-:W-:-:S05]  /*2cd0*/  HADD2.F32 R20, -RZ, R11.H0_H0 ;  /* 0x2000000bff147230 */ /* 0x000fca0000004100 */
[----:B---3--:R-:W-:Y:S01]  /*2ce0*/  FFMA.FTZ R17, R17, -UR14, R20 ;  /* 0x8000000e11117c23 */ /* 0x008fe20008010014 */
[----:B------:R-:W0:Y:S01]  /*2cf0*/  MUFU.EX2 R16, R16 ;  /* 0x0000001000107308 */ /* 0x000e220000000800 */
[----:B------:R-:W-:Y:S02]  /*2d00*/  HADD2.F32 R22, -RZ, R4.H0_H0 ;  /* 0x20000004ff167230 */ /* 0x000fe40000004100 */
[----:B------:R-:W-:-:S03]  /*2d10*/  HADD2.F32 R21, -RZ, R21.H0_H0 ;  /* 0x20000015ff157230 */ /* 0x000fc60000004100 */
[----:B-1----:R-:W-:Y:S01]  /*2d20*/  FFMA.FTZ R20, R15, -UR14, R22 ;  /* 0x8000000e0f147c23 */ /* 0x002fe20008010016 */
[----:B------:R-:W-:Y:S02]  /*2d30*/  HADD2.F32 R14, -RZ, R14.H0_H0 ;  /* 0x2000000eff0e7230 */ /* 0x000fe40000004100 */
[----:B------:R-:W-:-:S03]  /*2d40*/  FMUL.FTZ R24, R21, 1.4426950216293334961 ;  /* 0x3fb8aa3b15187820 */ /* 0x000fc60000410000 */
[----:B------:R-:W-:Y:S01]  /*2d50*/  FMUL.FTZ R22, R14, 1.4426950216293334961 ;  /* 0x3fb8aa3b0e167820 */ /* 0x000fe20000410000 */
[----:B------:R1:W3:Y:S01]  /*2d60*/  MUFU.EX2 R4, R24 ;  /* 0x0000001800047308 */ /* 0x0002e20000000800 */
[----:B------:R-:W-:Y:S01]  /*2d70*/  HADD2.F32 R21, -RZ, R27.H0_H0 ;  /* 0x2000001bff157230 */ /* 0x000fe20000004100 */
[----:B------:R-:W-:-:S06]  /*2d80*/  MOV R11, UR10 ;  /* 0x0000000a000b7c02 */ /* 0x000fcc0008000f00 */
[----:B------:R-:W4:Y:S01]  /*2d90*/  MUFU.EX2 R22, R22 ;  /* 0x0000001600167308 */ /* 0x000f220000000800 */
[----:B--2---:R-:W-:Y:S01]  /*2da0*/  FFMA.FTZ R21, R10, -UR14, R21 ;  /* 0x8000000e0a157c23 */ /* 0x004fe20008010015 */
[----:B------:R-:W-:Y:S01]  /*2db0*/  MOV R10, UR9 ;  /* 0x00000009000a7c02 */ /* 0x000fe20008000f00 */
[----:B------:R-:W-:Y:S01]  /*2dc0*/  HADD2.F32 R9, -RZ, R9.H0_H0 ;  /* 0x20000009ff097230 */ /* 0x000fe20000004100 */
[----:B-1----:R-:W-:-:S03]  /*2dd0*/  F2FP.F16.F32.PACK_AB R24, RZ, R17 ;  /* 0x00000011ff18723e */ /* 0x002fc600000000ff */
[----:B------:R-:W-:-:S04]  /*2de0*/  IMAD.WIDE.U32 R14, R3, 0x2, R10 ;  /* 0x00000002030e7825 */ /* 0x000fc800078e000a */
[----:B0-----:R-:W-:Y:S01]  /*2df0*/  FFMA.FTZ R9, R16, -UR14, R9 ;  /* 0x8000000e10097c23 */ /* 0x001fe20008010009 */
[----:B------:R-:W-:Y:S02]  /*2e00*/  HADD2.F32 R3, -RZ, R28.H0_H0 ;  /* 0x2000001cff037230 */ /* 0x000fe40000004100 */
[----:B------:R-:W-:Y:S01]  /*2e10*/  IMAD.WIDE.U32 R16, R7, 0x2, R10 ;  /* 0x0000000207107825 */ /* 0x000fe200078e000a */
[----:B------:R-:W-:-:S03]  /*2e20*/  F2FP.F16.F32.PACK_AB R13, RZ, R13 ;  /* 0x0000000dff0d723e */ /* 0x000fc600000000ff */
[----:B------:R-:W-:Y:S02]  /*2e30*/  HADD2.F32 R7, -RZ, R12.H0_H0 ;  /* 0x2000000cff077230 */ /* 0x000fe40000004100 */
[----:B---3--:R-:W-:Y:S01]  /*2e40*/  FFMA.FTZ R4, R4, -UR14, R3 ;  /* 0x8000000e04047c23 */ /* 0x008fe20008010003 */
[----:B------:R-:W-:Y:S02]  /*2e50*/  F2FP.F16.F32.PACK_AB R23, RZ, R18 ;  /* 0x00000012ff17723e */ /* 0x000fe400000000ff */
[----:B------:R-:W-:Y:S01]  /*2e60*/  F2FP.F16.F32.PACK_AB R3, RZ, R9 ;  /* 0x00000009ff03723e */ /* 0x000fe200000000ff */
[----:B----4-:R-:W-:Y:S01]  /*2e70*/  FFMA.FTZ R7, R22, -UR14, R7 ;  /* 0x8000000e16077c23 */ /* 0x010fe20008010007 */
[----:B------:R0:W-:Y:S01]  /*2e80*/  STG.E.U16 desc[UR16][R14.64], R13 ;  /* 0x0000000d0e007986 */ /* 0x0001e2000c101510 */
[--C-:B------:R-:W-:Y:S01]  /*2e90*/  IMAD.WIDE.U32 R18, R19, 0x2, R10.reuse ;  /* 0x0000000213127825 */ /* 0x100fe200078e000a */
[----:B------:R-:W-:Y:S02]  /*2ea0*/  F2FP.F16.F32.PACK_AB R20, RZ, R20 ;  /* 0x00000014ff14723e */ /* 0x000fe400000000ff */
[----:B------:R1:W-:Y:S01]  /*2eb0*/  STG.E.U16 desc[UR16][R16.64], R23 ;  /* 0x0000001710007986 */ /* 0x0003e2000c101510 */
[----:B------:R-:W-:Y:S01]  /*2ec0*/  F2FP.F16.F32.PACK_AB R21, RZ, R21 ;  /* 0x00000015ff15723e */ /* 0x000fe200000000ff */
[----:B------:R-:W-:Y:S01]  /*2ed0*/  IMAD.WIDE.U32 R8, R8, 0x2, R10 ;  /* 0x0000000208087825 */ /* 0x000fe200078e000a */
[----:B0-----:R-:W-:-:S03]  /*2ee0*/  F2FP.F16.F32.PACK_AB R15, RZ, R4 ;  /* 0x00000004ff0f723e */ /* 0x001fc600000000ff */
[----:B------:R-:W-:Y:S01]  /*2ef0*/  IMAD.WIDE.U32 R12, R2, 0x2, R10 ;  /* 0x00000002020c7825 */ /* 0x000fe200078e000a */
[----:B------:R-:W-:-:S03]  /*2f00*/  PRMT R2, R3, 0x7610, R2 ;  /* 0x0000761003027816 */ /* 0x000fc60000000002 */
[--C-:B------:R-:W-:Y:S01]  /*2f10*/  IMAD.WIDE.U32 R4, R5, 0x2, R10.reuse ;  /* 0x0000000205047825 */ /* 0x100fe200078e000a */
[----:B-1----:R-:W-:Y:S01]  /*2f20*/  F2FP.F16.F32.PACK_AB R17, RZ, R7 ;  /* 0x00000007ff11723e */ /* 0x002fe200000000ff */
        /* <DEDUP_REMOVED lines=11> */
.L_x_9335:
[----:B------:R-:W-:Y:S05]  /*2fe0*/  BSYNC B0 ;  /* 0x0000000000007941 */ /* 0x000fea0003800000 */
.L_x_9334:
[----:B------:R-:W-:-:S13]  /*2ff0*/  ISETP.GE.AND P0, PT, R3, UR12, PT ;  /* 0x0000000c03007c0c */ /* 0x000fda000bf06270 */
[----:B------:R-:W-:Y:S05]  /*3000*/  @P0 EXIT ;  /* 0x000000000000094d */ /* 0x000fea0003800000 */
.L_x_9337:
[----:B------:R-:W-:Y:S02]  /*3010*/  MOV R6, UR8 ;  /* 0x0000000800067c02 */ /* 0x000fe40008000f00 */
[----:B------:R-:W-:-:S03]  /*3020*/  MOV R7, UR11 ;  /* 0x0000000b00077c02 */ /* 0x000fc60008000f00 */
[----:B------:R-:W-:-:S06]  /*3030*/  IMAD.WIDE R6, R3, 0x2, R6 ;  /* 0x0000000203067825 */ /* 0x000fcc00078e0206 */
[----:B------:R-:W3:Y:S01]  /*3040*/  LDG.E.U16 R6, desc[UR16][R6.64] ;  /* 0x0000001006067981 */ /* 0x000ee2000c1e1500 */
[----:B------:R-:W-:Y:S01]  /*3050*/  MOV R5, UR7 ;  /* 0x0000000700057c02 */ /* 0x000fe20008000f00 */
[----:B------:R-:W-:-:S04]  /*3060*/  IMAD.U32 R4, RZ, RZ, UR6 ;  /* 0x00000006ff047e24 */ /* 0x000fc8000f8e00ff */
[----:B------:R-:W-:-:S06]  /*3070*/  IMAD.WIDE R4, R3, 0x2, R4 ;  /* 0x0000000203047825 */ /* 0x000fcc00078e0204 */
[----:B------:R-:W4:Y:S01]  /*3080*/  LDG.E.U16 R4, desc[UR16][R4.64] ;  /* 0x0000001004047981 */ /* 0x000f22000c1e1500 */
[----:B------:R-:W-:Y:S01]  /*3090*/  MOV R8, UR9 ;  /* 0x0000000900087c02 */ /* 0x000fe20008000f00 */
[----:B---3--:R-:W-:-:S05]  /*30a0*/  HADD2.F32 R0, -RZ, R6.H0_H0 ;  /* 0x20000006ff007230 */ /* 0x008fca0000004100 */
[----:B------:R-:W-:-:S06]  /*30b0*/  FMUL.FTZ R0, R0, 1.4426950216293334961 ;  /* 0x3fb8aa3b00007820 */ /* 0x000fcc0000410000 */
[----:B------:R-:W0:Y:S01]  /*30c0*/  MUFU.EX2 R0, R0 ;  /* 0x0000000000007308 */ /* 0x000e220000000800 */
[----:B----4-:R-:W-:-:S05]  /*30d0*/  HADD2.F32 R9, -RZ, R4.H0_H0 ;  /* 0x20000004ff097230 */ /* 0x010fca0000004100 */
[----:B0-----:R-:W-:Y:S01]  /*30e0*/  FFMA.FTZ R2, R0, -UR14, R9 ;  /* 0x8000000e00027c23 */ /* 0x001fe20008010009 */
        /* <DEDUP_REMOVED lines=8> */
.L_x_9327:
[----:B------:R-:W-:Y:S05]  /*3170*/  @P0 BRA `(.L_x_9338) ;  /* 0x0000000800c00947 */ /* 0x000fea0003800000 */
[----:B------:R-:W-:-:S04]  /*3180*/  ISETP.NE.U32.AND P0, PT, RZ, UR13, PT ;  /* 0x0000000dff007c0c */ /* 0x000fc8000bf05070 */
[----:B------:R-:W-:-:S13]  /*3190*/  ISETP.NE.AND.EX P0, PT, RZ, RZ, PT, P0 ;  /* 0x000000ffff00720c */ /* 0x000fda0003f05300 */
[----:B------:R-:W-:Y:S05]  /*31a0*/  @!P0 BRA `(.L_x_9339) ;  /* 0x0000000000ac8947 */ /* 0x000fea0003800000 */
[----:B------:R-:W0:Y:S01]  /*31b0*/  LDC.64 R4, c[0x0][0x228] ;  /* 0x00008a00ff047b82 */ /* 0x000e220000000a00 */
[----:B------:R-:W-:Y:S01]  /*31c0*/  ISETP.LT.U32.AND P0, PT, R3, UR12, PT ;  /* 0x0000000c03007c0c */ /* 0x000fe2000bf01070 */
[----:B------:R-:W-:Y:S03]  /*31d0*/  BSSY B0, `(.L_x_9340) ;  /* 0x0000017000007945 */ /* 0x000fe60003800000 */
[----:B------:R-:W-:Y:S02]  /*31e0*/  ISETP.GT.U32.AND.EX P0, PT, RZ, RZ, PT, P0 ;  /* 0x000000ffff00720c */ /* 0x000fe40003f04100 */
[----:B0-----:R-:W-:-:S11]  /*31f0*/  IADD3 R13, P1, R4, UR12, RZ ;  /* 0x0000000c040d7c10 */ /* 0x001fd6000ff3e0ff */
[----:B------:R-:W-:Y:S05]  /*3200*/  @P0 BRA `(.L_x_9341) ;  /* 0x00000000004c0947 */ /* 0x000fea0003800000 */
[----:B------:R-:W-:-:S04]  /*3210*/  IADD3 R4, P0, R3, -UR12, RZ ;  /* 0x8000000c03047c10 */ /* 0x000fc8000ff1e0ff */
[----:B------:R-:W-:Y:S01]  /*3220*/  IADD3.X R7, RZ, -0x1, RZ, P0, !PT ;  /* 0xffffffffff077810 */ /* 0x000fe200007fe4ff */
        /* <DEDUP_REMOVED lines=8> */
[----:B------:R-:W-:Y:S01]  /*32b0*/  IADD3 R10, P0, R10, UR9, RZ ;  /* 0x000000090a0a7c10 */ /* 0x000fe2000ff1e0ff */
[----:B---3--:R-:W-:-:S05]  /*32c0*/  HADD2.F32 R0, -RZ, R8.H0_H0 ;  /* 0x20000008ff007230 */ /* 0x008fca0000004100 */
[----:B------:R-:W-:Y:S01]  /*32d0*/  FMUL.FTZ R0, R0, 1.4426950216293334961 ;  /* 0x3fb8aa3b00007820 */ /* 0x000fe20000410000 */
[----:B----4-:R-:W-:-:S05]  /*32e0*/  HADD2.F32 R11, -RZ, R6.H0_H0 ;  /* 0x20000006ff0b7230 */ /* 0x010fca0000004100 */
[----:B------:R-:W0:Y:S02]  /*32f0*/  MUFU.EX2 R0, R0 ;  /* 0x0000000000007308 */ /* 0x000e240000000800 */
[----:B0-----:R-:W-:-:S05]  /*3300*/  FFMA.FTZ R11, R0, -UR14, R11 ;  /* 0x8000000e000b7c23 */ /* 0x001fca000801000b */
[----:B------:R-:W-:Y:S02]  /*3310*/  F2FP.F16.F32.PACK_AB R2, RZ, R11 ;  /* 0x0000000bff02723e */ /* 0x000fe400000000ff */
[----:B------:R-:W-:-:S05]  /*3320*/  IADD3.X R11, R4, UR10, RZ, P0, !PT ;  /* 0x0000000a040b7c10 */ /* 0x000fca00087fe4ff */
[----:B------:R0:W-:Y:S02]  /*3330*/  STG.E.U16 desc[UR16][R10.64], R2 ;  /* 0x000000020a007986 */ /* 0x0001e4000c101510 */
.L_x_9341:
[----:B------:R-:W-:Y:S05]  /*3340*/  BSYNC B0 ;  /* 0x0000000000007941 */ /* 0x000fea0003800000 */
.L_x_9340:
[----:B------:R-:W-:Y:S01]  /*3350*/  IADD3.X R5, RZ, R5, RZ, P1, !PT ;  /* 0x00000005ff057210 */ /* 0x000fe20000ffe4ff */
[----:B------:R-:W-:Y:S02]  /*3360*/  UIADD3 UR12, UP0, UR21, -UR12, URZ ;  /* 0x8000000c150c7290 */ /* 0x000fe4000ff1e03f */
[----:B------:R-:W-:Y:S02]  /*3370*/  ISETP.LT.U32.AND P0, PT, R13, UR21, PT ;  /* 0x000000150d007c0c */ /* 0x000fe4000bf01070 */
[----:B------:R-:W-:Y:S02]  /*3380*/  UIADD3.X UR13, URZ, -0x1, URZ, UP0, !UPT ;  /* 0xffffffff3f0d7890 */ /* 0x000fe400087fe43f */
[----:B------:R-:W-:Y:S01]  /*3390*/  ISETP.LT.AND.EX P0, PT, R5, RZ, PT, P0 ;  /* 0x000000ff0500720c */ /* 0x000fe20003f01300 */
[----:B------:R-:W-:Y:S02]  /*33a0*/  USHF.L.U32 UR5, UR12, 0x1, URZ ;  /* 0x000000010c057899 */ /* 0x000fe4000800063f */
[----:B------:R-:W-:Y:S01]  /*33b0*/  USHF.L.U64.HI UR12, UR12, 0x1, UR13 ;  /* 0x000000010c0c7899 */ /* 0x000fe2000801020d */
[----:B------:R-:W-:Y:S01]  /*33c0*/  SEL R0, R13, UR21, P0 ;  /* 0x000000150d007c07 */ /* 0x000fe20008000000 */
[----:B------:R-:W-:Y:S01]  /*33d0*/  UIADD3 UR9, UP0, UR5, UR9, URZ ;  /* 0x0000000905097290 */ /* 0x000fe2000ff1e03f */
[----:B0-----:R-:W-:Y:S01]  /*33e0*/  SEL R2, R5, RZ, P0 ;  /* 0x000000ff05027207 */ /* 0x001fe20000000000 */
[----:B------:R-:W-:Y:S01]  /*33f0*/  UIADD3 UR8, UP1, UR5, UR8, URZ ;  /* 0x0000000805087290 */ /* 0x000fe2000ff3e03f */
[----:B------:R-:W-:Y:S01]  /*3400*/  IADD3 R0, P1, -R0, R13, RZ ;  /* 0x0000000d00007210 */ /* 0x000fe20007f3e1ff */
[----:B------:R-:W-:-:S02]  /*3410*/  UIADD3 UR6, UP2, UR5, UR6, URZ ;  /* 0x0000000605067290 */ /* 0x000fc4000ff5e03f */
[----:B------:R-:W-:Y:S01]  /*3420*/  UIADD3.X UR10, UR12, UR10, URZ, UP0, !UPT ;  /* 0x0000000a0c0a7290 */ /* 0x000fe200087fe43f */
[----:B------:R-:W-:Y:S01]  /*3430*/  IADD3.X R2, ~R2, R5, RZ, P1, !PT ;  /* 0x0000000502027210 */ /* 0x000fe20000ffe5ff */
[----:B------:R-:W-:Y:S02]  /*3440*/  UIADD3.X UR11, UR12, UR11, URZ, UP1, !UPT ;  /* 0x0000000b0c0b7290 */ /* 0x000fe40008ffe43f */
[----:B------:R-:W-:-:S12]  /*3450*/  UIADD3.X UR7, UR12, UR7, URZ, UP2, !UPT ;  /* 0x000000070c077290 */ /* 0x000fd800097fe43f */
.L_x_9339:
[----:B------:R-:W-:Y:S01]  /*3460*/  ISETP.NE.U32.AND P0, PT, R2, RZ, PT ;  /* 0x000000ff0200720c */ /* 0x000fe20003f05070 */
[----:B------:R-:W-:-:S12]  /*3470*/  USHF.L.U32 UR5, UR21, 0x3, URZ ;  /* 0x0000000315057899 */ /* 0x000fd8000800063f */
[----:B------:R-:W-:Y:S05]  /*3480*/  @!P0 BRA `(.L_x_9342) ;  /* 0x0000000000208947 */ /* 0x000fea0003800000 */
[----:B------:R-:W-:Y:S01]  /*3490*/  IMAD.MOV.U32 R15, RZ, RZ, R0 ;  /* 0x000000ffff0f7224 */ /* 0x000fe200078e0000 */
[----:B------:R-:W-:Y:S02]  /*34a0*/  MOV R9, R2 ;  /* 0x0000000200097202 */ /* 0x000fe40000000f00 */
[----:B------:R-:W-:Y:S02]  /*34b0*/  MOV R13, UR5 ;  /* 0x00000005000d7c02 */ /* 0x000fe40008000f00 */
[----:B------:R-:W-:-:S07]  /*34c0*/  MOV R14, 0x34e0 ;  /* 0x000034e0000e7802 */ /* 0x000fce0000000f00 */
[----:B--2---:R-:W-:Y:S05]  /*34d0*/  CALL.REL.NOINC `($__internal_52_$__cuda_sm20_rem_s64) ;  /* 0x0000001000247944 */ /* 0x004fea0003c00000 */
[----:B------:R-:W-:Y:S01]  /*34e0*/  IMAD.MOV.U32 R14, RZ, RZ, R4 ;  /* 0x000000ffff0e7224 */ /* 0x000fe200078e0004 */
[----:B------:R-:W-:Y:S01]  /*34f0*/  MOV R15, R5 ;  /* 0x00000005000f7202 */ /* 0x000fe20000000f00 */
[----:B------:R-:W-:Y:S06]  /*3500*/  BRA `(.L_x_9343) ;  /* 0x0000000000487947 */ /* 0x000fec0003800000 */
.L_x_9342:
        /* <DEDUP_REMOVED lines=10> */
[----:B------:R-:W-:-:S05]  /*35b0*/  IMAD.HI.U32 R4, R9, R0, RZ ;  /* 0x0000000009047227 */ /* 0x000fca00078e00ff */
[----:B------:R-:W-:-:S05]  /*35c0*/  IADD3 R5, -R4, RZ, RZ ;  /* 0x000000ff04057210 */ /* 0x000fca0007ffe1ff */
[----:B------:R-:W-:-:S05]  /*35d0*/  IMAD R14, R5, UR5, R0 ;  /* 0x00000005050e7c24 */ /* 0x000fca000f8e0200 */
[----:B------:R-:W-:-:S13]  /*35e0*/  ISETP.GE.U32.AND P0, PT, R14, UR5, PT ;  /* 0x000000050e007c0c */ /* 0x000fda000bf06070 */
[----:B------:R-:W-:-:S05]  /*35f0*/  @P0 VIADD R14, R14, -UR5 ;  /* 0x800000050e0e0c36 */ /* 0x000fca0008000000 */
[----:B------:R-:W-:-:S13]  /*3600*/  ISETP.GE.U32.AND P0, PT, R14, UR5, PT ;  /* 0x000000050e007c0c */ /* 0x000fda000bf06070 */
[----:B------:R-:W-:Y:S02]  /*3610*/  @P0 IADD3 R14, R14, -UR5, RZ ;  /* 0x800000050e0e0c10 */ /* 0x000fe4000fffe0ff */
[----:B------:R-:W-:-:S07]  /*3620*/  @!P1 LOP3.LUT R14, RZ, UR5, RZ, 0x33, !PT ;  /* 0x00000005ff0e9c12 */ /* 0x000fce000f8e33ff */
.L_x_9343:
        /* <DEDUP_REMOVED lines=8> */
[----:B------:R-:W-:Y:S02]  /*36b0*/  ISETP.GE.U32.AND P0, PT, R13, R0, PT ;  /* 0x000000000d00720c */ /* 0x000fe40003f06070 */
[----:B------:R-:W-:-:S04]  /*36c0*/  IADD3.X R15, RZ, R14, RZ, P2, !PT ;  /* 0x0000000eff0f7210 */ /* 0x000fc800017fe4ff */
[----:B------:R-:W-:-:S05]  /*36d0*/  ISETP.GE.AND.EX P0, PT, R15, R2, PT, P0 ;  /* 0x000000020f00720c */ /* 0x000fca0003f06300 */
[----:B------:R-:W-:Y:S08]  /*36e0*/  @P1 BRA `(.L_x_9345) ;  /* 0x0000000400001947 */ /* 0x000ff00003800000 */
[----:B------:R-:W-:Y:S01]  /*36f0*/  IMAD.MOV.U32 R16, RZ, RZ, R3 ;  /* 0x000000ffff107224 */ /* 0x000fe200078e0003 */
[----:B------:R-:W-:-:S11]  /*3700*/  HFMA2.MMA R3, -RZ, RZ, 0, 0 ;  /* 0x00000000ff037435 */ /* 0x000fd600000001ff */
.L_x_9346:
[C---:B------:R-:W-:Y:S02]  /*3710*/  SHF.L.U32 R17, R16.reuse, 0x4, RZ ;  /* 0x0000000410117819 */ /* 0x040fe400000006ff */
[----:B------:R-:W-:Y:S02]  /*3720*/  SHF.L.U64.HI R21, R16, 0x4, R3 ;  /* 0x0000000410157819 */ /* 0x000fe40000010203 */
[----:B0-----:R-:W-:-:S04]  /*3730*/  IADD3 R6, P1, R17, UR8, RZ ;  /* 0x0000000811067c10 */ /* 0x001fc8000ff3e0ff */
[----:B------:R-:W-:-:S06]  /*3740*/  IADD3.X R7, R21, UR11, RZ, P1, !PT ;  /* 0x0000000b15077c10 */ /* 0x000fcc0008ffe4ff */
[----:B------:R-:W3:Y:S01]  /*3750*/  LDG.E.128 R4, desc[UR16][R6.64] ;  /* 0x0000001006047981 */ /* 0x000ee2000c1e1d00 */
[----:B------:R-:W-:-:S04]  /*3760*/  IADD3 R8, P1, R17, UR6, RZ ;  /* 0x0000000611087c10 */ /* 0x000fc8000ff3e0ff */
[----:B------:R-:W-:-:S06]  /*3770*/  IADD3.X R9, R21, UR7, RZ, P1, !PT ;  /* 0x0000000715097c10 */ /* 0x000fcc0008ffe4ff */
[----:B------:R-:W4:Y:S01]  /*3780*/  LDG.E.128 R8, desc[UR16][R8.64] ;  /* 0x0000001008087981 */ /* 0x000f22000c1e1d00 */
[--C-:B---3--:R-:W-:Y:S02]  /*3790*/  HADD2.F32 R18, -RZ, R4.reuse.H0_H0 ;  /* 0x20000004ff127230 */ /* 0x108fe40000004100 */
[----:B--2---:R-:W-:Y:S02]  /*37a0*/  HADD2.F32 R19, -RZ, R4.H1_H1 ;  /* 0x30000004ff137230 */ /* 0x004fe40000004100 */
[--C-:B------:R-:W-:Y:S02]  /*37b0*/  HADD2.F32 R20, -RZ, R6.reuse.H0_H0 ;  /* 0x20000006ff147230 */ /* 0x100fe40000004100 */
[----:B------:R-:W-:Y:S01]  /*37c0*/  FMUL.FTZ R4, R18, 1.4426950216293334961 ;  /* 0x3fb8aa3b12047820 */ /* 0x000fe20000410000 */
[----:B------:R-:W-:Y:S02]  /*37d0*/  HADD2.F32 R6, -RZ, R6.H1_H1 ;  /* 0x30000006ff067230 */ /* 0x000fe40000004100 */
[----:B------:R-:W-:Y:S01]  /*37e0*/  FMUL.FTZ R18, R19, 1.4426950216293334961 ;  /* 0x3fb8aa3b13127820 */ /* 0x000fe20000410000 */
[----:B------:R-:W-:-:S02]  /*37f0*/  HADD2.F32 R22, -RZ, R7.H0_H0 ;  /* 0x20000007ff167230 */ /* 0x000fc40000004100 */
[----:B------:R-:W-:Y:S01]  /*3800*/  FMUL.FTZ R20, R20, 1.4426950216293334961 ;  /* 0x3fb8aa3b14147820 */ /* 0x000fe20000410000 */
[----:B------:R-:W-:Y:S01]  /*3810*/  HADD2.F32 R23, -RZ, R7.H1_H1 ;  /* 0x30000007ff177230 */ /* 0x000fe20000004100 */
[----:B------:R-:W0:Y:S01]  /*3820*/  MUFU.EX2 R4, R4 ;  /* 0x0000000400047308 */ /* 0x000e220000000800 */
[----:B------:R-:W-:Y:S01]  /*3830*/  FMUL.FTZ R6, R6, 1.4426950216293334961 ;  /* 0x3fb8aa3b06067820 */ /* 0x000fe20000410000 */
[----:B------:R-:W-:Y:S01]  /*3840*/  FMUL.FTZ R7, R22, 1.4426950216293334961 ;  /* 0x3fb8aa3b16077820 */ /* 0x000fe20000410000 */
[--C-:B------:R-:W-:Y:S02]  /*3850*/  HADD2.F32 R19, -RZ, R5.reuse.H0_H0 ;  /* 0x20000005ff137230 */ /* 0x100fe40000004100 */
[----:B------:R-:W-:Y:S01]  /*3860*/  FMUL.FTZ R24, R23, 1.4426950216293334961 ;  /* 0x3fb8aa3b17187820 */ /* 0x000fe20000410000 */
[----:B------:R-:W-:Y:S02]  /*3870*/  HADD2.F32 R5, -RZ, R5.H1_H1 ;  /* 0x30000005ff057230 */ /* 0x000fe40000004100 */
[--C-:B----4-:R-:W-:Y:S01]  /*3880*/  HADD2.F32 R23, -RZ, R8.reuse.H0_H0 ;  /* 0x20000008ff177230 */ /* 0x110fe20000004100 */
[----:B------:R-:W1:Y:S01]  /*3890*/  MUFU.EX2 R18, R18 ;  /* 0x0000001200127308 */ /* 0x000e620000000800 */
[----:B------:R-:W-:-:S02]  /*38a0*/  HADD2.F32 R25, -RZ, R8.H1_H1 ;  /* 0x30000008ff197230 */ /* 0x000fc40000004100 */
[----:B------:R-:W-:Y:S01]  /*38b0*/  FMUL.FTZ R19, R19, 1.4426950216293334961 ;  /* 0x3fb8aa3b13137820 */ /* 0x000fe20000410000 */
[----:B------:R-:W-:Y:S01]  /*38c0*/  FMUL.FTZ R5, R5, 1.4426950216293334961 ;  /* 0x3fb8aa3b05057820 */ /* 0x000fe20000410000 */
[----:B------:R-:W-:-:S03]  /*38d0*/  HADD2.F32 R22, -RZ, R9.H1_H1 ;  /* 0x30000009ff167230 */ /* 0x000fc60000004100 */
[----:B------:R-:W2:Y:S01]  /*38e0*/  MUFU.EX2 R20, R20 ;  /* 0x0000001400147308 */ /* 0x000ea20000000800 */
[----:B0-----:R-:W-:-:S07]  /*38f0*/  FFMA.FTZ R4, R4, -UR14, R23 ;  /* 0x8000000e04047c23 */ /* 0x001fce0008010017 */
[----:B------:R-:W0:Y:S01]  /*3900*/  MUFU.EX2 R6, R6 ;  /* 0x0000000600067308 */ /* 0x000e220000000800 */
[----:B-1----:R-:W-:Y:S01]  /*3910*/  FFMA.FTZ R23, R18, -UR14, R25 ;  /* 0x8000000e12177c23 */ /* 0x002fe20008010019 */
[----:B------:R-:W-:Y:S02]  /*3920*/  HADD2.F32 R18, -RZ, R9.H0_H0 ;  /* 0x20000009ff127230 */ /* 0x000fe40000004100 */
[--C-:B------:R-:W-:Y:S02]  /*3930*/  HADD2.F32 R9, -RZ, R10.reuse.H0_H0 ;  /* 0x2000000aff097230 */ /* 0x100fe40000004100 */
[----:B------:R-:W-:Y:S01]  /*3940*/  HADD2.F32 R25, -RZ, R10.H1_H1 ;  /* 0x3000000aff197230 */ /* 0x000fe20000004100 */
[----:B------:R-:W-:Y:S01]  /*3950*/  F2FP.F16.F32.PACK_AB R4, R23, R4 ;  /* 0x000000041704723e */ /* 0x000fe200000000ff */
[----:B------:R-:W1:Y:S01]  /*3960*/  MUFU.EX2 R7, R7 ;  /* 0x0000000700077308 */ /* 0x000e620000000800 */
[--C-:B------:R-:W-:Y:S02]  /*3970*/  HADD2.F32 R10, -RZ, R11.reuse.H0_H0 ;  /* 0x2000000bff0a7230 */ /* 0x100fe40000004100 */
[----:B--2---:R-:W-:Y:S01]  /*3980*/  FFMA.FTZ R9, R20, -UR14, R9 ;  /* 0x8000000e14097c23 */ /* 0x004fe20008010009 */
[----:B------:R-:W-:-:S04]  /*3990*/  HADD2.F32 R11, -RZ, R11.H1_H1 ;  /* 0x3000000bff0b7230 */ /* 0x000fc80000004100 */
[----:B------:R-:W2:Y:S01]  /*39a0*/  MUFU.EX2 R8, R24 ;  /* 0x0000001800087308 */ /* 0x000ea20000000800 */
[----:B0-----:R-:W-:-:S05]  /*39b0*/  FFMA.FTZ R6, R6, -UR14, R25 ;  /* 0x8000000e06067c23 */ /* 0x001fca0008010019 */
[----:B------:R-:W-:Y:S02]  /*39c0*/  F2FP.F16.F32.PACK_AB R6, R6, R9 ;  /* 0x000000090606723e */ /* 0x000fe400000000ff */
[----:B------:R-:W0:Y:S01]  /*39d0*/  MUFU.EX2 R19, R19 ;  /* 0x0000001300137308 */ /* 0x000e220000000800 */
[----:B-1----:R-:W-:-:S07]  /*39e0*/  FFMA.FTZ R7, R7, -UR14, R10 ;  /* 0x8000000e07077c23 */ /* 0x002fce000801000a */
[----:B------:R-:W1:Y:S01]  /*39f0*/  MUFU.EX2 R5, R5 ;  /* 0x0000000500057308 */ /* 0x000e620000000800 */
[----:B--2---:R-:W-:Y:S01]  /*3a00*/  FFMA.FTZ R10, R8, -UR14, R11 ;  /* 0x8000000e080a7c23 */ /* 0x004fe2000801000b */
[----:B------:R-:W-:-:S04]  /*3a10*/  IADD3 R8, P1, R17, UR9, RZ ;  /* 0x0000000911087c10 */ /* 0x000fc8000ff3e0ff */
[----:B------:R-:W-:Y:S02]  /*3a20*/  IADD3.X R9, R21, UR10, RZ, P1, !PT ;  /* 0x0000000a15097c10 */ /* 0x000fe40008ffe4ff */
[----:B------:R-:W-:Y:S01]  /*3a30*/  IADD3 R16, P1, R16, UR21, RZ ;  /* 0x0000001510107c10 */ /* 0x000fe2000ff3e0ff */
[----:B0-----:R-:W-:Y:S01]  /*3a40*/  FFMA.FTZ R19, R19, -UR14, R18 ;  /* 0x8000000e13137c23 */ /* 0x001fe20008010012 */
[----:B------:R-:W-:Y:S02]  /*3a50*/  F2FP.F16.F32.PACK_AB R7, R10, R7 ;  /* 0x000000070a07723e */ /* 0x000fe400000000ff */
[----:B------:R-:W-:Y:S01]  /*3a60*/  IADD3.X R3, RZ, R3, RZ, P1, !PT ;  /* 0x00000003ff037210 */ /* 0x000fe20000ffe4ff */
[----:B------:R-:W-:Y:S02]  /*3a70*/  IMAD.SHL.U32 R11, R16, 0x8, RZ ;  /* 0x00000008100b7824 */ /* 0x000fe400078e00ff */
[----:B-1----:R-:W-:-:S03]  /*3a80*/  FFMA.FTZ R22, R5, -UR14, R22 ;  /* 0x8000000e05167c23 */ /* 0x002fc60008010016 */
[----:B------:R-:W-:Y:S02]  /*3a90*/  ISETP.GE.U32.AND P1, PT, R11, R12, PT ;  /* 0x0000000c0b00720c */ /* 0x000fe40003f26070 */
[----:B------:R-:W-:Y:S02]  /*3aa0*/  SHF.L.U64.HI R11, R16, 0x3, R3 ;  /* 0x00000003100b7819 */ /* 0x000fe40000010203 */
[----:B------:R-:W-:Y:S02]  /*3ab0*/  F2FP.F16.F32.PACK_AB R5, R22, R19 ;  /* 0x000000131605723e */ /* 0x000fe400000000ff */
[----:B------:R-:W-:-:S03]  /*3ac0*/  ISETP.GE.AND.EX P1, PT, R11, R14, PT, P1 ;  /* 0x0000000e0b00720c */ /* 0x000fc60003f26310 */
[----:B------:R0:W-:Y:S10]  /*3ad0*/  STG.E.128 desc[UR16][R8.64], R4 ;  /* 0x0000000408007986 */ /* 0x0001f4000c101d10 */
[----:B------:R-:W-:Y:S05]  /*3ae0*/  @!P1 BRA `(.L_x_9346) ;  /* 0xfffffffc00089947 */ /* 0x000fea000383ffff */
.L_x_9345:
[----:B------:R-:W-:Y:S05]  /*3af0*/  BSYNC B0 ;  /* 0x0000000000007941 */ /* 0x000fea0003800000 */
.L_x_9344:
[----:B------:R-:W-:Y:S05]  /*3b00*/  @P0 EXIT ;  /* 0x000000000000094d */ /* 0x000fea0003800000 */
.L_x_9347:
[C---:B------:R-:W-:Y:S02]  /*3b10*/  SHF.L.U32 R10, R13.reuse, 0x1, RZ ;  /* 0x000000010d0a7819 */ /* 0x040fe400000006ff */
[----:B------:R-:W-:Y:S02]  /*3b20*/  SHF.L.U64.HI R11, R13, 0x1, R15 ;  /* 0x000000010d0b7819 */ /* 0x000fe4000001020f */
[----:B0-----:R-:W-:-:S04]  /*3b30*/  IADD3 R6, P0, R10, UR8, RZ ;  /* 0x000000080a067c10 */ /* 0x001fc8000ff1e0ff */
[----:B------:R-:W-:-:S05]  /*3b40*/  IADD3.X R7, R11, UR11, RZ, P0, !PT ;  /* 0x0000000b0b077c10 */ /* 0x000fca00087fe4ff */
[----:B------:R-:W3:Y:S01]  /*3b50*/  LDG.E.U16 R6, desc[UR16][R6.64] ;  /* 0x0000001006067981 */ /* 0x000ee2000c1e1500 */
[----:B------:R-:W-:-:S04]  /*3b60*/  IADD3 R4, P0, R10, UR6, RZ ;  /* 0x000000060a047c10 */ /* 0x000fc8000ff1e0ff */
[----:B------:R-:W-:-:S05]  /*3b70*/  IADD3.X R5, R11, UR7, RZ, P0, !PT ;  /* 0x000000070b057c10 */ /* 0x000fca00087fe4ff */
[----:B------:R-:W4:Y:S01]  /*3b80*/  LDG.E.U16 R4, desc[UR16][R4.64] ;  /* 0x0000001004047981 */ /* 0x000f22000c1e1500 */
[----:B---3--:R-:W-:-:S05]  /*3b90*/  HADD2.F32 R3, -RZ, R6.H0_H0 ;  /* 0x20000006ff037230 */ /* 0x008fca0000004100 */
[----:B------:R-:W-:Y:S01]  /*3ba0*/  FMUL.FTZ R3, R3, 1.4426950216293334961 ;  /* 0x3fb8aa3b03037820 */ /* 0x000fe20000410000 */
[----:B----4-:R-:W-:-:S05]  /*3bb0*/  HADD2.F32 R8, -RZ, R4.H0_H0 ;  /* 0x20000004ff087230 */ /* 0x010fca0000004100 */
[----:B------:R-:W0:Y:S02]  /*3bc0*/  MUFU.EX2 R3, R3 ;  /* 0x0000000300037308 */ /* 0x000e240000000800 */
[----:B0-----:R-:W-:Y:S01]  /*3bd0*/  FFMA.FTZ R9, R3, -UR14, R8 ;  /* 0x8000000e03097c23 */ /* 0x001fe20008010008 */
[----:B------:R-:W-:-:S04]  /*3be0*/  IADD3 R8, P0, R10, UR9, RZ ;  /* 0x000000090a087c10 */ /* 0x000fc8000ff1e0ff */
[----:B------:R-:W-:Y:S02]  /*3bf0*/  F2FP.F16.F32.PACK_AB R5, RZ, R9 ;  /* 0x00000009ff05723e */ /* 0x000fe400000000ff */
[----:B------:R-:W-:Y:S02]  /*3c00*/  IADD3.X R9, R11, UR10, RZ, P0, !PT ;  /* 0x0000000a0b097c10 */ /* 0x000fe400087fe4ff */
[----:B------:R-:W-:-:S03]  /*3c10*/  IADD3 R13, P0, R13, UR21, RZ ;  /* 0x000000150d0d7c10 */ /* 0x000fc6000ff1e0ff */
[----:B------:R1:W-:Y:S02]  /*3c20*/  STG.E.U16 desc[UR16][R8.64], R5 ;  /* 0x0000000508007986 */ /* 0x0003e4000c101510 */
[----:B------:R-:W-:Y:S01]  /*3c30*/  IMAD.X R15, RZ, RZ, R15, P0 ;  /* 0x000000ffff0f7224 */ /* 0x000fe200000e060f */
[----:B------:R-:W-:-:S04]  /*3c40*/  ISETP.GE.U32.AND P0, PT, R13, R0, PT ;  /* 0x000000000d00720c */ /* 0x000fc80003f06070 */
[----:B------:R-:W-:-:S13]  /*3c50*/  ISETP.GE.AND.EX P0, PT, R15, R2, PT, P0 ;  /* 0x000000020f00720c */ /* 0x000fda0003f06300 */
[----:B-1----:R-:W-:Y:S05]  /*3c60*/  @!P0 BRA `(.L_x_9347) ;  /* 0xfffffffc00a88947 */ /* 0x002fea000383ffff */
[----:B------:R-:W-:Y:S05]  /*3c70*/  EXIT ;  /* 0x000000000000794d */ /* 0x000fea0003800000 */
.L_x_9338:
        /* <DEDUP_REMOVED lines=8> */
[----:B------:R-:W-:Y:S02]  /*3d00*/  LEA.HI.X.SX32 R5, R3, 0xffffffff, 0x1, P0 ;  /* 0xffffffff03057811 */ /* 0x000fe400000f0eff */
        /* <DEDUP_REMOVED lines=17> */
.L_x_9350:
[----:B------:R-:W-:Y:S05]  /*3e20*/  BSYNC B0 ;  /* 0x0000000000007941 */ /* 0x000fea0003800000 */
.L_x_9349:
[----:B------:R-:W-:Y:S02]  /*3e30*/  UIADD3 UR4, UP0, UR21, -UR12, URZ ;  /* 0x8000000c15047290 */ /* 0x000fe4000ff1e03f */
[----:B0-----:R-:W-:Y:S02]  /*3e40*/  VIADD R5, R0, UR12 ;  /* 0x0000000c00057c36 */ /* 0x001fe40008000000 */
[----:B------:R-:W-:Y:S02]  /*3e50*/  UIADD3.X UR5, URZ, -0x1, URZ, UP0, !UPT ;  /* 0xffffffff3f057890 */ /* 0x000fe400087fe43f */
[----:B------:R-:W-:Y:S01]  /*3e60*/  USHF.L.U32 UR13, UR4, 0x1, URZ ;  /* 0x00000001040d7899 */ /* 0x000fe2000800063f */
[C---:B------:R-:W-:Y:S01]  /*3e70*/  VIMNMX.U32 R0, R5.reuse, UR21, PT ;  /* 0x0000001505007c48 */ /* 0x040fe2000bfe0000 */
[----:B------:R-:W-:Y:S02]  /*3e80*/  USHF.L.U64.HI UR5, UR4, 0x1, UR5 ;  /* 0x0000000104057899 */ /* 0x000fe40008010205 */
[----:B------:R-:W-:Y:S01]  /*3e90*/  UIADD3 UR9, UP0, UR13, UR9, URZ ;  /* 0x000000090d097290 */ /* 0x000fe2000ff1e03f */
[----:B------:R-:W-:Y:S01]  /*3ea0*/  IADD3 R0, R5, -R0, RZ ;  /* 0x8000000005007210 */ /* 0x000fe20007ffe0ff */
[----:B------:R-:W-:-:S02]  /*3eb0*/  UIADD3 UR8, UP1, UR13, UR8, URZ ;  /* 0x000000080d087290 */ /* 0x000fc4000ff3e03f */
[----:B------:R-:W-:Y:S02]  /*3ec0*/  UIADD3 UR6, UP2, UR13, UR6, URZ ;  /* 0x000000060d067290 */ /* 0x000fe4000ff5e03f */
[----:B------:R-:W-:Y:S02]  /*3ed0*/  UIADD3.X UR10, UR5, UR10, URZ, UP0, !UPT ;  /* 0x0000000a050a7290 */ /* 0x000fe400087fe43f */
[----:B------:R-:W-:Y:S02]  /*3ee0*/  UIADD3.X UR11, UR5, UR11, URZ, UP1, !UPT ;  /* 0x0000000b050b7290 */ /* 0x000fe40008ffe43f */
[----:B------:R-:W-:-:S12]  /*3ef0*/  UIADD3.X UR7, UR5, UR7, URZ, UP2, !UPT ;  /* 0x0000000705077290 */ /* 0x000fd800097fe43f */
.L_x_9348:
        /* <DEDUP_REMOVED lines=18> */
[----:B------:R-:W-:-:S04]  /*4020*/  SHF.L.U32 R7, R3, 0x3, RZ ;  /* 0x0000000303077819 */ /* 0x000fc800000006ff */
[----:B------:R-:W-:-:S05]  /*4030*/  IADD3 R5, -R2, RZ, RZ ;  /* 0x000000ff02057210 */ /* 0x000fca0007ffe1ff */
[----:B------:R-:W-:-:S05]  /*4040*/  IMAD R5, R5, UR4, R0 ;  /* 0x0000000405057c24 */ /* 0x000fca000f8e0200 */
[----:B------:R-:W-:-:S13]  /*4050*/  ISETP.GE.U32.AND P0, PT, R5, UR4, PT ;  /* 0x0000000405007c0c */ /* 0x000fda000bf06070 */
[----:B------:R-:W-:-:S05]  /*4060*/  @P0 VIADD R5, R5, -UR4 ;  /* 0x8000000405050c36 */ /* 0x000fca0008000000 */
[----:B------:R-:W-:-:S13]  /*4070*/  ISETP.GE.U32.AND P0, PT, R5, UR4, PT ;  /* 0x0000000405007c0c */ /* 0x000fda000bf06070 */
[----:B------:R-:W-:Y:S02]  /*4080*/  @P0 IADD3 R5, R5, -UR4, RZ ;  /* 0x8000000405050c10 */ /* 0x000fe4000fffe0ff */
[----:B------:R-:W-:-:S05]  /*4090*/  @!P1 LOP3.LUT R5, RZ, UR4, RZ, 0x33, !PT ;  /* 0x00000004ff059c12 */ /* 0x000fca000f8e33ff */
[----:B------:R-:W-:-:S05]  /*40a0*/  IMAD.IADD R2, R0, 0x1, -R5 ;  /* 0x0000000100027824 */ /* 0x000fca00078e0a05 */
[-C--:B------:R-:W-:Y:S02]  /*40b0*/  ISETP.GE.AND P0, PT, R7, R2.reuse, PT ;  /* 0x000000020700720c */ /* 0x080fe40003f06270 */
[----:B--2---:R-:W-:-:S04]  /*40c0*/  IADD3 R19, R3, R2, RZ ;  /* 0x0000000203137210 */ /* 0x004fc80007ffe0ff */
[----:B------:R-:W-:-:S07]  /*40d0*/  ISETP.GE.AND P1, PT, R19, R0, PT ;  /* 0x000000001300720c */ /* 0x000fce0003f26270 */
[----:B------:R-:W-:Y:S06]  /*40e0*/  @P0 BRA `(.L_x_9352) ;  /* 0x0000000000d80947 */ /* 0x000fec0003800000 */
.L_x_9353:
[----:B0-----:R-:W-:-:S06]  /*40f0*/  IMAD.WIDE R6, R3, 0x10, R16 ;  /* 0x0000001003067825 */ /* 0x001fcc00078e0210 */
[----:B------:R-:W2:Y:S01]  /*4100*/  LDG.E.128 R4, desc[UR16][R6.64] ;  /* 0x0000001006047981 */ /* 0x000ea2000c1e1d00 */
[----:B------:R-:W-:-:S06]  /*4110*/  IMAD.WIDE R8, R3, 0x10, R12 ;  /* 0x0000001003087825 */ /* 0x000fcc00078e020c */
[----:B------:R-:W3:Y:S01]  /*4120*/  LDG.E.128 R8, desc[UR16][R8.64] ;  /* 0x0000001008087981 */ /* 0x000ee2000c1e1d00 */
[--C-:B--2---:R-:W-:Y:S02]  /*4130*/  HADD2.F32 R18, -RZ, R4.reuse.H0_H0 ;  /* 0x20000004ff127230 */ /* 0x104fe40000004100 */
[----:B------:R-:W-:Y:S02]  /*4140*/  HADD2.F32 R20, -RZ, R4.H1_H1 ;  /* 0x30000004ff147230 */ /* 0x000fe40000004100 */
[----:B------:R-:W-:Y:S02]  /*4150*/  HADD2.F32 R22, -RZ, R7.H0_H0 ;  /* 0x20000007ff167230 */ /* 0x000fe40000004100 */
[----:B------:R-:W-:Y:S01]  /*4160*/  FMUL.FTZ R4, R18, 1.4426950216293334961 ;  /* 0x3fb8aa3b12047820 */ /* 0x000fe20000410000 */
[----:B------:R-:W-:Y:S02]  /*4170*/  HADD2.F32 R21, -RZ, R6.H0_H0 ;  /* 0x20000006ff157230 */ /* 0x000fe40000004100 */
[----:B------:R-:W-:Y:S01]  /*4180*/  FMUL.FTZ R18, R20, 1.4426950216293334961 ;  /* 0x3fb8aa3b14127820 */ /* 0x000fe20000410000 */
[----:B------:R-:W-:-:S02]  /*4190*/  HADD2.F32 R20, -RZ, R5.H0_H0 ;  /* 0x20000005ff147230 */ /* 0x000fc40000004100 */
[----:B------:R-:W-:Y:S01]  /*41a0*/  HADD2.F32 R5, -RZ, R5.H1_H1 ;  /* 0x30000005ff057230 */ /* 0x000fe20000004100 */
[----:B------:R-:W0:Y:S01]  /*41b0*/  MUFU.EX2 R4, R4 ;  /* 0x0000000400047308 */ /* 0x000e220000000800 */
[----:B------:R-:W-:Y:S02]  /*41c0*/  HADD2.F32 R6, -RZ, R6.H1_H1 ;  /* 0x30000006ff067230 */ /* 0x000fe40000004100 */
[----:B------:R-:W-:Y:S01]  /*41d0*/  FMUL.FTZ R20, R20, 1.4426950216293334961 ;  /* 0x3fb8aa3b14147820 */ /* 0x000fe20000410000 */
[----:B------:R-:W-:Y:S02]  /*41e0*/  HADD2.F32 R23, -RZ, R7.H1_H1 ;  /* 0x30000007ff177230 */ /* 0x000fe40000004100 */
[----:B------:R-:W-:Y:S01]  /*41f0*/  FMUL.FTZ R7, R22, 1.4426950216293334961 ;  /* 0x3fb8aa3b16077820 */ /* 0x000fe20000410000 */
[----:B------:R-:W-:Y:S01]  /*4200*/  FMUL.FTZ R5, R5, 1.4426950216293334961 ;  /* 0x3fb8aa3b05057820 */ /* 0x000fe20000410000 */
[----:B------:R-:W-:Y:S01]  /*4210*/  FMUL.FTZ R21, R21, 1.4426950216293334961 ;  /* 0x3fb8aa3b15157820 */ /* 0x000fe20000410000 */
[----:B------:R-:W-:Y:S01]  /*4220*/  FMUL.FTZ R6, R6, 1.4426950216293334961 ;  /* 0x3fb8aa3b06067820 */ /* 0x000fe20000410000 */
[----:B------:R-:W1:Y:S01]  /*4230*/  MUFU.EX2 R18, R18 ;  /* 0x0000001200127308 */ /* 0x000e620000000800 */
[----:B------:R-:W-:Y:S01]  /*4240*/  FMUL.FTZ R24, R23, 1.4426950216293334961 ;  /* 0x3fb8aa3b17187820 */ /* 0x000fe20000410000 */
[----:B---3--:R-:W-:-:S02]  /*4250*/  HADD2.F32 R23, -RZ, R8.H0_H0 ;  /* 0x20000008ff177230 */ /* 0x008fc40000004100 */
[----:B------:R-:W-:Y:S02]  /*4260*/  HADD2.F32 R25, -RZ, R8.H1_H1 ;  /* 0x30000008ff197230 */ /* 0x000fe40000004100 */
[----:B------:R-:W-:Y:S02]  /*4270*/  HADD2.F32 R22, -RZ, R10.H0_H0 ;  /* 0x2000000aff167230 */ /* 0x000fe40000004100 */
[----:B------:R-:W2:Y:S01]  /*4280*/  MUFU.EX2 R7, R7 ;  /* 0x0000000700077308 */ /* 0x000ea20000000800 */
[----:B0-----:R-:W-:-:S07]  /*4290*/  FFMA.FTZ R4, R4, -UR14, R23 ;  /* 0x8000000e04047c23 */ /* 0x001fce0008010017 */
[----:B------:R-:W0:Y:S01]  /*42a0*/  MUFU.EX2 R8, R24 ;  /* 0x0000001800087308 */ /* 0x000e220000000800 */
[----:B-1----:R-:W-:Y:S01]  /*42b0*/  FFMA.FTZ R23, R18, -UR14, R25 ;  /* 0x8000000e12177c23 */ /* 0x002fe20008010019 */
[--C-:B------:R-:W-:Y:S02]  /*42c0*/  HADD2.F32 R25, -RZ, R9.reuse.H0_H0 ;  /* 0x20000009ff197230 */ /* 0x100fe40000004100 */
[----:B------:R-:W-:Y:S02]  /*42d0*/  HADD2.F32 R18, -RZ, R9.H1_H1 ;  /* 0x30000009ff127230 */ /* 0x000fe40000004100 */
[----:B------:R-:W-:Y:S01]  /*42e0*/  HADD2.F32 R9, -RZ, R10.H1_H1 ;  /* 0x3000000aff097230 */ /* 0x000fe20000004100 */
[----:B------:R-:W-:Y:S01]  /*42f0*/  F2FP.F16.F32.PACK_AB R4, R23, R4 ;  /* 0x000000041704723e */ /* 0x000fe200000000ff */
[----:B------:R-:W1:Y:S01]  /*4300*/  MUFU.EX2 R20, R20 ;  /* 0x0000001400147308 */ /* 0x000e620000000800 */
[--C-:B------:R-:W-:Y:S02]  /*4310*/  HADD2.F32 R10, -RZ, R11.reuse.H0_H0 ;  /* 0x2000000bff0a7230 */ /* 0x100fe40000004100 */
[----:B------:R-:W-:-:S03]  /*4320*/  HADD2.F32 R11, -RZ, R11.H1_H1 ;  /* 0x3000000bff0b7230 */ /* 0x000fc60000004100 */
[----:B--2---:R-:W-:Y:S02]  /*4330*/  FFMA.FTZ R7, R7, -UR14, R10 ;  /* 0x8000000e07077c23 */ /* 0x004fe4000801000a */
[----:B------:R-:W2:Y:S01]  /*4340*/  MUFU.EX2 R5, R5 ;  /* 0x0000000500057308 */ /* 0x000ea20000000800 */
[----:B0-----:R-:W-:-:S05]  /*4350*/  FFMA.FTZ R8, R8, -UR14, R11 ;  /* 0x8000000e08087c23 */ /* 0x001fca000801000b */
[----:B------:R-:W-:Y:S02]  /*4360*/  F2FP.F16.F32.PACK_AB R7, R8, R7 ;  /* 0x000000070807723e */ /* 0x000fe400000000ff */
[----:B------:R-:W0:Y:S01]  /*4370*/  MUFU.EX2 R21, R21 ;  /* 0x0000001500157308 */ /* 0x000e220000000800 */
[----:B-1----:R-:W-:-:S07]  /*4380*/  FFMA.FTZ R20, R20, -UR14, R25 ;  /* 0x8000000e14147c23 */ /* 0x002fce0008010019 */
[----:B------:R-:W1:Y:S01]  /*4390*/  MUFU.EX2 R6, R6 ;  /* 0x0000000600067308 */ /* 0x000e620000000800 */
[----:B--2---:R-:W-:-:S05]  /*43a0*/  FFMA.FTZ R5, R5, -UR14, R18 ;  /* 0x8000000e05057c23 */ /* 0x004fca0008010012 */
[----:B------:R-:W-:Y:S01]  /*43b0*/  F2FP.F16.F32.PACK_AB R5, R5, R20 ;  /* 0x000000140505723e */ /* 0x000fe200000000ff */
[----:B0-----:R-:W-:Y:S01]  /*43c0*/  FFMA.FTZ R21, R21, -UR14, R22 ;  /* 0x8000000e15157c23 */ /* 0x001fe20008010016 */
[----:B-1----:R-:W-:Y:S01]  /*43d0*/  FFMA.FTZ R6, R6, -UR14, R9 ;  /* 0x8000000e06067c23 */ /* 0x002fe20008010009 */
[C---:B------:R-:W-:Y:S01]  /*43e0*/  IMAD.WIDE R8, R3.reuse, 0x10, R14 ;  /* 0x0000001003087825 */ /* 0x040fe200078e020e */
[----:B------:R-:W-:-:S03]  /*43f0*/  IADD3 R3, R3, UR21, RZ ;  /* 0x0000001503037c10 */ /* 0x000fc6000fffe0ff */
[----:B------:R-:W-:Y:S02]  /*4400*/  F2FP.F16.F32.PACK_AB R6, R6, R21 ;  /* 0x000000150606723e */ /* 0x000fe400000000ff */
[----:B------:R-:W-:-:S03]  /*4410*/  IMAD.SHL.U32 R11, R3, 0x8, RZ ;  /* 0x00000008030b7824 */ /* 0x000fc600078e00ff */
[----:B------:R0:W-:Y:S02]  /*4420*/  STG.E.128 desc[UR16][R8.64], R4 ;  /* 0x0000000408007986 */ /* 0x0001e4000c101d10 */
[----:B------:R-:W-:-:S13]  /*4430*/  ISETP.GE.AND P0, PT, R11, R2, PT ;  /* 0x000000020b00720c */ /* 0x000fda0003f06270 */
[----:B------:R-:W-:Y:S05]  /*4440*/  @!P0 BRA `(.L_x_9353) ;  /* 0xfffffffc00288947 */ /* 0x000fea000383ffff */
.L_x_9352:
[----:B------:R-:W-:Y:S05]  /*4450*/  BSYNC B0 ;  /* 0x0000000000007941 */ /* 0x000fea0003800000 */
.L_x_9351:
[----:B------:R-:W-:Y:S05]  /*4460*/  @P1 EXIT ;  /* 0x000000000000194d */ /* 0x000fea0003800000 */
.L_x_9354:
[----:B0-----:R-:W-:-:S06]  /*4470*/  IMAD.WIDE R4, R19, 0x2, R16 ;  /* 0x0000000213047825 */ /* 0x001fcc00078e0210 */
[----:B------:R-:W2:Y:S01]  /*4480*/  LDG.E.U16 R4, desc[UR16][R4.64] ;  /* 0x0000001004047981 */ /* 0x000ea2000c1e1500 */
[----:B------:R-:W-:-:S06]  /*4490*/  IMAD.WIDE R2, R19, 0x2, R12 ;  /* 0x0000000213027825 */ /* 0x000fcc00078e020c */
[----:B------:R-:W3:Y:S01]  /*44a0*/  LDG.E.U16 R2, desc[UR16][R2.64] ;  /* 0x0000001002027981 */ /* 0x000ee2000c1e1500 */
[----:B--2---:R-:W-:-:S05]  /*44b0*/  HADD2.F32 R6, -RZ, R4.H0_H0 ;  /* 0x20000004ff067230 */ /* 0x004fca0000004100 */
[----:B------:R-:W-:Y:S01]  /*44c0*/  FMUL.FTZ R8, R6, 1.4426950216293334961 ;  /* 0x3fb8aa3b06087820 */ /* 0x000fe20000410000 */
[----:B---3--:R-:W-:-:S05]  /*44d0*/  HADD2.F32 R7, -RZ, R2.H0_H0 ;  /* 0x20000002ff077230 */ /* 0x008fca0000004100 */
[----:B------:R-:W0:Y:S02]  /*44e0*/  MUFU.EX2 R8, R8 ;  /* 0x0000000800087308 */ /* 0x000e240000000800 */
[----:B0-----:R-:W-:-:S05]  /*44f0*/  FFMA.FTZ R7, R8, -UR14, R7 ;  /* 0x8000000e08077c23 */ /* 0x001fca0008010007 */
[----:B------:R-:W-:Y:S01]  /*4500*/  F2FP.F16.F32.PACK_AB R3, RZ, R7 ;  /* 0x00000007ff03723e */ /* 0x000fe200000000ff */
[C---:B------:R-:W-:Y:S01]  /*4510*/  IMAD.WIDE R6, R19.reuse, 0x2, R14 ;  /* 0x0000000213067825 */ /* 0x040fe200078e020e */
[----:B------:R-:W-:-:S04]  /*4520*/  IADD3 R19, R19, UR21, RZ ;  /* 0x0000001513137c10 */ /* 0x000fc8000fffe0ff */
[----:B------:R1:W-:Y:S01]  /*4530*/  STG.E.U16 desc[UR16][R6.64], R3 ;  /* 0x0000000306007986 */ /* 0x0003e2000c101510 */
[----:B------:R-:W-:-:S13]  /*4540*/  ISETP.GE.AND P0, PT, R19, R0, PT ;  /* 0x000000001300720c */ /* 0x000fda0003f06270 */
[----:B-1----:R-:W-:Y:S05]  /*4550*/  @!P0 BRA `(.L_x_9354) ;  /* 0xfffffffc00c48947 */ /* 0x002fea000383ffff */
[----:B------:R-:W-:Y:S05]  /*4560*/  EXIT ;  /* 0x000000000000794d */ /* 0x000fea0003800000 */
        .weak           $__internal_52_$__cuda_sm20_rem_s64
        .type           $__internal_52_$__cuda_sm20_rem_s64,@function
        .size           $__internal_52_$__cuda_sm20_rem_s64,(.L_x_12146 - $__internal_52_$__cuda_sm20_rem_s64)
$__internal_52_$__cuda_sm20_rem_s64:
        /* <DEDUP_REMOVED lines=76> */
[----:B------:R-:W-:Y:S06]  /*4a30*/  RET.REL.NODEC R14 `(_ZN2at6native43_GLOBAL__N__9ae7fba5_10_SoftMax_cu_9f978f6320cunn_SoftMaxBackwardILi8EN3c104HalfEfS4_NS1_26LogSoftMaxBackwardEpilogueEEEvPT0_PKT2_SA_l) ;  /* 0xffffffb40e707950 */ /* 0x000fec0003c3ffff */
.L_x_9355:
        /* <DEDUP_REMOVED lines=12> */
.L_x_12146:


//--------------------- .text._ZN2at6native43_GLOBAL__N__9ae7fba5_10_SoftMax_cu_9f978f6324cunn_SoftMaxBackwardSmemILi8EN3c104HalfEfS4_NS1_26LogSoftMaxBackwardEpilogueEEEvPT0_PKT2_SA_l --------------------------
	.section	.text._ZN2at6native43_GLOBAL__N__9ae7fba5_10_SoftMax_cu_9f978f6324cunn_SoftMaxBackwardSmemILi8EN3c104HalfEfS4_NS1_26LogSoftMaxBackwardEpilogueEEEvPT0_PKT2_SA_l,"ax",@progbits
	.align	128
.text._ZN2at6native43_GLOBAL__N__9ae7fba5_10_SoftMax_cu_9f978f6324cunn_SoftMaxBackwardSmemILi8EN3c104HalfEfS4_NS1_26LogSoftMaxBackwardEpilogueEEEvPT0_PKT2_SA_l:
        .type           _ZN2at6native43_GLOBAL__N__9ae7fba5_10_SoftMax_cu_9f978f6324cunn_SoftMaxBackwardSmemILi8EN3c104HalfEfS4_NS1_26LogSoftMaxBackwardEpilogueEEEvPT0_PKT2_SA_l,@function
        .size           _ZN2at6native43_GLOBAL__N__9ae7fba5_10_SoftMax_cu_9f978f6324cunn_SoftMaxBackwardSmemILi8EN3c104HalfEfS4_NS1_26LogSoftMaxBackwardEpilogueEEEvPT0_PKT2_SA_l,(.L_x_12148 - _ZN2at6native43_GLOBAL__N__9ae7fba5_10_SoftMax_cu_9f978f6324cunn_SoftMaxBackwardSmemILi8EN3c104HalfEfS4_NS1_26LogSoftMaxBackwardEpilogueEEEvPT0_PKT2_SA_l)
        .other          _ZN2at6native43_GLOBAL__N__9ae7fba5_10_SoftMax_cu_9f978f6324cunn_SoftMaxBackwardSmemILi8EN3c104HalfEfS4_NS1_26LogSoftMaxBackwardEpilogueEEEvPT0_PKT2_SA_l,@"STO_CUDA_ENTRY STV_DEFAULT"
_ZN2at6native43_GLOBAL__N__9ae7fba5_10_SoftMax_cu_9f978f6324cunn_SoftMaxBackwardSmemILi8EN3c104HalfEfS4_NS1_26LogSoftMaxBackwardEpilogueEEEvPT0_PKT2_SA_l:
        /* <DEDUP_REMOVED lines=23> */
.L_x_9358:
        /* <DEDUP_REMOVED lines=26> */
.L_x_9357:
[----:B------:R-:W-:Y:S05]  /*0310*/  BSYNC B0 ;  /* 0x0000000000007941 */ /* 0x000fea0003800000 */
.L_x_9356:
        /* <DEDUP_REMOVED lines=44> */
.L_x_9367:
[----:B-1----:R-:W-:-:S07]  /*05e0*/  FADD.FTZ R7, R11, R10 ;  /* 0x0000000a0b077221 */ /* 0x002fce0000010000 */
.L_x_9359:
        /* <DEDUP_REMOVED lines=14> */
.L_x_9361:
[----:B------:R-:W-:-:S06]  /*06d0*/  IMAD.WIDE R4, R0, 0x10, R14 ;  /* 0x0000001000047825 */ /* 0x000fcc00078e020e */
[----:B------:R-:W2:Y:S01]  /*06e0*/  LDG.E.128 R4, desc[UR6][R4.64] ;  /* 0x0000000604047981 */ /* 0x000ea2000c1e1d00 */
[----:B------:R-:W-:-:S06]  /*06f0*/  LEA R8, R0, R17, 0x4 ;  /* 0x0000001100087211 */ /* 0x000fcc00078e20ff */
[----:B0-----:R-:W0:Y:S02]  /*0700*/  LDS.128 R8, [R8] ;  /* 0x0000000008087984 */ /* 0x001e240000000c00 */
[--C-:B0-----:R-:W-:Y:S02]  /*0710*/  HADD2.F32 R22, -RZ, R10.reuse.H0_H0 ;  /* 0x2000000aff167230 */ /* 0x101fe40000004100 */
[----:B------:R-:W-:Y:S02]  /*0720*/  HADD2.F32 R10, -RZ, R10.H1_H1 ;  /* 0x3000000aff0a7230 */ /* 0x000fe40000004100 */
[--C-:B--2---:R-:W-:Y:S02]  /*0730*/  HADD2.F32 R18, -RZ, R4.reuse.H0_H0 ;  /* 0x20000004ff127230 */ /* 0x104fe40000004100 */
[----:B------:R-:W-:Y:S02]  /*0740*/  HADD2.F32 R19, -RZ, R4.H1_H1 ;  /* 0x30000004ff137230 */ /* 0x000fe40000004100 */
[----:B------:R-:W-:-:S02]  /*0750*/  HADD2.F32 R4, -RZ, R6.H0_H0 ;  /* 0x20000006ff047230 */ /* 0x000fc40000004100 */
[----:B------:R-:W-:Y:S01]  /*0760*/  FMUL.FTZ R18, R18, 1.4426950216293334961 ;  /* 0x3fb8aa3b12127820 */ /* 0x000fe20000410000 */
[--C-:B------:R-:W-:Y:S02]  /*0770*/  HADD2.F32 R20, -RZ, R5.reuse.H0_H0 ;  /* 0x20000005ff147230 */ /* 0x100fe40000004100 */
[----:B------:R-:W-:Y:S01]  /*0780*/  FMUL.FTZ R19, R19, 1.4426950216293334961 ;  /* 0x3fb8aa3b13137820 */ /* 0x000fe20000410000 */
[----:B------:R-:W-:Y:S02]  /*0790*/  HADD2.F32 R21, -RZ, R5.H1_H1 ;  /* 0x30000005ff157230 */ /* 0x000fe40000004100 */
[----:B------:R-:W-:Y:S01]  /*07a0*/  FMUL.FTZ R25, R4, 1.4426950216293334961 ;  /* 0x3fb8aa3b04197820 */ /* 0x000fe20000410000 */
[--C-:B------:R-:W-:Y:S01]  /*07b0*/  HADD2.F32 R4, -RZ, R7.reuse.H0_H0 ;  /* 0x20000007ff047230 */ /* 0x100fe20000004100 */
[----:B------:R0:W1:Y:S01]  /*07c0*/  MUFU.EX2 R27, R18 ;  /* 0x00000012001b7308 */ /* 0x0000620000000800 */
[----:B------:R-:W-:Y:S02]  /*07d0*/  HADD2.F32 R7, -RZ, R7.H1_H1 ;  /* 0x30000007ff077230 */ /* 0x000fe40000004100 */
[----:B------:R-:W-:Y:S01]  /*07e0*/  FMUL.FTZ R5, R20, 1.4426950216293334961 ;  /* 0x3fb8aa3b14057820 */ /* 0x000fe20000410000 */
[----:B------:R-:W-:-:S02]  /*07f0*/  HADD2.F32 R6, -RZ, R6.H1_H1 ;  /* 0x30000006ff067230 */ /* 0x000fc40000004100 */
[----:B------:R-:W-:Y:S01]  /*0800*/  FMUL.FTZ R29, R4, 1.4426950216293334961 ;  /* 0x3fb8aa3b041d7820 */ /* 0x000fe20000410000 */
[----:B------:R-:W-:Y:S01]  /*0810*/  FMUL.FTZ R21, R21, 1.4426950216293334961 ;  /* 0x3fb8aa3b15157820 */ /* 0x000fe20000410000 */
[----:B------:R-:W-:Y:S01]  /*0820*/  FMUL.FTZ R7, R7, 1.4426950216293334961 ;  /* 0x3fb8aa3b07077820 */ /* 0x000fe20000410000 */
[----:B------:R-:W-:Y:S02]  /*0830*/  HADD2.F32 R4, -RZ, R8.H0_H0 ;  /* 0x20000008ff047230 */ /* 0x000fe40000004100 */
[----:B------:R-:W-:Y:S01]  /*0840*/  FMUL.FTZ R6, R6, 1.4426950216293334961 ;  /* 0x3fb8aa3b06067820 */ /* 0x000fe20000410000 */
[----:B------:R-:W2:Y:S01]  /*0850*/  MUFU.EX2 R19, R19 ;  /* 0x0000001300137308 */ /* 0x000ea20000000800 */
[--C-:B0-----:R-:W-:Y:S02]  /*0860*/  HADD2.F32 R18, -RZ, R9.reuse.H0_H0 ;  /* 0x20000009ff127230 */ /* 0x101fe40000004100 */
[----:B------:R-:W-:-:S05]  /*0870*/  HADD2.F32 R20, -RZ, R9.H1_H1 ;  /* 0x30000009ff147230 */ /* 0x000fca0000004100 */
[----:B------:R-:W-:Y:S01]  /*0880*/  MUFU.EX2 R29, R29 ;  /* 0x0000001d001d7308 */ /* 0x000fe20000000800 */
[----:B-1----:R-:W-:Y:S01]  /*0890*/  FFMA.FTZ R4, -R16, R27, R4 ;  /* 0x0000001b10047223 */ /* 0x002fe20000010104 */
[----:B------:R-:W-:Y:S02]  /*08a0*/  HADD2.F32 R27, -RZ, R8.H1_H1 ;  /* 0x30000008ff1b7230 */ /* 0x000fe40000004100 */
[----:B------:R-:W-:-:S04]  /*08b0*/  HADD2.F32 R8, -RZ, R11.H1_H1 ;  /* 0x3000000bff087230 */ /* 0x000fc80000004100 */
[----:B------:R-:W0:Y:S01]  /*08c0*/  MUFU.EX2 R7, R7 ;  /* 0x0000000700077308 */ /* 0x000e220000000800 */
[----:B--2---:R-:W-:-:S05]  /*08d0*/  FFMA.FTZ R19, -R16, R19, R27 ;  /* 0x0000001310137223 */ /* 0x004fca000001011b */
[----:B------:R-:W-:Y:S02]  /*08e0*/  F2FP.F16.F32.PACK_AB R4, R19, R4 ;  /* 0x000000041304723e */ /* 0x000fe400000000ff */
[----:B------:R-:W1:Y:S08]  /*08f0*/  MUFU.EX2 R5, R5 ;  /* 0x0000000500057308 */ /* 0x000e700000000800 */
[----:B------:R-:W2:Y:S01]  /*0900*/  MUFU.EX2 R21, R21 ;  /* 0x0000001500157308 */ /* 0x000ea20000000800 */
[----:B0-----:R-:W-:-:S07]  /*0910*/  FFMA.FTZ R8, -R16, R7, R8 ;  /* 0x0000000710087223 */ /* 0x001fce0000010108 */
[----:B------:R-:W0:Y:S01]  /*0920*/  MUFU.EX2 R25, R25 ;  /* 0x0000001900197308 */ /* 0x000e220000000800 */
[----:B-1----:R-:W-:-:S07]  /*0930*/  FFMA.FTZ R5, -R16, R5, R18 ;  /* 0x0000000510057223 */ /* 0x002fce0000010112 */
[----:B------:R1:W3:Y:S01]  /*0940*/  MUFU.EX2 R23, R6 ;  /* 0x0000000600177308 */ /* 0x0002e20000000800 */
[----:B--2---:R-:W-:-:S05]  /*0950*/  FFMA.FTZ R20, -R16, R21, R20 ;  /* 0x0000001510147223 */ /* 0x004fca0000010114 */
[----:B------:R-:W-:Y:S01]  /*0960*/  F2FP.F16.F32.PACK_AB R5, R20, R5 ;  /* 0x000000051405723e */ /* 0x000fe200000000ff */
[----:B-1----:R-:W-:Y:S02]  /*0970*/  HADD2.F32 R6, -RZ, R11.H0_H0 ;  /* 0x2000000bff067230 */ /* 0x002fe40000004100 */
[----:B0-----:R-:W-:-:S03]  /*0980*/  FFMA.FTZ R22, -R16, R25, R22 ;  /* 0x0000001910167223 */ /* 0x001fc60000010116 */
[C---:B------:R-:W-:Y:S01]  /*0990*/  FFMA.FTZ R29, -R16.reuse, R29, R6 ;  /* 0x0000001d101d7223 */ /* 0x040fe20000010106 */
[----:B---3--:R-:W-:-:S04]  /*09a0*/  FFMA.FTZ R23, -R16, R23, R10 ;  /* 0x0000001710177223 */ /* 0x008fc8000001010a */
[----:B------:R-:W-:Y:S01]  /*09b0*/  F2FP.F16.F32.PACK_AB R7, R8, R29 ;  /* 0x0000001d0807723e */ /* 0x000fe200000000ff */
[C---:B------:R-:W-:Y:S01]  /*09c0*/  IMAD.WIDE R8, R0.reuse, 0x10, R12 ;  /* 0x0000001000087825 */ /* 0x040fe200078e020c */
[----:B------:R-:W-:Y:S02]  /*09d0*/  IADD3 R0, R0, UR5, RZ ;  /* 0x0000000500007c10 */ /* 0x000fe4000fffe0ff */
[----:B------:R-:W-:Y:S02]  /*09e0*/  F2FP.F16.F32.PACK_AB R6, R23, R22 ;  /* 0x000000161706723e */ /* 0x000fe400000000ff */
[----:B------:R-:W-:-:S03]  /*09f0*/  SHF.L.U32 R11, R0, 0x3, RZ ;  /* 0x00000003000b7819 */ /* 0x000fc600000006ff */
[----:B------:R2:W-:Y:S01]  /*0a00*/  STG.E.128 desc[UR6][R8.64], R4 ;  /* 0x0000000408007986 */ /* 0x0005e2000c101d06 */
[----:B------:R-:W-:Y:S02]  /*0a10*/  ISETP.GE.U32.AND P0, PT, R11, R2, PT ;  /* 0x000000020b00720c */ /* 0x000fe40003f06070 */
[----:B------:R-:W-:-:S04]  /*0a20*/  SHF.R.S32.HI R10, RZ, 0x1f, R11 ;  /* 0x0000001fff0a7819 */ /* 0x000fc8000001140b */
[----:B------:R-:W-:-:S13]  /*0a30*/  ISETP.GE.AND.EX P0, PT, R10, R3, PT, P0 ;  /* 0x000000030a00720c */ /* 0x000fda0003f06300 */
[----:B--2---:R-:W-:Y:S05]  /*0a40*/  @!P0 BRA `(.L_x_9361) ;  /* 0xfffffffc00208947 */ /* 0x004fea000383ffff */
[----:B------:R-:W-:Y:S05]  /*0a50*/  EXIT ;  /* 0x000000000000794d */ /* 0x000fea0003800000 */
.L_x_9360:
[----:B------:R-:W-:Y:S01]  /*0a60*/  HFMA2.MMA R14, -RZ, RZ, 0, 9.5367431640625e-07 ;  /* 0x00000010ff0e7435 */ /* 0x000fe200000001ff */
[----:B------:R-:W-:Y:S02]  /*0a70*/  MOV R15, 0x1f ;  /* 0x0000001f000f7802 */ /* 0x000fe40000000f00 */
[----:B------:R-:W-:-:S08]  /*0a80*/  MOV R12, 0xffffffff ;  /* 0xffffffff000c7802 */ /* 0x000fd00000000f00 */
[----:B-1----:R-:W-:Y:S05]  /*0a90*/  WARPSYNC.COLLECTIVE R12, `(.L_x_9362) ;  /* 0x000000000c087348 */ /* 0x002fea0003c00000 */
[----:B-1----:R0:W1:Y:S02]  /*0aa0*/  SHFL.DOWN P1, R10, R7, R14, R15 ;  /* 0x0800000e070a7389 */ /* 0x002064000002000f */
[----:B01----:R-:W-:Y:S01]  /*0ab0*/  ENDCOLLECTIVE ;  /* 0x000000000000791b */ /* 0x003fe20003800000 */
.L_x_9362:
[----:B------:R-:W-:Y:S01]  /*0ac0*/  HFMA2.MMA R14, -RZ, RZ, 0, 4.76837158203125e-07 ;  /* 0x00000008ff0e7435 */ /* 0x000fe200000001ff */
[----:B------:R-:W-:-:S05]  /*0ad0*/  MOV R4, R10 ;  /* 0x0000000a00047202 */ /* 0x000fca0000000f00 */
[----:B------:R-:W-:-:S05]  /*0ae0*/  FADD.FTZ R4, R7, R4 ;  /* 0x0000000407047221 */ /* 0x000fca0000010000 */
[----:B------:R-:W-:-:S07]  /*0af0*/  MOV R7, R4 ;  /* 0x0000000400077202 */ /* 0x000fce0000000f00 */
[----:B------:R-:W-:Y:S05]  /*0b00*/  WARPSYNC.COLLECTIVE R12, `(.L_x_9363) ;  /* 0x000000000c087348 */ /* 0x000fea0003c00000 */
[----:B------:R0:W1:Y:S02]  /*0b10*/  SHFL.DOWN P1, R10, R7, R14, R15 ;  /* 0x0800000e070a7389 */ /* 0x000064000002000f */
[----:B01----:R-:W-:Y:S01]  /*0b20*/  ENDCOLLECTIVE ;  /* 0x000000000000791b */ /* 0x003fe20003800000 */
.L_x_9363:
[----:B------:R-:W-:Y:S01]  /*0b30*/  HFMA2.MMA R14, -RZ, RZ, 0, 2.384185791015625e-07 ;  /* 0x00000004ff0e7435 */ /* 0x000fe200000001ff */
[----:B------:R-:W-:-:S05]  /*0b40*/  MOV R5, R10 ;  /* 0x0000000a00057202 */ /* 0x000fca0000000f00 */
[----:B------:R-:W-:-:S05]  /*0b50*/  FADD.FTZ R5, R4, R5 ;  /* 0x0000000504057221 */ /* 0x000fca0000010000 */
[----:B------:R-:W-:-:S07]  /*0b60*/  MOV R7, R5 ;  /* 0x0000000500077202 */ /* 0x000fce0000000f00 */
[----:B------:R-:W-:Y:S05]  /*0b70*/  WARPSYNC.COLLECTIVE R12, `(.L_x_9364) ;  /* 0x000000000c087348 */ /* 0x000fea0003c00000 */
[----:B------:R0:W1:Y:S02]  /*0b80*/  SHFL.DOWN P1, R10, R7, R14, R15 ;  /* 0x0800000e070a7389 */ /* 0x000064000002000f */
[----:B01----:R-:W-:Y:S01]  /*0b90*/  ENDCOLLECTIVE ;  /* 0x000000000000791b */ /* 0x003fe20003800000 */
.L_x_9364:
[----:B------:R-:W-:Y:S01]  /*0ba0*/  HFMA2.MMA R14, -RZ, RZ, 0, 1.1920928955078125e-07 ;  /* 0x00000002ff0e7435 */ /* 0x000fe200000001ff */
[----:B------:R-:W-:-:S05]  /*0bb0*/  MOV R6, R10 ;  /* 0x0000000a00067202 */ /* 0x000fca0000000f00 */
[----:B------:R-:W-:-:S05]  /*0bc0*/  FADD.FTZ R6, R5, R6 ;  /* 0x0000000605067221 */ /* 0x000fca0000010000 */
[----:B------:R-:W-:-:S07]  /*0bd0*/  MOV R7, R6 ;  /* 0x0000000600077202 */ /* 0x000fce0000000f00 */
[----:B------:R-:W-:Y:S05]  /*0be0*/  WARPSYNC.COLLECTIVE R12, `(.L_x_9365) ;  /* 0x000000000c087348 */ /* 0x000fea0003c00000 */
[----:B------:R0:W1:Y:S02]  /*0bf0*/  SHFL.DOWN P1, R10, R7, R14, R15 ;  /* 0x0800000e070a7389 */ /* 0x000064000002000f */
[----:B01----:R-:W-:Y:S01]  /*0c00*/  ENDCOLLECTIVE ;  /* 0x000000000000791b */ /* 0x003fe20003800000 */
.L_x_9365:
[----:B------:R-:W-:Y:S01]  /*0c10*/  HFMA2.MMA R14, -RZ, RZ, 0, 5.9604644775390625e-08 ;  /* 0x00000001ff0e7435 */ /* 0x000fe200000001ff */
[----:B------:R-:W-:-:S05]  /*0c20*/  MOV R11, R10 ;  /* 0x0000000a000b7202 */ /* 0x000fca0000000f00 */
[----:B------:R-:W-:-:S05]  /*0c30*/  FADD.FTZ R11, R6, R11 ;  /* 0x0000000b060b7221 */ /* 0x000fca0000010000 */
[----:B------:R-:W-:-:S07]  /*0c40*/  MOV R7, R11 ;  /* 0x0000000b00077202 */ /* 0x000fce0000000f00 */
[----:B------:R-:W-:Y:S05]  /*0c50*/  WARPSYNC.COLLECTIVE R12, `(.L_x_9366) ;  /* 0x000000000c087348 */ /* 0x000fea0003c00000 */
[----:B------:R0:W1:Y:S02]  /*0c60*/  SHFL.DOWN P1, R10, R7, R14, R15 ;  /* 0x0800000e070a7389 */ /* 0x000064000002000f */
[----:B01----:R-:W-:Y:S01]  /*0c70*/  ENDCOLLECTIVE ;  /* 0x000000000000791b */ /* 0x003fe20003800000 */
.L_x_9366:
[----:B------:R-:W-:Y:S05]  /*0c80*/  BRA `(.L_x_9367) ;  /* 0xfffffff800547947 */ /* 0x000fea000383ffff */
.L_x_9368:
        /* <DEDUP_REMOVED lines=15> */
.L_x_12148:


//--------------------- .text._ZN2at6native43_GLOBAL__N__9ae7fba5_10_SoftMax_cu_9f978f6320cunn_SoftMaxBackwardILi4EfffNS1_26LogSoftMaxBackwardEpilogueEEEvPT0_PKT2_S8_l --------------------------
	.section	.text._ZN2at6native43_GLOBAL__N__9ae7fba5_10_SoftMax_cu_9f978f6320cunn_SoftMaxBackwardILi4EfffNS1_26LogSoftMaxBackwardEpilogueEEEvPT0_PKT2_S8_l,"ax",@progbits
	.align	128
.text._ZN2at6native43_GLOBAL__N__9ae7fba5_10_SoftMax_cu_9f978f6320cunn_SoftMaxBackwardILi4EfffNS1_26LogSoftMaxBackwardEpilogueEEEvPT0_PKT2_S8_l:
        .type           _ZN2at6native43_GLOBAL__N__9ae7fba5_10_SoftMax_cu_9f978f6320cunn_SoftMaxBackwardILi4EfffNS1_26LogSoftMaxBackwardEpilogueEEEvPT0_PKT2_S8_l,@function
        .size           _ZN2at6native43_GLOBAL__N__9ae7fba5_10_SoftMax_cu_9f978f6320cunn_SoftMaxBackwardILi4EfffNS1_26LogSoftMaxBackwardEpilogueEEEvPT0_PKT2_S8_l,(.L_x_12149 - _ZN2at6native43_GLOBAL__N__9ae7fba5_10_SoftMax_cu_9f978f6320cunn_SoftMaxBackwardILi4EfffNS1_26LogSoftMaxBackwardEpilogueEEEvPT0_PKT2_S8_l)
        .other          _ZN2at6native43_GLOBAL__N__9ae7fba5_10_SoftMax_cu_9f978f6320cunn_SoftMaxBackwardILi4EfffNS1_26LogSoftMaxBackwardEpilogueEEEvPT0_PKT2_S8_l,@"STO_CUDA_ENTRY STV_DEFAULT"
_ZN2at6native43_GLOBAL__N__9ae7fba5_10_SoftMax_cu_9f978f6320cunn_SoftMaxBackwardILi4EfffNS1_26LogSoftMaxBackwardEpilogueEEEvPT0_PKT2_S8_l:
        /* <DEDUP_REMOVED lines=21> */
[----:B------:R-:W-:-:S02]  /*0150*/  LOP3.LUT R8, R26, 0xc, RZ, 0xc0, !PT ;  /* 0x0000000c1a087812 */ /* 0x000fc400078ec0ff */
[----:B------:R-:W-:Y:S02]  /*0160*/  IADD3.X R25, R2, R19, RZ, P1, !PT ;  /* 0x0000001302197210 */ /* 0x000fe40000ffe4ff */
[----:B------:R-:W-:Y:S02]  /*0170*/  SHF.R.U64 R5, R4, 0x2, RZ ;  /* 0x0000000204057819 */ /* 0x000fe400000012ff */
        /* <DEDUP_REMOVED lines=31> */
.L_x_9371:
[----:B------:R-:W-:Y:S01]  /*0370*/  MOV R23, UR8 ;  /* 0x0000000800177c02 */ /* 0x000fe20008000f00 */
[----:B------:R-:W-:Y:S01]  /*0380*/  IMAD.U32 R19, RZ, RZ, UR9 ;  /* 0x00000009ff137e24 */ /* 0x000fe2000f8e00ff */
[----:B------:R-:W-:Y:S01]  /*0390*/  MOV R16, R25 ;  /* 0x0000001900107202 */ /* 0x000fe20000000f00 */
[----:B------:R-:W-:Y:S02]  /*03a0*/  IMAD.MOV.U32 R13, RZ, RZ, RZ ;  /* 0x000000ffff0d7224 */ /* 0x000fe400078e00ff */
[----:B------:R-:W-:-:S07]  /*03b0*/  IMAD.MOV.U32 R18, RZ, RZ, R26 ;  /* 0x000000ffff127224 */ /* 0x000fce00078e001a */
.L_x_9372:
[----:B------:R-:W1:Y:S01]  /*03c0*/  LDC R28, c[0x0][RZ] ;  /* 0x00000000ff1c7b82 */ /* 0x000e620000000800 */
[----:B------:R-:W-:Y:S01]  /*03d0*/  ISETP.NE.U32.AND P0, PT, R19, RZ, PT ;  /* 0x000000ff1300720c */ /* 0x000fe20003f05070 */
[----:B-1----:R-:W-:-:S12]  /*03e0*/  IMAD.SHL.U32 R12, R28, 0x4, RZ ;  /* 0x000000041c0c7824 */ /* 0x002fd800078e00ff */
[----:B------:R-:W-:Y:S05]  /*03f0*/  @!P0 BRA `(.L_x_9373) ;  /* 0x0000000000188947 */ /* 0x000fea0003800000 */
[----:B------:R-:W-:Y:S01]  /*0400*/  IMAD.MOV.U32 R22, RZ, RZ, R19 ;  /* 0x000000ffff167224 */ /* 0x000fe200078e0013 */
[----:B------:R-:W-:-:S07]  /*0410*/  MOV R14, 0x430 ;  /* 0x00000430000e7802 */ /* 0x000fce0000000f00 */
[----:B0-----:R-:W-:Y:S05]  /*0420*/  CALL.REL.NOINC `($__internal_54_$__cuda_sm20_rem_s64) ;  /* 0x0000004c00fc7944 */ /* 0x001fea0003c00000 */
[----:B------:R-:W-:Y:S01]  /*0430*/  IMAD.MOV.U32 R14, RZ, RZ, R8 ;  /* 0x000000ffff0e7224 */ /* 0x000fe200078e0008 */
[----:B------:R-:W-:Y:S01]  /*0440*/  MOV R15, R9 ;  /* 0x00000009000f7202 */ /* 0x000fe20000000f00 */
[----:B------:R-:W-:Y:S06]  /*0450*/  BRA `(.L_x_9374) ;  /* 0x0000000000487947 */ /* 0x000fec0003800000 */
.L_x_9373:
        /* <DEDUP_REMOVED lines=10> */
[----:B------:R-:W-:-:S05]  /*0500*/  IMAD.HI.U32 R14, R14, R23, RZ ;  /* 0x000000170e0e7227 */ /* 0x000fca00078e00ff */
[----:B------:R-:W-:-:S05]  /*0510*/  IADD3 R14, -R14, RZ, RZ ;  /* 0x000000ff0e0e7210 */ /* 0x000fca0007ffe1ff */
[----:B------:R-:W-:-:S05]  /*0520*/  IMAD R14, R12, R14, R23 ;  /* 0x0000000e0c0e7224 */ /* 0x000fca00078e0217 */
[----:B------:R-:W-:-:S13]  /*0530*/  ISETP.GE.U32.AND P0, PT, R14, R12, PT ;  /* 0x0000000c0e00720c */ /* 0x000fda0003f06070 */
[----:B------:R-:W-:-:S05]  /*0540*/  @P0 IMAD.IADD R14, R14, 0x1, -R12 ;  /* 0x000000010e0e0824 */ /* 0x000fca00078e0a0c */
[----:B------:R-:W-:-:S13]  /*0550*/  ISETP.GE.U32.AND P0, PT, R14, R12, PT ;  /* 0x0000000c0e00720c */ /* 0x000fda0003f06070 */
[----:B------:R-:W-:Y:S01]  /*0560*/  @P0 IMAD.IADD R14, R14, 0x1, -R12 ;  /* 0x000000010e0e0824 */ /* 0x000fe200078e0a0c */
[----:B------:R-:W-:-:S07]  /*0570*/  @!P1 LOP3.LUT R14, RZ, R12, RZ, 0x33, !PT ;  /* 0x0000000cff0e9212 */ /* 0x000fce00078e33ff */
.L_x_9374:
[----:B------:R-:W-:Y:S01]  /*0580*/  IADD3 R12, P0, R23, -R14, RZ ;  /* 0x8000000e170c7210 */ /* 0x000fe20007f1e0ff */
[----:B------:R-:W-:Y:S01]  /*0590*/  BSSY B1, `(.L_x_9375) ;  /* 0x000001c000017945 */ /* 0x000fe20003800000 */
[----:B0-----:R-:W-:Y:S02]  /*05a0*/  SHF.L.U32 R9, R27, 0x2, RZ ;  /* 0x000000021b097819 */ /* 0x001fe400000006ff */
[----:B------:R-:W-:Y:S01]  /*05b0*/  SHF.R.U32.HI R8, RZ, 0x1e, R27 ;  /* 0x0000001eff087819 */ /* 0x000fe2000001161b */
[----:B------:R-:W-:Y:S01]  /*05c0*/  IMAD.X R17, R19, 0x1, ~R15, P0 ;  /* 0x0000000113117824 */ /* 0x000fe200000e0e0f */
[-C--:B------:R-:W-:Y:S02]  /*05d0*/  ISETP.GE.U32.AND P2, PT, R9, R12.reuse, PT ;  /* 0x0000000c0900720c */ /* 0x080fe40003f46070 */
[----:B------:R-:W-:Y:S02]  /*05e0*/  IADD3 R29, P3, R27, R12, RZ ;  /* 0x0000000c1b1d7210 */ /* 0x000fe40007f7e0ff */
[----:B------:R-:W-:-:S02]  /*05f0*/  ISETP.GE.AND.EX P2, PT, R8, R17, PT, P2 ;  /* 0x000000110800720c */ /* 0x000fc40003f46320 */
[----:B------:R-:W-:Y:S01]  /*0600*/  ISETP.GE.U32.AND P1, PT, R29, R23, PT ;  /* 0x000000171d00720c */ /* 0x000fe20003f26070 */
[----:B------:R-:W-:Y:S01]  /*0610*/  IMAD.X R30, RZ, RZ, R17, P3 ;  /* 0x000000ffff1e7224 */ /* 0x000fe200018e0611 */
[----:B------:R-:W-:-:S04]  /*0620*/  PLOP3.LUT P0, PT, PT, PT, PT, 0x8, 0x0 ;  /* 0x000000000000781c */ /* 0x000fc80003f0e170 */
[----:B------:R-:W-:-:S05]  /*0630*/  ISETP.GE.AND.EX P1, PT, R30, R19, PT, P1 ;  /* 0x000000131e00720c */ /* 0x000fca0003f26310 */
[----:B------:R-:W-:Y:S08]  /*0640*/  @P2 BRA `(.L_x_9376) ;  /* 0x0000000000402947 */ /* 0x000ff00003800000 */
[----:B------:R-:W-:Y:S01]  /*0650*/  HFMA2.MMA R21, -RZ, RZ, 0, 0 ;  /* 0x00000000ff157435 */ /* 0x000fe200000001ff */
[----:B------:R-:W-:-:S10]  /*0660*/  IMAD.MOV.U32 R31, RZ, RZ, R27 ;  /* 0x000000ffff1f7224 */ /* 0x000fd400078e001b */
.L_x_9377:
[----:B------:R-:W-:-:S04]  /*0670*/  LEA R8, P2, R31, R18, 0x4 ;  /* 0x000000121f087211 */ /* 0x000fc800078420ff */
[----:B------:R-:W-:-:S06]  /*0680*/  LEA.HI.X R9, R31, R16, R21, 0x4, P2 ;  /* 0x000000101f097211 */ /* 0x000fcc00010f2415 */
        /* <DEDUP_REMOVED lines=12> */
.L_x_9376:
[----:B------:R-:W-:Y:S05]  /*0750*/  BSYNC B1 ;  /* 0x0000000000017941 */ /* 0x000fea0003800000 */
.L_x_9375:
        /* <DEDUP_REMOVED lines=10> */
[----:B------:R-:W-:Y:S05]  /*0800*/  CALL.REL.NOINC `($__internal_53_$__cuda_sm20_div_u64) ;  /* 0x0000004400f07944 */ /* 0x000fea0003c00000 */
[----:B------:R-:W-:Y:S01]  /*0810*/  MOV R10, R12 ;  /* 0x0000000c000a7202 */ /* 0x000fe20000000f00 */
[----:B------:R-:W-:Y:S06]  /*0820*/  BRA `(.L_x_9382) ;  /* 0x00000000004c7947 */ /* 0x000fec0003800000 */
.L_x_9381:
        /* <DEDUP_REMOVED lines=8> */
[----:B------:R-:W-:Y:S01]  /*08b0*/  IMAD.HI.U32 R12, R9, R11, R8 ;  /* 0x0000000b090c7227 */ /* 0x000fe200078e0008 */
[----:B------:R-:W-:-:S05]  /*08c0*/  HFMA2.MMA R11, -RZ, RZ, 0, 0 ;  /* 0x00000000ff0b7435 */ /* 0x000fca00000001ff */
[----:B------:R-:W-:-:S05]  /*08d0*/  IMAD.HI.U32 R10, R12, R17, RZ ;  /* 0x000000110c0a7227 */ /* 0x000fca00078e00ff */
[----:B------:R-:W-:-:S05]  /*08e0*/  IADD3 R9, -R10, RZ, RZ ;  /* 0x000000ff0a097210 */ /* 0x000fca0007ffe1ff */
[----:B------:R-:W-:-:S05]  /*08f0*/  IMAD R17, R28, R9, R17 ;  /* 0x000000091c117224 */ /* 0x000fca00078e0211 */
[----:B------:R-:W-:-:S13]  /*0900*/  ISETP.GE.U32.AND P1, PT, R17, R28, PT ;  /* 0x0000001c1100720c */ /* 0x000fda0003f26070 */
[----:B------:R-:W-:Y:S02]  /*0910*/  @P1 IMAD.IADD R17, R17, 0x1, -R28 ;  /* 0x0000000111111824 */ /* 0x000fe400078e0a1c */
[----:B------:R-:W-:-:S03]  /*0920*/  @P1 VIADD R10, R10, 0x1 ;  /* 0x000000010a0a1836 */ /* 0x000fc60000000000 */
[----:B------:R-:W-:-:S13]  /*0930*/  ISETP.GE.U32.AND P2, PT, R17, R28, PT ;  /* 0x0000001c1100720c */ /* 0x000fda0003f46070 */
[----:B------:R-:W-:Y:S01]  /*0940*/  @P2 VIADD R10, R10, 0x1 ;  /* 0x000000010a0a2836 */ /* 0x000fe20000000000 */
[----:B------:R-:W-:-:S07]  /*0950*/  @!P3 LOP3.LUT R10, RZ, R28, RZ, 0x33, !PT ;  /* 0x0000001cff0ab212 */ /* 0x000fce00078e33ff */
.L_x_9382:
[----:B------:R-:W-:Y:S05]  /*0960*/  BSYNC B2 ;  /* 0x0000000000027941 */ /* 0x000fea0003800000 */
.L_x_9380:
        /* <DEDUP_REMOVED lines=14> */
.L_x_9385:
        /* <DEDUP_REMOVED lines=12> */
.L_x_9384:
[----:B------:R-:W-:Y:S05]  /*0b10*/  BSYNC B2 ;  /* 0x0000000000027941 */ /* 0x000fea0003800000 */
.L_x_9383:
[----:B------:R-:W-:Y:S05]  /*0b20*/  @!P1 BRA `(.L_x_9379) ;  /* 0x0000000000709947 */ /* 0x000fea0003800000 */
[C---:B------:R-:W-:Y:S01]  /*0b30*/  LEA R18, P1, R29.reuse, R18, 0x2 ;  /* 0x000000121d127211 */ /* 0x040fe200078210ff */
[----:B------:R-:W-:Y:S01]  /*0b40*/  IMAD.SHL.U32 R21, R28, 0x4, RZ ;  /* 0x000000041c157824 */ /* 0x000fe200078e00ff */
[----:B------:R-:W-:Y:S02]  /*0b50*/  SHF.R.U32.HI R27, RZ, 0x1e, R28 ;  /* 0x0000001eff1b7819 */ /* 0x000fe4000001161c */
[----:B------:R-:W-:-:S09]  /*0b60*/  LEA.HI.X R17, R29, R16, R30, 0x2, P1 ;  /* 0x000000101d117211 */ /* 0x000fd200008f141e */
.L_x_9386:
[-C--:B------:R-:W-:Y:S02]  /*0b70*/  IADD3 R14, P1, R21, R18.reuse, RZ ;  /* 0x00000012150e7210 */ /* 0x080fe40007f3e0ff */
[----:B------:R-:W-:-:S03]  /*0b80*/  MOV R16, R18 ;  /* 0x0000001200107202 */ /* 0x000fc60000000f00 */
[----:B------:R-:W-:Y:S01]  /*0b90*/  IMAD.X R15, R27, 0x1, R17, P1 ;  /* 0x000000011b0f7824 */ /* 0x000fe200008e0611 */
[----:B------:R-:W-:Y:S02]  /*0ba0*/  IADD3 R10, P1, R21, R14, RZ ;  /* 0x0000000e150a7210 */ /* 0x000fe40007f3e0ff */
[----:B------:R0:W2:Y:S03]  /*0bb0*/  LDG.E R16, desc[UR10][R16.64] ;  /* 0x0000000a10107981 */ /* 0x0000a6000c1e1900 */
        /* <DEDUP_REMOVED lines=19> */
.L_x_9379:
[----:B------:R-:W-:Y:S05]  /*0cf0*/  BSYNC B1 ;  /* 0x0000000000017941 */ /* 0x000fea0003800000 */
.L_x_9378:
[----:B------:R-:W-:Y:S05]  /*0d00*/  BRA `(.L_x_9387) ;  /* 0x0000000400207947 */ /* 0x000fea0003800000 */
.L_x_9370:
[----:B------:R-:W0:Y:S01]  /*0d10*/  S2R R9, SR_TID.X ;  /* 0x0000000000097919 */ /* 0x000e220000002100 */
[----:B------:R-:W-:Y:S02]  /*0d20*/  ISETP.NE.AND P0, PT, R6, RZ, PT ;  /* 0x000000ff0600720c */ /* 0x000fe40003f05270 */
[----:B------:R-:W-:-:S11]  /*0d30*/  MOV R17, UR8 ;  /* 0x0000000800117c02 */ /* 0x000fd60008000f00 */
        /* <DEDUP_REMOVED lines=20> */
.L_x_9388:
[----:B------:R-:W-:Y:S01]  /*0e80*/  HFMA2.MMA R13, -RZ, RZ, 0, 0 ;  /* 0x00000000ff0d7435 */ /* 0x000fe200000001ff */
[----:B------:R-:W-:Y:S02]  /*0e90*/  IMAD.MOV.U32 R14, RZ, RZ, R26 ;  /* 0x000000ffff0e7224 */ /* 0x000fe400078e001a */
[----:B------:R-:W-:-:S08]  /*0ea0*/  IMAD.MOV.U32 R15, RZ, RZ, R25 ;  /* 0x000000ffff0f7224 */ /* 0x000fd000078e0019 */
.L_x_9389:
        /* <DEDUP_REMOVED lines=28> */
.L_x_9392:
        /* <DEDUP_REMOVED lines=10> */
.L_x_9391:
[----:B------:R-:W-:Y:S05]  /*1110*/  BSYNC B1 ;  /* 0x0000000000017941 */ /* 0x000fea0003800000 */
.L_x_9390:
[----:B------:R-:W-:Y:S05]  /*1120*/  @P2 BRA `(.L_x_9387) ;  /* 0x0000000000182947 */ /* 0x000fea0003800000 */
.L_x_9393:
[----:B------:R-:W-:-:S06]  /*1130*/  IMAD.WIDE R8, R18, 0x4, R14 ;  /* 0x0000000412087825 */ /* 0x000fcc00078e020e */
[----:B------:R-:W2:Y:S01]  /*1140*/  LDG.E R8, desc[UR10][R8.64] ;  /* 0x0000000a08087981 */ /* 0x000ea2000c1e1900 */
[----:B------:R-:W-:-:S05]  /*1150*/  VIADD R18, R18, UR7 ;  /* 0x0000000712127c36 */ /* 0x000fca0008000000 */
[----:B------:R-:W-:Y:S01]  /*1160*/  ISETP.GE.AND P1, PT, R18, R17, PT ;  /* 0x000000111200720c */ /* 0x000fe20003f26270 */
[----:B--2---:R-:W-:-:S12]  /*1170*/  FADD.FTZ R13, R8, R13 ;  /* 0x0000000d080d7221 */ /* 0x004fd80000010000 */
[----:B------:R-:W-:Y:S05]  /*1180*/  @!P1 BRA `(.L_x_9393) ;  /* 0xfffffffc00e89947 */ /* 0x000fea000383ffff */
.L_x_9387:
[----:B------:R-:W-:Y:S05]  /*1190*/  BSYNC B0 ;  /* 0x0000000000007941 */ /* 0x000fea0003800000 */
.L_x_9369:
        /* <DEDUP_REMOVED lines=44> */
[----:B------:R-:W-:-:S03]  /*1460*/  IMAD.MOV.U32 R9, RZ, RZ, -0x1 ;  /* 0xffffffffff097424 */ /* 0x000fc600078e00ff */
[----:B------:R-:W-:Y:S02]  /*1470*/  FADD.FTZ R11, R11, R10 ;  /* 0x0000000a0b0b7221 */ /* 0x000fe40000010000 */
[----:B------:R-:W-:Y:S02]  /*1480*/  SHF.L.U32 R8, R9, R34, RZ ;  /* 0x0000002209087219 */ /* 0x000fe400000006ff */
[----:B0-----:R-:W-:Y:S02]  /*1490*/  FADD.FTZ R20, R11, R20 ;  /* 0x000000140b147221 */ /* 0x001fe40000010000 */
[----:B------:R-:W-:Y:S02]  /*14a0*/  LOP3.LUT R8, RZ, R8, RZ, 0x33, !PT ;  /* 0x00000008ff087212 */ /* 0x000fe400078e33ff */
        /* <DEDUP_REMOVED lines=13> */
.L_x_9394:
        /* <DEDUP_REMOVED lines=11> */
[----:B-1----:R-:W-:Y:S02]  /*1630*/  LOP3.LUT R29, R34, 0x3, RZ, 0xc0, !PT ;  /* 0x00000003221d7812 */ /* 0x002fe400078ec0ff */
        /* <DEDUP_REMOVED lines=12> */
.L_x_9401:
        /* <DEDUP_REMOVED lines=25> */
.L_x_9400:
[----:B------:R-:W-:-:S13]  /*1890*/  ISETP.GT.AND P2, PT, R34, 0x4, PT ;  /* 0x000000042200780c */ /* 0x000fda0003f44270 */
[----:B------:R-:W-:Y:S05]  /*18a0*/  @!P2 BRA `(.L_x_9402) ;  /* 0x000000000038a947 */ /* 0x000fea0003800000 */
[----:B------:R-:W1:Y:S01]  /*18b0*/  LDS.128 R8, [UR8] ;  /* 0x00000008ff087984 */ /* 0x000e620008000c00 */
        /* <DEDUP_REMOVED lines=13> */
.L_x_9402:
[----:B------:R-:W-:-:S13]  /*1990*/  ISETP.NE.OR P1, PT, R34, RZ, P1 ;  /* 0x000000ff2200720c */ /* 0x000fda0000f25670 */
[----:B------:R-:W-:Y:S05]  /*19a0*/  @!P1 BRA `(.L_x_9398) ;  /* 0x0000000000289947 */ /* 0x000fea0003800000 */
.L_x_9399:
        /* <DEDUP_REMOVED lines=10> */
.L_x_9398:
[----:B------:R-:W-:-:S13]  /*1a50*/  ISETP.NE.AND P1, PT, R29, RZ, PT ;  /* 0x000000ff1d00720c */ /* 0x000fda0003f25270 */
[----:B------:R-:W-:Y:S05]  /*1a60*/  @!P1 BRA `(.L_x_9397) ;  /* 0x00000000001c9947 */ /* 0x000fea0003800000 */
[----:B------:R-:W-:-:S12]  /*1a70*/  ULEA UR4, UR4, UR7, 0x2 ;  /* 0x0000000704047291 */ /* 0x000fd8000f8e103f */
.L_x_9403:
[----:B------:R-:W1:Y:S01]  /*1a80*/  LDS R8, [UR4] ;  /* 0x00000004ff087984 */ /* 0x000e620008000800 */
[----:B------:R-:W-:Y:S01]  /*1a90*/  VIADD R29, R29, 0xffffffff ;  /* 0xffffffff1d1d7836 */ /* 0x000fe20000000000 */
[----:B------:R-:W-:-:S04]  /*1aa0*/  UIADD3 UR4, UR4, 0x4, URZ ;  /* 0x0000000404047890 */ /* 0x000fc8000fffe03f */
[----:B------:R-:W-:Y:S01]  /*1ab0*/  ISETP.NE.AND P1, PT, R29, RZ, PT ;  /* 0x000000ff1d00720c */ /* 0x000fe20003f25270 */
[----:B-1----:R-:W-:-:S12]  /*1ac0*/  FADD.FTZ R23, R8, R23 ;  /* 0x0000001708177221 */ /* 0x002fd80000010000 */
[----:B------:R-:W-:Y:S05]  /*1ad0*/  @P1 BRA `(.L_x_9403) ;  /* 0xfffffffc00e81947 */ /* 0x000fea000383ffff */
.L_x_9397:
[----:B------:R2:W-:Y:S02]  /*1ae0*/  STS [UR7], R23 ;  /* 0x00000017ff007988 */ /* 0x0005e40008000807 */
.L_x_9396:
[----:B------:R-:W-:Y:S05]  /*1af0*/  BSYNC B0 ;  /* 0x0000000000007941 */ /* 0x000fea0003800000 */
.L_x_9395:
        /* <DEDUP_REMOVED lines=16> */
[----:B------:R-:W-:Y:S01]  /*1c00*/  IMAD.SHL.U32 R10, R28, 0x4, RZ ;  /* 0x000000041c0a7824 */ /* 0x000fe200078e00ff */
[----:B------:R-:W3:Y:S01]  /*1c10*/  LDC R14, c[0x0][0x228] ;  /* 0x00008a00ff0e7b82 */ /* 0x000ee20000000800 */
[----:B------:R-:W-:Y:S02]  /*1c20*/  BSSY B0, `(.L_x_9406) ;  /* 0x00000d9000007945 */ /* 0x000fe40003800000 */
[----:B------:R-:W4:Y:S01]  /*1c30*/  I2F.U32.RP R2, R10 ;  /* 0x0000000a00027306 */ /* 0x000f220000209000 */
[----:B------:R-:W-:Y:S01]  /*1c40*/  IMAD.MOV R7, RZ, RZ, -R10 ;  /* 0x000000ffff077224 */ /* 0x000fe200078e0a0a */
[----:B------:R-:W-:Y:S02]  /*1c50*/  ISETP.NE.U32.AND P1, PT, R10, RZ, PT ;  /* 0x000000ff0a00720c */ /* 0x000fe40003f25070 */
[----:B------:R-:W-:-:S04]  /*1c60*/  LOP3.LUT R12, RZ, R10, RZ, 0x33, !PT ;  /* 0x0000000aff0c7212 */ /* 0x000fc800078e33ff */
[----:B----4-:R-:W4:Y:S02]  /*1c70*/  MUFU.RCP R2, R2 ;  /* 0x0000000200027308 */ /* 0x010f240000001000 */
[----:B----4-:R-:W-:-:S06]  /*1c80*/  IADD3 R4, R2, 0xffffffe, RZ ;  /* 0x0ffffffe02047810 */ /* 0x010fcc0007ffe0ff */
        /* <DEDUP_REMOVED lines=24> */
[----:B------:R-:W-:-:S04]  /*1e10*/  LOP3.LUT R13, RZ, R13, RZ, 0x33, !PT ;  /* 0x0000000dff0d7212 */ /* 0x000fc800078e33ff */
[----:B------:R-:W-:-:S04]  /*1e20*/  IADD3.X R13, R4, R13, RZ, P0, !PT ;  /* 0x0000000d040d7210 */ /* 0x000fc800007fe4ff */
[----:B------:R-:W-:-:S13]  /*1e30*/  ISETP.NE.U32.AND P0, PT, R13, RZ, PT ;  /* 0x000000ff0d00720c */ /* 0x000fda0003f05070 */
[----:B------:R-:W-:Y:S05]  /*1e40*/  @!P0 BRA `(.L_x_9409) ;  /* 0x0000000000148947 */ /* 0x000fea0003800000 */
[----:B------:R-:W-:Y:S01]  /*1e50*/  IMAD.MOV.U32 R17, RZ, RZ, R15 ;  /* 0x000000ffff117224 */ /* 0x000fe200078e000f */
[----:B------:R-:W-:Y:S01]  /*1e60*/  MOV R8, 0x1e90 ;  /* 0x00001e9000087802 */ /* 0x000fe20000000f00 */
[----:B------:R-:W-:-:S07]  /*1e70*/  IMAD.MOV.U32 R12, RZ, RZ, R13 ;  /* 0x000000ffff0c7224 */ /* 0x000fce00078e000d */
[----:B-12---:R-:W-:Y:S05]  /*1e80*/  CALL.REL.NOINC `($__internal_53_$__cuda_sm20_div_u64) ;  /* 0x0000003000507944 */ /* 0x006fea0003c00000 */
[----:B------:R-:W-:Y:S05]  /*1e90*/  BRA `(.L_x_9410) ;  /* 0x0000000000247947 */ /* 0x000fea0003800000 */
.L_x_9409:
[----:B------:R-:W-:-:S04]  /*1ea0*/  IMAD.HI.U32 R9, R8, R15, RZ ;  /* 0x0000000f08097227 */ /* 0x000fc800078e00ff */
[----:B------:R-:W-:-:S04]  /*1eb0*/  IMAD.MOV R11, RZ, RZ, -R9 ;  /* 0x000000ffff0b7224 */ /* 0x000fc800078e0a09 */
[----:B------:R-:W-:-:S05]  /*1ec0*/  IMAD R11, R10, R11, R15 ;  /* 0x0000000b0a0b7224 */ /* 0x000fca00078e020f */
[----:B------:R-:W-:-:S13]  /*1ed0*/  ISETP.GE.U32.AND P0, PT, R11, R10, PT ;  /* 0x0000000a0b00720c */ /* 0x000fda0003f06070 */
[----:B------:R-:W-:Y:S01]  /*1ee0*/  @P0 IADD3 R11, -R10, R11, RZ ;  /* 0x0000000b0a0b0210 */ /* 0x000fe20007ffe1ff */
[----:B------:R-:W-:-:S03]  /*1ef0*/  @P0 VIADD R9, R9, 0x1 ;  /* 0x0000000109090836 */ /* 0x000fc60000000000 */
[----:B------:R-:W-:-:S13]  /*1f00*/  ISETP.GE.U32.AND P2, PT, R11, R10, PT ;  /* 0x0000000a0b00720c */ /* 0x000fda0003f46070 */
[----:B------:R-:W-:-:S05]  /*1f10*/  @P2 VIADD R9, R9, 0x1 ;  /* 0x0000000109092836 */ /* 0x000fca0000000000 */
[----:B------:R-:W-:-:S07]  /*1f20*/  SEL R12, R12, R9, !P1 ;  /* 0x000000090c0c7207 */ /* 0x000fce0004800000 */
.L_x_9410:
[----:B------:R-:W-:Y:S05]  /*1f30*/  BSYNC B1 ;  /* 0x0000000000017941 */ /* 0x000fea0003800000 */
.L_x_9408:
        /* <DEDUP_REMOVED lines=9> */
[C---:B------:R-:W-:Y:S02]  /*1fd0*/  IMAD R11, R28.reuse, 0x3, RZ ;  /* 0x000000031c0b7824 */ /* 0x040fe400078e02ff */
[----:B------:R-:W-:Y:S01]  /*1fe0*/  IMAD.SHL.U32 R17, R28, 0x2, RZ ;  /* 0x000000021c117824 */ /* 0x000fe200078e00ff */
[----:B------:R-:W-:-:S04]  /*1ff0*/  IADD3 R36, P0, R27, R18, RZ ;  /* 0x000000121b247210 */ /* 0x000fc80007f1e0ff */
[----:B------:R-:W-:-:S03]  /*2000*/  IADD3.X R37, R24, R19, RZ, P0, !PT ;  /* 0x0000001318257210 */ /* 0x000fc600007fe4ff */
[----:B------:R-:W-:-:S04]  /*2010*/  IMAD.WIDE.U32 R8, R28, 0x4, R36 ;  /* 0x000000041c087825 */ /* 0x000fc800078e0024 */
[--C-:B------:R-:W-:Y:S01]  /*2020*/  IMAD.WIDE.U32 R34, R11, 0x4, R36.reuse ;  /* 0x000000040b227825 */ /* 0x100fe200078e0024 */
[----:B------:R0:W3:Y:S03]  /*2030*/  LDG.E R29, desc[UR10][R8.64] ;  /* 0x0000000a081d7981 */ /* 0x0000e6000c1e1900 */
[----:B--2---:R-:W-:Y:S02]  /*2040*/  IMAD.WIDE.U32 R22, R17, 0x4, R36 ;  /* 0x0000000411167825 */ /* 0x004fe400078e0024 */
[----:B------:R-:W2:Y:S04]  /*2050*/  LDG.E R34, desc[UR10][R34.64] ;  /* 0x0000000a22227981 */ /* 0x000ea8000c1e1900 */
[----:B------:R-:W4:Y:S04]  /*2060*/  LDG.E R36, desc[UR10][R36.64] ;  /* 0x0000000a24247981 */ /* 0x000f28000c1e1900 */
[----:B------:R-:W5:Y:S01]  /*2070*/  LDG.E R22, desc[UR10][R22.64] ;  /* 0x0000000a16167981 */ /* 0x000f62000c1e1900 */
[----:B------:R-:W-:-:S05]  /*2080*/  IADD3 R20, P0, R27, R26, RZ ;  /* 0x0000001a1b147210 */ /* 0x000fca0007f1e0ff */
[----:B------:R-:W-:Y:S02]  /*2090*/  IMAD.X R21, R24, 0x1, R25, P0 ;  /* 0x0000000118157824 */ /* 0x000fe400000e0619 */
[----:B------:R-:W-:-:S04]  /*20a0*/  IMAD.WIDE.U32 R14, R28, 0x4, R20 ;  /* 0x000000041c0e7825 */ /* 0x000fc800078e0014 */
[--C-:B------:R-:W-:Y:S02]  /*20b0*/  IMAD.WIDE.U32 R12, R11, 0x4, R20.reuse ;  /* 0x000000040b0c7825 */ /* 0x100fe400078e0014 */
[----:B------:R-:W1:Y:S02]  /*20c0*/  LDG.E R15, desc[UR10][R14.64] ;  /* 0x0000000a0e0f7981 */ /* 0x000e64000c1e1900 */
[----:B0-----:R-:W-:Y:S02]  /*20d0*/  IMAD.WIDE.U32 R8, R17, 0x4, R20 ;  /* 0x0000000411087825 */ /* 0x001fe400078e0014 */
[----:B------:R-:W5:Y:S04]  /*20e0*/  LDG.E R13, desc[UR10][R12.64] ;  /* 0x0000000a0c0d7981 */ /* 0x000f68000c1e1900 */
[----:B------:R-:W5:Y:S04]  /*20f0*/  LDG.E R21, desc[UR10][R20.64] ;  /* 0x0000000a14157981 */ /* 0x000f68000c1e1900 */
[----:B------:R0:W5:Y:S02]  /*2100*/  LDG.E R31, desc[UR10][R8.64] ;  /* 0x0000000a081f7981 */ /* 0x000164000c1e1900 */
[----:B0-----:R-:W-:-:S05]  /*2110*/  IADD3 R8, P0, R27, R6, RZ ;  /* 0x000000061b087210 */ /* 0x001fca0007f1e0ff */
[----:B------:R-:W-:Y:S01]  /*2120*/  IMAD.X R9, R24, 0x1, R3, P0 ;  /* 0x0000000118097824 */ /* 0x000fe200000e0603 */
[----:B------:R-:W-:-:S04]  /*2130*/  IADD3 R30, P0, R10, R30, RZ ;  /* 0x0000001e0a1e7210 */ /* 0x000fc80007f1e0ff */
[----:B------:R-:W-:Y:S01]  /*2140*/  IADD3.X R7, RZ, R7, RZ, P0, !PT ;  /* 0x00000007ff077210 */ /* 0x000fe200007fe4ff */
[----:B---3--:R-:W-:Y:S01]  /*2150*/  FMUL.FTZ R29, R29, 1.4426950216293334961 ;  /* 0x3fb8aa3b1d1d7820 */ /* 0x008fe20000410000 */
[----:B--2---:R-:W-:Y:S01]  /*2160*/  FMUL.FTZ R34, R34, 1.4426950216293334961 ;  /* 0x3fb8aa3b22227820 */ /* 0x004fe20000410000 */
[----:B----4-:R-:W-:-:S04]  /*2170*/  FMUL.FTZ R36, R36, 1.4426950216293334961 ;  /* 0x3fb8aa3b24247820 */ /* 0x010fc80000410000 */
[----:B------:R-:W1:Y:S01]  /*2180*/  MUFU.EX2 R29, R29 ;  /* 0x0000001d001d7308 */ /* 0x000e620000000800 */
[----:B-----5:R-:W-:-:S07]  /*2190*/  FMUL.FTZ R22, R22, 1.4426950216293334961 ;  /* 0x3fb8aa3b16167820 */ /* 0x020fce0000410000 */
[----:B------:R-:W0:Y:S08]  /*21a0*/  MUFU.EX2 R34, R34 ;  /* 0x0000002200227308 */ /* 0x000e300000000800 */
[----:B------:R-:W2:Y:S08]  /*21b0*/  MUFU.EX2 R36, R36 ;  /* 0x0000002400247308 */ /* 0x000eb00000000800 */
[----:B------:R-:W3:Y:S01]  /*21c0*/  MUFU.EX2 R22, R22 ;  /* 0x0000001600167308 */ /* 0x000ee20000000800 */
[C---:B-1----:R-:W-:Y:S01]  /*21d0*/  FFMA.FTZ R27, -R16.reuse, R29, R15 ;  /* 0x0000001d101b7223 */ /* 0x042fe2000001010f */
[----:B0-----:R-:W-:Y:S01]  /*21e0*/  FFMA.FTZ R29, -R16, R34, R13 ;  /* 0x00000022101d7223 */ /* 0x001fe2000001010d */
[----:B------:R-:W-:-:S04]  /*21f0*/  IMAD.WIDE.U32 R12, R28, 0x4, R8 ;  /* 0x000000041c0c7825 */ /* 0x000fc800078e0008 */
[----:B------:R-:W-:-:S04]  /*2200*/  IMAD.WIDE.U32 R14, R17, 0x4, R8 ;  /* 0x00000004110e7825 */ /* 0x000fc800078e0008 */
[----:B--2---:R-:W-:Y:S01]  /*2210*/  FFMA.FTZ R23, -R16, R36, R21 ;  /* 0x0000002410177223 */ /* 0x004fe20000010115 */
[----:B------:R-:W-:-:S04]  /*2220*/  IMAD.WIDE.U32 R20, R11, 0x4, R8 ;  /* 0x000000040b147825 */ /* 0x000fc800078e0008 */
[----:B------:R0:W-:Y:S01]  /*2230*/  STG.E desc[UR10][R8.64], R23 ;  /* 0x0000001708007986 */ /* 0x0001e2000c10190a */
[----:B---3--:R-:W-:-:S03]  /*2240*/  FFMA.FTZ R31, -R16, R22, R31 ;  /* 0x00000016101f7223 */ /* 0x008fc6000001011f */
[----:B------:R0:W-:Y:S04]  /*2250*/  STG.E desc[UR10][R12.64], R27 ;  /* 0x0000001b0c007986 */ /* 0x0001e8000c10190a */
[----:B------:R0:W-:Y:S04]  /*2260*/  STG.E desc[UR10][R14.64], R31 ;  /* 0x0000001f0e007986 */ /* 0x0001e8000c10190a */
[----:B------:R0:W-:Y:S02]  /*2270*/  STG.E desc[UR10][R20.64], R29 ;  /* 0x0000001d14007986 */ /* 0x0001e4000c10190a */
.L_x_9412:
[----:B------:R-:W-:Y:S05]  /*2280*/  BSYNC B1 ;  /* 0x0000000000017941 */ /* 0x000fea0003800000 */
.L_x_9411:
[----:B------:R-:W-:Y:S05]  /*2290*/  @!P1 BRA `(.L_x_9407) ;  /* 0x0000000400c49947 */ /* 0x000fea0003800000 */
[C---:B------:R-:W-:Y:S01]  /*22a0*/  IMAD.SHL.U32 R35, R28.reuse, 0x2, RZ ;  /* 0x000000021c237824 */ /* 0x040fe200078e00ff */
[----:B0-2---:R-:W-:Y:S01]  /*22b0*/  SHF.R.U32.HI R23, RZ, 0x1e, R28 ;  /* 0x0000001eff177819 */ /* 0x005fe2000001161c */
[C---:B------:R-:W-:Y:S01]  /*22c0*/  IMAD R11, R28.reuse, 0x3, RZ ;  /* 0x000000031c0b7824 */ /* 0x040fe200078e02ff */
[----:B------:R-:W-:Y:S01]  /*22d0*/  SHF.R.U32.HI R29, RZ, 0x1e, R10 ;  /* 0x0000001eff1d7819 */ /* 0x000fe2000001160a */
[----:B------:R-:W-:Y:S01]  /*22e0*/  IMAD.SHL.U32 R17, R28, 0x4, RZ ;  /* 0x000000041c117824 */ /* 0x000fe200078e00ff */
[----:B------:R-:W-:Y:S01]  /*22f0*/  SHF.L.U32 R31, R35, 0x2, RZ ;  /* 0x00000002231f7819 */ /* 0x000fe200000006ff */
[----:B------:R-:W-:Y:S01]  /*2300*/  IMAD.SHL.U32 R37, R11, 0x4, RZ ;  /* 0x000000040b257824 */ /* 0x000fe200078e00ff */
[----:B------:R-:W-:Y:S01]  /*2310*/  SHF.R.U32.HI R35, RZ, 0x1e, R35 ;  /* 0x0000001eff237819 */ /* 0x000fe20000011623 */
[----:B------:R-:W-:Y:S01]  /*2320*/  IMAD.SHL.U32 R27, R10, 0x4, RZ ;  /* 0x000000040a1b7824 */ /* 0x000fe200078e00ff */
[----:B------:R-:W-:-:S07]  /*2330*/  SHF.R.U32.HI R11, RZ, 0x1e, R11 ;  /* 0x0000001eff0b7819 */ /* 0x000fce000001160b */
.L_x_9413:
[C---:B------:R-:W-:Y:S01]  /*2340*/  IMAD.SHL.U32 R9, R30.reuse, 0x4, RZ ;  /* 0x000000041e097824 */ /* 0x040fe200078e00ff */
[----:B------:R-:W-:-:S04]  /*2350*/  SHF.L.U64.HI R34, R30, 0x2, R7 ;  /* 0x000000021e227819 */ /* 0x000fc80000010207 */
[----:B------:R-:W-:-:S05]  /*2360*/  IADD3 R20, P0, R9, R18, RZ ;  /* 0x0000001209147210 */ /* 0x000fca0007f1e0ff */
[----:B------:R-:W-:Y:S01]  /*2370*/  IMAD.X R21, R34, 0x1, R19, P0 ;  /* 0x0000000122157824 */ /* 0x000fe200000e0613 */
[----:B------:R-:W-:-:S04]  /*2380*/  IADD3 R14, P0, R17, R20, RZ ;  /* 0x00000014110e7210 */ /* 0x000fc80007f1e0ff */
[----:B------:R-:W-:-:S05]  /*2390*/  IADD3.X R15, R23, R21, RZ, P0, !PT ;  /* 0x00000015170f7210 */ /* 0x000fca00007fe4ff */
[----:B------:R0:W2:Y:S02]  /*23a0*/  LDG.E R8, desc[UR10][R14.64] ;  /* 0x0000000a0e087981 */ /* 0x0000a4000c1e1900 */
[----:B0-----:R-:W-:-:S05]  /*23b0*/  IADD3 R14, P0, R9, R26, RZ ;  /* 0x0000001a090e7210 */ /* 0x001fca0007f1e0ff */
[----:B------:R-:W-:Y:S01]  /*23c0*/  IMAD.X R15, R34, 0x1, R25, P0 ;  /* 0x00000001220f7824 */ /* 0x000fe200000e0619 */
[----:B------:R-:W-:-:S05]  /*23d0*/  IADD3 R12, P0, R17, R14, RZ ;  /* 0x0000000e110c7210 */ /* 0x000fca0007f1e0ff */
[----:B------:R-:W-:-:S06]  /*23e0*/  IMAD.X R13, R23, 0x1, R15, P0 ;  /* 0x00000001170d7824 */ /* 0x000fcc00000e060f */
[----:B------:R0:W1:Y:S02]  /*23f0*/  LDG.E R13, desc[UR10][R12.64] ;  /* 0x0000000a0c0d7981 */ /* 0x000064000c1e1900 */
[----:B0-----:R-:W-:Y:S01]  /*2400*/  IADD3 R12, P0, R31, R20, RZ ;  /* 0x000000141f0c7210 */ /* 0x001fe20007f1e0ff */
[----:B--2---:R-:W-:-:S04]  /*2410*/  FMUL.FTZ R36, R8, 1.4426950216293334961 ;  /* 0x3fb8aa3b08247820 */ /* 0x004fc80000410000 */
[----:B------:R-:W1:Y:S02]  /*2420*/  MUFU.EX2 R22, R36 ;  /* 0x0000002400167308 */ /* 0x000e640000000800 */
[----:B-1----:R-:W-:Y:S01]  /*2430*/  FFMA.FTZ R22, -R16, R22, R13 ;  /* 0x0000001610167223 */ /* 0x002fe2000001010d */
[----:B------:R-:W-:-:S05]  /*2440*/  IMAD.X R13, R35, 0x1, R21, P0 ;  /* 0x00000001230d7824 */ /* 0x000fca00000e0615 */
[----:B------:R0:W2:Y:S02]  /*2450*/  LDG.E R8, desc[UR10][R12.64] ;  /* 0x0000000a0c087981 */ /* 0x0000a4000c1e1900 */
[----:B0-----:R-:W-:-:S04]  /*2460*/  IADD3 R12, P0, R31, R14, RZ ;  /* 0x0000000e1f0c7210 */ /* 0x001fc80007f1e0ff */
[----:B------:R-:W-:-:S05]  /*2470*/  IADD3.X R13, R35, R15, RZ, P0, !PT ;  /* 0x0000000f230d7210 */ /* 0x000fca00007fe4ff */
[----:B------:R0:W3:Y:S02]  /*2480*/  LDG.E R24, desc[UR10][R12.64] ;  /* 0x0000000a0c187981 */ /* 0x0000e4000c1e1900 */
[----:B0-----:R-:W-:-:S05]  /*2490*/  IADD3 R12, P0, R37, R20, RZ ;  /* 0x00000014250c7210 */ /* 0x001fca0007f1e0ff */
[----:B------:R-:W-:Y:S02]  /*24a0*/  IMAD.X R13, R11, 0x1, R21, P0 ;  /* 0x000000010b0d7824 */ /* 0x000fe400000e0615 */
[----:B--2---:R-:W-:-:S06]  /*24b0*/  FMUL.FTZ R8, R8, 1.4426950216293334961 ;  /* 0x3fb8aa3b08087820 */ /* 0x004fcc0000410000 */
[----:B------:R-:W3:Y:S02]  /*24c0*/  MUFU.EX2 R8, R8 ;  /* 0x0000000800087308 */ /* 0x000ee40000000800 */
[----:B---3--:R-:W-:Y:S02]  /*24d0*/  FFMA.FTZ R24, -R16, R8, R24 ;  /* 0x0000000810187223 */ /* 0x008fe40000010118 */
[----:B------:R0:W2:Y:S02]  /*24e0*/  LDG.E R8, desc[UR10][R12.64] ;  /* 0x0000000a0c087981 */ /* 0x0000a4000c1e1900 */
[----:B0-----:R-:W-:-:S05]  /*24f0*/  IADD3 R12, P0, R37, R14, RZ ;  /* 0x0000000e250c7210 */ /* 0x001fca0007f1e0ff */
[----:B------:R-:W-:-:S05]  /*2500*/  IMAD.X R13, R11, 0x1, R15, P0 ;  /* 0x000000010b0d7824 */ /* 0x000fca00000e060f */
[----:B------:R-:W3:Y:S04]  /*2510*/  LDG.E R36, desc[UR10][R12.64] ;  /* 0x0000000a0c247981 */ /* 0x000ee8000c1e1900 */
[----:B------:R-:W4:Y:S01]  /*2520*/  LDG.E R12, desc[UR10][R20.64] ;  /* 0x0000000a140c7981 */ /* 0x000f22000c1e1900 */
[----:B--2---:R-:W-:-:S06]  /*2530*/  FMUL.FTZ R8, R8, 1.4426950216293334961 ;  /* 0x3fb8aa3b08087820 */ /* 0x004fcc0000410000 */
[----:B------:R-:W3:Y:S02]  /*2540*/  MUFU.EX2 R8, R8 ;  /* 0x0000000800087308 */ /* 0x000ee40000000800 */
[----:B---3--:R-:W-:Y:S02]  /*2550*/  FFMA.FTZ R36, -R16, R8, R36 ;  /* 0x0000000810247223 */ /* 0x008fe40000010124 */
[----:B------:R-:W2:Y:S01]  /*2560*/  LDG.E R8, desc[UR10][R14.64] ;  /* 0x0000000a0e087981 */ /* 0x000ea2000c1e1900 */
[----:B----4-:R-:W-:-:S04]  /*2570*/  FMUL.FTZ R12, R12, 1.4426950216293334961 ;  /* 0x3fb8aa3b0c0c7820 */ /* 0x010fc80000410000 */
[----:B------:R-:W2:Y:S02]  /*2580*/  MUFU.EX2 R13, R12 ;  /* 0x0000000c000d7308 */ /* 0x000ea40000000800 */
[----:B--2---:R-:W-:Y:S01]  /*2590*/  FFMA.FTZ R13, -R16, R13, R8 ;  /* 0x0000000d100d7223 */ /* 0x004fe20000010108 */
[----:B------:R-:W-:-:S05]  /*25a0*/  IADD3 R8, P0, R9, R6, RZ ;  /* 0x0000000609087210 */ /* 0x000fca0007f1e0ff */
[----:B------:R-:W-:Y:S01]  /*25b0*/  IMAD.X R9, R34, 0x1, R3, P0 ;  /* 0x0000000122097824 */ /* 0x000fe200000e0603 */
[----:B------:R-:W-:-:S04]  /*25c0*/  IADD3 R12, P0, R17, R8, RZ ;  /* 0x00000008110c7210 */ /* 0x000fc80007f1e0ff */
[----:B------:R0:W-:Y:S02]  /*25d0*/  STG.E desc[UR10][R8.64], R13 ;  /* 0x0000000d08007986 */ /* 0x0001e4000c10190a */
[----:B0-----:R-:W-:-:S05]  /*25e0*/  IADD3.X R13, R23, R9, RZ, P0, !PT ;  /* 0x00000009170d7210 */ /* 0x001fca00007fe4ff */
        /* <DEDUP_REMOVED lines=8> */
[----:B------:R-:W-:Y:S01]  /*2670*/  IMAD.X R21, R29, 0x1, R21, P0 ;  /* 0x000000011d157824 */ /* 0x000fe200000e0615 */
[----:B0-----:R-:W-:-:S04]  /*2680*/  IADD3 R12, P0, R17, R20, RZ ;  /* 0x00000014110c7210 */ /* 0x001fc80007f1e0ff */
[----:B------:R-:W-:-:S05]  /*2690*/  IADD3.X R13, R23, R21, RZ, P0, !PT ;  /* 0x00000015170d7210 */ /* 0x000fca00007fe4ff */
[----:B------:R0:W2:Y:S01]  /*26a0*/  LDG.E R22, desc[UR10][R12.64] ;  /* 0x0000000a0c167981 */ /* 0x0000a2000c1e1900 */
[----:B------:R-:W-:-:S05]  /*26b0*/  IADD3 R14, P0, R27, R14, RZ ;  /* 0x0000000e1b0e7210 */ /* 0x000fca0007f1e0ff */
[----:B------:R-:W-:Y:S01]  /*26c0*/  IMAD.X R15, R29, 0x1, R15, P0 ;  /* 0x000000011d0f7824 */ /* 0x000fe200000e060f */
[----:B0-----:R-:W-:-:S05]  /*26d0*/  IADD3 R12, P0, R17, R14, RZ ;  /* 0x0000000e110c7210 */ /* 0x001fca0007f1e0ff */
[----:B------:R-:W-:-:S05]  /*26e0*/  IMAD.X R13, R23, 0x1, R15, P0 ;  /* 0x00000001170d7824 */ /* 0x000fca00000e060f */
[----:B------:R0:W3:Y:S02]  /*26f0*/  LDG.E R24, desc[UR10][R12.64] ;  /* 0x0000000a0c187981 */ /* 0x0000e4000c1e1900 */
[----:B0-----:R-:W-:-:S05]  /*2700*/  IADD3 R12, P0, R31, R20, RZ ;  /* 0x000000141f0c7210 */ /* 0x001fca0007f1e0ff */
[----:B------:R-:W-:Y:S02]  /*2710*/  IMAD.X R13, R35, 0x1, R21, P0 ;  /* 0x00000001230d7824 */ /* 0x000fe400000e0615 */
[----:B--2---:R-:W-:-:S04]  /*2720*/  FMUL.FTZ R36, R22, 1.4426950216293334961 ;  /* 0x3fb8aa3b16247820 */ /* 0x004fc80000410000 */
[----:B------:R-:W3:Y:S02]  /*2730*/  MUFU.EX2 R22, R36 ;  /* 0x0000002400167308 */ /* 0x000ee40000000800 */
[----:B---3--:R-:W-:Y:S02]  /*2740*/  FFMA.FTZ R22, -R16, R22, R24 ;  /* 0x0000001610167223 */ /* 0x008fe40000010118 */
        /* <DEDUP_REMOVED lines=9> */
[----:B------:R-:W2:Y:S04]  /*27e0*/  LDG.E R34, desc[UR10][R12.64] ;  /* 0x0000000a0c227981 */ /* 0x000ea8000c1e1900 */
[----:B------:R0:W3:Y:S02]  /*27f0*/  LDG.E R12, desc[UR10][R20.64] ;  /* 0x0000000a140c7981 */ /* 0x0000e4000c1e1900 */
[----:B0-----:R-:W-:-:S05]  /*2800*/  IADD3 R20, P0, R37, R14, RZ ;  /* 0x0000000e25147210 */ /* 0x001fca0007f1e0ff */
[----:B------:R-:W-:Y:S02]  /*2810*/  IMAD.X R21, R11, 0x1, R15, P0 ;  /* 0x000000010b157824 */ /* 0x000fe400000e060f */
[----:B------:R-:W4:Y:S04]  /*2820*/  LDG.E R15, desc[UR10][R14.64] ;  /* 0x0000000a0e0f7981 */ /* 0x000f28000c1e1900 */
[----:B------:R0:W5:Y:S01]  /*2830*/  LDG.E R36, desc[UR10][R20.64] ;  /* 0x0000000a14247981 */ /* 0x000162000c1e1900 */
[----:B------:R-:W-:-:S05]  /*2840*/  IADD3 R8, P0, R27, R8, RZ ;  /* 0x000000081b087210 */ /* 0x000fca0007f1e0ff */
[----:B------:R-:W-:Y:S01]  /*2850*/  IMAD.X R9, R29, 0x1, R9, P0 ;  /* 0x000000011d097824 */ /* 0x000fe200000e0609 */
[----:B0-----:R-:W-:-:S05]  /*2860*/  IADD3 R20, P1, R37, R8, RZ ;  /* 0x0000000825147210 */ /* 0x001fca0007f3e0ff */
[----:B------:R-:W-:Y:S02]  /*2870*/  IMAD.X R21, R11, 0x1, R9, P1 ;  /* 0x000000010b157824 */ /* 0x000fe400008e0609 */
[----:B---3--:R-:W-:-:S04]  /*2880*/  FMUL.FTZ R14, R12, 1.4426950216293334961 ;  /* 0x3fb8aa3b0c0e7820 */ /* 0x008fc80000410000 */
[----:B------:R-:W4:Y:S01]  /*2890*/  MUFU.EX2 R13, R14 ;  /* 0x0000000e000d7308 */ /* 0x000f220000000800 */
[----:B--2---:R-:W-:Y:S01]  /*28a0*/  FMUL.FTZ R34, R34, 1.4426950216293334961 ;  /* 0x3fb8aa3b22227820 */ /* 0x004fe20000410000 */
[----:B------:R-:W-:-:S06]  /*28b0*/  IADD3 R12, P0, R17, R8, RZ ;  /* 0x00000008110c7210 */ /* 0x000fcc0007f1e0ff */
[----:B------:R-:W5:Y:S01]  /*28c0*/  MUFU.EX2 R34, R34 ;  /* 0x0000002200227308 */ /* 0x000f620000000800 */
[----:B----4-:R-:W-:-:S05]  /*28d0*/  FFMA.FTZ R13, -R16, R13, R15 ;  /* 0x0000000d100d7223 */ /* 0x010fca000001010f */
[----:B------:R0:W-:Y:S01]  /*28e0*/  STG.E desc[UR10][R8.64], R13 ;  /* 0x0000000d08007986 */ /* 0x0001e2000c10190a */
[----:B-----5:R-:W-:Y:S01]  /*28f0*/  FFMA.FTZ R36, -R16, R34, R36 ;  /* 0x0000002210247223 */ /* 0x020fe20000010124 */
[----:B0-----:R-:W-:Y:S02]  /*2900*/  IADD3.X R13, R23, R9, RZ, P0, !PT ;  /* 0x00000009170d7210 */ /* 0x001fe400007fe4ff */
[----:B------:R-:W-:-:S05]  /*2910*/  IADD3 R14, P0, R31, R8, RZ ;  /* 0x000000081f0e7210 */ /* 0x000fca0007f1e0ff */
[----:B------:R-:W-:Y:S01]  /*2920*/  IMAD.X R15, R35, 0x1, R9, P0 ;  /* 0x00000001230f7824 */ /* 0x000fe200000e0609 */
[----:B------:R-:W-:Y:S01]  /*2930*/  IADD3 R30, P0, P1, R10, R30, R10 ;  /* 0x0000001e0a1e7210 */ /* 0x000fe2000791e00a */
[----:B------:R3:W-:Y:S03]  /*2940*/  STG.E desc[UR10][R12.64], R22 ;  /* 0x000000160c007986 */ /* 0x0007e6000c10190a */
[----:B------:R-:W-:Y:S01]  /*2950*/  IADD3.X R7, RZ, R7, RZ, P0, P1 ;  /* 0x00000007ff077210 */ /* 0x000fe200007e24ff */
[----:B------:R3:W-:Y:S01]  /*2960*/  STG.E desc[UR10][R14.64], R24 ;  /* 0x000000180e007986 */ /* 0x0007e2000c10190a */
[----:B------:R-:W-:-:S03]  /*2970*/  ISETP.GE.U32.AND P0, PT, R30, R5, PT ;  /* 0x000000051e00720c */ /* 0x000fc60003f06070 */
[----:B------:R3:W-:Y:S01]  /*2980*/  STG.E desc[UR10][R20.64], R36 ;  /* 0x0000002414007986 */ /* 0x0007e2000c10190a */
[----:B------:R-:W-:-:S13]  /*2990*/  ISETP.GE.AND.EX P0, PT, R7, R2, PT, P0 ;  /* 0x000000020700720c */ /* 0x000fda0003f06300 */
[----:B---3--:R-:W-:Y:S05]  /*29a0*/  @!P0 BRA `(.L_x_9413) ;  /* 0xfffffff800648947 */ /* 0x008fea000383ffff */
.L_x_9407:
[----:B------:R-:W-:Y:S05]  /*29b0*/  BSYNC B0 ;  /* 0x0000000000007941 */ /* 0x000fea0003800000 */
.L_x_9406:
        /* <DEDUP_REMOVED lines=11> */
[----:B------:R-:W-:Y:S02]  /*2a70*/  MOV R10, R28 ;  /* 0x0000001c000a7202 */ /* 0x000fe40000000f00 */
[----:B------:R-:W-:-:S07]  /*2a80*/  MOV R8, 0x2aa0 ;  /* 0x00002aa000087802 */ /* 0x000fce0000000f00 */
[----:B-12---:R-:W-:Y:S05]  /*2a90*/  CALL.REL.NOINC `($__internal_53_$__cuda_sm20_div_u64) ;  /* 0x00000024004c7944 */ /* 0x006fea0003c00000 */
[----:B------:R-:W-:Y:S01]  /*2aa0*/  IMAD.MOV.U32 R13, RZ, RZ, R11 ;  /* 0x000000ffff0d7224 */ /* 0x000fe200078e000b */
[----:B------:R-:W-:Y:S06]  /*2ab0*/  BRA `(.L_x_9416) ;  /* 0x00000000004c7947 */ /* 0x000fec0003800000 */
.L_x_9415:
[----:B------:R-:W0:Y:S01]  /*2ac0*/  I2F.U32.RP R5, R28 ;  /* 0x0000001c00057306 */ /* 0x000e220000209000 */
[----:B------:R-:W-:Y:S01]  /*2ad0*/  ISETP.NE.U32.AND P2, PT, R28, RZ, PT ;  /* 0x000000ff1c00720c */ /* 0x000fe20003f45070 */
[----:B------:R-:W-:-:S06]  /*2ae0*/  IMAD.MOV.U32 R13, RZ, RZ, RZ ;  /* 0x000000ffff0d7224 */ /* 0x000fcc00078e00ff */
[----:B0-----:R-:W0:Y:S02]  /*2af0*/  MUFU.RCP R5, R5 ;  /* 0x0000000500057308 */ /* 0x001e240000001000 */
[----:B0-----:R-:W-:-:S06]  /*2b00*/  VIADD R2, R5, 0xffffffe ;  /* 0x0ffffffe05027836 */ /* 0x001fcc0000000000 */
[----:B------:R0:W3:Y:S02]  /*2b10*/  F2I.FTZ.U32.TRUNC.NTZ R3, R2 ;  /* 0x0000000200037305 */ /* 0x0000e4000021f000 */
[----:B0-----:R-:W-:Y:S01]  /*2b20*/  HFMA2.MMA R2, -RZ, RZ, 0, 0 ;  /* 0x00000000ff027435 */ /* 0x001fe200000001ff */
[----:B---3--:R-:W-:-:S04]  /*2b30*/  IMAD.MOV R9, RZ, RZ, -R3 ;  /* 0x000000ffff097224 */ /* 0x008fc800078e0a03 */
[----:B------:R-:W-:-:S05]  /*2b40*/  IMAD R9, R9, R28, RZ ;  /* 0x0000001c09097224 */ /* 0x000fca00078e02ff */
        /* <DEDUP_REMOVED lines=8> */
[----:B------:R-:W-:Y:S02]  /*2bd0*/  @P1 IADD3 R12, R12, 0x1, RZ ;  /* 0x000000010c0c1810 */ /* 0x000fe40007ffe0ff */
[----:B------:R-:W-:-:S07]  /*2be0*/  @!P2 LOP3.LUT R12, RZ, R28, RZ, 0x33, !PT ;  /* 0x0000001cff0ca212 */ /* 0x000fce00078e33ff */
.L_x_9416:
[----:B------:R-:W-:Y:S05]  /*2bf0*/  BSYNC B0 ;  /* 0x0000000000007941 */ /* 0x000fea0003800000 */
.L_x_9414:
        /* <DEDUP_REMOVED lines=25> */
.L_x_9419:
[----:B0-----:R-:W-:Y:S01]  /*2d90*/  MOV R2, R8 ;  /* 0x0000000800027202 */ /* 0x001fe20000000f00 */
[----:B------:R-:W-:-:S05]  /*2da0*/  IMAD.MOV.U32 R3, RZ, RZ, R13 ;  /* 0x000000ffff037224 */ /* 0x000fca00078e000d */
[----:B------:R0:W3:Y:S02]  /*2db0*/  LDG.E R5, desc[UR10][R2.64] ;  /* 0x0000000a02057981 */ /* 0x0000e4000c1e1900 */
[----:B0-----:R-:W-:Y:S02]  /*2dc0*/  IMAD.MOV.U32 R2, RZ, RZ, R6 ;  /* 0x000000ffff027224 */ /* 0x001fe400078e0006 */
[----:B------:R-:W-:-:S05]  /*2dd0*/  IMAD.MOV.U32 R3, RZ, RZ, R11 ;  /* 0x000000ffff037224 */ /* 0x000fca00078e000b */
[----:B------:R0:W1:Y:S01]  /*2de0*/  LDG.E R9, desc[UR10][R2.64] ;  /* 0x0000000a02097981 */ /* 0x000062000c1e1900 */
[----:B------:R-:W-:Y:S02]  /*2df0*/  IADD3 R12, P1, R12, -0x1, RZ ;  /* 0xffffffff0c0c7810 */ /* 0x000fe40007f3e0ff */
[----:B------:R-:W-:Y:S02]  /*2e00*/  IADD3 R30, P2, R28, R30, RZ ;  /* 0x0000001e1c1e7210 */ /* 0x000fe40007f5e0ff */
[----:B------:R-:W-:Y:S02]  /*2e10*/  IADD3.X R14, R14, -0x1, RZ, P1, !PT ;  /* 0xffffffff0e0e7810 */ /* 0x000fe40000ffe4ff */
[----:B------:R-:W-:Y:S01]  /*2e20*/  ISETP.NE.U32.AND P1, PT, R12, RZ, PT ;  /* 0x000000ff0c00720c */ /* 0x000fe20003f25070 */
[----:B------:R-:W-:Y:S01]  /*2e30*/  IMAD.X R7, RZ, RZ, R7, P2 ;  /* 0x000000ffff077224 */ /* 0x000fe200010e0607 */
[----:B------:R-:W-:Y:S01]  /*2e40*/  IADD3 R6, P5, R17, R6, RZ ;  /* 0x0000000611067210 */ /* 0x000fe20007fbe0ff */
[----:B0-----:R-:W-:Y:S01]  /*2e50*/  IMAD.MOV.U32 R3, RZ, RZ, R15 ;  /* 0x000000ffff037224 */ /* 0x001fe200078e000f */
[----:B------:R-:W-:-:S02]  /*2e60*/  MOV R2, R10 ;  /* 0x0000000a00027202 */ /* 0x000fc40000000f00 */
[----:B------:R-:W-:Y:S01]  /*2e70*/  ISETP.NE.AND.EX P1, PT, R14, RZ, PT, P1 ;  /* 0x000000ff0e00720c */ /* 0x000fe20003f25310 */
[----:B------:R-:W-:Y:S01]  /*2e80*/  IMAD.X R11, R18, 0x1, R11, P5 ;  /* 0x00000001120b7824 */ /* 0x000fe200028e060b */
[C---:B------:R-:W-:Y:S02]  /*2e90*/  IADD3 R10, P3, R17.reuse, R10, RZ ;  /* 0x0000000a110a7210 */ /* 0x040fe40007f7e0ff */
[----:B------:R-:W-:-:S03]  /*2ea0*/  IADD3 R8, P4, R17, R8, RZ ;  /* 0x0000000811087210 */ /* 0x000fc60007f9e0ff */
[C---:B------:R-:W-:Y:S01]  /*2eb0*/  IMAD.X R15, R18.reuse, 0x1, R15, P3 ;  /* 0x00000001120f7824 */ /* 0x040fe200018e060f */
[----:B------:R-:W-:Y:S01]  /*2ec0*/  IADD3.X R13, R18, R13, RZ, P4, !PT ;  /* 0x0000000d120d7210 */ /* 0x000fe200027fe4ff */
[----:B---3--:R-:W-:-:S06]  /*2ed0*/  FMUL.FTZ R5, R5, 1.4426950216293334961 ;  /* 0x3fb8aa3b05057820 */ /* 0x008fcc0000410000 */
[----:B------:R-:W1:Y:S02]  /*2ee0*/  MUFU.EX2 R5, R5 ;  /* 0x0000000500057308 */ /* 0x000e640000000800 */
[----:B-1----:R-:W-:-:S05]  /*2ef0*/  FFMA.FTZ R9, -R16, R5, R9 ;  /* 0x0000000510097223 */ /* 0x002fca0000010109 */
[----:B------:R0:W-:Y:S01]  /*2f00*/  STG.E desc[UR10][R2.64], R9 ;  /* 0x0000000902007986 */ /* 0x0001e2000c10190a */
[----:B------:R-:W-:Y:S05]  /*2f10*/  @P1 BRA `(.L_x_9419) ;  /* 0xfffffffc009c1947 */ /* 0x000fea000383ffff */
.L_x_9418:
[----:B------:R-:W-:Y:S05]  /*2f20*/  BSYNC B0 ;  /* 0x0000000000007941 */ /* 0x000fea0003800000 */
.L_x_9417:
[----:B------:R-:W-:Y:S05]  /*2f30*/  @!P0 EXIT ;  /* 0x000000000000894d */ /* 0x000fea0003800000 */
[----:B------:R-:W-:Y:S01]  /*2f40*/  IADD3 R32, P0, R30, R32, RZ ;  /* 0x000000201e207210 */ /* 0x000fe20007f1e0ff */
[----:B------:R-:W-:Y:S01]  /*2f50*/  ULDC.64 UR4, c[0x0][0x220] ;  /* 0x0000880000047ab9 */ /* 0x000fe20000000a00 */
[----:B------:R-:W-:Y:S01]  /*2f60*/  ULDC.64 UR6, c[0x0][0x218] ;  /* 0x0000860000067ab9 */ /* 0x000fe20000000a00 */
[----:B------:R-:W-:Y:S01]  /*2f70*/  ULDC.64 UR8, c[0x0][0x210] ;  /* 0x0000840000087ab9 */ /* 0x000fe20000000a00 */
[----:B0-----:R-:W-:Y:S01]  /*2f80*/  SHF.L.U32 R2, R28, 0x2, RZ ;  /* 0x000000021c027819 */ /* 0x001fe200000006ff */
        /* <DEDUP_REMOVED lines=9> */
[----:B------:R-:W-:Y:S02]  /*3020*/  IADD3.X R19, R19, UR9, RZ, P2, !PT ;  /* 0x0000000913137c10 */ /* 0x000fe400097fe4ff */
[----:B------:R-:W-:-:S07]  /*3030*/  SHF.R.U32.HI R0, RZ, 0x1e, R28 ;  /* 0x0000001eff007819 */ /* 0x000fce000001161c */
.L_x_9420:
[----:B------:R-:W-:Y:S02]  /*3040*/  IMAD.MOV.U32 R10, RZ, RZ, R15 ;  /* 0x000000ffff0a7224 */ /* 0x000fe400078e000f */
[----:B------:R-:W-:-:S05]  /*3050*/  IMAD.MOV.U32 R11, RZ, RZ, R9 ;  /* 0x000000ffff0b7224 */ /* 0x000fca00078e0009 */
[----:B------:R0:W3:Y:S02]  /*3060*/  LDG.E R5, desc[UR10][R10.64] ;  /* 0x0000000a0a057981 */ /* 0x0000e4000c1e1900 */
[----:B0-----:R-:W-:Y:S01]  /*3070*/  IMAD.MOV.U32 R10, RZ, RZ, R21 ;  /* 0x000000ffff0a7224 */ /* 0x001fe200078e0015 */
[----:B------:R-:W-:-:S05]  /*3080*/  MOV R11, R20 ;  /* 0x00000014000b7202 */ /* 0x000fca0000000f00 */
[----:B------:R-:W1:Y:S01]  /*3090*/  LDG.E R13, desc[UR10][R10.64] ;  /* 0x0000000a0a0d7981 */ /* 0x000e62000c1e1900 */
[----:B------:R-:W-:Y:S01]  /*30a0*/  IADD3 R8, P0, R2, R15, RZ ;  /* 0x0000000f02087210 */ /* 0x000fe20007f1e0ff */
[----:B------:R-:W-:-:S04]  /*30b0*/  IMAD.MOV.U32 R18, RZ, RZ, R3 ;  /* 0x000000ffff127224 */ /* 0x000fc800078e0003 */
[----:B------:R-:W-:Y:S01]  /*30c0*/  IMAD.X R9, R0, 0x1, R9, P0 ;  /* 0x0000000100097824 */ /* 0x000fe200000e0609 */
[----:B------:R-:W-:-:S05]  /*30d0*/  IADD3 R14, P0, R2, R21, RZ ;  /* 0x00000015020e7210 */ /* 0x000fca0007f1e0ff */
[----:B------:R-:W-:Y:S02]  /*30e0*/  IMAD.X R15, R0, 0x1, R20, P0 ;  /* 0x00000001000f7824 */ /* 0x000fe400000e0614 */
[----:B---3--:R-:W-:-:S06]  /*30f0*/  FMUL.FTZ R5, R5, 1.4426950216293334961 ;  /* 0x3fb8aa3b05057820 */ /* 0x008fcc0000410000 */
[----:B------:R-:W1:Y:S02]  /*3100*/  MUFU.EX2 R5, R5 ;  /* 0x0000000500057308 */ /* 0x000e640000000800 */
[----:B-1----:R-:W-:-:S05]  /*3110*/  FFMA.FTZ R17, -R16, R5, R13 ;  /* 0x0000000510117223 */ /* 0x002fca000001010d */
[----:B------:R0:W-:Y:S04]  /*3120*/  STG.E desc[UR10][R18.64], R17 ;  /* 0x0000001112007986 */ /* 0x0001e8000c10190a */
[----:B------:R-:W3:Y:S04]  /*3130*/  LDG.E R6, desc[UR10][R8.64] ;  /* 0x0000000a08067981 */ /* 0x000ee8000c1e1900 */
[----:B------:R-:W4:Y:S01]  /*3140*/  LDG.E R21, desc[UR10][R14.64] ;  /* 0x0000000a0e157981 */ /* 0x000f22000c1e1900 */
[C---:B------:R-:W-:Y:S02]  /*3150*/  IADD3 R12, P0, R2.reuse, R3, RZ ;  /* 0x00000003020c7210 */ /* 0x040fe40007f1e0ff */
[----:B------:R-:W-:-:S02]  /*3160*/  IADD3 R10, P1, R2, R8, RZ ;  /* 0x00000008020a7210 */ /* 0x000fc40007f3e0ff */
[----:B------:R-:W-:-:S03]  /*3170*/  IADD3.X R13, R0, R19, RZ, P0, !PT ;  /* 0x00000013000d7210 */ /* 0x000fc600007fe4ff */
[----:B------:R-:W-:Y:S01]  /*3180*/  IMAD.X R11, R0, 0x1, R9, P1 ;  /* 0x00000001000b7824 */ /* 0x000fe200008e0609 */
[----:B0-----:R-:W-:-:S05]  /*3190*/  IADD3 R18, P0, R2, R14, RZ ;  /* 0x0000000e02127210 */ /* 0x001fca0007f1e0ff */
[----:B------:R-:W-:Y:S02]  /*31a0*/  IMAD.X R19, R0, 0x1, R15, P0 ;  /* 0x0000000100137824 */ /* 0x000fe400000e060f */
[----:B---3--:R-:W-:-:S04]  /*31b0*/  FMUL.FTZ R6, R6, 1.4426950216293334961 ;  /* 0x3fb8aa3b06067820 */ /* 0x008fc80000410000 */
[----:B------:R-:W4:Y:S02]  /*31c0*/  MUFU.EX2 R5, R6 ;  /* 0x0000000600057308 */ /* 0x000f240000000800 */
[----:B----4-:R-:W-:-:S05]  /*31d0*/  FFMA.FTZ R5, -R16, R5, R21 ;  /* 0x0000000510057223 */ /* 0x010fca0000010115 */
[----:B------:R0:W-:Y:S04]  /*31e0*/  STG.E desc[UR10][R12.64], R5 ;  /* 0x000000050c007986 */ /* 0x0001e8000c10190a */
[----:B------:R1:W3:Y:S04]  /*31f0*/  LDG.E R3, desc[UR10][R10.64] ;  /* 0x0000000a0a037981 */ /* 0x0002e8000c1e1900 */
[----:B------:R-:W4:Y:S01]  /*3200*/  LDG.E R17, desc[UR10][R18.64] ;  /* 0x0000000a12117981 */ /* 0x000f22000c1e1900 */
[C---:B------:R-:W-:Y:S02]  /*3210*/  IADD3 R14, P0, R2.reuse, R12, RZ ;  /* 0x0000000c020e7210 */ /* 0x040fe40007f1e0ff */
[----:B------:R-:W-:-:S03]  /*3220*/  IADD3 R8, P1, R2, R10, RZ ;  /* 0x0000000a02087210 */ /* 0x000fc60007f3e0ff */
[C---:B------:R-:W-:Y:S01]  /*3230*/  IMAD.X R15, R0.reuse, 0x1, R13, P0 ;  /* 0x00000001000f7824 */ /* 0x040fe200000e060d */
[----:B------:R-:W-:Y:S02]  /*3240*/  IADD3.X R9, R0, R11, RZ, P1, !PT ;  /* 0x0000000b00097210 */ /* 0x000fe40000ffe4ff */
[----:B-1----:R-:W-:-:S05]  /*3250*/  IADD3 R10, P0, R2, R18, RZ ;  /* 0x00000012020a7210 */ /* 0x002fca0007f1e0ff */
[----:B------:R-:W-:Y:S02]  /*3260*/  IMAD.X R11, R0, 0x1, R19, P0 ;  /* 0x00000001000b7824 */ /* 0x000fe400000e0613 */
[----:B---3--:R-:W-:-:S06]  /*3270*/  FMUL.FTZ R3, R3, 1.4426950216293334961 ;  /* 0x3fb8aa3b03037820 */ /* 0x008fcc0000410000 */
[----:B------:R-:W4:Y:S02]  /*3280*/  MUFU.EX2 R3, R3 ;  /* 0x0000000300037308 */ /* 0x000f240000000800 */
[----:B----4-:R-:W-:-:S05]  /*3290*/  FFMA.FTZ R17, -R16, R3, R17 ;  /* 0x0000000310117223 */ /* 0x010fca0000010111 */
[----:B------:R1:W-:Y:S04]  /*32a0*/  STG.E desc[UR10][R14.64], R17 ;  /* 0x000000110e007986 */ /* 0x0003e8000c10190a */
[----:B0-----:R0:W3:Y:S04]  /*32b0*/  LDG.E R5, desc[UR10][R8.64] ;  /* 0x0000000a08057981 */ /* 0x0010e8000c1e1900 */
[----:B------:R-:W4:Y:S01]  /*32c0*/  LDG.E R19, desc[UR10][R10.64] ;  /* 0x0000000a0a137981 */ /* 0x000f22000c1e1900 */
[----:B------:R-:W-:-:S05]  /*32d0*/  IADD3 R12, P0, R2, R14, RZ ;  /* 0x0000000e020c7210 */ /* 0x000fca0007f1e0ff */
[----:B------:R-:W-:Y:S01]  /*32e0*/  IMAD.X R13, R0, 0x1, R15, P0 ;  /* 0x00000001000d7824 */ /* 0x000fe200000e060f */
[--C-:B------:R-:W-:Y:S02]  /*32f0*/  IADD3 R3, P0, P1, R28, R30, R28.reuse ;  /* 0x0000001e1c037210 */ /* 0x100fe4000791e01c */
[----:B-1----:R-:W-:Y:S02]  /*3300*/  IADD3 R15, P2, R2, R8, RZ ;  /* 0x00000008020f7210 */ /* 0x002fe40007f5e0ff */
[----:B------:R-:W-:Y:S02]  /*3310*/  IADD3.X R7, RZ, R7, RZ, P0, P1 ;  /* 0x00000007ff077210 */ /* 0x000fe400007e24ff */
[----:B------:R-:W-:Y:S02]  /*3320*/  IADD3 R30, P0, P1, R28, R3, R28 ;  /* 0x000000031c1e7210 */ /* 0x000fe4000791e01c */
[----:B------:R-:W-:Y:S02]  /*3330*/  IADD3 R3, P3, R2, R12, RZ ;  /* 0x0000000c02037210 */ /* 0x000fe40007f7e0ff */
[----:B------:R-:W-:-:S02]  /*3340*/  IADD3.X R7, RZ, R7, RZ, P0, P1 ;  /* 0x00000007ff077210 */ /* 0x000fc400007e24ff */
[----:B------:R-:W-:Y:S02]  /*3350*/  ISETP.GE.U32.AND P0, PT, R30, UR4, PT ;  /* 0x000000041e007c0c */ /* 0x000fe4000bf06070 */
[----:B------:R-:W-:Y:S02]  /*3360*/  IADD3 R21, P1, R2, R10, RZ ;  /* 0x0000000a02157210 */ /* 0x000fe40007f3e0ff */
[----:B------:R-:W-:Y:S02]  /*3370*/  ISETP.GE.AND.EX P0, PT, R7, R4, PT, P0 ;  /* 0x000000040700720c */ /* 0x000fe40003f06300 */
[C---:B0-----:R-:W-:Y:S01]  /*3380*/  IADD3.X R9, R0.reuse, R9, RZ, P2, !PT ;  /* 0x0000000900097210 */ /* 0x041fe200017fe4ff */
[----:B------:R-:W-:Y:S02]  /*3390*/  IMAD.X R20, R0, 0x1, R11, P1 ;  /* 0x0000000100147824 */ /* 0x000fe400008e060b */
[----:B---3--:R-:W-:-:S06]  /*33a0*/  FMUL.FTZ R5, R5, 1.4426950216293334961 ;  /* 0x3fb8aa3b05057820 */ /* 0x008fcc0000410000 */
[----:B------:R-:W4:Y:S02]  /*33b0*/  MUFU.EX2 R5, R5 ;  /* 0x0000000500057308 */ /* 0x000f240000000800 */
[----:B----4-:R-:W-:-:S05]  /*33c0*/  FFMA.FTZ R19, -R16, R5, R19 ;  /* 0x0000000510137223 */ /* 0x010fca0000010113 */
[----:B------:R0:W-:Y:S02]  /*33d0*/  STG.E desc[UR10][R12.64], R19 ;  /* 0x000000130c007986 */ /* 0x0001e4000c10190a */
[----:B0-----:R-:W-:Y:S01]  /*33e0*/  IMAD.X R19, R0, 0x1, R13, P3 ;  /* 0x0000000100137824 */ /* 0x001fe200018e060d */
[----:B------:R-:W-:Y:S06]  /*33f0*/  @!P0 BRA `(.L_x_9420) ;  /* 0xfffffffc00108947 */ /* 0x000fec000383ffff */
[----:B------:R-:W-:Y:S05]  /*3400*/  EXIT ;  /* 0x000000000000794d */ /* 0x000fea0003800000 */
.L_x_9405:
[----:B------:R-:W-:Y:S01]  /*3410*/  IMAD.SHL.U32 R0, R28, 0x4, RZ ;  /* 0x000000041c007824 */ /* 0x000fe200078e00ff */
[----:B------:R-:W-:Y:S01]  /*3420*/  ULDC UR4, c[0x0][0x228] ;  /* 0x00008a0000047ab9 */ /* 0x000fe20000000800 */
[----:B------:R-:W-:Y:S02]  /*3430*/  BSSY B0, `(.L_x_9421) ;  /* 0x0000041000007945 */ /* 0x000fe40003800000 */
[----:B------:R-:W3:Y:S01]  /*3440*/  I2F.U32.RP R2, R0 ;  /* 0x0000000000027306 */ /* 0x000ee20000209000 */
[----:B------:R-:W-:Y:S02]  /*3450*/  IADD3 R7, RZ, -R0, RZ ;  /* 0x80000000ff077210 */ /* 0x000fe40007ffe0ff */
[----:B------:R-:W-:-:S05]  /*3460*/  ISETP.NE.U32.AND P1, PT, R0, RZ, PT ;  /* 0x000000ff0000720c */ /* 0x000fca0003f25070 */
[----:B---3--:R-:W3:Y:S02]  /*3470*/  MUFU.RCP R2, R2 ;  /* 0x0000000200027308 */ /* 0x008ee40000001000 */
[----:B---3--:R-:W-:-:S06]  /*3480*/  VIADD R4, R2, 0xffffffe ;  /* 0x0ffffffe02047836 */ /* 0x008fcc0000000000 */
[----:B------:R3:W4:Y:S02]  /*3490*/  F2I.FTZ.U32.TRUNC.NTZ R5, R4 ;  /* 0x0000000400057305 */ /* 0x000724000021f000 */
[----:B---3--:R-:W-:Y:S02]  /*34a0*/  IMAD.MOV.U32 R4, RZ, RZ, RZ ;  /* 0x000000ffff047224 */ /* 0x008fe400078e00ff */
[----:B----4-:R-:W-:-:S04]  /*34b0*/  IMAD R7, R7, R5, RZ ;  /* 0x0000000507077224 */ /* 0x010fc800078e02ff */
[----:B------:R-:W-:-:S06]  /*34c0*/  IMAD.HI.U32 R7, R5, R7, R4 ;  /* 0x0000000705077227 */ /* 0x000fcc00078e0004 */
[----:B------:R-:W-:-:S04]  /*34d0*/  IMAD.HI.U32 R7, R7, UR4, RZ ;  /* 0x0000000407077c27 */ /* 0x000fc8000f8e00ff */
[----:B------:R-:W-:-:S04]  /*34e0*/  IMAD.MOV R7, RZ, RZ, -R7 ;  /* 0x000000ffff077224 */ /* 0x000fc800078e0a07 */
[----:B------:R-:W-:-:S05]  /*34f0*/  IMAD R7, R0, R7, UR4 ;  /* 0x0000000400077e24 */ /* 0x000fca000f8e0207 */
[----:B------:R-:W-:-:S13]  /*3500*/  ISETP.GE.U32.AND P0, PT, R7, R0, PT ;  /* 0x000000000700720c */ /* 0x000fda0003f06070 */
[----:B------:R-:W-:-:S05]  /*3510*/  @P0 IMAD.IADD R7, R7, 0x1, -R0 ;  /* 0x0000000107070824 */ /* 0x000fca00078e0a00 */
[----:B------:R-:W-:-:S13]  /*3520*/  ISETP.GE.U32.AND P0, PT, R7, R0, PT ;  /* 0x000000000700720c */ /* 0x000fda0003f06070 */
[----:B------:R-:W-:Y:S02]  /*3530*/  @P0 IADD3 R7, -R0, R7, RZ ;  /* 0x0000000700070210 */ /* 0x000fe40007ffe1ff */
[----:B------:R-:W-:-:S04]  /*3540*/  @!P1 LOP3.LUT R7, RZ, R0, RZ, 0x33, !PT ;  /* 0x00000000ff079212 */ /* 0x000fc800078e33ff */
[----:B------:R-:W-:-:S04]  /*3550*/  IADD3 R7, -R7, UR4, RZ ;  /* 0x0000000407077c10 */ /* 0x000fc8000fffe1ff */
[----:B------:R-:W-:-:S13]  /*3560*/  ISETP.GE.AND P0, PT, R30, R7, PT ;  /* 0x000000071e00720c */ /* 0x000fda0003f06270 */
[----:B------:R-:W-:Y:S05]  /*3570*/  @P0 BRA `(.L_x_9422) ;  /* 0x0000000000b00947 */ /* 0x000fea0003800000 */
.L_x_9423:
[----:B------:R-:W-:Y:S02]  /*3580*/  IMAD.IADD R17, R28, 0x1, R30 ;  /* 0x000000011c117824 */ /* 0x000fe400078e021e */
[----:B0-----:R-:W-:-:S04]  /*3590*/  IMAD.WIDE.U32 R12, R30, 0x4, R18 ;  /* 0x000000041e0c7825 */ /* 0x001fc800078e0012 */
[C---:B------:R-:W-:Y:S01]  /*35a0*/  IMAD.IADD R15, R17.reuse, 0x1, R28 ;  /* 0x00000001110f7824 */ /* 0x040fe200078e021c */
[----:B------:R0:W3:Y:S01]  /*35b0*/  LDG.E R0, desc[UR10][R12.64] ;  /* 0x0000000a0c007981 */ /* 0x0000e2000c1e1900 */
[----:B--2---:R-:W-:-:S04]  /*35c0*/  IMAD.WIDE.U32 R22, R17, 0x4, R18 ;  /* 0x0000000411167825 */ /* 0x004fc800078e0012 */
[C---:B------:R-:W-:Y:S01]  /*35d0*/  IMAD.IADD R21, R15.reuse, 0x1, R28 ;  /* 0x000000010f157824 */ /* 0x040fe200078e021c */
[----:B------:R-:W2:Y:S01]  /*35e0*/  LDG.E R2, desc[UR10][R22.64] ;  /* 0x0000000a16027981 */ /* 0x000ea2000c1e1900 */
[----:B------:R-:W-:-:S04]  /*35f0*/  IMAD.WIDE.U32 R32, R15, 0x4, R18 ;  /* 0x000000040f207825 */ /* 0x000fc800078e0012 */
[----:B------:R-:W-:Y:S01]  /*3600*/  IMAD.WIDE.U32 R34, R21, 0x4, R18 ;  /* 0x0000000415227825 */ /* 0x000fe200078e0012 */
[----:B------:R-:W4:Y:S05]  /*3610*/  LDG.E R14, desc[UR10][R32.64] ;  /* 0x0000000a200e7981 */ /* 0x000f2a000c1e1900 */
[----:B------:R-:W5:Y:S01]  /*3620*/  LDG.E R34, desc[UR10][R34.64] ;  /* 0x0000000a22227981 */ /* 0x000f62000c1e1900 */
[----:B------:R-:W-:-:S05]  /*3630*/  MOV R24, R26 ;  /* 0x0000001a00187202 */ /* 0x000fca0000000f00 */
[----:B------:R-:W-:-:S04]  /*3640*/  IMAD.WIDE.U32 R8, R17, 0x4, R24 ;  /* 0x0000000411087825 */ /* 0x000fc800078e0018 */
[--C-:B------:R-:W-:Y:S02]  /*3650*/  IMAD.WIDE.U32 R4, R30, 0x4, R24.reuse ;  /* 0x000000041e047825 */ /* 0x100fe400078e0018 */
[----:B------:R-:W1:Y:S02]  /*3660*/  LDG.E R9, desc[UR10][R8.64] ;  /* 0x0000000a08097981 */ /* 0x000e64000c1e1900 */
[--C-:B------:R-:W-:Y:S02]  /*3670*/  IMAD.WIDE.U32 R10, R15, 0x4, R24.reuse ;  /* 0x000000040f0a7825 */ /* 0x100fe400078e0018 */
[----:B------:R-:W5:Y:S02]  /*3680*/  LDG.E R5, desc[UR10][R4.64] ;  /* 0x0000000a04057981 */ /* 0x000f64000c1e1900 */
[----:B0-----:R-:W-:Y:S02]  /*3690*/  IMAD.WIDE.U32 R12, R21, 0x4, R24 ;  /* 0x00000004150c7825 */ /* 0x001fe400078e0018 */
[----:B------:R-:W5:Y:S04]  /*36a0*/  LDG.E R11, desc[UR10][R10.64] ;  /* 0x0000000a0a0b7981 */ /* 0x000f68000c1e1900 */
[----:B------:R-:W5:Y:S01]  /*36b0*/  LDG.E R13, desc[UR10][R12.64] ;  /* 0x0000000a0c0d7981 */ /* 0x000f62000c1e1900 */
[----:B---3--:R-:W-:Y:S01]  /*36c0*/  FMUL.FTZ R0, R0, 1.4426950216293334961 ;  /* 0x3fb8aa3b00007820 */ /* 0x008fe20000410000 */
[----:B--2---:R-:W-:-:S03]  /*36d0*/  FMUL.FTZ R2, R2, 1.4426950216293334961 ;  /* 0x3fb8aa3b02027820 */ /* 0x004fc60000410000 */
[----:B------:R-:W-:Y:S01]  /*36e0*/  MUFU.EX2 R23, R0 ;  /* 0x0000000000177308 */ /* 0x000fe20000000800 */
[----:B----4-:R-:W-:-:S07]  /*36f0*/  FMUL.FTZ R14, R14, 1.4426950216293334961 ;  /* 0x3fb8aa3b0e0e7820 */ /* 0x010fce0000410000 */
[----:B------:R-:W1:Y:S01]  /*3700*/  MUFU.EX2 R2, R2 ;  /* 0x0000000200027308 */ /* 0x000e620000000800 */
[----:B-----5:R-:W-:-:S07]  /*3710*/  FMUL.FTZ R34, R34, 1.4426950216293334961 ;  /* 0x3fb8aa3b22227820 */ /* 0x020fce0000410000 */
[----:B------:R-:W0:Y:S08]  /*3720*/  MUFU.EX2 R14, R14 ;  /* 0x0000000e000e7308 */ /* 0x000e300000000800 */
[----:B------:R-:W2:Y:S01]  /*3730*/  MUFU.EX2 R34, R34 ;  /* 0x0000002200227308 */ /* 0x000ea20000000800 */
[----:B-1----:R-:W-:Y:S01]  /*3740*/  FFMA.FTZ R27, -R16, R2, R9 ;  /* 0x00000002101b7223 */ /* 0x002fe20000010109 */
[----:B------:R-:W-:-:S02]  /*3750*/  IMAD.MOV.U32 R2, RZ, RZ, R6 ;  /* 0x000000ffff027224 */ /* 0x000fc400078e0006 */
[----:B------:R-:W-:Y:S02]  /*3760*/  FFMA.FTZ R23, -R16, R23, R5 ;  /* 0x0000001710177223 */ /* 0x000fe40000010105 */
[----:B------:R-:W-:-:S04]  /*3770*/  IMAD.WIDE.U32 R4, R30, 0x4, R2 ;  /* 0x000000041e047825 */ /* 0x000fc800078e0002 */
[----:B0-----:R-:W-:Y:S01]  /*3780*/  FFMA.FTZ R29, -R16, R14, R11 ;  /* 0x0000000e101d7223 */ /* 0x001fe2000001010b */
[--C-:B------:R-:W-:Y:S01]  /*3790*/  IMAD.WIDE.U32 R8, R17, 0x4, R2.reuse ;  /* 0x0000000411087825 */ /* 0x100fe200078e0002 */
[----:B------:R3:W-:Y:S03]  /*37a0*/  STG.E desc[UR10][R4.64], R23 ;  /* 0x0000001704007986 */ /* 0x0007e6000c10190a */
[----:B------:R-:W-:-:S04]  /*37b0*/  IMAD.WIDE.U32 R10, R15, 0x4, R2 ;  /* 0x000000040f0a7825 */ /* 0x000fc800078e0002 */
[----:B--2---:R-:W-:Y:S01]  /*37c0*/  FFMA.FTZ R31, -R16, R34, R13 ;  /* 0x00000022101f7223 */ /* 0x004fe2000001010d */
[C---:B------:R-:W-:Y:S01]  /*37d0*/  IMAD.WIDE.U32 R12, R21.reuse, 0x4, R2 ;  /* 0x00000004150c7825 */ /* 0x040fe200078e0002 */
[----:B------:R3:W-:Y:S03]  /*37e0*/  STG.E desc[UR10][R8.64], R27 ;  /* 0x0000001b08007986 */ /* 0x0007e6000c10190a */
[----:B------:R-:W-:Y:S01]  /*37f0*/  IMAD.IADD R30, R21, 0x1, R28 ;  /* 0x00000001151e7824 */ /* 0x000fe200078e021c */
[----:B------:R3:W-:Y:S04]  /*3800*/  STG.E desc[UR10][R10.64], R29 ;  /* 0x0000001d0a007986 */ /* 0x0007e8000c10190a */
[----:B------:R3:W-:Y:S01]  /*3810*/  STG.E desc[UR10][R12.64], R31 ;  /* 0x0000001f0c007986 */ /* 0x0007e2000c10190a */
[----:B------:R-:W-:-:S13]  /*3820*/  ISETP.GE.AND P0, PT, R30, R7, PT ;  /* 0x000000071e00720c */ /* 0x000fda0003f06270 */
[----:B---3--:R-:W-:Y:S05]  /*3830*/  @!P0 BRA `(.L_x_9423) ;  /* 0xfffffffc00508947 */ /* 0x008fea000383ffff */
.L_x_9422:
[----:B------:R-:W-:Y:S05]  /*3840*/  BSYNC B0 ;  /* 0x0000000000007941 */ /* 0x000fea0003800000 */
.L_x_9421:
[----:B------:R-:W-:-:S13]  /*3850*/  ISETP.GE.AND P0, PT, R30, UR4, PT ;  /* 0x000000041e007c0c */ /* 0x000fda000bf06270 */
[----:B------:R-:W-:Y:S05]  /*3860*/  @P0 EXIT ;  /* 0x000000000000094d */ /* 0x000fea0003800000 */
.L_x_9424:
[----:B------:R-:W-:-:S06]  /*3870*/  IMAD.WIDE R8, R30, 0x4, R18 ;  /* 0x000000041e087825 */ /* 0x000fcc00078e0212 */
[----:B---3--:R-:W3:Y:S01]  /*3880*/  LDG.E R8, desc[UR10][R8.64] ;  /* 0x0000000a08087981 */ /* 0x008ee2000c1e1900 */
[----:B------:R-:W-:-:S04]  /*3890*/  IMAD.MOV.U32 R24, RZ, RZ, R26 ;  /* 0x000000ffff187224 */ /* 0x000fc800078e001a */
[----:B------:R-:W-:-:S06]  /*38a0*/  IMAD.WIDE R4, R30, 0x4, R24 ;  /* 0x000000041e047825 */ /* 0x000fcc00078e0218 */
[----:B------:R-:W1:Y:S01]  /*38b0*/  LDG.E R5, desc[UR10][R4.64] ;  /* 0x0000000a04057981 */ /* 0x000e62000c1e1900 */
[----:B------:R-:W-:-:S05]  /*38c0*/  MOV R2, R6 ;  /* 0x0000000600027202 */ /* 0x000fca0000000f00 */
[----:B------:R-:W-:-:S04]  /*38d0*/  IMAD.WIDE R10, R30, 0x4, R2 ;  /* 0x000000041e0a7825 */ /* 0x000fc800078e0202 */
[----:B------:R-:W-:-:S05]  /*38e0*/  IMAD.IADD R30, R28, 0x1, R30 ;  /* 0x000000011c1e7824 */ /* 0x000fca00078e021e */
[----:B------:R-:W-:Y:S01]  /*38f0*/  ISETP.GE.AND P0, PT, R30, UR4, PT ;  /* 0x000000041e007c0c */ /* 0x000fe2000bf06270 */
[----:B---3--:R-:W-:-:S04]  /*3900*/  FMUL.FTZ R0, R8, 1.4426950216293334961 ;  /* 0x3fb8aa3b08007820 */ /* 0x008fc80000410000 */
[----:B------:R-:W1:Y:S02]  /*3910*/  MUFU.EX2 R7, R0 ;  /* 0x0000000000077308 */ /* 0x000e640000000800 */
[----:B-1----:R-:W-:-:S05]  /*3920*/  FFMA.FTZ R7, -R16, R7, R5 ;  /* 0x0000000710077223 */ /* 0x002fca0000010105 */
[----:B------:R3:W-:Y:S01]  /*3930*/  STG.E desc[UR10][R10.64], R7 ;  /* 0x000000070a007986 */ /* 0x0007e2000c10190a */
[----:B------:R-:W-:Y:S05]  /*3940*/  @!P0 BRA `(.L_x_9424) ;  /* 0xfffffffc00c88947 */ /* 0x000fea000383ffff */
[----:B------:R-:W-:Y:S05]  /*3950*/  EXIT ;  /* 0x000000000000794d */ /* 0x000fea0003800000 */
.L_x_9404:
        /* <DEDUP_REMOVED lines=11> */
[----:B------:R-:W-:-:S04]  /*3a10*/  @!P0 IADD3 R12, P1, R11, R18, RZ ;  /* 0x000000120b0c8210 */ /* 0x000fc80007f3e0ff */
[----:B0-----:R-:W-:-:S05]  /*3a20*/  @!P0 IADD3.X R13, R2, R19, RZ, P1, !PT ;  /* 0x00000013020d8210 */ /* 0x001fca0000ffe4ff */
[----:B------:R0:W4:Y:S01]  /*3a30*/  @!P0 LDG.E R12, desc[UR10][R12.64] ;  /* 0x0000000a0c0c8981 */ /* 0x000122000c1e1900 */
[----:B------:R-:W-:-:S05]  /*3a40*/  @!P0 IADD3 R14, P1, R11, R26, RZ ;  /* 0x0000001a0b0e8210 */ /* 0x000fca0007f3e0ff */
[----:B------:R-:W-:-:S06]  /*3a50*/  @!P0 IMAD.X R15, R2, 0x1, R25, P1 ;  /* 0x00000001020f8824 */ /* 0x000fcc00008e0619 */
[----:B------:R-:W1:Y:S01]  /*3a60*/  @!P0 LDG.E R15, desc[UR10][R14.64] ;  /* 0x0000000a0e0f8981 */ /* 0x000e62000c1e1900 */
[----:B------:R-:W-:Y:S02]  /*3a70*/  @!P0 IADD3 R10, P1, R11, R6, RZ ;  /* 0x000000060b0a8210 */ /* 0x000fe40007f3e0ff */
[----:B---3--:R-:W-:-:S03]  /*3a80*/  IADD3 R17, P2, R5, R8, RZ ;  /* 0x0000000805117210 */ /* 0x008fc60007f5e0ff */
[----:B------:R-:W-:Y:S01]  /*3a90*/  @!P0 IMAD.X R11, R2, 0x1, R3, P1 ;  /* 0x00000001020b8824 */ /* 0x000fe200008e0603 */
[----:B------:R-:W-:Y:S01]  /*3aa0*/  ISETP.LT.U32.AND P1, PT, R17, R28, PT ;  /* 0x0000001c1100720c */ /* 0x000fe20003f21070 */
[----:B0-----:R-:W-:Y:S01]  /*3ab0*/  IMAD.X R13, RZ, RZ, R9, P2 ;  /* 0x000000ffff0d7224 */ /* 0x001fe200010e0609 */
[----:B------:R-:W-:-:S04]  /*3ac0*/  IADD3 R2, P2, R28, -R5, RZ ;  /* 0x800000051c027210 */ /* 0x000fc80007f5e0ff */
[----:B------:R-:W-:Y:S01]  /*3ad0*/  IADD3.X R9, RZ, -0x1, RZ, P2, !PT ;  /* 0xffffffffff097810 */ /* 0x000fe200017fe4ff */
[----:B------:R-:W-:-:S05]  /*3ae0*/  IMAD.SHL.U32 R5, R2, 0x4, RZ ;  /* 0x0000000402057824 */ /* 0x000fca00078e00ff */
[C---:B------:R-:W-:Y:S02]  /*3af0*/  IADD3 R6, P2, R5.reuse, R6, RZ ;  /* 0x0000000605067210 */ /* 0x040fe40007f5e0ff */
[C---:B------:R-:W-:Y:S02]  /*3b00*/  IADD3 R18, P3, R5.reuse, R18, RZ ;  /* 0x0000001205127210 */ /* 0x040fe40007f7e0ff */
[----:B------:R-:W-:Y:S01]  /*3b10*/  IADD3 R26, P4, R5, R26, RZ ;  /* 0x0000001a051a7210 */ /* 0x000fe20007f9e0ff */
[----:B----4-:R-:W-:-:S04]  /*3b20*/  @!P0 FMUL.FTZ R0, R12, 1.4426950216293334961 ;  /* 0x3fb8aa3b0c008820 */ /* 0x010fc80000410000 */
[----:B------:R0:W1:Y:S02]  /*3b30*/  @!P0 MUFU.EX2 R7, R0 ;  /* 0x0000000000078308 */ /* 0x0000640000000800 */
[----:B0-----:R-:W-:-:S04]  /*3b40*/  SHF.L.U64.HI R0, R2, 0x2, R9 ;  /* 0x0000000202007819 */ /* 0x001fc80000010209 */
[C---:B------:R-:W-:Y:S01]  /*3b50*/  IADD3.X R25, R0.reuse, R25, RZ, P4, !PT ;  /* 0x0000001900197210 */ /* 0x040fe200027fe4ff */
[C---:B------:R-:W-:Y:S02]  /*3b60*/  IMAD.X R3, R0.reuse, 0x1, R3, P2 ;  /* 0x0000000100037824 */ /* 0x040fe400010e0603 */
[----:B------:R-:W-:Y:S02]  /*3b70*/  IMAD.X R19, R0, 0x1, R19, P3 ;  /* 0x0000000100137824 */ /* 0x000fe400018e0613 */
[----:B-1----:R-:W-:-:S05]  /*3b80*/  @!P0 FFMA.FTZ R7, -R16, R7, R15 ;  /* 0x0000000710078223 */ /* 0x002fca000001010f */
[----:B------:R0:W-:Y:S01]  /*3b90*/  @!P0 STG.E desc[UR10][R10.64], R7 ;  /* 0x000000070a008986 */ /* 0x0001e2000c10190a */
[----:B------:R-:W-:-:S04]  /*3ba0*/  ISETP.LT.AND.EX P0, PT, R13, RZ, PT, P1 ;  /* 0x000000ff0d00720c */ /* 0x000fc80003f01310 */
[----:B------:R-:W-:Y:S02]  /*3bb0*/  SEL R24, R17, R28, P0 ;  /* 0x0000001c11187207 */ /* 0x000fe40000000000 */
[----:B------:R-:W-:Y:S02]  /*3bc0*/  SEL R2, R13, RZ, P0 ;  /* 0x000000ff0d027207 */ /* 0x000fe40000000000 */
[----:B------:R-:W-:-:S05]  /*3bd0*/  IADD3 R24, P1, -R24, R17, RZ ;  /* 0x0000001118187210 */ /* 0x000fca0007f3e1ff */
[----:B0-----:R-:W-:-:S08]  /*3be0*/  IMAD.X R7, R13, 0x1, ~R2, P1 ;  /* 0x000000010d077824 */ /* 0x001fd000008e0e02 */
.L_x_9426:
[----:B------:R-:W-:Y:S01]  /*3bf0*/  ISETP.NE.U32.AND P0, PT, R7, RZ, PT ;  /* 0x000000ff0700720c */ /* 0x000fe20003f05070 */
[----:B------:R-:W-:-:S12]  /*3c00*/  IMAD.SHL.U32 R12, R28, 0x4, RZ ;  /* 0x000000041c0c7824 */ /* 0x000fd800078e00ff */
[----:B------:R-:W-:Y:S05]  /*3c10*/  @!P0 BRA `(.L_x_9427) ;  /* 0x00000000001c8947 */ /* 0x000fea0003800000 */
[----:B--2---:R-:W-:Y:S01]  /*3c20*/  IMAD.MOV.U32 R23, RZ, RZ, R24 ;  /* 0x000000ffff177224 */ /* 0x004fe200078e0018 */
[----:B------:R-:W-:Y:S02]  /*3c30*/  MOV R22, R7 ;  /* 0x0000000700167202 */ /* 0x000fe40000000f00 */
[----:B------:R-:W-:-:S07]  /*3c40*/  MOV R14, 0x3c60 ;  /* 0x00003c60000e7802 */ /* 0x000fce0000000f00 */
[----:B01----:R-:W-:Y:S05]  /*3c50*/  CALL.REL.NOINC `($__internal_54_$__cuda_sm20_rem_s64) ;  /* 0x0000001400f07944 */ /* 0x003fea0003c00000 */
[----:B------:R-:W-:Y:S02]  /*3c60*/  IMAD.MOV.U32 R4, RZ, RZ, R8 ;  /* 0x000000ffff047224 */ /* 0x000fe400078e0008 */
[----:B------:R-:W-:Y:S01]  /*3c70*/  IMAD.MOV.U32 R5, RZ, RZ, R9 ;  /* 0x000000ffff057224 */ /* 0x000fe200078e0009 */
[----:B------:R-:W-:Y:S06]  /*3c80*/  BRA `(.L_x_9428) ;  /* 0x0000000000487947 */ /* 0x000fec0003800000 */
.L_x_9427:
        /* <DEDUP_REMOVED lines=11> */
[----:B------:R-:W-:Y:S02]  /*3d40*/  IMAD R4, R12, R5, R24 ;  /* 0x000000050c047224 */ /* 0x000fe400078e0218 */
[----:B------:R-:W-:-:S03]  /*3d50*/  IMAD.MOV.U32 R5, RZ, RZ, RZ ;  /* 0x000000ffff057224 */ /* 0x000fc600078e00ff */
[----:B------:R-:W-:-:S13]  /*3d60*/  ISETP.GE.U32.AND P0, PT, R4, R12, PT ;  /* 0x0000000c0400720c */ /* 0x000fda0003f06070 */
[----:B------:R-:W-:-:S05]  /*3d70*/  @P0 IMAD.IADD R4, R4, 0x1, -R12 ;  /* 0x0000000104040824 */ /* 0x000fca00078e0a0c */
[----:B------:R-:W-:-:S13]  /*3d80*/  ISETP.GE.U32.AND P0, PT, R4, R12, PT ;  /* 0x0000000c0400720c */ /* 0x000fda0003f06070 */
[----:B------:R-:W-:Y:S02]  /*3d90*/  @P0 IADD3 R4, -R12, R4, RZ ;  /* 0x000000040c040210 */ /* 0x000fe40007ffe1ff */
[----:B------:R-:W-:-:S07]  /*3da0*/  @!P1 LOP3.LUT R4, RZ, R12, RZ, 0x33, !PT ;  /* 0x0000000cff049212 */ /* 0x000fce00078e33ff */
.L_x_9428:
[----:B------:R-:W-:Y:S01]  /*3db0*/  IADD3 R17, P0, R24, -R4, RZ ;  /* 0x8000000418117210 */ /* 0x000fe20007f1e0ff */
[C---:B------:R-:W-:Y:S01]  /*3dc0*/  IMAD.SHL.U32 R0, R30.reuse, 0x4, RZ ;  /* 0x000000041e007824 */ /* 0x040fe200078e00ff */
[----:B------:R-:W-:Y:S01]  /*3dd0*/  SHF.L.U64.HI R9, R30, 0x2, RZ ;  /* 0x000000021e097819 */ /* 0x000fe200000102ff */
[----:B------:R-:W-:Y:S01]  /*3de0*/  BSSY B0, `(.L_x_9429) ;  /* 0x0000029000007945 */ /* 0x000fe20003800000 */
[----:B------:R-:W-:Y:S01]  /*3df0*/  IADD3 R21, P2, R17, R30, RZ ;  /* 0x0000001e11157210 */ /* 0x000fe20007f5e0ff */
[----:B------:R-:W-:Y:S01]  /*3e00*/  IMAD.X R2, R7, 0x1, ~R5, P0 ;  /* 0x0000000107027824 */ /* 0x000fe200000e0e05 */
[----:B------:R-:W-:Y:S02]  /*3e10*/  ISETP.GE.U32.AND P1, PT, R0, R17, PT ;  /* 0x000000110000720c */ /* 0x000fe40003f26070 */
[----:B------:R-:W-:Y:S02]  /*3e20*/  ISETP.GE.U32.AND P0, PT, R21, R24, PT ;  /* 0x000000181500720c */ /* 0x000fe40003f06070 */
[----:B------:R-:W-:-:S02]  /*3e30*/  ISETP.GE.AND.EX P1, PT, R9, R2, PT, P1 ;  /* 0x000000020900720c */ /* 0x000fc40003f26310 */
[----:B------:R-:W-:-:S04]  /*3e40*/  IADD3.X R0, RZ, R2, RZ, P2, !PT ;  /* 0x00000002ff007210 */ /* 0x000fc800017fe4ff */
[----:B------:R-:W-:-:S07]  /*3e50*/  ISETP.GE.AND.EX P0, PT, R0, R7, PT, P0 ;  /* 0x000000070000720c */ /* 0x000fce0003f06300 */
[----:B------:R-:W-:Y:S06]  /*3e60*/  @P1 BRA `(.L_x_9430) ;  /* 0x0000000000801947 */ /* 0x000fec0003800000 */
[----:B--2---:R-:W-:Y:S02]  /*3e70*/  IMAD.MOV.U32 R23, RZ, RZ, R30 ;  /* 0x000000ffff177224 */ /* 0x004fe400078e001e */
[----:B------:R-:W-:-:S07]  /*3e80*/  IMAD.MOV.U32 R20, RZ, RZ, RZ ;  /* 0x000000ffff147224 */ /* 0x000fce00078e00ff */
.L_x_9431:
[C---:B0-----:R-:W-:Y:S01]  /*3e90*/  IMAD.SHL.U32 R27, R23.reuse, 0x10, RZ ;  /* 0x00000010171b7824 */ /* 0x041fe200078e00ff */
[----:B------:R-:W-:-:S04]  /*3ea0*/  SHF.L.U64.HI R22, R23, 0x4, R20 ;  /* 0x0000000417167819 */ /* 0x000fc80000010214 */
[----:B---3--:R-:W-:-:S04]  /*3eb0*/  IADD3 R8, P1, R18, R27, RZ ;  /* 0x0000001b12087210 */ /* 0x008fc80007f3e0ff */
[----:B------:R-:W-:-:S06]  /*3ec0*/  IADD3.X R9, R19, R22, RZ, P1, !PT ;  /* 0x0000001613097210 */ /* 0x000fcc0000ffe4ff */
[----:B------:R-:W2:Y:S01]  /*3ed0*/  LDG.E.128 R8, desc[UR10][R8.64] ;  /* 0x0000000a08087981 */ /* 0x000ea2000c1e1d00 */
[----:B------:R-:W-:-:S05]  /*3ee0*/  IADD3 R12, P1, R26, R27, RZ ;  /* 0x0000001b1a0c7210 */ /* 0x000fca0007f3e0ff */
[----:B------:R-:W-:-:S06]  /*3ef0*/  IMAD.X R13, R25, 0x1, R22, P1 ;  /* 0x00000001190d7824 */ /* 0x000fcc00008e0616 */
[----:B------:R-:W1:Y:S01]  /*3f00*/  LDG.E.128 R12, desc[UR10][R12.64] ;  /* 0x0000000a0c0c7981 */ /* 0x000e62000c1e1d00 */
[----:B--2---:R-:W-:Y:S01]  /*3f10*/  FMUL.FTZ R32, R9, 1.4426950216293334961 ;  /* 0x3fb8aa3b09207820 */ /* 0x004fe20000410000 */
[----:B------:R-:W-:Y:S01]  /*3f20*/  FMUL.FTZ R29, R10, 1.4426950216293334961 ;  /* 0x3fb8aa3b0a1d7820 */ /* 0x000fe20000410000 */
[----:B------:R-:W-:Y:S01]  /*3f30*/  FMUL.FTZ R31, R11, 1.4426950216293334961 ;  /* 0x3fb8aa3b0b1f7820 */ /* 0x000fe20000410000 */
[----:B------:R-:W-:Y:S01]  /*3f40*/  FMUL.FTZ R10, R8, 1.4426950216293334961 ;  /* 0x3fb8aa3b080a7820 */ /* 0x000fe20000410000 */
[----:B------:R-:W-:Y:S02]  /*3f50*/  IADD3 R8, P1, R6, R27, RZ ;  /* 0x0000001b06087210 */ /* 0x000fe40007f3e0ff */
[----:B------:R-:W1:Y:S03]  /*3f60*/  MUFU.EX2 R32, R32 ;  /* 0x0000002000207308 */ /* 0x000e660000000800 */
[----:B------:R-:W-:Y:S01]  /*3f70*/  IMAD.X R9, R3, 0x1, R22, P1 ;  /* 0x0000000103097824 */ /* 0x000fe200008e0616 */
[----:B------:R-:W-:-:S04]  /*3f80*/  IADD3 R23, P1, R28, R23, RZ ;  /* 0x000000171c177210 */ /* 0x000fc80007f3e0ff */
[----:B------:R-:W0:Y:S01]  /*3f90*/  MUFU.EX2 R29, R29 ;  /* 0x0000001d001d7308 */ /* 0x000e220000000800 */
[----:B------:R-:W-:Y:S01]  /*3fa0*/  IMAD.SHL.U32 R22, R23, 0x4, RZ ;  /* 0x0000000417167824 */ /* 0x000fe200078e00ff */
[----:B------:R-:W-:-:S04]  /*3fb0*/  IADD3.X R20, RZ, R20, RZ, P1, !PT ;  /* 0x00000014ff147210 */ /* 0x000fc80000ffe4ff */
[----:B------:R-:W-:Y:S02]  /*3fc0*/  ISETP.GE.U32.AND P1, PT, R22, R17, PT ;  /* 0x000000111600720c */ /* 0x000fe40003f26070 */
[----:B------:R-:W2:Y:S01]  /*3fd0*/  MUFU.EX2 R31, R31 ;  /* 0x0000001f001f7308 */ /* 0x000ea20000000800 */
[----:B-1----:R-:W-:-:S07]  /*3fe0*/  FFMA.FTZ R13, -R16, R32, R13 ;  /* 0x00000020100d7223 */ /* 0x002fce000001010d */
[----:B------:R-:W1:Y:S01]  /*3ff0*/  MUFU.EX2 R11, R10 ;  /* 0x0000000a000b7308 */ /* 0x000e620000000800 */
[C---:B0-----:R-:W-:Y:S01]  /*4000*/  FFMA.FTZ R14, -R16.reuse, R29, R14 ;  /* 0x0000001d100e7223 */ /* 0x041fe2000001010e */
[C---:B--2---:R-:W-:Y:S01]  /*4010*/  FFMA.FTZ R15, -R16.reuse, R31, R15 ;  /* 0x0000001f100f7223 */ /* 0x044fe2000001010f */
[----:B-1----:R-:W-:Y:S01]  /*4020*/  FFMA.FTZ R12, -R16, R11, R12 ;  /* 0x0000000b100c7223 */ /* 0x002fe2000001010c */
[----:B------:R-:W-:-:S04]  /*4030*/  SHF.L.U64.HI R11, R23, 0x2, R20 ;  /* 0x00000002170b7819 */ /* 0x000fc80000010214 */
[----:B------:R3:W-:Y:S01]  /*4040*/  STG.E.128 desc[UR10][R8.64], R12 ;  /* 0x0000000c08007986 */ /* 0x0007e2000c101d0a */
[----:B------:R-:W-:-:S13]  /*4050*/  ISETP.GE.AND.EX P1, PT, R11, R2, PT, P1 ;  /* 0x000000020b00720c */ /* 0x000fda0003f26310 */
[----:B------:R-:W-:Y:S05]  /*4060*/  @!P1 BRA `(.L_x_9431) ;  /* 0xfffffffc00889947 */ /* 0x000fea000383ffff */
.L_x_9430:
[----:B------:R-:W-:Y:S05]  /*4070*/  BSYNC B0 ;  /* 0x0000000000007941 */ /* 0x000fea0003800000 */
.L_x_9429:
[----:B------:R-:W-:Y:S05]  /*4080*/  @P0 EXIT ;  /* 0x000000000000094d */ /* 0x000fea0003800000 */
[----:B---3--:R-:W-:Y:S01]  /*4090*/  LOP3.LUT R9, RZ, R30, RZ, 0x33, !PT ;  /* 0x0000001eff097212 */ /* 0x008fe200078e33ff */
[----:B------:R-:W-:Y:S01]  /*40a0*/  BSSY B0, `(.L_x_9432) ;  /* 0x000001e000007945 */ /* 0x000fe20003800000 */
[----:B0-----:R-:W-:Y:S02]  /*40b0*/  IMAD.MOV.U32 R13, RZ, RZ, R21 ;  /* 0x000000ffff0d7224 */ /* 0x001fe400078e0015 */
[----:B------:R-:W-:-:S04]  /*40c0*/  IADD3 R17, P0, R4, R9, RZ ;  /* 0x0000000904117210 */ /* 0x000fc80007f1e0ff */
[----:B------:R-:W-:-:S04]  /*40d0*/  IADD3.X R12, R5, -0x1, RZ, P0, !PT ;  /* 0xffffffff050c7810 */ /* 0x000fc800007fe4ff */
[----:B------:R-:W-:-:S13]  /*40e0*/  ISETP.NE.U32.AND P0, PT, R12, RZ, PT ;  /* 0x000000ff0c00720c */ /* 0x000fda0003f05070 */
[----:B------:R-:W-:Y:S05]  /*40f0*/  @!P0 BRA `(.L_x_9433) ;  /* 0x0000000000148947 */ /* 0x000fea0003800000 */
[----:B------:R-:W-:Y:S01]  /*4100*/  IMAD.MOV.U32 R10, RZ, RZ, R28 ;  /* 0x000000ffff0a7224 */ /* 0x000fe200078e001c */
[----:B------:R-:W-:-:S07]  /*4110*/  MOV R8, 0x4130 ;  /* 0x0000413000087802 */ /* 0x000fce0000000f00 */
[----:B-12---:R-:W-:Y:S05]  /*4120*/  CALL.REL.NOINC `($__internal_53_$__cuda_sm20_div_u64) ;  /* 0x0000000c00a87944 */ /* 0x006fea0003c00000 */
[----:B------:R-:W-:Y:S01]  /*4130*/  IMAD.MOV.U32 R10, RZ, RZ, R12 ;  /* 0x000000ffff0a7224 */ /* 0x000fe200078e000c */
[----:B------:R-:W-:Y:S06]  /*4140*/  BRA `(.L_x_9434) ;  /* 0x00000000004c7947 */ /* 0x000fec0003800000 */
.L_x_9433:
        /* <DEDUP_REMOVED lines=14> */
[----:B------:R-:W-:Y:S01]  /*4230*/  @P0 IADD3 R9, R9, -R28, RZ ;  /* 0x8000001c09090210 */ /* 0x000fe20007ffe0ff */
[----:B------:R-:W-:-:S03]  /*4240*/  @P0 VIADD R10, R10, 0x1 ;  /* 0x000000010a0a0836 */ /* 0x000fc60000000000 */
[----:B------:R-:W-:-:S13]  /*4250*/  ISETP.GE.U32.AND P1, PT, R9, R28, PT ;  /* 0x0000001c0900720c */ /* 0x000fda0003f26070 */
[----:B------:R-:W-:Y:S01]  /*4260*/  @P1 VIADD R10, R10, 0x1 ;  /* 0x000000010a0a1836 */ /* 0x000fe20000000000 */
[----:B------:R-:W-:-:S07]  /*4270*/  @!P2 LOP3.LUT R10, RZ, R28, RZ, 0x33, !PT ;  /* 0x0000001cff0aa212 */ /* 0x000fce00078e33ff */
.L_x_9434:
[----:B------:R-:W-:Y:S05]  /*4280*/  BSYNC B0 ;  /* 0x0000000000007941 */ /* 0x000fea0003800000 */
.L_x_9432:
        /* <DEDUP_REMOVED lines=9> */
[----:B------:R-:W-:Y:S01]  /*4320*/  IMAD.MOV.U32 R20, RZ, RZ, RZ ;  /* 0x000000ffff147224 */ /* 0x000fe200078e00ff */
[----:B------:R-:W-:Y:S01]  /*4330*/  SHF.R.U32.HI R22, RZ, 0x1e, R28 ;  /* 0x0000001eff167819 */ /* 0x000fe2000001161c */
[----:B--2---:R-:W-:Y:S01]  /*4340*/  IMAD.SHL.U32 R23, R28, 0x4, RZ ;  /* 0x000000041c177824 */ /* 0x004fe200078e00ff */
[----:B------:R-:W-:Y:S01]  /*4350*/  IADD3.X R9, ~R5, R7, RZ, P1, P2 ;  /* 0x0000000705097210 */ /* 0x000fe20000fe45ff */
[----:B------:R-:W-:-:S03]  /*4360*/  IMAD.SHL.U32 R5, R2, 0x4, RZ ;  /* 0x0000000402057824 */ /* 0x000fc600078e00ff */
[----:B------:R-:W-:Y:S02]  /*4370*/  SHF.L.U64.HI R2, R2, 0x2, R9 ;  /* 0x0000000202027819 */ /* 0x000fe40000010209 */
[-C--:B------:R-:W-:Y:S02]  /*4380*/  IADD3 R10, P2, R18, R5.reuse, RZ ;  /* 0x00000005120a7210 */ /* 0x080fe40007f5e0ff */
[-C--:B------:R-:W-:Y:S02]  /*4390*/  IADD3 R8, P3, R26, R5.reuse, RZ ;  /* 0x000000051a087210 */ /* 0x080fe40007f7e0ff */
[----:B------:R-:W-:Y:S01]  /*43a0*/  IADD3 R12, P1, R6, R5, RZ ;  /* 0x00000005060c7210 */ /* 0x000fe20007f3e0ff */
[--C-:B------:R-:W-:Y:S02]  /*43b0*/  IMAD.X R17, R19, 0x1, R2.reuse, P2 ;  /* 0x0000000113117824 */ /* 0x100fe400010e0602 */
[----:B------:R-:W-:Y:S01]  /*43c0*/  IMAD.X R15, R25, 0x1, R2, P3 ;  /* 0x00000001190f7824 */ /* 0x000fe200018e0602 */
[----:B------:R-:W-:-:S09]  /*43d0*/  IADD3.X R21, R3, R2, RZ, P1, !PT ;  /* 0x0000000203157210 */ /* 0x000fd20000ffe4ff */
.L_x_9437:
[----:B0-----:R-:W-:Y:S01]  /*43e0*/  IMAD.MOV.U32 R4, RZ, RZ, R10 ;  /* 0x000000ffff047224 */ /* 0x001fe200078e000a */
[----:B------:R-:W-:-:S05]  /*43f0*/  MOV R5, R17 ;  /* 0x0000001100057202 */ /* 0x000fca0000000f00 */
[----:B------:R0:W2:Y:S02]  /*4400*/  LDG.E R2, desc[UR10][R4.64] ;  /* 0x0000000a04027981 */ /* 0x0000a4000c1e1900 */
        /* <DEDUP_REMOVED lines=17> */
[----:B--2---:R-:W-:-:S04]  /*4520*/  FMUL.FTZ R2, R2, 1.4426950216293334961 ;  /* 0x3fb8aa3b02027820 */ /* 0x004fc80000410000 */
[----:B------:R-:W1:Y:S02]  /*4530*/  MUFU.EX2 R9, R2 ;  /* 0x0000000200097308 */ /* 0x000e640000000800 */
[----:B-1----:R-:W-:-:S05]  /*4540*/  FFMA.FTZ R9, -R16, R9, R11 ;  /* 0x0000000910097223 */ /* 0x002fca000001010b */
[----:B------:R0:W-:Y:S01]  /*4550*/  STG.E desc[UR10][R4.64], R9 ;  /* 0x0000000904007986 */ /* 0x0001e2000c10190a */
[----:B------:R-:W-:Y:S05]  /*4560*/  @P1 BRA `(.L_x_9437) ;  /* 0xfffffffc009c1947 */ /* 0x000fea000383ffff */
.L_x_9436:
[----:B------:R-:W-:Y:S05]  /*4570*/  BSYNC B0 ;  /* 0x0000000000007941 */ /* 0x000fea0003800000 */
.L_x_9435:
        /* <DEDUP_REMOVED lines=11> */
.L_x_9438:
[----:B0-----:R-:W3:Y:S04]  /*4630*/  LDG.E R4, desc[UR10][R8.64] ;  /* 0x0000000a08047981 */ /* 0x001ee8000c1e1900 */
[----:B------:R-:W1:Y:S01]  /*4640*/  LDG.E R15, desc[UR10][R26.64] ;  /* 0x0000000a1a0f7981 */ /* 0x000e62000c1e1900 */
[----:B------:R-:W-:Y:S02]  /*4650*/  IMAD.MOV.U32 R18, RZ, RZ, R6 ;  /* 0x000000ffff127224 */ /* 0x000fe400078e0006 */
[----:B---3--:R-:W-:Y:S01]  /*4660*/  FMUL.FTZ R10, R4, 1.4426950216293334961 ;  /* 0x3fb8aa3b040a7820 */ /* 0x008fe20000410000 */
[----:B------:R-:W-:-:S03]  /*4670*/  IADD3 R4, P0, R3, R8, RZ ;  /* 0x0000000803047210 */ /* 0x000fc60007f1e0ff */
[----:B------:R-:W1:Y:S02]  /*4680*/  MUFU.EX2 R11, R10 ;  /* 0x0000000a000b7308 */ /* 0x000e640000000800 */
[----:B------:R-:W-:Y:S02]  /*4690*/  IMAD.X R5, R2, 0x1, R9, P0 ;  /* 0x0000000102057824 */ /* 0x000fe400000e0609 */
[----:B-1----:R-:W-:-:S05]  /*46a0*/  FFMA.FTZ R17, -R16, R11, R15 ;  /* 0x0000000b10117223 */ /* 0x002fca000001010f */
[----:B------:R0:W-:Y:S04]  /*46b0*/  STG.E desc[UR10][R18.64], R17 ;  /* 0x0000001112007986 */ /* 0x0001e8000c10190a */
[----:B------:R1:W3:Y:S01]  /*46c0*/  LDG.E R11, desc[UR10][R4.64] ;  /* 0x0000000a040b7981 */ /* 0x0002e2000c1e1900 */
[----:B------:R-:W-:-:S04]  /*46d0*/  IADD3 R8, P0, R3, R26, RZ ;  /* 0x0000001a03087210 */ /* 0x000fc80007f1e0ff */
[----:B------:R-:W-:-:S05]  /*46e0*/  IADD3.X R9, R2, R27, RZ, P0, !PT ;  /* 0x0000001b02097210 */ /* 0x000fca00007fe4ff */
[----:B--2---:R-:W2:Y:S01]  /*46f0*/  LDG.E R23, desc[UR10][R8.64] ;  /* 0x0000000a08177981 */ /* 0x004ea2000c1e1900 */
[C---:B------:R-:W-:Y:S02]  /*4700*/  IADD3 R14, P0, R3.reuse, R6, RZ ;  /* 0x00000006030e7210 */ /* 0x040fe40007f1e0ff */
[----:B------:R-:W-:-:S03]  /*4710*/  IADD3 R10, P1, R3, R4, RZ ;  /* 0x00000004030a7210 */ /* 0x000fc60007f3e0ff */
[C---:B------:R-:W-:Y:S01]  /*4720*/  IMAD.X R15, R2.reuse, 0x1, R19, P0 ;  /* 0x00000001020f7824 */ /* 0x040fe200000e0613 */
[----:B-1----:R-:W-:Y:S01]  /*4730*/  IADD3 R4, P0, R3, R8, RZ ;  /* 0x0000000803047210 */ /* 0x002fe20007f1e0ff */
[----:B---3--:R-:W-:Y:S01]  /*4740*/  FMUL.FTZ R12, R11, 1.4426950216293334961 ;  /* 0x3fb8aa3b0b0c7820 */ /* 0x008fe20000410000 */
[----:B------:R-:W-:-:S03]  /*4750*/  IMAD.X R11, R2, 0x1, R5, P1 ;  /* 0x00000001020b7824 */ /* 0x000fc600008e0605 */
[----:B------:R-:W2:Y:S02]  /*4760*/  MUFU.EX2 R21, R12 ;  /* 0x0000000c00157308 */ /* 0x000ea40000000800 */
[----:B--2---:R-:W-:-:S05]  /*4770*/  FFMA.FTZ R21, -R16, R21, R23 ;  /* 0x0000001510157223 */ /* 0x004fca0000010117 */
[----:B------:R1:W-:Y:S04]  /*4780*/  STG.E desc[UR10][R14.64], R21 ;  /* 0x000000150e007986 */ /* 0x0003e8000c10190a */
[----:B------:R2:W3:Y:S01]  /*4790*/  LDG.E R6, desc[UR10][R10.64] ;  /* 0x0000000a0a067981 */ /* 0x0004e2000c1e1900 */
[----:B------:R-:W-:-:S05]  /*47a0*/  IMAD.X R5, R2, 0x1, R9, P0 ;  /* 0x0000000102057824 */ /* 0x000fca00000e0609 */
[----:B------:R-:W4:Y:S01]  /*47b0*/  LDG.E R23, desc[UR10][R4.64] ;  /* 0x0000000a04177981 */ /* 0x000f22000c1e1900 */
[C---:B0-----:R-:W-:Y:S02]  /*47c0*/  IADD3 R18, P0, R3.reuse, R14, RZ ;  /* 0x0000000e03127210 */ /* 0x041fe40007f1e0ff */
[----:B------:R-:W-:Y:S02]  /*47d0*/  IADD3 R8, P1, R3, R10, RZ ;  /* 0x0000000a03087210 */ /* 0x000fe40007f3e0ff */
[----:B------:R-:W-:-:S03]  /*47e0*/  IADD3.X R19, R2, R15, RZ, P0, !PT ;  /* 0x0000000f02137210 */ /* 0x000fc600007fe4ff */
[----:B------:R-:W-:Y:S01]  /*47f0*/  IMAD.X R9, R2, 0x1, R11, P1 ;  /* 0x0000000102097824 */ /* 0x000fe200008e060b */
[----:B--2---:R-:W-:-:S05]  /*4800*/  IADD3 R10, P0, R3, R4, RZ ;  /* 0x00000004030a7210 */ /* 0x004fca0007f1e0ff */
[----:B------:R-:W-:Y:S02]  /*4810*/  IMAD.X R11, R2, 0x1, R5, P0 ;  /* 0x00000001020b7824 */ /* 0x000fe400000e0605 */
[----:B---3--:R-:W-:-:S04]  /*4820*/  FMUL.FTZ R6, R6, 1.4426950216293334961 ;  /* 0x3fb8aa3b06067820 */ /* 0x008fc80000410000 */
[----:B------:R-:W4:Y:S02]  /*4830*/  MUFU.EX2 R17, R6 ;  /* 0x0000000600117308 */ /* 0x000f240000000800 */
[----:B----4-:R-:W-:-:S05]  /*4840*/  FFMA.FTZ R17, -R16, R17, R23 ;  /* 0x0000001110117223 */ /* 0x010fca0000010117 */
[----:B------:R0:W-:Y:S04]  /*4850*/  STG.E desc[UR10][R18.64], R17 ;  /* 0x0000001112007986 */ /* 0x0001e8000c10190a */
[----:B------:R2:W3:Y:S04]  /*4860*/  LDG.E R12, desc[UR10][R8.64] ;  /* 0x0000000a080c7981 */ /* 0x0004e8000c1e1900 */
[----:B-1----:R-:W4:Y:S01]  /*4870*/  LDG.E R21, desc[UR10][R10.64] ;  /* 0x0000000a0a157981 */ /* 0x002f22000c1e1900 */
[----:B------:R-:W-:-:S04]  /*4880*/  IADD3 R4, P0, R3, R18, RZ ;  /* 0x0000001203047210 */ /* 0x000fc80007f1e0ff */
[C---:B------:R-:W-:Y:S01]  /*4890*/  IADD3 R6, P3, R3.reuse, R4, RZ ;  /* 0x0000000403067210 */ /* 0x040fe20007f7e0ff */
[----:B------:R-:W-:Y:S01]  /*48a0*/  IMAD.X R5, R2, 0x1, R19, P0 ;  /* 0x0000000102057824 */ /* 0x000fe200000e0613 */
[--C-:B------:R-:W-:Y:S02]  /*48b0*/  IADD3 R13, P0, P1, R28, R13, R28.reuse ;  /* 0x0000000d1c0d7210 */ /* 0x100fe4000791e01c */
[----:B--2---:R-:W-:Y:S01]  /*48c0*/  IADD3 R8, P2, R3, R8, RZ ;  /* 0x0000000803087210 */ /* 0x004fe20007f5e0ff */
[----:B0-----:R-:W-:Y:S01]  /*48d0*/  IMAD.X R19, R2, 0x1, R5, P3 ;  /* 0x0000000102137824 */ /* 0x001fe200018e0605 */
[----:B------:R-:W-:Y:S02]  /*48e0*/  IADD3.X R0, RZ, R0, RZ, P0, P1 ;  /* 0x00000000ff007210 */ /* 0x000fe400007e24ff */
[----:B------:R-:W-:Y:S01]  /*48f0*/  IADD3 R13, P0, P1, R28, R13, R28 ;  /* 0x0000000d1c0d7210 */ /* 0x000fe2000791e01c */
[----:B------:R-:W-:-:S03]  /*4900*/  IMAD.X R9, R2, 0x1, R9, P2 ;  /* 0x0000000102097824 */ /* 0x000fc600010e0609 */
[----:B------:R-:W-:Y:S02]  /*4910*/  IADD3.X R0, RZ, R0, RZ, P0, P1 ;  /* 0x00000000ff007210 */ /* 0x000fe400007e24ff */
[----:B------:R-:W-:Y:S02]  /*4920*/  ISETP.GE.U32.AND P0, PT, R13, R24, PT ;  /* 0x000000180d00720c */ /* 0x000fe40003f06070 */
[----:B------:R-:W-:Y:S02]  /*4930*/  IADD3 R26, P1, R3, R10, RZ ;  /* 0x0000000a031a7210 */ /* 0x000fe40007f3e0ff */
[----:B------:R-:W-:Y:S02]  /*4940*/  ISETP.GE.AND.EX P0, PT, R0, R7, PT, P0 ;  /* 0x000000070000720c */ /* 0x000fe40003f06300 */
[----:B------:R-:W-:Y:S01]  /*4950*/  IADD3.X R27, R2, R11, RZ, P1, !PT ;  /* 0x0000000b021b7210 */ /* 0x000fe20000ffe4ff */
[----:B---3--:R-:W-:-:S04]  /*4960*/  FMUL.FTZ R12, R12, 1.4426950216293334961 ;  /* 0x3fb8aa3b0c0c7820 */ /* 0x008fc80000410000 */
[----:B------:R-:W4:Y:S02]  /*4970*/  MUFU.EX2 R15, R12 ;  /* 0x0000000c000f7308 */ /* 0x000f240000000800 */
[----:B----4-:R-:W-:-:S05]  /*4980*/  FFMA.FTZ R15, -R16, R15, R21 ;  /* 0x0000000f100f7223 */ /* 0x010fca0000010115 */
[----:B------:R0:W-:Y:S01]  /*4990*/  STG.E desc[UR10][R4.64], R15 ;  /* 0x0000000f04007986 */ /* 0x0001e2000c10190a */
[----:B------:R-:W-:Y:S05]  /*49a0*/  @!P0 BRA `(.L_x_9438) ;  /* 0xfffffffc00208947 */ /* 0x000fea000383ffff */
[----:B------:R-:W-:Y:S05]  /*49b0*/  EXIT ;  /* 0x000000000000794d */ /* 0x000fea0003800000 */
.L_x_9425:
[----:B------:R-:W-:Y:S01]  /*49c0*/  IMAD.SHL.U32 R7, R28, 0x4, RZ ;  /* 0x000000041c077824 */ /* 0x000fe200078e00ff */
[----:B------:R-:W-:Y:S01]  /*49d0*/  ISETP.NE.AND P0, PT, R5, RZ, PT ;  /* 0x000000ff0500720c */ /* 0x000fe20003f05270 */
[----:B------:R-:W-:Y:S02]  /*49e0*/  ULDC UR4, c[0x0][0x228] ;  /* 0x00008a0000047ab9 */ /* 0x000fe40000000800 */
[----:B------:R-:W3:Y:S01]  /*49f0*/  I2F.U32.RP R2, R7 ;  /* 0x0000000700027306 */ /* 0x000ee20000209000 */
[----:B------:R-:W-:Y:S02]  /*4a00*/  IMAD.MOV R11, RZ, RZ, -R7 ;  /* 0x000000ffff0b7224 */ /* 0x000fe400078e0a07 */
[----:B------:R-:W-:-:S05]  /*4a10*/  IMAD.U32 R0, RZ, RZ, UR4 ;  /* 0x00000004ff007e24 */ /* 0x000fca000f8e00ff */
[----:B---3--:R-:W3:Y:S02]  /*4a20*/  MUFU.RCP R2, R2 ;  /* 0x0000000200027308 */ /* 0x008ee40000001000 */
[----:B---3--:R-:W-:-:S06]  /*4a30*/  IADD3 R8, R2, 0xffffffe, RZ ;  /* 0x0ffffffe02087810 */ /* 0x008fcc0007ffe0ff */
[----:B------:R3:W4:Y:S02]  /*4a40*/  F2I.FTZ.U32.TRUNC.NTZ R9, R8 ;  /* 0x0000000800097305 */ /* 0x000724000021f000 */
[----:B---3--:R-:W-:Y:S02]  /*4a50*/  IMAD.MOV.U32 R8, RZ, RZ, RZ ;  /* 0x000000ffff087224 */ /* 0x008fe400078e00ff */
[----:B----4-:R-:W-:-:S04]  /*4a60*/  IMAD R11, R11, R9, RZ ;  /* 0x000000090b0b7224 */ /* 0x010fc800078e02ff */
[----:B------:R-:W-:Y:S01]  /*4a70*/  IMAD.HI.U32 R21, R9, R11, R8 ;  /* 0x0000000b09157227 */ /* 0x000fe200078e0008 */
[----:B------:R-:W-:Y:S06]  /*4a80*/  @!P0 BRA `(.L_x_9439) ;  /* 0x0000000000788947 */ /* 0x000fec0003800000 */
[----:B------:R-:W-:-:S13]  /*4a90*/  ISETP.GE.U32.AND P0, PT, R30, R5, PT ;  /* 0x000000051e00720c */ /* 0x000fda0003f06070 */
[----:B------:R-:W-:-:S04]  /*4aa0*/  @P0 IADD3 R4, P1, R30, -R5, RZ ;  /* 0x800000051e040210 */ /* 0x000fc80007f3e0ff */
[----:B------:R-:W-:Y:S02]  /*4ab0*/  @P0 LEA.HI.X.SX32 R11, R30, 0xffffffff, 0x1, P1 ;  /* 0xffffffff1e0b0811 */ /* 0x000fe400008f0eff */
[C---:B------:R-:W-:Y:S02]  /*4ac0*/  @P0 SHF.L.U32 R9, R4.reuse, 0x2, RZ ;  /* 0x0000000204090819 */ /* 0x040fe400000006ff */
[----:B------:R-:W-:Y:S02]  /*4ad0*/  @P0 SHF.L.U64.HI R4, R4, 0x2, R11 ;  /* 0x0000000204040819 */ /* 0x000fe4000001020b */
[----:B------:R-:W-:-:S05]  /*4ae0*/  @P0 IADD3 R10, P1, R9, R18, RZ ;  /* 0x00000012090a0210 */ /* 0x000fca0007f3e0ff */
[----:B------:R-:W-:-:S05]  /*4af0*/  @P0 IMAD.X R11, R4, 0x1, R19, P1 ;  /* 0x00000001040b0824 */ /* 0x000fca00008e0613 */
[----:B------:R3:W4:Y:S01]  /*4b00*/  @P0 LDG.E R10, desc[UR10][R10.64] ;  /* 0x0000000a0a0a0981 */ /* 0x000722000c1e1900 */
[----:B------:R-:W-:-:S05]  /*4b10*/  @P0 IADD3 R12, P1, R9, R26, RZ ;  /* 0x0000001a090c0210 */ /* 0x000fca0007f3e0ff */
[----:B0-----:R-:W-:-:S06]  /*4b20*/  @P0 IMAD.X R13, R4, 0x1, R25, P1 ;  /* 0x00000001040d0824 */ /* 0x001fcc00008e0619 */
[----:B------:R-:W1:Y:S01]  /*4b30*/  @P0 LDG.E R13, desc[UR10][R12.64] ;  /* 0x0000000a0c0d0981 */ /* 0x000e62000c1e1900 */
[----:B------:R-:W-:-:S05]  /*4b40*/  @P0 IADD3 R8, P1, R9, R6, RZ ;  /* 0x0000000609080210 */ /* 0x000fca0007f3e0ff */
[----:B------:R-:W-:Y:S01]  /*4b50*/  @P0 IMAD.X R9, R4, 0x1, R3, P1 ;  /* 0x0000000104090824 */ /* 0x000fe200008e0603 */
[----:B------:R-:W-:Y:S01]  /*4b60*/  IADD3 R4, P1, R28, -R5, RZ ;  /* 0x800000051c047210 */ /* 0x000fe20007f3e0ff */
[----:B------:R-:W-:-:S03]  /*4b70*/  IMAD.IADD R5, R0, 0x1, R5 ;  /* 0x0000000100057824 */ /* 0x000fc600078e0205 */
[----:B---3--:R-:W-:Y:S01]  /*4b80*/  IADD3.X R11, RZ, -0x1, RZ, P1, !PT ;  /* 0xffffffffff0b7810 */ /* 0x008fe20000ffe4ff */
[C---:B------:R-:W-:Y:S01]  /*4b90*/  IMAD.SHL.U32 R17, R4.reuse, 0x4, RZ ;  /* 0x0000000404117824 */ /* 0x040fe200078e00ff */
[----:B------:R-:W-:Y:S02]  /*4ba0*/  VIMNMX.U32 R0, R5, R28, PT ;  /* 0x0000001c05007248 */ /* 0x000fe40003fe0000 */
[----:B------:R-:W-:Y:S02]  /*4bb0*/  SHF.L.U64.HI R4, R4, 0x2, R11 ;  /* 0x0000000204047819 */ /* 0x000fe4000001020b */
[----:B------:R-:W-:Y:S01]  /*4bc0*/  IADD3 R26, P2, R17, R26, RZ ;  /* 0x0000001a111a7210 */ /* 0x000fe20007f5e0ff */
[----:B------:R-:W-:Y:S01]  /*4bd0*/  IMAD.IADD R0, R5, 0x1, -R0 ;  /* 0x0000000105007824 */ /* 0x000fe200078e0a00 */
[----:B------:R-:W-:-:S03]  /*4be0*/  IADD3 R18, P1, R17, R18, RZ ;  /* 0x0000001211127210 */ /* 0x000fc60007f3e0ff */
[C---:B------:R-:W-:Y:S01]  /*4bf0*/  IMAD.X R25, R4.reuse, 0x1, R25, P2 ;  /* 0x0000000104197824 */ /* 0x040fe200010e0619 */
[----:B------:R-:W-:Y:S01]  /*4c00*/  IADD3.X R19, R4, R19, RZ, P1, !PT ;  /* 0x0000001304137210 */ /* 0x000fe20000ffe4ff */
[----:B----4-:R-:W-:-:S04]  /*4c10*/  @P0 FMUL.FTZ R2, R10, 1.4426950216293334961 ;  /* 0x3fb8aa3b0a020820 */ /* 0x010fc80000410000 */
[----:B------:R-:W1:Y:S02]  /*4c20*/  @P0 MUFU.EX2 R15, R2 ;  /* 0x00000002000f0308 */ /* 0x000e640000000800 */
[----:B-1----:R-:W-:-:S05]  /*4c30*/  @P0 FFMA.FTZ R15, -R16, R15, R13 ;  /* 0x0000000f100f0223 */ /* 0x002fca000001010d */
[----:B------:R3:W-:Y:S01]  /*4c40*/  @P0 STG.E desc[UR10][R8.64], R15 ;  /* 0x0000000f08000986 */ /* 0x0007e2000c10190a */
[----:B------:R-:W-:-:S05]  /*4c50*/  IADD3 R6, P0, R17, R6, RZ ;  /* 0x0000000611067210 */ /* 0x000fca0007f1e0ff */
[----:B------:R-:W-:-:S08]  /*4c60*/  IMAD.X R3, R4, 0x1, R3, P0 ;  /* 0x0000000104037824 */ /* 0x000fd000000e0603 */
.L_x_9439:
[----:B------:R-:W-:Y:S01]  /*4c70*/  IMAD.HI.U32 R2, R21, R0, RZ ;  /* 0x0000000015027227 */ /* 0x000fe200078e00ff */
[----:B------:R-:W-:Y:S01]  /*4c80*/  ISETP.NE.U32.AND P1, PT, R7, RZ, PT ;  /* 0x000000ff0700720c */ /* 0x000fe20003f25070 */
[----:B------:R-:W-:Y:S02]  /*4c90*/  BSSY B0, `(.L_x_9440) ;  /* 0x0000024000007945 */ /* 0x000fe40003800000 */
[----:B------:R-:W-:-:S04]  /*4ca0*/  IMAD.MOV R2, RZ, RZ, -R2 ;  /* 0x000000ffff027224 */ /* 0x000fc800078e0a02 */
[----:B------:R-:W-:Y:S01]  /*4cb0*/  IMAD R12, R7, R2, R0 ;  /* 0x00000002070c7224 */ /* 0x000fe200078e0200 */
[----:B------:R-:W-:-:S04]  /*4cc0*/  MOV R2, R6 ;  /* 0x0000000600027202 */ /* 0x000fc80000000f00 */
[----:B------:R-:W-:-:S13]  /*4cd0*/  ISETP.GE.U32.AND P0, PT, R12, R7, PT ;  /* 0x000000070c00720c */ /* 0x000fda0003f06070 */
[----:B------:R-:W-:-:S04]  /*4ce0*/  @P0 IADD3 R12, R12, -R7, RZ ;  /* 0x800000070c0c0210 */ /* 0x000fc80007ffe0ff */
[----:B------:R-:W-:-:S13]  /*4cf0*/  ISETP.GE.U32.AND P0, PT, R12, R7, PT ;  /* 0x000000070c00720c */ /* 0x000fda0003f06070 */
[----:B------:R-:W-:Y:S01]  /*4d00*/  @P0 IMAD.IADD R12, R12, 0x1, -R7 ;  /* 0x000000010c0c0824 */ /* 0x000fe200078e0a07 */
[----:B------:R-:W-:-:S05]  /*4d10*/  @!P1 LOP3.LUT R12, RZ, R7, RZ, 0x33, !PT ;  /* 0x00000007ff0c9212 */ /* 0x000fca00078e33ff */
[----:B------:R-:W-:-:S04]  /*4d20*/  IMAD.IADD R12, R0, 0x1, -R12 ;  /* 0x00000001000c7824 */ /* 0x000fc800078e0a0c */
[----:B0-----:R-:W-:Y:S01]  /*4d30*/  IMAD.IADD R13, R30, 0x1, R12 ;  /* 0x000000011e0d7824 */ /* 0x001fe200078e020c */
[----:B------:R-:W-:Y:S01]  /*4d40*/  ISETP.GE.AND P0, PT, R27, R12, PT ;  /* 0x0000000c1b00720c */ /* 0x000fe20003f06270 */
[----:B------:R-:W-:-:S12]  /*4d50*/  IMAD.MOV.U32 R27, RZ, RZ, R25 ;  /* 0x000000ffff1b7224 */ /* 0x000fd800078e0019 */
[----:B------:R-:W-:Y:S05]  /*4d60*/  @P0 BRA `(.L_x_9441) ;  /* 0x0000000000580947 */ /* 0x000fea0003800000 */
.L_x_9442:
[----:B0-----:R-:W-:-:S06]  /*4d70*/  IMAD.WIDE R4, R30, 0x10, R18 ;  /* 0x000000101e047825 */ /* 0x001fcc00078e0212 */
[----:B------:R-:W4:Y:S01]  /*4d80*/  LDG.E.128 R4, desc[UR10][R4.64] ;  /* 0x0000000a04047981 */ /* 0x000f22000c1e1d00 */
[----:B---3--:R-:W-:-:S06]  /*4d90*/  IMAD.WIDE R8, R30, 0x10, R26 ;  /* 0x000000101e087825 */ /* 0x008fcc00078e021a */
[----:B------:R-:W1:Y:S01]  /*4da0*/  LDG.E.128 R8, desc[UR10][R8.64] ;  /* 0x0000000a08087981 */ /* 0x000e62000c1e1d00 */
[----:B----4-:R-:W-:Y:S01]  /*4db0*/  FMUL.FTZ R14, R5, 1.4426950216293334961 ;  /* 0x3fb8aa3b050e7820 */ /* 0x010fe20000410000 */
[----:B------:R-:W-:Y:S01]  /*4dc0*/  FMUL.FTZ R15, R6, 1.4426950216293334961 ;  /* 0x3fb8aa3b060f7820 */ /* 0x000fe20000410000 */
[----:B------:R-:W-:Y:S01]  /*4dd0*/  FMUL.FTZ R17, R7, 1.4426950216293334961 ;  /* 0x3fb8aa3b07117820 */ /* 0x000fe20000410000 */
[----:B------:R-:W-:Y:S01]  /*4de0*/  FMUL.FTZ R6, R4, 1.4426950216293334961 ;  /* 0x3fb8aa3b04067820 */ /* 0x000fe20000410000 */
[----:B------:R-:W-:Y:S02]  /*4df0*/  IMAD.WIDE R4, R30, 0x10, R2 ;  /* 0x000000101e047825 */ /* 0x000fe400078e0202 */
[----:B------:R-:W1:Y:S02]  /*4e00*/  MUFU.EX2 R14, R14 ;  /* 0x0000000e000e7308 */ /* 0x000e640000000800 */
[----:B------:R-:W-:-:S06]  /*4e10*/  IMAD.IADD R30, R28, 0x1, R30 ;  /* 0x000000011c1e7824 */ /* 0x000fcc00078e021e */
[----:B------:R-:W0:Y:S08]  /*4e20*/  MUFU.EX2 R15, R15 ;  /* 0x0000000f000f7308 */ /* 0x000e300000000800 */
[----:B------:R-:W3:Y:S01]  /*4e30*/  MUFU.EX2 R17, R17 ;  /* 0x0000001100117308 */ /* 0x000ee20000000800 */
[----:B-1----:R-:W-:-:S07]  /*4e40*/  FFMA.FTZ R9, -R16, R14, R9 ;  /* 0x0000000e10097223 */ /* 0x002fce0000010109 */
[----:B------:R-:W1:Y:S01]  /*4e50*/  MUFU.EX2 R7, R6 ;  /* 0x0000000600077308 */ /* 0x000e620000000800 */
[C---:B0-----:R-:W-:Y:S01]  /*4e60*/  FFMA.FTZ R10, -R16.reuse, R15, R10 ;  /* 0x0000000f100a7223 */ /* 0x041fe2000001010a */
[C---:B---3--:R-:W-:Y:S01]  /*4e70*/  FFMA.FTZ R11, -R16.reuse, R17, R11 ;  /* 0x00000011100b7223 */ /* 0x048fe2000001010b */
[----:B-1----:R-:W-:Y:S01]  /*4e80*/  FFMA.FTZ R8, -R16, R7, R8 ;  /* 0x0000000710087223 */ /* 0x002fe20000010108 */
[----:B------:R-:W-:-:S04]  /*4e90*/  IMAD.SHL.U32 R7, R30, 0x4, RZ ;  /* 0x000000041e077824 */ /* 0x000fc800078e00ff */
[----:B------:R0:W-:Y:S01]  /*4ea0*/  STG.E.128 desc[UR10][R4.64], R8 ;  /* 0x0000000804007986 */ /* 0x0001e2000c101d0a */
[----:B------:R-:W-:-:S13]  /*4eb0*/  ISETP.GE.AND P0, PT, R7, R12, PT ;  /* 0x0000000c0700720c */ /* 0x000fda0003f06270 */
[----:B------:R-:W-:Y:S05]  /*4ec0*/  @!P0 BRA `(.L_x_9442) ;  /* 0xfffffffc00a88947 */ /* 0x000fea000383ffff */
.L_x_9441:
[----:B------:R-:W-:Y:S05]  /*4ed0*/  BSYNC B0 ;  /* 0x0000000000007941 */ /* 0x000fea0003800000 */
.L_x_9440:
[----:B------:R-:W-:-:S13]  /*4ee0*/  ISETP.GE.AND P0, PT, R13, R0, PT ;  /* 0x000000000d00720c */ /* 0x000fda0003f06270 */
[----:B------:R-:W-:Y:S05]  /*4ef0*/  @P0 EXIT ;  /* 0x000000000000094d */ /* 0x000fea0003800000 */
.L_x_9443:
[----:B------:R-:W-:-:S06]  /*4f00*/  IMAD.WIDE R6, R13, 0x4, R18 ;  /* 0x000000040d067825 */ /* 0x000fcc00078e0212 */
[----:B----4-:R-:W4:Y:S01]  /*4f10*/  LDG.E R6, desc[UR10][R6.64] ;  /* 0x0000000a06067981 */ /* 0x010f22000c1e1900 */
[----:B0-----:R-:W-:-:S06]  /*4f20*/  IMAD.WIDE R4, R13, 0x4, R26 ;  /* 0x000000040d047825 */ /* 0x001fcc00078e021a */
[----:B------:R-:W1:Y:S01]  /*4f30*/  LDG.E R5, desc[UR10][R4.64] ;  /* 0x0000000a04057981 */ /* 0x000e62000c1e1900 */
[----:B---3--:R-:W-:Y:S01]  /*4f40*/  IMAD.WIDE R8, R13, 0x4, R2 ;  /* 0x000000040d087825 */ /* 0x008fe200078e0202 */
[----:B------:R-:W-:-:S04]  /*4f50*/  IADD3 R13, R28, R13, RZ ;  /* 0x0000000d1c0d7210 */ /* 0x000fc80007ffe0ff */
[----:B------:R-:W-:Y:S01]  /*4f60*/  ISETP.GE.AND P0, PT, R13, R0, PT ;  /* 0x000000000d00720c */ /* 0x000fe20003f06270 */
[----:B----4-:R-:W-:-:S04]  /*4f70*/  FMUL.FTZ R10, R6, 1.4426950216293334961 ;  /* 0x3fb8aa3b060a7820 */ /* 0x010fc80000410000 */
[----:B------:R-:W1:Y:S02]  /*4f80*/  MUFU.EX2 R11, R10 ;  /* 0x0000000a000b7308 */ /* 0x000e640000000800 */
[----:B-1----:R-:W-:-:S05]  /*4f90*/  FFMA.FTZ R11, -R16, R11, R5 ;  /* 0x0000000b100b7223 */ /* 0x002fca0000010105 */
[----:B------:R4:W-:Y:S01]  /*4fa0*/  STG.E desc[UR10][R8.64], R11 ;  /* 0x0000000b08007986 */ /* 0x0009e2000c10190a */
[----:B------:R-:W-:Y:S05]  /*4fb0*/  @!P0 BRA `(.L_x_9443) ;  /* 0xfffffffc00d08947 */ /* 0x000fea000383ffff */
[----:B------:R-:W-:Y:S05]  /*4fc0*/  EXIT ;  /* 0x000000000000794d */ /* 0x000fea0003800000 */
        .weak           $__internal_53_$__cuda_sm20_div_u64
        .type           $__internal_53_$__cuda_sm20_div_u64,@function
        .size           $__internal_53_$__cuda_sm20_div_u64,($__internal_54_$__cuda_sm20_rem_s64 - $__internal_53_$__cuda_sm20_div_u64)
$__internal_53_$__cuda_sm20_div_u64:
        /* <DEDUP_REMOVED lines=47> */
[----:B------:R-:W-:-:S04]  /*52c0*/  IADD3 R20, P3, R9, 0x1, RZ ;  /* 0x0000000109147810 */ /* 0x000fc80007f7e0ff */
[----:B------:R-:W-:Y:S02]  /*52d0*/  IADD3.X R12, ~R17, R12, RZ, P2, !PT ;  /* 0x0000000c110c7210 */ /* 0x000fe400017fe5ff */
[-C--:B------:R-:W-:Y:S02]  /*52e0*/  IADD3 R22, P2, -R10, R21.reuse, RZ ;  /* 0x000000150a167210 */ /* 0x080fe40007f5e1ff */
[C---:B------:R-:W-:Y:S02]  /*52f0*/  ISETP.GE.U32.AND.EX P1, PT, R12.reuse, UR6, PT, P1 ;  /* 0x000000060c007c0c */ /* 0x040fe4000bf26110 */
[----:B------:R-:W-:Y:S02]  /*5300*/  IADD3.X R17, R12, ~UR6, RZ, P2, !PT ;  /* 0x800000060c117c10 */ /* 0x000fe400097fe4ff */
[----:B------:R-:W-:Y:S01]  /*5310*/  SEL R21, R22, R21, P1 ;  /* 0x0000001516157207 */ /* 0x000fe20000800000 */
[----:B------:R-:W-:Y:S01]  /*5320*/  IMAD.X R22, RZ, RZ, R11, P3 ;  /* 0x000000ffff167224 */ /* 0x000fe200018e060b */
[----:B------:R-:W-:-:S02]  /*5330*/  SEL R20, R20, R9, P1 ;  /* 0x0000000914147207 */ /* 0x000fc40000800000 */
[----:B------:R-:W-:Y:S02]  /*5340*/  SEL R17, R17, R12, P1 ;  /* 0x0000000c11117207 */ /* 0x000fe40000800000 */
        /* <DEDUP_REMOVED lines=12> */
[----:B------:R-:W-:Y:S05]  /*5410*/  RET.REL.NODEC R8 `(_ZN2at6native43_GLOBAL__N__9ae7fba5_10_SoftMax_cu_9f978f6320cunn_SoftMaxBackwardILi4EfffNS1_26LogSoftMaxBackwardEpilogueEEEvPT0_PKT2_S8_l) ;  /* 0xffffffa808f87950 */ /* 0x000fea0003c3ffff */
        .weak           $__internal_54_$__cuda_sm20_rem_s64
        .type           $__internal_54_$__cuda_sm20_rem_s64,@function
        .size           $__internal_54_$__cuda_sm20_rem_s64,(.L_x_12149 - $__internal_54_$__cuda_sm20_rem_s64)
$__internal_54_$__cuda_sm20_rem_s64:
        /* <DEDUP_REMOVED lines=18> */
[----:B------:R-:W-:Y:S01]  /*5540*/  IMAD.HI.U32 R11, P1, R21, R11, R34 ;  /* 0x0000000b150b7227 */ /* 0x000fe20007820022 */
[----:B------:R-:W-:-:S03]  /*5550*/  HFMA2.MMA R35, -RZ, RZ, 0, 0 ;  /* 0x00000000ff237435 */ /* 0x000fc600000001ff */
[----:B------:R-:W-:Y:S01]  /*5560*/  IMAD.HI.U32 R15, R21, R15, RZ ;  /* 0x0000000f150f7227 */ /* 0x000fe200078e00ff */
[----:B------:R-:W-:-:S04]  /*5570*/  IADD3 R11, P2, R10, R11, RZ ;  /* 0x0000000b0a0b7210 */ /* 0x000fc80007f5e0ff */
[----:B------:R-:W-:Y:S01]  /*5580*/  IADD3.X R15, R15, R21, RZ, P0, !PT ;  /* 0x000000150f0f7210 */ /* 0x000fe200007fe4ff */
        /* <DEDUP_REMOVED lines=15> */
[----:B------:R-:W-:Y:S02]  /*5680*/  IMAD.X R11, RZ, RZ, ~R22, P4 ;  /* 0x000000ffff0b7224 */ /* 0x000fe400020e0e16 */
[----:B------:R-:W-:Y:S02]  /*5690*/  IMAD.X R20, R20, 0x1, R15, P0 ;  /* 0x0000000114147824 */ /* 0x000fe400000e060f */
        /* <DEDUP_REMOVED lines=17> */
[----:B------:R-:W-:-:S03]  /*57b0*/  ISETP.GE.U32.AND.EX P0, PT, R15, R9, PT, P0 ;  /* 0x000000090f00720c */ /* 0x000fc60003f06100 */
[----:B------:R-:W-:Y:S01]  /*57c0*/  IMAD.X R11, R15, 0x1, ~R9, P2 ;  /* 0x000000010f0b7824 */ /* 0x000fe200010e0e09 */
[----:B------:R-:W-:-:S04]  /*57d0*/  SEL R21, R10, R21, P0 ;  /* 0x000000150a157207 */ /* 0x000fc80000000000 */
[----:B------:R-:W-:Y:S01]  /*57e0*/  SEL R11, R11, R15, P0 ;  /* 0x0000000f0b0b7207 */ /* 0x000fe20000000000 */
[----:B------:R-:W-:Y:S01]  /*57f0*/  IMAD.MOV.U32 R15, RZ, RZ, 0x0 ;  /* 0x00000000ff0f7424 */ /* 0x000fe200078e00ff */
        /* <DEDUP_REMOVED lines=14> */
[----:B------:R-:W-:Y:S06]  /*58e0*/  RET.REL.NODEC R14 `(_ZN2at6native43_GLOBAL__N__9ae7fba5_10_SoftMax_cu_9f978f6320cunn_SoftMaxBackwardILi4EfffNS1_26LogSoftMaxBackwardEpilogueEEEvPT0_PKT2_S8_l) ;  /* 0xffffffa40ec47950 */ /* 0x000fec0003c3ffff */
.L_x_9444:
        /* <DEDUP_REMOVED lines=9> */
.L_x_12149:


//--------------------- .text._ZN2at6native43_GLOBAL__N__9ae7fba5_10_SoftMax_cu_9f978f6324cunn_SoftMaxBackwardSmemILi4EfffNS1_26LogSoftMaxBackwardEpilogueEEEvPT0_PKT2_S8_l --------------------------
	.section	.text._ZN2at6native43_GLOBAL__N__9ae7fba5_10_SoftMax_cu_9f978f6324cunn_SoftMaxBackwardSmemILi4EfffNS1_26LogSoftMaxBackwardEpilogueEEEvPT0_PKT2_S8_l,"ax",@progbits
	.align	128
.text._ZN2at6native43_GLOBAL__N__9ae7fba5_10_SoftMax_cu_9f978f6324cunn_SoftMaxBackwardSmemILi4EfffNS1_26LogSoftMaxBackwardEpilogueEEEvPT0_PKT2_S8_l:
        .type           _ZN2at6native43_GLOBAL__N__9ae7fba5_10_SoftMax_cu_9f978f6324cunn_SoftMaxBackwardSmemILi4EfffNS1_26LogSoftMaxBackwardEpilogueEEEvPT0_PKT2_S8_l,@function
        .size           _ZN2at6native43_GLOBAL__N__9ae7fba5_10_SoftMax_cu_9f978f6324cunn_SoftMaxBackwardSmemILi4EfffNS1_26LogSoftMaxBackwardEpilogueEEEvPT0_PKT2_S8_l,(.L_x_12152 - _ZN2at6native43_GLOBAL__N__9ae7fba5_10_SoftMax_cu_9f978f6324cunn_SoftMaxBackwardSmemILi4EfffNS1_26LogSoftMaxBackwardEpilogueEEEvPT0_PKT2_S8_l)
        .other          _ZN2at6native43_GLOBAL__N__9ae7fba5_10_SoftMax_cu_9f978f6324cunn_SoftMaxBackwardSmemILi4EfffNS1_26LogSoftMaxBackwardEpilogueEEEvPT0_PKT2_S8_l,@"STO_CUDA_ENTRY STV_DEFAULT"
_ZN2at6native43_GLOBAL__N__9ae7fba5_10_SoftMax_cu_9f978f6324cunn_SoftMaxBackwardSmemILi4EfffNS1_26LogSoftMaxBackwardEpilogueEEEvPT0_PKT2_S8_l:
        /* <DEDUP_REMOVED lines=23> */
.L_x_9447:
        /* <DEDUP_REMOVED lines=14> */
.L_x_9446:
[----:B------:R-:W-:Y:S05]  /*0250*/  BSYNC B0 ;  /* 0x0000000000007941 */ /* 0x000fea0003800000 */
.L_x_9445:
        /* <DEDUP_REMOVED lines=44> */
.L_x_9456:
[----:B-1----:R-:W-:-:S07]  /*0520*/  FADD.FTZ R7, R11, R10 ;  /* 0x0000000a0b077221 */ /* 0x002fce0000010000 */
.L_x_9448:
        /* <DEDUP_REMOVED lines=14> */
.L_x_9450:
[----:B------:R-:W-:-:S06]  /*0610*/  IMAD.WIDE R4, R0, 0x10, R14 ;  /* 0x0000001000047825 */ /* 0x000fcc00078e020e */
[----:B------:R-:W2:Y:S01]  /*0620*/  LDG.E.128 R4, desc[UR6][R4.64] ;  /* 0x0000000604047981 */ /* 0x000ea2000c1e1d00 */
[----:B------:R-:W-:-:S06]  /*0630*/  LEA R8, R0, R17, 0x4 ;  /* 0x0000001100087211 */ /* 0x000fcc00078e20ff */
[----:B0-----:R-:W1:Y:S01]  /*0640*/  LDS.128 R8, [R8] ;  /* 0x0000000008087984 */ /* 0x001e620000000c00 */
[----:B--2---:R-:W-:Y:S01]  /*0650*/  FMUL.FTZ R19, R6, 1.4426950216293334961 ;  /* 0x3fb8aa3b06137820 */ /* 0x004fe20000410000 */
[----:B------:R-:W-:Y:S01]  /*0660*/  FMUL.FTZ R20, R7, 1.4426950216293334961 ;  /* 0x3fb8aa3b07147820 */ /* 0x000fe20000410000 */
[----:B------:R-:W-:Y:S01]  /*0670*/  FMUL.FTZ R18, R5, 1.4426950216293334961 ;  /* 0x3fb8aa3b05127820 */ /* 0x000fe20000410000 */
[----:B------:R-:W-:Y:S01]  /*0680*/  FMUL.FTZ R6, R4, 1.4426950216293334961 ;  /* 0x3fb8aa3b04067820 */ /* 0x000fe20000410000 */
[C---:B------:R-:W-:Y:S02]  /*0690*/  IMAD.WIDE R4, R0.reuse, 0x10, R12 ;  /* 0x0000001000047825 */ /* 0x040fe400078e020c */
[----:B------:R-:W1:Y:S02]  /*06a0*/  MUFU.EX2 R19, R19 ;  /* 0x0000001300137308 */ /* 0x000e640000000800 */
[----:B------:R-:W-:-:S06]  /*06b0*/  VIADD R0, R0, UR5 ;  /* 0x0000000500007c36 */ /* 0x000fcc0008000000 */
[----:B------:R-:W0:Y:S08]  /*06c0*/  MUFU.EX2 R20, R20 ;  /* 0x0000001400147308 */ /* 0x000e300000000800 */
[----:B------:R-:W2:Y:S01]  /*06d0*/  MUFU.EX2 R18, R18 ;  /* 0x0000001200127308 */ /* 0x000ea20000000800 */
[----:B-1----:R-:W-:-:S07]  /*06e0*/  FFMA.FTZ R10, -R16, R19, R10 ;  /* 0x00000013100a7223 */ /* 0x002fce000001010a */
[----:B------:R-:W1:Y:S01]  /*06f0*/  MUFU.EX2 R7, R6 ;  /* 0x0000000600077308 */ /* 0x000e620000000800 */
[C---:B0-----:R-:W-:Y:S01]  /*0700*/  FFMA.FTZ R11, -R16.reuse, R20, R11 ;  /* 0x00000014100b7223 */ /* 0x041fe2000001010b */
[C---:B--2---:R-:W-:Y:S01]  /*0710*/  FFMA.FTZ R9, -R16.reuse, R18, R9 ;  /* 0x0000001210097223 */ /* 0x044fe20000010109 */
[----:B-1----:R-:W-:Y:S01]  /*0720*/  FFMA.FTZ R8, -R16, R7, R8 ;  /* 0x0000000710087223 */ /* 0x002fe20000010108 */
[----:B------:R-:W-:-:S04]  /*0730*/  SHF.L.U32 R7, R0, 0x2, RZ ;  /* 0x0000000200077819 */ /* 0x000fc800000006ff */
[----:B------:R2:W-:Y:S01]  /*0740*/  STG.E.128 desc[UR6][R4.64], R8 ;  /* 0x0000000804007986 */ /* 0x0005e2000c101d06 */
[----:B------:R-:W-:Y:S02]  /*0750*/  ISETP.GE.U32.AND P0, PT, R7, R2, PT ;  /* 0x000000020700720c */ /* 0x000fe40003f06070 */
[----:B------:R-:W-:-:S04]  /*0760*/  SHF.R.S32.HI R18, RZ, 0x1f, R7 ;  /* 0x0000001fff127819 */ /* 0x000fc80000011407 */
[----:B------:R-:W-:-:S13]  /*0770*/  ISETP.GE.AND.EX P0, PT, R18, R3, PT, P0 ;  /* 0x000000031200720c */ /* 0x000fda0003f06300 */
[----:B--2---:R-:W-:Y:S05]  /*0780*/  @!P0 BRA `(.L_x_9450) ;  /* 0xfffffffc00a08947 */ /* 0x004fea000383ffff */
[----:B------:R-:W-:Y:S05]  /*0790*/  EXIT ;  /* 0x000000000000794d */ /* 0x000fea0003800000 */
.L_x_9449:
[----:B------:R-:W-:Y:S01]  /*07a0*/  HFMA2.MMA R15, -RZ, RZ, 0, 1.847743988037109375e-06 ;  /* 0x0000001fff0f7435 */ /* 0x000fe200000001ff */
[----:B------:R-:W-:Y:S02]  /*07b0*/  IMAD.MOV.U32 R14, RZ, RZ, 0x10 ;  /* 0x00000010ff0e7424 */ /* 0x000fe400078e00ff */
[----:B------:R-:W-:-:S08]  /*07c0*/  IMAD.MOV.U32 R12, RZ, RZ, -0x1 ;  /* 0xffffffffff0c7424 */ /* 0x000fd000078e00ff */
[----:B-1----:R-:W-:Y:S05]  /*07d0*/  WARPSYNC.COLLECTIVE R12, `(.L_x_9451) ;  /* 0x000000000c087348 */ /* 0x002fea0003c00000 */
[----:B-1----:R0:W1:Y:S02]  /*07e0*/  SHFL.DOWN P1, R10, R7, R14, R15 ;  /* 0x0800000e070a7389 */ /* 0x002064000002000f */
[----:B01----:R-:W-:Y:S01]  /*07f0*/  ENDCOLLECTIVE ;  /* 0x000000000000791b */ /* 0x003fe20003800000 */
.L_x_9451:
[----:B------:R-:W-:Y:S01]  /*0800*/  HFMA2.MMA R14, -RZ, RZ, 0, 4.76837158203125e-07 ;  /* 0x00000008ff0e7435 */ /* 0x000fe200000001ff */
[----:B------:R-:W-:-:S05]  /*0810*/  MOV R4, R10 ;  /* 0x0000000a00047202 */ /* 0x000fca0000000f00 */
[----:B------:R-:W-:-:S04]  /*0820*/  FADD.FTZ R4, R7, R4 ;  /* 0x0000000407047221 */ /* 0x000fc80000010000 */
[----:B------:R-:W-:-:S07]  /*0830*/  IMAD.MOV.U32 R7, RZ, RZ, R4 ;  /* 0x000000ffff077224 */ /* 0x000fce00078e0004 */
[----:B------:R-:W-:Y:S05]  /*0840*/  WARPSYNC.COLLECTIVE R12, `(.L_x_9452) ;  /* 0x000000000c087348 */ /* 0x000fea0003c00000 */
[----:B------:R0:W1:Y:S02]  /*0850*/  SHFL.DOWN P1, R10, R7, R14, R15 ;  /* 0x0800000e070a7389 */ /* 0x000064000002000f */
[----:B01----:R-:W-:Y:S01]  /*0860*/  ENDCOLLECTIVE ;  /* 0x000000000000791b */ /* 0x003fe20003800000 */
.L_x_9452:
[----:B------:R-:W-:Y:S01]  /*0870*/  HFMA2.MMA R14, -RZ, RZ, 0, 2.384185791015625e-07 ;  /* 0x00000004ff0e7435 */ /* 0x000fe200000001ff */
[----:B------:R-:W-:-:S04]  /*0880*/  IMAD.MOV.U32 R5, RZ, RZ, R10 ;  /* 0x000000ffff057224 */ /* 0x000fc800078e000a */
[----:B------:R-:W-:-:S05]  /*0890*/  FADD.FTZ R5, R4, R5 ;  /* 0x0000000504057221 */ /* 0x000fca0000010000 */
[----:B------:R-:W-:-:S07]  /*08a0*/  MOV R7, R5 ;  /* 0x0000000500077202 */ /* 0x000fce0000000f00 */
[----:B------:R-:W-:Y:S05]  /*08b0*/  WARPSYNC.COLLECTIVE R12, `(.L_x_9453) ;  /* 0x000000000c087348 */ /* 0x000fea0003c00000 */
[----:B------:R0:W1:Y:S02]  /*08c0*/  SHFL.DOWN P1, R10, R7, R14, R15 ;  /* 0x0800000e070a7389 */ /* 0x000064000002000f */
[----:B01----:R-:W-:Y:S01]  /*08d0*/  ENDCOLLECTIVE ;  /* 0x000000000000791b */ /* 0x003fe20003800000 */
.L_x_9453:
[----:B------:R-:W-:Y:S01]  /*08e0*/  HFMA2.MMA R14, -RZ, RZ, 0, 1.1920928955078125e-07 ;  /* 0x00000002ff0e7435 */ /* 0x000fe200000001ff */
[----:B------:R-:W-:-:S04]  /*08f0*/  IMAD.MOV.U32 R6, RZ, RZ, R10 ;  /* 0x000000ffff067224 */ /* 0x000fc800078e000a */
[----:B------:R-:W-:-:S05]  /*0900*/  FADD.FTZ R6, R5, R6 ;  /* 0x0000000605067221 */ /* 0x000fca0000010000 */
[----:B------:R-:W-:-:S07]  /*0910*/  MOV R7, R6 ;  /* 0x0000000600077202 */ /* 0x000fce0000000f00 */
[----:B------:R-:W-:Y:S05]  /*0920*/  WARPSYNC.COLLECTIVE R12, `(.L_x_9454) ;  /* 0x000000000c087348 */ /* 0x000fea0003c00000 */
[----:B------:R0:W1:Y:S02]  /*0930*/  SHFL.DOWN P1, R10, R7, R14, R15 ;  /* 0x0800000e070a7389 */ /* 0x000064000002000f */
[----:B01----:R-:W-:Y:S01]  /*0940*/  ENDCOLLECTIVE ;  /* 0x000000000000791b */ /* 0x003fe20003800000 */
.L_x_9454:
[----:B------:R-:W-:Y:S01]  /*0950*/  HFMA2.MMA R14, -RZ, RZ, 0, 5.9604644775390625e-08 ;  /* 0x00000001ff0e7435 */ /* 0x000fe200000001ff */
[----:B------:R-:W-:-:S04]  /*0960*/  IMAD.MOV.U32 R11, RZ, RZ, R10 ;  /* 0x000000ffff0b7224 */ /* 0x000fc800078e000a */
[----:B------:R-:W-:-:S05]  /*0970*/  FADD.FTZ R11, R6, R11 ;  /* 0x0000000b060b7221 */ /* 0x000fca0000010000 */
[----:B------:R-:W-:-:S07]  /*0980*/  MOV R7, R11 ;  /* 0x0000000b00077202 */ /* 0x000fce0000000f00 */
[----:B------:R-:W-:Y:S05]  /*0990*/  WARPSYNC.COLLECTIVE R12, `(.L_x_9455) ;  /* 0x000000000c087348 */ /* 0x000fea0003c00000 */
[----:B------:R0:W1:Y:S02]  /*09a0*/  SHFL.DOWN P1, R10, R7, R14, R15 ;  /* 0x0800000e070a7389 */ /* 0x000064000002000f */
[----:B01----:R-:W-:Y:S01]  /*09b0*/  ENDCOLLECTIVE ;  /* 0x000000000000791b */ /* 0x003fe20003800000 */
.L_x_9455:
[----:B------:R-:W-:Y:S05]  /*09c0*/  BRA `(.L_x_9456) ;  /* 0xfffffff800d47947 */ /* 0x000fea000383ffff */
.L_x_9457:
        /* <DEDUP_REMOVED lines=11> */
.L_x_12152:


//--------------------- .text._ZN2at6native43_GLOBAL__N__9ae7fba5_10_SoftMax_cu_9f978f6320cunn_SoftMaxBackwardILi2EdddNS1_26LogSoftMaxBackwardEpilogueEEEvPT0_PKT2_S8_l --------------------------
	.section	.text._ZN2at6native43_GLOBAL__N__9ae7fba5_10_SoftMax_cu_9f978f6320cunn_SoftMaxBackwardILi2EdddNS1_26LogSoftMaxBackwardEpilogueEEEvPT0_PKT2_S8_l,"ax",@progbits
	.align	128
.text._ZN2at6native43_GLOBAL__N__9ae7fba5_10_SoftMax_cu_9f978f6320cunn_SoftMaxBackwardILi2EdddNS1_26LogSoftMaxBackwardEpilogueEEEvPT0_PKT2_S8_l:
        .type           _ZN2at6native43_GLOBAL__N__9ae7fba5_10_SoftMax_cu_9f978f6320cunn_SoftMaxBackwardILi2EdddNS1_26LogSoftMaxBackwardEpilogueEEEvPT0_PKT2_S8_l,@function
        .size           _ZN2at6native43_GLOBAL__N__9ae7fba5_10_SoftMax_cu_9f978f6320cunn_SoftMaxBackwardILi2EdddNS1_26LogSoftMaxBackwardEpilogueEEEvPT0_PKT2_S8_l,(.L_x_12153 - _ZN2at6native43_GLOBAL__N__9ae7fba5_10_SoftMax_cu_9f978f6320cunn_SoftMaxBackwardILi2EdddNS1_26LogSoftMaxBackwardEpilogueEEEvPT0_PKT2_S8_l)
        .other          _ZN2at6native43_GLOBAL__N__9ae7fba5_10_SoftMax_cu_9f978f6320cunn_SoftMaxBackwardILi2EdddNS1_26LogSoftMaxBackwardEpilogueEEEvPT0_PKT2_S8_l,@"STO_CUDA_ENTRY STV_DEFAULT"
_ZN2at6native43_GLOBAL__N__9ae7fba5_10_SoftMax_cu_9f978f6320cunn_SoftMaxBackwardILi2EdddNS1_26LogSoftMaxBackwardEpilogueEEEvPT0_PKT2_S8_l:
        /* <DEDUP_REMOVED lines=9> */
[----:B------:R-:W-:Y:S01]  /*0090*/  UMOV UR5, URZ ;  /* 0x0000003f00057c82 */ /* 0x000fe20008000000 */
[----:B------:R-:W-:-:S04]  /*00a0*/  ULDC.64 UR12, c[0x0][0x228] ;  /* 0x00008a00000c7ab9 */ /* 0x000fc80000000a00 */
[----:B------:R-:W-:Y:S01]  /*00b0*/  PLOP3.LUT P0, PT, PT, PT, UP0, 0x80, 0x0 ;  /* 0x000000000000781c */ /* 0x000fe20003f0f008 */
[----:B0-----:R-:W-:-:S04]  /*00c0*/  UIMAD.WIDE.U32 UR6, UR4, UR20, URZ ;  /* 0x00000014040672a5 */ /* 0x001fc8000f8e003f */
[----:B------:R-:W-:Y:S02]  /*00d0*/  USHF.L.U32 UR16, UR6, 0x3, URZ ;  /* 0x0000000306107899 */ /* 0x000fe4000800063f */
[----:B------:R-:W-:Y:S02]  /*00e0*/  UIMAD UR8, UR4, UR21, UR7 ;  /* 0x00000015040872a4 */ /* 0x000fe4000f8e0207 */
[----:B------:R-:W-:Y:S02]  /*00f0*/  UIADD3 UR10, UP1, UR16, UR18, URZ ;  /* 0x00000012100a7290 */ /* 0x000fe4000ff3e03f */
[----:B------:R-:W-:Y:S02]  /*0100*/  UIADD3 UR14, UR16, UR14, URZ ;  /* 0x0000000e100e7290 */ /* 0x000fe4000fffe03f */
[----:B------:R-:W-:Y:S01]  /*0110*/  IMAD.U32 R46, RZ, RZ, UR16 ;  /* 0x00000010ff2e7e24 */ /* 0x000fe2000f8e00ff */
[----:B------:R-:W-:Y:S02]  /*0120*/  USHF.L.U64.HI UR17, UR6, 0x3, UR8 ;  /* 0x0000000306117899 */ /* 0x000fe40008010208 */
[----:B------:R-:W-:-:S02]  /*0130*/  ULOP3.LUT UR14, UR14, 0x8, URZ, 0xc0, !UPT ;  /* 0x000000080e0e7892 */ /* 0x000fc4000f8ec03f */
[----:B------:R-:W-:Y:S02]  /*0140*/  ULOP3.LUT UR9, UR10, 0x8, URZ, 0xc0, !UPT ;  /* 0x000000080a097892 */ /* 0x000fe4000f8ec03f */
[----:B------:R-:W-:Y:S02]  /*0150*/  UIADD3.X UR11, UR17, UR19, URZ, UP1, !UPT ;  /* 0x00000013110b7290 */ /* 0x000fe40008ffe43f */
[----:B------:R-:W-:Y:S01]  /*0160*/  IMAD.U32 R45, RZ, RZ, UR17 ;  /* 0x00000011ff2d7e24 */ /* 0x000fe2000f8e00ff */
        /* <DEDUP_REMOVED lines=13> */
[----:B------:R-:W-:Y:S01]  /*0240*/  ISETP.LT.U32.AND P0, PT, R9, UR17, PT ;  /* 0x0000001109007c0c */ /* 0x000fe2000bf01070 */
[----:B------:R-:W-:-:S03]  /*0250*/  IMAD.U32 R3, RZ, RZ, UR8 ;  /* 0x00000008ff037e24 */ /* 0x000fc6000f8e00ff */
[----:B------:R-:W-:-:S05]  /*0260*/  IMAD.U32 R0, RZ, RZ, UR9 ;  /* 0x00000009ff007e24 */ /* 0x000fca000f8e00ff */
[----:B------:R-:W-:-:S04]  /*0270*/  ISETP.GT.AND.EX P0, PT, R0, RZ, PT, P0 ;  /* 0x000000ff0000720c */ /* 0x000fc80003f04300 */
[----:B------:R-:W-:-:S13]  /*0280*/  ISETP.GT.U32.OR.EX P0, PT, RZ, RZ, !P0, P1 ;  /* 0x000000ffff00720c */ /* 0x000fda0004704510 */
[----:B------:R-:W-:-:S04]  /*0290*/  @!P0 IADD3 R2, P1, P2, R2, -UR28, R9 ;  /* 0x8000001c02028c10 */ /* 0x000fc8000fa3e009 */
[----:B------:R-:W-:Y:S02]  /*02a0*/  @!P0 IADD3.X R3, R3, -0x1, RZ, P1, P2 ;  /* 0xffffffff03038810 */ /* 0x000fe40000fe44ff */
[----:B------:R-:W-:-:S04]  /*02b0*/  @!P0 LEA R4, P1, R2, UR18, 0x3 ;  /* 0x0000001202048c11 */ /* 0x000fc8000f8218ff */
[----:B------:R-:W-:-:S06]  /*02c0*/  @!P0 LEA.HI.X R5, R2, UR19, R3, 0x3, P1 ;  /* 0x0000001302058c11 */ /* 0x000fcc00088f1c03 */
[----:B------:R-:W2:Y:S01]  /*02d0*/  @!P0 LDG.E.64 R4, desc[UR24][R4.64] ;  /* 0x0000001804048981 */ /* 0x000ea2000c1e1b00 */
[----:B------:R-:W-:Y:S01]  /*02e0*/  ULDC UR7, c[0x0][0x0] ;  /* 0x0000000000077ab9 */ /* 0x000fe20000000800 */
[----:B------:R-:W-:Y:S01]  /*02f0*/  CS2R R2, SRZ ;  /* 0x0000000000027805 */ /* 0x000fe2000001ff00 */
        /* <DEDUP_REMOVED lines=10> */
[----:B--2---:R-:W-:Y:S01]  /*03a0*/  @!P0 DADD R2, RZ, R4 ;  /* 0x00000000ff028229 */ /* 0x004fe20000000004 */
[----:B------:R-:W-:Y:S10]  /*03b0*/  BRA `(.L_x_9461) ;  /* 0x0000000000147947 */ /* 0x000ff40003800000 */
.L_x_9460:
[----:B------:R-:W-:Y:S01]  /*03c0*/  CS2R R2, SRZ ;  /* 0x0000000000027805 */ /* 0x000fe2000001ff00 */
[----:B------:R-:W-:Y:S01]  /*03d0*/  UMOV UR17, UR12 ;  /* 0x0000000c00117c82 */ /* 0x000fe20008000000 */
[----:B------:R-:W-:Y:S01]  /*03e0*/  UMOV UR20, UR13 ;  /* 0x0000000d00147c82 */ /* 0x000fe20008000000 */
[----:B------:R-:W-:Y:S01]  /*03f0*/  UMOV UR16, UR10 ;  /* 0x0000000a00107c82 */ /* 0x000fe20008000000 */
[----:B------:R-:W-:-:S05]  /*0400*/  UMOV UR19, UR11 ;  /* 0x0000000b00137c82 */ /* 0x000fca0008000000 */
.L_x_9461:
[----:B------:R-:W-:Y:S01]  /*0410*/  ISETP.NE.U32.AND P0, PT, RZ, UR20, PT ;  /* 0x00000014ff007c0c */ /* 0x000fe2000bf05070 */
[----:B------:R-:W-:Y:S02]  /*0420*/  ULDC UR29, c[0x0][0x0] ;  /* 0x00000000001d7ab9 */ /* 0x000fe40000000800 */
[----:B------:R-:W-:-:S10]  /*0430*/  USHF.L.U32 UR18, UR29, 0x1, URZ ;  /* 0x000000011d127899 */ /* 0x000fd4000800063f */
[----:B------:R-:W-:Y:S05]  /*0440*/  @!P0 BRA `(.L_x_9462) ;  /* 0x0000000000188947 */ /* 0x000fea0003800000 */
[----:B------:R-:W-:Y:S01]  /*0450*/  MOV R6, 0x480 ;  /* 0x0000048000067802 */ /* 0x000fe20000000f00 */
[----:B------:R-:W-:-:S06]  /*0460*/  UMOV UR21, UR17 ;  /* 0x0000001100157c82 */ /* 0x000fcc0008000000 */
[----:B0-----:R-:W-:Y:S05]  /*0470*/  CALL.REL.NOINC `($__internal_56_$__cuda_sm20_rem_s64) ;  /* 0x0000007800147944 */ /* 0x001fea0003c00000 */
[----:B------:R-:W-:Y:S02]  /*0480*/  IMAD.U32 R6, RZ, RZ, UR6 ;  /* 0x00000006ff067e24 */ /* 0x000fe4000f8e00ff */
[----:B------:R-:W-:Y:S01]  /*0490*/  IMAD.U32 R7, RZ, RZ, UR7 ;  /* 0x00000007ff077e24 */ /* 0x000fe2000f8e00ff */
[----:B------:R-:W-:Y:S06]  /*04a0*/  BRA `(.L_x_9463) ;  /* 0x0000000000507947 */ /* 0x000fec0003800000 */
.L_x_9462:
[----:B------:R-:W1:Y:S01]  /*04b0*/  I2F.U32.RP R0, UR18 ;  /* 0x0000001200007d06 */ /* 0x000e620008209000 */
[----:B------:R-:W-:Y:S01]  /*04c0*/  UIADD3 UR8, URZ, -UR18, URZ ;  /* 0x800000123f087290 */ /* 0x000fe2000fffe03f */
[----:B------:R-:W-:Y:S01]  /*04d0*/  IMAD.MOV.U32 R7, RZ, RZ, RZ ;  /* 0x000000ffff077224 */ /* 0x000fe200078e00ff */
[----:B------:R-:W-:Y:S01]  /*04e0*/  UMOV UR6, URZ ;  /* 0x0000003f00067c82 */ /* 0x000fe20008000000 */
[----:B------:R-:W-:-:S04]  /*04f0*/  UISETP.NE.U32.AND UP1, UPT, UR18, URZ, UPT ;  /* 0x0000003f1200728c */ /* 0x000fc8000bf25070 */
        /* <DEDUP_REMOVED lines=13> */
[----:B------:R-:W-:-:S06]  /*05d0*/  @!UP1 ULOP3.LUT UR6, URZ, UR18, URZ, 0x33, !UPT ;  /* 0x000000123f069292 */ /* 0x000fcc000f8e333f */
[----:B------:R-:W-:-:S07]  /*05e0*/  IMAD.U32 R6, RZ, RZ, UR6 ;  /* 0x00000006ff067e24 */ /* 0x000fce000f8e00ff */
.L_x_9463:
[----:B0-----:R-:W-:Y:S01]  /*05f0*/  IMAD.SHL.U32 R0, R9, 0x2, RZ ;  /* 0x0000000209007824 */ /* 0x001fe200078e00ff */
[----:B------:R-:W-:Y:S01]  /*0600*/  IADD3 R11, P0, -R6, UR17, RZ ;  /* 0x00000011060b7c10 */ /* 0x000fe2000ff1e1ff */
[----:B------:R-:W-:Y:S03]  /*0610*/  BSSY B1, `(.L_x_9464) ;  /* 0x0000019000017945 */ /* 0x000fe60003800000 */
[-C--:B------:R-:W-:Y:S02]  /*0620*/  ISETP.GE.U32.AND P2, PT, R0, R11.reuse, PT ;  /* 0x0000000b0000720c */ /* 0x080fe40003f46070 */
[----:B------:R-:W-:Y:S02]  /*0630*/  IADD3.X R17, ~R7, UR20, RZ, P0, !PT ;  /* 0x0000001407117c10 */ /* 0x000fe400087fe5ff */
[----:B------:R-:W-:Y:S02]  /*0640*/  SHF.R.U32.HI R0, RZ, 0x1f, R9 ;  /* 0x0000001fff007819 */ /* 0x000fe40000011609 */
[----:B------:R-:W-:-:S02]  /*0650*/  IADD3 R4, P3, R9, R11, RZ ;  /* 0x0000000b09047210 */ /* 0x000fc40007f7e0ff */
[-C--:B------:R-:W-:Y:S02]  /*0660*/  ISETP.GE.AND.EX P2, PT, R0, R17.reuse, PT, P2 ;  /* 0x000000110000720c */ /* 0x080fe40003f46320 */
[----:B------:R-:W-:Y:S02]  /*0670*/  ISETP.GE.U32.AND P1, PT, R4, UR17, PT ;  /* 0x0000001104007c0c */ /* 0x000fe4000bf26070 */
[----:B------:R-:W-:Y:S02]  /*0680*/  IADD3.X R8, RZ, R17, RZ, P3, !PT ;  /* 0x00000011ff087210 */ /* 0x000fe40001ffe4ff */
[----:B------:R-:W-:Y:S02]  /*0690*/  PLOP3.LUT P0, PT, PT, PT, PT, 0x8, 0x0 ;  /* 0x000000000000781c */ /* 0x000fe40003f0e170 */
[----:B------:R-:W-:-:S05]  /*06a0*/  ISETP.GE.AND.EX P1, PT, R8, UR20, PT, P1 ;  /* 0x0000001408007c0c */ /* 0x000fca000bf26310 */
[----:B------:R-:W-:Y:S08]  /*06b0*/  @P2 BRA `(.L_x_9465) ;  /* 0x0000000000382947 */ /* 0x000ff00003800000 */
[----:B------:R-:W-:Y:S02]  /*06c0*/  IMAD.MOV.U32 R5, RZ, RZ, R9 ;  /* 0x000000ffff057224 */ /* 0x000fe400078e0009 */
[----:B------:R-:W-:-:S07]  /*06d0*/  IMAD.MOV.U32 R10, RZ, RZ, RZ ;  /* 0x000000ffff0a7224 */ /* 0x000fce00078e00ff */
.L_x_9466:
[----:B------:R-:W-:-:S04]  /*06e0*/  LEA R12, P2, R5, UR16, 0x4 ;  /* 0x00000010050c7c11 */ /* 0x000fc8000f8420ff */
[----:B------:R-:W-:-:S06]  /*06f0*/  LEA.HI.X R13, R5, UR19, R10, 0x4, P2 ;  /* 0x00000013050d7c11 */ /* 0x000fcc00090f240a */
[----:B------:R-:W2:Y:S01]  /*0700*/  LDG.E.128 R12, desc[UR24][R12.64] ;  /* 0x000000180c0c7981 */ /* 0x000ea2000c1e1d00 */
[----:B------:R-:W-:-:S05]  /*0710*/  IADD3 R5, P2, R5, UR29, RZ ;  /* 0x0000001d05057c10 */ /* 0x000fca000ff5e0ff */
[----:B------:R-:W-:Y:S02]  /*0720*/  IMAD.SHL.U32 R0, R5, 0x2, RZ ;  /* 0x0000000205007824 */ /* 0x000fe400078e00ff */
[----:B------:R-:W-:-:S03]  /*0730*/  IMAD.X R10, RZ, RZ, R10, P2 ;  /* 0x000000ffff0a7224 */ /* 0x000fc600010e060a */
[----:B------:R-:W-:Y:S02]  /*0740*/  ISETP.GE.U32.AND P2, PT, R0, R11, PT ;  /* 0x0000000b0000720c */ /* 0x000fe40003f46070 */
[----:B------:R-:W-:-:S04]  /*0750*/  SHF.L.U64.HI R0, R5, 0x1, R10 ;  /* 0x0000000105007819 */ /* 0x000fc8000001020a */
[----:B------:R-:W-:Y:S01]  /*0760*/  ISETP.GE.AND.EX P2, PT, R0, R17, PT, P2 ;  /* 0x000000110000720c */ /* 0x000fe20003f46320 */
[----:B--2---:R-:W-:-:S08]  /*0770*/  DADD R2, R12, R2 ;  /* 0x000000000c027229 */ /* 0x004fd00000000002 */
[----:B------:R-:W-:-:S04]  /*0780*/  DADD R2, R14, R2 ;  /* 0x000000000e027229 */ /* 0x000fc80000000002 */
[----:B------:R-:W-:Y:S07]  /*0790*/  @!P2 BRA `(.L_x_9466) ;  /* 0xfffffffc00d0a947 */ /* 0x000fee000383ffff */
.L_x_9465:
[----:B------:R-:W-:Y:S05]  /*07a0*/  BSYNC B1 ;  /* 0x0000000000017941 */ /* 0x000fea0003800000 */
.L_x_9464:
[----:B------:R-:W-:Y:S05]  /*07b0*/  @P1 BRA `(.L_x_9467) ;  /* 0x0000000800a41947 */ /* 0x000fea0003800000 */
[----:B------:R-:W-:Y:S01]  /*07c0*/  LOP3.LUT R5, RZ, R9, RZ, 0x33, !PT ;  /* 0x00000009ff057212 */ /* 0x000fe200078e33ff */
[----:B------:R-:W-:Y:S01]  /*07d0*/  BSSY B1, `(.L_x_9468) ;  /* 0x0000021000017945 */ /* 0x000fe20003800000 */
[----:B------:R-:W-:Y:S02]  /*07e0*/  IMAD.MOV.U32 R0, RZ, RZ, R8 ;  /* 0x000000ffff007224 */ /* 0x000fe400078e0008 */
[----:B------:R-:W-:Y:S01]  /*07f0*/  IADD3 R14, P1, R6, R5, RZ ;  /* 0x00000005060e7210 */ /* 0x000fe20007f3e0ff */
[----:B------:R-:W-:-:S03]  /*0800*/  IMAD.MOV.U32 R5, RZ, RZ, R4 ;  /* 0x000000ffff057224 */ /* 0x000fc600078e0004 */
[----:B------:R-:W-:-:S04]  /*0810*/  IADD3.X R10, R7, -0x1, RZ, P1, !PT ;  /* 0xffffffff070a7810 */ /* 0x000fc80000ffe4ff */
[----:B------:R-:W-:-:S13]  /*0820*/  ISETP.NE.U32.AND P1, PT, R10, RZ, PT ;  /* 0x000000ff0a00720c */ /* 0x000fda0003f25070 */
[----:B------:R-:W-:Y:S05]  /*0830*/  @!P1 BRA `(.L_x_9469) ;  /* 0x00000000001c9947 */ /* 0x000fea0003800000 */
[----:B------:R-:W-:Y:S01]  /*0840*/  IMAD.MOV.U32 R4, RZ, RZ, R10 ;  /* 0x000000ffff047224 */ /* 0x000fe200078e000a */
[----:B------:R-:W-:Y:S01]  /*0850*/  MOV R8, 0x880 ;  /* 0x0000088000087802 */ /* 0x000fe20000000f00 */
[----:B------:R-:W-:-:S07]  /*0860*/  IMAD.U32 R15, RZ, RZ, UR29 ;  /* 0x0000001dff0f7e24 */ /* 0x000fce000f8e00ff */
[----:B------:R-:W-:Y:S05]  /*0870*/  CALL.REL.NOINC `($__internal_55_$__cuda_sm20_div_u64) ;  /* 0x0000006c00fc7944 */ /* 0x000fea0003c00000 */
[----:B------:R-:W-:Y:S02]  /*0880*/  IMAD.MOV.U32 R10, RZ, RZ, R12 ;  /* 0x000000ffff0a7224 */ /* 0x000fe400078e000c */
[----:B------:R-:W-:Y:S01]  /*0890*/  IMAD.MOV.U32 R11, RZ, RZ, R13 ;  /* 0x000000ffff0b7224 */ /* 0x000fe200078e000d */
[----:B------:R-:W-:Y:S06]  /*08a0*/  BRA `(.L_x_9470) ;  /* 0x00000000004c7947 */ /* 0x000fec0003800000 */
.L_x_9469:
[----:B------:R-:W0:Y:S01]  /*08b0*/  I2F.U32.RP R4, UR29 ;  /* 0x0000001d00047d06 */ /* 0x000e220008209000 */
[----:B------:R-:W-:-:S07]  /*08c0*/  ISETP.NE.U32.AND P3, PT, RZ, UR29, PT ;  /* 0x0000001dff007c0c */ /* 0x000fce000bf65070 */
[----:B0-----:R-:W0:Y:S02]  /*08d0*/  MUFU.RCP R4, R4 ;  /* 0x0000000400047308 */ /* 0x001e240000001000 */
[----:B0-----:R-:W-:-:S06]  /*08e0*/  VIADD R10, R4, 0xffffffe ;  /* 0x0ffffffe040a7836 */ /* 0x001fcc0000000000 */
[----:B------:R0:W1:Y:S02]  /*08f0*/  F2I.FTZ.U32.TRUNC.NTZ R11, R10 ;  /* 0x0000000a000b7305 */ /* 0x000064000021f000 */
[----:B0-----:R-:W-:Y:S01]  /*0900*/  MOV R10, RZ ;  /* 0x000000ff000a7202 */ /* 0x001fe20000000f00 */
[----:B-1----:R-:W-:-:S04]  /*0910*/  IMAD.MOV R13, RZ, RZ, -R11 ;  /* 0x000000ffff0d7224 */ /* 0x002fc800078e0a0b */
[----:B------:R-:W-:-:S04]  /*0920*/  IMAD R13, R13, UR29, RZ ;  /* 0x0000001d0d0d7c24 */ /* 0x000fc8000f8e02ff */
[----:B------:R-:W-:-:S06]  /*0930*/  IMAD.HI.U32 R11, R11, R13, R10 ;  /* 0x0000000d0b0b7227 */ /* 0x000fcc00078e000a */
[----:B------:R-:W-:-:S04]  /*0940*/  IMAD.HI.U32 R10, R11, R14, RZ ;  /* 0x0000000e0b0a7227 */ /* 0x000fc800078e00ff */
[----:B------:R-:W-:Y:S02]  /*0950*/  IMAD.MOV R8, RZ, RZ, -R10 ;  /* 0x000000ffff087224 */ /* 0x000fe400078e0a0a */
[----:B------:R-:W-:Y:S02]  /*0960*/  IMAD.MOV.U32 R11, RZ, RZ, RZ ;  /* 0x000000ffff0b7224 */ /* 0x000fe400078e00ff */
[----:B------:R-:W-:-:S05]  /*0970*/  IMAD R8, R8, UR29, R14 ;  /* 0x0000001d08087c24 */ /* 0x000fca000f8e020e */
[----:B------:R-:W-:-:S13]  /*0980*/  ISETP.GE.U32.AND P1, PT, R8, UR29, PT ;  /* 0x0000001d08007c0c */ /* 0x000fda000bf26070 */
[----:B------:R-:W-:Y:S02]  /*0990*/  @P1 VIADD R8, R8, -UR29 ;  /* 0x8000001d08081c36 */ /* 0x000fe40008000000 */
[----:B------:R-:W-:-:S03]  /*09a0*/  @P1 VIADD R10, R10, 0x1 ;  /* 0x000000010a0a1836 */ /* 0x000fc60000000000 */
[----:B------:R-:W-:-:S13]  /*09b0*/  ISETP.GE.U32.AND P2, PT, R8, UR29, PT ;  /* 0x0000001d08007c0c */ /* 0x000fda000bf46070 */
[----:B------:R-:W-:Y:S01]  /*09c0*/  @P2 VIADD R10, R10, 0x1 ;  /* 0x000000010a0a2836 */ /* 0x000fe20000000000 */
[----:B------:R-:W-:-:S07]  /*09d0*/  @!P3 LOP3.LUT R10, RZ, UR29, RZ, 0x33, !PT ;  /* 0x0000001dff0abc12 */ /* 0x000fce000f8e33ff */
.L_x_9470:
[----:B------:R-:W-:Y:S05]  /*09e0*/  BSYNC B1 ;  /* 0x0000000000017941 */ /* 0x000fea0003800000 */
.L_x_9468:
        /* <DEDUP_REMOVED lines=8> */
[----:B------:R-:W-:Y:S01]  /*0a70*/  IADD3 R9, P2, P3, -R6, UR17, R9 ;  /* 0x0000001106097c10 */ /* 0x000fe2000fb5e109 */
[----:B------:R-:W-:-:S03]  /*0a80*/  IMAD.MOV.U32 R10, RZ, RZ, RZ ;  /* 0x000000ffff0a7224 */ /* 0x000fc600078e00ff */
[----:B------:R-:W-:Y:S02]  /*0a90*/  LEA R4, P4, R9, UR16, 0x3 ;  /* 0x0000001009047c11 */ /* 0x000fe4000f8818ff */
[----:B------:R-:W-:-:S04]  /*0aa0*/  IADD3.X R6, ~R7, UR20, RZ, P2, P3 ;  /* 0x0000001407067c10 */ /* 0x000fc800097e65ff */
[----:B------:R-:W-:-:S07]  /*0ab0*/  LEA.HI.X R9, R9, UR19, R6, 0x3, P4 ;  /* 0x0000001309097c11 */ /* 0x000fce000a0f1c06 */
.L_x_9473:
[----:B------:R-:W-:Y:S02]  /*0ac0*/  IMAD.MOV.U32 R6, RZ, RZ, R4 ;  /* 0x000000ffff067224 */ /* 0x000fe400078e0004 */
[----:B------:R-:W-:-:S06]  /*0ad0*/  IMAD.MOV.U32 R7, RZ, RZ, R9 ;  /* 0x000000ffff077224 */ /* 0x000fcc00078e0009 */
[----:B------:R-:W2:Y:S01]  /*0ae0*/  LDG.E.64 R6, desc[UR24][R6.64] ;  /* 0x0000001806067981 */ /* 0x000ea2000c1e1b00 */
[----:B------:R-:W0:Y:S01]  /*0af0*/  LDC R11, c[0x0][RZ] ;  /* 0x00000000ff0b7b82 */ /* 0x000e220000000800 */
[----:B------:R-:W-:Y:S02]  /*0b00*/  IADD3 R8, P2, R8, -0x1, RZ ;  /* 0xffffffff08087810 */ /* 0x000fe40007f5e0ff */
[----:B------:R-:W-:Y:S02]  /*0b10*/  IADD3 R5, P3, R5, UR29, RZ ;  /* 0x0000001d05057c10 */ /* 0x000fe4000ff7e0ff */
[----:B------:R-:W-:Y:S02]  /*0b20*/  IADD3.X R10, R10, -0x1, RZ, P2, !PT ;  /* 0xffffffff0a0a7810 */ /* 0x000fe400017fe4ff */
[----:B------:R-:W-:Y:S01]  /*0b30*/  ISETP.NE.U32.AND P2, PT, R8, RZ, PT ;  /* 0x000000ff0800720c */ /* 0x000fe20003f45070 */
[----:B------:R-:W-:-:S03]  /*0b40*/  IMAD.X R0, RZ, RZ, R0, P3 ;  /* 0x000000ffff007224 */ /* 0x000fc600018e0600 */
[----:B------:R-:W-:Y:S02]  /*0b50*/  ISETP.NE.AND.EX P2, PT, R10, RZ, PT, P2 ;  /* 0x000000ff0a00720c */ /* 0x000fe40003f45320 */
[----:B0-----:R-:W-:-:S04]  /*0b60*/  LEA R4, P4, R11, R4, 0x3 ;  /* 0x000000040b047211 */ /* 0x001fc800078818ff */
[----:B------:R-:W-:Y:S01]  /*0b70*/  LEA.HI.X R9, R11, R9, RZ, 0x3, P4 ;  /* 0x000000090b097211 */ /* 0x000fe200020f1cff */
[----:B--2---:R-:W-:-:S06]  /*0b80*/  DADD R2, R6, R2 ;  /* 0x0000000006027229 */ /* 0x004fcc0000000002 */
[----:B------:R-:W-:Y:S05]  /*0b90*/  @P2 BRA `(.L_x_9473) ;  /* 0xfffffffc00c82947 */ /* 0x000fea000383ffff */
.L_x_9472:
[----:B------:R-:W-:Y:S05]  /*0ba0*/  BSYNC B1 ;  /* 0x0000000000017941 */ /* 0x000fea0003800000 */
.L_x_9471:
[----:B------:R-:W-:Y:S05]  /*0bb0*/  @!P1 BRA `(.L_x_9467) ;  /* 0x0000000400a49947 */ /* 0x000fea0003800000 */
[----:B------:R-:W0:Y:S01]  /*0bc0*/  LDC R4, c[0x0][RZ] ;  /* 0x00000000ff047b82 */ /* 0x000e220000000800 */
[C---:B------:R-:W-:Y:S01]  /*0bd0*/  LEA R14, P1, R5.reuse, UR16, 0x3 ;  /* 0x00000010050e7c11 */ /* 0x040fe2000f8218ff */
[----:B------:R-:W-:Y:S03]  /*0be0*/  BSSY B1, `(.L_x_9474) ;  /* 0x000001b000017945 */ /* 0x000fe60003800000 */
[----:B------:R-:W-:Y:S01]  /*0bf0*/  LEA.HI.X R15, R5, UR19, R0, 0x3, P1 ;  /* 0x00000013050f7c11 */ /* 0x000fe200088f1c00 */
[----:B0-----:R-:W-:Y:S01]  /*0c00*/  IMAD.SHL.U32 R23, R4, 0x8, RZ ;  /* 0x0000000804177824 */ /* 0x001fe200078e00ff */
[----:B------:R-:W-:-:S07]  /*0c10*/  SHF.R.U32.HI R25, RZ, 0x1d, R4 ;  /* 0x0000001dff197819 */ /* 0x000fce0000011604 */
.L_x_9475:
[----:B------:R-:W-:Y:S01]  /*0c20*/  IADD3 R16, P1, R23, R14, RZ ;  /* 0x0000000e17107210 */ /* 0x000fe20007f3e0ff */
[----:B------:R0:W2:Y:S04]  /*0c30*/  LDG.E.64 R6, desc[UR24][R14.64] ;  /* 0x000000180e067981 */ /* 0x0000a8000c1e1b00 */
[----:B------:R-:W-:Y:S01]  /*0c40*/  IMAD.X R17, R25, 0x1, R15, P1 ;  /* 0x0000000119117824 */ /* 0x000fe200008e060f */
[----:B------:R-:W-:-:S04]  /*0c50*/  IADD3 R18, P1, R23, R16, RZ ;  /* 0x0000001017127210 */ /* 0x000fc80007f3e0ff */
[----:B------:R-:W3:Y:S01]  /*0c60*/  LDG.E.64 R8, desc[UR24][R16.64] ;  /* 0x0000001810087981 */ /* 0x000ee2000c1e1b00 */
[----:B------:R-:W-:Y:S02]  /*0c70*/  IADD3.X R19, R25, R17, RZ, P1, !PT ;  /* 0x0000001119137210 */ /* 0x000fe40000ffe4ff */
[----:B------:R-:W-:-:S03]  /*0c80*/  IADD3 R20, P1, R23, R18, RZ ;  /* 0x0000001217147210 */ /* 0x000fc60007f3e0ff */
[----:B------:R-:W4:Y:S02]  /*0c90*/  LDG.E.64 R10, desc[UR24][R18.64] ;  /* 0x00000018120a7981 */ /* 0x000f24000c1e1b00 */
[----:B------:R-:W-:-:S05]  /*0ca0*/  IMAD.X R21, R25, 0x1, R19, P1 ;  /* 0x0000000119157824 */ /* 0x000fca00008e0613 */
[----:B------:R-:W5:Y:S01]  /*0cb0*/  LDG.E.64 R12, desc[UR24][R20.64] ;  /* 0x00000018140c7981 */ /* 0x000f62000c1e1b00 */
[----:B------:R-:W-:-:S04]  /*0cc0*/  IADD3 R5, P1, P2, R5, UR29, R4 ;  /* 0x0000001d05057c10 */ /* 0x000fc8000fa3e004 */
[----:B------:R-:W-:Y:S02]  /*0cd0*/  IADD3.X R0, RZ, R0, RZ, P1, P2 ;  /* 0x00000000ff007210 */ /* 0x000fe40000fe44ff */
[----:B------:R-:W-:-:S04]  /*0ce0*/  IADD3 R5, P1, P2, R5, UR29, R4 ;  /* 0x0000001d05057c10 */ /* 0x000fc8000fa3e004 */
[----:B------:R-:W-:Y:S02]  /*0cf0*/  IADD3.X R0, RZ, R0, RZ, P1, P2 ;  /* 0x00000000ff007210 */ /* 0x000fe40000fe44ff */
[----:B------:R-:W-:Y:S02]  /*0d00*/  ISETP.GE.U32.AND P1, PT, R5, UR17, PT ;  /* 0x0000001105007c0c */ /* 0x000fe4000bf26070 */
[----:B0-----:R-:W-:Y:S02]  /*0d10*/  IADD3 R14, P2, R23, R20, RZ ;  /* 0x00000014170e7210 */ /* 0x001fe40007f5e0ff */
[----:B------:R-:W-:-:S03]  /*0d20*/  ISETP.GE.AND.EX P1, PT, R0, UR20, PT, P1 ;  /* 0x0000001400007c0c */ /* 0x000fc6000bf26310 */
[----:B------:R-:W-:Y:S01]  /*0d30*/  IMAD.X R15, R25, 0x1, R21, P2 ;  /* 0x00000001190f7824 */ /* 0x000fe200010e0615 */
[----:B--2---:R-:W-:-:S08]  /*0d40*/  DADD R6, R6, R2 ;  /* 0x0000000006067229 */ /* 0x004fd00000000002 */
[----:B---3--:R-:W-:-:S08]  /*0d50*/  DADD R6, R6, R8 ;  /* 0x0000000006067229 */ /* 0x008fd00000000008 */
[----:B----4-:R-:W-:-:S08]  /*0d60*/  DADD R6, R6, R10 ;  /* 0x0000000006067229 */ /* 0x010fd0000000000a */
[----:B-----5:R-:W-:Y:S01]  /*0d70*/  DADD R2, R6, R12 ;  /* 0x0000000006027229 */ /* 0x020fe2000000000c */
[----:B------:R-:W-:Y:S10]  /*0d80*/  @!P1 BRA `(.L_x_9475) ;  /* 0xfffffffc00a49947 */ /* 0x000ff4000383ffff */
[----:B------:R-:W-:Y:S05]  /*0d90*/  BSYNC B1 ;  /* 0x0000000000017941 */ /* 0x000fea0003800000 */
.L_x_9474:
[----:B------:R-:W-:Y:S05]  /*0da0*/  BRA `(.L_x_9467) ;  /* 0x0000000400287947 */ /* 0x000fea0003800000 */
.L_x_9459:
[----:B------:R-:W0:Y:S01]  /*0db0*/  S2R R11, SR_TID.X ;  /* 0x00000000000b7919 */ /* 0x000e220000002100 */
[----:B------:R-:W-:Y:S01]  /*0dc0*/  ISETP.NE.AND P0, PT, RZ, UR28, PT ;  /* 0x0000001cff007c0c */ /* 0x000fe2000bf05270 */
[----:B------:R-:W-:-:S12]  /*0dd0*/  IMAD.U32 R0, RZ, RZ, UR12 ;  /* 0x0000000cff007e24 */ /* 0x000fd8000f8e00ff */
[----:B------:R-:W-:Y:S05]  /*0de0*/  @!P0 BRA `(.L_x_9476) ;  /* 0x0000000000608947 */ /* 0x000fea0003800000 */
[----:B------:R-:W-:Y:S02]  /*0df0*/  VIADD R7, R0, UR28 ;  /* 0x0000001c00077c36 */ /* 0x000fe40008000000 */
        /* <DEDUP_REMOVED lines=9> */
[----:B------:R-:W-:-:S06]  /*0e90*/  @!P0 LEA.HI.X R5, R3, UR19, R0, 0x3, P1 ;  /* 0x0000001303058c11 */ /* 0x000fcc00088f1c00 */
[----:B------:R-:W2:Y:S01]  /*0ea0*/  @!P0 LDG.E.64 R4, desc[UR24][R4.64] ;  /* 0x0000001804048981 */ /* 0x000ea2000c1e1b00 */
[----:B------:R-:W-:Y:S01]  /*0eb0*/  ULDC UR9, c[0x0][0x0] ;  /* 0x0000000000097ab9 */ /* 0x000fe20000000800 */
[----:B------:R-:W-:Y:S01]  /*0ec0*/  CS2R R2, SRZ ;  /* 0x0000000000027805 */ /* 0x000fe2000001ff00 */
[----:B------:R-:W-:Y:S02]  /*0ed0*/  UIADD3 UR6, UP0, UP1, -UR28, UR6, UR9 ;  /* 0x000000061c067290 */ /* 0x000fe4000f91e109 */
[C---:B------:R-:W-:Y:S02]  /*0ee0*/  VIMNMX.U32 R0, R7.reuse, UR9, PT ;  /* 0x0000000907007c48 */ /* 0x040fe4000bfe0000 */
[----:B------:R-:W-:Y:S02]  /*0ef0*/  UIADD3.X UR7, UR8, -0x1, URZ, UP0, UP1 ;  /* 0xffffffff08077890 */ /* 0x000fe400087e243f */
[----:B------:R-:W-:Y:S01]  /*0f00*/  ULEA UR18, UP0, UR6, UR18, 0x3 ;  /* 0x0000001206127291 */ /* 0x000fe2000f80183f */
[----:B------:R-:W-:-:S03]  /*0f10*/  IMAD.IADD R0, R7, 0x1, -R0 ;  /* 0x0000000107007824 */ /* 0x000fc600078e0a00 */
[----:B------:R-:W-:Y:S02]  /*0f20*/  ULEA.HI.X UR19, UR6, UR19, UR7, 0x3, UP0 ;  /* 0x0000001306137291 */ /* 0x000fe400080f1c07 */
[----:B------:R-:W-:-:S04]  /*0f30*/  IMAD.U32 R8, RZ, RZ, UR18 ;  /* 0x00000012ff087e24 */ /* 0x000fc8000f8e00ff */
[----:B------:R-:W-:Y:S01]  /*0f40*/  IMAD.U32 R9, RZ, RZ, UR19 ;  /* 0x00000013ff097e24 */ /* 0x000fe2000f8e00ff */
[----:B--2---:R-:W-:Y:S01]  /*0f50*/  @!P0 DADD R2, RZ, R4 ;  /* 0x00000000ff028229 */ /* 0x004fe20000000004 */
[----:B------:R-:W-:Y:S10]  /*0f60*/  BRA `(.L_x_9477) ;  /* 0x00000000000c7947 */ /* 0x000ff40003800000 */
.L_x_9476:
[----:B------:R-:W-:Y:S01]  /*0f70*/  IMAD.U32 R8, RZ, RZ, UR10 ;  /* 0x0000000aff087e24 */ /* 0x000fe2000f8e00ff */
[----:B------:R-:W-:Y:S01]  /*0f80*/  CS2R R2, SRZ ;  /* 0x0000000000027805 */ /* 0x000fe2000001ff00 */
[----:B------:R-:W-:-:S07]  /*0f90*/  IMAD.U32 R9, RZ, RZ, UR11 ;  /* 0x0000000bff097e24 */ /* 0x000fce000f8e00ff */
.L_x_9477:
        /* <DEDUP_REMOVED lines=9> */
[----:B-1----:R-:W-:Y:S02]  /*1030*/  IMAD.MOV.U32 R4, RZ, RZ, RZ ;  /* 0x000000ffff047224 */ /* 0x002fe400078e00ff */
[----:B--2---:R-:W-:-:S04]  /*1040*/  IMAD R7, R7, R5, RZ ;  /* 0x0000000507077224 */ /* 0x004fc800078e02ff */
        /* <DEDUP_REMOVED lines=16> */
.L_x_9480:
[----:B------:R-:W-:-:S06]  /*1150*/  IMAD.WIDE R4, R11, 0x10, R8 ;  /* 0x000000100b047825 */ /* 0x000fcc00078e0208 */
[----:B------:R-:W2:Y:S01]  /*1160*/  LDG.E.128 R4, desc[UR24][R4.64] ;  /* 0x0000001804047981 */ /* 0x000ea2000c1e1d00 */
[----:B------:R-:W-:-:S04]  /*1170*/  VIADD R11, R11, UR7 ;  /* 0x000000070b0b7c36 */ /* 0x000fc80008000000 */
[----:B------:R-:W-:-:S05]  /*1180*/  IMAD.SHL.U32 R10, R11, 0x2, RZ ;  /* 0x000000020b0a7824 */ /* 0x000fca00078e00ff */
[----:B------:R-:W-:Y:S01]  /*1190*/  ISETP.GE.AND P1, PT, R10, R15, PT ;  /* 0x0000000f0a00720c */ /* 0x000fe20003f26270 */
[----:B--2---:R-:W-:-:S08]  /*11a0*/  DADD R2, R4, R2 ;  /* 0x0000000004027229 */ /* 0x004fd00000000002 */
[----:B------:R-:W-:-:S04]  /*11b0*/  DADD R2, R6, R2 ;  /* 0x0000000006027229 */ /* 0x000fc80000000002 */
[----:B------:R-:W-:Y:S07]  /*11c0*/  @!P1 BRA `(.L_x_9480) ;  /* 0xfffffffc00e09947 */ /* 0x000fee000383ffff */
.L_x_9479:
[----:B------:R-:W-:Y:S05]  /*11d0*/  BSYNC B1 ;  /* 0x0000000000017941 */ /* 0x000fea0003800000 */
.L_x_9478:
[----:B------:R-:W-:Y:S05]  /*11e0*/  @P2 BRA `(.L_x_9467) ;  /* 0x0000000000182947 */ /* 0x000fea0003800000 */
.L_x_9481:
[----:B------:R-:W-:-:S06]  /*11f0*/  IMAD.WIDE R4, R13, 0x8, R8 ;  /* 0x000000080d047825 */ /* 0x000fcc00078e0208 */
[----:B------:R-:W2:Y:S01]  /*1200*/  LDG.E.64 R4, desc[UR24][R4.64] ;  /* 0x0000001804047981 */ /* 0x000ea2000c1e1b00 */
[----:B------:R-:W-:-:S05]  /*1210*/  VIADD R13, R13, UR7 ;  /* 0x000000070d0d7c36 */ /* 0x000fca0008000000 */
[----:B------:R-:W-:Y:S01]  /*1220*/  ISETP.GE.AND P1, PT, R13, R0, PT ;  /* 0x000000000d00720c */ /* 0x000fe20003f26270 */
[----:B--2---:R-:W-:-:S12]  /*1230*/  DADD R2, R4, R2 ;  /* 0x0000000004027229 */ /* 0x004fd80000000002 */
[----:B------:R-:W-:Y:S05]  /*1240*/  @!P1 BRA `(.L_x_9481) ;  /* 0xfffffffc00e89947 */ /* 0x000fea000383ffff */
.L_x_9467:
[----:B------:R-:W-:Y:S05]  /*1250*/  BSYNC B0 ;  /* 0x0000000000007941 */ /* 0x000fea0003800000 */
.L_x_9458:
        /* <DEDUP_REMOVED lines=9> */
[----:B------:R0:W-:Y:S01]  /*12f0*/  STS.64 [R5], R2 ;  /* 0x0000000205007388 */ /* 0x0001e20000000a00 */
[----:B------:R-:W-:Y:S06]  /*1300*/  BAR.SYNC.DEFER_BLOCKING 0x0 ;  /* 0x0000000000007b1d */ /* 0x000fec0000010000 */
[----:B------:R-:W-:Y:S05]  /*1310*/  @P1 BRA `(.L_x_9482) ;  /* 0x0000000000e81947 */ /* 0x000fea0003800000 */
[----:B------:R-:W-:-:S04]  /*1320*/  LOP3.LUT R0, R44, 0x1f, RZ, 0xc0, !PT ;  /* 0x0000001f2c007812 */ /* 0x000fc800078ec0ff */
[----:B------:R-:W-:-:S13]  /*1330*/  ISETP.GE.U32.AND P1, PT, R0, UR8, PT ;  /* 0x0000000800007c0c */ /* 0x000fda000bf26070 */
[----:B------:R-:W-:Y:S05]  /*1340*/  @P1 BRA `(.L_x_9482) ;  /* 0x0000000000dc1947 */ /* 0x000fea0003800000 */
[C---:B0-----:R-:W-:Y:S02]  /*1350*/  LEA R2, R0.reuse, UR7, 0x8 ;  /* 0x0000000700027c11 */ /* 0x041fe4000f8e40ff */
[----:B------:R-:W-:-:S03]  /*1360*/  LEA R3, R0, UR7, 0x3 ;  /* 0x0000000700037c11 */ /* 0x000fc6000f8e18ff */
[----:B------:R-:W0:Y:S04]  /*1370*/  LDS.128 R8, [R2] ;  /* 0x0000000002087984 */ /* 0x000e280000000c00 */
[----:B------:R-:W1:Y:S04]  /*1380*/  LDS.128 R16, [R2+0x10] ;  /* 0x0000100002107984 */ /* 0x000e680000000c00 */
[----:B------:R-:W2:Y:S01]  /*1390*/  LDS.128 R4, [R2+0x20] ;  /* 0x0000200002047984 */ /* 0x000ea20000000c00 */
[----:B0-----:R-:W-:-:S08]  /*13a0*/  DADD R8, RZ, R8 ;  /* 0x00000000ff087229 */ /* 0x001fd00000000008 */
[----:B------:R-:W-:Y:S02]  /*13b0*/  DADD R12, R10, R8 ;  /* 0x000000000a0c7229 */ /* 0x000fe40000000008 */
[----:B------:R-:W0:Y:S06]  /*13c0*/  LDS.128 R8, [R2+0x30] ;  /* 0x0000300002087984 */ /* 0x000e2c0000000c00 */
[----:B-1----:R-:W-:-:S08]  /*13d0*/  DADD R12, R12, R16 ;  /* 0x000000000c0c7229 */ /* 0x002fd00000000010 */
[----:B------:R-:W-:Y:S02]  /*13e0*/  DADD R18, R18, R12 ;  /* 0x0000000012127229 */ /* 0x000fe4000000000c */
[----:B------:R-:W1:Y:S06]  /*13f0*/  LDS.128 R12, [R2+0x40] ;  /* 0x00004000020c7984 */ /* 0x000e6c0000000c00 */
[----:B--2---:R-:W-:-:S08]  /*1400*/  DADD R4, R18, R4 ;  /* 0x0000000012047229 */ /* 0x004fd00000000004 */
[----:B------:R-:W-:Y:S02]  /*1410*/  DADD R16, R6, R4 ;  /* 0x0000000006107229 */ /* 0x000fe40000000004 */
[----:B------:R-:W2:Y:S06]  /*1420*/  LDS.128 R4, [R2+0x50] ;  /* 0x0000500002047984 */ /* 0x000eac0000000c00 */
[----:B0-----:R-:W-:-:S08]  /*1430*/  DADD R8, R16, R8 ;  /* 0x0000000010087229 */ /* 0x001fd00000000008 */
        /* <DEDUP_REMOVED lines=30> */
[----:B------:R-:W-:-:S08]  /*1620*/  DADD R12, R14, R12 ;  /* 0x000000000e0c7229 */ /* 0x000fd0000000000c */
[----:B--2---:R-:W-:-:S08]  /*1630*/  DADD R4, R12, R4 ;  /* 0x000000000c047229 */ /* 0x004fd00000000004 */
[----:B------:R-:W-:Y:S01]  /*1640*/  DADD R4, R6, R4 ;  /* 0x0000000006047229 */ /* 0x000fe20000000004 */
[----:B------:R-:W-:-:S05]  /*1650*/  IMAD.MOV.U32 R6, RZ, RZ, -0x1 ;  /* 0xffffffffff067424 */ /* 0x000fca00078e00ff */
[----:B------:R-:W-:Y:S02]  /*1660*/  SHF.L.U32 R6, R6, UR8, RZ ;  /* 0x0000000806067c19 */ /* 0x000fe400080006ff */
[----:B0-----:R-:W-:Y:S02]  /*1670*/  DADD R4, R4, R8 ;  /* 0x0000000004047229 */ /* 0x001fe40000000008 */
[----:B------:R-:W-:-:S06]  /*1680*/  LOP3.LUT R0, RZ, R6, RZ, 0x33, !PT ;  /* 0x00000006ff007212 */ /* 0x000fcc00078e33ff */
[----:B------:R-:W-:Y:S01]  /*1690*/  DADD R4, R10, R4 ;  /* 0x000000000a047229 */ /* 0x000fe20000000004 */
[----:B------:R-:W-:Y:S06]  /*16a0*/  WARPSYNC R0 ;  /* 0x0000000000007348 */ /* 0x000fec0003800000 */
[----:B------:R1:W-:Y:S04]  /*16b0*/  STS.64 [R3], R4 ;  /* 0x0000000403007388 */ /* 0x0003e80000000a00 */
.L_x_9482:
[----:B------:R-:W-:Y:S01]  /*16c0*/  ISETP.NE.AND P1, PT, R44, RZ, PT ;  /* 0x000000ff2c00720c */ /* 0x000fe20003f25270 */
[----:B------:R-:W-:Y:S05]  /*16d0*/  WARPSYNC.ALL ;  /* 0x0000000000007948 */ /* 0x000fea0003800000 */
[----:B------:R-:W-:Y:S06]  /*16e0*/  BAR.SYNC.DEFER_BLOCKING 0x0 ;  /* 0x0000000000007b1d */ /* 0x000fec0000010000 */
[----:B------:R-:W-:Y:S04]  /*16f0*/  BSSY B0, `(.L_x_9483) ;  /* 0x000005c000007945 */ /* 0x000fe80003800000 */
[----:B------:R-:W-:Y:S05]  /*1700*/  @P1 BRA `(.L_x_9484) ;  /* 0x0000000400681947 */ /* 0x000fea0003800000 */
[----:B------:R-:W-:Y:S02]  /*1710*/  ISETP.NE.AND P1, PT, RZ, UR8, PT ;  /* 0x00000008ff007c0c */ /* 0x000fe4000bf25270 */
[----:B------:R-:W-:-:S11]  /*1720*/  CS2R R14, SRZ ;  /* 0x00000000000e7805 */ /* 0x000fd6000001ff00 */
[----:B------:R-:W-:Y:S05]  /*1730*/  @!P1 BRA `(.L_x_9485) ;  /* 0x0000000400589947 */ /* 0x000fea0003800000 */
[----:B------:R-:W-:Y:S01]  /*1740*/  UIADD3 UR6, UR8, -0x1, URZ ;  /* 0xffffffff08067890 */ /* 0x000fe2000fffe03f */
[----:B------:R-:W-:-:S03]  /*1750*/  CS2R R14, SRZ ;  /* 0x00000000000e7805 */ /* 0x000fc6000001ff00 */
[----:B------:R-:W-:Y:S02]  /*1760*/  UISETP.GE.U32.AND UP0, UPT, UR6, 0x3, UPT ;  /* 0x000000030600788c */ /* 0x000fe4000bf06070 */
[----:B------:R-:W-:-:S04]  /*1770*/  ULOP3.LUT UR6, UR8, 0x3, URZ, 0xc0, !UPT ;  /* 0x0000000308067892 */ /* 0x000fc8000f8ec03f */
[----:B------:R-:W-:Y:S02]  /*1780*/  PLOP3.LUT P1, PT, PT, PT, UP0, 0x80, 0x0 ;  /* 0x000000000000781c */ /* 0x000fe40003f2f008 */
[----:B0-----:R-:W-:Y:S01]  /*1790*/  MOV R2, UR6 ;  /* 0x0000000600027c02 */ /* 0x001fe20008000f00 */
[----:B------:R-:W-:-:S10]  /*17a0*/  UMOV UR6, URZ ;  /* 0x0000003f00067c82 */ /* 0x000fd40008000000 */
[----:B------:R-:W-:Y:S05]  /*17b0*/  @!P1 BRA `(.L_x_9486) ;  /* 0x0000000400149947 */ /* 0x000fea0003800000 */
[----:B------:R-:W-:Y:S01]  /*17c0*/  IADD3 R0, -R2, UR8, RZ ;  /* 0x0000000802007c10 */ /* 0x000fe2000fffe1ff */
[----:B------:R-:W-:Y:S01]  /*17d0*/  UMOV UR6, URZ ;  /* 0x0000003f00067c82 */ /* 0x000fe20008000000 */
[----:B------:R-:W-:Y:S02]  /*17e0*/  CS2R R14, SRZ ;  /* 0x00000000000e7805 */ /* 0x000fe4000001ff00 */
[----:B------:R-:W-:-:S13]  /*17f0*/  ISETP.GT.AND P1, PT, R0, RZ, PT ;  /* 0x000000ff0000720c */ /* 0x000fda0003f24270 */
[----:B------:R-:W-:Y:S05]  /*1800*/  @!P1 BRA `(.L_x_9487) ;  /* 0x0000000000d49947 */ /* 0x000fea0003800000 */
[----:B------:R-:W-:Y:S02]  /*1810*/  ISETP.GT.AND P2, PT, R0, 0xc, PT ;  /* 0x0000000c0000780c */ /* 0x000fe40003f44270 */
[----:B------:R-:W-:-:S11]  /*1820*/  PLOP3.LUT P1, PT, PT, PT, PT, 0x80, 0x0 ;  /* 0x000000000000781c */ /* 0x000fd60003f2f070 */
[----:B------:R-:W-:Y:S05]  /*1830*/  @!P2 BRA `(.L_x_9488) ;  /* 0x000000000078a947 */ /* 0x000fea0003800000 */
[----:B------:R-:W-:-:S13]  /*1840*/  PLOP3.LUT P1, PT, PT, PT, PT, 0x8, 0x0 ;  /* 0x000000000000781c */ /* 0x000fda0003f2e170 */
.L_x_9489:
[----:B------:R-:W-:Y:S01]  /*1850*/  ULEA UR9, UR6, UR7, 0x3 ;  /* 0x0000000706097291 */ /* 0x000fe2000f8e183f */
[----:B------:R-:W-:Y:S01]  /*1860*/  VIADD R0, R0, 0xfffffff0 ;  /* 0xfffffff000007836 */ /* 0x000fe20000000000 */
[----:B------:R-:W-:-:S04]  /*1870*/  UIADD3 UR6, UR6, 0x10, URZ ;  /* 0x0000001006067890 */ /* 0x000fc8000fffe03f */
[----:B------:R-:W-:-:S03]  /*1880*/  ISETP.GT.AND P2, PT, R0, 0xc, PT ;  /* 0x0000000c0000780c */ /* 0x000fc60003f44270 */
[----:B------:R-:W0:Y:S04]  /*1890*/  LDS.128 R16, [UR9] ;  /* 0x00000009ff107984 */ /* 0x000e280008000c00 */
[----:B------:R-:W2:Y:S04]  /*18a0*/  LDS.128 R8, [UR9+0x10] ;  /* 0x00001009ff087984 */ /* 0x000ea80008000c00 */
[----:B-1----:R-:W1:Y:S01]  /*18b0*/  LDS.128 R4, [UR9+0x20] ;  /* 0x00002009ff047984 */ /* 0x002e620008000c00 */
[----:B0-----:R-:W-:-:S03]  /*18c0*/  DADD R16, R16, R14 ;  /* 0x0000000010107229 */ /* 0x001fc6000000000e */
[----:B------:R-:W0:Y:S05]  /*18d0*/  LDS.128 R12, [UR9+0x30] ;  /* 0x00003009ff0c7984 */ /* 0x000e2a0008000c00 */
[----:B------:R-:W-:-:S08]  /*18e0*/  DADD R16, R18, R16 ;  /* 0x0000000012107229 */ /* 0x000fd00000000010 */
[----:B--2---:R-:W-:-:S08]  /*18f0*/  DADD R8, R16, R8 ;  /* 0x0000000010087229 */ /* 0x004fd00000000008 */
[----:B------:R-:W-:Y:S02]  /*1900*/  DADD R16, R10, R8 ;  /* 0x000000000a107229 */ /* 0x000fe40000000008 */
[----:B------:R-:W2:Y:S06]  /*1910*/  LDS.128 R8, [UR9+0x40] ;  /* 0x00004009ff087984 */ /* 0x000eac0008000c00 */
[----:B-1----:R-:W-:-:S08]  /*1920*/  DADD R4, R16, R4 ;  /* 0x0000000010047229 */ /* 0x002fd00000000004 */
[----:B------:R-:W-:Y:S02]  /*1930*/  DADD R16, R6, R4 ;  /* 0x0000000006107229 */ /* 0x000fe40000000004 */
[----:B------:R-:W1:Y:S06]  /*1940*/  LDS.128 R4, [UR9+0x50] ;  /* 0x00005009ff047984 */ /* 0x000e6c0008000c00 */
[----:B0-----:R-:W-:-:S08]  /*1950*/  DADD R12, R16, R12 ;  /* 0x00000000100c7229 */ /* 0x001fd0000000000c */
[----:B------:R-:W-:Y:S02]  /*1960*/  DADD R16, R14, R12 ;  /* 0x000000000e107229 */ /* 0x000fe4000000000c */
[----:B------:R-:W0:Y:S06]  /*1970*/  LDS.128 R12, [UR9+0x60] ;  /* 0x00006009ff0c7984 */ /* 0x000e2c0008000c00 */
[----:B--2---:R-:W-:-:S08]  /*1980*/  DADD R8, R16, R8 ;  /* 0x0000000010087229 */ /* 0x004fd00000000008 */
[----:B------:R-:W-:Y:S02]  /*1990*/  DADD R16, R10, R8 ;  /* 0x000000000a107229 */ /* 0x000fe40000000008 */
[----:B------:R-:W2:Y:S06]  /*19a0*/  LDS.128 R8, [UR9+0x70] ;  /* 0x00007009ff087984 */ /* 0x000eac0008000c00 */
[----:B-1----:R-:W-:-:S08]  /*19b0*/  DADD R4, R16, R4 ;  /* 0x0000000010047229 */ /* 0x002fd00000000004 */
[----:B------:R-:W-:-:S08]  /*19c0*/  DADD R4, R6, R4 ;  /* 0x0000000006047229 */ /* 0x000fd00000000004 */
[----:B0-----:R-:W-:-:S08]  /*19d0*/  DADD R4, R4, R12 ;  /* 0x0000000004047229 */ /* 0x001fd0000000000c */
[----:B------:R-:W-:-:S08]  /*19e0*/  DADD R4, R14, R4 ;  /* 0x000000000e047229 */ /* 0x000fd00000000004 */
[----:B--2---:R-:W-:-:S08]  /*19f0*/  DADD R4, R4, R8 ;  /* 0x0000000004047229 */ /* 0x004fd00000000008 */
[----:B------:R-:W-:Y:S01]  /*1a00*/  DADD R14, R10, R4 ;  /* 0x000000000a0e7229 */ /* 0x000fe20000000004 */
[----:B------:R-:W-:Y:S10]  /*1a10*/  @P2 BRA `(.L_x_9489) ;  /* 0xfffffffc008c2947 */ /* 0x000ff4000383ffff */
.L_x_9488:
[----:B------:R-:W-:-:S13]  /*1a20*/  ISETP.GT.AND P2, PT, R0, 0x4, PT ;  /* 0x000000040000780c */ /* 0x000fda0003f44270 */
[----:B------:R-:W-:Y:S05]  /*1a30*/  @!P2 BRA `(.L_x_9490) ;  /* 0x000000000040a947 */ /* 0x000fea0003800000 */
[----:B------:R-:W-:Y:S01]  /*1a40*/  ULEA UR9, UR6, UR7, 0x3 ;  /* 0x0000000706097291 */ /* 0x000fe2000f8e183f */
[----:B------:R-:W-:Y:S01]  /*1a50*/  PLOP3.LUT P1, PT, PT, PT, PT, 0x8, 0x0 ;  /* 0x000000000000781c */ /* 0x000fe20003f2e170 */
[----:B------:R-:W-:Y:S01]  /*1a60*/  VIADD R0, R0, 0xfffffff8 ;  /* 0xfffffff800007836 */ /* 0x000fe20000000000 */
[----:B------:R-:W-:-:S06]  /*1a70*/  UIADD3 UR6, UR6, 0x8, URZ ;  /* 0x0000000806067890 */ /* 0x000fcc000fffe03f */
[----:B------:R-:W0:Y:S04]  /*1a80*/  LDS.128 R16, [UR9] ;  /* 0x00000009ff107984 */ /* 0x000e280008000c00 */
[----:B------:R-:W2:Y:S04]  /*1a90*/  LDS.128 R8, [UR9+0x10] ;  /* 0x00001009ff087984 */ /* 0x000ea80008000c00 */
[----:B-1----:R-:W1:Y:S01]  /*1aa0*/  LDS.128 R4, [UR9+0x20] ;  /* 0x00002009ff047984 */ /* 0x002e620008000c00 */
[----:B0-----:R-:W-:-:S03]  /*1ab0*/  DADD R16, R14, R16 ;  /* 0x000000000e107229 */ /* 0x001fc60000000010 */
[----:B------:R-:W0:Y:S05]  /*1ac0*/  LDS.128 R12, [UR9+0x30] ;  /* 0x00003009ff0c7984 */ /* 0x000e2a0008000c00 */
[----:B------:R-:W-:-:S08]  /*1ad0*/  DADD R16, R18, R16 ;  /* 0x0000000012107229 */ /* 0x000fd00000000010 */
[----:B--2---:R-:W-:-:S08]  /*1ae0*/  DADD R8, R16, R8 ;  /* 0x0000000010087229 */ /* 0x004fd00000000008 */
[----:B------:R-:W-:-:S08]  /*1af0*/  DADD R8, R10, R8 ;  /* 0x000000000a087229 */ /* 0x000fd00000000008 */
[----:B-1----:R-:W-:-:S08]  /*1b00*/  DADD R4, R8, R4 ;  /* 0x0000000008047229 */ /* 0x002fd00000000004 */
[----:B------:R-:W-:-:S08]  /*1b10*/  DADD R4, R6, R4 ;  /* 0x0000000006047229 */ /* 0x000fd00000000004 */
[----:B0-----:R-:W-:-:S08]  /*1b20*/  DADD R4, R4, R12 ;  /* 0x0000000004047229 */ /* 0x001fd0000000000c */
[----:B------:R-:W-:-:S11]  /*1b30*/  DADD R14, R14, R4 ;  /* 0x000000000e0e7229 */ /* 0x000fd60000000004 */
.L_x_9490:
[----:B------:R-:W-:-:S13]  /*1b40*/  ISETP.NE.OR P1, PT, R0, RZ, P1 ;  /* 0x000000ff0000720c */ /* 0x000fda0000f25670 */
[----:B------:R-:W-:Y:S05]  /*1b50*/  @!P1 BRA `(.L_x_9486) ;  /* 0x00000000002c9947 */ /* 0x000fea0003800000 */
.L_x_9487:
[----:B------:R-:W-:Y:S01]  /*1b60*/  ULEA UR9, UR6, UR7, 0x3 ;  /* 0x0000000706097291 */ /* 0x000fe2000f8e183f */
[----:B------:R-:W-:Y:S01]  /*1b70*/  VIADD R0, R0, 0xfffffffc ;  /* 0xfffffffc00007836 */ /* 0x000fe20000000000 */
[----:B------:R-:W-:-:S04]  /*1b80*/  UIADD3 UR6, UR6, 0x4, URZ ;  /* 0x0000000406067890 */ /* 0x000fc8000fffe03f */
[----:B------:R-:W-:-:S03]  /*1b90*/  ISETP.NE.AND P1, PT, R0, RZ, PT ;  /* 0x000000ff0000720c */ /* 0x000fc60003f25270 */
[----:B-1----:R-:W0:Y:S04]  /*1ba0*/  LDS.128 R4, [UR9] ;  /* 0x00000009ff047984 */ /* 0x002e280008000c00 */
[----:B------:R-:W1:Y:S01]  /*1bb0*/  LDS.128 R8, [UR9+0x10] ;  /* 0x00001009ff087984 */ /* 0x000e620008000c00 */
[----:B0-----:R-:W-:-:S08]  /*1bc0*/  DADD R4, R4, R14 ;  /* 0x0000000004047229 */ /* 0x001fd0000000000e */
[----:B------:R-:W-:-:S08]  /*1bd0*/  DADD R4, R6, R4 ;  /* 0x0000000006047229 */ /* 0x000fd00000000004 */
[----:B-1----:R-:W-:-:S08]  /*1be0*/  DADD R4, R4, R8 ;  /* 0x0000000004047229 */ /* 0x002fd00000000008 */
[----:B------:R-:W-:Y:S01]  /*1bf0*/  DADD R14, R10, R4 ;  /* 0x000000000a0e7229 */ /* 0x000fe20000000004 */
[----:B------:R-:W-:Y:S10]  /*1c00*/  @P1 BRA `(.L_x_9487) ;  /* 0xfffffffc00d41947 */ /* 0x000ff4000383ffff */
.L_x_9486:
[----:B------:R-:W-:-:S13]  /*1c10*/  ISETP.NE.AND P1, PT, R2, RZ, PT ;  /* 0x000000ff0200720c */ /* 0x000fda0003f25270 */
[----:B------:R-:W-:Y:S05]  /*1c20*/  @!P1 BRA `(.L_x_9485) ;  /* 0x00000000001c9947 */ /* 0x000fea0003800000 */
[----:B------:R-:W-:-:S12]  /*1c30*/  ULEA UR6, UR6, UR7, 0x3 ;  /* 0x0000000706067291 */ /* 0x000fd8000f8e183f */
.L_x_9491:
[----:B-1----:R-:W0:Y:S01]  /*1c40*/  LDS.64 R4, [UR6] ;  /* 0x00000006ff047984 */ /* 0x002e220008000a00 */
[----:B------:R-:W-:Y:S01]  /*1c50*/  VIADD R2, R2, 0xffffffff ;  /* 0xffffffff02027836 */ /* 0x000fe20000000000 */
[----:B------:R-:W-:-:S04]  /*1c60*/  UIADD3 UR6, UR6, 0x8, URZ ;  /* 0x0000000806067890 */ /* 0x000fc8000fffe03f */
[----:B------:R-:W-:Y:S01]  /*1c70*/  ISETP.NE.AND P1, PT, R2, RZ, PT ;  /* 0x000000ff0200720c */ /* 0x000fe20003f25270 */
[----:B0-----:R-:W-:-:S12]  /*1c80*/  DADD R14, R4, R14 ;  /* 0x00000000040e7229 */ /* 0x001fd8000000000e */
[----:B------:R-:W-:Y:S05]  /*1c90*/  @P1 BRA `(.L_x_9491) ;  /* 0xfffffffc00e81947 */ /* 0x000fea000383ffff */
.L_x_9485:
[----:B------:R2:W-:Y:S02]  /*1ca0*/  STS.64 [UR7], R14 ;  /* 0x0000000eff007988 */ /* 0x0005e40008000a07 */
.L_x_9484:
[----:B------:R-:W-:Y:S05]  /*1cb0*/  BSYNC B0 ;  /* 0x0000000000007941 */ /* 0x000fea0003800000 */
.L_x_9483:
[----:B------:R-:W-:Y:S01]  /*1cc0*/  BAR.SYNC.DEFER_BLOCKING 0x0 ;  /* 0x0000000000007b1d */ /* 0x000fe20000010000 */
[----:B------:R-:W-:Y:S01]  /*1cd0*/  R2UR UR17, R46 ;  /* 0x000000002e1172ca */ /* 0x000fe200000e0000 */
[----:B------:R-:W-:Y:S01]  /*1ce0*/  UISETP.NE.U32.AND UP0, UPT, UR15, UR28, UPT ;  /* 0x0000001c0f00728c */ /* 0x000fe2000bf05070 */
[----:B------:R-:W-:-:S03]  /*1cf0*/  R2UR UR16, R45 ;  /* 0x000000002d1072ca */ /* 0x000fc600000e0000 */
[----:B------:R-:W-:Y:S01]  /*1d00*/  ULDC.64 UR20, c[0x0][0x218] ;  /* 0x0000860000147ab9 */ /* 0x000fe20000000a00 */
[----:B------:R-:W-:Y:S01]  /*1d10*/  UISETP.NE.AND.EX UP0, UPT, URZ, URZ, UPT, UP0 ;  /* 0x0000003f3f00728c */ /* 0x000fe2000bf05300 */
[----:B------:R-:W-:-:S05]  /*1d20*/  ULDC.64 UR22, c[0x0][0x210] ;  /* 0x0000840000167ab9 */ /* 0x000fca0000000a00 */
[----:B------:R-:W-:Y:S01]  /*1d30*/  PLOP3.LUT P2, PT, PT, PT, UP0, 0x80, 0x0 ;  /* 0x000000000000781c */ /* 0x000fe20003f4f008 */
[----:B------:R-:W-:Y:S02]  /*1d40*/  UIADD3 UR30, UP2, UR17, UR20, URZ ;  /* 0x00000014111e7290 */ /* 0x000fe4000ff5e03f */
[----:B------:R-:W-:Y:S02]  /*1d50*/  UIADD3 UR17, UP1, UR17, UR22, URZ ;  /* 0x0000001611117290 */ /* 0x000fe4000ff3e03f */
[----:B------:R-:W-:Y:S02]  /*1d60*/  ULOP3.LUT UR6, UR30, 0x8, URZ, 0xc0, !UPT ;  /* 0x000000081e067892 */ /* 0x000fe4000f8ec03f */
[----:B------:R-:W-:Y:S02]  /*1d70*/  UIADD3.X UR31, UR16, UR23, URZ, UP1, !UPT ;  /* 0x00000017101f7290 */ /* 0x000fe40008ffe43f */
[----:B------:R-:W-:Y:S01]  /*1d80*/  UIADD3.X UR16, UR16, UR21, URZ, UP2, !UPT ;  /* 0x0000001510107290 */ /* 0x000fe200097fe43f */
[----:B01----:R-:W0:Y:S01]  /*1d90*/  LDS.64 R2, [UR7] ;  /* 0x00000007ff027984 */ /* 0x003e220008000a00 */
[----:B------:R-:W-:-:S05]  /*1da0*/  IMAD.U32 R0, RZ, RZ, UR6 ;  /* 0x00000006ff007e24 */ /* 0x000fca000f8e00ff */
[----:B------:R-:W-:-:S04]  /*1db0*/  SHF.R.U64 R0, R0, 0x3, RZ ;  /* 0x0000000300007819 */ /* 0x000fc800000012ff */
[----:B------:R-:W-:-:S04]  /*1dc0*/  ISETP.EQ.U32.AND P1, PT, R0, UR15, PT ;  /* 0x0000000f00007c0c */ /* 0x000fc8000bf22070 */
[----:B------:R-:W-:Y:S02]  /*1dd0*/  ISETP.EQ.AND.EX P1, PT, RZ, RZ, PT, P1 ;  /* 0x000000ffff00720c */ /* 0x000fe40003f22310 */
[----:B0-----:R-:W-:Y:S02]  /*1de0*/  R2UR UR28, R2 ;  /* 0x00000000021c72ca */ /* 0x001fe400000e0000 */
[----:B------:R-:W-:-:S09]  /*1df0*/  R2UR UR29, R3 ;  /* 0x00000000031d72ca */ /* 0x000fd200000e0000 */
[----:B------:R-:W-:Y:S06]  /*1e00*/  @!P2 BRA P1, `(.L_x_9492) ;  /* 0x000000280000a947 */ /* 0x000fec0000800000 */
[----:B------:R-:W-:Y:S05]  /*1e10*/  @P0 BRA `(.L_x_9493) ;  /* 0x00000018007c0947 */ /* 0x000fea0003800000 */
[----:B------:R-:W-:Y:S01]  /*1e20*/  USHF.L.U32 UR9, UR19, 0x1, URZ ;  /* 0x0000000113097899 */ /* 0x000fe2000800063f */
[----:B------:R-:W-:Y:S01]  /*1e30*/  BSSY B0, `(.L_x_9494) ;  /* 0x00000a9000007945 */ /* 0x000fe20003800000 */
[----:B------:R-:W-:Y:S01]  /*1e40*/  UMOV UR6, URZ ;  /* 0x0000003f00067c82 */ /* 0x000fe20008000000 */
[----:B------:R-:W-:Y:S01]  /*1e50*/  ULDC UR8, c[0x0][0x228] ;  /* 0x00008a0000087ab9 */ /* 0x000fe20000000800 */
[----:B------:R-:W-:Y:S01]  /*1e60*/  UIADD3 UR5, URZ, -UR9, URZ ;  /* 0x800000093f057290 */ /* 0x000fe2000fffe03f */
[----:B------:R-:W-:Y:S01]  /*1e70*/  IMAD.MOV.U32 R43, RZ, RZ, RZ ;  /* 0x000000ffff2b7224 */ /* 0x000fe200078e00ff */
[----:B------:R-:W-:-:S03]  /*1e80*/  UISETP.NE.U32.AND UP1, UPT, UR9, URZ, UPT ;  /* 0x0000003f0900728c */ /* 0x000fc6000bf25070 */
[----:B------:R-:W0:Y:S08]  /*1e90*/  I2F.U32.RP R0, UR9 ;  /* 0x0000000900007d06 */ /* 0x000e300008209000 */
[----:B0-----:R-:W0:Y:S02]  /*1ea0*/  MUFU.RCP R0, R0 ;  /* 0x0000000000007308 */ /* 0x001e240000001000 */
[----:B0-----:R-:W-:-:S06]  /*1eb0*/  VIADD R2, R0, 0xffffffe ;  /* 0x0ffffffe00027836 */ /* 0x001fcc0000000000 */
[----:B------:R-:W0:Y:S02]  /*1ec0*/  F2I.FTZ.U32.TRUNC.NTZ R2, R2 ;  /* 0x0000000200027305 */ /* 0x000e24000021f000 */
[----:B0-----:R-:W-:-:S13]  /*1ed0*/  R2UR UR7, R2 ;  /* 0x00000000020772ca */ /* 0x001fda00000e0000 */
[----:B------:R-:W-:-:S04]  /*1ee0*/  UIMAD UR5, UR5, UR7, URZ ;  /* 0x00000007050572a4 */ /* 0x000fc8000f8e023f */
[----:B------:R-:W-:-:S04]  /*1ef0*/  UIMAD.WIDE.U32 UR6, UR7, UR5, UR6 ;  /* 0x00000005070672a5 */ /* 0x000fc8000f8e0006 */
[----:B------:R-:W-:Y:S02]  /*1f00*/  UIMAD.WIDE.U32 UR6, UR7, UR8, URZ ;  /* 0x00000008070672a5 */ /* 0x000fe4000f8e003f */
[----:B------:R-:W-:Y:S02]  /*1f10*/  USHF.R.S32.HI UR6, URZ, 0x1f, UR8 ;  /* 0x0000001f3f067899 */ /* 0x000fe40008011408 */
[----:B------:R-:W-:-:S04]  /*1f20*/  UIADD3 UR7, -UR7, URZ, URZ ;  /* 0x0000003f07077290 */ /* 0x000fc8000fffe13f */
[----:B------:R-:W-:-:S04]  /*1f30*/  UIMAD UR5, UR9, UR7, UR8 ;  /* 0x00000007090572a4 */ /* 0x000fc8000f8e0208 */
        /* <DEDUP_REMOVED lines=9> */
[----:B------:R-:W-:-:S13]  /*1fd0*/  ISETP.GT.AND.EX P0, PT, R0, RZ, PT, P0 ;  /* 0x000000ff0000720c */ /* 0x000fda0003f04300 */
[----:B------:R-:W-:Y:S05]  /*1fe0*/  @!P0 BRA `(.L_x_9495) ;  /* 0x0000000800348947 */ /* 0x000fea0003800000 */
[C---:B------:R-:W-:Y:S01]  /*1ff0*/  IADD3 R7, P0, R44.reuse, UR19, RZ ;  /* 0x000000132c077c10 */ /* 0x040fe2000ff1e0ff */
[C---:B------:R-:W-:Y:S01]  /*2000*/  IMAD.SHL.U32 R10, R44.reuse, 0x8, RZ ;  /* 0x000000082c0a7824 */ /* 0x040fe200078e00ff */
[----:B------:R-:W-:Y:S01]  /*2010*/  ULDC.64 UR12, c[0x0][0x220] ;  /* 0x00008800000c7ab9 */ /* 0x000fe20000000a00 */
[--C-:B------:R-:W-:Y:S02]  /*2020*/  SHF.L.U64.HI R3, R44, 0x3, R43.reuse ;  /* 0x000000032c037819 */ /* 0x100fe4000001022b */
[----:B------:R-:W-:Y:S01]  /*2030*/  IMAD.X R0, RZ, RZ, R43, P0 ;  /* 0x000000ffff007224 */ /* 0x000fe200000e062b */
[C---:B------:R-:W-:Y:S02]  /*2040*/  IADD3 R42, P1, R10.reuse, UR22, RZ ;  /* 0x000000160a2a7c10 */ /* 0x040fe4000ff3e0ff */
[C---:B------:R-:W-:Y:S02]  /*2050*/  IADD3 R11, P3, R10.reuse, UR12, RZ ;  /* 0x0000000c0a0b7c10 */ /* 0x040fe4000ff7e0ff */
[C---:B------:R-:W-:Y:S01]  /*2060*/  SHF.L.U64.HI R0, R7.reuse, 0x3, R0 ;  /* 0x0000000307007819 */ /* 0x040fe20000010200 */
[----:B------:R-:W-:Y:S01]  /*2070*/  IMAD.SHL.U32 R7, R7, 0x8, RZ ;  /* 0x0000000807077824 */ /* 0x000fe200078e00ff */
[----:B------:R-:W-:-:S02]  /*2080*/  IADD3 R10, P5, R10, UR20, RZ ;  /* 0x000000140a0a7c10 */ /* 0x000fc4000ffbe0ff */
[----:B------:R-:W-:Y:S02]  /*2090*/  IADD3.X R6, R3, UR13, RZ, P3, !PT ;  /* 0x0000000d03067c10 */ /* 0x000fe40009ffe4ff */
[C---:B------:R-:W-:Y:S02]  /*20a0*/  IADD3 R9, P2, R7.reuse, UR12, RZ ;  /* 0x0000000c07097c10 */ /* 0x040fe4000ff5e0ff */
[C---:B------:R-:W-:Y:S02]  /*20b0*/  IADD3 R8, P0, R7.reuse, UR22, RZ ;  /* 0x0000001607087c10 */ /* 0x040fe4000ff1e0ff */
[----:B------:R-:W-:Y:S02]  /*20c0*/  IADD3 R7, P4, R7, UR20, RZ ;  /* 0x0000001407077c10 */ /* 0x000fe4000ff9e0ff */
[----:B------:R-:W-:Y:S02]  /*20d0*/  IADD3.X R5, R0, UR13, RZ, P2, !PT ;  /* 0x0000000d00057c10 */ /* 0x000fe400097fe4ff */
[----:B------:R-:W-:-:S02]  /*20e0*/  IADD3.X R4, R3, UR23, RZ, P1, !PT ;  /* 0x0000001703047c10 */ /* 0x000fc40008ffe4ff */
[C---:B------:R-:W-:Y:S02]  /*20f0*/  IADD3.X R2, R0.reuse, UR23, RZ, P0, !PT ;  /* 0x0000001700027c10 */ /* 0x040fe400087fe4ff */
[----:B------:R-:W-:Y:S02]  /*2100*/  IADD3.X R3, R3, UR21, RZ, P5, !PT ;  /* 0x0000001503037c10 */ /* 0x000fe4000affe4ff */
[----:B------:R-:W-:-:S07]  /*2110*/  IADD3.X R0, R0, UR21, RZ, P4, !PT ;  /* 0x0000001500007c10 */ /* 0x000fce000a7fe4ff */
.L_x_9500:
[----:B------:R-:W-:-:S05]  /*2120*/  IADD3 R12, P0, R46, R10, RZ ;  /* 0x0000000a2e0c7210 */ /* 0x000fca0007f1e0ff */
[----:B------:R-:W-:-:S06]  /*2130*/  IMAD.X R13, R45, 0x1, R3, P0 ;  /* 0x000000012d0d7824 */ /* 0x000fcc00000e0603 */
[----:B------:R-:W3:Y:S01]  /*2140*/  LDG.E.64 R12, desc[UR24][R12.64] ;  /* 0x000000180c0c7981 */ /* 0x000ee2000c1e1b00 */
[----:B--2---:R-:W-:-:S04]  /*2150*/  IADD3 R14, P0, R46, R7, RZ ;  /* 0x000000072e0e7210 */ /* 0x004fc80007f1e0ff */
[----:B------:R-:W-:-:S06]  /*2160*/  IADD3.X R15, R45, R0, RZ, P0, !PT ;  /* 0x000000002d0f7210 */ /* 0x000fcc00007fe4ff */
[----:B------:R-:W2:Y:S01]  /*2170*/  LDG.E.64 R14, desc[UR24][R14.64] ;  /* 0x000000180e0e7981 */ /* 0x000ea2000c1e1b00 */
[C---:B------:R-:W-:Y:S02]  /*2180*/  IADD3 R16, P0, R46.reuse, R11, RZ ;  /* 0x0000000b2e107210 */ /* 0x040fe40007f1e0ff */
[----:B------:R-:W-:-:S03]  /*2190*/  IADD3 R18, P1, R46, R9, RZ ;  /* 0x000000092e127210 */ /* 0x000fc60007f3e0ff */
[C---:B------:R-:W-:Y:S02]  /*21a0*/  IMAD.X R17, R45.reuse, 0x1, R6, P0 ;  /* 0x000000012d117824 */ /* 0x040fe400000e0606 */
[----:B------:R-:W-:-:S04]  /*21b0*/  IMAD.X R19, R45, 0x1, R5, P1 ;  /* 0x000000012d137824 */ /* 0x000fc800008e0605 */
[----:B------:R-:W5:Y:S04]  /*21c0*/  LDG.E.64 R16, desc[UR24][R16.64] ;  /* 0x0000001810107981 */ /* 0x000f68000c1e1b00 */
[----:B------:R-:W5:Y:S01]  /*21d0*/  LDG.E.64 R18, desc[UR24][R18.64] ;  /* 0x0000001812127981 */ /* 0x000f62000c1e1b00 */
[----:B------:R-:W-:Y:S01]  /*21e0*/  IMAD.MOV.U32 R22, RZ, RZ, 0x652b82fe ;  /* 0x652b82feff167424 */ /* 0x000fe200078e00ff */
[----:B------:R-:W-:Y:S01]  /*21f0*/  MOV R32, 0x62401315 ;  /* 0x6240131500207802 */ /* 0x000fe20000000f00 */
[----:B------:R-:W-:Y:S01]  /*2200*/  IMAD.MOV.U32 R23, RZ, RZ, 0x3ff71547 ;  /* 0x3ff71547ff177424 */ /* 0x000fe200078e00ff */
[----:B------:R-:W-:Y:S01]  /*2210*/  BSSY B1, `(.L_x_9496) ;  /* 0x0000044000017945 */ /* 0x000fe20003800000 */
[----:B------:R-:W-:Y:S02]  /*2220*/  IMAD.MOV.U32 R38, RZ, RZ, -0x105c611 ;  /* 0xfefa39efff267424 */ /* 0x000fe400078e00ff */
[----:B------:R-:W-:-:S02]  /*2230*/  IMAD.MOV.U32 R39, RZ, RZ, 0x3fe62e42 ;  /* 0x3fe62e42ff277424 */ /* 0x000fc400078e00ff */
[----:B------:R-:W-:Y:S02]  /*2240*/  IMAD.MOV.U32 R36, RZ, RZ, 0x3b39803f ;  /* 0x3b39803fff247424 */ /* 0x000fe400078e00ff */
[----:B------:R-:W-:Y:S02]  /*2250*/  IMAD.MOV.U32 R37, RZ, RZ, 0x3c7abc9e ;  /* 0x3c7abc9eff257424 */ /* 0x000fe400078e00ff */
[----:B------:R-:W-:Y:S02]  /*2260*/  IMAD.MOV.U32 R26, RZ, RZ, -0x35dec16 ;  /* 0xfca213eaff1a7424 */ /* 0x000fe400078e00ff */
[----:B------:R-:W-:Y:S02]  /*2270*/  IMAD.MOV.U32 R27, RZ, RZ, 0x3e928af3 ;  /* 0x3e928af3ff1b7424 */ /* 0x000fe400078e00ff */
[----:B------:R-:W-:Y:S02]  /*2280*/  IMAD.MOV.U32 R33, RZ, RZ, 0x3ec71dee ;  /* 0x3ec71deeff217424 */ /* 0x000fe400078e00ff */
[----:B------:R-:W-:-:S02]  /*2290*/  IMAD.MOV.U32 R28, RZ, RZ, 0x7c89eb71 ;  /* 0x7c89eb71ff1c7424 */ /* 0x000fc400078e00ff */
[----:B------:R-:W-:Y:S01]  /*22a0*/  IMAD.MOV.U32 R29, RZ, RZ, 0x3efa0199 ;  /* 0x3efa0199ff1d7424 */ /* 0x000fe200078e00ff */
[----:B---3--:R-:W-:Y:S01]  /*22b0*/  DFMA R20, R12, R22, 6.75539944105574400000e+15 ;  /* 0x433800000c14742b */ /* 0x008fe20000000016 */
[----:B------:R-:W-:-:S07]  /*22c0*/  FSETP.GEU.FTZ.AND P0, PT, |R13|, 4.1917929649353027344, PT ;  /* 0x4086232b0d00780b */ /* 0x000fce0003f1e200 */
[----:B------:R-:W-:Y:S02]  /*22d0*/  DADD R30, R20, -6.75539944105574400000e+15 ;  /* 0xc3380000141e7429 */ /* 0x000fe40000000000 */
[----:B--2---:R-:W-:-:S06]  /*22e0*/  DFMA R22, R14, R22, 6.75539944105574400000e+15 ;  /* 0x433800000e16742b */ /* 0x004fcc0000000016 */
[----:B------:R-:W-:Y:S02]  /*22f0*/  DFMA R24, R30, -R38, R12 ;  /* 0x800000261e18722b */ /* 0x000fe4000000000c */
[----:B------:R-:W-:-:S06]  /*2300*/  DADD R34, R22, -6.75539944105574400000e+15 ;  /* 0xc338000016227429 */ /* 0x000fcc0000000000 */
[----:B------:R-:W-:Y:S01]  /*2310*/  DFMA R30, R30, -R36, R24 ;  /* 0x800000241e1e722b */ /* 0x000fe20000000018 */
[----:B------:R-:W-:Y:S01]  /*2320*/  IMAD.MOV.U32 R24, RZ, RZ, 0x69ce2bdf ;  /* 0x69ce2bdfff187424 */ /* 0x000fe200078e00ff */
[----:B------:R-:W-:Y:S01]  /*2330*/  DFMA R38, R34, -R38, R14 ;  /* 0x800000262226722b */ /* 0x000fe2000000000e */
[----:B------:R-:W-:-:S06]  /*2340*/  IMAD.MOV.U32 R25, RZ, RZ, 0x3e5ade15 ;  /* 0x3e5ade15ff197424 */ /* 0x000fcc00078e00ff */
[----:B------:R-:W-:Y:S02]  /*2350*/  DFMA R40, R30, R24, R26 ;  /* 0x000000181e28722b */ /* 0x000fe4000000001a */
[----:B------:R-:W-:Y:S01]  /*2360*/  DFMA R38, R34, -R36, R38 ;  /* 0x800000242226722b */ /* 0x000fe20000000026 */
[----:B------:R-:W-:Y:S02]  /*2370*/  IMAD.MOV.U32 R34, RZ, RZ, 0x14761f65 ;  /* 0x14761f65ff227424 */ /* 0x000fe400078e00ff */
[----:B------:R-:W-:-:S03]  /*2380*/  IMAD.MOV.U32 R35, RZ, RZ, 0x3f2a01a0 ;  /* 0x3f2a01a0ff237424 */ /* 0x000fc600078e00ff */
[----:B------:R-:W-:Y:S02]  /*2390*/  DFMA R40, R30, R40, R32 ;  /* 0x000000281e28722b */ /* 0x000fe40000000020 */
[----:B------:R-:W-:Y:S01]  /*23a0*/  DFMA R26, R38, R24, R26 ;  /* 0x00000018261a722b */ /* 0x000fe2000000001a */
        /* <DEDUP_REMOVED lines=12> */
[----:B------:R-:W-:Y:S01]  /*2470*/  IMAD.MOV.U32 R32, RZ, RZ, 0x55555511 ;  /* 0x55555511ff207424 */ /* 0x000fe200078e00ff */
[----:B------:R-:W-:-:S04]  /*2480*/  MOV R33, 0x3fc55555 ;  /* 0x3fc5555500217802 */ /* 0x000fc80000000f00 */
[----:B------:R-:W-:Y:S02]  /*2490*/  DFMA R40, R30, R40, R26 ;  /* 0x000000281e28722b */ /* 0x000fe4000000001a */
[----:B------:R-:W-:Y:S01]  /*24a0*/  DFMA R34, R38, R34, R24 ;  /* 0x000000222622722b */ /* 0x000fe20000000018 */
[----:B------:R-:W-:Y:S02]  /*24b0*/  IMAD.MOV.U32 R24, RZ, RZ, 0xb ;  /* 0x0000000bff187424 */ /* 0x000fe400078e00ff */
[----:B------:R-:W-:-:S03]  /*24c0*/  IMAD.MOV.U32 R25, RZ, RZ, 0x3fe00000 ;  /* 0x3fe00000ff197424 */ /* 0x000fc600078e00ff */
[----:B------:R-:W-:Y:S02]  /*24d0*/  DFMA R40, R30, R40, R28 ;  /* 0x000000281e28722b */ /* 0x000fe4000000001c */
[----:B------:R-:W-:-:S06]  /*24e0*/  DFMA R34, R38, R34, R26 ;  /* 0x000000222622722b */ /* 0x000fcc000000001a */
[----:B------:R-:W-:Y:S02]  /*24f0*/  DFMA R40, R30, R40, R32 ;  /* 0x000000281e28722b */ /* 0x000fe40000000020 */
[----:B------:R-:W-:-:S06]  /*2500*/  DFMA R34, R38, R34, R28 ;  /* 0x000000222622722b */ /* 0x000fcc000000001c */
[----:B------:R-:W-:Y:S02]  /*2510*/  DFMA R40, R30, R40, R24 ;  /* 0x000000281e28722b */ /* 0x000fe40000000018 */
[----:B------:R-:W-:-:S06]  /*2520*/  DFMA R34, R38, R34, R32 ;  /* 0x000000222622722b */ /* 0x000fcc0000000020 */
[----:B------:R-:W-:Y:S02]  /*2530*/  DFMA R40, R30, R40, 1 ;  /* 0x3ff000001e28742b */ /* 0x000fe40000000028 */
[----:B------:R-:W-:-:S06]  /*2540*/  DFMA R24, R38, R34, R24 ;  /* 0x000000222618722b */ /* 0x000fcc0000000018 */
        /* <DEDUP_REMOVED lines=16> */
.L_x_9497:
[----:B------:R-:W-:Y:S05]  /*2650*/  BSYNC B1 ;  /* 0x0000000000017941 */ /* 0x000fea0003800000 */
.L_x_9496:
[----:B------:R-:W-:Y:S01]  /*2660*/  IADD3 R20, P0, R46, R42, RZ ;  /* 0x0000002a2e147210 */ /* 0x000fe20007f1e0ff */
[----:B-----5:R-:W-:Y:S01]  /*2670*/  DFMA R16, R26, -UR28, R16 ;  /* 0x8000001c1a107c2b */ /* 0x020fe20008000010 */
[----:B------:R-:W-:Y:S01]  /*2680*/  BSSY B1, `(.L_x_9498) ;  /* 0x0000016000017945 */ /* 0x000fe20003800000 */
[----:B------:R-:W-:Y:S02]  /*2690*/  DFMA R24, R38, R24, 1 ;  /* 0x3ff000002618742b */ /* 0x000fe40000000018 */
[----:B------:R-:W-:Y:S01]  /*26a0*/  IMAD.X R21, R45, 0x1, R4, P0 ;  /* 0x000000012d157824 */ /* 0x000fe200000e0604 */
[----:B------:R-:W-:-:S04]  /*26b0*/  FSETP.GEU.FTZ.AND P0, PT, |R15|, 4.1917929649353027344, PT ;  /* 0x4086232b0f00780b */ /* 0x000fc80003f1e200 */
[----:B------:R0:W-:Y:S01]  /*26c0*/  STG.E.64 desc[UR24][R20.64], R16 ;  /* 0x0000001014007986 */ /* 0x0001e2000c101b18 */
[----:B------:R-:W-:-:S10]  /*26d0*/  DFMA R24, R38, R24, 1 ;  /* 0x3ff000002618742b */ /* 0x000fd40000000018 */
[----:B------:R-:W-:Y:S02]  /*26e0*/  IMAD R13, R22, 0x100000, R25 ;  /* 0x00100000160d7824 */ /* 0x000fe400078e0219 */
[----:B------:R-:W-:Y:S01]  /*26f0*/  IMAD.MOV.U32 R12, RZ, RZ, R24 ;  /* 0x000000ffff0c7224 */ /* 0x000fe200078e0018 */
[----:B0-----:R-:W-:Y:S06]  /*2700*/  @!P0 BRA `(.L_x_9499) ;  /* 0x0000000000348947 */ /* 0x001fec0003800000 */
        /* <DEDUP_REMOVED lines=13> */
.L_x_9499:
[----:B------:R-:W-:Y:S05]  /*27e0*/  BSYNC B1 ;  /* 0x0000000000017941 */ /* 0x000fea0003800000 */
.L_x_9498:
[----:B------:R-:W-:Y:S01]  /*27f0*/  IADD3 R14, P0, R46, R8, RZ ;  /* 0x000000082e0e7210 */ /* 0x000fe20007f1e0ff */
[----:B------:R-:W-:Y:S01]  /*2800*/  DFMA R18, R12, -UR28, R18 ;  /* 0x8000001c0c127c2b */ /* 0x000fe20008000012 */
[----:B------:R-:W-:Y:S02]  /*2810*/  IMAD.MOV.U32 R47, RZ, RZ, R45 ;  /* 0x000000ffff2f7224 */ /* 0x000fe400078e002d */
[----:B------:R-:W-:Y:S02]  /*2820*/  IMAD.U32 R13, RZ, RZ, UR9 ;  /* 0x00000009ff0d7e24 */ /* 0x000fe4000f8e00ff */
[----:B------:R-:W-:Y:S01]  /*2830*/  IMAD.X R15, R45, 0x1, R2, P0 ;  /* 0x000000012d0f7824 */ /* 0x000fe200000e0602 */
[----:B------:R-:W-:Y:S01]  /*2840*/  IADD3 R44, P0, R44, UR9, RZ ;  /* 0x000000092c2c7c10 */ /* 0x000fe2000ff1e0ff */
[----:B------:R-:W-:-:S03]  /*2850*/  IMAD.WIDE.U32 R46, R13, 0x8, R46 ;  /* 0x000000080d2e7825 */ /* 0x000fc600078e002e */
[----:B------:R0:W-:Y:S01]  /*2860*/  STG.E.64 desc[UR24][R14.64], R18 ;  /* 0x000000120e007986 */ /* 0x0001e2000c101b18 */
[----:B------:R-:W-:Y:S01]  /*2870*/  IMAD.X R43, RZ, RZ, R43, P0 ;  /* 0x000000ffff2b7224 */ /* 0x000fe200000e062b */
[----:B------:R-:W-:Y:S01]  /*2880*/  ISETP.GE.U32.AND P0, PT, R44, UR5, PT ;  /* 0x000000052c007c0c */ /* 0x000fe2000bf06070 */
[----:B------:R-:W-:-:S03]  /*2890*/  IMAD.MOV.U32 R45, RZ, RZ, R47 ;  /* 0x000000ffff2d7224 */ /* 0x000fc600078e002f */
[----:B------:R-:W-:-:S13]  /*28a0*/  ISETP.GE.AND.EX P0, PT, R43, UR7, PT, P0 ;  /* 0x000000072b007c0c */ /* 0x000fda000bf06300 */
[----:B0-----:R-:W-:Y:S05]  /*28b0*/  @!P0 BRA `(.L_x_9500) ;  /* 0xfffffff800188947 */ /* 0x001fea000383ffff */
.L_x_9495:
[----:B------:R-:W-:Y:S05]  /*28c0*/  BSYNC B0 ;  /* 0x0000000000007941 */ /* 0x000fea0003800000 */
.L_x_9494:
[----:B------:R-:W-:Y:S02]  /*28d0*/  ULDC UR8, c[0x0][0x228] ;  /* 0x00008a0000087ab9 */ /* 0x000fe40000000800 */
[----:B------:R-:W-:-:S04]  /*28e0*/  ISETP.GE.U32.AND P0, PT, R44, UR8, PT ;  /* 0x000000082c007c0c */ /* 0x000fc8000bf06070 */
[----:B------:R-:W-:-:S13]  /*28f0*/  ISETP.GE.AND.EX P0, PT, R43, UR6, PT, P0 ;  /* 0x000000062b007c0c */ /* 0x000fda000bf06300 */
[----:B------:R-:W-:Y:S05]  /*2900*/  @P0 EXIT ;  /* 0x000000000000094d */ /* 0x000fea0003800000 */
[----:B------:R-:W-:Y:S01]  /*2910*/  LOP3.LUT R0, RZ, R44, RZ, 0x33, !PT ;  /* 0x0000002cff007212 */ /* 0x000fe200078e33ff */
[----:B------:R-:W0:Y:S01]  /*2920*/  LDC R45, c[0x0][RZ] ;  /* 0x00000000ff2d7b82 */ /* 0x000e220000000800 */
[----:B------:R-:W-:Y:S01]  /*2930*/  LOP3.LUT R2, RZ, R43, RZ, 0x33, !PT ;  /* 0x0000002bff027212 */ /* 0x000fe200078e33ff */
[----:B------:R-:W-:Y:S01]  /*2940*/  BSSY B0, `(.L_x_9501) ;  /* 0x000001e000007945 */ /* 0x000fe20003800000 */
[----:B------:R-:W-:-:S04]  /*2950*/  IADD3 R0, P0, R0, UR8, RZ ;  /* 0x0000000800007c10 */ /* 0x000fc8000ff1e0ff */
[----:B------:R-:W-:-:S04]  /*2960*/  IADD3.X R2, R2, UR6, RZ, P0, !PT ;  /* 0x0000000602027c10 */ /* 0x000fc800087fe4ff */
[----:B------:R-:W-:-:S13]  /*2970*/  ISETP.NE.U32.AND P0, PT, R2, RZ, PT ;  /* 0x000000ff0200720c */ /* 0x000fda0003f05070 */
[----:B------:R-:W-:Y:S05]  /*2980*/  @!P0 BRA `(.L_x_9502) ;  /* 0x00000000001c8947 */ /* 0x000fea0003800000 */
[----:B--2---:R-:W-:Y:S01]  /*2990*/  IMAD.MOV.U32 R14, RZ, RZ, R0 ;  /* 0x000000ffff0e7224 */ /* 0x004fe200078e0000 */
[----:B------:R-:W-:Y:S01]  /*29a0*/  MOV R8, 0x29e0 ;  /* 0x000029e000087802 */ /* 0x000fe20000000f00 */
[----:B------:R-:W-:Y:S02]  /*29b0*/  IMAD.MOV.U32 R4, RZ, RZ, R2 ;  /* 0x000000ffff047224 */ /* 0x000fe400078e0002 */
[----:B0-----:R-:W-:-:S07]  /*29c0*/  IMAD.MOV.U32 R15, RZ, RZ, R45 ;  /* 0x000000ffff0f7224 */ /* 0x001fce00078e002d */
[----:B------:R-:W-:Y:S05]  /*29d0*/  CALL.REL.NOINC `($__internal_55_$__cuda_sm20_div_u64) ;  /* 0x0000004c00a47944 */ /* 0x000fea0003c00000 */
[----:B------:R-:W-:Y:S01]  /*29e0*/  IMAD.MOV.U32 R3, RZ, RZ, R12 ;  /* 0x000000ffff037224 */ /* 0x000fe200078e000c */
[----:B------:R-:W-:Y:S06]  /*29f0*/  BRA `(.L_x_9503) ;  /* 0x0000000000487947 */ /* 0x000fec0003800000 */
.L_x_9502:
[----:B0-----:R-:W0:Y:S01]  /*2a00*/  I2F.U32.RP R3, R45 ;  /* 0x0000002d00037306 */ /* 0x001e220000209000 */
[----:B------:R-:W-:-:S07]  /*2a10*/  ISETP.NE.U32.AND P2, PT, R45, RZ, PT ;  /* 0x000000ff2d00720c */ /* 0x000fce0003f45070 */
[----:B0-----:R-:W0:Y:S02]  /*2a20*/  MUFU.RCP R3, R3 ;  /* 0x0000000300037308 */ /* 0x001e240000001000 */
[----:B0-----:R-:W-:-:S06]  /*2a30*/  VIADD R4, R3, 0xffffffe ;  /* 0x0ffffffe03047836 */ /* 0x001fcc0000000000 */
[----:B------:R0:W1:Y:S02]  /*2a40*/  F2I.FTZ.U32.TRUNC.NTZ R5, R4 ;  /* 0x0000000400057305 */ /* 0x000064000021f000 */
[----:B0-----:R-:W-:Y:S01]  /*2a50*/  MOV R4, RZ ;  /* 0x000000ff00047202 */ /* 0x001fe20000000f00 */
        /* <DEDUP_REMOVED lines=12> */
.L_x_9503:
[----:B------:R-:W-:Y:S05]  /*2b20*/  BSYNC B0 ;  /* 0x0000000000007941 */ /* 0x000fea0003800000 */
.L_x_9501:
[----:B------:R-:W-:Y:S01]  /*2b30*/  LOP3.LUT R3, R3, 0x1, RZ, 0xc0, !PT ;  /* 0x0000000103037812 */ /* 0x000fe200078ec0ff */
[----:B------:R-:W-:Y:S03]  /*2b40*/  BSSY B0, `(.L_x_9504) ;  /* 0x000004e000007945 */ /* 0x000fe60003800000 */
[----:B------:R-:W-:-:S04]  /*2b50*/  ISETP.NE.U32.AND P0, PT, R3, 0x1, PT ;  /* 0x000000010300780c */ /* 0x000fc80003f05070 */
[----:B------:R-:W-:-:S13]  /*2b60*/  ISETP.NE.U32.AND.EX P0, PT, RZ, RZ, PT, P0 ;  /* 0x000000ffff00720c */ /* 0x000fda0003f05100 */
[----:B------:R-:W-:Y:S05]  /*2b70*/  @!P0 BRA `(.L_x_9505) ;  /* 0x0000000400288947 */ /* 0x000fea0003800000 */
[C---:B------:R-:W-:Y:S01]  /*2b80*/  IMAD.SHL.U32 R16, R44.reuse, 0x8, RZ ;  /* 0x000000082c107824 */ /* 0x040fe200078e00ff */
[----:B------:R-:W-:-:S04]  /*2b90*/  SHF.L.U64.HI R3, R44, 0x3, R43 ;  /* 0x000000032c037819 */ /* 0x000fc8000001022b */
[----:B------:R-:W-:-:S04]  /*2ba0*/  IADD3 R6, P0, R16, UR30, RZ ;  /* 0x0000001e10067c10 */ /* 0x000fc8000ff1e0ff */
[----:B------:R-:W-:-:S06]  /*2bb0*/  IADD3.X R7, R3, UR16, RZ, P0, !PT ;  /* 0x0000001003077c10 */ /* 0x000fcc00087fe4ff */
[----:B------:R-:W3:Y:S01]  /*2bc0*/  LDG.E.64 R6, desc[UR24][R6.64] ;  /* 0x0000001806067981 */ /* 0x000ee2000c1e1b00 */
[----:B------:R-:W-:-:S04]  /*2bd0*/  IADD3 R4, P0, R16, UR10, RZ ;  /* 0x0000000a10047c10 */ /* 0x000fc8000ff1e0ff */
[----:B------:R-:W-:-:S06]  /*2be0*/  IADD3.X R5, R3, UR11, RZ, P0, !PT ;  /* 0x0000000b03057c10 */ /* 0x000fcc00087fe4ff */
[----:B------:R-:W5:Y:S01]  /*2bf0*/  LDG.E.64 R4, desc[UR24][R4.64] ;  /* 0x0000001804047981 */ /* 0x000f62000c1e1b00 */
[----:B------:R-:W-:Y:S01]  /*2c00*/  IMAD.MOV.U32 R8, RZ, RZ, 0x652b82fe ;  /* 0x652b82feff087424 */ /* 0x000fe200078e00ff */
[----:B------:R-:W-:Y:S01]  /*2c10*/  UMOV UR4, 0xfefa39ef ;  /* 0xfefa39ef00047882 */ /* 0x000fe20000000000 */
[----:B------:R-:W-:Y:S01]  /*2c20*/  IMAD.MOV.U32 R9, RZ, RZ, 0x3ff71547 ;  /* 0x3ff71547ff097424 */ /* 0x000fe200078e00ff */
[----:B------:R-:W-:Y:S01]  /*2c30*/  UMOV UR5, 0x3fe62e42 ;  /* 0x3fe62e4200057882 */ /* 0x000fe20000000000 */
[----:B------:R-:W-:Y:S04]  /*2c40*/  BSSY B1, `(.L_x_9506) ;  /* 0x0000038000017945 */ /* 0x000fe80003800000 */
        /* <DEDUP_REMOVED lines=37> */
[----:B--2---:R-:W-:Y:S01]  /*2ea0*/  DFMA R14, R12, R10, 1 ;  /* 0x3ff000000c0e742b */ /* 0x004fe2000000000a */
[----:B------:R-:W-:-:S09]  /*2eb0*/  IADD3 R12, P2, R16, UR17, RZ ;  /* 0x00000011100c7c10 */ /* 0x000fd2000ff5e0ff */
        /* <DEDUP_REMOVED lines=11> */
[----:B------:R-:W-:Y:S01]  /*2f70*/  @!P0 LEA R7, R9, R15, 0x14 ;  /* 0x0000000f09078211 */ /* 0x000fe200078ea0ff */
[----:B------:R-:W-:-:S05]  /*2f80*/  @!P0 IMAD.IADD R8, R8, 0x1, -R9 ;  /* 0x0000000108088824 */ /* 0x000fca00078e0a09 */
[----:B------:R-:W-:Y:S01]  /*2f90*/  @!P0 LEA R9, R8, 0x3ff00000, 0x14 ;  /* 0x3ff0000008098811 */ /* 0x000fe200078ea0ff */
[----:B------:R-:W-:-:S06]  /*2fa0*/  @!P0 IMAD.MOV.U32 R8, RZ, RZ, RZ ;  /* 0x000000ffff088224 */ /* 0x000fcc00078e00ff */
[----:B------:R-:W-:-:S11]  /*2fb0*/  @!P0 DMUL R10, R6, R8 ;  /* 0x00000008060a8228 */ /* 0x000fd60000000000 */
.L_x_9507:
[----:B------:R-:W-:Y:S05]  /*2fc0*/  BSYNC B1 ;  /* 0x0000000000017941 */ /* 0x000fea0003800000 */
.L_x_9506:
[----:B-----5:R-:W-:Y:S01]  /*2fd0*/  DFMA R4, R10, -UR28, R4 ;  /* 0x8000001c0a047c2b */ /* 0x020fe20008000004 */
[----:B------:R-:W-:Y:S02]  /*2fe0*/  IADD3.X R13, R3, UR31, RZ, P2, !PT ;  /* 0x0000001f030d7c10 */ /* 0x000fe400097fe4ff */
[----:B------:R-:W-:-:S04]  /*2ff0*/  IADD3 R44, P0, R45, R44, RZ ;  /* 0x0000002c2d2c7210 */ /* 0x000fc80007f1e0ff */
[----:B------:R0:W-:Y:S01]  /*3000*/  STG.E.64 desc[UR24][R12.64], R4 ;  /* 0x000000040c007986 */ /* 0x0001e2000c101b18 */
[----:B------:R-:W-:-:S08]  /*3010*/  IMAD.X R43, RZ, RZ, R43, P0 ;  /* 0x000000ffff2b7224 */ /* 0x000fd000000e062b */
.L_x_9505:
[----:B------:R-:W-:Y:S05]  /*3020*/  BSYNC B0 ;  /* 0x0000000000007941 */ /* 0x000fea0003800000 */
.L_x_9504:
[----:B------:R-:W-:Y:S01]  /*3030*/  ISETP.GE.U32.AND P0, PT, R0, R45, PT ;  /* 0x0000002d0000720c */ /* 0x000fe20003f06070 */
[----:B------:R-:W-:-:S03]  /*3040*/  ULDC UR4, c[0x0][0x228] ;  /* 0x00008a0000047ab9 */ /* 0x000fc60000000800 */
[----:B------:R-:W-:-:S13]  /*3050*/  ISETP.GE.U32.AND.EX P0, PT, R2, RZ, PT, P0 ;  /* 0x000000ff0200720c */ /* 0x000fda0003f06100 */
[----:B------:R-:W-:Y:S05]  /*3060*/  @!P0 EXIT ;  /* 0x000000000000894d */ /* 0x000fea0003800000 */
.L_x_9512:
[C---:B------:R-:W-:Y:S01]  /*3070*/  IMAD.SHL.U32 R40, R44.reuse, 0x8, RZ ;  /* 0x000000082c287824 */ /* 0x040fe200078e00ff */
[----:B------:R-:W-:-:S04]  /*3080*/  SHF.L.U64.HI R0, R44, 0x3, R43 ;  /* 0x000000032c007819 */ /* 0x000fc8000001022b */
[----:B------:R-:W-:-:S04]  /*3090*/  IADD3 R2, P0, R40, UR30, RZ ;  /* 0x0000001e28027c10 */ /* 0x000fc8000ff1e0ff */
[----:B------:R-:W-:-:S05]  /*30a0*/  IADD3.X R3, R0, UR16, RZ, P0, !PT ;  /* 0x0000001000037c10 */ /* 0x000fca00087fe4ff */
[----:B0-----:R-:W3:Y:S01]  /*30b0*/  LDG.E.64 R4, desc[UR24][R2.64] ;  /* 0x0000001802047981 */ /* 0x001ee2000c1e1b00 */
[----:B------:R-:W-:-:S04]  /*30c0*/  IADD3 R6, P0, R40, UR10, RZ ;  /* 0x0000000a28067c10 */ /* 0x000fc8000ff1e0ff */
[----:B------:R-:W-:-:S05]  /*30d0*/  IADD3.X R7, R0, UR11, RZ, P0, !PT ;  /* 0x0000000b00077c10 */ /* 0x000fca00087fe4ff */
[----:B------:R0:W5:Y:S01]  /*30e0*/  LDG.E.64 R8, desc[UR24][R6.64] ;  /* 0x0000001806087981 */ /* 0x000162000c1e1b00 */
[----:B------:R-:W-:Y:S01]  /*30f0*/  IMAD.MOV.U32 R10, RZ, RZ, 0x652b82fe ;  /* 0x652b82feff0a7424 */ /* 0x000fe200078e00ff */
[----:B------:R-:W-:Y:S01]  /*3100*/  MOV R20, 0xfca213ea ;  /* 0xfca213ea00147802 */ /* 0x000fe20000000f00 */
[----:B------:R-:W-:Y:S01]  /*3110*/  IMAD.MOV.U32 R11, RZ, RZ, 0x3ff71547 ;  /* 0x3ff71547ff0b7424 */ /* 0x000fe200078e00ff */
[----:B------:R-:W-:Y:S01]  /*3120*/  BSSY B0, `(.L_x_9508) ;  /* 0x000003b000007945 */ /* 0x000fe20003800000 */
[----:B--2---:R-:W-:Y:S01]  /*3130*/  IMAD.MOV.U32 R14, RZ, RZ, -0x105c611 ;  /* 0xfefa39efff0e7424 */ /* 0x004fe200078e00ff */
[----:B------:R-:W-:Y:S01]  /*3140*/  IADD3 R40, P2, R40, UR17, RZ ;  /* 0x0000001128287c10 */ /* 0x000fe2000ff5e0ff */
[----:B------:R-:W-:Y:S01]  /*3150*/  IMAD.MOV.U32 R15, RZ, RZ, 0x3fe62e42 ;  /* 0x3fe62e42ff0f7424 */ /* 0x000fe200078e00ff */
[----:B------:R-:W-:Y:S01]  /*3160*/  SHF.R.U32.HI R53, RZ, 0x1d, R45 ;  /* 0x0000001dff357819 */ /* 0x000fe2000001162d */
[----:B------:R-:W-:Y:S02]  /*3170*/  IMAD.MOV.U32 R16, RZ, RZ, 0x3b39803f ;  /* 0x3b39803fff107424 */ /* 0x000fe400078e00ff */
[----:B------:R-:W-:-:S02]  /*3180*/  IMAD.MOV.U32 R17, RZ, RZ, 0x3c7abc9e ;  /* 0x3c7abc9eff117424 */ /* 0x000fc400078e00ff */
[----:B------:R-:W-:Y:S02]  /*3190*/  IMAD.MOV.U32 R21, RZ, RZ, 0x3e928af3 ;  /* 0x3e928af3ff157424 */ /* 0x000fe400078e00ff */
[----:B------:R-:W-:Y:S02]  /*31a0*/  IMAD.MOV.U32 R22, RZ, RZ, 0x62401315 ;  /* 0x62401315ff167424 */ /* 0x000fe400078e00ff */
[----:B------:R-:W-:Y:S02]  /*31b0*/  IMAD.MOV.U32 R23, RZ, RZ, 0x3ec71dee ;  /* 0x3ec71deeff177424 */ /* 0x000fe400078e00ff */
[----:B------:R-:W-:Y:S01]  /*31c0*/  IMAD.SHL.U32 R51, R45, 0x8, RZ ;  /* 0x000000082d337824 */ /* 0x000fe200078e00ff */
[----:B---3--:R-:W-:Y:S01]  /*31d0*/  DFMA R12, R4, R10, 6.75539944105574400000e+15 ;  /* 0x43380000040c742b */ /* 0x008fe2000000000a */
[----:B------:R-:W-:-:S07]  /*31e0*/  FSETP.GEU.FTZ.AND P0, PT, |R5|, 4.1917929649353027344, PT ;  /* 0x4086232b0500780b */ /* 0x000fce0003f1e200 */
        /* <DEDUP_REMOVED lines=19> */
[----:B------:R-:W-:Y:S01]  /*3320*/  MOV R32, 0x555502a1 ;  /* 0x555502a100207802 */ /* 0x000fe20000000f00 */
[----:B------:R-:W-:-:S06]  /*3330*/  IMAD.MOV.U32 R33, RZ, RZ, 0x3fa55555 ;  /* 0x3fa55555ff217424 */ /* 0x000fcc00078e00ff */
[----:B------:R-:W-:Y:S01]  /*3340*/  DFMA R36, R38, R34, R32 ;  /* 0x000000222624722b */ /* 0x000fe20000000020 */
[----:B------:R-:W-:Y:S02]  /*3350*/  IMAD.MOV.U32 R34, RZ, RZ, 0x55555511 ;  /* 0x55555511ff227424 */ /* 0x000fe400078e00ff */
[----:B------:R-:W-:-:S06]  /*3360*/  IMAD.MOV.U32 R35, RZ, RZ, 0x3fc55555 ;  /* 0x3fc55555ff237424 */ /* 0x000fcc00078e00ff */
[----:B------:R-:W-:Y:S01]  /*3370*/  DFMA R46, R38, R36, R34 ;  /* 0x00000024262e722b */ /* 0x000fe20000000022 */
[----:B------:R-:W-:Y:S02]  /*3380*/  IMAD.MOV.U32 R36, RZ, RZ, 0xb ;  /* 0x0000000bff247424 */ /* 0x000fe400078e00ff */
[----:B------:R-:W-:-:S06]  /*3390*/  IMAD.MOV.U32 R37, RZ, RZ, 0x3fe00000 ;  /* 0x3fe00000ff257424 */ /* 0x000fcc00078e00ff */
[----:B------:R-:W-:-:S08]  /*33a0*/  DFMA R46, R38, R46, R36 ;  /* 0x0000002e262e722b */ /* 0x000fd00000000024 */
[----:B------:R-:W-:-:S08]  /*33b0*/  DFMA R46, R38, R46, 1 ;  /* 0x3ff00000262e742b */ /* 0x000fd0000000002e */
[----:B------:R-:W-:Y:S01]  /*33c0*/  DFMA R38, R38, R46, 1 ;  /* 0x3ff000002626742b */ /* 0x000fe2000000002e */
[----:B------:R-:W-:-:S09]  /*33d0*/  IADD3 R46, P3, R51, R2, RZ ;  /* 0x00000002332e7210 */ /* 0x000fd20007f7e0ff */
        /* <DEDUP_REMOVED lines=15> */
.L_x_9509:
[----:B------:R-:W-:Y:S05]  /*34d0*/  BSYNC B0 ;  /* 0x0000000000007941 */ /* 0x000fea0003800000 */
.L_x_9508:
[----:B-----5:R-:W-:Y:S01]  /*34e0*/  DFMA R8, R48, -UR28, R8 ;  /* 0x8000001c30087c2b */ /* 0x020fe20008000008 */
[----:B------:R-:W-:Y:S02]  /*34f0*/  IADD3.X R41, R0, UR31, RZ, P2, !PT ;  /* 0x0000001f00297c10 */ /* 0x000fe400097fe4ff */
[----:B------:R-:W-:-:S04]  /*3500*/  IADD3.X R47, R53, R3, RZ, P3, !PT ;  /* 0x00000003352f7210 */ /* 0x000fc80001ffe4ff */
[----:B------:R0:W-:Y:S04]  /*3510*/  STG.E.64 desc[UR24][R40.64], R8 ;  /* 0x0000000828007986 */ /* 0x0001e8000c101b18 */
[----:B------:R-:W2:Y:S01]  /*3520*/  LDG.E.64 R46, desc[UR24][R46.64] ;  /* 0x000000182e2e7981 */ /* 0x000ea2000c1e1b00 */
[----:B------:R-:W-:-:S05]  /*3530*/  IADD3 R2, P0, R51, R6, RZ ;  /* 0x0000000633027210 */ /* 0x000fca0007f1e0ff */
[----:B------:R-:W-:-:S06]  /*3540*/  IMAD.X R3, R53, 0x1, R7, P0 ;  /* 0x0000000135037824 */ /* 0x000fcc00000e0607 */
[----:B------:R-:W5:Y:S01]  /*3550*/  LDG.E.64 R2, desc[UR24][R2.64] ;  /* 0x0000001802027981 */ /* 0x000f62000c1e1b00 */
[----:B------:R-:W-:Y:S01]  /*3560*/  BSSY B0, `(.L_x_9510) ;  /* 0x0000020000007945 */ /* 0x000fe20003800000 */
[----:B--2---:R-:W-:Y:S01]  /*3570*/  DFMA R10, R46, R10, 6.75539944105574400000e+15 ;  /* 0x433800002e0a742b */ /* 0x004fe2000000000a */
[----:B------:R-:W-:-:S07]  /*3580*/  FSETP.GEU.FTZ.AND P0, PT, |R47|, 4.1917929649353027344, PT ;  /* 0x4086232b2f00780b */ /* 0x000fce0003f1e200 */
        /* <DEDUP_REMOVED lines=29> */
.L_x_9511:
[----:B------:R-:W-:Y:S05]  /*3760*/  BSYNC B0 ;  /* 0x0000000000007941 */ /* 0x000fea0003800000 */
.L_x_9510:
[----:B------:R-:W-:Y:S01]  /*3770*/  IADD3 R6, P0, R51, R40, RZ ;  /* 0x0000002833067210 */ /* 0x000fe20007f1e0ff */
[----:B-----5:R-:W-:-:S04]  /*3780*/  DFMA R2, R4, -UR28, R2 ;  /* 0x8000001c04027c2b */ /* 0x020fc80008000002 */
[----:B------:R-:W-:Y:S01]  /*3790*/  IMAD.X R7, R53, 0x1, R41, P0 ;  /* 0x0000000135077824 */ /* 0x000fe200000e0629 */
[----:B------:R-:W-:-:S04]  /*37a0*/  IADD3 R44, P0, P1, R45, R44, R45 ;  /* 0x0000002c2d2c7210 */ /* 0x000fc8000791e02d */
[----:B------:R1:W-:Y:S01]  /*37b0*/  STG.E.64 desc[UR24][R6.64], R2 ;  /* 0x0000000206007986 */ /* 0x0003e2000c101b18 */
[----:B------:R-:W-:Y:S02]  /*37c0*/  IADD3.X R43, RZ, R43, RZ, P0, P1 ;  /* 0x0000002bff2b7210 */ /* 0x000fe400007e24ff */
[----:B------:R-:W-:-:S04]  /*37d0*/  ISETP.GE.U32.AND P0, PT, R44, UR4, PT ;  /* 0x000000042c007c0c */ /* 0x000fc8000bf06070 */
[----:B------:R-:W-:-:S13]  /*37e0*/  ISETP.GE.AND.EX P0, PT, R43, UR6, PT, P0 ;  /* 0x000000062b007c0c */ /* 0x000fda000bf06300 */
[----:B-1----:R-:W-:Y:S05]  /*37f0*/  @!P0 BRA `(.L_x_9512) ;  /* 0xfffffff8001c8947 */ /* 0x002fea000383ffff */
[----:B------:R-:W-:Y:S05]  /*3800*/  EXIT ;  /* 0x000000000000794d */ /* 0x000fea0003800000 */
.L_x_9493:
        /* <DEDUP_REMOVED lines=24> */
.L_x_9519:
[----:B0-----:R-:W-:Y:S02]  /*3990*/  IMAD.U32 R4, RZ, RZ, UR30 ;  /* 0x0000001eff047e24 */ /* 0x001fe4000f8e00ff */
[----:B------:R-:W-:Y:S02]  /*39a0*/  IMAD.U32 R5, RZ, RZ, UR16 ;  /* 0x00000010ff057e24 */ /* 0x000fe4000f8e00ff */
[----:B------:R-:W-:-:S06]  /*39b0*/  IMAD.WIDE.U32 R2, R44, 0x8, R4 ;  /* 0x000000082c027825 */ /* 0x000fcc00078e0004 */
[----:B------:R-:W3:Y:S01]  /*39c0*/  LDG.E.64 R2, desc[UR24][R2.64] ;  /* 0x0000001802027981 */ /* 0x000ee2000c1e1b00 */
[----:B------:R-:W-:-:S04]  /*39d0*/  VIADD R0, R44, UR19 ;  /* 0x000000132c007c36 */ /* 0x000fc80008000000 */
[----:B------:R-:W-:-:S06]  /*39e0*/  IMAD.WIDE.U32 R4, R0, 0x8, R4 ;  /* 0x0000000800047825 */ /* 0x000fcc00078e0004 */
[----:B------:R-:W4:Y:S01]  /*39f0*/  LDG.E.64 R4, desc[UR24][R4.64] ;  /* 0x0000001804047981 */ /* 0x000f22000c1e1b00 */
[----:B------:R-:W-:Y:S01]  /*3a00*/  MOV R8, UR10 ;  /* 0x0000000a00087c02 */ /* 0x000fe20008000f00 */
[----:B------:R-:W-:-:S04]  /*3a10*/  IMAD.U32 R9, RZ, RZ, UR11 ;  /* 0x0000000bff097e24 */ /* 0x000fc8000f8e00ff */
[----:B------:R-:W-:-:S04]  /*3a20*/  IMAD.WIDE.U32 R6, R44, 0x8, R8 ;  /* 0x000000082c067825 */ /* 0x000fc800078e0008 */
[----:B------:R-:W-:Y:S02]  /*3a30*/  IMAD.WIDE.U32 R8, R0, 0x8, R8 ;  /* 0x0000000800087825 */ /* 0x000fe400078e0008 */
[----:B------:R-:W5:Y:S04]  /*3a40*/  LDG.E.64 R6, desc[UR24][R6.64] ;  /* 0x0000001806067981 */ /* 0x000f68000c1e1b00 */
[----:B------:R-:W5:Y:S01]  /*3a50*/  LDG.E.64 R8, desc[UR24][R8.64] ;  /* 0x0000001808087981 */ /* 0x000f62000c1e1b00 */
[----:B--2---:R-:W-:Y:S01]  /*3a60*/  IMAD.MOV.U32 R14, RZ, RZ, 0x652b82fe ;  /* 0x652b82feff0e7424 */ /* 0x004fe200078e00ff */
[----:B------:R-:W-:Y:S01]  /*3a70*/  MOV R32, 0x62401315 ;  /* 0x6240131500207802 */ /* 0x000fe20000000f00 */
[----:B------:R-:W-:Y:S01]  /*3a80*/  IMAD.MOV.U32 R15, RZ, RZ, 0x3ff71547 ;  /* 0x3ff71547ff0f7424 */ /* 0x000fe200078e00ff */
[----:B------:R-:W-:Y:S01]  /*3a90*/  BSSY B1, `(.L_x_9515) ;  /* 0x0000046000017945 */ /* 0x000fe20003800000 */
[----:B------:R-:W-:-:S02]  /*3aa0*/  IMAD.MOV.U32 R24, RZ, RZ, -0x105c611 ;  /* 0xfefa39efff187424 */ /* 0x000fc400078e00ff */
[----:B------:R-:W-:Y:S02]  /*3ab0*/  IMAD.MOV.U32 R25, RZ, RZ, 0x3fe62e42 ;  /* 0x3fe62e42ff197424 */ /* 0x000fe400078e00ff */
[----:B------:R-:W-:Y:S02]  /*3ac0*/  IMAD.MOV.U32 R26, RZ, RZ, 0x3b39803f ;  /* 0x3b39803fff1a7424 */ /* 0x000fe400078e00ff */
[----:B------:R-:W-:Y:S02]  /*3ad0*/  IMAD.MOV.U32 R27, RZ, RZ, 0x3c7abc9e ;  /* 0x3c7abc9eff1b7424 */ /* 0x000fe400078e00ff */
[----:B------:R-:W-:Y:S02]  /*3ae0*/  IMAD.MOV.U32 R28, RZ, RZ, 0x69ce2bdf ;  /* 0x69ce2bdfff1c7424 */ /* 0x000fe400078e00ff */
[----:B------:R-:W-:Y:S02]  /*3af0*/  IMAD.MOV.U32 R29, RZ, RZ, 0x3e5ade15 ;  /* 0x3e5ade15ff1d7424 */ /* 0x000fe400078e00ff */
[----:B------:R-:W-:-:S02]  /*3b00*/  IMAD.MOV.U32 R30, RZ, RZ, -0x35dec16 ;  /* 0xfca213eaff1e7424 */ /* 0x000fc400078e00ff */
[----:B------:R-:W-:Y:S02]  /*3b10*/  IMAD.MOV.U32 R31, RZ, RZ, 0x3e928af3 ;  /* 0x3e928af3ff1f7424 */ /* 0x000fe400078e00ff */
[----:B------:R-:W-:Y:S02]  /*3b20*/  IMAD.MOV.U32 R33, RZ, RZ, 0x3ec71dee ;  /* 0x3ec71deeff217424 */ /* 0x000fe400078e00ff */
[----:B------:R-:W-:Y:S02]  /*3b30*/  IMAD.MOV.U32 R18, RZ, RZ, 0x7c89eb71 ;  /* 0x7c89eb71ff127424 */ /* 0x000fe400078e00ff */
[----:B------:R-:W-:Y:S01]  /*3b40*/  IMAD.MOV.U32 R19, RZ, RZ, 0x3efa0199 ;  /* 0x3efa0199ff137424 */ /* 0x000fe200078e00ff */
[----:B---3--:R-:W-:Y:S01]  /*3b50*/  DFMA R12, R2, R14, 6.75539944105574400000e+15 ;  /* 0x43380000020c742b */ /* 0x008fe2000000000e */
[----:B------:R-:W-:-:S07]  /*3b60*/  FSETP.GEU.FTZ.AND P0, PT, |R3|, 4.1917929649353027344, PT ;  /* 0x4086232b0300780b */ /* 0x000fce0003f1e200 */
[----:B------:R-:W-:-:S08]  /*3b70*/  DADD R16, R12, -6.75539944105574400000e+15 ;  /* 0xc33800000c107429 */ /* 0x000fd00000000000 */
[----:B------:R-:W-:-:S08]  /*3b80*/  DFMA R10, R16, -R24, R2 ;  /* 0x80000018100a722b */ /* 0x000fd00000000002 */
[----:B------:R-:W-:Y:S02]  /*3b90*/  DFMA R16, R16, -R26, R10 ;  /* 0x8000001a1010722b */ /* 0x000fe4000000000a */
[----:B----4-:R-:W-:-:S06]  /*3ba0*/  DFMA R10, R4, R14, 6.75539944105574400000e+15 ;  /* 0x43380000040a742b */ /* 0x010fcc000000000e */
[----:B------:R-:W-:Y:S02]  /*3bb0*/  DFMA R14, R16, R28, R30 ;  /* 0x0000001c100e722b */ /* 0x000fe4000000001e */
[----:B------:R-:W-:-:S06]  /*3bc0*/  DADD R22, R10, -6.75539944105574400000e+15 ;  /* 0xc33800000a167429 */ /* 0x000fcc0000000000 */
[----:B------:R-:W-:Y:S02]  /*3bd0*/  DFMA R14, R16, R14, R32 ;  /* 0x0000000e100e722b */ /* 0x000fe40000000020 */
[----:B------:R-:W-:-:S06]  /*3be0*/  DFMA R24, R22, -R24, R4 ;  /* 0x800000181618722b */ /* 0x000fcc0000000004 */
[----:B------:R-:W-:Y:S02]  /*3bf0*/  DFMA R20, R16, R14, R18 ;  /* 0x0000000e1014722b */ /* 0x000fe40000000012 */
[----:B------:R-:W-:Y:S01]  /*3c00*/  DFMA R14, R22, -R26, R24 ;  /* 0x8000001a160e722b */ /* 0x000fe20000000018 */
[----:B------:R-:W-:Y:S02]  /*3c10*/  IMAD.MOV.U32 R24, RZ, RZ, 0x14761f65 ;  /* 0x14761f65ff187424 */ /* 0x000fe400078e00ff */
[----:B------:R-:W-:Y:S02]  /*3c20*/  IMAD.MOV.U32 R25, RZ, RZ, 0x3f2a01a0 ;  /* 0x3f2a01a0ff197424 */ /* 0x000fe400078e00ff */
[----:B------:R-:W-:-:S03]  /*3c30*/  IMAD.MOV.U32 R26, RZ, RZ, 0x1852b7af ;  /* 0x1852b7afff1a7424 */ /* 0x000fc600078e00ff */
[----:B------:R-:W-:Y:S01]  /*3c40*/  DFMA R22, R14, R28, R30 ;  /* 0x0000001c0e16722b */ /* 0x000fe2000000001e */
[----:B------:R-:W-:Y:S01]  /*3c50*/  IMAD.MOV.U32 R27, RZ, RZ, 0x3f56c16c ;  /* 0x3f56c16cff1b7424 */ /* 0x000fe200078e00ff */
[----:B------:R-:W-:Y:S01]  /*3c60*/  DFMA R20, R16, R20, R24 ;  /* 0x000000141014722b */ /* 0x000fe20000000018 */
[----:B------:R-:W-:Y:S02]  /*3c70*/  IMAD.MOV.U32 R28, RZ, RZ, 0x11122322 ;  /* 0x11122322ff1c7424 */ /* 0x000fe400078e00ff */
[----:B------:R-:W-:-:S03]  /*3c80*/  IMAD.MOV.U32 R29, RZ, RZ, 0x3f811111 ;  /* 0x3f811111ff1d7424 */ /* 0x000fc600078e00ff */
[----:B------:R-:W-:Y:S02]  /*3c90*/  DFMA R22, R14, R22, R32 ;  /* 0x000000160e16722b */ /* 0x000fe40000000020 */
[----:B------:R-:W-:-:S06]  /*3ca0*/  DFMA R20, R16, R20, R26 ;  /* 0x000000141014722b */ /* 0x000fcc000000001a */
[----:B------:R-:W-:Y:S02]  /*3cb0*/  DFMA R22, R14, R22, R18 ;  /* 0x000000160e16722b */ /* 0x000fe40000000012 */
[----:B------:R-:W-:Y:S01]  /*3cc0*/  DFMA R20, R16, R20, R28 ;  /* 0x000000141014722b */ /* 0x000fe2000000001c */
[----:B------:R-:W-:Y:S02]  /*3cd0*/  IMAD.MOV.U32 R18, RZ, RZ, 0x555502a1 ;  /* 0x555502a1ff127424 */ /* 0x000fe400078e00ff */
[----:B------:R-:W-:-:S03]  /*3ce0*/  IMAD.MOV.U32 R19, RZ, RZ, 0x3fa55555 ;  /* 0x3fa55555ff137424 */ /* 0x000fc600078e00ff */
[----:B------:R-:W-:Y:S01]  /*3cf0*/  DFMA R22, R14, R22, R24 ;  /* 0x000000160e16722b */ /* 0x000fe20000000018 */
[----:B------:R-:W-:Y:S02]  /*3d00*/  MOV R24, 0x55555511 ;  /* 0x5555551100187802 */ /* 0x000fe40000000f00 */
[----:B------:R-:W-:Y:S01]  /*3d10*/  DFMA R20, R16, R20, R18 ;  /* 0x000000141014722b */ /* 0x000fe20000000012 */
[----:B------:R-:W-:-:S04]  /*3d20*/  IMAD.MOV.U32 R25, RZ, RZ, 0x3fc55555 ;  /* 0x3fc55555ff197424 */ /* 0x000fc800078e00ff */
[----:B------:R-:W-:Y:S01]  /*3d30*/  DFMA R22, R14, R22, R26 ;  /* 0x000000160e16722b */ /* 0x000fe2000000001a */
[----:B------:R-:W-:Y:S02]  /*3d40*/  IMAD.MOV.U32 R26, RZ, RZ, 0xb ;  /* 0x0000000bff1a7424 */ /* 0x000fe400078e00ff */
[----:B------:R-:W-:Y:S01]  /*3d50*/  DFMA R20, R16, R20, R24 ;  /* 0x000000141014722b */ /* 0x000fe20000000018 */
[----:B------:R-:W-:-:S04]  /*3d60*/  IMAD.MOV.U32 R27, RZ, RZ, 0x3fe00000 ;  /* 0x3fe00000ff1b7424 */ /* 0x000fc800078e00ff */
[----:B------:R-:W-:-:S03]  /*3d70*/  DFMA R22, R14, R22, R28 ;  /* 0x000000160e16722b */ /* 0x000fc6000000001c */
[----:B------:R-:W-:-:S05]  /*3d80*/  DFMA R20, R16, R20, R26 ;  /* 0x000000141014722b */ /* 0x000fca000000001a */
[----:B------:R-:W-:Y:S01]  /*3d90*/  DFMA R22, R14, R22, R18 ;  /* 0x000000160e16722b */ /* 0x000fe20000000012 */
[----:B------:R-:W-:Y:S02]  /*3da0*/  LEA R18, P2, R44, UR17, 0x3 ;  /* 0x000000112c127c11 */ /* 0x000fe4000f8418ff */
[----:B------:R-:W-:-:S05]  /*3db0*/  DFMA R20, R16, R20, 1 ;  /* 0x3ff000001014742b */ /* 0x000fca0000000014 */
[----:B------:R-:W-:-:S03]  /*3dc0*/  DFMA R22, R14, R22, R24 ;  /* 0x000000160e16722b */ /* 0x000fc60000000018 */
[----:B------:R-:W-:-:S05]  /*3dd0*/  DFMA R20, R16, R20, 1 ;  /* 0x3ff000001014742b */ /* 0x000fca0000000014 */
[----:B------:R-:W-:-:S05]  /*3de0*/  DFMA R22, R14, R22, R26 ;  /* 0x000000160e16722b */ /* 0x000fca000000001a */
        /* <DEDUP_REMOVED lines=16> */
.L_x_9516:
[----:B------:R-:W-:Y:S05]  /*3ef0*/  BSYNC B1 ;  /* 0x0000000000017941 */ /* 0x000fea0003800000 */
.L_x_9515:
[----:B-----5:R-:W-:Y:S01]  /*3f00*/  DFMA R6, R16, -UR28, R6 ;  /* 0x8000001c10067c2b */ /* 0x020fe20008000006 */
[----:B------:R-:W-:Y:S01]  /*3f10*/  LEA.HI.X R19, R44, UR31, RZ, 0x3, P2 ;  /* 0x0000001f2c137c11 */ /* 0x000fe200090f1cff */
[C---:B------:R-:W-:Y:S01]  /*3f20*/  DFMA R22, R14.reuse, R22, 1 ;  /* 0x3ff000000e16742b */ /* 0x040fe20000000016 */
[----:B------:R-:W-:Y:S01]  /*3f30*/  FSETP.GEU.FTZ.AND P0, PT, |R5|, 4.1917929649353027344, PT ;  /* 0x4086232b0500780b */ /* 0x000fe20003f1e200 */
[----:B------:R-:W-:Y:S03]  /*3f40*/  BSSY B1, `(.L_x_9517) ;  /* 0x0000013000017945 */ /* 0x000fe60003800000 */
[----:B------:R0:W-:Y:S03]  /*3f50*/  STG.E.64 desc[UR24][R18.64], R6 ;  /* 0x0000000612007986 */ /* 0x0001e6000c101b18 */
        /* <DEDUP_REMOVED lines=14> */
[----:B------:R-:W-:Y:S01]  /*4040*/  @!P0 LEA R7, R6, 0x3ff00000, 0x14 ;  /* 0x3ff0000006078811 */ /* 0x000fe200078ea0ff */
[----:B------:R-:W-:-:S06]  /*4050*/  @!P0 IMAD.MOV.U32 R6, RZ, RZ, RZ ;  /* 0x000000ffff068224 */ /* 0x000fcc00078e00ff */
[----:B------:R-:W-:-:S11]  /*4060*/  @!P0 DMUL R2, R4, R6 ;  /* 0x0000000604028228 */ /* 0x000fd60000000000 */
.L_x_9518:
[----:B------:R-:W-:Y:S05]  /*4070*/  BSYNC B1 ;  /* 0x0000000000017941 */ /* 0x000fea0003800000 */
.L_x_9517:
[C---:B------:R-:W-:Y:S01]  /*4080*/  LEA R4, P0, R0.reuse, UR17, 0x3 ;  /* 0x0000001100047c11 */ /* 0x040fe2000f8018ff */
[----:B------:R-:W-:Y:S01]  /*4090*/  DFMA R8, R2, -UR28, R8 ;  /* 0x8000001c02087c2b */ /* 0x000fe20008000008 */
[C---:B------:R-:W-:Y:S02]  /*40a0*/  VIADD R44, R0.reuse, UR19 ;  /* 0x00000013002c7c36 */ /* 0x040fe40008000000 */
[----:B------:R-:W-:-:S03]  /*40b0*/  LEA.HI.X R5, R0, UR31, RZ, 0x3, P0 ;  /* 0x0000001f00057c11 */ /* 0x000fc600080f1cff */
[----:B------:R-:W-:Y:S02]  /*40c0*/  ISETP.GE.AND P0, PT, R44, UR4, PT ;  /* 0x000000042c007c0c */ /* 0x000fe4000bf06270 */
[----:B------:R0:W-:Y:S11]  /*40d0*/  STG.E.64 desc[UR24][R4.64], R8 ;  /* 0x0000000804007986 */ /* 0x0001f6000c101b18 */
[----:B------:R-:W-:Y:S05]  /*40e0*/  @!P0 BRA `(.L_x_9519) ;  /* 0xfffffff800288947 */ /* 0x000fea000383ffff */
.L_x_9514:
[----:B------:R-:W-:Y:S05]  /*40f0*/  BSYNC B0 ;  /* 0x0000000000007941 */ /* 0x000fea0003800000 */
.L_x_9513:
[----:B------:R-:W-:Y:S01]  /*4100*/  ULDC UR5, c[0x0][0x228] ;  /* 0x00008a0000057ab9 */ /* 0x000fe20000000800 */
[----:B------:R-:W-:Y:S01]  /*4110*/  ULDC UR6, c[0x0][0x228] ;  /* 0x00008a0000067ab9 */ /* 0x000fe20000000800 */
[----:B------:R-:W-:-:S13]  /*4120*/  ISETP.GE.AND P0, PT, R44, UR5, PT ;  /* 0x000000052c007c0c */ /* 0x000fda000bf06270 */
[----:B------:R-:W-:Y:S05]  /*4130*/  @P0 EXIT ;  /* 0x000000000000094d */ /* 0x000fea0003800000 */
.L_x_9522:
[----:B0-----:R-:W-:Y:S02]  /*4140*/  IMAD.U32 R4, RZ, RZ, UR30 ;  /* 0x0000001eff047e24 */ /* 0x001fe4000f8e00ff */
[----:B------:R-:W-:Y:S02]  /*4150*/  IMAD.U32 R5, RZ, RZ, UR16 ;  /* 0x00000010ff057e24 */ /* 0x000fe4000f8e00ff */
[----:B------:R-:W-:-:S06]  /*4160*/  IMAD.WIDE R4, R44, 0x8, R4 ;  /* 0x000000082c047825 */ /* 0x000fcc00078e0204 */
[----:B------:R-:W3:Y:S01]  /*4170*/  LDG.E.64 R4, desc[UR24][R4.64] ;  /* 0x0000001804047981 */ /* 0x000ee2000c1e1b00 */
[----:B------:R-:W-:Y:S02]  /*4180*/  IMAD.U32 R2, RZ, RZ, UR10 ;  /* 0x0000000aff027e24 */ /* 0x000fe4000f8e00ff */
[----:B------:R-:W-:Y:S02]  /*4190*/  IMAD.U32 R3, RZ, RZ, UR11 ;  /* 0x0000000bff037e24 */ /* 0x000fe4000f8e00ff */
[----:B------:R-:W-:-:S06]  /*41a0*/  IMAD.WIDE R2, R44, 0x8, R2 ;  /* 0x000000082c027825 */ /* 0x000fcc00078e0202 */
[----:B------:R-:W5:Y:S01]  /*41b0*/  LDG.E.64 R2, desc[UR24][R2.64] ;  /* 0x0000001802027981 */ /* 0x000f62000c1e1b00 */
[----:B------:R-:W-:Y:S01]  /*41c0*/  IMAD.MOV.U32 R12, RZ, RZ, 0x652b82fe ;  /* 0x652b82feff0c7424 */ /* 0x000fe200078e00ff */
[----:B------:R-:W-:Y:S01]  /*41d0*/  UMOV UR4, 0xfefa39ef ;  /* 0xfefa39ef00047882 */ /* 0x000fe20000000000 */
[----:B------:R-:W-:Y:S01]  /*41e0*/  IMAD.MOV.U32 R13, RZ, RZ, 0x3ff71547 ;  /* 0x3ff71547ff0d7424 */ /* 0x000fe200078e00ff */
[----:B------:R-:W-:Y:S01]  /*41f0*/  UMOV UR5, 0x3fe62e42 ;  /* 0x3fe62e4200057882 */ /* 0x000fe20000000000 */
[----:B------:R-:W-:Y:S01]  /*4200*/  BSSY B0, `(.L_x_9520) ;  /* 0x0000039000007945 */ /* 0x000fe20003800000 */
[----:B------:R-:W-:Y:S02]  /*4210*/  LEA R10, P2, R44, UR17, 0x3 ;  /* 0x000000112c0a7c11 */ /* 0x000fe4000f8418ff */
[----:B--2---:R-:W-:Y:S01]  /*4220*/  SHF.R.S32.HI R15, RZ, 0x1f, R44 ;  /* 0x0000001fff0f7819 */ /* 0x004fe2000001142c */
        /* <DEDUP_REMOVED lines=54> */
.L_x_9521:
[----:B------:R-:W-:Y:S05]  /*4590*/  BSYNC B0 ;  /* 0x0000000000007941 */ /* 0x000fea0003800000 */
.L_x_9520:
[----:B-----5:R-:W-:Y:S01]  /*45a0*/  DFMA R2, R6, -UR28, R2 ;  /* 0x8000001c06027c2b */ /* 0x020fe20008000002 */
[C---:B------:R-:W-:Y:S01]  /*45b0*/  LEA.HI.X R11, R44.reuse, UR31, R15, 0x3, P2 ;  /* 0x0000001f2c0b7c11 */ /* 0x040fe200090f1c0f */
[----:B------:R-:W-:-:S05]  /*45c0*/  VIADD R44, R44, UR19 ;  /* 0x000000132c2c7c36 */ /* 0x000fca0008000000 */
[----:B------:R1:W-:Y:S01]  /*45d0*/  STG.E.64 desc[UR24][R10.64], R2 ;  /* 0x000000020a007986 */ /* 0x0003e2000c101b18 */
[----:B------:R-:W-:-:S13]  /*45e0*/  ISETP.GE.AND P0, PT, R44, UR6, PT ;  /* 0x000000062c007c0c */ /* 0x000fda000bf06270 */
[----:B-1----:R-:W-:Y:S05]  /*45f0*/  @!P0 BRA `(.L_x_9522) ;  /* 0xfffffff800d08947 */ /* 0x002fea000383ffff */
[----:B------:R-:W-:Y:S05]  /*4600*/  EXIT ;  /* 0x000000000000794d */ /* 0x000fea0003800000 */
.L_x_9492:
[----:B------:R-:W-:Y:S05]  /*4610*/  @P0 BRA `(.L_x_9523) ;  /* 0x0000001c00c40947 */ /* 0x000fea0003800000 */
[----:B------:R-:W-:Y:S01]  /*4620*/  ISETP.NE.U32.AND P0, PT, RZ, UR14, PT ;  /* 0x0000000eff007c0c */ /* 0x000fe2000bf05070 */
[----:B------:R-:W-:-:S03]  /*4630*/  IMAD.MOV.U32 R3, RZ, RZ, RZ ;  /* 0x000000ffff037224 */ /* 0x000fc600078e00ff */
[----:B------:R-:W-:-:S13]  /*4640*/  ISETP.NE.AND.EX P0, PT, RZ, RZ, PT, P0 ;  /* 0x000000ffff00720c */ /* 0x000fda0003f05300 */
[----:B------:R-:W-:Y:S05]  /*4650*/  @!P0 BRA `(.L_x_9524) ;  /* 0x0000000400888947 */ /* 0x000fea0003800000 */
[----:B------:R-:W-:Y:S01]  /*4660*/  ISETP.LT.U32.AND P0, PT, R44, UR15, PT ;  /* 0x0000000f2c007c0c */ /* 0x000fe2000bf01070 */
[----:B------:R-:W-:Y:S03]  /*4670*/  BSSY B0, `(.L_x_9525) ;  /* 0x000004d000007945 */ /* 0x000fe60003800000 */
[----:B------:R-:W-:-:S13]  /*4680*/  ISETP.GT.U32.AND.EX P0, PT, RZ, R3, PT, P0 ;  /* 0x00000003ff00720c */ /* 0x000fda0003f04100 */
[----:B------:R-:W-:Y:S05]  /*4690*/  @P0 BRA `(.L_x_9526) ;  /* 0x0000000400280947 */ /* 0x000fea0003800000 */
[----:B------:R-:W-:-:S04]  /*46a0*/  IADD3 R0, P0, R44, -UR15, RZ ;  /* 0x8000000f2c007c10 */ /* 0x000fc8000ff1e0ff */
[----:B------:R-:W-:Y:S01]  /*46b0*/  IADD3.X R5, R3, -0x1, RZ, P0, !PT ;  /* 0xffffffff03057810 */ /* 0x000fe200007fe4ff */
[----:B------:R-:W-:-:S03]  /*46c0*/  IMAD.SHL.U32 R2, R0, 0x8, RZ ;  /* 0x0000000800027824 */ /* 0x000fc600078e00ff */
[----:B------:R-:W-:Y:S02]  /*46d0*/  SHF.L.U64.HI R0, R0, 0x3, R5 ;  /* 0x0000000300007819 */ /* 0x000fe40000010205 */
        /* <DEDUP_REMOVED lines=66> */
.L_x_9528:
[----:B------:R-:W-:Y:S05]  /*4b00*/  BSYNC B1 ;  /* 0x0000000000017941 */ /* 0x000fea0003800000 */
.L_x_9527:
[----:B-----5:R-:W-:Y:S01]  /*4b10*/  DFMA R4, R10, -UR28, R4 ;  /* 0x8000001c0a047c2b */ /* 0x020fe20008000004 */
[----:B------:R-:W-:-:S06]  /*4b20*/  IADD3.X R13, R0, UR31, RZ, P2, !PT ;  /* 0x0000001f000d7c10 */ /* 0x000fcc00097fe4ff */
[----:B------:R0:W-:Y:S04]  /*4b30*/  STG.E.64 desc[UR24][R12.64], R4 ;  /* 0x000000040c007986 */ /* 0x0001e8000c101b18 */
.L_x_9526:
[----:B------:R-:W-:Y:S05]  /*4b40*/  BSYNC B0 ;  /* 0x0000000000007941 */ /* 0x000fea0003800000 */
.L_x_9525:
        /* <DEDUP_REMOVED lines=19> */
.L_x_9524:
[----:B------:R-:W-:Y:S01]  /*4c80*/  ISETP.NE.U32.AND P0, PT, RZ, UR13, PT ;  /* 0x0000000dff007c0c */ /* 0x000fe2000bf05070 */
[----:B------:R-:W-:-:S12]  /*4c90*/  USHF.L.U32 UR18, UR19, 0x1, URZ ;  /* 0x0000000113127899 */ /* 0x000fd8000800063f */
[----:B------:R-:W-:Y:S05]  /*4ca0*/  @!P0 BRA `(.L_x_9529) ;  /* 0x0000000000148947 */ /* 0x000fea0003800000 */
[----:B------:R-:W-:Y:S01]  /*4cb0*/  MOV R6, 0x4cf0 ;  /* 0x00004cf000067802 */ /* 0x000fe20000000f00 */
[----:B------:R-:W-:Y:S01]  /*4cc0*/  UMOV UR21, UR12 ;  /* 0x0000000c00157c82 */ /* 0x000fe20008000000 */
[----:B------:R-:W-:-:S05]  /*4cd0*/  UMOV UR20, UR13 ;  /* 0x0000000d00147c82 */ /* 0x000fca0008000000 */
[----:B0-2---:R-:W-:Y:S05]  /*4ce0*/  CALL.REL.NOINC `($__internal_56_$__cuda_sm20_rem_s64) ;  /* 0x0000002c00f87944 */ /* 0x005fea0003c00000 */
[----:B------:R-:W-:Y:S05]  /*4cf0*/  BRA `(.L_x_9530) ;  /* 0x00000000004c7947 */ /* 0x000fea0003800000 */
.L_x_9529:
        /* <DEDUP_REMOVED lines=19> */
.L_x_9530:
[----:B------:R-:W-:Y:S01]  /*4e30*/  UIADD3 UR5, UP0, UR12, -UR6, URZ ;  /* 0x800000060c057290 */ /* 0x000fe2000ff1e03f */
[C---:B------:R-:W-:Y:S01]  /*4e40*/  IMAD.SHL.U32 R0, R44.reuse, 0x2, RZ ;  /* 0x000000022c007824 */ /* 0x040fe200078e00ff */
[----:B------:R-:W-:Y:S01]  /*4e50*/  SHF.L.U64.HI R2, R44, 0x1, R3 ;  /* 0x000000012c027819 */ /* 0x000fe20000010203 */
[----:B------:R-:W-:Y:S01]  /*4e60*/  BSSY B0, `(.L_x_9531) ;  /* 0x0000078000007945 */ /* 0x000fe20003800000 */
[----:B------:R-:W-:Y:S02]  /*4e70*/  UIADD3.X UR8, UR13, ~UR7, URZ, UP0, !UPT ;  /* 0x800000070d087290 */ /* 0x000fe400087fe43f */
[----:B------:R-:W-:-:S04]  /*4e80*/  ISETP.GE.U32.AND P0, PT, R0, UR5, PT ;  /* 0x0000000500007c0c */ /* 0x000fc8000bf06070 */
[----:B------:R-:W-:-:S13]  /*4e90*/  ISETP.GE.AND.EX P0, PT, R2, UR8, PT, P0 ;  /* 0x0000000802007c0c */ /* 0x000fda000bf06300 */
[----:B------:R-:W-:Y:S05]  /*4ea0*/  @P0 BRA `(.L_x_9532) ;  /* 0x0000000400cc0947 */ /* 0x000fea0003800000 */
.L_x_9537:
[C---:B------:R-:W-:Y:S01]  /*4eb0*/  IMAD.SHL.U32 R8, R44.reuse, 0x10, RZ ;  /* 0x000000102c087824 */ /* 0x040fe200078e00ff */
[----:B------:R-:W-:-:S04]  /*4ec0*/  SHF.L.U64.HI R0, R44, 0x4, R3 ;  /* 0x000000042c007819 */ /* 0x000fc80000010203 */
[----:B0-----:R-:W-:-:S04]  /*4ed0*/  IADD3 R4, P0, R8, UR30, RZ ;  /* 0x0000001e08047c10 */ /* 0x001fc8000ff1e0ff */
[----:B------:R-:W-:-:S06]  /*4ee0*/  IADD3.X R5, R0, UR16, RZ, P0, !PT ;  /* 0x0000001000057c10 */ /* 0x000fcc00087fe4ff */
[----:B------:R-:W2:Y:S01]  /*4ef0*/  LDG.E.128 R4, desc[UR24][R4.64] ;  /* 0x0000001804047981 */ /* 0x000ea2000c1e1d00 */
[----:B------:R-:W-:-:S04]  /*4f00*/  IADD3 R8, P0, R8, UR10, RZ ;  /* 0x0000000a08087c10 */ /* 0x000fc8000ff1e0ff */
[----:B------:R-:W-:-:S06]  /*4f10*/  IADD3.X R9, R0, UR11, RZ, P0, !PT ;  /* 0x0000000b00097c10 */ /* 0x000fcc00087fe4ff */
[----:B------:R-:W5:Y:S01]  /*4f20*/  LDG.E.128 R8, desc[UR24][R8.64] ;  /* 0x0000001808087981 */ /* 0x000f62000c1e1d00 */
[----:B------:R-:W-:Y:S01]  /*4f30*/  HFMA2.MMA R13, -RZ, RZ, 1.9912109375, 0.00128841400146484375 ;  /* 0x3ff71547ff0d7435 */ /* 0x000fe200000001ff */
[----:B------:R-:W-:Y:S01]  /*4f40*/  IMAD.MOV.U32 R12, RZ, RZ, 0x652b82fe ;  /* 0x652b82feff0c7424 */ /* 0x000fe200078e00ff */
[----:B------:R-:W-:Y:S01]  /*4f50*/  BSSY B1, `(.L_x_9533) ;  /* 0x000004a000017945 */ /* 0x000fe20003800000 */
[----:B------:R-:W-:Y:S02]  /*4f60*/  IMAD.MOV.U32 R22, RZ, RZ, -0x105c611 ;  /* 0xfefa39efff167424 */ /* 0x000fe400078e00ff */
[----:B------:R-:W-:Y:S02]  /*4f70*/  IMAD.MOV.U32 R23, RZ, RZ, 0x3fe62e42 ;  /* 0x3fe62e42ff177424 */ /* 0x000fe400078e00ff */
[----:B------:R-:W-:Y:S02]  /*4f80*/  IMAD.MOV.U32 R24, RZ, RZ, 0x3b39803f ;  /* 0x3b39803fff187424 */ /* 0x000fe400078e00ff */
[----:B------:R-:W-:-:S02]  /*4f90*/  IMAD.MOV.U32 R25, RZ, RZ, 0x3c7abc9e ;  /* 0x3c7abc9eff197424 */ /* 0x000fc400078e00ff */
[----:B------:R-:W-:Y:S02]  /*4fa0*/  IMAD.MOV.U32 R26, RZ, RZ, 0x69ce2bdf ;  /* 0x69ce2bdfff1a7424 */ /* 0x000fe400078e00ff */
[----:B------:R-:W-:Y:S02]  /*4fb0*/  IMAD.MOV.U32 R27, RZ, RZ, 0x3e5ade15 ;  /* 0x3e5ade15ff1b7424 */ /* 0x000fe400078e00ff */
[----:B------:R-:W-:Y:S02]  /*4fc0*/  IMAD.MOV.U32 R28, RZ, RZ, -0x35dec16 ;  /* 0xfca213eaff1c7424 */ /* 0x000fe400078e00ff */
[----:B------:R-:W-:Y:S01]  /*4fd0*/  IMAD.MOV.U32 R29, RZ, RZ, 0x3e928af3 ;  /* 0x3e928af3ff1d7424 */ /* 0x000fe200078e00ff */
[-C--:B--2---:R-:W-:Y:S01]  /*4fe0*/  DFMA R14, R4, R12.reuse, 6.75539944105574400000e+15 ;  /* 0x43380000040e742b */ /* 0x084fe2000000000c */
[----:B------:R-:W-:Y:S01]  /*4ff0*/  FSETP.GEU.FTZ.AND P0, PT, |R5|, 4.1917929649353027344, PT ;  /* 0x4086232b0500780b */ /* 0x000fe20003f1e200 */
[----:B------:R-:W-:Y:S01]  /*5000*/  DFMA R12, R6, R12, 6.75539944105574400000e+15 ;  /* 0x43380000060c742b */ /* 0x000fe2000000000c */
[----:B------:R-:W-:-:S05]  /*5010*/  FSETP.GEU.FTZ.AND P2, PT, |R7|, 4.1917929649353027344, PT ;  /* 0x4086232b0700780b */ /* 0x000fca0003f5e200 */
[----:B------:R-:W-:Y:S02]  /*5020*/  DADD R16, R14, -6.75539944105574400000e+15 ;  /* 0xc33800000e107429 */ /* 0x000fe40000000000 */
[----:B------:R-:W-:-:S06]  /*5030*/  DADD R20, R12, -6.75539944105574400000e+15 ;  /* 0xc33800000c147429 */ /* 0x000fcc0000000000 */
[-C--:B------:R-:W-:Y:S02]  /*5040*/  DFMA R18, R16, -R22.reuse, R4 ;  /* 0x800000161012722b */ /* 0x080fe40000000004 */
[----:B------:R-:W-:-:S06]  /*5050*/  DFMA R22, R20, -R22, R6 ;  /* 0x800000161416722b */ /* 0x000fcc0000000006 */
[-C--:B------:R-:W-:Y:S02]  /*5060*/  DFMA R16, R16, -R24.reuse, R18 ;  /* 0x800000181010722b */ /* 0x080fe40000000012 */
[----:B------:R-:W-:Y:S01]  /*5070*/  DFMA R18, R20, -R24, R22 ;  /* 0x800000181412722b */ /* 0x000fe20000000016 */
[----:B------:R-:W-:Y:S02]  /*5080*/  IMAD.MOV.U32 R24, RZ, RZ, 0x62401315 ;  /* 0x62401315ff187424 */ /* 0x000fe400078e00ff */
[----:B------:R-:W-:-:S03]  /*5090*/  IMAD.MOV.U32 R25, RZ, RZ, 0x3ec71dee ;  /* 0x3ec71deeff197424 */ /* 0x000fc600078e00ff */
[-CC-:B------:R-:W-:Y:S02]  /*50a0*/  DFMA R20, R16, R26.reuse, R28.reuse ;  /* 0x0000001a1014722b */ /* 0x180fe4000000001c */
[----:B------:R-:W-:Y:S01]  /*50b0*/  DFMA R22, R18, R26, R28 ;  /* 0x0000001a1216722b */ /* 0x000fe2000000001c */
[----:B------:R-:W-:Y:S01]  /*50c0*/  IMAD.MOV.U32 R26, RZ, RZ, 0x7c89eb71 ;  /* 0x7c89eb71ff1a7424 */ /* 0x000fe200078e00ff */
[----:B------:R-:W-:-:S04]  /*50d0*/  MOV R27, 0x3efa0199 ;  /* 0x3efa0199001b7802 */ /* 0x000fc80000000f00 */
[--C-:B------:R-:W-:Y:S02]  /*50e0*/  DFMA R20, R16, R20, R24.reuse ;  /* 0x000000141014722b */ /* 0x100fe40000000018 */
[----:B------:R-:W-:Y:S01]  /*50f0*/  DFMA R22, R18, R22, R24 ;  /* 0x000000161216722b */ /* 0x000fe20000000018 */
[----:B------:R-:W-:Y:S02]  /*5100*/  IMAD.MOV.U32 R24, RZ, RZ, 0x14761f65 ;  /* 0x14761f65ff187424 */ /* 0x000fe400078e00ff */
[----:B------:R-:W-:-:S03]  /*5110*/  IMAD.MOV.U32 R25, RZ, RZ, 0x3f2a01a0 ;  /* 0x3f2a01a0ff197424 */ /* 0x000fc600078e00ff */
        /* <DEDUP_REMOVED lines=18> */
[----:B------:R-:W-:Y:S01]  /*5240*/  IMAD.MOV.U32 R26, RZ, RZ, 0xb ;  /* 0x0000000bff1a7424 */ /* 0x000fe200078e00ff */
[----:B------:R-:W-:-:S04]  /*5250*/  MOV R27, 0x3fe00000 ;  /* 0x3fe00000001b7802 */ /* 0x000fc80000000f00 */
[--C-:B------:R-:W-:Y:S02]  /*5260*/  DFMA R20, R16, R20, R24.reuse ;  /* 0x000000141014722b */ /* 0x100fe40000000018 */
[----:B------:R-:W-:-:S06]  /*5270*/  DFMA R22, R18, R22, R24 ;  /* 0x000000161216722b */ /* 0x000fcc0000000018 */
[--C-:B------:R-:W-:Y:S02]  /*5280*/  DFMA R20, R16, R20, R26.reuse ;  /* 0x000000141014722b */ /* 0x100fe4000000001a */
[----:B------:R-:W-:-:S06]  /*5290*/  DFMA R22, R18, R22, R26 ;  /* 0x000000161216722b */ /* 0x000fcc000000001a */
[----:B------:R-:W-:Y:S02]  /*52a0*/  DFMA R20, R16, R20, 1 ;  /* 0x3ff000001014742b */ /* 0x000fe40000000014 */
[----:B------:R-:W-:-:S06]  /*52b0*/  DFMA R22, R18, R22, 1 ;  /* 0x3ff000001216742b */ /* 0x000fcc0000000016 */
[----:B------:R-:W-:Y:S02]  /*52c0*/  DFMA R20, R16, R20, 1 ;  /* 0x3ff000001014742b */ /* 0x000fe40000000014 */
[----:B------:R-:W-:-:S08]  /*52d0*/  DFMA R22, R18, R22, 1 ;  /* 0x3ff000001216742b */ /* 0x000fd00000000016 */
        /* <DEDUP_REMOVED lines=17> */
.L_x_9534:
[----:B------:R-:W-:Y:S05]  /*53f0*/  BSYNC B1 ;  /* 0x0000000000017941 */ /* 0x000fea0003800000 */
.L_x_9533:
        /* <DEDUP_REMOVED lines=17> */
.L_x_9536:
[----:B------:R-:W-:Y:S05]  /*5510*/  BSYNC B1 ;  /* 0x0000000000017941 */ /* 0x000fea0003800000 */
.L_x_9535:
[C---:B------:R-:W-:Y:S01]  /*5520*/  LEA R6, P0, R44.reuse, UR17, 0x4 ;  /* 0x000000112c067c11 */ /* 0x040fe2000f8020ff */
[----:B-----5:R-:W-:Y:S02]  /*5530*/  DFMA R10, R4, -UR28, R10 ;  /* 0x8000001c040a7c2b */ /* 0x020fe4000800000a */
[----:B------:R-:W-:Y:S01]  /*5540*/  DFMA R8, R16, -UR28, R8 ;  /* 0x8000001c10087c2b */ /* 0x000fe20008000008 */
[C---:B------:R-:W-:Y:S02]  /*5550*/  LEA.HI.X R7, R44.reuse, UR31, R3, 0x4, P0 ;  /* 0x0000001f2c077c11 */ /* 0x040fe400080f2403 */
[----:B------:R-:W-:-:S04]  /*5560*/  IADD3 R44, P0, R44, UR19, RZ ;  /* 0x000000132c2c7c10 */ /* 0x000fc8000ff1e0ff */
[----:B------:R1:W-:Y:S01]  /*5570*/  STG.E.128 desc[UR24][R6.64], R8 ;  /* 0x0000000806007986 */ /* 0x0003e2000c101d18 */
[----:B------:R-:W-:Y:S02]  /*5580*/  IMAD.SHL.U32 R0, R44, 0x2, RZ ;  /* 0x000000022c007824 */ /* 0x000fe400078e00ff */
[----:B------:R-:W-:-:S03]  /*5590*/  IMAD.X R3, RZ, RZ, R3, P0 ;  /* 0x000000ffff037224 */ /* 0x000fc600000e0603 */
[----:B------:R-:W-:Y:S02]  /*55a0*/  ISETP.GE.U32.AND P0, PT, R0, UR5, PT ;  /* 0x0000000500007c0c */ /* 0x000fe4000bf06070 */
[----:B------:R-:W-:-:S04]  /*55b0*/  SHF.L.U64.HI R0, R44, 0x1, R3 ;  /* 0x000000012c007819 */ /* 0x000fc80000010203 */
[----:B------:R-:W-:-:S13]  /*55c0*/  ISETP.GE.AND.EX P0, PT, R0, UR8, PT, P0 ;  /* 0x0000000800007c0c */ /* 0x000fda000bf06300 */
[----:B-1----:R-:W-:Y:S05]  /*55d0*/  @!P0 BRA `(.L_x_9537) ;  /* 0xfffffff800348947 */ /* 0x002fea000383ffff */
.L_x_9532:
[----:B------:R-:W-:Y:S05]  /*55e0*/  BSYNC B0 ;  /* 0x0000000000007941 */ /* 0x000fea0003800000 */
.L_x_9531:
[----:B------:R-:W1:Y:S02]  /*55f0*/  S2R R0, SR_TID.X ;  /* 0x0000000000007919 */ /* 0x000e640000002100 */
[----:B-1----:R-:W-:-:S04]  /*5600*/  IADD3 R3, P1, R0, UR5, RZ ;  /* 0x0000000500037c10 */ /* 0x002fc8000ff3e0ff */
[----:B------:R-:W-:Y:S01]  /*5610*/  ISETP.GE.U32.AND P0, PT, R3, UR12, PT ;  /* 0x0000000c03007c0c */ /* 0x000fe2000bf06070 */
[----:B------:R-:W-:-:S05]  /*5620*/  IMAD.X R2, RZ, RZ, UR8, P1 ;  /* 0x00000008ff027e24 */ /* 0x000fca00088e06ff */
[----:B------:R-:W-:-:S13]  /*5630*/  ISETP.GE.AND.EX P0, PT, R2, UR13, PT, P0 ;  /* 0x0000000d02007c0c */ /* 0x000fda000bf06300 */
[----:B------:R-:W-:Y:S05]  /*5640*/  @P0 EXIT ;  /* 0x000000000000094d */ /* 0x000fea0003800000 */
[----:B0-----:R-:W-:Y:S01]  /*5650*/  LOP3.LUT R5, RZ, R0, RZ, 0x33, !PT ;  /* 0x00000000ff057212 */ /* 0x001fe200078e33ff */
[----:B------:R-:W-:Y:S01]  /*5660*/  IMAD.U32 R4, RZ, RZ, UR7 ;  /* 0x00000007ff047e24 */ /* 0x000fe2000f8e00ff */
[----:B------:R-:W0:Y:S01]  /*5670*/  LDC R0, c[0x0][RZ] ;  /* 0x00000000ff007b82 */ /* 0x000e220000000800 */
[----:B------:R-:W-:Y:S01]  /*5680*/  BSSY B0, `(.L_x_9538) ;  /* 0x000001d000007945 */ /* 0x000fe20003800000 */
[----:B------:R-:W-:-:S04]  /*5690*/  IADD3 R5, P0, R5, UR6, RZ ;  /* 0x0000000605057c10 */ /* 0x000fc8000ff1e0ff */
[----:B------:R-:W-:-:S04]  /*56a0*/  IADD3.X R4, R4, -0x1, RZ, P0, !PT ;  /* 0xffffffff04047810 */ /* 0x000fc800007fe4ff */
[----:B------:R-:W-:-:S13]  /*56b0*/  ISETP.NE.U32.AND P0, PT, R4, RZ, PT ;  /* 0x000000ff0400720c */ /* 0x000fda0003f05070 */
[----:B------:R-:W-:Y:S05]  /*56c0*/  @!P0 BRA `(.L_x_9539) ;  /* 0x0000000000188947 */ /* 0x000fea0003800000 */
[----:B--2---:R-:W-:Y:S01]  /*56d0*/  IMAD.MOV.U32 R14, RZ, RZ, R5 ;  /* 0x000000ffff0e7224 */ /* 0x004fe200078e0005 */
[----:B------:R-:W-:Y:S01]  /*56e0*/  MOV R8, 0x5710 ;  /* 0x0000571000087802 */ /* 0x000fe20000000f00 */
[----:B0-----:R-:W-:-:S07]  /*56f0*/  IMAD.MOV.U32 R15, RZ, RZ, R0 ;  /* 0x000000ffff0f7224 */ /* 0x001fce00078e0000 */
[----:B------:R-:W-:Y:S05]  /*5700*/  CALL.REL.NOINC `($__internal_55_$__cuda_sm20_div_u64) ;  /* 0x0000002000587944 */ /* 0x000fea0003c00000 */
[----:B------:R-:W-:Y:S01]  /*5710*/  IMAD.MOV.U32 R6, RZ, RZ, R12 ;  /* 0x000000ffff067224 */ /* 0x000fe200078e000c */
[----:B------:R-:W-:Y:S06]  /*5720*/  BRA `(.L_x_9540) ;  /* 0x0000000000487947 */ /* 0x000fec0003800000 */
.L_x_9539:
[----:B0-----:R-:W0:Y:S01]  /*5730*/  I2F.U32.RP R8, R0 ;  /* 0x0000000000087306 */ /* 0x001e220000209000 */
        /* <DEDUP_REMOVED lines=17> */
.L_x_9540:
[----:B------:R-:W-:Y:S05]  /*5850*/  BSYNC B0 ;  /* 0x0000000000007941 */ /* 0x000fea0003800000 */
.L_x_9538:
        /* <DEDUP_REMOVED lines=55> */
[----:B------:R-:W-:Y:S01]  /*5bd0*/  DFMA R18, R14, R12, 1 ;  /* 0x3ff000000e12742b */ /* 0x000fe2000000000c */
        /* <DEDUP_REMOVED lines=17> */
.L_x_9544:
[----:B------:R-:W-:Y:S05]  /*5cf0*/  BSYNC B1 ;  /* 0x0000000000017941 */ /* 0x000fea0003800000 */
.L_x_9543:
[----:B-----5:R-:W-:Y:S01]  /*5d00*/  DFMA R6, R12, -UR28, R6 ;  /* 0x8000001c0c067c2b */ /* 0x020fe20008000006 */
[----:B------:R-:W-:Y:S02]  /*5d10*/  IADD3.X R15, R16, UR31, RZ, P2, !PT ;  /* 0x0000001f100f7c10 */ /* 0x000fe400097fe4ff */
[----:B------:R-:W-:-:S04]  /*5d20*/  IADD3 R3, P0, R0, R3, RZ ;  /* 0x0000000300037210 */ /* 0x000fc80007f1e0ff */
[----:B------:R0:W-:Y:S01]  /*5d30*/  STG.E.64 desc[UR24][R14.64], R6 ;  /* 0x000000060e007986 */ /* 0x0001e2000c101b18 */
[----:B------:R-:W-:-:S08]  /*5d40*/  IMAD.X R2, RZ, RZ, R2, P0 ;  /* 0x000000ffff027224 */ /* 0x000fd000000e0602 */
.L_x_9542:
[----:B------:R-:W-:Y:S05]  /*5d50*/  BSYNC B0 ;  /* 0x0000000000007941 */ /* 0x000fea0003800000 */
.L_x_9541:
[----:B------:R-:W-:-:S04]  /*5d60*/  ISETP.GE.U32.AND P0, PT, R5, R0, PT ;  /* 0x000000000500720c */ /* 0x000fc80003f06070 */
[----:B------:R-:W-:-:S13]  /*5d70*/  ISETP.GE.U32.AND.EX P0, PT, R4, RZ, PT, P0 ;  /* 0x000000ff0400720c */ /* 0x000fda0003f06100 */
[----:B------:R-:W-:Y:S05]  /*5d80*/  @!P0 EXIT ;  /* 0x000000000000894d */ /* 0x000fea0003800000 */
.L_x_9549:
[C---:B------:R-:W-:Y:S01]  /*5d90*/  IMAD.SHL.U32 R38, R3.reuse, 0x8, RZ ;  /* 0x0000000803267824 */ /* 0x040fe200078e00ff */
[----:B------:R-:W-:-:S04]  /*5da0*/  SHF.L.U64.HI R4, R3, 0x3, R2 ;  /* 0x0000000303047819 */ /* 0x000fc80000010202 */
[----:B0-----:R-:W-:-:S04]  /*5db0*/  IADD3 R6, P0, R38, UR30, RZ ;  /* 0x0000001e26067c10 */ /* 0x001fc8000ff1e0ff */
[----:B------:R-:W-:-:S05]  /*5dc0*/  IADD3.X R7, R4, UR16, RZ, P0, !PT ;  /* 0x0000001004077c10 */ /* 0x000fca00087fe4ff */
[----:B------:R-:W3:Y:S01]  /*5dd0*/  LDG.E.64 R46, desc[UR24][R6.64] ;  /* 0x00000018062e7981 */ /* 0x000ee2000c1e1b00 */
[----:B------:R-:W-:-:S04]  /*5de0*/  IADD3 R8, P0, R38, UR10, RZ ;  /* 0x0000000a26087c10 */ /* 0x000fc8000ff1e0ff */
[----:B------:R-:W-:-:S05]  /*5df0*/  IADD3.X R9, R4, UR11, RZ, P0, !PT ;  /* 0x0000000b04097c10 */ /* 0x000fca00087fe4ff */
[----:B------:R0:W5:Y:S01]  /*5e00*/  LDG.E.64 R10, desc[UR24][R8.64] ;  /* 0x00000018080a7981 */ /* 0x000162000c1e1b00 */
[----:B------:R-:W-:Y:S01]  /*5e10*/  IMAD.MOV.U32 R12, RZ, RZ, 0x652b82fe ;  /* 0x652b82feff0c7424 */ /* 0x000fe200078e00ff */
[----:B------:R-:W-:Y:S01]  /*5e20*/  BSSY B0, `(.L_x_9545) ;  /* 0x000003d000007945 */ /* 0x000fe20003800000 */
[----:B------:R-:W-:Y:S01]  /*5e30*/  IMAD.MOV.U32 R13, RZ, RZ, 0x3ff71547 ;  /* 0x3ff71547ff0d7424 */ /* 0x000fe200078e00ff */
[----:B------:R-:W-:Y:S01]  /*5e40*/  IADD3 R38, P2, R38, UR17, RZ ;  /* 0x0000001126267c10 */ /* 0x000fe2000ff5e0ff */
[----:B--2---:R-:W-:Y:S01]  /*5e50*/  IMAD.MOV.U32 R14, RZ, RZ, -0x105c611 ;  /* 0xfefa39efff0e7424 */ /* 0x004fe200078e00ff */
[----:B------:R-:W-:Y:S01]  /*5e60*/  SHF.R.U32.HI R51, RZ, 0x1d, R0 ;  /* 0x0000001dff337819 */ /* 0x000fe20000011600 */
[----:B------:R-:W-:Y:S02]  /*5e70*/  IMAD.MOV.U32 R15, RZ, RZ, 0x3fe62e42 ;  /* 0x3fe62e42ff0f7424 */ /* 0x000fe400078e00ff */
[----:B------:R-:W-:Y:S02]  /*5e80*/  IMAD.MOV.U32 R16, RZ, RZ, 0x3b39803f ;  /* 0x3b39803fff107424 */ /* 0x000fe400078e00ff */
[----:B------:R-:W-:-:S02]  /*5e90*/  IMAD.MOV.U32 R17, RZ, RZ, 0x3c7abc9e ;  /* 0x3c7abc9eff117424 */ /* 0x000fc400078e00ff */
[----:B------:R-:W-:Y:S02]  /*5ea0*/  IMAD.MOV.U32 R20, RZ, RZ, -0x35dec16 ;  /* 0xfca213eaff147424 */ /* 0x000fe400078e00ff */
        /* <DEDUP_REMOVED lines=9> */
[----:B------:R-:W-:Y:S01]  /*5f40*/  IMAD.MOV.U32 R18, RZ, RZ, 0x69ce2bdf ;  /* 0x69ce2bdfff127424 */ /* 0x000fe200078e00ff */
[----:B------:R-:W-:-:S06]  /*5f50*/  MOV R19, 0x3e5ade15 ;  /* 0x3e5ade1500137802 */ /* 0x000fcc0000000f00 */
        /* <DEDUP_REMOVED lines=41> */
.L_x_9546:
[----:B------:R-:W-:Y:S05]  /*61f0*/  BSYNC B0 ;  /* 0x0000000000007941 */ /* 0x000fea0003800000 */
.L_x_9545:
[----:B-----5:R-:W-:Y:S01]  /*6200*/  DFMA R10, R48, -UR28, R10 ;  /* 0x8000001c300a7c2b */ /* 0x020fe2000800000a */
[----:B------:R-:W-:Y:S01]  /*6210*/  IADD3.X R39, R4, UR31, RZ, P2, !PT ;  /* 0x0000001f04277c10 */ /* 0x000fe200097fe4ff */
[----:B------:R-:W-:-:S05]  /*6220*/  IMAD.X R41, R51, 0x1, R7, P3 ;  /* 0x0000000133297824 */ /* 0x000fca00018e0607 */
        /* <DEDUP_REMOVED lines=21> */
[----:B0-----:R-:W-:-:S10]  /*6380*/  DFMA R10, R16, R18, 1 ;  /* 0x3ff00000100a742b */ /* 0x001fd40000000012 */
        /* <DEDUP_REMOVED lines=15> */
.L_x_9548:
[----:B------:R-:W-:Y:S05]  /*6480*/  BSYNC B0 ;  /* 0x0000000000007941 */ /* 0x000fea0003800000 */
.L_x_9547:
        /* <DEDUP_REMOVED lines=10> */
.L_x_9523:
[----:B------:R-:W-:Y:S01]  /*6530*/  ISETP.NE.AND P0, PT, RZ, UR15, PT ;  /* 0x0000000fff007c0c */ /* 0x000fe2000bf05270 */
[----:B------:R-:W-:Y:S02]  /*6540*/  ULDC UR4, c[0x0][0x228] ;  /* 0x00008a0000047ab9 */ /* 0x000fe40000000800 */
[----:B------:R-:W-:-:S10]  /*6550*/  IMAD.U32 R0, RZ, RZ, UR4 ;  /* 0x00000004ff007e24 */ /* 0x000fd4000f8e00ff */
[----:B------:R-:W-:Y:S05]  /*6560*/  @!P0 BRA `(.L_x_9550) ;  /* 0x00000004006c8947 */ /* 0x000fea0003800000 */
[----:B------:R-:W-:Y:S01]  /*6570*/  ISETP.GE.U32.AND P0, PT, R44, UR15, PT ;  /* 0x0000000f2c007c0c */ /* 0x000fe2000bf06070 */
[----:B------:R-:W-:Y:S01]  /*6580*/  BSSY B0, `(.L_x_9551) ;  /* 0x000004d000007945 */ /* 0x000fe20003800000 */
[----:B------:R-:W-:-:S11]  /*6590*/  VIADD R0, R0, UR15 ;  /* 0x0000000f00007c36 */ /* 0x000fd60008000000 */
[----:B------:R-:W-:Y:S05]  /*65a0*/  @!P0 BRA `(.L_x_9552) ;  /* 0x0000000400288947 */ /* 0x000fea0003800000 */
[----:B------:R-:W-:-:S04]  /*65b0*/  IADD3 R2, P0, R44, -UR15, RZ ;  /* 0x8000000f2c027c10 */ /* 0x000fc8000ff1e0ff */
[----:B------:R-:W-:Y:S01]  /*65c0*/  LEA.HI.X.SX32 R3, R44, 0xffffffff, 0x1, P0 ;  /* 0xffffffff2c037811 */ /* 0x000fe200000f0eff */
        /* <DEDUP_REMOVED lines=8> */
[----:B------:R-:W-:Y:S01]  /*6650*/  HFMA2.MMA R8, -RZ, RZ, 1323, -4.565715789794921875e-05 ;  /* 0x652b82feff087435 */ /* 0x000fe200000001ff */
[----:B------:R-:W-:Y:S01]  /*6660*/  IMAD.MOV.U32 R9, RZ, RZ, 0x3ff71547 ;  /* 0x3ff71547ff097424 */ /* 0x000fe200078e00ff */
[----:B------:R-:W-:Y:S01]  /*6670*/  UMOV UR4, 0xfefa39ef ;  /* 0xfefa39ef00047882 */ /* 0x000fe20000000000 */
        /* <DEDUP_REMOVED lines=57> */
.L_x_9554:
[----:B------:R-:W-:Y:S05]  /*6a10*/  BSYNC B1 ;  /* 0x0000000000017941 */ /* 0x000fea0003800000 */
.L_x_9553:
[----:B-----5:R-:W-:Y:S01]  /*6a20*/  DFMA R4, R10, -UR28, R4 ;  /* 0x8000001c0a047c2b */ /* 0x020fe20008000004 */
[----:B------:R-:W-:-:S06]  /*6a30*/  IADD3.X R13, R2, UR31, RZ, P2, !PT ;  /* 0x0000001f020d7c10 */ /* 0x000fcc00097fe4ff */
[----:B------:R0:W-:Y:S04]  /*6a40*/  STG.E.64 desc[UR24][R12.64], R4 ;  /* 0x000000040c007986 */ /* 0x0001e8000c101b18 */
.L_x_9552:
[----:B------:R-:W-:Y:S05]  /*6a50*/  BSYNC B0 ;  /* 0x0000000000007941 */ /* 0x000fea0003800000 */
.L_x_9551:
[----:B------:R-:W-:Y:S02]  /*6a60*/  UIADD3 UR15, UP0, UR19, -UR15, URZ ;  /* 0x8000000f130f7290 */ /* 0x000fe4000ff1e03f */
[C---:B------:R-:W-:Y:S02]  /*6a70*/  VIMNMX.U32 R3, R0.reuse, UR19, PT ;  /* 0x0000001300037c48 */ /* 0x040fe4000bfe0000 */
[----:B------:R-:W-:Y:S02]  /*6a80*/  UIADD3.X UR4, URZ, -0x1, URZ, UP0, !UPT ;  /* 0xffffffff3f047890 */ /* 0x000fe400087fe43f */
[----:B------:R-:W-:Y:S01]  /*6a90*/  USHF.L.U32 UR5, UR15, 0x3, URZ ;  /* 0x000000030f057899 */ /* 0x000fe2000800063f */
[----:B------:R-:W-:Y:S01]  /*6aa0*/  IMAD.IADD R0, R0, 0x1, -R3 ;  /* 0x0000000100007824 */ /* 0x000fe200078e0a03 */
[----:B------:R-:W-:Y:S02]  /*6ab0*/  USHF.L.U64.HI UR4, UR15, 0x3, UR4 ;  /* 0x000000030f047899 */ /* 0x000fe40008010204 */
[----:B------:R-:W-:-:S02]  /*6ac0*/  UIADD3 UR17, UP0, UR5, UR17, URZ ;  /* 0x0000001105117290 */ /* 0x000fc4000ff1e03f */
[----:B------:R-:W-:Y:S02]  /*6ad0*/  UIADD3 UR30, UP1, UR5, UR30, URZ ;  /* 0x0000001e051e7290 */ /* 0x000fe4000ff3e03f */
[----:B------:R-:W-:Y:S02]  /*6ae0*/  UIADD3 UR10, UP2, UR5, UR10, URZ ;  /* 0x0000000a050a7290 */ /* 0x000fe4000ff5e03f */
[----:B------:R-:W-:Y:S02]  /*6af0*/  UIADD3.X UR31, UR4, UR31, URZ, UP0, !UPT ;  /* 0x0000001f041f7290 */ /* 0x000fe400087fe43f */
[----:B------:R-:W-:Y:S02]  /*6b00*/  UIADD3.X UR16, UR4, UR16, URZ, UP1, !UPT ;  /* 0x0000001004107290 */ /* 0x000fe40008ffe43f */
[----:B------:R-:W-:-:S12]  /*6b10*/  UIADD3.X UR11, UR4, UR11, URZ, UP2, !UPT ;  /* 0x0000000b040b7290 */ /* 0x000fd800097fe43f */
.L_x_9550:
[----:B------:R-:W-:Y:S01]  /*6b20*/  USHF.L.U32 UR4, UR19, 0x1, URZ ;  /* 0x0000000113047899 */ /* 0x000fe2000800063f */
[----:B------:R-:W-:Y:S01]  /*6b30*/  IMAD.MOV.U32 R2, RZ, RZ, RZ ;  /* 0x000000ffff027224 */ /* 0x000fe200078e00ff */
[----:B------:R-:W-:Y:S01]  /*6b40*/  BSSY B0, `(.L_x_9555) ;  /* 0x0000086000007945 */ /* 0x000fe20003800000 */
[----:B0-----:R-:W-:Y:S02]  /*6b50*/  IMAD.U32 R12, RZ, RZ, UR30 ;  /* 0x0000001eff0c7e24 */ /* 0x001fe4000f8e00ff */
[----:B------:R-:W-:Y:S01]  /*6b60*/  IMAD.U32 R13, RZ, RZ, UR16 ;  /* 0x00000010ff0d7e24 */ /* 0x000fe2000f8e00ff */
[----:B------:R-:W-:Y:S02]  /*6b70*/  IADD3 R5, RZ, -UR4, RZ ;  /* 0x80000004ff057c10 */ /* 0x000fe4000fffe0ff */
[----:B------:R-:W-:Y:S01]  /*6b80*/  ISETP.NE.U32.AND P1, PT, RZ, UR4, PT ;  /* 0x00000004ff007c0c */ /* 0x000fe2000bf25070 */
[----:B------:R-:W0:Y:S08]  /*6b90*/  I2F.U32.RP R4, UR4 ;  /* 0x0000000400047d06 */ /* 0x000e300008209000 */
[----:B0-----:R-:W0:Y:S02]  /*6ba0*/  MUFU.RCP R4, R4 ;  /* 0x0000000400047308 */ /* 0x001e240000001000 */
[----:B0-----:R-:W-:-:S02]  /*6bb0*/  VIADD R3, R4, 0xffffffe ;  /* 0x0ffffffe04037836 */ /* 0x001fc40000000000 */
[----:B------:R-:W-:-:S04]  /*6bc0*/  IMAD.SHL.U32 R4, R44, 0x2, RZ ;  /* 0x000000022c047824 */ /* 0x000fc800078e00ff */
[----:B------:R-:W0:Y:S02]  /*6bd0*/  F2I.FTZ.U32.TRUNC.NTZ R3, R3 ;  /* 0x0000000300037305 */ /* 0x000e24000021f000 */
[----:B0-----:R-:W-:-:S04]  /*6be0*/  IMAD R5, R5, R3, RZ ;  /* 0x0000000305057224 */ /* 0x001fc800078e02ff */
[----:B------:R-:W-:-:S04]  /*6bf0*/  IMAD.HI.U32 R5, R3, R5, R2 ;  /* 0x0000000503057227 */ /* 0x000fc800078e0002 */
[----:B------:R-:W-:Y:S02]  /*6c00*/  IMAD.U32 R3, RZ, RZ, UR11 ;  /* 0x0000000bff037e24 */ /* 0x000fe4000f8e00ff */
[----:B------:R-:W-:-:S04]  /*6c10*/  IMAD.HI.U32 R2, R5, R0, RZ ;  /* 0x0000000005027227 */ /* 0x000fc800078e00ff */
[----:B--2---:R-:W-:Y:S02]  /*6c20*/  IMAD.MOV R15, RZ, RZ, -R2 ;  /* 0x000000ffff0f7224 */ /* 0x004fe400078e0a02 */
[----:B------:R-:W-:Y:S02]  /*6c30*/  IMAD.U32 R2, RZ, RZ, UR10 ;  /* 0x0000000aff027e24 */ /* 0x000fe4000f8e00ff */
[----:B------:R-:W-:-:S05]  /*6c40*/  IMAD R15, R15, UR4, R0 ;  /* 0x000000040f0f7c24 */ /* 0x000fca000f8e0200 */
[----:B------:R-:W-:-:S13]  /*6c50*/  ISETP.GE.U32.AND P0, PT, R15, UR4, PT ;  /* 0x000000040f007c0c */ /* 0x000fda000bf06070 */
[----:B------:R-:W-:-:S05]  /*6c60*/  @P0 VIADD R15, R15, -UR4 ;  /* 0x800000040f0f0c36 */ /* 0x000fca0008000000 */
[----:B------:R-:W-:-:S13]  /*6c70*/  ISETP.GE.U32.AND P0, PT, R15, UR4, PT ;  /* 0x000000040f007c0c */ /* 0x000fda000bf06070 */
[----:B------:R-:W-:Y:S01]  /*6c80*/  @P0 VIADD R15, R15, -UR4 ;  /* 0x800000040f0f0c36 */ /* 0x000fe20008000000 */
[----:B------:R-:W-:-:S05]  /*6c90*/  @!P1 LOP3.LUT R15, RZ, UR4, RZ, 0x33, !PT ;  /* 0x00000004ff0f9c12 */ /* 0x000fca000f8e33ff */
[----:B------:R-:W-:-:S05]  /*6ca0*/  IMAD.IADD R15, R0, 0x1, -R15 ;  /* 0x00000001000f7824 */ /* 0x000fca00078e0a0f */
[----:B------:R-:W-:-:S13]  /*6cb0*/  ISETP.GE.AND P0, PT, R4, R15, PT ;  /* 0x0000000f0400720c */ /* 0x000fda0003f06270 */
[----:B------:R-:W-:Y:S05]  /*6cc0*/  @P0 BRA `(.L_x_9556) ;  /* 0x0000000400b40947 */ /* 0x000fea0003800000 */
[----:B------:R-:W-:-:S07]  /*6cd0*/  IMAD.MOV.U32 R17, RZ, RZ, R44 ;  /* 0x000000ffff117224 */ /* 0x000fce00078e002c */
.L_x_9561:
[----:B------:R-:W-:-:S06]  /*6ce0*/  IMAD.WIDE R8, R17, 0x10, R12 ;  /* 0x0000001011087825 */ /* 0x000fcc00078e020c */
[----:B0-----:R-:W2:Y:S01]  /*6cf0*/  LDG.E.128 R8, desc[UR24][R8.64] ;  /* 0x0000001808087981 */ /* 0x001ea2000c1e1d00 */
[----:B------:R-:W-:-:S06]  /*6d00*/  IMAD.WIDE R4, R17, 0x10, R2 ;  /* 0x0000001011047825 */ /* 0x000fcc00078e0202 */
[----:B------:R-:W5:Y:S01]  /*6d10*/  LDG.E.128 R4, desc[UR24][R4.64] ;  /* 0x0000001804047981 */ /* 0x000f62000c1e1d00 */
[----:B------:R-:W-:Y:S01]  /*6d20*/  MOV R20, 0x652b82fe ;  /* 0x652b82fe00147802 */ /* 0x000fe20000000f00 */
        /* <DEDUP_REMOVED lines=75> */
.L_x_9558:
[----:B------:R-:W-:Y:S05]  /*71e0*/  BSYNC B1 ;  /* 0x0000000000017941 */ /* 0x000fea0003800000 */
.L_x_9557:
[----:B------:R-:W-:Y:S01]  /*71f0*/  BSSY B1, `(.L_x_9559) ;  /* 0x0000011000017945 */ /* 0x000fe20003800000 */
[----:B------:R-:W-:Y:S01]  /*7200*/  SHF.R.S32.HI R14, RZ, 0x1f, R17 ;  /* 0x0000001fff0e7819 */ /* 0x000fe20000011411 */
        /* <DEDUP_REMOVED lines=15> */
.L_x_9560:
[----:B------:R-:W-:Y:S05]  /*7300*/  BSYNC B1 ;  /* 0x0000000000017941 */ /* 0x000fea0003800000 */
.L_x_9559:
[C---:B------:R-:W-:Y:S01]  /*7310*/  LEA R10, P0, R17.reuse, UR17, 0x4 ;  /* 0x00000011110a7c11 */ /* 0x040fe2000f8020ff */
[----:B-----5:R-:W-:Y:S02]  /*7320*/  DFMA R6, R8, -UR28, R6 ;  /* 0x8000001c08067c2b */ /* 0x020fe40008000006 */
[----:B------:R-:W-:Y:S01]  /*7330*/  DFMA R4, R22, -UR28, R4 ;  /* 0x8000001c16047c2b */ /* 0x000fe20008000004 */
[C---:B------:R-:W-:Y:S01]  /*7340*/  LEA.HI.X R11, R17.reuse, UR31, R14, 0x4, P0 ;  /* 0x0000001f110b7c11 */ /* 0x040fe200080f240e */
[----:B------:R-:W-:-:S04]  /*7350*/  VIADD R17, R17, UR19 ;  /* 0x0000001311117c36 */ /* 0x000fc80008000000 */
[----:B------:R-:W-:Y:S01]  /*7360*/  IMAD.SHL.U32 R8, R17, 0x2, RZ ;  /* 0x0000000211087824 */ /* 0x000fe200078e00ff */
[----:B------:R0:W-:Y:S04]  /*7370*/  STG.E.128 desc[UR24][R10.64], R4 ;  /* 0x000000040a007986 */ /* 0x0001e8000c101d18 */
[----:B------:R-:W-:-:S13]  /*7380*/  ISETP.GE.AND P0, PT, R8, R15, PT ;  /* 0x0000000f0800720c */ /* 0x000fda0003f06270 */
[----:B------:R-:W-:Y:S05]  /*7390*/  @!P0 BRA `(.L_x_9561) ;  /* 0xfffffff800508947 */ /* 0x000fea000383ffff */
.L_x_9556:
[----:B------:R-:W-:Y:S05]  /*73a0*/  BSYNC B0 ;  /* 0x0000000000007941 */ /* 0x000fea0003800000 */
.L_x_9555:
[----:B0-----:R-:W-:-:S05]  /*73b0*/  IMAD.IADD R5, R44, 0x1, R15 ;  /* 0x000000012c057824 */ /* 0x001fca00078e020f */
[----:B------:R-:W-:-:S13]  /*73c0*/  ISETP.GE.AND P0, PT, R5, R0, PT ;  /* 0x000000000500720c */ /* 0x000fda0003f06270 */
[----:B------:R-:W-:Y:S05]  /*73d0*/  @P0 EXIT ;  /* 0x000000000000094d */ /* 0x000fea0003800000 */
.L_x_9564:
[----:B------:R-:W-:-:S06]  /*73e0*/  IMAD.WIDE R8, R5, 0x8, R12 ;  /* 0x0000000805087825 */ /* 0x000fcc00078e020c */
[----:B------:R-:W2:Y:S01]  /*73f0*/  LDG.E.64 R8, desc[UR24][R8.64] ;  /* 0x0000001808087981 */ /* 0x000ea2000c1e1b00 */
[----:B------:R-:W-:-:S06]  /*7400*/  IMAD.WIDE R6, R5, 0x8, R2 ;  /* 0x0000000805067825 */ /* 0x000fcc00078e0202 */
[----:B------:R-:W5:Y:S01]  /*7410*/  LDG.E.64 R6, desc[UR24][R6.64] ;  /* 0x0000001806067981 */ /* 0x000f62000c1e1b00 */
[----:B------:R-:W-:Y:S01]  /*7420*/  IMAD.MOV.U32 R10, RZ, RZ, 0x652b82fe ;  /* 0x652b82feff0a7424 */ /* 0x000fe200078e00ff */
[----:B------:R-:W-:Y:S01]  /*7430*/  UMOV UR4, 0xfefa39ef ;  /* 0xfefa39ef00047882 */ /* 0x000fe20000000000 */
[----:B------:R-:W-:Y:S01]  /*7440*/  IMAD.MOV.U32 R11, RZ, RZ, 0x3ff71547 ;  /* 0x3ff71547ff0b7424 */ /* 0x000fe200078e00ff */
[----:B------:R-:W-:Y:S01]  /*7450*/  UMOV UR5, 0x3fe62e42 ;  /* 0x3fe62e4200057882 */ /* 0x000fe20000000000 */
[----:B------:R-:W-:Y:S01]  /*7460*/  BSSY B0, `(.L_x_9562) ;  /* 0x0000039000007945 */ /* 0x000fe20003800000 */
[----:B------:R-:W-:-:S03]  /*7470*/  SHF.R.S32.HI R20, RZ, 0x1f, R5 ;  /* 0x0000001fff147819 */ /* 0x000fc60000011405 */
[----:B--2---:R-:W-:Y:S01]  /*7480*/  DFMA R10, R8, R10, 6.75539944105574400000e+15 ;  /* 0x43380000080a742b */ /* 0x004fe2000000000a */
        /* <DEDUP_REMOVED lines=37> */
[----:B------:R-:W-:-:S09]  /*76e0*/  LEA R16, P2, R5, UR17, 0x3 ;  /* 0x0000001105107c11 */ /* 0x000fd2000f8418ff */
        /* <DEDUP_REMOVED lines=11> */
[----:B------:R-:W-:Y:S01]  /*77a0*/  @!P0 IMAD.IADD R10, R10, 0x1, -R9 ;  /* 0x000000010a0a8824 */ /* 0x000fe200078e0a09 */
[----:B------:R-:W-:-:S04]  /*77b0*/  @!P0 LEA R9, R9, R19, 0x14 ;  /* 0x0000001309098211 */ /* 0x000fc800078ea0ff */
[----:B------:R-:W-:Y:S01]  /*77c0*/  @!P0 LEA R11, R10, 0x3ff00000, 0x14 ;  /* 0x3ff000000a0b8811 */ /* 0x000fe200078ea0ff */
[----:B------:R-:W-:-:S06]  /*77d0*/  @!P0 IMAD.MOV.U32 R10, RZ, RZ, RZ ;  /* 0x000000ffff0a8224 */ /* 0x000fcc00078e00ff */
[----:B------:R-:W-:-:S11]  /*77e0*/  @!P0 DMUL R14, R8, R10 ;  /* 0x0000000a080e8228 */ /* 0x000fd60000000000 */
.L_x_9563:
[----:B------:R-:W-:Y:S05]  /*77f0*/  BSYNC B0 ;  /* 0x0000000000007941 */ /* 0x000fea0003800000 */
.L_x_9562:
[----:B-----5:R-:W-:Y:S01]  /*7800*/  DFMA R6, R14, -UR28, R6 ;  /* 0x8000001c0e067c2b */ /* 0x020fe20008000006 */
[C---:B------:R-:W-:Y:S01]  /*7810*/  LEA.HI.X R17, R5.reuse, UR31, R20, 0x3, P2 ;  /* 0x0000001f05117c11 */ /* 0x040fe200090f1c14 */
[----:B------:R-:W-:-:S05]  /*7820*/  VIADD R5, R5, UR19 ;  /* 0x0000001305057c36 */ /* 0x000fca0008000000 */
[----:B------:R0:W-:Y:S01]  /*7830*/  STG.E.64 desc[UR24][R16.64], R6 ;  /* 0x0000000610007986 */ /* 0x0001e2000c101b18 */
[----:B------:R-:W-:-:S13]  /*7840*/  ISETP.GE.AND P0, PT, R5, R0, PT ;  /* 0x000000000500720c */ /* 0x000fda0003f06270 */
[----:B0-----:R-:W-:Y:S05]  /*7850*/  @!P0 BRA `(.L_x_9564) ;  /* 0xfffffff800e08947 */ /* 0x001fea000383ffff */
[----:B------:R-:W-:Y:S05]  /*7860*/  EXIT ;  /* 0x000000000000794d */ /* 0x000fea0003800000 */
        .weak           $__internal_55_$__cuda_sm20_div_u64
        .type           $__internal_55_$__cuda_sm20_div_u64,@function
        .size           $__internal_55_$__cuda_sm20_div_u64,($__internal_56_$__cuda_sm20_rem_s64 - $__internal_55_$__cuda_sm20_div_u64)
$__internal_55_$__cuda_sm20_div_u64:
[----:B------:R-:W-:Y:S02]  /*7870*/  IMAD.MOV.U32 R16, RZ, RZ, R15 ;  /* 0x000000ffff107224 */ /* 0x000fe400078e000f */
[----:B------:R-:W-:-:S04]  /*7880*/  IMAD.U32 R17, RZ, RZ, UR4 ;  /* 0x00000004ff117e24 */ /* 0x000fc8000f8e00ff */
[----:B------:R-:W0:Y:S08]  /*7890*/  I2F.U64.RP R16, R16 ;  /* 0x0000001000107312 */ /* 0x000e300000309000 */
[----:B0-----:R-:W0:Y:S02]  /*78a0*/  MUFU.RCP R10, R16 ;  /* 0x00000010000a7308 */ /* 0x001e240000001000 */
[----:B0-----:R-:W-:-:S06]  /*78b0*/  VIADD R10, R10, 0x1ffffffe ;  /* 0x1ffffffe0a0a7836 */ /* 0x001fcc0000000000 */
[----:B------:R-:W0:Y:S02]  /*78c0*/  F2I.U64.TRUNC R10, R10 ;  /* 0x0000000a000a7311 */ /* 0x000e24000020d800 */
[----:B0-----:R-:W-:-:S04]  /*78d0*/  IMAD.WIDE.U32 R12, R10, R15, RZ ;  /* 0x0000000f0a0c7225 */ /* 0x001fc800078e00ff */
[----:B------:R-:W-:Y:S01]  /*78e0*/  IMAD R13, R10, UR4, R13 ;  /* 0x000000040a0d7c24 */ /* 0x000fe2000f8e020d */
[----:B------:R-:W-:-:S03]  /*78f0*/  IADD3 R19, P1, RZ, -R12, RZ ;  /* 0x8000000cff137210 */ /* 0x000fc60007f3e0ff */
[----:B------:R-:W-:Y:S02]  /*7900*/  IMAD R13, R11, R15, R13 ;  /* 0x0000000f0b0d7224 */ /* 0x000fe400078e020d */
        /* <DEDUP_REMOVED lines=10> */
[----:B------:R-:W-:-:S03]  /*79b0*/  IADD3.X R16, RZ, RZ, R12, P3, P2 ;  /* 0x000000ffff107210 */ /* 0x000fc60001fe440c */
[----:B------:R-:W-:Y:S01]  /*79c0*/  IMAD R11, R13, UR4, R11 ;  /* 0x000000040d0b7c24 */ /* 0x000fe2000f8e020b */
[----:B------:R-:W-:-:S03]  /*79d0*/  IADD3 R17, P1, RZ, -R10, RZ ;  /* 0x8000000aff117210 */ /* 0x000fc60007f3e0ff */
        /* <DEDUP_REMOVED lines=8> */
[----:B------:R-:W-:Y:S01]  /*7a60*/  IMAD.X R16, R11, 0x1, R16, P1 ;  /* 0x000000010b107824 */ /* 0x000fe200008e0610 */
[----:B------:R-:W-:Y:S01]  /*7a70*/  MOV R11, RZ ;  /* 0x000000ff000b7202 */ /* 0x000fe20000000f00 */
        /* <DEDUP_REMOVED lines=11> */
[C---:B------:R-:W-:Y:S01]  /*7b30*/  IMAD R11, R13.reuse, UR4, R11 ;  /* 0x000000040d0b7c24 */ /* 0x040fe2000f8e020b */
[----:B------:R-:W-:Y:S02]  /*7b40*/  IADD3 R10, P3, R13, 0x1, RZ ;  /* 0x000000010d0a7810 */ /* 0x000fe40007f7e0ff */
[-C--:B------:R-:W-:Y:S01]  /*7b50*/  ISETP.GE.U32.AND P1, PT, R18, R15.reuse, PT ;  /* 0x0000000f1200720c */ /* 0x080fe20003f26070 */
[----:B------:R-:W-:Y:S02]  /*7b60*/  IMAD R11, R12, R15, R11 ;  /* 0x0000000f0c0b7224 */ /* 0x000fe400078e020b */
[----:B------:R-:W-:Y:S02]  /*7b70*/  IMAD.X R17, RZ, RZ, R12, P3 ;  /* 0x000000ffff117224 */ /* 0x000fe400018e060c */
[----:B------:R-:W-:Y:S01]  /*7b80*/  IMAD.X R19, R4, 0x1, ~R11, P2 ;  /* 0x0000000104137824 */ /* 0x000fe200010e0e0b */
[----:B------:R-:W-:-:S04]  /*7b90*/  IADD3 R14, P2, -R15, R18, RZ ;  /* 0x000000120f0e7210 */ /* 0x000fc80007f5e1ff */
[C---:B------:R-:W-:Y:S02]  /*7ba0*/  ISETP.GE.U32.AND.EX P1, PT, R19.reuse, UR4, PT, P1 ;  /* 0x0000000413007c0c */ /* 0x040fe4000bf26110 */
[----:B------:R-:W-:Y:S02]  /*7bb0*/  IADD3.X R16, R19, ~UR4, RZ, P2, !PT ;  /* 0x8000000413107c10 */ /* 0x000fe400097fe4ff */
[----:B------:R-:W-:Y:S02]  /*7bc0*/  SEL R14, R14, R18, P1 ;  /* 0x000000120e0e7207 */ /* 0x000fe40000800000 */
[----:B------:R-:W-:Y:S02]  /*7bd0*/  SEL R11, R10, R13, P1 ;  /* 0x0000000d0a0b7207 */ /* 0x000fe40000800000 */
[----:B------:R-:W-:Y:S02]  /*7be0*/  SEL R13, R16, R19, P1 ;  /* 0x00000013100d7207 */ /* 0x000fe40000800000 */
[----:B------:R-:W-:-:S02]  /*7bf0*/  SEL R10, R17, R12, P1 ;  /* 0x0000000c110a7207 */ /* 0x000fc40000800000 */
        /* <DEDUP_REMOVED lines=8> */
[----:B------:R-:W-:Y:S01]  /*7c80*/  SEL R13, R13, R10, P1 ;  /* 0x0000000a0d0d7207 */ /* 0x000fe20000800000 */
[----:B------:R-:W-:Y:S01]  /*7c90*/  IMAD.MOV.U32 R10, RZ, RZ, R8 ;  /* 0x000000ffff0a7224 */ /* 0x000fe200078e0008 */
[----:B------:R-:W-:Y:S02]  /*7ca0*/  SEL R12, R12, 0xffffffff, P2 ;  /* 0xffffffff0c0c7807 */ /* 0x000fe40001000000 */
[----:B------:R-:W-:Y:S01]  /*7cb0*/  SEL R13, R13, 0xffffffff, P2 ;  /* 0xffffffff0d0d7807 */ /* 0x000fe20001000000 */
[----:B------:R-:W-:Y:S06]  /*7cc0*/  RET.REL.NODEC R10 `(_ZN2at6native43_GLOBAL__N__9ae7fba5_10_SoftMax_cu_9f978f6320cunn_SoftMaxBackwardILi2EdddNS1_26LogSoftMaxBackwardEpilogueEEEvPT0_PKT2_S8_l) ;  /* 0xffffff800acc7950 */ /* 0x000fec0003c3ffff */
        .weak           $__internal_56_$__cuda_sm20_rem_s64
        .type           $__internal_56_$__cuda_sm20_rem_s64,@function
        .size           $__internal_56_$__cuda_sm20_rem_s64,(.L_x_12153 - $__internal_56_$__cuda_sm20_rem_s64)
$__internal_56_$__cuda_sm20_rem_s64:
        /* <DEDUP_REMOVED lines=9> */
[----:B0-----:R-:W-:Y:S01]  /*7d60*/  R2UR UR6, R4 ;  /* 0x00000000040672ca */ /* 0x001fe200000e0000 */
[----:B------:R-:W-:Y:S01]  /*7d70*/  IMAD.MOV.U32 R4, RZ, RZ, R6 ;  /* 0x000000ffff047224 */ /* 0x000fe200078e0006 */
[----:B------:R-:W-:Y:S01]  /*7d80*/  R2UR UR7, R5 ;  /* 0x00000000050772ca */ /* 0x000fe200000e0000 */
[----:B------:R-:W-:-:S10]  /*7d90*/  IMAD.MOV.U32 R5, RZ, RZ, 0x0 ;  /* 0x00000000ff057424 */ /* 0x000fd400078e00ff */
        /* <DEDUP_REMOVED lines=16> */
[----:B------:R-:W-:Y:S02]  /*7ea0*/  UIADD3 UR27, UP0, URZ, -UR6, URZ ;  /* 0x800000063f1b7290 */ /* 0x000fe4000ff1e03f */
[----:B------:R-:W-:Y:S02]  /*7eb0*/  UIMAD UR7, UR23, UR9, UR7 ;  /* 0x00000009170772a4 */ /* 0x000fe4000f8e0207 */
[----:B------:R-:W-:Y:S02]  /*7ec0*/  UIMAD.WIDE.U32 UR32, UR23, UR27, URZ ;  /* 0x0000001b172072a5 */ /* 0x000fe4000f8e003f */
[----:B------:R-:W-:-:S02]  /*7ed0*/  UIMAD UR7, UR26, UR8, UR7 ;  /* 0x000000081a0772a4 */ /* 0x000fc4000f8e0207 */
[----:B------:R-:W-:Y:S02]  /*7ee0*/  UISETP.GE.AND UP1, UPT, UR20, URZ, UPT ;  /* 0x0000003f1400728c */ /* 0x000fe4000bf26270 */
[----:B------:R-:W-:Y:S01]  /*7ef0*/  UIADD3.X UR7, URZ, ~UR7, URZ, UP0, !UPT ;  /* 0x800000073f077290 */ /* 0x000fe200087fe43f */
[----:B------:R-:W-:Y:S01]  /*7f00*/  UMOV UR22, UR33 ;  /* 0x0000002100167c82 */ /* 0x000fe20008000000 */
[----:B------:R-:W-:Y:S02]  /*7f10*/  UIADD3 UR6, UP4, URZ, -UR21, URZ ;  /* 0x800000153f067290 */ /* 0x000fe4000ff9e03f */
[----:B------:R-:W-:Y:S02]  /*7f20*/  UIMAD.WIDE.U32 UR22, UP0, UR23, UR7, UR22 ;  /* 0x00000007171672a5 */ /* 0x000fe4000f800016 */
[----:B------:R-:W-:Y:S02]  /*7f30*/  USEL UR21, UR6, UR21, !UP1 ;  /* 0x0000001506157287 */ /* 0x000fe4000c800000 */
[----:B------:R-:W-:-:S02]  /*7f40*/  UIMAD.WIDE.U32 UR22, UP2, UR26, UR27, UR22 ;  /* 0x0000001b1a1672a5 */ /* 0x000fc4000f840016 */
[----:B------:R-:W-:Y:S02]  /*7f50*/  UIMAD UR27, UR26, UR7, URZ ;  /* 0x000000071a1b72a4 */ /* 0x000fe4000f8e023f */
[----:B------:R-:W-:Y:S02]  /*7f60*/  UIMAD.WIDE.U32 UR6, UR26, UR7, URZ ;  /* 0x000000071a0672a5 */ /* 0x000fe4000f8e003f */
[----:B------:R-:W-:Y:S02]  /*7f70*/  UIADD3 UR27, UP3, UR27, UR23, URZ ;  /* 0x000000171b1b7290 */ /* 0x000fe4000ff7e03f */
[----:B------:R-:W-:Y:S02]  /*7f80*/  UIADD3.X UR32, URZ, ~UR20, URZ, UP4, !UPT ;  /* 0x800000143f207290 */ /* 0x000fe4000a7fe43f */
[----:B------:R-:W-:Y:S02]  /*7f90*/  UIMAD.WIDE.U32 UR22, UR27, UR21, URZ ;  /* 0x000000151b1672a5 */ /* 0x000fe4000f8e003f */
[----:B------:R-:W-:-:S02]  /*7fa0*/  UIADD3.X UR26, UR7, UR26, URZ, UP0, !UPT ;  /* 0x0000001a071a7290 */ /* 0x000fc400087fe43f */
[----:B------:R-:W-:Y:S01]  /*7fb0*/  USEL UR32, UR32, UR20, !UP1 ;  /* 0x0000001420207287 */ /* 0x000fe2000c800000 */
[----:B------:R-:W-:Y:S02]  /*7fc0*/  UMOV UR7, URZ ;  /* 0x0000003f00077c82 */ /* 0x000fe40008000000 */
[----:B------:R-:W-:Y:S01]  /*7fd0*/  UMOV UR6, UR23 ;  /* 0x0000001700067c82 */ /* 0x000fe20008000000 */
[----:B------:R-:W-:Y:S02]  /*7fe0*/  UIADD3.X UR26, URZ, URZ, UR26, UP3, UP2 ;  /* 0x0000003f3f1a7290 */ /* 0x000fe40009fe441a */
[----:B------:R-:W-:-:S04]  /*7ff0*/  UIMAD.WIDE.U32 UR6, UR27, UR32, UR6 ;  /* 0x000000201b0672a5 */ /* 0x000fc8000f8e0006 */
[----:B------:R-:W-:Y:S02]  /*8000*/  UIMAD.WIDE.U32 UR22, UP0, UR26, UR21, UR6 ;  /* 0x000000151a1672a5 */ /* 0x000fe4000f800006 */
[----:B------:R-:W-:Y:S02]  /*8010*/  UIMAD.WIDE.U32 UR6, UR26, UR32, URZ ;  /* 0x000000201a0672a5 */ /* 0x000fe4000f8e003f */
        /* <DEDUP_REMOVED lines=29> */
[----:B------:R-:W-:Y:S11]  /*81f0*/  RET.REL.NODEC R4 `(_ZN2at6native43_GLOBAL__N__9ae7fba5_10_SoftMax_cu_9f978f6320cunn_SoftMaxBackwardILi2EdddNS1_26LogSoftMaxBackwardEpilogueEEEvPT0_PKT2_S8_l) ;  /* 0xffffff7c04807950 */ /* 0x000ff60003c3ffff */
.L_x_9565:
        /* <DEDUP_REMOVED lines=16> */
.L_x_12153:


//--------------------- .text._ZN2at6native43_GLOBAL__N__9ae7fba5_10_SoftMax_cu_9f978f6324cunn_SoftMaxBackwardSmemILi2EdddNS1_26LogSoftMaxBackwardEpilogueEEEvPT0_PKT2_S8_l --------------------------
	.section	.text._ZN2at6native43_GLOBAL__N__9ae7fba5_10_SoftMax_cu_9f978f6324cunn_SoftMaxBackwardSmemILi2EdddNS1_26LogSoftMaxBackwardEpilogueEEEvPT0_PKT2_S8_l,"ax",@progbits
	.align	128
.text._ZN2at6native43_GLOBAL__N__9ae7fba5_10_SoftMax_cu_9f978f6324cunn_SoftMaxBackwardSmemILi2EdddNS1_26LogSoftMaxBackwardEpilogueEEEvPT0_PKT2_S8_l:
        .type           _ZN2at6native43_GLOBAL__N__9ae7fba5_10_SoftMax_cu_9f978f6324cunn_SoftMaxBackwardSmemILi2EdddNS1_26LogSoftMaxBackwardEpilogueEEEvPT0_PKT2_S8_l,@function
        .size           _ZN2at6native43_GLOBAL__N__9ae7fba5_10_SoftMax_cu_9f978f6324cunn_SoftMaxBackwardSmemILi2EdddNS1_26LogSoftMaxBackwardEpilogueEEEvPT0_PKT2_S8_l,(.L_x_12156 - _ZN2at6native43_GLOBAL__N__9ae7fba5_10_SoftMax_cu_9f978f6324cunn_SoftMaxBackwardSmemILi2EdddNS1_26LogSoftMaxBackwardEpilogueEEEvPT0_PKT2_S8_l)
        .other          _ZN2at6native43_GLOBAL__N__9ae7fba5_10_SoftMax_cu_9f978f6324cunn_SoftMaxBackwardSmemILi2EdddNS1_26LogSoftMaxBackwardEpilogueEEEvPT0_PKT2_S8_l,@"STO_CUDA_ENTRY STV_DEFAULT"
_ZN2at6native43_GLOBAL__N__9ae7fba5_10_SoftMax_cu_9f978f6324cunn_SoftMaxBackwardSmemILi2EdddNS1_26LogSoftMaxBackwardEpilogueEEEvPT0_PKT2_S8_l:
[----:B------:R-:W-:Y:S01]  /*0000*/  LDC R1, c[0x0][0x28] ;  /* 0x00000a00ff017b82 */ /* 0x000fe20000000800 */
[----:B------:R-:W0:Y:S07]  /*0010*/  S2R R0, SR_TID.X ;  /* 0x0000000000007919 */ /* 0x000e2e0000002100 */
[----:B------:R-:W1:Y:S01]  /*0020*/  S2UR UR6, SR_CTAID.X ;  /* 0x00000000000679c3 */ /* 0x000e620000002500 */
[----:B------:R-:W-:Y:S01]  /*0030*/  ULDC.64 UR10, c[0x0][0x228] ;  /* 0x00008a00000a7ab9 */ /* 0x000fe20000000a00 */
[----:B------:R-:W-:Y:S01]  /*0040*/  ULDC.64 UR12, c[0x0][0x208] ;  /* 0x00008200000c7ab9 */ /* 0x000fe20000000a00 */
[----:B------:R-:W-:Y:S01]  /*0050*/  BSSY B0, `(.L_x_9566) ;  /* 0x0000021000007945 */ /* 0x000fe20003800000 */
[----:B-1----:R-:W-:-:S04]  /*0060*/  UIMAD.WIDE.U32 UR4, UR6, UR10, URZ ;  /* 0x0000000a060472a5 */ /* 0x002fc8000f8e003f */
[----:B------:R-:W-:Y:S01]  /*0070*/  UIMAD UR8, UR6, UR11, UR5 ;  /* 0x0000000b060872a4 */ /* 0x000fe2000f8e0205 */
[----:B0-----:R-:W-:-:S05]  /*0080*/  IMAD.SHL.U32 R2, R0, 0x2, RZ ;  /* 0x0000000200027824 */ /* 0x001fca00078e00ff */
[----:B------:R-:W-:Y:S02]  /*0090*/  ISETP.GE.U32.AND P0, PT, R2, UR10, PT ;  /* 0x0000000a02007c0c */ /* 0x000fe4000bf06070 */
[----:B------:R-:W-:-:S04]  /*00a0*/  SHF.R.S32.HI R2, RZ, 0x1f, R2 ;  /* 0x0000001fff027819 */ /* 0x000fc80000011402 */
[----:B------:R-:W-:Y:S02]  /*00b0*/  ISETP.GE.AND.EX P0, PT, R2, UR11, PT, P0 ;  /* 0x0000000b02007c0c */ /* 0x000fe4000bf06300 */
[----:B------:R-:W-:-:S11]  /*00c0*/  CS2R R2, SRZ ;  /* 0x0000000000027805 */ /* 0x000fd6000001ff00 */
[----:B------:R-:W-:Y:S05]  /*00d0*/  @P0 BRA `(.L_x_9567) ;  /* 0x0000000000600947 */ /* 0x000fea0003800000 */
[----:B------:R-:W0:Y:S01]  /*00e0*/  S2R R10, SR_CgaCtaId ;  /* 0x00000000000a7919 */ /* 0x000e220000008800 */
[----:B------:R-:W1:Y:S01]  /*00f0*/  LDC R14, c[0x0][RZ] ;  /* 0x00000000ff0e7b82 */ /* 0x000e620000000800 */
[----:B------:R-:W-:Y:S01]  /*0100*/  IMAD.U32 R2, RZ, RZ, UR4 ;  /* 0x00000004ff027e24 */ /* 0x000fe2000f8e00ff */
[----:B------:R-:W-:Y:S01]  /*0110*/  ULDC.64 UR6, c[0x0][0x220] ;  /* 0x0000880000067ab9 */ /* 0x000fe20000000a00 */
[----:B------:R-:W-:Y:S01]  /*0120*/  IMAD.U32 R3, RZ, RZ, UR5 ;  /* 0x00000005ff037e24 */ /* 0x000fe2000f8e00ff */
[----:B------:R-:W-:Y:S01]  /*0130*/  MOV R5, UR8 ;  /* 0x0000000800057c02 */ /* 0x000fe20008000f00 */
[----:B------:R-:W-:Y:S01]  /*0140*/  IMAD.MOV.U32 R11, RZ, RZ, R0 ;  /* 0x000000ffff0b7224 */ /* 0x000fe200078e0000 */
[----:B------:R-:W-:Y:S02]  /*0150*/  MOV R3, 0x400 ;  /* 0x0000040000037802 */ /* 0x000fe40000000f00 */
[----:B------:R-:W-:-:S04]  /*0160*/  LEA R8, P1, R2, UR6, 0x3 ;  /* 0x0000000602087c11 */ /* 0x000fc8000f8218ff */
[----:B------:R-:W-:Y:S02]  /*0170*/  LEA.HI.X R9, R2, UR7, R5, 0x3, P1 ;  /* 0x0000000702097c11 */ /* 0x000fe400088f1c05 */
[----:B0-----:R-:W-:Y:S02]  /*0180*/  LEA R10, R10, R3, 0x18 ;  /* 0x000000030a0a7211 */ /* 0x001fe400078ec0ff */
[----:B------:R-:W-:-:S07]  /*0190*/  CS2R R2, SRZ ;  /* 0x0000000000027805 */ /* 0x000fce000001ff00 */
.L_x_9568:
[----:B0-----:R-:W-:-:S06]  /*01a0*/  IMAD.WIDE R4, R11, 0x10, R8 ;  /* 0x000000100b047825 */ /* 0x001fcc00078e0208 */
[----:B------:R-:W2:Y:S01]  /*01b0*/  LDG.E.128 R4, desc[UR12][R4.64] ;  /* 0x0000000c04047981 */ /* 0x000ea2000c1e1d00 */
[----:B------:R-:W-:Y:S02]  /*01c0*/  IMAD R13, R11, 0x10, R10 ;  /* 0x000000100b0d7824 */ /* 0x000fe400078e020a */
[----:B-1----:R-:W-:-:S05]  /*01d0*/  IMAD.IADD R11, R14, 0x1, R11 ;  /* 0x000000010e0b7824 */ /* 0x002fca00078e020b */
[----:B------:R-:W-:-:S04]  /*01e0*/  SHF.L.U32 R12, R11, 0x1, RZ ;  /* 0x000000010b0c7819 */ /* 0x000fc800000006ff */
[----:B------:R-:W-:Y:S02]  /*01f0*/  ISETP.GE.U32.AND P1, PT, R12, UR10, PT ;  /* 0x0000000a0c007c0c */ /* 0x000fe4000bf26070 */
[----:B------:R-:W-:-:S04]  /*0200*/  SHF.R.S32.HI R12, RZ, 0x1f, R12 ;  /* 0x0000001fff0c7819 */ /* 0x000fc8000001140c */
[----:B------:R-:W-:Y:S01]  /*0210*/  ISETP.GE.AND.EX P1, PT, R12, UR11, PT, P1 ;  /* 0x0000000b0c007c0c */ /* 0x000fe2000bf26310 */
[----:B--2---:R0:W-:Y:S01]  /*0220*/  STS.128 [R13], R4 ;  /* 0x000000040d007388 */ /* 0x0041e20000000c00 */
[----:B------:R-:W-:-:S08]  /*0230*/  DADD R2, R4, R2 ;  /* 0x0000000004027229 */ /* 0x000fd00000000002 */
[----:B------:R-:W-:-:S03]  /*0240*/  DADD R2, R6, R2 ;  /* 0x0000000006027229 */ /* 0x000fc60000000002 */
[----:B------:R-:W-:Y:S08]  /*0250*/  @!P1 BRA `(.L_x_9568) ;  /* 0xfffffffc00d09947 */ /* 0x000ff0000383ffff */
.L_x_9567:
[----:B------:R-:W-:Y:S05]  /*0260*/  BSYNC B0 ;  /* 0x0000000000007941 */ /* 0x000fea0003800000 */
.L_x_9566:
[----:B0-----:R-:W-:Y:S01]  /*0270*/  SHFL.DOWN PT, R5, R3, 0x10, 0x1f ;  /* 0x0a001f0003057f89 */ /* 0x001fe200000e0000 */
[----:B------:R-:W0:Y:S01]  /*0280*/  S2UR UR9, SR_CgaCtaId ;  /* 0x00000000000979c3 */ /* 0x000e220000008800 */
[----:B------:R-:W-:Y:S01]  /*0290*/  ULDC UR6, c[0x0][0x0] ;  /* 0x0000000000067ab9 */ /* 0x000fe20000000800 */
[----:B------:R-:W-:Y:S01]  /*02a0*/  UMOV UR7, 0x400 ;  /* 0x0000040000077882 */ /* 0x000fe20000000000 */
[----:B------:R-:W1:Y:S01]  /*02b0*/  SHFL.DOWN PT, R4, R2, 0x10, 0x1f ;  /* 0x0a001f0002047f89 */ /* 0x000e6200000e0000 */
[----:B------:R-:W-:-:S04]  /*02c0*/  USHF.R.U32.HI UR6, URZ, 0x5, UR6 ;  /* 0x000000053f067899 */ /* 0x000fc80008011606 */
[----:B------:R-:W-:Y:S02]  /*02d0*/  BAR.SYNC.DEFER_BLOCKING 0x0 ;  /* 0x0000000000007b1d */ /* 0x000fe40000010000 */
[----:B------:R-:W-:Y:S01]  /*02e0*/  ISETP.GE.AND P2, PT, R0, UR6, PT ;  /* 0x0000000600007c0c */ /* 0x000fe2000bf46270 */
[----:B0-----:R-:W-:-:S03]  /*02f0*/  ULEA UR9, UR9, UR7, 0x18 ;  /* 0x0000000709097291 */ /* 0x001fc6000f8ec03f */
[----:B-1----:R-:W-:Y:S01]  /*0300*/  DADD R4, R4, R2 ;  /* 0x0000000004047229 */ /* 0x002fe20000000002 */
[----:B------:R-:W-:Y:S01]  /*0310*/  ULEA UR6, UR10, UR9, 0x3 ;  /* 0x000000090a067291 */ /* 0x000fe2000f8e183f */
[----:B------:R-:W-:-:S04]  /*0320*/  SHF.R.S32.HI R3, RZ, 0x1f, R0 ;  /* 0x0000001fff037819 */ /* 0x000fc80000011400 */
[----:B------:R-:W-:Y:S01]  /*0330*/  LEA.HI R12, R3, R0, RZ, 0x5 ;  /* 0x00000000030c7211 */ /* 0x000fe200078f28ff */
[----:B------:R-:W-:Y:S04]  /*0340*/  SHFL.DOWN PT, R7, R5, 0x8, 0x1f ;  /* 0x09001f0005077f89 */ /* 0x000fe800000e0000 */
[----:B------:R-:W0:Y:S02]  /*0350*/  SHFL.DOWN PT, R6, R4, 0x8, 0x1f ;  /* 0x09001f0004067f89 */ /* 0x000e2400000e0000 */
[----:B0-----:R-:W-:Y:S01]  /*0360*/  DADD R6, R4, R6 ;  /* 0x0000000004067229 */ /* 0x001fe20000000006 */
[----:B------:R-:W-:-:S06]  /*0370*/  LOP3.LUT R5, R12, 0xffffffe0, RZ, 0xc0, !PT ;  /* 0xffffffe00c057812 */ /* 0x000fcc00078ec0ff */
[----:B------:R-:W-:Y:S04]  /*0380*/  SHFL.DOWN PT, R9, R7, 0x4, 0x1f ;  /* 0x08801f0007097f89 */ /* 0x000fe800000e0000 */
[----:B------:R-:W0:Y:S02]  /*0390*/  SHFL.DOWN PT, R8, R6, 0x4, 0x1f ;  /* 0x08801f0006087f89 */ /* 0x000e2400000e0000 */
[----:B0-----:R-:W-:Y:S01]  /*03a0*/  DADD R8, R6, R8 ;  /* 0x0000000006087229 */ /* 0x001fe20000000008 */
[----:B------:R-:W-:-:S06]  /*03b0*/  IMAD.IADD R6, R0, 0x1, -R5 ;  /* 0x0000000100067824 */ /* 0x000fcc00078e0a05 */
[----:B------:R-:W-:Y:S01]  /*03c0*/  SHFL.DOWN PT, R11, R9, 0x2, 0x1f ;  /* 0x08401f00090b7f89 */ /* 0x000fe200000e0000 */
[----:B------:R-:W-:-:S03]  /*03d0*/  ISETP.NE.AND P1, PT, R6, RZ, PT ;  /* 0x000000ff0600720c */ /* 0x000fc60003f25270 */
[----:B------:R-:W0:Y:S10]  /*03e0*/  SHFL.DOWN PT, R10, R8, 0x2, 0x1f ;  /* 0x08401f00080a7f89 */ /* 0x000e3400000e0000 */
[----:B------:R-:W-:-:S04]  /*03f0*/  @!P1 SHF.R.S32.HI R4, RZ, 0x5, R12 ;  /* 0x00000005ff049819 */ /* 0x000fc8000001140c */
[----:B------:R-:W-:Y:S02]  /*0400*/  @!P1 LEA R5, R4, UR6, 0x3 ;  /* 0x0000000604059c11 */ /* 0x000fe4000f8e18ff */
[----:B------:R-:W-:Y:S01]  /*0410*/  @!P2 LEA R4, R6, UR6, 0x3 ;  /* 0x000000060604ac11 */ /* 0x000fe2000f8e18ff */
[----:B------:R-:W-:Y:S01]  /*0420*/  VIADD R6, R0, 0x1f ;  /* 0x0000001f00067836 */ /* 0x000fe20000000000 */
        /* <DEDUP_REMOVED lines=15> */
[----:B------:R-:W0:Y:S04]  /*0520*/  SHFL.DOWN PT, R7, R5, 0x8, 0x1f ;  /* 0x09001f0005077f89 */ /* 0x000e2800000e0000 */
        /* <DEDUP_REMOVED lines=14> */
.L_x_9586:
[----:B012---:R-:W-:-:S11]  /*0610*/  DADD R2, R2, R4 ;  /* 0x0000000002027229 */ /* 0x007fd60000000004 */
.L_x_9569:
[----:B------:R-:W-:Y:S01]  /*0620*/  ISETP.NE.AND P1, PT, R0, RZ, PT ;  /* 0x000000ff0000720c */ /* 0x000fe20003f25270 */
[----:B------:R-:W-:-:S12]  /*0630*/  WARPSYNC.ALL ;  /* 0x0000000000007948 */ /* 0x000fd80003800000 */
[----:B-1----:R0:W-:Y:S01]  /*0640*/  @!P1 STS.64 [UR6], R2 ;  /* 0x00000002ff009988 */ /* 0x0021e20008000a06 */
[----:B------:R-:W-:Y:S06]  /*0650*/  BAR.SYNC.DEFER_BLOCKING 0x0 ;  /* 0x0000000000007b1d */ /* 0x000fec0000010000 */
[----:B------:R-:W-:Y:S05]  /*0660*/  @P0 EXIT ;  /* 0x000000000000094d */ /* 0x000fea0003800000 */
[----:B------:R-:W-:Y:S01]  /*0670*/  USHF.L.U32 UR5, UR4, 0x3, URZ ;  /* 0x0000000304057899 */ /* 0x000fe2000800063f */
[----:B0-----:R-:W0:Y:S01]  /*0680*/  LDS.64 R2, [UR6] ;  /* 0x00000006ff027984 */ /* 0x001e220008000a00 */
[----:B------:R-:W-:Y:S01]  /*0690*/  ULDC.64 UR10, c[0x0][0x218] ;  /* 0x00008600000a7ab9 */ /* 0x000fe20000000a00 */
[----:B------:R-:W-:Y:S01]  /*06a0*/  USHF.L.U64.HI UR8, UR4, 0x3, UR8 ;  /* 0x0000000304087899 */ /* 0x000fe20008010208 */
[----:B------:R-:W-:Y:S01]  /*06b0*/  ULDC.64 UR6, c[0x0][0x210] ;  /* 0x0000840000067ab9 */ /* 0x000fe20000000a00 */
[----:B------:R-:W-:Y:S02]  /*06c0*/  UIADD3 UR4, UP1, UR5, UR10, URZ ;  /* 0x0000000a05047290 */ /* 0x000fe4000ff3e03f */
[----:B------:R-:W-:Y:S02]  /*06d0*/  UIADD3 UR6, UP0, UR5, UR6, URZ ;  /* 0x0000000605067290 */ /* 0x000fe4000ff1e03f */
[----:B------:R-:W-:Y:S02]  /*06e0*/  UIADD3.X UR5, UR8, UR11, URZ, UP1, !UPT ;  /* 0x0000000b08057290 */ /* 0x000fe40008ffe43f */
[----:B------:R-:W-:Y:S01]  /*06f0*/  UIADD3.X UR7, UR8, UR7, URZ, UP0, !UPT ;  /* 0x0000000708077290 */ /* 0x000fe200087fe43f */
[----:B------:R-:W-:-:S11]  /*0700*/  ULDC.64 UR10, c[0x0][0x228] ;  /* 0x00008a00000a7ab9 */ /* 0x000fd60000000a00 */
.L_x_9575:
[----:B------:R-:W-:Y:S01]  /*0710*/  MOV R5, UR5 ;  /* 0x0000000500057c02 */ /* 0x000fe20008000f00 */
[----:B------:R-:W-:-:S04]  /*0720*/  IMAD.U32 R4, RZ, RZ, UR4 ;  /* 0x00000004ff047e24 */ /* 0x000fc8000f8e00ff */
[----:B------:R-:W-:-:S06]  /*0730*/  IMAD.WIDE R4, R0, 0x10, R4 ;  /* 0x0000001000047825 */ /* 0x000fcc00078e0204 */
[----:B------:R-:W2:Y:S01]  /*0740*/  LDG.E.128 R4, desc[UR12][R4.64] ;  /* 0x0000000c04047981 */ /* 0x000ea2000c1e1d00 */
[----:B------:R-:W-:Y:S01]  /*0750*/  IMAD.MOV.U32 R20, RZ, RZ, 0x652b82fe ;  /* 0x652b82feff147424 */ /* 0x000fe200078e00ff */
[----:B------:R-:W-:Y:S01]  /*0760*/  MOV R19, 0x3fe62e42 ;  /* 0x3fe62e4200137802 */ /* 0x000fe20000000f00 */
[----:B------:R-:W-:Y:S01]  /*0770*/  IMAD.MOV.U32 R21, RZ, RZ, 0x3ff71547 ;  /* 0x3ff71547ff157424 */ /* 0x000fe200078e00ff */
[----:B------:R-:W-:Y:S01]  /*0780*/  MOV R23, 0x3e5ade15 ;  /* 0x3e5ade1500177802 */ /* 0x000fe20000000f00 */
[----:B------:R-:W-:Y:S01]  /*0790*/  IMAD.MOV.U32 R18, RZ, RZ, -0x105c611 ;  /* 0xfefa39efff127424 */ /* 0x000fe200078e00ff */
[----:B------:R-:W-:Y:S01]  /*07a0*/  BSSY B0, `(.L_x_9571) ;  /* 0x0000042000007945 */ /* 0x000fe20003800000 */
[----:B------:R-:W-:Y:S02]  /*07b0*/  IMAD.MOV.U32 R12, RZ, RZ, 0x3b39803f ;  /* 0x3b39803fff0c7424 */ /* 0x000fe400078e00ff */
[----:B------:R-:W-:Y:S02]  /*07c0*/  IMAD.MOV.U32 R13, RZ, RZ, 0x3c7abc9e ;  /* 0x3c7abc9eff0d7424 */ /* 0x000fe400078e00ff */
[----:B------:R-:W-:-:S02]  /*07d0*/  IMAD.MOV.U32 R22, RZ, RZ, 0x69ce2bdf ;  /* 0x69ce2bdfff167424 */ /* 0x000fc400078e00ff */
[----:B------:R-:W-:Y:S02]  /*07e0*/  IMAD.MOV.U32 R24, RZ, RZ, -0x35dec16 ;  /* 0xfca213eaff187424 */ /* 0x000fe400078e00ff */
[----:B------:R-:W-:Y:S01]  /*07f0*/  IMAD.MOV.U32 R25, RZ, RZ, 0x3e928af3 ;  /* 0x3e928af3ff197424 */ /* 0x000fe200078e00ff */
[----:B--2---:R-:W-:Y:S01]  /*0800*/  DFMA R10, R4, R20, 6.75539944105574400000e+15 ;  /* 0x43380000040a742b */ /* 0x004fe20000000014 */
[----:B------:R-:W-:-:S07]  /*0810*/  FSETP.GEU.FTZ.AND P0, PT, |R5|, 4.1917929649353027344, PT ;  /* 0x4086232b0500780b */ /* 0x000fce0003f1e200 */
[----:B------:R-:W-:-:S08]  /*0820*/  DADD R14, R10, -6.75539944105574400000e+15 ;  /* 0xc33800000a0e7429 */ /* 0x000fd00000000000 */
[----:B------:R-:W-:-:S08]  /*0830*/  DFMA R8, R14, -R18, R4 ;  /* 0x800000120e08722b */ /* 0x000fd00000000004 */
[----:B------:R-:W-:Y:S02]  /*0840*/  DFMA R14, R14, -R12, R8 ;  /* 0x8000000c0e0e722b */ /* 0x000fe40000000008 */
[----:B------:R-:W-:Y:S01]  /*0850*/  DFMA R8, R6, R20, 6.75539944105574400000e+15 ;  /* 0x433800000608742b */ /* 0x000fe20000000014 */
[----:B------:R-:W-:Y:S01]  /*0860*/  IMAD.MOV.U32 R20, RZ, RZ, 0x62401315 ;  /* 0x62401315ff147424 */ /* 0x000fe200078e00ff */
[----:B------:R-:W-:-:S04]  /*0870*/  MOV R21, 0x3ec71dee ;  /* 0x3ec71dee00157802 */ /* 0x000fc80000000f00 */
[----:B------:R-:W-:Y:S02]  /*0880*/  DFMA R16, R14, R22, R24 ;  /* 0x000000160e10722b */ /* 0x000fe40000000018 */
[----:B------:R-:W-:-:S06]  /*0890*/  DADD R26, R8, -6.75539944105574400000e+15 ;  /* 0xc3380000081a7429 */ /* 0x000fcc0000000000 */
[----:B------:R-:W-:Y:S01]  /*08a0*/  DFMA R28, R14, R16, R20 ;  /* 0x000000100e1c722b */ /* 0x000fe20000000014 */
[----:B------:R-:W-:Y:S01]  /*08b0*/  IMAD.MOV.U32 R16, RZ, RZ, 0x7c89eb71 ;  /* 0x7c89eb71ff107424 */ /* 0x000fe200078e00ff */
[----:B------:R-:W-:Y:S01]  /*08c0*/  DFMA R30, R26, -R18, R6 ;  /* 0x800000121a1e722b */ /* 0x000fe20000000006 */
[----:B------:R-:W-:Y:S01]  /*08d0*/  IMAD.MOV.U32 R17, RZ, RZ, 0x3efa0199 ;  /* 0x3efa0199ff117424 */ /* 0x000fe200078e00ff */
[----:B------:R-:W-:Y:S01]  /*08e0*/  MOV R19, 0x3f2a01a0 ;  /* 0x3f2a01a000137802 */ /* 0x000fe20000000f00 */
[----:B------:R-:W-:-:S04]  /*08f0*/  IMAD.MOV.U32 R18, RZ, RZ, 0x14761f65 ;  /* 0x14761f65ff127424 */ /* 0x000fc800078e00ff */
[----:B------:R-:W-:Y:S02]  /*0900*/  DFMA R28, R14, R28, R16 ;  /* 0x0000001c0e1c722b */ /* 0x000fe40000000010 */
[----:B------:R-:W-:Y:S01]  /*0910*/  DFMA R12, R26, -R12, R30 ;  /* 0x8000000c1a0c722b */ /* 0x000fe2000000001e */
        /* <DEDUP_REMOVED lines=22> */
[----:B------:R-:W-:Y:S02]  /*0a80*/  DFMA R18, R14, R28, 1 ;  /* 0x3ff000000e12742b */ /* 0x000fe4000000001c */
[----:B------:R-:W-:-:S06]  /*0a90*/  DFMA R22, R12, R26, R24 ;  /* 0x0000001a0c16722b */ /* 0x000fcc0000000018 */
[----:B------:R-:W-:Y:S02]  /*0aa0*/  DFMA R18, R14, R18, 1 ;  /* 0x3ff000000e12742b */ /* 0x000fe40000000012 */
[----:B------:R-:W-:Y:S01]  /*0ab0*/  DFMA R22, R12, R22, R16 ;  /* 0x000000160c16722b */ /* 0x000fe20000000010 */
[----:B------:R-:W-:-:S07]  /*0ac0*/  LEA R16, R0, UR9, 0x4 ;  /* 0x0000000900107c11 */ /* 0x000fce000f8e20ff */
        /* <DEDUP_REMOVED lines=15> */
.L_x_9572:
[----:B------:R-:W-:Y:S05]  /*0bc0*/  BSYNC B0 ;  /* 0x0000000000007941 */ /* 0x000fea0003800000 */
.L_x_9571:
[----:B------:R-:W1:Y:S01]  /*0bd0*/  LDS.128 R16, [R16] ;  /* 0x0000000010107984 */ /* 0x000e620000000c00 */
[C---:B------:R-:W-:Y:S01]  /*0be0*/  DFMA R22, R12.reuse, R22, R20 ;  /* 0x000000160c16722b */ /* 0x040fe20000000014 */
[----:B------:R-:W-:Y:S01]  /*0bf0*/  FSETP.GEU.FTZ.AND P0, PT, |R7|, 4.1917929649353027344, PT ;  /* 0x4086232b0700780b */ /* 0x000fe20003f1e200 */
[----:B------:R-:W-:Y:S06]  /*0c00*/  BSSY B0, `(.L_x_9573) ;  /* 0x0000013000007945 */ /* 0x000fec0003800000 */
        /* <DEDUP_REMOVED lines=18> */
.L_x_9574:
[----:B------:R-:W-:Y:S05]  /*0d30*/  BSYNC B0 ;  /* 0x0000000000007941 */ /* 0x000fea0003800000 */
.L_x_9573:
[----:B------:R-:W-:Y:S01]  /*0d40*/  SHF.R.S32.HI R7, RZ, 0x1f, R0 ;  /* 0x0000001fff077819 */ /* 0x000fe20000011400 */
[----:B------:R-:W-:Y:S01]  /*0d50*/  ULDC UR8, c[0x0][0x0] ;  /* 0x0000000000087ab9 */ /* 0x000fe20000000800 */
[C---:B------:R-:W-:Y:S01]  /*0d60*/  LEA R6, P0, R0.reuse, UR6, 0x4 ;  /* 0x0000000600067c11 */ /* 0x040fe2000f8020ff */
[C---:B01----:R-:W-:Y:S02]  /*0d70*/  DFMA R18, -R2.reuse, R4, R18 ;  /* 0x000000040212722b */ /* 0x043fe40000000112 */
[----:B------:R-:W-:Y:S01]  /*0d80*/  DFMA R16, -R2, R14, R16 ;  /* 0x0000000e0210722b */ /* 0x000fe20000000110 */
[C---:B------:R-:W-:Y:S01]  /*0d90*/  LEA.HI.X R7, R0.reuse, UR7, R7, 0x4, P0 ;  /* 0x0000000700077c11 */ /* 0x040fe200080f2407 */
[----:B------:R-:W-:-:S04]  /*0da0*/  VIADD R0, R0, UR8 ;  /* 0x0000000800007c36 */ /* 0x000fc80008000000 */
[----:B------:R-:W-:Y:S01]  /*0db0*/  IMAD.SHL.U32 R4, R0, 0x2, RZ ;  /* 0x0000000200047824 */ /* 0x000fe200078e00ff */
[----:B------:R1:W-:Y:S04]  /*0dc0*/  STG.E.128 desc[UR12][R6.64], R16 ;  /* 0x0000001006007986 */ /* 0x0003e8000c101d0c */
[----:B------:R-:W-:Y:S02]  /*0dd0*/  ISETP.GE.U32.AND P0, PT, R4, UR10, PT ;  /* 0x0000000a04007c0c */ /* 0x000fe4000bf06070 */
[----:B------:R-:W-:-:S04]  /*0de0*/  SHF.R.S32.HI R4, RZ, 0x1f, R4 ;  /* 0x0000001fff047819 */ /* 0x000fc80000011404 */
[----:B------:R-:W-:-:S13]  /*0df0*/  ISETP.GE.AND.EX P0, PT, R4, UR11, PT, P0 ;  /* 0x0000000b04007c0c */ /* 0x000fda000bf06300 */
[----:B-1----:R-:W-:Y:S05]  /*0e00*/  @!P0 BRA `(.L_x_9575) ;  /* 0xfffffff800408947 */ /* 0x002fea000383ffff */
[----:B------:R-:W-:Y:S05]  /*0e10*/  EXIT ;  /* 0x000000000000794d */ /* 0x000fea0003800000 */
.L_x_9570:
[----:B-1----:R-:W-:Y:S01]  /*0e20*/  MOV R13, R3 ;  /* 0x00000003000d7202 */ /* 0x002fe20000000f00 */
[----:B------:R-:W-:Y:S02]  /*0e30*/  IMAD.MOV.U32 R12, RZ, RZ, 0x10 ;  /* 0x00000010ff0c7424 */ /* 0x000fe400078e00ff */
[----:B------:R-:W-:Y:S02]  /*0e40*/  IMAD.MOV.U32 R15, RZ, RZ, 0x1f ;  /* 0x0000001fff0f7424 */ /* 0x000fe400078e00ff */
[----:B------:R-:W-:-:S07]  /*0e50*/  IMAD.MOV.U32 R10, RZ, RZ, -0x1 ;  /* 0xffffffffff0a7424 */ /* 0x000fce00078e00ff */
[----:B------:R-:W-:Y:S05]  /*0e60*/  WARPSYNC.COLLECTIVE R10, `(.L_x_9576) ;  /* 0x000000000a087348 */ /* 0x000fea0003c00000 */
[----:B------:R0:W1:Y:S02]  /*0e70*/  SHFL.DOWN P1, R11, R13, R12, R15 ;  /* 0x0800000c0d0b7389 */ /* 0x000064000002000f */
[----:B01----:R-:W-:Y:S01]  /*0e80*/  ENDCOLLECTIVE ;  /* 0x000000000000791b */ /* 0x003fe20003800000 */
.L_x_9576:
[----:B------:R-:W-:Y:S01]  /*0e90*/  IMAD.MOV.U32 R13, RZ, RZ, R2 ;  /* 0x000000ffff0d7224 */ /* 0x000fe200078e0002 */
[----:B------:R-:W-:-:S07]  /*0ea0*/  MOV R5, R11 ;  /* 0x0000000b00057202 */ /* 0x000fce0000000f00 */
[----:B------:R-:W-:Y:S05]  /*0eb0*/  WARPSYNC.COLLECTIVE R10, `(.L_x_9577) ;  /* 0x000000000a087348 */ /* 0x000fea0003c00000 */
[----:B------:R0:W1:Y:S02]  /*0ec0*/  SHFL.DOWN P1, R11, R13, R12, R15 ;  /* 0x0800000c0d0b7389 */ /* 0x000064000002000f */
[----:B01----:R-:W-:Y:S01]  /*0ed0*/  ENDCOLLECTIVE ;  /* 0x000000000000791b */ /* 0x003fe20003800000 */
.L_x_9577:
[----:B------:R-:W-:Y:S01]  /*0ee0*/  MOV R12, 0x8 ;  /* 0x00000008000c7802 */ /* 0x000fe20000000f00 */
[----:B------:R-:W-:-:S06]  /*0ef0*/  IMAD.MOV.U32 R4, RZ, RZ, R11 ;  /* 0x000000ffff047224 */ /* 0x000fcc00078e000b */
[----:B------:R-:W-:-:S10]  /*0f00*/  DADD R4, R2, R4 ;  /* 0x0000000002047229 */ /* 0x000fd40000000004 */
[----:B------:R-:W-:-:S07]  /*0f10*/  IMAD.MOV.U32 R13, RZ, RZ, R5 ;  /* 0x000000ffff0d7224 */ /* 0x000fce00078e0005 */
[----:B------:R-:W-:Y:S05]  /*0f20*/  WARPSYNC.COLLECTIVE R10, `(.L_x_9578) ;  /* 0x000000000a087348 */ /* 0x000fea0003c00000 */
[----:B------:R0:W1:Y:S02]  /*0f30*/  SHFL.DOWN P1, R11, R13, R12, R15 ;  /* 0x0800000c0d0b7389 */ /* 0x000064000002000f */
[----:B01----:R-:W-:Y:S01]  /*0f40*/  ENDCOLLECTIVE ;  /* 0x000000000000791b */ /* 0x003fe20003800000 */
.L_x_9578:
[----:B------:R-:W-:Y:S02]  /*0f50*/  IMAD.MOV.U32 R13, RZ, RZ, R4 ;  /* 0x000000ffff0d7224 */ /* 0x000fe400078e0004 */
[----:B------:R-:W-:-:S07]  /*0f60*/  IMAD.MOV.U32 R7, RZ, RZ, R11 ;  /* 0x000000ffff077224 */ /* 0x000fce00078e000b */
[----:B------:R-:W-:Y:S05]  /*0f70*/  WARPSYNC.COLLECTIVE R10, `(.L_x_9579) ;  /* 0x000000000a087348 */ /* 0x000fea0003c00000 */
[----:B------:R0:W1:Y:S02]  /*0f80*/  SHFL.DOWN P1, R11, R13, R12, R15 ;  /* 0x0800000c0d0b7389 */ /* 0x000064000002000f */
[----:B01----:R-:W-:Y:S01]  /*0f90*/  ENDCOLLECTIVE ;  /* 0x000000000000791b */ /* 0x003fe20003800000 */
.L_x_9579:
[----:B------:R-:W-:Y:S02]  /*0fa0*/  IMAD.MOV.U32 R12, RZ, RZ, 0x4 ;  /* 0x00000004ff0c7424 */ /* 0x000fe400078e00ff */
[----:B------:R-:W-:-:S06]  /*0fb0*/  IMAD.MOV.U32 R6, RZ, RZ, R11 ;  /* 0x000000ffff067224 */ /* 0x000fcc00078e000b */
[----:B------:R-:W-:-:S10]  /*0fc0*/  DADD R6, R4, R6 ;  /* 0x0000000004067229 */ /* 0x000fd40000000006 */
[----:B------:R-:W-:-:S07]  /*0fd0*/  MOV R13, R7 ;  /* 0x00000007000d7202 */ /* 0x000fce0000000f00 */
[----:B------:R-:W-:Y:S05]  /*0fe0*/  WARPSYNC.COLLECTIVE R10, `(.L_x_9580) ;  /* 0x000000000a087348 */ /* 0x000fea0003c00000 */
[----:B------:R0:W1:Y:S02]  /*0ff0*/  SHFL.DOWN P1, R11, R13, R12, R15 ;  /* 0x0800000c0d0b7389 */ /* 0x000064000002000f */
[----:B01----:R-:W-:Y:S01]  /*1000*/  ENDCOLLECTIVE ;  /* 0x000000000000791b */ /* 0x003fe20003800000 */
.L_x_9580:
[----:B------:R-:W-:Y:S02]  /*1010*/  IMAD.MOV.U32 R13, RZ, RZ, R6 ;  /* 0x000000ffff0d7224 */ /* 0x000fe400078e0006 */
[----:B------:R-:W-:-:S07]  /*1020*/  IMAD.MOV.U32 R9, RZ, RZ, R11 ;  /* 0x000000ffff097224 */ /* 0x000fce00078e000b */
[----:B------:R-:W-:Y:S05]  /*1030*/  WARPSYNC.COLLECTIVE R10, `(.L_x_9581) ;  /* 0x000000000a087348 */ /* 0x000fea0003c00000 */
[----:B------:R0:W1:Y:S02]  /*1040*/  SHFL.DOWN P1, R11, R13, R12, R15 ;  /* 0x0800000c0d0b7389 */ /* 0x000064000002000f */
[----:B01----:R-:W-:Y:S01]  /*1050*/  ENDCOLLECTIVE ;  /* 0x000000000000791b */ /* 0x003fe20003800000 */
.L_x_9581:
[----:B------:R-:W-:Y:S01]  /*1060*/  IMAD.MOV.U32 R12, RZ, RZ, 0x2 ;  /* 0x00000002ff0c7424 */ /* 0x000fe200078e00ff */
[----:B------:R-:W-:-:S06]  /*1070*/  MOV R8, R11 ;  /* 0x0000000b00087202 */ /* 0x000fcc0000000f00 */
[----:B------:R-:W-:-:S10]  /*1080*/  DADD R8, R6, R8 ;  /* 0x0000000006087229 */ /* 0x000fd40000000008 */
[----:B------:R-:W-:-:S07]  /*1090*/  IMAD.MOV.U32 R13, RZ, RZ, R9 ;  /* 0x000000ffff0d7224 */ /* 0x000fce00078e0009 */
[----:B------:R-:W-:Y:S05]  /*10a0*/  WARPSYNC.COLLECTIVE R10, `(.L_x_9582) ;  /* 0x000000000a087348 */ /* 0x000fea0003c00000 */
[----:B------:R0:W1:Y:S02]  /*10b0*/  SHFL.DOWN P1, R11, R13, R12, R15 ;  /* 0x0800000c0d0b7389 */ /* 0x000064000002000f */
[----:B01----:R-:W-:Y:S01]  /*10c0*/  ENDCOLLECTIVE ;  /* 0x000000000000791b */ /* 0x003fe20003800000 */
.L_x_9582:
[----:B------:R-:W-:Y:S01]  /*10d0*/  IMAD.MOV.U32 R13, RZ, RZ, R8 ;  /* 0x000000ffff0d7224 */ /* 0x000fe200078e0008 */
[----:B------:R-:W-:-:S07]  /*10e0*/  MOV R3, R11 ;  /* 0x0000000b00037202 */ /* 0x000fce0000000f00 */
[----:B------:R-:W-:Y:S05]  /*10f0*/  WARPSYNC.COLLECTIVE R10, `(.L_x_9583) ;  /* 0x000000000a087348 */ /* 0x000fea0003c00000 */
[----:B------:R0:W1:Y:S02]  /*1100*/  SHFL.DOWN P1, R11, R13, R12, R15 ;  /* 0x0800000c0d0b7389 */ /* 0x000064000002000f */
[----:B01----:R-:W-:Y:S01]  /*1110*/  ENDCOLLECTIVE ;  /* 0x000000000000791b */ /* 0x003fe20003800000 */
.L_x_9583:
[----:B------:R-:W-:Y:S02]  /*1120*/  IMAD.MOV.U32 R12, RZ, RZ, 0x1 ;  /* 0x00000001ff0c7424 */ /* 0x000fe400078e00ff */
[----:B------:R-:W-:-:S06]  /*1130*/  IMAD.MOV.U32 R2, RZ, RZ, R11 ;  /* 0x000000ffff027224 */ /* 0x000fcc00078e000b */
[----:B------:R-:W-:-:S10]  /*1140*/  DADD R2, R8, R2 ;  /* 0x0000000008027229 */ /* 0x000fd40000000002 */
[----:B------:R-:W-:-:S07]  /*1150*/  MOV R13, R3 ;  /* 0x00000003000d7202 */ /* 0x000fce0000000f00 */
[----:B------:R-:W-:Y:S05]  /*1160*/  WARPSYNC.COLLECTIVE R10, `(.L_x_9584) ;  /* 0x000000000a087348 */ /* 0x000fea0003c00000 */
[----:B------:R0:W1:Y:S02]  /*1170*/  SHFL.DOWN P1, R11, R13, R12, R15 ;  /* 0x0800000c0d0b7389 */ /* 0x000064000002000f */
[----:B01----:R-:W-:Y:S01]  /*1180*/  ENDCOLLECTIVE ;  /* 0x000000000000791b */ /* 0x003fe20003800000 */
.L_x_9584:
[----:B------:R-:W-:Y:S01]  /*1190*/  MOV R13, R2 ;  /* 0x00000002000d7202 */ /* 0x000fe20000000f00 */
[----:B------:R-:W-:-:S07]  /*11a0*/  IMAD.MOV.U32 R5, RZ, RZ, R11 ;  /* 0x000000ffff057224 */ /* 0x000fce00078e000b */
[----:B------:R-:W-:Y:S05]  /*11b0*/  WARPSYNC.COLLECTIVE R10, `(.L_x_9585) ;  /* 0x000000000a087348 */ /* 0x000fea0003c00000 */
[----:B------:R0:W1:Y:S02]  /*11c0*/  SHFL.DOWN P1, R11, R13, R12, R15 ;  /* 0x0800000c0d0b7389 */ /* 0x000064000002000f */
[----:B01----:R-:W-:Y:S01]  /*11d0*/  ENDCOLLECTIVE ;  /* 0x000000000000791b */ /* 0x003fe20003800000 */
.L_x_9585:
[----:B------:R-:W-:Y:S01]  /*11e0*/  IMAD.MOV.U32 R4, RZ, RZ, R11 ;  /* 0x000000ffff047224 */ /* 0x000fe200078e000b */
[----:B------:R-:W-:Y:S06]  /*11f0*/  BRA `(.L_x_9586) ;  /* 0xfffffff400047947 */ /* 0x000fec000383ffff */
.L_x_9587:
        /* <DEDUP_REMOVED lines=16> */
.L_x_12156:


//--------------------- .text._ZN2at6native43_GLOBAL__N__9ae7fba5_10_SoftMax_cu_9f978f6326cunn_SpatialSoftMaxForwardIN3c108BFloat16EfflNS1_25LogSoftMaxForwardEpilogueEEEvPT1_PKT_T2_SB_SB_ --------------------------
	.section	.text._ZN2at6native43_GLOBAL__N__9ae7fba5_10_SoftMax_cu_9f978f6326cunn_SpatialSoftMaxForwardIN3c108BFloat16EfflNS1_25LogSoftMaxForwardEpilogueEEEvPT1_PKT_T2_SB_SB_,"ax",@progbits
	.align	128
.text._ZN2at6native43_GLOBAL__N__9ae7fba5_10_SoftMax_cu_9f978f6326cunn_SpatialSoftMaxForwardIN3c108BFloat16EfflNS1_25LogSoftMaxForwardEpilogueEEEvPT1_PKT_T2_SB_SB_:
        .type           _ZN2at6native43_GLOBAL__N__9ae7fba5_10_SoftMax_cu_9f978f6326cunn_SpatialSoftMaxForwardIN3c108BFloat16EfflNS1_25LogSoftMaxForwardEpilogueEEEvPT1_PKT_T2_SB_SB_,@function
        .size           _ZN2at6native43_GLOBAL__N__9ae7fba5_10_SoftMax_cu_9f978f6326cunn_SpatialSoftMaxForwardIN3c108BFloat16EfflNS1_25LogSoftMaxForwardEpilogueEEEvPT1_PKT_T2_SB_SB_,(.L_x_12157 - _ZN2at6native43_GLOBAL__N__9ae7fba5_10_SoftMax_cu_9f978f6326cunn_SpatialSoftMaxForwardIN3c108BFloat16EfflNS1_25LogSoftMaxForwardEpilogueEEEvPT1_PKT_T2_SB_SB_)
        .other          _ZN2at6native43_GLOBAL__N__9ae7fba5_10_SoftMax_cu_9f978f6326cunn_SpatialSoftMaxForwardIN3c108BFloat16EfflNS1_25LogSoftMaxForwardEpilogueEEEvPT1_PKT_T2_SB_SB_,@"STO_CUDA_ENTRY STV_DEFAULT"
_ZN2at6native43_GLOBAL__N__9ae7fba5_10_SoftMax_cu_9f978f6326cunn_SpatialSoftMaxForwardIN3c108BFloat16EfflNS1_25LogSoftMaxForwardEpilogueEEEvPT1_PKT_T2_SB_SB_:
        /* <DEDUP_REMOVED lines=29> */
.L_x_9614:
        /* <DEDUP_REMOVED lines=17> */
.L_x_9613:
[----:B------:R-:W-:Y:S01]  /*02e0*/  UISETP.GT.U32.AND UP0, UPT, UR13, 0x1, UPT ;  /* 0x000000010d00788c */ /* 0x000fe2000bf04070 */
[-C--:B------:R-:W-:Y:S01]  /*02f0*/  IMAD R8, R20, R19.reuse, RZ ;  /* 0x0000001314087224 */ /* 0x080fe200078e02ff */
[----:B------:R-:W-:Y:S01]  /*0300*/  BSSY B0, `(.L_x_9591) ;  /* 0x00000de000007945 */ /* 0x000fe20003800000 */
[----:B------:R-:W-:-:S03]  /*0310*/  IMAD.WIDE.U32 R6, R2, R19, RZ ;  /* 0x0000001302067225 */ /* 0x000fc600078e00ff */
[----:B------:R-:W-:Y:S01]  /*0320*/  PLOP3.LUT P1, PT, PT, PT, UP0, 0x80, 0x0 ;  /* 0x000000000000781c */ /* 0x000fe20003f2f008 */
[----:B----4-:R-:W-:Y:S01]  /*0330*/  IMAD R9, R21, R2, R8 ;  /* 0x0000000215097224 */ /* 0x010fe200078e0208 */
[----:B------:R-:W-:-:S04]  /*0340*/  IADD3 R6, P0, R18, R6, RZ ;  /* 0x0000000612067210 */ /* 0x000fc80007f1e0ff */
[----:B------:R-:W-:-:S05]  /*0350*/  IADD3 R8, R7, R9, RZ ;  /* 0x0000000907087210 */ /* 0x000fca0007ffe0ff */
[----:B------:R-:W-:Y:S02]  /*0360*/  IMAD.X R7, R23, 0x1, R8, P0 ;  /* 0x0000000117077824 */ /* 0x000fe400000e0608 */
[----:B0123--:R-:W-:Y:S05]  /*0370*/  @P1 BRA `(.L_x_9592) ;  /* 0x0000000400701947 */ /* 0x00ffea0003800000 */
[----:B------:R-:W0:Y:S01]  /*0380*/  LDC.64 R8, c[0x0][0x228] ;  /* 0x00008a00ff087b82 */ /* 0x000e220000000a00 */
[----:B------:R-:W-:Y:S01]  /*0390*/  BSSY B3, `(.L_x_9593) ;  /* 0x0000023000037945 */ /* 0x000fe20003800000 */
[----:B------:R-:W-:Y:S01]  /*03a0*/  IMAD.MOV.U32 R14, RZ, RZ, RZ ;  /* 0x000000ffff0e7224 */ /* 0x000fe200078e00ff */
[----:B------:R-:W-:Y:S02]  /*03b0*/  MOV R22, 0xff7fffff ;  /* 0xff7fffff00167802 */ /* 0x000fe40000000f00 */
[----:B0-----:R-:W-:-:S04]  /*03c0*/  ISETP.GE.U32.AND P0, PT, R17, R8, PT ;  /* 0x000000081100720c */ /* 0x001fc80003f06070 */
[----:B------:R-:W-:-:S13]  /*03d0*/  ISETP.GE.AND.EX P0, PT, RZ, R9, PT, P0 ;  /* 0x00000009ff00720c */ /* 0x000fda0003f06300 */
[----:B------:R-:W-:Y:S05]  /*03e0*/  @P0 BRA `(.L_x_9594) ;  /* 0x0000000000740947 */ /* 0x000fea0003800000 */
[----:B------:R-:W-:Y:S01]  /*03f0*/  ULDC.64 UR14, c[0x0][0x228] ;  /* 0x00008a00000e7ab9 */ /* 0x000fe20000000a00 */
[----:B------:R-:W-:Y:S01]  /*0400*/  IMAD.MOV.U32 R22, RZ, RZ, R18 ;  /* 0x000000ffff167224 */ /* 0x000fe200078e0012 */
[----:B------:R-:W-:Y:S01]  /*0410*/  HFMA2.MMA R24, -RZ, RZ, 0, 0 ;  /* 0x00000000ff187435 */ /* 0x000fe200000001ff */
[----:B------:R-:W-:-:S04]  /*0420*/  IMAD R10, R21, UR14, RZ ;  /* 0x0000000e150a7c24 */ /* 0x000fc8000f8e02ff */
        /* <DEDUP_REMOVED lines=8> */
[----:B------:R-:W-:Y:S02]  /*04b0*/  LEA R12, P1, R10, UR14, 0x1 ;  /* 0x0000000e0a0c7c11 */ /* 0x000fe4000f8208ff */
[----:B------:R-:W-:Y:S01]  /*04c0*/  IADD3 R11, R11, R13, RZ ;  /* 0x0000000d0b0b7210 */ /* 0x000fe20007ffe0ff */
[----:B------:R-:W-:-:S03]  /*04d0*/  IMAD.MOV.U32 R13, RZ, RZ, R17 ;  /* 0x000000ffff0d7224 */ /* 0x000fc600078e0011 */
[----:B------:R-:W-:-:S07]  /*04e0*/  LEA.HI.X R11, R10, UR15, R11, 0x1, P1 ;  /* 0x0000000f0a0b7c11 */ /* 0x000fce00088f0c0b */
.L_x_9595:
        /* <DEDUP_REMOVED lines=13> */
.L_x_9594:
[----:B------:R-:W-:Y:S05]  /*05c0*/  BSYNC B3 ;  /* 0x0000000000037941 */ /* 0x000fea0003800000 */
.L_x_9593:
[----:B------:R-:W-:Y:S04]  /*05d0*/  BSSY B3, `(.L_x_9596) ;  /* 0x0000018000037945 */ /* 0x000fe80003800000 */
[----:B------:R-:W-:Y:S05]  /*05e0*/  @P0 BRA `(.L_x_9597) ;  /* 0x0000000000580947 */ /* 0x000fea0003800000 */
[----:B------:R-:W-:Y:S01]  /*05f0*/  IMAD.MOV.U32 R14, RZ, RZ, RZ ;  /* 0x000000ffff0e7224 */ /* 0x000fe200078e00ff */
[----:B------:R-:W-:Y:S01]  /*0600*/  MOV R15, R17 ;  /* 0x00000011000f7202 */ /* 0x000fe20000000f00 */
[----:B------:R-:W-:-:S07]  /*0610*/  IMAD.MOV.U32 R24, RZ, RZ, RZ ;  /* 0x000000ffff187224 */ /* 0x000fce00078e00ff */
.L_x_9598:
        /* <DEDUP_REMOVED lines=19> */
.L_x_9597:
[----:B------:R-:W-:Y:S05]  /*0750*/  BSYNC B3 ;  /* 0x0000000000037941 */ /* 0x000fea0003800000 */
.L_x_9596:
[----:B------:R-:W-:Y:S04]  /*0760*/  BSSY B3, `(.L_x_9599) ;  /* 0x000001c000037945 */ /* 0x000fe80003800000 */
[----:B------:R-:W-:Y:S05]  /*0770*/  @P0 BRA `(.L_x_9600) ;  /* 0x0000000000680947 */ /* 0x000fea0003800000 */
[----:B------:R0:W1:Y:S01]  /*0780*/  MUFU.LG2 R24, R14 ;  /* 0x0000000e00187308 */ /* 0x0000620000000c00 */
[----:B------:R-:W-:Y:S01]  /*0790*/  HFMA2.MMA R26, -RZ, RZ, 0, 0 ;  /* 0x00000000ff1a7435 */ /* 0x000fe200000001ff */
[----:B------:R-:W-:-:S10]  /*07a0*/  IMAD.MOV.U32 R25, RZ, RZ, R17 ;  /* 0x000000ffff197224 */ /* 0x000fd400078e0011 */
.L_x_9601:
        /* <DEDUP_REMOVED lines=13> */
[----:B--2---:R-:W-:-:S04]  /*0880*/  IMAD.U32 R15, R12, 0x10000, RZ ;  /* 0x000100000c0f7824 */ /* 0x004fc800078e00ff */
[----:B------:R-:W-:Y:S01]  /*0890*/  FADD.FTZ R27, R15, -R22 ;  /* 0x800000160f1b7221 */ /* 0x000fe20000010000 */
[----:B------:R-:W-:Y:S02]  /*08a0*/  LEA.HI.X R15, R10, UR15, R11, 0x2, P0 ;  /* 0x0000000f0a0f7c11 */ /* 0x000fe400080f140b */
[----:B------:R-:W-:Y:S01]  /*08b0*/  IADD3 R25, P0, R25, UR13, RZ ;  /* 0x0000000d19197c10 */ /* 0x000fe2000ff1e0ff */
[----:B-1----:R-:W-:-:S04]  /*08c0*/  FFMA.FTZ R27, R24, -0.69314718246459960938, R27 ;  /* 0xbf317218181b7823 */ /* 0x002fc8000001001b */
[----:B------:R-:W-:Y:S01]  /*08d0*/  IMAD.X R26, RZ, RZ, R26, P0 ;  /* 0x000000ffff1a7224 */ /* 0x000fe200000e061a */
[----:B------:R2:W-:Y:S01]  /*08e0*/  STG.E desc[UR10][R14.64], R27 ;  /* 0x0000001b0e007986 */ /* 0x0005e2000c10190a */
[----:B------:R-:W-:-:S04]  /*08f0*/  ISETP.GE.U32.AND P0, PT, R25, R8, PT ;  /* 0x000000081900720c */ /* 0x000fc80003f06070 */
[----:B------:R-:W-:-:S13]  /*0900*/  ISETP.GE.AND.EX P0, PT, R26, R9, PT, P0 ;  /* 0x000000091a00720c */ /* 0x000fda0003f06300 */
[----:B--2---:R-:W-:Y:S05]  /*0910*/  @!P0 BRA `(.L_x_9601) ;  /* 0xfffffffc00a48947 */ /* 0x004fea000383ffff */
.L_x_9600:
[----:B------:R-:W-:Y:S05]  /*0920*/  BSYNC B3 ;  /* 0x0000000000037941 */ /* 0x000fea0003800000 */
.L_x_9599:
[----:B------:R-:W-:Y:S05]  /*0930*/  BRA `(.L_x_9602) ;  /* 0x0000000400e87947 */ /* 0x000fea0003800000 */
.L_x_9592:
[----:B------:R-:W0:Y:S01]  /*0940*/  LDC.64 R8, c[0x0][0x228] ;  /* 0x00008a00ff087b82 */ /* 0x000e220000000a00 */
[----:B------:R-:W-:Y:S01]  /*0950*/  MOV R15, UR13 ;  /* 0x0000000d000f7c02 */ /* 0x000fe20008000f00 */
[----:B------:R-:W-:Y:S01]  /*0960*/  IMAD.MOV.U32 R14, RZ, RZ, -0x800001 ;  /* 0xff7fffffff0e7424 */ /* 0x000fe200078e00ff */
[----:B0-----:R-:W-:-:S04]  /*0970*/  ISETP.GE.U32.AND P0, PT, R17, R8, PT ;  /* 0x000000081100720c */ /* 0x001fc80003f06070 */
[----:B------:R-:W-:-:S13]  /*0980*/  ISETP.GE.AND.EX P0, PT, RZ, R9, PT, P0 ;  /* 0x00000009ff00720c */ /* 0x000fda0003f06300 */
[----:B------:R-:W-:Y:S05]  /*0990*/  @P0 BRA `(.L_x_9603) ;  /* 0x0000000000580947 */ /* 0x000fea0003800000 */
[----:B------:R-:W-:Y:S01]  /*09a0*/  IMAD.MOV.U32 R14, RZ, RZ, -0x800001 ;  /* 0xff7fffffff0e7424 */ /* 0x000fe200078e00ff */
[----:B------:R-:W-:Y:S01]  /*09b0*/  MOV R25, R17 ;  /* 0x0000001100197202 */ /* 0x000fe20000000f00 */
[----:B------:R-:W-:-:S07]  /*09c0*/  IMAD.MOV.U32 R22, RZ, RZ, RZ ;  /* 0x000000ffff167224 */ /* 0x000fce00078e00ff */
.L_x_9604:
        /* <DEDUP_REMOVED lines=11> */
[----:B------:R-:W-:-:S05]  /*0a80*/  IADD3 R25, P1, R25, UR13, RZ ;  /* 0x0000000d19197c10 */ /* 0x000fca000ff3e0ff */
[----:B------:R-:W-:Y:S01]  /*0a90*/  IMAD.X R22, RZ, RZ, R22, P1 ;  /* 0x000000ffff167224 */ /* 0x000fe200008e0616 */
[----:B------:R-:W-:-:S04]  /*0aa0*/  ISETP.GE.U32.AND P1, PT, R25, R8, PT ;  /* 0x000000081900720c */ /* 0x000fc80003f26070 */
[----:B------:R-:W-:Y:S02]  /*0ab0*/  ISETP.GE.AND.EX P1, PT, R22, R9, PT, P1 ;  /* 0x000000091600720c */ /* 0x000fe40003f26310 */
[----:B--2---:R-:W-:-:S04]  /*0ac0*/  SHF.L.U32 R11, R12, 0x10, RZ ;  /* 0x000000100c0b7819 */ /* 0x004fc800000006ff */
[----:B------:R-:W-:-:S04]  /*0ad0*/  FSETP.GEU.FTZ.AND P2, PT, R14, R11, PT ;  /* 0x0000000b0e00720b */ /* 0x000fc80003f5e000 */
[----:B------:R-:W-:-:S03]  /*0ae0*/  FSEL R14, R11, R14, !P2 ;  /* 0x0000000e0b0e7208 */ /* 0x000fc60005000000 */
[----:B------:R-:W-:Y:S06]  /*0af0*/  @!P1 BRA `(.L_x_9604) ;  /* 0xfffffffc00b49947 */ /* 0x000fec000383ffff */
.L_x_9603:
        /* <DEDUP_REMOVED lines=9> */
.L_x_9606:
        /* <DEDUP_REMOVED lines=11> */
.L_x_9605:
[----:B------:R-:W-:Y:S06]  /*0c40*/  BAR.SYNC.DEFER_BLOCKING 0x0 ;  /* 0x0000000000007b1d */ /* 0x000fec0000010000 */
[----:B------:R-:W-:Y:S01]  /*0c50*/  ULDC.64 UR16, c[0x0][0x218] ;  /* 0x0000860000107ab9 */ /* 0x000fe20000000a00 */
[----:B------:R-:W-:Y:S01]  /*0c60*/  ULDC.64 UR18, c[0x0][0x228] ;  /* 0x00008a0000127ab9 */ /* 0x000fe20000000a00 */
[----:B------:R-:W-:Y:S01]  /*0c70*/  BSSY B3, `(.L_x_9607) ;  /* 0x0000019000037945 */ /* 0x000fe20003800000 */
[----:B------:R1:W2:Y:S03]  /*0c80*/  LDS R10, [R16] ;  /* 0x00000000100a7984 */ /* 0x0002a60000000800 */
[----:B------:R-:W-:Y:S05]  /*0c90*/  @P0 BRA `(.L_x_9608) ;  /* 0x0000000000580947 */ /* 0x000fea0003800000 */
[----:B0-----:R-:W-:Y:S01]  /*0ca0*/  HFMA2.MMA R14, -RZ, RZ, 0, 0 ;  /* 0x00000000ff0e7435 */ /* 0x001fe200000001ff */
[----:B------:R-:W-:Y:S02]  /*0cb0*/  IMAD.MOV.U32 R22, RZ, RZ, RZ ;  /* 0x000000ffff167224 */ /* 0x000fe400078e00ff */
[----:B------:R-:W-:-:S08]  /*0cc0*/  IMAD.MOV.U32 R15, RZ, RZ, R17 ;  /* 0x000000ffff0f7224 */ /* 0x000fd000078e0011 */
.L_x_9609:
[----:B------:R-:W-:Y:S02]  /*0cd0*/  IMAD R12, R14, UR14, RZ ;  /* 0x0000000e0e0c7c24 */ /* 0x000fe4000f8e02ff */
[----:B------:R-:W-:Y:S02]  /*0ce0*/  IMAD.MOV.U32 R8, RZ, RZ, R6 ;  /* 0x000000ffff087224 */ /* 0x000fe400078e0006 */
[----:B------:R-:W-:Y:S02]  /*0cf0*/  IMAD.MOV.U32 R9, RZ, RZ, R7 ;  /* 0x000000ffff097224 */ /* 0x000fe400078e0007 */
[C---:B------:R-:W-:Y:S02]  /*0d00*/  IMAD R13, R15.reuse, UR15, R12 ;  /* 0x0000000f0f0d7c24 */ /* 0x040fe4000f8e020c */
[----:B------:R-:W-:-:S05]  /*0d10*/  IMAD.WIDE.U32 R8, R15, UR14, R8 ;  /* 0x0000000e0f087c25 */ /* 0x000fca000f8e0008 */
[----:B------:R-:W-:Y:S02]  /*0d20*/  IADD3 R9, R9, R13, RZ ;  /* 0x0000000d09097210 */ /* 0x000fe40007ffe0ff */
[----:B------:R-:W-:-:S04]  /*0d30*/  LEA R12, P1, R8, UR16, 0x1 ;  /* 0x00000010080c7c11 */ /* 0x000fc8000f8208ff */
[----:B------:R-:W-:-:S05]  /*0d40*/  LEA.HI.X R13, R8, UR17, R9, 0x1, P1 ;  /* 0x00000011080d7c11 */ /* 0x000fca00088f0c09 */
[----:B------:R-:W3:Y:S01]  /*0d50*/  LDG.E.U16 R12, desc[UR10][R12.64] ;  /* 0x0000000a0c0c7981 */ /* 0x000ee2000c1e1500 */
[----:B------:R-:W-:-:S05]  /*0d60*/  IADD3 R15, P1, R15, UR13, RZ ;  /* 0x0000000d0f0f7c10 */ /* 0x000fca000ff3e0ff */
[----:B------:R-:W-:Y:S01]  /*0d70*/  IMAD.X R14, RZ, RZ, R14, P1 ;  /* 0x000000ffff0e7224 */ /* 0x000fe200008e060e */
        /* <DEDUP_REMOVED lines=8> */
.L_x_9608:
[----:B------:R-:W-:Y:S05]  /*0e00*/  BSYNC B3 ;  /* 0x0000000000037941 */ /* 0x000fea0003800000 */
.L_x_9607:
[----:B------:R-:W-:Y:S06]  /*0e10*/  BAR.SYNC.DEFER_BLOCKING 0x0 ;  /* 0x0000000000007b1d */ /* 0x000fec0000010000 */
[----:B------:R3:W-:Y:S01]  /*0e20*/  STS [R11], R22 ;  /* 0x000000160b007388 */ /* 0x0007e20000000800 */
[----:B------:R-:W-:Y:S05]  /*0e30*/  @!P2 BRA `(.L_x_9610) ;  /* 0x000000000030a947 */ /* 0x000fea0003800000 */
[----:B------:R-:W-:-:S06]  /*0e40*/  USHF.R.U32.HI UR7, URZ, 0x1, UR13 ;  /* 0x000000013f077899 */ /* 0x000fcc000801160d */
[----:B------:R-:W-:-:S07]  /*0e50*/  MOV R8, UR7 ;  /* 0x0000000700087c02 */ /* 0x000fce0008000f00 */
.L_x_9611:
        /* <DEDUP_REMOVED lines=10> */
.L_x_9610:
[----:B------:R-:W-:Y:S06]  /*0f00*/  BAR.SYNC.DEFER_BLOCKING 0x0 ;  /* 0x0000000000007b1d */ /* 0x000fec0000010000 */
[----:B------:R-:W-:Y:S01]  /*0f10*/  ULDC.64 UR16, c[0x0][0x230] ;  /* 0x00008c0000107ab9 */ /* 0x000fe20000000a00 */
[----:B------:R-:W-:Y:S01]  /*0f20*/  ULDC.64 UR18, c[0x0][0x218] ;  /* 0x0000860000127ab9 */ /* 0x000fe20000000a00 */
[----:B------:R-:W-:Y:S01]  /*0f30*/  ULDC.64 UR22, c[0x0][0x228] ;  /* 0x00008a0000167ab9 */ /* 0x000fe20000000a00 */
[----:B------:R-:W-:Y:S01]  /*0f40*/  ULDC.64 UR20, c[0x0][0x210] ;  /* 0x0000840000147ab9 */ /* 0x000fe20000000a00 */
[----:B------:R-:W-:Y:S05]  /*0f50*/  @P0 BRA `(.L_x_9602) ;  /* 0x0000000000600947 */ /* 0x000fea0003800000 */
[----:B0--3--:R-:W0:Y:S01]  /*0f60*/  LDS R11, [R16] ;  /* 0x00000000100b7984 */ /* 0x009e220000000800 */
[----:B------:R-:W-:Y:S01]  /*0f70*/  IMAD.MOV.U32 R25, RZ, RZ, R17 ;  /* 0x000000ffff197224 */ /* 0x000fe200078e0011 */
[----:B------:R-:W-:Y:S01]  /*0f80*/  MOV R22, RZ ;  /* 0x000000ff00167202 */ /* 0x000fe20000000f00 */
[----:B0-----:R-:W0:Y:S06]  /*0f90*/  MUFU.LG2 R11, R11 ;  /* 0x0000000b000b7308 */ /* 0x001e2c0000000c00 */
.L_x_9612:
[----:B------:R-:W-:Y:S02]  /*0fa0*/  IMAD R12, R22, UR16, RZ ;  /* 0x00000010160c7c24 */ /* 0x000fe4000f8e02ff */
[----:B------:R-:W-:Y:S02]  /*0fb0*/  IMAD.MOV.U32 R8, RZ, RZ, R6 ;  /* 0x000000ffff087224 */ /* 0x000fe400078e0006 */
[----:B----4-:R-:W-:Y:S02]  /*0fc0*/  IMAD.MOV.U32 R9, RZ, RZ, R7 ;  /* 0x000000ffff097224 */ /* 0x010fe400078e0007 */
[C---:B------:R-:W-:Y:S02]  /*0fd0*/  IMAD R15, R25.reuse, UR17, R12 ;  /* 0x00000011190f7c24 */ /* 0x040fe4000f8e020c */
[----:B------:R-:W-:-:S05]  /*0fe0*/  IMAD.WIDE.U32 R8, R25, UR16, R8 ;  /* 0x0000001019087c25 */ /* 0x000fca000f8e0008 */
[----:B------:R-:W-:Y:S02]  /*0ff0*/  IADD3 R15, R9, R15, RZ ;  /* 0x0000000f090f7210 */ /* 0x000fe40007ffe0ff */
[----:B------:R-:W-:-:S04]  /*1000*/  LEA R12, P0, R8, UR18, 0x1 ;  /* 0x00000012080c7c11 */ /* 0x000fc8000f8008ff */
[----:B------:R-:W-:-:S05]  /*1010*/  LEA.HI.X R13, R8, UR19, R15, 0x1, P0 ;  /* 0x00000013080d7c11 */ /* 0x000fca00080f0c0f */
[----:B------:R-:W3:Y:S01]  /*1020*/  LDG.E.U16 R12, desc[UR10][R12.64] ;  /* 0x0000000a0c0c7981 */ /* 0x000ee2000c1e1500 */
[----:B------:R-:W-:-:S04]  /*1030*/  LEA R14, P0, R8, UR20, 0x2 ;  /* 0x00000014080e7c11 */ /* 0x000fc8000f8010ff */
[----:B------:R-:W-:Y:S02]  /*1040*/  LEA.HI.X R15, R8, UR21, R15, 0x2, P0 ;  /* 0x00000015080f7c11 */ /* 0x000fe400080f140f */
[----:B------:R-:W-:-:S05]  /*1050*/  IADD3 R25, P0, R25, UR13, RZ ;  /* 0x0000000d19197c10 */ /* 0x000fca000ff1e0ff */
[----:B------:R-:W-:Y:S01]  /*1060*/  IMAD.X R22, RZ, RZ, R22, P0 ;  /* 0x000000ffff167224 */ /* 0x000fe200000e0616 */
[----:B------:R-:W-:-:S04]  /*1070*/  ISETP.GE.U32.AND P0, PT, R25, UR22, PT ;  /* 0x0000001619007c0c */ /* 0x000fc8000bf06070 */
[----:B------:R-:W-:Y:S01]  /*1080*/  ISETP.GE.AND.EX P0, PT, R22, UR23, PT, P0 ;  /* 0x0000001716007c0c */ /* 0x000fe2000bf06300 */
[----:B---3--:R-:W-:-:S04]  /*1090*/  IMAD.U32 R9, R12, 0x10000, RZ ;  /* 0x000100000c097824 */ /* 0x008fc800078e00ff */
[----:B--2---:R-:W-:-:S04]  /*10a0*/  FADD.FTZ R24, -R10, R9 ;  /* 0x000000090a187221 */ /* 0x004fc80000010100 */
[----:B0-----:R-:W-:-:S05]  /*10b0*/  FFMA.FTZ R9, R11, -0.69314718246459960938, R24 ;  /* 0xbf3172180b097823 */ /* 0x001fca0000010018 */
[----:B------:R4:W-:Y:S01]  /*10c0*/  STG.E desc[UR10][R14.64], R9 ;  /* 0x000000090e007986 */ /* 0x0009e2000c10190a */
[----:B------:R-:W-:Y:S05]  /*10d0*/  @!P0 BRA `(.L_x_9612) ;  /* 0xfffffffc00b08947 */ /* 0x000fea000383ffff */
.L_x_9602:
[----:B------:R-:W-:Y:S05]  /*10e0*/  BSYNC B0 ;  /* 0x0000000000007941 */ /* 0x000fea0003800000 */
.L_x_9591:
[----:B------:R-:W-:Y:S01]  /*10f0*/  IADD3 R18, P0, R18, UR6, RZ ;  /* 0x0000000612127c10 */ /* 0x000fe2000ff1e0ff */
[----:B------:R-:W-:-:S03]  /*1100*/  ULDC.64 UR14, c[0x0][0x230] ;  /* 0x00008c00000e7ab9 */ /* 0x000fc60000000a00 */
[----:B------:R-:W-:Y:S02]  /*1110*/  IADD3.X R23, RZ, R23, RZ, P0, !PT ;  /* 0x00000017ff177210 */ /* 0x000fe400007fe4ff */
[----:B------:R-:W-:-:S04]  /*1120*/  ISETP.GE.U32.AND P0, PT, R18, UR14, PT ;  /* 0x0000000e12007c0c */ /* 0x000fc8000bf06070 */
[----:B------:R-:W-:-:S13]  /*1130*/  ISETP.GE.AND.EX P0, PT, R23, UR15, PT, P0 ;  /* 0x0000000f17007c0c */ /* 0x000fda000bf06300 */
[----:B------:R-:W-:Y:S05]  /*1140*/  @!P0 BRA `(.L_x_9613) ;  /* 0xfffffff000648947 */ /* 0x000fea000383ffff */
.L_x_9590:
[----:B------:R-:W-:Y:S05]  /*1150*/  BSYNC B1 ;  /* 0x0000000000017941 */ /* 0x000fea0003800000 */
.L_x_9589:
[----:B------:R-:W-:Y:S01]  /*1160*/  IADD3 R19, P0, R19, UR12, RZ ;  /* 0x0000000c13137c10 */ /* 0x000fe2000ff1e0ff */
[----:B------:R-:W-:-:S04]  /*1170*/  ULDC.64 UR14, c[0x0][0x220] ;  /* 0x00008800000e7ab9 */ /* 0x000fc80000000a00 */
[----:B------:R-:W-:Y:S01]  /*1180*/  IMAD.X R21, RZ, RZ, R21, P0 ;  /* 0x000000ffff157224 */ /* 0x000fe200000e0615 */
[----:B------:R-:W-:-:S04]  /*1190*/  ISETP.GE.U32.AND P0, PT, R19, UR14, PT ;  /* 0x0000000e13007c0c */ /* 0x000fc8000bf06070 */
[----:B------:R-:W-:-:S13]  /*11a0*/  ISETP.GE.AND.EX P0, PT, R21, UR15, PT, P0 ;  /* 0x0000000f15007c0c */ /* 0x000fda000bf06300 */
[----:B------:R-:W-:Y:S05]  /*11b0*/  @!P0 BRA `(.L_x_9614) ;  /* 0xfffffff000048947 */ /* 0x000fea000383ffff */
[----:B------:R-:W-:Y:S05]  /*11c0*/  BSYNC B2 ;  /* 0x0000000000027941 */ /* 0x000fea0003800000 */
.L_x_9588:
[----:B------:R-:W-:Y:S05]  /*11d0*/  EXIT ;  /* 0x000000000000794d */ /* 0x000fea0003800000 */
.L_x_9615:
        /* <DEDUP_REMOVED lines=10> */
.L_x_12157:


//--------------------- .text._ZN2at6native43_GLOBAL__N__9ae7fba5_10_SoftMax_cu_9f978f6326cunn_SpatialSoftMaxForwardIN3c108BFloat16EfS4_lNS1_25LogSoftMaxForwardEpilogueEEEvPT1_PKT_T2_SB_SB_ --------------------------
	.section	.text._ZN2at6native43_GLOBAL__N__9ae7fba5_10_SoftMax_cu_9f978f6326cunn_SpatialSoftMaxForwardIN3c108BFloat16EfS4_lNS1_25LogSoftMaxForwardEpilogueEEEvPT1_PKT_T2_SB_SB_,"ax",@progbits
	.align	128
.text._ZN2at6native43_GLOBAL__N__9ae7fba5_10_SoftMax_cu_9f978f6326cunn_SpatialSoftMaxForwardIN3c108BFloat16EfS4_lNS1_25LogSoftMaxForwardEpilogueEEEvPT1_PKT_T2_SB_SB_:
        .type           _ZN2at6native43_GLOBAL__N__9ae7fba5_10_SoftMax_cu_9f978f6326cunn_SpatialSoftMaxForwardIN3c108BFloat16EfS4_lNS1_25LogSoftMaxForwardEpilogueEEEvPT1_PKT_T2_SB_SB_,@function
        .size           _ZN2at6native43_GLOBAL__N__9ae7fba5_10_SoftMax_cu_9f978f6326cunn_SpatialSoftMaxForwardIN3c108BFloat16EfS4_lNS1_25LogSoftMaxForwardEpilogueEEEvPT1_PKT_T2_SB_SB_,(.L_x_12158 - _ZN2at6native43_GLOBAL__N__9ae7fba5_10_SoftMax_cu_9f978f6326cunn_SpatialSoftMaxForwardIN3c108BFloat16EfS4_lNS1_25LogSoftMaxForwardEpilogueEEEvPT1_PKT_T2_SB_SB_)
        .other          _ZN2at6native43_GLOBAL__N__9ae7fba5_10_SoftMax_cu_9f978f6326cunn_SpatialSoftMaxForwardIN3c108BFloat16EfS4_lNS1_25LogSoftMaxForwardEpilogueEEEvPT1_PKT_T2_SB_SB_,@"STO_CUDA_ENTRY STV_DEFAULT"
_ZN2at6native43_GLOBAL__N__9ae7fba5_10_SoftMax_cu_9f978f6326cunn_SpatialSoftMaxForwardIN3c108BFloat16EfS4_lNS1_25LogSoftMaxForwardEpilogueEEEvPT1_PKT_T2_SB_SB_:
        /* <DEDUP_REMOVED lines=29> */
.L_x_9642:
[----:B------:R-:W-:Y:S01]  /*01d0*/  ULDC.64 UR14, c[0x0][0x230] ;  /* 0x00008c00000e7ab9 */ /* 0x000fe20000000a00 */
[----:B------:R-:W-:Y:S01]  /*01e0*/  BSSY B1, `(.L_x_9617) ;  /* 0x00000ff000017945 */ /* 0x000fe20003800000 */
[----:B------:R-:W-:-:S04]  /*01f0*/  ISETP.GE.U32.AND P0, PT, R14, UR14, PT ;  /* 0x0000000e0e007c0c */ /* 0x000fc8000bf06070 */
[----:B------:R-:W-:-:S13]  /*0200*/  ISETP.GE.AND.EX P0, PT, RZ, UR15, PT, P0 ;  /* 0x0000000fff007c0c */ /* 0x000fda000bf06300 */
[----:B012---:R-:W-:Y:S05]  /*0210*/  @P0 BRA `(.L_x_9618) ;  /* 0x0000000c00ec0947 */ /* 0x007fea0003800000 */
        /* <DEDUP_REMOVED lines=12> */
.L_x_9641:
        /* <DEDUP_REMOVED lines=9> */
[----:B0-2---:R-:W-:Y:S05]  /*0370*/  @P1 BRA `(.L_x_9620) ;  /* 0x0000000400801947 */ /* 0x005fea0003800000 */
        /* <DEDUP_REMOVED lines=12> */
[----:B------:R-:W-:Y:S01]  /*0440*/  ULDC.64 UR14, c[0x0][0x230] ;  /* 0x00008c00000e7ab9 */ /* 0x000fe20000000a00 */
[----:B------:R-:W-:-:S03]  /*0450*/  MOV R0, 0xff7fffff ;  /* 0xff7fffff00007802 */ /* 0x000fc60000000f00 */
[----:B------:R-:W-:-:S05]  /*0460*/  IADD3 R11, R3, R11, RZ ;  /* 0x0000000b030b7210 */ /* 0x000fca0007ffe0ff */
[----:B------:R-:W-:Y:S02]  /*0470*/  IMAD R13, R11, UR14, RZ ;  /* 0x0000000e0b0d7c24 */ /* 0x000fe4000f8e02ff */
[----:B------:R-:W-:Y:S02]  /*0480*/  IMAD.MOV.U32 R11, RZ, RZ, R21 ;  /* 0x000000ffff0b7224 */ /* 0x000fe400078e0015 */
[C---:B------:R-:W-:Y:S02]  /*0490*/  IMAD R13, R2.reuse, UR15, R13 ;  /* 0x0000000f020d7c24 */ /* 0x040fe4000f8e020d */
[----:B------:R-:W-:Y:S01]  /*04a0*/  IMAD.WIDE.U32 R10, R2, UR14, R10 ;  /* 0x0000000e020a7c25 */ /* 0x000fe2000f8e000a */
[----:B------:R-:W-:-:S03]  /*04b0*/  ULDC.64 UR14, c[0x0][0x218] ;  /* 0x00008600000e7ab9 */ /* 0x000fc60000000a00 */
[----:B------:R-:W-:Y:S01]  /*04c0*/  IMAD.IADD R11, R11, 0x1, R13 ;  /* 0x000000010b0b7824 */ /* 0x000fe200078e020d */
[----:B------:R-:W-:Y:S01]  /*04d0*/  LEA R12, P1, R10, UR14, 0x1 ;  /* 0x0000000e0a0c7c11 */ /* 0x000fe2000f8208ff */
[----:B------:R-:W-:-:S03]  /*04e0*/  IMAD.MOV.U32 R13, RZ, RZ, R15 ;  /* 0x000000ffff0d7224 */ /* 0x000fc600078e000f */
[----:B------:R-:W-:-:S09]  /*04f0*/  LEA.HI.X R11, R10, UR15, R11, 0x1, P1 ;  /* 0x0000000f0a0b7c11 */ /* 0x000fd200088f0c0b */
.L_x_9623:
        /* <DEDUP_REMOVED lines=13> */
.L_x_9622:
[----:B------:R-:W-:Y:S05]  /*05d0*/  BSYNC B3 ;  /* 0x0000000000037941 */ /* 0x000fea0003800000 */
.L_x_9621:
[----:B------:R-:W-:Y:S04]  /*05e0*/  BSSY B3, `(.L_x_9624) ;  /* 0x0000018000037945 */ /* 0x000fe80003800000 */
[----:B------:R-:W-:Y:S05]  /*05f0*/  @P0 BRA `(.L_x_9625) ;  /* 0x0000000000580947 */ /* 0x000fea0003800000 */
[----:B------:R-:W-:Y:S01]  /*0600*/  IMAD.MOV.U32 R22, RZ, RZ, RZ ;  /* 0x000000ffff167224 */ /* 0x000fe200078e00ff */
[----:B------:R-:W-:Y:S01]  /*0610*/  MOV R23, R15 ;  /* 0x0000000f00177202 */ /* 0x000fe20000000f00 */
[----:B------:R-:W-:-:S07]  /*0620*/  IMAD.MOV.U32 R24, RZ, RZ, RZ ;  /* 0x000000ffff187224 */ /* 0x000fce00078e00ff */
.L_x_9626:
        /* <DEDUP_REMOVED lines=19> */
.L_x_9625:
[----:B------:R-:W-:Y:S05]  /*0760*/  BSYNC B3 ;  /* 0x0000000000037941 */ /* 0x000fea0003800000 */
.L_x_9624:
[----:B------:R-:W-:Y:S04]  /*0770*/  BSSY B3, `(.L_x_9627) ;  /* 0x000001f000037945 */ /* 0x000fe80003800000 */
[----:B------:R-:W-:Y:S05]  /*0780*/  @P0 BRA `(.L_x_9628) ;  /* 0x0000000000740947 */ /* 0x000fea0003800000 */
[----:B------:R-:W0:Y:S01]  /*0790*/  MUFU.LG2 R22, R22 ;  /* 0x0000001600167308 */ /* 0x000e220000000c00 */
[----:B------:R-:W-:Y:S01]  /*07a0*/  HFMA2.MMA R24, -RZ, RZ, 0, 0 ;  /* 0x00000000ff187435 */ /* 0x000fe200000001ff */
[----:B------:R-:W-:-:S10]  /*07b0*/  IMAD.MOV.U32 R23, RZ, RZ, R15 ;  /* 0x000000ffff177224 */ /* 0x000fd400078e000f */
.L_x_9629:
        /* <DEDUP_REMOVED lines=22> */
[----:B0-----:R-:W-:-:S05]  /*0920*/  FFMA.FTZ R25, R22, -0.69314718246459960938, R25 ;  /* 0xbf31721816197823 */ /* 0x001fca0000010019 */
[----:B------:R-:W-:-:S05]  /*0930*/  F2FP.BF16.F32.PACK_AB R25, RZ, R25 ;  /* 0x00000019ff19723e */ /* 0x000fca00000010ff */
[----:B------:R1:W-:Y:S01]  /*0940*/  STG.E.U16 desc[UR10][R12.64], R25 ;  /* 0x000000190c007986 */ /* 0x0003e2000c10150a */
[----:B------:R-:W-:Y:S05]  /*0950*/  @!P0 BRA `(.L_x_9629) ;  /* 0xfffffffc00988947 */ /* 0x000fea000383ffff */
.L_x_9628:
[----:B------:R-:W-:Y:S05]  /*0960*/  BSYNC B3 ;  /* 0x0000000000037941 */ /* 0x000fea0003800000 */
.L_x_9627:
[----:B------:R-:W-:Y:S05]  /*0970*/  BRA `(.L_x_9630) ;  /* 0x0000000400f87947 */ /* 0x000fea0003800000 */
.L_x_9620:
        /* <DEDUP_REMOVED lines=9> */
.L_x_9632:
        /* <DEDUP_REMOVED lines=19> */
.L_x_9631:
        /* <DEDUP_REMOVED lines=10> */
.L_x_9634:
        /* <DEDUP_REMOVED lines=11> */
.L_x_9633:
        /* <DEDUP_REMOVED lines=9> */
.L_x_9637:
        /* <DEDUP_REMOVED lines=19> */
.L_x_9636:
[----:B------:R-:W-:Y:S05]  /*0e50*/  BSYNC B3 ;  /* 0x0000000000037941 */ /* 0x000fea0003800000 */
.L_x_9635:
[----:B------:R-:W-:Y:S06]  /*0e60*/  BAR.SYNC.DEFER_BLOCKING 0x0 ;  /* 0x0000000000007b1d */ /* 0x000fec0000010000 */
[----:B------:R2:W-:Y:S01]  /*0e70*/  STS [R13], R12 ;  /* 0x0000000c0d007388 */ /* 0x0005e20000000800 */
[----:B------:R-:W-:Y:S05]  /*0e80*/  @!P2 BRA `(.L_x_9638) ;  /* 0x000000000030a947 */ /* 0x000fea0003800000 */
[----:B------:R-:W-:-:S06]  /*0e90*/  USHF.R.U32.HI UR7, URZ, 0x1, UR13 ;  /* 0x000000013f077899 */ /* 0x000fcc000801160d */
[----:B------:R-:W-:-:S07]  /*0ea0*/  IMAD.U32 R8, RZ, RZ, UR7 ;  /* 0x00000007ff087e24 */ /* 0x000fce000f8e00ff */
.L_x_9639:
        /* <DEDUP_REMOVED lines=10> */
.L_x_9638:
        /* <DEDUP_REMOVED lines=9> */
[----:B--2---:R-:W2:Y:S06]  /*0fe0*/  MUFU.LG2 R12, R12 ;  /* 0x0000000c000c7308 */ /* 0x004eac0000000c00 */
.L_x_9640:
[----:B------:R-:W-:Y:S01]  /*0ff0*/  MOV R8, R6 ;  /* 0x0000000600087202 */ /* 0x000fe20000000f00 */
[----:B------:R-:W-:Y:S02]  /*1000*/  IMAD R10, R13, UR16, RZ ;  /* 0x000000100d0a7c24 */ /* 0x000fe4000f8e02ff */
        /* <DEDUP_REMOVED lines=9> */
[----:B------:R-:W-:Y:S01]  /*10a0*/  IADD3 R10, P0, R10, UR20, RZ ;  /* 0x000000140a0a7c10 */ /* 0x000fe2000ff1e0ff */
[----:B---3--:R-:W-:-:S04]  /*10b0*/  IMAD.U32 R11, R8, 0x10000, RZ ;  /* 0x00010000080b7824 */ /* 0x008fc800078e00ff */
[----:B-1----:R-:W-:-:S04]  /*10c0*/  FADD.FTZ R11, -R0, R11 ;  /* 0x0000000b000b7221 */ /* 0x002fc80000010100 */
[----:B--2---:R-:W-:-:S05]  /*10d0*/  FFMA.FTZ R11, R12, -0.69314718246459960938, R11 ;  /* 0xbf3172180c0b7823 */ /* 0x004fca000001000b */
[----:B------:R-:W-:Y:S02]  /*10e0*/  F2FP.BF16.F32.PACK_AB R9, RZ, R11 ;  /* 0x0000000bff09723e */ /* 0x000fe400000010ff */
[----:B------:R-:W-:Y:S02]  /*10f0*/  IADD3.X R11, R22, UR21, RZ, P0, !PT ;  /* 0x00000015160b7c10 */ /* 0x000fe400087fe4ff */
[----:B------:R-:W-:-:S03]  /*1100*/  IADD3 R23, P0, R23, UR13, RZ ;  /* 0x0000000d17177c10 */ /* 0x000fc6000ff1e0ff */
[----:B------:R3:W-:Y:S02]  /*1110*/  STG.E.U16 desc[UR10][R10.64], R9 ;  /* 0x000000090a007986 */ /* 0x0007e4000c10150a */
[----:B------:R-:W-:Y:S01]  /*1120*/  IMAD.X R13, RZ, RZ, R13, P0 ;  /* 0x000000ffff0d7224 */ /* 0x000fe200000e060d */
[----:B------:R-:W-:-:S04]  /*1130*/  ISETP.GE.U32.AND P0, PT, R23, UR22, PT ;  /* 0x0000001617007c0c */ /* 0x000fc8000bf06070 */
[----:B------:R-:W-:-:S13]  /*1140*/  ISETP.GE.AND.EX P0, PT, R13, UR23, PT, P0 ;  /* 0x000000170d007c0c */ /* 0x000fda000bf06300 */
[----:B---3--:R-:W-:Y:S05]  /*1150*/  @!P0 BRA `(.L_x_9640) ;  /* 0xfffffffc00a48947 */ /* 0x008fea000383ffff */
.L_x_9630:
[----:B------:R-:W-:Y:S05]  /*1160*/  BSYNC B0 ;  /* 0x0000000000007941 */ /* 0x000fea0003800000 */
.L_x_9619:
[----:B------:R-:W-:Y:S01]  /*1170*/  IADD3 R18, P0, R18, UR6, RZ ;  /* 0x0000000612127c10 */ /* 0x000fe2000ff1e0ff */
[----:B------:R-:W-:-:S03]  /*1180*/  ULDC.64 UR14, c[0x0][0x230] ;  /* 0x00008c00000e7ab9 */ /* 0x000fc60000000a00 */
[----:B------:R-:W-:Y:S02]  /*1190*/  IADD3.X R21, RZ, R21, RZ, P0, !PT ;  /* 0x00000015ff157210 */ /* 0x000fe400007fe4ff */
[----:B------:R-:W-:-:S04]  /*11a0*/  ISETP.GE.U32.AND P0, PT, R18, UR14, PT ;  /* 0x0000000e12007c0c */ /* 0x000fc8000bf06070 */
[----:B------:R-:W-:-:S13]  /*11b0*/  ISETP.GE.AND.EX P0, PT, R21, UR15, PT, P0 ;  /* 0x0000000f15007c0c */ /* 0x000fda000bf06300 */
[----:B------:R-:W-:Y:S05]  /*11c0*/  @!P0 BRA `(.L_x_9641) ;  /* 0xfffffff000448947 */ /* 0x000fea000383ffff */
.L_x_9618:
[----:B------:R-:W-:Y:S05]  /*11d0*/  BSYNC B1 ;  /* 0x0000000000017941 */ /* 0x000fea0003800000 */
.L_x_9617:
[----:B------:R-:W-:Y:S01]  /*11e0*/  IADD3 R17, P0, R17, UR12, RZ ;  /* 0x0000000c11117c10 */ /* 0x000fe2000ff1e0ff */
[----:B------:R-:W-:-:S04]  /*11f0*/  ULDC.64 UR14, c[0x0][0x220] ;  /* 0x00008800000e7ab9 */ /* 0x000fc80000000a00 */
[----:B------:R-:W-:Y:S01]  /*1200*/  IMAD.X R19, RZ, RZ, R19, P0 ;  /* 0x000000ffff137224 */ /* 0x000fe200000e0613 */
[----:B------:R-:W-:-:S04]  /*1210*/  ISETP.GE.U32.AND P0, PT, R17, UR14, PT ;  /* 0x0000000e11007c0c */ /* 0x000fc8000bf06070 */
[----:B------:R-:W-:-:S13]  /*1220*/  ISETP.GE.AND.EX P0, PT, R19, UR15, PT, P0 ;  /* 0x0000000f13007c0c */ /* 0x000fda000bf06300 */
[----:B------:R-:W-:Y:S05]  /*1230*/  @!P0 BRA `(.L_x_9642) ;  /* 0xffffffec00e48947 */ /* 0x000fea000383ffff */
[----:B------:R-:W-:Y:S05]  /*1240*/  BSYNC B2 ;  /* 0x0000000000027941 */ /* 0x000fea0003800000 */
.L_x_9616:
[----:B------:R-:W-:Y:S05]  /*1250*/  EXIT ;  /* 0x000000000000794d */ /* 0x000fea0003800000 */
.L_x_9643:
        /* <DEDUP_REMOVED lines=10> */
.L_x_12158:


//--------------------- .text._ZN2at6native43_GLOBAL__N__9ae7fba5_10_SoftMax_cu_9f978f6326cunn_SpatialSoftMaxForwardIN3c108BFloat16EffiNS1_25LogSoftMaxForwardEpilogueEEEvPT1_PKT_T2_SB_SB_ --------------------------
	.section	.text._ZN2at6native43_GLOBAL__N__9ae7fba5_10_SoftMax_cu_9f978f6326cunn_SpatialSoftMaxForwardIN3c108BFloat16EffiNS1_25LogSoftMaxForwardEpilogueEEEvPT1_PKT_T2_SB_SB_,"ax",@progbits
	.align	128
.text._ZN2at6native43_GLOBAL__N__9ae7fba5_10_SoftMax_cu_9f978f6326cunn_SpatialSoftMaxForwardIN3c108BFloat16EffiNS1_25LogSoftMaxForwardEpilogueEEEvPT1_PKT_T2_SB_SB_:
        .type           _ZN2at6native43_GLOBAL__N__9ae7fba5_10_SoftMax_cu_9f978f6326cunn_SpatialSoftMaxForwardIN3c108BFloat16EffiNS1_25LogSoftMaxForwardEpilogueEEEvPT1_PKT_T2_SB_SB_,@function
        .size           _ZN2at6native43_GLOBAL__N__9ae7fba5_10_SoftMax_cu_9f978f6326cunn_SpatialSoftMaxForwardIN3c108BFloat16EffiNS1_25LogSoftMaxForwardEpilogueEEEvPT1_PKT_T2_SB_SB_,(.L_x_12159 - _ZN2at6native43_GLOBAL__N__9ae7fba5_10_SoftMax_cu_9f978f6326cunn_SpatialSoftMaxForwardIN3c108BFloat16EffiNS1_25LogSoftMaxForwardEpilogueEEEvPT1_PKT_T2_SB_SB_)
        .other          _ZN2at6native43_GLOBAL__N__9ae7fba5_10_SoftMax_cu_9f978f6326cunn_SpatialSoftMaxForwardIN3c108BFloat16EffiNS1_25LogSoftMaxForwardEpilogueEEEvPT1_PKT_T2_SB_SB_,@"STO_CUDA_ENTRY STV_DEFAULT"
_ZN2at6native43_GLOBAL__N__9ae7fba5_10_SoftMax_cu_9f978f6326cunn_SpatialSoftMaxForwardIN3c108BFloat16EffiNS1_25LogSoftMaxForwardEpilogueEEEvPT1_PKT_T2_SB_SB_:
        /* <DEDUP_REMOVED lines=26> */
.L_x_9669:
        /* <DEDUP_REMOVED lines=8> */
.L_x_9668:
        /* <DEDUP_REMOVED lines=15> */
.L_x_9650:
        /* <DEDUP_REMOVED lines=9> */
.L_x_9649:
[----:B------:R-:W-:Y:S05]  /*03a0*/  BSYNC B2 ;  /* 0x0000000000027941 */ /* 0x000fea0003800000 */
.L_x_9648:
[----:B------:R-:W-:Y:S04]  /*03b0*/  BSSY B2, `(.L_x_9651) ;  /* 0x0000011000027945 */ /* 0x000fe80003800000 */
[----:B------:R-:W-:Y:S05]  /*03c0*/  @P2 BRA `(.L_x_9652) ;  /* 0x00000000003c2947 */ /* 0x000fea0003800000 */
[----:B------:R-:W0:Y:S01]  /*03d0*/  LDC.64 R12, c[0x0][0x218] ;  /* 0x00008600ff0c7b82 */ /* 0x000e220000000a00 */
[----:B------:R-:W-:Y:S01]  /*03e0*/  MOV R16, RZ ;  /* 0x000000ff00107202 */ /* 0x000fe20000000f00 */
[----:B------:R-:W-:-:S07]  /*03f0*/  IMAD.MOV.U32 R17, RZ, RZ, R2 ;  /* 0x000000ffff117224 */ /* 0x000fce00078e0002 */
.L_x_9653:
        /* <DEDUP_REMOVED lines=12> */
.L_x_9652:
[----:B------:R-:W-:Y:S05]  /*04c0*/  BSYNC B2 ;  /* 0x0000000000027941 */ /* 0x000fea0003800000 */
.L_x_9651:
[----:B------:R-:W-:Y:S04]  /*04d0*/  BSSY B2, `(.L_x_9654) ;  /* 0x0000012000027945 */ /* 0x000fe80003800000 */
[----:B------:R-:W-:Y:S05]  /*04e0*/  @P2 BRA `(.L_x_9655) ;  /* 0x0000000000402947 */ /* 0x000fea0003800000 */
[----:B------:R-:W0:Y:S01]  /*04f0*/  LDC.64 R12, c[0x0][0x218] ;  /* 0x00008600ff0c7b82 */ /* 0x000e220000000a00 */
[----:B------:R1:W2:Y:S01]  /*0500*/  MUFU.LG2 R24, R16 ;  /* 0x0000001000187308 */ /* 0x0002a20000000c00 */
[----:B------:R-:W-:-:S06]  /*0510*/  MOV R23, R2 ;  /* 0x0000000200177202 */ /* 0x000fcc0000000f00 */
[----:B------:R-:W3:Y:S02]  /*0520*/  LDC.64 R14, c[0x0][0x210] ;  /* 0x00008400ff0e7b82 */ /* 0x000ee40000000a00 */
.L_x_9656:
        /* <DEDUP_REMOVED lines=9> */
[----:B--2---:R-:W-:-:S05]  /*05c0*/  FFMA.FTZ R25, R24, -0.69314718246459960938, R25 ;  /* 0xbf31721818197823 */ /* 0x004fca0000010019 */
[----:B------:R4:W-:Y:S01]  /*05d0*/  STG.E desc[UR6][R18.64], R25 ;  /* 0x0000001912007986 */ /* 0x0009e2000c101906 */
[----:B------:R-:W-:Y:S05]  /*05e0*/  @!P0 BRA `(.L_x_9656) ;  /* 0xfffffffc00d08947 */ /* 0x000fea000383ffff */
.L_x_9655:
[----:B------:R-:W-:Y:S05]  /*05f0*/  BSYNC B2 ;  /* 0x0000000000027941 */ /* 0x000fea0003800000 */
.L_x_9654:
[----:B------:R-:W-:Y:S05]  /*0600*/  BRA `(.L_x_9657) ;  /* 0x0000000400687947 */ /* 0x000fea0003800000 */
.L_x_9647:
[----:B------:R-:W0:Y:S01]  /*0610*/  LDC R18, c[0x0][0x224] ;  /* 0x00008900ff127b82 */ /* 0x000e220000000800 */
[----:B------:R-:W-:Y:S01]  /*0620*/  IMAD.MOV.U32 R17, RZ, RZ, -0x800001 ;  /* 0xff7fffffff117424 */ /* 0x000fe200078e00ff */
[----:B0-----:R-:W-:-:S13]  /*0630*/  ISETP.GE.AND P0, PT, R2, R18, PT ;  /* 0x000000120200720c */ /* 0x001fda0003f06270 */
[----:B------:R-:W-:Y:S05]  /*0640*/  @P0 BRA `(.L_x_9658) ;  /* 0x0000000000340947 */ /* 0x000fea0003800000 */
[----:B------:R-:W0:Y:S01]  /*0650*/  LDC.64 R12, c[0x0][0x218] ;  /* 0x00008600ff0c7b82 */ /* 0x000e220000000a00 */
[----:B------:R-:W-:Y:S01]  /*0660*/  MOV R17, 0xff7fffff ;  /* 0xff7fffff00117802 */ /* 0x000fe20000000f00 */
[----:B------:R-:W-:-:S07]  /*0670*/  IMAD.MOV.U32 R19, RZ, RZ, R2 ;  /* 0x000000ffff137224 */ /* 0x000fce00078e0002 */
.L_x_9659:
        /* <DEDUP_REMOVED lines=10> */
.L_x_9658:
        /* <DEDUP_REMOVED lines=8> */
.L_x_9661:
        /* <DEDUP_REMOVED lines=11> */
.L_x_9660:
        /* <DEDUP_REMOVED lines=8> */
.L_x_9664:
        /* <DEDUP_REMOVED lines=11> */
.L_x_9663:
[----:B------:R-:W-:Y:S05]  /*0980*/  BSYNC B2 ;  /* 0x0000000000027941 */ /* 0x000fea0003800000 */
.L_x_9662:
[----:B------:R-:W-:Y:S06]  /*0990*/  BAR.SYNC.DEFER_BLOCKING 0x0 ;  /* 0x0000000000007b1d */ /* 0x000fec0000010000 */
[----:B------:R2:W-:Y:S01]  /*09a0*/  STS [R8], R17 ;  /* 0x0000001108007388 */ /* 0x0005e20000000800 */
[----:B------:R-:W-:Y:S05]  /*09b0*/  @!P1 BRA `(.L_x_9665) ;  /* 0x00000000002c9947 */ /* 0x000fea0003800000 */
[----:B------:R-:W-:-:S07]  /*09c0*/  MOV R13, R7 ;  /* 0x00000007000d7202 */ /* 0x000fce0000000f00 */
.L_x_9666:
        /* <DEDUP_REMOVED lines=10> */
.L_x_9665:
        /* <DEDUP_REMOVED lines=8> */
[----:B---3--:R3:W0:Y:S02]  /*0af0*/  MUFU.LG2 R22, R16 ;  /* 0x0000001000167308 */ /* 0x0086240000000c00 */
.L_x_9667:
[----:B0-2---:R-:W-:-:S04]  /*0b00*/  IMAD R17, R23, UR8, R20 ;  /* 0x0000000817117c24 */ /* 0x005fc8000f8e0214 */
[----:B----4-:R-:W-:-:S06]  /*0b10*/  IMAD.WIDE R18, R17, 0x2, R12 ;  /* 0x0000000211127825 */ /* 0x010fcc00078e020c */
[----:B------:R-:W3:Y:S01]  /*0b20*/  LDG.E.U16 R18, desc[UR6][R18.64] ;  /* 0x0000000612127981 */ /* 0x000ee2000c1e1500 */
[----:B------:R-:W-:-:S05]  /*0b30*/  IMAD.IADD R23, R0, 0x1, R23 ;  /* 0x0000000100177824 */ /* 0x000fca00078e0217 */
[----:B------:R-:W-:Y:S02]  /*0b40*/  ISETP.GE.AND P0, PT, R23, UR10, PT ;  /* 0x0000000a17007c0c */ /* 0x000fe4000bf06270 */
[----:B---3--:R-:W-:-:S05]  /*0b50*/  SHF.L.U32 R16, R18, 0x10, RZ ;  /* 0x0000001012107819 */ /* 0x008fca00000006ff */
[----:B-1----:R-:W-:Y:S01]  /*0b60*/  FADD.FTZ R25, -R21, R16 ;  /* 0x0000001015197221 */ /* 0x002fe20000010100 */
[----:B0-----:R-:W-:-:S04]  /*0b70*/  IMAD.WIDE R16, R17, 0x4, R14 ;  /* 0x0000000411107825 */ /* 0x001fc800078e020e */
[----:B------:R-:W-:-:S05]  /*0b80*/  FFMA.FTZ R25, R22, -0.69314718246459960938, R25 ;  /* 0xbf31721816197823 */ /* 0x000fca0000010019 */
[----:B------:R0:W-:Y:S01]  /*0b90*/  STG.E desc[UR6][R16.64], R25 ;  /* 0x0000001910007986 */ /* 0x0001e2000c101906 */
[----:B------:R-:W-:Y:S05]  /*0ba0*/  @!P0 BRA `(.L_x_9667) ;  /* 0xfffffffc00d48947 */ /* 0x000fea000383ffff */
.L_x_9657:
[----:B------:R-:W-:Y:S05]  /*0bb0*/  BSYNC B0 ;  /* 0x0000000000007941 */ /* 0x000fea0003800000 */
.L_x_9646:
[----:B------:R-:W-:Y:S01]  /*0bc0*/  IADD3 R10, R6, R10, RZ ;  /* 0x0000000a060a7210 */ /* 0x000fe20007ffe0ff */
[----:B------:R-:W-:-:S03]  /*0bd0*/  ULDC UR4, c[0x0][0x228] ;  /* 0x00008a0000047ab9 */ /* 0x000fc60000000800 */
[----:B------:R-:W-:-:S13]  /*0be0*/  ISETP.GE.AND P0, PT, R10, UR4, PT ;  /* 0x000000040a007c0c */ /* 0x000fda000bf06270 */
[----:B------:R-:W-:Y:S05]  /*0bf0*/  @!P0 BRA `(.L_x_9668) ;  /* 0xfffffff400888947 */ /* 0x000fea000383ffff */
.L_x_9645:
[----:B------:R-:W-:Y:S05]  /*0c00*/  BSYNC B1 ;  /* 0x0000000000017941 */ /* 0x000fea0003800000 */
.L_x_9644:
[----:B------:R-:W-:Y:S01]  /*0c10*/  IADD3 R3, R3, UR9, RZ ;  /* 0x0000000903037c10 */ /* 0x000fe2000fffe0ff */
[----:B------:R-:W-:-:S03]  /*0c20*/  ULDC UR4, c[0x0][0x220] ;  /* 0x0000880000047ab9 */ /* 0x000fc60000000800 */
[----:B------:R-:W-:-:S13]  /*0c30*/  ISETP.GE.AND P0, PT, R3, UR4, PT ;  /* 0x0000000403007c0c */ /* 0x000fda000bf06270 */
[----:B------:R-:W-:Y:S05]  /*0c40*/  @!P0 BRA `(.L_x_9669) ;  /* 0xfffffff400548947 */ /* 0x000fea000383ffff */
[----:B------:R-:W-:Y:S05]  /*0c50*/  EXIT ;  /* 0x000000000000794d */ /* 0x000fea0003800000 */
.L_x_9670:
        /* <DEDUP_REMOVED lines=10> */
.L_x_12159:


//--------------------- .text._ZN2at6native43_GLOBAL__N__9ae7fba5_10_SoftMax_cu_9f978f6326cunn_SpatialSoftMaxForwardIN3c108BFloat16EfS4_iNS1_25LogSoftMaxForwardEpilogueEEEvPT1_PKT_T2_SB_SB_ --------------------------
	.section	.text._ZN2at6native43_GLOBAL__N__9ae7fba5_10_SoftMax_cu_9f978f6326cunn_SpatialSoftMaxForwardIN3c108BFloat16EfS4_iNS1_25LogSoftMaxForwardEpilogueEEEvPT1_PKT_T2_SB_SB_,"ax",@progbits
	.align	128
.text._ZN2at6native43_GLOBAL__N__9ae7fba5_10_SoftMax_cu_9f978f6326cunn_SpatialSoftMaxForwardIN3c108BFloat16EfS4_iNS1_25LogSoftMaxForwardEpilogueEEEvPT1_PKT_T2_SB_SB_:
        .type           _ZN2at6native43_GLOBAL__N__9ae7fba5_10_SoftMax_cu_9f978f6326cunn_SpatialSoftMaxForwardIN3c108BFloat16EfS4_iNS1_25LogSoftMaxForwardEpilogueEEEvPT1_PKT_T2_SB_SB_,@function
        .size           _ZN2at6native43_GLOBAL__N__9ae7fba5_10_SoftMax_cu_9f978f6326cunn_SpatialSoftMaxForwardIN3c108BFloat16EfS4_iNS1_25LogSoftMaxForwardEpilogueEEEvPT1_PKT_T2_SB_SB_,(.L_x_12160 - _ZN2at6native43_GLOBAL__N__9ae7fba5_10_SoftMax_cu_9f978f6326cunn_SpatialSoftMaxForwardIN3c108BFloat16EfS4_iNS1_25LogSoftMaxForwardEpilogueEEEvPT1_PKT_T2_SB_SB_)
        .other          _ZN2at6native43_GLOBAL__N__9ae7fba5_10_SoftMax_cu_9f978f6326cunn_SpatialSoftMaxForwardIN3c108BFloat16EfS4_iNS1_25LogSoftMaxForwardEpilogueEEEvPT1_PKT_T2_SB_SB_,@"STO_CUDA_ENTRY STV_DEFAULT"
_ZN2at6native43_GLOBAL__N__9ae7fba5_10_SoftMax_cu_9f978f6326cunn_SpatialSoftMaxForwardIN3c108BFloat16EfS4_iNS1_25LogSoftMaxForwardEpilogueEEEvPT1_PKT_T2_SB_SB_:
        /* <DEDUP_REMOVED lines=26> */
.L_x_9696:
        /* <DEDUP_REMOVED lines=8> */
.L_x_9695:
        /* <DEDUP_REMOVED lines=15> */
.L_x_9677:
        /* <DEDUP_REMOVED lines=9> */
.L_x_9676:
[----:B------:R-:W-:Y:S05]  /*03a0*/  BSYNC B2 ;  /* 0x0000000000027941 */ /* 0x000fea0003800000 */
.L_x_9675:
[----:B------:R-:W-:Y:S04]  /*03b0*/  BSSY B2, `(.L_x_9678) ;  /* 0x0000011000027945 */ /* 0x000fe80003800000 */
[----:B------:R-:W-:Y:S05]  /*03c0*/  @P2 BRA `(.L_x_9679) ;  /* 0x00000000003c2947 */ /* 0x000fea0003800000 */
[----:B------:R-:W0:Y:S01]  /*03d0*/  LDC.64 R12, c[0x0][0x218] ;  /* 0x00008600ff0c7b82 */ /* 0x000e220000000a00 */
[----:B------:R-:W-:Y:S01]  /*03e0*/  MOV R16, RZ ;  /* 0x000000ff00107202 */ /* 0x000fe20000000f00 */
[----:B------:R-:W-:-:S07]  /*03f0*/  IMAD.MOV.U32 R17, RZ, RZ, R2 ;  /* 0x000000ffff117224 */ /* 0x000fce00078e0002 */
.L_x_9680:
        /* <DEDUP_REMOVED lines=12> */
.L_x_9679:
[----:B------:R-:W-:Y:S05]  /*04c0*/  BSYNC B2 ;  /* 0x0000000000027941 */ /* 0x000fea0003800000 */
.L_x_9678:
[----:B------:R-:W-:Y:S04]  /*04d0*/  BSSY B2, `(.L_x_9681) ;  /* 0x0000013000027945 */ /* 0x000fe80003800000 */
[----:B------:R-:W-:Y:S05]  /*04e0*/  @P2 BRA `(.L_x_9682) ;  /* 0x0000000000442947 */ /* 0x000fea0003800000 */
[----:B------:R-:W0:Y:S01]  /*04f0*/  LDC.64 R12, c[0x0][0x218] ;  /* 0x00008600ff0c7b82 */ /* 0x000e220000000a00 */
[----:B------:R1:W2:Y:S01]  /*0500*/  MUFU.LG2 R23, R16 ;  /* 0x0000001000177308 */ /* 0x0002a20000000c00 */
[----:B------:R-:W-:-:S06]  /*0510*/  MOV R25, R2 ;  /* 0x0000000200197202 */ /* 0x000fcc0000000f00 */
[----:B------:R-:W3:Y:S02]  /*0520*/  LDC.64 R14, c[0x0][0x210] ;  /* 0x00008400ff0e7b82 */ /* 0x000ee40000000a00 */
.L_x_9683:
        /* <DEDUP_REMOVED lines=8> */
[----:B--2---:R-:W-:-:S05]  /*05b0*/  FFMA.FTZ R18, R23, -0.69314718246459960938, R18 ;  /* 0xbf31721817127823 */ /* 0x004fca0000010012 */
[----:B------:R-:W-:Y:S01]  /*05c0*/  F2FP.BF16.F32.PACK_AB R17, RZ, R18 ;  /* 0x00000012ff11723e */ /* 0x000fe200000010ff */
[----:B---3--:R-:W-:-:S05]  /*05d0*/  IMAD.WIDE R18, R19, 0x2, R14 ;  /* 0x0000000213127825 */ /* 0x008fca00078e020e */
[----:B------:R4:W-:Y:S01]  /*05e0*/  STG.E.U16 desc[UR6][R18.64], R17 ;  /* 0x0000001112007986 */ /* 0x0009e2000c101506 */
[----:B------:R-:W-:Y:S05]  /*05f0*/  @!P0 BRA `(.L_x_9683) ;  /* 0xfffffffc00cc8947 */ /* 0x000fea000383ffff */
.L_x_9682:
[----:B------:R-:W-:Y:S05]  /*0600*/  BSYNC B2 ;  /* 0x0000000000027941 */ /* 0x000fea0003800000 */
.L_x_9681:
[----:B------:R-:W-:Y:S05]  /*0610*/  BRA `(.L_x_9684) ;  /* 0x00000004006c7947 */ /* 0x000fea0003800000 */
.L_x_9674:
[----:B------:R-:W0:Y:S01]  /*0620*/  LDC R18, c[0x0][0x224] ;  /* 0x00008900ff127b82 */ /* 0x000e220000000800 */
[----:B------:R-:W-:Y:S01]  /*0630*/  IMAD.MOV.U32 R17, RZ, RZ, -0x800001 ;  /* 0xff7fffffff117424 */ /* 0x000fe200078e00ff */
[----:B0-----:R-:W-:-:S13]  /*0640*/  ISETP.GE.AND P0, PT, R2, R18, PT ;  /* 0x000000120200720c */ /* 0x001fda0003f06270 */
[----:B------:R-:W-:Y:S05]  /*0650*/  @P0 BRA `(.L_x_9685) ;  /* 0x0000000000340947 */ /* 0x000fea0003800000 */
[----:B------:R-:W0:Y:S01]  /*0660*/  LDC.64 R12, c[0x0][0x218] ;  /* 0x00008600ff0c7b82 */ /* 0x000e220000000a00 */
[----:B------:R-:W-:Y:S01]  /*0670*/  MOV R17, 0xff7fffff ;  /* 0xff7fffff00117802 */ /* 0x000fe20000000f00 */
[----:B------:R-:W-:-:S07]  /*0680*/  IMAD.MOV.U32 R19, RZ, RZ, R2 ;  /* 0x000000ffff137224 */ /* 0x000fce00078e0002 */
.L_x_9686:
        /* <DEDUP_REMOVED lines=10> */
.L_x_9685:
        /* <DEDUP_REMOVED lines=8> */
.L_x_9688:
        /* <DEDUP_REMOVED lines=11> */
.L_x_9687:
        /* <DEDUP_REMOVED lines=8> */
.L_x_9691:
        /* <DEDUP_REMOVED lines=11> */
.L_x_9690:
[----:B------:R-:W-:Y:S05]  /*0990*/  BSYNC B2 ;  /* 0x0000000000027941 */ /* 0x000fea0003800000 */
.L_x_9689:
[----:B------:R-:W-:Y:S06]  /*09a0*/  BAR.SYNC.DEFER_BLOCKING 0x0 ;  /* 0x0000000000007b1d */ /* 0x000fec0000010000 */
[----:B------:R2:W-:Y:S01]  /*09b0*/  STS [R8], R17 ;  /* 0x0000001108007388 */ /* 0x0005e20000000800 */
[----:B------:R-:W-:Y:S05]  /*09c0*/  @!P1 BRA `(.L_x_9692) ;  /* 0x00000000002c9947 */ /* 0x000fea0003800000 */
[----:B------:R-:W-:-:S07]  /*09d0*/  IMAD.MOV.U32 R13, RZ, RZ, R7 ;  /* 0x000000ffff0d7224 */ /* 0x000fce00078e0007 */
.L_x_9693:
        /* <DEDUP_REMOVED lines=10> */
.L_x_9692:
        /* <DEDUP_REMOVED lines=8> */
[----:B---3--:R-:W3:Y:S02]  /*0b00*/  MUFU.LG2 R22, R22 ;  /* 0x0000001600167308 */ /* 0x008ee40000000c00 */
.L_x_9694:
[----:B0-2---:R-:W-:-:S04]  /*0b10*/  IMAD R17, R23, UR8, R20 ;  /* 0x0000000817117c24 */ /* 0x005fc8000f8e0214 */
[----:B----4-:R-:W-:-:S06]  /*0b20*/  IMAD.WIDE R18, R17, 0x2, R12 ;  /* 0x0000000211127825 */ /* 0x010fcc00078e020c */
[----:B------:R-:W2:Y:S01]  /*0b30*/  LDG.E.U16 R18, desc[UR6][R18.64] ;  /* 0x0000000612127981 */ /* 0x000ea2000c1e1500 */
[----:B------:R-:W-:-:S05]  /*0b40*/  IMAD.IADD R23, R0, 0x1, R23 ;  /* 0x0000000100177824 */ /* 0x000fca00078e0217 */
[----:B------:R-:W-:Y:S02]  /*0b50*/  ISETP.GE.AND P0, PT, R23, UR10, PT ;  /* 0x0000000a17007c0c */ /* 0x000fe4000bf06270 */
[----:B--2---:R-:W-:-:S05]  /*0b60*/  SHF.L.U32 R16, R18, 0x10, RZ ;  /* 0x0000001012107819 */ /* 0x004fca00000006ff */
[----:B-1----:R-:W-:Y:S01]  /*0b70*/  FADD.FTZ R25, -R21, R16 ;  /* 0x0000001015197221 */ /* 0x002fe20000010100 */
[----:B0-----:R-:W-:-:S04]  /*0b80*/  IMAD.WIDE R16, R17, 0x2, R14 ;  /* 0x0000000211107825 */ /* 0x001fc800078e020e */
[----:B---3--:R-:W-:-:S05]  /*0b90*/  FFMA.FTZ R25, R22, -0.69314718246459960938, R25 ;  /* 0xbf31721816197823 */ /* 0x008fca0000010019 */
[----:B------:R-:W-:-:S05]  /*0ba0*/  F2FP.BF16.F32.PACK_AB R25, RZ, R25 ;  /* 0x00000019ff19723e */ /* 0x000fca00000010ff */
[----:B------:R0:W-:Y:S01]  /*0bb0*/  STG.E.U16 desc[UR6][R16.64], R25 ;  /* 0x0000001910007986 */ /* 0x0001e2000c101506 */
[----:B------:R-:W-:Y:S05]  /*0bc0*/  @!P0 BRA `(.L_x_9694) ;  /* 0xfffffffc00d08947 */ /* 0x000fea000383ffff */
.L_x_9684:
[----:B------:R-:W-:Y:S05]  /*0bd0*/  BSYNC B0 ;  /* 0x0000000000007941 */ /* 0x000fea0003800000 */
.L_x_9673:
[----:B------:R-:W-:Y:S01]  /*0be0*/  IADD3 R10, R6, R10, RZ ;  /* 0x0000000a060a7210 */ /* 0x000fe20007ffe0ff */
[----:B------:R-:W-:-:S03]  /*0bf0*/  ULDC UR4, c[0x0][0x228] ;  /* 0x00008a0000047ab9 */ /* 0x000fc60000000800 */
[----:B------:R-:W-:-:S13]  /*0c00*/  ISETP.GE.AND P0, PT, R10, UR4, PT ;  /* 0x000000040a007c0c */ /* 0x000fda000bf06270 */
[----:B------:R-:W-:Y:S05]  /*0c10*/  @!P0 BRA `(.L_x_9695) ;  /* 0xfffffff400808947 */ /* 0x000fea000383ffff */
.L_x_9672:
[----:B------:R-:W-:Y:S05]  /*0c20*/  BSYNC B1 ;  /* 0x0000000000017941 */ /* 0x000fea0003800000 */
.L_x_9671:
[----:B------:R-:W-:Y:S01]  /*0c30*/  IADD3 R3, R3, UR9, RZ ;  /* 0x0000000903037c10 */ /* 0x000fe2000fffe0ff */
[----:B------:R-:W-:-:S03]  /*0c40*/  ULDC UR4, c[0x0][0x220] ;  /* 0x0000880000047ab9 */ /* 0x000fc60000000800 */
[----:B------:R-:W-:-:S13]  /*0c50*/  ISETP.GE.AND P0, PT, R3, UR4, PT ;  /* 0x0000000403007c0c */ /* 0x000fda000bf06270 */
[----:B------:R-:W-:Y:S05]  /*0c60*/  @!P0 BRA `(.L_x_9696) ;  /* 0xfffffff4004c8947 */ /* 0x000fea000383ffff */
[----:B------:R-:W-:Y:S05]  /*0c70*/  EXIT ;  /* 0x000000000000794d */ /* 0x000fea0003800000 */
.L_x_9697:
        /* <DEDUP_REMOVED lines=16> */
.L_x_12160:


//--------------------- .text._ZN2at6native43_GLOBAL__N__9ae7fba5_10_SoftMax_cu_9f978f6326cunn_SpatialSoftMaxForwardIN3c104HalfEfflNS1_25LogSoftMaxForwardEpilogueEEEvPT1_PKT_T2_SB_SB_ --------------------------
	.section	.text._ZN2at6native43_GLOBAL__N__9ae7fba5_10_SoftMax_cu_9f978f6326cunn_SpatialSoftMaxForwardIN3c104HalfEfflNS1_25LogSoftMaxForwardEpilogueEEEvPT1_PKT_T2_SB_SB_,"ax",@progbits
	.align	128
.text._ZN2at6native43_GLOBAL__N__9ae7fba5_10_SoftMax_cu_9f978f6326cunn_SpatialSoftMaxForwardIN3c104HalfEfflNS1_25LogSoftMaxForwardEpilogueEEEvPT1_PKT_T2_SB_SB_:
        .type           _ZN2at6native43_GLOBAL__N__9ae7fba5_10_SoftMax_cu_9f978f6326cunn_SpatialSoftMaxForwardIN3c104HalfEfflNS1_25LogSoftMaxForwardEpilogueEEEvPT1_PKT_T2_SB_SB_,@function
        .size           _ZN2at6native43_GLOBAL__N__9ae7fba5_10_SoftMax_cu_9f978f6326cunn_SpatialSoftMaxForwardIN3c104HalfEfflNS1_25LogSoftMaxForwardEpilogueEEEvPT1_PKT_T2_SB_SB_,(.L_x_12161 - _ZN2at6native43_GLOBAL__N__9ae7fba5_10_SoftMax_cu_9f978f6326cunn_SpatialSoftMaxForwardIN3c104HalfEfflNS1_25LogSoftMaxForwardEpilogueEEEvPT1_PKT_T2_SB_SB_)
        .other          _ZN2at6native43_GLOBAL__N__9ae7fba5_10_SoftMax_cu_9f978f6326cunn_SpatialSoftMaxForwardIN3c104HalfEfflNS1_25LogSoftMaxForwardEpilogueEEEvPT1_PKT_T2_SB_SB_,@"STO_CUDA_ENTRY STV_DEFAULT"
_ZN2at6native43_GLOBAL__N__9ae7fba5_10_SoftMax_cu_9f978f6326cunn_SpatialSoftMaxForwardIN3c104HalfEfflNS1_25LogSoftMaxForwardEpilogueEEEvPT1_PKT_T2_SB_SB_:
        /* <DEDUP_REMOVED lines=29> */
.L_x_9724:
        /* <DEDUP_REMOVED lines=17> */
.L_x_9723:
        /* <DEDUP_REMOVED lines=33> */
.L_x_9705:
        /* <DEDUP_REMOVED lines=13> */
.L_x_9704:
[----:B------:R-:W-:Y:S05]  /*05c0*/  BSYNC B3 ;  /* 0x0000000000037941 */ /* 0x000fea0003800000 */
.L_x_9703:
[----:B------:R-:W-:Y:S04]  /*05d0*/  BSSY B3, `(.L_x_9706) ;  /* 0x0000018000037945 */ /* 0x000fe80003800000 */
[----:B------:R-:W-:Y:S05]  /*05e0*/  @P0 BRA `(.L_x_9707) ;  /* 0x0000000000580947 */ /* 0x000fea0003800000 */
[----:B------:R-:W-:Y:S01]  /*05f0*/  HFMA2.MMA R14, -RZ, RZ, 0, 0 ;  /* 0x00000000ff0e7435 */ /* 0x000fe200000001ff */
[----:B------:R-:W-:Y:S02]  /*0600*/  IMAD.MOV.U32 R15, RZ, RZ, R17 ;  /* 0x000000ffff0f7224 */ /* 0x000fe400078e0011 */
[----:B------:R-:W-:-:S08]  /*0610*/  IMAD.MOV.U32 R24, RZ, RZ, RZ ;  /* 0x000000ffff187224 */ /* 0x000fd000078e00ff */
.L_x_9708:
        /* <DEDUP_REMOVED lines=19> */
.L_x_9707:
[----:B------:R-:W-:Y:S05]  /*0750*/  BSYNC B3 ;  /* 0x0000000000037941 */ /* 0x000fea0003800000 */
.L_x_9706:
[----:B------:R-:W-:Y:S04]  /*0760*/  BSSY B3, `(.L_x_9709) ;  /* 0x000001c000037945 */ /* 0x000fe80003800000 */
[----:B------:R-:W-:Y:S05]  /*0770*/  @P0 BRA `(.L_x_9710) ;  /* 0x0000000000680947 */ /* 0x000fea0003800000 */
[----:B------:R0:W1:Y:S01]  /*0780*/  MUFU.LG2 R24, R14 ;  /* 0x0000000e00187308 */ /* 0x0000620000000c00 */
[----:B------:R-:W-:Y:S01]  /*0790*/  IMAD.MOV.U32 R25, RZ, RZ, R17 ;  /* 0x000000ffff197224 */ /* 0x000fe200078e0011 */
[----:B------:R-:W-:-:S07]  /*07a0*/  MOV R26, RZ ;  /* 0x000000ff001a7202 */ /* 0x000fce0000000f00 */
.L_x_9711:
        /* <DEDUP_REMOVED lines=23> */
.L_x_9710:
[----:B------:R-:W-:Y:S05]  /*0920*/  BSYNC B3 ;  /* 0x0000000000037941 */ /* 0x000fea0003800000 */
.L_x_9709:
[----:B------:R-:W-:Y:S05]  /*0930*/  BRA `(.L_x_9712) ;  /* 0x0000000400e87947 */ /* 0x000fea0003800000 */
.L_x_9702:
        /* <DEDUP_REMOVED lines=9> */
.L_x_9714:
        /* <DEDUP_REMOVED lines=19> */
.L_x_9713:
        /* <DEDUP_REMOVED lines=9> */
.L_x_9716:
        /* <DEDUP_REMOVED lines=11> */
.L_x_9715:
        /* <DEDUP_REMOVED lines=9> */
.L_x_9719:
        /* <DEDUP_REMOVED lines=9> */
[----:B------:R-:W-:-:S05]  /*0d60*/  IADD3 R15, P1, R15, UR13, RZ ;  /* 0x0000000d0f0f7c10 */ /* 0x000fca000ff3e0ff */
[----:B------:R-:W-:Y:S01]  /*0d70*/  IMAD.X R14, RZ, RZ, R14, P1 ;  /* 0x000000ffff0e7224 */ /* 0x000fe200008e060e */
        /* <DEDUP_REMOVED lines=8> */
.L_x_9718:
[----:B------:R-:W-:Y:S05]  /*0e00*/  BSYNC B3 ;  /* 0x0000000000037941 */ /* 0x000fea0003800000 */
.L_x_9717:
[----:B------:R-:W-:Y:S06]  /*0e10*/  BAR.SYNC.DEFER_BLOCKING 0x0 ;  /* 0x0000000000007b1d */ /* 0x000fec0000010000 */
[----:B------:R3:W-:Y:S01]  /*0e20*/  STS [R11], R22 ;  /* 0x000000160b007388 */ /* 0x0007e20000000800 */
[----:B------:R-:W-:Y:S05]  /*0e30*/  @!P2 BRA `(.L_x_9720) ;  /* 0x000000000030a947 */ /* 0x000fea0003800000 */
[----:B------:R-:W-:-:S06]  /*0e40*/  USHF.R.U32.HI UR7, URZ, 0x1, UR13 ;  /* 0x000000013f077899 */ /* 0x000fcc000801160d */
[----:B------:R-:W-:-:S07]  /*0e50*/  MOV R8, UR7 ;  /* 0x0000000700087c02 */ /* 0x000fce0008000f00 */
.L_x_9721:
        /* <DEDUP_REMOVED lines=10> */
.L_x_9720:
        /* <DEDUP_REMOVED lines=9> */
[----:B0-----:R-:W0:Y:S09]  /*0f90*/  MUFU.LG2 R11, R11 ;  /* 0x0000000b000b7308 */ /* 0x001e320000000c00 */
.L_x_9722:
        /* <DEDUP_REMOVED lines=9> */
[----:B------:R-:W-:-:S04]  /*1030*/  LEA R14, P0, R8, UR20, 0x2 ;  /* 0x00000014080e7c11 */ /* 0x000fc8000f8010ff */
[----:B------:R-:W-:Y:S02]  /*1040*/  LEA.HI.X R15, R8, UR21, R15, 0x2, P0 ;  /* 0x00000015080f7c11 */ /* 0x000fe400080f140f */
[----:B------:R-:W-:-:S04]  /*1050*/  IADD3 R25, P0, R25, UR13, RZ ;  /* 0x0000000d19197c10 */ /* 0x000fc8000ff1e0ff */
[----:B------:R-:W-:Y:S02]  /*1060*/  IADD3.X R22, RZ, R22, RZ, P0, !PT ;  /* 0x00000016ff167210 */ /* 0x000fe400007fe4ff */
[----:B------:R-:W-:-:S04]  /*1070*/  ISETP.GE.U32.AND P0, PT, R25, UR22, PT ;  /* 0x0000001619007c0c */ /* 0x000fc8000bf06070 */
[----:B------:R-:W-:Y:S01]  /*1080*/  ISETP.GE.AND.EX P0, PT, R22, UR23, PT, P0 ;  /* 0x0000001716007c0c */ /* 0x000fe2000bf06300 */
[----:B---3--:R-:W-:-:S05]  /*1090*/  HADD2.F32 R9, -RZ, R12.H0_H0 ;  /* 0x2000000cff097230 */ /* 0x008fca0000004100 */
[----:B--2---:R-:W-:-:S04]  /*10a0*/  FADD.FTZ R24, -R10, R9 ;  /* 0x000000090a187221 */ /* 0x004fc80000010100 */
[----:B0-----:R-:W-:-:S05]  /*10b0*/  FFMA.FTZ R9, R11, -0.69314718246459960938, R24 ;  /* 0xbf3172180b097823 */ /* 0x001fca0000010018 */
[----:B------:R4:W-:Y:S01]  /*10c0*/  STG.E desc[UR10][R14.64], R9 ;  /* 0x000000090e007986 */ /* 0x0009e2000c10190a */
[----:B------:R-:W-:Y:S05]  /*10d0*/  @!P0 BRA `(.L_x_9722) ;  /* 0xfffffffc00b08947 */ /* 0x000fea000383ffff */
.L_x_9712:
[----:B------:R-:W-:Y:S05]  /*10e0*/  BSYNC B0 ;  /* 0x0000000000007941 */ /* 0x000fea0003800000 */
.L_x_9701:
[----:B------:R-:W-:Y:S01]  /*10f0*/  IADD3 R18, P0, R18, UR6, RZ ;  /* 0x0000000612127c10 */ /* 0x000fe2000ff1e0ff */
[----:B------:R-:W-:-:S04]  /*1100*/  ULDC.64 UR14, c[0x0][0x230] ;  /* 0x00008c00000e7ab9 */ /* 0x000fc80000000a00 */
[----:B------:R-:W-:Y:S01]  /*1110*/  IMAD.X R23, RZ, RZ, R23, P0 ;  /* 0x000000ffff177224 */ /* 0x000fe200000e0617 */
[----:B------:R-:W-:-:S04]  /*1120*/  ISETP.GE.U32.AND P0, PT, R18, UR14, PT ;  /* 0x0000000e12007c0c */ /* 0x000fc8000bf06070 */
[----:B------:R-:W-:-:S13]  /*1130*/  ISETP.GE.AND.EX P0, PT, R23, UR15, PT, P0 ;  /* 0x0000000f17007c0c */ /* 0x000fda000bf06300 */
[----:B------:R-:W-:Y:S05]  /*1140*/  @!P0 BRA `(.L_x_9723) ;  /* 0xfffffff000648947 */ /* 0x000fea000383ffff */
.L_x_9700:
[----:B------:R-:W-:Y:S05]  /*1150*/  BSYNC B1 ;  /* 0x0000000000017941 */ /* 0x000fea0003800000 */
.L_x_9699:
[----:B------:R-:W-:Y:S01]  /*1160*/  IADD3 R19, P0, R19, UR12, RZ ;  /* 0x0000000c13137c10 */ /* 0x000fe2000ff1e0ff */
[----:B------:R-:W-:-:S03]  /*1170*/  ULDC.64 UR14, c[0x0][0x220] ;  /* 0x00008800000e7ab9 */ /* 0x000fc60000000a00 */
[----:B------:R-:W-:Y:S02]  /*1180*/  IADD3.X R21, RZ, R21, RZ, P0, !PT ;  /* 0x00000015ff157210 */ /* 0x000fe400007fe4ff */
[----:B------:R-:W-:-:S04]  /*1190*/  ISETP.GE.U32.AND P0, PT, R19, UR14, PT ;  /* 0x0000000e13007c0c */ /* 0x000fc8000bf06070 */
[----:B------:R-:W-:-:S13]  /*11a0*/  ISETP.GE.AND.EX P0, PT, R21, UR15, PT, P0 ;  /* 0x0000000f15007c0c */ /* 0x000fda000bf06300 */
[----:B------:R-:W-:Y:S05]  /*11b0*/  @!P0 BRA `(.L_x_9724) ;  /* 0xfffffff000048947 */ /* 0x000fea000383ffff */
[----:B------:R-:W-:Y:S05]  /*11c0*/  BSYNC B2 ;  /* 0x0000000000027941 */ /* 0x000fea0003800000 */
.L_x_9698:
[----:B------:R-:W-:Y:S05]  /*11d0*/  EXIT ;  /* 0x000000000000794d */ /* 0x000fea0003800000 */
.L_x_9725:
        /* <DEDUP_REMOVED lines=10> */
.L_x_12161:


//--------------------- .text._ZN2at6native43_GLOBAL__N__9ae7fba5_10_SoftMax_cu_9f978f6326cunn_SpatialSoftMaxForwardIN3c104HalfEfS4_lNS1_25LogSoftMaxForwardEpilogueEEEvPT1_PKT_T2_SB_SB_ --------------------------
	.section	.text._ZN2at6native43_GLOBAL__N__9ae7fba5_10_SoftMax_cu_9f978f6326cunn_SpatialSoftMaxForwardIN3c104HalfEfS4_lNS1_25LogSoftMaxForwardEpilogueEEEvPT1_PKT_T2_SB_SB_,"ax",@progbits
	.align	128
.text._ZN2at6native43_GLOBAL__N__9ae7fba5_10_SoftMax_cu_9f978f6326cunn_SpatialSoftMaxForwardIN3c104HalfEfS4_lNS1_25LogSoftMaxForwardEpilogueEEEvPT1_PKT_T2_SB_SB_:
        .type           _ZN2at6native43_GLOBAL__N__9ae7fba5_10_SoftMax_cu_9f978f6326cunn_SpatialSoftMaxForwardIN3c104HalfEfS4_lNS1_25LogSoftMaxForwardEpilogueEEEvPT1_PKT_T2_SB_SB_,@function
        .size           _ZN2at6native43_GLOBAL__N__9ae7fba5_10_SoftMax_cu_9f978f6326cunn_SpatialSoftMaxForwardIN3c104HalfEfS4_lNS1_25LogSoftMaxForwardEpilogueEEEvPT1_PKT_T2_SB_SB_,(.L_x_12162 - _ZN2at6native43_GLOBAL__N__9ae7fba5_10_SoftMax_cu_9f978f6326cunn_SpatialSoftMaxForwardIN3c104HalfEfS4_lNS1_25LogSoftMaxForwardEpilogueEEEvPT1_PKT_T2_SB_SB_)
        .other          _ZN2at6native43_GLOBAL__N__9ae7fba5_10_SoftMax_cu_9f978f6326cunn_SpatialSoftMaxForwardIN3c104HalfEfS4_lNS1_25LogSoftMaxForwardEpilogueEEEvPT1_PKT_T2_SB_SB_,@"STO_CUDA_ENTRY STV_DEFAULT"
_ZN2at6native43_GLOBAL__N__9ae7fba5_10_SoftMax_cu_9f978f6326cunn_SpatialSoftMaxForwardIN3c104HalfEfS4_lNS1_25LogSoftMaxForwardEpilogueEEEvPT1_PKT_T2_SB_SB_:
        /* <DEDUP_REMOVED lines=29> */
.L_x_9752:
        /* <DEDUP_REMOVED lines=17> */
.L_x_9751:
[----:B------:R-:W-:Y:S01]  /*02e0*/  UISETP.GT.U32.AND UP0, UPT, UR13, 0x1, UPT ;  /* 0x000000010d00788c */ /* 0x000fe2000bf04070 */
[-C--:B-1----:R-:W-:Y:S01]  /*02f0*/  IMAD R0, R20, R17.reuse, RZ ;  /* 0x0000001114007224 */ /* 0x082fe200078e02ff */
[----:B------:R-:W-:Y:S01]  /*0300*/  BSSY B0, `(.L_x_9729) ;  /* 0x00000e6000007945 */ /* 0x000fe20003800000 */
[----:B------:R-:W-:-:S03]  /*0310*/  IMAD.WIDE.U32 R6, R4, R17, RZ ;  /* 0x0000001104067225 */ /* 0x000fc600078e00ff */
[----:B------:R-:W-:Y:S01]  /*0320*/  PLOP3.LUT P1, PT, PT, PT, UP0, 0x80, 0x0 ;  /* 0x000000000000781c */ /* 0x000fe20003f2f008 */
[----:B------:R-:W-:Y:S01]  /*0330*/  IMAD R9, R19, R4, R0 ;  /* 0x0000000413097224 */ /* 0x000fe200078e0200 */
[----:B------:R-:W-:-:S03]  /*0340*/  IADD3 R6, P0, R18, R6, RZ ;  /* 0x0000000612067210 */ /* 0x000fc60007f1e0ff */
[----:B------:R-:W-:-:S04]  /*0350*/  IMAD.IADD R0, R7, 0x1, R9 ;  /* 0x0000000107007824 */ /* 0x000fc800078e0209 */
[----:B------:R-:W-:-:S04]  /*0360*/  IMAD.X R7, R21, 0x1, R0, P0 ;  /* 0x0000000115077824 */ /* 0x000fc800000e0600 */
[----:B0-2---:R-:W-:Y:S05]  /*0370*/  @P1 BRA `(.L_x_9730) ;  /* 0x0000000400801947 */ /* 0x005fea0003800000 */
        /* <DEDUP_REMOVED lines=12> */
[----:B------:R-:W-:Y:S01]  /*0440*/  ULDC.64 UR14, c[0x0][0x230] ;  /* 0x00008c00000e7ab9 */ /* 0x000fe20000000a00 */
[----:B------:R-:W-:Y:S02]  /*0450*/  MOV R0, 0xff7fffff ;  /* 0xff7fffff00007802 */ /* 0x000fe40000000f00 */
[----:B------:R-:W-:-:S04]  /*0460*/  IMAD.IADD R11, R3, 0x1, R11 ;  /* 0x00000001030b7824 */ /* 0x000fc800078e020b */
        /* <DEDUP_REMOVED lines=9> */
.L_x_9733:
        /* <DEDUP_REMOVED lines=13> */
.L_x_9732:
[----:B------:R-:W-:Y:S05]  /*05d0*/  BSYNC B3 ;  /* 0x0000000000037941 */ /* 0x000fea0003800000 */
.L_x_9731:
[----:B------:R-:W-:Y:S04]  /*05e0*/  BSSY B3, `(.L_x_9734) ;  /* 0x0000018000037945 */ /* 0x000fe80003800000 */
[----:B------:R-:W-:Y:S05]  /*05f0*/  @P0 BRA `(.L_x_9735) ;  /* 0x0000000000580947 */ /* 0x000fea0003800000 */
[----:B------:R-:W-:Y:S01]  /*0600*/  HFMA2.MMA R22, -RZ, RZ, 0, 0 ;  /* 0x00000000ff167435 */ /* 0x000fe200000001ff */
[----:B------:R-:W-:Y:S02]  /*0610*/  IMAD.MOV.U32 R23, RZ, RZ, R15 ;  /* 0x000000ffff177224 */ /* 0x000fe400078e000f */
[----:B------:R-:W-:-:S08]  /*0620*/  IMAD.MOV.U32 R24, RZ, RZ, RZ ;  /* 0x000000ffff187224 */ /* 0x000fd000078e00ff */
.L_x_9736:
        /* <DEDUP_REMOVED lines=19> */
.L_x_9735:
[----:B------:R-:W-:Y:S05]  /*0760*/  BSYNC B3 ;  /* 0x0000000000037941 */ /* 0x000fea0003800000 */
.L_x_9734:
[----:B------:R-:W-:Y:S04]  /*0770*/  BSSY B3, `(.L_x_9737) ;  /* 0x000001f000037945 */ /* 0x000fe80003800000 */
[----:B------:R-:W-:Y:S05]  /*0780*/  @P0 BRA `(.L_x_9738) ;  /* 0x0000000000740947 */ /* 0x000fea0003800000 */
[----:B------:R-:W0:Y:S01]  /*0790*/  MUFU.LG2 R22, R22 ;  /* 0x0000001600167308 */ /* 0x000e220000000c00 */
[----:B------:R-:W-:Y:S01]  /*07a0*/  IMAD.MOV.U32 R23, RZ, RZ, R15 ;  /* 0x000000ffff177224 */ /* 0x000fe200078e000f */
[----:B------:R-:W-:-:S07]  /*07b0*/  MOV R24, RZ ;  /* 0x000000ff00187202 */ /* 0x000fce0000000f00 */
.L_x_9739:
        /* <DEDUP_REMOVED lines=16> */
[----:B------:R-:W-:-:S05]  /*08c0*/  IADD3 R23, P0, R23, UR13, RZ ;  /* 0x0000000d17177c10 */ /* 0x000fca000ff1e0ff */
[----:B------:R-:W-:Y:S01]  /*08d0*/  IMAD.X R24, RZ, RZ, R24, P0 ;  /* 0x000000ffff187224 */ /* 0x000fe200000e0618 */
[----:B------:R-:W-:-:S04]  /*08e0*/  ISETP.GE.U32.AND P0, PT, R23, R8, PT ;  /* 0x000000081700720c */ /* 0x000fc80003f06070 */
[----:B------:R-:W-:Y:S01]  /*08f0*/  ISETP.GE.AND.EX P0, PT, R24, R9, PT, P0 ;  /* 0x000000091800720c */ /* 0x000fe20003f06300 */
[----:B--2---:R-:W-:-:S05]  /*0900*/  HADD2.F32 R25, -RZ, R10.H0_H0 ;  /* 0x2000000aff197230 */ /* 0x004fca0000004100 */
[----:B------:R-:W-:-:S04]  /*0910*/  FADD.FTZ R25, R25, -R0 ;  /* 0x8000000019197221 */ /* 0x000fc80000010000 */
[----:B0-----:R-:W-:-:S05]  /*0920*/  FFMA.FTZ R25, R22, -0.69314718246459960938, R25 ;  /* 0xbf31721816197823 */ /* 0x001fca0000010019 */
[----:B------:R-:W-:-:S05]  /*0930*/  F2FP.F16.F32.PACK_AB R25, RZ, R25 ;  /* 0x00000019ff19723e */ /* 0x000fca00000000ff */
[----:B------:R1:W-:Y:S01]  /*0940*/  STG.E.U16 desc[UR10][R12.64], R25 ;  /* 0x000000190c007986 */ /* 0x0003e2000c10150a */
[----:B------:R-:W-:Y:S05]  /*0950*/  @!P0 BRA `(.L_x_9739) ;  /* 0xfffffffc00988947 */ /* 0x000fea000383ffff */
.L_x_9738:
[----:B------:R-:W-:Y:S05]  /*0960*/  BSYNC B3 ;  /* 0x0000000000037941 */ /* 0x000fea0003800000 */
.L_x_9737:
[----:B------:R-:W-:Y:S05]  /*0970*/  BRA `(.L_x_9740) ;  /* 0x0000000400f87947 */ /* 0x000fea0003800000 */
.L_x_9730:
        /* <DEDUP_REMOVED lines=9> */
.L_x_9742:
        /* <DEDUP_REMOVED lines=19> */
.L_x_9741:
[----:B------:R-:W-:Y:S05]  /*0b40*/  WARPSYNC.ALL ;  /* 0x0000000000007948 */ /* 0x000fea0003800000 */
[----:B------:R-:W-:Y:S02]  /*0b50*/  LEA R13, R15, R16, 0x2 ;  /* 0x000000100f0d7211 */ /* 0x000fe400078e10ff */
[----:B------:R-:W-:Y:S01]  /*0b60*/  SHF.R.U32.HI R22, RZ, 0x1, R22 ;  /* 0x00000001ff167819 */ /* 0x000fe20000011616 */
[----:B------:R-:W-:Y:S03]  /*0b70*/  BAR.SYNC.DEFER_BLOCKING 0x0 ;  /* 0x0000000000007b1d */ /* 0x000fe60000010000 */
[----:B------:R-:W-:Y:S01]  /*0b80*/  ISETP.NE.AND P2, PT, R22, RZ, PT ;  /* 0x000000ff1600720c */ /* 0x000fe20003f45270 */
[----:B------:R-:W-:-:S02]  /*0b90*/  IMAD.MOV.U32 R12, RZ, RZ, RZ ;  /* 0x000000ffff0c7224 */ /* 0x000fc400078e00ff */
[----:B------:R-:W-:Y:S01]  /*0ba0*/  ULDC.64 UR14, c[0x0][0x230] ;  /* 0x00008c00000e7ab9 */ /* 0x000fe20000000a00 */
[----:B------:R0:W-:Y:S09]  /*0bb0*/  STS [R13], R0 ;  /* 0x000000000d007388 */ /* 0x0001f20000000800 */
[----:B------:R-:W-:Y:S05]  /*0bc0*/  @!P2 BRA `(.L_x_9743) ;  /* 0x000000000030a947 */ /* 0x000fea0003800000 */
[----:B0-----:R-:W-:-:S07]  /*0bd0*/  IMAD.MOV.U32 R0, RZ, RZ, R22 ;  /* 0x000000ffff007224 */ /* 0x001fce00078e0016 */
.L_x_9744:
[----:B------:R-:W-:Y:S01]  /*0be0*/  BAR.SYNC.DEFER_BLOCKING 0x0 ;  /* 0x0000000000007b1d */ /* 0x000fe20000010000 */
[----:B------:R-:W-:-:S13]  /*0bf0*/  ISETP.GE.U32.AND P1, PT, R15, R0, PT ;  /* 0x000000000f00720c */ /* 0x000fda0003f26070 */
[----:B------:R-:W-:Y:S02]  /*0c00*/  @!P1 LEA R9, R0, R13, 0x2 ;  /* 0x0000000d00099211 */ /* 0x000fe400078e10ff */
        /* <DEDUP_REMOVED lines=8> */
.L_x_9743:
[----:B------:R-:W-:Y:S06]  /*0c90*/  BAR.SYNC.DEFER_BLOCKING 0x0 ;  /* 0x0000000000007b1d */ /* 0x000fec0000010000 */
[----:B------:R-:W-:Y:S01]  /*0ca0*/  ULDC.64 UR16, c[0x0][0x218] ;  /* 0x0000860000107ab9 */ /* 0x000fe20000000a00 */
[----:B------:R-:W-:Y:S01]  /*0cb0*/  ULDC.64 UR18, c[0x0][0x228] ;  /* 0x00008a0000127ab9 */ /* 0x000fe20000000a00 */
[----:B------:R-:W-:Y:S01]  /*0cc0*/  BSSY B3, `(.L_x_9745) ;  /* 0x0000019000037945 */ /* 0x000fe20003800000 */
[----:B0-----:R0:W1:Y:S03]  /*0cd0*/  LDS R0, [R16] ;  /* 0x0000000010007984 */ /* 0x0010660000000800 */
[----:B------:R-:W-:Y:S05]  /*0ce0*/  @P0 BRA `(.L_x_9746) ;  /* 0x0000000000580947 */ /* 0x000fea0003800000 */
[----:B------:R-:W-:Y:S01]  /*0cf0*/  HFMA2.MMA R22, -RZ, RZ, 0, 0 ;  /* 0x00000000ff167435 */ /* 0x000fe200000001ff */
[----:B------:R-:W-:Y:S02]  /*0d00*/  IMAD.MOV.U32 R12, RZ, RZ, RZ ;  /* 0x000000ffff0c7224 */ /* 0x000fe400078e00ff */
[----:B------:R-:W-:-:S08]  /*0d10*/  IMAD.MOV.U32 R23, RZ, RZ, R15 ;  /* 0x000000ffff177224 */ /* 0x000fd000078e000f */
.L_x_9747:
        /* <DEDUP_REMOVED lines=19> */
.L_x_9746:
[----:B------:R-:W-:Y:S05]  /*0e50*/  BSYNC B3 ;  /* 0x0000000000037941 */ /* 0x000fea0003800000 */
.L_x_9745:
[----:B------:R-:W-:Y:S06]  /*0e60*/  BAR.SYNC.DEFER_BLOCKING 0x0 ;  /* 0x0000000000007b1d */ /* 0x000fec0000010000 */
[----:B------:R2:W-:Y:S01]  /*0e70*/  STS [R13], R12 ;  /* 0x0000000c0d007388 */ /* 0x0005e20000000800 */
[----:B------:R-:W-:Y:S05]  /*0e80*/  @!P2 BRA `(.L_x_9748) ;  /* 0x000000000030a947 */ /* 0x000fea0003800000 */
[----:B------:R-:W-:-:S06]  /*0e90*/  USHF.R.U32.HI UR7, URZ, 0x1, UR13 ;  /* 0x000000013f077899 */ /* 0x000fcc000801160d */
[----:B------:R-:W-:-:S07]  /*0ea0*/  IMAD.U32 R8, RZ, RZ, UR7 ;  /* 0x00000007ff087e24 */ /* 0x000fce000f8e00ff */
.L_x_9749:
        /* <DEDUP_REMOVED lines=10> */
.L_x_9748:
        /* <DEDUP_REMOVED lines=10> */
.L_x_9750:
        /* <DEDUP_REMOVED lines=12> */
[----:B---3--:R-:W-:-:S05]  /*10b0*/  HADD2.F32 R11, -RZ, R8.H0_H0 ;  /* 0x20000008ff0b7230 */ /* 0x008fca0000004100 */
[----:B-1----:R-:W-:-:S04]  /*10c0*/  FADD.FTZ R11, -R0, R11 ;  /* 0x0000000b000b7221 */ /* 0x002fc80000010100 */
[----:B--2---:R-:W-:-:S05]  /*10d0*/  FFMA.FTZ R11, R12, -0.69314718246459960938, R11 ;  /* 0xbf3172180c0b7823 */ /* 0x004fca000001000b */
[----:B------:R-:W-:Y:S02]  /*10e0*/  F2FP.F16.F32.PACK_AB R9, RZ, R11 ;  /* 0x0000000bff09723e */ /* 0x000fe400000000ff */
[----:B------:R-:W-:Y:S02]  /*10f0*/  IADD3.X R11, R22, UR21, RZ, P0, !PT ;  /* 0x00000015160b7c10 */ /* 0x000fe400087fe4ff */
[----:B------:R-:W-:-:S03]  /*1100*/  IADD3 R23, P0, R23, UR13, RZ ;  /* 0x0000000d17177c10 */ /* 0x000fc6000ff1e0ff */
[----:B------:R3:W-:Y:S02]  /*1110*/  STG.E.U16 desc[UR10][R10.64], R9 ;  /* 0x000000090a007986 */ /* 0x0007e4000c10150a */
[----:B------:R-:W-:Y:S01]  /*1120*/  IMAD.X R13, RZ, RZ, R13, P0 ;  /* 0x000000ffff0d7224 */ /* 0x000fe200000e060d */
[----:B------:R-:W-:-:S04]  /*1130*/  ISETP.GE.U32.AND P0, PT, R23, UR22, PT ;  /* 0x0000001617007c0c */ /* 0x000fc8000bf06070 */
[----:B------:R-:W-:-:S13]  /*1140*/  ISETP.GE.AND.EX P0, PT, R13, UR23, PT, P0 ;  /* 0x000000170d007c0c */ /* 0x000fda000bf06300 */
[----:B---3--:R-:W-:Y:S05]  /*1150*/  @!P0 BRA `(.L_x_9750) ;  /* 0xfffffffc00a48947 */ /* 0x008fea000383ffff */
.L_x_9740:
[----:B------:R-:W-:Y:S05]  /*1160*/  BSYNC B0 ;  /* 0x0000000000007941 */ /* 0x000fea0003800000 */
.L_x_9729:
[----:B------:R-:W-:Y:S01]  /*1170*/  IADD3 R18, P0, R18, UR6, RZ ;  /* 0x0000000612127c10 */ /* 0x000fe2000ff1e0ff */
[----:B------:R-:W-:-:S04]  /*1180*/  ULDC.64 UR14, c[0x0][0x230] ;  /* 0x00008c00000e7ab9 */ /* 0x000fc80000000a00 */
[----:B------:R-:W-:Y:S01]  /*1190*/  IMAD.X R21, RZ, RZ, R21, P0 ;  /* 0x000000ffff157224 */ /* 0x000fe200000e0615 */
[----:B------:R-:W-:-:S04]  /*11a0*/  ISETP.GE.U32.AND P0, PT, R18, UR14, PT ;  /* 0x0000000e12007c0c */ /* 0x000fc8000bf06070 */
[----:B------:R-:W-:-:S13]  /*11b0*/  ISETP.GE.AND.EX P0, PT, R21, UR15, PT, P0 ;  /* 0x0000000f15007c0c */ /* 0x000fda000bf06300 */
[----:B------:R-:W-:Y:S05]  /*11c0*/  @!P0 BRA `(.L_x_9751) ;  /* 0xfffffff000448947 */ /* 0x000fea000383ffff */
.L_x_9728:
[----:B------:R-:W-:Y:S05]  /*11d0*/  BSYNC B1 ;  /* 0x0000000000017941 */ /* 0x000fea0003800000 */
.L_x_9727:
[----:B------:R-:W-:Y:S01]  /*11e0*/  IADD3 R17, P0, R17, UR12, RZ ;  /* 0x0000000c11117c10 */ /* 0x000fe2000ff1e0ff */
[----:B------:R-:W-:-:S03]  /*11f0*/  ULDC.64 UR14, c[0x0][0x220] ;  /* 0x00008800000e7ab9 */ /* 0x000fc60000000a00 */
[----:B------:R-:W-:Y:S02]  /*1200*/  IADD3.X R19, RZ, R19, RZ, P0, !PT ;  /* 0x00000013ff137210 */ /* 0x000fe400007fe4ff */
[----:B------:R-:W-:-:S04]  /*1210*/  ISETP.GE.U32.AND P0, PT, R17, UR14, PT ;  /* 0x0000000e11007c0c */ /* 0x000fc8000bf06070 */
[----:B------:R-:W-:-:S13]  /*1220*/  ISETP.GE.AND.EX P0, PT, R19, UR15, PT, P0 ;  /* 0x0000000f13007c0c */ /* 0x000fda000bf06300 */
[----:B------:R-:W-:Y:S05]  /*1230*/  @!P0 BRA `(.L_x_9752) ;  /* 0xffffffec00e48947 */ /* 0x000fea000383ffff */
[----:B------:R-:W-:Y:S05]  /*1240*/  BSYNC B2 ;  /* 0x0000000000027941 */ /* 0x000fea0003800000 */
.L_x_9726:
[----:B------:R-:W-:Y:S05]  /*1250*/  EXIT ;  /* 0x000000000000794d */ /* 0x000fea0003800000 */
.L_x_9753:
        /* <DEDUP_REMOVED lines=10> */
.L_x_12162:


//--------------------- .text._ZN2at6native43_GLOBAL__N__9ae7fba5_10_SoftMax_cu_9f978f6326cunn_SpatialSoftMaxForwardIN3c104HalfEffiNS1_25LogSoftMaxForwardEpilogueEEEvPT1_PKT_T2_SB_SB_ --------------------------
	.section	.text._ZN2at6native43_GLOBAL__N__9ae7fba5_10_SoftMax_cu_9f978f6326cunn_SpatialSoftMaxForwardIN3c104HalfEffiNS1_25LogSoftMaxForwardEpilogueEEEvPT1_PKT_T2_SB_SB_,"ax",@progbits
	.align	128
.text._ZN2at6native43_GLOBAL__N__9ae7fba5_10_SoftMax_cu_9f978f6326cunn_SpatialSoftMaxForwardIN3c104HalfEffiNS1_25LogSoftMaxForwardEpilogueEEEvPT1_PKT_T2_SB_SB_:
        .type           _ZN2at6native43_GLOBAL__N__9ae7fba5_10_SoftMax_cu_9f978f6326cunn_SpatialSoftMaxForwardIN3c104HalfEffiNS1_25LogSoftMaxForwardEpilogueEEEvPT1_PKT_T2_SB_SB_,@function
        .size           _ZN2at6native43_GLOBAL__N__9ae7fba5_10_SoftMax_cu_9f978f6326cunn_SpatialSoftMaxForwardIN3c104HalfEffiNS1_25LogSoftMaxForwardEpilogueEEEvPT1_PKT_T2_SB_SB_,(.L_x_12163 - _ZN2at6native43_GLOBAL__N__9ae7fba5_10_SoftMax_cu_9f978f6326cunn_SpatialSoftMaxForwardIN3c104HalfEffiNS1_25LogSoftMaxForwardEpilogueEEEvPT1_PKT_T2_SB_SB_)
        .other          _ZN2at6native43_GLOBAL__N__9ae7fba5_10_SoftMax_cu_9f978f6326cunn_SpatialSoftMaxForwardIN3c104HalfEffiNS1_25LogSoftMaxForwardEpilogueEEEvPT1_PKT_T2_SB_SB_,@"STO_CUDA_ENTRY STV_DEFAULT"
_ZN2at6native43_GLOBAL__N__9ae7fba5_10_SoftMax_cu_9f978f6326cunn_SpatialSoftMaxForwardIN3c104HalfEffiNS1_25LogSoftMaxForwardEpilogueEEEvPT1_PKT_T2_SB_SB_:
        /* <DEDUP_REMOVED lines=26> */
.L_x_9779:
        /* <DEDUP_REMOVED lines=8> */
.L_x_9778:
        /* <DEDUP_REMOVED lines=15> */
.L_x_9760:
        /* <DEDUP_REMOVED lines=9> */
.L_x_9759:
[----:B------:R-:W-:Y:S05]  /*03a0*/  BSYNC B2 ;  /* 0x0000000000027941 */ /* 0x000fea0003800000 */
.L_x_9758:
[----:B------:R-:W-:Y:S04]  /*03b0*/  BSSY B2, `(.L_x_9761) ;  /* 0x0000011000027945 */ /* 0x000fe80003800000 */
[----:B------:R-:W-:Y:S05]  /*03c0*/  @P2 BRA `(.L_x_9762) ;  /* 0x00000000003c2947 */ /* 0x000fea0003800000 */
[----:B------:R-:W0:Y:S01]  /*03d0*/  LDC.64 R12, c[0x0][0x218] ;  /* 0x00008600ff0c7b82 */ /* 0x000e220000000a00 */
[----:B------:R-:W-:Y:S01]  /*03e0*/  IMAD.MOV.U32 R16, RZ, RZ, RZ ;  /* 0x000000ffff107224 */ /* 0x000fe200078e00ff */
[----:B------:R-:W-:-:S07]  /*03f0*/  MOV R17, R2 ;  /* 0x0000000200117202 */ /* 0x000fce0000000f00 */
.L_x_9763:
        /* <DEDUP_REMOVED lines=12> */
.L_x_9762:
[----:B------:R-:W-:Y:S05]  /*04c0*/  BSYNC B2 ;  /* 0x0000000000027941 */ /* 0x000fea0003800000 */
.L_x_9761:
[----:B------:R-:W-:Y:S04]  /*04d0*/  BSSY B2, `(.L_x_9764) ;  /* 0x0000012000027945 */ /* 0x000fe80003800000 */
[----:B------:R-:W-:Y:S05]  /*04e0*/  @P2 BRA `(.L_x_9765) ;  /* 0x0000000000402947 */ /* 0x000fea0003800000 */
[----:B------:R-:W0:Y:S01]  /*04f0*/  LDC.64 R12, c[0x0][0x218] ;  /* 0x00008600ff0c7b82 */ /* 0x000e220000000a00 */
[----:B------:R1:W2:Y:S01]  /*0500*/  MUFU.LG2 R24, R16 ;  /* 0x0000001000187308 */ /* 0x0002a20000000c00 */
[----:B------:R-:W-:-:S06]  /*0510*/  IMAD.MOV.U32 R23, RZ, RZ, R2 ;  /* 0x000000ffff177224 */ /* 0x000fcc00078e0002 */
[----:B------:R-:W3:Y:S02]  /*0520*/  LDC.64 R14, c[0x0][0x210] ;  /* 0x00008400ff0e7b82 */ /* 0x000ee40000000a00 */
.L_x_9766:
        /* <DEDUP_REMOVED lines=9> */
[----:B--2---:R-:W-:-:S05]  /*05c0*/  FFMA.FTZ R25, R24, -0.69314718246459960938, R25 ;  /* 0xbf31721818197823 */ /* 0x004fca0000010019 */
[----:B------:R4:W-:Y:S01]  /*05d0*/  STG.E desc[UR6][R18.64], R25 ;  /* 0x0000001912007986 */ /* 0x0009e2000c101906 */
[----:B------:R-:W-:Y:S05]  /*05e0*/  @!P0 BRA `(.L_x_9766) ;  /* 0xfffffffc00d08947 */ /* 0x000fea000383ffff */
.L_x_9765:
[----:B------:R-:W-:Y:S05]  /*05f0*/  BSYNC B2 ;  /* 0x0000000000027941 */ /* 0x000fea0003800000 */
.L_x_9764:
[----:B------:R-:W-:Y:S05]  /*0600*/  BRA `(.L_x_9767) ;  /* 0x0000000400687947 */ /* 0x000fea0003800000 */
.L_x_9757:
[----:B------:R-:W0:Y:S01]  /*0610*/  LDC R18, c[0x0][0x224] ;  /* 0x00008900ff127b82 */ /* 0x000e220000000800 */
[----:B------:R-:W-:Y:S02]  /*0620*/  MOV R17, 0xff7fffff ;  /* 0xff7fffff00117802 */ /* 0x000fe40000000f00 */
[----:B0-----:R-:W-:-:S13]  /*0630*/  ISETP.GE.AND P0, PT, R2, R18, PT ;  /* 0x000000120200720c */ /* 0x001fda0003f06270 */
[----:B------:R-:W-:Y:S05]  /*0640*/  @P0 BRA `(.L_x_9768) ;  /* 0x0000000000340947 */ /* 0x000fea0003800000 */
[----:B------:R-:W0:Y:S01]  /*0650*/  LDC.64 R12, c[0x0][0x218] ;  /* 0x00008600ff0c7b82 */ /* 0x000e220000000a00 */
[----:B------:R-:W-:Y:S01]  /*0660*/  IMAD.MOV.U32 R17, RZ, RZ, -0x800001 ;  /* 0xff7fffffff117424 */ /* 0x000fe200078e00ff */
[----:B------:R-:W-:-:S07]  /*0670*/  MOV R19, R2 ;  /* 0x0000000200137202 */ /* 0x000fce0000000f00 */
.L_x_9769:
        /* <DEDUP_REMOVED lines=10> */
.L_x_9768:
        /* <DEDUP_REMOVED lines=8> */
.L_x_9771:
        /* <DEDUP_REMOVED lines=11> */
.L_x_9770:
        /* <DEDUP_REMOVED lines=8> */
.L_x_9774:
        /* <DEDUP_REMOVED lines=11> */
.L_x_9773:
[----:B------:R-:W-:Y:S05]  /*0980*/  BSYNC B2 ;  /* 0x0000000000027941 */ /* 0x000fea0003800000 */
.L_x_9772:
[----:B------:R-:W-:Y:S06]  /*0990*/  BAR.SYNC.DEFER_BLOCKING 0x0 ;  /* 0x0000000000007b1d */ /* 0x000fec0000010000 */
[----:B------:R2:W-:Y:S01]  /*09a0*/  STS [R8], R17 ;  /* 0x0000001108007388 */ /* 0x0005e20000000800 */
[----:B------:R-:W-:Y:S05]  /*09b0*/  @!P1 BRA `(.L_x_9775) ;  /* 0x00000000002c9947 */ /* 0x000fea0003800000 */
[----:B------:R-:W-:-:S07]  /*09c0*/  IMAD.MOV.U32 R13, RZ, RZ, R7 ;  /* 0x000000ffff0d7224 */ /* 0x000fce00078e0007 */
.L_x_9776:
        /* <DEDUP_REMOVED lines=10> */
.L_x_9775:
        /* <DEDUP_REMOVED lines=9> */
.L_x_9777:
[----:B0-2---:R-:W-:-:S04]  /*0b00*/  IMAD R17, R23, UR8, R20 ;  /* 0x0000000817117c24 */ /* 0x005fc8000f8e0214 */
[----:B----4-:R-:W-:-:S06]  /*0b10*/  IMAD.WIDE R18, R17, 0x2, R12 ;  /* 0x0000000211127825 */ /* 0x010fcc00078e020c */
[----:B------:R-:W3:Y:S01]  /*0b20*/  LDG.E.U16 R18, desc[UR6][R18.64] ;  /* 0x0000000612127981 */ /* 0x000ee2000c1e1500 */
[----:B------:R-:W-:-:S05]  /*0b30*/  IMAD.IADD R23, R0, 0x1, R23 ;  /* 0x0000000100177824 */ /* 0x000fca00078e0217 */
[----:B------:R-:W-:Y:S01]  /*0b40*/  ISETP.GE.AND P0, PT, R23, UR10, PT ;  /* 0x0000000a17007c0c */ /* 0x000fe2000bf06270 */
[----:B---3--:R-:W-:-:S05]  /*0b50*/  HADD2.F32 R16, -RZ, R18.H0_H0 ;  /* 0x20000012ff107230 */ /* 0x008fca0000004100 */
[----:B-1----:R-:W-:Y:S01]  /*0b60*/  FADD.FTZ R25, -R21, R16 ;  /* 0x0000001015197221 */ /* 0x002fe20000010100 */
[----:B0-----:R-:W-:-:S04]  /*0b70*/  IMAD.WIDE R16, R17, 0x4, R14 ;  /* 0x0000000411107825 */ /* 0x001fc800078e020e */
[----:B------:R-:W-:-:S05]  /*0b80*/  FFMA.FTZ R25, R22, -0.69314718246459960938, R25 ;  /* 0xbf31721816197823 */ /* 0x000fca0000010019 */
[----:B------:R0:W-:Y:S01]  /*0b90*/  STG.E desc[UR6][R16.64], R25 ;  /* 0x0000001910007986 */ /* 0x0001e2000c101906 */
[----:B------:R-:W-:Y:S05]  /*0ba0*/  @!P0 BRA `(.L_x_9777) ;  /* 0xfffffffc00d48947 */ /* 0x000fea000383ffff */
.L_x_9767:
[----:B------:R-:W-:Y:S05]  /*0bb0*/  BSYNC B0 ;  /* 0x0000000000007941 */ /* 0x000fea0003800000 */
.L_x_9756:
[----:B------:R-:W-:Y:S01]  /*0bc0*/  IADD3 R10, R6, R10, RZ ;  /* 0x0000000a060a7210 */ /* 0x000fe20007ffe0ff */
[----:B------:R-:W-:-:S03]  /*0bd0*/  ULDC UR4, c[0x0][0x228] ;  /* 0x00008a0000047ab9 */ /* 0x000fc60000000800 */
[----:B------:R-:W-:-:S13]  /*0be0*/  ISETP.GE.AND P0, PT, R10, UR4, PT ;  /* 0x000000040a007c0c */ /* 0x000fda000bf06270 */
[----:B------:R-:W-:Y:S05]  /*0bf0*/  @!P0 BRA `(.L_x_9778) ;  /* 0xfffffff400888947 */ /* 0x000fea000383ffff */
.L_x_9755:
[----:B------:R-:W-:Y:S05]  /*0c00*/  BSYNC B1 ;  /* 0x0000000000017941 */ /* 0x000fea0003800000 */
.L_x_9754:
[----:B------:R-:W-:Y:S01]  /*0c10*/  IADD3 R3, R3, UR9, RZ ;  /* 0x0000000903037c10 */ /* 0x000fe2000fffe0ff */
[----:B------:R-:W-:-:S03]  /*0c20*/  ULDC UR4, c[0x0][0x220] ;  /* 0x0000880000047ab9 */ /* 0x000fc60000000800 */
[----:B------:R-:W-:-:S13]  /*0c30*/  ISETP.GE.AND P0, PT, R3, UR4, PT ;  /* 0x0000000403007c0c */ /* 0x000fda000bf06270 */
[----:B------:R-:W-:Y:S05]  /*0c40*/  @!P0 BRA `(.L_x_9779) ;  /* 0xfffffff400548947 */ /* 0x000fea000383ffff */
[----:B------:R-:W-:Y:S05]  /*0c50*/  EXIT ;  /* 0x000000000000794d */ /* 0x000fea0003800000 */
.L_x_9780:
        /* <DEDUP_REMOVED lines=10> */
.L_x_12163:


//--------------------- .text._ZN2at6native43_GLOBAL__N__9ae7fba5_10_SoftMax_cu_9f978f6326cunn_SpatialSoftMaxForwardIN3c104HalfEfS4_iNS1_25LogSoftMaxForwardEpilogueEEEvPT1_PKT_T2_SB_SB_ --------------------------
	.section	.text._ZN2at6native43_GLOBAL__N__9ae7fba5_10_SoftMax_cu_9f978f6326cunn_SpatialSoftMaxForwardIN3c104HalfEfS4_iNS1_25LogSoftMaxForwardEpilogueEEEvPT1_PKT_T2_SB_SB_,"ax",@progbits
	.align	128
.text._ZN2at6native43_GLOBAL__N__9ae7fba5_10_SoftMax_cu_9f978f6326cunn_SpatialSoftMaxForwardIN3c104HalfEfS4_iNS1_25LogSoftMaxForwardEpilogueEEEvPT1_PKT_T2_SB_SB_:
        .type           _ZN2at6native43_GLOBAL__N__9ae7fba5_10_SoftMax_cu_9f978f6326cunn_SpatialSoftMaxForwardIN3c104HalfEfS4_iNS1_25LogSoftMaxForwardEpilogueEEEvPT1_PKT_T2_SB_SB_,@function
        .size           _ZN2at6native43_GLOBAL__N__9ae7fba5_10_SoftMax_cu_9f978f6326cunn_SpatialSoftMaxForwardIN3c104HalfEfS4_iNS1_25LogSoftMaxForwardEpilogueEEEvPT1_PKT_T2_SB_SB_,(.L_x_12164 - _ZN2at6native43_GLOBAL__N__9ae7fba5_10_SoftMax_cu_9f978f6326cunn_SpatialSoftMaxForwardIN3c104HalfEfS4_iNS1_25LogSoftMaxForwardEpilogueEEEvPT1_PKT_T2_SB_SB_)
        .other          _ZN2at6native43_GLOBAL__N__9ae7fba5_10_SoftMax_cu_9f978f6326cunn_SpatialSoftMaxForwardIN3c104HalfEfS4_iNS1_25LogSoftMaxForwardEpilogueEEEvPT1_PKT_T2_SB_SB_,@"STO_CUDA_ENTRY STV_DEFAULT"
_ZN2at6native43_GLOBAL__N__9ae7fba5_10_SoftMax_cu_9f978f6326cunn_SpatialSoftMaxForwardIN3c104HalfEfS4_iNS1_25LogSoftMaxForwardEpilogueEEEvPT1_PKT_T2_SB_SB_:
        /* <DEDUP_REMOVED lines=26> */
.L_x_9806:
        /* <DEDUP_REMOVED lines=8> */
.L_x_9805:
        /* <DEDUP_REMOVED lines=15> */
.L_x_9787:
        /* <DEDUP_REMOVED lines=9> */
.L_x_9786:
[----:B------:R-:W-:Y:S05]  /*03a0*/  BSYNC B2 ;  /* 0x0000000000027941 */ /* 0x000fea0003800000 */
.L_x_9785:
[----:B------:R-:W-:Y:S04]  /*03b0*/  BSSY B2, `(.L_x_9788) ;  /* 0x0000011000027945 */ /* 0x000fe80003800000 */
[----:B------:R-:W-:Y:S05]  /*03c0*/  @P2 BRA `(.L_x_9789) ;  /* 0x00000000003c2947 */ /* 0x000fea0003800000 */
[----:B------:R-:W0:Y:S01]  /*03d0*/  LDC.64 R12, c[0x0][0x218] ;  /* 0x00008600ff0c7b82 */ /* 0x000e220000000a00 */
[----:B------:R-:W-:Y:S01]  /*03e0*/  IMAD.MOV.U32 R16, RZ, RZ, RZ ;  /* 0x000000ffff107224 */ /* 0x000fe200078e00ff */
[----:B------:R-:W-:-:S07]  /*03f0*/  MOV R17, R2 ;  /* 0x0000000200117202 */ /* 0x000fce0000000f00 */
.L_x_9790:
        /* <DEDUP_REMOVED lines=12> */
.L_x_9789:
[----:B------:R-:W-:Y:S05]  /*04c0*/  BSYNC B2 ;  /* 0x0000000000027941 */ /* 0x000fea0003800000 */
.L_x_9788:
[----:B------:R-:W-:Y:S04]  /*04d0*/  BSSY B2, `(.L_x_9791) ;  /* 0x0000013000027945 */ /* 0x000fe80003800000 */
[----:B------:R-:W-:Y:S05]  /*04e0*/  @P2 BRA `(.L_x_9792) ;  /* 0x0000000000442947 */ /* 0x000fea0003800000 */
[----:B------:R-:W0:Y:S01]  /*04f0*/  LDC.64 R12, c[0x0][0x218] ;  /* 0x00008600ff0c7b82 */ /* 0x000e220000000a00 */
[----:B------:R1:W2:Y:S01]  /*0500*/  MUFU.LG2 R23, R16 ;  /* 0x0000001000177308 */ /* 0x0002a20000000c00 */
[----:B------:R-:W-:-:S06]  /*0510*/  IMAD.MOV.U32 R25, RZ, RZ, R2 ;  /* 0x000000ffff197224 */ /* 0x000fcc00078e0002 */
[----:B------:R-:W3:Y:S02]  /*0520*/  LDC.64 R14, c[0x0][0x210] ;  /* 0x00008400ff0e7b82 */ /* 0x000ee40000000a00 */
.L_x_9793:
        /* <DEDUP_REMOVED lines=8> */
[----:B--2---:R-:W-:-:S05]  /*05b0*/  FFMA.FTZ R18, R23, -0.69314718246459960938, R18 ;  /* 0xbf31721817127823 */ /* 0x004fca0000010012 */
[----:B------:R-:W-:Y:S01]  /*05c0*/  F2FP.F16.F32.PACK_AB R17, RZ, R18 ;  /* 0x00000012ff11723e */ /* 0x000fe200000000ff */
[----:B---3--:R-:W-:-:S05]  /*05d0*/  IMAD.WIDE R18, R19, 0x2, R14 ;  /* 0x0000000213127825 */ /* 0x008fca00078e020e */
[----:B------:R4:W-:Y:S01]  /*05e0*/  STG.E.U16 desc[UR6][R18.64], R17 ;  /* 0x0000001112007986 */ /* 0x0009e2000c101506 */
[----:B------:R-:W-:Y:S05]  /*05f0*/  @!P0 BRA `(.L_x_9793) ;  /* 0xfffffffc00cc8947 */ /* 0x000fea000383ffff */
.L_x_9792:
[----:B------:R-:W-:Y:S05]  /*0600*/  BSYNC B2 ;  /* 0x0000000000027941 */ /* 0x000fea0003800000 */
.L_x_9791:
[----:B------:R-:W-:Y:S05]  /*0610*/  BRA `(.L_x_9794) ;  /* 0x00000004006c7947 */ /* 0x000fea0003800000 */
.L_x_9784:
[----:B------:R-:W0:Y:S01]  /*0620*/  LDC R18, c[0x0][0x224] ;  /* 0x00008900ff127b82 */ /* 0x000e220000000800 */
[----:B------:R-:W-:Y:S02]  /*0630*/  MOV R17, 0xff7fffff ;  /* 0xff7fffff00117802 */ /* 0x000fe40000000f00 */
[----:B0-----:R-:W-:-:S13]  /*0640*/  ISETP.GE.AND P0, PT, R2, R18, PT ;  /* 0x000000120200720c */ /* 0x001fda0003f06270 */
[----:B------:R-:W-:Y:S05]  /*0650*/  @P0 BRA `(.L_x_9795) ;  /* 0x0000000000340947 */ /* 0x000fea0003800000 */
[----:B------:R-:W0:Y:S01]  /*0660*/  LDC.64 R12, c[0x0][0x218] ;  /* 0x00008600ff0c7b82 */ /* 0x000e220000000a00 */
[----:B------:R-:W-:Y:S01]  /*0670*/  IMAD.MOV.U32 R17, RZ, RZ, -0x800001 ;  /* 0xff7fffffff117424 */ /* 0x000fe200078e00ff */
[----:B------:R-:W-:-:S07]  /*0680*/  MOV R19, R2 ;  /* 0x0000000200137202 */ /* 0x000fce0000000f00 */
.L_x_9796:
        /* <DEDUP_REMOVED lines=10> */
.L_x_9795:
        /* <DEDUP_REMOVED lines=8> */
.L_x_9798:
        /* <DEDUP_REMOVED lines=11> */
.L_x_9797:
        /* <DEDUP_REMOVED lines=8> */
.L_x_9801:
        /* <DEDUP_REMOVED lines=11> */
.L_x_9800:
[----:B------:R-:W-:Y:S05]  /*0990*/  BSYNC B2 ;  /* 0x0000000000027941 */ /* 0x000fea0003800000 */
.L_x_9799:
[----:B------:R-:W-:Y:S06]  /*09a0*/  BAR.SYNC.DEFER_BLOCKING 0x0 ;  /* 0x0000000000007b1d */ /* 0x000fec0000010000 */
[----:B------:R2:W-:Y:S01]  /*09b0*/  STS [R8], R17 ;  /* 0x0000001108007388 */ /* 0x0005e20000000800 */
[----:B------:R-:W-:Y:S05]  /*09c0*/  @!P1 BRA `(.L_x_9802) ;  /* 0x00000000002c9947 */ /* 0x000fea0003800000 */
[----:B------:R-:W-:-:S07]  /*09d0*/  IMAD.MOV.U32 R13, RZ, RZ, R7 ;  /* 0x000000ffff0d7224 */ /* 0x000fce00078e0007 */
.L_x_9803:
        /* <DEDUP_REMOVED lines=10> */
.L_x_9802:
        /* <DEDUP_REMOVED lines=8> */
[----:B---3--:R-:W3:Y:S02]  /*0b00*/  MUFU.LG2 R22, R22 ;  /* 0x0000001600167308 */ /* 0x008ee40000000c00 */
.L_x_9804:
[----:B0-2---:R-:W-:-:S04]  /*0b10*/  IMAD R17, R23, UR8, R20 ;  /* 0x0000000817117c24 */ /* 0x005fc8000f8e0214 */
[----:B----4-:R-:W-:-:S06]  /*0b20*/  IMAD.WIDE R18, R17, 0x2, R12 ;  /* 0x0000000211127825 */ /* 0x010fcc00078e020c */
[----:B------:R-:W2:Y:S01]  /*0b30*/  LDG.E.U16 R18, desc[UR6][R18.64] ;  /* 0x0000000612127981 */ /* 0x000ea2000c1e1500 */
[----:B------:R-:W-:-:S05]  /*0b40*/  IMAD.IADD R23, R0, 0x1, R23 ;  /* 0x0000000100177824 */ /* 0x000fca00078e0217 */
[----:B------:R-:W-:Y:S01]  /*0b50*/  ISETP.GE.AND P0, PT, R23, UR10, PT ;  /* 0x0000000a17007c0c */ /* 0x000fe2000bf06270 */
[----:B--2---:R-:W-:-:S05]  /*0b60*/  HADD2.F32 R16, -RZ, R18.H0_H0 ;  /* 0x20000012ff107230 */ /* 0x004fca0000004100 */
[----:B-1----:R-:W-:Y:S01]  /*0b70*/  FADD.FTZ R25, -R21, R16 ;  /* 0x0000001015197221 */ /* 0x002fe20000010100 */
[----:B0-----:R-:W-:-:S04]  /*0b80*/  IMAD.WIDE R16, R17, 0x2, R14 ;  /* 0x0000000211107825 */ /* 0x001fc800078e020e */
[----:B---3--:R-:W-:-:S05]  /*0b90*/  FFMA.FTZ R25, R22, -0.69314718246459960938, R25 ;  /* 0xbf31721816197823 */ /* 0x008fca0000010019 */
[----:B------:R-:W-:-:S05]  /*0ba0*/  F2FP.F16.F32.PACK_AB R25, RZ, R25 ;  /* 0x00000019ff19723e */ /* 0x000fca00000000ff */
[----:B------:R0:W-:Y:S01]  /*0bb0*/  STG.E.U16 desc[UR6][R16.64], R25 ;  /* 0x0000001910007986 */ /* 0x0001e2000c101506 */
[----:B------:R-:W-:Y:S05]  /*0bc0*/  @!P0 BRA `(.L_x_9804) ;  /* 0xfffffffc00d08947 */ /* 0x000fea000383ffff */
.L_x_9794:
[----:B------:R-:W-:Y:S05]  /*0bd0*/  BSYNC B0 ;  /* 0x0000000000007941 */ /* 0x000fea0003800000 */
.L_x_9783:
[----:B------:R-:W-:Y:S01]  /*0be0*/  IADD3 R10, R6, R10, RZ ;  /* 0x0000000a060a7210 */ /* 0x000fe20007ffe0ff */
[----:B------:R-:W-:-:S03]  /*0bf0*/  ULDC UR4, c[0x0][0x228] ;  /* 0x00008a0000047ab9 */ /* 0x000fc60000000800 */
[----:B------:R-:W-:-:S13]  /*0c00*/  ISETP.GE.AND P0, PT, R10, UR4, PT ;  /* 0x000000040a007c0c */ /* 0x000fda000bf06270 */
[----:B------:R-:W-:Y:S05]  /*0c10*/  @!P0 BRA `(.L_x_9805) ;  /* 0xfffffff400808947 */ /* 0x000fea000383ffff */
.L_x_9782:
[----:B------:R-:W-:Y:S05]  /*0c20*/  BSYNC B1 ;  /* 0x0000000000017941 */ /* 0x000fea0003800000 */
.L_x_9781:
[----:B------:R-:W-:Y:S01]  /*0c30*/  IADD3 R3, R3, UR9, RZ ;  /* 0x0000000903037c10 */ /* 0x000fe2000fffe0ff */
[----:B------:R-:W-:-:S03]  /*0c40*/  ULDC UR4, c[0x0][0x220] ;  /* 0x0000880000047ab9 */ /* 0x000fc60000000800 */
[----:B------:R-:W-:-:S13]  /*0c50*/  ISETP.GE.AND P0, PT, R3, UR4, PT ;  /* 0x0000000403007c0c */ /* 0x000fda000bf06270 */
[----:B------:R-:W-:Y:S05]  /*0c60*/  @!P0 BRA `(.L_x_9806) ;  /* 0xfffffff4004c8947 */ /* 0x000fea000383ffff */
[----:B------:R-:W-:Y:S05]  /*0c70*/  EXIT ;  /* 0x000000000000794d */ /* 0x000fea0003800000 */
.L_x_9807:
        /* <DEDUP_REMOVED lines=16> */
.L_x_12164:


//--------------------- .text._ZN2at6native43_GLOBAL__N__9ae7fba5_10_SoftMax_cu_9f978f6326cunn_SpatialSoftMaxForwardIffflNS1_25LogSoftMaxForwardEpilogueEEEvPT1_PKT_T2_S9_S9_ --------------------------
	.section	.text._ZN2at6native43_GLOBAL__N__9ae7fba5_10_SoftMax_cu_9f978f6326cunn_SpatialSoftMaxForwardIffflNS1_25LogSoftMaxForwardEpilogueEEEvPT1_PKT_T2_S9_S9_,"ax",@progbits
	.align	128
.text._ZN2at6native43_GLOBAL__N__9ae7fba5_10_SoftMax_cu_9f978f6326cunn_SpatialSoftMaxForwardIffflNS1_25LogSoftMaxForwardEpilogueEEEvPT1_PKT_T2_S9_S9_:
        .type           _ZN2at6native43_GLOBAL__N__9ae7fba5_10_SoftMax_cu_9f978f6326cunn_SpatialSoftMaxForwardIffflNS1_25LogSoftMaxForwardEpilogueEEEvPT1_PKT_T2_S9_S9_,@function
        .size           _ZN2at6native43_GLOBAL__N__9ae7fba5_10_SoftMax_cu_9f978f6326cunn_SpatialSoftMaxForwardIffflNS1_25LogSoftMaxForwardEpilogueEEEvPT1_PKT_T2_S9_S9_,(.L_x_12165 - _ZN2at6native43_GLOBAL__N__9ae7fba5_10_SoftMax_cu_9f978f6326cunn_SpatialSoftMaxForwardIffflNS1_25LogSoftMaxForwardEpilogueEEEvPT1_PKT_T2_S9_S9_)
        .other          _ZN2at6native43_GLOBAL__N__9ae7fba5_10_SoftMax_cu_9f978f6326cunn_SpatialSoftMaxForwardIffflNS1_25LogSoftMaxForwardEpilogueEEEvPT1_PKT_T2_S9_S9_,@"STO_CUDA_ENTRY STV_DEFAULT"
_ZN2at6native43_GLOBAL__N__9ae7fba5_10_SoftMax_cu_9f978f6326cunn_SpatialSoftMaxForwardIffflNS1_25LogSoftMaxForwardEpilogueEEEvPT1_PKT_T2_S9_S9_:
        /* <DEDUP_REMOVED lines=29> */
.L_x_9834:
        /* <DEDUP_REMOVED lines=17> */
.L_x_9833:
[----:B------:R-:W-:Y:S01]  /*02e0*/  UISETP.GT.U32.AND UP0, UPT, UR13, 0x1, UPT ;  /* 0x000000010d00788c */ /* 0x000fe2000bf04070 */
[-C--:B------:R-:W-:Y:S01]  /*02f0*/  IMAD R4, R18, R17.reuse, RZ ;  /* 0x0000001112047224 */ /* 0x080fe200078e02ff */
[----:B------:R-:W-:Y:S01]  /*0300*/  BSSY B0, `(.L_x_9811) ;  /* 0x00000dd000007945 */ /* 0x000fe20003800000 */
[----:B0-23--:R-:W-:-:S03]  /*0310*/  IMAD.WIDE.U32 R2, R8, R17, RZ ;  /* 0x0000001108027225 */ /* 0x00dfc600078e00ff */
[----:B------:R-:W-:Y:S01]  /*0320*/  PLOP3.LUT P1, PT, PT, PT, UP0, 0x80, 0x0 ;  /* 0x000000000000781c */ /* 0x000fe20003f2f008 */
[----:B------:R-:W-:Y:S01]  /*0330*/  IMAD R5, R19, R8, R4 ;  /* 0x0000000813057224 */ /* 0x000fe200078e0204 */
[----:B------:R-:W-:-:S04]  /*0340*/  IADD3 R4, P0, R16, R2, RZ ;  /* 0x0000000210047210 */ /* 0x000fc80007f1e0ff */
[----:B------:R-:W-:-:S05]  /*0350*/  IADD3 R2, R3, R5, RZ ;  /* 0x0000000503027210 */ /* 0x000fca0007ffe0ff */
[----:B------:R-:W-:Y:S02]  /*0360*/  IMAD.X R5, R21, 0x1, R2, P0 ;  /* 0x0000000115057824 */ /* 0x000fe400000e0602 */
[----:B-1--4-:R-:W-:Y:S05]  /*0370*/  @P1 BRA `(.L_x_9812) ;  /* 0x0000000400701947 */ /* 0x012fea0003800000 */
        /* <DEDUP_REMOVED lines=23> */
.L_x_9815:
        /* <DEDUP_REMOVED lines=13> */
.L_x_9814:
[----:B------:R-:W-:Y:S05]  /*05c0*/  BSYNC B3 ;  /* 0x0000000000037941 */ /* 0x000fea0003800000 */
.L_x_9813:
[----:B------:R-:W-:Y:S04]  /*05d0*/  BSSY B3, `(.L_x_9816) ;  /* 0x0000017000037945 */ /* 0x000fe80003800000 */
[----:B------:R-:W-:Y:S05]  /*05e0*/  @P0 BRA `(.L_x_9817) ;  /* 0x0000000000540947 */ /* 0x000fea0003800000 */
[----:B------:R-:W-:Y:S01]  /*05f0*/  HFMA2.MMA R24, -RZ, RZ, 0, 0 ;  /* 0x00000000ff187435 */ /* 0x000fe200000001ff */
[----:B------:R-:W-:Y:S02]  /*0600*/  IMAD.MOV.U32 R22, RZ, RZ, RZ ;  /* 0x000000ffff167224 */ /* 0x000fe400078e00ff */
[----:B------:R-:W-:-:S08]  /*0610*/  IMAD.MOV.U32 R23, RZ, RZ, R15 ;  /* 0x000000ffff177224 */ /* 0x000fd000078e000f */
.L_x_9818:
        /* <DEDUP_REMOVED lines=9> */
[----:B------:R-:W-:-:S05]  /*06b0*/  IADD3 R23, P1, R23, UR13, RZ ;  /* 0x0000000d17177c10 */ /* 0x000fca000ff3e0ff */
[----:B------:R-:W-:Y:S01]  /*06c0*/  IMAD.X R24, RZ, RZ, R24, P1 ;  /* 0x000000ffff187224 */ /* 0x000fe200008e0618 */
[----:B------:R-:W-:-:S04]  /*06d0*/  ISETP.GE.U32.AND P1, PT, R23, R2, PT ;  /* 0x000000021700720c */ /* 0x000fc80003f26070 */
[----:B------:R-:W-:Y:S01]  /*06e0*/  ISETP.GE.AND.EX P1, PT, R24, R3, PT, P1 ;  /* 0x000000031800720c */ /* 0x000fe20003f26310 */
[----:B--2---:R-:W-:-:S04]  /*06f0*/  FADD.FTZ R10, R13, -R20 ;  /* 0x800000140d0a7221 */ /* 0x004fc80000010000 */
[----:B------:R-:W-:-:S04]  /*0700*/  FMUL.FTZ R10, R10, 1.4426950216293334961 ;  /* 0x3fb8aa3b0a0a7820 */ /* 0x000fc80000410000 */
[----:B------:R-:W0:Y:S02]  /*0710*/  MUFU.EX2 R11, R10 ;  /* 0x0000000a000b7308 */ /* 0x000e240000000800 */
[----:B0-----:R-:W-:Y:S02]  /*0720*/  FADD.FTZ R22, R11, R22 ;  /* 0x000000160b167221 */ /* 0x001fe40000010000 */
[----:B------:R-:W-:Y:S05]  /*0730*/  @!P1 BRA `(.L_x_9818) ;  /* 0xfffffffc00b89947 */ /* 0x000fea000383ffff */
.L_x_9817:
[----:B------:R-:W-:Y:S05]  /*0740*/  BSYNC B3 ;  /* 0x0000000000037941 */ /* 0x000fea0003800000 */
.L_x_9816:
[----:B------:R-:W-:Y:S04]  /*0750*/  BSSY B3, `(.L_x_9819) ;  /* 0x000001d000037945 */ /* 0x000fe80003800000 */
[----:B------:R-:W-:Y:S05]  /*0760*/  @P0 BRA `(.L_x_9820) ;  /* 0x00000000006c0947 */ /* 0x000fea0003800000 */
[----:B------:R-:W0:Y:S01]  /*0770*/  MUFU.LG2 R22, R22 ;  /* 0x0000001600167308 */ /* 0x000e220000000c00 */
[----:B------:R-:W-:Y:S01]  /*0780*/  IMAD.MOV.U32 R23, RZ, RZ, R15 ;  /* 0x000000ffff177224 */ /* 0x000fe200078e000f */
[----:B------:R-:W-:-:S07]  /*0790*/  MOV R24, RZ ;  /* 0x000000ff00187202 */ /* 0x000fce0000000f00 */
.L_x_9821:
[----:B------:R-:W-:Y:S01]  /*07a0*/  ULDC.64 UR14, c[0x0][0x230] ;  /* 0x00008c00000e7ab9 */ /* 0x000fe20000000a00 */
[----:B------:R-:W-:Y:S02]  /*07b0*/  IMAD.MOV.U32 R10, RZ, RZ, R4 ;  /* 0x000000ffff0a7224 */ /* 0x000fe400078e0004 */
        /* <DEDUP_REMOVED lines=19> */
[----:B0-----:R-:W-:-:S05]  /*08f0*/  FFMA.FTZ R25, R22, -0.69314718246459960938, R25 ;  /* 0xbf31721816197823 */ /* 0x001fca0000010019 */
[----:B------:R1:W-:Y:S03]  /*0900*/  STG.E desc[UR10][R12.64], R25 ;  /* 0x000000190c007986 */ /* 0x0003e6000c10190a */
[----:B------:R-:W-:Y:S05]  /*0910*/  @!P0 BRA `(.L_x_9821) ;  /* 0xfffffffc00a08947 */ /* 0x000fea000383ffff */
.L_x_9820:
[----:B------:R-:W-:Y:S05]  /*0920*/  BSYNC B3 ;  /* 0x0000000000037941 */ /* 0x000fea0003800000 */
.L_x_9819:
[----:B------:R-:W-:Y:S05]  /*0930*/  BRA `(.L_x_9822) ;  /* 0x0000000400e47947 */ /* 0x000fea0003800000 */
.L_x_9812:
        /* <DEDUP_REMOVED lines=9> */
.L_x_9824:
        /* <DEDUP_REMOVED lines=9> */
[----:B------:R-:W-:-:S06]  /*0a60*/  LEA.HI.X R13, R10, UR15, R11, 0x2, P1 ;  /* 0x0000000f0a0d7c11 */ /* 0x000fcc00088f140b */
        /* <DEDUP_REMOVED lines=8> */
.L_x_9823:
        /* <DEDUP_REMOVED lines=9> */
.L_x_9826:
        /* <DEDUP_REMOVED lines=11> */
.L_x_9825:
        /* <DEDUP_REMOVED lines=9> */
.L_x_9829:
        /* <DEDUP_REMOVED lines=14> */
[----:B------:R-:W-:-:S04]  /*0da0*/  FMUL.FTZ R10, R10, 1.4426950216293334961 ;  /* 0x3fb8aa3b0a0a7820 */ /* 0x000fc80000410000 */
[----:B------:R-:W0:Y:S02]  /*0db0*/  MUFU.EX2 R11, R10 ;  /* 0x0000000a000b7308 */ /* 0x000e240000000800 */
[----:B0-----:R-:W-:Y:S02]  /*0dc0*/  FADD.FTZ R20, R11, R20 ;  /* 0x000000140b147221 */ /* 0x001fe40000010000 */
[----:B------:R-:W-:Y:S05]  /*0dd0*/  @!P1 BRA `(.L_x_9829) ;  /* 0xfffffffc00b89947 */ /* 0x000fea000383ffff */
.L_x_9828:
[----:B------:R-:W-:Y:S05]  /*0de0*/  BSYNC B3 ;  /* 0x0000000000037941 */ /* 0x000fea0003800000 */
.L_x_9827:
[----:B------:R-:W-:Y:S06]  /*0df0*/  BAR.SYNC.DEFER_BLOCKING 0x0 ;  /* 0x0000000000007b1d */ /* 0x000fec0000010000 */
[----:B------:R3:W-:Y:S01]  /*0e00*/  STS [R3], R20 ;  /* 0x0000001403007388 */ /* 0x0007e20000000800 */
[----:B------:R-:W-:Y:S05]  /*0e10*/  @!P2 BRA `(.L_x_9830) ;  /* 0x000000000030a947 */ /* 0x000fea0003800000 */
[----:B------:R-:W-:-:S06]  /*0e20*/  USHF.R.U32.HI UR7, URZ, 0x1, UR13 ;  /* 0x000000013f077899 */ /* 0x000fcc000801160d */
[----:B------:R-:W-:-:S07]  /*0e30*/  MOV R10, UR7 ;  /* 0x00000007000a7c02 */ /* 0x000fce0008000f00 */
.L_x_9831:
        /* <DEDUP_REMOVED lines=9> */
[----:B----4-:R-:W-:Y:S05]  /*0ed0*/  @P1 BRA `(.L_x_9831) ;  /* 0xfffffffc00d81947 */ /* 0x010fea000383ffff */
.L_x_9830:
        /* <DEDUP_REMOVED lines=10> */
.L_x_9832:
[----:B----4-:R-:W-:Y:S02]  /*0f80*/  IMAD R12, R20, UR16, RZ ;  /* 0x00000010140c7c24 */ /* 0x010fe4000f8e02ff */
        /* <DEDUP_REMOVED lines=8> */
[----:B------:R-:W-:-:S06]  /*1010*/  IADD3.X R11, R13, UR19, RZ, P0, !PT ;  /* 0x000000130d0b7c10 */ /* 0x000fcc00087fe4ff */
[----:B------:R-:W2:Y:S01]  /*1020*/  LDG.E R11, desc[UR10][R10.64] ;  /* 0x0000000a0a0b7981 */ /* 0x000ea2000c1e1900 */
[----:B------:R-:W-:-:S04]  /*1030*/  IADD3 R12, P0, R12, UR20, RZ ;  /* 0x000000140c0c7c10 */ /* 0x000fc8000ff1e0ff */
[----:B------:R-:W-:Y:S02]  /*1040*/  IADD3.X R13, R13, UR21, RZ, P0, !PT ;  /* 0x000000150d0d7c10 */ /* 0x000fe400087fe4ff */
[----:B------:R-:W-:-:S05]  /*1050*/  IADD3 R23, P0, R23, UR13, RZ ;  /* 0x0000000d17177c10 */ /* 0x000fca000ff1e0ff */
[----:B------:R-:W-:Y:S01]  /*1060*/  IMAD.X R20, RZ, RZ, R20, P0 ;  /* 0x000000ffff147224 */ /* 0x000fe200000e0614 */
[----:B------:R-:W-:-:S04]  /*1070*/  ISETP.GE.U32.AND P0, PT, R23, UR22, PT ;  /* 0x0000001617007c0c */ /* 0x000fc8000bf06070 */
[----:B------:R-:W-:Y:S01]  /*1080*/  ISETP.GE.AND.EX P0, PT, R20, UR23, PT, P0 ;  /* 0x0000001714007c0c */ /* 0x000fe2000bf06300 */
[----:B--2---:R-:W-:-:S04]  /*1090*/  FADD.FTZ R22, -R2, R11 ;  /* 0x0000000b02167221 */ /* 0x004fc80000010100 */
[----:B0-----:R-:W-:-:S05]  /*10a0*/  FFMA.FTZ R25, R3, -0.69314718246459960938, R22 ;  /* 0xbf31721803197823 */ /* 0x001fca0000010016 */
[----:B------:R4:W-:Y:S03]  /*10b0*/  STG.E desc[UR10][R12.64], R25 ;  /* 0x000000190c007986 */ /* 0x0009e6000c10190a */
[----:B------:R-:W-:Y:S05]  /*10c0*/  @!P0 BRA `(.L_x_9832) ;  /* 0xfffffffc00ac8947 */ /* 0x000fea000383ffff */
.L_x_9822:
[----:B------:R-:W-:Y:S05]  /*10d0*/  BSYNC B0 ;  /* 0x0000000000007941 */ /* 0x000fea0003800000 */
.L_x_9811:
[----:B------:R-:W-:Y:S01]  /*10e0*/  IADD3 R16, P0, R16, UR6, RZ ;  /* 0x0000000610107c10 */ /* 0x000fe2000ff1e0ff */
[----:B------:R-:W-:-:S03]  /*10f0*/  ULDC.64 UR14, c[0x0][0x230] ;  /* 0x00008c00000e7ab9 */ /* 0x000fc60000000a00 */
[----:B------:R-:W-:Y:S02]  /*1100*/  IADD3.X R21, RZ, R21, RZ, P0, !PT ;  /* 0x00000015ff157210 */ /* 0x000fe400007fe4ff */
[----:B------:R-:W-:-:S04]  /*1110*/  ISETP.GE.U32.AND P0, PT, R16, UR14, PT ;  /* 0x0000000e10007c0c */ /* 0x000fc8000bf06070 */
[----:B------:R-:W-:-:S13]  /*1120*/  ISETP.GE.AND.EX P0, PT, R21, UR15, PT, P0 ;  /* 0x0000000f15007c0c */ /* 0x000fda000bf06300 */
[----:B------:R-:W-:Y:S05]  /*1130*/  @!P0 BRA `(.L_x_9833) ;  /* 0xfffffff000688947 */ /* 0x000fea000383ffff */
.L_x_9810:
[----:B------:R-:W-:Y:S05]  /*1140*/  BSYNC B1 ;  /* 0x0000000000017941 */ /* 0x000fea0003800000 */
.L_x_9809:
[----:B------:R-:W-:Y:S01]  /*1150*/  IADD3 R17, P0, R17, UR12, RZ ;  /* 0x0000000c11117c10 */ /* 0x000fe2000ff1e0ff */
[----:B------:R-:W-:-:S04]  /*1160*/  ULDC.64 UR14, c[0x0][0x220] ;  /* 0x00008800000e7ab9 */ /* 0x000fc80000000a00 */
[----:B------:R-:W-:Y:S01]  /*1170*/  IMAD.X R19, RZ, RZ, R19, P0 ;  /* 0x000000ffff137224 */ /* 0x000fe200000e0613 */
[----:B------:R-:W-:-:S04]  /*1180*/  ISETP.GE.U32.AND P0, PT, R17, UR14, PT ;  /* 0x0000000e11007c0c */ /* 0x000fc8000bf06070 */
[----:B------:R-:W-:-:S13]  /*1190*/  ISETP.GE.AND.EX P0, PT, R19, UR15, PT, P0 ;  /* 0x0000000f13007c0c */ /* 0x000fda000bf06300 */
[----:B------:R-:W-:Y:S05]  /*11a0*/  @!P0 BRA `(.L_x_9834) ;  /* 0xfffffff000088947 */ /* 0x000fea000383ffff */
[----:B------:R-:W-:Y:S05]  /*11b0*/  BSYNC B2 ;  /* 0x0000000000027941 */ /* 0x000fea0003800000 */
.L_x_9808:
[----:B------:R-:W-:Y:S05]  /*11c0*/  EXIT ;  /* 0x000000000000794d */ /* 0x000fea0003800000 */
.L_x_9835:
        /* <DEDUP_REMOVED lines=11> */
.L_x_12165:


//--------------------- .text._ZN2at6native43_GLOBAL__N__9ae7fba5_10_SoftMax_cu_9f978f6326cunn_SpatialSoftMaxForwardIfffiNS1_25LogSoftMaxForwardEpilogueEEEvPT1_PKT_T2_S9_S9_ --------------------------
	.section	.text._ZN2at6native43_GLOBAL__N__9ae7fba5_10_SoftMax_cu_9f978f6326cunn_SpatialSoftMaxForwardIfffiNS1_25LogSoftMaxForwardEpilogueEEEvPT1_PKT_T2_S9_S9_,"ax",@progbits
	.align	128
.text._ZN2at6native43_GLOBAL__N__9ae7fba5_10_SoftMax_cu_9f978f6326cunn_SpatialSoftMaxForwardIfffiNS1_25LogSoftMaxForwardEpilogueEEEvPT1_PKT_T2_S9_S9_:
        .type           _ZN2at6native43_GLOBAL__N__9ae7fba5_10_SoftMax_cu_9f978f6326cunn_SpatialSoftMaxForwardIfffiNS1_25LogSoftMaxForwardEpilogueEEEvPT1_PKT_T2_S9_S9_,@function
        .size           _ZN2at6native43_GLOBAL__N__9ae7fba5_10_SoftMax_cu_9f978f6326cunn_SpatialSoftMaxForwardIfffiNS1_25LogSoftMaxForwardEpilogueEEEvPT1_PKT_T2_S9_S9_,(.L_x_12166 - _ZN2at6native43_GLOBAL__N__9ae7fba5_10_SoftMax_cu_9f978f6326cunn_SpatialSoftMaxForwardIfffiNS1_25LogSoftMaxForwardEpilogueEEEvPT1_PKT_T2_S9_S9_)
        .other          _ZN2at6native43_GLOBAL__N__9ae7fba5_10_SoftMax_cu_9f978f6326cunn_SpatialSoftMaxForwardIfffiNS1_25LogSoftMaxForwardEpilogueEEEvPT1_PKT_T2_S9_S9_,@"STO_CUDA_ENTRY STV_DEFAULT"
_ZN2at6native43_GLOBAL__N__9ae7fba5_10_SoftMax_cu_9f978f6326cunn_SpatialSoftMaxForwardIfffiNS1_25LogSoftMaxForwardEpilogueEEEvPT1_PKT_T2_S9_S9_:
        /* <DEDUP_REMOVED lines=26> */
.L_x_9861:
        /* <DEDUP_REMOVED lines=8> */
.L_x_9860:
        /* <DEDUP_REMOVED lines=15> */
.L_x_9842:
        /* <DEDUP_REMOVED lines=8> */
.L_x_9841:
[----:B------:R-:W-:Y:S05]  /*0390*/  BSYNC B2 ;  /* 0x0000000000027941 */ /* 0x000fea0003800000 */
.L_x_9840:
[----:B------:R-:W-:Y:S04]  /*03a0*/  BSSY B2, `(.L_x_9843) ;  /* 0x0000010000027945 */ /* 0x000fe80003800000 */
[----:B------:R-:W-:Y:S05]  /*03b0*/  @P2 BRA `(.L_x_9844) ;  /* 0x0000000000382947 */ /* 0x000fea0003800000 */
[----:B------:R-:W0:Y:S01]  /*03c0*/  LDC.64 R12, c[0x0][0x218] ;  /* 0x00008600ff0c7b82 */ /* 0x000e220000000a00 */
[----:B------:R-:W-:Y:S01]  /*03d0*/  IMAD.MOV.U32 R16, RZ, RZ, RZ ;  /* 0x000000ffff107224 */ /* 0x000fe200078e00ff */
[----:B------:R-:W-:-:S07]  /*03e0*/  MOV R17, R2 ;  /* 0x0000000200117202 */ /* 0x000fce0000000f00 */
.L_x_9845:
        /* <DEDUP_REMOVED lines=11> */
.L_x_9844:
[----:B------:R-:W-:Y:S05]  /*04a0*/  BSYNC B2 ;  /* 0x0000000000027941 */ /* 0x000fea0003800000 */
.L_x_9843:
[----:B------:R-:W-:Y:S04]  /*04b0*/  BSSY B2, `(.L_x_9846) ;  /* 0x0000011000027945 */ /* 0x000fe80003800000 */
[----:B------:R-:W-:Y:S05]  /*04c0*/  @P2 BRA `(.L_x_9847) ;  /* 0x00000000003c2947 */ /* 0x000fea0003800000 */
[----:B------:R-:W0:Y:S01]  /*04d0*/  LDC.64 R12, c[0x0][0x218] ;  /* 0x00008600ff0c7b82 */ /* 0x000e220000000a00 */
[----:B------:R1:W2:Y:S01]  /*04e0*/  MUFU.LG2 R27, R16 ;  /* 0x00000010001b7308 */ /* 0x0002a20000000c00 */
[----:B------:R-:W-:-:S06]  /*04f0*/  MOV R23, R2 ;  /* 0x0000000200177202 */ /* 0x000fcc0000000f00 */
[----:B------:R-:W3:Y:S02]  /*0500*/  LDC.64 R14, c[0x0][0x210] ;  /* 0x00008400ff0e7b82 */ /* 0x000ee40000000a00 */
.L_x_9848:
[----:B------:R-:W-:Y:S02]  /*0510*/  ULDC UR4, c[0x0][0x228] ;  /* 0x00008a0000047ab9 */ /* 0x000fe40000000800 */
[----:B----4-:R-:W-:-:S04]  /*0520*/  IMAD R19, R23, UR4, R20 ;  /* 0x0000000417137c24 */ /* 0x010fc8000f8e0214 */
[----:B01----:R-:W-:-:S06]  /*0530*/  IMAD.WIDE R16, R19, 0x4, R12 ;  /* 0x0000000413107825 */ /* 0x003fcc00078e020c */
[----:B------:R-:W4:Y:S01]  /*0540*/  LDG.E R17, desc[UR6][R16.64] ;  /* 0x0000000610117981 */ /* 0x000f22000c1e1900 */
[----:B---3--:R-:W-:-:S04]  /*0550*/  IMAD.WIDE R18, R19, 0x4, R14 ;  /* 0x0000000413127825 */ /* 0x008fc800078e020e */
[----:B------:R-:W-:-:S05]  /*0560*/  IMAD.IADD R23, R0, 0x1, R23 ;  /* 0x0000000100177824 */ /* 0x000fca00078e0217 */
[----:B------:R-:W-:Y:S01]  /*0570*/  ISETP.GE.AND P0, PT, R23, R21, PT ;  /* 0x000000151700720c */ /* 0x000fe20003f06270 */
[----:B----4-:R-:W-:-:S04]  /*0580*/  FADD.FTZ R24, R17, -R22 ;  /* 0x8000001611187221 */ /* 0x010fc80000010000 */
[----:B--2---:R-:W-:-:S05]  /*0590*/  FFMA.FTZ R25, R27, -0.69314718246459960938, R24 ;  /* 0xbf3172181b197823 */ /* 0x004fca0000010018 */
[----:B------:R4:W-:Y:S03]  /*05a0*/  STG.E desc[UR6][R18.64], R25 ;  /* 0x0000001912007986 */ /* 0x0009e6000c101906 */
[----:B------:R-:W-:Y:S05]  /*05b0*/  @!P0 BRA `(.L_x_9848) ;  /* 0xfffffffc00d48947 */ /* 0x000fea000383ffff */
.L_x_9847:
[----:B------:R-:W-:Y:S05]  /*05c0*/  BSYNC B2 ;  /* 0x0000000000027941 */ /* 0x000fea0003800000 */
.L_x_9846:
[----:B------:R-:W-:Y:S05]  /*05d0*/  BRA `(.L_x_9849) ;  /* 0x00000004005c7947 */ /* 0x000fea0003800000 */
.L_x_9839:
[----:B------:R-:W0:Y:S01]  /*05e0*/  LDC R16, c[0x0][0x224] ;  /* 0x00008900ff107b82 */ /* 0x000e220000000800 */
[----:B------:R-:W-:Y:S02]  /*05f0*/  MOV R17, 0xff7fffff ;  /* 0xff7fffff00117802 */ /* 0x000fe40000000f00 */
[----:B0-----:R-:W-:-:S13]  /*0600*/  ISETP.GE.AND P0, PT, R2, R16, PT ;  /* 0x000000100200720c */ /* 0x001fda0003f06270 */
[----:B------:R-:W-:Y:S05]  /*0610*/  @P0 BRA `(.L_x_9850) ;  /* 0x0000000000300947 */ /* 0x000fea0003800000 */
[----:B------:R-:W0:Y:S01]  /*0620*/  LDC.64 R12, c[0x0][0x218] ;  /* 0x00008600ff0c7b82 */ /* 0x000e220000000a00 */
[----:B------:R-:W-:Y:S01]  /*0630*/  IMAD.MOV.U32 R17, RZ, RZ, -0x800001 ;  /* 0xff7fffffff117424 */ /* 0x000fe200078e00ff */
[----:B------:R-:W-:-:S07]  /*0640*/  MOV R19, R2 ;  /* 0x0000000200137202 */ /* 0x000fce0000000f00 */
.L_x_9851:
[----:B------:R-:W-:Y:S02]  /*0650*/  ULDC UR4, c[0x0][0x228] ;  /* 0x00008a0000047ab9 */ /* 0x000fe40000000800 */
[----:B------:R-:W-:-:S04]  /*0660*/  IMAD R15, R19, UR4, R20 ;  /* 0x00000004130f7c24 */ /* 0x000fc8000f8e0214 */
[----:B0-----:R-:W-:-:S06]  /*0670*/  IMAD.WIDE R14, R15, 0x4, R12 ;  /* 0x000000040f0e7825 */ /* 0x001fcc00078e020c */
[----:B------:R-:W2:Y:S01]  /*0680*/  LDG.E R14, desc[UR6][R14.64] ;  /* 0x000000060e0e7981 */ /* 0x000ea2000c1e1900 */
[----:B------:R-:W-:-:S05]  /*0690*/  IMAD.IADD R19, R0, 0x1, R19 ;  /* 0x0000000100137824 */ /* 0x000fca00078e0213 */
[----:B------:R-:W-:Y:S02]  /*06a0*/  ISETP.GE.AND P2, PT, R19, R16, PT ;  /* 0x000000101300720c */ /* 0x000fe40003f46270 */
[----:B--2---:R-:W-:-:S04]  /*06b0*/  FSETP.GEU.FTZ.AND P1, PT, R17, R14, PT ;  /* 0x0000000e1100720b */ /* 0x004fc80003f3e000 */
[----:B------:R-:W-:-:S07]  /*06c0*/  FSEL R17, R14, R17, !P1 ;  /* 0x000000110e117208 */ /* 0x000fce0004800000 */
[----:B------:R-:W-:Y:S05]  /*06d0*/  @!P2 BRA `(.L_x_9851) ;  /* 0xfffffffc00dca947 */ /* 0x000fea000383ffff */
.L_x_9850:
        /* <DEDUP_REMOVED lines=8> */
.L_x_9853:
        /* <DEDUP_REMOVED lines=11> */
.L_x_9852:
        /* <DEDUP_REMOVED lines=8> */
.L_x_9856:
        /* <DEDUP_REMOVED lines=10> */
.L_x_9855:
[----:B------:R-:W-:Y:S05]  /*0930*/  BSYNC B2 ;  /* 0x0000000000027941 */ /* 0x000fea0003800000 */
.L_x_9854:
[----:B------:R-:W-:Y:S06]  /*0940*/  BAR.SYNC.DEFER_BLOCKING 0x0 ;  /* 0x0000000000007b1d */ /* 0x000fec0000010000 */
[----:B------:R2:W-:Y:S01]  /*0950*/  STS [R8], R17 ;  /* 0x0000001108007388 */ /* 0x0005e20000000800 */
[----:B------:R-:W-:Y:S05]  /*0960*/  @!P1 BRA `(.L_x_9857) ;  /* 0x00000000002c9947 */ /* 0x000fea0003800000 */
[----:B------:R-:W-:-:S07]  /*0970*/  IMAD.MOV.U32 R13, RZ, RZ, R7 ;  /* 0x000000ffff0d7224 */ /* 0x000fce00078e0007 */
.L_x_9858:
        /* <DEDUP_REMOVED lines=10> */
.L_x_9857:
        /* <DEDUP_REMOVED lines=9> */
.L_x_9859:
[----:B0-2---:R-:W-:-:S04]  /*0ab0*/  IMAD R17, R23, UR8, R20 ;  /* 0x0000000817117c24 */ /* 0x005fc8000f8e0214 */
[----:B----4-:R-:W-:-:S06]  /*0ac0*/  IMAD.WIDE R18, R17, 0x4, R12 ;  /* 0x0000000411127825 */ /* 0x010fcc00078e020c */
[----:B------:R-:W1:Y:S01]  /*0ad0*/  LDG.E R18, desc[UR6][R18.64] ;  /* 0x0000000612127981 */ /* 0x000e62000c1e1900 */
[----:B0--3--:R-:W-:-:S04]  /*0ae0*/  IMAD.WIDE R16, R17, 0x4, R14 ;  /* 0x0000000411107825 */ /* 0x009fc800078e020e */
[----:B------:R-:W-:-:S05]  /*0af0*/  IMAD.IADD R23, R0, 0x1, R23 ;  /* 0x0000000100177824 */ /* 0x000fca00078e0217 */
[----:B------:R-:W-:Y:S01]  /*0b00*/  ISETP.GE.AND P0, PT, R23, UR10, PT ;  /* 0x0000000a17007c0c */ /* 0x000fe2000bf06270 */
[----:B-1----:R-:W-:-:S04]  /*0b10*/  FADD.FTZ R25, -R21, R18 ;  /* 0x0000001215197221 */ /* 0x002fc80000010100 */
[----:B------:R-:W-:-:S05]  /*0b20*/  FFMA.FTZ R25, R22, -0.69314718246459960938, R25 ;  /* 0xbf31721816197823 */ /* 0x000fca0000010019 */
[----:B------:R0:W-:Y:S03]  /*0b30*/  STG.E desc[UR6][R16.64], R25 ;  /* 0x0000001910007986 */ /* 0x0001e6000c101906 */
[----:B------:R-:W-:Y:S05]  /*0b40*/  @!P0 BRA `(.L_x_9859) ;  /* 0xfffffffc00d88947 */ /* 0x000fea000383ffff */
.L_x_9849:
[----:B------:R-:W-:Y:S05]  /*0b50*/  BSYNC B0 ;  /* 0x0000000000007941 */ /* 0x000fea0003800000 */
.L_x_9838:
[----:B------:R-:W-:Y:S01]  /*0b60*/  IADD3 R10, R6, R10, RZ ;  /* 0x0000000a060a7210 */ /* 0x000fe20007ffe0ff */
[----:B------:R-:W-:-:S03]  /*0b70*/  ULDC UR4, c[0x0][0x228] ;  /* 0x00008a0000047ab9 */ /* 0x000fc60000000800 */
[----:B------:R-:W-:-:S13]  /*0b80*/  ISETP.GE.AND P0, PT, R10, UR4, PT ;  /* 0x000000040a007c0c */ /* 0x000fda000bf06270 */
[----:B------:R-:W-:Y:S05]  /*0b90*/  @!P0 BRA `(.L_x_9860) ;  /* 0xfffffff400a08947 */ /* 0x000fea000383ffff */
.L_x_9837:
[----:B------:R-:W-:Y:S05]  /*0ba0*/  BSYNC B1 ;  /* 0x0000000000017941 */ /* 0x000fea0003800000 */
.L_x_9836:
[----:B------:R-:W-:Y:S01]  /*0bb0*/  IADD3 R3, R3, UR9, RZ ;  /* 0x0000000903037c10 */ /* 0x000fe2000fffe0ff */
[----:B------:R-:W-:-:S03]  /*0bc0*/  ULDC UR4, c[0x0][0x220] ;  /* 0x0000880000047ab9 */ /* 0x000fc60000000800 */
[----:B------:R-:W-:-:S13]  /*0bd0*/  ISETP.GE.AND P0, PT, R3, UR4, PT ;  /* 0x0000000403007c0c */ /* 0x000fda000bf06270 */
[----:B------:R-:W-:Y:S05]  /*0be0*/  @!P0 BRA `(.L_x_9861) ;  /* 0xfffffff4006c8947 */ /* 0x000fea000383ffff */
[----:B------:R-:W-:Y:S05]  /*0bf0*/  EXIT ;  /* 0x000000000000794d */ /* 0x000fea0003800000 */
.L_x_9862:
        /* <DEDUP_REMOVED lines=16> */
.L_x_12166:


//--------------------- .text._ZN2at6native43_GLOBAL__N__9ae7fba5_10_SoftMax_cu_9f978f6326cunn_SpatialSoftMaxForwardIdddlNS1_25LogSoftMaxForwardEpilogueEEEvPT1_PKT_T2_S9_S9_ --------------------------
	.section	.text._ZN2at6native43_GLOBAL__N__9ae7fba5_10_SoftMax_cu_9f978f6326cunn_SpatialSoftMaxForwardIdddlNS1_25LogSoftMaxForwardEpilogueEEEvPT1_PKT_T2_S9_S9_,"ax",@progbits
	.align	128
.text._ZN2at6native43_GLOBAL__N__9ae7fba5_10_SoftMax_cu_9f978f6326cunn_SpatialSoftMaxForwardIdddlNS1_25LogSoftMaxForwardEpilogueEEEvPT1_PKT_T2_S9_S9_:
        .type           _ZN2at6native43_GLOBAL__N__9ae7fba5_10_SoftMax_cu_9f978f6326cunn_SpatialSoftMaxForwardIdddlNS1_25LogSoftMaxForwardEpilogueEEEvPT1_PKT_T2_S9_S9_,@function
        .size           _ZN2at6native43_GLOBAL__N__9ae7fba5_10_SoftMax_cu_9f978f6326cunn_SpatialSoftMaxForwardIdddlNS1_25LogSoftMaxForwardEpilogueEEEvPT1_PKT_T2_S9_S9_,(.L_x_12167 - _ZN2at6native43_GLOBAL__N__9ae7fba5_10_SoftMax_cu_9f978f6326cunn_SpatialSoftMaxForwardIdddlNS1_25LogSoftMaxForwardEpilogueEEEvPT1_PKT_T2_S9_S9_)
        .other          _ZN2at6native43_GLOBAL__N__9ae7fba5_10_SoftMax_cu_9f978f6326cunn_SpatialSoftMaxForwardIdddlNS1_25LogSoftMaxForwardEpilogueEEEvPT1_PKT_T2_S9_S9_,@"STO_CUDA_ENTRY STV_DEFAULT"
_ZN2at6native43_GLOBAL__N__9ae7fba5_10_SoftMax_cu_9f978f6326cunn_SpatialSoftMaxForwardIdddlNS1_25LogSoftMaxForwardEpilogueEEEvPT1_PKT_T2_S9_S9_:
        /* <DEDUP_REMOVED lines=14> */
[----:B------:R-:W3:Y:S08]  /*00e0*/  S2UR UR15, SR_CTAID.Y ;  /* 0x00000000000f79c3 */ /* 0x000ef00000002600 */
[----:B------:R-:W3:Y:S01]  /*00f0*/  LDC R5, c[0x0][0x4] ;  /* 0x00000100ff057b82 */ /* 0x000ee20000000800 */
[----:B------:R-:W-:Y:S01]  /*0100*/  ULDC UR12, c[0x0][0xc] ;  /* 0x00000300000c7ab9 */ /* 0x000fe20000000800 */
[----:B------:R-:W-:Y:S01]  /*0110*/  ULDC UR9, c[0x0][0x10] ;  /* 0x0000040000097ab9 */ /* 0x000fe20000000800 */
[----:B------:R-:W-:-:S02]  /*0120*/  ULDC UR13, c[0x0][0x0] ;  /* 0x00000000000d7ab9 */ /* 0x000fc40000000800 */
[----:B------:R-:W-:Y:S02]  /*0130*/  UIMAD.WIDE.U32 UR4, UR13, UR10, URZ ;  /* 0x0000000a0d0472a5 */ /* 0x000fe4000f8e003f */
[----:B-1----:R-:W-:Y:S02]  /*0140*/  ULEA UR8, UR8, UR6, 0x18 ;  /* 0x0000000608087291 */ /* 0x002fe4000f8ec03f */
[----:B------:R-:W-:Y:S02]  /*0150*/  UIMAD UR10, UR13, UR11, UR5 ;  /* 0x0000000b0d0a72a4 */ /* 0x000fe4000f8e0205 */
[----:B------:R-:W-:Y:S02]  /*0160*/  UIMAD UR6, UR7, UR9, URZ ;  /* 0x00000009070672a4 */ /* 0x000fe4000f8e023f */
[----:B------:R-:W-:Y:S01]  /*0170*/  USHF.L.U64.HI UR7, UR4, 0x3, UR10 ;  /* 0x0000000304077899 */ /* 0x000fe2000801020a */
[----:B0-----:R-:W-:Y:S01]  /*0180*/  IMAD R3, R2, UR13, RZ ;  /* 0x0000000d02037c24 */ /* 0x001fe2000f8e02ff */
[----:B------:R-:W-:Y:S01]  /*0190*/  USHF.R.U32.HI UR9, URZ, 0x1, UR13 ;  /* 0x000000013f097899 */ /* 0x000fe2000801160d */
[----:B------:R-:W-:-:S03]  /*01a0*/  ULDC.64 UR10, c[0x0][0x208] ;  /* 0x00008200000a7ab9 */ /* 0x000fc60000000a00 */
[----:B------:R-:W-:Y:S01]  /*01b0*/  LEA R3, R3, UR8, 0x3 ;  /* 0x0000000803037c11 */ /* 0x000fe2000f8e18ff */
[----:B---3--:R-:W-:Y:S02]  /*01c0*/  IMAD R2, R5, UR15, R2 ;  /* 0x0000000f05027c24 */ /* 0x008fe4000f8e0202 */
[----:B------:R-:W-:Y:S02]  /*01d0*/  IMAD.MOV.U32 R5, RZ, RZ, RZ ;  /* 0x000000ffff057224 */ /* 0x000fe400078e00ff */
[----:B--2---:R-:W-:-:S07]  /*01e0*/  IMAD R6, R0, 0x8, R3 ;  /* 0x0000000800067824 */ /* 0x004fce00078e0203 */
.L_x_9897:
[----:B------:R-:W-:Y:S01]  /*01f0*/  ULDC.64 UR22, c[0x0][0x230] ;  /* 0x00008c0000167ab9 */ /* 0x000fe20000000a00 */
[----:B------:R-:W-:Y:S01]  /*0200*/  BSSY B1, `(.L_x_9864) ;  /* 0x0000214000017945 */ /* 0x000fe20003800000 */
[----:B------:R-:W-:-:S04]  /*0210*/  ISETP.GE.U32.AND P0, PT, R2, UR22, PT ;  /* 0x0000001602007c0c */ /* 0x000fc8000bf06070 */
[----:B------:R-:W-:-:S13]  /*0220*/  ISETP.GE.AND.EX P0, PT, RZ, UR23, PT, P0 ;  /* 0x00000017ff007c0c */ /* 0x000fda000bf06300 */
[----:B0-2---:R-:W-:Y:S05]  /*0230*/  @P0 BRA `(.L_x_9865) ;  /* 0x0000002000400947 */ /* 0x005fea0003800000 */
[----:B------:R-:W-:Y:S02]  /*0240*/  IMAD.MOV.U32 R8, RZ, RZ, R2 ;  /* 0x000000ffff087224 */ /* 0x000fe400078e0002 */
[----:B------:R-:W-:-:S07]  /*0250*/  IMAD.MOV.U32 R9, RZ, RZ, RZ ;  /* 0x000000ffff097224 */ /* 0x000fce00078e00ff */
.L_x_9896:
[----:B------:R-:W-:Y:S01]  /*0260*/  ULDC.64 UR24, c[0x0][0x228] ;  /* 0x00008a0000187ab9 */ /* 0x000fe20000000a00 */
[----:B------:R-:W-:Y:S01]  /*0270*/  ULDC.64 UR22, c[0x0][0x230] ;  /* 0x00008c0000167ab9 */ /* 0x000fe20000000a00 */
[----:B------:R-:W-:Y:S01]  /*0280*/  MOV R7, UR24 ;  /* 0x0000001800077c02 */ /* 0x000fe20008000f00 */
[----:B------:R-:W-:Y:S01]  /*0290*/  IMAD.U32 R22, RZ, RZ, UR23 ;  /* 0x00000017ff167e24 */ /* 0x000fe2000f8e00ff */
[----:B------:R-:W-:Y:S01]  /*02a0*/  UISETP.GT.U32.AND UP0, UPT, UR13, 0x1, UPT ;  /* 0x000000010d00788c */ /* 0x000fe2000bf04070 */
[----:B------:R-:W-:Y:S01]  /*02b0*/  IMAD.U32 R24, RZ, RZ, UR22 ;  /* 0x00000016ff187e24 */ /* 0x000fe2000f8e00ff */
[----:B------:R-:W-:Y:S01]  /*02c0*/  BSSY B0, `(.L_x_9866) ;  /* 0x0000201000007945 */ /* 0x000fe20003800000 */
[----:B------:R-:W-:Y:S02]  /*02d0*/  IMAD.U32 R23, RZ, RZ, UR25 ;  /* 0x00000019ff177e24 */ /* 0x000fe4000f8e00ff */
[-C--:B------:R-:W-:Y:S01]  /*02e0*/  IMAD R10, R22, R7.reuse, RZ ;  /* 0x00000007160a7224 */ /* 0x080fe200078e02ff */
[----:B------:R-:W-:Y:S01]  /*02f0*/  PLOP3.LUT P0, PT, PT, PT, UP0, 0x80, 0x0 ;  /* 0x000000000000781c */ /* 0x000fe20003f0f008 */
[----:B0-----:R-:W-:-:S04]  /*0300*/  IMAD.WIDE.U32 R12, R24, R7, RZ ;  /* 0x00000007180c7225 */ /* 0x001fc800078e00ff */
[----:B------:R-:W-:-:S04]  /*0310*/  IMAD R11, R24, R23, R10 ;  /* 0x00000017180b7224 */ /* 0x000fc800078e020a */
[----:B------:R-:W-:-:S04]  /*0320*/  IMAD.IADD R11, R13, 0x1, R11 ;  /* 0x000000010d0b7824 */ /* 0x000fc800078e020b */
[----:B------:R-:W-:Y:S02]  /*0330*/  IMAD R13, R11, R4, RZ ;  /* 0x000000040b0d7224 */ /* 0x000fe400078e02ff */
[----:B------:R-:W-:-:S04]  /*0340*/  IMAD.WIDE.U32 R10, R4, R12, R8 ;  /* 0x0000000c040a7225 */ /* 0x000fc800078e0008 */
[----:B------:R-:W-:-:S04]  /*0350*/  IMAD R13, R5, R12, R13 ;  /* 0x0000000c050d7224 */ /* 0x000fc800078e020d */
[----:B------:R-:W-:Y:S01]  /*0360*/  IMAD.IADD R25, R11, 0x1, R13 ;  /* 0x000000010b197824 */ /* 0x000fe200078e020d */
[----:B--2---:R-:W-:Y:S06]  /*0370*/  @P0 BRA `(.L_x_9867) ;  /* 0x0000000c00bc0947 */ /* 0x004fec0003800000 */
[----:B------:R-:W-:Y:S01]  /*0380*/  ISETP.GE.U32.AND P0, PT, R0, R7, PT ;  /* 0x000000070000720c */ /* 0x000fe20003f06070 */
[----:B------:R-:W-:Y:S01]  /*0390*/  BSSY B3, `(.L_x_9868) ;  /* 0x0000024000037945 */ /* 0x000fe20003800000 */
[----:B------:R-:W-:Y:S01]  /*03a0*/  MOV R12, 0xffffffff ;  /* 0xffffffff000c7802 */ /* 0x000fe20000000f00 */
[----:B------:R-:W-:Y:S01]  /*03b0*/  IMAD.MOV.U32 R13, RZ, RZ, -0x100001 ;  /* 0xffefffffff0d7424 */ /* 0x000fe200078e00ff */
[----:B------:R-:W-:-:S13]  /*03c0*/  ISETP.GE.AND.EX P0, PT, RZ, R23, PT, P0 ;  /* 0x00000017ff00720c */ /* 0x000fda0003f06300 */
[----:B------:R-:W-:Y:S05]  /*03d0*/  @P0 BRA `(.L_x_9869) ;  /* 0x00000000007c0947 */ /* 0x000fea0003800000 */
[----:B------:R-:W-:Y:S01]  /*03e0*/  IMAD R14, R5, R7, RZ ;  /* 0x00000007050e7224 */ /* 0x000fe200078e02ff */
[----:B------:R-:W-:Y:S01]  /*03f0*/  ULDC.64 UR22, c[0x0][0x218] ;  /* 0x0000860000167ab9 */ /* 0x000fe20000000a00 */
[----:B------:R-:W-:Y:S01]  /*0400*/  IMAD.MOV.U32 R12, RZ, RZ, R0 ;  /* 0x000000ffff0c7224 */ /* 0x000fe200078e0000 */
[----:B------:R-:W-:Y:S01]  /*0410*/  MOV R18, R0 ;  /* 0x0000000000127202 */ /* 0x000fe20000000f00 */
[----:B------:R-:W-:Y:S02]  /*0420*/  IMAD.MOV.U32 R13, RZ, RZ, RZ ;  /* 0x000000ffff0d7224 */ /* 0x000fe400078e00ff */
[C---:B------:R-:W-:Y:S02]  /*0430*/  IMAD R15, R4.reuse, R23, R14 ;  /* 0x00000017040f7224 */ /* 0x040fe400078e020e */
[----:B------:R-:W-:-:S04]  /*0440*/  IMAD.WIDE.U32 R12, R4, R7, R12 ;  /* 0x00000007040c7225 */ /* 0x000fc800078e000c */
[----:B------:R-:W-:Y:S02]  /*0450*/  IMAD.IADD R13, R13, 0x1, R15 ;  /* 0x000000010d0d7824 */ /* 0x000fe400078e020f */
[----:B------:R-:W-:-:S04]  /*0460*/  IMAD.WIDE.U32 R14, R12, R24, R8 ;  /* 0x000000180c0e7225 */ /* 0x000fc800078e0008 */
[----:B------:R-:W-:Y:S01]  /*0470*/  IMAD R13, R13, R24, RZ ;  /* 0x000000180d0d7224 */ /* 0x000fe200078e02ff */
[----:B------:R-:W-:Y:S01]  /*0480*/  LEA R17, P1, R14, UR22, 0x3 ;  /* 0x000000160e117c11 */ /* 0x000fe2000f8218ff */
[----:B------:R-:W-:Y:S02]  /*0490*/  IMAD.MOV.U32 R16, RZ, RZ, RZ ;  /* 0x000000ffff107224 */ /* 0x000fe400078e00ff */
[----:B------:R-:W-:Y:S02]  /*04a0*/  IMAD R13, R12, R22, R13 ;  /* 0x000000160c0d7224 */ /* 0x000fe400078e020d */
[----:B------:R-:W-:Y:S02]  /*04b0*/  IMAD.MOV.U32 R12, RZ, RZ, -0x1 ;  /* 0xffffffffff0c7424 */ /* 0x000fe400078e00ff */
[----:B------:R-:W-:-:S05]  /*04c0*/  IMAD.IADD R13, R15, 0x1, R13 ;  /* 0x000000010f0d7824 */ /* 0x000fca00078e020d */
[----:B------:R-:W-:Y:S01]  /*04d0*/  LEA.HI.X R20, R14, UR23, R13, 0x3, P1 ;  /* 0x000000170e147c11 */ /* 0x000fe200088f1c0d */
[----:B------:R-:W-:-:S07]  /*04e0*/  IMAD.MOV.U32 R13, RZ, RZ, -0x100001 ;  /* 0xffefffffff0d7424 */ /* 0x000fce00078e00ff */
.L_x_9870:
[----:B------:R-:W-:Y:S02]  /*04f0*/  IMAD.MOV.U32 R14, RZ, RZ, R17 ;  /* 0x000000ffff0e7224 */ /* 0x000fe400078e0011 */
[----:B------:R-:W-:-:S06]  /*0500*/  IMAD.MOV.U32 R15, RZ, RZ, R20 ;  /* 0x000000ffff0f7224 */ /* 0x000fcc00078e0014 */
[----:B------:R-:W2:Y:S01]  /*0510*/  LDG.E.64 R14, desc[UR10][R14.64] ;  /* 0x0000000a0e0e7981 */ /* 0x000ea2000c1e1b00 */
[----:B------:R-:W-:Y:S02]  /*0520*/  IADD3 R18, P1, R18, UR13, RZ ;  /* 0x0000000d12127c10 */ /* 0x000fe4000ff3e0ff */
[----:B------:R-:W-:-:S03]  /*0530*/  MOV R26, UR4 ;  /* 0x00000004001a7c02 */ /* 0x000fc60008000f00 */
        /* <DEDUP_REMOVED lines=9> */
.L_x_9869:
[----:B------:R-:W-:Y:S05]  /*05d0*/  BSYNC B3 ;  /* 0x0000000000037941 */ /* 0x000fea0003800000 */
.L_x_9868:
[----:B------:R-:W-:Y:S01]  /*05e0*/  BSSY B3, `(.L_x_9871) ;  /* 0x0000058000037945 */ /* 0x000fe20003800000 */
[----:B------:R-:W-:-:S03]  /*05f0*/  CS2R R14, SRZ ;  /* 0x00000000000e7805 */ /* 0x000fc6000001ff00 */
[----:B------:R-:W-:Y:S05]  /*0600*/  @P0 BRA `(.L_x_9872) ;  /* 0x0000000400540947 */ /* 0x000fea0003800000 */
[----:B------:R-:W-:Y:S01]  /*0610*/  IMAD.MOV.U32 R27, RZ, RZ, R0 ;  /* 0x000000ffff1b7224 */ /* 0x000fe200078e0000 */
[----:B------:R-:W-:Y:S01]  /*0620*/  CS2R R14, SRZ ;  /* 0x00000000000e7805 */ /* 0x000fe2000001ff00 */
[----:B------:R-:W-:-:S07]  /*0630*/  IMAD.MOV.U32 R26, RZ, RZ, RZ ;  /* 0x000000ffff1a7224 */ /* 0x000fce00078e00ff */
.L_x_9875:
[----:B------:R-:W-:Y:S01]  /*0640*/  ULDC.64 UR22, c[0x0][0x230] ;  /* 0x00008c0000167ab9 */ /* 0x000fe20000000a00 */
[----:B------:R-:W-:Y:S01]  /*0650*/  MOV R16, R10 ;  /* 0x0000000a00107202 */ /* 0x000fe20000000f00 */
[----:B------:R-:W-:Y:S02]  /*0660*/  IMAD.U32 R24, RZ, RZ, UR22 ;  /* 0x00000016ff187e24 */ /* 0x000fe4000f8e00ff */
[----:B------:R-:W-:Y:S01]  /*0670*/  IMAD.U32 R22, RZ, RZ, UR23 ;  /* 0x00000017ff167e24 */ /* 0x000fe2000f8e00ff */
[----:B------:R-:W-:Y:S01]  /*0680*/  ULDC.64 UR22, c[0x0][0x218] ;  /* 0x0000860000167ab9 */ /* 0x000fe20000000a00 */
[----:B------:R-:W-:Y:S02]  /*0690*/  IMAD R7, R26, R24, RZ ;  /* 0x000000181a077224 */ /* 0x000fe400078e02ff */
[----:B------:R-:W-:Y:S02]  /*06a0*/  IMAD.MOV.U32 R17, RZ, RZ, R25 ;  /* 0x000000ffff117224 */ /* 0x000fe400078e0019 */
[----:B------:R-:W-:-:S02]  /*06b0*/  IMAD R7, R27, R22, R7 ;  /* 0x000000161b077224 */ /* 0x000fc400078e0207 */
[----:B------:R-:W-:-:S04]  /*06c0*/  IMAD.WIDE.U32 R18, R27, R24, R16 ;  /* 0x000000181b127225 */ /* 0x000fc800078e0010 */
[----:B------:R-:W-:Y:S01]  /*06d0*/  IMAD.IADD R7, R19, 0x1, R7 ;  /* 0x0000000113077824 */ /* 0x000fe200078e0207 */
[----:B------:R-:W-:-:S04]  /*06e0*/  LEA R16, P0, R18, UR22, 0x3 ;  /* 0x0000001612107c11 */ /* 0x000fc8000f8018ff */
[----:B------:R-:W-:-:S06]  /*06f0*/  LEA.HI.X R17, R18, UR23, R7, 0x3, P0 ;  /* 0x0000001712117c11 */ /* 0x000fcc00080f1c07 */
[----:B------:R-:W2:Y:S01]  /*0700*/  LDG.E.64 R16, desc[UR10][R16.64] ;  /* 0x0000000a10107981 */ /* 0x000ea2000c1e1b00 */
[----:B------:R-:W-:Y:S01]  /*0710*/  IMAD.MOV.U32 R18, RZ, RZ, 0x652b82fe ;  /* 0x652b82feff127424 */ /* 0x000fe200078e00ff */
[----:B------:R-:W-:Y:S01]  /*0720*/  UMOV UR22, 0xfefa39ef ;  /* 0xfefa39ef00167882 */ /* 0x000fe20000000000 */
[----:B------:R-:W-:Y:S01]  /*0730*/  IMAD.MOV.U32 R19, RZ, RZ, 0x3ff71547 ;  /* 0x3ff71547ff137424 */ /* 0x000fe200078e00ff */
[----:B------:R-:W-:Y:S01]  /*0740*/  UMOV UR23, 0x3fe62e42 ;  /* 0x3fe62e4200177882 */ /* 0x000fe20000000000 */
        /* <DEDUP_REMOVED lines=54> */
[----:B------:R-:W-:Y:S01]  /*0ab0*/  @!P0 IMAD R21, R19, 0x100000, R21 ;  /* 0x0010000013158824 */ /* 0x000fe200078e0215 */
[----:B------:R-:W-:-:S04]  /*0ac0*/  @!P0 IADD3 R19, R18, -R19, RZ ;  /* 0x8000001312138210 */ /* 0x000fc80007ffe0ff */
[----:B------:R-:W-:-:S06]  /*0ad0*/  @!P0 LEA R17, R19, 0x3ff00000, 0x14 ;  /* 0x3ff0000013118811 */ /* 0x000fcc00078ea0ff */
[----:B------:R-:W-:-:S11]  /*0ae0*/  @!P0 DMUL R28, R20, R16 ;  /* 0x00000010141c8228 */ /* 0x000fd60000000000 */
.L_x_9874:
[----:B------:R-:W-:Y:S05]  /*0af0*/  BSYNC B4 ;  /* 0x0000000000047941 */ /* 0x000fea0003800000 */
.L_x_9873:
[----:B------:R-:W-:Y:S01]  /*0b00*/  IADD3 R27, P0, R27, UR13, RZ ;  /* 0x0000000d1b1b7c10 */ /* 0x000fe2000ff1e0ff */
[----:B------:R-:W-:-:S04]  /*0b10*/  DADD R14, R28, R14 ;  /* 0x000000001c0e7229 */ /* 0x000fc8000000000e */
[----:B------:R-:W-:Y:S01]  /*0b20*/  IMAD.X R26, RZ, RZ, R26, P0 ;  /* 0x000000ffff1a7224 */ /* 0x000fe200000e061a */
[----:B------:R-:W-:-:S04]  /*0b30*/  ISETP.GE.U32.AND P0, PT, R27, R7, PT ;  /* 0x000000071b00720c */ /* 0x000fc80003f06070 */
[----:B------:R-:W-:-:S13]  /*0b40*/  ISETP.GE.AND.EX P0, PT, R26, R23, PT, P0 ;  /* 0x000000171a00720c */ /* 0x000fda0003f06300 */
[----:B------:R-:W-:Y:S05]  /*0b50*/  @!P0 BRA `(.L_x_9875) ;  /* 0xfffffff800b88947 */ /* 0x000fea000383ffff */
.L_x_9872:
[----:B------:R-:W-:Y:S05]  /*0b60*/  BSYNC B3 ;  /* 0x0000000000037941 */ /* 0x000fea0003800000 */
.L_x_9871:
[----:B------:R-:W-:Y:S01]  /*0b70*/  ISETP.GT.AND P2, PT, R15, 0xfffff, PT ;  /* 0x000fffff0f00780c */ /* 0x000fe20003f44270 */
[----:B------:R-:W-:Y:S01]  /*0b80*/  IMAD.MOV.U32 R20, RZ, RZ, R14 ;  /* 0x000000ffff147224 */ /* 0x000fe200078e000e */
[----:B------:R-:W-:Y:S01]  /*0b90*/  ISETP.GE.U32.AND P0, PT, R0, R7, PT ;  /* 0x000000070000720c */ /* 0x000fe20003f06070 */
[----:B------:R-:W-:Y:S01]  /*0ba0*/  IMAD.MOV.U32 R19, RZ, RZ, R15 ;  /* 0x000000ffff137224 */ /* 0x000fe200078e000f */
[----:B------:R-:W-:Y:S01]  /*0bb0*/  BSSY B3, `(.L_x_9876) ;  /* 0x000004e000037945 */ /* 0x000fe20003800000 */
[----:B------:R-:W-:Y:S01]  /*0bc0*/  IMAD.MOV.U32 R18, RZ, RZ, -0x3ff ;  /* 0xfffffc01ff127424 */ /* 0x000fe200078e00ff */
[----:B------:R-:W-:-:S07]  /*0bd0*/  ISETP.GE.AND.EX P0, PT, RZ, R23, PT, P0 ;  /* 0x00000017ff00720c */ /* 0x000fce0003f06300 */
[----:B------:R-:W-:Y:S01]  /*0be0*/  @!P2 DMUL R14, R14, 1.80143985094819840000e+16 ;  /* 0x435000000e0ea828 */ /* 0x000fe20000000000 */
[----:B------:R-:W-:-:S09]  /*0bf0*/  @!P2 IMAD.MOV.U32 R18, RZ, RZ, -0x435 ;  /* 0xfffffbcbff12a424 */ /* 0x000fd200078e00ff */
[----:B------:R-:W-:Y:S02]  /*0c00*/  @!P2 IMAD.MOV.U32 R19, RZ, RZ, R15 ;  /* 0x000000ffff13a224 */ /* 0x000fe400078e000f */
[----:B------:R-:W-:-:S03]  /*0c10*/  @!P2 IMAD.MOV.U32 R20, RZ, RZ, R14 ;  /* 0x000000ffff14a224 */ /* 0x000fc600078e000e */
[----:B------:R-:W-:-:S04]  /*0c20*/  IADD3 R16, R19, -0x1, RZ ;  /* 0xffffffff13107810 */ /* 0x000fc80007ffe0ff */
        /* <DEDUP_REMOVED lines=9> */
[----:B------:R-:W-:Y:S01]  /*0cc0*/  UMOV UR22, 0x3ae80f1e ;  /* 0x3ae80f1e00167882 */ /* 0x000fe20000000000 */
[----:B------:R-:W-:Y:S01]  /*0cd0*/  MOV R16, R20 ;  /* 0x0000001400107202 */ /* 0x000fe20000000f00 */
[----:B------:R-:W-:Y:S01]  /*0ce0*/  UMOV UR23, 0x3eb1380b ;  /* 0x3eb1380b00177882 */ /* 0x000fe20000000000 */
[----:B------:R-:W-:Y:S01]  /*0cf0*/  LOP3.LUT R17, R14, 0x3ff00000, RZ, 0xfc, !PT ;  /* 0x3ff000000e117812 */ /* 0x000fe200078efcff */
[----:B------:R-:W-:Y:S01]  /*0d00*/  IMAD.MOV.U32 R14, RZ, RZ, RZ ;  /* 0x000000ffff0e7224 */ /* 0x000fe200078e00ff */
[----:B------:R-:W-:Y:S01]  /*0d10*/  LEA.HI R18, R19, R18, RZ, 0xc ;  /* 0x0000001213127211 */ /* 0x000fe200078f60ff */
[----:B------:R-:W-:Y:S01]  /*0d20*/  IMAD.MOV.U32 R19, RZ, RZ, 0x43300000 ;  /* 0x43300000ff137424 */ /* 0x000fe200078e00ff */
[----:B------:R-:W-:-:S13]  /*0d30*/  ISETP.GE.AND P1, PT, R17, 0x3ff6a09f, PT ;  /* 0x3ff6a09f1100780c */ /* 0x000fda0003f26270 */
[----:B------:R-:W-:Y:S01]  /*0d40*/  @P1 VIADD R15, R17, 0xfff00000 ;  /* 0xfff00000110f1836 */ /* 0x000fe20000000000 */
[----:B------:R-:W-:-:S03]  /*0d50*/  @P1 IADD3 R18, R18, 0x1, RZ ;  /* 0x0000000112121810 */ /* 0x000fc60007ffe0ff */
[----:B------:R-:W-:Y:S01]  /*0d60*/  @P1 IMAD.MOV.U32 R17, RZ, RZ, R15 ;  /* 0x000000ffff111224 */ /* 0x000fe200078e000f */
[----:B------:R-:W-:-:S05]  /*0d70*/  LOP3.LUT R18, R18, 0x80000000, RZ, 0x3c, !PT ;  /* 0x8000000012127812 */ /* 0x000fca00078e3cff */
        /* <DEDUP_REMOVED lines=10> */
[----:B------:R-:W-:Y:S01]  /*0e20*/  DFMA R14, R16, -R26, R14 ;  /* 0x8000001a100e722b */ /* 0x000fe2000000000e */
[----:B------:R-:W-:Y:S02]  /*0e30*/  IMAD.MOV.U32 R16, RZ, RZ, -0x748574fc ;  /* 0x8b7a8b04ff107424 */ /* 0x000fe400078e00ff */
[----:B------:R-:W-:-:S05]  /*0e40*/  IMAD.MOV.U32 R17, RZ, RZ, 0x3ed0ee25 ;  /* 0x3ed0ee25ff117424 */ /* 0x000fca00078e00ff */
[----:B------:R-:W-:Y:S02]  /*0e50*/  DMUL R14, R20, R14 ;  /* 0x0000000e140e7228 */ /* 0x000fe40000000000 */
[----:B------:R-:W-:-:S08]  /*0e60*/  DMUL R20, R26, R26 ;  /* 0x0000001a1a147228 */ /* 0x000fd00000000000 */
        /* <DEDUP_REMOVED lines=34> */
.L_x_9877:
[----:B------:R-:W-:Y:S05]  /*1090*/  BSYNC B3 ;  /* 0x0000000000037941 */ /* 0x000fea0003800000 */
.L_x_9876:
[----:B------:R-:W-:Y:S04]  /*10a0*/  BSSY B3, `(.L_x_9878) ;  /* 0x000001b000037945 */ /* 0x000fe80003800000 */
[----:B------:R-:W-:Y:S05]  /*10b0*/  @P0 BRA `(.L_x_9879) ;  /* 0x0000000000640947 */ /* 0x000fea0003800000 */
[----:B------:R-:W-:Y:S02]  /*10c0*/  IMAD.MOV.U32 R21, RZ, RZ, R0 ;  /* 0x000000ffff157224 */ /* 0x000fe400078e0000 */
[----:B------:R-:W-:-:S07]  /*10d0*/  IMAD.MOV.U32 R20, RZ, RZ, RZ ;  /* 0x000000ffff147224 */ /* 0x000fce00078e00ff */
.L_x_9880:
[----:B0-----:R-:W-:Y:S01]  /*10e0*/  IMAD R18, R20, R24, RZ ;  /* 0x0000001814127224 */ /* 0x001fe200078e02ff */
[----:B------:R-:W-:Y:S01]  /*10f0*/  ULDC.64 UR22, c[0x0][0x218] ;  /* 0x0000860000167ab9 */ /* 0x000fe20000000a00 */
[----:B------:R-:W-:Y:S02]  /*1100*/  IMAD.MOV.U32 R14, RZ, RZ, R10 ;  /* 0x000000ffff0e7224 */ /* 0x000fe400078e000a */
[----:B------:R-:W-:Y:S02]  /*1110*/  IMAD.MOV.U32 R15, RZ, RZ, R25 ;  /* 0x000000ffff0f7224 */ /* 0x000fe400078e0019 */
[C---:B------:R-:W-:Y:S02]  /*1120*/  IMAD R19, R21.reuse, R22, R18 ;  /* 0x0000001615137224 */ /* 0x040fe400078e0212 */
[----:B------:R-:W-:-:S05]  /*1130*/  IMAD.WIDE.U32 R14, R21, R24, R14 ;  /* 0x00000018150e7225 */ /* 0x000fca00078e000e */
[----:B------:R-:W-:-:S04]  /*1140*/  IADD3 R15, R15, R19, RZ ;  /* 0x000000130f0f7210 */ /* 0x000fc80007ffe0ff */
[C---:B------:R-:W-:Y:S01]  /*1150*/  SHF.L.U64.HI R15, R14.reuse, 0x3, R15 ;  /* 0x000000030e0f7819 */ /* 0x040fe2000001020f */
[----:B------:R-:W-:-:S05]  /*1160*/  IMAD.SHL.U32 R14, R14, 0x8, RZ ;  /* 0x000000080e0e7824 */ /* 0x000fca00078e00ff */
[----:B------:R-:W-:-:S04]  /*1170*/  IADD3 R26, P0, R14, UR22, RZ ;  /* 0x000000160e1a7c10 */ /* 0x000fc8000ff1e0ff */
[----:B------:R-:W-:Y:S01]  /*1180*/  IADD3.X R27, R15, UR23, RZ, P0, !PT ;  /* 0x000000170f1b7c10 */ /* 0x000fe200087fe4ff */
[----:B------:R-:W-:-:S04]  /*1190*/  ULDC.64 UR22, c[0x0][0x210] ;  /* 0x0000840000167ab9 */ /* 0x000fc80000000a00 */
[----:B------:R-:W2:Y:S01]  /*11a0*/  LDG.E.64 R18, desc[UR10][R26.64] ;  /* 0x0000000a1a127981 */ /* 0x000ea2000c1e1b00 */
[----:B------:R-:W-:-:S04]  /*11b0*/  IADD3 R14, P0, R14, UR22, RZ ;  /* 0x000000160e0e7c10 */ /* 0x000fc8000ff1e0ff */
[----:B------:R-:W-:Y:S02]  /*11c0*/  IADD3.X R15, R15, UR23, RZ, P0, !PT ;  /* 0x000000170f0f7c10 */ /* 0x000fe400087fe4ff */
[----:B------:R-:W-:-:S05]  /*11d0*/  IADD3 R21, P0, R21, UR13, RZ ;  /* 0x0000000d15157c10 */ /* 0x000fca000ff1e0ff */
[----:B------:R-:W-:Y:S01]  /*11e0*/  IMAD.X R20, RZ, RZ, R20, P0 ;  /* 0x000000ffff147224 */ /* 0x000fe200000e0614 */
[----:B------:R-:W-:-:S04]  /*11f0*/  ISETP.GE.U32.AND P0, PT, R21, R7, PT ;  /* 0x000000071500720c */ /* 0x000fc80003f06070 */
[----:B------:R-:W-:Y:S01]  /*1200*/  ISETP.GE.AND.EX P0, PT, R20, R23, PT, P0 ;  /* 0x000000171400720c */ /* 0x000fe20003f06300 */
[----:B--2---:R-:W-:-:S08]  /*1210*/  DADD R18, R18, -R12 ;  /* 0x0000000012127229 */ /* 0x004fd0000000080c */
[----:B------:R-:W-:-:S07]  /*1220*/  DADD R18, R18, -R16 ;  /* 0x0000000012127229 */ /* 0x000fce0000000810 */
[----:B------:R0:W-:Y:S01]  /*1230*/  STG.E.64 desc[UR10][R14.64], R18 ;  /* 0x000000120e007986 */ /* 0x0001e2000c101b0a */
[----:B------:R-:W-:Y:S05]  /*1240*/  @!P0 BRA `(.L_x_9880) ;  /* 0xfffffffc00a48947 */ /* 0x000fea000383ffff */
.L_x_9879:
[----:B------:R-:W-:Y:S05]  /*1250*/  BSYNC B3 ;  /* 0x0000000000037941 */ /* 0x000fea0003800000 */
.L_x_9878:
[----:B------:R-:W-:Y:S05]  /*1260*/  BRA `(.L_x_9881) ;  /* 0x0000001000187947 */ /* 0x000fea0003800000 */
.L_x_9867:
[----:B------:R-:W-:Y:S01]  /*1270*/  ISETP.GE.U32.AND P0, PT, R0, R7, PT ;  /* 0x000000070000720c */ /* 0x000fe20003f06070 */
[----:B------:R-:W-:Y:S01]  /*1280*/  IMAD.MOV.U32 R16, RZ, RZ, -0x1 ;  /* 0xffffffffff107424 */ /* 0x000fe200078e00ff */
[----:B------:R-:W-:Y:S01]  /*1290*/  ISETP.NE.AND P1, PT, RZ, UR9, PT ;  /* 0x00000009ff007c0c */ /* 0x000fe2000bf25270 */
[----:B------:R-:W-:Y:S01]  /*12a0*/  IMAD.MOV.U32 R17, RZ, RZ, -0x100001 ;  /* 0xffefffffff117424 */ /* 0x000fe200078e00ff */
[----:B------:R-:W-:-:S13]  /*12b0*/  ISETP.GE.AND.EX P0, PT, RZ, R23, PT, P0 ;  /* 0x00000017ff00720c */ /* 0x000fda0003f06300 */
[----:B------:R-:W-:Y:S05]  /*12c0*/  @P0 BRA `(.L_x_9882) ;  /* 0x0000000000580947 */ /* 0x000fea0003800000 */
[----:B------:R-:W-:Y:S01]  /*12d0*/  IMAD.MOV.U32 R19, RZ, RZ, R0 ;  /* 0x000000ffff137224 */ /* 0x000fe200078e0000 */
[----:B------:R-:W-:Y:S01]  /*12e0*/  MOV R18, RZ ;  /* 0x000000ff00127202 */ /* 0x000fe20000000f00 */
[----:B------:R-:W-:Y:S02]  /*12f0*/  IMAD.MOV.U32 R16, RZ, RZ, -0x1 ;  /* 0xffffffffff107424 */ /* 0x000fe400078e00ff */
[----:B------:R-:W-:-:S07]  /*1300*/  IMAD.MOV.U32 R17, RZ, RZ, -0x100001 ;  /* 0xffefffffff117424 */ /* 0x000fce00078e00ff */
.L_x_9883:
[----:B------:R-:W-:Y:S01]  /*1310*/  IMAD.MOV.U32 R12, RZ, RZ, R10 ;  /* 0x000000ffff0c7224 */ /* 0x000fe200078e000a */
[----:B------:R-:W-:Y:S01]  /*1320*/  ULDC.64 UR22, c[0x0][0x218] ;  /* 0x0000860000167ab9 */ /* 0x000fe20000000a00 */
[----:B------:R-:W-:Y:S02]  /*1330*/  IMAD.MOV.U32 R13, RZ, RZ, R25 ;  /* 0x000000ffff0d7224 */ /* 0x000fe400078e0019 */
[-C--:B------:R-:W-:Y:S02]  /*1340*/  IMAD R20, R18, R24.reuse, RZ ;  /* 0x0000001812147224 */ /* 0x080fe400078e02ff */
[----:B------:R-:W-:-:S04]  /*1350*/  IMAD.WIDE.U32 R14, R19, R24, R12 ;  /* 0x00000018130e7225 */ /* 0x000fc800078e000c */
[----:B------:R-:W-:Y:S01]  /*1360*/  IMAD R13, R19, R22, R20 ;  /* 0x00000016130d7224 */ /* 0x000fe200078e0214 */
[----:B------:R-:W-:-:S03]  /*1370*/  LEA R12, P0, R14, UR22, 0x3 ;  /* 0x000000160e0c7c11 */ /* 0x000fc6000f8018ff */
[----:B------:R-:W-:-:S05]  /*1380*/  IMAD.IADD R13, R15, 0x1, R13 ;  /* 0x000000010f0d7824 */ /* 0x000fca00078e020d */
[----:B------:R-:W-:-:S06]  /*1390*/  LEA.HI.X R13, R14, UR23, R13, 0x3, P0 ;  /* 0x000000170e0d7c11 */ /* 0x000fcc00080f1c0d */
[----:B------:R-:W2:Y:S01]  /*13a0*/  LDG.E.64 R12, desc[UR10][R12.64] ;  /* 0x0000000a0c0c7981 */ /* 0x000ea2000c1e1b00 */
[----:B------:R-:W-:-:S04]  /*13b0*/  IADD3 R19, P0, R19, UR13, RZ ;  /* 0x0000000d13137c10 */ /* 0x000fc8000ff1e0ff */
[----:B------:R-:W-:Y:S02]  /*13c0*/  IADD3.X R18, RZ, R18, RZ, P0, !PT ;  /* 0x00000012ff127210 */ /* 0x000fe400007fe4ff */
[----:B------:R-:W-:-:S04]  /*13d0*/  ISETP.GE.U32.AND P0, PT, R19, R7, PT ;  /* 0x000000071300720c */ /* 0x000fc80003f06070 */
[----:B------:R-:W-:Y:S01]  /*13e0*/  ISETP.GE.AND.EX P0, PT, R18, R23, PT, P0 ;  /* 0x000000171200720c */ /* 0x000fe20003f06300 */
[----:B--2---:R-:W-:-:S06]  /*13f0*/  DSETP.GEU.AND P2, PT, R16, R12, PT ;  /* 0x0000000c1000722a */ /* 0x004fcc0003f4e000 */
[----:B------:R-:W-:Y:S02]  /*1400*/  FSEL R16, R12, R16, !P2 ;  /* 0x000000100c107208 */ /* 0x000fe40005000000 */
[----:B------:R-:W-:-:S04]  /*1410*/  FSEL R17, R13, R17, !P2 ;  /* 0x000000110d117208 */ /* 0x000fc80005000000 */
[----:B------:R-:W-:Y:S05]  /*1420*/  @!P0 BRA `(.L_x_9883) ;  /* 0xfffffffc00b88947 */ /* 0x000fea000383ffff */
.L_x_9882:
[----:B------:R-:W-:Y:S05]  /*1430*/  WARPSYNC.ALL ;  /* 0x0000000000007948 */ /* 0x000fea0003800000 */
[----:B------:R-:W-:Y:S06]  /*1440*/  BAR.SYNC.DEFER_BLOCKING 0x0 ;  /* 0x0000000000007b1d */ /* 0x000fec0000010000 */
[----:B------:R0:W-:Y:S01]  /*1450*/  STS.64 [R6], R16 ;  /* 0x0000001006007388 */ /* 0x0001e20000000a00 */
[----:B------:R-:W-:Y:S05]  /*1460*/  @!P1 BRA `(.L_x_9884) ;  /* 0x0000000000349947 */ /* 0x000fea0003800000 */
[----:B------:R-:W-:-:S07]  /*1470*/  IMAD.U32 R7, RZ, RZ, UR9 ;  /* 0x00000009ff077e24 */ /* 0x000fce000f8e00ff */
.L_x_9885:
[----:B------:R-:W-:Y:S01]  /*1480*/  BAR.SYNC.DEFER_BLOCKING 0x0 ;  /* 0x0000000000007b1d */ /* 0x000fe20000010000 */
[----:B------:R-:W-:-:S13]  /*1490*/  ISETP.GE.U32.AND P0, PT, R0, R7, PT ;  /* 0x000000070000720c */ /* 0x000fda0003f06070 */
[----:B------:R-:W-:Y:S01]  /*14a0*/  @!P0 IMAD R14, R7, 0x8, R6 ;  /* 0x00000008070e8824 */ /* 0x000fe200078e0206 */
[----:B------:R-:W-:Y:S01]  /*14b0*/  SHF.R.U32.HI R7, RZ, 0x1, R7 ;  /* 0x00000001ff077819 */ /* 0x000fe20000011607 */
[----:B------:R-:W-:Y:S04]  /*14c0*/  @!P0 LDS.64 R12, [R6] ;  /* 0x00000000060c8984 */ /* 0x000fe80000000a00 */
[----:B------:R-:W1:Y:S02]  /*14d0*/  @!P0 LDS.64 R14, [R14] ;  /* 0x000000000e0e8984 */ /* 0x000e640000000a00 */
[----:B-1----:R-:W-:-:S06]  /*14e0*/  @!P0 DSETP.GEU.AND P1, PT, R12, R14, PT ;  /* 0x0000000e0c00822a */ /* 0x002fcc0003f2e000 */
[----:B------:R-:W-:Y:S02]  /*14f0*/  @!P0 FSEL R12, R14, R12, !P1 ;  /* 0x0000000c0e0c8208 */ /* 0x000fe40004800000 */
[----:B------:R-:W-:-:S05]  /*1500*/  @!P0 FSEL R13, R15, R13, !P1 ;  /* 0x0000000d0f0d8208 */ /* 0x000fca0004800000 */
[----:B------:R1:W-:Y:S01]  /*1510*/  @!P0 STS.64 [R6], R12 ;  /* 0x0000000c06008388 */ /* 0x0003e20000000a00 */
[----:B------:R-:W-:-:S13]  /*1520*/  ISETP.NE.AND P0, PT, R7, RZ, PT ;  /* 0x000000ff0700720c */ /* 0x000fda0003f05270 */
[----:B-1----:R-:W-:Y:S05]  /*1530*/  @P0 BRA `(.L_x_9885) ;  /* 0xfffffffc00d00947 */ /* 0x002fea000383ffff */
.L_x_9884:
[----:B------:R-:W-:Y:S01]  /*1540*/  BAR.SYNC.DEFER_BLOCKING 0x0 ;  /* 0x0000000000007b1d */ /* 0x000fe20000010000 */
[----:B------:R-:W-:-:S05]  /*1550*/  CS2R R20, SRZ ;  /* 0x0000000000147805 */ /* 0x000fca000001ff00 */
[----:B------:R-:W-:Y:S01]  /*1560*/  ULDC.64 UR14, c[0x0][0x228] ;  /* 0x00008a00000e7ab9 */ /* 0x000fe20000000a00 */
[----:B------:R-:W-:Y:S01]  /*1570*/  ULDC.64 UR16, c[0x0][0x218] ;  /* 0x0000860000107ab9 */ /* 0x000fe20000000a00 */
[----:B------:R-:W-:Y:S01]  /*1580*/  ISETP.GE.U32.AND P0, PT, R0, UR14, PT ;  /* 0x0000000e00007c0c */ /* 0x000fe2000bf06070 */
[----:B------:R-:W-:Y:S01]  /*1590*/  ULDC.64 UR20, c[0x0][0x228] ;  /* 0x00008a0000147ab9 */ /* 0x000fe20000000a00 */
[----:B------:R-:W-:Y:S02]  /*15a0*/  BSSY B3, `(.L_x_9886) ;  /* 0x0000052000037945 */ /* 0x000fe40003800000 */
[----:B------:R-:W-:Y:S01]  /*15b0*/  ISETP.GE.AND.EX P0, PT, RZ, UR15, PT, P0 ;  /* 0x0000000fff007c0c */ /* 0x000fe2000bf06300 */
[----:B------:R-:W-:Y:S01]  /*15c0*/  ULDC.64 UR14, c[0x0][0x230] ;  /* 0x00008c00000e7ab9 */ /* 0x000fe20000000a00 */
[----:B------:R1:W2:Y:S11]  /*15d0*/  LDS.64 R26, [R3] ;  /* 0x00000000031a7984 */ /* 0x0002b60000000a00 */
[----:B-1----:R-:W-:Y:S05]  /*15e0*/  @P0 BRA `(.L_x_9887) ;  /* 0x0000000400340947 */ /* 0x002fea0003800000 */
[----:B------:R-:W-:Y:S01]  /*15f0*/  IMAD.MOV.U32 R7, RZ, RZ, R0 ;  /* 0x000000ffff077224 */ /* 0x000fe200078e0000 */
[----:B------:R-:W-:Y:S01]  /*1600*/  CS2R R20, SRZ ;  /* 0x0000000000147805 */ /* 0x000fe2000001ff00 */
[----:B------:R-:W-:-:S07]  /*1610*/  IMAD.MOV.U32 R22, RZ, RZ, RZ ;  /* 0x000000ffff167224 */ /* 0x000fce00078e00ff */
.L_x_9890:
[----:B------:R-:W-:Y:S02]  /*1620*/  IMAD R14, R22, UR14, RZ ;  /* 0x0000000e160e7c24 */ /* 0x000fe4000f8e02ff */
        /* <DEDUP_REMOVED lines=12> */
[----:B------:R-:W-:Y:S03]  /*16f0*/  BSSY B4, `(.L_x_9888) ;  /* 0x0000039000047945 */ /* 0x000fe60003800000 */
[----:B------:R-:W-:Y:S01]  /*1700*/  ISETP.GE.U32.AND P0, PT, R7, UR20, PT ;  /* 0x0000001407007c0c */ /* 0x000fe2000bf06070 */
[----:B------:R-:W-:Y:S01]  /*1710*/  IMAD.X R22, RZ, RZ, R22, P2 ;  /* 0x000000ffff167224 */ /* 0x000fe200010e0616 */
[----:B--2---:R-:W-:-:S08]  /*1720*/  DADD R12, -R26, R12 ;  /* 0x000000001a0c7229 */ /* 0x004fd0000000010c */
[----:B------:R-:W-:Y:S02]  /*1730*/  DFMA R18, R12, R18, 6.75539944105574400000e+15 ;  /* 0x433800000c12742b */ /* 0x000fe40000000012 */
[----:B------:R-:W-:-:S06]  /*1740*/  FSETP.GEU.FTZ.AND P1, PT, |R13|, 4.1917929649353027344, PT ;  /* 0x4086232b0d00780b */ /* 0x000fcc0003f3e200 */
        /* <DEDUP_REMOVED lines=51> */
.L_x_9889:
[----:B------:R-:W-:Y:S05]  /*1a80*/  BSYNC B4 ;  /* 0x0000000000047941 */ /* 0x000fea0003800000 */
.L_x_9888:
[----:B------:R-:W-:Y:S01]  /*1a90*/  ISETP.GE.AND.EX P0, PT, R22, UR21, PT, P0 ;  /* 0x0000001516007c0c */ /* 0x000fe2000bf06300 */
[----:B------:R-:W-:-:S12]  /*1aa0*/  DADD R20, R16, R20 ;  /* 0x0000000010147229 */ /* 0x000fd80000000014 */
[----:B------:R-:W-:Y:S05]  /*1ab0*/  @!P0 BRA `(.L_x_9890) ;  /* 0xfffffff800d88947 */ /* 0x000fea000383ffff */
.L_x_9887:
[----:B------:R-:W-:Y:S05]  /*1ac0*/  BSYNC B3 ;  /* 0x0000000000037941 */ /* 0x000fea0003800000 */
.L_x_9886:
[----:B------:R-:W-:Y:S01]  /*1ad0*/  BAR.SYNC.DEFER_BLOCKING 0x0 ;  /* 0x0000000000007b1d */ /* 0x000fe20000010000 */
[----:B------:R-:W-:-:S05]  /*1ae0*/  ISETP.NE.AND P0, PT, RZ, UR9, PT ;  /* 0x00000009ff007c0c */ /* 0x000fca000bf05270 */
[----:B------:R1:W-:Y:S08]  /*1af0*/  STS.64 [R6], R20 ;  /* 0x0000001406007388 */ /* 0x0003f00000000a00 */
[----:B------:R-:W-:Y:S05]  /*1b00*/  @!P0 BRA `(.L_x_9891) ;  /* 0x00000000002c8947 */ /* 0x000fea0003800000 */
[----:B------:R-:W-:-:S07]  /*1b10*/  IMAD.U32 R7, RZ, RZ, UR9 ;  /* 0x00000009ff077e24 */ /* 0x000fce000f8e00ff */
.L_x_9892:
[----:B------:R-:W-:Y:S01]  /*1b20*/  BAR.SYNC.DEFER_BLOCKING 0x0 ;  /* 0x0000000000007b1d */ /* 0x000fe20000010000 */
[----:B------:R-:W-:-:S13]  /*1b30*/  ISETP.GE.U32.AND P0, PT, R0, R7, PT ;  /* 0x000000070000720c */ /* 0x000fda0003f06070 */
[----:B------:R-:W-:Y:S01]  /*1b40*/  @!P0 IMAD R14, R7, 0x8, R6 ;  /* 0x00000008070e8824 */ /* 0x000fe200078e0206 */
[----:B------:R-:W-:Y:S01]  /*1b50*/  SHF.R.U32.HI R7, RZ, 0x1, R7 ;  /* 0x00000001ff077819 */ /* 0x000fe20000011607 */
[----:B------:R-:W-:Y:S04]  /*1b60*/  @!P0 LDS.64 R12, [R6] ;  /* 0x00000000060c8984 */ /* 0x000fe80000000a00 */
[----:B------:R-:W3:Y:S02]  /*1b70*/  @!P0 LDS.64 R14, [R14] ;  /* 0x000000000e0e8984 */ /* 0x000ee40000000a00 */
[----:B---3--:R-:W-:-:S07]  /*1b80*/  @!P0 DADD R12, R12, R14 ;  /* 0x000000000c0c8229 */ /* 0x008fce000000000e */
[----:B------:R3:W-:Y:S01]  /*1b90*/  @!P0 STS.64 [R6], R12 ;  /* 0x0000000c06008388 */ /* 0x0007e20000000a00 */
[----:B------:R-:W-:-:S13]  /*1ba0*/  ISETP.NE.AND P0, PT, R7, RZ, PT ;  /* 0x000000ff0700720c */ /* 0x000fda0003f05270 */
[----:B---3--:R-:W-:Y:S05]  /*1bb0*/  @P0 BRA `(.L_x_9892) ;  /* 0xfffffffc00d80947 */ /* 0x008fea000383ffff */
.L_x_9891:
[----:B------:R-:W-:Y:S01]  /*1bc0*/  BAR.SYNC.DEFER_BLOCKING 0x0 ;  /* 0x0000000000007b1d */ /* 0x000fe20000010000 */
[----:B------:R-:W-:-:S05]  /*1bd0*/  IMAD.MOV.U32 R18, RZ, RZ, -0x3ff ;  /* 0xfffffc01ff127424 */ /* 0x000fca00078e00ff */
[----:B------:R-:W-:Y:S01]  /*1be0*/  ULDC.64 UR20, c[0x0][0x228] ;  /* 0x00008a0000147ab9 */ /* 0x000fe20000000a00 */
[----:B------:R-:W-:Y:S01]  /*1bf0*/  BSSY B3, `(.L_x_9893) ;  /* 0x0000053000037945 */ /* 0x000fe20003800000 */
[----:B------:R-:W-:-:S04]  /*1c00*/  ISETP.GE.U32.AND P0, PT, R0, UR20, PT ;  /* 0x0000001400007c0c */ /* 0x000fc8000bf06070 */
[----:B------:R-:W-:Y:S01]  /*1c10*/  ISETP.GE.AND.EX P0, PT, RZ, UR21, PT, P0 ;  /* 0x00000015ff007c0c */ /* 0x000fe2000bf06300 */
[----:B0-----:R-:W0:Y:S02]  /*1c20*/  LDS.64 R16, [R3] ;  /* 0x0000000003107984 */ /* 0x001e240000000a00 */
[----:B0-----:R-:W-:Y:S01]  /*1c30*/  ISETP.GT.AND P2, PT, R17, 0xfffff, PT ;  /* 0x000fffff1100780c */ /* 0x001fe20003f44270 */
[----:B------:R-:W-:Y:S01]  /*1c40*/  IMAD.MOV.U32 R12, RZ, RZ, R16 ;  /* 0x000000ffff0c7224 */ /* 0x000fe200078e0010 */
[----:B------:R-:W-:Y:S01]  /*1c50*/  MOV R7, R17 ;  /* 0x0000001100077202 */ /* 0x000fe20000000f00 */
[----:B------:R-:W-:Y:S01]  /*1c60*/  IMAD.MOV.U32 R13, RZ, RZ, R17 ;  /* 0x000000ffff0d7224 */ /* 0x000fe200078e0011 */
[----:B-1----:R-:W-:-:S09]  /*1c70*/  MOV R20, R16 ;  /* 0x0000001000147202 */ /* 0x002fd20000000f00 */
        /* <DEDUP_REMOVED lines=25> */
[----:B------:R-:W-:-:S03]  /*1e10*/  @P1 VIADD R7, R7, 0x1 ;  /* 0x0000000107071836 */ /* 0x000fc60000000000 */
[----:B------:R-:W-:-:S06]  /*1e20*/  @P1 MOV R21, R13 ;  /* 0x0000000d00151202 */ /* 0x000fcc0000000f00 */
        /* <DEDUP_REMOVED lines=17> */
[----:B------:R-:W-:Y:S01]  /*1f40*/  DFMA R18, R20, -R12, R18 ;  /* 0x8000000c1412722b */ /* 0x000fe20000000012 */
[----:B------:R-:W-:Y:S02]  /*1f50*/  LOP3.LUT R20, R7, 0x80000000, RZ, 0x3c, !PT ;  /* 0x8000000007147812 */ /* 0x000fe400078e3cff */
[----:B------:R-:W-:Y:S02]  /*1f60*/  MOV R21, 0x43300000 ;  /* 0x4330000000157802 */ /* 0x000fe40000000f00 */
[----:B------:R-:W-:Y:S01]  /*1f70*/  DFMA R16, R14, R16, UR14 ;  /* 0x0000000e0e107e2b */ /* 0x000fe20008000010 */
[----:B------:R-:W-:Y:S01]  /*1f80*/  UMOV UR14, 0x2d1b5154 ;  /* 0x2d1b5154000e7882 */ /* 0x000fe20000000000 */
[----:B------:R-:W-:Y:S01]  /*1f90*/  UMOV UR15, 0x3f3c71c7 ;  /* 0x3f3c71c7000f7882 */ /* 0x000fe20000000000 */
[----:B------:R-:W-:-:S02]  /*1fa0*/  DMUL R18, R22, R18 ;  /* 0x0000001216127228 */ /* 0x000fc40000000000 */
[----:B------:R-:W-:Y:S01]  /*1fb0*/  DADD R20, R20, -UR16 ;  /* 0x8000001014147e29 */ /* 0x000fe20008000000 */
[----:B------:R-:W-:Y:S01]  /*1fc0*/  UMOV UR16, 0xfefa39ef ;  /* 0xfefa39ef00107882 */ /* 0x000fe20000000000 */
[----:B------:R-:W-:Y:S01]  /*1fd0*/  UMOV UR17, 0x3fe62e42 ;  /* 0x3fe62e4200117882 */ /* 0x000fe20000000000 */
        /* <DEDUP_REMOVED lines=20> */
.L_x_9894:
[----:B------:R-:W-:Y:S05]  /*2120*/  BSYNC B3 ;  /* 0x0000000000037941 */ /* 0x000fea0003800000 */
.L_x_9893:
[----:B------:R-:W-:Y:S01]  /*2130*/  ULDC.64 UR18, c[0x0][0x230] ;  /* 0x00008c0000127ab9 */ /* 0x000fe20000000a00 */
[----:B------:R-:W-:Y:S01]  /*2140*/  ULDC.64 UR16, c[0x0][0x218] ;  /* 0x0000860000107ab9 */ /* 0x000fe20000000a00 */
[----:B------:R-:W-:Y:S01]  /*2150*/  ULDC.64 UR14, c[0x0][0x210] ;  /* 0x00008400000e7ab9 */ /* 0x000fe20000000a00 */
[----:B------:R-:W-:Y:S05]  /*2160*/  @P0 BRA `(.L_x_9881) ;  /* 0x0000000000580947 */ /* 0x000fea0003800000 */
[----:B------:R-:W-:Y:S02]  /*2170*/  IMAD.MOV.U32 R21, RZ, RZ, R0 ;  /* 0x000000ffff157224 */ /* 0x000fe400078e0000 */
[----:B------:R-:W-:-:S07]  /*2180*/  IMAD.MOV.U32 R7, RZ, RZ, RZ ;  /* 0x000000ffff077224 */ /* 0x000fce00078e00ff */
.L_x_9895:
[----:B0-----:R-:W-:Y:S02]  /*2190*/  IMAD R14, R7, UR18, RZ ;  /* 0x00000012070e7c24 */ /* 0x001fe4000f8e02ff */
        /* <DEDUP_REMOVED lines=8> */
[----:B------:R-:W2:Y:S01]  /*2220*/  LDG.E.64 R14, desc[UR10][R18.64] ;  /* 0x0000000a120e7981 */ /* 0x000ea2000c1e1b00 */
[----:B------:R-:W-:-:S04]  /*2230*/  IADD3 R12, P0, R13, UR14, RZ ;  /* 0x0000000e0d0c7c10 */ /* 0x000fc8000ff1e0ff */
[----:B------:R-:W-:Y:S02]  /*2240*/  IADD3.X R13, R20, UR15, RZ, P0, !PT ;  /* 0x0000000f140d7c10 */ /* 0x000fe400087fe4ff */
[----:B------:R-:W-:-:S05]  /*2250*/  IADD3 R21, P0, R21, UR13, RZ ;  /* 0x0000000d15157c10 */ /* 0x000fca000ff1e0ff */
[----:B------:R-:W-:Y:S01]  /*2260*/  IMAD.X R7, RZ, RZ, R7, P0 ;  /* 0x000000ffff077224 */ /* 0x000fe200000e0607 */
[----:B------:R-:W-:-:S04]  /*2270*/  ISETP.GE.U32.AND P0, PT, R21, UR20, PT ;  /* 0x0000001415007c0c */ /* 0x000fc8000bf06070 */
[----:B------:R-:W-:Y:S01]  /*2280*/  ISETP.GE.AND.EX P0, PT, R7, UR21, PT, P0 ;  /* 0x0000001507007c0c */ /* 0x000fe2000bf06300 */
[----:B--2---:R-:W-:-:S08]  /*2290*/  DADD R14, -R26, R14 ;  /* 0x000000001a0e7229 */ /* 0x004fd0000000010e */
[----:B------:R-:W-:-:S07]  /*22a0*/  DADD R14, R14, -R16 ;  /* 0x000000000e0e7229 */ /* 0x000fce0000000810 */
[----:B------:R0:W-:Y:S01]  /*22b0*/  STG.E.64 desc[UR10][R12.64], R14 ;  /* 0x0000000e0c007986 */ /* 0x0001e2000c101b0a */
[----:B------:R-:W-:Y:S05]  /*22c0*/  @!P0 BRA `(.L_x_9895) ;  /* 0xfffffffc00b08947 */ /* 0x000fea000383ffff */
.L_x_9881:
[----:B------:R-:W-:Y:S05]  /*22d0*/  BSYNC B0 ;  /* 0x0000000000007941 */ /* 0x000fea0003800000 */
.L_x_9866:
[----:B------:R-:W-:Y:S01]  /*22e0*/  IADD3 R8, P0, R8, UR6, RZ ;  /* 0x0000000608087c10 */ /* 0x000fe2000ff1e0ff */
[----:B------:R-:W-:-:S04]  /*22f0*/  ULDC.64 UR22, c[0x0][0x230] ;  /* 0x00008c0000167ab9 */ /* 0x000fc80000000a00 */
[----:B------:R-:W-:Y:S01]  /*2300*/  IMAD.X R9, RZ, RZ, R9, P0 ;  /* 0x000000ffff097224 */ /* 0x000fe200000e0609 */
[----:B------:R-:W-:-:S04]  /*2310*/  ISETP.GE.U32.AND P0, PT, R8, UR22, PT ;  /* 0x0000001608007c0c */ /* 0x000fc8000bf06070 */
[----:B------:R-:W-:-:S13]  /*2320*/  ISETP.GE.AND.EX P0, PT, R9, UR23, PT, P0 ;  /* 0x0000001709007c0c */ /* 0x000fda000bf06300 */
[----:B------:R-:W-:Y:S05]  /*2330*/  @!P0 BRA `(.L_x_9896) ;  /* 0xffffffdc00c88947 */ /* 0x000fea000383ffff */
.L_x_9865:
[----:B------:R-:W-:Y:S05]  /*2340*/  BSYNC B1 ;  /* 0x0000000000017941 */ /* 0x000fea0003800000 */
.L_x_9864:
[----:B------:R-:W-:Y:S01]  /*2350*/  IADD3 R4, P0, R4, UR12, RZ ;  /* 0x0000000c04047c10 */ /* 0x000fe2000ff1e0ff */
[----:B------:R-:W-:-:S04]  /*2360*/  ULDC.64 UR22, c[0x0][0x220] ;  /* 0x0000880000167ab9 */ /* 0x000fc80000000a00 */
[----:B------:R-:W-:Y:S01]  /*2370*/  IMAD.X R5, RZ, RZ, R5, P0 ;  /* 0x000000ffff057224 */ /* 0x000fe200000e0605 */
[----:B------:R-:W-:-:S04]  /*2380*/  ISETP.GE.U32.AND P0, PT, R4, UR22, PT ;  /* 0x0000001604007c0c */ /* 0x000fc8000bf06070 */
[----:B------:R-:W-:-:S13]  /*2390*/  ISETP.GE.AND.EX P0, PT, R5, UR23, PT, P0 ;  /* 0x0000001705007c0c */ /* 0x000fda000bf06300 */
[----:B------:R-:W-:Y:S05]  /*23a0*/  @!P0 BRA `(.L_x_9897) ;  /* 0xffffffdc00908947 */ /* 0x000fea000383ffff */
[----:B------:R-:W-:Y:S05]  /*23b0*/  BSYNC B2 ;  /* 0x0000000000027941 */ /* 0x000fea0003800000 */
.L_x_9863:
[----:B------:R-:W-:Y:S05]  /*23c0*/  EXIT ;  /* 0x000000000000794d */ /* 0x000fea0003800000 */
.L_x_9898:
        /* <DEDUP_REMOVED lines=11> */
.L_x_12167:


//--------------------- .text._ZN2at6native43_GLOBAL__N__9ae7fba5_10_SoftMax_cu_9f978f6326cunn_SpatialSoftMaxForwardIdddiNS1_25LogSoftMaxForwardEpilogueEEEvPT1_PKT_T2_S9_S9_ --------------------------
	.section	.text._ZN2at6native43_GLOBAL__N__9ae7fba5_10_SoftMax_cu_9f978f6326cunn_SpatialSoftMaxForwardIdddiNS1_25LogSoftMaxForwardEpilogueEEEvPT1_PKT_T2_S9_S9_,"ax",@progbits
	.align	128
.text._ZN2at6native43_GLOBAL__N__9ae7fba5_10_SoftMax_cu_9f978f6326cunn_SpatialSoftMaxForwardIdddiNS1_25LogSoftMaxForwardEpilogueEEEvPT1_PKT_T2_S9_S9_:
        .type           _ZN2at6native43_GLOBAL__N__9ae7fba5_10_SoftMax_cu_9f978f6326cunn_SpatialSoftMaxForwardIdddiNS1_25LogSoftMaxForwardEpilogueEEEvPT1_PKT_T2_S9_S9_,@function
        .size           _ZN2at6native43_GLOBAL__N__9ae7fba5_10_SoftMax_cu_9f978f6326cunn_SpatialSoftMaxForwardIdddiNS1_25LogSoftMaxForwardEpilogueEEEvPT1_PKT_T2_S9_S9_,(.L_x_12168 - _ZN2at6native43_GLOBAL__N__9ae7fba5_10_SoftMax_cu_9f978f6326cunn_SpatialSoftMaxForwardIdddiNS1_25LogSoftMaxForwardEpilogueEEEvPT1_PKT_T2_S9_S9_)
        .other          _ZN2at6native43_GLOBAL__N__9ae7fba5_10_SoftMax_cu_9f978f6326cunn_SpatialSoftMaxForwardIdddiNS1_25LogSoftMaxForwardEpilogueEEEvPT1_PKT_T2_S9_S9_,@"STO_CUDA_ENTRY STV_DEFAULT"
_ZN2at6native43_GLOBAL__N__9ae7fba5_10_SoftMax_cu_9f978f6326cunn_SpatialSoftMaxForwardIdddiNS1_25LogSoftMaxForwardEpilogueEEEvPT1_PKT_T2_S9_S9_:
        /* <DEDUP_REMOVED lines=15> */
[----:B0-----:R-:W-:-:S05]  /*00f0*/  IMAD R5, R7, R0, RZ ;  /* 0x0000000007057224 */ /* 0x001fca00078e02ff */
[----:B------:R-:W-:Y:S01]  /*0100*/  LEA R5, R5, UR4, 0x3 ;  /* 0x0000000405057c11 */ /* 0x000fe2000f8e18ff */
[----:B------:R-:W-:Y:S01]  /*0110*/  ULDC.64 UR4, c[0x0][0x208] ;  /* 0x0000820000047ab9 */ /* 0x000fe20000000a00 */
[C---:B-1----:R-:W-:Y:S01]  /*0120*/  IMAD R4, R6.reuse, UR7, R7 ;  /* 0x0000000706047c24 */ /* 0x042fe2000f8e0207 */
[----:B------:R-:W-:Y:S01]  /*0130*/  SHF.R.U32.HI R7, RZ, 0x1, R0 ;  /* 0x00000001ff077819 */ /* 0x000fe20000011600 */
[----:B------:R-:W-:Y:S02]  /*0140*/  IMAD R6, R6, UR8, RZ ;  /* 0x0000000806067c24 */ /* 0x000fe4000f8e02ff */
[----:B--2---:R-:W-:-:S07]  /*0150*/  IMAD R8, R2, 0x8, R5 ;  /* 0x0000000802087824 */ /* 0x004fce00078e0205 */
.L_x_9932:
[----:B------:R-:W-:Y:S01]  /*0160*/  ULDC UR7, c[0x0][0x228] ;  /* 0x00008a0000077ab9 */ /* 0x000fe20000000800 */
[----:B------:R-:W-:Y:S01]  /*0170*/  BSSY B1, `(.L_x_9899) ;  /* 0x00001bf000017945 */ /* 0x000fe20003800000 */
[----:B------:R-:W-:-:S13]  /*0180*/  ISETP.GE.AND P0, PT, R4, UR7, PT ;  /* 0x0000000704007c0c */ /* 0x000fda000bf06270 */
[----:B-123--:R-:W-:Y:S05]  /*0190*/  @P0 BRA `(.L_x_9900) ;  /* 0x0000001800f00947 */ /* 0x00efea0003800000 */
[----:B------:R-:W-:-:S07]  /*01a0*/  IMAD.MOV.U32 R9, RZ, RZ, R4 ;  /* 0x000000ffff097224 */ /* 0x000fce00078e0004 */
.L_x_9931:
[----:B------:R-:W-:Y:S01]  /*01b0*/  ISETP.GT.U32.AND P0, PT, R0, 0x1, PT ;  /* 0x000000010000780c */ /* 0x000fe20003f04070 */
[----:B------:R-:W-:Y:S01]  /*01c0*/  ULDC UR8, c[0x0][0x224] ;  /* 0x0000890000087ab9 */ /* 0x000fe20000000800 */
[----:B------:R-:W-:Y:S01]  /*01d0*/  ULDC UR7, c[0x0][0x228] ;  /* 0x00008a0000077ab9 */ /* 0x000fe20000000800 */
[----:B------:R-:W-:Y:S01]  /*01e0*/  MOV R23, UR8 ;  /* 0x0000000800177c02 */ /* 0x000fe20008000f00 */
[----:B------:R-:W-:Y:S01]  /*01f0*/  IMAD.U32 R22, RZ, RZ, UR7 ;  /* 0x00000007ff167e24 */ /* 0x000fe2000f8e00ff */
[----:B------:R-:W-:Y:S03]  /*0200*/  BSSY B0, `(.L_x_9901) ;  /* 0x00001b1000007945 */ /* 0x000fe60003800000 */
[----:B------:R-:W-:-:S04]  /*0210*/  IMAD R10, R22, R23, RZ ;  /* 0x00000017160a7224 */ /* 0x000fc800078e02ff */
[----:B------:R-:W-:Y:S01]  /*0220*/  IMAD R25, R10, R3, R9 ;  /* 0x000000030a197224 */ /* 0x000fe200078e0209 */
[----:B-123--:R-:W-:Y:S06]  /*0230*/  @P0 BRA `(.L_x_9902) ;  /* 0x0000000c001c0947 */ /* 0x00efec0003800000 */
[----:B------:R-:W-:Y:S01]  /*0240*/  ISETP.GE.AND P2, PT, R2, R23, PT ;  /* 0x000000170200720c */ /* 0x000fe20003f46270 */
[----:B------:R-:W-:Y:S01]  /*0250*/  BSSY B2, `(.L_x_9903) ;  /* 0x0000013000027945 */ /* 0x000fe20003800000 */
[----:B------:R-:W-:Y:S02]  /*0260*/  IMAD.MOV.U32 R10, RZ, RZ, -0x1 ;  /* 0xffffffffff0a7424 */ /* 0x000fe400078e00ff */
[----:B------:R-:W-:-:S09]  /*0270*/  IMAD.MOV.U32 R11, RZ, RZ, -0x100001 ;  /* 0xffefffffff0b7424 */ /* 0x000fd200078e00ff */
[----:B------:R-:W-:Y:S05]  /*0280*/  @P2 BRA `(.L_x_9904) ;  /* 0x00000000003c2947 */ /* 0x000fea0003800000 */
[----:B------:R-:W0:Y:S01]  /*0290*/  LDC.64 R12, c[0x0][0x218] ;  /* 0x00008600ff0c7b82 */ /* 0x000e220000000a00 */
[--C-:B------:R-:W-:Y:S01]  /*02a0*/  IMAD R14, R3, R23, R2.reuse ;  /* 0x00000017030e7224 */ /* 0x100fe200078e0202 */
[----:B------:R-:W-:Y:S01]  /*02b0*/  MOV R11, 0xffefffff ;  /* 0xffefffff000b7802 */ /* 0x000fe20000000f00 */
[----:B------:R-:W-:Y:S02]  /*02c0*/  IMAD.MOV.U32 R16, RZ, RZ, R2 ;  /* 0x000000ffff107224 */ /* 0x000fe400078e0002 */
[----:B------:R-:W-:Y:S02]  /*02d0*/  IMAD.MOV.U32 R10, RZ, RZ, -0x1 ;  /* 0xffffffffff0a7424 */ /* 0x000fe400078e00ff */
[----:B------:R-:W-:-:S07]  /*02e0*/  IMAD R17, R14, R22, R9 ;  /* 0x000000160e117224 */ /* 0x000fce00078e0209 */
.L_x_9905:
        /* <DEDUP_REMOVED lines=9> */
.L_x_9904:
[----:B------:R-:W-:Y:S05]  /*0380*/  BSYNC B2 ;  /* 0x0000000000027941 */ /* 0x000fea0003800000 */
.L_x_9903:
[----:B------:R-:W-:Y:S01]  /*0390*/  BSSY B2, `(.L_x_9906) ;  /* 0x000004e000027945 */ /* 0x000fe20003800000 */
[----:B------:R-:W-:-:S03]  /*03a0*/  CS2R R12, SRZ ;  /* 0x00000000000c7805 */ /* 0x000fc6000001ff00 */
[----:B------:R-:W-:Y:S05]  /*03b0*/  @P2 BRA `(.L_x_9907) ;  /* 0x00000004002c2947 */ /* 0x000fea0003800000 */
[----:B------:R-:W-:Y:S01]  /*03c0*/  IMAD.MOV.U32 R24, RZ, RZ, R2 ;  /* 0x000000ffff187224 */ /* 0x000fe200078e0002 */
[----:B------:R-:W-:-:S07]  /*03d0*/  CS2R R12, SRZ ;  /* 0x00000000000c7805 */ /* 0x000fce000001ff00 */
.L_x_9910:
[----:B------:R-:W0:Y:S01]  /*03e0*/  LDC.64 R14, c[0x0][0x218] ;  /* 0x00008600ff0e7b82 */ /* 0x000e220000000a00 */
[----:B------:R-:W-:Y:S02]  /*03f0*/  ULDC UR7, c[0x0][0x228] ;  /* 0x00008a0000077ab9 */ /* 0x000fe40000000800 */
[----:B------:R-:W-:Y:S01]  /*0400*/  IMAD.U32 R22, RZ, RZ, UR7 ;  /* 0x00000007ff167e24 */ /* 0x000fe2000f8e00ff */
[----:B------:R-:W-:Y:S01]  /*0410*/  MOV R17, 0x3ff71547 ;  /* 0x3ff7154700117802 */ /* 0x000fe20000000f00 */
[----:B------:R-:W-:Y:S01]  /*0420*/  IMAD.MOV.U32 R16, RZ, RZ, 0x652b82fe ;  /* 0x652b82feff107424 */ /* 0x000fe200078e00ff */
[----:B------:R-:W-:Y:S01]  /*0430*/  UMOV UR8, 0xfefa39ef ;  /* 0xfefa39ef00087882 */ /* 0x000fe20000000000 */
[----:B------:R-:W-:Y:S01]  /*0440*/  IMAD R27, R24, R22, R25 ;  /* 0x00000016181b7224 */ /* 0x000fe200078e0219 */
[----:B------:R-:W-:Y:S01]  /*0450*/  UMOV UR9, 0x3fe62e42 ;  /* 0x3fe62e4200097882 */ /* 0x000fe20000000000 */
[----:B------:R-:W-:Y:S02]  /*0460*/  ULDC UR7, c[0x0][0x224] ;  /* 0x0000890000077ab9 */ /* 0x000fe40000000800 */
[----:B0-----:R-:W-:-:S05]  /*0470*/  IMAD.WIDE R26, R27, 0x8, R14 ;  /* 0x000000081b1a7825 */ /* 0x001fca00078e020e */
[----:B------:R-:W2:Y:S01]  /*0480*/  LDG.E.64 R18, desc[UR4][R26.64] ;  /* 0x000000041a127981 */ /* 0x000ea2000c1e1b00 */
[----:B------:R-:W-:Y:S01]  /*0490*/  IMAD.U32 R23, RZ, RZ, UR7 ;  /* 0x00000007ff177e24 */ /* 0x000fe2000f8e00ff */
[----:B------:R-:W-:Y:S01]  /*04a0*/  BSSY B3, `(.L_x_9908) ;  /* 0x0000039000037945 */ /* 0x000fe20003800000 */
[----:B------:R-:W-:Y:S01]  /*04b0*/  IADD3 R24, R0, R24, RZ ;  /* 0x0000001800187210 */ /* 0x000fe20007ffe0ff */
        /* <DEDUP_REMOVED lines=51> */
[----:B------:R-:W-:Y:S02]  /*07f0*/  @!P0 LEA R15, R16, 0x3ff00000, 0x14 ;  /* 0x3ff00000100f8811 */ /* 0x000fe400078ea0ff */
[----:B------:R-:W-:Y:S01]  /*0800*/  @!P0 MOV R16, R14 ;  /* 0x0000000e00108202 */ /* 0x000fe20000000f00 */
[----:B------:R-:W-:-:S06]  /*0810*/  @!P0 IMAD.MOV.U32 R14, RZ, RZ, RZ ;  /* 0x000000ffff0e8224 */ /* 0x000fcc00078e00ff */
[----:B------:R-:W-:-:S11]  /*0820*/  @!P0 DMUL R20, R16, R14 ;  /* 0x0000000e10148228 */ /* 0x000fd60000000000 */
.L_x_9909:
[----:B------:R-:W-:Y:S05]  /*0830*/  BSYNC B3 ;  /* 0x0000000000037941 */ /* 0x000fea0003800000 */
.L_x_9908:
[----:B------:R-:W-:Y:S01]  /*0840*/  ISETP.GE.AND P0, PT, R24, R23, PT ;  /* 0x000000171800720c */ /* 0x000fe20003f06270 */
[----:B------:R-:W-:-:S12]  /*0850*/  DADD R12, R20, R12 ;  /* 0x00000000140c7229 */ /* 0x000fd8000000000c */
[----:B------:R-:W-:Y:S05]  /*0860*/  @!P0 BRA `(.L_x_9910) ;  /* 0xfffffff800dc8947 */ /* 0x000fea000383ffff */
.L_x_9907:
[----:B------:R-:W-:Y:S05]  /*0870*/  BSYNC B2 ;  /* 0x0000000000027941 */ /* 0x000fea0003800000 */
.L_x_9906:
[----:B------:R-:W-:Y:S01]  /*0880*/  ISETP.GT.AND P1, PT, R13, 0xfffff, PT ;  /* 0x000fffff0d00780c */ /* 0x000fe20003f24270 */
[----:B------:R-:W-:Y:S01]  /*0890*/  IMAD.MOV.U32 R16, RZ, RZ, R12 ;  /* 0x000000ffff107224 */ /* 0x000fe200078e000c */
[----:B------:R-:W-:Y:S01]  /*08a0*/  BSSY B2, `(.L_x_9911) ;  /* 0x000004f000027945 */ /* 0x000fe20003800000 */
[----:B------:R-:W-:Y:S01]  /*08b0*/  IMAD.MOV.U32 R27, RZ, RZ, R13 ;  /* 0x000000ffff1b7224 */ /* 0x000fe200078e000d */
[----:B------:R-:W-:Y:S02]  /*08c0*/  MOV R24, 0xfffffc01 ;  /* 0xfffffc0100187802 */ /* 0x000fe40000000f00 */
[----:B------:R-:W-:-:S07]  /*08d0*/  ISETP.GE.AND P0, PT, R2, R23, PT ;  /* 0x000000170200720c */ /* 0x000fce0003f06270 */
[----:B------:R-:W-:Y:S01]  /*08e0*/  @!P1 DMUL R12, R12, 1.80143985094819840000e+16 ;  /* 0x435000000c0c9828 */ /* 0x000fe20000000000 */
[----:B------:R-:W-:-:S09]  /*08f0*/  @!P1 IMAD.MOV.U32 R24, RZ, RZ, -0x435 ;  /* 0xfffffbcbff189424 */ /* 0x000fd200078e00ff */
[----:B------:R-:W-:Y:S01]  /*0900*/  @!P1 MOV R27, R13 ;  /* 0x0000000d001b9202 */ /* 0x000fe20000000f00 */
[----:B------:R-:W-:-:S04]  /*0910*/  @!P1 IMAD.MOV.U32 R16, RZ, RZ, R12 ;  /* 0x000000ffff109224 */ /* 0x000fc800078e000c */
        /* <DEDUP_REMOVED lines=19> */
[----:B------:R-:W-:Y:S01]  /*0a50*/  @P1 IADD3 R15, R13, -0x100000, RZ ;  /* 0xfff000000d0f1810 */ /* 0x000fe20007ffe0ff */
[----:B------:R-:W-:-:S04]  /*0a60*/  @P1 VIADD R24, R24, 0x1 ;  /* 0x0000000118181836 */ /* 0x000fc80000000000 */
[----:B------:R-:W-:-:S06]  /*0a70*/  @P1 IMAD.MOV.U32 R13, RZ, RZ, R15 ;  /* 0x000000ffff0d1224 */ /* 0x000fcc00078e000f */
[C---:B------:R-:W-:Y:S02]  /*0a80*/  DADD R20, R12.reuse, 1 ;  /* 0x3ff000000c147429 */ /* 0x040fe40000000000 */
[----:B------:R-:W-:-:S04]  /*0a90*/  DADD R12, R12, -1 ;  /* 0xbff000000c0c7429 */ /* 0x000fc80000000000 */
[----:B------:R-:W0:Y:S02]  /*0aa0*/  MUFU.RCP64H R15, R21 ;  /* 0x00000015000f7308 */ /* 0x000e240000001800 */
[----:B0-----:R-:W-:Y:S01]  /*0ab0*/  DFMA R18, -R20, R14, 1 ;  /* 0x3ff000001412742b */ /* 0x001fe2000000010e */
[----:B------:R-:W-:Y:S01]  /*0ac0*/  IMAD.MOV.U32 R20, RZ, RZ, -0x748574fc ;  /* 0x8b7a8b04ff147424 */ /* 0x000fe200078e00ff */
[----:B------:R-:W-:-:S06]  /*0ad0*/  MOV R21, 0x3ed0ee25 ;  /* 0x3ed0ee2500157802 */ /* 0x000fcc0000000f00 */
        /* <DEDUP_REMOVED lines=8> */
[----:B------:R-:W-:Y:S02]  /*0b60*/  DMUL R14, R18, R14 ;  /* 0x0000000e120e7228 */ /* 0x000fe40000000000 */
        /* <DEDUP_REMOVED lines=34> */
.L_x_9912:
[----:B------:R-:W-:Y:S05]  /*0d90*/  BSYNC B2 ;  /* 0x0000000000027941 */ /* 0x000fea0003800000 */
.L_x_9911:
[----:B------:R-:W-:Y:S04]  /*0da0*/  BSSY B2, `(.L_x_9913) ;  /* 0x000000f000027945 */ /* 0x000fe80003800000 */
[----:B------:R-:W-:Y:S05]  /*0db0*/  @P0 BRA `(.L_x_9914) ;  /* 0x0000000000340947 */ /* 0x000fea0003800000 */
[----:B------:R-:W0:Y:S01]  /*0dc0*/  LDC.64 R12, c[0x0][0x218] ;  /* 0x00008600ff0c7b82 */ /* 0x000e220000000a00 */
[----:B------:R-:W-:-:S07]  /*0dd0*/  IMAD.MOV.U32 R20, RZ, RZ, R2 ;  /* 0x000000ffff147224 */ /* 0x000fce00078e0002 */
.L_x_9915:
[----:B------:R-:W-:Y:S01]  /*0de0*/  IMAD R21, R20, R22, R25 ;  /* 0x0000001614157224 */ /* 0x000fe200078e0219 */
[----:B-1----:R-:W1:Y:S03]  /*0df0*/  LDC.64 R14, c[0x0][0x210] ;  /* 0x00008400ff0e7b82 */ /* 0x002e660000000a00 */
[----:B0-----:R-:W-:-:S05]  /*0e00*/  IMAD.WIDE R26, R21, 0x8, R12 ;  /* 0x00000008151a7825 */ /* 0x001fca00078e020c */
[----:B------:R-:W2:Y:S01]  /*0e10*/  LDG.E.64 R16, desc[UR4][R26.64] ;  /* 0x000000041a107981 */ /* 0x000ea2000c1e1b00 */
[----:B------:R-:W-:-:S04]  /*0e20*/  IADD3 R20, R0, R20, RZ ;  /* 0x0000001400147210 */ /* 0x000fc80007ffe0ff */
[----:B------:R-:W-:Y:S01]  /*0e30*/  ISETP.GE.AND P0, PT, R20, R23, PT ;  /* 0x000000171400720c */ /* 0x000fe20003f06270 */
[----:B-1----:R-:W-:Y:S01]  /*0e40*/  IMAD.WIDE R14, R21, 0x8, R14 ;  /* 0x00000008150e7825 */ /* 0x002fe200078e020e */
[----:B--2---:R-:W-:-:S08]  /*0e50*/  DADD R16, R16, -R10 ;  /* 0x0000000010107229 */ /* 0x004fd0000000080a */
[----:B------:R-:W-:-:S07]  /*0e60*/  DADD R16, R16, -R18 ;  /* 0x0000000010107229 */ /* 0x000fce0000000812 */
[----:B------:R1:W-:Y:S01]  /*0e70*/  STG.E.64 desc[UR4][R14.64], R16 ;  /* 0x000000100e007986 */ /* 0x0003e2000c101b04 */
[----:B------:R-:W-:Y:S05]  /*0e80*/  @!P0 BRA `(.L_x_9915) ;  /* 0xfffffffc00d48947 */ /* 0x000fea000383ffff */
.L_x_9914:
[----:B------:R-:W-:Y:S05]  /*0e90*/  BSYNC B2 ;  /* 0x0000000000027941 */ /* 0x000fea0003800000 */
.L_x_9913:
[----:B------:R-:W-:Y:S05]  /*0ea0*/  BRA `(.L_x_9916) ;  /* 0x0000000c00987947 */ /* 0x000fea0003800000 */
.L_x_9902:
[----:B------:R-:W-:Y:S01]  /*0eb0*/  ISETP.GE.AND P0, PT, R2, R23, PT ;  /* 0x000000170200720c */ /* 0x000fe20003f06270 */
[----:B------:R-:W-:Y:S01]  /*0ec0*/  IMAD.MOV.U32 R14, RZ, RZ, -0x1 ;  /* 0xffffffffff0e7424 */ /* 0x000fe200078e00ff */
[----:B------:R-:W-:Y:S01]  /*0ed0*/  ISETP.NE.AND P2, PT, R7, RZ, PT ;  /* 0x000000ff0700720c */ /* 0x000fe20003f45270 */
[----:B------:R-:W-:-:S10]  /*0ee0*/  IMAD.MOV.U32 R15, RZ, RZ, -0x100001 ;  /* 0xffefffffff0f7424 */ /* 0x000fd400078e00ff */
[----:B------:R-:W-:Y:S05]  /*0ef0*/  @P0 BRA `(.L_x_9917) ;  /* 0x0000000000340947 */ /* 0x000fea0003800000 */
[----:B------:R-:W0:Y:S01]  /*0f00*/  LDC.64 R10, c[0x0][0x218] ;  /* 0x00008600ff0a7b82 */ /* 0x000e220000000a00 */
[----:B------:R-:W-:Y:S01]  /*0f10*/  IMAD.MOV.U32 R16, RZ, RZ, R2 ;  /* 0x000000ffff107224 */ /* 0x000fe200078e0002 */
[----:B------:R-:W-:Y:S01]  /*0f20*/  MOV R14, 0xffffffff ;  /* 0xffffffff000e7802 */ /* 0x000fe20000000f00 */
[----:B------:R-:W-:-:S07]  /*0f30*/  IMAD.MOV.U32 R15, RZ, RZ, -0x100001 ;  /* 0xffefffffff0f7424 */ /* 0x000fce00078e00ff */
.L_x_9918:
        /* <DEDUP_REMOVED lines=9> */
.L_x_9917:
[----:B------:R-:W-:Y:S05]  /*0fd0*/  WARPSYNC.ALL ;  /* 0x0000000000007948 */ /* 0x000fea0003800000 */
[----:B------:R-:W-:Y:S06]  /*0fe0*/  BAR.SYNC.DEFER_BLOCKING 0x0 ;  /* 0x0000000000007b1d */ /* 0x000fec0000010000 */
[----:B------:R0:W-:Y:S01]  /*0ff0*/  STS.64 [R8], R14 ;  /* 0x0000000e08007388 */ /* 0x0001e20000000a00 */
[----:B------:R-:W-:Y:S05]  /*1000*/  @!P2 BRA `(.L_x_9919) ;  /* 0x000000000034a947 */ /* 0x000fea0003800000 */
[----:B0-----:R-:W-:-:S07]  /*1010*/  IMAD.MOV.U32 R15, RZ, RZ, R7 ;  /* 0x000000ffff0f7224 */ /* 0x001fce00078e0007 */
.L_x_9920:
[----:B------:R-:W-:Y:S01]  /*1020*/  BAR.SYNC.DEFER_BLOCKING 0x0 ;  /* 0x0000000000007b1d */ /* 0x000fe20000010000 */
[----:B------:R-:W-:-:S13]  /*1030*/  ISETP.GE.U32.AND P0, PT, R2, R15, PT ;  /* 0x0000000f0200720c */ /* 0x000fda0003f06070 */
[----:B------:R-:W-:Y:S02]  /*1040*/  @!P0 LEA R12, R15, R8, 0x3 ;  /* 0x000000080f0c8211 */ /* 0x000fe400078e18ff */
        /* <DEDUP_REMOVED lines=9> */
.L_x_9919:
[----:B------:R-:W-:Y:S01]  /*10e0*/  BAR.SYNC.DEFER_BLOCKING 0x0 ;  /* 0x0000000000007b1d */ /* 0x000fe20000010000 */
[----:B------:R-:W-:-:S05]  /*10f0*/  CS2R R20, SRZ ;  /* 0x0000000000147805 */ /* 0x000fca000001ff00 */
[----:B------:R-:W-:Y:S01]  /*1100*/  ULDC UR6, c[0x0][0x224] ;  /* 0x0000890000067ab9 */ /* 0x000fe20000000800 */
[----:B------:R-:W-:Y:S01]  /*1110*/  ULDC UR7, c[0x0][0x224] ;  /* 0x0000890000077ab9 */ /* 0x000fe20000000800 */
[----:B------:R-:W-:Y:S01]  /*1120*/  ISETP.GE.AND P0, PT, R2, UR6, PT ;  /* 0x0000000602007c0c */ /* 0x000fe2000bf06270 */
[----:B------:R-:W-:Y:S01]  /*1130*/  ULDC UR6, c[0x0][0x228] ;  /* 0x00008a0000067ab9 */ /* 0x000fe20000000800 */
[----:B------:R-:W-:Y:S01]  /*1140*/  BSSY B2, `(.L_x_9921) ;  /* 0x0000049000027945 */ /* 0x000fe20003800000 */
[----:B------:R1:W2:Y:S10]  /*1150*/  LDS.64 R26, [R5] ;  /* 0x00000000051a7984 */ /* 0x0002b40000000a00 */
[----:B-1----:R-:W-:Y:S05]  /*1160*/  @P0 BRA `(.L_x_9922) ;  /* 0x0000000400180947 */ /* 0x002fea0003800000 */
[----:B------:R-:W1:Y:S01]  /*1170*/  LDC.64 R10, c[0x0][0x218] ;  /* 0x00008600ff0a7b82 */ /* 0x000e620000000a00 */
[----:B------:R-:W-:Y:S01]  /*1180*/  IMAD.MOV.U32 R22, RZ, RZ, R2 ;  /* 0x000000ffff167224 */ /* 0x000fe200078e0002 */
[----:B------:R-:W-:-:S07]  /*1190*/  CS2R R20, SRZ ;  /* 0x0000000000147805 */ /* 0x000fce000001ff00 */
.L_x_9925:
[----:B------:R-:W-:-:S04]  /*11a0*/  IMAD R29, R22, UR6, R25 ;  /* 0x00000006161d7c24 */ /* 0x000fc8000f8e0219 */
[----:B-1----:R-:W-:-:S05]  /*11b0*/  IMAD.WIDE R28, R29, 0x8, R10 ;  /* 0x000000081d1c7825 */ /* 0x002fca00078e020a */
[----:B------:R-:W2:Y:S01]  /*11c0*/  LDG.E.64 R16, desc[UR4][R28.64] ;  /* 0x000000041c107981 */ /* 0x000ea2000c1e1b00 */
[----:B------:R-:W-:Y:S01]  /*11d0*/  IMAD.MOV.U32 R12, RZ, RZ, 0x652b82fe ;  /* 0x652b82feff0c7424 */ /* 0x000fe200078e00ff */
[----:B------:R-:W-:Y:S01]  /*11e0*/  UMOV UR8, 0xfefa39ef ;  /* 0xfefa39ef00087882 */ /* 0x000fe20000000000 */
[----:B------:R-:W-:Y:S01]  /*11f0*/  IMAD.MOV.U32 R13, RZ, RZ, 0x3ff71547 ;  /* 0x3ff71547ff0d7424 */ /* 0x000fe200078e00ff */
[----:B------:R-:W-:Y:S01]  /*1200*/  UMOV UR9, 0x3fe62e42 ;  /* 0x3fe62e4200097882 */ /* 0x000fe20000000000 */
[----:B------:R-:W-:Y:S01]  /*1210*/  BSSY B3, `(.L_x_9923) ;  /* 0x0000038000037945 */ /* 0x000fe20003800000 */
[----:B------:R-:W-:Y:S01]  /*1220*/  IMAD.IADD R22, R0, 0x1, R22 ;  /* 0x0000000100167824 */ /* 0x000fe200078e0216 */
[----:B--2---:R-:W-:-:S08]  /*1230*/  DADD R16, -R26, R16 ;  /* 0x000000001a107229 */ /* 0x004fd00000000110 */
        /* <DEDUP_REMOVED lines=53> */
.L_x_9924:
[----:B------:R-:W-:Y:S05]  /*1590*/  BSYNC B3 ;  /* 0x0000000000037941 */ /* 0x000fea0003800000 */
.L_x_9923:
[----:B------:R-:W-:Y:S01]  /*15a0*/  ISETP.GE.AND P0, PT, R22, UR7, PT ;  /* 0x0000000716007c0c */ /* 0x000fe2000bf06270 */
[----:B------:R-:W-:-:S12]  /*15b0*/  DADD R20, R18, R20 ;  /* 0x0000000012147229 */ /* 0x000fd80000000014 */
[----:B------:R-:W-:Y:S05]  /*15c0*/  @!P0 BRA `(.L_x_9925) ;  /* 0xfffffff800f48947 */ /* 0x000fea000383ffff */
.L_x_9922:
[----:B------:R-:W-:Y:S05]  /*15d0*/  BSYNC B2 ;  /* 0x0000000000027941 */ /* 0x000fea0003800000 */
.L_x_9921:
[----:B------:R-:W-:Y:S01]  /*15e0*/  BAR.SYNC.DEFER_BLOCKING 0x0 ;  /* 0x0000000000007b1d */ /* 0x000fe20000010000 */
[----:B------:R-:W-:-:S05]  /*15f0*/  ISETP.NE.AND P0, PT, R7, RZ, PT ;  /* 0x000000ff0700720c */ /* 0x000fca0003f05270 */
[----:B------:R1:W-:Y:S08]  /*1600*/  STS.64 [R8], R20 ;  /* 0x0000001408007388 */ /* 0x0003f00000000a00 */
[----:B------:R-:W-:Y:S05]  /*1610*/  @!P0 BRA `(.L_x_9926) ;  /* 0x00000000002c8947 */ /* 0x000fea0003800000 */
[----:B0-----:R-:W-:-:S07]  /*1620*/  MOV R15, R7 ;  /* 0x00000007000f7202 */ /* 0x001fce0000000f00 */
.L_x_9927:
[----:B------:R-:W-:Y:S01]  /*1630*/  BAR.SYNC.DEFER_BLOCKING 0x0 ;  /* 0x0000000000007b1d */ /* 0x000fe20000010000 */
[----:B------:R-:W-:-:S13]  /*1640*/  ISETP.GE.U32.AND P0, PT, R2, R15, PT ;  /* 0x0000000f0200720c */ /* 0x000fda0003f06070 */
[----:B------:R-:W-:Y:S01]  /*1650*/  @!P0 IMAD R12, R15, 0x8, R8 ;  /* 0x000000080f0c8824 */ /* 0x000fe200078e0208 */
[----:B------:R-:W-:Y:S01]  /*1660*/  SHF.R.U32.HI R15, RZ, 0x1, R15 ;  /* 0x00000001ff0f7819 */ /* 0x000fe2000001160f */
[----:B------:R-:W-:Y:S04]  /*1670*/  @!P0 LDS.64 R10, [R8] ;  /* 0x00000000080a8984 */ /* 0x000fe80000000a00 */
[----:B------:R-:W0:Y:S02]  /*1680*/  @!P0 LDS.64 R12, [R12] ;  /* 0x000000000c0c8984 */ /* 0x000e240000000a00 */
[----:B0-----:R-:W-:-:S07]  /*1690*/  @!P0 DADD R10, R10, R12 ;  /* 0x000000000a0a8229 */ /* 0x001fce000000000c */
[----:B------:R3:W-:Y:S01]  /*16a0*/  @!P0 STS.64 [R8], R10 ;  /* 0x0000000a08008388 */ /* 0x0007e20000000a00 */
[----:B------:R-:W-:-:S13]  /*16b0*/  ISETP.NE.AND P0, PT, R15, RZ, PT ;  /* 0x000000ff0f00720c */ /* 0x000fda0003f05270 */
[----:B---3--:R-:W-:Y:S05]  /*16c0*/  @P0 BRA `(.L_x_9927) ;  /* 0xfffffffc00d80947 */ /* 0x008fea000383ffff */
.L_x_9926:
[----:B------:R-:W-:Y:S06]  /*16d0*/  BAR.SYNC.DEFER_BLOCKING 0x0 ;  /* 0x0000000000007b1d */ /* 0x000fec0000010000 */
[----:B------:R-:W-:Y:S01]  /*16e0*/  ULDC UR6, c[0x0][0x224] ;  /* 0x0000890000067ab9 */ /* 0x000fe20000000800 */
[----:B------:R-:W-:Y:S01]  /*16f0*/  BSSY B2, `(.L_x_9928) ;  /* 0x0000052000027945 */ /* 0x000fe20003800000 */
[----:B------:R-:W-:Y:S01]  /*1700*/  ISETP.GE.AND P0, PT, R2, UR6, PT ;  /* 0x0000000602007c0c */ /* 0x000fe2000bf06270 */
[----:B------:R-:W3:Y:S02]  /*1710*/  LDS.64 R16, [R5] ;  /* 0x0000000005107984 */ /* 0x000ee40000000a00 */
[----:B---3--:R-:W-:Y:S01]  /*1720*/  ISETP.GT.AND P1, PT, R17, 0xfffff, PT ;  /* 0x000fffff1100780c */ /* 0x008fe20003f24270 */
[----:B------:R-:W-:Y:S01]  /*1730*/  IMAD.MOV.U32 R10, RZ, RZ, R16 ;  /* 0x000000ffff0a7224 */ /* 0x000fe200078e0010 */
[----:B-1----:R-:W-:Y:S01]  /*1740*/  MOV R20, R16 ;  /* 0x0000001000147202 */ /* 0x002fe20000000f00 */
[----:B------:R-:W-:-:S02]  /*1750*/  IMAD.MOV.U32 R11, RZ, RZ, R17 ;  /* 0x000000ffff0b7224 */ /* 0x000fc400078e0011 */
[----:B------:R-:W-:-:S08]  /*1760*/  IMAD.MOV.U32 R16, RZ, RZ, -0x3ff ;  /* 0xfffffc01ff107424 */ /* 0x000fd000078e00ff */
        /* <DEDUP_REMOVED lines=10> */
[----:B0-----:R-:W-:Y:S02]  /*1810*/  @P2 FSEL R14, R12, RZ, P3 ;  /* 0x000000ff0c0e2208 */ /* 0x001fe40001800000 */
[----:B------:R-:W-:Y:S01]  /*1820*/  @P2 FSEL R15, R13, -QNAN , P3 ;  /* 0xfff000000d0f2808 */ /* 0x000fe20001800000 */
[----:B------:R-:W-:Y:S06]  /*1830*/  @P2 BRA `(.L_x_9929) ;  /* 0x0000000000f42947 */ /* 0x000fec0003800000 */
[C---:B------:R-:W-:Y:S01]  /*1840*/  LOP3.LUT R10, R17.reuse, 0x800fffff, RZ, 0xc0, !PT ;  /* 0x800fffff110a7812 */ /* 0x040fe200078ec0ff */
[----:B------:R-:W-:Y:S01]  /*1850*/  IMAD.MOV.U32 R12, RZ, RZ, -0x748574fc ;  /* 0x8b7a8b04ff0c7424 */ /* 0x000fe200078e00ff */
[----:B------:R-:W-:Y:S01]  /*1860*/  MOV R13, 0x3ed0ee25 ;  /* 0x3ed0ee25000d7802 */ /* 0x000fe20000000f00 */
[----:B------:R-:W-:Y:S01]  /*1870*/  UMOV UR8, 0x3ae80f1e ;  /* 0x3ae80f1e00087882 */ /* 0x000fe20000000000 */
        /* <DEDUP_REMOVED lines=8> */
[----:B------:R-:W-:Y:S01]  /*1900*/  @P1 IADD3 R11, R21, -0x100000, RZ ;  /* 0xfff00000150b1810 */ /* 0x000fe20007ffe0ff */
[----:B------:R-:W-:-:S04]  /*1910*/  @P1 VIADD R16, R16, 0x1 ;  /* 0x0000000110101836 */ /* 0x000fc80000000000 */
[----:B------:R-:W-:Y:S01]  /*1920*/  @P1 IMAD.MOV.U32 R21, RZ, RZ, R11 ;  /* 0x000000ffff151224 */ /* 0x000fe200078e000b */
[----:B------:R-:W-:-:S05]  /*1930*/  LOP3.LUT R16, R16, 0x80000000, RZ, 0x3c, !PT ;  /* 0x8000000010107812 */ /* 0x000fca00078e3cff */
        /* <DEDUP_REMOVED lines=45> */
.L_x_9929:
[----:B------:R-:W-:Y:S05]  /*1c10*/  BSYNC B2 ;  /* 0x0000000000027941 */ /* 0x000fea0003800000 */
.L_x_9928:
[----:B------:R-:W-:Y:S01]  /*1c20*/  ULDC UR12, c[0x0][0x228] ;  /* 0x00008a00000c7ab9 */ /* 0x000fe20000000800 */
[----:B------:R-:W-:Y:S05]  /*1c30*/  @P0 BRA `(.L_x_9916) ;  /* 0x0000000000340947 */ /* 0x000fea0003800000 */
[----:B------:R-:W0:Y:S01]  /*1c40*/  LDC.64 R10, c[0x0][0x218] ;  /* 0x00008600ff0a7b82 */ /* 0x000e220000000a00 */
[----:B------:R-:W-:-:S07]  /*1c50*/  IMAD.MOV.U32 R22, RZ, RZ, R2 ;  /* 0x000000ffff167224 */ /* 0x000fce00078e0002 */
[----:B------:R-:W1:Y:S02]  /*1c60*/  LDC.64 R12, c[0x0][0x210] ;  /* 0x00008400ff0c7b82 */ /* 0x000e640000000a00 */
.L_x_9930:
[----:B---3--:R-:W-:-:S04]  /*1c70*/  IMAD R17, R22, UR12, R25 ;  /* 0x0000000c16117c24 */ /* 0x008fc8000f8e0219 */
[----:B0-----:R-:W-:-:S05]  /*1c80*/  IMAD.WIDE R20, R17, 0x8, R10 ;  /* 0x0000000811147825 */ /* 0x001fca00078e020a */
[----:B------:R-:W2:Y:S01]  /*1c90*/  LDG.E.64 R18, desc[UR4][R20.64] ;  /* 0x0000000414127981 */ /* 0x000ea2000c1e1b00 */
[----:B-1----:R-:W-:Y:S01]  /*1ca0*/  IMAD.WIDE R16, R17, 0x8, R12 ;  /* 0x0000000811107825 */ /* 0x002fe200078e020c */
[----:B------:R-:W-:-:S04]  /*1cb0*/  IADD3 R22, R0, R22, RZ ;  /* 0x0000001600167210 */ /* 0x000fc80007ffe0ff */
[----:B------:R-:W-:Y:S01]  /*1cc0*/  ISETP.GE.AND P0, PT, R22, UR6, PT ;  /* 0x0000000616007c0c */ /* 0x000fe2000bf06270 */
[----:B--2---:R-:W-:-:S08]  /*1cd0*/  DADD R18, -R26, R18 ;  /* 0x000000001a127229 */ /* 0x004fd00000000112 */
[----:B------:R-:W-:-:S07]  /*1ce0*/  DADD R18, R18, -R14 ;  /* 0x0000000012127229 */ /* 0x000fce000000080e */
[----:B------:R3:W-:Y:S01]  /*1cf0*/  STG.E.64 desc[UR4][R16.64], R18 ;  /* 0x0000001210007986 */ /* 0x0007e2000c101b04 */
[----:B------:R-:W-:Y:S05]  /*1d00*/  @!P0 BRA `(.L_x_9930) ;  /* 0xfffffffc00d88947 */ /* 0x000fea000383ffff */
.L_x_9916:
[----:B------:R-:W-:Y:S05]  /*1d10*/  BSYNC B0 ;  /* 0x0000000000007941 */ /* 0x000fea0003800000 */
.L_x_9901:
[----:B------:R-:W-:Y:S01]  /*1d20*/  IMAD.IADD R9, R6, 0x1, R9 ;  /* 0x0000000106097824 */ /* 0x000fe200078e0209 */
[----:B------:R-:W-:-:S04]  /*1d30*/  ULDC UR7, c[0x0][0x228] ;  /* 0x00008a0000077ab9 */ /* 0x000fc80000000800 */
[----:B------:R-:W-:-:S13]  /*1d40*/  ISETP.GE.AND P0, PT, R9, UR7, PT ;  /* 0x0000000709007c0c */ /* 0x000fda000bf06270 */
[----:B------:R-:W-:Y:S05]  /*1d50*/  @!P0 BRA `(.L_x_9931) ;  /* 0xffffffe400148947 */ /* 0x000fea000383ffff */
.L_x_9900:
[----:B------:R-:W-:Y:S05]  /*1d60*/  BSYNC B1 ;  /* 0x0000000000017941 */ /* 0x000fea0003800000 */
.L_x_9899:
[----:B------:R-:W-:Y:S02]  /*1d70*/  ULDC UR7, c[0x0][0xc] ;  /* 0x0000030000077ab9 */ /* 0x000fe40000000800 */
[----:B------:R-:W-:Y:S01]  /*1d80*/  VIADD R3, R3, UR7 ;  /* 0x0000000703037c36 */ /* 0x000fe20008000000 */
[----:B------:R-:W-:-:S04]  /*1d90*/  ULDC UR7, c[0x0][0x220] ;  /* 0x0000880000077ab9 */ /* 0x000fc80000000800 */
[----:B------:R-:W-:-:S13]  /*1da0*/  ISETP.GE.AND P0, PT, R3, UR7, PT ;  /* 0x0000000703007c0c */ /* 0x000fda000bf06270 */
[----:B------:R-:W-:Y:S05]  /*1db0*/  @!P0 BRA `(.L_x_9932) ;  /* 0xffffffe000e88947 */ /* 0x000fea000383ffff */
[----:B------:R-:W-:Y:S05]  /*1dc0*/  EXIT ;  /* 0x000000000000794d */ /* 0x000fea0003800000 */
.L_x_9933:
        /* <DEDUP_REMOVED lines=11> */
.L_x_12168:


//--------------------- .text._ZN2at6native43_GLOBAL__N__9ae7fba5_10_SoftMax_cu_9f978f6319cunn_SoftMaxForwardILi8EN3c108BFloat16EffNS1_25LogSoftMaxForwardEpilogueEEEvPT2_PKT0_i --------------------------
	.section	.text._ZN2at6native43_GLOBAL__N__9ae7fba5_10_SoftMax_cu_9f978f6319cunn_SoftMaxForwardILi8EN3c108BFloat16EffNS1_25LogSoftMaxForwardEpilogueEEEvPT2_PKT0_i,"ax",@progbits
	.align	128
.text._ZN2at6native43_GLOBAL__N__9ae7fba5_10_SoftMax_cu_9f978f6319cunn_SoftMaxForwardILi8EN3c108BFloat16EffNS1_25LogSoftMaxForwardEpilogueEEEvPT2_PKT0_i:
        .type           _ZN2at6native43_GLOBAL__N__9ae7fba5_10_SoftMax_cu_9f978f6319cunn_SoftMaxForwardILi8EN3c108BFloat16EffNS1_25LogSoftMaxForwardEpilogueEEEvPT2_PKT0_i,@function
        .size           _ZN2at6native43_GLOBAL__N__9ae7fba5_10_SoftMax_cu_9f978f6319cunn_SoftMaxForwardILi8EN3c108BFloat16EffNS1_25LogSoftMaxForwardEpilogueEEEvPT2_PKT0_i,(.L_x_12169 - _ZN2at6native43_GLOBAL__N__9ae7fba5_10_SoftMax_cu_9f978f6319cunn_SoftMaxForwardILi8EN3c108BFloat16EffNS1_25LogSoftMaxForwardEpilogueEEEvPT2_PKT0_i)
        .other          _ZN2at6native43_GLOBAL__N__9ae7fba5_10_SoftMax_cu_9f978f6319cunn_SoftMaxForwardILi8EN3c108BFloat16EffNS1_25LogSoftMaxForwardEpilogueEEEvPT2_PKT0_i,@"STO_CUDA_ENTRY STV_DEFAULT"
_ZN2at6native43_GLOBAL__N__9ae7fba5_10_SoftMax_cu_9f978f6319cunn_SoftMaxForwardILi8EN3c108BFloat16EffNS1_25LogSoftMaxForwardEpilogueEEEvPT2_PKT0_i:
        /* <DEDUP_REMOVED lines=21> */
[----:B------:R-:W-:Y:S02]  /*0150*/  IMAD.U32 R13, RZ, RZ, UR4 ;  /* 0x00000004ff0d7e24 */ /* 0x000fe4000f8e00ff */
[----:B------:R-:W-:Y:S02]  /*0160*/  LEA.HI.X.SX32 R3, R17, 0xffffffff, 0x1, P0 ;  /* 0xffffffff11037811 */ /* 0x000fe400000f0eff */
[----:B------:R-:W-:Y:S02]  /*0170*/  ISETP.NE.AND P0, PT, RZ, UR6, PT ;  /* 0x00000006ff007c0c */ /* 0x000fe4000bf05270 */
[----:B------:R-:W-:Y:S01]  /*0180*/  LEA R2, P1, R0, UR8, 0x1 ;  /* 0x0000000800027c11 */ /* 0x000fe2000f8208ff */
[----:B------:R-:W-:-:S03]  /*0190*/  ULDC.64 UR8, c[0x0][0x208] ;  /* 0x0000820000087ab9 */ /* 0x000fc60000000a00 */
[----:B------:R-:W-:Y:S02]  /*01a0*/  LEA.HI.X R3, R0, UR4, R3, 0x1, P1 ;  /* 0x0000000400037c11 */ /* 0x000fe400088f0c03 */
[----:B------:R-:W-:-:S05]  /*01b0*/  MOV R0, UR10 ;  /* 0x0000000a00007c02 */ /* 0x000fca0008000f00 */
[----:B------:R-:W-:Y:S05]  /*01c0*/  @!P0 BRA `(.L_x_9934) ;  /* 0x00000000003c8947 */ /* 0x000fea0003800000 */
[----:B------:R-:W-:-:S06]  /*01d0*/  UIADD3 UR4, UR6, UR7, URZ ;  /* 0x0000000706047290 */ /* 0x000fcc000fffe03f */
[----:B------:R-:W-:-:S04]  /*01e0*/  ISETP.GE.AND P1, PT, R17, UR4, PT ;  /* 0x0000000411007c0c */ /* 0x000fc8000bf26270 */
[----:B------:R-:W-:-:S13]  /*01f0*/  ISETP.LT.OR P1, PT, R17, UR6, P1 ;  /* 0x0000000611007c0c */ /* 0x000fda0008f21670 */
[----:B------:R-:W2:Y:S01]  /*0200*/  @!P1 LDG.E.U16 R4, desc[UR8][R2.64] ;  /* 0x0000000802049981 */ /* 0x000ea2000c1e1500 */
[----:B------:R-:W0:Y:S01]  /*0210*/  LDC R6, c[0x0][RZ] ;  /* 0x00000000ff067b82 */ /* 0x000e220000000800 */
[----:B------:R-:W-:Y:S02]  /*0220*/  MOV R11, 0xff7fffff ;  /* 0xff7fffff000b7802 */ /* 0x000fe40000000f00 */
[----:B0-----:R-:W-:Y:S02]  /*0230*/  IADD3 R9, P2, P3, R15, -UR6, R6 ;  /* 0x800000060f097c10 */ /* 0x001fe4000fb5e006 */
[----:B------:R-:W-:Y:S02]  /*0240*/  VIMNMX.U32 R19, R6, UR4, PT ;  /* 0x0000000406137c48 */ /* 0x000fe4000bfe0000 */
[----:B------:R-:W-:Y:S02]  /*0250*/  IADD3.X R10, R14, -0x1, RZ, P2, P3 ;  /* 0xffffffff0e0a7810 */ /* 0x000fe400017e64ff */
[----:B------:R-:W-:-:S02]  /*0260*/  LEA R8, P2, R9, UR12, 0x1 ;  /* 0x0000000c09087c11 */ /* 0x000fc4000f8408ff */
[----:B------:R-:W-:Y:S02]  /*0270*/  IADD3 R19, -R19, UR4, RZ ;  /* 0x0000000413137c10 */ /* 0x000fe4000fffe1ff */
[----:B------:R-:W-:Y:S01]  /*0280*/  LEA.HI.X R9, R9, UR13, R10, 0x1, P2 ;  /* 0x0000000d09097c11 */ /* 0x000fe200090f0c0a */
[----:B--2---:R-:W-:-:S05]  /*0290*/  @!P1 IMAD.U32 R4, R4, 0x10000, RZ ;  /* 0x0001000004049824 */ /* 0x004fca00078e00ff */
[----:B------:R-:W-:Y:S01]  /*02a0*/  @!P1 FMNMX.FTZ R11, R4, -3.40282346638528859812e+38, !PT ;  /* 0xff7fffff040b9809 */ /* 0x000fe20007810000 */
[----:B------:R-:W-:Y:S06]  /*02b0*/  BRA `(.L_x_9935) ;  /* 0x0000000000107947 */ /* 0x000fec0003800000 */
.L_x_9934:
[----:B------:R-:W-:Y:S01]  /*02c0*/  IMAD.MOV.U32 R11, RZ, RZ, -0x800001 ;  /* 0xff7fffffff0b7424 */ /* 0x000fe200078e00ff */
[----:B------:R-:W-:Y:S01]  /*02d0*/  MOV R8, R16 ;  /* 0x0000001000087202 */ /* 0x000fe20000000f00 */
[----:B------:R-:W-:Y:S02]  /*02e0*/  IMAD.U32 R19, RZ, RZ, UR10 ;  /* 0x0000000aff137e24 */ /* 0x000fe4000f8e00ff */
[----:B------:R-:W-:-:S07]  /*02f0*/  IMAD.MOV.U32 R9, RZ, RZ, R13 ;  /* 0x000000ffff097224 */ /* 0x000fce00078e000d */
.L_x_9935:
[----:B------:R-:W0:Y:S01]  /*0300*/  LDC R10, c[0x0][RZ] ;  /* 0x00000000ff0a7b82 */ /* 0x000e220000000800 */
[----:B------:R-:W-:Y:S01]  /*0310*/  IMAD.MOV.U32 R24, RZ, RZ, RZ ;  /* 0x000000ffff187224 */ /* 0x000fe200078e00ff */
[----:B------:R-:W-:Y:S01]  /*0320*/  SHF.L.U32 R12, R17, 0x3, RZ ;  /* 0x00000003110c7819 */ /* 0x000fe200000006ff */
[----:B------:R-:W-:Y:S01]  /*0330*/  BSSY B0, `(.L_x_9936) ;  /* 0x0000033000007945 */ /* 0x000fe20003800000 */
[----:B0-----:R-:W-:-:S04]  /*0340*/  IMAD.SHL.U32 R22, R10, 0x8, RZ ;  /* 0x000000080a167824 */ /* 0x001fc800078e00ff */
[----:B------:R-:W0:Y:S01]  /*0350*/  I2F.U32.RP R4, R22 ;  /* 0x0000001600047306 */ /* 0x000e220000209000 */
[-C--:B------:R-:W-:Y:S02]  /*0360*/  IADD3 R5, RZ, -R22.reuse, RZ ;  /* 0x80000016ff057210 */ /* 0x080fe40007ffe0ff */
[----:B------:R-:W-:-:S05]  /*0370*/  LOP3.LUT R23, RZ, R22, RZ, 0x33, !PT ;  /* 0x00000016ff177212 */ /* 0x000fca00078e33ff */
[----:B0-----:R-:W0:Y:S02]  /*0380*/  MUFU.RCP R4, R4 ;  /* 0x0000000400047308 */ /* 0x001e240000001000 */
[----:B0-----:R-:W-:-:S06]  /*0390*/  VIADD R25, R4, 0xffffffe ;  /* 0x0ffffffe04197836 */ /* 0x001fcc0000000000 */
[----:B------:R-:W0:Y:S02]  /*03a0*/  F2I.FTZ.U32.TRUNC.NTZ R25, R25 ;  /* 0x0000001900197305 */ /* 0x000e24000021f000 */
[----:B0-----:R-:W-:-:S04]  /*03b0*/  IMAD R5, R5, R25, RZ ;  /* 0x0000001905057224 */ /* 0x001fc800078e02ff */
[----:B------:R-:W-:-:S06]  /*03c0*/  IMAD.HI.U32 R24, R25, R5, R24 ;  /* 0x0000000519187227 */ /* 0x000fcc00078e0018 */
[----:B------:R-:W-:-:S04]  /*03d0*/  IMAD.HI.U32 R5, R24, R19, RZ ;  /* 0x0000001318057227 */ /* 0x000fc800078e00ff */
[----:B------:R-:W-:-:S04]  /*03e0*/  IMAD.MOV R5, RZ, RZ, -R5 ;  /* 0x000000ffff057224 */ /* 0x000fc800078e0a05 */
[----:B------:R-:W-:-:S05]  /*03f0*/  IMAD R5, R22, R5, R19 ;  /* 0x0000000516057224 */ /* 0x000fca00078e0213 */
[----:B------:R-:W-:-:S13]  /*0400*/  ISETP.GE.U32.AND P1, PT, R5, R22, PT ;  /* 0x000000160500720c */ /* 0x000fda0003f26070 */
[C---:B------:R-:W-:Y:S02]  /*0410*/  @P1 IADD3 R5, -R22.reuse, R5, RZ ;  /* 0x0000000516051210 */ /* 0x040fe40007ffe1ff */
[----:B------:R-:W-:Y:S02]  /*0420*/  ISETP.NE.U32.AND P1, PT, R22, RZ, PT ;  /* 0x000000ff1600720c */ /* 0x000fe40003f25070 */
[----:B------:R-:W-:-:S13]  /*0430*/  ISETP.GE.U32.AND P2, PT, R5, R22, PT ;  /* 0x000000160500720c */ /* 0x000fda0003f46070 */
[----:B------:R-:W-:-:S05]  /*0440*/  @P2 IMAD.IADD R5, R5, 0x1, -R22 ;  /* 0x0000000105052824 */ /* 0x000fca00078e0a16 */
[----:B------:R-:W-:-:S05]  /*0450*/  SEL R18, R23, R5, !P1 ;  /* 0x0000000517127207 */ /* 0x000fca0004800000 */
[----:B------:R-:W-:-:S04]  /*0460*/  IMAD.IADD R18, R19, 0x1, -R18 ;  /* 0x0000000113127824 */ /* 0x000fc800078e0a12 */
[----:B------:R-:W-:Y:S01]  /*0470*/  IMAD.IADD R20, R17, 0x1, R18 ;  /* 0x0000000111147824 */ /* 0x000fe200078e0212 */
[----:B------:R-:W-:-:S04]  /*0480*/  ISETP.GE.AND P2, PT, R12, R18, PT ;  /* 0x000000120c00720c */ /* 0x000fc80003f46270 */
[----:B------:R-:W-:-:S09]  /*0490*/  ISETP.GE.AND P3, PT, R20, R19, PT ;  /* 0x000000131400720c */ /* 0x000fd20003f66270 */
[----:B------:R-:W-:Y:S05]  /*04a0*/  @P2 BRA `(.L_x_9937) ;  /* 0x00000000006c2947 */ /* 0x000fea0003800000 */
[----:B------:R-:W-:-:S07]  /*04b0*/  IMAD.MOV.U32 R21, RZ, RZ, R17 ;  /* 0x000000ffff157224 */ /* 0x000fce00078e0011 */
.L_x_9938:
[----:B------:R-:W-:-:S06]  /*04c0*/  IMAD.WIDE R4, R21, 0x10, R8 ;  /* 0x0000001015047825 */ /* 0x000fcc00078e0208 */
[----:B------:R-:W2:Y:S01]  /*04d0*/  LDG.E.128 R4, desc[UR8][R4.64] ;  /* 0x0000000804047981 */ /* 0x000ea2000c1e1d00 */
[----:B------:R-:W-:Y:S01]  /*04e0*/  IMAD.IADD R21, R10, 0x1, R21 ;  /* 0x000000010a157824 */ /* 0x000fe200078e0215 */
[C---:B--2---:R-:W-:Y:S02]  /*04f0*/  PRMT R25, R4.reuse, 0x7632, R25 ;  /* 0x0000763204197816 */ /* 0x044fe40000000019 */
[----:B------:R-:W-:Y:S02]  /*0500*/  SHF.L.U32 R26, R4, 0x10, RZ ;  /* 0x00000010041a7819 */ /* 0x000fe400000006ff */
[----:B------:R-:W-:Y:S01]  /*0510*/  PRMT R4, R7, 0x7632, R4 ;  /* 0x0000763207047816 */ /* 0x000fe20000000004 */
[----:B------:R-:W-:Y:S01]  /*0520*/  IMAD.U32 R25, R25, 0x10000, RZ ;  /* 0x0001000019197824 */ /* 0x000fe200078e00ff */
[----:B------:R-:W-:Y:S01]  /*0530*/  FMNMX.FTZ R26, R26, R11, !PT ;  /* 0x0000000b1a1a7209 */ /* 0x000fe20007810000 */
[----:B------:R-:W-:Y:S01]  /*0540*/  IMAD.U32 R7, R7, 0x10000, RZ ;  /* 0x0001000007077824 */ /* 0x000fe200078e00ff */
[----:B------:R-:W-:-:S02]  /*0550*/  PRMT R11, R5, 0x7632, R11 ;  /* 0x00007632050b7816 */ /* 0x000fc4000000000b */
[----:B------:R-:W-:Y:S01]  /*0560*/  FMNMX.FTZ R25, R26, R25, !PT ;  /* 0x000000191a197209 */ /* 0x000fe20007810000 */
[----:B------:R-:W-:Y:S01]  /*0570*/  IMAD.U32 R26, R5, 0x10000, RZ ;  /* 0x00010000051a7824 */ /* 0x000fe200078e00ff */
[----:B------:R-:W-:Y:S01]  /*0580*/  SHF.L.U32 R28, R11, 0x10, RZ ;  /* 0x000000100b1c7819 */ /* 0x000fe200000006ff */
[----:B------:R-:W-:Y:S01]  /*0590*/  IMAD.SHL.U32 R5, R21, 0x8, RZ ;  /* 0x0000000815057824 */ /* 0x000fe200078e00ff */
[C---:B------:R-:W-:Y:S01]  /*05a0*/  PRMT R11, R6.reuse, 0x7632, R11 ;  /* 0x00007632060b7816 */ /* 0x040fe2000000000b */
[----:B------:R-:W-:Y:S01]  /*05b0*/  IMAD.U32 R6, R6, 0x10000, RZ ;  /* 0x0001000006067824 */ /* 0x000fe200078e00ff */
[----:B------:R-:W-:Y:S02]  /*05c0*/  FMNMX.FTZ R25, R25, R26, !PT ;  /* 0x0000001a19197209 */ /* 0x000fe40007810000 */
[----:B------:R-:W-:Y:S02]  /*05d0*/  ISETP.GE.AND P2, PT, R5, R18, PT ;  /* 0x000000120500720c */ /* 0x000fe40003f46270 */
[----:B------:R-:W-:-:S02]  /*05e0*/  FMNMX.FTZ R25, R25, R28, !PT ;  /* 0x0000001c19197209 */ /* 0x000fc40007810000 */
[----:B------:R-:W-:Y:S02]  /*05f0*/  SHF.L.U32 R11, R11, 0x10, RZ ;  /* 0x000000100b0b7819 */ /* 0x000fe400000006ff */
[----:B------:R-:W-:-:S04]  /*0600*/  FMNMX.FTZ R6, R25, R6, !PT ;  /* 0x0000000619067209 */ /* 0x000fc80007810000 */
[----:B------:R-:W-:Y:S02]  /*0610*/  FMNMX.FTZ R6, R6, R11, !PT ;  /* 0x0000000b06067209 */ /* 0x000fe40007810000 */
[----:B------:R-:W-:Y:S02]  /*0620*/  SHF.L.U32 R11, R4, 0x10, RZ ;  /* 0x00000010040b7819 */ /* 0x000fe400000006ff */
[----:B------:R-:W-:-:S04]  /*0630*/  FMNMX.FTZ R6, R6, R7, !PT ;  /* 0x0000000706067209 */ /* 0x000fc80007810000 */
[----:B------:R-:W-:Y:S01]  /*0640*/  FMNMX.FTZ R11, R6, R11, !PT ;  /* 0x0000000b060b7209 */ /* 0x000fe20007810000 */
[----:B------:R-:W-:Y:S06]  /*0650*/  @!P2 BRA `(.L_x_9938) ;  /* 0xfffffffc0098a947 */ /* 0x000fec000383ffff */
.L_x_9937:
[----:B------:R-:W-:Y:S05]  /*0660*/  BSYNC B0 ;  /* 0x0000000000007941 */ /* 0x000fea0003800000 */
.L_x_9936:
[----:B------:R-:W-:Y:S04]  /*0670*/  BSSY B0, `(.L_x_9939) ;  /* 0x0000009000007945 */ /* 0x000fe80003800000 */
[----:B------:R-:W-:Y:S05]  /*0680*/  @P3 BRA `(.L_x_9940) ;  /* 0x00000000001c3947 */ /* 0x000fea0003800000 */
.L_x_9941:
[----:B------:R-:W-:-:S06]  /*0690*/  IMAD.WIDE R4, R20, 0x2, R8 ;  /* 0x0000000214047825 */ /* 0x000fcc00078e0208 */
[----:B------:R-:W2:Y:S01]  /*06a0*/  LDG.E.U16 R4, desc[UR8][R4.64] ;  /* 0x0000000804047981 */ /* 0x000ea2000c1e1500 */
[----:B------:R-:W-:-:S05]  /*06b0*/  IMAD.IADD R20, R10, 0x1, R20 ;  /* 0x000000010a147824 */ /* 0x000fca00078e0214 */
[----:B------:R-:W-:Y:S01]  /*06c0*/  ISETP.GE.AND P2, PT, R20, R19, PT ;  /* 0x000000131400720c */ /* 0x000fe20003f46270 */
[----:B--2---:R-:W-:-:S05]  /*06d0*/  IMAD.U32 R6, R4, 0x10000, RZ ;  /* 0x0001000004067824 */ /* 0x004fca00078e00ff */
[----:B------:R-:W-:-:S07]  /*06e0*/  FMNMX.FTZ R11, R6, R11, !PT ;  /* 0x0000000b060b7209 */ /* 0x000fce0007810000 */
[----:B------:R-:W-:Y:S05]  /*06f0*/  @!P2 BRA `(.L_x_9941) ;  /* 0xfffffffc00e4a947 */ /* 0x000fea000383ffff */
.L_x_9940:
[----:B------:R-:W-:Y:S05]  /*0700*/  BSYNC B0 ;  /* 0x0000000000007941 */ /* 0x000fea0003800000 */
.L_x_9939:
        /* <DEDUP_REMOVED lines=52> */
.L_x_9967:
[----:B-1----:R-:W-:-:S04]  /*0a50*/  FSETP.GEU.FTZ.AND P5, PT, R11, R26, PT ;  /* 0x0000001a0b00720b */ /* 0x002fc80003fbe000 */
[----:B------:R-:W-:-:S09]  /*0a60*/  FSEL R7, R26, R11, !P5 ;  /* 0x0000000b1a077208 */ /* 0x000fd20006800000 */
.L_x_9943:
[----:B------:R-:W-:Y:S05]  /*0a70*/  BSYNC B0 ;  /* 0x0000000000007941 */ /* 0x000fea0003800000 */
.L_x_9942:
[----:B------:R-:W-:Y:S01]  /*0a80*/  ISETP.NE.AND P5, PT, R17, RZ, PT ;  /* 0x000000ff1100720c */ /* 0x000fe20003fa5270 */
[----:B------:R-:W2:Y:S01]  /*0a90*/  LDC R19, c[0x0][0x220] ;  /* 0x00008800ff137b82 */ /* 0x000ea20000000800 */
[----:B------:R-:W-:Y:S11]  /*0aa0*/  WARPSYNC.ALL ;  /* 0x0000000000007948 */ /* 0x000ff60003800000 */
[----:B-1----:R1:W-:Y:S01]  /*0ab0*/  @!P5 STS [UR4], R7 ;  /* 0x00000007ff00d988 */ /* 0x0023e20008000804 */
[----:B------:R-:W-:Y:S01]  /*0ac0*/  BAR.SYNC.DEFER_BLOCKING 0x0 ;  /* 0x0000000000007b1d */ /* 0x000fe20000010000 */
[----:B------:R-:W-:Y:S01]  /*0ad0*/  HFMA2.MMA R18, -RZ, RZ, 0, 0 ;  /* 0x00000000ff127435 */ /* 0x000fe200000001ff */
[----:B------:R-:W-:-:S02]  /*0ae0*/  IMAD.MOV.U32 R8, RZ, RZ, R16 ;  /* 0x000000ffff087224 */ /* 0x000fc400078e0010 */
[----:B------:R-:W-:Y:S02]  /*0af0*/  IMAD.MOV.U32 R9, RZ, RZ, R13 ;  /* 0x000000ffff097224 */ /* 0x000fe400078e000d */
[----:B0-----:R-:W0:Y:S01]  /*0b00*/  LDS R11, [UR4] ;  /* 0x00000004ff0b7984 */ /* 0x001e220008000800 */
        /* <DEDUP_REMOVED lines=11> */
[----:B------:R-:W-:Y:S02]  /*0bc0*/  IADD3 R19, -R19, UR4, RZ ;  /* 0x0000000413137c10 */ /* 0x000fe4000fffe1ff */
[----:B---3--:R-:W-:-:S05]  /*0bd0*/  @!P6 SHF.L.U32 R4, R4, 0x10, RZ ;  /* 0x000000100404e819 */ /* 0x008fca00000006ff */
[----:B0-----:R-:W-:-:S04]  /*0be0*/  @!P6 FADD.FTZ R4, -R11, R4 ;  /* 0x000000040b04e221 */ /* 0x001fc80000010100 */
[----:B------:R-:W-:-:S06]  /*0bf0*/  @!P6 FMUL.FTZ R4, R4, 1.4426950216293334961 ;  /* 0x3fb8aa3b0404e820 */ /* 0x000fcc0000410000 */
[----:B------:R-:W0:Y:S02]  /*0c00*/  @!P6 MUFU.EX2 R4, R4 ;  /* 0x000000040004e308 */ /* 0x000e240000000800 */
[----:B0-----:R-:W-:Y:S01]  /*0c10*/  @!P6 FADD.FTZ R18, RZ, R4 ;  /* 0x00000004ff12e221 */ /* 0x001fe20000010000 */
[----:B------:R-:W-:-:S04]  /*0c20*/  LEA R8, P6, R5, UR12, 0x1 ;  /* 0x0000000c05087c11 */ /* 0x000fc8000f8c08ff */
[----:B------:R-:W-:-:S09]  /*0c30*/  LEA.HI.X R9, R5, UR13, R6, 0x1, P6 ;  /* 0x0000000d05097c11 */ /* 0x000fd2000b0f0c06 */
.L_x_9945:
[----:B--2---:R-:W-:Y:S01]  /*0c40*/  IMAD.HI.U32 R24, R24, R19, RZ ;  /* 0x0000001318187227 */ /* 0x004fe200078e00ff */
        /* <DEDUP_REMOVED lines=8> */
[----:B------:R-:W-:-:S05]  /*0cd0*/  IMAD.IADD R22, R19, 0x1, -R22 ;  /* 0x0000000113167824 */ /* 0x000fca00078e0a16 */
[-C--:B------:R-:W-:Y:S02]  /*0ce0*/  ISETP.GE.AND P6, PT, R12, R22.reuse, PT ;  /* 0x000000160c00720c */ /* 0x080fe40003fc6270 */
[----:B------:R-:W-:-:S11]  /*0cf0*/  IADD3 R24, R17, R22, RZ ;  /* 0x0000001611187210 */ /* 0x000fd60007ffe0ff */
[----:B------:R-:W-:Y:S05]  /*0d00*/  @P6 BRA `(.L_x_9947) ;  /* 0x0000000000cc6947 */ /* 0x000fea0003800000 */
[----:B------:R-:W-:-:S07]  /*0d10*/  IMAD.MOV.U32 R23, RZ, RZ, R17 ;  /* 0x000000ffff177224 */ /* 0x000fce00078e0011 */
.L_x_9948:
[----:B------:R-:W-:-:S06]  /*0d20*/  IMAD.WIDE R4, R23, 0x10, R8 ;  /* 0x0000001017047825 */ /* 0x000fcc00078e0208 */
[----:B------:R-:W2:Y:S01]  /*0d30*/  LDG.E.128 R4, desc[UR8][R4.64] ;  /* 0x0000000804047981 */ /* 0x000ea2000c1e1d00 */
[----:B------:R-:W-:Y:S02]  /*0d40*/  IMAD.IADD R23, R10, 0x1, R23 ;  /* 0x000000010a177824 */ /* 0x000fe400078e0217 */
[C---:B--2---:R-:W-:Y:S01]  /*0d50*/  IMAD.U32 R26, R4.reuse, 0x10000, RZ ;  /* 0x00010000041a7824 */ /* 0x044fe200078e00ff */
[----:B------:R-:W-:Y:S01]  /*0d60*/  PRMT R25, R4, 0x7632, R25 ;  /* 0x0000763204197816 */ /* 0x000fe20000000019 */
[----:B------:R-:W-:Y:S01]  /*0d70*/  IMAD.U32 R27, R6, 0x10000, RZ ;  /* 0x00010000061b7824 */ /* 0x000fe200078e00ff */
[----:B------:R-:W-:Y:S01]  /*0d80*/  PRMT R6, R5, 0x7632, R6 ;  /* 0x0000763205067816 */ /* 0x000fe20000000006 */
[----:B0-----:R-:W-:Y:S01]  /*0d90*/  FADD.FTZ R26, -R11, R26 ;  /* 0x0000001a0b1a7221 */ /* 0x001fe20000010100 */
[----:B------:R-:W-:Y:S01]  /*0da0*/  SHF.L.U32 R28, R25, 0x10, RZ ;  /* 0x00000010191c7819 */ /* 0x000fe200000006ff */
[----:B------:R-:W-:Y:S02]  /*0db0*/  FADD.FTZ R27, -R11, R27 ;  /* 0x0000001b0b1b7221 */ /* 0x000fe40000010100 */
[----:B------:R-:W-:-:S02]  /*0dc0*/  FMUL.FTZ R26, R26, 1.4426950216293334961 ;  /* 0x3fb8aa3b1a1a7820 */ /* 0x000fc40000410000 */
[----:B------:R-:W-:Y:S01]  /*0dd0*/  FADD.FTZ R28, -R11, R28 ;  /* 0x0000001c0b1c7221 */ /* 0x000fe20000010100 */
[----:B------:R-:W-:Y:S01]  /*0de0*/  FMUL.FTZ R27, R27, 1.4426950216293334961 ;  /* 0x3fb8aa3b1b1b7820 */ /* 0x000fe20000410000 */
[----:B------:R-:W0:Y:S02]  /*0df0*/  MUFU.EX2 R25, R26 ;  /* 0x0000001a00197308 */ /* 0x000e240000000800 */
[----:B------:R-:W-:-:S06]  /*0e00*/  FMUL.FTZ R28, R28, 1.4426950216293334961 ;  /* 0x3fb8aa3b1c1c7820 */ /* 0x000fcc0000410000 */
[----:B------:R-:W1:Y:S01]  /*0e10*/  MUFU.EX2 R28, R28 ;  /* 0x0000001c001c7308 */ /* 0x000e620000000800 */
[----:B0-----:R-:W-:Y:S01]  /*0e20*/  FADD.FTZ R25, R25, R18 ;  /* 0x0000001219197221 */ /* 0x001fe20000010000 */
[----:B------:R-:W-:-:S04]  /*0e30*/  IMAD.U32 R18, R5, 0x10000, RZ ;  /* 0x0001000005127824 */ /* 0x000fc800078e00ff */
[----:B------:R-:W-:Y:S01]  /*0e40*/  FADD.FTZ R18, -R11, R18 ;  /* 0x000000120b127221 */ /* 0x000fe20000010100 */
[----:B-1----:R-:W-:-:S03]  /*0e50*/  FADD.FTZ R4, R25, R28 ;  /* 0x0000001c19047221 */ /* 0x002fc60000010000 */
[----:B------:R-:W-:Y:S01]  /*0e60*/  FMUL.FTZ R25, R18, 1.4426950216293334961 ;  /* 0x3fb8aa3b12197820 */ /* 0x000fe20000410000 */
[C---:B------:R-:W-:Y:S01]  /*0e70*/  SHF.L.U32 R18, R6.reuse, 0x10, RZ ;  /* 0x0000001006127819 */ /* 0x040fe200000006ff */
[----:B------:R-:W-:Y:S01]  /*0e80*/  IMAD.U32 R28, R7, 0x10000, RZ ;  /* 0x00010000071c7824 */ /* 0x000fe200078e00ff */
[----:B------:R-:W-:Y:S01]  /*0e90*/  PRMT R7, R6, 0x7632, R7 ;  /* 0x0000763206077816 */ /* 0x000fe20000000007 */
[----:B------:R0:W1:Y:S02]  /*0ea0*/  MUFU.EX2 R5, R25 ;  /* 0x0000001900057308 */ /* 0x0000640000000800 */
[C---:B------:R-:W-:Y:S01]  /*0eb0*/  FADD.FTZ R26, -R11.reuse, R18 ;  /* 0x000000120b1a7221 */ /* 0x040fe20000010100 */
[----:B------:R-:W-:Y:S01]  /*0ec0*/  FADD.FTZ R29, -R11, R28 ;  /* 0x0000001c0b1d7221 */ /* 0x000fe20000010100 */
[----:B------:R-:W-:Y:S02]  /*0ed0*/  IMAD.U32 R28, R7, 0x10000, RZ ;  /* 0x00010000071c7824 */ /* 0x000fe400078e00ff */
[----:B------:R-:W-:Y:S01]  /*0ee0*/  FMUL.FTZ R26, R26, 1.4426950216293334961 ;  /* 0x3fb8aa3b1a1a7820 */ /* 0x000fe20000410000 */
[----:B------:R-:W-:Y:S01]  /*0ef0*/  FMUL.FTZ R29, R29, 1.4426950216293334961 ;  /* 0x3fb8aa3b1d1d7820 */ /* 0x000fe20000410000 */
[----:B------:R2:W-:Y:S01]  /*0f00*/  MUFU.EX2 R18, R27 ;  /* 0x0000001b00127308 */ /* 0x0005e20000000800 */
[----:B0-----:R-:W-:Y:S01]  /*0f10*/  PRMT R25, R7, 0x7632, R25 ;  /* 0x0000763207197816 */ /* 0x001fe20000000019 */
[----:B------:R-:W-:-:S06]  /*0f20*/  FADD.FTZ R28, -R11, R28 ;  /* 0x0000001c0b1c7221 */ /* 0x000fcc0000010100 */
[----:B------:R-:W0:Y:S01]  /*0f30*/  MUFU.EX2 R6, R26 ;  /* 0x0000001a00067308 */ /* 0x000e220000000800 */
[----:B--2---:R-:W-:Y:S01]  /*0f40*/  SHF.L.U32 R27, R25, 0x10, RZ ;  /* 0x00000010191b7819 */ /* 0x004fe200000006ff */
[----:B------:R-:W-:Y:S01]  /*0f50*/  FMUL.FTZ R25, R28, 1.4426950216293334961 ;  /* 0x3fb8aa3b1c197820 */ /* 0x000fe20000410000 */
[----:B-1----:R-:W-:-:S03]  /*0f60*/  FADD.FTZ R5, R4, R5 ;  /* 0x0000000504057221 */ /* 0x002fc60000010000 */
[----:B------:R-:W-:Y:S02]  /*0f70*/  FADD.FTZ R27, -R11, R27 ;  /* 0x0000001b0b1b7221 */ /* 0x000fe40000010100 */
[----:B------:R-:W1:Y:S02]  /*0f80*/  MUFU.EX2 R25, R25 ;  /* 0x0000001900197308 */ /* 0x000e640000000800 */
[----:B------:R-:W-:-:S06]  /*0f90*/  FMUL.FTZ R27, R27, 1.4426950216293334961 ;  /* 0x3fb8aa3b1b1b7820 */ /* 0x000fcc0000410000 */
[----:B------:R-:W2:Y:S01]  /*0fa0*/  MUFU.EX2 R7, R29 ;  /* 0x0000001d00077308 */ /* 0x000ea20000000800 */
[----:B0-----:R-:W-:-:S04]  /*0fb0*/  FADD.FTZ R5, R5, R6 ;  /* 0x0000000605057221 */ /* 0x001fc80000010000 */
[----:B------:R-:W-:Y:S01]  /*0fc0*/  FADD.FTZ R18, R5, R18 ;  /* 0x0000001205127221 */ /* 0x000fe20000010000 */
[----:B------:R-:W-:Y:S02]  /*0fd0*/  IMAD.SHL.U32 R5, R23, 0x8, RZ ;  /* 0x0000000817057824 */ /* 0x000fe400078e00ff */
[----:B------:R-:W0:Y:S01]  /*0fe0*/  MUFU.EX2 R27, R27 ;  /* 0x0000001b001b7308 */ /* 0x000e220000000800 */
[----:B-1----:R-:W-:Y:S02]  /*0ff0*/  FADD.FTZ R18, R18, R25 ;  /* 0x0000001912127221 */ /* 0x002fe40000010000 */
[----:B------:R-:W-:Y:S02]  /*1000*/  ISETP.GE.AND P6, PT, R5, R22, PT ;  /* 0x000000160500720c */ /* 0x000fe40003fc6270 */
[----:B--2---:R-:W-:-:S04]  /*1010*/  FADD.FTZ R18, R18, R7 ;  /* 0x0000000712127221 */ /* 0x004fc80000010000 */
[----:B0-----:R-:W-:-:S07]  /*1020*/  FADD.FTZ R18, R18, R27 ;  /* 0x0000001b12127221 */ /* 0x001fce0000010000 */
[----:B------:R-:W-:Y:S05]  /*1030*/  @!P6 BRA `(.L_x_9948) ;  /* 0xfffffffc0038e947 */ /* 0x000fea000383ffff */
.L_x_9947:
[----:B------:R-:W-:Y:S05]  /*1040*/  BSYNC B0 ;  /* 0x0000000000007941 */ /* 0x000fea0003800000 */
.L_x_9946:
[----:B------:R-:W-:Y:S01]  /*1050*/  ISETP.GE.AND P6, PT, R24, R19, PT ;  /* 0x000000131800720c */ /* 0x000fe20003fc6270 */
[----:B------:R-:W-:-:S12]  /*1060*/  BSSY B0, `(.L_x_9949) ;  /* 0x000000c000007945 */ /* 0x000fd80003800000 */
[----:B------:R-:W-:Y:S05]  /*1070*/  @P6 BRA `(.L_x_9950) ;  /* 0x0000000000286947 */ /* 0x000fea0003800000 */
.L_x_9951:
[----:B------:R-:W-:-:S06]  /*1080*/  IMAD.WIDE R4, R24, 0x2, R8 ;  /* 0x0000000218047825 */ /* 0x000fcc00078e0208 */
[----:B------:R-:W2:Y:S01]  /*1090*/  LDG.E.U16 R4, desc[UR8][R4.64] ;  /* 0x0000000804047981 */ /* 0x000ea2000c1e1500 */
[----:B------:R-:W-:-:S05]  /*10a0*/  IMAD.IADD R24, R10, 0x1, R24 ;  /* 0x000000010a187824 */ /* 0x000fca00078e0218 */
[----:B------:R-:W-:Y:S02]  /*10b0*/  ISETP.GE.AND P6, PT, R24, R19, PT ;  /* 0x000000131800720c */ /* 0x000fe40003fc6270 */
[----:B--2---:R-:W-:-:S05]  /*10c0*/  SHF.L.U32 R6, R4, 0x10, RZ ;  /* 0x0000001004067819 */ /* 0x004fca00000006ff */
[----:B0-----:R-:W-:-:S04]  /*10d0*/  FADD.FTZ R6, -R11, R6 ;  /* 0x000000060b067221 */ /* 0x001fc80000010100 */
[----:B------:R-:W-:-:S04]  /*10e0*/  FMUL.FTZ R6, R6, 1.4426950216293334961 ;  /* 0x3fb8aa3b06067820 */ /* 0x000fc80000410000 */
[----:B------:R-:W0:Y:S02]  /*10f0*/  MUFU.EX2 R7, R6 ;  /* 0x0000000600077308 */ /* 0x000e240000000800 */
[----:B0-----:R-:W-:Y:S01]  /*1100*/  FADD.FTZ R18, R7, R18 ;  /* 0x0000001207127221 */ /* 0x001fe20000010000 */
[----:B------:R-:W-:Y:S06]  /*1110*/  @!P6 BRA `(.L_x_9951) ;  /* 0xfffffffc00d8e947 */ /* 0x000fec000383ffff */
.L_x_9950:
[----:B------:R-:W-:Y:S05]  /*1120*/  BSYNC B0 ;  /* 0x0000000000007941 */ /* 0x000fea0003800000 */
.L_x_9949:
[----:B------:R-:W1:Y:S01]  /*1130*/  SHFL.DOWN PT, R5, R18, 0x10, 0x1f ;  /* 0x0a001f0012057f89 */ /* 0x000e6200000e0000 */
[----:B------:R-:W2:Y:S01]  /*1140*/  S2UR UR5, SR_CgaCtaId ;  /* 0x00000000000579c3 */ /* 0x000ea20000008800 */
[----:B------:R-:W-:Y:S01]  /*1150*/  UMOV UR4, 0x400 ;  /* 0x0000040000047882 */ /* 0x000fe20000000000 */
[----:B------:R-:W-:-:S06]  /*1160*/  @!P2 SHF.R.S32.HI R21, RZ, 0x5, R21 ;  /* 0x00000005ff15a819 */ /* 0x000fcc0000011415 */
[----:B------:R-:W-:Y:S01]  /*1170*/  BAR.SYNC.DEFER_BLOCKING 0x0 ;  /* 0x0000000000007b1d */ /* 0x000fe20000010000 */
[----:B------:R-:W-:-:S05]  /*1180*/  IMAD.MOV.U32 R8, RZ, RZ, RZ ;  /* 0x000000ffff087224 */ /* 0x000fca00078e00ff */
        /* <DEDUP_REMOVED lines=27> */
.L_x_9973:
[----:B--2---:R-:W-:-:S07]  /*1340*/  FADD.FTZ R8, R20, R19 ;  /* 0x0000001314087221 */ /* 0x004fce0000010000 */
.L_x_9953:
[----:B------:R-:W-:Y:S05]  /*1350*/  BSYNC B0 ;  /* 0x0000000000007941 */ /* 0x000fea0003800000 */
.L_x_9952:
[----:B--2---:R-:W-:Y:S01]  /*1360*/  @!P5 STS [UR4], R8 ;  /* 0x00000008ff00d988 */ /* 0x004fe20008000804 */
[----:B------:R-:W-:Y:S05]  /*1370*/  WARPSYNC.ALL ;  /* 0x0000000000007948 */ /* 0x000fea0003800000 */
[----:B------:R-:W-:Y:S08]  /*1380*/  BAR.SYNC.DEFER_BLOCKING 0x0 ;  /* 0x0000000000007b1d */ /* 0x000ff00000010000 */
[----:B------:R-:W2:Y:S01]  /*1390*/  LDC R6, c[0x0][0x210] ;  /* 0x00008400ff067b82 */ /* 0x000ea20000000800 */
[----:B------:R-:W3:Y:S01]  /*13a0*/  LDS R8, [UR4] ;  /* 0x00000004ff087984 */ /* 0x000ee20008000800 */
[----:B--2---:R-:W-:-:S04]  /*13b0*/  LEA R4, R15, R6, 0x2 ;  /* 0x000000060f047211 */ /* 0x004fc800078e10ff */
[----:B------:R-:W-:-:S04]  /*13c0*/  LOP3.LUT R4, R4, 0xc, RZ, 0xc0, !PT ;  /* 0x0000000c04047812 */ /* 0x000fc800078ec0ff */
[----:B------:R-:W-:-:S04]  /*13d0*/  SHF.R.U64 R4, R4, 0x2, RZ ;  /* 0x0000000204047819 */ /* 0x000fc800000012ff */
[----:B------:R-:W-:Y:S01]  /*13e0*/  ISETP.NE.AND P2, PT, R4, UR6, PT ;  /* 0x0000000604007c0c */ /* 0x000fe2000bf45270 */
[----:B---3--:R-:W2:-:S12]  /*13f0*/  MUFU.LG2 R8, R8 ;  /* 0x0000000800087308 */ /* 0x008e980000000c00 */
[----:B------:R-:W-:Y:S05]  /*1400*/  @!P2 BRA `(.L_x_9955) ;  /* 0x000000000048a947 */ /* 0x000fea0003800000 */
[----:B------:R-:W-:Y:S01]  /*1410*/  ISETP.GE.AND P0, PT, R17, UR7, PT ;  /* 0x0000000711007c0c */ /* 0x000fe2000bf06270 */
[----:B------:R-:W-:-:S12]  /*1420*/  ULDC UR4, c[0x0][0x214] ;  /* 0x0000850000047ab9 */ /* 0x000fd80000000800 */
[----:B------:R-:W-:Y:S05]  /*1430*/  @P0 EXIT ;  /* 0x000000000000094d */ /* 0x000fea0003800000 */
.L_x_9956:
[----:B------:R-:W-:-:S04]  /*1440*/  IMAD.MOV.U32 R12, RZ, RZ, R16 ;  /* 0x000000ffff0c7224 */ /* 0x000fc800078e0010 */
[----:B------:R-:W-:-:S06]  /*1450*/  IMAD.WIDE R4, R17, 0x2, R12 ;  /* 0x0000000211047825 */ /* 0x000fcc00078e020c */
[----:B---3--:R-:W3:Y:S01]  /*1460*/  LDG.E.U16 R4, desc[UR8][R4.64] ;  /* 0x0000000804047981 */ /* 0x008ee2000c1e1500 */
[----:B------:R-:W-:-:S04]  /*1470*/  IADD3 R3, P0, R17, R15, RZ ;  /* 0x0000000f11037210 */ /* 0x000fc80007f1e0ff */
[----:B------:R-:W-:Y:S02]  /*1480*/  LEA.HI.X.SX32 R12, R17, R14, 0x1, P0 ;  /* 0x0000000e110c7211 */ /* 0x000fe400000f0eff */
[C---:B------:R-:W-:Y:S02]  /*1490*/  LEA R2, P0, R3.reuse, R6, 0x2 ;  /* 0x0000000603027211 */ /* 0x040fe400078010ff */
[----:B------:R-:W-:Y:S02]  /*14a0*/  IADD3 R17, R10, R17, RZ ;  /* 0x000000110a117210 */ /* 0x000fe40007ffe0ff */
[----:B------:R-:W-:Y:S02]  /*14b0*/  LEA.HI.X R3, R3, UR4, R12, 0x2, P0 ;  /* 0x0000000403037c11 */ /* 0x000fe400080f140c */
[----:B------:R-:W-:Y:S01]  /*14c0*/  ISETP.GE.AND P0, PT, R17, UR7, PT ;  /* 0x0000000711007c0c */ /* 0x000fe2000bf06270 */
[----:B---3--:R-:W-:-:S04]  /*14d0*/  IMAD.U32 R0, R4, 0x10000, RZ ;  /* 0x0001000004007824 */ /* 0x008fc800078e00ff */
[----:B0-----:R-:W-:-:S04]  /*14e0*/  FADD.FTZ R7, -R11, R0 ;  /* 0x000000000b077221 */ /* 0x001fc80000010100 */
[----:B--2---:R-:W-:-:S05]  /*14f0*/  FFMA.FTZ R7, R8, -0.69314718246459960938, R7 ;  /* 0xbf31721808077823 */ /* 0x004fca0000010007 */
[----:B------:R3:W-:Y:S01]  /*1500*/  STG.E desc[UR8][R2.64], R7 ;  /* 0x0000000702007986 */ /* 0x0007e2000c101908 */
[----:B------:R-:W-:Y:S05]  /*1510*/  @!P0 BRA `(.L_x_9956) ;  /* 0xfffffffc00c88947 */ /* 0x000fea000383ffff */
[----:B------:R-:W-:Y:S05]  /*1520*/  EXIT ;  /* 0x000000000000794d */ /* 0x000fea0003800000 */
.L_x_9955:
[----:B------:R-:W-:-:S04]  /*1530*/  IMAD.SHL.U32 R7, R10, 0x8, RZ ;  /* 0x000000080a077824 */ /* 0x000fc800078e00ff */
[----:B-1----:R-:W1:Y:S01]  /*1540*/  I2F.U32.RP R18, R7 ;  /* 0x0000000700127306 */ /* 0x002e620000209000 */
[----:B------:R-:W-:-:S07]  /*1550*/  IADD3 R9, RZ, -R7, RZ ;  /* 0x80000007ff097210 */ /* 0x000fce0007ffe0ff */
[----:B-1----:R-:W1:Y:S02]  /*1560*/  MUFU.RCP R18, R18 ;  /* 0x0000001200127308 */ /* 0x002e640000001000 */
[----:B-1----:R-:W-:-:S06]  /*1570*/  VIADD R4, R18, 0xffffffe ;  /* 0x0ffffffe12047836 */ /* 0x002fcc0000000000 */
[----:B------:R1:W3:Y:S02]  /*1580*/  F2I.FTZ.U32.TRUNC.NTZ R5, R4 ;  /* 0x0000000400057305 */ /* 0x0002e4000021f000 */
[----:B-1----:R-:W-:Y:S02]  /*1590*/  IMAD.MOV.U32 R4, RZ, RZ, RZ ;  /* 0x000000ffff047224 */ /* 0x002fe400078e00ff */
[----:B---3--:R-:W-:-:S04]  /*15a0*/  IMAD R9, R9, R5, RZ ;  /* 0x0000000509097224 */ /* 0x008fc800078e02ff */
[----:B------:R-:W-:Y:S01]  /*15b0*/  IMAD.HI.U32 R9, R5, R9, R4 ;  /* 0x0000000905097227 */ /* 0x000fe200078e0004 */
[----:B------:R-:W-:Y:S06]  /*15c0*/  @!P0 BRA `(.L_x_9957) ;  /* 0x0000000000608947 */ /* 0x000fec0003800000 */
[----:B------:R-:W-:-:S06]  /*15d0*/  UIADD3 UR7, UR6, UR7, URZ ;  /* 0x0000000706077290 */ /* 0x000fcc000fffe03f */
[----:B------:R-:W-:-:S04]  /*15e0*/  ISETP.GE.AND P0, PT, R17, UR7, PT ;  /* 0x0000000711007c0c */ /* 0x000fc8000bf06270 */
[----:B------:R-:W-:-:S13]  /*15f0*/  ISETP.LT.OR P0, PT, R17, UR6, P0 ;  /* 0x0000000611007c0c */ /* 0x000fda0008701670 */
[----:B------:R-:W3:Y:S01]  /*1600*/  @!P0 LDG.E.U16 R2, desc[UR8][R2.64] ;  /* 0x0000000802028981 */ /* 0x000ee2000c1e1500 */
[----:B------:R-:W1:Y:S01]  /*1610*/  @!P0 LDC R20, c[0x0][0x214] ;  /* 0x00008500ff148b82 */ /* 0x000e620000000800 */
[----:B------:R-:W4:Y:S02]  /*1620*/  S2R R0, SR_TID.X ;  /* 0x0000000000007919 */ /* 0x000f240000002100 */
[----:B----4-:R-:W-:-:S04]  /*1630*/  IADD3 R4, P2, R0, -UR6, RZ ;  /* 0x8000000600047c10 */ /* 0x010fc8000ff5e0ff */
[----:B------:R-:W-:Y:S02]  /*1640*/  LEA.HI.X.SX32 R19, R0, 0xffffffff, 0x1, P2 ;  /* 0xffffffff00137811 */ /* 0x000fe400010f0eff */
[----:B------:R-:W-:-:S04]  /*1650*/  @!P0 IADD3 R5, P2, R15, R4, RZ ;  /* 0x000000040f058210 */ /* 0x000fc80007f5e0ff */
[----:B------:R-:W-:Y:S02]  /*1660*/  @!P0 IADD3.X R18, R14, R19, RZ, P2, !PT ;  /* 0x000000130e128210 */ /* 0x000fe400017fe4ff */
[----:B------:R-:W-:-:S04]  /*1670*/  @!P0 LEA R4, P2, R5, R6, 0x2 ;  /* 0x0000000605048211 */ /* 0x000fc800078410ff */
[----:B-1----:R-:W-:Y:S01]  /*1680*/  @!P0 LEA.HI.X R5, R5, R20, R18, 0x2, P2 ;  /* 0x0000001405058211 */ /* 0x002fe200010f1412 */
[----:B---3--:R-:W-:Y:S01]  /*1690*/  @!P0 IMAD.U32 R0, R2, 0x10000, RZ ;  /* 0x0001000002008824 */ /* 0x008fe200078e00ff */
[----:B------:R-:W-:-:S03]  /*16a0*/  VIMNMX.U32 R2, R10, UR7, PT ;  /* 0x000000070a027c48 */ /* 0x000fc6000bfe0000 */
[----:B0-----:R-:W-:-:S04]  /*16b0*/  @!P0 FADD.FTZ R19, -R11, R0 ;  /* 0x000000000b138221 */ /* 0x001fc80000010100 */
[----:B--2---:R-:W-:-:S05]  /*16c0*/  @!P0 FFMA.FTZ R19, R8, -0.69314718246459960938, R19 ;  /* 0xbf31721808138823 */ /* 0x004fca0000010013 */
[----:B------:R1:W-:Y:S01]  /*16d0*/  @!P0 STG.E desc[UR8][R4.64], R19 ;  /* 0x0000001304008986 */ /* 0x0003e2000c101908 */
[----:B------:R-:W-:-:S04]  /*16e0*/  IADD3 R0, P0, R10, -UR6, RZ ;  /* 0x800000060a007c10 */ /* 0x000fc8000ff1e0ff */
[C---:B------:R-:W-:Y:S01]  /*16f0*/  LEA R16, P2, R0.reuse, R16, 0x1 ;  /* 0x0000001000107211 */ /* 0x040fe200078408ff */
[----:B------:R-:W-:Y:S01]  /*1700*/  IMAD.X R3, RZ, RZ, -0x1, P0 ;  /* 0xffffffffff037424 */ /* 0x000fe200000e06ff */
[----:B------:R-:W-:-:S04]  /*1710*/  IADD3 R15, P0, R0, R15, RZ ;  /* 0x0000000f000f7210 */ /* 0x000fc80007f1e0ff */
[----:B------:R-:W-:Y:S01]  /*1720*/  LEA.HI.X R13, R0, R13, R3, 0x1, P2 ;  /* 0x0000000d000d7211 */ /* 0x000fe200010f0c03 */
[----:B------:R-:W-:Y:S01]  /*1730*/  IMAD.X R14, R3, 0x1, R14, P0 ;  /* 0x00000001030e7824 */ /* 0x000fe200000e060e */
[----:B-1----:R-:W-:-:S07]  /*1740*/  IADD3 R0, -R2, UR7, RZ ;  /* 0x0000000702007c10 */ /* 0x002fce000fffe1ff */
.L_x_9957:
[----:B------:R-:W-:Y:S01]  /*1750*/  IMAD.HI.U32 R9, R9, R0, RZ ;  /* 0x0000000009097227 */ /* 0x000fe200078e00ff */
[----:B------:R-:W1:Y:S01]  /*1760*/  LDC R3, c[0x0][0x214] ;  /* 0x00008500ff037b82 */ /* 0x000e620000000800 */
[----:B------:R-:W-:Y:S02]  /*1770*/  BSSY B0, `(.L_x_9958) ;  /* 0x0000037000007945 */ /* 0x000fe40003800000 */
[----:B------:R-:W-:Y:S01]  /*1780*/  IMAD.MOV.U32 R18, RZ, RZ, R16 ;  /* 0x000000ffff127224 */ /* 0x000fe200078e0010 */
[----:B------:R-:W-:Y:S01]  /*1790*/  IADD3 R9, -R9, RZ, RZ ;  /* 0x000000ff09097210 */ /* 0x000fe20007ffe1ff */
[----:B------:R-:W-:-:S04]  /*17a0*/  IMAD.MOV.U32 R19, RZ, RZ, R13 ;  /* 0x000000ffff137224 */ /* 0x000fc800078e000d */
[----:B------:R-:W-:Y:S01]  /*17b0*/  IMAD R2, R7, R9, R0 ;  /* 0x0000000907027224 */ /* 0x000fe200078e0200 */
[----:B------:R-:W-:-:S04]  /*17c0*/  LOP3.LUT R9, RZ, R7, RZ, 0x33, !PT ;  /* 0x00000007ff097212 */ /* 0x000fc800078e33ff */
[----:B------:R-:W-:-:S13]  /*17d0*/  ISETP.GE.U32.AND P0, PT, R2, R7, PT ;  /* 0x000000070200720c */ /* 0x000fda0003f06070 */
[----:B------:R-:W-:-:S05]  /*17e0*/  @P0 IMAD.IADD R2, R2, 0x1, -R7 ;  /* 0x0000000102020824 */ /* 0x000fca00078e0a07 */
[----:B------:R-:W-:-:S13]  /*17f0*/  ISETP.GE.U32.AND P0, PT, R2, R7, PT ;  /* 0x000000070200720c */ /* 0x000fda0003f06070 */
[----:B------:R-:W-:-:S05]  /*1800*/  @P0 IMAD.IADD R2, R2, 0x1, -R7 ;  /* 0x0000000102020824 */ /* 0x000fca00078e0a07 */
[----:B------:R-:W-:Y:S02]  /*1810*/  SEL R9, R9, R2, !P1 ;  /* 0x0000000209097207 */ /* 0x000fe40004800000 */
[----:B------:R-:W-:Y:S02]  /*1820*/  LEA R2, P1, R15, R6, 0x2 ;  /* 0x000000060f027211 */ /* 0x000fe400078210ff */
[----:B------:R-:W-:Y:S02]  /*1830*/  IADD3 R9, -R9, R0, RZ ;  /* 0x0000000009097210 */ /* 0x000fe40007ffe1ff */
[----:B-1----:R-:W-:Y:S02]  /*1840*/  LEA.HI.X R3, R15, R3, R14, 0x2, P1 ;  /* 0x000000030f037211 */ /* 0x002fe400008f140e */
[-C--:B------:R-:W-:Y:S02]  /*1850*/  ISETP.GE.AND P0, PT, R12, R9.reuse, PT ;  /* 0x000000090c00720c */ /* 0x080fe40003f06270 */
[----:B------:R-:W-:-:S11]  /*1860*/  IADD3 R21, R17, R9, RZ ;  /* 0x0000000911157210 */ /* 0x000fd60007ffe0ff */
[----:B------:R-:W-:Y:S05]  /*1870*/  @P0 BRA `(.L_x_9959) ;  /* 0x0000000000980947 */ /* 0x000fea0003800000 */
[----:B------:R-:W-:-:S07]  /*1880*/  IMAD.MOV.U32 R23, RZ, RZ, R17 ;  /* 0x000000ffff177224 */ /* 0x000fce00078e0011 */
.L_x_9960:
[----:B-1----:R-:W-:-:S06]  /*1890*/  IMAD.WIDE R6, R23, 0x10, R18 ;  /* 0x0000001017067825 */ /* 0x002fcc00078e0212 */
[----:B------:R-:W3:Y:S01]  /*18a0*/  LDG.E.128 R4, desc[UR8][R6.64] ;  /* 0x0000000806047981 */ /* 0x000ee2000c1e1d00 */
[----:B------:R-:W-:-:S04]  /*18b0*/  IMAD.WIDE R16, R23, 0x20, R2 ;  /* 0x0000002017107825 */ /* 0x000fc800078e0202 */
[----:B------:R-:W-:Y:S01]  /*18c0*/  IMAD.IADD R23, R10, 0x1, R23 ;  /* 0x000000010a177824 */ /* 0x000fe200078e0217 */
[C---:B---3--:R-:W-:Y:S01]  /*18d0*/  PRMT R12, R4.reuse, 0x7632, R12 ;  /* 0x00007632040c7816 */ /* 0x048fe2000000000c */
[----:B------:R-:W-:Y:S01]  /*18e0*/  IMAD.U32 R20, R4, 0x10000, RZ ;  /* 0x0001000004147824 */ /* 0x000fe200078e00ff */
[----:B------:R-:W-:Y:S01]  /*18f0*/  PRMT R4, R5, 0x7632, R4 ;  /* 0x0000763205047816 */ /* 0x000fe20000000004 */
[C---:B------:R-:W-:Y:S01]  /*1900*/  IMAD.U32 R24, R6.reuse, 0x10000, RZ ;  /* 0x0001000006187824 */ /* 0x040fe200078e00ff */
[----:B------:R-:W-:Y:S01]  /*1910*/  PRMT R14, R6, 0x7632, R14 ;  /* 0x00007632060e7816 */ /* 0x000fe2000000000e */
[C---:B------:R-:W-:Y:S01]  /*1920*/  IMAD.U32 R26, R7.reuse, 0x10000, RZ ;  /* 0x00010000071a7824 */ /* 0x040fe200078e00ff */
[----:B------:R-:W-:Y:S01]  /*1930*/  PRMT R15, R7, 0x7632, R15 ;  /* 0x00007632070f7816 */ /* 0x000fe2000000000f */
[----:B------:R-:W-:Y:S01]  /*1940*/  IMAD.U32 R4, R4, 0x10000, RZ ;  /* 0x0001000004047824 */ /* 0x000fe200078e00ff */
[----:B------:R-:W-:Y:S01]  /*1950*/  SHF.L.U32 R22, R5, 0x10, RZ ;  /* 0x0000001005167819 */ /* 0x000fe200000006ff */
[----:B------:R-:W-:Y:S01]  /*1960*/  IMAD.U32 R14, R14, 0x10000, RZ ;  /* 0x000100000e0e7824 */ /* 0x000fe200078e00ff */
[----:B------:R-:W-:Y:S01]  /*1970*/  SHF.L.U32 R12, R12, 0x10, RZ ;  /* 0x000000100c0c7819 */ /* 0x000fe200000006ff */
[----:B0-----:R-:W-:Y:S01]  /*1980*/  FADD.FTZ R5, -R11, R20 ;  /* 0x000000140b057221 */ /* 0x001fe20000010100 */
[----:B------:R-:W-:Y:S01]  /*1990*/  SHF.L.U32 R6, R15, 0x10, RZ ;  /* 0x000000100f067819 */ /* 0x000fe200000006ff */
[C---:B------:R-:W-:Y:S01]  /*19a0*/  FADD.FTZ R7, -R11.reuse, R22 ;  /* 0x000000160b077221 */ /* 0x040fe20000010100 */
[C---:B------:R-:W-:Y:S01]  /*19b0*/  FADD.FTZ R13, -R11.reuse, R24 ;  /* 0x000000180b0d7221 */ /* 0x040fe20000010100 */
[C---:B------:R-:W-:Y:S01]  /*19c0*/  FADD.FTZ R15, -R11.reuse, R12 ;  /* 0x0000000c0b0f7221 */ /* 0x040fe20000010100 */
[C---:B------:R-:W-:Y:S01]  /*19d0*/  FADD.FTZ R29, -R11.reuse, R26 ;  /* 0x0000001a0b1d7221 */ /* 0x040fe20000010100 */
[C---:B------:R-:W-:Y:S01]  /*19e0*/  FADD.FTZ R25, -R11.reuse, R4 ;  /* 0x000000040b197221 */ /* 0x040fe20000010100 */
[C---:B------:R-:W-:Y:S01]  /*19f0*/  FADD.FTZ R27, -R11.reuse, R14 ;  /* 0x0000000e0b1b7221 */ /* 0x040fe20000010100 */
[----:B------:R-:W-:Y:S01]  /*1a00*/  FADD.FTZ R20, -R11, R6 ;  /* 0x000000060b147221 */ /* 0x000fe20000010100 */
[C---:B--2---:R-:W-:Y:S01]  /*1a10*/  FFMA.FTZ R4, R8.reuse, -0.69314718246459960938, R5 ;  /* 0xbf31721808047823 */ /* 0x044fe20000010005 */
[C---:B------:R-:W-:Y:S01]  /*1a20*/  FFMA.FTZ R6, R8.reuse, -0.69314718246459960938, R7 ;  /* 0xbf31721808067823 */ /* 0x040fe20000010007 */
[C---:B------:R-:W-:Y:S01]  /*1a30*/  FFMA.FTZ R12, R8.reuse, -0.69314718246459960938, R13 ;  /* 0xbf317218080c7823 */ /* 0x040fe2000001000d */
[C---:B------:R-:W-:Y:S01]  /*1a40*/  FFMA.FTZ R5, R8.reuse, -0.69314718246459960938, R15 ;  /* 0xbf31721808057823 */ /* 0x040fe2000001000f */
[C---:B------:R-:W-:Y:S01]  /*1a50*/  FFMA.FTZ R14, R8.reuse, -0.69314718246459960938, R29 ;  /* 0xbf317218080e7823 */ /* 0x040fe2000001001d */
[C---:B------:R-:W-:Y:S01]  /*1a60*/  FFMA.FTZ R7, R8.reuse, -0.69314718246459960938, R25 ;  /* 0xbf31721808077823 */ /* 0x040fe20000010019 */
[C---:B------:R-:W-:Y:S01]  /*1a70*/  FFMA.FTZ R13, R8.reuse, -0.69314718246459960938, R27 ;  /* 0xbf317218080d7823 */ /* 0x040fe2000001001b */
[----:B------:R-:W-:Y:S01]  /*1a80*/  FFMA.FTZ R15, R8, -0.69314718246459960938, R20 ;  /* 0xbf317218080f7823 */ /* 0x000fe20000010014 */
[----:B------:R-:W-:-:S02]  /*1a90*/  IMAD.SHL.U32 R20, R23, 0x8, RZ ;  /* 0x0000000817147824 */ /* 0x000fc400078e00ff */
[----:B------:R1:W-:Y:S03]  /*1aa0*/  STG.E.128 desc[UR8][R16.64], R4 ;  /* 0x0000000410007986 */ /* 0x0003e6000c101d08 */
[----:B------:R-:W-:Y:S01]  /*1ab0*/  ISETP.GE.AND P0, PT, R20, R9, PT ;  /* 0x000000091400720c */ /* 0x000fe20003f06270 */
[----:B------:R1:W-:-:S12]  /*1ac0*/  STG.E.128 desc[UR8][R16.64+0x10], R12 ;  /* 0x0000100c10007986 */ /* 0x0003d8000c101d08 */
[----:B------:R-:W-:Y:S05]  /*1ad0*/  @!P0 BRA `(.L_x_9960) ;  /* 0xfffffffc006c8947 */ /* 0x000fea000383ffff */
.L_x_9959:
[----:B------:R-:W-:Y:S05]  /*1ae0*/  BSYNC B0 ;  /* 0x0000000000007941 */ /* 0x000fea0003800000 */
.L_x_9958:
[----:B------:R-:W-:-:S13]  /*1af0*/  ISETP.GE.AND P0, PT, R21, R0, PT ;  /* 0x000000001500720c */ /* 0x000fda0003f06270 */
[----:B------:R-:W-:Y:S05]  /*1b00*/  @P0 EXIT ;  /* 0x000000000000094d */ /* 0x000fea0003800000 */
.L_x_9961:
[----:B-1----:R-:W-:-:S06]  /*1b10*/  IMAD.WIDE R4, R21, 0x2, R18 ;  /* 0x0000000215047825 */ /* 0x002fcc00078e0212 */
[----:B------:R-:W3:Y:S02]  /*1b20*/  LDG.E.U16 R4, desc[UR8][R4.64] ;  /* 0x0000000804047981 */ /* 0x000ee4000c1e1500 */
[----:B---3--:R-:W-:-:S05]  /*1b30*/  SHF.L.U32 R6, R4, 0x10, RZ ;  /* 0x0000001004067819 */ /* 0x008fca00000006ff */
[----:B0-----:R-:W-:Y:S01]  /*1b40*/  FADD.FTZ R9, -R11, R6 ;  /* 0x000000060b097221 */ /* 0x001fe20000010100 */
[----:B------:R-:W-:-:S04]  /*1b50*/  IMAD.WIDE R6, R21, 0x4, R2 ;  /* 0x0000000415067825 */ /* 0x000fc800078e0202 */
[----:B--2---:R-:W-:Y:S01]  /*1b60*/  FFMA.FTZ R9, R8, -0.69314718246459960938, R9 ;  /* 0xbf31721808097823 */ /* 0x004fe20000010009 */
[----:B------:R-:W-:-:S04]  /*1b70*/  IMAD.IADD R21, R10, 0x1, R21 ;  /* 0x000000010a157824 */ /* 0x000fc800078e0215 */
[----:B------:R3:W-:Y:S01]  /*1b80*/  STG.E desc[UR8][R6.64], R9 ;  /* 0x0000000906007986 */ /* 0x0007e2000c101908 */
[----:B------:R-:W-:-:S13]  /*1b90*/  ISETP.GE.AND P0, PT, R21, R0, PT ;  /* 0x000000001500720c */ /* 0x000fda0003f06270 */
[----:B---3--:R-:W-:Y:S05]  /*1ba0*/  @!P0 BRA `(.L_x_9961) ;  /* 0xfffffffc00d88947 */ /* 0x008fea000383ffff */
[----:B------:R-:W-:Y:S05]  /*1bb0*/  EXIT ;  /* 0x000000000000794d */ /* 0x000fea0003800000 */
.L_x_9944:
[----:B------:R-:W-:Y:S01]  /*1bc0*/  HFMA2.MMA R4, -RZ, RZ, 0, 9.5367431640625e-07 ;  /* 0x00000010ff047435 */ /* 0x000fe200000001ff */
[----:B-1----:R-:W-:Y:S02]  /*1bd0*/  IMAD.MOV.U32 R25, RZ, RZ, R7 ;  /* 0x000000ffff197224 */ /* 0x002fe400078e0007 */
[----:B------:R-:W-:Y:S02]  /*1be0*/  IMAD.MOV.U32 R5, RZ, RZ, 0x1f ;  /* 0x0000001fff057424 */ /* 0x000fe400078e00ff */
[----:B------:R-:W-:-:S07]  /*1bf0*/  IMAD.MOV.U32 R6, RZ, RZ, -0x1 ;  /* 0xffffffffff067424 */ /* 0x000fce00078e00ff */
[----:B------:R-:W-:Y:S05]  /*1c00*/  WARPSYNC.COLLECTIVE R6, `(.L_x_9962) ;  /* 0x0000000006087348 */ /* 0x000fea0003c00000 */
[----:B------:R0:W1:Y:S02]  /*1c10*/  SHFL.DOWN P6, R19, R25, R4, R5 ;  /* 0x0800000419137389 */ /* 0x00006400000c0005 */
[----:B01----:R-:W-:Y:S01]  /*1c20*/  ENDCOLLECTIVE ;  /* 0x000000000000791b */ /* 0x003fe20003800000 */
.L_x_9962:
        /* <DEDUP_REMOVED lines=8> */
.L_x_9963:
        /* <DEDUP_REMOVED lines=8> */
.L_x_9964:
        /* <DEDUP_REMOVED lines=8> */
.L_x_9965:
        /* <DEDUP_REMOVED lines=8> */
.L_x_9966:
[----:B------:R-:W-:Y:S01]  /*1e30*/  MOV R26, R19 ;  /* 0x00000013001a7202 */ /* 0x000fe20000000f00 */
[----:B------:R-:W-:Y:S06]  /*1e40*/  BRA `(.L_x_9967) ;  /* 0xffffffec00007947 */ /* 0x000fec000383ffff */
.L_x_9954:
[----:B------:R-:W-:Y:S01]  /*1e50*/  HFMA2.MMA R5, -RZ, RZ, 0, 1.847743988037109375e-06 ;  /* 0x0000001fff057435 */ /* 0x000fe200000001ff */
[----:B--2---:R-:W-:Y:S02]  /*1e60*/  IMAD.MOV.U32 R25, RZ, RZ, R8 ;  /* 0x000000ffff197224 */ /* 0x004fe400078e0008 */
[----:B------:R-:W-:Y:S02]  /*1e70*/  IMAD.MOV.U32 R4, RZ, RZ, 0x10 ;  /* 0x00000010ff047424 */ /* 0x000fe400078e00ff */
[----:B------:R-:W-:-:S07]  /*1e80*/  IMAD.MOV.U32 R6, RZ, RZ, -0x1 ;  /* 0xffffffffff067424 */ /* 0x000fce00078e00ff */
[----:B01----:R-:W-:Y:S05]  /*1e90*/  WARPSYNC.COLLECTIVE R6, `(.L_x_9968) ;  /* 0x0000000006087348 */ /* 0x003fea0003c00000 */
[----:B------:R2:W3:Y:S02]  /*1ea0*/  SHFL.DOWN P6, R19, R25, R4, R5 ;  /* 0x0800000419137389 */ /* 0x0004e400000c0005 */
[----:B0123--:R-:W-:Y:S01]  /*1eb0*/  ENDCOLLECTIVE ;  /* 0x000000000000791b */ /* 0x00ffe20003800000 */
.L_x_9968:
[----:B------:R-:W-:Y:S02]  /*1ec0*/  IMAD.MOV.U32 R4, RZ, RZ, 0x8 ;  /* 0x00000008ff047424 */ /* 0x000fe400078e00ff */
[----:B------:R-:W-:-:S04]  /*1ed0*/  IMAD.MOV.U32 R7, RZ, RZ, R19 ;  /* 0x000000ffff077224 */ /* 0x000fc800078e0013 */
[----:B------:R-:W-:-:S05]  /*1ee0*/  FADD.FTZ R7, R8, R7 ;  /* 0x0000000708077221 */ /* 0x000fca0000010000 */
[----:B------:R-:W-:-:S07]  /*1ef0*/  MOV R25, R7 ;  /* 0x0000000700197202 */ /* 0x000fce0000000f00 */
[----:B------:R-:W-:Y:S05]  /*1f00*/  WARPSYNC.COLLECTIVE R6, `(.L_x_9969) ;  /* 0x0000000006087348 */ /* 0x000fea0003c00000 */
[----:B------:R0:W1:Y:S02]  /*1f10*/  SHFL.DOWN P6, R19, R25, R4, R5 ;  /* 0x0800000419137389 */ /* 0x00006400000c0005 */
[----:B01----:R-:W-:Y:S01]  /*1f20*/  ENDCOLLECTIVE ;  /* 0x000000000000791b */ /* 0x003fe20003800000 */
.L_x_9969:
[----:B------:R-:W-:Y:S02]  /*1f30*/  IMAD.MOV.U32 R4, RZ, RZ, 0x4 ;  /* 0x00000004ff047424 */ /* 0x000fe400078e00ff */
[----:B------:R-:W-:-:S04]  /*1f40*/  IMAD.MOV.U32 R18, RZ, RZ, R19 ;  /* 0x000000ffff127224 */ /* 0x000fc800078e0013 */
[----:B------:R-:W-:-:S05]  /*1f50*/  FADD.FTZ R18, R7, R18 ;  /* 0x0000001207127221 */ /* 0x000fca0000010000 */
[----:B------:R-:W-:-:S07]  /*1f60*/  MOV R25, R18 ;  /* 0x0000001200197202 */ /* 0x000fce0000000f00 */
[----:B------:R-:W-:Y:S05]  /*1f70*/  WARPSYNC.COLLECTIVE R6, `(.L_x_9970) ;  /* 0x0000000006087348 */ /* 0x000fea0003c00000 */
[----:B------:R0:W1:Y:S02]  /*1f80*/  SHFL.DOWN P6, R19, R25, R4, R5 ;  /* 0x0800000419137389 */ /* 0x00006400000c0005 */
[----:B01----:R-:W-:Y:S01]  /*1f90*/  ENDCOLLECTIVE ;  /* 0x000000000000791b */ /* 0x003fe20003800000 */
.L_x_9970:
[----:B------:R-:W-:Y:S02]  /*1fa0*/  IMAD.MOV.U32 R4, RZ, RZ, 0x2 ;  /* 0x00000002ff047424 */ /* 0x000fe400078e00ff */
[----:B------:R-:W-:-:S04]  /*1fb0*/  IMAD.MOV.U32 R9, RZ, RZ, R19 ;  /* 0x000000ffff097224 */ /* 0x000fc800078e0013 */
[----:B------:R-:W-:-:S05]  /*1fc0*/  FADD.FTZ R9, R18, R9 ;  /* 0x0000000912097221 */ /* 0x000fca0000010000 */
[----:B------:R-:W-:-:S07]  /*1fd0*/  MOV R25, R9 ;  /* 0x0000000900197202 */ /* 0x000fce0000000f00 */
[----:B------:R-:W-:Y:S05]  /*1fe0*/  WARPSYNC.COLLECTIVE R6, `(.L_x_9971) ;  /* 0x0000000006087348 */ /* 0x000fea0003c00000 */
[----:B------:R0:W1:Y:S02]  /*1ff0*/  SHFL.DOWN P6, R19, R25, R4, R5 ;  /* 0x0800000419137389 */ /* 0x00006400000c0005 */
[----:B01----:R-:W-:Y:S01]  /*2000*/  ENDCOLLECTIVE ;  /* 0x000000000000791b */ /* 0x003fe20003800000 */
.L_x_9971:
[----:B------:R-:W-:Y:S02]  /*2010*/  IMAD.MOV.U32 R4, RZ, RZ, 0x1 ;  /* 0x00000001ff047424 */ /* 0x000fe400078e00ff */
[----:B------:R-:W-:-:S04]  /*2020*/  IMAD.MOV.U32 R20, RZ, RZ, R19 ;  /* 0x000000ffff147224 */ /* 0x000fc800078e0013 */
[----:B------:R-:W-:-:S05]  /*2030*/  FADD.FTZ R20, R9, R20 ;  /* 0x0000001409147221 */ /* 0x000fca0000010000 */
[----:B------:R-:W-:-:S07]  /*2040*/  MOV R25, R20 ;  /* 0x0000001400197202 */ /* 0x000fce0000000f00 */
[----:B------:R-:W-:Y:S05]  /*2050*/  WARPSYNC.COLLECTIVE R6, `(.L_x_9972) ;  /* 0x0000000006087348 */ /* 0x000fea0003c00000 */
[----:B------:R0:W1:Y:S02]  /*2060*/  SHFL.DOWN P6, R19, R25, R4, R5 ;  /* 0x0800000419137389 */ /* 0x00006400000c0005 */
[----:B01----:R-:W-:Y:S01]  /*2070*/  ENDCOLLECTIVE ;  /* 0x000000000000791b */ /* 0x003fe20003800000 */
.L_x_9972:
[----:B------:R-:W-:Y:S05]  /*2080*/  BRA `(.L_x_9973) ;  /* 0xfffffff000ac7947 */ /* 0x000fea000383ffff */
.L_x_9974:
        /* <DEDUP_REMOVED lines=15> */
.L_x_12169:


//--------------------- .text._ZN2at6native43_GLOBAL__N__9ae7fba5_10_SoftMax_cu_9f978f6323cunn_SoftMaxForwardSmemILi8EN3c108BFloat16EffNS1_25LogSoftMaxForwardEpilogueElEEvPT2_PKT0_T4_ --------------------------
	.section	.text._ZN2at6native43_GLOBAL__N__9ae7fba5_10_SoftMax_cu_9f978f6323cunn_SoftMaxForwardSmemILi8EN3c108BFloat16EffNS1_25LogSoftMaxForwardEpilogueElEEvPT2_PKT0_T4_,"ax",@progbits
	.align	128
.text._ZN2at6native43_GLOBAL__N__9ae7fba5_10_SoftMax_cu_9f978f6323cunn_SoftMaxForwardSmemILi8EN3c108BFloat16EffNS1_25LogSoftMaxForwardEpilogueElEEvPT2_PKT0_T4_:
        .type           _ZN2at6native43_GLOBAL__N__9ae7fba5_10_SoftMax_cu_9f978f6323cunn_SoftMaxForwardSmemILi8EN3c108BFloat16EffNS1_25LogSoftMaxForwardEpilogueElEEvPT2_PKT0_T4_,@function
        .size           _ZN2at6native43_GLOBAL__N__9ae7fba5_10_SoftMax_cu_9f978f6323cunn_SoftMaxForwardSmemILi8EN3c108BFloat16EffNS1_25LogSoftMaxForwardEpilogueElEEvPT2_PKT0_T4_,(.L_x_12170 - _ZN2at6native43_GLOBAL__N__9ae7fba5_10_SoftMax_cu_9f978f6323cunn_SoftMaxForwardSmemILi8EN3c108BFloat16EffNS1_25LogSoftMaxForwardEpilogueElEEvPT2_PKT0_T4_)
        .other          _ZN2at6native43_GLOBAL__N__9ae7fba5_10_SoftMax_cu_9f978f6323cunn_SoftMaxForwardSmemILi8EN3c108BFloat16EffNS1_25LogSoftMaxForwardEpilogueElEEvPT2_PKT0_T4_,@"STO_CUDA_ENTRY STV_DEFAULT"
_ZN2at6native43_GLOBAL__N__9ae7fba5_10_SoftMax_cu_9f978f6323cunn_SoftMaxForwardSmemILi8EN3c108BFloat16EffNS1_25LogSoftMaxForwardEpilogueElEEvPT2_PKT0_T4_:
        /* <DEDUP_REMOVED lines=24> */
.L_x_9977:
        /* <DEDUP_REMOVED lines=32> */
.L_x_9976:
[----:B------:R-:W-:Y:S05]  /*0380*/  BSYNC B0 ;  /* 0x0000000000007941 */ /* 0x000fea0003800000 */
.L_x_9975:
        /* <DEDUP_REMOVED lines=54> */
.L_x_9993:
[----:B-1----:R-:W-:-:S04]  /*06f0*/  FSETP.GEU.FTZ.AND P1, PT, R17, R12, PT ;  /* 0x0000000c1100720b */ /* 0x002fc80003f3e000 */
[----:B------:R-:W-:-:S09]  /*0700*/  FSEL R5, R12, R17, !P1 ;  /* 0x000000110c057208 */ /* 0x000fd20004800000 */
.L_x_9979:
[----:B------:R-:W-:Y:S05]  /*0710*/  BSYNC B0 ;  /* 0x0000000000007941 */ /* 0x000fea0003800000 */
.L_x_9978:
        /* <DEDUP_REMOVED lines=11> */
.L_x_9983:
        /* <DEDUP_REMOVED lines=53> */
.L_x_9982:
[----:B------:R-:W-:Y:S05]  /*0b20*/  BSYNC B0 ;  /* 0x0000000000007941 */ /* 0x000fea0003800000 */
.L_x_9981:
        /* <DEDUP_REMOVED lines=30> */
.L_x_9999:
[----:B-1----:R-:W-:-:S07]  /*0d10*/  FADD.FTZ R17, R7, R10 ;  /* 0x0000000a07117221 */ /* 0x002fce0000010000 */
.L_x_9985:
[----:B------:R-:W-:Y:S05]  /*0d20*/  BSYNC B0 ;  /* 0x0000000000007941 */ /* 0x000fea0003800000 */
.L_x_9984:
[----:B-1----:R1:W-:Y:S01]  /*0d30*/  @!P5 STS [R14], R17 ;  /* 0x000000110e00d388 */ /* 0x0023e20000000800 */
[----:B------:R-:W-:Y:S05]  /*0d40*/  WARPSYNC.ALL ;  /* 0x0000000000007948 */ /* 0x000fea0003800000 */
[----:B------:R-:W-:Y:S06]  /*0d50*/  BAR.SYNC.DEFER_BLOCKING 0x0 ;  /* 0x0000000000007b1d */ /* 0x000fec0000010000 */
[----:B------:R-:W-:Y:S05]  /*0d60*/  @P0 EXIT ;  /* 0x000000000000094d */ /* 0x000fea0003800000 */
[----:B------:R-:W3:Y:S01]  /*0d70*/  LDS R18, [R14] ;  /* 0x000000000e127984 */ /* 0x000ee20000000800 */
[----:B------:R-:W0:Y:S02]  /*0d80*/  LDC.64 R4, c[0x0][0x210] ;  /* 0x00008400ff047b82 */ /* 0x000e240000000a00 */
[----:B0-----:R-:W-:-:S04]  /*0d90*/  LEA R19, P0, R8, R4, 0x2 ;  /* 0x0000000408137211 */ /* 0x001fc800078010ff */
[----:B------:R-:W-:Y:S01]  /*0da0*/  LEA.HI.X R20, R8, R5, R11, 0x2, P0 ;  /* 0x0000000508147211 */ /* 0x000fe200000f140b */
[----:B---3--:R-:W0:Y:S08]  /*0db0*/  MUFU.LG2 R18, R18 ;  /* 0x0000001200127308 */ /* 0x008e300000000c00 */
.L_x_9987:
[C---:B------:R-:W-:Y:S01]  /*0dc0*/  IMAD R4, R0.reuse, 0x10, R15 ;  /* 0x0000001000047824 */ /* 0x040fe200078e020f */
[----:B------:R-:W-:-:S04]  /*0dd0*/  LEA R16, P0, R0, R19, 0x5 ;  /* 0x0000001300107211 */ /* 0x000fc800078028ff */
[C---:B-1----:R-:W-:Y:S01]  /*0de0*/  LEA.HI.X R17, R0.reuse, R20, R13, 0x5, P0 ;  /* 0x0000001400117211 */ /* 0x042fe200000f2c0d */
[----:B------:R-:W1:Y:S01]  /*0df0*/  LDS.128 R4, [R4] ;  /* 0x0000000004047984 */ /* 0x000e620000000c00 */
[----:B------:R-:W-:-:S05]  /*0e00*/  IADD3 R0, P0, R0, UR5, RZ ;  /* 0x0000000500007c10 */ /* 0x000fca000ff1e0ff */
[----:B------:R-:W-:-:S05]  /*0e10*/  IMAD.X R13, RZ, RZ, R13, P0 ;  /* 0x000000ffff0d7224 */ /* 0x000fca00000e060d */
[----:B------:R-:W-:Y:S02]  /*0e20*/  SHF.L.U64.HI R14, R0, 0x3, R13 ;  /* 0x00000003000e7819 */ /* 0x000fe4000001020d */
[C---:B-1----:R-:W-:Y:S01]  /*0e30*/  PRMT R8, R4.reuse, 0x7632, R8 ;  /* 0x0000763204087816 */ /* 0x042fe20000000008 */
        /* <DEDUP_REMOVED lines=8> */
[C---:B--2---:R-:W-:Y:S01]  /*0ec0*/  FADD.FTZ R23, -R12.reuse, R23 ;  /* 0x000000170c177221 */ /* 0x044fe20000010100 */
[----:B------:R-:W-:Y:S01]  /*0ed0*/  SHF.L.U32 R21, R5, 0x10, RZ ;  /* 0x0000001005157819 */ /* 0x000fe200000006ff */
[----:B------:R-:W-:Y:S01]  /*0ee0*/  FADD.FTZ R5, -R12, R11 ;  /* 0x0000000b0c057221 */ /* 0x000fe20000010100 */
[----:B------:R-:W-:Y:S01]  /*0ef0*/  IMAD.U32 R11, R10, 0x10000, RZ ;  /* 0x000100000a0b7824 */ /* 0x000fe200078e00ff */
[----:B------:R-:W-:Y:S01]  /*0f00*/  SHF.L.U32 R27, R6, 0x10, RZ ;  /* 0x00000010061b7819 */ /* 0x000fe200000006ff */
[C---:B------:R-:W-:Y:S01]  /*0f10*/  FADD.FTZ R7, -R12.reuse, R7 ;  /* 0x000000070c077221 */ /* 0x040fe20000010100 */
[C---:B------:R-:W-:Y:S01]  /*0f20*/  FADD.FTZ R9, -R12.reuse, R9 ;  /* 0x000000090c097221 */ /* 0x040fe20000010100 */
[C---:B------:R-:W-:Y:S01]  /*0f30*/  FADD.FTZ R11, -R12.reuse, R11 ;  /* 0x0000000b0c0b7221 */ /* 0x040fe20000010100 */
[C---:B------:R-:W-:Y:S01]  /*0f40*/  FADD.FTZ R21, -R12.reuse, R21 ;  /* 0x000000150c157221 */ /* 0x040fe20000010100 */
[C---:B------:R-:W-:Y:S01]  /*0f50*/  FADD.FTZ R25, -R12.reuse, R25 ;  /* 0x000000190c197221 */ /* 0x040fe20000010100 */
[----:B------:R-:W-:Y:S01]  /*0f60*/  FADD.FTZ R27, -R12, R27 ;  /* 0x0000001b0c1b7221 */ /* 0x000fe20000010100 */
[C---:B0-----:R-:W-:Y:S01]  /*0f70*/  FFMA.FTZ R4, R18.reuse, -0.69314718246459960938, R5 ;  /* 0xbf31721812047823 */ /* 0x041fe20000010005 */
[C---:B------:R-:W-:Y:S01]  /*0f80*/  FFMA.FTZ R5, R18.reuse, -0.69314718246459960938, R7 ;  /* 0xbf31721812057823 */ /* 0x040fe20000010007 */
[C---:B------:R-:W-:Y:S01]  /*0f90*/  FFMA.FTZ R7, R18.reuse, -0.69314718246459960938, R9 ;  /* 0xbf31721812077823 */ /* 0x040fe20000010009 */
[C---:B------:R-:W-:Y:S01]  /*0fa0*/  FFMA.FTZ R9, R18.reuse, -0.69314718246459960938, R11 ;  /* 0xbf31721812097823 */ /* 0x040fe2000001000b */
[C---:B------:R-:W-:Y:S01]  /*0fb0*/  FFMA.FTZ R6, R18.reuse, -0.69314718246459960938, R21 ;  /* 0xbf31721812067823 */ /* 0x040fe20000010015 */
[C---:B------:R-:W-:Y:S01]  /*0fc0*/  FFMA.FTZ R8, R18.reuse, -0.69314718246459960938, R23 ;  /* 0xbf31721812087823 */ /* 0x040fe20000010017 */
[C---:B------:R-:W-:Y:S01]  /*0fd0*/  FFMA.FTZ R10, R18.reuse, -0.69314718246459960938, R25 ;  /* 0xbf317218120a7823 */ /* 0x040fe20000010019 */
[----:B------:R-:W-:Y:S01]  /*0fe0*/  FFMA.FTZ R11, R18, -0.69314718246459960938, R27 ;  /* 0xbf317218120b7823 */ /* 0x000fe2000001001b */
[----:B------:R-:W-:Y:S01]  /*0ff0*/  IMAD.SHL.U32 R21, R0, 0x8, RZ ;  /* 0x0000000800157824 */ /* 0x000fe200078e00ff */
[----:B------:R3:W-:Y:S04]  /*1000*/  STG.E.128 desc[UR6][R16.64], R4 ;  /* 0x0000000410007986 */ /* 0x0007e8000c101d06 */
[----:B------:R3:W-:Y:S01]  /*1010*/  STG.E.128 desc[UR6][R16.64+0x10], R8 ;  /* 0x0000100810007986 */ /* 0x0007e2000c101d06 */
[----:B------:R-:W-:-:S04]  /*1020*/  ISETP.GE.U32.AND P0, PT, R21, R2, PT ;  /* 0x000000021500720c */ /* 0x000fc80003f06070 */
[----:B------:R-:W-:-:S13]  /*1030*/  ISETP.GE.AND.EX P0, PT, R14, R3, PT, P0 ;  /* 0x000000030e00720c */ /* 0x000fda0003f06300 */
[----:B---3--:R-:W-:Y:S05]  /*1040*/  @!P0 BRA `(.L_x_9987) ;  /* 0xfffffffc005c8947 */ /* 0x008fea000383ffff */
[----:B------:R-:W-:Y:S05]  /*1050*/  EXIT ;  /* 0x000000000000794d */ /* 0x000fea0003800000 */
.L_x_9980:
[----:B-1----:R-:W-:Y:S01]  /*1060*/  MOV R21, R5 ;  /* 0x0000000500157202 */ /* 0x002fe20000000f00 */
[----:B------:R-:W-:Y:S01]  /*1070*/  IMAD.MOV.U32 R20, RZ, RZ, 0x10 ;  /* 0x00000010ff147424 */ /* 0x000fe200078e00ff */
[----:B------:R-:W-:Y:S01]  /*1080*/  MOV R18, 0xffffffff ;  /* 0xffffffff00127802 */ /* 0x000fe20000000f00 */
[----:B------:R-:W-:-:S07]  /*1090*/  IMAD.MOV.U32 R23, RZ, RZ, 0x1f ;  /* 0x0000001fff177424 */ /* 0x000fce00078e00ff */
[----:B0-----:R-:W-:Y:S05]  /*10a0*/  WARPSYNC.COLLECTIVE R18, `(.L_x_9988) ;  /* 0x0000000012087348 */ /* 0x001fea0003c00000 */
[----:B------:R1:W2:Y:S02]  /*10b0*/  SHFL.DOWN P1, R19, R21, R20, R23 ;  /* 0x0800001415137389 */ /* 0x0002a40000020017 */
[----:B012---:R-:W-:Y:S01]  /*10c0*/  ENDCOLLECTIVE ;  /* 0x000000000000791b */ /* 0x007fe20003800000 */
.L_x_9988:
        /* <DEDUP_REMOVED lines=8> */
.L_x_9989:
        /* <DEDUP_REMOVED lines=8> */
.L_x_9990:
        /* <DEDUP_REMOVED lines=8> */
.L_x_9991:
        /* <DEDUP_REMOVED lines=8> */
.L_x_9992:
[----:B------:R-:W-:Y:S01]  /*12d0*/  IMAD.MOV.U32 R12, RZ, RZ, R19 ;  /* 0x000000ffff0c7224 */ /* 0x000fe200078e0013 */
[----:B------:R-:W-:Y:S06]  /*12e0*/  BRA `(.L_x_9993) ;  /* 0xfffffff400007947 */ /* 0x000fec000383ffff */
.L_x_9986:
[----:B------:R-:W-:Y:S01]  /*12f0*/  HFMA2.MMA R20, -RZ, RZ, 0, 9.5367431640625e-07 ;  /* 0x00000010ff147435 */ /* 0x000fe200000001ff */
[----:B-1----:R-:W-:Y:S02]  /*1300*/  IMAD.MOV.U32 R21, RZ, RZ, R17 ;  /* 0x000000ffff157224 */ /* 0x002fe400078e0011 */
[----:B------:R-:W-:Y:S02]  /*1310*/  IMAD.MOV.U32 R23, RZ, RZ, 0x1f ;  /* 0x0000001fff177424 */ /* 0x000fe400078e00ff */
[----:B------:R-:W-:-:S07]  /*1320*/  IMAD.MOV.U32 R18, RZ, RZ, -0x1 ;  /* 0xffffffffff127424 */ /* 0x000fce00078e00ff */
[----:B0-2---:R-:W-:Y:S05]  /*1330*/  WARPSYNC.COLLECTIVE R18, `(.L_x_9994) ;  /* 0x0000000012087348 */ /* 0x005fea0003c00000 */
[----:B0-----:R0:W1:Y:S02]  /*1340*/  SHFL.DOWN P1, R19, R21, R20, R23 ;  /* 0x0800001415137389 */ /* 0x0010640000020017 */
[----:B012---:R-:W-:Y:S01]  /*1350*/  ENDCOLLECTIVE ;  /* 0x000000000000791b */ /* 0x007fe20003800000 */
.L_x_9994:
[----:B------:R-:W-:Y:S01]  /*1360*/  HFMA2.MMA R20, -RZ, RZ, 0, 4.76837158203125e-07 ;  /* 0x00000008ff147435 */ /* 0x000fe200000001ff */
[----:B------:R-:W-:-:S05]  /*1370*/  MOV R4, R19 ;  /* 0x0000001300047202 */ /* 0x000fca0000000f00 */
[----:B------:R-:W-:-:S04]  /*1380*/  FADD.FTZ R4, R17, R4 ;  /* 0x0000000411047221 */ /* 0x000fc80000010000 */
[----:B------:R-:W-:-:S07]  /*1390*/  IMAD.MOV.U32 R21, RZ, RZ, R4 ;  /* 0x000000ffff157224 */ /* 0x000fce00078e0004 */
[----:B------:R-:W-:Y:S05]  /*13a0*/  WARPSYNC.COLLECTIVE R18, `(.L_x_9995) ;  /* 0x0000000012087348 */ /* 0x000fea0003c00000 */
[----:B------:R0:W1:Y:S02]  /*13b0*/  SHFL.DOWN P1, R19, R21, R20, R23 ;  /* 0x0800001415137389 */ /* 0x0000640000020017 */
[----:B01----:R-:W-:Y:S01]  /*13c0*/  ENDCOLLECTIVE ;  /* 0x000000000000791b */ /* 0x003fe20003800000 */
.L_x_9995:
[----:B------:R-:W-:Y:S02]  /*13d0*/  IMAD.MOV.U32 R20, RZ, RZ, 0x4 ;  /* 0x00000004ff147424 */ /* 0x000fe400078e00ff */
[----:B------:R-:W-:-:S04]  /*13e0*/  IMAD.MOV.U32 R5, RZ, RZ, R19 ;  /* 0x000000ffff057224 */ /* 0x000fc800078e0013 */
[----:B------:R-:W-:-:S05]  /*13f0*/  FADD.FTZ R5, R4, R5 ;  /* 0x0000000504057221 */ /* 0x000fca0000010000 */
[----:B------:R-:W-:-:S07]  /*1400*/  MOV R21, R5 ;  /* 0x0000000500157202 */ /* 0x000fce0000000f00 */
[----:B------:R-:W-:Y:S05]  /*1410*/  WARPSYNC.COLLECTIVE R18, `(.L_x_9996) ;  /* 0x0000000012087348 */ /* 0x000fea0003c00000 */
[----:B------:R0:W1:Y:S02]  /*1420*/  SHFL.DOWN P1, R19, R21, R20, R23 ;  /* 0x0800001415137389 */ /* 0x0000640000020017 */
[----:B01----:R-:W-:Y:S01]  /*1430*/  ENDCOLLECTIVE ;  /* 0x000000000000791b */ /* 0x003fe20003800000 */
.L_x_9996:
[----:B------:R-:W-:Y:S01]  /*1440*/  HFMA2.MMA R20, -RZ, RZ, 0, 1.1920928955078125e-07 ;  /* 0x00000002ff147435 */ /* 0x000fe200000001ff */
[----:B------:R-:W-:-:S05]  /*1450*/  MOV R6, R19 ;  /* 0x0000001300067202 */ /* 0x000fca0000000f00 */
[----:B------:R-:W-:-:S04]  /*1460*/  FADD.FTZ R6, R5, R6 ;  /* 0x0000000605067221 */ /* 0x000fc80000010000 */
[----:B------:R-:W-:-:S07]  /*1470*/  IMAD.MOV.U32 R21, RZ, RZ, R6 ;  /* 0x000000ffff157224 */ /* 0x000fce00078e0006 */
[----:B------:R-:W-:Y:S05]  /*1480*/  WARPSYNC.COLLECTIVE R18, `(.L_x_9997) ;  /* 0x0000000012087348 */ /* 0x000fea0003c00000 */
[----:B------:R0:W1:Y:S02]  /*1490*/  SHFL.DOWN P1, R19, R21, R20, R23 ;  /* 0x0800001415137389 */ /* 0x0000640000020017 */
[----:B01----:R-:W-:Y:S01]  /*14a0*/  ENDCOLLECTIVE ;  /* 0x000000000000791b */ /* 0x003fe20003800000 */
.L_x_9997:
[----:B------:R-:W-:Y:S02]  /*14b0*/  IMAD.MOV.U32 R20, RZ, RZ, 0x1 ;  /* 0x00000001ff147424 */ /* 0x000fe400078e00ff */
[----:B------:R-:W-:-:S04]  /*14c0*/  IMAD.MOV.U32 R7, RZ, RZ, R19 ;  /* 0x000000ffff077224 */ /* 0x000fc800078e0013 */
[----:B------:R-:W-:-:S05]  /*14d0*/  FADD.FTZ R7, R6, R7 ;  /* 0x0000000706077221 */ /* 0x000fca0000010000 */
[----:B------:R-:W-:-:S07]  /*14e0*/  MOV R21, R7 ;  /* 0x0000000700157202 */ /* 0x000fce0000000f00 */
[----:B------:R-:W-:Y:S05]  /*14f0*/  WARPSYNC.COLLECTIVE R18, `(.L_x_9998) ;  /* 0x0000000012087348 */ /* 0x000fea0003c00000 */
[----:B------:R0:W1:Y:S02]  /*1500*/  SHFL.DOWN P1, R19, R21, R20, R23 ;  /* 0x0800001415137389 */ /* 0x0000640000020017 */
[----:B01----:R-:W-:Y:S01]  /*1510*/  ENDCOLLECTIVE ;  /* 0x000000000000791b */ /* 0x003fe20003800000 */
.L_x_9998:
[----:B------:R-:W-:Y:S01]  /*1520*/  MOV R10, R19 ;  /* 0x00000013000a7202 */ /* 0x000fe20000000f00 */
[----:B------:R-:W-:Y:S06]  /*1530*/  BRA `(.L_x_9999) ;  /* 0xfffffff400f47947 */ /* 0x000fec000383ffff */
.L_x_10000:
        /* <DEDUP_REMOVED lines=12> */
.L_x_12170:


//--------------------- .text._ZN2at6native43_GLOBAL__N__9ae7fba5_10_SoftMax_cu_9f978f6319cunn_SoftMaxForwardILi8EN3c108BFloat16EfS4_NS1_25LogSoftMaxForwardEpilogueEEEvPT2_PKT0_i --------------------------
	.section	.text._ZN2at6native43_GLOBAL__N__9ae7fba5_10_SoftMax_cu_9f978f6319cunn_SoftMaxForwardILi8EN3c108BFloat16EfS4_NS1_25LogSoftMaxForwardEpilogueEEEvPT2_PKT0_i,"ax",@progbits
	.align	128
.text._ZN2at6native43_GLOBAL__N__9ae7fba5_10_SoftMax_cu_9f978f6319cunn_SoftMaxForwardILi8EN3c108BFloat16EfS4_NS1_25LogSoftMaxForwardEpilogueEEEvPT2_PKT0_i:
        .type           _ZN2at6native43_GLOBAL__N__9ae7fba5_10_SoftMax_cu_9f978f6319cunn_SoftMaxForwardILi8EN3c108BFloat16EfS4_NS1_25LogSoftMaxForwardEpilogueEEEvPT2_PKT0_i,@function
        .size           _ZN2at6native43_GLOBAL__N__9ae7fba5_10_SoftMax_cu_9f978f6319cunn_SoftMaxForwardILi8EN3c108BFloat16EfS4_NS1_25LogSoftMaxForwardEpilogueEEEvPT2_PKT0_i,(.L_x_12171 - _ZN2at6native43_GLOBAL__N__9ae7fba5_10_SoftMax_cu_9f978f6319cunn_SoftMaxForwardILi8EN3c108BFloat16EfS4_NS1_25LogSoftMaxForwardEpilogueEEEvPT2_PKT0_i)
        .other          _ZN2at6native43_GLOBAL__N__9ae7fba5_10_SoftMax_cu_9f978f6319cunn_SoftMaxForwardILi8EN3c108BFloat16EfS4_NS1_25LogSoftMaxForwardEpilogueEEEvPT2_PKT0_i,@"STO_CUDA_ENTRY STV_DEFAULT"
_ZN2at6native43_GLOBAL__N__9ae7fba5_10_SoftMax_cu_9f978f6319cunn_SoftMaxForwardILi8EN3c108BFloat16EfS4_NS1_25LogSoftMaxForwardEpilogueEEEvPT2_PKT0_i:
        /* <DEDUP_REMOVED lines=21> */
[----:B------:R-:W-:Y:S01]  /*0150*/  MOV R13, UR10 ;  /* 0x0000000a000d7c02 */ /* 0x000fe20008000f00 */
        /* <DEDUP_REMOVED lines=22> */
.L_x_10001:
[----:B------:R-:W-:Y:S01]  /*02c0*/  IMAD.MOV.U32 R16, RZ, RZ, -0x800001 ;  /* 0xff7fffffff107424 */ /* 0x000fe200078e00ff */
[----:B------:R-:W-:Y:S01]  /*02d0*/  MOV R8, R14 ;  /* 0x0000000e00087202 */ /* 0x000fe20000000f00 */
[----:B------:R-:W-:Y:S02]  /*02e0*/  IMAD.U32 R19, RZ, RZ, UR10 ;  /* 0x0000000aff137e24 */ /* 0x000fe4000f8e00ff */
[----:B------:R-:W-:-:S07]  /*02f0*/  IMAD.MOV.U32 R9, RZ, RZ, R11 ;  /* 0x000000ffff097224 */ /* 0x000fce00078e000b */
.L_x_10002:
[----:B------:R-:W0:Y:S01]  /*0300*/  LDC R10, c[0x0][RZ] ;  /* 0x00000000ff0a7b82 */ /* 0x000e220000000800 */
[----:B------:R-:W-:Y:S01]  /*0310*/  IMAD.MOV.U32 R24, RZ, RZ, RZ ;  /* 0x000000ffff187224 */ /* 0x000fe200078e00ff */
[----:B------:R-:W-:Y:S01]  /*0320*/  BSSY B0, `(.L_x_10003) ;  /* 0x0000034000007945 */ /* 0x000fe20003800000 */
[----:B0-----:R-:W-:-:S04]  /*0330*/  IMAD.SHL.U32 R22, R10, 0x8, RZ ;  /* 0x000000080a167824 */ /* 0x001fc800078e00ff */
[----:B------:R-:W0:Y:S01]  /*0340*/  I2F.U32.RP R0, R22 ;  /* 0x0000001600007306 */ /* 0x000e220000209000 */
[-C--:B------:R-:W-:Y:S02]  /*0350*/  IADD3 R5, RZ, -R22.reuse, RZ ;  /* 0x80000016ff057210 */ /* 0x080fe40007ffe0ff */
[----:B------:R-:W-:-:S05]  /*0360*/  LOP3.LUT R23, RZ, R22, RZ, 0x33, !PT ;  /* 0x00000016ff177212 */ /* 0x000fca00078e33ff */
[----:B0-----:R-:W0:Y:S02]  /*0370*/  MUFU.RCP R0, R0 ;  /* 0x0000000000007308 */ /* 0x001e240000001000 */
[----:B0-----:R-:W-:Y:S02]  /*0380*/  VIADD R25, R0, 0xffffffe ;  /* 0x0ffffffe00197836 */ /* 0x001fe40000000000 */
[----:B------:R-:W-:-:S04]  /*0390*/  IMAD.SHL.U32 R0, R17, 0x8, RZ ;  /* 0x0000000811007824 */ /* 0x000fc800078e00ff */
[----:B------:R-:W0:Y:S02]  /*03a0*/  F2I.FTZ.U32.TRUNC.NTZ R25, R25 ;  /* 0x0000001900197305 */ /* 0x000e24000021f000 */
[----:B0-----:R-:W-:-:S04]  /*03b0*/  IMAD R5, R5, R25, RZ ;  /* 0x0000001905057224 */ /* 0x001fc800078e02ff */
        /* <DEDUP_REMOVED lines=16> */
.L_x_10005:
[----:B------:R-:W-:-:S06]  /*04c0*/  IMAD.WIDE R4, R21, 0x10, R8 ;  /* 0x0000001015047825 */ /* 0x000fcc00078e0208 */
[----:B------:R-:W2:Y:S01]  /*04d0*/  LDG.E.128 R4, desc[UR8][R4.64] ;  /* 0x0000000804047981 */ /* 0x000ea2000c1e1d00 */
[----:B------:R-:W-:Y:S02]  /*04e0*/  IMAD.IADD R21, R10, 0x1, R21 ;  /* 0x000000010a157824 */ /* 0x000fe400078e0215 */
[C---:B--2---:R-:W-:Y:S01]  /*04f0*/  IMAD.U32 R27, R4.reuse, 0x10000, RZ ;  /* 0x00010000041b7824 */ /* 0x044fe200078e00ff */
[----:B------:R-:W-:Y:S01]  /*0500*/  PRMT R25, R4, 0x7632, R25 ;  /* 0x0000763204197816 */ /* 0x000fe20000000019 */
[----:B------:R-:W-:Y:S01]  /*0510*/  IMAD.U32 R26, R5, 0x10000, RZ ;  /* 0x00010000051a7824 */ /* 0x000fe200078e00ff */
[----:B------:R-:W-:Y:S02]  /*0520*/  PRMT R4, R7, 0x7632, R4 ;  /* 0x0000763207047816 */ /* 0x000fe40000000004 */
[----:B------:R-:W-:Y:S01]  /*0530*/  FMNMX.FTZ R27, R27, R16, !PT ;  /* 0x000000101b1b7209 */ /* 0x000fe20007810000 */
[----:B------:R-:W-:-:S05]  /*0540*/  IMAD.U32 R16, R25, 0x10000, RZ ;  /* 0x0001000019107824 */ /* 0x000fca00078e00ff */
[----:B------:R-:W-:Y:S02]  /*0550*/  FMNMX.FTZ R27, R27, R16, !PT ;  /* 0x000000101b1b7209 */ /* 0x000fe40007810000 */
[----:B------:R-:W-:Y:S02]  /*0560*/  PRMT R16, R5, 0x7632, R16 ;  /* 0x0000763205107816 */ /* 0x000fe40000000010 */
[----:B------:R-:W-:Y:S02]  /*0570*/  FMNMX.FTZ R26, R27, R26, !PT ;  /* 0x0000001a1b1a7209 */ /* 0x000fe40007810000 */
[----:B------:R-:W-:Y:S02]  /*0580*/  SHF.L.U32 R25, R16, 0x10, RZ ;  /* 0x0000001010197819 */ /* 0x000fe400000006ff */
[C---:B------:R-:W-:Y:S01]  /*0590*/  PRMT R16, R6.reuse, 0x7632, R16 ;  /* 0x0000763206107816 */ /* 0x040fe20000000010 */
[----:B------:R-:W-:Y:S01]  /*05a0*/  IMAD.U32 R6, R6, 0x10000, RZ ;  /* 0x0001000006067824 */ /* 0x000fe200078e00ff */
[----:B------:R-:W-:-:S03]  /*05b0*/  FMNMX.FTZ R25, R26, R25, !PT ;  /* 0x000000191a197209 */ /* 0x000fc60007810000 */
[----:B------:R-:W-:Y:S01]  /*05c0*/  IMAD.U32 R5, R16, 0x10000, RZ ;  /* 0x0001000010057824 */ /* 0x000fe200078e00ff */
[----:B------:R-:W-:Y:S01]  /*05d0*/  FMNMX.FTZ R6, R25, R6, !PT ;  /* 0x0000000619067209 */ /* 0x000fe20007810000 */
[----:B------:R-:W-:Y:S01]  /*05e0*/  IMAD.U32 R16, R7, 0x10000, RZ ;  /* 0x0001000007107824 */ /* 0x000fe200078e00ff */
[----:B------:R-:W-:Y:S01]  /*05f0*/  SHF.L.U32 R25, R21, 0x3, RZ ;  /* 0x0000000315197819 */ /* 0x000fe200000006ff */
[----:B------:R-:W-:Y:S01]  /*0600*/  IMAD.U32 R7, R4, 0x10000, RZ ;  /* 0x0001000004077824 */ /* 0x000fe200078e00ff */
[----:B------:R-:W-:Y:S02]  /*0610*/  FMNMX.FTZ R5, R6, R5, !PT ;  /* 0x0000000506057209 */ /* 0x000fe40007810000 */
[----:B------:R-:W-:Y:S02]  /*0620*/  ISETP.GE.AND P2, PT, R25, R18, PT ;  /* 0x000000121900720c */ /* 0x000fe40003f46270 */
[----:B------:R-:W-:-:S04]  /*0630*/  FMNMX.FTZ R16, R5, R16, !PT ;  /* 0x0000001005107209 */ /* 0x000fc80007810000 */
[----:B------:R-:W-:-:S07]  /*0640*/  FMNMX.FTZ R16, R16, R7, !PT ;  /* 0x0000000710107209 */ /* 0x000fce0007810000 */
[----:B------:R-:W-:Y:S05]  /*0650*/  @!P2 BRA `(.L_x_10005) ;  /* 0xfffffffc0098a947 */ /* 0x000fea000383ffff */
.L_x_10004:
[----:B------:R-:W-:Y:S05]  /*0660*/  BSYNC B0 ;  /* 0x0000000000007941 */ /* 0x000fea0003800000 */
.L_x_10003:
[----:B------:R-:W-:Y:S04]  /*0670*/  BSSY B0, `(.L_x_10006) ;  /* 0x0000009000007945 */ /* 0x000fe80003800000 */
[----:B------:R-:W-:Y:S05]  /*0680*/  @P3 BRA `(.L_x_10007) ;  /* 0x00000000001c3947 */ /* 0x000fea0003800000 */
.L_x_10008:
[----:B------:R-:W-:-:S06]  /*0690*/  IMAD.WIDE R4, R20, 0x2, R8 ;  /* 0x0000000214047825 */ /* 0x000fcc00078e0208 */
[----:B------:R-:W2:Y:S01]  /*06a0*/  LDG.E.U16 R4, desc[UR8][R4.64] ;  /* 0x0000000804047981 */ /* 0x000ea2000c1e1500 */
[----:B------:R-:W-:-:S05]  /*06b0*/  IMAD.IADD R20, R10, 0x1, R20 ;  /* 0x000000010a147824 */ /* 0x000fca00078e0214 */
[----:B------:R-:W-:Y:S02]  /*06c0*/  ISETP.GE.AND P2, PT, R20, R19, PT ;  /* 0x000000131400720c */ /* 0x000fe40003f46270 */
[----:B--2---:R-:W-:-:S04]  /*06d0*/  SHF.L.U32 R7, R4, 0x10, RZ ;  /* 0x0000001004077819 */ /* 0x004fc800000006ff */
[----:B------:R-:W-:-:S07]  /*06e0*/  FMNMX.FTZ R16, R7, R16, !PT ;  /* 0x0000001007107209 */ /* 0x000fce0007810000 */
[----:B------:R-:W-:Y:S05]  /*06f0*/  @!P2 BRA `(.L_x_10008) ;  /* 0xfffffffc00e4a947 */ /* 0x000fea000383ffff */
.L_x_10007:
[----:B------:R-:W-:Y:S05]  /*0700*/  BSYNC B0 ;  /* 0x0000000000007941 */ /* 0x000fea0003800000 */
.L_x_10006:
        /* <DEDUP_REMOVED lines=30> */
[----:B------:R-:W-:Y:S01]  /*08f0*/  FSEL R9, R5, R6, !P4 ;  /* 0x0000000605097208 */ /* 0x000fe20006000000 */
        /* <DEDUP_REMOVED lines=21> */
.L_x_10034:
[----:B-1----:R-:W-:-:S04]  /*0a50*/  FSETP.GEU.FTZ.AND P5, PT, R19, R18, PT ;  /* 0x000000121300720b */ /* 0x002fc80003fbe000 */
[----:B------:R-:W-:-:S09]  /*0a60*/  FSEL R7, R18, R19, !P5 ;  /* 0x0000001312077208 */ /* 0x000fd20006800000 */
.L_x_10010:
[----:B------:R-:W-:Y:S05]  /*0a70*/  BSYNC B0 ;  /* 0x0000000000007941 */ /* 0x000fea0003800000 */
.L_x_10009:
[----:B------:R-:W-:Y:S01]  /*0a80*/  ISETP.NE.AND P5, PT, R17, RZ, PT ;  /* 0x000000ff1100720c */ /* 0x000fe20003fa5270 */
[----:B0-----:R-:W0:Y:S01]  /*0a90*/  LDC R19, c[0x0][0x220] ;  /* 0x00008800ff137b82 */ /* 0x001e220000000800 */
[----:B------:R-:W-:Y:S11]  /*0aa0*/  WARPSYNC.ALL ;  /* 0x0000000000007948 */ /* 0x000ff60003800000 */
[----:B-1----:R1:W-:Y:S01]  /*0ab0*/  @!P5 STS [UR4], R7 ;  /* 0x00000007ff00d988 */ /* 0x0023e20008000804 */
[----:B------:R-:W-:Y:S01]  /*0ac0*/  BAR.SYNC.DEFER_BLOCKING 0x0 ;  /* 0x0000000000007b1d */ /* 0x000fe20000010000 */
[----:B------:R-:W-:Y:S01]  /*0ad0*/  HFMA2.MMA R18, -RZ, RZ, 0, 0 ;  /* 0x00000000ff127435 */ /* 0x000fe200000001ff */
[----:B------:R-:W-:-:S02]  /*0ae0*/  IMAD.MOV.U32 R8, RZ, RZ, R14 ;  /* 0x000000ffff087224 */ /* 0x000fc400078e000e */
[----:B------:R-:W-:Y:S02]  /*0af0*/  IMAD.MOV.U32 R9, RZ, RZ, R11 ;  /* 0x000000ffff097224 */ /* 0x000fe400078e000b */
        /* <DEDUP_REMOVED lines=10> */
[----:B------:R-:W-:Y:S02]  /*0ba0*/  MOV R18, RZ ;  /* 0x000000ff00127202 */ /* 0x000fe40000000f00 */
        /* <DEDUP_REMOVED lines=9> */
.L_x_10012:
[----:B0-----:R-:W-:Y:S01]  /*0c40*/  IMAD.HI.U32 R24, R24, R19, RZ ;  /* 0x0000001318187227 */ /* 0x001fe200078e00ff */
[----:B------:R-:W-:Y:S03]  /*0c50*/  BSSY B0, `(.L_x_10013) ;  /* 0x000003f000007945 */ /* 0x000fe60003800000 */
[----:B------:R-:W-:-:S04]  /*0c60*/  IMAD.MOV R24, RZ, RZ, -R24 ;  /* 0x000000ffff187224 */ /* 0x000fc800078e0a18 */
        /* <DEDUP_REMOVED lines=11> */
.L_x_10015:
[----:B------:R-:W-:-:S06]  /*0d20*/  IMAD.WIDE R4, R23, 0x10, R8 ;  /* 0x0000001017047825 */ /* 0x000fcc00078e0208 */
[----:B------:R-:W3:Y:S01]  /*0d30*/  LDG.E.128 R4, desc[UR8][R4.64] ;  /* 0x0000000804047981 */ /* 0x000ee2000c1e1d00 */
[----:B------:R-:W-:Y:S01]  /*0d40*/  IMAD.IADD R23, R10, 0x1, R23 ;  /* 0x000000010a177824 */ /* 0x000fe200078e0217 */
[C---:B---3--:R-:W-:Y:S01]  /*0d50*/  PRMT R25, R4.reuse, 0x7632, R25 ;  /* 0x0000763204197816 */ /* 0x048fe20000000019 */
[----:B------:R-:W-:Y:S02]  /*0d60*/  IMAD.U32 R27, R4, 0x10000, RZ ;  /* 0x00010000041b7824 */ /* 0x000fe400078e00ff */
[----:B------:R-:W-:Y:S01]  /*0d70*/  IMAD.U32 R29, R5, 0x10000, RZ ;  /* 0x00010000051d7824 */ /* 0x000fe200078e00ff */
[----:B------:R-:W-:Y:S01]  /*0d80*/  SHF.L.U32 R25, R25, 0x10, RZ ;  /* 0x0000001019197819 */ /* 0x000fe200000006ff */
[C---:B--2---:R-:W-:Y:S02]  /*0d90*/  FADD.FTZ R27, -R16.reuse, R27 ;  /* 0x0000001b101b7221 */ /* 0x044fe40000010100 */
[C---:B------:R-:W-:Y:S02]  /*0da0*/  FADD.FTZ R29, -R16.reuse, R29 ;  /* 0x0000001d101d7221 */ /* 0x040fe40000010100 */
[----:B------:R-:W-:Y:S01]  /*0db0*/  FMUL.FTZ R27, R27, 1.4426950216293334961 ;  /* 0x3fb8aa3b1b1b7820 */ /* 0x000fe20000410000 */
[----:B------:R-:W-:Y:S01]  /*0dc0*/  FADD.FTZ R25, -R16, R25 ;  /* 0x0000001910197221 */ /* 0x000fe20000010100 */
[----:B------:R-:W-:-:S03]  /*0dd0*/  FMUL.FTZ R29, R29, 1.4426950216293334961 ;  /* 0x3fb8aa3b1d1d7820 */ /* 0x000fc60000410000 */
[----:B------:R-:W-:Y:S01]  /*0de0*/  FMUL.FTZ R25, R25, 1.4426950216293334961 ;  /* 0x3fb8aa3b19197820 */ /* 0x000fe20000410000 */
[----:B------:R-:W0:Y:S08]  /*0df0*/  MUFU.EX2 R27, R27 ;  /* 0x0000001b001b7308 */ /* 0x000e300000000800 */
[----:B------:R-:W1:Y:S01]  /*0e00*/  MUFU.EX2 R25, R25 ;  /* 0x0000001900197308 */ /* 0x000e620000000800 */
[----:B0-----:R-:W-:-:S04]  /*0e10*/  FADD.FTZ R18, R27, R18 ;  /* 0x000000121b127221 */ /* 0x001fc80000010000 */
[----:B-1----:R-:W-:Y:S01]  /*0e20*/  FADD.FTZ R4, R18, R25 ;  /* 0x0000001912047221 */ /* 0x002fe20000010000 */
[----:B------:R-:W-:Y:S01]  /*0e30*/  IMAD.U32 R18, R6, 0x10000, RZ ;  /* 0x0001000006127824 */ /* 0x000fe200078e00ff */
[----:B------:R-:W-:Y:S02]  /*0e40*/  PRMT R6, R5, 0x7632, R6 ;  /* 0x0000763205067816 */ /* 0x000fe40000000006 */
[----:B------:R-:W-:Y:S01]  /*0e50*/  SHF.L.U32 R25, R7, 0x10, RZ ;  /* 0x0000001007197819 */ /* 0x000fe200000006ff */
[----:B------:R-:W-:Y:S01]  /*0e60*/  FADD.FTZ R18, -R16, R18 ;  /* 0x0000001210127221 */ /* 0x000fe20000010100 */
[----:B------:R0:W1:Y:S01]  /*0e70*/  MUFU.EX2 R5, R29 ;  /* 0x0000001d00057308 */ /* 0x0000620000000800 */
[C---:B------:R-:W-:Y:S01]  /*0e80*/  IMAD.U32 R27, R6.reuse, 0x10000, RZ ;  /* 0x00010000061b7824 */ /* 0x040fe200078e00ff */
[----:B------:R-:W-:Y:S01]  /*0e90*/  PRMT R7, R6, 0x7632, R7 ;  /* 0x0000763206077816 */ /* 0x000fe20000000007 */
[----:B------:R-:W-:Y:S01]  /*0ea0*/  FMUL.FTZ R18, R18, 1.4426950216293334961 ;  /* 0x3fb8aa3b12127820 */ /* 0x000fe20000410000 */
[C---:B------:R-:W-:Y:S01]  /*0eb0*/  FADD.FTZ R25, -R16.reuse, R25 ;  /* 0x0000001910197221 */ /* 0x040fe20000010100 */
[----:B------:R-:W-:-:S02]  /*0ec0*/  FADD.FTZ R27, -R16, R27 ;  /* 0x0000001b101b7221 */ /* 0x000fc40000010100 */
[----:B------:R-:W-:Y:S02]  /*0ed0*/  IMAD.U32 R26, R7, 0x10000, RZ ;  /* 0x00010000071a7824 */ /* 0x000fe400078e00ff */
[----:B------:R-:W-:Y:S01]  /*0ee0*/  FMUL.FTZ R28, R25, 1.4426950216293334961 ;  /* 0x3fb8aa3b191c7820 */ /* 0x000fe20000410000 */
[----:B------:R-:W-:Y:S01]  /*0ef0*/  FMUL.FTZ R27, R27, 1.4426950216293334961 ;  /* 0x3fb8aa3b1b1b7820 */ /* 0x000fe20000410000 */
[----:B------:R-:W-:Y:S01]  /*0f00*/  MUFU.EX2 R18, R18 ;  /* 0x0000001200127308 */ /* 0x000fe20000000800 */
[----:B------:R-:W-:Y:S01]  /*0f10*/  PRMT R25, R7, 0x7632, R25 ;  /* 0x0000763207197816 */ /* 0x000fe20000000019 */
[----:B------:R-:W-:-:S04]  /*0f20*/  FADD.FTZ R26, -R16, R26 ;  /* 0x0000001a101a7221 */ /* 0x000fc80000010100 */
[----:B0-----:R-:W-:Y:S02]  /*0f30*/  IMAD.U32 R29, R25, 0x10000, RZ ;  /* 0x00010000191d7824 */ /* 0x001fe400078e00ff */
[----:B------:R-:W-:Y:S01]  /*0f40*/  FMUL.FTZ R25, R26, 1.4426950216293334961 ;  /* 0x3fb8aa3b1a197820 */ /* 0x000fe20000410000 */
[----:B------:R-:W0:Y:S01]  /*0f50*/  MUFU.EX2 R6, R27 ;  /* 0x0000001b00067308 */ /* 0x000e220000000800 */
[----:B-1----:R-:W-:Y:S01]  /*0f60*/  FADD.FTZ R5, R4, R5 ;  /* 0x0000000504057221 */ /* 0x002fe20000010000 */
[----:B------:R-:W-:-:S04]  /*0f70*/  FADD.FTZ R29, -R16, R29 ;  /* 0x0000001d101d7221 */ /* 0x000fc80000010100 */
[----:B------:R-:W-:Y:S02]  /*0f80*/  FMUL.FTZ R29, R29, 1.4426950216293334961 ;  /* 0x3fb8aa3b1d1d7820 */ /* 0x000fe40000410000 */
        /* <DEDUP_REMOVED lines=11> */
.L_x_10014:
[----:B------:R-:W-:Y:S05]  /*1040*/  BSYNC B0 ;  /* 0x0000000000007941 */ /* 0x000fea0003800000 */
.L_x_10013:
[----:B------:R-:W-:Y:S01]  /*1050*/  ISETP.GE.AND P6, PT, R24, R19, PT ;  /* 0x000000131800720c */ /* 0x000fe20003fc6270 */
[----:B------:R-:W-:-:S12]  /*1060*/  BSSY B0, `(.L_x_10016) ;  /* 0x000000c000007945 */ /* 0x000fd80003800000 */
[----:B------:R-:W-:Y:S05]  /*1070*/  @P6 BRA `(.L_x_10017) ;  /* 0x0000000000286947 */ /* 0x000fea0003800000 */
.L_x_10018:
        /* <DEDUP_REMOVED lines=10> */
.L_x_10017:
[----:B------:R-:W-:Y:S05]  /*1120*/  BSYNC B0 ;  /* 0x0000000000007941 */ /* 0x000fea0003800000 */
.L_x_10016:
[----:B------:R-:W0:Y:S01]  /*1130*/  SHFL.DOWN PT, R5, R18, 0x10, 0x1f ;  /* 0x0a001f0012057f89 */ /* 0x000e2200000e0000 */
[----:B------:R-:W1:Y:S01]  /*1140*/  S2UR UR5, SR_CgaCtaId ;  /* 0x00000000000579c3 */ /* 0x000e620000008800 */
[----:B------:R-:W-:Y:S01]  /*1150*/  UMOV UR4, 0x400 ;  /* 0x0000040000047882 */ /* 0x000fe20000000000 */
[----:B------:R-:W-:-:S06]  /*1160*/  @!P2 SHF.R.S32.HI R21, RZ, 0x5, R21 ;  /* 0x00000005ff15a819 */ /* 0x000fcc0000011415 */
[----:B------:R-:W-:Y:S01]  /*1170*/  BAR.SYNC.DEFER_BLOCKING 0x0 ;  /* 0x0000000000007b1d */ /* 0x000fe20000010000 */
[----:B------:R-:W-:-:S05]  /*1180*/  IMAD.MOV.U32 R8, RZ, RZ, RZ ;  /* 0x000000ffff087224 */ /* 0x000fca00078e00ff */
        /* <DEDUP_REMOVED lines=27> */
.L_x_10040:
[----:B-1----:R-:W-:-:S07]  /*1340*/  FADD.FTZ R8, R20, R19 ;  /* 0x0000001314087221 */ /* 0x002fce0000010000 */
.L_x_10020:
[----:B------:R-:W-:Y:S05]  /*1350*/  BSYNC B0 ;  /* 0x0000000000007941 */ /* 0x000fea0003800000 */
.L_x_10019:
[----:B-1----:R-:W-:Y:S01]  /*1360*/  @!P5 STS [UR4], R8 ;  /* 0x00000008ff00d988 */ /* 0x002fe20008000804 */
[----:B------:R-:W-:Y:S05]  /*1370*/  WARPSYNC.ALL ;  /* 0x0000000000007948 */ /* 0x000fea0003800000 */
[----:B------:R-:W-:Y:S08]  /*1380*/  BAR.SYNC.DEFER_BLOCKING 0x0 ;  /* 0x0000000000007b1d */ /* 0x000ff00000010000 */
[----:B------:R-:W1:Y:S01]  /*1390*/  LDC R4, c[0x0][0x210] ;  /* 0x00008400ff047b82 */ /* 0x000e620000000800 */
[----:B------:R-:W3:Y:S01]  /*13a0*/  LDS R8, [UR4] ;  /* 0x00000004ff087984 */ /* 0x000ee20008000800 */
[----:B-1----:R-:W-:-:S04]  /*13b0*/  LEA R5, R15, R4, 0x1 ;  /* 0x000000040f057211 */ /* 0x002fc800078e08ff */
[----:B------:R-:W-:-:S04]  /*13c0*/  LOP3.LUT R5, R5, 0xe, RZ, 0xc0, !PT ;  /* 0x0000000e05057812 */ /* 0x000fc800078ec0ff */
[----:B------:R-:W-:-:S04]  /*13d0*/  SHF.R.U64 R5, R5, 0x1, RZ ;  /* 0x0000000105057819 */ /* 0x000fc800000012ff */
[----:B------:R-:W-:Y:S01]  /*13e0*/  ISETP.NE.AND P2, PT, R5, UR6, PT ;  /* 0x0000000605007c0c */ /* 0x000fe2000bf45270 */
[----:B---3--:R-:W1:-:S12]  /*13f0*/  MUFU.LG2 R8, R8 ;  /* 0x0000000800087308 */ /* 0x008e580000000c00 */
[----:B------:R-:W-:Y:S05]  /*1400*/  @!P2 BRA `(.L_x_10022) ;  /* 0x000000000050a947 */ /* 0x000fea0003800000 */
[----:B------:R-:W-:Y:S01]  /*1410*/  ISETP.GE.AND P0, PT, R17, UR7, PT ;  /* 0x0000000711007c0c */ /* 0x000fe2000bf06270 */
[----:B------:R-:W-:-:S12]  /*1420*/  ULDC UR4, c[0x0][0x214] ;  /* 0x0000850000047ab9 */ /* 0x000fd80000000800 */
[----:B------:R-:W-:Y:S05]  /*1430*/  @P0 EXIT ;  /* 0x000000000000094d */ /* 0x000fea0003800000 */
.L_x_10023:
[----:B---3--:R-:W-:Y:S02]  /*1440*/  IMAD.MOV.U32 R2, RZ, RZ, R14 ;  /* 0x000000ffff027224 */ /* 0x008fe400078e000e */
[----:B------:R-:W-:Y:S02]  /*1450*/  IMAD.MOV.U32 R3, RZ, RZ, R11 ;  /* 0x000000ffff037224 */ /* 0x000fe400078e000b */
[----:B------:R-:W-:-:S06]  /*1460*/  IMAD.WIDE R6, R17, 0x2, R2 ;  /* 0x0000000211067825 */ /* 0x000fcc00078e0202 */
[----:B------:R-:W3:Y:S01]  /*1470*/  LDG.E.U16 R6, desc[UR8][R6.64] ;  /* 0x0000000806067981 */ /* 0x000ee2000c1e1500 */
[----:B------:R-:W-:-:S04]  /*1480*/  IADD3 R5, P0, R17, R15, RZ ;  /* 0x0000000f11057210 */ /* 0x000fc80007f1e0ff */
[----:B------:R-:W-:Y:S02]  /*1490*/  LEA R2, P1, R5, R4, 0x1 ;  /* 0x0000000405027211 */ /* 0x000fe400078208ff */
[----:B0-----:R-:W-:Y:S01]  /*14a0*/  LEA.HI.X.SX32 R18, R17, R12, 0x1, P0 ;  /* 0x0000000c11127211 */ /* 0x001fe200000f0eff */
[----:B------:R-:W-:-:S05]  /*14b0*/  IMAD.IADD R17, R10, 0x1, R17 ;  /* 0x000000010a117824 */ /* 0x000fca00078e0211 */
[----:B------:R-:W-:Y:S02]  /*14c0*/  ISETP.GE.AND P0, PT, R17, UR7, PT ;  /* 0x0000000711007c0c */ /* 0x000fe4000bf06270 */
[----:B---3--:R-:W-:-:S05]  /*14d0*/  SHF.L.U32 R3, R6, 0x10, RZ ;  /* 0x0000001006037819 */ /* 0x008fca00000006ff */
[----:B--2---:R-:W-:-:S04]  /*14e0*/  FADD.FTZ R3, -R16, R3 ;  /* 0x0000000310037221 */ /* 0x004fc80000010100 */
[----:B-1----:R-:W-:-:S05]  /*14f0*/  FFMA.FTZ R3, R8, -0.69314718246459960938, R3 ;  /* 0xbf31721808037823 */ /* 0x002fca0000010003 */
[----:B------:R-:W-:Y:S02]  /*1500*/  F2FP.BF16.F32.PACK_AB R0, RZ, R3 ;  /* 0x00000003ff00723e */ /* 0x000fe400000010ff */
[----:B------:R-:W-:-:S05]  /*1510*/  LEA.HI.X R3, R5, UR4, R18, 0x1, P1 ;  /* 0x0000000405037c11 */ /* 0x000fca00088f0c12 */
[----:B------:R3:W-:Y:S01]  /*1520*/  STG.E.U16 desc[UR8][R2.64], R0 ;  /* 0x0000000002007986 */ /* 0x0007e2000c101508 */
[----:B------:R-:W-:Y:S05]  /*1530*/  @!P0 BRA `(.L_x_10023) ;  /* 0xfffffffc00c08947 */ /* 0x000fea000383ffff */
[----:B------:R-:W-:Y:S05]  /*1540*/  EXIT ;  /* 0x000000000000794d */ /* 0x000fea0003800000 */
.L_x_10022:
[----:B0-----:R-:W-:Y:S02]  /*1550*/  IMAD.SHL.U32 R18, R10, 0x8, RZ ;  /* 0x000000080a127824 */ /* 0x001fe400078e00ff */
[----:B------:R-:W-:Y:S02]  /*1560*/  IMAD.MOV.U32 R20, RZ, RZ, RZ ;  /* 0x000000ffff147224 */ /* 0x000fe400078e00ff */
[----:B------:R-:W0:Y:S01]  /*1570*/  I2F.U32.RP R5, R18 ;  /* 0x0000001200057306 */ /* 0x000e220000209000 */
[----:B------:R-:W-:-:S07]  /*1580*/  IMAD.MOV R7, RZ, RZ, -R18 ;  /* 0x000000ffff077224 */ /* 0x000fce00078e0a12 */
[----:B0-----:R-:W0:Y:S02]  /*1590*/  MUFU.RCP R5, R5 ;  /* 0x0000000500057308 */ /* 0x001e240000001000 */
[----:B0-----:R-:W-:-:S06]  /*15a0*/  IADD3 R21, R5, 0xffffffe, RZ ;  /* 0x0ffffffe05157810 */ /* 0x001fcc0007ffe0ff */
        /* <DEDUP_REMOVED lines=9> */
[----:B------:R-:W4:Y:S02]  /*1640*/  S2R R6, SR_TID.X ;  /* 0x0000000000067919 */ /* 0x000f240000002100 */
[----:B----4-:R-:W-:-:S04]  /*1650*/  IADD3 R22, P2, R6, -UR6, RZ ;  /* 0x8000000606167c10 */ /* 0x010fc8000ff5e0ff */
[----:B------:R-:W-:Y:S02]  /*1660*/  LEA.HI.X.SX32 R13, R6, 0xffffffff, 0x1, P2 ;  /* 0xffffffff060d7811 */ /* 0x000fe400010f0eff */
[----:B------:R-:W-:-:S05]  /*1670*/  @!P0 IADD3 R7, P2, R15, R22, RZ ;  /* 0x000000160f078210 */ /* 0x000fca0007f5e0ff */
[----:B------:R-:W-:Y:S01]  /*1680*/  @!P0 IMAD.X R22, R12, 0x1, R13, P2 ;  /* 0x000000010c168824 */ /* 0x000fe200010e060d */
[C---:B------:R-:W-:Y:S02]  /*1690*/  @!P0 LEA R6, P2, R7.reuse, R4, 0x1 ;  /* 0x0000000407068211 */ /* 0x040fe400078408ff */
[----:B------:R-:W-:Y:S02]  /*16a0*/  VIMNMX.U32 R13, R10, UR7, PT ;  /* 0x000000070a0d7c48 */ /* 0x000fe4000bfe0000 */
[----:B0-----:R-:W-:Y:S02]  /*16b0*/  @!P0 LEA.HI.X R7, R7, R9, R22, 0x1, P2 ;  /* 0x0000000907078211 */ /* 0x001fe400010f0c16 */
[----:B------:R-:W-:Y:S02]  /*16c0*/  IADD3 R13, -R13, UR7, RZ ;  /* 0x000000070d0d7c10 */ /* 0x000fe4000fffe1ff */
[----:B---3--:R-:W-:-:S05]  /*16d0*/  @!P0 SHF.L.U32 R5, R2, 0x10, RZ ;  /* 0x0000001002058819 */ /* 0x008fca00000006ff */
[----:B--2---:R-:W-:-:S04]  /*16e0*/  @!P0 FADD.FTZ R5, -R16, R5 ;  /* 0x0000000510058221 */ /* 0x004fc80000010100 */
[----:B-1----:R-:W-:-:S05]  /*16f0*/  @!P0 FFMA.FTZ R5, R8, -0.69314718246459960938, R5 ;  /* 0xbf31721808058823 */ /* 0x002fca0000010005 */
[----:B------:R-:W-:-:S05]  /*1700*/  @!P0 F2FP.BF16.F32.PACK_AB R5, RZ, R5 ;  /* 0x00000005ff05823e */ /* 0x000fca00000010ff */
[----:B------:R0:W-:Y:S01]  /*1710*/  @!P0 STG.E.U16 desc[UR8][R6.64], R5 ;  /* 0x0000000506008986 */ /* 0x0001e2000c101508 */
[----:B------:R-:W-:-:S04]  /*1720*/  IADD3 R2, P0, R10, -UR6, RZ ;  /* 0x800000060a027c10 */ /* 0x000fc8000ff1e0ff */
[C---:B------:R-:W-:Y:S01]  /*1730*/  LEA R14, P2, R2.reuse, R14, 0x1 ;  /* 0x0000000e020e7211 */ /* 0x040fe200078408ff */
[----:B------:R-:W-:Y:S01]  /*1740*/  IMAD.X R3, RZ, RZ, -0x1, P0 ;  /* 0xffffffffff037424 */ /* 0x000fe200000e06ff */
[----:B------:R-:W-:-:S04]  /*1750*/  IADD3 R15, P0, R2, R15, RZ ;  /* 0x0000000f020f7210 */ /* 0x000fc80007f1e0ff */
[----:B------:R-:W-:Y:S02]  /*1760*/  LEA.HI.X R11, R2, R11, R3, 0x1, P2 ;  /* 0x0000000b020b7211 */ /* 0x000fe400010f0c03 */
[----:B0-----:R-:W-:-:S07]  /*1770*/  IADD3.X R12, R3, R12, RZ, P0, !PT ;  /* 0x0000000c030c7210 */ /* 0x001fce00007fe4ff */
.L_x_10024:
[----:B------:R-:W-:Y:S01]  /*1780*/  IMAD.HI.U32 R20, R20, R13, RZ ;  /* 0x0000000d14147227 */ /* 0x000fe200078e00ff */
[----:B------:R-:W-:Y:S01]  /*1790*/  LOP3.LUT R2, RZ, R18, RZ, 0x33, !PT ;  /* 0x00000012ff027212 */ /* 0x000fe200078e33ff */
[----:B------:R-:W0:Y:S01]  /*17a0*/  LDC R5, c[0x0][0x214] ;  /* 0x00008500ff057b82 */ /* 0x000e220000000800 */
[----:B------:R-:W-:Y:S01]  /*17b0*/  BSSY B0, `(.L_x_10025) ;  /* 0x0000037000007945 */ /* 0x000fe20003800000 */
[----:B------:R-:W-:-:S04]  /*17c0*/  IMAD.MOV R20, RZ, RZ, -R20 ;  /* 0x000000ffff147224 */ /* 0x000fc800078e0a14 */
[----:B------:R-:W-:-:S05]  /*17d0*/  IMAD R3, R18, R20, R13 ;  /* 0x0000001412037224 */ /* 0x000fca00078e020d */
[----:B------:R-:W-:-:S13]  /*17e0*/  ISETP.GE.U32.AND P0, PT, R3, R18, PT ;  /* 0x000000120300720c */ /* 0x000fda0003f06070 */
[----:B------:R-:W-:-:S05]  /*17f0*/  @P0 IMAD.IADD R3, R3, 0x1, -R18 ;  /* 0x0000000103030824 */ /* 0x000fca00078e0a12 */
[----:B------:R-:W-:-:S13]  /*1800*/  ISETP.GE.U32.AND P0, PT, R3, R18, PT ;  /* 0x000000120300720c */ /* 0x000fda0003f06070 */
[----:B------:R-:W-:-:S04]  /*1810*/  @P0 IADD3 R3, -R18, R3, RZ ;  /* 0x0000000312030210 */ /* 0x000fc80007ffe1ff */
[----:B------:R-:W-:-:S05]  /*1820*/  SEL R2, R2, R3, !P1 ;  /* 0x0000000302027207 */ /* 0x000fca0004800000 */
[----:B------:R-:W-:Y:S01]  /*1830*/  IMAD.IADD R9, R13, 0x1, -R2 ;  /* 0x000000010d097824 */ /* 0x000fe200078e0a02 */
[----:B------:R-:W-:-:S04]  /*1840*/  LEA R2, P1, R15, R4, 0x1 ;  /* 0x000000040f027211 */ /* 0x000fc800078208ff */
[----:B------:R-:W-:Y:S02]  /*1850*/  ISETP.GE.AND P0, PT, R0, R9, PT ;  /* 0x000000090000720c */ /* 0x000fe40003f06270 */
[----:B0-----:R-:W-:Y:S01]  /*1860*/  LEA.HI.X R3, R15, R5, R12, 0x1, P1 ;  /* 0x000000050f037211 */ /* 0x001fe200008f0c0c */
[----:B------:R-:W-:Y:S01]  /*1870*/  IMAD.MOV.U32 R15, RZ, RZ, R11 ;  /* 0x000000ffff0f7224 */ /* 0x000fe200078e000b */
[----:B------:R-:W-:-:S09]  /*1880*/  IADD3 R0, R17, R9, RZ ;  /* 0x0000000911007210 */ /* 0x000fd20007ffe0ff */
[----:B------:R-:W-:Y:S05]  /*1890*/  @P0 BRA `(.L_x_10026) ;  /* 0x0000000000a00947 */ /* 0x000fea0003800000 */
.L_x_10027:
[----:B------:R-:W-:-:S06]  /*18a0*/  IMAD.WIDE R4, R17, 0x10, R14 ;  /* 0x0000001011047825 */ /* 0x000fcc00078e020e */
[----:B------:R-:W3:Y:S02]  /*18b0*/  LDG.E.128 R4, desc[UR8][R4.64] ;  /* 0x0000000804047981 */ /* 0x000ee4000c1e1d00 */
[C---:B---3--:R-:W-:Y:S01]  /*18c0*/  PRMT R18, R6.reuse, 0x7632, R18 ;  /* 0x0000763206127816 */ /* 0x048fe20000000012 */
[----:B------:R-:W-:Y:S01]  /*18d0*/  IMAD.U32 R27, R7, 0x10000, RZ ;  /* 0x00010000071b7824 */ /* 0x000fe200078e00ff */
[----:B------:R-:W-:Y:S01]  /*18e0*/  SHF.L.U32 R23, R6, 0x10, RZ ;  /* 0x0000001006177819 */ /* 0x000fe200000006ff */
[----:B------:R-:W-:Y:S01]  /*18f0*/  IMAD.U32 R21, R5, 0x10000, RZ ;  /* 0x0001000005157824 */ /* 0x000fe200078e00ff */
[----:B------:R-:W-:Y:S01]  /*1900*/  PRMT R6, R7, 0x7632, R6 ;  /* 0x0000763207067816 */ /* 0x000fe20000000006 */
[----:B------:R-:W-:Y:S01]  /*1910*/  IMAD.U32 R19, R4, 0x10000, RZ ;  /* 0x0001000004137824 */ /* 0x000fe200078e00ff */
[----:B------:R-:W-:Y:S01]  /*1920*/  PRMT R12, R5, 0x7632, R12 ;  /* 0x00007632050c7816 */ /* 0x000fe2000000000c */
[----:B------:R-:W-:Y:S01]  /*1930*/  IMAD.U32 R25, R18, 0x10000, RZ ;  /* 0x0001000012197824 */ /* 0x000fe200078e00ff */
[----:B------:R-:W-:Y:S01]  /*1940*/  PRMT R11, R4, 0x7632, R11 ;  /* 0x00007632040b7816 */ /* 0x000fe2000000000b */
[----:B------:R-:W-:Y:S01]  /*1950*/  IMAD.U32 R29, R6, 0x10000, RZ ;  /* 0x00010000061d7824 */ /* 0x000fe200078e00ff */
[----:B------:R-:W-:Y:S01]  /*1960*/  SHF.L.U32 R7, R12, 0x10, RZ ;  /* 0x000000100c077819 */ /* 0x000fe200000006ff */
[C---:B--2---:R-:W-:Y:S01]  /*1970*/  FADD.FTZ R27, -R16.reuse, R27 ;  /* 0x0000001b101b7221 */ /* 0x044fe20000010100 */
[----:B------:R-:W-:Y:S01]  /*1980*/  FADD.FTZ R21, -R16, R21 ;  /* 0x0000001510157221 */ /* 0x000fe20000010100 */
[----:B------:R-:W-:-:S02]  /*1990*/  IMAD.U32 R11, R11, 0x10000, RZ ;  /* 0x000100000b0b7824 */ /* 0x000fc400078e00ff */
[C---:B------:R-:W-:Y:S01]  /*19a0*/  FADD.FTZ R29, -R16.reuse, R29 ;  /* 0x0000001d101d7221 */ /* 0x040fe20000010100 */
[C---:B------:R-:W-:Y:S01]  /*19b0*/  FADD.FTZ R7, -R16.reuse, R7 ;  /* 0x0000000710077221 */ /* 0x040fe20000010100 */
[C---:B------:R-:W-:Y:S01]  /*19c0*/  FADD.FTZ R19, -R16.reuse, R19 ;  /* 0x0000001310137221 */ /* 0x040fe20000010100 */
[C---:B------:R-:W-:Y:S01]  /*19d0*/  FADD.FTZ R23, -R16.reuse, R23 ;  /* 0x0000001710177221 */ /* 0x040fe20000010100 */
[C---:B------:R-:W-:Y:S01]  /*19e0*/  FADD.FTZ R11, -R16.reuse, R11 ;  /* 0x0000000b100b7221 */ /* 0x040fe20000010100 */
[----:B------:R-:W-:Y:S01]  /*19f0*/  FADD.FTZ R25, -R16, R25 ;  /* 0x0000001910197221 */ /* 0x000fe20000010100 */
[C---:B-1----:R-:W-:Y:S01]  /*1a00*/  FFMA.FTZ R27, R8.reuse, -0.69314718246459960938, R27 ;  /* 0xbf317218081b7823 */ /* 0x042fe2000001001b */
[C---:B------:R-:W-:Y:S01]  /*1a10*/  FFMA.FTZ R18, R8.reuse, -0.69314718246459960938, R29 ;  /* 0xbf31721808127823 */ /* 0x040fe2000001001d */
[C---:B------:R-:W-:Y:S01]  /*1a20*/  FFMA.FTZ R5, R8.reuse, -0.69314718246459960938, R21 ;  /* 0xbf31721808057823 */ /* 0x040fe20000010015 */
[C---:B------:R-:W-:Y:S01]  /*1a30*/  FFMA.FTZ R6, R8.reuse, -0.69314718246459960938, R7 ;  /* 0xbf31721808067823 */ /* 0x040fe20000010007 */
[C---:B------:R-:W-:Y:S01]  /*1a40*/  FFMA.FTZ R4, R8.reuse, -0.69314718246459960938, R19 ;  /* 0xbf31721808047823 */ /* 0x040fe20000010013 */
[C---:B------:R-:W-:Y:S01]  /*1a50*/  FFMA.FTZ R23, R8.reuse, -0.69314718246459960938, R23 ;  /* 0xbf31721808177823 */ /* 0x040fe20000010017 */
[C---:B------:R-:W-:Y:S01]  /*1a60*/  FFMA.FTZ R11, R8.reuse, -0.69314718246459960938, R11 ;  /* 0xbf317218080b7823 */ /* 0x040fe2000001000b */
[----:B------:R-:W-:Y:S01]  /*1a70*/  FFMA.FTZ R12, R8, -0.69314718246459960938, R25 ;  /* 0xbf317218080c7823 */ /* 0x000fe20000010019 */
[----:B------:R-:W-:Y:S01]  /*1a80*/  F2FP.BF16.F32.PACK_AB R7, R18, R27 ;  /* 0x0000001b1207723e */ /* 0x000fe200000010ff */
[----:B------:R-:W-:Y:S01]  /*1a90*/  IMAD.WIDE R18, R17, 0x10, R2 ;  /* 0x0000001011127825 */ /* 0x000fe200078e0202 */
[----:B------:R-:W-:-:S02]  /*1aa0*/  F2FP.BF16.F32.PACK_AB R5, R6, R5 ;  /* 0x000000050605723e */ /* 0x000fc400000010ff */
[----:B------:R-:W-:Y:S02]  /*1ab0*/  F2FP.BF16.F32.PACK_AB R4, R11, R4 ;  /* 0x000000040b04723e */ /* 0x000fe400000010ff */
[----:B------:R-:W-:Y:S02]  /*1ac0*/  F2FP.BF16.F32.PACK_AB R6, R12, R23 ;  /* 0x000000170c06723e */ /* 0x000fe400000010ff */
[----:B------:R-:W-:-:S03]  /*1ad0*/  IADD3 R17, R10, R17, RZ ;  /* 0x000000110a117210 */ /* 0x000fc60007ffe0ff */
[----:B------:R0:W-:Y:S02]  /*1ae0*/  STG.E.128 desc[UR8][R18.64], R4 ;  /* 0x0000000412007986 */ /* 0x0001e4000c101d08 */
[----:B------:R-:W-:-:S05]  /*1af0*/  IMAD.SHL.U32 R12, R17, 0x8, RZ ;  /* 0x00000008110c7824 */ /* 0x000fca00078e00ff */
[----:B------:R-:W-:-:S13]  /*1b00*/  ISETP.GE.AND P0, PT, R12, R9, PT ;  /* 0x000000090c00720c */ /* 0x000fda0003f06270 */
[----:B0-----:R-:W-:Y:S05]  /*1b10*/  @!P0 BRA `(.L_x_10027) ;  /* 0xfffffffc00608947 */ /* 0x001fea000383ffff */
.L_x_10026:
[----:B------:R-:W-:Y:S05]  /*1b20*/  BSYNC B0 ;  /* 0x0000000000007941 */ /* 0x000fea0003800000 */
.L_x_10025:
[----:B------:R-:W-:-:S13]  /*1b30*/  ISETP.GE.AND P0, PT, R0, R13, PT ;  /* 0x0000000d0000720c */ /* 0x000fda0003f06270 */
[----:B------:R-:W-:Y:S05]  /*1b40*/  @P0 EXIT ;  /* 0x000000000000094d */ /* 0x000fea0003800000 */
.L_x_10028:
[----:B------:R-:W-:-:S06]  /*1b50*/  IMAD.WIDE R4, R0, 0x2, R14 ;  /* 0x0000000200047825 */ /* 0x000fcc00078e020e */
[----:B------:R-:W3:Y:S02]  /*1b60*/  LDG.E.U16 R4, desc[UR8][R4.64] ;  /* 0x0000000804047981 */ /* 0x000ee4000c1e1500 */
[----:B---3--:R-:W-:-:S04]  /*1b70*/  IMAD.U32 R7, R4, 0x10000, RZ ;  /* 0x0001000004077824 */ /* 0x008fc800078e00ff */
[----:B--2---:R-:W-:-:S04]  /*1b80*/  FADD.FTZ R7, -R16, R7 ;  /* 0x0000000710077221 */ /* 0x004fc80000010100 */
[----:B-1----:R-:W-:-:S05]  /*1b90*/  FFMA.FTZ R7, R8, -0.69314718246459960938, R7 ;  /* 0xbf31721808077823 */ /* 0x002fca0000010007 */
[----:B------:R-:W-:Y:S01]  /*1ba0*/  F2FP.BF16.F32.PACK_AB R5, RZ, R7 ;  /* 0x00000007ff05723e */ /* 0x000fe200000010ff */
[----:B------:R-:W-:Y:S01]  /*1bb0*/  IMAD.WIDE R6, R0, 0x2, R2 ;  /* 0x0000000200067825 */ /* 0x000fe200078e0202 */
[----:B------:R-:W-:-:S04]  /*1bc0*/  IADD3 R0, R10, R0, RZ ;  /* 0x000000000a007210 */ /* 0x000fc80007ffe0ff */
[----:B------:R0:W-:Y:S01]  /*1bd0*/  STG.E.U16 desc[UR8][R6.64], R5 ;  /* 0x0000000506007986 */ /* 0x0001e2000c101508 */
[----:B------:R-:W-:-:S13]  /*1be0*/  ISETP.GE.AND P0, PT, R0, R13, PT ;  /* 0x0000000d0000720c */ /* 0x000fda0003f06270 */
[----:B0-----:R-:W-:Y:S05]  /*1bf0*/  @!P0 BRA `(.L_x_10028) ;  /* 0xfffffffc00d48947 */ /* 0x001fea000383ffff */
[----:B------:R-:W-:Y:S05]  /*1c00*/  EXIT ;  /* 0x000000000000794d */ /* 0x000fea0003800000 */
.L_x_10011:
[----:B------:R-:W-:Y:S01]  /*1c10*/  HFMA2.MMA R5, -RZ, RZ, 0, 1.847743988037109375e-06 ;  /* 0x0000001fff057435 */ /* 0x000fe200000001ff */
[----:B-1----:R-:W-:Y:S02]  /*1c20*/  IMAD.MOV.U32 R27, RZ, RZ, R7 ;  /* 0x000000ffff1b7224 */ /* 0x002fe400078e0007 */
[----:B------:R-:W-:Y:S02]  /*1c30*/  IMAD.MOV.U32 R4, RZ, RZ, 0x10 ;  /* 0x00000010ff047424 */ /* 0x000fe400078e00ff */
[----:B------:R-:W-:-:S07]  /*1c40*/  IMAD.MOV.U32 R6, RZ, RZ, -0x1 ;  /* 0xffffffffff067424 */ /* 0x000fce00078e00ff */
[----:B------:R-:W-:Y:S05]  /*1c50*/  WARPSYNC.COLLECTIVE R6, `(.L_x_10029) ;  /* 0x0000000006087348 */ /* 0x000fea0003c00000 */
[----:B------:R0:W1:Y:S02]  /*1c60*/  SHFL.DOWN P6, R25, R27, R4, R5 ;  /* 0x080000041b197389 */ /* 0x00006400000c0005 */
[----:B01----:R-:W-:Y:S01]  /*1c70*/  ENDCOLLECTIVE ;  /* 0x000000000000791b */ /* 0x003fe20003800000 */
.L_x_10029:
        /* <DEDUP_REMOVED lines=8> */
.L_x_10030:
        /* <DEDUP_REMOVED lines=8> */
.L_x_10031:
        /* <DEDUP_REMOVED lines=8> */
.L_x_10032:
        /* <DEDUP_REMOVED lines=8> */
.L_x_10033:
[----:B------:R-:W-:Y:S01]  /*1e80*/  IMAD.MOV.U32 R18, RZ, RZ, R25 ;  /* 0x000000ffff127224 */ /* 0x000fe200078e0019 */
[----:B------:R-:W-:Y:S06]  /*1e90*/  BRA `(.L_x_10034) ;  /* 0xffffffe800ec7947 */ /* 0x000fec000383ffff */
.L_x_10021:
[----:B-1----:R-:W-:Y:S01]  /*1ea0*/  MOV R27, R8 ;  /* 0x00000008001b7202 */ /* 0x002fe20000000f00 */
[----:B------:R-:W-:Y:S01]  /*1eb0*/  IMAD.MOV.U32 R4, RZ, RZ, 0x10 ;  /* 0x00000010ff047424 */ /* 0x000fe200078e00ff */
[----:B------:R-:W-:Y:S01]  /*1ec0*/  MOV R6, 0xffffffff ;  /* 0xffffffff00067802 */ /* 0x000fe20000000f00 */
[----:B------:R-:W-:-:S07]  /*1ed0*/  IMAD.MOV.U32 R5, RZ, RZ, 0x1f ;  /* 0x0000001fff057424 */ /* 0x000fce00078e00ff */
[----:B0-2---:R-:W-:Y:S05]  /*1ee0*/  WARPSYNC.COLLECTIVE R6, `(.L_x_10035) ;  /* 0x0000000006087348 */ /* 0x005fea0003c00000 */
[----:B------:R1:W3:Y:S02]  /*1ef0*/  SHFL.DOWN P6, R25, R27, R4, R5 ;  /* 0x080000041b197389 */ /* 0x0002e400000c0005 */
[----:B0123--:R-:W-:Y:S01]  /*1f00*/  ENDCOLLECTIVE ;  /* 0x000000000000791b */ /* 0x00ffe20003800000 */
.L_x_10035:
[----:B------:R-:W-:Y:S01]  /*1f10*/  HFMA2.MMA R4, -RZ, RZ, 0, 4.76837158203125e-07 ;  /* 0x00000008ff047435 */ /* 0x000fe200000001ff */
[----:B------:R-:W-:-:S04]  /*1f20*/  IMAD.MOV.U32 R7, RZ, RZ, R25 ;  /* 0x000000ffff077224 */ /* 0x000fc800078e0019 */
[----:B------:R-:W-:-:S04]  /*1f30*/  FADD.FTZ R7, R8, R7 ;  /* 0x0000000708077221 */ /* 0x000fc80000010000 */
[----:B------:R-:W-:-:S07]  /*1f40*/  IMAD.MOV.U32 R27, RZ, RZ, R7 ;  /* 0x000000ffff1b7224 */ /* 0x000fce00078e0007 */
[----:B------:R-:W-:Y:S05]  /*1f50*/  WARPSYNC.COLLECTIVE R6, `(.L_x_10036) ;  /* 0x0000000006087348 */ /* 0x000fea0003c00000 */
[----:B------:R0:W1:Y:S02]  /*1f60*/  SHFL.DOWN P6, R25, R27, R4, R5 ;  /* 0x080000041b197389 */ /* 0x00006400000c0005 */
[----:B01----:R-:W-:Y:S01]  /*1f70*/  ENDCOLLECTIVE ;  /* 0x000000000000791b */ /* 0x003fe20003800000 */
.L_x_10036:
[----:B------:R-:W-:Y:S01]  /*1f80*/  MOV R4, 0x4 ;  /* 0x0000000400047802 */ /* 0x000fe20000000f00 */
[----:B------:R-:W-:-:S04]  /*1f90*/  IMAD.MOV.U32 R18, RZ, RZ, R25 ;  /* 0x000000ffff127224 */ /* 0x000fc800078e0019 */
[----:B------:R-:W-:-:S04]  /*1fa0*/  FADD.FTZ R18, R7, R18 ;  /* 0x0000001207127221 */ /* 0x000fc80000010000 */
[----:B------:R-:W-:-:S07]  /*1fb0*/  IMAD.MOV.U32 R27, RZ, RZ, R18 ;  /* 0x000000ffff1b7224 */ /* 0x000fce00078e0012 */
[----:B------:R-:W-:Y:S05]  /*1fc0*/  WARPSYNC.COLLECTIVE R6, `(.L_x_10037) ;  /* 0x0000000006087348 */ /* 0x000fea0003c00000 */
[----:B------:R0:W1:Y:S02]  /*1fd0*/  SHFL.DOWN P6, R25, R27, R4, R5 ;  /* 0x080000041b197389 */ /* 0x00006400000c0005 */
[----:B01----:R-:W-:Y:S01]  /*1fe0*/  ENDCOLLECTIVE ;  /* 0x000000000000791b */ /* 0x003fe20003800000 */
.L_x_10037:
[----:B------:R-:W-:Y:S01]  /*1ff0*/  HFMA2.MMA R4, -RZ, RZ, 0, 1.1920928955078125e-07 ;  /* 0x00000002ff047435 */ /* 0x000fe200000001ff */
[----:B------:R-:W-:-:S04]  /*2000*/  IMAD.MOV.U32 R9, RZ, RZ, R25 ;  /* 0x000000ffff097224 */ /* 0x000fc800078e0019 */
[----:B------:R-:W-:-:S04]  /*2010*/  FADD.FTZ R9, R18, R9 ;  /* 0x0000000912097221 */ /* 0x000fc80000010000 */
[----:B------:R-:W-:-:S07]  /*2020*/  IMAD.MOV.U32 R27, RZ, RZ, R9 ;  /* 0x000000ffff1b7224 */ /* 0x000fce00078e0009 */
[----:B------:R-:W-:Y:S05]  /*2030*/  WARPSYNC.COLLECTIVE R6, `(.L_x_10038) ;  /* 0x0000000006087348 */ /* 0x000fea0003c00000 */
[----:B------:R0:W1:Y:S02]  /*2040*/  SHFL.DOWN P6, R25, R27, R4, R5 ;  /* 0x080000041b197389 */ /* 0x00006400000c0005 */
[----:B01----:R-:W-:Y:S01]  /*2050*/  ENDCOLLECTIVE ;  /* 0x000000000000791b */ /* 0x003fe20003800000 */
.L_x_10038:
[----:B------:R-:W-:Y:S01]  /*2060*/  MOV R4, 0x1 ;  /* 0x0000000100047802 */ /* 0x000fe20000000f00 */
[----:B------:R-:W-:-:S04]  /*2070*/  IMAD.MOV.U32 R20, RZ, RZ, R25 ;  /* 0x000000ffff147224 */ /* 0x000fc800078e0019 */
[----:B------:R-:W-:-:S04]  /*2080*/  FADD.FTZ R20, R9, R20 ;  /* 0x0000001409147221 */ /* 0x000fc80000010000 */
[----:B------:R-:W-:-:S07]  /*2090*/  IMAD.MOV.U32 R27, RZ, RZ, R20 ;  /* 0x000000ffff1b7224 */ /* 0x000fce00078e0014 */
[----:B------:R-:W-:Y:S05]  /*20a0*/  WARPSYNC.COLLECTIVE R6, `(.L_x_10039) ;  /* 0x0000000006087348 */ /* 0x000fea0003c00000 */
[----:B------:R0:W1:Y:S02]  /*20b0*/  SHFL.DOWN P6, R25, R27, R4, R5 ;  /* 0x080000041b197389 */ /* 0x00006400000c0005 */
[----:B01----:R-:W-:Y:S01]  /*20c0*/  ENDCOLLECTIVE ;  /* 0x000000000000791b */ /* 0x003fe20003800000 */
.L_x_10039:
[----:B------:R-:W-:Y:S01]  /*20d0*/  IMAD.MOV.U32 R19, RZ, RZ, R25 ;  /* 0x000000ffff137224 */ /* 0x000fe200078e0019 */
[----:B------:R-:W-:Y:S06]  /*20e0*/  BRA `(.L_x_10040) ;  /* 0xfffffff000947947 */ /* 0x000fec000383ffff */
.L_x_10041:
        /* <DEDUP_REMOVED lines=9> */
.L_x_12171:


//--------------------- .text._ZN2at6native43_GLOBAL__N__9ae7fba5_10_SoftMax_cu_9f978f6323cunn_SoftMaxForwardSmemILi8EN3c108BFloat16EfS4_NS1_25LogSoftMaxForwardEpilogueElEEvPT2_PKT0_T4_ --------------------------
	.section	.text._ZN2at6native43_GLOBAL__N__9ae7fba5_10_SoftMax_cu_9f978f6323cunn_SoftMaxForwardSmemILi8EN3c108BFloat16EfS4_NS1_25LogSoftMaxForwardEpilogueElEEvPT2_PKT0_T4_,"ax",@progbits
	.align	128
.text._ZN2at6native43_GLOBAL__N__9ae7fba5_10_SoftMax_cu_9f978f6323cunn_SoftMaxForwardSmemILi8EN3c108BFloat16EfS4_NS1_25LogSoftMaxForwardEpilogueElEEvPT2_PKT0_T4_:
        .type           _ZN2at6native43_GLOBAL__N__9ae7fba5_10_SoftMax_cu_9f978f6323cunn_SoftMaxForwardSmemILi8EN3c108BFloat16EfS4_NS1_25LogSoftMaxForwardEpilogueElEEvPT2_PKT0_T4_,@function
        .size           _ZN2at6native43_GLOBAL__N__9ae7fba5_10_SoftMax_cu_9f978f6323cunn_SoftMaxForwardSmemILi8EN3c108BFloat16EfS4_NS1_25LogSoftMaxForwardEpilogueElEEvPT2_PKT0_T4_,(.L_x_12172 - _ZN2at6native43_GLOBAL__N__9ae7fba5_10_SoftMax_cu_9f978f6323cunn_SoftMaxForwardSmemILi8EN3c108BFloat16EfS4_NS1_25LogSoftMaxForwardEpilogueElEEvPT2_PKT0_T4_)
        .other          _ZN2at6native43_GLOBAL__N__9ae7fba5_10_SoftMax_cu_9f978f6323cunn_SoftMaxForwardSmemILi8EN3c108BFloat16EfS4_NS1_25LogSoftMaxForwardEpilogueElEEvPT2_PKT0_T4_,@"STO_CUDA_ENTRY STV_DEFAULT"
_ZN2at6native43_GLOBAL__N__9ae7fba5_10_SoftMax_cu_9f978f6323cunn_SoftMaxForwardSmemILi8EN3c108BFloat16EfS4_NS1_25LogSoftMaxForwardEpilogueElEEvPT2_PKT0_T4_:
        /* <DEDUP_REMOVED lines=24> */
.L_x_10044:
[----:B------:R-:W-:-:S04]  /*0180*/  LEA R4, P1, R17, R12, 0x4 ;  /* 0x0000000c11047211 */ /* 0x000fc800078220ff */
[----:B------:R-:W-:-:S06]  /*0190*/  LEA.HI.X R5, R17, R15, R16, 0x4, P1 ;  /* 0x0000000f11057211 */ /* 0x000fcc00008f2410 */
[----:B------:R-:W2:Y:S02]  /*01a0*/  LDG.E.128 R4, desc[UR6][R4.64] ;  /* 0x0000000604047981 */ /* 0x000ea4000c1e1d00 */
[C---:B--2---:R-:W-:Y:S01]  /*01b0*/  IMAD.U32 R21, R4.reuse, 0x10000, RZ ;  /* 0x0001000004157824 */ /* 0x044fe200078e00ff */
[----:B------:R-:W-:Y:S01]  /*01c0*/  PRMT R19, R4, 0x7632, R19 ;  /* 0x0000763204137816 */ /* 0x000fe20000000013 */
[----:B------:R-:W-:-:S03]  /*01d0*/  IMAD.U32 R23, R6, 0x10000, RZ ;  /* 0x0001000006177824 */ /* 0x000fc600078e00ff */
[----:B------:R-:W-:Y:S02]  /*01e0*/  FMNMX.FTZ R21, R21, R18, !PT ;  /* 0x0000001215157209 */ /* 0x000fe40007810000 */
[----:B------:R-:W-:Y:S01]  /*01f0*/  SHF.L.U32 R20, R19, 0x10, RZ ;  /* 0x0000001013147819 */ /* 0x000fe200000006ff */
[C---:B------:R-:W-:Y:S01]  /*0200*/  IMAD.U32 R19, R5.reuse, 0x10000, RZ ;  /* 0x0001000005137824 */ /* 0x040fe200078e00ff */
[----:B------:R-:W-:Y:S02]  /*0210*/  PRMT R18, R5, 0x7632, R18 ;  /* 0x0000763205127816 */ /* 0x000fe40000000012 */
[----:B------:R-:W-:-:S03]  /*0220*/  FMNMX.FTZ R20, R21, R20, !PT ;  /* 0x0000001415147209 */ /* 0x000fc60007810000 */
[----:B------:R-:W-:Y:S01]  /*0230*/  IMAD.U32 R21, R18, 0x10000, RZ ;  /* 0x0001000012157824 */ /* 0x000fe200078e00ff */
[----:B------:R-:W-:Y:S02]  /*0240*/  FMNMX.FTZ R20, R20, R19, !PT ;  /* 0x0000001314147209 */ /* 0x000fe40007810000 */
[----:B------:R-:W-:Y:S02]  /*0250*/  LEA R19, R17, R14, 0x4 ;  /* 0x0000000e11137211 */ /* 0x000fe400078e20ff */
[----:B------:R-:W-:Y:S02]  /*0260*/  FMNMX.FTZ R20, R20, R21, !PT ;  /* 0x0000001514147209 */ /* 0x000fe40007810000 */
[----:B-1----:R-:W-:Y:S01]  /*0270*/  IADD3 R17, P1, R10, R17, RZ ;  /* 0x000000110a117210 */ /* 0x002fe20007f3e0ff */
[----:B------:R0:W-:Y:S01]  /*0280*/  STS.128 [R19], R4 ;  /* 0x0000000413007388 */ /* 0x0001e20000000c00 */
[----:B------:R-:W-:Y:S02]  /*0290*/  FMNMX.FTZ R20, R20, R23, !PT ;  /* 0x0000001714147209 */ /* 0x000fe40007810000 */
[----:B------:R-:W-:Y:S01]  /*02a0*/  PRMT R18, R6, 0x7632, R18 ;  /* 0x0000763206127816 */ /* 0x000fe20000000012 */
[----:B------:R-:W-:-:S02]  /*02b0*/  IMAD.SHL.U32 R23, R17, 0x8, RZ ;  /* 0x0000000811177824 */ /* 0x000fc400078e00ff */
[----:B------:R-:W-:Y:S01]  /*02c0*/  IMAD.X R16, RZ, RZ, R16, P1 ;  /* 0x000000ffff107224 */ /* 0x000fe200008e0610 */
[----:B------:R-:W-:Y:S02]  /*02d0*/  SHF.L.U32 R21, R18, 0x10, RZ ;  /* 0x0000001012157819 */ /* 0x000fe400000006ff */
[----:B------:R-:W-:Y:S02]  /*02e0*/  ISETP.GE.U32.AND P1, PT, R23, R2, PT ;  /* 0x000000021700720c */ /* 0x000fe40003f26070 */
[----:B------:R-:W-:Y:S02]  /*02f0*/  SHF.L.U64.HI R22, R17, 0x3, R16 ;  /* 0x0000000311167819 */ /* 0x000fe40000010210 */
[----:B------:R-:W-:Y:S01]  /*0300*/  FMNMX.FTZ R20, R20, R21, !PT ;  /* 0x0000001514147209 */ /* 0x000fe20007810000 */
[C---:B------:R-:W-:Y:S01]  /*0310*/  IMAD.U32 R21, R7.reuse, 0x10000, RZ ;  /* 0x0001000007157824 */ /* 0x040fe200078e00ff */
[----:B------:R-:W-:Y:S02]  /*0320*/  ISETP.GE.AND.EX P1, PT, R22, R3, PT, P1 ;  /* 0x000000031600720c */ /* 0x000fe40003f26310 */
[----:B------:R-:W-:-:S02]  /*0330*/  PRMT R18, R7, 0x7632, R18 ;  /* 0x0000763207127816 */ /* 0x000fc40000000012 */
[----:B------:R-:W-:Y:S02]  /*0340*/  FMNMX.FTZ R20, R20, R21, !PT ;  /* 0x0000001514147209 */ /* 0x000fe40007810000 */
[----:B0-----:R-:W-:-:S04]  /*0350*/  SHF.L.U32 R5, R18, 0x10, RZ ;  /* 0x0000001012057819 */ /* 0x001fc800000006ff */
[----:B------:R-:W-:-:S03]  /*0360*/  FMNMX.FTZ R18, R20, R5, !PT ;  /* 0x0000000514127209 */ /* 0x000fc60007810000 */
[----:B------:R-:W-:Y:S05]  /*0370*/  @!P1 BRA `(.L_x_10044) ;  /* 0xfffffffc00809947 */ /* 0x000fea000383ffff */
.L_x_10043:
[----:B------:R-:W-:Y:S05]  /*0380*/  BSYNC B0 ;  /* 0x0000000000007941 */ /* 0x000fea0003800000 */
.L_x_10042:
        /* <DEDUP_REMOVED lines=54> */
.L_x_10060:
[----:B-1----:R-:W-:-:S04]  /*06f0*/  FSETP.GEU.FTZ.AND P1, PT, R12, R17, PT ;  /* 0x000000110c00720b */ /* 0x002fc80003f3e000 */
[----:B------:R-:W-:-:S09]  /*0700*/  FSEL R6, R17, R12, !P1 ;  /* 0x0000000c11067208 */ /* 0x000fd20004800000 */
.L_x_10046:
[----:B------:R-:W-:Y:S05]  /*0710*/  BSYNC B0 ;  /* 0x0000000000007941 */ /* 0x000fea0003800000 */
.L_x_10045:
        /* <DEDUP_REMOVED lines=8> */
[----:B------:R-:W-:Y:S01]  /*07a0*/  IMAD.MOV.U32 R20, RZ, RZ, RZ ;  /* 0x000000ffff147224 */ /* 0x000fe200078e00ff */
[----:B------:R-:W-:Y:S01]  /*07b0*/  MOV R18, R11 ;  /* 0x0000000b00127202 */ /* 0x000fe20000000f00 */
[----:B------:R-:W-:-:S07]  /*07c0*/  IMAD.MOV.U32 R17, RZ, RZ, R0 ;  /* 0x000000ffff117224 */ /* 0x000fce00078e0000 */
.L_x_10050:
[C---:B------:R-:W-:Y:S01]  /*07d0*/  IMAD R4, R18.reuse, 0x10, R10 ;  /* 0x0000001012047824 */ /* 0x040fe200078e020a */
[----:B------:R-:W-:-:S04]  /*07e0*/  IADD3 R18, P1, R18, UR5, RZ ;  /* 0x0000000512127c10 */ /* 0x000fc8000ff3e0ff */
[----:B------:R-:W-:Y:S01]  /*07f0*/  IADD3.X R17, RZ, R17, RZ, P1, !PT ;  /* 0x00000011ff117210 */ /* 0x000fe20000ffe4ff */
[----:B-1----:R-:W1:Y:S02]  /*0800*/  LDS.128 R4, [R4] ;  /* 0x0000000004047984 */ /* 0x002e640000000c00 */
[C---:B-1----:R-:W-:Y:S01]  /*0810*/  SHF.L.U32 R19, R4.reuse, 0x10, RZ ;  /* 0x0000001004137819 */ /* 0x042fe200000006ff */
[----:B------:R-:W-:Y:S01]  /*0820*/  IMAD.U32 R23, R5, 0x10000, RZ ;  /* 0x0001000005177824 */ /* 0x000fe200078e00ff */
[----:B------:R-:W-:Y:S01]  /*0830*/  PRMT R5, R4, 0x7632, R5 ;  /* 0x0000763204057816 */ /* 0x000fe20000000005 */
[----:B------:R-:W-:Y:S02]  /*0840*/  IMAD.U32 R25, R6, 0x10000, RZ ;  /* 0x0001000006197824 */ /* 0x000fe400078e00ff */
[C---:B0-----:R-:W-:Y:S01]  /*0850*/  FADD.FTZ R19, -R12.reuse, R19 ;  /* 0x000000130c137221 */ /* 0x041fe20000010100 */
[C---:B------:R-:W-:Y:S01]  /*0860*/  FADD.FTZ R23, -R12.reuse, R23 ;  /* 0x000000170c177221 */ /* 0x040fe20000010100 */
[----:B------:R-:W-:Y:S01]  /*0870*/  FADD.FTZ R25, -R12, R25 ;  /* 0x000000190c197221 */ /* 0x000fe20000010100 */
[----:B------:R-:W-:Y:S01]  /*0880*/  PRMT R6, R5, 0x7632, R6 ;  /* 0x0000763205067816 */ /* 0x000fe20000000006 */
[----:B------:R-:W-:Y:S01]  /*0890*/  FMUL.FTZ R21, R19, 1.4426950216293334961 ;  /* 0x3fb8aa3b13157820 */ /* 0x000fe20000410000 */
[----:B------:R-:W-:Y:S01]  /*08a0*/  FMUL.FTZ R19, R23, 1.4426950216293334961 ;  /* 0x3fb8aa3b17137820 */ /* 0x000fe20000410000 */
[----:B------:R-:W-:Y:S01]  /*08b0*/  SHF.L.U32 R23, R7, 0x10, RZ ;  /* 0x0000001007177819 */ /* 0x000fe200000006ff */
[----:B------:R-:W-:Y:S01]  /*08c0*/  FMUL.FTZ R22, R25, 1.4426950216293334961 ;  /* 0x3fb8aa3b19167820 */ /* 0x000fe20000410000 */
[C---:B------:R-:W-:Y:S01]  /*08d0*/  IMAD.U32 R25, R6.reuse, 0x10000, RZ ;  /* 0x0001000006197824 */ /* 0x040fe200078e00ff */
[----:B------:R-:W-:Y:S01]  /*08e0*/  PRMT R7, R6, 0x7632, R7 ;  /* 0x0000763206077816 */ /* 0x000fe20000000007 */
[----:B------:R-:W0:Y:S01]  /*08f0*/  MUFU.EX2 R21, R21 ;  /* 0x0000001500157308 */ /* 0x000e220000000800 */
[----:B------:R-:W-:Y:S01]  /*0900*/  FADD.FTZ R24, -R12, R23 ;  /* 0x000000170c187221 */ /* 0x000fe20000010100 */
[----:B------:R-:W-:-:S02]  /*0910*/  IMAD.U32 R23, R5, 0x10000, RZ ;  /* 0x0001000005177824 */ /* 0x000fc400078e00ff */
[----:B------:R-:W-:Y:S01]  /*0920*/  FADD.FTZ R25, -R12, R25 ;  /* 0x000000190c197221 */ /* 0x000fe20000010100 */
[----:B------:R-:W-:Y:S01]  /*0930*/  SHF.L.U32 R27, R7, 0x10, RZ ;  /* 0x00000010071b7819 */ /* 0x000fe200000006ff */
[----:B------:R-:W-:Y:S01]  /*0940*/  FMUL.FTZ R24, R24, 1.4426950216293334961 ;  /* 0x3fb8aa3b18187820 */ /* 0x000fe20000410000 */
[C---:B------:R-:W-:Y:S01]  /*0950*/  FADD.FTZ R23, -R12.reuse, R23 ;  /* 0x000000170c177221 */ /* 0x040fe20000010100 */
[----:B------:R-:W-:Y:S01]  /*0960*/  FMUL.FTZ R25, R25, 1.4426950216293334961 ;  /* 0x3fb8aa3b19197820 */ /* 0x000fe20000410000 */
[----:B------:R-:W-:Y:S01]  /*0970*/  MUFU.EX2 R19, R19 ;  /* 0x0000001300137308 */ /* 0x000fe20000000800 */
[----:B------:R-:W-:Y:S01]  /*0980*/  FADD.FTZ R27, -R12, R27 ;  /* 0x0000001b0c1b7221 */ /* 0x000fe20000010100 */
[----:B------:R-:W-:-:S03]  /*0990*/  FMUL.FTZ R23, R23, 1.4426950216293334961 ;  /* 0x3fb8aa3b17177820 */ /* 0x000fc60000410000 */
[----:B------:R-:W-:-:S03]  /*09a0*/  FMUL.FTZ R27, R27, 1.4426950216293334961 ;  /* 0x3fb8aa3b1b1b7820 */ /* 0x000fc60000410000 */
[----:B------:R-:W1:Y:S01]  /*09b0*/  MUFU.EX2 R6, R23 ;  /* 0x0000001700067308 */ /* 0x000e620000000800 */
[----:B0-----:R-:W-:-:S07]  /*09c0*/  FADD.FTZ R21, R21, R20 ;  /* 0x0000001415157221 */ /* 0x001fce0000010000 */
[----:B------:R0:W-:Y:S08]  /*09d0*/  MUFU.EX2 R4, R22 ;  /* 0x0000001600047308 */ /* 0x0001f00000000800 */
[----:B------:R-:W-:Y:S01]  /*09e0*/  MUFU.EX2 R20, R27 ;  /* 0x0000001b00147308 */ /* 0x000fe20000000800 */
[----:B0-----:R-:W-:Y:S01]  /*09f0*/  PRMT R22, R7, 0x7632, R22 ;  /* 0x0000763207167816 */ /* 0x001fe20000000016 */
[----:B-1----:R-:W-:-:S04]  /*0a00*/  FADD.FTZ R6, R21, R6 ;  /* 0x0000000615067221 */ /* 0x002fc80000010000 */
[----:B------:R-:W-:Y:S02]  /*0a10*/  IMAD.U32 R29, R22, 0x10000, RZ ;  /* 0x00010000161d7824 */ /* 0x000fe400078e00ff */
[----:B------:R-:W-:Y:S01]  /*0a20*/  FADD.FTZ R6, R6, R19 ;  /* 0x0000001306067221 */ /* 0x000fe20000010000 */
[----:B------:R-:W0:Y:S01]  /*0a30*/  MUFU.EX2 R7, R25 ;  /* 0x0000001900077308 */ /* 0x000e220000000800 */
[----:B------:R-:W-:Y:S02]  /*0a40*/  IMAD.SHL.U32 R19, R18, 0x8, RZ ;  /* 0x0000000812137824 */ /* 0x000fe400078e00ff */
[----:B------:R-:W-:-:S04]  /*0a50*/  FADD.FTZ R29, -R12, R29 ;  /* 0x0000001d0c1d7221 */ /* 0x000fc80000010100 */
[----:B------:R-:W-:Y:S01]  /*0a60*/  FMUL.FTZ R29, R29, 1.4426950216293334961 ;  /* 0x3fb8aa3b1d1d7820 */ /* 0x000fe20000410000 */
[----:B------:R-:W-:Y:S01]  /*0a70*/  ISETP.GE.U32.AND P1, PT, R19, R2, PT ;  /* 0x000000021300720c */ /* 0x000fe20003f26070 */
        /* <DEDUP_REMOVED lines=10> */
.L_x_10049:
[----:B------:R-:W-:Y:S05]  /*0b20*/  BSYNC B0 ;  /* 0x0000000000007941 */ /* 0x000fea0003800000 */
.L_x_10048:
[----:B------:R-:W2:Y:S01]  /*0b30*/  SHFL.DOWN PT, R5, R20, 0x10, 0x1f ;  /* 0x0a001f0014057f89 */ /* 0x000ea200000e0000 */
[----:B------:R-:W-:Y:S01]  /*0b40*/  @!P2 SHF.R.S32.HI R14, RZ, 0x5, R14 ;  /* 0x00000005ff0ea819 */ /* 0x000fe2000001140e */
[----:B------:R-:W-:Y:S01]  /*0b50*/  BSSY B0, `(.L_x_10051) ;  /* 0x000001d000007945 */ /* 0x000fe20003800000 */
[----:B------:R-:W-:Y:S03]  /*0b60*/  BAR.SYNC.DEFER_BLOCKING 0x0 ;  /* 0x0000000000007b1d */ /* 0x000fe60000010000 */
[----:B------:R-:W-:Y:S02]  /*0b70*/  @!P2 IMAD R18, R14, 0x4, R15 ;  /* 0x000000040e12a824 */ /* 0x000fe400078e020f */
[----:B------:R-:W-:Y:S02]  /*0b80*/  IMAD.MOV.U32 R14, RZ, RZ, RZ ;  /* 0x000000ffff0e7224 */ /* 0x000fe400078e00ff */
        /* <DEDUP_REMOVED lines=24> */
.L_x_10066:
[----:B--2---:R-:W-:-:S07]  /*0d10*/  FADD.FTZ R14, R6, R17 ;  /* 0x00000011060e7221 */ /* 0x004fce0000010000 */
.L_x_10052:
[----:B------:R-:W-:Y:S05]  /*0d20*/  BSYNC B0 ;  /* 0x0000000000007941 */ /* 0x000fea0003800000 */
.L_x_10051:
        /* <DEDUP_REMOVED lines=8> */
[----:B--2---:R-:W1:Y:S08]  /*0db0*/  MUFU.LG2 R14, R14 ;  /* 0x0000000e000e7308 */ /* 0x004e700000000c00 */
.L_x_10054:
[C---:B------:R-:W-:Y:S02]  /*0dc0*/  LEA R4, R11.reuse, R10, 0x4 ;  /* 0x0000000a0b047211 */ /* 0x040fe400078e20ff */
[----:B------:R-:W-:-:S04]  /*0dd0*/  LEA R8, P0, R11, R16, 0x4 ;  /* 0x000000100b087211 */ /* 0x000fc800078020ff */
[----:B------:R-:W2:Y:S02]  /*0de0*/  LDS.128 R4, [R4] ;  /* 0x0000000004047984 */ /* 0x000ea40000000c00 */
[C---:B--2---:R-:W-:Y:S01]  /*0df0*/  PRMT R9, R4.reuse, 0x7632, R9 ;  /* 0x0000763204097816 */ /* 0x044fe20000000009 */
[C---:B------:R-:W-:Y:S01]  /*0e00*/  IMAD.U32 R19, R5.reuse, 0x10000, RZ ;  /* 0x0001000005137824 */ /* 0x040fe200078e00ff */
[----:B------:R-:W-:Y:S01]  /*0e10*/  PRMT R15, R5, 0x7632, R15 ;  /* 0x00007632050f7816 */ /* 0x000fe2000000000f */
[----:B------:R-:W-:Y:S01]  /*0e20*/  IMAD.U32 R17, R4, 0x10000, RZ ;  /* 0x0001000004117824 */ /* 0x000fe200078e00ff */
[C---:B------:R-:W-:Y:S01]  /*0e30*/  PRMT R5, R6.reuse, 0x7632, R5 ;  /* 0x0000763206057816 */ /* 0x040fe20000000005 */
[----:B------:R-:W-:Y:S01]  /*0e40*/  IMAD.U32 R9, R9, 0x10000, RZ ;  /* 0x0001000009097824 */ /* 0x000fe200078e00ff */
[----:B------:R-:W-:Y:S01]  /*0e50*/  SHF.L.U32 R21, R6, 0x10, RZ ;  /* 0x0000001006157819 */ /* 0x000fe200000006ff */
[C---:B------:R-:W-:Y:S01]  /*0e60*/  IMAD.U32 R23, R7.reuse, 0x10000, RZ ;  /* 0x0001000007177824 */ /* 0x040fe200078e00ff */
[----:B------:R-:W-:Y:S01]  /*0e70*/  PRMT R6, R7, 0x7632, R6 ;  /* 0x0000763207067816 */ /* 0x000fe20000000006 */
[----:B0-----:R-:W-:Y:S01]  /*0e80*/  FADD.FTZ R17, -R12, R17 ;  /* 0x000000110c117221 */ /* 0x001fe20000010100 */
[----:B------:R-:W-:Y:S01]  /*0e90*/  SHF.L.U32 R15, R15, 0x10, RZ ;  /* 0x000000100f0f7819 */ /* 0x000fe200000006ff */
[----:B------:R-:W-:-:S02]  /*0ea0*/  IMAD.U32 R7, R5, 0x10000, RZ ;  /* 0x0001000005077824 */ /* 0x000fc400078e00ff */
[C---:B------:R-:W-:Y:S01]  /*0eb0*/  FADD.FTZ R9, -R12.reuse, R9 ;  /* 0x000000090c097221 */ /* 0x040fe20000010100 */
[----:B------:R-:W-:Y:S01]  /*0ec0*/  FADD.FTZ R5, -R12, R23 ;  /* 0x000000170c057221 */ /* 0x000fe20000010100 */
[----:B------:R-:W-:Y:S02]  /*0ed0*/  IMAD.U32 R23, R6, 0x10000, RZ ;  /* 0x0001000006177824 */ /* 0x000fe400078e00ff */
[C---:B-1----:R-:W-:Y:S01]  /*0ee0*/  FFMA.FTZ R4, R14.reuse, -0.69314718246459960938, R17 ;  /* 0xbf3172180e047823 */ /* 0x042fe20000010011 */
[----:B------:R-:W-:Y:S01]  /*0ef0*/  FFMA.FTZ R9, R14, -0.69314718246459960938, R9 ;  /* 0xbf3172180e097823 */ /* 0x000fe20000010009 */
[C---:B------:R-:W-:Y:S01]  /*0f00*/  FADD.FTZ R19, -R12.reuse, R19 ;  /* 0x000000130c137221 */ /* 0x040fe20000010100 */
[C---:B------:R-:W-:Y:S01]  /*0f10*/  FADD.FTZ R15, -R12.reuse, R15 ;  /* 0x0000000f0c0f7221 */ /* 0x040fe20000010100 */
[C---:B------:R-:W-:Y:S01]  /*0f20*/  FADD.FTZ R7, -R12.reuse, R7 ;  /* 0x000000070c077221 */ /* 0x040fe20000010100 */
[C---:B------:R-:W-:Y:S01]  /*0f30*/  FADD.FTZ R21, -R12.reuse, R21 ;  /* 0x000000150c157221 */ /* 0x040fe20000010100 */
[----:B------:R-:W-:Y:S01]  /*0f40*/  FADD.FTZ R23, -R12, R23 ;  /* 0x000000170c177221 */ /* 0x000fe20000010100 */
[C---:B------:R-:W-:Y:S01]  /*0f50*/  FFMA.FTZ R19, R14.reuse, -0.69314718246459960938, R19 ;  /* 0xbf3172180e137823 */ /* 0x040fe20000010013 */
[C---:B------:R-:W-:Y:S01]  /*0f60*/  FFMA.FTZ R6, R14.reuse, -0.69314718246459960938, R15 ;  /* 0xbf3172180e067823 */ /* 0x040fe2000001000f */
[C---:B------:R-:W-:Y:S01]  /*0f70*/  FFMA.FTZ R18, R14.reuse, -0.69314718246459960938, R7 ;  /* 0xbf3172180e127823 */ /* 0x040fe20000010007 */
[----:B------:R-:W-:Y:S01]  /*0f80*/  F2FP.BF16.F32.PACK_AB R4, R9, R4 ;  /* 0x000000040904723e */ /* 0x000fe200000010ff */
[C---:B------:R-:W-:Y:S01]  /*0f90*/  FFMA.FTZ R21, R14.reuse, -0.69314718246459960938, R21 ;  /* 0xbf3172180e157823 */ /* 0x040fe20000010015 */
[C---:B------:R-:W-:Y:S01]  /*0fa0*/  FFMA.FTZ R7, R14.reuse, -0.69314718246459960938, R5 ;  /* 0xbf3172180e077823 */ /* 0x040fe20000010005 */
[----:B------:R-:W-:Y:S01]  /*0fb0*/  FFMA.FTZ R20, R14, -0.69314718246459960938, R23 ;  /* 0xbf3172180e147823 */ /* 0x000fe20000010017 */
[----:B------:R-:W-:-:S02]  /*0fc0*/  LEA.HI.X R9, R11, R13, R0, 0x4, P0 ;  /* 0x0000000d0b097211 */ /* 0x000fc400000f2400 */
[----:B------:R-:W-:Y:S02]  /*0fd0*/  IADD3 R11, P0, R11, UR5, RZ ;  /* 0x000000050b0b7c10 */ /* 0x000fe4000ff1e0ff */
[----:B------:R-:W-:Y:S02]  /*0fe0*/  F2FP.BF16.F32.PACK_AB R5, R6, R19 ;  /* 0x000000130605723e */ /* 0x000fe400000010ff */
[----:B------:R-:W-:Y:S01]  /*0ff0*/  F2FP.BF16.F32.PACK_AB R6, R18, R21 ;  /* 0x000000151206723e */ /* 0x000fe200000010ff */
[----:B------:R-:W-:Y:S01]  /*1000*/  IMAD.X R0, RZ, RZ, R0, P0 ;  /* 0x000000ffff007224 */ /* 0x000fe200000e0600 */
[----:B------:R-:W-:Y:S02]  /*1010*/  F2FP.BF16.F32.PACK_AB R7, R20, R7 ;  /* 0x000000071407723e */ /* 0x000fe400000010ff */
[C---:B------:R-:W-:Y:S02]  /*1020*/  SHF.L.U32 R15, R11.reuse, 0x3, RZ ;  /* 0x000000030b0f7819 */ /* 0x040fe400000006ff */
[----:B------:R-:W-:Y:S01]  /*1030*/  SHF.L.U64.HI R18, R11, 0x3, R0 ;  /* 0x000000030b127819 */ /* 0x000fe20000010200 */
[----:B------:R2:W-:Y:S01]  /*1040*/  STG.E.128 desc[UR6][R8.64], R4 ;  /* 0x0000000408007986 */ /* 0x0005e2000c101d06 */
[----:B------:R-:W-:-:S04]  /*1050*/  ISETP.GE.U32.AND P0, PT, R15, R2, PT ;  /* 0x000000020f00720c */ /* 0x000fc80003f06070 */
[----:B------:R-:W-:-:S13]  /*1060*/  ISETP.GE.AND.EX P0, PT, R18, R3, PT, P0 ;  /* 0x000000031200720c */ /* 0x000fda0003f06300 */
[----:B--2---:R-:W-:Y:S05]  /*1070*/  @!P0 BRA `(.L_x_10054) ;  /* 0xfffffffc00508947 */ /* 0x004fea000383ffff */
[----:B------:R-:W-:Y:S05]  /*1080*/  EXIT ;  /* 0x000000000000794d */ /* 0x000fea0003800000 */
.L_x_10047:
[----:B------:R-:W-:Y:S01]  /*1090*/  HFMA2.MMA R20, -RZ, RZ, 0, 9.5367431640625e-07 ;  /* 0x00000010ff147435 */ /* 0x000fe200000001ff */
[----:B-1----:R-:W-:Y:S02]  /*10a0*/  IMAD.MOV.U32 R19, RZ, RZ, R6 ;  /* 0x000000ffff137224 */ /* 0x002fe400078e0006 */
[----:B------:R-:W-:Y:S02]  /*10b0*/  IMAD.MOV.U32 R21, RZ, RZ, 0x1f ;  /* 0x0000001fff157424 */ /* 0x000fe400078e00ff */
[----:B------:R-:W-:-:S07]  /*10c0*/  IMAD.MOV.U32 R18, RZ, RZ, -0x1 ;  /* 0xffffffffff127424 */ /* 0x000fce00078e00ff */
[----:B------:R-:W-:Y:S05]  /*10d0*/  WARPSYNC.COLLECTIVE R18, `(.L_x_10055) ;  /* 0x0000000012087348 */ /* 0x000fea0003c00000 */
[----:B------:R0:W1:Y:S02]  /*10e0*/  SHFL.DOWN P1, R17, R19, R20, R21 ;  /* 0x0800001413117389 */ /* 0x0000640000020015 */
[----:B01----:R-:W-:Y:S01]  /*10f0*/  ENDCOLLECTIVE ;  /* 0x000000000000791b */ /* 0x003fe20003800000 */
.L_x_10055:
        /* <DEDUP_REMOVED lines=8> */
.L_x_10056:
        /* <DEDUP_REMOVED lines=8> */
.L_x_10057:
        /* <DEDUP_REMOVED lines=8> */
.L_x_10058:
        /* <DEDUP_REMOVED lines=8> */
.L_x_10059:
[----:B------:R-:W-:Y:S05]  /*1300*/  BRA `(.L_x_10060) ;  /* 0xfffffff000f87947 */ /* 0x000fea000383ffff */
.L_x_10053:
[----:B--2---:R-:W-:Y:S01]  /*1310*/  MOV R19, R14 ;  /* 0x0000000e00137202 */ /* 0x004fe20000000f00 */
[----:B------:R-:W-:Y:S01]  /*1320*/  IMAD.MOV.U32 R20, RZ, RZ, 0x10 ;  /* 0x00000010ff147424 */ /* 0x000fe200078e00ff */
[----:B-1----:R-:W-:Y:S01]  /*1330*/  MOV R18, 0xffffffff ;  /* 0xffffffff00127802 */ /* 0x002fe20000000f00 */
[----:B------:R-:W-:-:S07]  /*1340*/  IMAD.MOV.U32 R21, RZ, RZ, 0x1f ;  /* 0x0000001fff157424 */ /* 0x000fce00078e00ff */
[----:B0-----:R-:W-:Y:S05]  /*1350*/  WARPSYNC.COLLECTIVE R18, `(.L_x_10061) ;  /* 0x0000000012087348 */ /* 0x001fea0003c00000 */
[----:B------:R1:W2:Y:S02]  /*1360*/  SHFL.DOWN P1, R17, R19, R20, R21 ;  /* 0x0800001413117389 */ /* 0x0002a40000020015 */
[----:B012---:R-:W-:Y:S01]  /*1370*/  ENDCOLLECTIVE ;  /* 0x000000000000791b */ /* 0x007fe20003800000 */
.L_x_10061:
[----:B------:R-:W-:Y:S01]  /*1380*/  HFMA2.MMA R20, -RZ, RZ, 0, 4.76837158203125e-07 ;  /* 0x00000008ff147435 */ /* 0x000fe200000001ff */
[----:B------:R-:W-:-:S04]  /*1390*/  IMAD.MOV.U32 R5, RZ, RZ, R17 ;  /* 0x000000ffff057224 */ /* 0x000fc800078e0011 */
[----:B------:R-:W-:-:S04]  /*13a0*/  FADD.FTZ R5, R14, R5 ;  /* 0x000000050e057221 */ /* 0x000fc80000010000 */
[----:B------:R-:W-:-:S07]  /*13b0*/  IMAD.MOV.U32 R19, RZ, RZ, R5 ;  /* 0x000000ffff137224 */ /* 0x000fce00078e0005 */
[----:B------:R-:W-:Y:S05]  /*13c0*/  WARPSYNC.COLLECTIVE R18, `(.L_x_10062) ;  /* 0x0000000012087348 */ /* 0x000fea0003c00000 */
[----:B------:R0:W1:Y:S02]  /*13d0*/  SHFL.DOWN P1, R17, R19, R20, R21 ;  /* 0x0800001413117389 */ /* 0x0000640000020015 */
[----:B01----:R-:W-:Y:S01]  /*13e0*/  ENDCOLLECTIVE ;  /* 0x000000000000791b */ /* 0x003fe20003800000 */
.L_x_10062:
[----:B------:R-:W-:Y:S01]  /*13f0*/  MOV R20, 0x4 ;  /* 0x0000000400147802 */ /* 0x000fe20000000f00 */
[----:B------:R-:W-:-:S04]  /*1400*/  IMAD.MOV.U32 R4, RZ, RZ, R17 ;  /* 0x000000ffff047224 */ /* 0x000fc800078e0011 */
[----:B------:R-:W-:-:S04]  /*1410*/  FADD.FTZ R4, R5, R4 ;  /* 0x0000000405047221 */ /* 0x000fc80000010000 */
[----:B------:R-:W-:-:S07]  /*1420*/  IMAD.MOV.U32 R19, RZ, RZ, R4 ;  /* 0x000000ffff137224 */ /* 0x000fce00078e0004 */
[----:B------:R-:W-:Y:S05]  /*1430*/  WARPSYNC.COLLECTIVE R18, `(.L_x_10063) ;  /* 0x0000000012087348 */ /* 0x000fea0003c00000 */
[----:B------:R0:W1:Y:S02]  /*1440*/  SHFL.DOWN P1, R17, R19, R20, R21 ;  /* 0x0800001413117389 */ /* 0x0000640000020015 */
[----:B01----:R-:W-:Y:S01]  /*1450*/  ENDCOLLECTIVE ;  /* 0x000000000000791b */ /* 0x003fe20003800000 */
.L_x_10063:
[----:B------:R-:W-:Y:S01]  /*1460*/  HFMA2.MMA R20, -RZ, RZ, 0, 1.1920928955078125e-07 ;  /* 0x00000002ff147435 */ /* 0x000fe200000001ff */
[----:B------:R-:W-:-:S04]  /*1470*/  IMAD.MOV.U32 R7, RZ, RZ, R17 ;  /* 0x000000ffff077224 */ /* 0x000fc800078e0011 */
[----:B------:R-:W-:-:S04]  /*1480*/  FADD.FTZ R7, R4, R7 ;  /* 0x0000000704077221 */ /* 0x000fc80000010000 */
[----:B------:R-:W-:-:S07]  /*1490*/  IMAD.MOV.U32 R19, RZ, RZ, R7 ;  /* 0x000000ffff137224 */ /* 0x000fce00078e0007 */
[----:B------:R-:W-:Y:S05]  /*14a0*/  WARPSYNC.COLLECTIVE R18, `(.L_x_10064) ;  /* 0x0000000012087348 */ /* 0x000fea0003c00000 */
[----:B------:R0:W1:Y:S02]  /*14b0*/  SHFL.DOWN P1, R17, R19, R20, R21 ;  /* 0x0800001413117389 */ /* 0x0000640000020015 */
[----:B01----:R-:W-:Y:S01]  /*14c0*/  ENDCOLLECTIVE ;  /* 0x000000000000791b */ /* 0x003fe20003800000 */
.L_x_10064:
[----:B------:R-:W-:Y:S01]  /*14d0*/  MOV R20, 0x1 ;  /* 0x0000000100147802 */ /* 0x000fe20000000f00 */
[----:B------:R-:W-:-:S04]  /*14e0*/  IMAD.MOV.U32 R6, RZ, RZ, R17 ;  /* 0x000000ffff067224 */ /* 0x000fc800078e0011 */
[----:B------:R-:W-:-:S04]  /*14f0*/  FADD.FTZ R6, R7, R6 ;  /* 0x0000000607067221 */ /* 0x000fc80000010000 */
[----:B------:R-:W-:-:S07]  /*1500*/  IMAD.MOV.U32 R19, RZ, RZ, R6 ;  /* 0x000000ffff137224 */ /* 0x000fce00078e0006 */
[----:B------:R-:W-:Y:S05]  /*1510*/  WARPSYNC.COLLECTIVE R18, `(.L_x_10065) ;  /* 0x0000000012087348 */ /* 0x000fea0003c00000 */
[----:B------:R0:W1:Y:S02]  /*1520*/  SHFL.DOWN P1, R17, R19, R20, R21 ;  /* 0x0800001413117389 */ /* 0x0000640000020015 */
[----:B01----:R-:W-:Y:S01]  /*1530*/  ENDCOLLECTIVE ;  /* 0x000000000000791b */ /* 0x003fe20003800000 */
.L_x_10065:
[----:B------:R-:W-:Y:S05]  /*1540*/  BRA `(.L_x_10066) ;  /* 0xfffffff400f07947 */ /* 0x000fea000383ffff */
.L_x_10067:
        /* <DEDUP_REMOVED lines=11> */
.L_x_12172:


//--------------------- .text._ZN2at6native43_GLOBAL__N__9ae7fba5_10_SoftMax_cu_9f978f6322cunn_SoftMaxForwardRegIN3c108BFloat16EfS4_NS1_25LogSoftMaxForwardEpilogueElLi9EEEvPT1_PKT_T3_ --------------------------
	.section	.text._ZN2at6native43_GLOBAL__N__9ae7fba5_10_SoftMax_cu_9f978f6322cunn_SoftMaxForwardRegIN3c108BFloat16EfS4_NS1_25LogSoftMaxForwardEpilogueElLi9EEEvPT1_PKT_T3_,"ax",@progbits
	.align	128
.text._ZN2at6native43_GLOBAL__N__9ae7fba5_10_SoftMax_cu_9f978f6322cunn_SoftMaxForwardRegIN3c108BFloat16EfS4_NS1_25LogSoftMaxForwardEpilogueElLi9EEEvPT1_PKT_T3_:
        .type           _ZN2at6native43_GLOBAL__N__9ae7fba5_10_SoftMax_cu_9f978f6322cunn_SoftMaxForwardRegIN3c108BFloat16EfS4_NS1_25LogSoftMaxForwardEpilogueElLi9EEEvPT1_PKT_T3_,@function
        .size           _ZN2at6native43_GLOBAL__N__9ae7fba5_10_SoftMax_cu_9f978f6322cunn_SoftMaxForwardRegIN3c108BFloat16EfS4_NS1_25LogSoftMaxForwardEpilogueElLi9EEEvPT1_PKT_T3_,(.L_x_12173 - _ZN2at6native43_GLOBAL__N__9ae7fba5_10_SoftMax_cu_9f978f6322cunn_SoftMaxForwardRegIN3c108BFloat16EfS4_NS1_25LogSoftMaxForwardEpilogueElLi9EEEvPT1_PKT_T3_)
        .other          _ZN2at6native43_GLOBAL__N__9ae7fba5_10_SoftMax_cu_9f978f6322cunn_SoftMaxForwardRegIN3c108BFloat16EfS4_NS1_25LogSoftMaxForwardEpilogueElLi9EEEvPT1_PKT_T3_,@"STO_CUDA_ENTRY STV_DEFAULT"
_ZN2at6native43_GLOBAL__N__9ae7fba5_10_SoftMax_cu_9f978f6322cunn_SoftMaxForwardRegIN3c108BFloat16EfS4_NS1_25LogSoftMaxForwardEpilogueElLi9EEEvPT1_PKT_T3_:
        /* <DEDUP_REMOVED lines=103> */
[----:B------:R-:W-:Y:S02]  /*0670*/  ISETP.NE.AND P6, PT, R11, RZ, PT ;  /* 0x000000ff0b00720c */ /* 0x000fe40003fc5270 */
[----:B------:R-:W-:Y:S01]  /*0680*/  MOV R20, 0xff7fffff ;  /* 0xff7fffff00147802 */ /* 0x000fe20000000f00 */
[----:B------:R-:W0:Y:S01]  /*0690*/  S2UR UR5, SR_CgaCtaId ;  /* 0x00000000000579c3 */ /* 0x000e220000008800 */
[----:B------:R-:W-:Y:S01]  /*06a0*/  UMOV UR4, 0x400 ;  /* 0x0000040000047882 */ /* 0x000fe20000000000 */
[----:B--2---:R-:W-:-:S05]  /*06b0*/  @!P5 IMAD.U32 R21, R3, 0x10000, RZ ;  /* 0x000100000315d824 */ /* 0x004fca00078e00ff */
[----:B------:R-:W-:-:S03]  /*06c0*/  @!P5 FMNMX.FTZ R20, R21, -3.40282346638528859812e+38, !PT ;  /* 0xff7fffff1514d809 */ /* 0x000fc60007810000 */
[----:B------:R-:W-:-:S05]  /*06d0*/  @!P6 IMAD.U32 R21, R7, 0x10000, RZ ;  /* 0x000100000715e824 */ /* 0x000fca00078e00ff */
[----:B------:R-:W-:Y:S02]  /*06e0*/  @!P6 FMNMX.FTZ R20, R20, R21, !PT ;  /* 0x000000151414e209 */ /* 0x000fe40007810000 */
[----:B------:R-:W-:-:S13]  /*06f0*/  ISETP.NE.AND P6, PT, R18, RZ, PT ;  /* 0x000000ff1200720c */ /* 0x000fda0003fc5270 */
[----:B---3--:R-:W-:-:S05]  /*0700*/  @!P6 IMAD.U32 R17, R6, 0x10000, RZ ;  /* 0x000100000611e824 */ /* 0x008fca00078e00ff */
[----:B------:R-:W-:Y:S02]  /*0710*/  @!P6 FMNMX.FTZ R20, R20, R17, !PT ;  /* 0x000000111414e209 */ /* 0x000fe40007810000 */
[----:B------:R-:W-:-:S13]  /*0720*/  ISETP.NE.AND P6, PT, R19, RZ, PT ;  /* 0x000000ff1300720c */ /* 0x000fda0003fc5270 */
[----:B----4-:R-:W-:-:S05]  /*0730*/  @!P6 IMAD.U32 R17, R5, 0x10000, RZ ;  /* 0x000100000511e824 */ /* 0x010fca00078e00ff */
[----:B------:R-:W-:Y:S01]  /*0740*/  @!P6 FMNMX.FTZ R20, R20, R17, !PT ;  /* 0x000000111414e209 */ /* 0x000fe20007810000 */
[----:B------:R-:W-:-:S05]  /*0750*/  @!P0 IMAD.U32 R17, R4, 0x10000, RZ ;  /* 0x0001000004118824 */ /* 0x000fca00078e00ff */
[----:B------:R-:W-:Y:S01]  /*0760*/  @!P0 FMNMX.FTZ R20, R20, R17, !PT ;  /* 0x0000001114148209 */ /* 0x000fe20007810000 */
[----:B-----5:R-:W-:-:S05]  /*0770*/  @!P1 IMAD.U32 R17, R2, 0x10000, RZ ;  /* 0x0001000002119824 */ /* 0x020fca00078e00ff */
[----:B------:R-:W-:Y:S01]  /*0780*/  @!P1 FMNMX.FTZ R20, R20, R17, !PT ;  /* 0x0000001114149209 */ /* 0x000fe20007810000 */
[----:B------:R-:W-:-:S05]  /*0790*/  @!P2 IMAD.U32 R17, R0, 0x10000, RZ ;  /* 0x000100000011a824 */ /* 0x000fca00078e00ff */
[----:B------:R-:W-:Y:S02]  /*07a0*/  @!P2 FMNMX.FTZ R20, R20, R17, !PT ;  /* 0x000000111414a209 */ /* 0x000fe40007810000 */
[----:B------:R-:W-:-:S04]  /*07b0*/  @!P3 SHF.L.U32 R17, R8, 0x10, RZ ;  /* 0x000000100811b819 */ /* 0x000fc800000006ff */
        /* <DEDUP_REMOVED lines=56> */
.L_x_10095:
[----:B-1----:R-:W-:-:S04]  /*0b40*/  FSETP.GEU.FTZ.AND P6, PT, R23, R22, PT ;  /* 0x000000161700720b */ /* 0x002fc80003fde000 */
[----:B------:R-:W-:-:S09]  /*0b50*/  FSEL R19, R22, R23, !P6 ;  /* 0x0000001716137208 */ /* 0x000fd20007000000 */
.L_x_10069:
[----:B------:R-:W-:Y:S05]  /*0b60*/  BSYNC B0 ;  /* 0x0000000000007941 */ /* 0x000fea0003800000 */
.L_x_10068:
        /* <DEDUP_REMOVED lines=58> */
[----:B------:R-:W-:Y:S01]  /*0f10*/  @!P4 IMAD.U32 R19, R9, 0x10000, RZ ;  /* 0x000100000913c824 */ /* 0x000fe200078e00ff */
[----:B------:R-:W-:Y:S03]  /*0f20*/  @!P2 MUFU.EX2 R27, R27 ;  /* 0x0000001b001ba308 */ /* 0x000fe60000000800 */
[----:B------:R-:W-:-:S04]  /*0f30*/  @!P4 FADD.FTZ R20, R19, -R16 ;  /* 0x800000101314c221 */ /* 0x000fc80000010000 */
[----:B------:R-:W-:Y:S01]  /*0f40*/  @!P4 FMUL.FTZ R20, R20, 1.4426950216293334961 ;  /* 0x3fb8aa3b1414c820 */ /* 0x000fe20000410000 */
[----:B------:R-:W0:Y:S02]  /*0f50*/  @!P0 MUFU.EX2 R23, R23 ;  /* 0x0000001700178308 */ /* 0x000e240000000800 */
        /* <DEDUP_REMOVED lines=41> */
.L_x_10101:
[----:B-1----:R-:W-:-:S07]  /*11f0*/  FADD.FTZ R17, R21, R22 ;  /* 0x0000001615117221 */ /* 0x002fce0000010000 */
.L_x_10072:
[----:B------:R-:W-:Y:S05]  /*1200*/  BSYNC B0 ;  /* 0x0000000000007941 */ /* 0x000fea0003800000 */
.L_x_10071:
[----:B------:R-:W-:Y:S01]  /*1210*/  ISETP.NE.AND P6, PT, R26, RZ, PT ;  /* 0x000000ff1a00720c */ /* 0x000fe20003fc5270 */
[----:B------:R-:W-:-:S12]  /*1220*/  WARPSYNC.ALL ;  /* 0x0000000000007948 */ /* 0x000fd80003800000 */
[----:B-1----:R-:W-:Y:S01]  /*1230*/  @!P6 STS [UR4], R17 ;  /* 0x00000011ff00e988 */ /* 0x002fe20008000804 */
[----:B------:R-:W-:Y:S06]  /*1240*/  BAR.SYNC.DEFER_BLOCKING 0x0 ;  /* 0x0000000000007b1d */ /* 0x000fec0000010000 */
[----:B------:R-:W-:Y:S01]  /*1250*/  BSSY B0, `(.L_x_10074) ;  /* 0x0000010000007945 */ /* 0x000fe20003800000 */
[----:B------:R-:W1:Y:S02]  /*1260*/  LDS R17, [UR4] ;  /* 0x00000004ff117984 */ /* 0x000e640008000800 */
[----:B-1----:R-:W1:Y:S01]  /*1270*/  MUFU.LG2 R17, R17 ;  /* 0x0000001100117308 */ /* 0x002e620000000c00 */
[----:B------:R-:W-:Y:S05]  /*1280*/  @P5 BRA `(.L_x_10075) ;  /* 0x0000000000305947 */ /* 0x000fea0003800000 */
[----:B0-----:R-:W-:Y:S01]  /*1290*/  SHF.R.S32.HI R21, RZ, 0x1f, R12 ;  /* 0x0000001fff157819 */ /* 0x001fe2000001140c */
[----:B------:R-:W-:Y:S01]  /*12a0*/  ULDC.64 UR4, c[0x0][0x210] ;  /* 0x0000840000047ab9 */ /* 0x000fe20000000a00 */
[----:B------:R-:W-:Y:S01]  /*12b0*/  MOV R20, R12 ;  /* 0x0000000c00147202 */ /* 0x000fe20000000f00 */
[----:B------:R-:W-:-:S04]  /*12c0*/  IMAD.U32 R3, R3, 0x10000, RZ ;  /* 0x0001000003037824 */ /* 0x000fc800078e00ff */
[----:B------:R-:W-:-:S04]  /*12d0*/  IMAD.WIDE.U32 R20, R14, UR8, R20 ;  /* 0x000000080e147c25 */ /* 0x000fc8000f8e0014 */
[----:B------:R-:W-:Y:S01]  /*12e0*/  IMAD R19, R15, UR8, R21 ;  /* 0x000000080f137c24 */ /* 0x000fe2000f8e0215 */
[----:B------:R-:W-:-:S04]  /*12f0*/  LEA R18, P5, R20, UR4, 0x1 ;  /* 0x0000000414127c11 */ /* 0x000fc8000f8a08ff */
[----:B------:R-:W-:Y:S01]  /*1300*/  LEA.HI.X R19, R20, UR5, R19, 0x1, P5 ;  /* 0x0000000514137c11 */ /* 0x000fe2000a8f0c13 */
[----:B------:R-:W-:-:S04]  /*1310*/  FADD.FTZ R20, R3, -R16 ;  /* 0x8000001003147221 */ /* 0x000fc80000010000 */
[----:B-1----:R-:W-:-:S05]  /*1320*/  FFMA.FTZ R3, R17, -0.69314718246459960938, R20 ;  /* 0xbf31721811037823 */ /* 0x002fca0000010014 */
[----:B------:R-:W-:-:S05]  /*1330*/  F2FP.BF16.F32.PACK_AB R3, RZ, R3 ;  /* 0x00000003ff03723e */ /* 0x000fca00000010ff */
[----:B------:R2:W-:Y:S02]  /*1340*/  STG.E.U16 desc[UR6][R18.64], R3 ;  /* 0x0000000312007986 */ /* 0x0005e4000c101506 */
.L_x_10075:
[----:B------:R-:W-:Y:S05]  /*1350*/  BSYNC B0 ;  /* 0x0000000000007941 */ /* 0x000fea0003800000 */
.L_x_10074:
[----:B------:R-:W-:Y:S01]  /*1360*/  ISETP.NE.AND P5, PT, R11, RZ, PT ;  /* 0x000000ff0b00720c */ /* 0x000fe20003fa5270 */
[----:B------:R-:W-:-:S12]  /*1370*/  BSSY B0, `(.L_x_10076) ;  /* 0x000000f000007945 */ /* 0x000fd80003800000 */
[----:B------:R-:W-:Y:S05]  /*1380*/  @P5 BRA `(.L_x_10077) ;  /* 0x0000000000345947 */ /* 0x000fea0003800000 */
[----:B------:R-:W-:Y:S01]  /*1390*/  ULDC UR4, c[0x0][0x0] ;  /* 0x0000000000047ab9 */ /* 0x000fe20000000800 */
[----:B------:R-:W-:Y:S02]  /*13a0*/  IMAD.U32 R7, R7, 0x10000, RZ ;  /* 0x0001000007077824 */ /* 0x000fe400078e00ff */
[----:B------:R-:W-:Y:S01]  /*13b0*/  VIADD R20, R12, UR4 ;  /* 0x000000040c147c36 */ /* 0x000fe20008000000 */
[----:B------:R-:W-:-:S04]  /*13c0*/  ULDC.64 UR4, c[0x0][0x210] ;  /* 0x0000840000047ab9 */ /* 0x000fc80000000a00 */
[----:B0-----:R-:W-:-:S03]  /*13d0*/  SHF.R.S32.HI R21, RZ, 0x1f, R20 ;  /* 0x0000001fff157819 */ /* 0x001fc60000011414 */
[----:B------:R-:W-:-:S04]  /*13e0*/  IMAD.WIDE.U32 R20, R14, UR8, R20 ;  /* 0x000000080e147c25 */ /* 0x000fc8000f8e0014 */
[----:B--2---:R-:W-:Y:S01]  /*13f0*/  IMAD R3, R15, UR8, R21 ;  /* 0x000000080f037c24 */ /* 0x004fe2000f8e0215 */
[----:B------:R-:W-:-:S04]  /*1400*/  LEA R18, P5, R20, UR4, 0x1 ;  /* 0x0000000414127c11 */ /* 0x000fc8000f8a08ff */
[----:B------:R-:W-:Y:S01]  /*1410*/  LEA.HI.X R19, R20, UR5, R3, 0x1, P5 ;  /* 0x0000000514137c11 */ /* 0x000fe2000a8f0c03 */
[----:B------:R-:W-:-:S04]  /*1420*/  FADD.FTZ R20, R7, -R16 ;  /* 0x8000001007147221 */ /* 0x000fc80000010000 */
[----:B-1----:R-:W-:-:S05]  /*1430*/  FFMA.FTZ R3, R17, -0.69314718246459960938, R20 ;  /* 0xbf31721811037823 */ /* 0x002fca0000010014 */
[----:B------:R-:W-:-:S05]  /*1440*/  F2FP.BF16.F32.PACK_AB R3, RZ, R3 ;  /* 0x00000003ff03723e */ /* 0x000fca00000010ff */
[----:B------:R3:W-:Y:S02]  /*1450*/  STG.E.U16 desc[UR6][R18.64], R3 ;  /* 0x0000000312007986 */ /* 0x0007e4000c101506 */
.L_x_10077:
[----:B------:R-:W-:Y:S05]  /*1460*/  BSYNC B0 ;  /* 0x0000000000007941 */ /* 0x000fea0003800000 */
.L_x_10076:
[----:B------:R-:W-:Y:S01]  /*1470*/  ISETP.NE.AND P5, PT, R10, RZ, PT ;  /* 0x000000ff0a00720c */ /* 0x000fe20003fa5270 */
[----:B------:R-:W-:-:S12]  /*1480*/  BSSY B0, `(.L_x_10078) ;  /* 0x000000f000007945 */ /* 0x000fd80003800000 */
[----:B------:R-:W-:Y:S05]  /*1490*/  @P5 BRA `(.L_x_10079) ;  /* 0x0000000000345947 */ /* 0x000fea0003800000 */
[----:B------:R-:W4:Y:S01]  /*14a0*/  LDC R11, c[0x0][RZ] ;  /* 0x00000000ff0b7b82 */ /* 0x000f220000000800 */
[----:B--23--:R-:W-:Y:S01]  /*14b0*/  IMAD.U32 R3, R6, 0x10000, RZ ;  /* 0x0001000006037824 */ /* 0x00cfe200078e00ff */
[----:B------:R-:W-:-:S03]  /*14c0*/  ULDC.64 UR4, c[0x0][0x210] ;  /* 0x0000840000047ab9 */ /* 0x000fc60000000a00 */
[----:B------:R-:W-:-:S04]  /*14d0*/  FADD.FTZ R18, R3, -R16 ;  /* 0x8000001003127221 */ /* 0x000fc80000010000 */
[----:B-1----:R-:W-:-:S05]  /*14e0*/  FFMA.FTZ R3, R17, -0.69314718246459960938, R18 ;  /* 0xbf31721811037823 */ /* 0x002fca0000010012 */
[----:B------:R-:W-:Y:S01]  /*14f0*/  F2FP.BF16.F32.PACK_AB R3, RZ, R3 ;  /* 0x00000003ff03723e */ /* 0x000fe200000010ff */
[----:B----4-:R-:W-:-:S05]  /*1500*/  IMAD R10, R11, 0x2, R12 ;  /* 0x000000020b0a7824 */ /* 0x010fca00078e020c */
[----:B------:R-:W-:-:S03]  /*1510*/  SHF.R.S32.HI R11, RZ, 0x1f, R10 ;  /* 0x0000001fff0b7819 */ /* 0x000fc6000001140a */
[----:B------:R-:W-:-:S04]  /*1520*/  IMAD.WIDE.U32 R6, R14, UR8, R10 ;  /* 0x000000080e067c25 */ /* 0x000fc8000f8e000a */
[----:B------:R-:W-:Y:S01]  /*1530*/  IMAD R7, R15, UR8, R7 ;  /* 0x000000080f077c24 */ /* 0x000fe2000f8e0207 */
[----:B------:R-:W-:-:S04]  /*1540*/  LEA R10, P5, R6, UR4, 0x1 ;  /* 0x00000004060a7c11 */ /* 0x000fc8000f8a08ff */
[----:B------:R-:W-:-:S05]  /*1550*/  LEA.HI.X R11, R6, UR5, R7, 0x1, P5 ;  /* 0x00000005060b7c11 */ /* 0x000fca000a8f0c07 */
[----:B------:R4:W-:Y:S04]  /*1560*/  STG.E.U16 desc[UR6][R10.64], R3 ;  /* 0x000000030a007986 */ /* 0x0009e8000c101506 */
.L_x_10079:
[----:B------:R-:W-:Y:S05]  /*1570*/  BSYNC B0 ;  /* 0x0000000000007941 */ /* 0x000fea0003800000 */
.L_x_10078:
[----:B------:R-:W-:Y:S01]  /*1580*/  ISETP.NE.AND P5, PT, R28, RZ, PT ;  /* 0x000000ff1c00720c */ /* 0x000fe20003fa5270 */
[----:B------:R-:W-:-:S12]  /*1590*/  BSSY B0, `(.L_x_10080) ;  /* 0x0000010000007945 */ /* 0x000fd80003800000 */
[----:B------:R-:W-:Y:S05]  /*15a0*/  @P5 BRA `(.L_x_10081) ;  /* 0x0000000000385947 */ /* 0x000fea0003800000 */
[----:B------:R-:W5:Y:S01]  /*15b0*/  LDC R7, c[0x0][RZ] ;  /* 0x00000000ff077b82 */ /* 0x000f620000000800 */
[----:B------:R-:W-:Y:S01]  /*15c0*/  SHF.L.U32 R5, R5, 0x10, RZ ;  /* 0x0000001005057819 */ /* 0x000fe200000006ff */
[----:B------:R-:W-:-:S04]  /*15d0*/  ULDC.64 UR4, c[0x0][0x210] ;  /* 0x0000840000047ab9 */ /* 0x000fc80000000a00 */
[----:B----4-:R-:W-:-:S04]  /*15e0*/  FADD.FTZ R10, R5, -R16 ;  /* 0x80000010050a7221 */ /* 0x010fc80000010000 */
[----:B-123--:R-:W-:-:S05]  /*15f0*/  FFMA.FTZ R3, R17, -0.69314718246459960938, R10 ;  /* 0xbf31721811037823 */ /* 0x00efca000001000a */
[----:B------:R-:W-:Y:S01]  /*1600*/  F2FP.BF16.F32.PACK_AB R3, RZ, R3 ;  /* 0x00000003ff03723e */ /* 0x000fe200000010ff */
[----:B-----5:R-:W-:-:S04]  /*1610*/  IMAD R6, R7, 0x2, R12 ;  /* 0x0000000207067824 */ /* 0x020fc800078e020c */
[----:B------:R-:W-:-:S05]  /*1620*/  IMAD.IADD R6, R6, 0x1, R7 ;  /* 0x0000000106067824 */ /* 0x000fca00078e0207 */
[----:B------:R-:W-:-:S03]  /*1630*/  SHF.R.S32.HI R7, RZ, 0x1f, R6 ;  /* 0x0000001fff077819 */ /* 0x000fc60000011406 */
[----:B------:R-:W-:-:S04]  /*1640*/  IMAD.WIDE.U32 R6, R14, UR8, R6 ;  /* 0x000000080e067c25 */ /* 0x000fc8000f8e0006 */
[----:B------:R-:W-:Y:S01]  /*1650*/  IMAD R5, R15, UR8, R7 ;  /* 0x000000080f057c24 */ /* 0x000fe2000f8e0207 */
[----:B------:R-:W-:-:S04]  /*1660*/  LEA R10, P5, R6, UR4, 0x1 ;  /* 0x00000004060a7c11 */ /* 0x000fc8000f8a08ff */
[----:B------:R-:W-:-:S05]  /*1670*/  LEA.HI.X R11, R6, UR5, R5, 0x1, P5 ;  /* 0x00000005060b7c11 */ /* 0x000fca000a8f0c05 */
[----:B------:R1:W-:Y:S04]  /*1680*/  STG.E.U16 desc[UR6][R10.64], R3 ;  /* 0x000000030a007986 */ /* 0x0003e8000c101506 */
.L_x_10081:
[----:B------:R-:W-:Y:S05]  /*1690*/  BSYNC B0 ;  /* 0x0000000000007941 */ /* 0x000fea0003800000 */
.L_x_10080:
[----:B------:R-:W-:Y:S04]  /*16a0*/  BSSY B0, `(.L_x_10082) ;  /* 0x0000010000007945 */ /* 0x000fe80003800000 */
[----:B------:R-:W-:Y:S05]  /*16b0*/  @P0 BRA `(.L_x_10083) ;  /* 0x0000000000380947 */ /* 0x000fea0003800000 */
[----:B------:R-:W5:Y:S01]  /*16c0*/  LDC R7, c[0x0][RZ] ;  /* 0x00000000ff077b82 */ /* 0x000f620000000800 */
[----:B-1234-:R-:W-:Y:S01]  /*16d0*/  IMAD.U32 R3, R4, 0x10000, RZ ;  /* 0x0001000004037824 */ /* 0x01efe200078e00ff */
[----:B------:R-:W-:-:S03]  /*16e0*/  ULDC.64 UR4, c[0x0][0x210] ;  /* 0x0000840000047ab9 */ /* 0x000fc60000000a00 */
[----:B------:R-:W-:-:S04]  /*16f0*/  FADD.FTZ R10, R3, -R16 ;  /* 0x80000010030a7221 */ /* 0x000fc80000010000 */
[----:B------:R-:W-:-:S05]  /*1700*/  FFMA.FTZ R3, R17, -0.69314718246459960938, R10 ;  /* 0xbf31721811037823 */ /* 0x000fca000001000a */
[----:B------:R-:W-:Y:S01]  /*1710*/  F2FP.BF16.F32.PACK_AB R3, RZ, R3 ;  /* 0x00000003ff03723e */ /* 0x000fe200000010ff */
[----:B-----5:R-:W-:-:S04]  /*1720*/  IMAD R6, R7, 0x2, R12 ;  /* 0x0000000207067824 */ /* 0x020fc800078e020c */
[----:B------:R-:W-:-:S05]  /*1730*/  IMAD R6, R7, 0x2, R6 ;  /* 0x0000000207067824 */ /* 0x000fca00078e0206 */
[----:B------:R-:W-:-:S03]  /*1740*/  SHF.R.S32.HI R7, RZ, 0x1f, R6 ;  /* 0x0000001fff077819 */ /* 0x000fc60000011406 */
[----:B------:R-:W-:-:S04]  /*1750*/  IMAD.WIDE.U32 R4, R14, UR8, R6 ;  /* 0x000000080e047c25 */ /* 0x000fc8000f8e0006 */
[----:B------:R-:W-:Y:S01]  /*1760*/  IMAD R5, R15, UR8, R5 ;  /* 0x000000080f057c24 */ /* 0x000fe2000f8e0205 */
[----:B------:R-:W-:-:S04]  /*1770*/  LEA R6, P0, R4, UR4, 0x1 ;  /* 0x0000000404067c11 */ /* 0x000fc8000f8008ff */
[----:B------:R-:W-:-:S05]  /*1780*/  LEA.HI.X R7, R4, UR5, R5, 0x1, P0 ;  /* 0x0000000504077c11 */ /* 0x000fca00080f0c05 */
[----:B------:R1:W-:Y:S04]  /*1790*/  STG.E.U16 desc[UR6][R6.64], R3 ;  /* 0x0000000306007986 */ /* 0x0003e8000c101506 */
.L_x_10083:
[----:B------:R-:W-:Y:S05]  /*17a0*/  BSYNC B0 ;  /* 0x0000000000007941 */ /* 0x000fea0003800000 */
.L_x_10082:
[----:B------:R-:W-:Y:S04]  /*17b0*/  BSSY B0, `(.L_x_10084) ;  /* 0x0000011000007945 */ /* 0x000fe80003800000 */
[----:B------:R-:W-:Y:S05]  /*17c0*/  @P1 BRA `(.L_x_10085) ;  /* 0x00000000003c1947 */ /* 0x000fea0003800000 */
[----:B------:R-:W1:Y:S01]  /*17d0*/  LDC R4, c[0x0][RZ] ;  /* 0x00000000ff047b82 */ /* 0x000e620000000800 */
[----:B------:R-:W-:Y:S01]  /*17e0*/  ULDC.64 UR4, c[0x0][0x210] ;  /* 0x0000840000047ab9 */ /* 0x000fe20000000a00 */
[----:B-1234-:R-:W-:-:S04]  /*17f0*/  IMAD R3, R4, 0x2, R12 ;  /* 0x0000000204037824 */ /* 0x01efc800078e020c */
[----:B------:R-:W-:-:S04]  /*1800*/  IMAD R3, R4, 0x2, R3 ;  /* 0x0000000204037824 */ /* 0x000fc800078e0203 */
[----:B------:R-:W-:Y:S02]  /*1810*/  IMAD.IADD R4, R3, 0x1, R4 ;  /* 0x0000000103047824 */ /* 0x000fe400078e0204 */
[----:B------:R-:W-:-:S03]  /*1820*/  IMAD.U32 R3, R2, 0x10000, RZ ;  /* 0x0001000002037824 */ /* 0x000fc600078e00ff */
[----:B------:R-:W-:Y:S01]  /*1830*/  SHF.R.S32.HI R5, RZ, 0x1f, R4 ;  /* 0x0000001fff057819 */ /* 0x000fe20000011404 */
[----:B------:R-:W-:Y:S02]  /*1840*/  FADD.FTZ R6, R3, -R16 ;  /* 0x8000001003067221 */ /* 0x000fe40000010000 */
[----:B------:R-:W-:-:S04]  /*1850*/  IMAD.WIDE.U32 R2, R14, UR8, R4 ;  /* 0x000000080e027c25 */ /* 0x000fc8000f8e0004 */
[----:B------:R-:W-:Y:S01]  /*1860*/  FFMA.FTZ R5, R17, -0.69314718246459960938, R6 ;  /* 0xbf31721811057823 */ /* 0x000fe20000010006 */
[----:B------:R-:W-:Y:S01]  /*1870*/  IMAD R7, R15, UR8, R3 ;  /* 0x000000080f077c24 */ /* 0x000fe2000f8e0203 */
[----:B------:R-:W-:-:S03]  /*1880*/  LEA R4, P0, R2, UR4, 0x1 ;  /* 0x0000000402047c11 */ /* 0x000fc6000f8008ff */
[----:B------:R-:W-:Y:S02]  /*1890*/  F2FP.BF16.F32.PACK_AB R3, RZ, R5 ;  /* 0x00000005ff03723e */ /* 0x000fe400000010ff */
[----:B------:R-:W-:-:S05]  /*18a0*/  LEA.HI.X R5, R2, UR5, R7, 0x1, P0 ;  /* 0x0000000502057c11 */ /* 0x000fca00080f0c07 */
[----:B------:R1:W-:Y:S03]  /*18b0*/  STG.E.U16 desc[UR6][R4.64], R3 ;  /* 0x0000000304007986 */ /* 0x0003e6000c101506 */
.L_x_10085:
[----:B------:R-:W-:Y:S05]  /*18c0*/  BSYNC B0 ;  /* 0x0000000000007941 */ /* 0x000fea0003800000 */
.L_x_10084:
[----:B------:R-:W-:Y:S04]  /*18d0*/  BSSY B0, `(.L_x_10086) ;  /* 0x0000011000007945 */ /* 0x000fe80003800000 */
[----:B------:R-:W-:Y:S05]  /*18e0*/  @P2 BRA `(.L_x_10087) ;  /* 0x00000000003c2947 */ /* 0x000fea0003800000 */
[----:B-1234-:R-:W1:Y:S01]  /*18f0*/  LDC R3, c[0x0][RZ] ;  /* 0x00000000ff037b82 */ /* 0x01ee620000000800 */
[----:B------:R-:W-:Y:S01]  /*1900*/  IMAD.U32 R5, R0, 0x10000, RZ ;  /* 0x0001000000057824 */ /* 0x000fe200078e00ff */
[----:B------:R-:W-:-:S03]  /*1910*/  ULDC.64 UR4, c[0x0][0x210] ;  /* 0x0000840000047ab9 */ /* 0x000fc60000000a00 */
[----:B------:R-:W-:-:S04]  /*1920*/  FADD.FTZ R0, R5, -R16 ;  /* 0x8000001005007221 */ /* 0x000fc80000010000 */
[----:B------:R-:W-:-:S05]  /*1930*/  FFMA.FTZ R0, R17, -0.69314718246459960938, R0 ;  /* 0xbf31721811007823 */ /* 0x000fca0000010000 */
[----:B------:R-:W-:Y:S02]  /*1940*/  F2FP.BF16.F32.PACK_AB R0, RZ, R0 ;  /* 0x00000000ff00723e */ /* 0x000fe400000010ff */
[----:B-1----:R-:W-:-:S05]  /*1950*/  LEA R2, R3, R12, 0x1 ;  /* 0x0000000c03027211 */ /* 0x002fca00078e08ff */
[----:B------:R-:W-:-:S04]  /*1960*/  IMAD R2, R3, 0x2, R2 ;  /* 0x0000000203027824 */ /* 0x000fc800078e0202 */
[----:B------:R-:W-:-:S05]  /*1970*/  IMAD R2, R3, 0x2, R2 ;  /* 0x0000000203027824 */ /* 0x000fca00078e0202 */
[----:B------:R-:W-:-:S03]  /*1980*/  SHF.R.S32.HI R3, RZ, 0x1f, R2 ;  /* 0x0000001fff037819 */ /* 0x000fc60000011402 */
[----:B------:R-:W-:-:S04]  /*1990*/  IMAD.WIDE.U32 R2, R14, UR8, R2 ;  /* 0x000000080e027c25 */ /* 0x000fc8000f8e0002 */
[----:B------:R-:W-:Y:S01]  /*19a0*/  IMAD R3, R15, UR8, R3 ;  /* 0x000000080f037c24 */ /* 0x000fe2000f8e0203 */
[----:B------:R-:W-:-:S04]  /*19b0*/  LEA R4, P0, R2, UR4, 0x1 ;  /* 0x0000000402047c11 */ /* 0x000fc8000f8008ff */
[----:B------:R-:W-:-:S05]  /*19c0*/  LEA.HI.X R5, R2, UR5, R3, 0x1, P0 ;  /* 0x0000000502057c11 */ /* 0x000fca00080f0c03 */
[----:B------:R1:W-:Y:S04]  /*19d0*/  STG.E.U16 desc[UR6][R4.64], R0 ;  /* 0x0000000004007986 */ /* 0x0003e8000c101506 */
.L_x_10087:
[----:B------:R-:W-:Y:S05]  /*19e0*/  BSYNC B0 ;  /* 0x0000000000007941 */ /* 0x000fea0003800000 */
.L_x_10086:
[----:B------:R-:W-:Y:S04]  /*19f0*/  BSSY B0, `(.L_x_10088) ;  /* 0x0000012000007945 */ /* 0x000fe80003800000 */
[----:B------:R-:W-:Y:S05]  /*1a00*/  @P3 BRA `(.L_x_10089) ;  /* 0x0000000000403947 */ /* 0x000fea0003800000 */
[----:B-1234-:R-:W1:Y:S01]  /*1a10*/  LDC R3, c[0x0][RZ] ;  /* 0x00000000ff037b82 */ /* 0x01ee620000000800 */
[----:B------:R-:W-:Y:S01]  /*1a20*/  SHF.L.U32 R5, R8, 0x10, RZ ;  /* 0x0000001008057819 */ /* 0x000fe200000006ff */
[----:B------:R-:W-:Y:S01]  /*1a30*/  ULDC.64 UR4, c[0x0][0x210] ;  /* 0x0000840000047ab9 */ /* 0x000fe20000000a00 */
[----:B-1----:R-:W-:-:S04]  /*1a40*/  IMAD R0, R3, 0x2, R12 ;  /* 0x0000000203007824 */ /* 0x002fc800078e020c */
[----:B------:R-:W-:-:S04]  /*1a50*/  IMAD R0, R3, 0x2, R0 ;  /* 0x0000000203007824 */ /* 0x000fc800078e0200 */
[----:B------:R-:W-:-:S04]  /*1a60*/  IMAD R0, R3, 0x2, R0 ;  /* 0x0000000203007824 */ /* 0x000fc800078e0200 */
[----:B------:R-:W-:Y:S02]  /*1a70*/  IMAD.IADD R2, R0, 0x1, R3 ;  /* 0x0000000100027824 */ /* 0x000fe400078e0203 */
[----:B------:R-:W-:-:S03]  /*1a80*/  FADD.FTZ R0, R5, -R16 ;  /* 0x8000001005007221 */ /* 0x000fc60000010000 */
[----:B------:R-:W-:Y:S01]  /*1a90*/  SHF.R.S32.HI R3, RZ, 0x1f, R2 ;  /* 0x0000001fff037819 */ /* 0x000fe20000011402 */
[----:B------:R-:W-:Y:S02]  /*1aa0*/  FFMA.FTZ R0, R17, -0.69314718246459960938, R0 ;  /* 0xbf31721811007823 */ /* 0x000fe40000010000 */
[----:B------:R-:W-:-:S03]  /*1ab0*/  IMAD.WIDE.U32 R2, R14, UR8, R2 ;  /* 0x000000080e027c25 */ /* 0x000fc6000f8e0002 */
[----:B------:R-:W-:Y:S01]  /*1ac0*/  F2FP.BF16.F32.PACK_AB R0, RZ, R0 ;  /* 0x00000000ff00723e */ /* 0x000fe200000010ff */
[----:B------:R-:W-:Y:S01]  /*1ad0*/  IMAD R3, R15, UR8, R3 ;  /* 0x000000080f037c24 */ /* 0x000fe2000f8e0203 */
[----:B------:R-:W-:-:S04]  /*1ae0*/  LEA R4, P0, R2, UR4, 0x1 ;  /* 0x0000000402047c11 */ /* 0x000fc8000f8008ff */
[----:B------:R-:W-:-:S05]  /*1af0*/  LEA.HI.X R5, R2, UR5, R3, 0x1, P0 ;  /* 0x0000000502057c11 */ /* 0x000fca00080f0c03 */
[----:B------:R1:W-:Y:S04]  /*1b00*/  STG.E.U16 desc[UR6][R4.64], R0 ;  /* 0x0000000004007986 */ /* 0x0003e8000c101506 */
.L_x_10089:
[----:B------:R-:W-:Y:S05]  /*1b10*/  BSYNC B0 ;  /* 0x0000000000007941 */ /* 0x000fea0003800000 */
.L_x_10088:
[----:B------:R-:W-:Y:S05]  /*1b20*/  @P4 EXIT ;  /* 0x000000000000494d */ /* 0x000fea0003800000 */
[----:B-1234-:R-:W1:Y:S01]  /*1b30*/  LDC R3, c[0x0][RZ] ;  /* 0x00000000ff037b82 */ /* 0x01ee620000000800 */
[----:B------:R-:W-:Y:S01]  /*1b40*/  IMAD.U32 R9, R9, 0x10000, RZ ;  /* 0x0001000009097824 */ /* 0x000fe200078e00ff */
[----:B------:R-:W-:-:S03]  /*1b50*/  ULDC.64 UR4, c[0x0][0x210] ;  /* 0x0000840000047ab9 */ /* 0x000fc60000000a00 */
[----:B------:R-:W-:-:S04]  /*1b60*/  FADD.FTZ R16, R9, -R16 ;  /* 0x8000001009107221 */ /* 0x000fc80000010000 */
[----:B------:R-:W-:-:S05]  /*1b70*/  FFMA.FTZ R17, R17, -0.69314718246459960938, R16 ;  /* 0xbf31721811117823 */ /* 0x000fca0000010010 */
[----:B------:R-:W-:Y:S01]  /*1b80*/  F2FP.BF16.F32.PACK_AB R17, RZ, R17 ;  /* 0x00000011ff11723e */ /* 0x000fe200000010ff */
[----:B-1----:R-:W-:-:S04]  /*1b90*/  IMAD R12, R3, 0x2, R12 ;  /* 0x00000002030c7824 */ /* 0x002fc800078e020c */
[----:B------:R-:W-:-:S04]  /*1ba0*/  IMAD R12, R3, 0x2, R12 ;  /* 0x00000002030c7824 */ /* 0x000fc800078e020c */
[----:B------:R-:W-:-:S04]  /*1bb0*/  IMAD R12, R3, 0x2, R12 ;  /* 0x00000002030c7824 */ /* 0x000fc800078e020c */
        /* <DEDUP_REMOVED lines=8> */
.L_x_10070:
[----:B------:R-:W-:Y:S01]  /*1c40*/  HFMA2.MMA R32, -RZ, RZ, 0, 1.847743988037109375e-06 ;  /* 0x0000001fff207435 */ /* 0x000fe200000001ff */
[----:B-1----:R-:W-:Y:S02]  /*1c50*/  IMAD.MOV.U32 R30, RZ, RZ, R19 ;  /* 0x000000ffff1e7224 */ /* 0x002fe400078e0013 */
[----:B------:R-:W-:Y:S02]  /*1c60*/  IMAD.MOV.U32 R31, RZ, RZ, 0x10 ;  /* 0x00000010ff1f7424 */ /* 0x000fe400078e00ff */
[----:B------:R-:W-:-:S07]  /*1c70*/  IMAD.MOV.U32 R25, RZ, RZ, -0x1 ;  /* 0xffffffffff197424 */ /* 0x000fce00078e00ff */
[----:B------:R-:W-:Y:S05]  /*1c80*/  WARPSYNC.COLLECTIVE R25, `(.L_x_10090) ;  /* 0x0000000019087348 */ /* 0x000fea0003c00000 */
[----:B------:R0:W1:Y:S02]  /*1c90*/  SHFL.DOWN P6, R22, R30, R31, R32 ;  /* 0x0800001f1e167389 */ /* 0x00006400000c0020 */
[----:B01----:R-:W-:Y:S01]  /*1ca0*/  ENDCOLLECTIVE ;  /* 0x000000000000791b */ /* 0x003fe20003800000 */
.L_x_10090:
        /* <DEDUP_REMOVED lines=8> */
.L_x_10091:
        /* <DEDUP_REMOVED lines=8> */
.L_x_10092:
        /* <DEDUP_REMOVED lines=8> */
.L_x_10093:
        /* <DEDUP_REMOVED lines=8> */
.L_x_10094:
[----:B------:R-:W-:Y:S05]  /*1eb0*/  BRA `(.L_x_10095) ;  /* 0xffffffec00207947 */ /* 0x000fea000383ffff */
.L_x_10073:
[----:B------:R-:W-:Y:S01]  /*1ec0*/  HFMA2.MMA R32, -RZ, RZ, 0, 1.847743988037109375e-06 ;  /* 0x0000001fff207435 */ /* 0x000fe200000001ff */
[----:B-1----:R-:W-:Y:S02]  /*1ed0*/  IMAD.MOV.U32 R30, RZ, RZ, R17 ;  /* 0x000000ffff1e7224 */ /* 0x002fe400078e0011 */
[----:B------:R-:W-:Y:S02]  /*1ee0*/  IMAD.MOV.U32 R31, RZ, RZ, 0x10 ;  /* 0x00000010ff1f7424 */ /* 0x000fe400078e00ff */
[----:B------:R-:W-:-:S07]  /*1ef0*/  IMAD.MOV.U32 R25, RZ, RZ, -0x1 ;  /* 0xffffffffff197424 */ /* 0x000fce00078e00ff */
[----:B------:R-:W-:Y:S05]  /*1f00*/  WARPSYNC.COLLECTIVE R25, `(.L_x_10096) ;  /* 0x0000000019087348 */ /* 0x000fea0003c00000 */
[----:B------:R0:W1:Y:S02]  /*1f10*/  SHFL.DOWN P6, R22, R30, R31, R32 ;  /* 0x0800001f1e167389 */ /* 0x00006400000c0020 */
[----:B01----:R-:W-:Y:S01]  /*1f20*/  ENDCOLLECTIVE ;  /* 0x000000000000791b */ /* 0x003fe20003800000 */
.L_x_10096:
[----:B------:R-:W-:Y:S02]  /*1f30*/  IMAD.MOV.U32 R31, RZ, RZ, 0x8 ;  /* 0x00000008ff1f7424 */ /* 0x000fe400078e00ff */
[----:B------:R-:W-:-:S04]  /*1f40*/  IMAD.MOV.U32 R18, RZ, RZ, R22 ;  /* 0x000000ffff127224 */ /* 0x000fc800078e0016 */
[----:B------:R-:W-:-:S04]  /*1f50*/  FADD.FTZ R18, R17, R18 ;  /* 0x0000001211127221 */ /* 0x000fc80000010000 */
[----:B------:R-:W-:-:S07]  /*1f60*/  IMAD.MOV.U32 R30, RZ, RZ, R18 ;  /* 0x000000ffff1e7224 */ /* 0x000fce00078e0012 */
[----:B------:R-:W-:Y:S05]  /*1f70*/  WARPSYNC.COLLECTIVE R25, `(.L_x_10097) ;  /* 0x0000000019087348 */ /* 0x000fea0003c00000 */
[----:B------:R0:W1:Y:S02]  /*1f80*/  SHFL.DOWN P6, R22, R30, R31, R32 ;  /* 0x0800001f1e167389 */ /* 0x00006400000c0020 */
[----:B01----:R-:W-:Y:S01]  /*1f90*/  ENDCOLLECTIVE ;  /* 0x000000000000791b */ /* 0x003fe20003800000 */
.L_x_10097:
[----:B------:R-:W-:Y:S02]  /*1fa0*/  IMAD.MOV.U32 R31, RZ, RZ, 0x4 ;  /* 0x00000004ff1f7424 */ /* 0x000fe400078e00ff */
[----:B------:R-:W-:-:S04]  /*1fb0*/  IMAD.MOV.U32 R19, RZ, RZ, R22 ;  /* 0x000000ffff137224 */ /* 0x000fc800078e0016 */
[----:B------:R-:W-:-:S04]  /*1fc0*/  FADD.FTZ R19, R18, R19 ;  /* 0x0000001312137221 */ /* 0x000fc80000010000 */
[----:B------:R-:W-:-:S07]  /*1fd0*/  IMAD.MOV.U32 R30, RZ, RZ, R19 ;  /* 0x000000ffff1e7224 */ /* 0x000fce00078e0013 */
[----:B------:R-:W-:Y:S05]  /*1fe0*/  WARPSYNC.COLLECTIVE R25, `(.L_x_10098) ;  /* 0x0000000019087348 */ /* 0x000fea0003c00000 */
[----:B------:R0:W1:Y:S02]  /*1ff0*/  SHFL.DOWN P6, R22, R30, R31, R32 ;  /* 0x0800001f1e167389 */ /* 0x00006400000c0020 */
[----:B01----:R-:W-:Y:S01]  /*2000*/  ENDCOLLECTIVE ;  /* 0x000000000000791b */ /* 0x003fe20003800000 */
.L_x_10098:
[----:B------:R-:W-:Y:S01]  /*2010*/  IMAD.MOV.U32 R31, RZ, RZ, 0x2 ;  /* 0x00000002ff1f7424 */ /* 0x000fe200078e00ff */
[----:B------:R-:W-:-:S05]  /*2020*/  MOV R20, R22 ;  /* 0x0000001600147202 */ /* 0x000fca0000000f00 */
[----:B------:R-:W-:-:S04]  /*2030*/  FADD.FTZ R20, R19, R20 ;  /* 0x0000001413147221 */ /* 0x000fc80000010000 */
[----:B------:R-:W-:-:S07]  /*2040*/  IMAD.MOV.U32 R30, RZ, RZ, R20 ;  /* 0x000000ffff1e7224 */ /* 0x000fce00078e0014 */
[----:B------:R-:W-:Y:S05]  /*2050*/  WARPSYNC.COLLECTIVE R25, `(.L_x_10099) ;  /* 0x0000000019087348 */ /* 0x000fea0003c00000 */
[----:B------:R0:W1:Y:S02]  /*2060*/  SHFL.DOWN P6, R22, R30, R31, R32 ;  /* 0x0800001f1e167389 */ /* 0x00006400000c0020 */
[----:B01----:R-:W-:Y:S01]  /*2070*/  ENDCOLLECTIVE ;  /* 0x000000000000791b */ /* 0x003fe20003800000 */
.L_x_10099:
[----:B------:R-:W-:Y:S02]  /*2080*/  IMAD.MOV.U32 R31, RZ, RZ, 0x1 ;  /* 0x00000001ff1f7424 */ /* 0x000fe400078e00ff */
[----:B------:R-:W-:-:S04]  /*2090*/  IMAD.MOV.U32 R21, RZ, RZ, R22 ;  /* 0x000000ffff157224 */ /* 0x000fc800078e0016 */
[----:B------:R-:W-:-:S04]  /*20a0*/  FADD.FTZ R21, R20, R21 ;  /* 0x0000001514157221 */ /* 0x000fc80000010000 */
[----:B------:R-:W-:-:S07]  /*20b0*/  IMAD.MOV.U32 R30, RZ, RZ, R21 ;  /* 0x000000ffff1e7224 */ /* 0x000fce00078e0015 */
[----:B------:R-:W-:Y:S05]  /*20c0*/  WARPSYNC.COLLECTIVE R25, `(.L_x_10100) ;  /* 0x0000000019087348 */ /* 0x000fea0003c00000 */
[----:B------:R0:W1:Y:S02]  /*20d0*/  SHFL.DOWN P6, R22, R30, R31, R32 ;  /* 0x0800001f1e167389 */ /* 0x00006400000c0020 */
[----:B01----:R-:W-:Y:S01]  /*20e0*/  ENDCOLLECTIVE ;  /* 0x000000000000791b */ /* 0x003fe20003800000 */
.L_x_10100:
[----:B------:R-:W-:Y:S05]  /*20f0*/  BRA `(.L_x_10101) ;  /* 0xfffffff0003c7947 */ /* 0x000fea000383ffff */
.L_x_10102:
        /* <DEDUP_REMOVED lines=16> */
.L_x_12173:


//--------------------- .text._ZN2at6native43_GLOBAL__N__9ae7fba5_10_SoftMax_cu_9f978f6322cunn_SoftMaxForwardRegIN3c108BFloat16EfS4_NS1_25LogSoftMaxForwardEpilogueElLi8EEEvPT1_PKT_T3_ --------------------------
	.section	.text._ZN2at6native43_GLOBAL__N__9ae7fba5_10_SoftMax_cu_9f978f6322cunn_SoftMaxForwardRegIN3c108BFloat16EfS4_NS1_25LogSoftMaxForwardEpilogueElLi8EEEvPT1_PKT_T3_,"ax",@progbits
	.align	128
.text._ZN2at6native43_GLOBAL__N__9ae7fba5_10_SoftMax_cu_9f978f6322cunn_SoftMaxForwardRegIN3c108BFloat16EfS4_NS1_25LogSoftMaxForwardEpilogueElLi8EEEvPT1_PKT_T3_:
        .type           _ZN2at6native43_GLOBAL__N__9ae7fba5_10_SoftMax_cu_9f978f6322cunn_SoftMaxForwardRegIN3c108BFloat16EfS4_NS1_25LogSoftMaxForwardEpilogueElLi8EEEvPT1_PKT_T3_,@function
        .size           _ZN2at6native43_GLOBAL__N__9ae7fba5_10_SoftMax_cu_9f978f6322cunn_SoftMaxForwardRegIN3c108BFloat16EfS4_NS1_25LogSoftMaxForwardEpilogueElLi8EEEvPT1_PKT_T3_,(.L_x_12174 - _ZN2at6native43_GLOBAL__N__9ae7fba5_10_SoftMax_cu_9f978f6322cunn_SoftMaxForwardRegIN3c108BFloat16EfS4_NS1_25LogSoftMaxForwardEpilogueElLi8EEEvPT1_PKT_T3_)
        .other          _ZN2at6native43_GLOBAL__N__9ae7fba5_10_SoftMax_cu_9f978f6322cunn_SoftMaxForwardRegIN3c108BFloat16EfS4_NS1_25LogSoftMaxForwardEpilogueElLi8EEEvPT1_PKT_T3_,@"STO_CUDA_ENTRY STV_DEFAULT"
_ZN2at6native43_GLOBAL__N__9ae7fba5_10_SoftMax_cu_9f978f6322cunn_SoftMaxForwardRegIN3c108BFloat16EfS4_NS1_25LogSoftMaxForwardEpilogueElLi8EEEvPT1_PKT_T3_:
        /* <DEDUP_REMOVED lines=90> */
[----:B------:R-:W-:Y:S02]  /*05a0*/  ISETP.NE.AND P6, PT, R29, RZ, PT ;  /* 0x000000ff1d00720c */ /* 0x000fe40003fc5270 */
[----:B------:R-:W-:-:S05]  /*05b0*/  MOV R12, 0xff7fffff ;  /* 0xff7fffff000c7802 */ /* 0x000fca0000000f00 */
        /* <DEDUP_REMOVED lines=8> */
[----:B------:R-:W-:Y:S01]  /*0640*/  @!P6 FMNMX.FTZ R12, R12, R13, !PT ;  /* 0x0000000d0c0ce209 */ /* 0x000fe20007810000 */
[----:B------:R-:W-:-:S05]  /*0650*/  @!P0 IMAD.U32 R13, R4, 0x10000, RZ ;  /* 0x00010000040d8824 */ /* 0x000fca00078e00ff */
[----:B------:R-:W-:Y:S01]  /*0660*/  @!P0 FMNMX.FTZ R12, R12, R13, !PT ;  /* 0x0000000d0c0c8209 */ /* 0x000fe20007810000 */
[----:B----4-:R-:W-:-:S05]  /*0670*/  @!P1 IMAD.U32 R13, R5, 0x10000, RZ ;  /* 0x00010000050d9824 */ /* 0x010fca00078e00ff */
[----:B------:R-:W-:Y:S01]  /*0680*/  @!P1 FMNMX.FTZ R12, R12, R13, !PT ;  /* 0x0000000d0c0c9209 */ /* 0x000fe20007810000 */
[----:B-----5:R-:W-:-:S05]  /*0690*/  @!P2 IMAD.U32 R13, R6, 0x10000, RZ ;  /* 0x00010000060da824 */ /* 0x020fca00078e00ff */
        /* <DEDUP_REMOVED lines=58> */
.L_x_10128:
[----:B-1----:R-:W-:-:S04]  /*0a40*/  FSETP.GEU.FTZ.AND P6, PT, R16, R19, PT ;  /* 0x000000131000720b */ /* 0x002fc80003fde000 */
[----:B------:R-:W-:-:S09]  /*0a50*/  FSEL R14, R19, R16, !P6 ;  /* 0x00000010130e7208 */ /* 0x000fd20007000000 */
.L_x_10104:
[----:B------:R-:W-:Y:S05]  /*0a60*/  BSYNC B0 ;  /* 0x0000000000007941 */ /* 0x000fea0003800000 */
.L_x_10103:
        /* <DEDUP_REMOVED lines=10> */
[----:B------:R-:W-:Y:S01]  /*0b10*/  @!P2 IMAD.U32 R25, R6, 0x10000, RZ ;  /* 0x000100000619a824 */ /* 0x000fe200078e00ff */
        /* <DEDUP_REMOVED lines=9> */
[----:B------:R-:W-:Y:S01]  /*0bb0*/  @!P6 SHF.L.U32 R17, R2, 0x10, RZ ;  /* 0x000000100211e819 */ /* 0x000fe200000006ff */
[----:B-1----:R-:W-:Y:S01]  /*0bc0*/  @!P5 FADD.FTZ R14, R15, -R12 ;  /* 0x8000000c0f0ed221 */ /* 0x002fe20000010000 */
[----:B------:R-:W-:-:S03]  /*0bd0*/  @!P4 IMAD.U32 R15, R0, 0x10000, RZ ;  /* 0x00010000000fc824 */ /* 0x000fc600078e00ff */
        /* <DEDUP_REMOVED lines=72> */
.L_x_10134:
[----:B-1----:R-:W-:-:S07]  /*1060*/  FADD.FTZ R15, R17, R18 ;  /* 0x00000012110f7221 */ /* 0x002fce0000010000 */
.L_x_10107:
[----:B------:R-:W-:Y:S05]  /*1070*/  BSYNC B0 ;  /* 0x0000000000007941 */ /* 0x000fea0003800000 */
.L_x_10106:
        /* <DEDUP_REMOVED lines=8> */
[--C-:B------:R-:W-:Y:S01]  /*1100*/  SHF.R.S32.HI R15, RZ, 0x1f, R10.reuse ;  /* 0x0000001fff0f7819 */ /* 0x100fe2000001140a */
[----:B------:R-:W-:Y:S01]  /*1110*/  IMAD.MOV.U32 R14, RZ, RZ, R10 ;  /* 0x000000ffff0e7224 */ /* 0x000fe200078e000a */
[----:B------:R-:W-:Y:S01]  /*1120*/  ULDC.64 UR4, c[0x0][0x210] ;  /* 0x0000840000047ab9 */ /* 0x000fe20000000a00 */
[----:B------:R-:W-:Y:S02]  /*1130*/  IMAD.U32 R3, R3, 0x10000, RZ ;  /* 0x0001000003037824 */ /* 0x000fe400078e00ff */
[----:B0-----:R-:W-:-:S04]  /*1140*/  IMAD.WIDE.U32 R16, R8, UR8, R14 ;  /* 0x0000000808107c25 */ /* 0x001fc8000f8e000e */
[----:B------:R-:W-:Y:S01]  /*1150*/  IMAD R15, R9, UR8, R17 ;  /* 0x00000008090f7c24 */ /* 0x000fe2000f8e0211 */
[----:B------:R-:W-:-:S04]  /*1160*/  LEA R14, P5, R16, UR4, 0x1 ;  /* 0x00000004100e7c11 */ /* 0x000fc8000f8a08ff */
[----:B------:R-:W-:Y:S01]  /*1170*/  LEA.HI.X R15, R16, UR5, R15, 0x1, P5 ;  /* 0x00000005100f7c11 */ /* 0x000fe2000a8f0c0f */
[----:B------:R-:W-:-:S04]  /*1180*/  FADD.FTZ R16, R3, -R12 ;  /* 0x8000000c03107221 */ /* 0x000fc80000010000 */
[----:B-1----:R-:W-:-:S05]  /*1190*/  FFMA.FTZ R3, R13, -0.69314718246459960938, R16 ;  /* 0xbf3172180d037823 */ /* 0x002fca0000010010 */
[----:B------:R-:W-:-:S05]  /*11a0*/  F2FP.BF16.F32.PACK_AB R3, RZ, R3 ;  /* 0x00000003ff03723e */ /* 0x000fca00000010ff */
[----:B------:R2:W-:Y:S02]  /*11b0*/  STG.E.U16 desc[UR6][R14.64], R3 ;  /* 0x000000030e007986 */ /* 0x0005e4000c101506 */
.L_x_10110:
[----:B------:R-:W-:Y:S05]  /*11c0*/  BSYNC B0 ;  /* 0x0000000000007941 */ /* 0x000fea0003800000 */
.L_x_10109:
[----:B------:R-:W-:Y:S01]  /*11d0*/  ISETP.NE.AND P5, PT, R29, RZ, PT ;  /* 0x000000ff1d00720c */ /* 0x000fe20003fa5270 */
[----:B------:R-:W-:-:S12]  /*11e0*/  BSSY B0, `(.L_x_10111) ;  /* 0x000000f000007945 */ /* 0x000fd80003800000 */
[----:B------:R-:W-:Y:S05]  /*11f0*/  @P5 BRA `(.L_x_10112) ;  /* 0x0000000000345947 */ /* 0x000fea0003800000 */
[----:B------:R-:W-:Y:S01]  /*1200*/  ULDC UR4, c[0x0][0x0] ;  /* 0x0000000000047ab9 */ /* 0x000fe20000000800 */
[----:B--2---:R-:W-:Y:S02]  /*1210*/  IMAD.U32 R3, R0, 0x10000, RZ ;  /* 0x0001000000037824 */ /* 0x004fe400078e00ff */
[----:B------:R-:W-:Y:S01]  /*1220*/  VIADD R14, R10, UR4 ;  /* 0x000000040a0e7c36 */ /* 0x000fe20008000000 */
[----:B------:R-:W-:Y:S01]  /*1230*/  ULDC.64 UR4, c[0x0][0x210] ;  /* 0x0000840000047ab9 */ /* 0x000fe20000000a00 */
[----:B------:R-:W-:-:S03]  /*1240*/  FADD.FTZ R0, R3, -R12 ;  /* 0x8000000c03007221 */ /* 0x000fc60000010000 */
[----:B------:R-:W-:Y:S01]  /*1250*/  SHF.R.S32.HI R15, RZ, 0x1f, R14 ;  /* 0x0000001fff0f7819 */ /* 0x000fe2000001140e */
[----:B-1----:R-:W-:Y:S02]  /*1260*/  FFMA.FTZ R0, R13, -0.69314718246459960938, R0 ;  /* 0xbf3172180d007823 */ /* 0x002fe40000010000 */
[----:B------:R-:W-:-:S03]  /*1270*/  IMAD.WIDE.U32 R14, R8, UR8, R14 ;  /* 0x00000008080e7c25 */ /* 0x000fc6000f8e000e */
[----:B------:R-:W-:Y:S01]  /*1280*/  F2FP.BF16.F32.PACK_AB R0, RZ, R0 ;  /* 0x00000000ff00723e */ /* 0x000fe200000010ff */
[----:B------:R-:W-:Y:S01]  /*1290*/  IMAD R3, R9, UR8, R15 ;  /* 0x0000000809037c24 */ /* 0x000fe2000f8e020f */
[----:B------:R-:W-:-:S04]  /*12a0*/  LEA R16, P5, R14, UR4, 0x1 ;  /* 0x000000040e107c11 */ /* 0x000fc8000f8a08ff */
[----:B0-----:R-:W-:-:S05]  /*12b0*/  LEA.HI.X R17, R14, UR5, R3, 0x1, P5 ;  /* 0x000000050e117c11 */ /* 0x001fca000a8f0c03 */
[----:B------:R3:W-:Y:S04]  /*12c0*/  STG.E.U16 desc[UR6][R16.64], R0 ;  /* 0x0000000010007986 */ /* 0x0007e8000c101506 */
.L_x_10112:
[----:B------:R-:W-:Y:S05]  /*12d0*/  BSYNC B0 ;  /* 0x0000000000007941 */ /* 0x000fea0003800000 */
.L_x_10111:
[----:B------:R-:W-:Y:S01]  /*12e0*/  ISETP.NE.AND P5, PT, R30, RZ, PT ;  /* 0x000000ff1e00720c */ /* 0x000fe20003fa5270 */
[----:B------:R-:W-:-:S12]  /*12f0*/  BSSY B0, `(.L_x_10113) ;  /* 0x000000f000007945 */ /* 0x000fd80003800000 */
[----:B------:R-:W-:Y:S05]  /*1300*/  @P5 BRA `(.L_x_10114) ;  /* 0x0000000000345947 */ /* 0x000fea0003800000 */
[----:B--2---:R-:W2:Y:S01]  /*1310*/  LDC R15, c[0x0][RZ] ;  /* 0x00000000ff0f7b82 */ /* 0x004ea20000000800 */
[----:B------:R-:W-:Y:S01]  /*1320*/  IMAD.U32 R3, R2, 0x10000, RZ ;  /* 0x0001000002037824 */ /* 0x000fe200078e00ff */
[----:B------:R-:W-:-:S03]  /*1330*/  ULDC.64 UR4, c[0x0][0x210] ;  /* 0x0000840000047ab9 */ /* 0x000fc60000000a00 */
[----:B---3--:R-:W-:-:S04]  /*1340*/  FADD.FTZ R0, R3, -R12 ;  /* 0x8000000c03007221 */ /* 0x008fc80000010000 */
[----:B-1----:R-:W-:-:S05]  /*1350*/  FFMA.FTZ R0, R13, -0.69314718246459960938, R0 ;  /* 0xbf3172180d007823 */ /* 0x002fca0000010000 */
[----:B------:R-:W-:Y:S01]  /*1360*/  F2FP.BF16.F32.PACK_AB R0, RZ, R0 ;  /* 0x00000000ff00723e */ /* 0x000fe200000010ff */
[----:B--2---:R-:W-:-:S05]  /*1370*/  IMAD R14, R15, 0x2, R10 ;  /* 0x000000020f0e7824 */ /* 0x004fca00078e020a */
[----:B------:R-:W-:-:S03]  /*1380*/  SHF.R.S32.HI R15, RZ, 0x1f, R14 ;  /* 0x0000001fff0f7819 */ /* 0x000fc6000001140e */
[----:B------:R-:W-:-:S04]  /*1390*/  IMAD.WIDE.U32 R2, R8, UR8, R14 ;  /* 0x0000000808027c25 */ /* 0x000fc8000f8e000e */
[----:B------:R-:W-:Y:S01]  /*13a0*/  IMAD R3, R9, UR8, R3 ;  /* 0x0000000809037c24 */ /* 0x000fe2000f8e0203 */
[----:B------:R-:W-:-:S04]  /*13b0*/  LEA R14, P5, R2, UR4, 0x1 ;  /* 0x00000004020e7c11 */ /* 0x000fc8000f8a08ff */
[----:B------:R-:W-:-:S05]  /*13c0*/  LEA.HI.X R15, R2, UR5, R3, 0x1, P5 ;  /* 0x00000005020f7c11 */ /* 0x000fca000a8f0c03 */
[----:B------:R4:W-:Y:S04]  /*13d0*/  STG.E.U16 desc[UR6][R14.64], R0 ;  /* 0x000000000e007986 */ /* 0x0009e8000c101506 */
.L_x_10114:
[----:B------:R-:W-:Y:S05]  /*13e0*/  BSYNC B0 ;  /* 0x0000000000007941 */ /* 0x000fea0003800000 */
.L_x_10113:
[----:B------:R-:W-:Y:S04]  /*13f0*/  BSSY B0, `(.L_x_10115) ;  /* 0x0000010000007945 */ /* 0x000fe80003800000 */
[----:B------:R-:W-:Y:S05]  /*1400*/  @P0 BRA `(.L_x_10116) ;  /* 0x0000000000380947 */ /* 0x000fea0003800000 */
[----:B--2---:R-:W2:Y:S01]  /*1410*/  LDC R3, c[0x0][RZ] ;  /* 0x00000000ff037b82 */ /* 0x004ea20000000800 */
[----:B----4-:R-:W-:Y:S01]  /*1420*/  IMAD.U32 R15, R4, 0x10000, RZ ;  /* 0x00010000040f7824 */ /* 0x010fe200078e00ff */
[----:B------:R-:W-:-:S03]  /*1430*/  ULDC.64 UR4, c[0x0][0x210] ;  /* 0x0000840000047ab9 */ /* 0x000fc60000000a00 */
[----:B---3--:R-:W-:-:S04]  /*1440*/  FADD.FTZ R0, R15, -R12 ;  /* 0x8000000c0f007221 */ /* 0x008fc80000010000 */
[----:B-1----:R-:W-:-:S05]  /*1450*/  FFMA.FTZ R0, R13, -0.69314718246459960938, R0 ;  /* 0xbf3172180d007823 */ /* 0x002fca0000010000 */
[----:B------:R-:W-:Y:S02]  /*1460*/  F2FP.BF16.F32.PACK_AB R0, RZ, R0 ;  /* 0x00000000ff00723e */ /* 0x000fe400000010ff */
[----:B--2---:R-:W-:-:S05]  /*1470*/  LEA R2, R3, R10, 0x1 ;  /* 0x0000000a03027211 */ /* 0x004fca00078e08ff */
[----:B------:R-:W-:-:S05]  /*1480*/  IMAD.IADD R2, R2, 0x1, R3 ;  /* 0x0000000102027824 */ /* 0x000fca00078e0203 */
[----:B------:R-:W-:-:S03]  /*1490*/  SHF.R.S32.HI R3, RZ, 0x1f, R2 ;  /* 0x0000001fff037819 */ /* 0x000fc60000011402 */
[----:B------:R-:W-:-:S04]  /*14a0*/  IMAD.WIDE.U32 R2, R8, UR8, R2 ;  /* 0x0000000808027c25 */ /* 0x000fc8000f8e0002 */
[----:B------:R-:W-:Y:S01]  /*14b0*/  IMAD R3, R9, UR8, R3 ;  /* 0x0000000809037c24 */ /* 0x000fe2000f8e0203 */
[----:B------:R-:W-:-:S04]  /*14c0*/  LEA R14, P0, R2, UR4, 0x1 ;  /* 0x00000004020e7c11 */ /* 0x000fc8000f8008ff */
[----:B------:R-:W-:-:S05]  /*14d0*/  LEA.HI.X R15, R2, UR5, R3, 0x1, P0 ;  /* 0x00000005020f7c11 */ /* 0x000fca00080f0c03 */
[----:B------:R1:W-:Y:S04]  /*14e0*/  STG.E.U16 desc[UR6][R14.64], R0 ;  /* 0x000000000e007986 */ /* 0x0003e8000c101506 */
.L_x_10116:
[----:B------:R-:W-:Y:S05]  /*14f0*/  BSYNC B0 ;  /* 0x0000000000007941 */ /* 0x000fea0003800000 */
.L_x_10115:
[----:B------:R-:W-:Y:S04]  /*1500*/  BSSY B0, `(.L_x_10117) ;  /* 0x0000010000007945 */ /* 0x000fe80003800000 */
[----:B------:R-:W-:Y:S05]  /*1510*/  @P1 BRA `(.L_x_10118) ;  /* 0x0000000000381947 */ /* 0x000fea0003800000 */
[----:B--2---:R-:W2:Y:S01]  /*1520*/  LDC R3, c[0x0][RZ] ;  /* 0x00000000ff037b82 */ /* 0x004ea20000000800 */
[----:B------:R-:W-:Y:S01]  /*1530*/  IMAD.U32 R5, R5, 0x10000, RZ ;  /* 0x0001000005057824 */ /* 0x000fe200078e00ff */
[----:B------:R-:W-:-:S03]  /*1540*/  ULDC.64 UR4, c[0x0][0x210] ;  /* 0x0000840000047ab9 */ /* 0x000fc60000000a00 */
[----:B-1-34-:R-:W-:-:S04]  /*1550*/  FADD.FTZ R0, R5, -R12 ;  /* 0x8000000c05007221 */ /* 0x01afc80000010000 */
[----:B------:R-:W-:-:S05]  /*1560*/  FFMA.FTZ R0, R13, -0.69314718246459960938, R0 ;  /* 0xbf3172180d007823 */ /* 0x000fca0000010000 */
[----:B------:R-:W-:Y:S01]  /*1570*/  F2FP.BF16.F32.PACK_AB R0, RZ, R0 ;  /* 0x00000000ff00723e */ /* 0x000fe200000010ff */
[----:B--2---:R-:W-:-:S04]  /*1580*/  IMAD R2, R3, 0x2, R10 ;  /* 0x0000000203027824 */ /* 0x004fc800078e020a */
[----:B------:R-:W-:-:S05]  /*1590*/  IMAD R2, R3, 0x2, R2 ;  /* 0x0000000203027824 */ /* 0x000fca00078e0202 */
[----:B------:R-:W-:-:S03]  /*15a0*/  SHF.R.S32.HI R3, RZ, 0x1f, R2 ;  /* 0x0000001fff037819 */ /* 0x000fc60000011402 */
[----:B------:R-:W-:-:S04]  /*15b0*/  IMAD.WIDE.U32 R2, R8, UR8, R2 ;  /* 0x0000000808027c25 */ /* 0x000fc8000f8e0002 */
[----:B------:R-:W-:Y:S01]  /*15c0*/  IMAD R3, R9, UR8, R3 ;  /* 0x0000000809037c24 */ /* 0x000fe2000f8e0203 */
[----:B------:R-:W-:-:S04]  /*15d0*/  LEA R4, P0, R2, UR4, 0x1 ;  /* 0x0000000402047c11 */ /* 0x000fc8000f8008ff */
[----:B------:R-:W-:-:S05]  /*15e0*/  LEA.HI.X R5, R2, UR5, R3, 0x1, P0 ;  /* 0x0000000502057c11 */ /* 0x000fca00080f0c03 */
[----:B------:R1:W-:Y:S04]  /*15f0*/  STG.E.U16 desc[UR6][R4.64], R0 ;  /* 0x0000000004007986 */ /* 0x0003e8000c101506 */
.L_x_10118:
[----:B------:R-:W-:Y:S05]  /*1600*/  BSYNC B0 ;  /* 0x0000000000007941 */ /* 0x000fea0003800000 */
.L_x_10117:
[----:B------:R-:W-:Y:S04]  /*1610*/  BSSY B0, `(.L_x_10119) ;  /* 0x0000011000007945 */ /* 0x000fe80003800000 */
[----:B------:R-:W-:Y:S05]  /*1620*/  @P2 BRA `(.L_x_10120) ;  /* 0x00000000003c2947 */ /* 0x000fea0003800000 */
[----:B--2---:R-:W3:Y:S01]  /*1630*/  LDC R3, c[0x0][RZ] ;  /* 0x00000000ff037b82 */ /* 0x004ee20000000800 */
[----:B-1----:R-:W-:Y:S01]  /*1640*/  IMAD.U32 R5, R6, 0x10000, RZ ;  /* 0x0001000006057824 */ /* 0x002fe200078e00ff */
[----:B------:R-:W-:Y:S01]  /*1650*/  ULDC.64 UR4, c[0x0][0x210] ;  /* 0x0000840000047ab9 */ /* 0x000fe20000000a00 */
[----:B---34-:R-:W-:-:S05]  /*1660*/  IMAD R0, R3, 0x2, R10 ;  /* 0x0000000203007824 */ /* 0x018fca00078e020a */
[----:B------:R-:W-:-:S05]  /*1670*/  LEA R0, R3, R0, 0x1 ;  /* 0x0000000003007211 */ /* 0x000fca00078e08ff */
        /* <DEDUP_REMOVED lines=10> */
.L_x_10120:
[----:B------:R-:W-:Y:S05]  /*1720*/  BSYNC B0 ;  /* 0x0000000000007941 */ /* 0x000fea0003800000 */
.L_x_10119:
[----:B------:R-:W-:Y:S04]  /*1730*/  BSSY B0, `(.L_x_10121) ;  /* 0x0000011000007945 */ /* 0x000fe80003800000 */
[----:B------:R-:W-:Y:S05]  /*1740*/  @P3 BRA `(.L_x_10122) ;  /* 0x00000000003c3947 */ /* 0x000fea0003800000 */
[----:B--2---:R-:W1:Y:S01]  /*1750*/  LDC R3, c[0x0][RZ] ;  /* 0x00000000ff037b82 */ /* 0x004e620000000800 */
[----:B------:R-:W-:Y:S01]  /*1760*/  IMAD.U32 R7, R7, 0x10000, RZ ;  /* 0x0001000007077824 */ /* 0x000fe200078e00ff */
[----:B------:R-:W-:Y:S01]  /*1770*/  ULDC.64 UR4, c[0x0][0x210] ;  /* 0x0000840000047ab9 */ /* 0x000fe20000000a00 */
[----:B-1-34-:R-:W-:-:S04]  /*1780*/  IMAD R0, R3, 0x2, R10 ;  /* 0x0000000203007824 */ /* 0x01afc800078e020a */
[----:B------:R-:W-:-:S04]  /*1790*/  IMAD R0, R3, 0x2, R0 ;  /* 0x0000000203007824 */ /* 0x000fc800078e0200 */
[----:B------:R-:W-:Y:S02]  /*17a0*/  IMAD R2, R3, 0x2, R0 ;  /* 0x0000000203027824 */ /* 0x000fe400078e0200 */
        /* <DEDUP_REMOVED lines=9> */
.L_x_10122:
[----:B------:R-:W-:Y:S05]  /*1840*/  BSYNC B0 ;  /* 0x0000000000007941 */ /* 0x000fea0003800000 */
.L_x_10121:
[----:B------:R-:W-:Y:S05]  /*1850*/  @P4 EXIT ;  /* 0x000000000000494d */ /* 0x000fea0003800000 */
[----:B--2---:R-:W2:Y:S01]  /*1860*/  LDC R3, c[0x0][RZ] ;  /* 0x00000000ff037b82 */ /* 0x004ea20000000800 */
[----:B-1----:R-:W-:Y:S01]  /*1870*/  IMAD.U32 R5, R28, 0x10000, RZ ;  /* 0x000100001c057824 */ /* 0x002fe200078e00ff */
[----:B------:R-:W-:-:S03]  /*1880*/  ULDC.64 UR4, c[0x0][0x210] ;  /* 0x0000840000047ab9 */ /* 0x000fc60000000a00 */
[----:B------:R-:W-:-:S04]  /*1890*/  FADD.FTZ R12, R5, -R12 ;  /* 0x8000000c050c7221 */ /* 0x000fc80000010000 */
[----:B------:R-:W-:-:S05]  /*18a0*/  FFMA.FTZ R13, R13, -0.69314718246459960938, R12 ;  /* 0xbf3172180d0d7823 */ /* 0x000fca000001000c */
[----:B------:R-:W-:Y:S02]  /*18b0*/  F2FP.BF16.F32.PACK_AB R13, RZ, R13 ;  /* 0x0000000dff0d723e */ /* 0x000fe400000010ff */
[----:B--2---:R-:W-:-:S05]  /*18c0*/  LEA R10, R3, R10, 0x1 ;  /* 0x0000000a030a7211 */ /* 0x004fca00078e08ff */
[----:B------:R-:W-:-:S04]  /*18d0*/  IMAD R10, R3, 0x2, R10 ;  /* 0x00000002030a7824 */ /* 0x000fc800078e020a */
[----:B------:R-:W-:-:S04]  /*18e0*/  IMAD R10, R3, 0x2, R10 ;  /* 0x00000002030a7824 */ /* 0x000fc800078e020a */
        /* <DEDUP_REMOVED lines=8> */
.L_x_10105:
[----:B-1----:R-:W-:Y:S01]  /*1970*/  IMAD.MOV.U32 R22, RZ, RZ, R14 ;  /* 0x000000ffff167224 */ /* 0x002fe200078e000e */
[----:B------:R-:W-:Y:S01]  /*1980*/  MOV R25, 0x1f ;  /* 0x0000001f00197802 */ /* 0x000fe20000000f00 */
[----:B------:R-:W-:Y:S02]  /*1990*/  IMAD.MOV.U32 R24, RZ, RZ, 0x10 ;  /* 0x00000010ff187424 */ /* 0x000fe400078e00ff */
[----:B------:R-:W-:-:S07]  /*19a0*/  IMAD.MOV.U32 R21, RZ, RZ, -0x1 ;  /* 0xffffffffff157424 */ /* 0x000fce00078e00ff */
[----:B------:R-:W-:Y:S05]  /*19b0*/  WARPSYNC.COLLECTIVE R21, `(.L_x_10123) ;  /* 0x0000000015087348 */ /* 0x000fea0003c00000 */
[----:B------:R0:W1:Y:S02]  /*19c0*/  SHFL.DOWN P6, R18, R22, R24, R25 ;  /* 0x0800001816127389 */ /* 0x00006400000c0019 */
[----:B01----:R-:W-:Y:S01]  /*19d0*/  ENDCOLLECTIVE ;  /* 0x000000000000791b */ /* 0x003fe20003800000 */
.L_x_10123:
        /* <DEDUP_REMOVED lines=8> */
.L_x_10124:
        /* <DEDUP_REMOVED lines=8> */
.L_x_10125:
        /* <DEDUP_REMOVED lines=8> */
.L_x_10126:
        /* <DEDUP_REMOVED lines=8> */
.L_x_10127:
[----:B------:R-:W-:Y:S01]  /*1be0*/  MOV R19, R18 ;  /* 0x0000001200137202 */ /* 0x000fe20000000f00 */
[----:B------:R-:W-:Y:S06]  /*1bf0*/  BRA `(.L_x_10128) ;  /* 0xffffffec00907947 */ /* 0x000fec000383ffff */
.L_x_10108:
[----:B-1----:R-:W-:Y:S02]  /*1c00*/  IMAD.MOV.U32 R22, RZ, RZ, R15 ;  /* 0x000000ffff167224 */ /* 0x002fe400078e000f */
[----:B------:R-:W-:Y:S02]  /*1c10*/  IMAD.MOV.U32 R24, RZ, RZ, 0x10 ;  /* 0x00000010ff187424 */ /* 0x000fe400078e00ff */
[----:B------:R-:W-:Y:S02]  /*1c20*/  IMAD.MOV.U32 R25, RZ, RZ, 0x1f ;  /* 0x0000001fff197424 */ /* 0x000fe400078e00ff */
[----:B------:R-:W-:-:S07]  /*1c30*/  IMAD.MOV.U32 R21, RZ, RZ, -0x1 ;  /* 0xffffffffff157424 */ /* 0x000fce00078e00ff */
[----:B------:R-:W-:Y:S05]  /*1c40*/  WARPSYNC.COLLECTIVE R21, `(.L_x_10129) ;  /* 0x0000000015087348 */ /* 0x000fea0003c00000 */
[----:B------:R0:W1:Y:S02]  /*1c50*/  SHFL.DOWN P6, R18, R22, R24, R25 ;  /* 0x0800001816127389 */ /* 0x00006400000c0019 */
[----:B01----:R-:W-:Y:S01]  /*1c60*/  ENDCOLLECTIVE ;  /* 0x000000000000791b */ /* 0x003fe20003800000 */
.L_x_10129:
[----:B------:R-:W-:Y:S02]  /*1c70*/  IMAD.MOV.U32 R24, RZ, RZ, 0x8 ;  /* 0x00000008ff187424 */ /* 0x000fe400078e00ff */
[----:B------:R-:W-:-:S04]  /*1c80*/  IMAD.MOV.U32 R14, RZ, RZ, R18 ;  /* 0x000000ffff0e7224 */ /* 0x000fc800078e0012 */
[----:B------:R-:W-:-:S05]  /*1c90*/  FADD.FTZ R14, R15, R14 ;  /* 0x0000000e0f0e7221 */ /* 0x000fca0000010000 */
[----:B------:R-:W-:-:S07]  /*1ca0*/  MOV R22, R14 ;  /* 0x0000000e00167202 */ /* 0x000fce0000000f00 */
[----:B------:R-:W-:Y:S05]  /*1cb0*/  WARPSYNC.COLLECTIVE R21, `(.L_x_10130) ;  /* 0x0000000015087348 */ /* 0x000fea0003c00000 */
[----:B------:R0:W1:Y:S02]  /*1cc0*/  SHFL.DOWN P6, R18, R22, R24, R25 ;  /* 0x0800001816127389 */ /* 0x00006400000c0019 */
[----:B01----:R-:W-:Y:S01]  /*1cd0*/  ENDCOLLECTIVE ;  /* 0x000000000000791b */ /* 0x003fe20003800000 */
.L_x_10130:
[----:B------:R-:W-:Y:S02]  /*1ce0*/  IMAD.MOV.U32 R24, RZ, RZ, 0x4 ;  /* 0x00000004ff187424 */ /* 0x000fe400078e00ff */
[----:B------:R-:W-:-:S04]  /*1cf0*/  IMAD.MOV.U32 R13, RZ, RZ, R18 ;  /* 0x000000ffff0d7224 */ /* 0x000fc800078e0012 */
[----:B------:R-:W-:-:S04]  /*1d00*/  FADD.FTZ R13, R14, R13 ;  /* 0x0000000d0e0d7221 */ /* 0x000fc80000010000 */
[----:B------:R-:W-:-:S07]  /*1d10*/  IMAD.MOV.U32 R22, RZ, RZ, R13 ;  /* 0x000000ffff167224 */ /* 0x000fce00078e000d */
[----:B------:R-:W-:Y:S05]  /*1d20*/  WARPSYNC.COLLECTIVE R21, `(.L_x_10131) ;  /* 0x0000000015087348 */ /* 0x000fea0003c00000 */
[----:B------:R0:W1:Y:S02]  /*1d30*/  SHFL.DOWN P6, R18, R22, R24, R25 ;  /* 0x0800001816127389 */ /* 0x00006400000c0019 */
[----:B01----:R-:W-:Y:S01]  /*1d40*/  ENDCOLLECTIVE ;  /* 0x000000000000791b */ /* 0x003fe20003800000 */
.L_x_10131:
[----:B------:R-:W-:Y:S02]  /*1d50*/  IMAD.MOV.U32 R24, RZ, RZ, 0x2 ;  /* 0x00000002ff187424 */ /* 0x000fe400078e00ff */
[----:B------:R-:W-:-:S04]  /*1d60*/  IMAD.MOV.U32 R16, RZ, RZ, R18 ;  /* 0x000000ffff107224 */ /* 0x000fc800078e0012 */
[----:B------:R-:W-:-:S05]  /*1d70*/  FADD.FTZ R16, R13, R16 ;  /* 0x000000100d107221 */ /* 0x000fca0000010000 */
[----:B------:R-:W-:-:S07]  /*1d80*/  MOV R22, R16 ;  /* 0x0000001000167202 */ /* 0x000fce0000000f00 */
[----:B------:R-:W-:Y:S05]  /*1d90*/  WARPSYNC.COLLECTIVE R21, `(.L_x_10132) ;  /* 0x0000000015087348 */ /* 0x000fea0003c00000 */
[----:B------:R0:W1:Y:S02]  /*1da0*/  SHFL.DOWN P6, R18, R22, R24, R25 ;  /* 0x0800001816127389 */ /* 0x00006400000c0019 */
[----:B01----:R-:W-:Y:S01]  /*1db0*/  ENDCOLLECTIVE ;  /* 0x000000000000791b */ /* 0x003fe20003800000 */
.L_x_10132:
[----:B------:R-:W-:Y:S02]  /*1dc0*/  IMAD.MOV.U32 R24, RZ, RZ, 0x1 ;  /* 0x00000001ff187424 */ /* 0x000fe400078e00ff */
[----:B------:R-:W-:-:S04]  /*1dd0*/  IMAD.MOV.U32 R17, RZ, RZ, R18 ;  /* 0x000000ffff117224 */ /* 0x000fc800078e0012 */
[----:B------:R-:W-:-:S04]  /*1de0*/  FADD.FTZ R17, R16, R17 ;  /* 0x0000001110117221 */ /* 0x000fc80000010000 */
[----:B------:R-:W-:-:S07]  /*1df0*/  IMAD.MOV.U32 R22, RZ, RZ, R17 ;  /* 0x000000ffff167224 */ /* 0x000fce00078e0011 */
[----:B------:R-:W-:Y:S05]  /*1e00*/  WARPSYNC.COLLECTIVE R21, `(.L_x_10133) ;  /* 0x0000000015087348 */ /* 0x000fea0003c00000 */
[----:B------:R0:W1:Y:S02]  /*1e10*/  SHFL.DOWN P6, R18, R22, R24, R25 ;  /* 0x0800001816127389 */ /* 0x00006400000c0019 */
[----:B01----:R-:W-:Y:S01]  /*1e20*/  ENDCOLLECTIVE ;  /* 0x000000000000791b */ /* 0x003fe20003800000 */
.L_x_10133:
[----:B------:R-:W-:Y:S05]  /*1e30*/  BRA `(.L_x_10134) ;  /* 0xfffffff000887947 */ /* 0x000fea000383ffff */
.L_x_10135:
        /* <DEDUP_REMOVED lines=12> */
.L_x_12174:


//--------------------- .text._ZN2at6native43_GLOBAL__N__9ae7fba5_10_SoftMax_cu_9f978f6322cunn_SoftMaxForwardRegIN3c108BFloat16EfS4_NS1_25LogSoftMaxForwardEpilogueElLi7EEEvPT1_PKT_T3_ --------------------------
	.section	.text._ZN2at6native43_GLOBAL__N__9ae7fba5_10_SoftMax_cu_9f978f6322cunn_SoftMaxForwardRegIN3c108BFloat16EfS4_NS1_25LogSoftMaxForwardEpilogueElLi7EEEvPT1_PKT_T3_,"ax",@progbits
	.align	128
.text._ZN2at6native43_GLOBAL__N__9ae7fba5_10_SoftMax_cu_9f978f6322cunn_SoftMaxForwardRegIN3c108BFloat16EfS4_NS1_25LogSoftMaxForwardEpilogueElLi7EEEvPT1_PKT_T3_:
        .type           _ZN2at6native43_GLOBAL__N__9ae7fba5_10_SoftMax_cu_9f978f6322cunn_SoftMaxForwardRegIN3c108BFloat16EfS4_NS1_25LogSoftMaxForwardEpilogueElLi7EEEvPT1_PKT_T3_,@function
        .size           _ZN2at6native43_GLOBAL__N__9ae7fba5_10_SoftMax_cu_9f978f6322cunn_SoftMaxForwardRegIN3c108BFloat16EfS4_NS1_25LogSoftMaxForwardEpilogueElLi7EEEvPT1_PKT_T3_,(.L_x_12175 - _ZN2at6native43_GLOBAL__N__9ae7fba5_10_SoftMax_cu_9f978f6322cunn_SoftMaxForwardRegIN3c108BFloat16EfS4_NS1_25LogSoftMaxForwardEpilogueElLi7EEEvPT1_PKT_T3_)
        .other          _ZN2at6native43_GLOBAL__N__9ae7fba5_10_SoftMax_cu_9f978f6322cunn_SoftMaxForwardRegIN3c108BFloat16EfS4_NS1_25LogSoftMaxForwardEpilogueElLi7EEEvPT1_PKT_T3_,@"STO_CUDA_ENTRY STV_DEFAULT"
_ZN2at6native43_GLOBAL__N__9ae7fba5_10_SoftMax_cu_9f978f6322cunn_SoftMaxForwardRegIN3c108BFloat16EfS4_NS1_25LogSoftMaxForwardEpilogueElLi7EEEvPT1_PKT_T3_:
        /* <DEDUP_REMOVED lines=77> */
[----:B------:R-:W-:-:S02]  /*04d0*/  IMAD.MOV.U32 R23, RZ, RZ, -0x800001 ;  /* 0xff7fffffff177424 */ /* 0x000fc400078e00ff */
[----:B--2---:R-:W-:Y:S02]  /*04e0*/  @!P0 IMAD.U32 R12, R2, 0x10000, RZ ;  /* 0x00010000020c8824 */ /* 0x004fe400078e00ff */
[----:B---3--:R-:W-:-:S05]  /*04f0*/  @!P5 IMAD.U32 R28, R3, 0x10000, RZ ;  /* 0x00010000031cd824 */ /* 0x008fca00078e00ff */
[----:B------:R-:W-:Y:S01]  /*0500*/  @!P5 FMNMX.FTZ R23, R28, -3.40282346638528859812e+38, !PT ;  /* 0xff7fffff1c17d809 */ /* 0x000fe20007810000 */
[----:B----4-:R-:W-:-:S05]  /*0510*/  @!P6 IMAD.U32 R28, R4, 0x10000, RZ ;  /* 0x00010000041ce824 */ /* 0x010fca00078e00ff */
[----:B------:R-:W-:-:S04]  /*0520*/  @!P6 FMNMX.FTZ R23, R23, R28, !PT ;  /* 0x0000001c1717e209 */ /* 0x000fc80007810000 */
[----:B------:R-:W-:Y:S01]  /*0530*/  @!P0 FMNMX.FTZ R23, R23, R12, !PT ;  /* 0x0000000c17178209 */ /* 0x000fe20007810000 */
[----:B------:R-:W-:-:S05]  /*0540*/  @!P1 IMAD.U32 R12, R0, 0x10000, RZ ;  /* 0x00010000000c9824 */ /* 0x000fca00078e00ff */
[----:B------:R-:W-:Y:S02]  /*0550*/  @!P1 FMNMX.FTZ R23, R23, R12, !PT ;  /* 0x0000000c17179209 */ /* 0x000fe40007810000 */
[----:B------:R-:W-:-:S04]  /*0560*/  @!P2 SHF.L.U32 R12, R5, 0x10, RZ ;  /* 0x00000010050ca819 */ /* 0x000fc800000006ff */
        /* <DEDUP_REMOVED lines=20> */
[----:B------:R-:W-:Y:S01]  /*06b0*/  LEA.HI R13, R17, R8, RZ, 0x5 ;  /* 0x00000008110d7211 */ /* 0x000fe200078f28ff */
[----:B------:R-:W1:Y:S03]  /*06c0*/  S2UR UR5, SR_CgaCtaId ;  /* 0x00000000000579c3 */ /* 0x000e660000008800 */
[----:B------:R-:W-:-:S05]  /*06d0*/  LOP3.LUT R17, R13, 0xffffffe0, RZ, 0xc0, !PT ;  /* 0xffffffe00d117812 */ /* 0x000fca00078ec0ff */
[----:B------:R-:W-:Y:S01]  /*06e0*/  IMAD.IADD R17, R8, 0x1, -R17 ;  /* 0x0000000108117824 */ /* 0x000fe200078e0a11 */
        /* <DEDUP_REMOVED lines=37> */
.L_x_10159:
[----:B-1----:R-:W-:-:S04]  /*0940*/  FSETP.GEU.FTZ.AND P6, PT, R19, R18, PT ;  /* 0x000000121300720b */ /* 0x002fc80003fde000 */
[----:B0-----:R-:W-:-:S09]  /*0950*/  FSEL R19, R18, R19, !P6 ;  /* 0x0000001312137208 */ /* 0x001fd20007000000 */
.L_x_10137:
[----:B------:R-:W-:Y:S05]  /*0960*/  BSYNC B0 ;  /* 0x0000000000007941 */ /* 0x000fea0003800000 */
.L_x_10136:
[----:B------:R-:W-:Y:S01]  /*0970*/  ISETP.NE.AND P6, PT, R8, RZ, PT ;  /* 0x000000ff0800720c */ /* 0x000fe20003fc5270 */
[----:B------:R-:W-:Y:S05]  /*0980*/  WARPSYNC.ALL ;  /* 0x0000000000007948 */ /* 0x000fea0003800000 */
[----:B------:R-:W-:-:S07]  /*0990*/  P2R R23, PR, RZ, 0x40 ;  /* 0x00000040ff177803 */ /* 0x000fce0000000000 */
[----:B-1----:R0:W-:Y:S01]  /*09a0*/  @!P6 STS [UR4], R19 ;  /* 0x00000013ff00e988 */ /* 0x0021e20008000804 */
[----:B------:R-:W-:Y:S01]  /*09b0*/  BAR.SYNC.DEFER_BLOCKING 0x0 ;  /* 0x0000000000007b1d */ /* 0x000fe20000010000 */
[----:B------:R-:W-:Y:S01]  /*09c0*/  ISETP.NE.AND P6, PT, R25, RZ, PT ;  /* 0x000000ff1900720c */ /* 0x000fe20003fc5270 */
[----:B0-----:R-:W-:Y:S01]  /*09d0*/  @!P1 IMAD.U32 R19, R0, 0x10000, RZ ;  /* 0x0001000000139824 */ /* 0x001fe200078e00ff */
[----:B------:R-:W-:Y:S01]  /*09e0*/  @!P5 SHF.L.U32 R15, R3, 0x10, RZ ;  /* 0x00000010030fd819 */ /* 0x000fe200000006ff */
[----:B------:R-:W-:Y:S01]  /*09f0*/  @!P3 IMAD.U32 R27, R6, 0x10000, RZ ;  /* 0x00010000061bb824 */ /* 0x000fe200078e00ff */
[----:B------:R-:W-:Y:S01]  /*0a00*/  P2R R25, PR, RZ, 0x40 ;  /* 0x00000040ff197803 */ /* 0x000fe20000000000 */
[----:B------:R-:W-:Y:S01]  /*0a10*/  BSSY B0, `(.L_x_10139) ;  /* 0x0000049000007945 */ /* 0x000fe20003800000 */
[----:B------:R-:W-:-:S04]  /*0a20*/  ISETP.NE.AND P6, PT, R24, RZ, PT ;  /* 0x000000ff1800720c */ /* 0x000fc80003fc5270 */
[----:B------:R-:W-:Y:S02]  /*0a30*/  P2R R24, PR, RZ, 0x40 ;  /* 0x00000040ff187803 */ /* 0x000fe40000000000 */
[----:B------:R-:W-:-:S04]  /*0a40*/  ISETP.NE.AND P6, PT, R21, RZ, PT ;  /* 0x000000ff1500720c */ /* 0x000fc80003fc5270 */
[----:B------:R-:W-:Y:S02]  /*0a50*/  P2R R21, PR, RZ, 0x40 ;  /* 0x00000040ff157803 */ /* 0x000fe40000000000 */
[----:B------:R-:W-:Y:S01]  /*0a60*/  ISETP.NE.AND P6, PT, R22, RZ, PT ;  /* 0x000000ff1600720c */ /* 0x000fe20003fc5270 */
[----:B------:R-:W0:-:S12]  /*0a70*/  LDS R12, [UR4] ;  /* 0x00000004ff0c7984 */ /* 0x000e180008000800 */
[----:B------:R-:W-:Y:S02]  /*0a80*/  @!P6 IMAD.U32 R17, R4, 0x10000, RZ ;  /* 0x000100000411e824 */ /* 0x000fe400078e00ff */
[--C-:B0-----:R-:W-:Y:S02]  /*0a90*/  @!P5 FADD.FTZ R15, R15, -R12.reuse ;  /* 0x8000000c0f0fd221 */ /* 0x101fe40000010000 */
[--C-:B------:R-:W-:Y:S01]  /*0aa0*/  @!P6 FADD.FTZ R16, R17, -R12.reuse ;  /* 0x8000000c1110e221 */ /* 0x100fe20000010000 */
[----:B------:R-:W-:Y:S02]  /*0ab0*/  @!P0 IMAD.U32 R17, R2, 0x10000, RZ ;  /* 0x0001000002118824 */ /* 0x000fe400078e00ff */
[--C-:B------:R-:W-:Y:S01]  /*0ac0*/  @!P1 FADD.FTZ R18, R19, -R12.reuse ;  /* 0x8000000c13129221 */ /* 0x100fe20000010000 */
[----:B------:R-:W-:Y:S01]  /*0ad0*/  @!P5 FMUL.FTZ R15, R15, 1.4426950216293334961 ;  /* 0x3fb8aa3b0f0fd820 */ /* 0x000fe20000410000 */
[----:B------:R-:W-:Y:S01]  /*0ae0*/  @!P6 FMUL.FTZ R16, R16, 1.4426950216293334961 ;  /* 0x3fb8aa3b1010e820 */ /* 0x000fe20000410000 */
[----:B------:R-:W-:Y:S01]  /*0af0*/  @!P0 FADD.FTZ R17, R17, -R12 ;  /* 0x8000000c11118221 */ /* 0x000fe20000010000 */
[----:B------:R-:W-:-:S02]  /*0b00*/  @!P2 IMAD.U32 R19, R5, 0x10000, RZ ;  /* 0x000100000513a824 */ /* 0x000fc400078e00ff */
[----:B------:R-:W-:Y:S01]  /*0b10*/  @!P1 FMUL.FTZ R18, R18, 1.4426950216293334961 ;  /* 0x3fb8aa3b12129820 */ /* 0x000fe20000410000 */
[--C-:B------:R-:W-:Y:S01]  /*0b20*/  @!P3 FADD.FTZ R26, R27, -R12.reuse ;  /* 0x8000000c1b1ab221 */ /* 0x100fe20000010000 */
[----:B------:R-:W0:Y:S01]  /*0b30*/  @!P5 MUFU.EX2 R15, R15 ;  /* 0x0000000f000fd308 */ /* 0x000e220000000800 */
[----:B------:R-:W-:Y:S01]  /*0b40*/  @!P0 FMUL.FTZ R17, R17, 1.4426950216293334961 ;  /* 0x3fb8aa3b11118820 */ /* 0x000fe20000410000 */
[--C-:B------:R-:W-:Y:S01]  /*0b50*/  @!P2 FADD.FTZ R19, R19, -R12.reuse ;  /* 0x8000000c1313a221 */ /* 0x100fe20000010000 */
[----:B------:R-:W-:Y:S01]  /*0b60*/  @!P4 SHF.L.U32 R27, R7, 0x10, RZ ;  /* 0x00000010071bc819 */ /* 0x000fe200000006ff */
[----:B------:R-:W-:Y:S02]  /*0b70*/  @!P3 FMUL.FTZ R26, R26, 1.4426950216293334961 ;  /* 0x3fb8aa3b1a1ab820 */ /* 0x000fe40000410000 */
        /* <DEDUP_REMOVED lines=49> */
.L_x_10165:
[----:B-1----:R-:W-:-:S07]  /*0e90*/  FADD.FTZ R13, R21, R18 ;  /* 0x00000012150d7221 */ /* 0x002fce0000010000 */
.L_x_10140:
[----:B------:R-:W-:Y:S05]  /*0ea0*/  BSYNC B0 ;  /* 0x0000000000007941 */ /* 0x000fea0003800000 */
.L_x_10139:
        /* <DEDUP_REMOVED lines=8> */
[----:B------:R-:W-:Y:S01]  /*0f30*/  IMAD.U32 R3, R3, 0x10000, RZ ;  /* 0x0001000003037824 */ /* 0x000fe200078e00ff */
[----:B------:R-:W-:Y:S01]  /*0f40*/  ULDC.64 UR4, c[0x0][0x210] ;  /* 0x0000840000047ab9 */ /* 0x000fe20000000a00 */
[----:B------:R-:W-:Y:S02]  /*0f50*/  IMAD.MOV.U32 R16, RZ, RZ, R8 ;  /* 0x000000ffff107224 */ /* 0x000fe400078e0008 */
[----:B------:R-:W-:Y:S02]  /*0f60*/  IMAD.MOV.U32 R17, RZ, RZ, R9 ;  /* 0x000000ffff117224 */ /* 0x000fe400078e0009 */
[----:B------:R-:W-:Y:S01]  /*0f70*/  FADD.FTZ R14, R3, -R12 ;  /* 0x8000000c030e7221 */ /* 0x000fe20000010000 */
[----:B------:R-:W-:-:S04]  /*0f80*/  IMAD.WIDE.U32 R16, R10, UR8, R16 ;  /* 0x000000080a107c25 */ /* 0x000fc8000f8e0010 */
[----:B-1----:R-:W-:Y:S01]  /*0f90*/  FFMA.FTZ R3, R13, -0.69314718246459960938, R14 ;  /* 0xbf3172180d037823 */ /* 0x002fe2000001000e */
[----:B------:R-:W-:Y:S01]  /*0fa0*/  IMAD R15, R11, UR8, R17 ;  /* 0x000000080b0f7c24 */ /* 0x000fe2000f8e0211 */
[----:B------:R-:W-:-:S03]  /*0fb0*/  LEA R14, P5, R16, UR4, 0x1 ;  /* 0x00000004100e7c11 */ /* 0x000fc6000f8a08ff */
[----:B------:R-:W-:Y:S02]  /*0fc0*/  F2FP.BF16.F32.PACK_AB R3, RZ, R3 ;  /* 0x00000003ff03723e */ /* 0x000fe400000010ff */
[----:B------:R-:W-:-:S05]  /*0fd0*/  LEA.HI.X R15, R16, UR5, R15, 0x1, P5 ;  /* 0x00000005100f7c11 */ /* 0x000fca000a8f0c0f */
[----:B------:R2:W-:Y:S03]  /*0fe0*/  STG.E.U16 desc[UR6][R14.64], R3 ;  /* 0x000000030e007986 */ /* 0x0005e6000c101506 */
.L_x_10143:
[----:B------:R-:W-:Y:S05]  /*0ff0*/  BSYNC B0 ;  /* 0x0000000000007941 */ /* 0x000fea0003800000 */
.L_x_10142:
[----:B------:R-:W-:Y:S01]  /*1000*/  ISETP.NE.AND P5, PT, R22, RZ, PT ;  /* 0x000000ff1600720c */ /* 0x000fe20003fa5270 */
[----:B------:R-:W-:-:S12]  /*1010*/  BSSY B0, `(.L_x_10144) ;  /* 0x000000f000007945 */ /* 0x000fd80003800000 */
[----:B------:R-:W-:Y:S05]  /*1020*/  @P5 BRA `(.L_x_10145) ;  /* 0x0000000000345947 */ /* 0x000fea0003800000 */
[----:B------:R-:W-:Y:S01]  /*1030*/  ULDC UR4, c[0x0][0x0] ;  /* 0x0000000000047ab9 */ /* 0x000fe20000000800 */
[----:B--2---:R-:W-:Y:S01]  /*1040*/  IMAD.U32 R3, R4, 0x10000, RZ ;  /* 0x0001000004037824 */ /* 0x004fe200078e00ff */
[----:B------:R-:W-:Y:S01]  /*1050*/  IADD3 R14, R8, UR4, RZ ;  /* 0x00000004080e7c10 */ /* 0x000fe2000fffe0ff */
[----:B------:R-:W-:Y:S02]  /*1060*/  ULDC.64 UR4, c[0x0][0x210] ;  /* 0x0000840000047ab9 */ /* 0x000fe40000000a00 */
[----:B------:R-:W-:Y:S01]  /*1070*/  FADD.FTZ R4, R3, -R12 ;  /* 0x8000000c03047221 */ /* 0x000fe20000010000 */
[----:B------:R-:W-:-:S03]  /*1080*/  SHF.R.S32.HI R15, RZ, 0x1f, R14 ;  /* 0x0000001fff0f7819 */ /* 0x000fc6000001140e */
[----:B-1----:R-:W-:Y:S01]  /*1090*/  FFMA.FTZ R3, R13, -0.69314718246459960938, R4 ;  /* 0xbf3172180d037823 */ /* 0x002fe20000010004 */
[----:B------:R-:W-:-:S04]  /*10a0*/  IMAD.WIDE.U32 R14, R10, UR8, R14 ;  /* 0x000000080a0e7c25 */ /* 0x000fc8000f8e000e */
[----:B------:R-:W-:Y:S01]  /*10b0*/  F2FP.BF16.F32.PACK_AB R3, RZ, R3 ;  /* 0x00000003ff03723e */ /* 0x000fe200000010ff */
[----:B------:R-:W-:Y:S01]  /*10c0*/  IMAD R15, R11, UR8, R15 ;  /* 0x000000080b0f7c24 */ /* 0x000fe2000f8e020f */
[----:B------:R-:W-:-:S04]  /*10d0*/  LEA R16, P5, R14, UR4, 0x1 ;  /* 0x000000040e107c11 */ /* 0x000fc8000f8a08ff */
[----:B------:R-:W-:-:S05]  /*10e0*/  LEA.HI.X R17, R14, UR5, R15, 0x1, P5 ;  /* 0x000000050e117c11 */ /* 0x000fca000a8f0c0f */
[----:B------:R3:W-:Y:S04]  /*10f0*/  STG.E.U16 desc[UR6][R16.64], R3 ;  /* 0x0000000310007986 */ /* 0x0007e8000c101506 */
.L_x_10145:
[----:B------:R-:W-:Y:S05]  /*1100*/  BSYNC B0 ;  /* 0x0000000000007941 */ /* 0x000fea0003800000 */
.L_x_10144:
[----:B------:R-:W-:Y:S04]  /*1110*/  BSSY B0, `(.L_x_10146) ;  /* 0x000000f000007945 */ /* 0x000fe80003800000 */
[----:B------:R-:W-:Y:S05]  /*1120*/  @P0 BRA `(.L_x_10147) ;  /* 0x0000000000340947 */ /* 0x000fea0003800000 */
[----:B--2---:R-:W2:Y:S01]  /*1130*/  LDC R15, c[0x0][RZ] ;  /* 0x00000000ff0f7b82 */ /* 0x004ea20000000800 */
[----:B---3--:R-:W-:Y:S01]  /*1140*/  IMAD.U32 R3, R2, 0x10000, RZ ;  /* 0x0001000002037824 */ /* 0x008fe200078e00ff */
[----:B------:R-:W-:-:S03]  /*1150*/  ULDC.64 UR4, c[0x0][0x210] ;  /* 0x0000840000047ab9 */ /* 0x000fc60000000a00 */
[----:B------:R-:W-:-:S04]  /*1160*/  FADD.FTZ R4, R3, -R12 ;  /* 0x8000000c03047221 */ /* 0x000fc80000010000 */
        /* <DEDUP_REMOVED lines=9> */
.L_x_10147:
[----:B------:R-:W-:Y:S05]  /*1200*/  BSYNC B0 ;  /* 0x0000000000007941 */ /* 0x000fea0003800000 */
.L_x_10146:
[----:B------:R-:W-:Y:S04]  /*1210*/  BSSY B0, `(.L_x_10148) ;  /* 0x0000010000007945 */ /* 0x000fe80003800000 */
[----:B------:R-:W-:Y:S05]  /*1220*/  @P1 BRA `(.L_x_10149) ;  /* 0x0000000000381947 */ /* 0x000fea0003800000 */
[----:B--23--:R-:W2:Y:S01]  /*1230*/  LDC R3, c[0x0][RZ] ;  /* 0x00000000ff037b82 */ /* 0x00cea20000000800 */
[----:B----4-:R-:W-:Y:S01]  /*1240*/  SHF.L.U32 R15, R0, 0x10, RZ ;  /* 0x00000010000f7819 */ /* 0x010fe200000006ff */
[----:B------:R-:W-:-:S04]  /*1250*/  ULDC.64 UR4, c[0x0][0x210] ;  /* 0x0000840000047ab9 */ /* 0x000fc80000000a00 */
[----:B------:R-:W-:-:S04]  /*1260*/  FADD.FTZ R0, R15, -R12 ;  /* 0x8000000c0f007221 */ /* 0x000fc80000010000 */
[----:B-1----:R-:W-:-:S05]  /*1270*/  FFMA.FTZ R0, R13, -0.69314718246459960938, R0 ;  /* 0xbf3172180d007823 */ /* 0x002fca0000010000 */
[----:B------:R-:W-:Y:S01]  /*1280*/  F2FP.BF16.F32.PACK_AB R0, RZ, R0 ;  /* 0x00000000ff00723e */ /* 0x000fe200000010ff */
[----:B--2---:R-:W-:-:S04]  /*1290*/  IMAD R2, R3, 0x2, R8 ;  /* 0x0000000203027824 */ /* 0x004fc800078e0208 */
[----:B------:R-:W-:-:S05]  /*12a0*/  IMAD.IADD R2, R2, 0x1, R3 ;  /* 0x0000000102027824 */ /* 0x000fca00078e0203 */
[----:B------:R-:W-:-:S03]  /*12b0*/  SHF.R.S32.HI R3, RZ, 0x1f, R2 ;  /* 0x0000001fff037819 */ /* 0x000fc60000011402 */
[----:B------:R-:W-:-:S04]  /*12c0*/  IMAD.WIDE.U32 R2, R10, UR8, R2 ;  /* 0x000000080a027c25 */ /* 0x000fc8000f8e0002 */
[----:B------:R-:W-:Y:S01]  /*12d0*/  IMAD R3, R11, UR8, R3 ;  /* 0x000000080b037c24 */ /* 0x000fe2000f8e0203 */
[----:B------:R-:W-:-:S04]  /*12e0*/  LEA R14, P0, R2, UR4, 0x1 ;  /* 0x00000004020e7c11 */ /* 0x000fc8000f8008ff */
[----:B------:R-:W-:-:S05]  /*12f0*/  LEA.HI.X R15, R2, UR5, R3, 0x1, P0 ;  /* 0x00000005020f7c11 */ /* 0x000fca00080f0c03 */
[----:B------:R1:W-:Y:S04]  /*1300*/  STG.E.U16 desc[UR6][R14.64], R0 ;  /* 0x000000000e007986 */ /* 0x0003e8000c101506 */
.L_x_10149:
[----:B------:R-:W-:Y:S05]  /*1310*/  BSYNC B0 ;  /* 0x0000000000007941 */ /* 0x000fea0003800000 */
.L_x_10148:
[----:B------:R-:W-:Y:S04]  /*1320*/  BSSY B0, `(.L_x_10150) ;  /* 0x0000010000007945 */ /* 0x000fe80003800000 */
[----:B------:R-:W-:Y:S05]  /*1330*/  @P2 BRA `(.L_x_10151) ;  /* 0x0000000000382947 */ /* 0x000fea0003800000 */
[----:B--23--:R-:W2:Y:S01]  /*1340*/  LDC R3, c[0x0][RZ] ;  /* 0x00000000ff037b82 */ /* 0x00cea20000000800 */
[----:B------:R-:W-:Y:S01]  /*1350*/  IMAD.U32 R5, R5, 0x10000, RZ ;  /* 0x0001000005057824 */ /* 0x000fe200078e00ff */
[----:B------:R-:W-:-:S03]  /*1360*/  ULDC.64 UR4, c[0x0][0x210] ;  /* 0x0000840000047ab9 */ /* 0x000fc60000000a00 */
[----:B-1----:R-:W-:-:S04]  /*1370*/  FADD.FTZ R0, R5, -R12 ;  /* 0x8000000c05007221 */ /* 0x002fc80000010000 */
[----:B------:R-:W-:-:S05]  /*1380*/  FFMA.FTZ R0, R13, -0.69314718246459960938, R0 ;  /* 0xbf3172180d007823 */ /* 0x000fca0000010000 */
[----:B------:R-:W-:Y:S01]  /*1390*/  F2FP.BF16.F32.PACK_AB R0, RZ, R0 ;  /* 0x00000000ff00723e */ /* 0x000fe200000010ff */
[----:B--2---:R-:W-:-:S04]  /*13a0*/  IMAD R2, R3, 0x2, R8 ;  /* 0x0000000203027824 */ /* 0x004fc800078e0208 */
[----:B------:R-:W-:-:S05]  /*13b0*/  IMAD R2, R3, 0x2, R2 ;  /* 0x0000000203027824 */ /* 0x000fca00078e0202 */
[----:B------:R-:W-:-:S03]  /*13c0*/  SHF.R.S32.HI R3, RZ, 0x1f, R2 ;  /* 0x0000001fff037819 */ /* 0x000fc60000011402 */
[----:B------:R-:W-:-:S04]  /*13d0*/  IMAD.WIDE.U32 R2, R10, UR8, R2 ;  /* 0x000000080a027c25 */ /* 0x000fc8000f8e0002 */
[----:B------:R-:W-:Y:S01]  /*13e0*/  IMAD R3, R11, UR8, R3 ;  /* 0x000000080b037c24 */ /* 0x000fe2000f8e0203 */
[----:B----4-:R-:W-:-:S04]  /*13f0*/  LEA R4, P0, R2, UR4, 0x1 ;  /* 0x0000000402047c11 */ /* 0x010fc8000f8008ff */
[----:B------:R-:W-:-:S05]  /*1400*/  LEA.HI.X R5, R2, UR5, R3, 0x1, P0 ;  /* 0x0000000502057c11 */ /* 0x000fca00080f0c03 */
[----:B------:R1:W-:Y:S04]  /*1410*/  STG.E.U16 desc[UR6][R4.64], R0 ;  /* 0x0000000004007986 */ /* 0x0003e8000c101506 */
.L_x_10151:
[----:B------:R-:W-:Y:S05]  /*1420*/  BSYNC B0 ;  /* 0x0000000000007941 */ /* 0x000fea0003800000 */
.L_x_10150:
[----:B------:R-:W-:Y:S04]  /*1430*/  BSSY B0, `(.L_x_10152) ;  /* 0x0000011000007945 */ /* 0x000fe80003800000 */
[----:B------:R-:W-:Y:S05]  /*1440*/  @P3 BRA `(.L_x_10153) ;  /* 0x00000000003c3947 */ /* 0x000fea0003800000 */
[----:B--23--:R-:W2:Y:S01]  /*1450*/  LDC R3, c[0x0][RZ] ;  /* 0x00000000ff037b82 */ /* 0x00cea20000000800 */
[----:B-1----:R-:W-:Y:S01]  /*1460*/  IMAD.U32 R5, R6, 0x10000, RZ ;  /* 0x0001000006057824 */ /* 0x002fe200078e00ff */
[----:B------:R-:W-:Y:S01]  /*1470*/  ULDC.64 UR4, c[0x0][0x210] ;  /* 0x0000840000047ab9 */ /* 0x000fe20000000a00 */
[----:B--2---:R-:W-:-:S04]  /*1480*/  IMAD R0, R3, 0x2, R8 ;  /* 0x0000000203007824 */ /* 0x004fc800078e0208 */
[----:B------:R-:W-:-:S05]  /*1490*/  IMAD R0, R3, 0x2, R0 ;  /* 0x0000000203007824 */ /* 0x000fca00078e0200 */
[----:B------:R-:W-:Y:S01]  /*14a0*/  IADD3 R2, R0, R3, RZ ;  /* 0x0000000300027210 */ /* 0x000fe20007ffe0ff */
[----:B------:R-:W-:-:S03]  /*14b0*/  FADD.FTZ R0, R5, -R12 ;  /* 0x8000000c05007221 */ /* 0x000fc60000010000 */
[----:B------:R-:W-:Y:S01]  /*14c0*/  SHF.R.S32.HI R3, RZ, 0x1f, R2 ;  /* 0x0000001fff037819 */ /* 0x000fe20000011402 */
[----:B------:R-:W-:Y:S02]  /*14d0*/  FFMA.FTZ R0, R13, -0.69314718246459960938, R0 ;  /* 0xbf3172180d007823 */ /* 0x000fe40000010000 */
[----:B------:R-:W-:-:S03]  /*14e0*/  IMAD.WIDE.U32 R2, R10, UR8, R2 ;  /* 0x000000080a027c25 */ /* 0x000fc6000f8e0002 */
[----:B------:R-:W-:Y:S01]  /*14f0*/  F2FP.BF16.F32.PACK_AB R0, RZ, R0 ;  /* 0x00000000ff00723e */ /* 0x000fe200000010ff */
[----:B------:R-:W-:Y:S01]  /*1500*/  IMAD R3, R11, UR8, R3 ;  /* 0x000000080b037c24 */ /* 0x000fe2000f8e0203 */
[----:B----4-:R-:W-:-:S04]  /*1510*/  LEA R4, P0, R2, UR4, 0x1 ;  /* 0x0000000402047c11 */ /* 0x010fc8000f8008ff */
[----:B------:R-:W-:-:S05]  /*1520*/  LEA.HI.X R5, R2, UR5, R3, 0x1, P0 ;  /* 0x0000000502057c11 */ /* 0x000fca00080f0c03 */
[----:B------:R1:W-:Y:S04]  /*1530*/  STG.E.U16 desc[UR6][R4.64], R0 ;  /* 0x0000000004007986 */ /* 0x0003e8000c101506 */
.L_x_10153:
[----:B------:R-:W-:Y:S05]  /*1540*/  BSYNC B0 ;  /* 0x0000000000007941 */ /* 0x000fea0003800000 */
.L_x_10152:
[----:B------:R-:W-:Y:S05]  /*1550*/  @P4 EXIT ;  /* 0x000000000000494d */ /* 0x000fea0003800000 */
[----:B--23--:R-:W2:Y:S01]  /*1560*/  LDC R3, c[0x0][RZ] ;  /* 0x00000000ff037b82 */ /* 0x00cea20000000800 */
[----:B------:R-:W-:Y:S01]  /*1570*/  IMAD.U32 R7, R7, 0x10000, RZ ;  /* 0x0001000007077824 */ /* 0x000fe200078e00ff */
[----:B------:R-:W-:-:S03]  /*1580*/  ULDC.64 UR4, c[0x0][0x210] ;  /* 0x0000840000047ab9 */ /* 0x000fc60000000a00 */
[----:B------:R-:W-:-:S04]  /*1590*/  FADD.FTZ R12, R7, -R12 ;  /* 0x8000000c070c7221 */ /* 0x000fc80000010000 */
[----:B-1----:R-:W-:-:S05]  /*15a0*/  FFMA.FTZ R13, R13, -0.69314718246459960938, R12 ;  /* 0xbf3172180d0d7823 */ /* 0x002fca000001000c */
[----:B------:R-:W-:Y:S01]  /*15b0*/  F2FP.BF16.F32.PACK_AB R13, RZ, R13 ;  /* 0x0000000dff0d723e */ /* 0x000fe200000010ff */
[----:B--2---:R-:W-:-:S04]  /*15c0*/  IMAD R8, R3, 0x2, R8 ;  /* 0x0000000203087824 */ /* 0x004fc800078e0208 */
[----:B------:R-:W-:-:S04]  /*15d0*/  IMAD R8, R3, 0x2, R8 ;  /* 0x0000000203087824 */ /* 0x000fc800078e0208 */
[----:B------:R-:W-:-:S05]  /*15e0*/  IMAD R2, R3, 0x2, R8 ;  /* 0x0000000203027824 */ /* 0x000fca00078e0208 */
[----:B------:R-:W-:-:S03]  /*15f0*/  SHF.R.S32.HI R3, RZ, 0x1f, R2 ;  /* 0x0000001fff037819 */ /* 0x000fc60000011402 */
[----:B------:R-:W-:-:S04]  /*1600*/  IMAD.WIDE.U32 R2, R10, UR8, R2 ;  /* 0x000000080a027c25 */ /* 0x000fc8000f8e0002 */
[----:B------:R-:W-:Y:S01]  /*1610*/  IMAD R11, R11, UR8, R3 ;  /* 0x000000080b0b7c24 */ /* 0x000fe2000f8e0203 */
[----:B----4-:R-:W-:-:S04]  /*1620*/  LEA R4, P0, R2, UR4, 0x1 ;  /* 0x0000000402047c11 */ /* 0x010fc8000f8008ff */
[----:B------:R-:W-:-:S05]  /*1630*/  LEA.HI.X R5, R2, UR5, R11, 0x1, P0 ;  /* 0x0000000502057c11 */ /* 0x000fca00080f0c0b */
[----:B------:R-:W-:Y:S01]  /*1640*/  STG.E.U16 desc[UR6][R4.64], R13 ;  /* 0x0000000d04007986 */ /* 0x000fe2000c101506 */
[----:B------:R-:W-:Y:S05]  /*1650*/  EXIT ;  /* 0x000000000000794d */ /* 0x000fea0003800000 */
.L_x_10138:
[----:B-1----:R-:W-:Y:S01]  /*1660*/  MOV R26, R19 ;  /* 0x00000013001a7202 */ /* 0x002fe20000000f00 */
[----:B------:R-:W-:Y:S02]  /*1670*/  IMAD.MOV.U32 R17, RZ, RZ, 0x10 ;  /* 0x00000010ff117424 */ /* 0x000fe400078e00ff */
[----:B------:R-:W-:Y:S02]  /*1680*/  IMAD.MOV.U32 R16, RZ, RZ, 0x1f ;  /* 0x0000001fff107424 */ /* 0x000fe400078e00ff */
[----:B------:R-:W-:-:S07]  /*1690*/  IMAD.MOV.U32 R15, RZ, RZ, -0x1 ;  /* 0xffffffffff0f7424 */ /* 0x000fce00078e00ff */
[----:B------:R-:W-:Y:S05]  /*16a0*/  WARPSYNC.COLLECTIVE R15, `(.L_x_10154) ;  /* 0x000000000f087348 */ /* 0x000fea0003c00000 */
[----:B------:R0:W1:Y:S02]  /*16b0*/  SHFL.DOWN P6, R18, R26, R17, R16 ;  /* 0x080000111a127389 */ /* 0x00006400000c0010 */
[----:B01----:R-:W-:Y:S01]  /*16c0*/  ENDCOLLECTIVE ;  /* 0x000000000000791b */ /* 0x003fe20003800000 */
.L_x_10154:
[----:B------:R-:W-:Y:S01]  /*16d0*/  HFMA2.MMA R17, -RZ, RZ, 0, 4.76837158203125e-07 ;  /* 0x00000008ff117435 */ /* 0x000fe200000001ff */
[----:B------:R-:W-:-:S04]  /*16e0*/  FSETP.GEU.FTZ.AND P6, PT, R19, R18, PT ;  /* 0x000000121300720b */ /* 0x000fc80003fde000 */
[----:B------:R-:W-:-:S05]  /*16f0*/  FSEL R12, R18, R19, !P6 ;  /* 0x00000013120c7208 */ /* 0x000fca0007000000 */
[----:B------:R-:W-:-:S07]  /*1700*/  IMAD.MOV.U32 R26, RZ, RZ, R12 ;  /* 0x000000ffff1a7224 */ /* 0x000fce00078e000c */
[----:B------:R-:W-:Y:S05]  /*1710*/  WARPSYNC.COLLECTIVE R15, `(.L_x_10155) ;  /* 0x000000000f087348 */ /* 0x000fea0003c00000 */
[----:B------:R0:W1:Y:S02]  /*1720*/  SHFL.DOWN P6, R18, R26, R17, R16 ;  /* 0x080000111a127389 */ /* 0x00006400000c0010 */
[----:B01----:R-:W-:Y:S01]  /*1730*/  ENDCOLLECTIVE ;  /* 0x000000000000791b */ /* 0x003fe20003800000 */
.L_x_10155:
[----:B------:R-:W-:Y:S01]  /*1740*/  IMAD.MOV.U32 R17, RZ, RZ, 0x4 ;  /* 0x00000004ff117424 */ /* 0x000fe200078e00ff */
[----:B------:R-:W-:-:S04]  /*1750*/  FSETP.GEU.FTZ.AND P6, PT, R12, R18, PT ;  /* 0x000000120c00720b */ /* 0x000fc80003fde000 */
[----:B------:R-:W-:-:S05]  /*1760*/  FSEL R20, R18, R12, !P6 ;  /* 0x0000000c12147208 */ /* 0x000fca0007000000 */
[----:B------:R-:W-:-:S07]  /*1770*/  IMAD.MOV.U32 R26, RZ, RZ, R20 ;  /* 0x000000ffff1a7224 */ /* 0x000fce00078e0014 */
[----:B------:R-:W-:Y:S05]  /*1780*/  WARPSYNC.COLLECTIVE R15, `(.L_x_10156) ;  /* 0x000000000f087348 */ /* 0x000fea0003c00000 */
[----:B------:R0:W1:Y:S02]  /*1790*/  SHFL.DOWN P6, R18, R26, R17, R16 ;  /* 0x080000111a127389 */ /* 0x00006400000c0010 */
[----:B01----:R-:W-:Y:S01]  /*17a0*/  ENDCOLLECTIVE ;  /* 0x000000000000791b */ /* 0x003fe20003800000 */
.L_x_10156:
[----:B------:R-:W-:Y:S01]  /*17b0*/  IMAD.MOV.U32 R17, RZ, RZ, 0x2 ;  /* 0x00000002ff117424 */ /* 0x000fe200078e00ff */
[----:B------:R-:W-:-:S04]  /*17c0*/  FSETP.GEU.FTZ.AND P6, PT, R20, R18, PT ;  /* 0x000000121400720b */ /* 0x000fc80003fde000 */
[----:B------:R-:W-:-:S05]  /*17d0*/  FSEL R23, R18, R20, !P6 ;  /* 0x0000001412177208 */ /* 0x000fca0007000000 */
[----:B------:R-:W-:-:S07]  /*17e0*/  IMAD.MOV.U32 R26, RZ, RZ, R23 ;  /* 0x000000ffff1a7224 */ /* 0x000fce00078e0017 */
[----:B------:R-:W-:Y:S05]  /*17f0*/  WARPSYNC.COLLECTIVE R15, `(.L_x_10157) ;  /* 0x000000000f087348 */ /* 0x000fea0003c00000 */
[----:B------:R0:W1:Y:S02]  /*1800*/  SHFL.DOWN P6, R18, R26, R17, R16 ;  /* 0x080000111a127389 */ /* 0x00006400000c0010 */
[----:B01----:R-:W-:Y:S01]  /*1810*/  ENDCOLLECTIVE ;  /* 0x000000000000791b */ /* 0x003fe20003800000 */
.L_x_10157:
[----:B------:R-:W-:Y:S01]  /*1820*/  IMAD.MOV.U32 R17, RZ, RZ, 0x1 ;  /* 0x00000001ff117424 */ /* 0x000fe200078e00ff */
[----:B------:R-:W-:-:S04]  /*1830*/  FSETP.GEU.FTZ.AND P6, PT, R23, R18, PT ;  /* 0x000000121700720b */ /* 0x000fc80003fde000 */
[----:B------:R-:W-:-:S04]  /*1840*/  FSEL R19, R18, R23, !P6 ;  /* 0x0000001712137208 */ /* 0x000fc80007000000 */
[----:B------:R-:W-:-:S07]  /*1850*/  MOV R26, R19 ;  /* 0x00000013001a7202 */ /* 0x000fce0000000f00 */
[----:B------:R-:W-:Y:S05]  /*1860*/  WARPSYNC.COLLECTIVE R15, `(.L_x_10158) ;  /* 0x000000000f087348 */ /* 0x000fea0003c00000 */
[----:B------:R0:W1:Y:S02]  /*1870*/  SHFL.DOWN P6, R18, R26, R17, R16 ;  /* 0x080000111a127389 */ /* 0x00006400000c0010 */
[----:B01----:R-:W-:Y:S01]  /*1880*/  ENDCOLLECTIVE ;  /* 0x000000000000791b */ /* 0x003fe20003800000 */
.L_x_10158:
[----:B------:R-:W-:Y:S05]  /*1890*/  BRA `(.L_x_10159) ;  /* 0xfffffff000287947 */ /* 0x000fea000383ffff */
.L_x_10141:
[----:B-1----:R-:W-:Y:S01]  /*18a0*/  IMAD.MOV.U32 R26, RZ, RZ, R13 ;  /* 0x000000ffff1a7224 */ /* 0x002fe200078e000d */
[----:B------:R-:W-:Y:S01]  /*18b0*/  MOV R15, 0xffffffff ;  /* 0xffffffff000f7802 */ /* 0x000fe20000000f00 */
[----:B------:R-:W-:Y:S02]  /*18c0*/  IMAD.MOV.U32 R17, RZ, RZ, 0x10 ;  /* 0x00000010ff117424 */ /* 0x000fe400078e00ff */
[----:B------:R-:W-:-:S07]  /*18d0*/  IMAD.MOV.U32 R16, RZ, RZ, 0x1f ;  /* 0x0000001fff107424 */ /* 0x000fce00078e00ff */
[----:B------:R-:W-:Y:S05]  /*18e0*/  WARPSYNC.COLLECTIVE R15, `(.L_x_10160) ;  /* 0x000000000f087348 */ /* 0x000fea0003c00000 */
[----:B------:R0:W1:Y:S02]  /*18f0*/  SHFL.DOWN P6, R18, R26, R17, R16 ;  /* 0x080000111a127389 */ /* 0x00006400000c0010 */
[----:B01----:R-:W-:Y:S01]  /*1900*/  ENDCOLLECTIVE ;  /* 0x000000000000791b */ /* 0x003fe20003800000 */
.L_x_10160:
[----:B------:R-:W-:Y:S02]  /*1910*/  IMAD.MOV.U32 R17, RZ, RZ, 0x8 ;  /* 0x00000008ff117424 */ /* 0x000fe400078e00ff */
[----:B------:R-:W-:-:S04]  /*1920*/  FADD.FTZ R14, R13, R18 ;  /* 0x000000120d0e7221 */ /* 0x000fc80000010000 */
[----:B------:R-:W-:-:S07]  /*1930*/  IMAD.MOV.U32 R26, RZ, RZ, R14 ;  /* 0x000000ffff1a7224 */ /* 0x000fce00078e000e */
[----:B------:R-:W-:Y:S05]  /*1940*/  WARPSYNC.COLLECTIVE R15, `(.L_x_10161) ;  /* 0x000000000f087348 */ /* 0x000fea0003c00000 */
[----:B------:R0:W1:Y:S02]  /*1950*/  SHFL.DOWN P6, R18, R26, R17, R16 ;  /* 0x080000111a127389 */ /* 0x00006400000c0010 */
[----:B01----:R-:W-:Y:S01]  /*1960*/  ENDCOLLECTIVE ;  /* 0x000000000000791b */ /* 0x003fe20003800000 */
.L_x_10161:
[----:B------:R-:W-:Y:S02]  /*1970*/  IMAD.MOV.U32 R17, RZ, RZ, 0x4 ;  /* 0x00000004ff117424 */ /* 0x000fe400078e00ff */
[----:B------:R-:W-:-:S04]  /*1980*/  FADD.FTZ R19, R14, R18 ;  /* 0x000000120e137221 */ /* 0x000fc80000010000 */
[----:B------:R-:W-:-:S07]  /*1990*/  IMAD.MOV.U32 R26, RZ, RZ, R19 ;  /* 0x000000ffff1a7224 */ /* 0x000fce00078e0013 */
[----:B------:R-:W-:Y:S05]  /*19a0*/  WARPSYNC.COLLECTIVE R15, `(.L_x_10162) ;  /* 0x000000000f087348 */ /* 0x000fea0003c00000 */
[----:B------:R0:W1:Y:S02]  /*19b0*/  SHFL.DOWN P6, R18, R26, R17, R16 ;  /* 0x080000111a127389 */ /* 0x00006400000c0010 */
[----:B01----:R-:W-:Y:S01]  /*19c0*/  ENDCOLLECTIVE ;  /* 0x000000000000791b */ /* 0x003fe20003800000 */
.L_x_10162:
[----:B------:R-:W-:Y:S02]  /*19d0*/  IMAD.MOV.U32 R17, RZ, RZ, 0x2 ;  /* 0x00000002ff117424 */ /* 0x000fe400078e00ff */
[----:B------:R-:W-:-:S05]  /*19e0*/  FADD.FTZ R20, R19, R18 ;  /* 0x0000001213147221 */ /* 0x000fca0000010000 */
[----:B------:R-:W-:-:S07]  /*19f0*/  MOV R26, R20 ;  /* 0x00000014001a7202 */ /* 0x000fce0000000f00 */
[----:B------:R-:W-:Y:S05]  /*1a00*/  WARPSYNC.COLLECTIVE R15, `(.L_x_10163) ;  /* 0x000000000f087348 */ /* 0x000fea0003c00000 */
[----:B------:R0:W1:Y:S02]  /*1a10*/  SHFL.DOWN P6, R18, R26, R17, R16 ;  /* 0x080000111a127389 */ /* 0x00006400000c0010 */
[----:B01----:R-:W-:Y:S01]  /*1a20*/  ENDCOLLECTIVE ;  /* 0x000000000000791b */ /* 0x003fe20003800000 */
.L_x_10163:
[----:B------:R-:W-:Y:S02]  /*1a30*/  IMAD.MOV.U32 R17, RZ, RZ, 0x1 ;  /* 0x00000001ff117424 */ /* 0x000fe400078e00ff */
[----:B------:R-:W-:-:S04]  /*1a40*/  FADD.FTZ R21, R20, R18 ;  /* 0x0000001214157221 */ /* 0x000fc80000010000 */
[----:B------:R-:W-:-:S07]  /*1a50*/  IMAD.MOV.U32 R26, RZ, RZ, R21 ;  /* 0x000000ffff1a7224 */ /* 0x000fce00078e0015 */
[----:B------:R-:W-:Y:S05]  /*1a60*/  WARPSYNC.COLLECTIVE R15, `(.L_x_10164) ;  /* 0x000000000f087348 */ /* 0x000fea0003c00000 */
[----:B------:R0:W1:Y:S02]  /*1a70*/  SHFL.DOWN P6, R18, R26, R17, R16 ;  /* 0x080000111a127389 */ /* 0x00006400000c0010 */
[----:B01----:R-:W-:Y:S01]  /*1a80*/  ENDCOLLECTIVE ;  /* 0x000000000000791b */ /* 0x003fe20003800000 */
.L_x_10164:
[----:B------:R-:W-:Y:S05]  /*1a90*/  BRA `(.L_x_10165) ;  /* 0xfffffff000fc7947 */ /* 0x000fea000383ffff */
.L_x_10166:
        /* <DEDUP_REMOVED lines=14> */
.L_x_12175:


//--------------------- .text._ZN2at6native43_GLOBAL__N__9ae7fba5_10_SoftMax_cu_9f978f6322cunn_SoftMaxForwardRegIN3c108BFloat16EfS4_NS1_25LogSoftMaxForwardEpilogueElLi6EEEvPT1_PKT_T3_ --------------------------
	.section	.text._ZN2at6native43_GLOBAL__N__9ae7fba5_10_SoftMax_cu_9f978f6322cunn_SoftMaxForwardRegIN3c108BFloat16EfS4_NS1_25LogSoftMaxForwardEpilogueElLi6EEEvPT1_PKT_T3_,"ax",@progbits
	.align	128
.text._ZN2at6native43_GLOBAL__N__9ae7fba5_10_SoftMax_cu_9f978f6322cunn_SoftMaxForwardRegIN3c108BFloat16EfS4_NS1_25LogSoftMaxForwardEpilogueElLi6EEEvPT1_PKT_T3_:
        .type           _ZN2at6native43_GLOBAL__N__9ae7fba5_10_SoftMax_cu_9f978f6322cunn_SoftMaxForwardRegIN3c108BFloat16EfS4_NS1_25LogSoftMaxForwardEpilogueElLi6EEEvPT1_PKT_T3_,@function
        .size           _ZN2at6native43_GLOBAL__N__9ae7fba5_10_SoftMax_cu_9f978f6322cunn_SoftMaxForwardRegIN3c108BFloat16EfS4_NS1_25LogSoftMaxForwardEpilogueElLi6EEEvPT1_PKT_T3_,(.L_x_12176 - _ZN2at6native43_GLOBAL__N__9ae7fba5_10_SoftMax_cu_9f978f6322cunn_SoftMaxForwardRegIN3c108BFloat16EfS4_NS1_25LogSoftMaxForwardEpilogueElLi6EEEvPT1_PKT_T3_)
        .other          _ZN2at6native43_GLOBAL__N__9ae7fba5_10_SoftMax_cu_9f978f6322cunn_SoftMaxForwardRegIN3c108BFloat16EfS4_NS1_25LogSoftMaxForwardEpilogueElLi6EEEvPT1_PKT_T3_,@"STO_CUDA_ENTRY STV_DEFAULT"
_ZN2at6native43_GLOBAL__N__9ae7fba5_10_SoftMax_cu_9f978f6322cunn_SoftMaxForwardRegIN3c108BFloat16EfS4_NS1_25LogSoftMaxForwardEpilogueElLi6EEEvPT1_PKT_T3_:
        /* <DEDUP_REMOVED lines=29> */
[----:B------:R-:W-:Y:S01]  /*01d0*/  @!P0 LEA.HI.X R13, R16, R13, R20, 0x1, P4 ;  /* 0x0000000d100d8211 */ /* 0x000fe200020f0c14 */
[----:B------:R-:W-:Y:S02]  /*01e0*/  VIADD R16, R22, UR4 ;  /* 0x0000000416107c36 */ /* 0x000fe40008000000 */
[----:B------:R-:W-:Y:S01]  /*01f0*/  @!P2 IMAD.WIDE.U32 R22, R6, UR8, R22 ;  /* 0x000000080616ac25 */ /* 0x000fe2000f8e0016 */
[----:B-1----:R-:W-:Y:S01]  /*0200*/  @!P1 LEA R14, P5, R18, R14, 0x1 ;  /* 0x0000000e120e9211 */ /* 0x002fe200078a08ff */
[----:B------:R0:W3:Y:S01]  /*0210*/  @!P0 LDG.E.U16 R0, desc[UR6][R12.64] ;  /* 0x000000060c008981 */ /* 0x0000e2000c1e1500 */
[----:B------:R-:W-:Y:S01]  /*0220*/  ISETP.GE.U32.AND P4, PT, R16, R6, PT ;  /* 0x000000061000720c */ /* 0x000fe20003f86070 */
[----:B------:R-:W-:Y:S01]  /*0230*/  @!P2 IMAD R23, R7, UR8, R23 ;  /* 0x000000080717ac24 */ /* 0x000fe2000f8e0217 */
[----:B------:R-:W-:Y:S02]  /*0240*/  @!P1 LEA.HI.X R15, R18, R15, R17, 0x1, P5 ;  /* 0x0000000f120f9211 */ /* 0x000fe400028f0c11 */
[----:B------:R-:W1:Y:S01]  /*0250*/  @!P3 LDC.64 R18, c[0x0][0x218] ;  /* 0x00008600ff12bb82 */ /* 0x000e620000000a00 */
[----:B------:R-:W-:-:S02]  /*0260*/  SHF.R.S32.HI R17, RZ, 0x1f, R16 ;  /* 0x0000001fff117819 */ /* 0x000fc40000011410 */
[----:B------:R-:W-:Y:S01]  /*0270*/  IADD3 R20, R16, UR4, RZ ;  /* 0x0000000410147c10 */ /* 0x000fe2000fffe0ff */
[----:B------:R-:W-:Y:S01]  /*0280*/  @!P3 IMAD.WIDE.U32 R28, R6, UR8, R8 ;  /* 0x00000008061cbc25 */ /* 0x000fe2000f8e0008 */
[-C--:B------:R-:W-:Y:S01]  /*0290*/  ISETP.GE.AND.EX P4, PT, R17, R7.reuse, PT, P4 ;  /* 0x000000071100720c */ /* 0x080fe20003f86340 */
[----:B------:R-:W4:Y:S01]  /*02a0*/  @!P1 LDG.E.U16 R2, desc[UR6][R14.64] ;  /* 0x000000060e029981 */ /* 0x000f22000c1e1500 */
[----:B------:R-:W-:Y:S02]  /*02b0*/  SHF.R.S32.HI R21, RZ, 0x1f, R20 ;  /* 0x0000001fff157819 */ /* 0x000fe40000011414 */
[----:B------:R-:W-:Y:S02]  /*02c0*/  ISETP.GE.U32.AND P5, PT, R20, R6, PT ;  /* 0x000000061400720c */ /* 0x000fe40003fa6070 */
[----:B--2---:R-:W-:Y:S02]  /*02d0*/  @!P2 LEA R10, P6, R22, R10, 0x1 ;  /* 0x0000000a160aa211 */ /* 0x004fe400078c08ff */
[----:B------:R-:W-:-:S02]  /*02e0*/  ISETP.GE.AND.EX P5, PT, R21, R7, PT, P5 ;  /* 0x000000071500720c */ /* 0x000fc40003fa6350 */
[----:B------:R-:W-:Y:S01]  /*02f0*/  @!P2 LEA.HI.X R11, R22, R11, R23, 0x1, P6 ;  /* 0x0000000b160ba211 */ /* 0x000fe200030f0c17 */
[----:B------:R-:W-:Y:S02]  /*0300*/  @!P3 IMAD R25, R7, UR8, R29 ;  /* 0x000000080719bc24 */ /* 0x000fe4000f8e021d */
        /* <DEDUP_REMOVED lines=27> */
[----:B------:R-:W-:Y:S01]  /*04c0*/  @!P3 FMNMX.FTZ R12, R13, -3.40282346638528859812e+38, !PT ;  /* 0xff7fffff0d0cb809 */ /* 0x000fe20007810000 */
[----:B------:R-:W-:-:S05]  /*04d0*/  @!P0 IMAD.U32 R13, R0, 0x10000, RZ ;  /* 0x00010000000d8824 */ /* 0x000fca00078e00ff */
[----:B------:R-:W-:Y:S01]  /*04e0*/  @!P0 FMNMX.FTZ R12, R12, R13, !PT ;  /* 0x0000000d0c0c8209 */ /* 0x000fe20007810000 */
[----:B----4-:R-:W-:Y:S01]  /*04f0*/  @!P1 IMAD.U32 R13, R2, 0x10000, RZ ;  /* 0x00010000020d9824 */ /* 0x010fe200078e00ff */
[----:B-----5:R-:W-:-:S04]  /*0500*/  @!P2 SHF.L.U32 R11, R4, 0x10, RZ ;  /* 0x00000010040ba819 */ /* 0x020fc800000006ff */
[----:B------:R-:W-:-:S04]  /*0510*/  @!P1 FMNMX.FTZ R12, R12, R13, !PT ;  /* 0x0000000d0c0c9209 */ /* 0x000fc80007810000 */
[----:B------:R-:W-:Y:S01]  /*0520*/  @!P2 FMNMX.FTZ R12, R12, R11, !PT ;  /* 0x0000000b0c0ca209 */ /* 0x000fe20007810000 */
[----:B--2---:R-:W-:-:S05]  /*0530*/  @!P4 IMAD.U32 R11, R5, 0x10000, RZ ;  /* 0x00010000050bc824 */ /* 0x004fca00078e00ff */
        /* <DEDUP_REMOVED lines=50> */
.L_x_10188:
[----:B-1----:R-:W-:-:S04]  /*0860*/  FSETP.GEU.FTZ.AND P6, PT, R18, R21, PT ;  /* 0x000000151200720b */ /* 0x002fc80003fde000 */
[----:B------:R-:W-:-:S09]  /*0870*/  FSEL R16, R21, R18, !P6 ;  /* 0x0000001215107208 */ /* 0x000fd20007000000 */
.L_x_10168:
[----:B------:R-:W-:Y:S05]  /*0880*/  BSYNC B0 ;  /* 0x0000000000007941 */ /* 0x000fea0003800000 */
.L_x_10167:
[----:B------:R-:W-:Y:S01]  /*0890*/  ISETP.NE.AND P6, PT, R8, RZ, PT ;  /* 0x000000ff0800720c */ /* 0x000fe20003fc5270 */
[----:B------:R-:W-:Y:S05]  /*08a0*/  WARPSYNC.ALL ;  /* 0x0000000000007948 */ /* 0x000fea0003800000 */
[----:B------:R-:W-:-:S07]  /*08b0*/  P2R R17, PR, RZ, 0x40 ;  /* 0x00000040ff117803 */ /* 0x000fce0000000000 */
[----:B-1----:R-:W-:Y:S01]  /*08c0*/  @!P6 STS [UR4], R16 ;  /* 0x00000010ff00e988 */ /* 0x002fe20008000804 */
[----:B------:R-:W-:Y:S01]  /*08d0*/  BAR.SYNC.DEFER_BLOCKING 0x0 ;  /* 0x0000000000007b1d */ /* 0x000fe20000010000 */
[----:B------:R-:W-:Y:S01]  /*08e0*/  @!P3 IMAD.U32 R13, R3, 0x10000, RZ ;  /* 0x00010000030db824 */ /* 0x000fe200078e00ff */
[----:B------:R-:W-:Y:S01]  /*08f0*/  ISETP.NE.AND P6, PT, R23, RZ, PT ;  /* 0x000000ff1700720c */ /* 0x000fe20003fc5270 */
[----:B------:R-:W-:Y:S02]  /*0900*/  @!P0 IMAD.U32 R15, R0, 0x10000, RZ ;  /* 0x00010000000f8824 */ /* 0x000fe400078e00ff */
[----:B------:R-:W-:Y:S01]  /*0910*/  @!P2 IMAD.U32 R23, R4, 0x10000, RZ ;  /* 0x000100000417a824 */ /* 0x000fe200078e00ff */
[----:B------:R-:W-:Y:S01]  /*0920*/  P2R R19, PR, RZ, 0x40 ;  /* 0x00000040ff137803 */ /* 0x000fe20000000000 */
[----:B------:R-:W-:Y:S01]  /*0930*/  @!P5 IMAD.U32 R25, R24, 0x10000, RZ ;  /* 0x000100001819d824 */ /* 0x000fe200078e00ff */
        /* <DEDUP_REMOVED lines=63> */
.L_x_10194:
[----:B-1----:R-:W-:-:S07]  /*0d30*/  FADD.FTZ R11, R21, R18 ;  /* 0x00000012150b7221 */ /* 0x002fce0000010000 */
.L_x_10171:
[----:B------:R-:W-:Y:S05]  /*0d40*/  BSYNC B0 ;  /* 0x0000000000007941 */ /* 0x000fea0003800000 */
.L_x_10170:
        /* <DEDUP_REMOVED lines=8> */
[----:B------:R-:W-:Y:S01]  /*0dd0*/  SHF.L.U32 R3, R3, 0x10, RZ ;  /* 0x0000001003037819 */ /* 0x000fe200000006ff */
[----:B------:R-:W-:Y:S01]  /*0de0*/  IMAD.MOV.U32 R12, RZ, RZ, R8 ;  /* 0x000000ffff0c7224 */ /* 0x000fe200078e0008 */
[----:B------:R-:W-:Y:S01]  /*0df0*/  ULDC.64 UR4, c[0x0][0x210] ;  /* 0x0000840000047ab9 */ /* 0x000fe20000000a00 */
        /* <DEDUP_REMOVED lines=9> */
.L_x_10174:
[----:B------:R-:W-:Y:S05]  /*0e90*/  BSYNC B0 ;  /* 0x0000000000007941 */ /* 0x000fea0003800000 */
.L_x_10173:
[----:B------:R-:W-:Y:S04]  /*0ea0*/  BSSY B0, `(.L_x_10175) ;  /* 0x000000f000007945 */ /* 0x000fe80003800000 */
[----:B------:R-:W-:Y:S05]  /*0eb0*/  @P0 BRA `(.L_x_10176) ;  /* 0x0000000000340947 */ /* 0x000fea0003800000 */
[----:B------:R-:W-:Y:S01]  /*0ec0*/  ULDC UR4, c[0x0][0x0] ;  /* 0x0000000000047ab9 */ /* 0x000fe20000000800 */
[----:B--2---:R-:W-:Y:S01]  /*0ed0*/  SHF.L.U32 R3, R0, 0x10, RZ ;  /* 0x0000001000037819 */ /* 0x004fe200000006ff */
[----:B------:R-:W-:Y:S01]  /*0ee0*/  VIADD R12, R8, UR4 ;  /* 0x00000004080c7c36 */ /* 0x000fe20008000000 */
[----:B------:R-:W-:-:S03]  /*0ef0*/  ULDC.64 UR4, c[0x0][0x210] ;  /* 0x0000840000047ab9 */ /* 0x000fc60000000a00 */
        /* <DEDUP_REMOVED lines=9> */
.L_x_10176:
[----:B------:R-:W-:Y:S05]  /*0f90*/  BSYNC B0 ;  /* 0x0000000000007941 */ /* 0x000fea0003800000 */
.L_x_10175:
[----:B------:R-:W-:Y:S04]  /*0fa0*/  BSSY B0, `(.L_x_10177) ;  /* 0x000000f000007945 */ /* 0x000fe80003800000 */
[----:B------:R-:W-:Y:S05]  /*0fb0*/  @P1 BRA `(.L_x_10178) ;  /* 0x0000000000341947 */ /* 0x000fea0003800000 */
[----:B------:R-:W4:Y:S01]  /*0fc0*/  LDC R13, c[0x0][RZ] ;  /* 0x00000000ff0d7b82 */ /* 0x000f220000000800 */
[----:B--2---:R-:W-:Y:S01]  /*0fd0*/  IMAD.U32 R3, R2, 0x10000, RZ ;  /* 0x0001000002037824 */ /* 0x004fe200078e00ff */
[----:B------:R-:W-:-:S03]  /*0fe0*/  ULDC.64 UR4, c[0x0][0x210] ;  /* 0x0000840000047ab9 */ /* 0x000fc60000000a00 */
[----:B---3--:R-:W-:-:S04]  /*0ff0*/  FADD.FTZ R0, R3, -R10 ;  /* 0x8000000a03007221 */ /* 0x008fc80000010000 */
        /* <DEDUP_REMOVED lines=9> */
.L_x_10178:
[----:B------:R-:W-:Y:S05]  /*1090*/  BSYNC B0 ;  /* 0x0000000000007941 */ /* 0x000fea0003800000 */
.L_x_10177:
[----:B------:R-:W-:Y:S04]  /*10a0*/  BSSY B0, `(.L_x_10179) ;  /* 0x0000010000007945 */ /* 0x000fe80003800000 */
[----:B------:R-:W-:Y:S05]  /*10b0*/  @P2 BRA `(.L_x_10180) ;  /* 0x0000000000382947 */ /* 0x000fea0003800000 */
[----:B--2---:R-:W2:Y:S01]  /*10c0*/  LDC R3, c[0x0][RZ] ;  /* 0x00000000ff037b82 */ /* 0x004ea20000000800 */
[----:B----4-:R-:W-:Y:S01]  /*10d0*/  IMAD.U32 R13, R4, 0x10000, RZ ;  /* 0x00010000040d7824 */ /* 0x010fe200078e00ff */
[----:B------:R-:W-:-:S03]  /*10e0*/  ULDC.64 UR4, c[0x0][0x210] ;  /* 0x0000840000047ab9 */ /* 0x000fc60000000a00 */
[----:B---3--:R-:W-:-:S04]  /*10f0*/  FADD.FTZ R0, R13, -R10 ;  /* 0x8000000a0d007221 */ /* 0x008fc80000010000 */
[----:B-1----:R-:W-:-:S05]  /*1100*/  FFMA.FTZ R0, R11, -0.69314718246459960938, R0 ;  /* 0xbf3172180b007823 */ /* 0x002fca0000010000 */
[----:B------:R-:W-:Y:S01]  /*1110*/  F2FP.BF16.F32.PACK_AB R0, RZ, R0 ;  /* 0x00000000ff00723e */ /* 0x000fe200000010ff */
[----:B--2---:R-:W-:-:S05]  /*1120*/  IMAD R2, R3, 0x2, R8 ;  /* 0x0000000203027824 */ /* 0x004fca00078e0208 */
[----:B------:R-:W-:-:S04]  /*1130*/  IADD3 R2, R2, R3, RZ ;  /* 0x0000000302027210 */ /* 0x000fc80007ffe0ff */
[----:B------:R-:W-:-:S03]  /*1140*/  SHF.R.S32.HI R3, RZ, 0x1f, R2 ;  /* 0x0000001fff037819 */ /* 0x000fc60000011402 */
[----:B------:R-:W-:-:S04]  /*1150*/  IMAD.WIDE.U32 R2, R6, UR8, R2 ;  /* 0x0000000806027c25 */ /* 0x000fc8000f8e0002 */
[----:B------:R-:W-:Y:S01]  /*1160*/  IMAD R3, R7, UR8, R3 ;  /* 0x0000000807037c24 */ /* 0x000fe2000f8e0203 */
[----:B------:R-:W-:-:S04]  /*1170*/  LEA R12, P0, R2, UR4, 0x1 ;  /* 0x00000004020c7c11 */ /* 0x000fc8000f8008ff */
[----:B------:R-:W-:-:S05]  /*1180*/  LEA.HI.X R13, R2, UR5, R3, 0x1, P0 ;  /* 0x00000005020d7c11 */ /* 0x000fca00080f0c03 */
[----:B------:R1:W-:Y:S04]  /*1190*/  STG.E.U16 desc[UR6][R12.64], R0 ;  /* 0x000000000c007986 */ /* 0x0003e8000c101506 */
.L_x_10180:
[----:B------:R-:W-:Y:S05]  /*11a0*/  BSYNC B0 ;  /* 0x0000000000007941 */ /* 0x000fea0003800000 */
.L_x_10179:
[----:B------:R-:W-:Y:S04]  /*11b0*/  BSSY B0, `(.L_x_10181) ;  /* 0x0000010000007945 */ /* 0x000fe80003800000 */
[----:B------:R-:W-:Y:S05]  /*11c0*/  @P4 BRA `(.L_x_10182) ;  /* 0x0000000000384947 */ /* 0x000fea0003800000 */
[----:B--2---:R-:W2:Y:S01]  /*11d0*/  LDC R3, c[0x0][RZ] ;  /* 0x00000000ff037b82 */ /* 0x004ea20000000800 */
[----:B------:R-:W-:Y:S01]  /*11e0*/  SHF.L.U32 R5, R5, 0x10, RZ ;  /* 0x0000001005057819 */ /* 0x000fe200000006ff */
[----:B------:R-:W-:-:S04]  /*11f0*/  ULDC.64 UR4, c[0x0][0x210] ;  /* 0x0000840000047ab9 */ /* 0x000fc80000000a00 */
        /* <DEDUP_REMOVED lines=11> */
.L_x_10182:
[----:B------:R-:W-:Y:S05]  /*12b0*/  BSYNC B0 ;  /* 0x0000000000007941 */ /* 0x000fea0003800000 */
.L_x_10181:
[----:B------:R-:W-:Y:S05]  /*12c0*/  @P5 EXIT ;  /* 0x000000000000594d */ /* 0x000fea0003800000 */
[----:B--2---:R-:W2:Y:S01]  /*12d0*/  LDC R3, c[0x0][RZ] ;  /* 0x00000000ff037b82 */ /* 0x004ea20000000800 */
[----:B-1----:R-:W-:Y:S01]  /*12e0*/  SHF.L.U32 R5, R24, 0x10, RZ ;  /* 0x0000001018057819 */ /* 0x002fe200000006ff */
[----:B------:R-:W-:-:S04]  /*12f0*/  ULDC.64 UR4, c[0x0][0x210] ;  /* 0x0000840000047ab9 */ /* 0x000fc80000000a00 */
[----:B------:R-:W-:-:S04]  /*1300*/  FADD.FTZ R10, R5, -R10 ;  /* 0x8000000a050a7221 */ /* 0x000fc80000010000 */
[----:B------:R-:W-:-:S05]  /*1310*/  FFMA.FTZ R11, R11, -0.69314718246459960938, R10 ;  /* 0xbf3172180b0b7823 */ /* 0x000fca000001000a */
[----:B------:R-:W-:Y:S01]  /*1320*/  F2FP.BF16.F32.PACK_AB R11, RZ, R11 ;  /* 0x0000000bff0b723e */ /* 0x000fe200000010ff */
[----:B--2---:R-:W-:-:S04]  /*1330*/  IMAD R8, R3, 0x2, R8 ;  /* 0x0000000203087824 */ /* 0x004fc800078e0208 */
        /* <DEDUP_REMOVED lines=9> */
.L_x_10169:
[----:B-1----:R-:W-:Y:S01]  /*13d0*/  IMAD.MOV.U32 R26, RZ, RZ, R16 ;  /* 0x000000ffff1a7224 */ /* 0x002fe200078e0010 */
[----:B------:R-:W-:Y:S01]  /*13e0*/  MOV R13, 0xffffffff ;  /* 0xffffffff000d7802 */ /* 0x000fe20000000f00 */
[----:B------:R-:W-:Y:S02]  /*13f0*/  IMAD.MOV.U32 R15, RZ, RZ, 0x10 ;  /* 0x00000010ff0f7424 */ /* 0x000fe400078e00ff */
[----:B------:R-:W-:-:S07]  /*1400*/  IMAD.MOV.U32 R14, RZ, RZ, 0x1f ;  /* 0x0000001fff0e7424 */ /* 0x000fce00078e00ff */
[----:B------:R-:W-:Y:S05]  /*1410*/  WARPSYNC.COLLECTIVE R13, `(.L_x_10183) ;  /* 0x000000000d087348 */ /* 0x000fea0003c00000 */
[----:B------:R0:W1:Y:S02]  /*1420*/  SHFL.DOWN P6, R25, R26, R15, R14 ;  /* 0x0800000f1a197389 */ /* 0x00006400000c000e */
[----:B01----:R-:W-:Y:S01]  /*1430*/  ENDCOLLECTIVE ;  /* 0x000000000000791b */ /* 0x003fe20003800000 */
.L_x_10183:
        /* <DEDUP_REMOVED lines=8> */
.L_x_10184:
        /* <DEDUP_REMOVED lines=8> */
.L_x_10185:
        /* <DEDUP_REMOVED lines=8> */
.L_x_10186:
        /* <DEDUP_REMOVED lines=8> */
.L_x_10187:
[----:B------:R-:W-:Y:S01]  /*1640*/  IMAD.MOV.U32 R21, RZ, RZ, R25 ;  /* 0x000000ffff157224 */ /* 0x000fe200078e0019 */
[----:B------:R-:W-:Y:S06]  /*1650*/  BRA `(.L_x_10188) ;  /* 0xfffffff000807947 */ /* 0x000fec000383ffff */
.L_x_10172:
[----:B-1----:R-:W-:Y:S01]  /*1660*/  IMAD.MOV.U32 R26, RZ, RZ, R11 ;  /* 0x000000ffff1a7224 */ /* 0x002fe200078e000b */
[----:B------:R-:W-:Y:S01]  /*1670*/  MOV R14, 0x1f ;  /* 0x0000001f000e7802 */ /* 0x000fe20000000f00 */
[----:B------:R-:W-:Y:S02]  /*1680*/  IMAD.MOV.U32 R15, RZ, RZ, 0x10 ;  /* 0x00000010ff0f7424 */ /* 0x000fe400078e00ff */
[----:B------:R-:W-:-:S07]  /*1690*/  IMAD.MOV.U32 R13, RZ, RZ, -0x1 ;  /* 0xffffffffff0d7424 */ /* 0x000fce00078e00ff */
[----:B------:R-:W-:Y:S05]  /*16a0*/  WARPSYNC.COLLECTIVE R13, `(.L_x_10189) ;  /* 0x000000000d087348 */ /* 0x000fea0003c00000 */
[----:B------:R0:W1:Y:S02]  /*16b0*/  SHFL.DOWN P6, R25, R26, R15, R14 ;  /* 0x0800000f1a197389 */ /* 0x00006400000c000e */
[----:B01----:R-:W-:Y:S01]  /*16c0*/  ENDCOLLECTIVE ;  /* 0x000000000000791b */ /* 0x003fe20003800000 */
.L_x_10189:
[----:B------:R-:W-:Y:S01]  /*16d0*/  HFMA2.MMA R15, -RZ, RZ, 0, 4.76837158203125e-07 ;  /* 0x00000008ff0f7435 */ /* 0x000fe200000001ff */
[----:B------:R-:W-:-:S04]  /*16e0*/  IMAD.MOV.U32 R12, RZ, RZ, R25 ;  /* 0x000000ffff0c7224 */ /* 0x000fc800078e0019 */
[----:B------:R-:W-:-:S04]  /*16f0*/  FADD.FTZ R12, R11, R12 ;  /* 0x0000000c0b0c7221 */ /* 0x000fc80000010000 */
[----:B------:R-:W-:-:S07]  /*1700*/  IMAD.MOV.U32 R26, RZ, RZ, R12 ;  /* 0x000000ffff1a7224 */ /* 0x000fce00078e000c */
[----:B------:R-:W-:Y:S05]  /*1710*/  WARPSYNC.COLLECTIVE R13, `(.L_x_10190) ;  /* 0x000000000d087348 */ /* 0x000fea0003c00000 */
[----:B------:R0:W1:Y:S02]  /*1720*/  SHFL.DOWN P6, R25, R26, R15, R14 ;  /* 0x0800000f1a197389 */ /* 0x00006400000c000e */
[----:B01----:R-:W-:Y:S01]  /*1730*/  ENDCOLLECTIVE ;  /* 0x000000000000791b */ /* 0x003fe20003800000 */
.L_x_10190:
[----:B------:R-:W-:Y:S02]  /*1740*/  IMAD.MOV.U32 R15, RZ, RZ, 0x4 ;  /* 0x00000004ff0f7424 */ /* 0x000fe400078e00ff */
[----:B------:R-:W-:-:S04]  /*1750*/  IMAD.MOV.U32 R19, RZ, RZ, R25 ;  /* 0x000000ffff137224 */ /* 0x000fc800078e0019 */
[----:B------:R-:W-:-:S04]  /*1760*/  FADD.FTZ R19, R12, R19 ;  /* 0x000000130c137221 */ /* 0x000fc80000010000 */
[----:B------:R-:W-:-:S07]  /*1770*/  IMAD.MOV.U32 R26, RZ, RZ, R19 ;  /* 0x000000ffff1a7224 */ /* 0x000fce00078e0013 */
[----:B------:R-:W-:Y:S05]  /*1780*/  WARPSYNC.COLLECTIVE R13, `(.L_x_10191) ;  /* 0x000000000d087348 */ /* 0x000fea0003c00000 */
[----:B------:R0:W1:Y:S02]  /*1790*/  SHFL.DOWN P6, R25, R26, R15, R14 ;  /* 0x0800000f1a197389 */ /* 0x00006400000c000e */
[----:B01----:R-:W-:Y:S01]  /*17a0*/  ENDCOLLECTIVE ;  /* 0x000000000000791b */ /* 0x003fe20003800000 */
.L_x_10191:
[----:B------:R-:W-:Y:S01]  /*17b0*/  IMAD.MOV.U32 R15, RZ, RZ, 0x2 ;  /* 0x00000002ff0f7424 */ /* 0x000fe200078e00ff */
[----:B------:R-:W-:-:S05]  /*17c0*/  MOV R16, R25 ;  /* 0x0000001900107202 */ /* 0x000fca0000000f00 */
[----:B------:R-:W-:-:S04]  /*17d0*/  FADD.FTZ R16, R19, R16 ;  /* 0x0000001013107221 */ /* 0x000fc80000010000 */
[----:B------:R-:W-:-:S07]  /*17e0*/  IMAD.MOV.U32 R26, RZ, RZ, R16 ;  /* 0x000000ffff1a7224 */ /* 0x000fce00078e0010 */
[----:B------:R-:W-:Y:S05]  /*17f0*/  WARPSYNC.COLLECTIVE R13, `(.L_x_10192) ;  /* 0x000000000d087348 */ /* 0x000fea0003c00000 */
[----:B------:R0:W1:Y:S02]  /*1800*/  SHFL.DOWN P6, R25, R26, R15, R14 ;  /* 0x0800000f1a197389 */ /* 0x00006400000c000e */
[----:B01----:R-:W-:Y:S01]  /*1810*/  ENDCOLLECTIVE ;  /* 0x000000000000791b */ /* 0x003fe20003800000 */
.L_x_10192:
[----:B------:R-:W-:Y:S02]  /*1820*/  IMAD.MOV.U32 R15, RZ, RZ, 0x1 ;  /* 0x00000001ff0f7424 */ /* 0x000fe400078e00ff */
[----:B------:R-:W-:-:S04]  /*1830*/  IMAD.MOV.U32 R21, RZ, RZ, R25 ;  /* 0x000000ffff157224 */ /* 0x000fc800078e0019 */
[----:B------:R-:W-:-:S05]  /*1840*/  FADD.FTZ R21, R16, R21 ;  /* 0x0000001510157221 */ /* 0x000fca0000010000 */
[----:B------:R-:W-:-:S07]  /*1850*/  MOV R26, R21 ;  /* 0x00000015001a7202 */ /* 0x000fce0000000f00 */
[----:B------:R-:W-:Y:S05]  /*1860*/  WARPSYNC.COLLECTIVE R13, `(.L_x_10193) ;  /* 0x000000000d087348 */ /* 0x000fea0003c00000 */
[----:B------:R0:W1:Y:S02]  /*1870*/  SHFL.DOWN P6, R25, R26, R15, R14 ;  /* 0x0800000f1a197389 */ /* 0x00006400000c000e */
[----:B01----:R-:W-:Y:S01]  /*1880*/  ENDCOLLECTIVE ;  /* 0x000000000000791b */ /* 0x003fe20003800000 */
.L_x_10193:
[----:B------:R-:W-:Y:S01]  /*1890*/  IMAD.MOV.U32 R18, RZ, RZ, R25 ;  /* 0x000000ffff127224 */ /* 0x000fe200078e0019 */
[----:B------:R-:W-:Y:S06]  /*18a0*/  BRA `(.L_x_10194) ;  /* 0xfffffff400207947 */ /* 0x000fec000383ffff */
.L_x_10195:
        /* <DEDUP_REMOVED lines=13> */
.L_x_12176:


//--------------------- .text._ZN2at6native43_GLOBAL__N__9ae7fba5_10_SoftMax_cu_9f978f6322cunn_SoftMaxForwardRegIN3c108BFloat16EfS4_NS1_25LogSoftMaxForwardEpilogueElLi5EEEvPT1_PKT_T3_ --------------------------
	.section	.text._ZN2at6native43_GLOBAL__N__9ae7fba5_10_SoftMax_cu_9f978f6322cunn_SoftMaxForwardRegIN3c108BFloat16EfS4_NS1_25LogSoftMaxForwardEpilogueElLi5EEEvPT1_PKT_T3_,"ax",@progbits
	.align	128
.text._ZN2at6native43_GLOBAL__N__9ae7fba5_10_SoftMax_cu_9f978f6322cunn_SoftMaxForwardRegIN3c108BFloat16EfS4_NS1_25LogSoftMaxForwardEpilogueElLi5EEEvPT1_PKT_T3_:
        .type           _ZN2at6native43_GLOBAL__N__9ae7fba5_10_SoftMax_cu_9f978f6322cunn_SoftMaxForwardRegIN3c108BFloat16EfS4_NS1_25LogSoftMaxForwardEpilogueElLi5EEEvPT1_PKT_T3_,@function
        .size           _ZN2at6native43_GLOBAL__N__9ae7fba5_10_SoftMax_cu_9f978f6322cunn_SoftMaxForwardRegIN3c108BFloat16EfS4_NS1_25LogSoftMaxForwardEpilogueElLi5EEEvPT1_PKT_T3_,(.L_x_12177 - _ZN2at6native43_GLOBAL__N__9ae7fba5_10_SoftMax_cu_9f978f6322cunn_SoftMaxForwardRegIN3c108BFloat16EfS4_NS1_25LogSoftMaxForwardEpilogueElLi5EEEvPT1_PKT_T3_)
        .other          _ZN2at6native43_GLOBAL__N__9ae7fba5_10_SoftMax_cu_9f978f6322cunn_SoftMaxForwardRegIN3c108BFloat16EfS4_NS1_25LogSoftMaxForwardEpilogueElLi5EEEvPT1_PKT_T3_,@"STO_CUDA_ENTRY STV_DEFAULT"
_ZN2at6native43_GLOBAL__N__9ae7fba5_10_SoftMax_cu_9f978f6322cunn_SoftMaxForwardRegIN3c108BFloat16EfS4_NS1_25LogSoftMaxForwardEpilogueElLi5EEEvPT1_PKT_T3_:
        /* <DEDUP_REMOVED lines=30> */
[----:B------:R-:W-:Y:S02]  /*01e0*/  @!P5 IMAD R25, R9, UR7, R25 ;  /* 0x000000070919dc24 */ /* 0x000fe4000f8e0219 */
        /* <DEDUP_REMOVED lines=24> */
[----:B------:R-:W-:Y:S02]  /*0370*/  MOV R14, 0xff7fffff ;  /* 0xff7fffff000e7802 */ /* 0x000fe40000000f00 */
[----:B--2---:R-:W-:Y:S01]  /*0380*/  SHF.R.S32.HI R21, RZ, 0x1f, R6 ;  /* 0x0000001fff157819 */ /* 0x004fe20000011406 */
[----:B------:R-:W0:Y:S01]  /*0390*/  S2UR UR6, SR_CgaCtaId ;  /* 0x00000000000679c3 */ /* 0x000e220000008800 */
[----:B------:R-:W-:Y:S01]  /*03a0*/  UMOV UR4, 0x400 ;  /* 0x0000040000047882 */ /* 0x000fe20000000000 */
[----:B------:R-:W-:Y:S02]  /*03b0*/  ULDC UR5, c[0x0][0x0] ;  /* 0x0000000000057ab9 */ /* 0x000fe40000000800 */
[----:B------:R-:W-:Y:S02]  /*03c0*/  USHF.R.U32.HI UR5, URZ, 0x5, UR5 ;  /* 0x000000053f057899 */ /* 0x000fe40008011605 */
[----:B0-----:R-:W-:Y:S01]  /*03d0*/  ULEA UR4, UR6, UR4, 0x18 ;  /* 0x0000000406047291 */ /* 0x001fe2000f8ec03f */
[----:B------:R-:W-:Y:S01]  /*03e0*/  IMAD.MOV.U32 R22, RZ, RZ, -0x800001 ;  /* 0xff7fffffff167424 */ /* 0x000fe200078e00ff */
[----:B------:R-:W-:Y:S01]  /*03f0*/  BSSY B0, `(.L_x_10196) ;  /* 0x000003c000007945 */ /* 0x000fe20003800000 */
[----:B------:R-:W-:Y:S01]  /*0400*/  BAR.SYNC.DEFER_BLOCKING 0x0 ;  /* 0x0000000000007b1d */ /* 0x000fe20000010000 */
[----:B---3--:R-:W-:-:S05]  /*0410*/  @!P6 IMAD.U32 R15, R0, 0x10000, RZ ;  /* 0x00010000000fe824 */ /* 0x008fca00078e00ff */
[----:B------:R-:W-:Y:S01]  /*0420*/  @!P6 FMNMX.FTZ R14, R15, -3.40282346638528859812e+38, !PT ;  /* 0xff7fffff0f0ee809 */ /* 0x000fe20007810000 */
[----:B----4-:R-:W-:-:S05]  /*0430*/  @!P5 IMAD.U32 R15, R2, 0x10000, RZ ;  /* 0x00010000020fd824 */ /* 0x010fca00078e00ff */
[----:B------:R-:W-:Y:S01]  /*0440*/  @!P5 FMNMX.FTZ R14, R14, R15, !PT ;  /* 0x0000000f0e0ed209 */ /* 0x000fe20007810000 */
[----:B-----5:R-:W-:-:S05]  /*0450*/  @!P4 IMAD.U32 R15, R3, 0x10000, RZ ;  /* 0x00010000030fc824 */ /* 0x020fca00078e00ff */
[----:B------:R-:W-:Y:S01]  /*0460*/  @!P4 FMNMX.FTZ R14, R14, R15, !PT ;  /* 0x0000000f0e0ec209 */ /* 0x000fe20007810000 */
[----:B------:R-:W-:-:S05]  /*0470*/  @!P3 IMAD.U32 R15, R4, 0x10000, RZ ;  /* 0x00010000040fb824 */ /* 0x000fca00078e00ff */
        /* <DEDUP_REMOVED lines=49> */
.L_x_10215:
[----:B-1----:R-:W-:-:S04]  /*0790*/  FSETP.GEU.FTZ.AND P0, PT, R22, R20, PT ;  /* 0x000000141600720b */ /* 0x002fc80003f1e000 */
[----:B0-----:R-:W-:-:S09]  /*07a0*/  FSEL R22, R20, R22, !P0 ;  /* 0x0000001614167208 */ /* 0x001fd20004000000 */
.L_x_10197:
[----:B------:R-:W-:Y:S05]  /*07b0*/  BSYNC B0 ;  /* 0x0000000000007941 */ /* 0x000fea0003800000 */
.L_x_10196:
[----:B------:R-:W-:Y:S01]  /*07c0*/  ISETP.NE.AND P0, PT, R6, RZ, PT ;  /* 0x000000ff0600720c */ /* 0x000fe20003f05270 */
[----:B------:R-:W-:Y:S05]  /*07d0*/  WARPSYNC.ALL ;  /* 0x0000000000007948 */ /* 0x000fea0003800000 */
[----:B------:R-:W-:-:S07]  /*07e0*/  P2R R21, PR, RZ, 0x1 ;  /* 0x00000001ff157803 */ /* 0x000fce0000000000 */
[----:B-1----:R-:W-:Y:S01]  /*07f0*/  @!P0 STS [UR4], R22 ;  /* 0x00000016ff008988 */ /* 0x002fe20008000804 */
[----:B------:R-:W-:Y:S01]  /*0800*/  BAR.SYNC.DEFER_BLOCKING 0x0 ;  /* 0x0000000000007b1d */ /* 0x000fe20000010000 */
[----:B------:R-:W-:Y:S01]  /*0810*/  @!P6 IMAD.U32 R17, R0, 0x10000, RZ ;  /* 0x000100000011e824 */ /* 0x000fe200078e00ff */
[----:B------:R-:W-:Y:S02]  /*0820*/  @!P5 SHF.L.U32 R19, R2, 0x10, RZ ;  /* 0x000000100213d819 */ /* 0x000fe400000006ff */
[----:B------:R-:W-:Y:S01]  /*0830*/  ISETP.NE.AND P0, PT, R25, RZ, PT ;  /* 0x000000ff1900720c */ /* 0x000fe20003f05270 */
[----:B------:R-:W-:Y:S01]  /*0840*/  @!P3 IMAD.U32 R25, R4, 0x10000, RZ ;  /* 0x000100000419b824 */ /* 0x000fe200078e00ff */
[----:B------:R-:W-:Y:S01]  /*0850*/  @!P1 SHF.R.S32.HI R15, RZ, 0x5, R15 ;  /* 0x00000005ff0f9819 */ /* 0x000fe2000001140f */
[----:B------:R-:W-:Y:S03]  /*0860*/  BSSY B0, `(.L_x_10199) ;  /* 0x0000037000007945 */ /* 0x000fe60003800000 */
[----:B------:R-:W-:Y:S01]  /*0870*/  @!P1 LEA R27, R15, UR4, 0x2 ;  /* 0x000000040f1b9c11 */ /* 0x000fe2000f8e10ff */
[----:B------:R-:W-:Y:S01]  /*0880*/  HFMA2.MMA R15, -RZ, RZ, 0, 0 ;  /* 0x00000000ff0f7435 */ /* 0x000fe200000001ff */
[----:B------:R-:W0:Y:S02]  /*0890*/  LDS R14, [UR4] ;  /* 0x00000004ff0e7984 */ /* 0x000e240008000800 */
[--C-:B0-----:R-:W-:Y:S01]  /*08a0*/  @!P6 FADD.FTZ R17, R17, -R14.reuse ;  /* 0x8000000e1111e221 */ /* 0x101fe20000010000 */
[----:B------:R-:W-:Y:S01]  /*08b0*/  @!P5 FADD.FTZ R18, R19, -R14 ;  /* 0x8000000e1312d221 */ /* 0x000fe20000010000 */
[----:B------:R-:W-:-:S02]  /*08c0*/  @!P4 IMAD.U32 R19, R3, 0x10000, RZ ;  /* 0x000100000313c824 */ /* 0x000fc400078e00ff */
[----:B------:R-:W-:Y:S01]  /*08d0*/  @!P6 FMUL.FTZ R17, R17, 1.4426950216293334961 ;  /* 0x3fb8aa3b1111e820 */ /* 0x000fe20000410000 */
[----:B------:R-:W-:Y:S01]  /*08e0*/  @!P5 FMUL.FTZ R18, R18, 1.4426950216293334961 ;  /* 0x3fb8aa3b1212d820 */ /* 0x000fe20000410000 */
[----:B------:R-:W-:-:S04]  /*08f0*/  @!P4 FADD.FTZ R19, R19, -R14 ;  /* 0x8000000e1313c221 */ /* 0x000fc80000010000 */
        /* <DEDUP_REMOVED lines=44> */
.L_x_10221:
[----:B-1----:R-:W-:-:S07]  /*0bc0*/  FADD.FTZ R15, R24, R20 ;  /* 0x00000014180f7221 */ /* 0x002fce0000010000 */
.L_x_10200:
[----:B------:R-:W-:Y:S05]  /*0bd0*/  BSYNC B0 ;  /* 0x0000000000007941 */ /* 0x000fea0003800000 */
.L_x_10199:
        /* <DEDUP_REMOVED lines=10> */
[----:B0-----:R-:W-:Y:S02]  /*0c80*/  IMAD.MOV.U32 R16, RZ, RZ, R6 ;  /* 0x000000ffff107224 */ /* 0x001fe400078e0006 */
[----:B------:R-:W-:Y:S01]  /*0c90*/  FADD.FTZ R0, R17, -R14 ;  /* 0x8000000e11007221 */ /* 0x000fe20000010000 */
[----:B------:R-:W-:-:S03]  /*0ca0*/  IMAD.MOV.U32 R17, RZ, RZ, R7 ;  /* 0x000000ffff117224 */ /* 0x000fc600078e0007 */
[----:B-1----:R-:W-:Y:S01]  /*0cb0*/  FFMA.FTZ R0, R15, -0.69314718246459960938, R0 ;  /* 0xbf3172180f007823 */ /* 0x002fe20000010000 */
[----:B------:R-:W-:-:S04]  /*0cc0*/  IMAD.WIDE.U32 R16, R8, UR7, R16 ;  /* 0x0000000708107c25 */ /* 0x000fc8000f8e0010 */
[----:B------:R-:W-:Y:S01]  /*0cd0*/  IMAD R17, R9, UR7, R17 ;  /* 0x0000000709117c24 */ /* 0x000fe2000f8e0211 */
[C---:B------:R-:W-:Y:S02]  /*0ce0*/  LEA R18, P0, R16.reuse, UR4, 0x1 ;  /* 0x0000000410127c11 */ /* 0x040fe4000f8008ff */
[----:B------:R-:W-:Y:S02]  /*0cf0*/  F2FP.BF16.F32.PACK_AB R0, RZ, R0 ;  /* 0x00000000ff00723e */ /* 0x000fe400000010ff */
[----:B------:R-:W-:-:S05]  /*0d00*/  LEA.HI.X R19, R16, UR5, R17, 0x1, P0 ;  /* 0x0000000510137c11 */ /* 0x000fca00080f0c11 */
[----:B------:R2:W-:Y:S04]  /*0d10*/  STG.E.U16 desc[UR8][R18.64], R0 ;  /* 0x0000000012007986 */ /* 0x0005e8000c101508 */
.L_x_10203:
[----:B------:R-:W-:Y:S05]  /*0d20*/  BSYNC B0 ;  /* 0x0000000000007941 */ /* 0x000fea0003800000 */
.L_x_10202:
[----:B------:R-:W-:Y:S04]  /*0d30*/  BSSY B0, `(.L_x_10204) ;  /* 0x000000f000007945 */ /* 0x000fe80003800000 */
[----:B------:R-:W-:Y:S05]  /*0d40*/  @P5 BRA `(.L_x_10205) ;  /* 0x0000000000345947 */ /* 0x000fea0003800000 */
[----:B------:R-:W-:Y:S01]  /*0d50*/  ULDC UR4, c[0x0][0x0] ;  /* 0x0000000000047ab9 */ /* 0x000fe20000000800 */
[----:B--2---:R-:W-:Y:S01]  /*0d60*/  SHF.L.U32 R19, R2, 0x10, RZ ;  /* 0x0000001002137819 */ /* 0x004fe200000006ff */
[----:B0-----:R-:W-:Y:S01]  /*0d70*/  VIADD R16, R6, UR4 ;  /* 0x0000000406107c36 */ /* 0x001fe20008000000 */
        /* <DEDUP_REMOVED lines=10> */
.L_x_10205:
[----:B------:R-:W-:Y:S05]  /*0e20*/  BSYNC B0 ;  /* 0x0000000000007941 */ /* 0x000fea0003800000 */
.L_x_10204:
[----:B------:R-:W-:Y:S04]  /*0e30*/  BSSY B0, `(.L_x_10206) ;  /* 0x000000c000007945 */ /* 0x000fe80003800000 */
[----:B------:R-:W-:Y:S05]  /*0e40*/  @P4 BRA `(.L_x_10207) ;  /* 0x0000000000284947 */ /* 0x000fea0003800000 */
[----:B------:R-:W-:Y:S01]  /*0e50*/  IMAD.U32 R3, R3, 0x10000, RZ ;  /* 0x0001000003037824 */ /* 0x000fe200078e00ff */
[----:B------:R-:W-:Y:S01]  /*0e60*/  ULDC.64 UR4, c[0x0][0x210] ;  /* 0x0000840000047ab9 */ /* 0x000fe20000000a00 */
[----:B------:R-:W-:-:S04]  /*0e70*/  IMAD.WIDE.U32 R10, R8, UR7, R10 ;  /* 0x00000007080a7c25 */ /* 0x000fc8000f8e000a */
[----:B--23--:R-:W-:Y:S01]  /*0e80*/  FADD.FTZ R0, R3, -R14 ;  /* 0x8000000e03007221 */ /* 0x00cfe20000010000 */
[----:B------:R-:W-:Y:S01]  /*0e90*/  IMAD R3, R9, UR7, R11 ;  /* 0x0000000709037c24 */ /* 0x000fe2000f8e020b */
[C---:B------:R-:W-:Y:S02]  /*0ea0*/  LEA R2, P0, R10.reuse, UR4, 0x1 ;  /* 0x000000040a027c11 */ /* 0x040fe4000f8008ff */
[----:B-1----:R-:W-:Y:S02]  /*0eb0*/  FFMA.FTZ R0, R15, -0.69314718246459960938, R0 ;  /* 0xbf3172180f007823 */ /* 0x002fe40000010000 */
[----:B------:R-:W-:-:S03]  /*0ec0*/  LEA.HI.X R3, R10, UR5, R3, 0x1, P0 ;  /* 0x000000050a037c11 */ /* 0x000fc600080f0c03 */
[----:B------:R-:W-:-:S05]  /*0ed0*/  F2FP.BF16.F32.PACK_AB R0, RZ, R0 ;  /* 0x00000000ff00723e */ /* 0x000fca00000010ff */
[----:B------:R4:W-:Y:S02]  /*0ee0*/  STG.E.U16 desc[UR8][R2.64], R0 ;  /* 0x0000000002007986 */ /* 0x0009e4000c101508 */
.L_x_10207:
[----:B------:R-:W-:Y:S05]  /*0ef0*/  BSYNC B0 ;  /* 0x0000000000007941 */ /* 0x000fea0003800000 */
.L_x_10206:
[----:B------:R-:W-:Y:S04]  /*0f00*/  BSSY B0, `(.L_x_10208) ;  /* 0x0000010000007945 */ /* 0x000fe80003800000 */
[----:B------:R-:W-:Y:S05]  /*0f10*/  @P3 BRA `(.L_x_10209) ;  /* 0x0000000000383947 */ /* 0x000fea0003800000 */
[----:B----4-:R-:W4:Y:S01]  /*0f20*/  LDC R3, c[0x0][RZ] ;  /* 0x00000000ff037b82 */ /* 0x010f220000000800 */
[----:B------:R-:W-:Y:S01]  /*0f30*/  IMAD.U32 R7, R4, 0x10000, RZ ;  /* 0x0001000004077824 */ /* 0x000fe200078e00ff */
[----:B------:R-:W-:-:S03]  /*0f40*/  ULDC.64 UR4, c[0x0][0x210] ;  /* 0x0000840000047ab9 */ /* 0x000fc60000000a00 */
[----:B--23--:R-:W-:-:S04]  /*0f50*/  FADD.FTZ R0, R7, -R14 ;  /* 0x8000000e07007221 */ /* 0x00cfc80000010000 */
[----:B-1----:R-:W-:-:S05]  /*0f60*/  FFMA.FTZ R0, R15, -0.69314718246459960938, R0 ;  /* 0xbf3172180f007823 */ /* 0x002fca0000010000 */
[----:B------:R-:W-:Y:S01]  /*0f70*/  F2FP.BF16.F32.PACK_AB R0, RZ, R0 ;  /* 0x00000000ff00723e */ /* 0x000fe200000010ff */
[----:B----4-:R-:W-:-:S04]  /*0f80*/  IMAD R2, R3, 0x2, R6 ;  /* 0x0000000203027824 */ /* 0x010fc800078e0206 */
[----:B------:R-:W-:-:S05]  /*0f90*/  IMAD.IADD R2, R2, 0x1, R3 ;  /* 0x0000000102027824 */ /* 0x000fca00078e0203 */
[----:B------:R-:W-:-:S03]  /*0fa0*/  SHF.R.S32.HI R3, RZ, 0x1f, R2 ;  /* 0x0000001fff037819 */ /* 0x000fc60000011402 */
[----:B------:R-:W-:-:S04]  /*0fb0*/  IMAD.WIDE.U32 R2, R8, UR7, R2 ;  /* 0x0000000708027c25 */ /* 0x000fc8000f8e0002 */
[----:B------:R-:W-:Y:S01]  /*0fc0*/  IMAD R3, R9, UR7, R3 ;  /* 0x0000000709037c24 */ /* 0x000fe2000f8e0203 */
[----:B------:R-:W-:-:S04]  /*0fd0*/  LEA R6, P0, R2, UR4, 0x1 ;  /* 0x0000000402067c11 */ /* 0x000fc8000f8008ff */
[----:B------:R-:W-:-:S05]  /*0fe0*/  LEA.HI.X R7, R2, UR5, R3, 0x1, P0 ;  /* 0x0000000502077c11 */ /* 0x000fca00080f0c03 */
[----:B------:R1:W-:Y:S04]  /*0ff0*/  STG.E.U16 desc[UR8][R6.64], R0 ;  /* 0x0000000006007986 */ /* 0x0003e8000c101508 */
.L_x_10209:
[----:B------:R-:W-:Y:S05]  /*1000*/  BSYNC B0 ;  /* 0x0000000000007941 */ /* 0x000fea0003800000 */
.L_x_10208:
[----:B------:R-:W-:Y:S05]  /*1010*/  @P2 EXIT ;  /* 0x000000000000294d */ /* 0x000fea0003800000 */
[----:B------:R-:W-:Y:S01]  /*1020*/  SHF.L.U32 R5, R5, 0x10, RZ ;  /* 0x0000001005057819 */ /* 0x000fe200000006ff */
[----:B------:R-:W-:Y:S01]  /*1030*/  IMAD.WIDE.U32 R12, R8, UR7, R12 ;  /* 0x00000007080c7c25 */ /* 0x000fe2000f8e000c */
[----:B------:R-:W-:-:S03]  /*1040*/  ULDC.64 UR4, c[0x0][0x210] ;  /* 0x0000840000047ab9 */ /* 0x000fc60000000a00 */
[----:B------:R-:W-:Y:S01]  /*1050*/  FADD.FTZ R14, R5, -R14 ;  /* 0x8000000e050e7221 */ /* 0x000fe20000010000 */
[----:B------:R-:W-:Y:S01]  /*1060*/  IMAD R9, R9, UR7, R13 ;  /* 0x0000000709097c24 */ /* 0x000fe2000f8e020d */
[C---:B----4-:R-:W-:Y:S02]  /*1070*/  LEA R2, P0, R12.reuse, UR4, 0x1 ;  /* 0x000000040c027c11 */ /* 0x050fe4000f8008ff */
[----:B-1----:R-:W-:Y:S02]  /*1080*/  FFMA.FTZ R15, R15, -0.69314718246459960938, R14 ;  /* 0xbf3172180f0f7823 */ /* 0x002fe4000001000e */
[----:B------:R-:W-:-:S03]  /*1090*/  LEA.HI.X R3, R12, UR5, R9, 0x1, P0 ;  /* 0x000000050c037c11 */ /* 0x000fc600080f0c09 */
[----:B------:R-:W-:-:S05]  /*10a0*/  F2FP.BF16.F32.PACK_AB R15, RZ, R15 ;  /* 0x0000000fff0f723e */ /* 0x000fca00000010ff */
[----:B------:R-:W-:Y:S01]  /*10b0*/  STG.E.U16 desc[UR8][R2.64], R15 ;  /* 0x0000000f02007986 */ /* 0x000fe2000c101508 */
[----:B------:R-:W-:Y:S05]  /*10c0*/  EXIT ;  /* 0x000000000000794d */ /* 0x000fea0003800000 */
.L_x_10198:
[----:B-1----:R-:W-:Y:S02]  /*10d0*/  IMAD.MOV.U32 R26, RZ, RZ, R22 ;  /* 0x000000ffff1a7224 */ /* 0x002fe400078e0016 */
[----:B------:R-:W-:Y:S02]  /*10e0*/  IMAD.MOV.U32 R19, RZ, RZ, 0x10 ;  /* 0x00000010ff137424 */ /* 0x000fe400078e00ff */
[----:B------:R-:W-:Y:S02]  /*10f0*/  IMAD.MOV.U32 R18, RZ, RZ, 0x1f ;  /* 0x0000001fff127424 */ /* 0x000fe400078e00ff */
[----:B------:R-:W-:-:S07]  /*1100*/  IMAD.MOV.U32 R17, RZ, RZ, -0x1 ;  /* 0xffffffffff117424 */ /* 0x000fce00078e00ff */
[----:B------:R-:W-:Y:S05]  /*1110*/  WARPSYNC.COLLECTIVE R17, `(.L_x_10210) ;  /* 0x0000000011087348 */ /* 0x000fea0003c00000 */
[----:B------:R0:W1:Y:S02]  /*1120*/  SHFL.DOWN P0, R20, R26, R19, R18 ;  /* 0x080000131a147389 */ /* 0x0000640000000012 */
[----:B01----:R-:W-:Y:S01]  /*1130*/  ENDCOLLECTIVE ;  /* 0x000000000000791b */ /* 0x003fe20003800000 */
.L_x_10210:
[----:B------:R-:W-:Y:S01]  /*1140*/  IMAD.MOV.U32 R19, RZ, RZ, 0x8 ;  /* 0x00000008ff137424 */ /* 0x000fe200078e00ff */
[----:B------:R-:W-:-:S04]  /*1150*/  FSETP.GEU.FTZ.AND P0, PT, R22, R20, PT ;  /* 0x000000141600720b */ /* 0x000fc80003f1e000 */
[----:B------:R-:W-:-:S04]  /*1160*/  FSEL R14, R20, R22, !P0 ;  /* 0x00000016140e7208 */ /* 0x000fc80004000000 */
[----:B------:R-:W-:-:S07]  /*1170*/  MOV R26, R14 ;  /* 0x0000000e001a7202 */ /* 0x000fce0000000f00 */
[----:B------:R-:W-:Y:S05]  /*1180*/  WARPSYNC.COLLECTIVE R17, `(.L_x_10211) ;  /* 0x0000000011087348 */ /* 0x000fea0003c00000 */
[----:B------:R0:W1:Y:S02]  /*1190*/  SHFL.DOWN P0, R20, R26, R19, R18 ;  /* 0x080000131a147389 */ /* 0x0000640000000012 */
[----:B01----:R-:W-:Y:S01]  /*11a0*/  ENDCOLLECTIVE ;  /* 0x000000000000791b */ /* 0x003fe20003800000 */
.L_x_10211:
[----:B------:R-:W-:Y:S01]  /*11b0*/  IMAD.MOV.U32 R19, RZ, RZ, 0x4 ;  /* 0x00000004ff137424 */ /* 0x000fe200078e00ff */
[----:B------:R-:W-:-:S04]  /*11c0*/  FSETP.GEU.FTZ.AND P0, PT, R14, R20, PT ;  /* 0x000000140e00720b */ /* 0x000fc80003f1e000 */
[----:B------:R-:W-:-:S05]  /*11d0*/  FSEL R21, R20, R14, !P0 ;  /* 0x0000000e14157208 */ /* 0x000fca0004000000 */
[----:B------:R-:W-:-:S07]  /*11e0*/  IMAD.MOV.U32 R26, RZ, RZ, R21 ;  /* 0x000000ffff1a7224 */ /* 0x000fce00078e0015 */
[----:B------:R-:W-:Y:S05]  /*11f0*/  WARPSYNC.COLLECTIVE R17, `(.L_x_10212) ;  /* 0x0000000011087348 */ /* 0x000fea0003c00000 */
[----:B------:R0:W1:Y:S02]  /*1200*/  SHFL.DOWN P0, R20, R26, R19, R18 ;  /* 0x080000131a147389 */ /* 0x0000640000000012 */
[----:B01----:R-:W-:Y:S01]  /*1210*/  ENDCOLLECTIVE ;  /* 0x000000000000791b */ /* 0x003fe20003800000 */
.L_x_10212:
[----:B------:R-:W-:Y:S01]  /*1220*/  HFMA2.MMA R19, -RZ, RZ, 0, 1.1920928955078125e-07 ;  /* 0x00000002ff137435 */ /* 0x000fe200000001ff */
[----:B------:R-:W-:-:S04]  /*1230*/  FSETP.GEU.FTZ.AND P0, PT, R21, R20, PT ;  /* 0x000000141500720b */ /* 0x000fc80003f1e000 */
[----:B------:R-:W-:-:S05]  /*1240*/  FSEL R24, R20, R21, !P0 ;  /* 0x0000001514187208 */ /* 0x000fca0004000000 */
[----:B------:R-:W-:-:S07]  /*1250*/  IMAD.MOV.U32 R26, RZ, RZ, R24 ;  /* 0x000000ffff1a7224 */ /* 0x000fce00078e0018 */
[----:B------:R-:W-:Y:S05]  /*1260*/  WARPSYNC.COLLECTIVE R17, `(.L_x_10213) ;  /* 0x0000000011087348 */ /* 0x000fea0003c00000 */
[----:B------:R0:W1:Y:S02]  /*1270*/  SHFL.DOWN P0, R20, R26, R19, R18 ;  /* 0x080000131a147389 */ /* 0x0000640000000012 */
[----:B01----:R-:W-:Y:S01]  /*1280*/  ENDCOLLECTIVE ;  /* 0x000000000000791b */ /* 0x003fe20003800000 */
.L_x_10213:
[----:B------:R-:W-:Y:S01]  /*1290*/  IMAD.MOV.U32 R19, RZ, RZ, 0x1 ;  /* 0x00000001ff137424 */ /* 0x000fe200078e00ff */
[----:B------:R-:W-:-:S04]  /*12a0*/  FSETP.GEU.FTZ.AND P0, PT, R24, R20, PT ;  /* 0x000000141800720b */ /* 0x000fc80003f1e000 */
[----:B------:R-:W-:-:S05]  /*12b0*/  FSEL R22, R20, R24, !P0 ;  /* 0x0000001814167208 */ /* 0x000fca0004000000 */
[----:B------:R-:W-:-:S07]  /*12c0*/  IMAD.MOV.U32 R26, RZ, RZ, R22 ;  /* 0x000000ffff1a7224 */ /* 0x000fce00078e0016 */
[----:B------:R-:W-:Y:S05]  /*12d0*/  WARPSYNC.COLLECTIVE R17, `(.L_x_10214) ;  /* 0x0000000011087348 */ /* 0x000fea0003c00000 */
[----:B------:R0:W1:Y:S02]  /*12e0*/  SHFL.DOWN P0, R20, R26, R19, R18 ;  /* 0x080000131a147389 */ /* 0x0000640000000012 */
[----:B01----:R-:W-:Y:S01]  /*12f0*/  ENDCOLLECTIVE ;  /* 0x000000000000791b */ /* 0x003fe20003800000 */
.L_x_10214:
[----:B------:R-:W-:Y:S05]  /*1300*/  BRA `(.L_x_10215) ;  /* 0xfffffff400207947 */ /* 0x000fea000383ffff */
.L_x_10201:
[----:B-1----:R-:W-:Y:S01]  /*1310*/  IMAD.MOV.U32 R26, RZ, RZ, R15 ;  /* 0x000000ffff1a7224 */ /* 0x002fe200078e000f */
[----:B------:R-:W-:Y:S01]  /*1320*/  MOV R19, 0x10 ;  /* 0x0000001000137802 */ /* 0x000fe20000000f00 */
[----:B------:R-:W-:Y:S02]  /*1330*/  IMAD.MOV.U32 R18, RZ, RZ, 0x1f ;  /* 0x0000001fff127424 */ /* 0x000fe400078e00ff */
[----:B------:R-:W-:-:S07]  /*1340*/  IMAD.MOV.U32 R17, RZ, RZ, -0x1 ;  /* 0xffffffffff117424 */ /* 0x000fce00078e00ff */
[----:B0-----:R-:W-:Y:S05]  /*1350*/  WARPSYNC.COLLECTIVE R17, `(.L_x_10216) ;  /* 0x0000000011087348 */ /* 0x001fea0003c00000 */
[----:B------:R1:W2:Y:S02]  /*1360*/  SHFL.DOWN P0, R20, R26, R19, R18 ;  /* 0x080000131a147389 */ /* 0x0002a40000000012 */
[----:B012---:R-:W-:Y:S01]  /*1370*/  ENDCOLLECTIVE ;  /* 0x000000000000791b */ /* 0x007fe20003800000 */
.L_x_10216:
[----:B------:R-:W-:Y:S01]  /*1380*/  HFMA2.MMA R19, -RZ, RZ, 0, 4.76837158203125e-07 ;  /* 0x00000008ff137435 */ /* 0x000fe200000001ff */
[----:B------:R-:W-:-:S04]  /*1390*/  FADD.FTZ R16, R15, R20 ;  /* 0x000000140f107221 */ /* 0x000fc80000010000 */
[----:B------:R-:W-:-:S07]  /*13a0*/  IMAD.MOV.U32 R26, RZ, RZ, R16 ;  /* 0x000000ffff1a7224 */ /* 0x000fce00078e0010 */
[----:B------:R-:W-:Y:S05]  /*13b0*/  WARPSYNC.COLLECTIVE R17, `(.L_x_10217) ;  /* 0x0000000011087348 */ /* 0x000fea0003c00000 */
[----:B------:R0:W1:Y:S02]  /*13c0*/  SHFL.DOWN P0, R20, R26, R19, R18 ;  /* 0x080000131a147389 */ /* 0x0000640000000012 */
[----:B01----:R-:W-:Y:S01]  /*13d0*/  ENDCOLLECTIVE ;  /* 0x000000000000791b */ /* 0x003fe20003800000 */
.L_x_10217:
[----:B------:R-:W-:Y:S02]  /*13e0*/  IMAD.MOV.U32 R19, RZ, RZ, 0x4 ;  /* 0x00000004ff137424 */ /* 0x000fe400078e00ff */
[----:B------:R-:W-:-:S04]  /*13f0*/  FADD.FTZ R22, R16, R20 ;  /* 0x0000001410167221 */ /* 0x000fc80000010000 */
[----:B------:R-:W-:-:S07]  /*1400*/  IMAD.MOV.U32 R26, RZ, RZ, R22 ;  /* 0x000000ffff1a7224 */ /* 0x000fce00078e0016 */
[----:B------:R-:W-:Y:S05]  /*1410*/  WARPSYNC.COLLECTIVE R17, `(.L_x_10218) ;  /* 0x0000000011087348 */ /* 0x000fea0003c00000 */
[----:B------:R0:W1:Y:S02]  /*1420*/  SHFL.DOWN P0, R20, R26, R19, R18 ;  /* 0x080000131a147389 */ /* 0x0000640000000012 */
[----:B01----:R-:W-:Y:S01]  /*1430*/  ENDCOLLECTIVE ;  /* 0x000000000000791b */ /* 0x003fe20003800000 */
.L_x_10218:
[----:B------:R-:W-:Y:S01]  /*1440*/  MOV R19, 0x2 ;  /* 0x0000000200137802 */ /* 0x000fe20000000f00 */
[----:B------:R-:W-:-:S04]  /*1450*/  FADD.FTZ R23, R22, R20 ;  /* 0x0000001416177221 */ /* 0x000fc80000010000 */
[----:B------:R-:W-:-:S07]  /*1460*/  IMAD.MOV.U32 R26, RZ, RZ, R23 ;  /* 0x000000ffff1a7224 */ /* 0x000fce00078e0017 */
[----:B------:R-:W-:Y:S05]  /*1470*/  WARPSYNC.COLLECTIVE R17, `(.L_x_10219) ;  /* 0x0000000011087348 */ /* 0x000fea0003c00000 */
[----:B------:R0:W1:Y:S02]  /*1480*/  SHFL.DOWN P0, R20, R26, R19, R18 ;  /* 0x080000131a147389 */ /* 0x0000640000000012 */
[----:B01----:R-:W-:Y:S01]  /*1490*/  ENDCOLLECTIVE ;  /* 0x000000000000791b */ /* 0x003fe20003800000 */
.L_x_10219:
[----:B------:R-:W-:Y:S02]  /*14a0*/  IMAD.MOV.U32 R19, RZ, RZ, 0x1 ;  /* 0x00000001ff137424 */ /* 0x000fe400078e00ff */
[----:B------:R-:W-:-:S04]  /*14b0*/  FADD.FTZ R24, R23, R20 ;  /* 0x0000001417187221 */ /* 0x000fc80000010000 */
[----:B------:R-:W-:-:S07]  /*14c0*/  IMAD.MOV.U32 R26, RZ, RZ, R24 ;  /* 0x000000ffff1a7224 */ /* 0x000fce00078e0018 */
[----:B------:R-:W-:Y:S05]  /*14d0*/  WARPSYNC.COLLECTIVE R17, `(.L_x_10220) ;  /* 0x0000000011087348 */ /* 0x000fea0003c00000 */
[----:B------:R0:W1:Y:S02]  /*14e0*/  SHFL.DOWN P0, R20, R26, R19, R18 ;  /* 0x080000131a147389 */ /* 0x0000640000000012 */
[----:B01----:R-:W-:Y:S01]  /*14f0*/  ENDCOLLECTIVE ;  /* 0x000000000000791b */ /* 0x003fe20003800000 */
.L_x_10220:
[----:B------:R-:W-:Y:S05]  /*1500*/  BRA `(.L_x_10221) ;  /* 0xfffffff400ac7947 */ /* 0x000fea000383ffff */
.L_x_10222:
        /* <DEDUP_REMOVED lines=15> */
.L_x_12177:


//--------------------- .text._ZN2at6native43_GLOBAL__N__9ae7fba5_10_SoftMax_cu_9f978f6322cunn_SoftMaxForwardRegIN3c108BFloat16EfS4_NS1_25LogSoftMaxForwardEpilogueElLi4EEEvPT1_PKT_T3_ --------------------------
	.section	.text._ZN2at6native43_GLOBAL__N__9ae7fba5_10_SoftMax_cu_9f978f6322cunn_SoftMaxForwardRegIN3c108BFloat16EfS4_NS1_25LogSoftMaxForwardEpilogueElLi4EEEvPT1_PKT_T3_,"ax",@progbits
	.align	128
.text._ZN2at6native43_GLOBAL__N__9ae7fba5_10_SoftMax_cu_9f978f6322cunn_SoftMaxForwardRegIN3c108BFloat16EfS4_NS1_25LogSoftMaxForwardEpilogueElLi4EEEvPT1_PKT_T3_:
        .type           _ZN2at6native43_GLOBAL__N__9ae7fba5_10_SoftMax_cu_9f978f6322cunn_SoftMaxForwardRegIN3c108BFloat16EfS4_NS1_25LogSoftMaxForwardEpilogueElLi4EEEvPT1_PKT_T3_,@function
        .size           _ZN2at6native43_GLOBAL__N__9ae7fba5_10_SoftMax_cu_9f978f6322cunn_SoftMaxForwardRegIN3c108BFloat16EfS4_NS1_25LogSoftMaxForwardEpilogueElLi4EEEvPT1_PKT_T3_,(.L_x_12178 - _ZN2at6native43_GLOBAL__N__9ae7fba5_10_SoftMax_cu_9f978f6322cunn_SoftMaxForwardRegIN3c108BFloat16EfS4_NS1_25LogSoftMaxForwardEpilogueElLi4EEEvPT1_PKT_T3_)
        .other          _ZN2at6native43_GLOBAL__N__9ae7fba5_10_SoftMax_cu_9f978f6322cunn_SoftMaxForwardRegIN3c108BFloat16EfS4_NS1_25LogSoftMaxForwardEpilogueElLi4EEEvPT1_PKT_T3_,@"STO_CUDA_ENTRY STV_DEFAULT"
_ZN2at6native43_GLOBAL__N__9ae7fba5_10_SoftMax_cu_9f978f6322cunn_SoftMaxForwardRegIN3c108BFloat16EfS4_NS1_25LogSoftMaxForwardEpilogueElLi4EEEvPT1_PKT_T3_:
        /* <DEDUP_REMOVED lines=52> */
[----:B------:R-:W-:Y:S01]  /*0340*/  ISETP.GE.AND P6, PT, R12, UR5, PT ;  /* 0x000000050c007c0c */ /* 0x000fe2000bfc6270 */
[----:B---3--:R-:W-:-:S05]  /*0350*/  @!P4 IMAD.U32 R23, R0, 0x10000, RZ ;  /* 0x000100000017c824 */ /* 0x008fca00078e00ff */
[----:B------:R-:W-:Y:S02]  /*0360*/  @!P4 FMNMX.FTZ R22, R23, -3.40282346638528859812e+38, !PT ;  /* 0xff7fffff1716c809 */ /* 0x000fe40007810000 */
[----:B--2---:R-:W-:-:S04]  /*0370*/  @!P3 SHF.L.U32 R23, R2, 0x10, RZ ;  /* 0x000000100217b819 */ /* 0x004fc800000006ff */
        /* <DEDUP_REMOVED lines=52> */
.L_x_10240:
[----:B-1----:R-:W-:-:S04]  /*06c0*/  FSETP.GEU.FTZ.AND P5, PT, R22, R20, PT ;  /* 0x000000141600720b */ /* 0x002fc80003fbe000 */
[----:B0-----:R-:W-:-:S09]  /*06d0*/  FSEL R22, R20, R22, !P5 ;  /* 0x0000001614167208 */ /* 0x001fd20006800000 */
.L_x_10224:
[----:B------:R-:W-:Y:S05]  /*06e0*/  BSYNC B0 ;  /* 0x0000000000007941 */ /* 0x000fea0003800000 */
.L_x_10223:
[----:B------:R-:W-:Y:S01]  /*06f0*/  ISETP.NE.AND P6, PT, R12, RZ, PT ;  /* 0x000000ff0c00720c */ /* 0x000fe20003fc5270 */
[----:B------:R-:W-:-:S12]  /*0700*/  WARPSYNC.ALL ;  /* 0x0000000000007948 */ /* 0x000fd80003800000 */
[----:B-1----:R-:W-:Y:S01]  /*0710*/  @!P6 STS [UR4], R22 ;  /* 0x00000016ff00e988 */ /* 0x002fe20008000804 */
[----:B------:R-:W-:Y:S01]  /*0720*/  BAR.SYNC.DEFER_BLOCKING 0x0 ;  /* 0x0000000000007b1d */ /* 0x000fe20000010000 */
[----:B------:R-:W-:Y:S01]  /*0730*/  @!P4 IMAD.U32 R17, R0, 0x10000, RZ ;  /* 0x000100000011c824 */ /* 0x000fe200078e00ff */
[----:B------:R-:W-:Y:S01]  /*0740*/  ISETP.NE.AND P5, PT, R26, RZ, PT ;  /* 0x000000ff1a00720c */ /* 0x000fe20003fa5270 */
[----:B------:R-:W-:Y:S01]  /*0750*/  @!P3 IMAD.U32 R19, R2, 0x10000, RZ ;  /* 0x000100000213b824 */ /* 0x000fe200078e00ff */
[----:B------:R-:W-:Y:S01]  /*0760*/  @!P0 SHF.R.S32.HI R15, RZ, 0x5, R15 ;  /* 0x00000005ff0f8819 */ /* 0x000fe2000001140f */
[----:B------:R-:W-:Y:S01]  /*0770*/  @!P2 IMAD.U32 R21, R3, 0x10000, RZ ;  /* 0x000100000315a824 */ /* 0x000fe200078e00ff */
[----:B------:R-:W-:Y:S01]  /*0780*/  BSSY B0, `(.L_x_10226) ;  /* 0x0000032000007945 */ /* 0x000fe20003800000 */
[----:B------:R-:W-:Y:S01]  /*0790*/  @!P1 IMAD.U32 R25, R24, 0x10000, RZ ;  /* 0x0001000018199824 */ /* 0x000fe200078e00ff */
        /* <DEDUP_REMOVED lines=10> */
[----:B------:R-:W-:Y:S01]  /*0840*/  HFMA2.MMA R18, -RZ, RZ, 0, 0 ;  /* 0x00000000ff127435 */ /* 0x000fe200000001ff */
        /* <DEDUP_REMOVED lines=36> */
.L_x_10246:
[----:B-1----:R-:W-:-:S07]  /*0a90*/  FADD.FTZ R15, R23, R20 ;  /* 0x00000014170f7221 */ /* 0x002fce0000010000 */
.L_x_10227:
[----:B------:R-:W-:Y:S05]  /*0aa0*/  BSYNC B0 ;  /* 0x0000000000007941 */ /* 0x000fea0003800000 */
.L_x_10226:
[----:B-1----:R-:W-:Y:S01]  /*0ab0*/  @!P6 STS [UR4], R15 ;  /* 0x0000000fff00e988 */ /* 0x002fe20008000804 */
[----:B------:R-:W-:Y:S05]  /*0ac0*/  WARPSYNC.ALL ;  /* 0x0000000000007948 */ /* 0x000fea0003800000 */
[----:B------:R-:W-:Y:S06]  /*0ad0*/  BAR.SYNC.DEFER_BLOCKING 0x0 ;  /* 0x0000000000007b1d */ /* 0x000fec0000010000 */
[----:B------:R-:W-:Y:S01]  /*0ae0*/  BSSY B0, `(.L_x_10229) ;  /* 0x000000e000007945 */ /* 0x000fe20003800000 */
[----:B------:R-:W1:Y:S02]  /*0af0*/  LDS R15, [UR4] ;  /* 0x00000004ff0f7984 */ /* 0x000e640008000800 */
[----:B-1----:R-:W1:Y:S01]  /*0b00*/  MUFU.LG2 R15, R15 ;  /* 0x0000000f000f7308 */ /* 0x002e620000000c00 */
[----:B------:R-:W-:Y:S05]  /*0b10*/  @P4 BRA `(.L_x_10230) ;  /* 0x0000000000284947 */ /* 0x000fea0003800000 */
[----:B------:R-:W-:Y:S01]  /*0b20*/  IMAD.U32 R17, R0, 0x10000, RZ ;  /* 0x0001000000117824 */ /* 0x000fe200078e00ff */
[----:B------:R-:W-:Y:S01]  /*0b30*/  ULDC.64 UR4, c[0x0][0x210] ;  /* 0x0000840000047ab9 */ /* 0x000fe20000000a00 */
[----:B------:R-:W-:-:S04]  /*0b40*/  IMAD.WIDE.U32 R12, R10, UR7, R12 ;  /* 0x000000070a0c7c25 */ /* 0x000fc8000f8e000c */
[----:B------:R-:W-:Y:S01]  /*0b50*/  FADD.FTZ R0, R17, -R14 ;  /* 0x8000000e11007221 */ /* 0x000fe20000010000 */
[----:B------:R-:W-:Y:S01]  /*0b60*/  IMAD R13, R11, UR7, R13 ;  /* 0x000000070b0d7c24 */ /* 0x000fe2000f8e020d */
[C---:B0-----:R-:W-:Y:S02]  /*0b70*/  LEA R16, P0, R12.reuse, UR4, 0x1 ;  /* 0x000000040c107c11 */ /* 0x041fe4000f8008ff */
[----:B-1----:R-:W-:Y:S02]  /*0b80*/  FFMA.FTZ R0, R15, -0.69314718246459960938, R0 ;  /* 0xbf3172180f007823 */ /* 0x002fe40000010000 */
[----:B------:R-:W-:-:S03]  /*0b90*/  LEA.HI.X R17, R12, UR5, R13, 0x1, P0 ;  /* 0x000000050c117c11 */ /* 0x000fc600080f0c0d */
[----:B------:R-:W-:-:S05]  /*0ba0*/  F2FP.BF16.F32.PACK_AB R0, RZ, R0 ;  /* 0x00000000ff00723e */ /* 0x000fca00000010ff */
[----:B------:R2:W-:Y:S02]  /*0bb0*/  STG.E.U16 desc[UR8][R16.64], R0 ;  /* 0x0000000010007986 */ /* 0x0005e4000c101508 */
.L_x_10230:
[----:B------:R-:W-:Y:S05]  /*0bc0*/  BSYNC B0 ;  /* 0x0000000000007941 */ /* 0x000fea0003800000 */
.L_x_10229:
[----:B------:R-:W-:Y:S04]  /*0bd0*/  BSSY B0, `(.L_x_10231) ;  /* 0x000000c000007945 */ /* 0x000fe80003800000 */
[----:B------:R-:W-:Y:S05]  /*0be0*/  @P3 BRA `(.L_x_10232) ;  /* 0x0000000000283947 */ /* 0x000fea0003800000 */
[----:B------:R-:W-:Y:S01]  /*0bf0*/  IMAD.U32 R13, R2, 0x10000, RZ ;  /* 0x00010000020d7824 */ /* 0x000fe200078e00ff */
[----:B------:R-:W-:-:S03]  /*0c00*/  ULDC.64 UR4, c[0x0][0x210] ;  /* 0x0000840000047ab9 */ /* 0x000fc60000000a00 */
[----:B--2---:R-:W-:Y:S01]  /*0c10*/  FADD.FTZ R0, R13, -R14 ;  /* 0x8000000e0d007221 */ /* 0x004fe20000010000 */
[----:B------:R-:W-:-:S04]  /*0c20*/  IMAD.WIDE.U32 R12, R10, UR7, R8 ;  /* 0x000000070a0c7c25 */ /* 0x000fc8000f8e0008 */
[----:B-1----:R-:W-:Y:S01]  /*0c30*/  FFMA.FTZ R0, R15, -0.69314718246459960938, R0 ;  /* 0xbf3172180f007823 */ /* 0x002fe20000010000 */
[----:B------:R-:W-:Y:S01]  /*0c40*/  IMAD R9, R11, UR7, R13 ;  /* 0x000000070b097c24 */ /* 0x000fe2000f8e020d */
[----:B------:R-:W-:-:S03]  /*0c50*/  LEA R8, P0, R12, UR4, 0x1 ;  /* 0x000000040c087c11 */ /* 0x000fc6000f8008ff */
[----:B------:R-:W-:Y:S02]  /*0c60*/  F2FP.BF16.F32.PACK_AB R0, RZ, R0 ;  /* 0x00000000ff00723e */ /* 0x000fe400000010ff */
[----:B------:R-:W-:-:S05]  /*0c70*/  LEA.HI.X R9, R12, UR5, R9, 0x1, P0 ;  /* 0x000000050c097c11 */ /* 0x000fca00080f0c09 */
[----:B------:R3:W-:Y:S03]  /*0c80*/  STG.E.U16 desc[UR8][R8.64], R0 ;  /* 0x0000000008007986 */ /* 0x0007e6000c101508 */
.L_x_10232:
[----:B------:R-:W-:Y:S05]  /*0c90*/  BSYNC B0 ;  /* 0x0000000000007941 */ /* 0x000fea0003800000 */
.L_x_10231:
        /* <DEDUP_REMOVED lines=12> */
.L_x_10234:
[----:B------:R-:W-:Y:S05]  /*0d60*/  BSYNC B0 ;  /* 0x0000000000007941 */ /* 0x000fea0003800000 */
.L_x_10233:
[----:B------:R-:W-:Y:S05]  /*0d70*/  @P1 EXIT ;  /* 0x000000000000194d */ /* 0x000fea0003800000 */
[----:B----4-:R-:W-:Y:S01]  /*0d80*/  SHF.L.U32 R3, R24, 0x10, RZ ;  /* 0x0000001018037819 */ /* 0x010fe200000006ff */
[----:B------:R-:W-:Y:S01]  /*0d90*/  IMAD.WIDE.U32 R4, R10, UR7, R4 ;  /* 0x000000070a047c25 */ /* 0x000fe2000f8e0004 */
[----:B------:R-:W-:-:S03]  /*0da0*/  ULDC.64 UR4, c[0x0][0x210] ;  /* 0x0000840000047ab9 */ /* 0x000fc60000000a00 */
[----:B------:R-:W-:Y:S01]  /*0db0*/  FADD.FTZ R14, R3, -R14 ;  /* 0x8000000e030e7221 */ /* 0x000fe20000010000 */
[----:B------:R-:W-:Y:S01]  /*0dc0*/  IMAD R11, R11, UR7, R5 ;  /* 0x000000070b0b7c24 */ /* 0x000fe2000f8e0205 */
[C---:B------:R-:W-:Y:S02]  /*0dd0*/  LEA R2, P0, R4.reuse, UR4, 0x1 ;  /* 0x0000000404027c11 */ /* 0x040fe4000f8008ff */
[----:B-1----:R-:W-:Y:S02]  /*0de0*/  FFMA.FTZ R15, R15, -0.69314718246459960938, R14 ;  /* 0xbf3172180f0f7823 */ /* 0x002fe4000001000e */
[----:B------:R-:W-:-:S03]  /*0df0*/  LEA.HI.X R3, R4, UR5, R11, 0x1, P0 ;  /* 0x0000000504037c11 */ /* 0x000fc600080f0c0b */
[----:B------:R-:W-:-:S05]  /*0e00*/  F2FP.BF16.F32.PACK_AB R15, RZ, R15 ;  /* 0x0000000fff0f723e */ /* 0x000fca00000010ff */
[----:B------:R-:W-:Y:S01]  /*0e10*/  STG.E.U16 desc[UR8][R2.64], R15 ;  /* 0x0000000f02007986 */ /* 0x000fe2000c101508 */
[----:B------:R-:W-:Y:S05]  /*0e20*/  EXIT ;  /* 0x000000000000794d */ /* 0x000fea0003800000 */
.L_x_10225:
[----:B-1----:R-:W-:Y:S02]  /*0e30*/  IMAD.MOV.U32 R28, RZ, RZ, R22 ;  /* 0x000000ffff1c7224 */ /* 0x002fe400078e0016 */
[----:B------:R-:W-:Y:S02]  /*0e40*/  IMAD.MOV.U32 R19, RZ, RZ, 0x10 ;  /* 0x00000010ff137424 */ /* 0x000fe400078e00ff */
[----:B------:R-:W-:Y:S02]  /*0e50*/  IMAD.MOV.U32 R18, RZ, RZ, 0x1f ;  /* 0x0000001fff127424 */ /* 0x000fe400078e00ff */
[----:B------:R-:W-:-:S07]  /*0e60*/  IMAD.MOV.U32 R17, RZ, RZ, -0x1 ;  /* 0xffffffffff117424 */ /* 0x000fce00078e00ff */
[----:B------:R-:W-:Y:S05]  /*0e70*/  WARPSYNC.COLLECTIVE R17, `(.L_x_10235) ;  /* 0x0000000011087348 */ /* 0x000fea0003c00000 */
[----:B------:R0:W1:Y:S02]  /*0e80*/  SHFL.DOWN P5, R20, R28, R19, R18 ;  /* 0x080000131c147389 */ /* 0x00006400000a0012 */
[----:B01----:R-:W-:Y:S01]  /*0e90*/  ENDCOLLECTIVE ;  /* 0x000000000000791b */ /* 0x003fe20003800000 */
.L_x_10235:
[----:B------:R-:W-:Y:S01]  /*0ea0*/  IMAD.MOV.U32 R19, RZ, RZ, 0x8 ;  /* 0x00000008ff137424 */ /* 0x000fe200078e00ff */
[----:B------:R-:W-:-:S04]  /*0eb0*/  FSETP.GEU.FTZ.AND P5, PT, R22, R20, PT ;  /* 0x000000141600720b */ /* 0x000fc80003fbe000 */
[----:B------:R-:W-:-:S04]  /*0ec0*/  FSEL R14, R20, R22, !P5 ;  /* 0x00000016140e7208 */ /* 0x000fc80006800000 */
[----:B------:R-:W-:-:S07]  /*0ed0*/  MOV R28, R14 ;  /* 0x0000000e001c7202 */ /* 0x000fce0000000f00 */
[----:B------:R-:W-:Y:S05]  /*0ee0*/  WARPSYNC.COLLECTIVE R17, `(.L_x_10236) ;  /* 0x0000000011087348 */ /* 0x000fea0003c00000 */
[----:B------:R0:W1:Y:S02]  /*0ef0*/  SHFL.DOWN P5, R20, R28, R19, R18 ;  /* 0x080000131c147389 */ /* 0x00006400000a0012 */
[----:B01----:R-:W-:Y:S01]  /*0f00*/  ENDCOLLECTIVE ;  /* 0x000000000000791b */ /* 0x003fe20003800000 */
.L_x_10236:
[----:B------:R-:W-:Y:S01]  /*0f10*/  IMAD.MOV.U32 R19, RZ, RZ, 0x4 ;  /* 0x00000004ff137424 */ /* 0x000fe200078e00ff */
[----:B------:R-:W-:-:S04]  /*0f20*/  FSETP.GEU.FTZ.AND P5, PT, R14, R20, PT ;  /* 0x000000140e00720b */ /* 0x000fc80003fbe000 */
[----:B------:R-:W-:-:S05]  /*0f30*/  FSEL R21, R20, R14, !P5 ;  /* 0x0000000e14157208 */ /* 0x000fca0006800000 */
[----:B------:R-:W-:-:S07]  /*0f40*/  IMAD.MOV.U32 R28, RZ, RZ, R21 ;  /* 0x000000ffff1c7224 */ /* 0x000fce00078e0015 */
[----:B------:R-:W-:Y:S05]  /*0f50*/  WARPSYNC.COLLECTIVE R17, `(.L_x_10237) ;  /* 0x0000000011087348 */ /* 0x000fea0003c00000 */
[----:B------:R0:W1:Y:S02]  /*0f60*/  SHFL.DOWN P5, R20, R28, R19, R18 ;  /* 0x080000131c147389 */ /* 0x00006400000a0012 */
[----:B01----:R-:W-:Y:S01]  /*0f70*/  ENDCOLLECTIVE ;  /* 0x000000000000791b */ /* 0x003fe20003800000 */
.L_x_10237:
[----:B------:R-:W-:Y:S01]  /*0f80*/  HFMA2.MMA R19, -RZ, RZ, 0, 1.1920928955078125e-07 ;  /* 0x00000002ff137435 */ /* 0x000fe200000001ff */
[----:B------:R-:W-:-:S04]  /*0f90*/  FSETP.GEU.FTZ.AND P5, PT, R21, R20, PT ;  /* 0x000000141500720b */ /* 0x000fc80003fbe000 */
[----:B------:R-:W-:-:S05]  /*0fa0*/  FSEL R25, R20, R21, !P5 ;  /* 0x0000001514197208 */ /* 0x000fca0006800000 */
[----:B------:R-:W-:-:S07]  /*0fb0*/  IMAD.MOV.U32 R28, RZ, RZ, R25 ;  /* 0x000000ffff1c7224 */ /* 0x000fce00078e0019 */
[----:B------:R-:W-:Y:S05]  /*0fc0*/  WARPSYNC.COLLECTIVE R17, `(.L_x_10238) ;  /* 0x0000000011087348 */ /* 0x000fea0003c00000 */
[----:B------:R0:W1:Y:S02]  /*0fd0*/  SHFL.DOWN P5, R20, R28, R19, R18 ;  /* 0x080000131c147389 */ /* 0x00006400000a0012 */
[----:B01----:R-:W-:Y:S01]  /*0fe0*/  ENDCOLLECTIVE ;  /* 0x000000000000791b */ /* 0x003fe20003800000 */
.L_x_10238:
[----:B------:R-:W-:Y:S01]  /*0ff0*/  IMAD.MOV.U32 R19, RZ, RZ, 0x1 ;  /* 0x00000001ff137424 */ /* 0x000fe200078e00ff */
[----:B------:R-:W-:-:S04]  /*1000*/  FSETP.GEU.FTZ.AND P5, PT, R25, R20, PT ;  /* 0x000000141900720b */ /* 0x000fc80003fbe000 */
[----:B------:R-:W-:-:S05]  /*1010*/  FSEL R22, R20, R25, !P5 ;  /* 0x0000001914167208 */ /* 0x000fca0006800000 */
[----:B------:R-:W-:-:S07]  /*1020*/  IMAD.MOV.U32 R28, RZ, RZ, R22 ;  /* 0x000000ffff1c7224 */ /* 0x000fce00078e0016 */
[----:B------:R-:W-:Y:S05]  /*1030*/  WARPSYNC.COLLECTIVE R17, `(.L_x_10239) ;  /* 0x0000000011087348 */ /* 0x000fea0003c00000 */
[----:B------:R0:W1:Y:S02]  /*1040*/  SHFL.DOWN P5, R20, R28, R19, R18 ;  /* 0x080000131c147389 */ /* 0x00006400000a0012 */
[----:B01----:R-:W-:Y:S01]  /*1050*/  ENDCOLLECTIVE ;  /* 0x000000000000791b */ /* 0x003fe20003800000 */
.L_x_10239:
[----:B------:R-:W-:Y:S05]  /*1060*/  BRA `(.L_x_10240) ;  /* 0xfffffff400947947 */ /* 0x000fea000383ffff */
.L_x_10228:
[----:B-1----:R-:W-:Y:S01]  /*1070*/  IMAD.MOV.U32 R28, RZ, RZ, R15 ;  /* 0x000000ffff1c7224 */ /* 0x002fe200078e000f */
[----:B------:R-:W-:Y:S01]  /*1080*/  MOV R19, 0x10 ;  /* 0x0000001000137802 */ /* 0x000fe20000000f00 */
[----:B------:R-:W-:Y:S02]  /*1090*/  IMAD.MOV.U32 R18, RZ, RZ, 0x1f ;  /* 0x0000001fff127424 */ /* 0x000fe400078e00ff */
[----:B------:R-:W-:-:S07]  /*10a0*/  IMAD.MOV.U32 R17, RZ, RZ, -0x1 ;  /* 0xffffffffff117424 */ /* 0x000fce00078e00ff */
[----:B0-----:R-:W-:Y:S05]  /*10b0*/  WARPSYNC.COLLECTIVE R17, `(.L_x_10241) ;  /* 0x0000000011087348 */ /* 0x001fea0003c00000 */
[----:B------:R1:W2:Y:S02]  /*10c0*/  SHFL.DOWN P5, R20, R28, R19, R18 ;  /* 0x080000131c147389 */ /* 0x0002a400000a0012 */
[----:B012---:R-:W-:Y:S01]  /*10d0*/  ENDCOLLECTIVE ;  /* 0x000000000000791b */ /* 0x007fe20003800000 */
.L_x_10241:
[----:B------:R-:W-:Y:S01]  /*10e0*/  HFMA2.MMA R19, -RZ, RZ, 0, 4.76837158203125e-07 ;  /* 0x00000008ff137435 */ /* 0x000fe200000001ff */
[----:B------:R-:W-:-:S04]  /*10f0*/  FADD.FTZ R16, R15, R20 ;  /* 0x000000140f107221 */ /* 0x000fc80000010000 */
[----:B------:R-:W-:-:S07]  /*1100*/  IMAD.MOV.U32 R28, RZ, RZ, R16 ;  /* 0x000000ffff1c7224 */ /* 0x000fce00078e0010 */
[----:B------:R-:W-:Y:S05]  /*1110*/  WARPSYNC.COLLECTIVE R17, `(.L_x_10242) ;  /* 0x0000000011087348 */ /* 0x000fea0003c00000 */
[----:B------:R0:W1:Y:S02]  /*1120*/  SHFL.DOWN P5, R20, R28, R19, R18 ;  /* 0x080000131c147389 */ /* 0x00006400000a0012 */
[----:B01----:R-:W-:Y:S01]  /*1130*/  ENDCOLLECTIVE ;  /* 0x000000000000791b */ /* 0x003fe20003800000 */
.L_x_10242:
[----:B------:R-:W-:Y:S02]  /*1140*/  IMAD.MOV.U32 R19, RZ, RZ, 0x4 ;  /* 0x00000004ff137424 */ /* 0x000fe400078e00ff */
[----:B------:R-:W-:-:S04]  /*1150*/  FADD.FTZ R21, R16, R20 ;  /* 0x0000001410157221 */ /* 0x000fc80000010000 */
[----:B------:R-:W-:-:S07]  /*1160*/  IMAD.MOV.U32 R28, RZ, RZ, R21 ;  /* 0x000000ffff1c7224 */ /* 0x000fce00078e0015 */
[----:B------:R-:W-:Y:S05]  /*1170*/  WARPSYNC.COLLECTIVE R17, `(.L_x_10243) ;  /* 0x0000000011087348 */ /* 0x000fea0003c00000 */
[----:B------:R0:W1:Y:S02]  /*1180*/  SHFL.DOWN P5, R20, R28, R19, R18 ;  /* 0x080000131c147389 */ /* 0x00006400000a0012 */
[----:B01----:R-:W-:Y:S01]  /*1190*/  ENDCOLLECTIVE ;  /* 0x000000000000791b */ /* 0x003fe20003800000 */
.L_x_10243:
[----:B------:R-:W-:Y:S01]  /*11a0*/  MOV R19, 0x2 ;  /* 0x0000000200137802 */ /* 0x000fe20000000f00 */
[----:B------:R-:W-:-:S04]  /*11b0*/  FADD.FTZ R22, R21, R20 ;  /* 0x0000001415167221 */ /* 0x000fc80000010000 */
[----:B------:R-:W-:-:S07]  /*11c0*/  IMAD.MOV.U32 R28, RZ, RZ, R22 ;  /* 0x000000ffff1c7224 */ /* 0x000fce00078e0016 */
[----:B------:R-:W-:Y:S05]  /*11d0*/  WARPSYNC.COLLECTIVE R17, `(.L_x_10244) ;  /* 0x0000000011087348 */ /* 0x000fea0003c00000 */
[----:B------:R0:W1:Y:S02]  /*11e0*/  SHFL.DOWN P5, R20, R28, R19, R18 ;  /* 0x080000131c147389 */ /* 0x00006400000a0012 */
[----:B01----:R-:W-:Y:S01]  /*11f0*/  ENDCOLLECTIVE ;  /* 0x000000000000791b */ /* 0x003fe20003800000 */
.L_x_10244:
[----:B------:R-:W-:Y:S02]  /*1200*/  IMAD.MOV.U32 R19, RZ, RZ, 0x1 ;  /* 0x00000001ff137424 */ /* 0x000fe400078e00ff */
[----:B------:R-:W-:-:S04]  /*1210*/  FADD.FTZ R23, R22, R20 ;  /* 0x0000001416177221 */ /* 0x000fc80000010000 */
[----:B------:R-:W-:-:S07]  /*1220*/  IMAD.MOV.U32 R28, RZ, RZ, R23 ;  /* 0x000000ffff1c7224 */ /* 0x000fce00078e0017 */
[----:B------:R-:W-:Y:S05]  /*1230*/  WARPSYNC.COLLECTIVE R17, `(.L_x_10245) ;  /* 0x0000000011087348 */ /* 0x000fea0003c00000 */
[----:B------:R0:W1:Y:S02]  /*1240*/  SHFL.DOWN P5, R20, R28, R19, R18 ;  /* 0x080000131c147389 */ /* 0x00006400000a0012 */
[----:B01----:R-:W-:Y:S01]  /*1250*/  ENDCOLLECTIVE ;  /* 0x000000000000791b */ /* 0x003fe20003800000 */
.L_x_10245:
[----:B------:R-:W-:Y:S05]  /*1260*/  BRA `(.L_x_10246) ;  /* 0xfffffff800087947 */ /* 0x000fea000383ffff */
.L_x_10247:
        /* <DEDUP_REMOVED lines=9> */
.L_x_12178:


//--------------------- .text._ZN2at6native43_GLOBAL__N__9ae7fba5_10_SoftMax_cu_9f978f6322cunn_SoftMaxForwardRegIN3c108BFloat16EfS4_NS1_25LogSoftMaxForwardEpilogueElLi3EEEvPT1_PKT_T3_ --------------------------
	.section	.text._ZN2at6native43_GLOBAL__N__9ae7fba5_10_SoftMax_cu_9f978f6322cunn_SoftMaxForwardRegIN3c108BFloat16EfS4_NS1_25LogSoftMaxForwardEpilogueElLi3EEEvPT1_PKT_T3_,"ax",@progbits
	.align	128
.text._ZN2at6native43_GLOBAL__N__9ae7fba5_10_SoftMax_cu_9f978f6322cunn_SoftMaxForwardRegIN3c108BFloat16EfS4_NS1_25LogSoftMaxForwardEpilogueElLi3EEEvPT1_PKT_T3_:
        .type           _ZN2at6native43_GLOBAL__N__9ae7fba5_10_SoftMax_cu_9f978f6322cunn_SoftMaxForwardRegIN3c108BFloat16EfS4_NS1_25LogSoftMaxForwardEpilogueElLi3EEEvPT1_PKT_T3_,@function
        .size           _ZN2at6native43_GLOBAL__N__9ae7fba5_10_SoftMax_cu_9f978f6322cunn_SoftMaxForwardRegIN3c108BFloat16EfS4_NS1_25LogSoftMaxForwardEpilogueElLi3EEEvPT1_PKT_T3_,(.L_x_12179 - _ZN2at6native43_GLOBAL__N__9ae7fba5_10_SoftMax_cu_9f978f6322cunn_SoftMaxForwardRegIN3c108BFloat16EfS4_NS1_25LogSoftMaxForwardEpilogueElLi3EEEvPT1_PKT_T3_)
        .other          _ZN2at6native43_GLOBAL__N__9ae7fba5_10_SoftMax_cu_9f978f6322cunn_SoftMaxForwardRegIN3c108BFloat16EfS4_NS1_25LogSoftMaxForwardEpilogueElLi3EEEvPT1_PKT_T3_,@"STO_CUDA_ENTRY STV_DEFAULT"
_ZN2at6native43_GLOBAL__N__9ae7fba5_10_SoftMax_cu_9f978f6322cunn_SoftMaxForwardRegIN3c108BFloat16EfS4_NS1_25LogSoftMaxForwardEpilogueElLi3EEEvPT1_PKT_T3_:
        /* <DEDUP_REMOVED lines=95> */
.L_x_10263:
[----:B-1----:R-:W-:-:S04]  /*05f0*/  FSETP.GEU.FTZ.AND P5, PT, R20, R17, PT ;  /* 0x000000111400720b */ /* 0x002fc80003fbe000 */
[----:B------:R-:W-:-:S09]  /*0600*/  FSEL R16, R17, R20, !P5 ;  /* 0x0000001411107208 */ /* 0x000fd20006800000 */
.L_x_10249:
[----:B------:R-:W-:Y:S05]  /*0610*/  BSYNC B0 ;  /* 0x0000000000007941 */ /* 0x000fea0003800000 */
.L_x_10248:
        /* <DEDUP_REMOVED lines=52> */
.L_x_10269:
[----:B-1----:R-:W-:-:S07]  /*0960*/  FADD.FTZ R12, R16, R19 ;  /* 0x00000013100c7221 */ /* 0x002fce0000010000 */
.L_x_10252:
[----:B------:R-:W-:Y:S05]  /*0970*/  BSYNC B0 ;  /* 0x0000000000007941 */ /* 0x000fea0003800000 */
.L_x_10251:
        /* <DEDUP_REMOVED lines=9> */
[----:B0-----:R-:W-:-:S04]  /*0a10*/  IMAD.WIDE.U32 R14, R4, UR7, R2 ;  /* 0x00000007040e7c25 */ /* 0x001fc8000f8e0002 */
[----:B------:R-:W-:Y:S01]  /*0a20*/  FADD.FTZ R17, R10, -R13 ;  /* 0x8000000d0a117221 */ /* 0x000fe20000010000 */
[----:B------:R-:W-:Y:S01]  /*0a30*/  IMAD R15, R5, UR7, R15 ;  /* 0x00000007050f7c24 */ /* 0x000fe2000f8e020f */
[----:B------:R-:W-:Y:S02]  /*0a40*/  LEA R2, P2, R14, UR4, 0x1 ;  /* 0x000000040e027c11 */ /* 0x000fe4000f8408ff */
[----:B-1----:R-:W-:-:S05]  /*0a50*/  FFMA.FTZ R3, R12, -0.69314718246459960938, R17 ;  /* 0xbf3172180c037823 */ /* 0x002fca0000010011 */
[----:B------:R-:W-:Y:S02]  /*0a60*/  F2FP.BF16.F32.PACK_AB R10, RZ, R3 ;  /* 0x00000003ff0a723e */ /* 0x000fe400000010ff */
[----:B------:R-:W-:-:S05]  /*0a70*/  LEA.HI.X R3, R14, UR5, R15, 0x1, P2 ;  /* 0x000000050e037c11 */ /* 0x000fca00090f0c0f */
[----:B------:R2:W-:Y:S02]  /*0a80*/  STG.E.U16 desc[UR8][R2.64], R10 ;  /* 0x0000000a02007986 */ /* 0x0005e4000c101508 */
.L_x_10255:
[----:B------:R-:W-:Y:S05]  /*0a90*/  BSYNC B0 ;  /* 0x0000000000007941 */ /* 0x000fea0003800000 */
.L_x_10254:
[----:B------:R-:W-:Y:S04]  /*0aa0*/  BSSY B0, `(.L_x_10256) ;  /* 0x000000c000007945 */ /* 0x000fe80003800000 */
[----:B------:R-:W-:Y:S05]  /*0ab0*/  @P1 BRA `(.L_x_10257) ;  /* 0x0000000000281947 */ /* 0x000fea0003800000 */
[----:B------:R-:W-:Y:S01]  /*0ac0*/  SHF.L.U32 R0, R0, 0x10, RZ ;  /* 0x0000001000007819 */ /* 0x000fe200000006ff */
[----:B------:R-:W-:Y:S01]  /*0ad0*/  IMAD.WIDE.U32 R6, R4, UR7, R6 ;  /* 0x0000000704067c25 */ /* 0x000fe2000f8e0006 */
[----:B------:R-:W-:-:S03]  /*0ae0*/  ULDC.64 UR4, c[0x0][0x210] ;  /* 0x0000840000047ab9 */ /* 0x000fc60000000a00 */
[----:B--2---:R-:W-:Y:S01]  /*0af0*/  FADD.FTZ R3, R0, -R13 ;  /* 0x8000000d00037221 */ /* 0x004fe20000010000 */
[----:B------:R-:W-:-:S03]  /*0b00*/  LEA R2, P1, R6, UR4, 0x1 ;  /* 0x0000000406027c11 */ /* 0x000fc6000f8208ff */
[----:B-1----:R-:W-:Y:S01]  /*0b10*/  FFMA.FTZ R0, R12, -0.69314718246459960938, R3 ;  /* 0xbf3172180c007823 */ /* 0x002fe20000010003 */
[----:B------:R-:W-:-:S04]  /*0b20*/  IMAD R3, R5, UR7, R7 ;  /* 0x0000000705037c24 */ /* 0x000fc8000f8e0207 */
[----:B------:R-:W-:Y:S02]  /*0b30*/  F2FP.BF16.F32.PACK_AB R0, RZ, R0 ;  /* 0x00000000ff00723e */ /* 0x000fe400000010ff */
[----:B------:R-:W-:-:S05]  /*0b40*/  LEA.HI.X R3, R6, UR5, R3, 0x1, P1 ;  /* 0x0000000506037c11 */ /* 0x000fca00088f0c03 */
[----:B------:R3:W-:Y:S02]  /*0b50*/  STG.E.U16 desc[UR8][R2.64], R0 ;  /* 0x0000000002007986 */ /* 0x0007e4000c101508 */
.L_x_10257:
[----:B------:R-:W-:Y:S05]  /*0b60*/  BSYNC B0 ;  /* 0x0000000000007941 */ /* 0x000fea0003800000 */
.L_x_10256:
[----:B------:R-:W-:Y:S05]  /*0b70*/  @P0 EXIT ;  /* 0x000000000000094d */ /* 0x000fea0003800000 */
[----:B---3--:R-:W-:Y:S01]  /*0b80*/  IMAD.U32 R0, R11, 0x10000, RZ ;  /* 0x000100000b007824 */ /* 0x008fe200078e00ff */
[----:B------:R-:W-:Y:S01]  /*0b90*/  ULDC.64 UR4, c[0x0][0x210] ;  /* 0x0000840000047ab9 */ /* 0x000fe20000000a00 */
[----:B------:R-:W-:-:S04]  /*0ba0*/  IMAD.WIDE.U32 R8, R4, UR7, R8 ;  /* 0x0000000704087c25 */ /* 0x000fc8000f8e0008 */
[----:B------:R-:W-:Y:S01]  /*0bb0*/  FADD.FTZ R13, R0, -R13 ;  /* 0x8000000d000d7221 */ /* 0x000fe20000010000 */
[----:B------:R-:W-:Y:S01]  /*0bc0*/  IMAD R5, R5, UR7, R9 ;  /* 0x0000000705057c24 */ /* 0x000fe2000f8e0209 */
[----:B--2---:R-:W-:Y:S02]  /*0bd0*/  LEA R2, P0, R8, UR4, 0x1 ;  /* 0x0000000408027c11 */ /* 0x004fe4000f8008ff */
[----:B-1----:R-:W-:Y:S02]  /*0be0*/  FFMA.FTZ R12, R12, -0.69314718246459960938, R13 ;  /* 0xbf3172180c0c7823 */ /* 0x002fe4000001000d */
[----:B------:R-:W-:-:S03]  /*0bf0*/  LEA.HI.X R3, R8, UR5, R5, 0x1, P0 ;  /* 0x0000000508037c11 */ /* 0x000fc600080f0c05 */
[----:B------:R-:W-:-:S05]  /*0c00*/  F2FP.BF16.F32.PACK_AB R12, RZ, R12 ;  /* 0x0000000cff0c723e */ /* 0x000fca00000010ff */
[----:B------:R-:W-:Y:S01]  /*0c10*/  STG.E.U16 desc[UR8][R2.64], R12 ;  /* 0x0000000c02007986 */ /* 0x000fe2000c101508 */
[----:B------:R-:W-:Y:S05]  /*0c20*/  EXIT ;  /* 0x000000000000794d */ /* 0x000fea0003800000 */
.L_x_10250:
[----:B------:R-:W-:Y:S01]  /*0c30*/  HFMA2.MMA R26, -RZ, RZ, 0, 1.847743988037109375e-06 ;  /* 0x0000001fff1a7435 */ /* 0x000fe200000001ff */
[----:B-1----:R-:W-:Y:S02]  /*0c40*/  IMAD.MOV.U32 R24, RZ, RZ, R16 ;  /* 0x000000ffff187224 */ /* 0x002fe400078e0010 */
[----:B------:R-:W-:Y:S02]  /*0c50*/  IMAD.MOV.U32 R23, RZ, RZ, 0x10 ;  /* 0x00000010ff177424 */ /* 0x000fe400078e00ff */
[----:B------:R-:W-:-:S07]  /*0c60*/  IMAD.MOV.U32 R21, RZ, RZ, -0x1 ;  /* 0xffffffffff157424 */ /* 0x000fce00078e00ff */
[----:B------:R-:W-:Y:S05]  /*0c70*/  WARPSYNC.COLLECTIVE R21, `(.L_x_10258) ;  /* 0x0000000015087348 */ /* 0x000fea0003c00000 */
[----:B------:R0:W1:Y:S02]  /*0c80*/  SHFL.DOWN P5, R22, R24, R23, R26 ;  /* 0x0800001718167389 */ /* 0x00006400000a001a */
[----:B01----:R-:W-:Y:S01]  /*0c90*/  ENDCOLLECTIVE ;  /* 0x000000000000791b */ /* 0x003fe20003800000 */
.L_x_10258:
        /* <DEDUP_REMOVED lines=8> */
.L_x_10259:
        /* <DEDUP_REMOVED lines=8> */
.L_x_10260:
        /* <DEDUP_REMOVED lines=8> */
.L_x_10261:
        /* <DEDUP_REMOVED lines=8> */
.L_x_10262:
[----:B------:R-:W-:Y:S01]  /*0ea0*/  IMAD.MOV.U32 R17, RZ, RZ, R22 ;  /* 0x000000ffff117224 */ /* 0x000fe200078e0016 */
[----:B------:R-:W-:Y:S06]  /*0eb0*/  BRA `(.L_x_10263) ;  /* 0xfffffff400cc7947 */ /* 0x000fec000383ffff */
.L_x_10253:
[----:B------:R-:W-:Y:S01]  /*0ec0*/  HFMA2.MMA R23, -RZ, RZ, 0, 9.5367431640625e-07 ;  /* 0x00000010ff177435 */ /* 0x000fe200000001ff */
[----:B-1----:R-:W-:Y:S02]  /*0ed0*/  IMAD.MOV.U32 R24, RZ, RZ, R12 ;  /* 0x000000ffff187224 */ /* 0x002fe400078e000c */
[----:B------:R-:W-:Y:S02]  /*0ee0*/  IMAD.MOV.U32 R26, RZ, RZ, 0x1f ;  /* 0x0000001fff1a7424 */ /* 0x000fe400078e00ff */
[----:B------:R-:W-:-:S07]  /*0ef0*/  IMAD.MOV.U32 R21, RZ, RZ, -0x1 ;  /* 0xffffffffff157424 */ /* 0x000fce00078e00ff */
[----:B0-----:R-:W-:Y:S05]  /*0f00*/  WARPSYNC.COLLECTIVE R21, `(.L_x_10264) ;  /* 0x0000000015087348 */ /* 0x001fea0003c00000 */
[----:B------:R1:W2:Y:S02]  /*0f10*/  SHFL.DOWN P5, R22, R24, R23, R26 ;  /* 0x0800001718167389 */ /* 0x0002a400000a001a */
[----:B012---:R-:W-:Y:S01]  /*0f20*/  ENDCOLLECTIVE ;  /* 0x000000000000791b */ /* 0x007fe20003800000 */
.L_x_10264:
[----:B------:R-:W-:Y:S02]  /*0f30*/  IMAD.MOV.U32 R23, RZ, RZ, 0x8 ;  /* 0x00000008ff177424 */ /* 0x000fe400078e00ff */
[----:B------:R-:W-:-:S04]  /*0f40*/  IMAD.MOV.U32 R15, RZ, RZ, R22 ;  /* 0x000000ffff0f7224 */ /* 0x000fc800078e0016 */
[----:B------:R-:W-:-:S05]  /*0f50*/  FADD.FTZ R15, R12, R15 ;  /* 0x0000000f0c0f7221 */ /* 0x000fca0000010000 */
[----:B------:R-:W-:-:S07]  /*0f60*/  MOV R24, R15 ;  /* 0x0000000f00187202 */ /* 0x000fce0000000f00 */
[----:B------:R-:W-:Y:S05]  /*0f70*/  WARPSYNC.COLLECTIVE R21, `(.L_x_10265) ;  /* 0x0000000015087348 */ /* 0x000fea0003c00000 */
[----:B------:R0:W1:Y:S02]  /*0f80*/  SHFL.DOWN P5, R22, R24, R23, R26 ;  /* 0x0800001718167389 */ /* 0x00006400000a001a */
[----:B01----:R-:W-:Y:S01]  /*0f90*/  ENDCOLLECTIVE ;  /* 0x000000000000791b */ /* 0x003fe20003800000 */
.L_x_10265:
[----:B------:R-:W-:Y:S01]  /*0fa0*/  HFMA2.MMA R23, -RZ, RZ, 0, 2.384185791015625e-07 ;  /* 0x00000004ff177435 */ /* 0x000fe200000001ff */
[----:B------:R-:W-:-:S04]  /*0fb0*/  IMAD.MOV.U32 R14, RZ, RZ, R22 ;  /* 0x000000ffff0e7224 */ /* 0x000fc800078e0016 */
[----:B------:R-:W-:-:S04]  /*0fc0*/  FADD.FTZ R14, R15, R14 ;  /* 0x0000000e0f0e7221 */ /* 0x000fc80000010000 */
[----:B------:R-:W-:-:S07]  /*0fd0*/  IMAD.MOV.U32 R24, RZ, RZ, R14 ;  /* 0x000000ffff187224 */ /* 0x000fce00078e000e */
[----:B------:R-:W-:Y:S05]  /*0fe0*/  WARPSYNC.COLLECTIVE R21, `(.L_x_10266) ;  /* 0x0000000015087348 */ /* 0x000fea0003c00000 */
[----:B------:R0:W1:Y:S02]  /*0ff0*/  SHFL.DOWN P5, R22, R24, R23, R26 ;  /* 0x0800001718167389 */ /* 0x00006400000a001a */
[----:B01----:R-:W-:Y:S01]  /*1000*/  ENDCOLLECTIVE ;  /* 0x000000000000791b */ /* 0x003fe20003800000 */
.L_x_10266:
[----:B------:R-:W-:Y:S01]  /*1010*/  MOV R23, 0x2 ;  /* 0x0000000200177802 */ /* 0x000fe20000000f00 */
[----:B------:R-:W-:-:S04]  /*1020*/  IMAD.MOV.U32 R17, RZ, RZ, R22 ;  /* 0x000000ffff117224 */ /* 0x000fc800078e0016 */
[----:B------:R-:W-:-:S04]  /*1030*/  FADD.FTZ R17, R14, R17 ;  /* 0x000000110e117221 */ /* 0x000fc80000010000 */
[----:B------:R-:W-:-:S07]  /*1040*/  IMAD.MOV.U32 R24, RZ, RZ, R17 ;  /* 0x000000ffff187224 */ /* 0x000fce00078e0011 */
[----:B------:R-:W-:Y:S05]  /*1050*/  WARPSYNC.COLLECTIVE R21, `(.L_x_10267) ;  /* 0x0000000015087348 */ /* 0x000fea0003c00000 */
[----:B------:R0:W1:Y:S02]  /*1060*/  SHFL.DOWN P5, R22, R24, R23, R26 ;  /* 0x0800001718167389 */ /* 0x00006400000a001a */
[----:B01----:R-:W-:Y:S01]  /*1070*/  ENDCOLLECTIVE ;  /* 0x000000000000791b */ /* 0x003fe20003800000 */
.L_x_10267:
[----:B------:R-:W-:Y:S01]  /*1080*/  HFMA2.MMA R23, -RZ, RZ, 0, 5.9604644775390625e-08 ;  /* 0x00000001ff177435 */ /* 0x000fe200000001ff */
[----:B------:R-:W-:-:S04]  /*1090*/  IMAD.MOV.U32 R16, RZ, RZ, R22 ;  /* 0x000000ffff107224 */ /* 0x000fc800078e0016 */
[----:B------:R-:W-:-:S04]  /*10a0*/  FADD.FTZ R16, R17, R16 ;  /* 0x0000001011107221 */ /* 0x000fc80000010000 */
[----:B------:R-:W-:-:S07]  /*10b0*/  IMAD.MOV.U32 R24, RZ, RZ, R16 ;  /* 0x000000ffff187224 */ /* 0x000fce00078e0010 */
[----:B------:R-:W-:Y:S05]  /*10c0*/  WARPSYNC.COLLECTIVE R21, `(.L_x_10268) ;  /* 0x0000000015087348 */ /* 0x000fea0003c00000 */
[----:B------:R0:W1:Y:S02]  /*10d0*/  SHFL.DOWN P5, R22, R24, R23, R26 ;  /* 0x0800001718167389 */ /* 0x00006400000a001a */
[----:B01----:R-:W-:Y:S01]  /*10e0*/  ENDCOLLECTIVE ;  /* 0x000000000000791b */ /* 0x003fe20003800000 */
.L_x_10268:
[----:B------:R-:W-:Y:S01]  /*10f0*/  IMAD.MOV.U32 R19, RZ, RZ, R22 ;  /* 0x000000ffff137224 */ /* 0x000fe200078e0016 */
[----:B------:R-:W-:Y:S06]  /*1100*/  BRA `(.L_x_10269) ;  /* 0xfffffff800147947 */ /* 0x000fec000383ffff */
.L_x_10270:
        /* <DEDUP_REMOVED lines=15> */
.L_x_12179:


//--------------------- .text._ZN2at6native43_GLOBAL__N__9ae7fba5_10_SoftMax_cu_9f978f6322cunn_SoftMaxForwardRegIN3c108BFloat16EfS4_NS1_25LogSoftMaxForwardEpilogueElLi2EEEvPT1_PKT_T3_ --------------------------
	.section	.text._ZN2at6native43_GLOBAL__N__9ae7fba5_10_SoftMax_cu_9f978f6322cunn_SoftMaxForwardRegIN3c108BFloat16EfS4_NS1_25LogSoftMaxForwardEpilogueElLi2EEEvPT1_PKT_T3_,"ax",@progbits
	.align	128
.text._ZN2at6native43_GLOBAL__N__9ae7fba5_10_SoftMax_cu_9f978f6322cunn_SoftMaxForwardRegIN3c108BFloat16EfS4_NS1_25LogSoftMaxForwardEpilogueElLi2EEEvPT1_PKT_T3_:
        .type           _ZN2at6native43_GLOBAL__N__9ae7fba5_10_SoftMax_cu_9f978f6322cunn_SoftMaxForwardRegIN3c108BFloat16EfS4_NS1_25LogSoftMaxForwardEpilogueElLi2EEEvPT1_PKT_T3_,@function
        .size           _ZN2at6native43_GLOBAL__N__9ae7fba5_10_SoftMax_cu_9f978f6322cunn_SoftMaxForwardRegIN3c108BFloat16EfS4_NS1_25LogSoftMaxForwardEpilogueElLi2EEEvPT1_PKT_T3_,(.L_x_12180 - _ZN2at6native43_GLOBAL__N__9ae7fba5_10_SoftMax_cu_9f978f6322cunn_SoftMaxForwardRegIN3c108BFloat16EfS4_NS1_25LogSoftMaxForwardEpilogueElLi2EEEvPT1_PKT_T3_)
        .other          _ZN2at6native43_GLOBAL__N__9ae7fba5_10_SoftMax_cu_9f978f6322cunn_SoftMaxForwardRegIN3c108BFloat16EfS4_NS1_25LogSoftMaxForwardEpilogueElLi2EEEvPT1_PKT_T3_,@"STO_CUDA_ENTRY STV_DEFAULT"
_ZN2at6native43_GLOBAL__N__9ae7fba5_10_SoftMax_cu_9f978f6322cunn_SoftMaxForwardRegIN3c108BFloat16EfS4_NS1_25LogSoftMaxForwardEpilogueElLi2EEEvPT1_PKT_T3_:
        /* <DEDUP_REMOVED lines=33> */
[----:B------:R-:W-:Y:S01]  /*0210*/  @!P1 FMNMX.FTZ R9, R14, -3.40282346638528859812e+38, !PT ;  /* 0xff7fffff0e099809 */ /* 0x000fe20007810000 */
[----:B---3--:R-:W-:-:S05]  /*0220*/  @!P0 IMAD.U32 R14, R0, 0x10000, RZ ;  /* 0x00010000000e8824 */ /* 0x008fca00078e00ff */
        /* <DEDUP_REMOVED lines=47> */
.L_x_10284:
[----:B-1----:R-:W-:-:S04]  /*0520*/  FSETP.GEU.FTZ.AND P4, PT, R15, R16, PT ;  /* 0x000000100f00720b */ /* 0x002fc80003f9e000 */
[----:B------:R-:W-:-:S09]  /*0530*/  FSEL R11, R16, R15, !P4 ;  /* 0x0000000f100b7208 */ /* 0x000fd20006000000 */
.L_x_10272:
[----:B------:R-:W-:Y:S05]  /*0540*/  BSYNC B0 ;  /* 0x0000000000007941 */ /* 0x000fea0003800000 */
.L_x_10271:
[----:B------:R-:W-:Y:S01]  /*0550*/  ISETP.NE.AND P5, PT, R6, RZ, PT ;  /* 0x000000ff0600720c */ /* 0x000fe20003fa5270 */
[----:B------:R-:W-:-:S12]  /*0560*/  WARPSYNC.ALL ;  /* 0x0000000000007948 */ /* 0x000fd80003800000 */
[----:B-1----:R-:W-:Y:S01]  /*0570*/  @!P5 STS [UR4], R11 ;  /* 0x0000000bff00d988 */ /* 0x002fe20008000804 */
[----:B------:R-:W-:Y:S01]  /*0580*/  BAR.SYNC.DEFER_BLOCKING 0x0 ;  /* 0x0000000000007b1d */ /* 0x000fe20000010000 */
[----:B------:R-:W-:Y:S01]  /*0590*/  @!P1 IMAD.U32 R12, R8, 0x10000, RZ ;  /* 0x00010000080c9824 */ /* 0x000fe200078e00ff */
[----:B------:R-:W-:Y:S02]  /*05a0*/  @!P0 SHF.L.U32 R14, R0, 0x10, RZ ;  /* 0x00000010000e8819 */ /* 0x000fe400000006ff */
[----:B------:R-:W-:Y:S02]  /*05b0*/  @!P6 SHF.R.S32.HI R9, RZ, 0x5, R9 ;  /* 0x00000005ff09e819 */ /* 0x000fe40000011409 */
        /* <DEDUP_REMOVED lines=39> */
.L_x_10290:
[----:B-1----:R-:W-:-:S07]  /*0830*/  FADD.FTZ R9, R15, R14 ;  /* 0x0000000e0f097221 */ /* 0x002fce0000010000 */
.L_x_10275:
[----:B------:R-:W-:Y:S05]  /*0840*/  BSYNC B0 ;  /* 0x0000000000007941 */ /* 0x000fea0003800000 */
.L_x_10274:
[----:B-1----:R-:W-:Y:S01]  /*0850*/  @!P5 STS [UR4], R9 ;  /* 0x00000009ff00d988 */ /* 0x002fe20008000804 */
[----:B------:R-:W-:Y:S05]  /*0860*/  WARPSYNC.ALL ;  /* 0x0000000000007948 */ /* 0x000fea0003800000 */
[----:B------:R-:W-:Y:S06]  /*0870*/  BAR.SYNC.DEFER_BLOCKING 0x0 ;  /* 0x0000000000007b1d */ /* 0x000fec0000010000 */
[----:B------:R-:W-:Y:S01]  /*0880*/  BSSY B0, `(.L_x_10277) ;  /* 0x000000e000007945 */ /* 0x000fe20003800000 */
[----:B------:R-:W0:Y:S02]  /*0890*/  LDS R9, [UR4] ;  /* 0x00000004ff097984 */ /* 0x000e240008000800 */
[----:B0-----:R0:W1:Y:S01]  /*08a0*/  MUFU.LG2 R10, R9 ;  /* 0x00000009000a7308 */ /* 0x0010620000000c00 */
[----:B------:R-:W-:Y:S05]  /*08b0*/  @P1 BRA `(.L_x_10278) ;  /* 0x0000000000281947 */ /* 0x000fea0003800000 */
[----:B------:R-:W-:Y:S01]  /*08c0*/  IMAD.U32 R8, R8, 0x10000, RZ ;  /* 0x0001000008087824 */ /* 0x000fe200078e00ff */
[----:B------:R-:W-:-:S03]  /*08d0*/  ULDC.64 UR4, c[0x0][0x210] ;  /* 0x0000840000047ab9 */ /* 0x000fc60000000a00 */
[----:B------:R-:W-:Y:S01]  /*08e0*/  FADD.FTZ R13, R8, -R11 ;  /* 0x8000000b080d7221 */ /* 0x000fe20000010000 */
[----:B0-----:R-:W-:-:S04]  /*08f0*/  IMAD.WIDE.U32 R8, R2, UR7, R6 ;  /* 0x0000000702087c25 */ /* 0x001fc8000f8e0006 */
[----:B-1----:R-:W-:Y:S01]  /*0900*/  FFMA.FTZ R7, R10, -0.69314718246459960938, R13 ;  /* 0xbf3172180a077823 */ /* 0x002fe2000001000d */
[----:B------:R-:W-:Y:S01]  /*0910*/  IMAD R13, R3, UR7, R9 ;  /* 0x00000007030d7c24 */ /* 0x000fe2000f8e0209 */
[----:B------:R-:W-:-:S03]  /*0920*/  LEA R6, P1, R8, UR4, 0x1 ;  /* 0x0000000408067c11 */ /* 0x000fc6000f8208ff */
[----:B------:R-:W-:Y:S02]  /*0930*/  F2FP.BF16.F32.PACK_AB R9, RZ, R7 ;  /* 0x00000007ff09723e */ /* 0x000fe400000010ff */
[----:B------:R-:W-:-:S05]  /*0940*/  LEA.HI.X R7, R8, UR5, R13, 0x1, P1 ;  /* 0x0000000508077c11 */ /* 0x000fca00088f0c0d */
[----:B------:R2:W-:Y:S03]  /*0950*/  STG.E.U16 desc[UR8][R6.64], R9 ;  /* 0x0000000906007986 */ /* 0x0005e6000c101508 */
.L_x_10278:
[----:B------:R-:W-:Y:S05]  /*0960*/  BSYNC B0 ;  /* 0x0000000000007941 */ /* 0x000fea0003800000 */
.L_x_10277:
[----:B------:R-:W-:Y:S05]  /*0970*/  @P0 EXIT ;  /* 0x000000000000094d */ /* 0x000fea0003800000 */
[----:B------:R-:W-:Y:S01]  /*0980*/  SHF.L.U32 R0, R0, 0x10, RZ ;  /* 0x0000001000007819 */ /* 0x000fe200000006ff */
[----:B------:R-:W-:Y:S01]  /*0990*/  IMAD.WIDE.U32 R4, R2, UR7, R4 ;  /* 0x0000000702047c25 */ /* 0x000fe2000f8e0004 */
[----:B------:R-:W-:-:S03]  /*09a0*/  ULDC.64 UR4, c[0x0][0x210] ;  /* 0x0000840000047ab9 */ /* 0x000fc60000000a00 */
[----:B------:R-:W-:Y:S01]  /*09b0*/  FADD.FTZ R11, R0, -R11 ;  /* 0x8000000b000b7221 */ /* 0x000fe20000010000 */
[----:B------:R-:W-:Y:S01]  /*09c0*/  IMAD R3, R3, UR7, R5 ;  /* 0x0000000703037c24 */ /* 0x000fe2000f8e0205 */
[----:B------:R-:W-:Y:S02]  /*09d0*/  LEA R2, P0, R4, UR4, 0x1 ;  /* 0x0000000404027c11 */ /* 0x000fe4000f8008ff */
[----:B-1----:R-:W-:Y:S02]  /*09e0*/  FFMA.FTZ R10, R10, -0.69314718246459960938, R11 ;  /* 0xbf3172180a0a7823 */ /* 0x002fe4000001000b */
[----:B------:R-:W-:-:S03]  /*09f0*/  LEA.HI.X R3, R4, UR5, R3, 0x1, P0 ;  /* 0x0000000504037c11 */ /* 0x000fc600080f0c03 */
[----:B------:R-:W-:-:S05]  /*0a00*/  F2FP.BF16.F32.PACK_AB R10, RZ, R10 ;  /* 0x0000000aff0a723e */ /* 0x000fca00000010ff */
[----:B------:R-:W-:Y:S01]  /*0a10*/  STG.E.U16 desc[UR8][R2.64], R10 ;  /* 0x0000000a02007986 */ /* 0x000fe2000c101508 */
[----:B------:R-:W-:Y:S05]  /*0a20*/  EXIT ;  /* 0x000000000000794d */ /* 0x000fea0003800000 */
.L_x_10273:
[----:B-1----:R-:W-:Y:S01]  /*0a30*/  IMAD.MOV.U32 R18, RZ, RZ, R11 ;  /* 0x000000ffff127224 */ /* 0x002fe200078e000b */
[----:B------:R-:W-:Y:S01]  /*0a40*/  MOV R17, 0xffffffff ;  /* 0xffffffff00117802 */ /* 0x000fe20000000f00 */
[----:B------:R-:W-:Y:S02]  /*0a50*/  IMAD.MOV.U32 R19, RZ, RZ, 0x10 ;  /* 0x00000010ff137424 */ /* 0x000fe400078e00ff */
[----:B------:R-:W-:-:S07]  /*0a60*/  IMAD.MOV.U32 R20, RZ, RZ, 0x1f ;  /* 0x0000001fff147424 */ /* 0x000fce00078e00ff */
[----:B------:R-:W-:Y:S05]  /*0a70*/  WARPSYNC.COLLECTIVE R17, `(.L_x_10279) ;  /* 0x0000000011087348 */ /* 0x000fea0003c00000 */
[----:B------:R0:W1:Y:S02]  /*0a80*/  SHFL.DOWN P4, R16, R18, R19, R20 ;  /* 0x0800001312107389 */ /* 0x0000640000080014 */
[----:B01----:R-:W-:Y:S01]  /*0a90*/  ENDCOLLECTIVE ;  /* 0x000000000000791b */ /* 0x003fe20003800000 */
.L_x_10279:
        /* <DEDUP_REMOVED lines=8> */
.L_x_10280:
        /* <DEDUP_REMOVED lines=8> */
.L_x_10281:
        /* <DEDUP_REMOVED lines=8> */
.L_x_10282:
        /* <DEDUP_REMOVED lines=8> */
.L_x_10283:
[----:B------:R-:W-:Y:S05]  /*0ca0*/  BRA `(.L_x_10284) ;  /* 0xfffffff8001c7947 */ /* 0x000fea000383ffff */
.L_x_10276:
[----:B-1----:R-:W-:Y:S01]  /*0cb0*/  IMAD.MOV.U32 R18, RZ, RZ, R9 ;  /* 0x000000ffff127224 */ /* 0x002fe200078e0009 */
[----:B------:R-:W-:Y:S01]  /*0cc0*/  MOV R17, 0xffffffff ;  /* 0xffffffff00117802 */ /* 0x000fe20000000f00 */
[----:B------:R-:W-:Y:S02]  /*0cd0*/  IMAD.MOV.U32 R19, RZ, RZ, 0x10 ;  /* 0x00000010ff137424 */ /* 0x000fe400078e00ff */
[----:B------:R-:W-:-:S07]  /*0ce0*/  IMAD.MOV.U32 R20, RZ, RZ, 0x1f ;  /* 0x0000001fff147424 */ /* 0x000fce00078e00ff */
[----:B0-----:R-:W-:Y:S05]  /*0cf0*/  WARPSYNC.COLLECTIVE R17, `(.L_x_10285) ;  /* 0x0000000011087348 */ /* 0x001fea0003c00000 */
[----:B------:R1:W2:Y:S02]  /*0d00*/  SHFL.DOWN P4, R16, R18, R19, R20 ;  /* 0x0800001312107389 */ /* 0x0002a40000080014 */
[----:B012---:R-:W-:Y:S01]  /*0d10*/  ENDCOLLECTIVE ;  /* 0x000000000000791b */ /* 0x007fe20003800000 */
.L_x_10285:
[----:B------:R-:W-:Y:S02]  /*0d20*/  IMAD.MOV.U32 R19, RZ, RZ, 0x8 ;  /* 0x00000008ff137424 */ /* 0x000fe400078e00ff */
[----:B------:R-:W-:-:S04]  /*0d30*/  IMAD.MOV.U32 R10, RZ, RZ, R16 ;  /* 0x000000ffff0a7224 */ /* 0x000fc800078e0010 */
[----:B------:R-:W-:-:S04]  /*0d40*/  FADD.FTZ R10, R9, R10 ;  /* 0x0000000a090a7221 */ /* 0x000fc80000010000 */
[----:B------:R-:W-:-:S07]  /*0d50*/  IMAD.MOV.U32 R18, RZ, RZ, R10 ;  /* 0x000000ffff127224 */ /* 0x000fce00078e000a */
[----:B------:R-:W-:Y:S05]  /*0d60*/  WARPSYNC.COLLECTIVE R17, `(.L_x_10286) ;  /* 0x0000000011087348 */ /* 0x000fea0003c00000 */
[----:B------:R0:W1:Y:S02]  /*0d70*/  SHFL.DOWN P4, R16, R18, R19, R20 ;  /* 0x0800001312107389 */ /* 0x0000640000080014 */
[----:B01----:R-:W-:Y:S01]  /*0d80*/  ENDCOLLECTIVE ;  /* 0x000000000000791b */ /* 0x003fe20003800000 */
.L_x_10286:
[----:B------:R-:W-:Y:S01]  /*0d90*/  IMAD.MOV.U32 R19, RZ, RZ, 0x4 ;  /* 0x00000004ff137424 */ /* 0x000fe200078e00ff */
[----:B------:R-:W-:-:S05]  /*0da0*/  MOV R13, R16 ;  /* 0x00000010000d7202 */ /* 0x000fca0000000f00 */
[----:B------:R-:W-:-:S04]  /*0db0*/  FADD.FTZ R13, R10, R13 ;  /* 0x0000000d0a0d7221 */ /* 0x000fc80000010000 */
[----:B------:R-:W-:-:S07]  /*0dc0*/  IMAD.MOV.U32 R18, RZ, RZ, R13 ;  /* 0x000000ffff127224 */ /* 0x000fce00078e000d */
[----:B------:R-:W-:Y:S05]  /*0dd0*/  WARPSYNC.COLLECTIVE R17, `(.L_x_10287) ;  /* 0x0000000011087348 */ /* 0x000fea0003c00000 */
[----:B------:R0:W1:Y:S02]  /*0de0*/  SHFL.DOWN P4, R16, R18, R19, R20 ;  /* 0x0800001312107389 */ /* 0x0000640000080014 */
[----:B01----:R-:W-:Y:S01]  /*0df0*/  ENDCOLLECTIVE ;  /* 0x000000000000791b */ /* 0x003fe20003800000 */
.L_x_10287:
[----:B------:R-:W-:Y:S02]  /*0e00*/  IMAD.MOV.U32 R19, RZ, RZ, 0x2 ;  /* 0x00000002ff137424 */ /* 0x000fe400078e00ff */
[----:B------:R-:W-:-:S04]  /*0e10*/  IMAD.MOV.U32 R12, RZ, RZ, R16 ;  /* 0x000000ffff0c7224 */ /* 0x000fc800078e0010 */
[----:B------:R-:W-:-:S05]  /*0e20*/  FADD.FTZ R12, R13, R12 ;  /* 0x0000000c0d0c7221 */ /* 0x000fca0000010000 */
[----:B------:R-:W-:-:S07]  /*0e30*/  MOV R18, R12 ;  /* 0x0000000c00127202 */ /* 0x000fce0000000f00 */
[----:B------:R-:W-:Y:S05]  /*0e40*/  WARPSYNC.COLLECTIVE R17, `(.L_x_10288) ;  /* 0x0000000011087348 */ /* 0x000fea0003c00000 */
[----:B------:R0:W1:Y:S02]  /*0e50*/  SHFL.DOWN P4, R16, R18, R19, R20 ;  /* 0x0800001312107389 */ /* 0x0000640000080014 */
[----:B01----:R-:W-:Y:S01]  /*0e60*/  ENDCOLLECTIVE ;  /* 0x000000000000791b */ /* 0x003fe20003800000 */
.L_x_10288:
[----:B------:R-:W-:Y:S01]  /*0e70*/  HFMA2.MMA R19, -RZ, RZ, 0, 5.9604644775390625e-08 ;  /* 0x00000001ff137435 */ /* 0x000fe200000001ff */
[----:B------:R-:W-:-:S04]  /*0e80*/  IMAD.MOV.U32 R15, RZ, RZ, R16 ;  /* 0x000000ffff0f7224 */ /* 0x000fc800078e0010 */
[----:B------:R-:W-:-:S04]  /*0e90*/  FADD.FTZ R15, R12, R15 ;  /* 0x0000000f0c0f7221 */ /* 0x000fc80000010000 */
[----:B------:R-:W-:-:S07]  /*0ea0*/  IMAD.MOV.U32 R18, RZ, RZ, R15 ;  /* 0x000000ffff127224 */ /* 0x000fce00078e000f */
[----:B------:R-:W-:Y:S05]  /*0eb0*/  WARPSYNC.COLLECTIVE R17, `(.L_x_10289) ;  /* 0x0000000011087348 */ /* 0x000fea0003c00000 */
[----:B------:R0:W1:Y:S02]  /*0ec0*/  SHFL.DOWN P4, R16, R18, R19, R20 ;  /* 0x0800001312107389 */ /* 0x0000640000080014 */
[----:B01----:R-:W-:Y:S01]  /*0ed0*/  ENDCOLLECTIVE ;  /* 0x000000000000791b */ /* 0x003fe20003800000 */
.L_x_10289:
[----:B------:R-:W-:Y:S01]  /*0ee0*/  IMAD.MOV.U32 R14, RZ, RZ, R16 ;  /* 0x000000ffff0e7224 */ /* 0x000fe200078e0010 */
[----:B------:R-:W-:Y:S06]  /*0ef0*/  BRA `(.L_x_10290) ;  /* 0xfffffff8004c7947 */ /* 0x000fec000383ffff */
.L_x_10291:
        /* <DEDUP_REMOVED lines=16> */
.L_x_12180:


//--------------------- .text._ZN2at6native43_GLOBAL__N__9ae7fba5_10_SoftMax_cu_9f978f6322cunn_SoftMaxForwardRegIN3c108BFloat16EfS4_NS1_25LogSoftMaxForwardEpilogueElLi1EEEvPT1_PKT_T3_ --------------------------
	.section	.text._ZN2at6native43_GLOBAL__N__9ae7fba5_10_SoftMax_cu_9f978f6322cunn_SoftMaxForwardRegIN3c108BFloat16EfS4_NS1_25LogSoftMaxForwardEpilogueElLi1EEEvPT1_PKT_T3_,"ax",@progbits
	.align	128
.text._ZN2at6native43_GLOBAL__N__9ae7fba5_10_SoftMax_cu_9f978f6322cunn_SoftMaxForwardRegIN3c108BFloat16EfS4_NS1_25LogSoftMaxForwardEpilogueElLi1EEEvPT1_PKT_T3_:
        .type           _ZN2at6native43_GLOBAL__N__9ae7fba5_10_SoftMax_cu_9f978f6322cunn_SoftMaxForwardRegIN3c108BFloat16EfS4_NS1_25LogSoftMaxForwardEpilogueElLi1EEEvPT1_PKT_T3_,@function
        .size           _ZN2at6native43_GLOBAL__N__9ae7fba5_10_SoftMax_cu_9f978f6322cunn_SoftMaxForwardRegIN3c108BFloat16EfS4_NS1_25LogSoftMaxForwardEpilogueElLi1EEEvPT1_PKT_T3_,(.L_x_12181 - _ZN2at6native43_GLOBAL__N__9ae7fba5_10_SoftMax_cu_9f978f6322cunn_SoftMaxForwardRegIN3c108BFloat16EfS4_NS1_25LogSoftMaxForwardEpilogueElLi1EEEvPT1_PKT_T3_)
        .other          _ZN2at6native43_GLOBAL__N__9ae7fba5_10_SoftMax_cu_9f978f6322cunn_SoftMaxForwardRegIN3c108BFloat16EfS4_NS1_25LogSoftMaxForwardEpilogueElLi1EEEvPT1_PKT_T3_,@"STO_CUDA_ENTRY STV_DEFAULT"
_ZN2at6native43_GLOBAL__N__9ae7fba5_10_SoftMax_cu_9f978f6322cunn_SoftMaxForwardRegIN3c108BFloat16EfS4_NS1_25LogSoftMaxForwardEpilogueElLi1EEEvPT1_PKT_T3_:
        /* <DEDUP_REMOVED lines=70> */
.L_x_10303:
[----:B-1----:R-:W-:-:S04]  /*0460*/  FSETP.GEU.FTZ.AND P3, PT, R12, R13, PT ;  /* 0x0000000d0c00720b */ /* 0x002fc80003f7e000 */
[----:B------:R-:W-:-:S09]  /*0470*/  FSEL R8, R13, R12, !P3 ;  /* 0x0000000c0d087208 */ /* 0x000fd20005800000 */
.L_x_10293:
[----:B------:R-:W-:Y:S05]  /*0480*/  BSYNC B0 ;  /* 0x0000000000007941 */ /* 0x000fea0003800000 */
.L_x_10292:
        /* <DEDUP_REMOVED lines=41> */
.L_x_10309:
[----:B-1----:R-:W-:-:S07]  /*0720*/  FADD.FTZ R6, R12, R11 ;  /* 0x0000000b0c067221 */ /* 0x002fce0000010000 */
.L_x_10296:
[----:B------:R-:W-:Y:S05]  /*0730*/  BSYNC B0 ;  /* 0x0000000000007941 */ /* 0x000fea0003800000 */
.L_x_10295:
[----:B-1----:R1:W-:Y:S01]  /*0740*/  @!P4 STS [UR4], R6 ;  /* 0x00000006ff00c988 */ /* 0x0023e20008000804 */
[----:B------:R-:W-:Y:S05]  /*0750*/  WARPSYNC.ALL ;  /* 0x0000000000007948 */ /* 0x000fea0003800000 */
[----:B------:R-:W-:Y:S06]  /*0760*/  BAR.SYNC.DEFER_BLOCKING 0x0 ;  /* 0x0000000000007b1d */ /* 0x000fec0000010000 */
[----:B------:R-:W-:Y:S05]  /*0770*/  @P0 EXIT ;  /* 0x000000000000094d */ /* 0x000fea0003800000 */
[----:B-1----:R-:W1:Y:S01]  /*0780*/  LDS R6, [UR4] ;  /* 0x00000004ff067984 */ /* 0x002e620008000800 */
[----:B0-----:R-:W-:Y:S01]  /*0790*/  IMAD.U32 R7, R0, 0x10000, RZ ;  /* 0x0001000000077824 */ /* 0x001fe200078e00ff */
[----:B------:R-:W-:Y:S01]  /*07a0*/  ULDC.64 UR10, c[0x0][0x210] ;  /* 0x00008400000a7ab9 */ /* 0x000fe20000000a00 */
[----:B------:R-:W-:-:S04]  /*07b0*/  IMAD.WIDE.U32 R4, R2, UR7, R4 ;  /* 0x0000000702047c25 */ /* 0x000fc8000f8e0004 */
[----:B------:R-:W-:Y:S01]  /*07c0*/  FADD.FTZ R7, R7, -R8 ;  /* 0x8000000807077221 */ /* 0x000fe20000010000 */
[----:B------:R-:W-:Y:S01]  /*07d0*/  IMAD R3, R3, UR7, R5 ;  /* 0x0000000703037c24 */ /* 0x000fe2000f8e0205 */
[----:B------:R-:W-:-:S04]  /*07e0*/  LEA R2, P0, R4, UR10, 0x1 ;  /* 0x0000000a04027c11 */ /* 0x000fc8000f8008ff */
[----:B------:R-:W-:Y:S01]  /*07f0*/  LEA.HI.X R3, R4, UR11, R3, 0x1, P0 ;  /* 0x0000000b04037c11 */ /* 0x000fe200080f0c03 */
[----:B-1----:R-:W0:Y:S02]  /*0800*/  MUFU.LG2 R6, R6 ;  /* 0x0000000600067308 */ /* 0x002e240000000c00 */
[----:B0-----:R-:W-:-:S05]  /*0810*/  FFMA.FTZ R0, R6, -0.69314718246459960938, R7 ;  /* 0xbf31721806007823 */ /* 0x001fca0000010007 */
[----:B------:R-:W-:-:S05]  /*0820*/  F2FP.BF16.F32.PACK_AB R0, RZ, R0 ;  /* 0x00000000ff00723e */ /* 0x000fca00000010ff */
[----:B------:R-:W-:Y:S01]  /*0830*/  STG.E.U16 desc[UR8][R2.64], R0 ;  /* 0x0000000002007986 */ /* 0x000fe2000c101508 */
[----:B------:R-:W-:Y:S05]  /*0840*/  EXIT ;  /* 0x000000000000794d */ /* 0x000fea0003800000 */
.L_x_10294:
[----:B-1----:R-:W-:Y:S01]  /*0850*/  MOV R15, R8 ;  /* 0x00000008000f7202 */ /* 0x002fe20000000f00 */
[----:B------:R-:W-:Y:S02]  /*0860*/  IMAD.MOV.U32 R16, RZ, RZ, 0x10 ;  /* 0x00000010ff107424 */ /* 0x000fe400078e00ff */
[----:B------:R-:W-:Y:S02]  /*0870*/  IMAD.MOV.U32 R17, RZ, RZ, 0x1f ;  /* 0x0000001fff117424 */ /* 0x000fe400078e00ff */
[----:B------:R-:W-:-:S07]  /*0880*/  IMAD.MOV.U32 R14, RZ, RZ, -0x1 ;  /* 0xffffffffff0e7424 */ /* 0x000fce00078e00ff */
[----:B------:R-:W-:Y:S05]  /*0890*/  WARPSYNC.COLLECTIVE R14, `(.L_x_10298) ;  /* 0x000000000e087348 */ /* 0x000fea0003c00000 */
[----:B------:R0:W1:Y:S02]  /*08a0*/  SHFL.DOWN P3, R13, R15, R16, R17 ;  /* 0x080000100f0d7389 */ /* 0x0000640000060011 */
[----:B01----:R-:W-:Y:S01]  /*08b0*/  ENDCOLLECTIVE ;  /* 0x000000000000791b */ /* 0x003fe20003800000 */
.L_x_10298:
        /* <DEDUP_REMOVED lines=8> */
.L_x_10299:
        /* <DEDUP_REMOVED lines=8> */
.L_x_10300:
        /* <DEDUP_REMOVED lines=8> */
.L_x_10301:
        /* <DEDUP_REMOVED lines=8> */
.L_x_10302:
[----:B------:R-:W-:Y:S05]  /*0ac0*/  BRA `(.L_x_10303) ;  /* 0xfffffff800647947 */ /* 0x000fea000383ffff */
.L_x_10297:
[----:B------:R-:W-:Y:S01]  /*0ad0*/  HFMA2.MMA R17, -RZ, RZ, 0, 1.847743988037109375e-06 ;  /* 0x0000001fff117435 */ /* 0x000fe200000001ff */
[----:B01----:R-:W-:Y:S02]  /*0ae0*/  IMAD.MOV.U32 R15, RZ, RZ, R6 ;  /* 0x000000ffff0f7224 */ /* 0x003fe400078e0006 */
[----:B------:R-:W-:Y:S02]  /*0af0*/  IMAD.MOV.U32 R16, RZ, RZ, 0x10 ;  /* 0x00000010ff107424 */ /* 0x000fe400078e00ff */
[----:B------:R-:W-:-:S07]  /*0b00*/  IMAD.MOV.U32 R14, RZ, RZ, -0x1 ;  /* 0xffffffffff0e7424 */ /* 0x000fce00078e00ff */
[----:B------:R-:W-:Y:S05]  /*0b10*/  WARPSYNC.COLLECTIVE R14, `(.L_x_10304) ;  /* 0x000000000e087348 */ /* 0x000fea0003c00000 */
[----:B------:R0:W1:Y:S02]  /*0b20*/  SHFL.DOWN P3, R13, R15, R16, R17 ;  /* 0x080000100f0d7389 */ /* 0x0000640000060011 */
[----:B01----:R-:W-:Y:S01]  /*0b30*/  ENDCOLLECTIVE ;  /* 0x000000000000791b */ /* 0x003fe20003800000 */
.L_x_10304:
[----:B------:R-:W-:Y:S01]  /*0b40*/  MOV R16, 0x8 ;  /* 0x0000000800107802 */ /* 0x000fe20000000f00 */
[----:B------:R-:W-:-:S04]  /*0b50*/  IMAD.MOV.U32 R7, RZ, RZ, R13 ;  /* 0x000000ffff077224 */ /* 0x000fc800078e000d */
[----:B------:R-:W-:-:S04]  /*0b60*/  FADD.FTZ R7, R6, R7 ;  /* 0x0000000706077221 */ /* 0x000fc80000010000 */
[----:B------:R-:W-:-:S07]  /*0b70*/  IMAD.MOV.U32 R15, RZ, RZ, R7 ;  /* 0x000000ffff0f7224 */ /* 0x000fce00078e0007 */
[----:B------:R-:W-:Y:S05]  /*0b80*/  WARPSYNC.COLLECTIVE R14, `(.L_x_10305) ;  /* 0x000000000e087348 */ /* 0x000fea0003c00000 */
[----:B------:R0:W1:Y:S02]  /*0b90*/  SHFL.DOWN P3, R13, R15, R16, R17 ;  /* 0x080000100f0d7389 */ /* 0x0000640000060011 */
[----:B01----:R-:W-:Y:S01]  /*0ba0*/  ENDCOLLECTIVE ;  /* 0x000000000000791b */ /* 0x003fe20003800000 */
.L_x_10305:
[----:B------:R-:W-:Y:S02]  /*0bb0*/  IMAD.MOV.U32 R16, RZ, RZ, 0x4 ;  /* 0x00000004ff107424 */ /* 0x000fe400078e00ff */
[----:B------:R-:W-:-:S04]  /*0bc0*/  IMAD.MOV.U32 R10, RZ, RZ, R13 ;  /* 0x000000ffff0a7224 */ /* 0x000fc800078e000d */
[----:B------:R-:W-:-:S04]  /*0bd0*/  FADD.FTZ R10, R7, R10 ;  /* 0x0000000a070a7221 */ /* 0x000fc80000010000 */
[----:B------:R-:W-:-:S07]  /*0be0*/  IMAD.MOV.U32 R15, RZ, RZ, R10 ;  /* 0x000000ffff0f7224 */ /* 0x000fce00078e000a */
[----:B------:R-:W-:Y:S05]  /*0bf0*/  WARPSYNC.COLLECTIVE R14, `(.L_x_10306) ;  /* 0x000000000e087348 */ /* 0x000fea0003c00000 */
[----:B------:R0:W1:Y:S02]  /*0c00*/  SHFL.DOWN P3, R13, R15, R16, R17 ;  /* 0x080000100f0d7389 */ /* 0x0000640000060011 */
[----:B01----:R-:W-:Y:S01]  /*0c10*/  ENDCOLLECTIVE ;  /* 0x000000000000791b */ /* 0x003fe20003800000 */
.L_x_10306:
[----:B------:R-:W-:Y:S01]  /*0c20*/  IMAD.MOV.U32 R16, RZ, RZ, 0x2 ;  /* 0x00000002ff107424 */ /* 0x000fe200078e00ff */
[----:B------:R-:W-:-:S05]  /*0c30*/  MOV R9, R13 ;  /* 0x0000000d00097202 */ /* 0x000fca0000000f00 */
[----:B------:R-:W-:-:S04]  /*0c40*/  FADD.FTZ R9, R10, R9 ;  /* 0x000000090a097221 */ /* 0x000fc80000010000 */
[----:B------:R-:W-:-:S07]  /*0c50*/  IMAD.MOV.U32 R15, RZ, RZ, R9 ;  /* 0x000000ffff0f7224 */ /* 0x000fce00078e0009 */
[----:B------:R-:W-:Y:S05]  /*0c60*/  WARPSYNC.COLLECTIVE R14, `(.L_x_10307) ;  /* 0x000000000e087348 */ /* 0x000fea0003c00000 */
[----:B------:R0:W1:Y:S02]  /*0c70*/  SHFL.DOWN P3, R13, R15, R16, R17 ;  /* 0x080000100f0d7389 */ /* 0x0000640000060011 */
[----:B01----:R-:W-:Y:S01]  /*0c80*/  ENDCOLLECTIVE ;  /* 0x000000000000791b */ /* 0x003fe20003800000 */
.L_x_10307:
[----:B------:R-:W-:Y:S02]  /*0c90*/  IMAD.MOV.U32 R16, RZ, RZ, 0x1 ;  /* 0x00000001ff107424 */ /* 0x000fe400078e00ff */
[----:B------:R-:W-:-:S04]  /*0ca0*/  IMAD.MOV.U32 R12, RZ, RZ, R13 ;  /* 0x000000ffff0c7224 */ /* 0x000fc800078e000d */
[----:B------:R-:W-:-:S05]  /*0cb0*/  FADD.FTZ R12, R9, R12 ;  /* 0x0000000c090c7221 */ /* 0x000fca0000010000 */
[----:B------:R-:W-:-:S07]  /*0cc0*/  MOV R15, R12 ;  /* 0x0000000c000f7202 */ /* 0x000fce0000000f00 */
[----:B------:R-:W-:Y:S05]  /*0cd0*/  WARPSYNC.COLLECTIVE R14, `(.L_x_10308) ;  /* 0x000000000e087348 */ /* 0x000fea0003c00000 */
[----:B------:R0:W1:Y:S02]  /*0ce0*/  SHFL.DOWN P3, R13, R15, R16, R17 ;  /* 0x080000100f0d7389 */ /* 0x0000640000060011 */
[----:B01----:R-:W-:Y:S01]  /*0cf0*/  ENDCOLLECTIVE ;  /* 0x000000000000791b */ /* 0x003fe20003800000 */
.L_x_10308:
[----:B------:R-:W-:Y:S01]  /*0d00*/  IMAD.MOV.U32 R11, RZ, RZ, R13 ;  /* 0x000000ffff0b7224 */ /* 0x000fe200078e000d */
[----:B------:R-:W-:Y:S06]  /*0d10*/  BRA `(.L_x_10309) ;  /* 0xfffffff800807947 */ /* 0x000fec000383ffff */
.L_x_10310:
        /* <DEDUP_REMOVED lines=14> */
.L_x_12181:


//--------------------- .text._ZN2at6native43_GLOBAL__N__9ae7fba5_10_SoftMax_cu_9f978f6319cunn_SoftMaxForwardILi8EN3c104HalfEffNS1_25LogSoftMaxForwardEpilogueEEEvPT2_PKT0_i --------------------------
	.section	.text._ZN2at6native43_GLOBAL__N__9ae7fba5_10_SoftMax_cu_9f978f6319cunn_SoftMaxForwardILi8EN3c104HalfEffNS1_25LogSoftMaxForwardEpilogueEEEvPT2_PKT0_i,"ax",@progbits
	.align	128
.text._ZN2at6native43_GLOBAL__N__9ae7fba5_10_SoftMax_cu_9f978f6319cunn_SoftMaxForwardILi8EN3c104HalfEffNS1_25LogSoftMaxForwardEpilogueEEEvPT2_PKT0_i:
        .type           _ZN2at6native43_GLOBAL__N__9ae7fba5_10_SoftMax_cu_9f978f6319cunn_SoftMaxForwardILi8EN3c104HalfEffNS1_25LogSoftMaxForwardEpilogueEEEvPT2_PKT0_i,@function
        .size           _ZN2at6native43_GLOBAL__N__9ae7fba5_10_SoftMax_cu_9f978f6319cunn_SoftMaxForwardILi8EN3c104HalfEffNS1_25LogSoftMaxForwardEpilogueEEEvPT2_PKT0_i,(.L_x_12182 - _ZN2at6native43_GLOBAL__N__9ae7fba5_10_SoftMax_cu_9f978f6319cunn_SoftMaxForwardILi8EN3c104HalfEffNS1_25LogSoftMaxForwardEpilogueEEEvPT2_PKT0_i)
        .other          _ZN2at6native43_GLOBAL__N__9ae7fba5_10_SoftMax_cu_9f978f6319cunn_SoftMaxForwardILi8EN3c104HalfEffNS1_25LogSoftMaxForwardEpilogueEEEvPT2_PKT0_i,@"STO_CUDA_ENTRY STV_DEFAULT"
_ZN2at6native43_GLOBAL__N__9ae7fba5_10_SoftMax_cu_9f978f6319cunn_SoftMaxForwardILi8EN3c104HalfEffNS1_25LogSoftMaxForwardEpilogueEEEvPT2_PKT0_i:
        /* <DEDUP_REMOVED lines=44> */
.L_x_10311:
[----:B------:R-:W-:Y:S01]  /*02c0*/  MOV R20, 0xff7fffff ;  /* 0xff7fffff00147802 */ /* 0x000fe20000000f00 */
[----:B------:R-:W-:Y:S01]  /*02d0*/  IMAD.U32 R21, RZ, RZ, UR10 ;  /* 0x0000000aff157e24 */ /* 0x000fe2000f8e00ff */
[----:B------:R-:W-:Y:S01]  /*02e0*/  MOV R9, R15 ;  /* 0x0000000f00097202 */ /* 0x000fe20000000f00 */
[----:B------:R-:W-:-:S07]  /*02f0*/  IMAD.MOV.U32 R8, RZ, RZ, R16 ;  /* 0x000000ffff087224 */ /* 0x000fce00078e0010 */
.L_x_10312:
[----:B------:R-:W0:Y:S01]  /*0300*/  LDC R13, c[0x0][RZ] ;  /* 0x00000000ff0d7b82 */ /* 0x000e220000000800 */
        /* <DEDUP_REMOVED lines=20> */
[----:B------:R-:W-:-:S04]  /*0450*/  SEL R22, R10, R5, !P1 ;  /* 0x000000050a167207 */ /* 0x000fc80004800000 */
[----:B------:R-:W-:-:S04]  /*0460*/  IADD3 R22, -R22, R21, RZ ;  /* 0x0000001516167210 */ /* 0x000fc80007ffe1ff */
[-C--:B------:R-:W-:Y:S02]  /*0470*/  ISETP.GE.AND P2, PT, R0, R22.reuse, PT ;  /* 0x000000160000720c */ /* 0x080fe40003f46270 */
[----:B------:R-:W-:-:S04]  /*0480*/  IADD3 R24, R19, R22, RZ ;  /* 0x0000001613187210 */ /* 0x000fc80007ffe0ff */
[----:B------:R-:W-:-:S07]  /*0490*/  ISETP.GE.AND P3, PT, R24, R21, PT ;  /* 0x000000151800720c */ /* 0x000fce0003f66270 */
[----:B------:R-:W-:Y:S06]  /*04a0*/  @P2 BRA `(.L_x_10314) ;  /* 0x00000000005c2947 */ /* 0x000fec0003800000 */
[----:B------:R-:W-:-:S07]  /*04b0*/  IMAD.MOV.U32 R23, RZ, RZ, R19 ;  /* 0x000000ffff177224 */ /* 0x000fce00078e0013 */
.L_x_10315:
[----:B------:R-:W-:-:S06]  /*04c0*/  IMAD.WIDE R4, R23, 0x10, R8 ;  /* 0x0000001017047825 */ /* 0x000fcc00078e0208 */
[----:B------:R-:W2:Y:S01]  /*04d0*/  LDG.E.128 R4, desc[UR8][R4.64] ;  /* 0x0000000804047981 */ /* 0x000ea2000c1e1d00 */
[----:B------:R-:W-:Y:S01]  /*04e0*/  IADD3 R23, R13, R23, RZ ;  /* 0x000000170d177210 */ /* 0x000fe20007ffe0ff */
        /* <DEDUP_REMOVED lines=12> */
[----:B------:R-:W-:Y:S01]  /*05b0*/  FMNMX.FTZ R20, R20, R25, !PT ;  /* 0x0000001914147209 */ /* 0x000fe20007810000 */
[----:B------:R-:W-:-:S03]  /*05c0*/  IMAD.SHL.U32 R25, R23, 0x8, RZ ;  /* 0x0000000817197824 */ /* 0x000fc600078e00ff */
[----:B------:R-:W-:Y:S02]  /*05d0*/  FMNMX.FTZ R5, R20, R5, !PT ;  /* 0x0000000514057209 */ /* 0x000fe40007810000 */
[----:B------:R-:W-:Y:S02]  /*05e0*/  ISETP.GE.AND P2, PT, R25, R22, PT ;  /* 0x000000161900720c */ /* 0x000fe40003f46270 */
[----:B------:R-:W-:-:S04]  /*05f0*/  FMNMX.FTZ R4, R5, R4, !PT ;  /* 0x0000000405047209 */ /* 0x000fc80007810000 */
[----:B------:R-:W-:-:S07]  /*0600*/  FMNMX.FTZ R20, R4, R7, !PT ;  /* 0x0000000704147209 */ /* 0x000fce0007810000 */
[----:B------:R-:W-:Y:S05]  /*0610*/  @!P2 BRA `(.L_x_10315) ;  /* 0xfffffffc00a8a947 */ /* 0x000fea000383ffff */
.L_x_10314:
[----:B------:R-:W-:Y:S05]  /*0620*/  BSYNC B0 ;  /* 0x0000000000007941 */ /* 0x000fea0003800000 */
.L_x_10313:
[----:B------:R-:W-:Y:S04]  /*0630*/  BSSY B0, `(.L_x_10316) ;  /* 0x0000009000007945 */ /* 0x000fe80003800000 */
[----:B------:R-:W-:Y:S05]  /*0640*/  @P3 BRA `(.L_x_10317) ;  /* 0x00000000001c3947 */ /* 0x000fea0003800000 */
.L_x_10318:
[----:B------:R-:W-:-:S06]  /*0650*/  IMAD.WIDE R4, R24, 0x2, R8 ;  /* 0x0000000218047825 */ /* 0x000fcc00078e0208 */
[----:B------:R-:W2:Y:S01]  /*0660*/  LDG.E.U16 R4, desc[UR8][R4.64] ;  /* 0x0000000804047981 */ /* 0x000ea2000c1e1500 */
[----:B------:R-:W-:-:S04]  /*0670*/  IADD3 R24, R13, R24, RZ ;  /* 0x000000180d187210 */ /* 0x000fc80007ffe0ff */
[----:B------:R-:W-:Y:S01]  /*0680*/  ISETP.GE.AND P2, PT, R24, R21, PT ;  /* 0x000000151800720c */ /* 0x000fe20003f46270 */
[----:B--2---:R-:W-:-:S05]  /*0690*/  HADD2.F32 R7, -RZ, R4.H0_H0 ;  /* 0x20000004ff077230 */ /* 0x004fca0000004100 */
[----:B------:R-:W-:-:S07]  /*06a0*/  FMNMX.FTZ R20, R7, R20, !PT ;  /* 0x0000001407147209 */ /* 0x000fce0007810000 */
[----:B------:R-:W-:Y:S05]  /*06b0*/  @!P2 BRA `(.L_x_10318) ;  /* 0xfffffffc00e4a947 */ /* 0x000fea000383ffff */
.L_x_10317:
[----:B------:R-:W-:Y:S05]  /*06c0*/  BSYNC B0 ;  /* 0x0000000000007941 */ /* 0x000fea0003800000 */
.L_x_10316:
        /* <DEDUP_REMOVED lines=23> */
[----:B------:R-:W-:Y:S02]  /*0840*/  FSEL R6, R6, R7, !P2 ;  /* 0x0000000706067208 */ /* 0x000fe40005000000 */
[----:B------:R-:W-:Y:S02]  /*0850*/  ISETP.NE.AND P2, PT, R8, RZ, PT ;  /* 0x000000ff0800720c */ /* 0x000fe40003f45270 */
[----:B------:R-:W-:Y:S01]  /*0860*/  MOV R7, 0xff7fffff ;  /* 0xff7fffff00077802 */ /* 0x000fe20000000f00 */
        /* <DEDUP_REMOVED lines=26> */
.L_x_10344:
[----:B-1----:R-:W-:-:S04]  /*0a10*/  FSETP.GEU.FTZ.AND P5, PT, R21, R22, PT ;  /* 0x000000161500720b */ /* 0x002fc80003fbe000 */
[----:B------:R-:W-:-:S09]  /*0a20*/  FSEL R7, R22, R21, !P5 ;  /* 0x0000001516077208 */ /* 0x000fd20006800000 */
.L_x_10320:
[----:B------:R-:W-:Y:S05]  /*0a30*/  BSYNC B0 ;  /* 0x0000000000007941 */ /* 0x000fea0003800000 */
.L_x_10319:
[----:B------:R-:W-:Y:S01]  /*0a40*/  ISETP.NE.AND P5, PT, R19, RZ, PT ;  /* 0x000000ff1300720c */ /* 0x000fe20003fa5270 */
[----:B------:R-:W-:-:S12]  /*0a50*/  WARPSYNC.ALL ;  /* 0x0000000000007948 */ /* 0x000fd80003800000 */
[----:B-1----:R1:W-:Y:S01]  /*0a60*/  @!P5 STS [UR4], R7 ;  /* 0x00000007ff00d988 */ /* 0x0023e20008000804 */
[----:B------:R-:W-:Y:S01]  /*0a70*/  BAR.SYNC.DEFER_BLOCKING 0x0 ;  /* 0x0000000000007b1d */ /* 0x000fe20000010000 */
[----:B------:R-:W-:Y:S01]  /*0a80*/  HFMA2.MMA R22, -RZ, RZ, 0, 0 ;  /* 0x00000000ff167435 */ /* 0x000fe200000001ff */
[----:B0-----:R-:W-:Y:S01]  /*0a90*/  IMAD.U32 R21, RZ, RZ, UR10 ;  /* 0x0000000aff157e24 */ /* 0x001fe2000f8e00ff */
[----:B------:R-:W-:Y:S01]  /*0aa0*/  MOV R8, R16 ;  /* 0x0000001000087202 */ /* 0x000fe20000000f00 */
[----:B------:R-:W-:Y:S02]  /*0ab0*/  IMAD.MOV.U32 R9, RZ, RZ, R15 ;  /* 0x000000ffff097224 */ /* 0x000fe400078e000f */
        /* <DEDUP_REMOVED lines=10> */
[----:B------:R-:W-:Y:S02]  /*0b60*/  MOV R22, RZ ;  /* 0x000000ff00167202 */ /* 0x000fe40000000f00 */
        /* <DEDUP_REMOVED lines=9> */
.L_x_10322:
        /* <DEDUP_REMOVED lines=8> */
[----:B------:R-:W-:-:S04]  /*0c80*/  SEL R4, R10, R5, !P1 ;  /* 0x000000050a047207 */ /* 0x000fc80004800000 */
[----:B------:R-:W-:-:S04]  /*0c90*/  IADD3 R25, -R4, R21, RZ ;  /* 0x0000001504197210 */ /* 0x000fc80007ffe1ff */
[----:B------:R-:W-:Y:S01]  /*0ca0*/  ISETP.GE.AND P6, PT, R0, R25, PT ;  /* 0x000000190000720c */ /* 0x000fe20003fc6270 */
[----:B------:R-:W-:-:S12]  /*0cb0*/  IMAD.IADD R26, R19, 0x1, R25 ;  /* 0x00000001131a7824 */ /* 0x000fd800078e0219 */
[----:B------:R-:W-:Y:S05]  /*0cc0*/  @P6 BRA `(.L_x_10324) ;  /* 0x0000000000bc6947 */ /* 0x000fea0003800000 */
[----:B------:R-:W-:-:S07]  /*0cd0*/  MOV R27, R19 ;  /* 0x00000013001b7202 */ /* 0x000fce0000000f00 */
.L_x_10325:
[----:B------:R-:W-:-:S06]  /*0ce0*/  IMAD.WIDE R4, R27, 0x10, R8 ;  /* 0x000000101b047825 */ /* 0x000fcc00078e0208 */
[----:B------:R-:W2:Y:S01]  /*0cf0*/  LDG.E.128 R4, desc[UR8][R4.64] ;  /* 0x0000000804047981 */ /* 0x000ea2000c1e1d00 */
[----:B------:R-:W-:Y:S02]  /*0d00*/  IMAD.IADD R27, R13, 0x1, R27 ;  /* 0x000000010d1b7824 */ /* 0x000fe400078e021b */
[--C-:B--2---:R-:W-:Y:S02]  /*0d10*/  HADD2.F32 R29, -RZ, R4.reuse.H0_H0 ;  /* 0x20000004ff1d7230 */ /* 0x104fe40000004100 */
[----:B------:R-:W-:Y:S02]  /*0d20*/  HADD2.F32 R28, -RZ, R4.H1_H1 ;  /* 0x30000004ff1c7230 */ /* 0x000fe40000004100 */
[--C-:B------:R-:W-:Y:S02]  /*0d30*/  HADD2.F32 R4, -RZ, R5.reuse.H0_H0 ;  /* 0x20000005ff047230 */ /* 0x100fe40000004100 */
[----:B0-----:R-:W-:Y:S01]  /*0d40*/  FADD.FTZ R29, -R20, R29 ;  /* 0x0000001d141d7221 */ /* 0x001fe20000010100 */
[----:B------:R-:W-:-:S02]  /*0d50*/  HADD2.F32 R5, -RZ, R5.H1_H1 ;  /* 0x30000005ff057230 */ /* 0x000fc40000004100 */
[C---:B------:R-:W-:Y:S01]  /*0d60*/  FADD.FTZ R28, -R20.reuse, R28 ;  /* 0x0000001c141c7221 */ /* 0x040fe20000010100 */
        /* <DEDUP_REMOVED lines=31> */
[----:B------:R-:W-:-:S06]  /*0f60*/  SHF.L.U32 R22, R27, 0x3, RZ ;  /* 0x000000031b167819 */ /* 0x000fcc00000006ff */
[----:B------:R-:W0:Y:S01]  /*0f70*/  MUFU.EX2 R28, R7 ;  /* 0x00000007001c7308 */ /* 0x000e220000000800 */
[----:B------:R-:W-:Y:S01]  /*0f80*/  ISETP.GE.AND P6, PT, R22, R25, PT ;  /* 0x000000191600720c */ /* 0x000fe20003fc6270 */
[----:B-1----:R-:W-:-:S04]  /*0f90*/  FADD.FTZ R5, R5, R4 ;  /* 0x0000000405057221 */ /* 0x002fc80000010000 */
[----:B0-----:R-:W-:-:S08]  /*0fa0*/  FADD.FTZ R22, R5, R28 ;  /* 0x0000001c05167221 */ /* 0x001fd00000010000 */
[----:B------:R-:W-:Y:S05]  /*0fb0*/  @!P6 BRA `(.L_x_10325) ;  /* 0xfffffffc0048e947 */ /* 0x000fea000383ffff */
.L_x_10324:
[----:B------:R-:W-:Y:S05]  /*0fc0*/  BSYNC B0 ;  /* 0x0000000000007941 */ /* 0x000fea0003800000 */
.L_x_10323:
[----:B------:R-:W-:Y:S01]  /*0fd0*/  ISETP.GE.AND P6, PT, R26, R21, PT ;  /* 0x000000151a00720c */ /* 0x000fe20003fc6270 */
[----:B------:R-:W-:-:S12]  /*0fe0*/  BSSY B0, `(.L_x_10326) ;  /* 0x000000c000007945 */ /* 0x000fd80003800000 */
[----:B------:R-:W-:Y:S05]  /*0ff0*/  @P6 BRA `(.L_x_10327) ;  /* 0x0000000000286947 */ /* 0x000fea0003800000 */
.L_x_10328:
[----:B------:R-:W-:-:S06]  /*1000*/  IMAD.WIDE R4, R26, 0x2, R8 ;  /* 0x000000021a047825 */ /* 0x000fcc00078e0208 */
[----:B------:R-:W2:Y:S01]  /*1010*/  LDG.E.U16 R4, desc[UR8][R4.64] ;  /* 0x0000000804047981 */ /* 0x000ea2000c1e1500 */
[----:B------:R-:W-:-:S05]  /*1020*/  IMAD.IADD R26, R13, 0x1, R26 ;  /* 0x000000010d1a7824 */ /* 0x000fca00078e021a */
[----:B------:R-:W-:Y:S01]  /*1030*/  ISETP.GE.AND P6, PT, R26, R21, PT ;  /* 0x000000151a00720c */ /* 0x000fe20003fc6270 */
[----:B--2---:R-:W-:-:S05]  /*1040*/  HADD2.F32 R7, -RZ, R4.H0_H0 ;  /* 0x20000004ff077230 */ /* 0x004fca0000004100 */
[----:B0-----:R-:W-:-:S04]  /*1050*/  FADD.FTZ R7, -R20, R7 ;  /* 0x0000000714077221 */ /* 0x001fc80000010100 */
[----:B------:R-:W-:-:S06]  /*1060*/  FMUL.FTZ R7, R7, 1.4426950216293334961 ;  /* 0x3fb8aa3b07077820 */ /* 0x000fcc0000410000 */
[----:B------:R-:W0:Y:S02]  /*1070*/  MUFU.EX2 R7, R7 ;  /* 0x0000000700077308 */ /* 0x000e240000000800 */
[----:B0-----:R-:W-:Y:S01]  /*1080*/  FADD.FTZ R22, R7, R22 ;  /* 0x0000001607167221 */ /* 0x001fe20000010000 */
[----:B------:R-:W-:Y:S06]  /*1090*/  @!P6 BRA `(.L_x_10328) ;  /* 0xfffffffc00d8e947 */ /* 0x000fec000383ffff */
.L_x_10327:
[----:B------:R-:W-:Y:S05]  /*10a0*/  BSYNC B0 ;  /* 0x0000000000007941 */ /* 0x000fea0003800000 */
.L_x_10326:
        /* <DEDUP_REMOVED lines=30> */
.L_x_10350:
[----:B--2---:R-:W-:-:S07]  /*1290*/  FADD.FTZ R8, R24, R21 ;  /* 0x0000001518087221 */ /* 0x004fce0000010000 */
.L_x_10330:
[----:B------:R-:W-:Y:S05]  /*12a0*/  BSYNC B0 ;  /* 0x0000000000007941 */ /* 0x000fea0003800000 */
.L_x_10329:
[----:B--2---:R-:W-:Y:S01]  /*12b0*/  @!P5 STS [UR4], R8 ;  /* 0x00000008ff00d988 */ /* 0x004fe20008000804 */
[----:B------:R-:W-:Y:S05]  /*12c0*/  WARPSYNC.ALL ;  /* 0x0000000000007948 */ /* 0x000fea0003800000 */
[----:B------:R-:W-:Y:S08]  /*12d0*/  BAR.SYNC.DEFER_BLOCKING 0x0 ;  /* 0x0000000000007b1d */ /* 0x000ff00000010000 */
[----:B------:R-:W2:Y:S01]  /*12e0*/  LDC R7, c[0x0][0x210] ;  /* 0x00008400ff077b82 */ /* 0x000ea20000000800 */
[----:B------:R-:W3:Y:S01]  /*12f0*/  LDS R21, [UR4] ;  /* 0x00000004ff157984 */ /* 0x000ee20008000800 */
[----:B--2---:R-:W-:-:S05]  /*1300*/  IMAD.U32 R4, R18, 0x4, R7 ;  /* 0x0000000412047824 */ /* 0x004fca00078e0007 */
        /* <DEDUP_REMOVED lines=8> */
.L_x_10333:
[----:B------:R-:W-:-:S03]  /*1390*/  MOV R17, R15 ;  /* 0x0000000f00117202 */ /* 0x000fc60000000f00 */
[----:B------:R-:W-:-:S06]  /*13a0*/  IMAD.WIDE R4, R19, 0x2, R16 ;  /* 0x0000000213047825 */ /* 0x000fcc00078e0210 */
[----:B---3--:R-:W3:Y:S01]  /*13b0*/  LDG.E.U16 R4, desc[UR8][R4.64] ;  /* 0x0000000804047981 */ /* 0x008ee2000c1e1500 */
[----:B------:R-:W-:-:S04]  /*13c0*/  IADD3 R6, P0, R19, R18, RZ ;  /* 0x0000001213067210 */ /* 0x000fc80007f1e0ff */
[----:B-1----:R-:W-:Y:S01]  /*13d0*/  LEA.HI.X.SX32 R9, R19, R14, 0x1, P0 ;  /* 0x0000000e13097211 */ /* 0x002fe200000f0eff */
[----:B------:R-:W-:Y:S01]  /*13e0*/  IMAD.IADD R19, R13, 0x1, R19 ;  /* 0x000000010d137824 */ /* 0x000fe200078e0213 */
[----:B------:R-:W-:Y:S01]  /*13f0*/  LEA R2, P0, R6, R7, 0x2 ;  /* 0x0000000706027211 */ /* 0x000fe200078010ff */
[----:B---3--:R-:W-:-:S05]  /*1400*/  HADD2.F32 R3, -RZ, R4.H0_H0 ;  /* 0x20000004ff037230 */ /* 0x008fca0000004100 */
[----:B0-----:R-:W-:Y:S01]  /*1410*/  FADD.FTZ R0, -R20, R3 ;  /* 0x0000000314007221 */ /* 0x001fe20000010100 */
[----:B------:R-:W-:Y:S02]  /*1420*/  LEA.HI.X R3, R6, UR4, R9, 0x2, P0 ;  /* 0x0000000406037c11 */ /* 0x000fe400080f1409 */
[----:B------:R-:W-:Y:S01]  /*1430*/  ISETP.GE.AND P0, PT, R19, UR7, PT ;  /* 0x0000000713007c0c */ /* 0x000fe2000bf06270 */
[----:B--2---:R-:W-:-:S05]  /*1440*/  FFMA.FTZ R9, R21, -0.69314718246459960938, R0 ;  /* 0xbf31721815097823 */ /* 0x004fca0000010000 */
[----:B------:R3:W-:Y:S07]  /*1450*/  STG.E desc[UR8][R2.64], R9 ;  /* 0x0000000902007986 */ /* 0x0007ee000c101908 */
[----:B------:R-:W-:Y:S05]  /*1460*/  @!P0 BRA `(.L_x_10333) ;  /* 0xfffffffc00c88947 */ /* 0x000fea000383ffff */
[----:B------:R-:W-:Y:S05]  /*1470*/  EXIT ;  /* 0x000000000000794d */ /* 0x000fea0003800000 */
.L_x_10332:
[----:B------:R-:W-:Y:S05]  /*1480*/  @!P0 BRA `(.L_x_10334) ;  /* 0x0000000000608947 */ /* 0x000fea0003800000 */
[----:B------:R-:W-:-:S06]  /*1490*/  UIADD3 UR7, UR6, UR7, URZ ;  /* 0x0000000706077290 */ /* 0x000fcc000fffe03f */
[----:B------:R-:W-:-:S04]  /*14a0*/  ISETP.GE.AND P0, PT, R19, UR7, PT ;  /* 0x0000000713007c0c */ /* 0x000fc8000bf06270 */
[----:B------:R-:W-:-:S13]  /*14b0*/  ISETP.LT.OR P0, PT, R19, UR6, P0 ;  /* 0x0000000613007c0c */ /* 0x000fda0008701670 */
[----:B------:R-:W3:Y:S01]  /*14c0*/  @!P0 LDG.E.U16 R2, desc[UR8][R2.64] ;  /* 0x0000000802028981 */ /* 0x000ee2000c1e1500 */
[----:B------:R-:W4:Y:S01]  /*14d0*/  @!P0 LDC R17, c[0x0][0x214] ;  /* 0x00008500ff118b82 */ /* 0x000f220000000800 */
[----:B------:R-:W5:Y:S02]  /*14e0*/  S2R R4, SR_TID.X ;  /* 0x0000000000047919 */ /* 0x000f640000002100 */
[----:B-----5:R-:W-:-:S04]  /*14f0*/  IADD3 R5, P2, R4, -UR6, RZ ;  /* 0x8000000604057c10 */ /* 0x020fc8000ff5e0ff */
[----:B-1----:R-:W-:Y:S02]  /*1500*/  LEA.HI.X.SX32 R9, R4, 0xffffffff, 0x1, P2 ;  /* 0xffffffff04097811 */ /* 0x002fe400010f0eff */
[----:B------:R-:W-:-:S04]  /*1510*/  @!P0 IADD3 R8, P2, R18, R5, RZ ;  /* 0x0000000512088210 */ /* 0x000fc80007f5e0ff */
[----:B------:R-:W-:Y:S02]  /*1520*/  @!P0 IADD3.X R9, R14, R9, RZ, P2, !PT ;  /* 0x000000090e098210 */ /* 0x000fe400017fe4ff */
[----:B------:R-:W-:Y:S01]  /*1530*/  @!P0 LEA R4, P2, R8, R7, 0x2 ;  /* 0x0000000708048211 */ /* 0x000fe200078410ff */
[----:B---3--:R-:W-:-:S05]  /*1540*/  @!P0 HADD2.F32 R5, -RZ, R2.H0_H0 ;  /* 0x20000002ff058230 */ /* 0x008fca0000004100 */
[----:B0-----:R-:W-:Y:S01]  /*1550*/  @!P0 FADD.FTZ R6, -R20, R5 ;  /* 0x0000000514068221 */ /* 0x001fe20000010100 */
[----:B----4-:R-:W-:Y:S02]  /*1560*/  @!P0 LEA.HI.X R5, R8, R17, R9, 0x2, P2 ;  /* 0x0000001108058211 */ /* 0x010fe400010f1409 */
[----:B------:R-:W-:Y:S01]  /*1570*/  VIMNMX.U32 R17, R13, UR7, PT ;  /* 0x000000070d117c48 */ /* 0x000fe2000bfe0000 */
[----:B--2---:R-:W-:-:S03]  /*1580*/  @!P0 FFMA.FTZ R3, R21, -0.69314718246459960938, R6 ;  /* 0xbf31721815038823 */ /* 0x004fc60000010006 */
[----:B------:R-:W-:Y:S02]  /*1590*/  IADD3 R17, -R17, UR7, RZ ;  /* 0x0000000711117c10 */ /* 0x000fe4000fffe1ff */
[----:B------:R3:W-:Y:S01]  /*15a0*/  @!P0 STG.E desc[UR8][R4.64], R3 ;  /* 0x0000000304008986 */ /* 0x0007e2000c101908 */
[----:B------:R-:W-:-:S04]  /*15b0*/  IADD3 R9, P0, R13, -UR6, RZ ;  /* 0x800000060d097c10 */ /* 0x000fc8000ff1e0ff */
[C---:B------:R-:W-:Y:S01]  /*15c0*/  LEA R16, P2, R9.reuse, R16, 0x1 ;  /* 0x0000001009107211 */ /* 0x040fe200078408ff */
[----:B------:R-:W-:Y:S01]  /*15d0*/  IMAD.X R2, RZ, RZ, -0x1, P0 ;  /* 0xffffffffff027424 */ /* 0x000fe200000e06ff */
[----:B------:R-:W-:-:S04]  /*15e0*/  IADD3 R18, P0, R9, R18, RZ ;  /* 0x0000001209127210 */ /* 0x000fc80007f1e0ff */
[----:B------:R-:W-:Y:S02]  /*15f0*/  LEA.HI.X R15, R9, R15, R2, 0x1, P2 ;  /* 0x0000000f090f7211 */ /* 0x000fe400010f0c02 */
[----:B---3--:R-:W-:-:S07]  /*1600*/  IADD3.X R14, R2, R14, RZ, P0, !PT ;  /* 0x0000000e020e7210 */ /* 0x008fce00007fe4ff */
.L_x_10334:
[----:B------:R-:W-:Y:S01]  /*1610*/  IMAD.HI.U32 R11, R11, R17, RZ ;  /* 0x000000110b0b7227 */ /* 0x000fe200078e00ff */
[----:B------:R-:W3:Y:S01]  /*1620*/  LDC R5, c[0x0][0x214] ;  /* 0x00008500ff057b82 */ /* 0x000ee20000000800 */
        /* <DEDUP_REMOVED lines=8> */
[----:B------:R-:W-:Y:S02]  /*16b0*/  LEA R2, P1, R18, R7, 0x2 ;  /* 0x0000000712027211 */ /* 0x000fe400078210ff */
[----:B------:R-:W-:Y:S02]  /*16c0*/  IADD3 R12, -R12, R17, RZ ;  /* 0x000000110c0c7210 */ /* 0x000fe40007ffe1ff */
[----:B---3--:R-:W-:Y:S01]  /*16d0*/  LEA.HI.X R3, R18, R5, R14, 0x2, P1 ;  /* 0x0000000512037211 */ /* 0x008fe200008f140e */
[----:B------:R-:W-:Y:S01]  /*16e0*/  IMAD.MOV.U32 R14, RZ, RZ, R16 ;  /* 0x000000ffff0e7224 */ /* 0x000fe200078e0010 */
[-C--:B------:R-:W-:Y:S02]  /*16f0*/  ISETP.GE.AND P0, PT, R0, R12.reuse, PT ;  /* 0x0000000c0000720c */ /* 0x080fe40003f06270 */
[----:B------:R-:W-:-:S11]  /*1700*/  IADD3 R0, R19, R12, RZ ;  /* 0x0000000c13007210 */ /* 0x000fd60007ffe0ff */
[----:B------:R-:W-:Y:S05]  /*1710*/  @P0 BRA `(.L_x_10336) ;  /* 0x0000000000880947 */ /* 0x000fea0003800000 */
[----:B-1----:R-:W-:-:S07]  /*1720*/  IMAD.MOV.U32 R23, RZ, RZ, R19 ;  /* 0x000000ffff177224 */ /* 0x002fce00078e0013 */
.L_x_10337:
[----:B---3--:R-:W-:-:S06]  /*1730*/  IMAD.WIDE R4, R23, 0x10, R14 ;  /* 0x0000001017047825 */ /* 0x008fcc00078e020e */
[----:B------:R-:W3:Y:S01]  /*1740*/  LDG.E.128 R4, desc[UR8][R4.64] ;  /* 0x0000000804047981 */ /* 0x000ee2000c1e1d00 */
[----:B------:R-:W-:Y:S01]  /*1750*/  IMAD.WIDE R18, R23, 0x20, R2 ;  /* 0x0000002017127825 */ /* 0x000fe200078e0202 */
[----:B------:R-:W-:-:S03]  /*1760*/  IADD3 R23, R13, R23, RZ ;  /* 0x000000170d177210 */ /* 0x000fc60007ffe0ff */
[--C-:B---3--:R-:W-:Y:S02]  /*1770*/  HADD2.F32 R11, -RZ, R4.reuse.H1_H1 ;  /* 0x30000004ff0b7230 */ /* 0x108fe40000004100 */
[----:B------:R-:W-:Y:S02]  /*1780*/  HADD2.F32 R9, -RZ, R4.H0_H0 ;  /* 0x20000004ff097230 */ /* 0x000fe40000004100 */
[--C-:B------:R-:W-:Y:S02]  /*1790*/  HADD2.F32 R25, -RZ, R5.reuse.H0_H0 ;  /* 0x20000005ff197230 */ /* 0x100fe40000004100 */
[C---:B0-----:R-:W-:Y:S01]  /*17a0*/  FADD.FTZ R4, -R20.reuse, R11 ;  /* 0x0000000b14047221 */ /* 0x041fe20000010100 */
[----:B------:R-:W-:Y:S02]  /*17b0*/  HADD2.F32 R27, -RZ, R5.H1_H1 ;  /* 0x30000005ff1b7230 */ /* 0x000fe40000004100 */
[----:B------:R-:W-:Y:S02]  /*17c0*/  HADD2.F32 R24, -RZ, R7.H0_H0 ;  /* 0x20000007ff187230 */ /* 0x000fe40000004100 */
[----:B------:R-:W-:Y:S01]  /*17d0*/  FADD.FTZ R8, -R20, R25 ;  /* 0x0000001914087221 */ /* 0x000fe20000010100 */
[----:B------:R-:W-:-:S02]  /*17e0*/  HADD2.F32 R29, -RZ, R6.H0_H0 ;  /* 0x20000006ff1d7230 */ /* 0x000fc40000004100 */
[C---:B------:R-:W-:Y:S01]  /*17f0*/  FADD.FTZ R10, -R20.reuse, R27 ;  /* 0x0000001b140a7221 */ /* 0x040fe20000010100 */
[----:B------:R-:W-:Y:S02]  /*1800*/  HADD2.F32 R22, -RZ, R6.H1_H1 ;  /* 0x30000006ff167230 */ /* 0x000fe40000004100 */
[C---:B------:R-:W-:Y:S01]  /*1810*/  FADD.FTZ R6, -R20.reuse, R9 ;  /* 0x0000000914067221 */ /* 0x040fe20000010100 */
[----:B------:R-:W-:Y:S02]  /*1820*/  HADD2.F32 R7, -RZ, R7.H1_H1 ;  /* 0x30000007ff077230 */ /* 0x000fe40000004100 */
[C---:B------:R-:W-:Y:S01]  /*1830*/  FADD.FTZ R16, -R20.reuse, R29 ;  /* 0x0000001d14107221 */ /* 0x040fe20000010100 */
[C---:B------:R-:W-:Y:S01]  /*1840*/  FADD.FTZ R24, -R20.reuse, R24 ;  /* 0x0000001814187221 */ /* 0x040fe20000010100 */
[C---:B------:R-:W-:Y:S01]  /*1850*/  FADD.FTZ R22, -R20.reuse, R22 ;  /* 0x0000001614167221 */ /* 0x040fe20000010100 */
[C---:B--2---:R-:W-:Y:S01]  /*1860*/  FFMA.FTZ R5, R21.reuse, -0.69314718246459960938, R4 ;  /* 0xbf31721815057823 */ /* 0x044fe20000010004 */
[----:B------:R-:W-:Y:S01]  /*1870*/  FADD.FTZ R26, -R20, R7 ;  /* 0x00000007141a7221 */ /* 0x000fe20000010100 */
[C---:B------:R-:W-:Y:S01]  /*1880*/  FFMA.FTZ R4, R21.reuse, -0.69314718246459960938, R6 ;  /* 0xbf31721815047823 */ /* 0x040fe20000010006 */
[C---:B------:R-:W-:Y:S01]  /*1890*/  FFMA.FTZ R7, R21.reuse, -0.69314718246459960938, R10 ;  /* 0xbf31721815077823 */ /* 0x040fe2000001000a */
[C---:B------:R-:W-:Y:S01]  /*18a0*/  FFMA.FTZ R6, R21.reuse, -0.69314718246459960938, R8 ;  /* 0xbf31721815067823 */ /* 0x040fe20000010008 */
[C---:B------:R-:W-:Y:S01]  /*18b0*/  FFMA.FTZ R9, R21.reuse, -0.69314718246459960938, R22 ;  /* 0xbf31721815097823 */ /* 0x040fe20000010016 */
[C---:B------:R-:W-:Y:S01]  /*18c0*/  FFMA.FTZ R8, R21.reuse, -0.69314718246459960938, R16 ;  /* 0xbf31721815087823 */ /* 0x040fe20000010010 */
[C---:B------:R-:W-:Y:S01]  /*18d0*/  FFMA.FTZ R11, R21.reuse, -0.69314718246459960938, R26 ;  /* 0xbf317218150b7823 */ /* 0x040fe2000001001a */
[----:B------:R-:W-:Y:S01]  /*18e0*/  FFMA.FTZ R10, R21, -0.69314718246459960938, R24 ;  /* 0xbf317218150a7823 */ /* 0x000fe20000010018 */
[----:B------:R3:W-:Y:S01]  /*18f0*/  STG.E.128 desc[UR8][R18.64], R4 ;  /* 0x0000000412007986 */ /* 0x0007e2000c101d08 */
[----:B------:R-:W-:-:S03]  /*1900*/  IMAD.SHL.U32 R25, R23, 0x8, RZ ;  /* 0x0000000817197824 */ /* 0x000fc600078e00ff */
[----:B------:R3:W-:Y:S02]  /*1910*/  STG.E.128 desc[UR8][R18.64+0x10], R8 ;  /* 0x0000100812007986 */ /* 0x0007e4000c101d08 */
[----:B------:R-:W-:-:S13]  /*1920*/  ISETP.GE.AND P0, PT, R25, R12, PT ;  /* 0x0000000c1900720c */ /* 0x000fda0003f06270 */
[----:B------:R-:W-:Y:S05]  /*1930*/  @!P0 BRA `(.L_x_10337) ;  /* 0xfffffffc007c8947 */ /* 0x000fea000383ffff */
.L_x_10336:
[----:B------:R-:W-:Y:S05]  /*1940*/  BSYNC B0 ;  /* 0x0000000000007941 */ /* 0x000fea0003800000 */
.L_x_10335:
[----:B------:R-:W-:-:S13]  /*1950*/  ISETP.GE.AND P0, PT, R0, R17, PT ;  /* 0x000000110000720c */ /* 0x000fda0003f06270 */
[----:B------:R-:W-:Y:S05]  /*1960*/  @P0 EXIT ;  /* 0x000000000000094d */ /* 0x000fea0003800000 */
.L_x_10338:
[----:B---3--:R-:W-:-:S06]  /*1970*/  IMAD.WIDE R4, R0, 0x2, R14 ;  /* 0x0000000200047825 */ /* 0x008fcc00078e020e */
[----:B------:R-:W3:Y:S02]  /*1980*/  LDG.E.U16 R4, desc[UR8][R4.64] ;  /* 0x0000000804047981 */ /* 0x000ee4000c1e1500 */
[----:B---34-:R-:W-:-:S05]  /*1990*/  HADD2.F32 R7, -RZ, R4.H0_H0 ;  /* 0x20000004ff077230 */ /* 0x018fca0000004100 */
[----:B0-----:R-:W-:Y:S01]  /*19a0*/  FADD.FTZ R8, -R20, R7 ;  /* 0x0000000714087221 */ /* 0x001fe20000010100 */
[----:B------:R-:W-:Y:S01]  /*19b0*/  IMAD.WIDE R6, R0, 0x4, R2 ;  /* 0x0000000400067825 */ /* 0x000fe200078e0202 */
[----:B------:R-:W-:-:S03]  /*19c0*/  IADD3 R0, R13, R0, RZ ;  /* 0x000000000d007210 */ /* 0x000fc60007ffe0ff */
[----:B-12---:R-:W-:Y:S01]  /*19d0*/  FFMA.FTZ R9, R21, -0.69314718246459960938, R8 ;  /* 0xbf31721815097823 */ /* 0x006fe20000010008 */
[----:B------:R-:W-:-:S04]  /*19e0*/  ISETP.GE.AND P0, PT, R0, R17, PT ;  /* 0x000000110000720c */ /* 0x000fc80003f06270 */
[----:B------:R4:W-:Y:S09]  /*19f0*/  STG.E desc[UR8][R6.64], R9 ;  /* 0x0000000906007986 */ /* 0x0009f2000c101908 */
[----:B------:R-:W-:Y:S05]  /*1a00*/  @!P0 BRA `(.L_x_10338) ;  /* 0xfffffffc00d88947 */ /* 0x000fea000383ffff */
[----:B------:R-:W-:Y:S05]  /*1a10*/  EXIT ;  /* 0x000000000000794d */ /* 0x000fea0003800000 */
.L_x_10321:
[----:B------:R-:W-:Y:S01]  /*1a20*/  HFMA2.MMA R4, -RZ, RZ, 0, 9.5367431640625e-07 ;  /* 0x00000010ff047435 */ /* 0x000fe200000001ff */
[----:B-1----:R-:W-:Y:S01]  /*1a30*/  IMAD.MOV.U32 R27, RZ, RZ, R7 ;  /* 0x000000ffff1b7224 */ /* 0x002fe200078e0007 */
[----:B------:R-:W-:Y:S01]  /*1a40*/  MOV R6, 0xffffffff ;  /* 0xffffffff00067802 */ /* 0x000fe20000000f00 */
[----:B------:R-:W-:-:S08]  /*1a50*/  IMAD.MOV.U32 R5, RZ, RZ, 0x1f ;  /* 0x0000001fff057424 */ /* 0x000fd000078e00ff */
[----:B------:R-:W-:Y:S05]  /*1a60*/  WARPSYNC.COLLECTIVE R6, `(.L_x_10339) ;  /* 0x0000000006087348 */ /* 0x000fea0003c00000 */
[----:B------:R0:W1:Y:S02]  /*1a70*/  SHFL.DOWN P6, R25, R27, R4, R5 ;  /* 0x080000041b197389 */ /* 0x00006400000c0005 */
[----:B01----:R-:W-:Y:S01]  /*1a80*/  ENDCOLLECTIVE ;  /* 0x000000000000791b */ /* 0x003fe20003800000 */
.L_x_10339:
        /* <DEDUP_REMOVED lines=8> */
.L_x_10340:
        /* <DEDUP_REMOVED lines=8> */
.L_x_10341:
        /* <DEDUP_REMOVED lines=8> */
.L_x_10342:
        /* <DEDUP_REMOVED lines=8> */
.L_x_10343:
[----:B------:R-:W-:Y:S01]  /*1c90*/  IMAD.MOV.U32 R22, RZ, RZ, R25 ;  /* 0x000000ffff167224 */ /* 0x000fe200078e0019 */
[----:B------:R-:W-:Y:S06]  /*1ca0*/  BRA `(.L_x_10344) ;  /* 0xffffffec00587947 */ /* 0x000fec000383ffff */
.L_x_10331:
[----:B------:R-:W-:Y:S01]  /*1cb0*/  HFMA2.MMA R5, -RZ, RZ, 0, 1.847743988037109375e-06 ;  /* 0x0000001fff057435 */ /* 0x000fe200000001ff */
[----:B--2---:R-:W-:Y:S01]  /*1cc0*/  MOV R27, R8 ;  /* 0x00000008001b7202 */ /* 0x004fe20000000f00 */
[----:B------:R-:W-:Y:S02]  /*1cd0*/  IMAD.MOV.U32 R4, RZ, RZ, 0x10 ;  /* 0x00000010ff047424 */ /* 0x000fe400078e00ff */
[----:B------:R-:W-:-:S07]  /*1ce0*/  IMAD.MOV.U32 R6, RZ, RZ, -0x1 ;  /* 0xffffffffff067424 */ /* 0x000fce00078e00ff */
[----:B01----:R-:W-:Y:S05]  /*1cf0*/  WARPSYNC.COLLECTIVE R6, `(.L_x_10345) ;  /* 0x0000000006087348 */ /* 0x003fea0003c00000 */
[----:B------:R2:W3:Y:S02]  /*1d00*/  SHFL.DOWN P6, R25, R27, R4, R5 ;  /* 0x080000041b197389 */ /* 0x0004e400000c0005 */
[----:B0123--:R-:W-:Y:S01]  /*1d10*/  ENDCOLLECTIVE ;  /* 0x000000000000791b */ /* 0x00ffe20003800000 */
.L_x_10345:
[----:B------:R-:W-:Y:S01]  /*1d20*/  HFMA2.MMA R4, -RZ, RZ, 0, 4.76837158203125e-07 ;  /* 0x00000008ff047435 */ /* 0x000fe200000001ff */
[----:B------:R-:W-:-:S05]  /*1d30*/  MOV R7, R25 ;  /* 0x0000001900077202 */ /* 0x000fca0000000f00 */
[----:B------:R-:W-:-:S04]  /*1d40*/  FADD.FTZ R7, R8, R7 ;  /* 0x0000000708077221 */ /* 0x000fc80000010000 */
[----:B------:R-:W-:-:S07]  /*1d50*/  IMAD.MOV.U32 R27, RZ, RZ, R7 ;  /* 0x000000ffff1b7224 */ /* 0x000fce00078e0007 */
[----:B------:R-:W-:Y:S05]  /*1d60*/  WARPSYNC.COLLECTIVE R6, `(.L_x_10346) ;  /* 0x0000000006087348 */ /* 0x000fea0003c00000 */
[----:B------:R0:W1:Y:S02]  /*1d70*/  SHFL.DOWN P6, R25, R27, R4, R5 ;  /* 0x080000041b197389 */ /* 0x00006400000c0005 */
[----:B01----:R-:W-:Y:S01]  /*1d80*/  ENDCOLLECTIVE ;  /* 0x000000000000791b */ /* 0x003fe20003800000 */
.L_x_10346:
[----:B------:R-:W-:Y:S02]  /*1d90*/  IMAD.MOV.U32 R4, RZ, RZ, 0x4 ;  /* 0x00000004ff047424 */ /* 0x000fe400078e00ff */
[----:B------:R-:W-:-:S04]  /*1da0*/  IMAD.MOV.U32 R22, RZ, RZ, R25 ;  /* 0x000000ffff167224 */ /* 0x000fc800078e0019 */
[----:B------:R-:W-:-:S05]  /*1db0*/  FADD.FTZ R22, R7, R22 ;  /* 0x0000001607167221 */ /* 0x000fca0000010000 */
[----:B------:R-:W-:-:S07]  /*1dc0*/  MOV R27, R22 ;  /* 0x00000016001b7202 */ /* 0x000fce0000000f00 */
[----:B------:R-:W-:Y:S05]  /*1dd0*/  WARPSYNC.COLLECTIVE R6, `(.L_x_10347) ;  /* 0x0000000006087348 */ /* 0x000fea0003c00000 */
[----:B------:R0:W1:Y:S02]  /*1de0*/  SHFL.DOWN P6, R25, R27, R4, R5 ;  /* 0x080000041b197389 */ /* 0x00006400000c0005 */
[----:B01----:R-:W-:Y:S01]  /*1df0*/  ENDCOLLECTIVE ;  /* 0x000000000000791b */ /* 0x003fe20003800000 */
.L_x_10347:
[----:B------:R-:W-:Y:S01]  /*1e00*/  HFMA2.MMA R4, -RZ, RZ, 0, 1.1920928955078125e-07 ;  /* 0x00000002ff047435 */ /* 0x000fe200000001ff */
[----:B------:R-:W-:-:S05]  /*1e10*/  MOV R9, R25 ;  /* 0x0000001900097202 */ /* 0x000fca0000000f00 */
[----:B------:R-:W-:-:S04]  /*1e20*/  FADD.FTZ R9, R22, R9 ;  /* 0x0000000916097221 */ /* 0x000fc80000010000 */
[----:B------:R-:W-:-:S07]  /*1e30*/  IMAD.MOV.U32 R27, RZ, RZ, R9 ;  /* 0x000000ffff1b7224 */ /* 0x000fce00078e0009 */
[----:B------:R-:W-:Y:S05]  /*1e40*/  WARPSYNC.COLLECTIVE R6, `(.L_x_10348) ;  /* 0x0000000006087348 */ /* 0x000fea0003c00000 */
[----:B------:R0:W1:Y:S02]  /*1e50*/  SHFL.DOWN P6, R25, R27, R4, R5 ;  /* 0x080000041b197389 */ /* 0x00006400000c0005 */
[----:B01----:R-:W-:Y:S01]  /*1e60*/  ENDCOLLECTIVE ;  /* 0x000000000000791b */ /* 0x003fe20003800000 */
.L_x_10348:
[----:B------:R-:W-:Y:S02]  /*1e70*/  IMAD.MOV.U32 R4, RZ, RZ, 0x1 ;  /* 0x00000001ff047424 */ /* 0x000fe400078e00ff */
[----:B------:R-:W-:-:S04]  /*1e80*/  IMAD.MOV.U32 R24, RZ, RZ, R25 ;  /* 0x000000ffff187224 */ /* 0x000fc800078e0019 */
[----:B------:R-:W-:-:S05]  /*1e90*/  FADD.FTZ R24, R9, R24 ;  /* 0x0000001809187221 */ /* 0x000fca0000010000 */
[----:B------:R-:W-:-:S07]  /*1ea0*/  MOV R27, R24 ;  /* 0x00000018001b7202 */ /* 0x000fce0000000f00 */
[----:B------:R-:W-:Y:S05]  /*1eb0*/  WARPSYNC.COLLECTIVE R6, `(.L_x_10349) ;  /* 0x0000000006087348 */ /* 0x000fea0003c00000 */
[----:B------:R0:W1:Y:S02]  /*1ec0*/  SHFL.DOWN P6, R25, R27, R4, R5 ;  /* 0x080000041b197389 */ /* 0x00006400000c0005 */
[----:B01----:R-:W-:Y:S01]  /*1ed0*/  ENDCOLLECTIVE ;  /* 0x000000000000791b */ /* 0x003fe20003800000 */
.L_x_10349:
[----:B------:R-:W-:Y:S01]  /*1ee0*/  MOV R21, R25 ;  /* 0x0000001900157202 */ /* 0x000fe20000000f00 */
[----:B------:R-:W-:Y:S06]  /*1ef0*/  BRA `(.L_x_10350) ;  /* 0xfffffff000e47947 */ /* 0x000fec000383ffff */
.L_x_10351:
        /* <DEDUP_REMOVED lines=16> */
.L_x_12182:


//--------------------- .text._ZN2at6native43_GLOBAL__N__9ae7fba5_10_SoftMax_cu_9f978f6323cunn_SoftMaxForwardSmemILi8EN3c104HalfEffNS1_25LogSoftMaxForwardEpilogueElEEvPT2_PKT0_T4_ --------------------------
	.section	.text._ZN2at6native43_GLOBAL__N__9ae7fba5_10_SoftMax_cu_9f978f6323cunn_SoftMaxForwardSmemILi8EN3c104HalfEffNS1_25LogSoftMaxForwardEpilogueElEEvPT2_PKT0_T4_,"ax",@progbits
	.align	128
.text._ZN2at6native43_GLOBAL__N__9ae7fba5_10_SoftMax_cu_9f978f6323cunn_SoftMaxForwardSmemILi8EN3c104HalfEffNS1_25LogSoftMaxForwardEpilogueElEEvPT2_PKT0_T4_:
        .type           _ZN2at6native43_GLOBAL__N__9ae7fba5_10_SoftMax_cu_9f978f6323cunn_SoftMaxForwardSmemILi8EN3c104HalfEffNS1_25LogSoftMaxForwardEpilogueElEEvPT2_PKT0_T4_,@function
        .size           _ZN2at6native43_GLOBAL__N__9ae7fba5_10_SoftMax_cu_9f978f6323cunn_SoftMaxForwardSmemILi8EN3c104HalfEffNS1_25LogSoftMaxForwardEpilogueElEEvPT2_PKT0_T4_,(.L_x_12183 - _ZN2at6native43_GLOBAL__N__9ae7fba5_10_SoftMax_cu_9f978f6323cunn_SoftMaxForwardSmemILi8EN3c104HalfEffNS1_25LogSoftMaxForwardEpilogueElEEvPT2_PKT0_T4_)
        .other          _ZN2at6native43_GLOBAL__N__9ae7fba5_10_SoftMax_cu_9f978f6323cunn_SoftMaxForwardSmemILi8EN3c104HalfEffNS1_25LogSoftMaxForwardEpilogueElEEvPT2_PKT0_T4_,@"STO_CUDA_ENTRY STV_DEFAULT"
_ZN2at6native43_GLOBAL__N__9ae7fba5_10_SoftMax_cu_9f978f6323cunn_SoftMaxForwardSmemILi8EN3c104HalfEffNS1_25LogSoftMaxForwardEpilogueElEEvPT2_PKT0_T4_:
        /* <DEDUP_REMOVED lines=24> */
.L_x_10354:
        /* <DEDUP_REMOVED lines=28> */
.L_x_10353:
[----:B------:R-:W-:Y:S05]  /*0340*/  BSYNC B0 ;  /* 0x0000000000007941 */ /* 0x000fea0003800000 */
.L_x_10352:
        /* <DEDUP_REMOVED lines=17> */
[----:B------:R-:W-:-:S05]  /*0460*/  IMAD R14, R2, 0x2, R15 ;  /* 0x00000002020e7824 */ /* 0x000fca00078e020f */
        /* <DEDUP_REMOVED lines=36> */
.L_x_10370:
[----:B-1----:R-:W-:-:S04]  /*06b0*/  FSETP.GEU.FTZ.AND P1, PT, R17, R12, PT ;  /* 0x0000000c1100720b */ /* 0x002fc80003f3e000 */
[----:B------:R-:W-:-:S09]  /*06c0*/  FSEL R5, R12, R17, !P1 ;  /* 0x000000110c057208 */ /* 0x000fd20004800000 */
.L_x_10356:
[----:B------:R-:W-:Y:S05]  /*06d0*/  BSYNC B0 ;  /* 0x0000000000007941 */ /* 0x000fea0003800000 */
.L_x_10355:
        /* <DEDUP_REMOVED lines=9> */
[----:B------:R-:W-:Y:S01]  /*0770*/  MOV R18, R0 ;  /* 0x0000000000127202 */ /* 0x000fe20000000f00 */
[----:B0-----:R-:W-:-:S07]  /*0780*/  IMAD.MOV.U32 R17, RZ, RZ, R13 ;  /* 0x000000ffff117224 */ /* 0x001fce00078e000d */
.L_x_10360:
[C---:B-1----:R-:W-:Y:S02]  /*0790*/  LEA R5, R18.reuse, R15, 0x4 ;  /* 0x0000000f12057211 */ /* 0x042fe400078e20ff */
[----:B------:R-:W-:-:S04]  /*07a0*/  IADD3 R18, P1, R18, UR5, RZ ;  /* 0x0000000512127c10 */ /* 0x000fc8000ff3e0ff */
[----:B------:R-:W0:Y:S01]  /*07b0*/  LDS.128 R4, [R5] ;  /* 0x0000000005047984 */ /* 0x000e220000000c00 */
[----:B------:R-:W-:Y:S01]  /*07c0*/  IADD3.X R17, RZ, R17, RZ, P1, !PT ;  /* 0x00000011ff117210 */ /* 0x000fe20000ffe4ff */
        /* <DEDUP_REMOVED lines=45> */
.L_x_10359:
[----:B------:R-:W-:Y:S05]  /*0aa0*/  BSYNC B0 ;  /* 0x0000000000007941 */ /* 0x000fea0003800000 */
.L_x_10358:
        /* <DEDUP_REMOVED lines=30> */
.L_x_10376:
[----:B---3--:R-:W-:-:S07]  /*0c90*/  FADD.FTZ R17, R7, R10 ;  /* 0x0000000a07117221 */ /* 0x008fce0000010000 */
.L_x_10362:
[----:B------:R-:W-:Y:S05]  /*0ca0*/  BSYNC B0 ;  /* 0x0000000000007941 */ /* 0x000fea0003800000 */
.L_x_10361:
        /* <DEDUP_REMOVED lines=8> */
[----:B0-----:R-:W0:Y:S08]  /*0d30*/  MUFU.LG2 R18, R18 ;  /* 0x0000001200127308 */ /* 0x001e300000000c00 */
.L_x_10364:
[C---:B---3--:R-:W-:Y:S01]  /*0d40*/  IMAD R4, R0.reuse, 0x10, R15 ;  /* 0x0000001000047824 */ /* 0x048fe200078e020f */
[----:B------:R-:W-:-:S04]  /*0d50*/  LEA R16, P0, R0, R19, 0x5 ;  /* 0x0000001300107211 */ /* 0x000fc800078028ff */
[C---:B-1----:R-:W-:Y:S01]  /*0d60*/  LEA.HI.X R17, R0.reuse, R20, R13, 0x5, P0 ;  /* 0x0000001400117211 */ /* 0x042fe200000f2c0d */
[----:B------:R-:W1:Y:S01]  /*0d70*/  LDS.128 R4, [R4] ;  /* 0x0000000004047984 */ /* 0x000e620000000c00 */
[----:B------:R-:W-:-:S05]  /*0d80*/  IADD3 R0, P0, R0, UR5, RZ ;  /* 0x0000000500007c10 */ /* 0x000fca000ff1e0ff */
[----:B------:R-:W-:-:S05]  /*0d90*/  IMAD.X R13, RZ, RZ, R13, P0 ;  /* 0x000000ffff0d7224 */ /* 0x000fca00000e060d */
[----:B------:R-:W-:Y:S01]  /*0da0*/  SHF.L.U64.HI R14, R0, 0x3, R13 ;  /* 0x00000003000e7819 */ /* 0x000fe2000001020d */
[--C-:B-1----:R-:W-:Y:S02]  /*0db0*/  HADD2.F32 R9, -RZ, R4.reuse.H0_H0 ;  /* 0x20000004ff097230 */ /* 0x102fe40000004100 */
[----:B------:R-:W-:Y:S02]  /*0dc0*/  HADD2.F32 R11, -RZ, R4.H1_H1 ;  /* 0x30000004ff0b7230 */ /* 0x000fe40000004100 */
[--C-:B------:R-:W-:Y:S02]  /*0dd0*/  HADD2.F32 R25, -RZ, R6.reuse.H0_H0 ;  /* 0x20000006ff197230 */ /* 0x100fe40000004100 */
[----:B--2---:R-:W-:Y:S01]  /*0de0*/  FADD.FTZ R9, -R12, R9 ;  /* 0x000000090c097221 */ /* 0x004fe20000010100 */
[----:B------:R-:W-:Y:S02]  /*0df0*/  HADD2.F32 R27, -RZ, R6.H1_H1 ;  /* 0x30000006ff1b7230 */ /* 0x000fe40000004100 */
[----:B------:R-:W-:-:S02]  /*0e00*/  HADD2.F32 R21, -RZ, R5.H0_H0 ;  /* 0x20000005ff157230 */ /* 0x000fc40000004100 */
[C---:B------:R-:W-:Y:S01]  /*0e10*/  FADD.FTZ R25, -R12.reuse, R25 ;  /* 0x000000190c197221 */ /* 0x040fe20000010100 */
[----:B------:R-:W-:Y:S02]  /*0e20*/  HADD2.F32 R23, -RZ, R5.H1_H1 ;  /* 0x30000005ff177230 */ /* 0x000fe40000004100 */
[C---:B------:R-:W-:Y:S01]  /*0e30*/  FADD.FTZ R5, -R12.reuse, R11 ;  /* 0x0000000b0c057221 */ /* 0x040fe20000010100 */
[--C-:B------:R-:W-:Y:S02]  /*0e40*/  HADD2.F32 R29, -RZ, R7.reuse.H0_H0 ;  /* 0x20000007ff1d7230 */ /* 0x100fe40000004100 */
[C---:B------:R-:W-:Y:S01]  /*0e50*/  FADD.FTZ R21, -R12.reuse, R21 ;  /* 0x000000150c157221 */ /* 0x040fe20000010100 */
[----:B------:R-:W-:Y:S02]  /*0e60*/  HADD2.F32 R6, -RZ, R7.H1_H1 ;  /* 0x30000007ff067230 */ /* 0x000fe40000004100 */
[C---:B------:R-:W-:Y:S01]  /*0e70*/  FADD.FTZ R7, -R12.reuse, R23 ;  /* 0x000000170c077221 */ /* 0x040fe20000010100 */
[C---:B------:R-:W-:Y:S01]  /*0e80*/  FADD.FTZ R27, -R12.reuse, R27 ;  /* 0x0000001b0c1b7221 */ /* 0x040fe20000010100 */
[----:B------:R-:W-:Y:S01]  /*0e90*/  FADD.FTZ R29, -R12, R29 ;  /* 0x0000001d0c1d7221 */ /* 0x000fe20000010100 */
[----:B0-----:R-:W-:Y:S01]  /*0ea0*/  FFMA.FTZ R4, R18, -0.69314718246459960938, R9 ;  /* 0xbf31721812047823 */ /* 0x001fe20000010009 */
        /* <DEDUP_REMOVED lines=8> */
[----:B------:R-:W-:Y:S01]  /*0f30*/  SHF.L.U32 R21, R0, 0x3, RZ ;  /* 0x0000000300157819 */ /* 0x000fe200000006ff */
[----:B------:R3:W-:Y:S03]  /*0f40*/  STG.E.128 desc[UR6][R16.64], R4 ;  /* 0x0000000410007986 */ /* 0x0007e6000c101d06 */
[----:B------:R-:W-:Y:S01]  /*0f50*/  ISETP.GE.U32.AND P0, PT, R21, R2, PT ;  /* 0x000000021500720c */ /* 0x000fe20003f06070 */
[----:B------:R3:W-:Y:S03]  /*0f60*/  STG.E.128 desc[UR6][R16.64+0x10], R8 ;  /* 0x0000100810007986 */ /* 0x0007e6000c101d06 */
[----:B------:R-:W-:-:S13]  /*0f70*/  ISETP.GE.AND.EX P0, PT, R14, R3, PT, P0 ;  /* 0x000000030e00720c */ /* 0x000fda0003f06300 */
[----:B------:R-:W-:Y:S05]  /*0f80*/  @!P0 BRA `(.L_x_10364) ;  /* 0xfffffffc006c8947 */ /* 0x000fea000383ffff */
[----:B------:R-:W-:Y:S05]  /*0f90*/  EXIT ;  /* 0x000000000000794d */ /* 0x000fea0003800000 */
.L_x_10357:
[----:B------:R-:W-:Y:S01]  /*0fa0*/  HFMA2.MMA R23, -RZ, RZ, 0, 1.847743988037109375e-06 ;  /* 0x0000001fff177435 */ /* 0x000fe200000001ff */
[----:B-1----:R-:W-:Y:S01]  /*0fb0*/  MOV R21, R5 ;  /* 0x0000000500157202 */ /* 0x002fe20000000f00 */
[----:B------:R-:W-:Y:S02]  /*0fc0*/  IMAD.MOV.U32 R20, RZ, RZ, 0x10 ;  /* 0x00000010ff147424 */ /* 0x000fe400078e00ff */
[----:B------:R-:W-:-:S07]  /*0fd0*/  IMAD.MOV.U32 R18, RZ, RZ, -0x1 ;  /* 0xffffffffff127424 */ /* 0x000fce00078e00ff */
[----:B0-----:R-:W-:Y:S05]  /*0fe0*/  WARPSYNC.COLLECTIVE R18, `(.L_x_10365) ;  /* 0x0000000012087348 */ /* 0x001fea0003c00000 */
[----:B------:R1:W2:Y:S02]  /*0ff0*/  SHFL.DOWN P1, R19, R21, R20, R23 ;  /* 0x0800001415137389 */ /* 0x0002a40000020017 */
[----:B012---:R-:W-:Y:S01]  /*1000*/  ENDCOLLECTIVE ;  /* 0x000000000000791b */ /* 0x007fe20003800000 */
.L_x_10365:
        /* <DEDUP_REMOVED lines=8> */
.L_x_10366:
        /* <DEDUP_REMOVED lines=8> */
.L_x_10367:
        /* <DEDUP_REMOVED lines=8> */
.L_x_10368:
        /* <DEDUP_REMOVED lines=8> */
.L_x_10369:
[----:B------:R-:W-:Y:S01]  /*1210*/  IMAD.MOV.U32 R12, RZ, RZ, R19 ;  /* 0x000000ffff0c7224 */ /* 0x000fe200078e0013 */
[----:B------:R-:W-:Y:S06]  /*1220*/  BRA `(.L_x_10370) ;  /* 0xfffffff400207947 */ /* 0x000fec000383ffff */
.L_x_10363:
[----:B------:R-:W-:Y:S01]  /*1230*/  HFMA2.MMA R20, -RZ, RZ, 0, 9.5367431640625e-07 ;  /* 0x00000010ff147435 */ /* 0x000fe200000001ff */
[----:B01----:R-:W-:Y:S01]  /*1240*/  MOV R21, R17 ;  /* 0x0000001100157202 */ /* 0x003fe20000000f00 */
[----:B------:R-:W-:Y:S01]  /*1250*/  IMAD.MOV.U32 R23, RZ, RZ, 0x1f ;  /* 0x0000001fff177424 */ /* 0x000fe200078e00ff */
[----:B------:R-:W-:-:S08]  /*1260*/  MOV R18, 0xffffffff ;  /* 0xffffffff00127802 */ /* 0x000fd00000000f00 */
[----:B--2---:R-:W-:Y:S05]  /*1270*/  WARPSYNC.COLLECTIVE R18, `(.L_x_10371) ;  /* 0x0000000012087348 */ /* 0x004fea0003c00000 */
[----:B------:R0:W1:Y:S02]  /*1280*/  SHFL.DOWN P1, R19, R21, R20, R23 ;  /* 0x0800001415137389 */ /* 0x0000640000020017 */
[----:B012---:R-:W-:Y:S01]  /*1290*/  ENDCOLLECTIVE ;  /* 0x000000000000791b */ /* 0x007fe20003800000 */
.L_x_10371:
[----:B------:R-:W-:Y:S01]  /*12a0*/  HFMA2.MMA R20, -RZ, RZ, 0, 4.76837158203125e-07 ;  /* 0x00000008ff147435 */ /* 0x000fe200000001ff */
[----:B------:R-:W-:-:S05]  /*12b0*/  MOV R4, R19 ;  /* 0x0000001300047202 */ /* 0x000fca0000000f00 */
[----:B------:R-:W-:-:S04]  /*12c0*/  FADD.FTZ R4, R17, R4 ;  /* 0x0000000411047221 */ /* 0x000fc80000010000 */
[----:B------:R-:W-:-:S07]  /*12d0*/  IMAD.MOV.U32 R21, RZ, RZ, R4 ;  /* 0x000000ffff157224 */ /* 0x000fce00078e0004 */
[----:B------:R-:W-:Y:S05]  /*12e0*/  WARPSYNC.COLLECTIVE R18, `(.L_x_10372) ;  /* 0x0000000012087348 */ /* 0x000fea0003c00000 */
[----:B------:R0:W1:Y:S02]  /*12f0*/  SHFL.DOWN P1, R19, R21, R20, R23 ;  /* 0x0800001415137389 */ /* 0x0000640000020017 */
[----:B01----:R-:W-:Y:S01]  /*1300*/  ENDCOLLECTIVE ;  /* 0x000000000000791b */ /* 0x003fe20003800000 */
.L_x_10372:
[----:B------:R-:W-:Y:S01]  /*1310*/  HFMA2.MMA R20, -RZ, RZ, 0, 2.384185791015625e-07 ;  /* 0x00000004ff147435 */ /* 0x000fe200000001ff */
[----:B------:R-:W-:-:S05]  /*1320*/  MOV R5, R19 ;  /* 0x0000001300057202 */ /* 0x000fca0000000f00 */
[----:B------:R-:W-:-:S04]  /*1330*/  FADD.FTZ R5, R4, R5 ;  /* 0x0000000504057221 */ /* 0x000fc80000010000 */
[----:B------:R-:W-:-:S07]  /*1340*/  IMAD.MOV.U32 R21, RZ, RZ, R5 ;  /* 0x000000ffff157224 */ /* 0x000fce00078e0005 */
[----:B------:R-:W-:Y:S05]  /*1350*/  WARPSYNC.COLLECTIVE R18, `(.L_x_10373) ;  /* 0x0000000012087348 */ /* 0x000fea0003c00000 */
[----:B------:R0:W1:Y:S02]  /*1360*/  SHFL.DOWN P1, R19, R21, R20, R23 ;  /* 0x0800001415137389 */ /* 0x0000640000020017 */
[----:B01----:R-:W-:Y:S01]  /*1370*/  ENDCOLLECTIVE ;  /* 0x000000000000791b */ /* 0x003fe20003800000 */
.L_x_10373:
[----:B------:R-:W-:Y:S01]  /*1380*/  HFMA2.MMA R20, -RZ, RZ, 0, 1.1920928955078125e-07 ;  /* 0x00000002ff147435 */ /* 0x000fe200000001ff */
[----:B------:R-:W-:-:S05]  /*1390*/  MOV R6, R19 ;  /* 0x0000001300067202 */ /* 0x000fca0000000f00 */
[----:B------:R-:W-:-:S04]  /*13a0*/  FADD.FTZ R6, R5, R6 ;  /* 0x0000000605067221 */ /* 0x000fc80000010000 */
[----:B------:R-:W-:-:S07]  /*13b0*/  IMAD.MOV.U32 R21, RZ, RZ, R6 ;  /* 0x000000ffff157224 */ /* 0x000fce00078e0006 */
[----:B------:R-:W-:Y:S05]  /*13c0*/  WARPSYNC.COLLECTIVE R18, `(.L_x_10374) ;  /* 0x0000000012087348 */ /* 0x000fea0003c00000 */
[----:B------:R0:W1:Y:S02]  /*13d0*/  SHFL.DOWN P1, R19, R21, R20, R23 ;  /* 0x0800001415137389 */ /* 0x0000640000020017 */
[----:B01----:R-:W-:Y:S01]  /*13e0*/  ENDCOLLECTIVE ;  /* 0x000000000000791b */ /* 0x003fe20003800000 */
.L_x_10374:
[----:B------:R-:W-:Y:S01]  /*13f0*/  HFMA2.MMA R20, -RZ, RZ, 0, 5.9604644775390625e-08 ;  /* 0x00000001ff147435 */ /* 0x000fe200000001ff */
[----:B------:R-:W-:-:S05]  /*1400*/  MOV R7, R19 ;  /* 0x0000001300077202 */ /* 0x000fca0000000f00 */
[----:B------:R-:W-:-:S04]  /*1410*/  FADD.FTZ R7, R6, R7 ;  /* 0x0000000706077221 */ /* 0x000fc80000010000 */
[----:B------:R-:W-:-:S07]  /*1420*/  IMAD.MOV.U32 R21, RZ, RZ, R7 ;  /* 0x000000ffff157224 */ /* 0x000fce00078e0007 */
[----:B------:R-:W-:Y:S05]  /*1430*/  WARPSYNC.COLLECTIVE R18, `(.L_x_10375) ;  /* 0x0000000012087348 */ /* 0x000fea0003c00000 */
[----:B------:R0:W1:Y:S02]  /*1440*/  SHFL.DOWN P1, R19, R21, R20, R23 ;  /* 0x0800001415137389 */ /* 0x0000640000020017 */
[----:B01----:R-:W-:Y:S01]  /*1450*/  ENDCOLLECTIVE ;  /* 0x000000000000791b */ /* 0x003fe20003800000 */
.L_x_10375:
[----:B------:R-:W-:Y:S01]  /*1460*/  MOV R10, R19 ;  /* 0x00000013000a7202 */ /* 0x000fe20000000f00 */
[----:B------:R-:W-:Y:S06]  /*1470*/  BRA `(.L_x_10376) ;  /* 0xfffffff800047947 */ /* 0x000fec000383ffff */
.L_x_10377:
        /* <DEDUP_REMOVED lines=16> */
.L_x_12183:


//--------------------- .text._ZN2at6native43_GLOBAL__N__9ae7fba5_10_SoftMax_cu_9f978f6319cunn_SoftMaxForwardILi8EN3c104HalfEfS4_NS1_25LogSoftMaxForwardEpilogueEEEvPT2_PKT0_i --------------------------
	.section	.text._ZN2at6native43_GLOBAL__N__9ae7fba5_10_SoftMax_cu_9f978f6319cunn_SoftMaxForwardILi8EN3c104HalfEfS4_NS1_25LogSoftMaxForwardEpilogueEEEvPT2_PKT0_i,"ax",@progbits
	.align	128
.text._ZN2at6native43_GLOBAL__N__9ae7fba5_10_SoftMax_cu_9f978f6319cunn_SoftMaxForwardILi8EN3c104HalfEfS4_NS1_25LogSoftMaxForwardEpilogueEEEvPT2_PKT0_i:
        .type           _ZN2at6native43_GLOBAL__N__9ae7fba5_10_SoftMax_cu_9f978f6319cunn_SoftMaxForwardILi8EN3c104HalfEfS4_NS1_25LogSoftMaxForwardEpilogueEEEvPT2_PKT0_i,@function
        .size           _ZN2at6native43_GLOBAL__N__9ae7fba5_10_SoftMax_cu_9f978f6319cunn_SoftMaxForwardILi8EN3c104HalfEfS4_NS1_25LogSoftMaxForwardEpilogueEEEvPT2_PKT0_i,(.L_x_12184 - _ZN2at6native43_GLOBAL__N__9ae7fba5_10_SoftMax_cu_9f978f6319cunn_SoftMaxForwardILi8EN3c104HalfEfS4_NS1_25LogSoftMaxForwardEpilogueEEEvPT2_PKT0_i)
        .other          _ZN2at6native43_GLOBAL__N__9ae7fba5_10_SoftMax_cu_9f978f6319cunn_SoftMaxForwardILi8EN3c104HalfEfS4_NS1_25LogSoftMaxForwardEpilogueEEEvPT2_PKT0_i,@"STO_CUDA_ENTRY STV_DEFAULT"
_ZN2at6native43_GLOBAL__N__9ae7fba5_10_SoftMax_cu_9f978f6319cunn_SoftMaxForwardILi8EN3c104HalfEfS4_NS1_25LogSoftMaxForwardEpilogueEEEvPT2_PKT0_i:
        /* <DEDUP_REMOVED lines=44> */
.L_x_10378:
[----:B------:R-:W-:Y:S01]  /*02c0*/  MOV R20, 0xff7fffff ;  /* 0xff7fffff00147802 */ /* 0x000fe20000000f00 */
[----:B------:R-:W-:Y:S01]  /*02d0*/  IMAD.U32 R21, RZ, RZ, UR10 ;  /* 0x0000000aff157e24 */ /* 0x000fe2000f8e00ff */
[----:B------:R-:W-:Y:S01]  /*02e0*/  MOV R9, R15 ;  /* 0x0000000f00097202 */ /* 0x000fe20000000f00 */
[----:B------:R-:W-:-:S07]  /*02f0*/  IMAD.MOV.U32 R8, RZ, RZ, R16 ;  /* 0x000000ffff087224 */ /* 0x000fce00078e0010 */
.L_x_10379:
[----:B------:R-:W0:Y:S01]  /*0300*/  LDC R13, c[0x0][RZ] ;  /* 0x00000000ff0d7b82 */ /* 0x000e220000000800 */
[----:B------:R-:W-:Y:S01]  /*0310*/  BSSY B0, `(.L_x_10380) ;  /* 0x0000031000007945 */ /* 0x000fe20003800000 */
[----:B0-----:R-:W-:-:S04]  /*0320*/  IMAD.SHL.U32 R12, R13, 0x8, RZ ;  /* 0x000000080d0c7824 */ /* 0x001fc800078e00ff */
        /* <DEDUP_REMOVED lines=25> */
.L_x_10382:
        /* <DEDUP_REMOVED lines=22> */
.L_x_10381:
[----:B------:R-:W-:Y:S05]  /*0620*/  BSYNC B0 ;  /* 0x0000000000007941 */ /* 0x000fea0003800000 */
.L_x_10380:
[----:B------:R-:W-:Y:S04]  /*0630*/  BSSY B0, `(.L_x_10383) ;  /* 0x0000009000007945 */ /* 0x000fe80003800000 */
[----:B------:R-:W-:Y:S05]  /*0640*/  @P3 BRA `(.L_x_10384) ;  /* 0x00000000001c3947 */ /* 0x000fea0003800000 */
.L_x_10385:
[----:B------:R-:W-:-:S06]  /*0650*/  IMAD.WIDE R4, R24, 0x2, R8 ;  /* 0x0000000218047825 */ /* 0x000fcc00078e0208 */
[----:B------:R-:W2:Y:S01]  /*0660*/  LDG.E.U16 R4, desc[UR8][R4.64] ;  /* 0x0000000804047981 */ /* 0x000ea2000c1e1500 */
[----:B------:R-:W-:-:S05]  /*0670*/  IMAD.IADD R24, R13, 0x1, R24 ;  /* 0x000000010d187824 */ /* 0x000fca00078e0218 */
[----:B------:R-:W-:Y:S01]  /*0680*/  ISETP.GE.AND P2, PT, R24, R21, PT ;  /* 0x000000151800720c */ /* 0x000fe20003f46270 */
[----:B--2---:R-:W-:-:S05]  /*0690*/  HADD2.F32 R7, -RZ, R4.H0_H0 ;  /* 0x20000004ff077230 */ /* 0x004fca0000004100 */
[----:B------:R-:W-:-:S07]  /*06a0*/  FMNMX.FTZ R20, R7, R20, !PT ;  /* 0x0000001407147209 */ /* 0x000fce0007810000 */
[----:B------:R-:W-:Y:S05]  /*06b0*/  @!P2 BRA `(.L_x_10385) ;  /* 0xfffffffc00e4a947 */ /* 0x000fea000383ffff */
.L_x_10384:
[----:B------:R-:W-:Y:S05]  /*06c0*/  BSYNC B0 ;  /* 0x0000000000007941 */ /* 0x000fea0003800000 */
.L_x_10383:
        /* <DEDUP_REMOVED lines=52> */
.L_x_10411:
[----:B-1----:R-:W-:-:S04]  /*0a10*/  FSETP.GEU.FTZ.AND P5, PT, R21, R22, PT ;  /* 0x000000161500720b */ /* 0x002fc80003fbe000 */
[----:B------:R-:W-:-:S09]  /*0a20*/  FSEL R7, R22, R21, !P5 ;  /* 0x0000001516077208 */ /* 0x000fd20006800000 */
.L_x_10387:
[----:B------:R-:W-:Y:S05]  /*0a30*/  BSYNC B0 ;  /* 0x0000000000007941 */ /* 0x000fea0003800000 */
.L_x_10386:
        /* <DEDUP_REMOVED lines=28> */
.L_x_10389:
        /* <DEDUP_REMOVED lines=14> */
.L_x_10392:
        /* <DEDUP_REMOVED lines=46> */
.L_x_10391:
[----:B------:R-:W-:Y:S05]  /*0fc0*/  BSYNC B0 ;  /* 0x0000000000007941 */ /* 0x000fea0003800000 */
.L_x_10390:
[----:B------:R-:W-:Y:S01]  /*0fd0*/  ISETP.GE.AND P6, PT, R26, R21, PT ;  /* 0x000000151a00720c */ /* 0x000fe20003fc6270 */
[----:B------:R-:W-:-:S12]  /*0fe0*/  BSSY B0, `(.L_x_10393) ;  /* 0x000000c000007945 */ /* 0x000fd80003800000 */
[----:B------:R-:W-:Y:S05]  /*0ff0*/  @P6 BRA `(.L_x_10394) ;  /* 0x0000000000286947 */ /* 0x000fea0003800000 */
.L_x_10395:
        /* <DEDUP_REMOVED lines=10> */
.L_x_10394:
[----:B------:R-:W-:Y:S05]  /*10a0*/  BSYNC B0 ;  /* 0x0000000000007941 */ /* 0x000fea0003800000 */
.L_x_10393:
        /* <DEDUP_REMOVED lines=30> */
.L_x_10417:
[----:B--2---:R-:W-:-:S07]  /*1290*/  FADD.FTZ R8, R24, R21 ;  /* 0x0000001518087221 */ /* 0x004fce0000010000 */
.L_x_10397:
[----:B------:R-:W-:Y:S05]  /*12a0*/  BSYNC B0 ;  /* 0x0000000000007941 */ /* 0x000fea0003800000 */
.L_x_10396:
        /* <DEDUP_REMOVED lines=14> */
.L_x_10400:
[----:B------:R-:W-:Y:S02]  /*1390*/  IMAD.MOV.U32 R17, RZ, RZ, R15 ;  /* 0x000000ffff117224 */ /* 0x000fe400078e000f */
[----:B------:R-:W-:-:S06]  /*13a0*/  IMAD.WIDE R6, R19, 0x2, R16 ;  /* 0x0000000213067825 */ /* 0x000fcc00078e0210 */
[----:B---3--:R-:W3:Y:S01]  /*13b0*/  LDG.E.U16 R6, desc[UR8][R6.64] ;  /* 0x0000000806067981 */ /* 0x008ee2000c1e1500 */
[----:B------:R-:W-:-:S04]  /*13c0*/  IADD3 R4, P0, R19, R18, RZ ;  /* 0x0000001213047210 */ /* 0x000fc80007f1e0ff */
[----:B------:R-:W-:Y:S02]  /*13d0*/  LEA R2, P1, R4, R5, 0x1 ;  /* 0x0000000504027211 */ /* 0x000fe400078208ff */
[----:B-1----:R-:W-:Y:S02]  /*13e0*/  LEA.HI.X.SX32 R9, R19, R14, 0x1, P0 ;  /* 0x0000000e13097211 */ /* 0x002fe400000f0eff */
[----:B------:R-:W-:-:S04]  /*13f0*/  IADD3 R19, R13, R19, RZ ;  /* 0x000000130d137210 */ /* 0x000fc80007ffe0ff */
[----:B------:R-:W-:Y:S01]  /*1400*/  ISETP.GE.AND P0, PT, R19, UR7, PT ;  /* 0x0000000713007c0c */ /* 0x000fe2000bf06270 */
[----:B---3--:R-:W-:-:S05]  /*1410*/  HADD2.F32 R3, -RZ, R6.H0_H0 ;  /* 0x20000006ff037230 */ /* 0x008fca0000004100 */
[----:B0-----:R-:W-:-:S04]  /*1420*/  FADD.FTZ R3, -R20, R3 ;  /* 0x0000000314037221 */ /* 0x001fc80000010100 */
[----:B--2---:R-:W-:-:S05]  /*1430*/  FFMA.FTZ R3, R8, -0.69314718246459960938, R3 ;  /* 0xbf31721808037823 */ /* 0x004fca0000010003 */
[----:B------:R-:W-:Y:S02]  /*1440*/  F2FP.F16.F32.PACK_AB R0, RZ, R3 ;  /* 0x00000003ff00723e */ /* 0x000fe400000000ff */
[----:B------:R-:W-:-:S05]  /*1450*/  LEA.HI.X R3, R4, UR4, R9, 0x1, P1 ;  /* 0x0000000404037c11 */ /* 0x000fca00088f0c09 */
[----:B------:R3:W-:Y:S01]  /*1460*/  STG.E.U16 desc[UR8][R2.64], R0 ;  /* 0x0000000002007986 */ /* 0x0007e2000c101508 */
[----:B------:R-:W-:Y:S05]  /*1470*/  @!P0 BRA `(.L_x_10400) ;  /* 0xfffffffc00c48947 */ /* 0x000fea000383ffff */
[----:B------:R-:W-:Y:S05]  /*1480*/  EXIT ;  /* 0x000000000000794d */ /* 0x000fea0003800000 */
.L_x_10399:
[----:B------:R-:W-:Y:S05]  /*1490*/  @!P0 BRA `(.L_x_10401) ;  /* 0x0000000000688947 */ /* 0x000fea0003800000 */
[----:B------:R-:W-:-:S06]  /*14a0*/  UIADD3 UR7, UR6, UR7, URZ ;  /* 0x0000000706077290 */ /* 0x000fcc000fffe03f */
[----:B------:R-:W-:-:S04]  /*14b0*/  ISETP.GE.AND P0, PT, R19, UR7, PT ;  /* 0x0000000713007c0c */ /* 0x000fc8000bf06270 */
[----:B------:R-:W-:-:S13]  /*14c0*/  ISETP.LT.OR P0, PT, R19, UR6, P0 ;  /* 0x0000000613007c0c */ /* 0x000fda0008701670 */
[----:B------:R-:W3:Y:S01]  /*14d0*/  @!P0 LDG.E.U16 R2, desc[UR8][R2.64] ;  /* 0x0000000802028981 */ /* 0x000ee2000c1e1500 */
[----:B------:R-:W4:Y:S01]  /*14e0*/  @!P0 LDC R17, c[0x0][0x214] ;  /* 0x00008500ff118b82 */ /* 0x000f220000000800 */
[----:B------:R-:W1:Y:S02]  /*14f0*/  S2R R4, SR_TID.X ;  /* 0x0000000000047919 */ /* 0x000e640000002100 */
[----:B-1----:R-:W-:-:S04]  /*1500*/  IADD3 R9, P2, R4, -UR6, RZ ;  /* 0x8000000604097c10 */ /* 0x002fc8000ff5e0ff */
[----:B------:R-:W-:Y:S02]  /*1510*/  LEA.HI.X.SX32 R21, R4, 0xffffffff, 0x1, P2 ;  /* 0xffffffff04157811 */ /* 0x000fe400010f0eff */
[----:B------:R-:W-:-:S05]  /*1520*/  @!P0 IADD3 R4, P2, R18, R9, RZ ;  /* 0x0000000912048210 */ /* 0x000fca0007f5e0ff */
[----:B------:R-:W-:Y:S01]  /*1530*/  @!P0 IMAD.X R9, R14, 0x1, R21, P2 ;  /* 0x000000010e098824 */ /* 0x000fe200010e0615 */
[----:B------:R-:W-:Y:S01]  /*1540*/  @!P0 LEA R6, P2, R4, R5, 0x1 ;  /* 0x0000000504068211 */ /* 0x000fe200078408ff */
[----:B---3--:R-:W-:-:S05]  /*1550*/  @!P0 HADD2.F32 R7, -RZ, R2.H0_H0 ;  /* 0x20000002ff078230 */ /* 0x008fca0000004100 */
[----:B0-----:R-:W-:-:S04]  /*1560*/  @!P0 FADD.FTZ R7, -R20, R7 ;  /* 0x0000000714078221 */ /* 0x001fc80000010100 */
[----:B--2---:R-:W-:-:S05]  /*1570*/  @!P0 FFMA.FTZ R7, R8, -0.69314718246459960938, R7 ;  /* 0xbf31721808078823 */ /* 0x004fca0000010007 */
[----:B------:R-:W-:Y:S02]  /*1580*/  @!P0 F2FP.F16.F32.PACK_AB R2, RZ, R7 ;  /* 0x00000007ff02823e */ /* 0x000fe400000000ff */
[----:B----4-:R-:W-:Y:S02]  /*1590*/  @!P0 LEA.HI.X R7, R4, R17, R9, 0x1, P2 ;  /* 0x0000001104078211 */ /* 0x010fe400010f0c09 */
        /* <DEDUP_REMOVED lines=9> */
[----:B---3--:R-:W-:-:S09]  /*1630*/  LEA.HI.X R15, R3, R15, R2, 0x1, P2 ;  /* 0x0000000f030f7211 */ /* 0x008fd200010f0c02 */
.L_x_10401:
[----:B------:R-:W-:Y:S01]  /*1640*/  IMAD.HI.U32 R11, R11, R17, RZ ;  /* 0x000000110b0b7227 */ /* 0x000fe200078e00ff */
[----:B------:R-:W3:Y:S01]  /*1650*/  LDC R7, c[0x0][0x214] ;  /* 0x00008500ff077b82 */ /* 0x000ee20000000800 */
        /* <DEDUP_REMOVED lines=10> */
[----:B---3--:R-:W-:Y:S02]  /*1700*/  LEA.HI.X R3, R18, R7, R14, 0x1, P1 ;  /* 0x0000000712037211 */ /* 0x008fe400008f0c0e */
[----:B------:R-:W-:Y:S02]  /*1710*/  MOV R14, R16 ;  /* 0x00000010000e7202 */ /* 0x000fe40000000f00 */
[----:B------:R-:W-:Y:S01]  /*1720*/  ISETP.GE.AND P0, PT, R0, R9, PT ;  /* 0x000000090000720c */ /* 0x000fe20003f06270 */
[----:B------:R-:W-:-:S12]  /*1730*/  IMAD.IADD R0, R19, 0x1, R9 ;  /* 0x0000000113007824 */ /* 0x000fd800078e0209 */
[----:B------:R-:W-:Y:S05]  /*1740*/  @P0 BRA `(.L_x_10403) ;  /* 0x0000000000900947 */ /* 0x000fea0003800000 */
.L_x_10404:
[----:B------:R-:W-:-:S06]  /*1750*/  IMAD.WIDE R4, R19, 0x10, R14 ;  /* 0x0000001013047825 */ /* 0x000fcc00078e020e */
[----:B------:R-:W3:Y:S02]  /*1760*/  LDG.E.128 R4, desc[UR8][R4.64] ;  /* 0x0000000804047981 */ /* 0x000ee4000c1e1d00 */
[--C-:B---3--:R-:W-:Y:S02]  /*1770*/  HADD2.F32 R23, -RZ, R5.reuse.H0_H0 ;  /* 0x20000005ff177230 */ /* 0x108fe40000004100 */
[----:B------:R-:W-:Y:S02]  /*1780*/  HADD2.F32 R25, -RZ, R5.H1_H1 ;  /* 0x30000005ff197230 */ /* 0x000fe40000004100 */
[--C-:B------:R-:W-:Y:S02]  /*1790*/  HADD2.F32 R27, -RZ, R6.reuse.H0_H0 ;  /* 0x20000006ff1b7230 */ /* 0x100fe40000004100 */
[C---:B0-----:R-:W-:Y:S01]  /*17a0*/  FADD.FTZ R23, -R20.reuse, R23 ;  /* 0x0000001714177221 */ /* 0x041fe20000010100 */
[----:B------:R-:W-:Y:S02]  /*17b0*/  HADD2.F32 R29, -RZ, R6.H1_H1 ;  /* 0x30000006ff1d7230 */ /* 0x000fe40000004100 */
[----:B------:R-:W-:Y:S01]  /*17c0*/  FADD.FTZ R25, -R20, R25 ;  /* 0x0000001914197221 */ /* 0x000fe20000010100 */
[----:B------:R-:W-:-:S02]  /*17d0*/  HADD2.F32 R11, -RZ, R4.H0_H0 ;  /* 0x20000004ff0b7230 */ /* 0x000fc40000004100 */
[C---:B------:R-:W-:Y:S01]  /*17e0*/  FADD.FTZ R27, -R20.reuse, R27 ;  /* 0x0000001b141b7221 */ /* 0x040fe20000010100 */
[----:B------:R-:W-:Y:S02]  /*17f0*/  HADD2.F32 R21, -RZ, R4.H1_H1 ;  /* 0x30000004ff157230 */ /* 0x000fe40000004100 */
[C---:B------:R-:W-:Y:S01]  /*1800*/  FADD.FTZ R29, -R20.reuse, R29 ;  /* 0x0000001d141d7221 */ /* 0x040fe20000010100 */
[--C-:B------:R-:W-:Y:S02]  /*1810*/  HADD2.F32 R6, -RZ, R7.reuse.H0_H0 ;  /* 0x20000007ff067230 */ /* 0x100fe40000004100 */
[C---:B------:R-:W-:Y:S01]  /*1820*/  FADD.FTZ R11, -R20.reuse, R11 ;  /* 0x0000000b140b7221 */ /* 0x040fe20000010100 */
[----:B------:R-:W-:Y:S02]  /*1830*/  HADD2.F32 R10, -RZ, R7.H1_H1 ;  /* 0x30000007ff0a7230 */ /* 0x000fe40000004100 */
[----:B------:R-:W-:Y:S01]  /*1840*/  FADD.FTZ R21, -R20, R21 ;  /* 0x0000001514157221 */ /* 0x000fe20000010100 */
[----:B--2---:R-:W-:Y:S01]  /*1850*/  FFMA.FTZ R5, R8, -0.69314718246459960938, R23 ;  /* 0xbf31721808057823 */ /* 0x004fe20000010017 */
[----:B------:R-:W-:Y:S01]  /*1860*/  FADD.FTZ R7, -R20, R6 ;  /* 0x0000000614077221 */ /* 0x000fe20000010100 */
[----:B------:R-:W-:Y:S01]  /*1870*/  FFMA.FTZ R6, R8, -0.69314718246459960938, R25 ;  /* 0xbf31721808067823 */ /* 0x000fe20000010019 */
[----:B------:R-:W-:Y:S01]  /*1880*/  FADD.FTZ R12, -R20, R10 ;  /* 0x0000000a140c7221 */ /* 0x000fe20000010100 */
[C---:B------:R-:W-:Y:S01]  /*1890*/  FFMA.FTZ R27, R8.reuse, -0.69314718246459960938, R27 ;  /* 0xbf317218081b7823 */ /* 0x040fe2000001001b */
[C---:B------:R-:W-:Y:S01]  /*18a0*/  FFMA.FTZ R10, R8.reuse, -0.69314718246459960938, R29 ;  /* 0xbf317218080a7823 */ /* 0x040fe2000001001d */
[C---:B------:R-:W-:Y:S01]  /*18b0*/  FFMA.FTZ R4, R8.reuse, -0.69314718246459960938, R11 ;  /* 0xbf31721808047823 */ /* 0x040fe2000001000b */
[C---:B------:R-:W-:Y:S01]  /*18c0*/  FFMA.FTZ R21, R8.reuse, -0.69314718246459960938, R21 ;  /* 0xbf31721808157823 */ /* 0x040fe20000010015 */
[C---:B------:R-:W-:Y:S01]  /*18d0*/  FFMA.FTZ R7, R8.reuse, -0.69314718246459960938, R7 ;  /* 0xbf31721808077823 */ /* 0x040fe20000010007 */
[----:B------:R-:W-:Y:S01]  /*18e0*/  FFMA.FTZ R12, R8, -0.69314718246459960938, R12 ;  /* 0xbf317218080c7823 */ /* 0x000fe2000001000c */
[----:B------:R-:W-:-:S02]  /*18f0*/  F2FP.F16.F32.PACK_AB R5, R6, R5 ;  /* 0x000000050605723e */ /* 0x000fc400000000ff */
[----:B------:R-:W-:Y:S01]  /*1900*/  F2FP.F16.F32.PACK_AB R6, R10, R27 ;  /* 0x0000001b0a06723e */ /* 0x000fe200000000ff */
[----:B------:R-:W-:Y:S01]  /*1910*/  IMAD.WIDE R10, R19, 0x10, R2 ;  /* 0x00000010130a7825 */ /* 0x000fe200078e0202 */
[----:B------:R-:W-:Y:S02]  /*1920*/  F2FP.F16.F32.PACK_AB R4, R21, R4 ;  /* 0x000000041504723e */ /* 0x000fe400000000ff */
[----:B------:R-:W-:Y:S02]  /*1930*/  F2FP.F16.F32.PACK_AB R7, R12, R7 ;  /* 0x000000070c07723e */ /* 0x000fe400000000ff */
[----:B------:R-:W-:-:S03]  /*1940*/  IADD3 R19, R13, R19, RZ ;  /* 0x000000130d137210 */ /* 0x000fc60007ffe0ff */
[----:B------:R1:W-:Y:S02]  /*1950*/  STG.E.128 desc[UR8][R10.64], R4 ;  /* 0x000000040a007986 */ /* 0x0003e4000c101d08 */
[----:B------:R-:W-:-:S05]  /*1960*/  IMAD.SHL.U32 R12, R19, 0x8, RZ ;  /* 0x00000008130c7824 */ /* 0x000fca00078e00ff */
[----:B------:R-:W-:-:S13]  /*1970*/  ISETP.GE.AND P0, PT, R12, R9, PT ;  /* 0x000000090c00720c */ /* 0x000fda0003f06270 */
[----:B-1----:R-:W-:Y:S05]  /*1980*/  @!P0 BRA `(.L_x_10404) ;  /* 0xfffffffc00708947 */ /* 0x002fea000383ffff */
.L_x_10403:
[----:B------:R-:W-:Y:S05]  /*1990*/  BSYNC B0 ;  /* 0x0000000000007941 */ /* 0x000fea0003800000 */
.L_x_10402:
[----:B------:R-:W-:-:S13]  /*19a0*/  ISETP.GE.AND P0, PT, R0, R17, PT ;  /* 0x000000110000720c */ /* 0x000fda0003f06270 */
[----:B------:R-:W-:Y:S05]  /*19b0*/  @P0 EXIT ;  /* 0x000000000000094d */ /* 0x000fea0003800000 */
.L_x_10405:
[----:B------:R-:W-:-:S06]  /*19c0*/  IMAD.WIDE R4, R0, 0x2, R14 ;  /* 0x0000000200047825 */ /* 0x000fcc00078e020e */
[----:B------:R-:W3:Y:S02]  /*19d0*/  LDG.E.U16 R4, desc[UR8][R4.64] ;  /* 0x0000000804047981 */ /* 0x000ee4000c1e1500 */
[----:B---3--:R-:W-:-:S05]  /*19e0*/  HADD2.F32 R7, -RZ, R4.H0_H0 ;  /* 0x20000004ff077230 */ /* 0x008fca0000004100 */
[----:B0-----:R-:W-:-:S04]  /*19f0*/  FADD.FTZ R7, -R20, R7 ;  /* 0x0000000714077221 */ /* 0x001fc80000010100 */
[----:B--2---:R-:W-:-:S05]  /*1a00*/  FFMA.FTZ R7, R8, -0.69314718246459960938, R7 ;  /* 0xbf31721808077823 */ /* 0x004fca0000010007 */
[----:B------:R-:W-:Y:S01]  /*1a10*/  F2FP.F16.F32.PACK_AB R5, RZ, R7 ;  /* 0x00000007ff05723e */ /* 0x000fe200000000ff */
[----:B------:R-:W-:Y:S01]  /*1a20*/  IMAD.WIDE R6, R0, 0x2, R2 ;  /* 0x0000000200067825 */ /* 0x000fe200078e0202 */
[----:B------:R-:W-:-:S04]  /*1a30*/  IADD3 R0, R13, R0, RZ ;  /* 0x000000000d007210 */ /* 0x000fc80007ffe0ff */
[----:B------:R1:W-:Y:S01]  /*1a40*/  STG.E.U16 desc[UR8][R6.64], R5 ;  /* 0x0000000506007986 */ /* 0x0003e2000c101508 */
[----:B------:R-:W-:-:S13]  /*1a50*/  ISETP.GE.AND P0, PT, R0, R17, PT ;  /* 0x000000110000720c */ /* 0x000fda0003f06270 */
[----:B-1----:R-:W-:Y:S05]  /*1a60*/  @!P0 BRA `(.L_x_10405) ;  /* 0xfffffffc00d48947 */ /* 0x002fea000383ffff */
[----:B------:R-:W-:Y:S05]  /*1a70*/  EXIT ;  /* 0x000000000000794d */ /* 0x000fea0003800000 */
.L_x_10388:
[----:B------:R-:W-:Y:S01]  /*1a80*/  HFMA2.MMA R4, -RZ, RZ, 0, 9.5367431640625e-07 ;  /* 0x00000010ff047435 */ /* 0x000fe200000001ff */
[----:B-1----:R-:W-:Y:S01]  /*1a90*/  IMAD.MOV.U32 R27, RZ, RZ, R7 ;  /* 0x000000ffff1b7224 */ /* 0x002fe200078e0007 */
[----:B------:R-:W-:Y:S01]  /*1aa0*/  MOV R6, 0xffffffff ;  /* 0xffffffff00067802 */ /* 0x000fe20000000f00 */
[----:B------:R-:W-:-:S08]  /*1ab0*/  IMAD.MOV.U32 R5, RZ, RZ, 0x1f ;  /* 0x0000001fff057424 */ /* 0x000fd000078e00ff */
[----:B------:R-:W-:Y:S05]  /*1ac0*/  WARPSYNC.COLLECTIVE R6, `(.L_x_10406) ;  /* 0x0000000006087348 */ /* 0x000fea0003c00000 */
[----:B------:R0:W1:Y:S02]  /*1ad0*/  SHFL.DOWN P6, R25, R27, R4, R5 ;  /* 0x080000041b197389 */ /* 0x00006400000c0005 */
[----:B01----:R-:W-:Y:S01]  /*1ae0*/  ENDCOLLECTIVE ;  /* 0x000000000000791b */ /* 0x003fe20003800000 */
.L_x_10406:
        /* <DEDUP_REMOVED lines=8> */
.L_x_10407:
        /* <DEDUP_REMOVED lines=8> */
.L_x_10408:
        /* <DEDUP_REMOVED lines=8> */
.L_x_10409:
        /* <DEDUP_REMOVED lines=8> */
.L_x_10410:
[----:B------:R-:W-:Y:S01]  /*1cf0*/  IMAD.MOV.U32 R22, RZ, RZ, R25 ;  /* 0x000000ffff167224 */ /* 0x000fe200078e0019 */
[----:B------:R-:W-:Y:S06]  /*1d00*/  BRA `(.L_x_10411) ;  /* 0xffffffec00407947 */ /* 0x000fec000383ffff */
.L_x_10398:
[----:B------:R-:W-:Y:S01]  /*1d10*/  HFMA2.MMA R5, -RZ, RZ, 0, 1.847743988037109375e-06 ;  /* 0x0000001fff057435 */ /* 0x000fe200000001ff */
[----:B--2---:R-:W-:Y:S01]  /*1d20*/  MOV R27, R8 ;  /* 0x00000008001b7202 */ /* 0x004fe20000000f00 */
[----:B------:R-:W-:Y:S02]  /*1d30*/  IMAD.MOV.U32 R4, RZ, RZ, 0x10 ;  /* 0x00000010ff047424 */ /* 0x000fe400078e00ff */
[----:B------:R-:W-:-:S07]  /*1d40*/  IMAD.MOV.U32 R6, RZ, RZ, -0x1 ;  /* 0xffffffffff067424 */ /* 0x000fce00078e00ff */
[----:B01----:R-:W-:Y:S05]  /*1d50*/  WARPSYNC.COLLECTIVE R6, `(.L_x_10412) ;  /* 0x0000000006087348 */ /* 0x003fea0003c00000 */
[----:B------:R2:W3:Y:S02]  /*1d60*/  SHFL.DOWN P6, R25, R27, R4, R5 ;  /* 0x080000041b197389 */ /* 0x0004e400000c0005 */
[----:B0123--:R-:W-:Y:S01]  /*1d70*/  ENDCOLLECTIVE ;  /* 0x000000000000791b */ /* 0x00ffe20003800000 */
.L_x_10412:
[----:B------:R-:W-:Y:S01]  /*1d80*/  HFMA2.MMA R4, -RZ, RZ, 0, 4.76837158203125e-07 ;  /* 0x00000008ff047435 */ /* 0x000fe200000001ff */
[----:B------:R-:W-:-:S05]  /*1d90*/  MOV R7, R25 ;  /* 0x0000001900077202 */ /* 0x000fca0000000f00 */
[----:B------:R-:W-:-:S04]  /*1da0*/  FADD.FTZ R7, R8, R7 ;  /* 0x0000000708077221 */ /* 0x000fc80000010000 */
[----:B------:R-:W-:-:S07]  /*1db0*/  IMAD.MOV.U32 R27, RZ, RZ, R7 ;  /* 0x000000ffff1b7224 */ /* 0x000fce00078e0007 */
[----:B------:R-:W-:Y:S05]  /*1dc0*/  WARPSYNC.COLLECTIVE R6, `(.L_x_10413) ;  /* 0x0000000006087348 */ /* 0x000fea0003c00000 */
[----:B------:R0:W1:Y:S02]  /*1dd0*/  SHFL.DOWN P6, R25, R27, R4, R5 ;  /* 0x080000041b197389 */ /* 0x00006400000c0005 */
[----:B01----:R-:W-:Y:S01]  /*1de0*/  ENDCOLLECTIVE ;  /* 0x000000000000791b */ /* 0x003fe20003800000 */
.L_x_10413:
[----:B------:R-:W-:Y:S02]  /*1df0*/  IMAD.MOV.U32 R4, RZ, RZ, 0x4 ;  /* 0x00000004ff047424 */ /* 0x000fe400078e00ff */
[----:B------:R-:W-:-:S04]  /*1e00*/  IMAD.MOV.U32 R22, RZ, RZ, R25 ;  /* 0x000000ffff167224 */ /* 0x000fc800078e0019 */
[----:B------:R-:W-:-:S05]  /*1e10*/  FADD.FTZ R22, R7, R22 ;  /* 0x0000001607167221 */ /* 0x000fca0000010000 */
[----:B------:R-:W-:-:S07]  /*1e20*/  MOV R27, R22 ;  /* 0x00000016001b7202 */ /* 0x000fce0000000f00 */
[----:B------:R-:W-:Y:S05]  /*1e30*/  WARPSYNC.COLLECTIVE R6, `(.L_x_10414) ;  /* 0x0000000006087348 */ /* 0x000fea0003c00000 */
[----:B------:R0:W1:Y:S02]  /*1e40*/  SHFL.DOWN P6, R25, R27, R4, R5 ;  /* 0x080000041b197389 */ /* 0x00006400000c0005 */
[----:B01----:R-:W-:Y:S01]  /*1e50*/  ENDCOLLECTIVE ;  /* 0x000000000000791b */ /* 0x003fe20003800000 */
.L_x_10414:
[----:B------:R-:W-:Y:S01]  /*1e60*/  HFMA2.MMA R4, -RZ, RZ, 0, 1.1920928955078125e-07 ;  /* 0x00000002ff047435 */ /* 0x000fe200000001ff */
[----:B------:R-:W-:-:S05]  /*1e70*/  MOV R9, R25 ;  /* 0x0000001900097202 */ /* 0x000fca0000000f00 */
[----:B------:R-:W-:-:S04]  /*1e80*/  FADD.FTZ R9, R22, R9 ;  /* 0x0000000916097221 */ /* 0x000fc80000010000 */
[----:B------:R-:W-:-:S07]  /*1e90*/  IMAD.MOV.U32 R27, RZ, RZ, R9 ;  /* 0x000000ffff1b7224 */ /* 0x000fce00078e0009 */
[----:B------:R-:W-:Y:S05]  /*1ea0*/  WARPSYNC.COLLECTIVE R6, `(.L_x_10415) ;  /* 0x0000000006087348 */ /* 0x000fea0003c00000 */
[----:B------:R0:W1:Y:S02]  /*1eb0*/  SHFL.DOWN P6, R25, R27, R4, R5 ;  /* 0x080000041b197389 */ /* 0x00006400000c0005 */
[----:B01----:R-:W-:Y:S01]  /*1ec0*/  ENDCOLLECTIVE ;  /* 0x000000000000791b */ /* 0x003fe20003800000 */
.L_x_10415:
[----:B------:R-:W-:Y:S02]  /*1ed0*/  IMAD.MOV.U32 R4, RZ, RZ, 0x1 ;  /* 0x00000001ff047424 */ /* 0x000fe400078e00ff */
[----:B------:R-:W-:-:S04]  /*1ee0*/  IMAD.MOV.U32 R24, RZ, RZ, R25 ;  /* 0x000000ffff187224 */ /* 0x000fc800078e0019 */
[----:B------:R-:W-:-:S05]  /*1ef0*/  FADD.FTZ R24, R9, R24 ;  /* 0x0000001809187221 */ /* 0x000fca0000010000 */
[----:B------:R-:W-:-:S07]  /*1f00*/  MOV R27, R24 ;  /* 0x00000018001b7202 */ /* 0x000fce0000000f00 */
[----:B------:R-:W-:Y:S05]  /*1f10*/  WARPSYNC.COLLECTIVE R6, `(.L_x_10416) ;  /* 0x0000000006087348 */ /* 0x000fea0003c00000 */
[----:B------:R0:W1:Y:S02]  /*1f20*/  SHFL.DOWN P6, R25, R27, R4, R5 ;  /* 0x080000041b197389 */ /* 0x00006400000c0005 */
[----:B01----:R-:W-:Y:S01]  /*1f30*/  ENDCOLLECTIVE ;  /* 0x000000000000791b */ /* 0x003fe20003800000 */
.L_x_10416:
[----:B------:R-:W-:Y:S01]  /*1f40*/  MOV R21, R25 ;  /* 0x0000001900157202 */ /* 0x000fe20000000f00 */
[----:B------:R-:W-:Y:S06]  /*1f50*/  BRA `(.L_x_10417) ;  /* 0xfffffff000cc7947 */ /* 0x000fec000383ffff */
.L_x_10418:
        /* <DEDUP_REMOVED lines=10> */
.L_x_12184:


//--------------------- .text._ZN2at6native43_GLOBAL__N__9ae7fba5_10_SoftMax_cu_9f978f6323cunn_SoftMaxForwardSmemILi8EN3c104HalfEfS4_NS1_25LogSoftMaxForwardEpilogueElEEvPT2_PKT0_T4_ --------------------------
	.section	.text._ZN2at6native43_GLOBAL__N__9ae7fba5_10_SoftMax_cu_9f978f6323cunn_SoftMaxForwardSmemILi8EN3c104HalfEfS4_NS1_25LogSoftMaxForwardEpilogueElEEvPT2_PKT0_T4_,"ax",@progbits
	.align	128
.text._ZN2at6native43_GLOBAL__N__9ae7fba5_10_SoftMax_cu_9f978f6323cunn_SoftMaxForwardSmemILi8EN3c104HalfEfS4_NS1_25LogSoftMaxForwardEpilogueElEEvPT2_PKT0_T4_:
        .type           _ZN2at6native43_GLOBAL__N__9ae7fba5_10_SoftMax_cu_9f978f6323cunn_SoftMaxForwardSmemILi8EN3c104HalfEfS4_NS1_25LogSoftMaxForwardEpilogueElEEvPT2_PKT0_T4_,@function
        .size           _ZN2at6native43_GLOBAL__N__9ae7fba5_10_SoftMax_cu_9f978f6323cunn_SoftMaxForwardSmemILi8EN3c104HalfEfS4_NS1_25LogSoftMaxForwardEpilogueElEEvPT2_PKT0_T4_,(.L_x_12185 - _ZN2at6native43_GLOBAL__N__9ae7fba5_10_SoftMax_cu_9f978f6323cunn_SoftMaxForwardSmemILi8EN3c104HalfEfS4_NS1_25LogSoftMaxForwardEpilogueElEEvPT2_PKT0_T4_)
        .other          _ZN2at6native43_GLOBAL__N__9ae7fba5_10_SoftMax_cu_9f978f6323cunn_SoftMaxForwardSmemILi8EN3c104HalfEfS4_NS1_25LogSoftMaxForwardEpilogueElEEvPT2_PKT0_T4_,@"STO_CUDA_ENTRY STV_DEFAULT"
_ZN2at6native43_GLOBAL__N__9ae7fba5_10_SoftMax_cu_9f978f6323cunn_SoftMaxForwardSmemILi8EN3c104HalfEfS4_NS1_25LogSoftMaxForwardEpilogueElEEvPT2_PKT0_T4_:
        /* <DEDUP_REMOVED lines=24> */
.L_x_10421:
        /* <DEDUP_REMOVED lines=28> */
.L_x_10420:
[----:B------:R-:W-:Y:S05]  /*0340*/  BSYNC B0 ;  /* 0x0000000000007941 */ /* 0x000fea0003800000 */
.L_x_10419:
        /* <DEDUP_REMOVED lines=54> */
.L_x_10437:
[----:B-1----:R-:W-:-:S04]  /*06b0*/  FSETP.GEU.FTZ.AND P1, PT, R12, R17, PT ;  /* 0x000000110c00720b */ /* 0x002fc80003f3e000 */
[----:B------:R-:W-:-:S09]  /*06c0*/  FSEL R6, R17, R12, !P1 ;  /* 0x0000000c11067208 */ /* 0x000fd20004800000 */
.L_x_10423:
[----:B------:R-:W-:Y:S05]  /*06d0*/  BSYNC B0 ;  /* 0x0000000000007941 */ /* 0x000fea0003800000 */
.L_x_10422:
        /* <DEDUP_REMOVED lines=11> */
.L_x_10427:
        /* <DEDUP_REMOVED lines=49> */
.L_x_10426:
[----:B------:R-:W-:Y:S05]  /*0aa0*/  BSYNC B0 ;  /* 0x0000000000007941 */ /* 0x000fea0003800000 */
.L_x_10425:
        /* <DEDUP_REMOVED lines=30> */
.L_x_10443:
[----:B--2---:R-:W-:-:S07]  /*0c90*/  FADD.FTZ R14, R6, R17 ;  /* 0x00000011060e7221 */ /* 0x004fce0000010000 */
.L_x_10429:
[----:B------:R-:W-:Y:S05]  /*0ca0*/  BSYNC B0 ;  /* 0x0000000000007941 */ /* 0x000fea0003800000 */
.L_x_10428:
        /* <DEDUP_REMOVED lines=9> */
.L_x_10431:
[C---:B------:R-:W-:Y:S01]  /*0d40*/  IMAD R4, R11.reuse, 0x10, R10 ;  /* 0x000000100b047824 */ /* 0x040fe200078e020a */
[----:B------:R-:W-:-:S05]  /*0d50*/  LEA R8, P0, R11, R16, 0x4 ;  /* 0x000000100b087211 */ /* 0x000fca00078020ff */
[----:B------:R-:W2:Y:S02]  /*0d60*/  LDS.128 R4, [R4] ;  /* 0x0000000004047984 */ /* 0x000ea40000000c00 */
[--C-:B--2---:R-:W-:Y:S02]  /*0d70*/  HADD2.F32 R17, -RZ, R5.reuse.H0_H0 ;  /* 0x20000005ff117230 */ /* 0x104fe40000004100 */
[--C-:B------:R-:W-:Y:S02]  /*0d80*/  HADD2.F32 R9, -RZ, R4.reuse.H0_H0 ;  /* 0x20000004ff097230 */ /* 0x100fe40000004100 */
[----:B------:R-:W-:Y:S02]  /*0d90*/  HADD2.F32 R5, -RZ, R5.H1_H1 ;  /* 0x30000005ff057230 */ /* 0x000fe40000004100 */
[C---:B0-----:R-:W-:Y:S01]  /*0da0*/  FADD.FTZ R17, -R12.reuse, R17 ;  /* 0x000000110c117221 */ /* 0x041fe20000010100 */
[----:B------:R-:W-:Y:S02]  /*0db0*/  HADD2.F32 R15, -RZ, R4.H1_H1 ;  /* 0x30000004ff0f7230 */ /* 0x000fe40000004100 */
[----:B------:R-:W-:Y:S01]  /*0dc0*/  FADD.FTZ R9, -R12, R9 ;  /* 0x000000090c097221 */ /* 0x000fe20000010100 */
[----:B------:R-:W-:-:S02]  /*0dd0*/  HADD2.F32 R19, -RZ, R6.H0_H0 ;  /* 0x20000006ff137230 */ /* 0x000fc40000004100 */
        /* <DEDUP_REMOVED lines=8> */
[----:B-1----:R-:W-:Y:S01]  /*0e60*/  FFMA.FTZ R4, R14, -0.69314718246459960938, R9 ;  /* 0xbf3172180e047823 */ /* 0x002fe20000010009 */
        /* <DEDUP_REMOVED lines=8> */
[----:B------:R-:W-:-:S02]  /*0ef0*/  LEA.HI.X R9, R11, R13, R0, 0x4, P0 ;  /* 0x0000000d0b097211 */ /* 0x000fc400000f2400 */
[----:B------:R-:W-:Y:S02]  /*0f00*/  IADD3 R11, P0, R11, UR5, RZ ;  /* 0x000000050b0b7c10 */ /* 0x000fe4000ff1e0ff */
[----:B------:R-:W-:Y:S02]  /*0f10*/  F2FP.F16.F32.PACK_AB R5, R6, R5 ;  /* 0x000000050605723e */ /* 0x000fe400000000ff */
[----:B------:R-:W-:Y:S01]  /*0f20*/  F2FP.F16.F32.PACK_AB R4, R15, R4 ;  /* 0x000000040f04723e */ /* 0x000fe200000000ff */
[----:B------:R-:W-:Y:S01]  /*0f30*/  IMAD.X R0, RZ, RZ, R0, P0 ;  /* 0x000000ffff007224 */ /* 0x000fe200000e0600 */
[----:B------:R-:W-:Y:S02]  /*0f40*/  F2FP.F16.F32.PACK_AB R6, R18, R19 ;  /* 0x000000131206723e */ /* 0x000fe400000000ff */
[----:B------:R-:W-:Y:S02]  /*0f50*/  F2FP.F16.F32.PACK_AB R7, R20, R7 ;  /* 0x000000071407723e */ /* 0x000fe400000000ff */
[----:B------:R-:W-:-:S02]  /*0f60*/  SHF.L.U32 R15, R11, 0x3, RZ ;  /* 0x000000030b0f7819 */ /* 0x000fc400000006ff */
[----:B------:R-:W-:Y:S01]  /*0f70*/  SHF.L.U64.HI R18, R11, 0x3, R0 ;  /* 0x000000030b127819 */ /* 0x000fe20000010200 */
[----:B------:R2:W-:Y:S01]  /*0f80*/  STG.E.128 desc[UR6][R8.64], R4 ;  /* 0x0000000408007986 */ /* 0x0005e2000c101d06 */
[----:B------:R-:W-:-:S04]  /*0f90*/  ISETP.GE.U32.AND P0, PT, R15, R2, PT ;  /* 0x000000020f00720c */ /* 0x000fc80003f06070 */
[----:B------:R-:W-:-:S13]  /*0fa0*/  ISETP.GE.AND.EX P0, PT, R18, R3, PT, P0 ;  /* 0x000000031200720c */ /* 0x000fda0003f06300 */
[----:B--2---:R-:W-:Y:S05]  /*0fb0*/  @!P0 BRA `(.L_x_10431) ;  /* 0xfffffffc00608947 */ /* 0x004fea000383ffff */
[----:B------:R-:W-:Y:S05]  /*0fc0*/  EXIT ;  /* 0x000000000000794d */ /* 0x000fea0003800000 */
.L_x_10424:
[----:B------:R-:W-:Y:S01]  /*0fd0*/  HFMA2.MMA R21, -RZ, RZ, 0, 1.847743988037109375e-06 ;  /* 0x0000001fff157435 */ /* 0x000fe200000001ff */
[----:B-1----:R-:W-:Y:S01]  /*0fe0*/  MOV R19, R6 ;  /* 0x0000000600137202 */ /* 0x002fe20000000f00 */
[----:B------:R-:W-:Y:S02]  /*0ff0*/  IMAD.MOV.U32 R20, RZ, RZ, 0x10 ;  /* 0x00000010ff147424 */ /* 0x000fe400078e00ff */
[----:B------:R-:W-:-:S07]  /*1000*/  IMAD.MOV.U32 R18, RZ, RZ, -0x1 ;  /* 0xffffffffff127424 */ /* 0x000fce00078e00ff */
[----:B------:R-:W-:Y:S05]  /*1010*/  WARPSYNC.COLLECTIVE R18, `(.L_x_10432) ;  /* 0x0000000012087348 */ /* 0x000fea0003c00000 */
[----:B------:R0:W1:Y:S02]  /*1020*/  SHFL.DOWN P1, R17, R19, R20, R21 ;  /* 0x0800001413117389 */ /* 0x0000640000020015 */
[----:B01----:R-:W-:Y:S01]  /*1030*/  ENDCOLLECTIVE ;  /* 0x000000000000791b */ /* 0x003fe20003800000 */
.L_x_10432:
        /* <DEDUP_REMOVED lines=8> */
.L_x_10433:
        /* <DEDUP_REMOVED lines=8> */
.L_x_10434:
        /* <DEDUP_REMOVED lines=8> */
.L_x_10435:
        /* <DEDUP_REMOVED lines=8> */
.L_x_10436:
[----:B------:R-:W-:Y:S05]  /*1240*/  BRA `(.L_x_10437) ;  /* 0xfffffff400187947 */ /* 0x000fea000383ffff */
.L_x_10430:
[----:B------:R-:W-:Y:S01]  /*1250*/  HFMA2.MMA R21, -RZ, RZ, 0, 1.847743988037109375e-06 ;  /* 0x0000001fff157435 */ /* 0x000fe200000001ff */
[----:B--2---:R-:W-:Y:S01]  /*1260*/  MOV R19, R14 ;  /* 0x0000000e00137202 */ /* 0x004fe20000000f00 */
[----:B------:R-:W-:Y:S01]  /*1270*/  IMAD.MOV.U32 R20, RZ, RZ, 0x10 ;  /* 0x00000010ff147424 */ /* 0x000fe200078e00ff */
[----:B-1----:R-:W-:-:S08]  /*1280*/  MOV R18, 0xffffffff ;  /* 0xffffffff00127802 */ /* 0x002fd00000000f00 */
[----:B0-----:R-:W-:Y:S05]  /*1290*/  WARPSYNC.COLLECTIVE R18, `(.L_x_10438) ;  /* 0x0000000012087348 */ /* 0x001fea0003c00000 */
[----:B------:R1:W2:Y:S02]  /*12a0*/  SHFL.DOWN P1, R17, R19, R20, R21 ;  /* 0x0800001413117389 */ /* 0x0002a40000020015 */
[----:B012---:R-:W-:Y:S01]  /*12b0*/  ENDCOLLECTIVE ;  /* 0x000000000000791b */ /* 0x007fe20003800000 */
.L_x_10438:
[----:B------:R-:W-:Y:S01]  /*12c0*/  HFMA2.MMA R20, -RZ, RZ, 0, 4.76837158203125e-07 ;  /* 0x00000008ff147435 */ /* 0x000fe200000001ff */
[----:B------:R-:W-:-:S04]  /*12d0*/  IMAD.MOV.U32 R5, RZ, RZ, R17 ;  /* 0x000000ffff057224 */ /* 0x000fc800078e0011 */
[----:B------:R-:W-:-:S05]  /*12e0*/  FADD.FTZ R5, R14, R5 ;  /* 0x000000050e057221 */ /* 0x000fca0000010000 */
[----:B------:R-:W-:-:S07]  /*12f0*/  MOV R19, R5 ;  /* 0x0000000500137202 */ /* 0x000fce0000000f00 */
[----:B------:R-:W-:Y:S05]  /*1300*/  WARPSYNC.COLLECTIVE R18, `(.L_x_10439) ;  /* 0x0000000012087348 */ /* 0x000fea0003c00000 */
[----:B------:R0:W1:Y:S02]  /*1310*/  SHFL.DOWN P1, R17, R19, R20, R21 ;  /* 0x0800001413117389 */ /* 0x0000640000020015 */
[----:B01----:R-:W-:Y:S01]  /*1320*/  ENDCOLLECTIVE ;  /* 0x000000000000791b */ /* 0x003fe20003800000 */
.L_x_10439:
[----:B------:R-:W-:Y:S01]  /*1330*/  HFMA2.MMA R20, -RZ, RZ, 0, 2.384185791015625e-07 ;  /* 0x00000004ff147435 */ /* 0x000fe200000001ff */
[----:B------:R-:W-:-:S04]  /*1340*/  IMAD.MOV.U32 R4, RZ, RZ, R17 ;  /* 0x000000ffff047224 */ /* 0x000fc800078e0011 */
[----:B------:R-:W-:-:S05]  /*1350*/  FADD.FTZ R4, R5, R4 ;  /* 0x0000000405047221 */ /* 0x000fca0000010000 */
[----:B------:R-:W-:-:S07]  /*1360*/  MOV R19, R4 ;  /* 0x0000000400137202 */ /* 0x000fce0000000f00 */
[----:B------:R-:W-:Y:S05]  /*1370*/  WARPSYNC.COLLECTIVE R18, `(.L_x_10440) ;  /* 0x0000000012087348 */ /* 0x000fea0003c00000 */
[----:B------:R0:W1:Y:S02]  /*1380*/  SHFL.DOWN P1, R17, R19, R20, R21 ;  /* 0x0800001413117389 */ /* 0x0000640000020015 */
[----:B01----:R-:W-:Y:S01]  /*1390*/  ENDCOLLECTIVE ;  /* 0x000000000000791b */ /* 0x003fe20003800000 */
.L_x_10440:
[----:B------:R-:W-:Y:S01]  /*13a0*/  HFMA2.MMA R20, -RZ, RZ, 0, 1.1920928955078125e-07 ;  /* 0x00000002ff147435 */ /* 0x000fe200000001ff */
[----:B------:R-:W-:-:S04]  /*13b0*/  IMAD.MOV.U32 R7, RZ, RZ, R17 ;  /* 0x000000ffff077224 */ /* 0x000fc800078e0011 */
[----:B------:R-:W-:-:S05]  /*13c0*/  FADD.FTZ R7, R4, R7 ;  /* 0x0000000704077221 */ /* 0x000fca0000010000 */
[----:B------:R-:W-:-:S07]  /*13d0*/  MOV R19, R7 ;  /* 0x0000000700137202 */ /* 0x000fce0000000f00 */
[----:B------:R-:W-:Y:S05]  /*13e0*/  WARPSYNC.COLLECTIVE R18, `(.L_x_10441) ;  /* 0x0000000012087348 */ /* 0x000fea0003c00000 */
[----:B------:R0:W1:Y:S02]  /*13f0*/  SHFL.DOWN P1, R17, R19, R20, R21 ;  /* 0x0800001413117389 */ /* 0x0000640000020015 */
[----:B01----:R-:W-:Y:S01]  /*1400*/  ENDCOLLECTIVE ;  /* 0x000000000000791b */ /* 0x003fe20003800000 */
.L_x_10441:
[----:B------:R-:W-:Y:S01]  /*1410*/  HFMA2.MMA R20, -RZ, RZ, 0, 5.9604644775390625e-08 ;  /* 0x00000001ff147435 */ /* 0x000fe200000001ff */
[----:B------:R-:W-:-:S04]  /*1420*/  IMAD.MOV.U32 R6, RZ, RZ, R17 ;  /* 0x000000ffff067224 */ /* 0x000fc800078e0011 */
[----:B------:R-:W-:-:S05]  /*1430*/  FADD.FTZ R6, R7, R6 ;  /* 0x0000000607067221 */ /* 0x000fca0000010000 */
[----:B------:R-:W-:-:S07]  /*1440*/  MOV R19, R6 ;  /* 0x0000000600137202 */ /* 0x000fce0000000f00 */
[----:B------:R-:W-:Y:S05]  /*1450*/  WARPSYNC.COLLECTIVE R18, `(.L_x_10442) ;  /* 0x0000000012087348 */ /* 0x000fea0003c00000 */
[----:B------:R0:W1:Y:S02]  /*1460*/  SHFL.DOWN P1, R17, R19, R20, R21 ;  /* 0x0800001413117389 */ /* 0x0000640000020015 */
[----:B01----:R-:W-:Y:S01]  /*1470*/  ENDCOLLECTIVE ;  /* 0x000000000000791b */ /* 0x003fe20003800000 */
.L_x_10442:
[----:B------:R-:W-:Y:S05]  /*1480*/  BRA `(.L_x_10443) ;  /* 0xfffffff800007947 */ /* 0x000fea000383ffff */
.L_x_10444:
        /* <DEDUP_REMOVED lines=15> */
.L_x_12185:


//--------------------- .text._ZN2at6native43_GLOBAL__N__9ae7fba5_10_SoftMax_cu_9f978f6322cunn_SoftMaxForwardRegIN3c104HalfEfS4_NS1_25LogSoftMaxForwardEpilogueElLi9EEEvPT1_PKT_T3_ --------------------------
	.section	.text._ZN2at6native43_GLOBAL__N__9ae7fba5_10_SoftMax_cu_9f978f6322cunn_SoftMaxForwardRegIN3c104HalfEfS4_NS1_25LogSoftMaxForwardEpilogueElLi9EEEvPT1_PKT_T3_,"ax",@progbits
	.align	128
.text._ZN2at6native43_GLOBAL__N__9ae7fba5_10_SoftMax_cu_9f978f6322cunn_SoftMaxForwardRegIN3c104HalfEfS4_NS1_25LogSoftMaxForwardEpilogueElLi9EEEvPT1_PKT_T3_:
        .type           _ZN2at6native43_GLOBAL__N__9ae7fba5_10_SoftMax_cu_9f978f6322cunn_SoftMaxForwardRegIN3c104HalfEfS4_NS1_25LogSoftMaxForwardEpilogueElLi9EEEvPT1_PKT_T3_,@function
        .size           _ZN2at6native43_GLOBAL__N__9ae7fba5_10_SoftMax_cu_9f978f6322cunn_SoftMaxForwardRegIN3c104HalfEfS4_NS1_25LogSoftMaxForwardEpilogueElLi9EEEvPT1_PKT_T3_,(.L_x_12186 - _ZN2at6native43_GLOBAL__N__9ae7fba5_10_SoftMax_cu_9f978f6322cunn_SoftMaxForwardRegIN3c104HalfEfS4_NS1_25LogSoftMaxForwardEpilogueElLi9EEEvPT1_PKT_T3_)
        .other          _ZN2at6native43_GLOBAL__N__9ae7fba5_10_SoftMax_cu_9f978f6322cunn_SoftMaxForwardRegIN3c104HalfEfS4_NS1_25LogSoftMaxForwardEpilogueElLi9EEEvPT1_PKT_T3_,@"STO_CUDA_ENTRY STV_DEFAULT"
_ZN2at6native43_GLOBAL__N__9ae7fba5_10_SoftMax_cu_9f978f6322cunn_SoftMaxForwardRegIN3c104HalfEfS4_NS1_25LogSoftMaxForwardEpilogueElLi9EEEvPT1_PKT_T3_:
        /* <DEDUP_REMOVED lines=108> */
[----:B------:R-:W-:Y:S01]  /*06c0*/  UMOV UR4, 0x400 ;  /* 0x0000040000047882 */ /* 0x000fe20000000000 */
        /* <DEDUP_REMOVED lines=71> */
.L_x_10472:
[----:B-1----:R-:W-:-:S04]  /*0b40*/  FSETP.GEU.FTZ.AND P6, PT, R23, R22, PT ;  /* 0x000000161700720b */ /* 0x002fc80003fde000 */
[----:B------:R-:W-:-:S09]  /*0b50*/  FSEL R19, R22, R23, !P6 ;  /* 0x0000001716137208 */ /* 0x000fd20007000000 */
.L_x_10446:
[----:B------:R-:W-:Y:S05]  /*0b60*/  BSYNC B0 ;  /* 0x0000000000007941 */ /* 0x000fea0003800000 */
.L_x_10445:
        /* <DEDUP_REMOVED lines=41> */
[----:B------:R-:W-:Y:S01]  /*0e00*/  HFMA2.MMA R24, -RZ, RZ, 0, 0 ;  /* 0x00000000ff187435 */ /* 0x000fe200000001ff */
[----:B------:R-:W-:Y:S01]  /*0e10*/  @!P3 HADD2.F32 R35, -RZ, R8.H0_H0 ;  /* 0x20000008ff23b230 */ /* 0x000fe20000004100 */
[----:B------:R-:W-:Y:S01]  /*0e20*/  @!P6 MUFU.EX2 R22, R22 ;  /* 0x000000160016e308 */ /* 0x000fe20000000800 */
[----:B------:R-:W-:-:S03]  /*0e30*/  ISETP.NE.AND P6, PT, R10, RZ, PT ;  /* 0x000000ff0a00720c */ /* 0x000fc60003fc5270 */
[----:B------:R-:W-:Y:S01]  /*0e40*/  @!P3 FADD.FTZ R34, R35, -R16 ;  /* 0x800000102322b221 */ /* 0x000fe20000010000 */
[----:B------:R-:W-:Y:S02]  /*0e50*/  P2R R32, PR, RZ, 0x40 ;  /* 0x00000040ff207803 */ /* 0x000fe40000000000 */
[----:B------:R-:W-:Y:S01]  /*0e60*/  ISETP.NE.AND P6, PT, R11, RZ, PT ;  /* 0x000000ff0b00720c */ /* 0x000fe20003fc5270 */
[----:B------:R-:W1:Y:S01]  /*0e70*/  @!P4 MUFU.EX2 R21, R21 ;  /* 0x000000150015c308 */ /* 0x000e620000000800 */
[----:B0-----:R-:W-:Y:S01]  /*0e80*/  @!P5 FADD.FTZ R24, RZ, R19 ;  /* 0x00000013ff18d221 */ /* 0x001fe20000010000 */
[----:B------:R-:W-:Y:S01]  /*0e90*/  ISETP.NE.AND P4, PT, R23, RZ, PT ;  /* 0x000000ff1700720c */ /* 0x000fe20003f85270 */
[----:B------:R-:W-:Y:S02]  /*0ea0*/  @!P0 HADD2.F32 R23, -RZ, R4.H0_H0 ;  /* 0x20000004ff178230 */ /* 0x000fe40000004100 */
[----:B------:R-:W-:-:S03]  /*0eb0*/  @!P3 FMUL.FTZ R34, R34, 1.4426950216293334961 ;  /* 0x3fb8aa3b2222b820 */ /* 0x000fc60000410000 */
[----:B------:R-:W-:Y:S01]  /*0ec0*/  @!P0 FADD.FTZ R23, R23, -R16 ;  /* 0x8000001017178221 */ /* 0x000fe20000010000 */
[----:B------:R-:W-:Y:S03]  /*0ed0*/  @!P1 MUFU.EX2 R25, R25 ;  /* 0x0000001900199308 */ /* 0x000fe60000000800 */
        /* <DEDUP_REMOVED lines=49> */
.L_x_10478:
[----:B-1----:R-:W-:-:S07]  /*11f0*/  FADD.FTZ R17, R21, R22 ;  /* 0x0000001615117221 */ /* 0x002fce0000010000 */
.L_x_10449:
[----:B------:R-:W-:Y:S05]  /*1200*/  BSYNC B0 ;  /* 0x0000000000007941 */ /* 0x000fea0003800000 */
.L_x_10448:
        /* <DEDUP_REMOVED lines=8> */
[--C-:B0-----:R-:W-:Y:S01]  /*1290*/  SHF.R.S32.HI R21, RZ, 0x1f, R12.reuse ;  /* 0x0000001fff157819 */ /* 0x101fe2000001140c */
[----:B------:R-:W-:Y:S01]  /*12a0*/  IMAD.MOV.U32 R20, RZ, RZ, R12 ;  /* 0x000000ffff147224 */ /* 0x000fe200078e000c */
[----:B------:R-:W-:Y:S01]  /*12b0*/  ULDC.64 UR4, c[0x0][0x210] ;  /* 0x0000840000047ab9 */ /* 0x000fe20000000a00 */
[----:B------:R-:W-:Y:S02]  /*12c0*/  HADD2.F32 R3, -RZ, R3.H0_H0 ;  /* 0x20000003ff037230 */ /* 0x000fe40000004100 */
[----:B------:R-:W-:-:S04]  /*12d0*/  IMAD.WIDE.U32 R20, R14, UR8, R20 ;  /* 0x000000080e147c25 */ /* 0x000fc8000f8e0014 */
[----:B------:R-:W-:Y:S01]  /*12e0*/  IMAD R19, R15, UR8, R21 ;  /* 0x000000080f137c24 */ /* 0x000fe2000f8e0215 */
[----:B------:R-:W-:-:S04]  /*12f0*/  LEA R18, P5, R20, UR4, 0x1 ;  /* 0x0000000414127c11 */ /* 0x000fc8000f8a08ff */
[----:B------:R-:W-:Y:S01]  /*1300*/  LEA.HI.X R19, R20, UR5, R19, 0x1, P5 ;  /* 0x0000000514137c11 */ /* 0x000fe2000a8f0c13 */
[----:B------:R-:W-:-:S04]  /*1310*/  FADD.FTZ R20, R3, -R16 ;  /* 0x8000001003147221 */ /* 0x000fc80000010000 */
[----:B-1----:R-:W-:-:S05]  /*1320*/  FFMA.FTZ R3, R17, -0.69314718246459960938, R20 ;  /* 0xbf31721811037823 */ /* 0x002fca0000010014 */
[----:B------:R-:W-:-:S05]  /*1330*/  F2FP.F16.F32.PACK_AB R3, RZ, R3 ;  /* 0x00000003ff03723e */ /* 0x000fca00000000ff */
[----:B------:R2:W-:Y:S02]  /*1340*/  STG.E.U16 desc[UR6][R18.64], R3 ;  /* 0x0000000312007986 */ /* 0x0005e4000c101506 */
.L_x_10452:
[----:B------:R-:W-:Y:S05]  /*1350*/  BSYNC B0 ;  /* 0x0000000000007941 */ /* 0x000fea0003800000 */
.L_x_10451:
[----:B------:R-:W-:Y:S01]  /*1360*/  ISETP.NE.AND P5, PT, R11, RZ, PT ;  /* 0x000000ff0b00720c */ /* 0x000fe20003fa5270 */
[----:B------:R-:W-:-:S12]  /*1370*/  BSSY B0, `(.L_x_10453) ;  /* 0x000000f000007945 */ /* 0x000fd80003800000 */
[----:B------:R-:W-:Y:S05]  /*1380*/  @P5 BRA `(.L_x_10454) ;  /* 0x0000000000345947 */ /* 0x000fea0003800000 */
[----:B------:R-:W-:Y:S01]  /*1390*/  ULDC UR4, c[0x0][0x0] ;  /* 0x0000000000047ab9 */ /* 0x000fe20000000800 */
[----:B------:R-:W-:Y:S02]  /*13a0*/  HADD2.F32 R7, -RZ, R7.H0_H0 ;  /* 0x20000007ff077230 */ /* 0x000fe40000004100 */
        /* <DEDUP_REMOVED lines=9> */
[----:B------:R-:W-:-:S05]  /*1440*/  F2FP.F16.F32.PACK_AB R3, RZ, R3 ;  /* 0x00000003ff03723e */ /* 0x000fca00000000ff */
[----:B------:R3:W-:Y:S02]  /*1450*/  STG.E.U16 desc[UR6][R18.64], R3 ;  /* 0x0000000312007986 */ /* 0x0007e4000c101506 */
.L_x_10454:
[----:B------:R-:W-:Y:S05]  /*1460*/  BSYNC B0 ;  /* 0x0000000000007941 */ /* 0x000fea0003800000 */
.L_x_10453:
[----:B------:R-:W-:Y:S01]  /*1470*/  ISETP.NE.AND P5, PT, R10, RZ, PT ;  /* 0x000000ff0a00720c */ /* 0x000fe20003fa5270 */
[----:B------:R-:W-:-:S12]  /*1480*/  BSSY B0, `(.L_x_10455) ;  /* 0x000000f000007945 */ /* 0x000fd80003800000 */
[----:B------:R-:W-:Y:S05]  /*1490*/  @P5 BRA `(.L_x_10456) ;  /* 0x0000000000345947 */ /* 0x000fea0003800000 */
[----:B------:R-:W4:Y:S01]  /*14a0*/  LDC R11, c[0x0][RZ] ;  /* 0x00000000ff0b7b82 */ /* 0x000f220000000800 */
[----:B--23--:R-:W-:Y:S01]  /*14b0*/  HADD2.F32 R3, -RZ, R6.H0_H0 ;  /* 0x20000006ff037230 */ /* 0x00cfe20000004100 */
[----:B------:R-:W-:-:S04]  /*14c0*/  ULDC.64 UR4, c[0x0][0x210] ;  /* 0x0000840000047ab9 */ /* 0x000fc80000000a00 */
[----:B------:R-:W-:-:S04]  /*14d0*/  FADD.FTZ R18, R3, -R16 ;  /* 0x8000001003127221 */ /* 0x000fc80000010000 */
[----:B-1----:R-:W-:-:S05]  /*14e0*/  FFMA.FTZ R3, R17, -0.69314718246459960938, R18 ;  /* 0xbf31721811037823 */ /* 0x002fca0000010012 */
[----:B------:R-:W-:Y:S01]  /*14f0*/  F2FP.F16.F32.PACK_AB R3, RZ, R3 ;  /* 0x00000003ff03723e */ /* 0x000fe200000000ff */
[----:B----4-:R-:W-:-:S05]  /*1500*/  IMAD R10, R11, 0x2, R12 ;  /* 0x000000020b0a7824 */ /* 0x010fca00078e020c */
[----:B------:R-:W-:-:S03]  /*1510*/  SHF.R.S32.HI R11, RZ, 0x1f, R10 ;  /* 0x0000001fff0b7819 */ /* 0x000fc6000001140a */
[----:B------:R-:W-:-:S04]  /*1520*/  IMAD.WIDE.U32 R6, R14, UR8, R10 ;  /* 0x000000080e067c25 */ /* 0x000fc8000f8e000a */
[----:B------:R-:W-:Y:S01]  /*1530*/  IMAD R7, R15, UR8, R7 ;  /* 0x000000080f077c24 */ /* 0x000fe2000f8e0207 */
[----:B------:R-:W-:-:S04]  /*1540*/  LEA R10, P5, R6, UR4, 0x1 ;  /* 0x00000004060a7c11 */ /* 0x000fc8000f8a08ff */
[----:B------:R-:W-:-:S05]  /*1550*/  LEA.HI.X R11, R6, UR5, R7, 0x1, P5 ;  /* 0x00000005060b7c11 */ /* 0x000fca000a8f0c07 */
[----:B------:R4:W-:Y:S04]  /*1560*/  STG.E.U16 desc[UR6][R10.64], R3 ;  /* 0x000000030a007986 */ /* 0x0009e8000c101506 */
.L_x_10456:
[----:B------:R-:W-:Y:S05]  /*1570*/  BSYNC B0 ;  /* 0x0000000000007941 */ /* 0x000fea0003800000 */
.L_x_10455:
[----:B------:R-:W-:Y:S01]  /*1580*/  ISETP.NE.AND P5, PT, R28, RZ, PT ;  /* 0x000000ff1c00720c */ /* 0x000fe20003fa5270 */
[----:B------:R-:W-:-:S12]  /*1590*/  BSSY B0, `(.L_x_10457) ;  /* 0x0000010000007945 */ /* 0x000fd80003800000 */
[----:B------:R-:W-:Y:S05]  /*15a0*/  @P5 BRA `(.L_x_10458) ;  /* 0x0000000000385947 */ /* 0x000fea0003800000 */
[----:B------:R-:W5:Y:S01]  /*15b0*/  LDC R7, c[0x0][RZ] ;  /* 0x00000000ff077b82 */ /* 0x000f620000000800 */
[----:B------:R-:W-:Y:S01]  /*15c0*/  HADD2.F32 R5, -RZ, R5.H0_H0 ;  /* 0x20000005ff057230 */ /* 0x000fe20000004100 */
[----:B------:R-:W-:-:S04]  /*15d0*/  ULDC.64 UR4, c[0x0][0x210] ;  /* 0x0000840000047ab9 */ /* 0x000fc80000000a00 */
[----:B----4-:R-:W-:-:S04]  /*15e0*/  FADD.FTZ R10, R5, -R16 ;  /* 0x80000010050a7221 */ /* 0x010fc80000010000 */
[----:B-123--:R-:W-:-:S05]  /*15f0*/  FFMA.FTZ R3, R17, -0.69314718246459960938, R10 ;  /* 0xbf31721811037823 */ /* 0x00efca000001000a */
[----:B------:R-:W-:Y:S01]  /*1600*/  F2FP.F16.F32.PACK_AB R3, RZ, R3 ;  /* 0x00000003ff03723e */ /* 0x000fe200000000ff */
[----:B-----5:R-:W-:-:S05]  /*1610*/  IMAD R6, R7, 0x2, R12 ;  /* 0x0000000207067824 */ /* 0x020fca00078e020c */
[----:B------:R-:W-:-:S04]  /*1620*/  IADD3 R6, R6, R7, RZ ;  /* 0x0000000706067210 */ /* 0x000fc80007ffe0ff */
[----:B------:R-:W-:-:S03]  /*1630*/  SHF.R.S32.HI R7, RZ, 0x1f, R6 ;  /* 0x0000001fff077819 */ /* 0x000fc60000011406 */
[----:B------:R-:W-:-:S04]  /*1640*/  IMAD.WIDE.U32 R6, R14, UR8, R6 ;  /* 0x000000080e067c25 */ /* 0x000fc8000f8e0006 */
[----:B------:R-:W-:Y:S01]  /*1650*/  IMAD R5, R15, UR8, R7 ;  /* 0x000000080f057c24 */ /* 0x000fe2000f8e0207 */
[----:B------:R-:W-:-:S04]  /*1660*/  LEA R10, P5, R6, UR4, 0x1 ;  /* 0x00000004060a7c11 */ /* 0x000fc8000f8a08ff */
[----:B------:R-:W-:-:S05]  /*1670*/  LEA.HI.X R11, R6, UR5, R5, 0x1, P5 ;  /* 0x00000005060b7c11 */ /* 0x000fca000a8f0c05 */
[----:B------:R1:W-:Y:S04]  /*1680*/  STG.E.U16 desc[UR6][R10.64], R3 ;  /* 0x000000030a007986 */ /* 0x0003e8000c101506 */
.L_x_10458:
[----:B------:R-:W-:Y:S05]  /*1690*/  BSYNC B0 ;  /* 0x0000000000007941 */ /* 0x000fea0003800000 */
.L_x_10457:
[----:B------:R-:W-:Y:S04]  /*16a0*/  BSSY B0, `(.L_x_10459) ;  /* 0x0000010000007945 */ /* 0x000fe80003800000 */
[----:B------:R-:W-:Y:S05]  /*16b0*/  @P0 BRA `(.L_x_10460) ;  /* 0x0000000000380947 */ /* 0x000fea0003800000 */
[----:B------:R-:W5:Y:S01]  /*16c0*/  LDC R7, c[0x0][RZ] ;  /* 0x00000000ff077b82 */ /* 0x000f620000000800 */
[----:B-1234-:R-:W-:Y:S01]  /*16d0*/  HADD2.F32 R3, -RZ, R4.H0_H0 ;  /* 0x20000004ff037230 */ /* 0x01efe20000004100 */
[----:B------:R-:W-:-:S04]  /*16e0*/  ULDC.64 UR4, c[0x0][0x210] ;  /* 0x0000840000047ab9 */ /* 0x000fc80000000a00 */
[----:B------:R-:W-:-:S04]  /*16f0*/  FADD.FTZ R10, R3, -R16 ;  /* 0x80000010030a7221 */ /* 0x000fc80000010000 */
[----:B------:R-:W-:-:S05]  /*1700*/  FFMA.FTZ R3, R17, -0.69314718246459960938, R10 ;  /* 0xbf31721811037823 */ /* 0x000fca000001000a */
[----:B------:R-:W-:Y:S01]  /*1710*/  F2FP.F16.F32.PACK_AB R3, RZ, R3 ;  /* 0x00000003ff03723e */ /* 0x000fe200000000ff */
        /* <DEDUP_REMOVED lines=8> */
.L_x_10460:
[----:B------:R-:W-:Y:S05]  /*17a0*/  BSYNC B0 ;  /* 0x0000000000007941 */ /* 0x000fea0003800000 */
.L_x_10459:
[----:B------:R-:W-:Y:S04]  /*17b0*/  BSSY B0, `(.L_x_10461) ;  /* 0x0000011000007945 */ /* 0x000fe80003800000 */
[----:B------:R-:W-:Y:S05]  /*17c0*/  @P1 BRA `(.L_x_10462) ;  /* 0x00000000003c1947 */ /* 0x000fea0003800000 */
[----:B------:R-:W1:Y:S01]  /*17d0*/  LDC R4, c[0x0][RZ] ;  /* 0x00000000ff047b82 */ /* 0x000e620000000800 */
[----:B------:R-:W-:Y:S01]  /*17e0*/  ULDC.64 UR4, c[0x0][0x210] ;  /* 0x0000840000047ab9 */ /* 0x000fe20000000a00 */
[----:B-1234-:R-:W-:-:S04]  /*17f0*/  IMAD R3, R4, 0x2, R12 ;  /* 0x0000000204037824 */ /* 0x01efc800078e020c */
[----:B------:R-:W-:-:S04]  /*1800*/  IMAD R3, R4, 0x2, R3 ;  /* 0x0000000204037824 */ /* 0x000fc800078e0203 */
[----:B------:R-:W-:Y:S02]  /*1810*/  IMAD.IADD R4, R3, 0x1, R4 ;  /* 0x0000000103047824 */ /* 0x000fe400078e0204 */
[----:B------:R-:W-:-:S03]  /*1820*/  HADD2.F32 R3, -RZ, R2.H0_H0 ;  /* 0x20000002ff037230 */ /* 0x000fc60000004100 */
[----:B------:R-:W-:Y:S02]  /*1830*/  SHF.R.S32.HI R5, RZ, 0x1f, R4 ;  /* 0x0000001fff057819 */ /* 0x000fe40000011404 */
[----:B------:R-:W-:Y:S01]  /*1840*/  FADD.FTZ R6, R3, -R16 ;  /* 0x8000001003067221 */ /* 0x000fe20000010000 */
[----:B------:R-:W-:-:S04]  /*1850*/  IMAD.WIDE.U32 R2, R14, UR8, R4 ;  /* 0x000000080e027c25 */ /* 0x000fc8000f8e0004 */
[----:B------:R-:W-:Y:S01]  /*1860*/  FFMA.FTZ R5, R17, -0.69314718246459960938, R6 ;  /* 0xbf31721811057823 */ /* 0x000fe20000010006 */
[----:B------:R-:W-:Y:S01]  /*1870*/  IMAD R7, R15, UR8, R3 ;  /* 0x000000080f077c24 */ /* 0x000fe2000f8e0203 */
[----:B------:R-:W-:-:S03]  /*1880*/  LEA R4, P0, R2, UR4, 0x1 ;  /* 0x0000000402047c11 */ /* 0x000fc6000f8008ff */
[----:B------:R-:W-:Y:S02]  /*1890*/  F2FP.F16.F32.PACK_AB R3, RZ, R5 ;  /* 0x00000005ff03723e */ /* 0x000fe400000000ff */
[----:B------:R-:W-:-:S05]  /*18a0*/  LEA.HI.X R5, R2, UR5, R7, 0x1, P0 ;  /* 0x0000000502057c11 */ /* 0x000fca00080f0c07 */
[----:B------:R1:W-:Y:S03]  /*18b0*/  STG.E.U16 desc[UR6][R4.64], R3 ;  /* 0x0000000304007986 */ /* 0x0003e6000c101506 */
.L_x_10462:
[----:B------:R-:W-:Y:S05]  /*18c0*/  BSYNC B0 ;  /* 0x0000000000007941 */ /* 0x000fea0003800000 */
.L_x_10461:
[----:B------:R-:W-:Y:S04]  /*18d0*/  BSSY B0, `(.L_x_10463) ;  /* 0x0000011000007945 */ /* 0x000fe80003800000 */
[----:B------:R-:W-:Y:S05]  /*18e0*/  @P2 BRA `(.L_x_10464) ;  /* 0x00000000003c2947 */ /* 0x000fea0003800000 */
[----:B-1234-:R-:W1:Y:S01]  /*18f0*/  LDC R3, c[0x0][RZ] ;  /* 0x00000000ff037b82 */ /* 0x01ee620000000800 */
[----:B------:R-:W-:Y:S01]  /*1900*/  HADD2.F32 R5, -RZ, R0.H0_H0 ;  /* 0x20000000ff057230 */ /* 0x000fe20000004100 */
[----:B------:R-:W-:-:S04]  /*1910*/  ULDC.64 UR4, c[0x0][0x210] ;  /* 0x0000840000047ab9 */ /* 0x000fc80000000a00 */
[----:B------:R-:W-:-:S04]  /*1920*/  FADD.FTZ R0, R5, -R16 ;  /* 0x8000001005007221 */ /* 0x000fc80000010000 */
[----:B------:R-:W-:-:S05]  /*1930*/  FFMA.FTZ R0, R17, -0.69314718246459960938, R0 ;  /* 0xbf31721811007823 */ /* 0x000fca0000010000 */
[----:B------:R-:W-:Y:S02]  /*1940*/  F2FP.F16.F32.PACK_AB R0, RZ, R0 ;  /* 0x00000000ff00723e */ /* 0x000fe400000000ff */
        /* <DEDUP_REMOVED lines=9> */
.L_x_10464:
[----:B------:R-:W-:Y:S05]  /*19e0*/  BSYNC B0 ;  /* 0x0000000000007941 */ /* 0x000fea0003800000 */
.L_x_10463:
[----:B------:R-:W-:Y:S04]  /*19f0*/  BSSY B0, `(.L_x_10465) ;  /* 0x0000012000007945 */ /* 0x000fe80003800000 */
[----:B------:R-:W-:Y:S05]  /*1a00*/  @P3 BRA `(.L_x_10466) ;  /* 0x0000000000403947 */ /* 0x000fea0003800000 */
[----:B-1234-:R-:W1:Y:S01]  /*1a10*/  LDC R3, c[0x0][RZ] ;  /* 0x00000000ff037b82 */ /* 0x01ee620000000800 */
[----:B------:R-:W-:Y:S01]  /*1a20*/  HADD2.F32 R5, -RZ, R8.H0_H0 ;  /* 0x20000008ff057230 */ /* 0x000fe20000004100 */
[----:B------:R-:W-:Y:S01]  /*1a30*/  ULDC.64 UR4, c[0x0][0x210] ;  /* 0x0000840000047ab9 */ /* 0x000fe20000000a00 */
[----:B-1----:R-:W-:-:S04]  /*1a40*/  IMAD R0, R3, 0x2, R12 ;  /* 0x0000000203007824 */ /* 0x002fc800078e020c */
[----:B------:R-:W-:-:S04]  /*1a50*/  IMAD R0, R3, 0x2, R0 ;  /* 0x0000000203007824 */ /* 0x000fc800078e0200 */
[----:B------:R-:W-:-:S05]  /*1a60*/  IMAD R0, R3, 0x2, R0 ;  /* 0x0000000203007824 */ /* 0x000fca00078e0200 */
[----:B------:R-:W-:Y:S01]  /*1a70*/  IADD3 R2, R0, R3, RZ ;  /* 0x0000000300027210 */ /* 0x000fe20007ffe0ff */
[----:B------:R-:W-:-:S03]  /*1a80*/  FADD.FTZ R0, R5, -R16 ;  /* 0x8000001005007221 */ /* 0x000fc60000010000 */
[----:B------:R-:W-:Y:S01]  /*1a90*/  SHF.R.S32.HI R3, RZ, 0x1f, R2 ;  /* 0x0000001fff037819 */ /* 0x000fe20000011402 */
[----:B------:R-:W-:Y:S02]  /*1aa0*/  FFMA.FTZ R0, R17, -0.69314718246459960938, R0 ;  /* 0xbf31721811007823 */ /* 0x000fe40000010000 */
[----:B------:R-:W-:-:S03]  /*1ab0*/  IMAD.WIDE.U32 R2, R14, UR8, R2 ;  /* 0x000000080e027c25 */ /* 0x000fc6000f8e0002 */
[----:B------:R-:W-:Y:S01]  /*1ac0*/  F2FP.F16.F32.PACK_AB R0, RZ, R0 ;  /* 0x00000000ff00723e */ /* 0x000fe200000000ff */
[----:B------:R-:W-:Y:S01]  /*1ad0*/  IMAD R3, R15, UR8, R3 ;  /* 0x000000080f037c24 */ /* 0x000fe2000f8e0203 */
[----:B------:R-:W-:-:S04]  /*1ae0*/  LEA R4, P0, R2, UR4, 0x1 ;  /* 0x0000000402047c11 */ /* 0x000fc8000f8008ff */
[----:B------:R-:W-:-:S05]  /*1af0*/  LEA.HI.X R5, R2, UR5, R3, 0x1, P0 ;  /* 0x0000000502057c11 */ /* 0x000fca00080f0c03 */
[----:B------:R1:W-:Y:S04]  /*1b00*/  STG.E.U16 desc[UR6][R4.64], R0 ;  /* 0x0000000004007986 */ /* 0x0003e8000c101506 */
.L_x_10466:
[----:B------:R-:W-:Y:S05]  /*1b10*/  BSYNC B0 ;  /* 0x0000000000007941 */ /* 0x000fea0003800000 */
.L_x_10465:
[----:B------:R-:W-:Y:S05]  /*1b20*/  @P4 EXIT ;  /* 0x000000000000494d */ /* 0x000fea0003800000 */
[----:B-1234-:R-:W1:Y:S01]  /*1b30*/  LDC R3, c[0x0][RZ] ;  /* 0x00000000ff037b82 */ /* 0x01ee620000000800 */
[----:B------:R-:W-:Y:S01]  /*1b40*/  HADD2.F32 R9, -RZ, R9.H0_H0 ;  /* 0x20000009ff097230 */ /* 0x000fe20000004100 */
[----:B------:R-:W-:-:S04]  /*1b50*/  ULDC.64 UR4, c[0x0][0x210] ;  /* 0x0000840000047ab9 */ /* 0x000fc80000000a00 */
[----:B------:R-:W-:-:S04]  /*1b60*/  FADD.FTZ R16, R9, -R16 ;  /* 0x8000001009107221 */ /* 0x000fc80000010000 */
[----:B------:R-:W-:-:S05]  /*1b70*/  FFMA.FTZ R17, R17, -0.69314718246459960938, R16 ;  /* 0xbf31721811117823 */ /* 0x000fca0000010010 */
[----:B------:R-:W-:Y:S01]  /*1b80*/  F2FP.F16.F32.PACK_AB R17, RZ, R17 ;  /* 0x00000011ff11723e */ /* 0x000fe200000000ff */
        /* <DEDUP_REMOVED lines=11> */
.L_x_10447:
[----:B-1----:R-:W-:Y:S01]  /*1c40*/  IMAD.MOV.U32 R30, RZ, RZ, R19 ;  /* 0x000000ffff1e7224 */ /* 0x002fe200078e0013 */
[----:B------:R-:W-:Y:S01]  /*1c50*/  MOV R31, 0x10 ;  /* 0x00000010001f7802 */ /* 0x000fe20000000f00 */
[----:B------:R-:W-:Y:S02]  /*1c60*/  IMAD.MOV.U32 R32, RZ, RZ, 0x1f ;  /* 0x0000001fff207424 */ /* 0x000fe400078e00ff */
[----:B------:R-:W-:-:S07]  /*1c70*/  IMAD.MOV.U32 R25, RZ, RZ, -0x1 ;  /* 0xffffffffff197424 */ /* 0x000fce00078e00ff */
[----:B------:R-:W-:Y:S05]  /*1c80*/  WARPSYNC.COLLECTIVE R25, `(.L_x_10467) ;  /* 0x0000000019087348 */ /* 0x000fea0003c00000 */
[----:B------:R0:W1:Y:S02]  /*1c90*/  SHFL.DOWN P6, R22, R30, R31, R32 ;  /* 0x0800001f1e167389 */ /* 0x00006400000c0020 */
[----:B01----:R-:W-:Y:S01]  /*1ca0*/  ENDCOLLECTIVE ;  /* 0x000000000000791b */ /* 0x003fe20003800000 */
.L_x_10467:
        /* <DEDUP_REMOVED lines=8> */
.L_x_10468:
        /* <DEDUP_REMOVED lines=8> */
.L_x_10469:
        /* <DEDUP_REMOVED lines=8> */
.L_x_10470:
        /* <DEDUP_REMOVED lines=8> */
.L_x_10471:
[----:B------:R-:W-:Y:S05]  /*1eb0*/  BRA `(.L_x_10472) ;  /* 0xffffffec00207947 */ /* 0x000fea000383ffff */
.L_x_10450:
[----:B------:R-:W-:Y:S01]  /*1ec0*/  HFMA2.MMA R32, -RZ, RZ, 0, 1.847743988037109375e-06 ;  /* 0x0000001fff207435 */ /* 0x000fe200000001ff */
[----:B-1----:R-:W-:Y:S02]  /*1ed0*/  IMAD.MOV.U32 R30, RZ, RZ, R17 ;  /* 0x000000ffff1e7224 */ /* 0x002fe400078e0011 */
[----:B------:R-:W-:Y:S02]  /*1ee0*/  IMAD.MOV.U32 R31, RZ, RZ, 0x10 ;  /* 0x00000010ff1f7424 */ /* 0x000fe400078e00ff */
[----:B------:R-:W-:-:S07]  /*1ef0*/  IMAD.MOV.U32 R25, RZ, RZ, -0x1 ;  /* 0xffffffffff197424 */ /* 0x000fce00078e00ff */
[----:B------:R-:W-:Y:S05]  /*1f00*/  WARPSYNC.COLLECTIVE R25, `(.L_x_10473) ;  /* 0x0000000019087348 */ /* 0x000fea0003c00000 */
[----:B------:R0:W1:Y:S02]  /*1f10*/  SHFL.DOWN P6, R22, R30, R31, R32 ;  /* 0x0800001f1e167389 */ /* 0x00006400000c0020 */
[----:B01----:R-:W-:Y:S01]  /*1f20*/  ENDCOLLECTIVE ;  /* 0x000000000000791b */ /* 0x003fe20003800000 */
.L_x_10473:
[----:B------:R-:W-:Y:S02]  /*1f30*/  IMAD.MOV.U32 R31, RZ, RZ, 0x8 ;  /* 0x00000008ff1f7424 */ /* 0x000fe400078e00ff */
[----:B------:R-:W-:-:S04]  /*1f40*/  IMAD.MOV.U32 R18, RZ, RZ, R22 ;  /* 0x000000ffff127224 */ /* 0x000fc800078e0016 */
[----:B------:R-:W-:-:S04]  /*1f50*/  FADD.FTZ R18, R17, R18 ;  /* 0x0000001211127221 */ /* 0x000fc80000010000 */
[----:B------:R-:W-:-:S07]  /*1f60*/  IMAD.MOV.U32 R30, RZ, RZ, R18 ;  /* 0x000000ffff1e7224 */ /* 0x000fce00078e0012 */
[----:B------:R-:W-:Y:S05]  /*1f70*/  WARPSYNC.COLLECTIVE R25, `(.L_x_10474) ;  /* 0x0000000019087348 */ /* 0x000fea0003c00000 */
[----:B------:R0:W1:Y:S02]  /*1f80*/  SHFL.DOWN P6, R22, R30, R31, R32 ;  /* 0x0800001f1e167389 */ /* 0x00006400000c0020 */
[----:B01----:R-:W-:Y:S01]  /*1f90*/  ENDCOLLECTIVE ;  /* 0x000000000000791b */ /* 0x003fe20003800000 */
.L_x_10474:
[----:B------:R-:W-:Y:S01]  /*1fa0*/  IMAD.MOV.U32 R31, RZ, RZ, 0x4 ;  /* 0x00000004ff1f7424 */ /* 0x000fe200078e00ff */
[----:B------:R-:W-:-:S05]  /*1fb0*/  MOV R19, R22 ;  /* 0x0000001600137202 */ /* 0x000fca0000000f00 */
[----:B------:R-:W-:-:S04]  /*1fc0*/  FADD.FTZ R19, R18, R19 ;  /* 0x0000001312137221 */ /* 0x000fc80000010000 */
[----:B------:R-:W-:-:S07]  /*1fd0*/  IMAD.MOV.U32 R30, RZ, RZ, R19 ;  /* 0x000000ffff1e7224 */ /* 0x000fce00078e0013 */
[----:B------:R-:W-:Y:S05]  /*1fe0*/  WARPSYNC.COLLECTIVE R25, `(.L_x_10475) ;  /* 0x0000000019087348 */ /* 0x000fea0003c00000 */
[----:B------:R0:W1:Y:S02]  /*1ff0*/  SHFL.DOWN P6, R22, R30, R31, R32 ;  /* 0x0800001f1e167389 */ /* 0x00006400000c0020 */
[----:B01----:R-:W-:Y:S01]  /*2000*/  ENDCOLLECTIVE ;  /* 0x000000000000791b */ /* 0x003fe20003800000 */
.L_x_10475:
[----:B------:R-:W-:Y:S01]  /*2010*/  HFMA2.MMA R31, -RZ, RZ, 0, 1.1920928955078125e-07 ;  /* 0x00000002ff1f7435 */ /* 0x000fe200000001ff */
[----:B------:R-:W-:-:S04]  /*2020*/  IMAD.MOV.U32 R20, RZ, RZ, R22 ;  /* 0x000000ffff147224 */ /* 0x000fc800078e0016 */
[----:B------:R-:W-:-:S04]  /*2030*/  FADD.FTZ R20, R19, R20 ;  /* 0x0000001413147221 */ /* 0x000fc80000010000 */
[----:B------:R-:W-:-:S07]  /*2040*/  IMAD.MOV.U32 R30, RZ, RZ, R20 ;  /* 0x000000ffff1e7224 */ /* 0x000fce00078e0014 */
[----:B------:R-:W-:Y:S05]  /*2050*/  WARPSYNC.COLLECTIVE R25, `(.L_x_10476) ;  /* 0x0000000019087348 */ /* 0x000fea0003c00000 */
[----:B------:R0:W1:Y:S02]  /*2060*/  SHFL.DOWN P6, R22, R30, R31, R32 ;  /* 0x0800001f1e167389 */ /* 0x00006400000c0020 */
[----:B01----:R-:W-:Y:S01]  /*2070*/  ENDCOLLECTIVE ;  /* 0x000000000000791b */ /* 0x003fe20003800000 */
.L_x_10476:
[----:B------:R-:W-:Y:S02]  /*2080*/  IMAD.MOV.U32 R31, RZ, RZ, 0x1 ;  /* 0x00000001ff1f7424 */ /* 0x000fe400078e00ff */
[----:B------:R-:W-:-:S04]  /*2090*/  IMAD.MOV.U32 R21, RZ, RZ, R22 ;  /* 0x000000ffff157224 */ /* 0x000fc800078e0016 */
[----:B------:R-:W-:-:S04]  /*20a0*/  FADD.FTZ R21, R20, R21 ;  /* 0x0000001514157221 */ /* 0x000fc80000010000 */
[----:B------:R-:W-:-:S07]  /*20b0*/  IMAD.MOV.U32 R30, RZ, RZ, R21 ;  /* 0x000000ffff1e7224 */ /* 0x000fce00078e0015 */
[----:B------:R-:W-:Y:S05]  /*20c0*/  WARPSYNC.COLLECTIVE R25, `(.L_x_10477) ;  /* 0x0000000019087348 */ /* 0x000fea0003c00000 */
[----:B------:R0:W1:Y:S02]  /*20d0*/  SHFL.DOWN P6, R22, R30, R31, R32 ;  /* 0x0800001f1e167389 */ /* 0x00006400000c0020 */
[----:B01----:R-:W-:Y:S01]  /*20e0*/  ENDCOLLECTIVE ;  /* 0x000000000000791b */ /* 0x003fe20003800000 */
.L_x_10477:
[----:B------:R-:W-:Y:S05]  /*20f0*/  BRA `(.L_x_10478) ;  /* 0xfffffff0003c7947 */ /* 0x000fea000383ffff */
.L_x_10479:
        /* <DEDUP_REMOVED lines=16> */
.L_x_12186:


//--------------------- .text._ZN2at6native43_GLOBAL__N__9ae7fba5_10_SoftMax_cu_9f978f6322cunn_SoftMaxForwardRegIN3c104HalfEfS4_NS1_25LogSoftMaxForwardEpilogueElLi8EEEvPT1_PKT_T3_ --------------------------
	.section	.text._ZN2at6native43_GLOBAL__N__9ae7fba5_10_SoftMax_cu_9f978f6322cunn_SoftMaxForwardRegIN3c104HalfEfS4_NS1_25LogSoftMaxForwardEpilogueElLi8EEEvPT1_PKT_T3_,"ax",@progbits
	.align	128
.text._ZN2at6native43_GLOBAL__N__9ae7fba5_10_SoftMax_cu_9f978f6322cunn_SoftMaxForwardRegIN3c104HalfEfS4_NS1_25LogSoftMaxForwardEpilogueElLi8EEEvPT1_PKT_T3_:
        .type           _ZN2at6native43_GLOBAL__N__9ae7fba5_10_SoftMax_cu_9f978f6322cunn_SoftMaxForwardRegIN3c104HalfEfS4_NS1_25LogSoftMaxForwardEpilogueElLi8EEEvPT1_PKT_T3_,@function
        .size           _ZN2at6native43_GLOBAL__N__9ae7fba5_10_SoftMax_cu_9f978f6322cunn_SoftMaxForwardRegIN3c104HalfEfS4_NS1_25LogSoftMaxForwardEpilogueElLi8EEEvPT1_PKT_T3_,(.L_x_12187 - _ZN2at6native43_GLOBAL__N__9ae7fba5_10_SoftMax_cu_9f978f6322cunn_SoftMaxForwardRegIN3c104HalfEfS4_NS1_25LogSoftMaxForwardEpilogueElLi8EEEvPT1_PKT_T3_)
        .other          _ZN2at6native43_GLOBAL__N__9ae7fba5_10_SoftMax_cu_9f978f6322cunn_SoftMaxForwardRegIN3c104HalfEfS4_NS1_25LogSoftMaxForwardEpilogueElLi8EEEvPT1_PKT_T3_,@"STO_CUDA_ENTRY STV_DEFAULT"
_ZN2at6native43_GLOBAL__N__9ae7fba5_10_SoftMax_cu_9f978f6322cunn_SoftMaxForwardRegIN3c104HalfEfS4_NS1_25LogSoftMaxForwardEpilogueElLi8EEEvPT1_PKT_T3_:
        /* <DEDUP_REMOVED lines=90> */
[----:B------:R-:W-:Y:S01]  /*05a0*/  ISETP.NE.AND P0, PT, R29, RZ, PT ;  /* 0x000000ff1d00720c */ /* 0x000fe20003f05270 */
[----:B------:R-:W-:-:S12]  /*05b0*/  IMAD.MOV.U32 R12, RZ, RZ, -0x800001 ;  /* 0xff7fffffff0c7424 */ /* 0x000fd800078e00ff */
        /* <DEDUP_REMOVED lines=72> */
.L_x_10505:
[----:B-1----:R-:W-:-:S04]  /*0a40*/  FSETP.GEU.FTZ.AND P6, PT, R16, R19, PT ;  /* 0x000000131000720b */ /* 0x002fc80003fde000 */
[----:B------:R-:W-:-:S09]  /*0a50*/  FSEL R14, R19, R16, !P6 ;  /* 0x00000010130e7208 */ /* 0x000fd20007000000 */
.L_x_10481:
[----:B------:R-:W-:Y:S05]  /*0a60*/  BSYNC B0 ;  /* 0x0000000000007941 */ /* 0x000fea0003800000 */
.L_x_10480:
        /* <DEDUP_REMOVED lines=40> */
[----:B------:R-:W-:-:S03]  /*0cf0*/  @!P3 HADD2.F32 R25, -RZ, R7.H0_H0 ;  /* 0x20000007ff19b230 */ /* 0x000fc60000004100 */
[----:B------:R-:W-:Y:S01]  /*0d00*/  @!P2 FMUL.FTZ R24, R18, 1.4426950216293334961 ;  /* 0x3fb8aa3b1218a820 */ /* 0x000fe20000410000 */
[----:B------:R-:W-:Y:S02]  /*0d10*/  IMAD.MOV.U32 R18, RZ, RZ, RZ ;  /* 0x000000ffff127224 */ /* 0x000fe400078e00ff */
[----:B0-----:R-:W-:Y:S01]  /*0d20*/  @!P5 FADD.FTZ R18, RZ, R14 ;  /* 0x0000000eff12d221 */ /* 0x001fe20000010000 */
[----:B------:R-:W0:Y:S01]  /*0d30*/  @!P0 MUFU.EX2 R17, R17 ;  /* 0x0000001100118308 */ /* 0x000e220000000800 */
[----:B------:R-:W-:Y:S02]  /*0d40*/  @!P4 HADD2.F32 R27, -RZ, R28.H0_H0 ;  /* 0x2000001cff1bc230 */ /* 0x000fe40000004100 */
[--C-:B------:R-:W-:Y:S01]  /*0d50*/  @!P3 FADD.FTZ R26, R25, -R12.reuse ;  /* 0x8000000c191ab221 */ /* 0x100fe20000010000 */
[----:B-1----:R-:W-:Y:S01]  /*0d60*/  @!P6 FADD.FTZ R18, R18, R15 ;  /* 0x0000000f1212e221 */ /* 0x002fe20000010000 */
[----:B------:R-:W-:Y:S02]  /*0d70*/  ISETP.NE.AND P6, PT, R31, RZ, PT ;  /* 0x000000ff1f00720c */ /* 0x000fe40003fc5270 */
[----:B------:R-:W-:Y:S01]  /*0d80*/  @!P3 FMUL.FTZ R26, R26, 1.4426950216293334961 ;  /* 0x3fb8aa3b1a1ab820 */ /* 0x000fe20000410000 */
        /* <DEDUP_REMOVED lines=45> */
.L_x_10511:
[----:B-1----:R-:W-:-:S07]  /*1060*/  FADD.FTZ R15, R17, R18 ;  /* 0x00000012110f7221 */ /* 0x002fce0000010000 */
.L_x_10484:
[----:B------:R-:W-:Y:S05]  /*1070*/  BSYNC B0 ;  /* 0x0000000000007941 */ /* 0x000fea0003800000 */
.L_x_10483:
        /* <DEDUP_REMOVED lines=11> */
[----:B------:R-:W-:Y:S02]  /*1130*/  HADD2.F32 R3, -RZ, R3.H0_H0 ;  /* 0x20000003ff037230 */ /* 0x000fe40000004100 */
[----:B0-----:R-:W-:-:S04]  /*1140*/  IMAD.WIDE.U32 R16, R8, UR8, R14 ;  /* 0x0000000808107c25 */ /* 0x001fc8000f8e000e */
[----:B------:R-:W-:Y:S01]  /*1150*/  IMAD R15, R9, UR8, R17 ;  /* 0x00000008090f7c24 */ /* 0x000fe2000f8e0211 */
[----:B------:R-:W-:-:S04]  /*1160*/  LEA R14, P5, R16, UR4, 0x1 ;  /* 0x00000004100e7c11 */ /* 0x000fc8000f8a08ff */
[----:B------:R-:W-:Y:S01]  /*1170*/  LEA.HI.X R15, R16, UR5, R15, 0x1, P5 ;  /* 0x00000005100f7c11 */ /* 0x000fe2000a8f0c0f */
[----:B------:R-:W-:-:S04]  /*1180*/  FADD.FTZ R16, R3, -R12 ;  /* 0x8000000c03107221 */ /* 0x000fc80000010000 */
[----:B-1----:R-:W-:-:S05]  /*1190*/  FFMA.FTZ R3, R13, -0.69314718246459960938, R16 ;  /* 0xbf3172180d037823 */ /* 0x002fca0000010010 */
[----:B------:R-:W-:-:S05]  /*11a0*/  F2FP.F16.F32.PACK_AB R3, RZ, R3 ;  /* 0x00000003ff03723e */ /* 0x000fca00000000ff */
[----:B------:R2:W-:Y:S02]  /*11b0*/  STG.E.U16 desc[UR6][R14.64], R3 ;  /* 0x000000030e007986 */ /* 0x0005e4000c101506 */
.L_x_10487:
[----:B------:R-:W-:Y:S05]  /*11c0*/  BSYNC B0 ;  /* 0x0000000000007941 */ /* 0x000fea0003800000 */
.L_x_10486:
[----:B------:R-:W-:Y:S01]  /*11d0*/  ISETP.NE.AND P5, PT, R29, RZ, PT ;  /* 0x000000ff1d00720c */ /* 0x000fe20003fa5270 */
[----:B------:R-:W-:-:S12]  /*11e0*/  BSSY B0, `(.L_x_10488) ;  /* 0x000000f000007945 */ /* 0x000fd80003800000 */
[----:B------:R-:W-:Y:S05]  /*11f0*/  @P5 BRA `(.L_x_10489) ;  /* 0x0000000000345947 */ /* 0x000fea0003800000 */
[----:B------:R-:W-:Y:S01]  /*1200*/  ULDC UR4, c[0x0][0x0] ;  /* 0x0000000000047ab9 */ /* 0x000fe20000000800 */
[----:B--2---:R-:W-:Y:S02]  /*1210*/  HADD2.F32 R3, -RZ, R0.H0_H0 ;  /* 0x20000000ff037230 */ /* 0x004fe40000004100 */
[----:B------:R-:W-:Y:S01]  /*1220*/  VIADD R14, R10, UR4 ;  /* 0x000000040a0e7c36 */ /* 0x000fe20008000000 */
[----:B------:R-:W-:Y:S02]  /*1230*/  ULDC.64 UR4, c[0x0][0x210] ;  /* 0x0000840000047ab9 */ /* 0x000fe40000000a00 */
[----:B------:R-:W-:Y:S02]  /*1240*/  FADD.FTZ R0, R3, -R12 ;  /* 0x8000000c03007221 */ /* 0x000fe40000010000 */
[----:B------:R-:W-:Y:S02]  /*1250*/  SHF.R.S32.HI R15, RZ, 0x1f, R14 ;  /* 0x0000001fff0f7819 */ /* 0x000fe4000001140e */
[----:B-1----:R-:W-:Y:S01]  /*1260*/  FFMA.FTZ R0, R13, -0.69314718246459960938, R0 ;  /* 0xbf3172180d007823 */ /* 0x002fe20000010000 */
[----:B------:R-:W-:-:S04]  /*1270*/  IMAD.WIDE.U32 R14, R8, UR8, R14 ;  /* 0x00000008080e7c25 */ /* 0x000fc8000f8e000e */
[----:B------:R-:W-:Y:S01]  /*1280*/  F2FP.F16.F32.PACK_AB R0, RZ, R0 ;  /* 0x00000000ff00723e */ /* 0x000fe200000000ff */
[----:B------:R-:W-:Y:S01]  /*1290*/  IMAD R3, R9, UR8, R15 ;  /* 0x0000000809037c24 */ /* 0x000fe2000f8e020f */
[----:B------:R-:W-:-:S04]  /*12a0*/  LEA R16, P5, R14, UR4, 0x1 ;  /* 0x000000040e107c11 */ /* 0x000fc8000f8a08ff */
[----:B0-----:R-:W-:-:S05]  /*12b0*/  LEA.HI.X R17, R14, UR5, R3, 0x1, P5 ;  /* 0x000000050e117c11 */ /* 0x001fca000a8f0c03 */
[----:B------:R3:W-:Y:S04]  /*12c0*/  STG.E.U16 desc[UR6][R16.64], R0 ;  /* 0x0000000010007986 */ /* 0x0007e8000c101506 */
.L_x_10489:
[----:B------:R-:W-:Y:S05]  /*12d0*/  BSYNC B0 ;  /* 0x0000000000007941 */ /* 0x000fea0003800000 */
.L_x_10488:
[----:B------:R-:W-:Y:S01]  /*12e0*/  ISETP.NE.AND P5, PT, R30, RZ, PT ;  /* 0x000000ff1e00720c */ /* 0x000fe20003fa5270 */
[----:B------:R-:W-:-:S12]  /*12f0*/  BSSY B0, `(.L_x_10490) ;  /* 0x000000f000007945 */ /* 0x000fd80003800000 */
[----:B------:R-:W-:Y:S05]  /*1300*/  @P5 BRA `(.L_x_10491) ;  /* 0x0000000000345947 */ /* 0x000fea0003800000 */
[----:B--2---:R-:W2:Y:S01]  /*1310*/  LDC R15, c[0x0][RZ] ;  /* 0x00000000ff0f7b82 */ /* 0x004ea20000000800 */
[----:B------:R-:W-:Y:S01]  /*1320*/  HADD2.F32 R3, -RZ, R2.H0_H0 ;  /* 0x20000002ff037230 */ /* 0x000fe20000004100 */
[----:B------:R-:W-:-:S04]  /*1330*/  ULDC.64 UR4, c[0x0][0x210] ;  /* 0x0000840000047ab9 */ /* 0x000fc80000000a00 */
[----:B---3--:R-:W-:-:S04]  /*1340*/  FADD.FTZ R0, R3, -R12 ;  /* 0x8000000c03007221 */ /* 0x008fc80000010000 */
[----:B-1----:R-:W-:-:S05]  /*1350*/  FFMA.FTZ R0, R13, -0.69314718246459960938, R0 ;  /* 0xbf3172180d007823 */ /* 0x002fca0000010000 */
[----:B------:R-:W-:Y:S02]  /*1360*/  F2FP.F16.F32.PACK_AB R0, RZ, R0 ;  /* 0x00000000ff00723e */ /* 0x000fe400000000ff */
[----:B--2---:R-:W-:-:S04]  /*1370*/  LEA R14, R15, R10, 0x1 ;  /* 0x0000000a0f0e7211 */ /* 0x004fc800078e08ff */
[----:B------:R-:W-:-:S03]  /*1380*/  SHF.R.S32.HI R15, RZ, 0x1f, R14 ;  /* 0x0000001fff0f7819 */ /* 0x000fc6000001140e */
[----:B------:R-:W-:-:S04]  /*1390*/  IMAD.WIDE.U32 R2, R8, UR8, R14 ;  /* 0x0000000808027c25 */ /* 0x000fc8000f8e000e */
[----:B------:R-:W-:Y:S01]  /*13a0*/  IMAD R3, R9, UR8, R3 ;  /* 0x0000000809037c24 */ /* 0x000fe2000f8e0203 */
[----:B------:R-:W-:-:S04]  /*13b0*/  LEA R14, P5, R2, UR4, 0x1 ;  /* 0x00000004020e7c11 */ /* 0x000fc8000f8a08ff */
[----:B------:R-:W-:-:S05]  /*13c0*/  LEA.HI.X R15, R2, UR5, R3, 0x1, P5 ;  /* 0x00000005020f7c11 */ /* 0x000fca000a8f0c03 */
[----:B------:R4:W-:Y:S04]  /*13d0*/  STG.E.U16 desc[UR6][R14.64], R0 ;  /* 0x000000000e007986 */ /* 0x0009e8000c101506 */
.L_x_10491:
[----:B------:R-:W-:Y:S05]  /*13e0*/  BSYNC B0 ;  /* 0x0000000000007941 */ /* 0x000fea0003800000 */
.L_x_10490:
[----:B------:R-:W-:Y:S04]  /*13f0*/  BSSY B0, `(.L_x_10492) ;  /* 0x0000010000007945 */ /* 0x000fe80003800000 */
[----:B------:R-:W-:Y:S05]  /*1400*/  @P0 BRA `(.L_x_10493) ;  /* 0x0000000000380947 */ /* 0x000fea0003800000 */
[----:B--2---:R-:W2:Y:S01]  /*1410*/  LDC R3, c[0x0][RZ] ;  /* 0x00000000ff037b82 */ /* 0x004ea20000000800 */
[----:B----4-:R-:W-:Y:S01]  /*1420*/  HADD2.F32 R15, -RZ, R4.H0_H0 ;  /* 0x20000004ff0f7230 */ /* 0x010fe20000004100 */
[----:B------:R-:W-:-:S04]  /*1430*/  ULDC.64 UR4, c[0x0][0x210] ;  /* 0x0000840000047ab9 */ /* 0x000fc80000000a00 */
[----:B---3--:R-:W-:-:S04]  /*1440*/  FADD.FTZ R0, R15, -R12 ;  /* 0x8000000c0f007221 */ /* 0x008fc80000010000 */
[----:B-1----:R-:W-:-:S05]  /*1450*/  FFMA.FTZ R0, R13, -0.69314718246459960938, R0 ;  /* 0xbf3172180d007823 */ /* 0x002fca0000010000 */
[----:B------:R-:W-:Y:S01]  /*1460*/  F2FP.F16.F32.PACK_AB R0, RZ, R0 ;  /* 0x00000000ff00723e */ /* 0x000fe200000000ff */
        /* <DEDUP_REMOVED lines=8> */
.L_x_10493:
[----:B------:R-:W-:Y:S05]  /*14f0*/  BSYNC B0 ;  /* 0x0000000000007941 */ /* 0x000fea0003800000 */
.L_x_10492:
[----:B------:R-:W-:Y:S04]  /*1500*/  BSSY B0, `(.L_x_10494) ;  /* 0x0000010000007945 */ /* 0x000fe80003800000 */
[----:B------:R-:W-:Y:S05]  /*1510*/  @P1 BRA `(.L_x_10495) ;  /* 0x0000000000381947 */ /* 0x000fea0003800000 */
[----:B--2---:R-:W2:Y:S01]  /*1520*/  LDC R3, c[0x0][RZ] ;  /* 0x00000000ff037b82 */ /* 0x004ea20000000800 */
[----:B------:R-:W-:Y:S01]  /*1530*/  HADD2.F32 R5, -RZ, R5.H0_H0 ;  /* 0x20000005ff057230 */ /* 0x000fe20000004100 */
[----:B------:R-:W-:-:S04]  /*1540*/  ULDC.64 UR4, c[0x0][0x210] ;  /* 0x0000840000047ab9 */ /* 0x000fc80000000a00 */
[----:B-1-34-:R-:W-:-:S04]  /*1550*/  FADD.FTZ R0, R5, -R12 ;  /* 0x8000000c05007221 */ /* 0x01afc80000010000 */
[----:B------:R-:W-:-:S05]  /*1560*/  FFMA.FTZ R0, R13, -0.69314718246459960938, R0 ;  /* 0xbf3172180d007823 */ /* 0x000fca0000010000 */
[----:B------:R-:W-:Y:S01]  /*1570*/  F2FP.F16.F32.PACK_AB R0, RZ, R0 ;  /* 0x00000000ff00723e */ /* 0x000fe200000000ff */
        /* <DEDUP_REMOVED lines=8> */
.L_x_10495:
[----:B------:R-:W-:Y:S05]  /*1600*/  BSYNC B0 ;  /* 0x0000000000007941 */ /* 0x000fea0003800000 */
.L_x_10494:
[----:B------:R-:W-:Y:S04]  /*1610*/  BSSY B0, `(.L_x_10496) ;  /* 0x0000011000007945 */ /* 0x000fe80003800000 */
[----:B------:R-:W-:Y:S05]  /*1620*/  @P2 BRA `(.L_x_10497) ;  /* 0x00000000003c2947 */ /* 0x000fea0003800000 */
[----:B--2---:R-:W3:Y:S01]  /*1630*/  LDC R3, c[0x0][RZ] ;  /* 0x00000000ff037b82 */ /* 0x004ee20000000800 */
[----:B-1----:R-:W-:Y:S01]  /*1640*/  HADD2.F32 R5, -RZ, R6.H0_H0 ;  /* 0x20000006ff057230 */ /* 0x002fe20000004100 */
[----:B------:R-:W-:Y:S01]  /*1650*/  ULDC.64 UR4, c[0x0][0x210] ;  /* 0x0000840000047ab9 */ /* 0x000fe20000000a00 */
[----:B---34-:R-:W-:-:S05]  /*1660*/  LEA R0, R3, R10, 0x1 ;  /* 0x0000000a03007211 */ /* 0x018fca00078e08ff */
[----:B------:R-:W-:-:S04]  /*1670*/  IMAD R0, R3, 0x2, R0 ;  /* 0x0000000203007824 */ /* 0x000fc800078e0200 */
[----:B------:R-:W-:Y:S02]  /*1680*/  IMAD.IADD R2, R0, 0x1, R3 ;  /* 0x0000000100027824 */ /* 0x000fe400078e0203 */
        /* <DEDUP_REMOVED lines=9> */
.L_x_10497:
[----:B------:R-:W-:Y:S05]  /*1720*/  BSYNC B0 ;  /* 0x0000000000007941 */ /* 0x000fea0003800000 */
.L_x_10496:
[----:B------:R-:W-:Y:S04]  /*1730*/  BSSY B0, `(.L_x_10498) ;  /* 0x0000011000007945 */ /* 0x000fe80003800000 */
[----:B------:R-:W-:Y:S05]  /*1740*/  @P3 BRA `(.L_x_10499) ;  /* 0x00000000003c3947 */ /* 0x000fea0003800000 */
[----:B--2---:R-:W1:Y:S01]  /*1750*/  LDC R3, c[0x0][RZ] ;  /* 0x00000000ff037b82 */ /* 0x004e620000000800 */
[----:B------:R-:W-:Y:S01]  /*1760*/  HADD2.F32 R7, -RZ, R7.H0_H0 ;  /* 0x20000007ff077230 */ /* 0x000fe20000004100 */
[----:B------:R-:W-:Y:S01]  /*1770*/  ULDC.64 UR4, c[0x0][0x210] ;  /* 0x0000840000047ab9 */ /* 0x000fe20000000a00 */
[----:B-1-34-:R-:W-:-:S04]  /*1780*/  IMAD R0, R3, 0x2, R10 ;  /* 0x0000000203007824 */ /* 0x01afc800078e020a */
[----:B------:R-:W-:-:S05]  /*1790*/  IMAD R0, R3, 0x2, R0 ;  /* 0x0000000203007824 */ /* 0x000fca00078e0200 */
[----:B------:R-:W-:Y:S01]  /*17a0*/  LEA R2, R3, R0, 0x1 ;  /* 0x0000000003027211 */ /* 0x000fe200078e08ff */
        /* <DEDUP_REMOVED lines=9> */
.L_x_10499:
[----:B------:R-:W-:Y:S05]  /*1840*/  BSYNC B0 ;  /* 0x0000000000007941 */ /* 0x000fea0003800000 */
.L_x_10498:
[----:B------:R-:W-:Y:S05]  /*1850*/  @P4 EXIT ;  /* 0x000000000000494d */ /* 0x000fea0003800000 */
[----:B--2---:R-:W2:Y:S01]  /*1860*/  LDC R3, c[0x0][RZ] ;  /* 0x00000000ff037b82 */ /* 0x004ea20000000800 */
[----:B-1----:R-:W-:Y:S01]  /*1870*/  HADD2.F32 R5, -RZ, R28.H0_H0 ;  /* 0x2000001cff057230 */ /* 0x002fe20000004100 */
[----:B------:R-:W-:-:S04]  /*1880*/  ULDC.64 UR4, c[0x0][0x210] ;  /* 0x0000840000047ab9 */ /* 0x000fc80000000a00 */
[----:B------:R-:W-:-:S04]  /*1890*/  FADD.FTZ R12, R5, -R12 ;  /* 0x8000000c050c7221 */ /* 0x000fc80000010000 */
[----:B------:R-:W-:-:S05]  /*18a0*/  FFMA.FTZ R13, R13, -0.69314718246459960938, R12 ;  /* 0xbf3172180d0d7823 */ /* 0x000fca000001000c */
[----:B------:R-:W-:Y:S01]  /*18b0*/  F2FP.F16.F32.PACK_AB R13, RZ, R13 ;  /* 0x0000000dff0d723e */ /* 0x000fe200000000ff */
[----:B--2---:R-:W-:-:S04]  /*18c0*/  IMAD R10, R3, 0x2, R10 ;  /* 0x00000002030a7824 */ /* 0x004fc800078e020a */
        /* <DEDUP_REMOVED lines=10> */
.L_x_10482:
[----:B-1----:R-:W-:Y:S01]  /*1970*/  MOV R22, R14 ;  /* 0x0000000e00167202 */ /* 0x002fe20000000f00 */
[----:B------:R-:W-:Y:S02]  /*1980*/  IMAD.MOV.U32 R24, RZ, RZ, 0x10 ;  /* 0x00000010ff187424 */ /* 0x000fe400078e00ff */
[----:B------:R-:W-:Y:S02]  /*1990*/  IMAD.MOV.U32 R25, RZ, RZ, 0x1f ;  /* 0x0000001fff197424 */ /* 0x000fe400078e00ff */
[----:B------:R-:W-:-:S07]  /*19a0*/  IMAD.MOV.U32 R21, RZ, RZ, -0x1 ;  /* 0xffffffffff157424 */ /* 0x000fce00078e00ff */
[----:B------:R-:W-:Y:S05]  /*19b0*/  WARPSYNC.COLLECTIVE R21, `(.L_x_10500) ;  /* 0x0000000015087348 */ /* 0x000fea0003c00000 */
[----:B------:R0:W1:Y:S02]  /*19c0*/  SHFL.DOWN P6, R18, R22, R24, R25 ;  /* 0x0800001816127389 */ /* 0x00006400000c0019 */
[----:B01----:R-:W-:Y:S01]  /*19d0*/  ENDCOLLECTIVE ;  /* 0x000000000000791b */ /* 0x003fe20003800000 */
.L_x_10500:
        /* <DEDUP_REMOVED lines=8> */
.L_x_10501:
        /* <DEDUP_REMOVED lines=8> */
.L_x_10502:
        /* <DEDUP_REMOVED lines=8> */
.L_x_10503:
        /* <DEDUP_REMOVED lines=8> */
.L_x_10504:
[----:B------:R-:W-:Y:S01]  /*1be0*/  IMAD.MOV.U32 R19, RZ, RZ, R18 ;  /* 0x000000ffff137224 */ /* 0x000fe200078e0012 */
[----:B------:R-:W-:Y:S06]  /*1bf0*/  BRA `(.L_x_10505) ;  /* 0xffffffec00907947 */ /* 0x000fec000383ffff */
.L_x_10485:
[----:B-1----:R-:W-:Y:S01]  /*1c00*/  IMAD.MOV.U32 R22, RZ, RZ, R15 ;  /* 0x000000ffff167224 */ /* 0x002fe200078e000f */
[----:B------:R-:W-:Y:S01]  /*1c10*/  MOV R21, 0xffffffff ;  /* 0xffffffff00157802 */ /* 0x000fe20000000f00 */
[----:B------:R-:W-:Y:S02]  /*1c20*/  IMAD.MOV.U32 R24, RZ, RZ, 0x10 ;  /* 0x00000010ff187424 */ /* 0x000fe400078e00ff */
[----:B------:R-:W-:-:S07]  /*1c30*/  IMAD.MOV.U32 R25, RZ, RZ, 0x1f ;  /* 0x0000001fff197424 */ /* 0x000fce00078e00ff */
[----:B------:R-:W-:Y:S05]  /*1c40*/  WARPSYNC.COLLECTIVE R21, `(.L_x_10506) ;  /* 0x0000000015087348 */ /* 0x000fea0003c00000 */
[----:B------:R0:W1:Y:S02]  /*1c50*/  SHFL.DOWN P6, R18, R22, R24, R25 ;  /* 0x0800001816127389 */ /* 0x00006400000c0019 */
[----:B01----:R-:W-:Y:S01]  /*1c60*/  ENDCOLLECTIVE ;  /* 0x000000000000791b */ /* 0x003fe20003800000 */
.L_x_10506:
[----:B------:R-:W-:Y:S02]  /*1c70*/  IMAD.MOV.U32 R24, RZ, RZ, 0x8 ;  /* 0x00000008ff187424 */ /* 0x000fe400078e00ff */
[----:B------:R-:W-:-:S04]  /*1c80*/  IMAD.MOV.U32 R14, RZ, RZ, R18 ;  /* 0x000000ffff0e7224 */ /* 0x000fc800078e0012 */
[----:B------:R-:W-:-:S04]  /*1c90*/  FADD.FTZ R14, R15, R14 ;  /* 0x0000000e0f0e7221 */ /* 0x000fc80000010000 */
[----:B------:R-:W-:-:S07]  /*1ca0*/  IMAD.MOV.U32 R22, RZ, RZ, R14 ;  /* 0x000000ffff167224 */ /* 0x000fce00078e000e */
[----:B------:R-:W-:Y:S05]  /*1cb0*/  WARPSYNC.COLLECTIVE R21, `(.L_x_10507) ;  /* 0x0000000015087348 */ /* 0x000fea0003c00000 */
[----:B------:R0:W1:Y:S02]  /*1cc0*/  SHFL.DOWN P6, R18, R22, R24, R25 ;  /* 0x0800001816127389 */ /* 0x00006400000c0019 */
[----:B01----:R-:W-:Y:S01]  /*1cd0*/  ENDCOLLECTIVE ;  /* 0x000000000000791b */ /* 0x003fe20003800000 */
.L_x_10507:
[----:B------:R-:W-:Y:S02]  /*1ce0*/  IMAD.MOV.U32 R24, RZ, RZ, 0x4 ;  /* 0x00000004ff187424 */ /* 0x000fe400078e00ff */
[----:B------:R-:W-:-:S04]  /*1cf0*/  IMAD.MOV.U32 R13, RZ, RZ, R18 ;  /* 0x000000ffff0d7224 */ /* 0x000fc800078e0012 */
[----:B------:R-:W-:-:S05]  /*1d00*/  FADD.FTZ R13, R14, R13 ;  /* 0x0000000d0e0d7221 */ /* 0x000fca0000010000 */
[----:B------:R-:W-:-:S07]  /*1d10*/  MOV R22, R13 ;  /* 0x0000000d00167202 */ /* 0x000fce0000000f00 */
[----:B------:R-:W-:Y:S05]  /*1d20*/  WARPSYNC.COLLECTIVE R21, `(.L_x_10508) ;  /* 0x0000000015087348 */ /* 0x000fea0003c00000 */
[----:B------:R0:W1:Y:S02]  /*1d30*/  SHFL.DOWN P6, R18, R22, R24, R25 ;  /* 0x0800001816127389 */ /* 0x00006400000c0019 */
[----:B01----:R-:W-:Y:S01]  /*1d40*/  ENDCOLLECTIVE ;  /* 0x000000000000791b */ /* 0x003fe20003800000 */
.L_x_10508:
[----:B------:R-:W-:Y:S02]  /*1d50*/  IMAD.MOV.U32 R24, RZ, RZ, 0x2 ;  /* 0x00000002ff187424 */ /* 0x000fe400078e00ff */
[----:B------:R-:W-:-:S04]  /*1d60*/  IMAD.MOV.U32 R16, RZ, RZ, R18 ;  /* 0x000000ffff107224 */ /* 0x000fc800078e0012 */
[----:B------:R-:W-:-:S04]  /*1d70*/  FADD.FTZ R16, R13, R16 ;  /* 0x000000100d107221 */ /* 0x000fc80000010000 */
[----:B------:R-:W-:-:S07]  /*1d80*/  IMAD.MOV.U32 R22, RZ, RZ, R16 ;  /* 0x000000ffff167224 */ /* 0x000fce00078e0010 */
[----:B------:R-:W-:Y:S05]  /*1d90*/  WARPSYNC.COLLECTIVE R21, `(.L_x_10509) ;  /* 0x0000000015087348 */ /* 0x000fea0003c00000 */
[----:B------:R0:W1:Y:S02]  /*1da0*/  SHFL.DOWN P6, R18, R22, R24, R25 ;  /* 0x0800001816127389 */ /* 0x00006400000c0019 */
[----:B01----:R-:W-:Y:S01]  /*1db0*/  ENDCOLLECTIVE ;  /* 0x000000000000791b */ /* 0x003fe20003800000 */
.L_x_10509:
[----:B------:R-:W-:Y:S01]  /*1dc0*/  IMAD.MOV.U32 R24, RZ, RZ, 0x1 ;  /* 0x00000001ff187424 */ /* 0x000fe200078e00ff */
[----:B------:R-:W-:-:S05]  /*1dd0*/  MOV R17, R18 ;  /* 0x0000001200117202 */ /* 0x000fca0000000f00 */
[----:B------:R-:W-:-:S04]  /*1de0*/  FADD.FTZ R17, R16, R17 ;  /* 0x0000001110117221 */ /* 0x000fc80000010000 */
[----:B------:R-:W-:-:S07]  /*1df0*/  IMAD.MOV.U32 R22, RZ, RZ, R17 ;  /* 0x000000ffff167224 */ /* 0x000fce00078e0011 */
[----:B------:R-:W-:Y:S05]  /*1e00*/  WARPSYNC.COLLECTIVE R21, `(.L_x_10510) ;  /* 0x0000000015087348 */ /* 0x000fea0003c00000 */
[----:B------:R0:W1:Y:S02]  /*1e10*/  SHFL.DOWN P6, R18, R22, R24, R25 ;  /* 0x0800001816127389 */ /* 0x00006400000c0019 */
[----:B01----:R-:W-:Y:S01]  /*1e20*/  ENDCOLLECTIVE ;  /* 0x000000000000791b */ /* 0x003fe20003800000 */
.L_x_10510:
[----:B------:R-:W-:Y:S05]  /*1e30*/  BRA `(.L_x_10511) ;  /* 0xfffffff000887947 */ /* 0x000fea000383ffff */
.L_x_10512:
        /* <DEDUP_REMOVED lines=12> */
.L_x_12187:


//--------------------- .text._ZN2at6native43_GLOBAL__N__9ae7fba5_10_SoftMax_cu_9f978f6322cunn_SoftMaxForwardRegIN3c104HalfEfS4_NS1_25LogSoftMaxForwardEpilogueElLi7EEEvPT1_PKT_T3_ --------------------------
	.section	.text._ZN2at6native43_GLOBAL__N__9ae7fba5_10_SoftMax_cu_9f978f6322cunn_SoftMaxForwardRegIN3c104HalfEfS4_NS1_25LogSoftMaxForwardEpilogueElLi7EEEvPT1_PKT_T3_,"ax",@progbits
	.align	128
.text._ZN2at6native43_GLOBAL__N__9ae7fba5_10_SoftMax_cu_9f978f6322cunn_SoftMaxForwardRegIN3c104HalfEfS4_NS1_25LogSoftMaxForwardEpilogueElLi7EEEvPT1_PKT_T3_:
        .type           _ZN2at6native43_GLOBAL__N__9ae7fba5_10_SoftMax_cu_9f978f6322cunn_SoftMaxForwardRegIN3c104HalfEfS4_NS1_25LogSoftMaxForwardEpilogueElLi7EEEvPT1_PKT_T3_,@function
        .size           _ZN2at6native43_GLOBAL__N__9ae7fba5_10_SoftMax_cu_9f978f6322cunn_SoftMaxForwardRegIN3c104HalfEfS4_NS1_25LogSoftMaxForwardEpilogueElLi7EEEvPT1_PKT_T3_,(.L_x_12188 - _ZN2at6native43_GLOBAL__N__9ae7fba5_10_SoftMax_cu_9f978f6322cunn_SoftMaxForwardRegIN3c104HalfEfS4_NS1_25LogSoftMaxForwardEpilogueElLi7EEEvPT1_PKT_T3_)
        .other          _ZN2at6native43_GLOBAL__N__9ae7fba5_10_SoftMax_cu_9f978f6322cunn_SoftMaxForwardRegIN3c104HalfEfS4_NS1_25LogSoftMaxForwardEpilogueElLi7EEEvPT1_PKT_T3_,@"STO_CUDA_ENTRY STV_DEFAULT"
_ZN2at6native43_GLOBAL__N__9ae7fba5_10_SoftMax_cu_9f978f6322cunn_SoftMaxForwardRegIN3c104HalfEfS4_NS1_25LogSoftMaxForwardEpilogueElLi7EEEvPT1_PKT_T3_:
        /* <DEDUP_REMOVED lines=148> */
.L_x_10536:
[----:B-1----:R-:W-:-:S04]  /*0940*/  FSETP.GEU.FTZ.AND P6, PT, R19, R18, PT ;  /* 0x000000121300720b */ /* 0x002fc80003fde000 */
[----:B0-----:R-:W-:-:S09]  /*0950*/  FSEL R19, R18, R19, !P6 ;  /* 0x0000001312137208 */ /* 0x001fd20007000000 */
.L_x_10514:
[----:B------:R-:W-:Y:S05]  /*0960*/  BSYNC B0 ;  /* 0x0000000000007941 */ /* 0x000fea0003800000 */
.L_x_10513:
        /* <DEDUP_REMOVED lines=82> */
.L_x_10542:
[----:B-1----:R-:W-:-:S07]  /*0e90*/  FADD.FTZ R13, R21, R18 ;  /* 0x00000012150d7221 */ /* 0x002fce0000010000 */
.L_x_10517:
[----:B------:R-:W-:Y:S05]  /*0ea0*/  BSYNC B0 ;  /* 0x0000000000007941 */ /* 0x000fea0003800000 */
.L_x_10516:
        /* <DEDUP_REMOVED lines=8> */
[----:B------:R-:W-:Y:S01]  /*0f30*/  HADD2.F32 R3, -RZ, R3.H0_H0 ;  /* 0x20000003ff037230 */ /* 0x000fe20000004100 */
[----:B------:R-:W-:Y:S01]  /*0f40*/  MOV R16, R8 ;  /* 0x0000000800107202 */ /* 0x000fe20000000f00 */
[----:B------:R-:W-:Y:S01]  /*0f50*/  IMAD.MOV.U32 R17, RZ, RZ, R9 ;  /* 0x000000ffff117224 */ /* 0x000fe200078e0009 */
[----:B------:R-:W-:Y:S02]  /*0f60*/  ULDC.64 UR4, c[0x0][0x210] ;  /* 0x0000840000047ab9 */ /* 0x000fe40000000a00 */
[----:B------:R-:W-:Y:S01]  /*0f70*/  FADD.FTZ R14, R3, -R12 ;  /* 0x8000000c030e7221 */ /* 0x000fe20000010000 */
[----:B------:R-:W-:-:S04]  /*0f80*/  IMAD.WIDE.U32 R16, R10, UR8, R16 ;  /* 0x000000080a107c25 */ /* 0x000fc8000f8e0010 */
[----:B-1----:R-:W-:Y:S01]  /*0f90*/  FFMA.FTZ R3, R13, -0.69314718246459960938, R14 ;  /* 0xbf3172180d037823 */ /* 0x002fe2000001000e */
[----:B------:R-:W-:Y:S01]  /*0fa0*/  IMAD R15, R11, UR8, R17 ;  /* 0x000000080b0f7c24 */ /* 0x000fe2000f8e0211 */
[----:B------:R-:W-:-:S03]  /*0fb0*/  LEA R14, P5, R16, UR4, 0x1 ;  /* 0x00000004100e7c11 */ /* 0x000fc6000f8a08ff */
[----:B------:R-:W-:Y:S02]  /*0fc0*/  F2FP.F16.F32.PACK_AB R3, RZ, R3 ;  /* 0x00000003ff03723e */ /* 0x000fe400000000ff */
[----:B------:R-:W-:-:S05]  /*0fd0*/  LEA.HI.X R15, R16, UR5, R15, 0x1, P5 ;  /* 0x00000005100f7c11 */ /* 0x000fca000a8f0c0f */
[----:B------:R2:W-:Y:S03]  /*0fe0*/  STG.E.U16 desc[UR6][R14.64], R3 ;  /* 0x000000030e007986 */ /* 0x0005e6000c101506 */
.L_x_10520:
[----:B------:R-:W-:Y:S05]  /*0ff0*/  BSYNC B0 ;  /* 0x0000000000007941 */ /* 0x000fea0003800000 */
.L_x_10519:
        /* <DEDUP_REMOVED lines=14> */
[----:B------:R-:W-:-:S05]  /*10e0*/  LEA.HI.X R17, R14, UR5, R15, 0x1, P5 ;  /* 0x000000050e117c11 */ /* 0x000fca000a8f0c0f */
[----:B------:R3:W-:Y:S04]  /*10f0*/  STG.E.U16 desc[UR6][R16.64], R3 ;  /* 0x0000000310007986 */ /* 0x0007e8000c101506 */
.L_x_10522:
[----:B------:R-:W-:Y:S05]  /*1100*/  BSYNC B0 ;  /* 0x0000000000007941 */ /* 0x000fea0003800000 */
.L_x_10521:
[----:B------:R-:W-:Y:S04]  /*1110*/  BSSY B0, `(.L_x_10523) ;  /* 0x000000f000007945 */ /* 0x000fe80003800000 */
[----:B------:R-:W-:Y:S05]  /*1120*/  @P0 BRA `(.L_x_10524) ;  /* 0x0000000000340947 */ /* 0x000fea0003800000 */
[----:B--2---:R-:W2:Y:S01]  /*1130*/  LDC R15, c[0x0][RZ] ;  /* 0x00000000ff0f7b82 */ /* 0x004ea20000000800 */
[----:B---3--:R-:W-:Y:S01]  /*1140*/  HADD2.F32 R3, -RZ, R2.H0_H0 ;  /* 0x20000002ff037230 */ /* 0x008fe20000004100 */
[----:B------:R-:W-:-:S04]  /*1150*/  ULDC.64 UR4, c[0x0][0x210] ;  /* 0x0000840000047ab9 */ /* 0x000fc80000000a00 */
[----:B------:R-:W-:-:S04]  /*1160*/  FADD.FTZ R4, R3, -R12 ;  /* 0x8000000c03047221 */ /* 0x000fc80000010000 */
[----:B-1----:R-:W-:-:S05]  /*1170*/  FFMA.FTZ R4, R13, -0.69314718246459960938, R4 ;  /* 0xbf3172180d047823 */ /* 0x002fca0000010004 */
[----:B------:R-:W-:Y:S01]  /*1180*/  F2FP.F16.F32.PACK_AB R4, RZ, R4 ;  /* 0x00000004ff04723e */ /* 0x000fe200000000ff */
[----:B--2---:R-:W-:-:S05]  /*1190*/  IMAD R14, R15, 0x2, R8 ;  /* 0x000000020f0e7824 */ /* 0x004fca00078e0208 */
[----:B------:R-:W-:-:S03]  /*11a0*/  SHF.R.S32.HI R15, RZ, 0x1f, R14 ;  /* 0x0000001fff0f7819 */ /* 0x000fc6000001140e */
[----:B------:R-:W-:-:S04]  /*11b0*/  IMAD.WIDE.U32 R2, R10, UR8, R14 ;  /* 0x000000080a027c25 */ /* 0x000fc8000f8e000e */
[----:B------:R-:W-:Y:S01]  /*11c0*/  IMAD R3, R11, UR8, R3 ;  /* 0x000000080b037c24 */ /* 0x000fe2000f8e0203 */
[----:B------:R-:W-:-:S04]  /*11d0*/  LEA R14, P0, R2, UR4, 0x1 ;  /* 0x00000004020e7c11 */ /* 0x000fc8000f8008ff */
[----:B------:R-:W-:-:S05]  /*11e0*/  LEA.HI.X R15, R2, UR5, R3, 0x1, P0 ;  /* 0x00000005020f7c11 */ /* 0x000fca00080f0c03 */
[----:B------:R4:W-:Y:S04]  /*11f0*/  STG.E.U16 desc[UR6][R14.64], R4 ;  /* 0x000000040e007986 */ /* 0x0009e8000c101506 */
.L_x_10524:
[----:B------:R-:W-:Y:S05]  /*1200*/  BSYNC B0 ;  /* 0x0000000000007941 */ /* 0x000fea0003800000 */
.L_x_10523:
[----:B------:R-:W-:Y:S04]  /*1210*/  BSSY B0, `(.L_x_10525) ;  /* 0x0000010000007945 */ /* 0x000fe80003800000 */
[----:B------:R-:W-:Y:S05]  /*1220*/  @P1 BRA `(.L_x_10526) ;  /* 0x0000000000381947 */ /* 0x000fea0003800000 */
[----:B--23--:R-:W2:Y:S01]  /*1230*/  LDC R3, c[0x0][RZ] ;  /* 0x00000000ff037b82 */ /* 0x00cea20000000800 */
[----:B----4-:R-:W-:Y:S01]  /*1240*/  HADD2.F32 R15, -RZ, R0.H0_H0 ;  /* 0x20000000ff0f7230 */ /* 0x010fe20000004100 */
[----:B------:R-:W-:-:S04]  /*1250*/  ULDC.64 UR4, c[0x0][0x210] ;  /* 0x0000840000047ab9 */ /* 0x000fc80000000a00 */
[----:B------:R-:W-:-:S04]  /*1260*/  FADD.FTZ R0, R15, -R12 ;  /* 0x8000000c0f007221 */ /* 0x000fc80000010000 */
[----:B-1----:R-:W-:-:S05]  /*1270*/  FFMA.FTZ R0, R13, -0.69314718246459960938, R0 ;  /* 0xbf3172180d007823 */ /* 0x002fca0000010000 */
[----:B------:R-:W-:Y:S02]  /*1280*/  F2FP.F16.F32.PACK_AB R0, RZ, R0 ;  /* 0x00000000ff00723e */ /* 0x000fe400000000ff */
        /* <DEDUP_REMOVED lines=8> */
.L_x_10526:
[----:B------:R-:W-:Y:S05]  /*1310*/  BSYNC B0 ;  /* 0x0000000000007941 */ /* 0x000fea0003800000 */
.L_x_10525:
[----:B------:R-:W-:Y:S04]  /*1320*/  BSSY B0, `(.L_x_10527) ;  /* 0x0000010000007945 */ /* 0x000fe80003800000 */
[----:B------:R-:W-:Y:S05]  /*1330*/  @P2 BRA `(.L_x_10528) ;  /* 0x0000000000382947 */ /* 0x000fea0003800000 */
[----:B--23--:R-:W2:Y:S01]  /*1340*/  LDC R3, c[0x0][RZ] ;  /* 0x00000000ff037b82 */ /* 0x00cea20000000800 */
[----:B------:R-:W-:Y:S01]  /*1350*/  HADD2.F32 R5, -RZ, R5.H0_H0 ;  /* 0x20000005ff057230 */ /* 0x000fe20000004100 */
[----:B------:R-:W-:-:S04]  /*1360*/  ULDC.64 UR4, c[0x0][0x210] ;  /* 0x0000840000047ab9 */ /* 0x000fc80000000a00 */
[----:B-1----:R-:W-:-:S04]  /*1370*/  FADD.FTZ R0, R5, -R12 ;  /* 0x8000000c05007221 */ /* 0x002fc80000010000 */
[----:B------:R-:W-:-:S05]  /*1380*/  FFMA.FTZ R0, R13, -0.69314718246459960938, R0 ;  /* 0xbf3172180d007823 */ /* 0x000fca0000010000 */
[----:B------:R-:W-:Y:S01]  /*1390*/  F2FP.F16.F32.PACK_AB R0, RZ, R0 ;  /* 0x00000000ff00723e */ /* 0x000fe200000000ff */
        /* <DEDUP_REMOVED lines=8> */
.L_x_10528:
[----:B------:R-:W-:Y:S05]  /*1420*/  BSYNC B0 ;  /* 0x0000000000007941 */ /* 0x000fea0003800000 */
.L_x_10527:
[----:B------:R-:W-:Y:S04]  /*1430*/  BSSY B0, `(.L_x_10529) ;  /* 0x0000011000007945 */ /* 0x000fe80003800000 */
[----:B------:R-:W-:Y:S05]  /*1440*/  @P3 BRA `(.L_x_10530) ;  /* 0x00000000003c3947 */ /* 0x000fea0003800000 */
[----:B--23--:R-:W2:Y:S01]  /*1450*/  LDC R3, c[0x0][RZ] ;  /* 0x00000000ff037b82 */ /* 0x00cea20000000800 */
[----:B-1----:R-:W-:Y:S01]  /*1460*/  HADD2.F32 R5, -RZ, R6.H0_H0 ;  /* 0x20000006ff057230 */ /* 0x002fe20000004100 */
[----:B------:R-:W-:Y:S01]  /*1470*/  ULDC.64 UR4, c[0x0][0x210] ;  /* 0x0000840000047ab9 */ /* 0x000fe20000000a00 */
[----:B--2---:R-:W-:-:S05]  /*1480*/  LEA R0, R3, R8, 0x1 ;  /* 0x0000000803007211 */ /* 0x004fca00078e08ff */
        /* <DEDUP_REMOVED lines=8> */
[----:B----4-:R-:W-:-:S04]  /*1510*/  LEA R4, P0, R2, UR4, 0x1 ;  /* 0x0000000402047c11 */ /* 0x010fc8000f8008ff */
[----:B------:R-:W-:-:S05]  /*1520*/  LEA.HI.X R5, R2, UR5, R3, 0x1, P0 ;  /* 0x0000000502057c11 */ /* 0x000fca00080f0c03 */
[----:B------:R1:W-:Y:S04]  /*1530*/  STG.E.U16 desc[UR6][R4.64], R0 ;  /* 0x0000000004007986 */ /* 0x0003e8000c101506 */
.L_x_10530:
[----:B------:R-:W-:Y:S05]  /*1540*/  BSYNC B0 ;  /* 0x0000000000007941 */ /* 0x000fea0003800000 */
.L_x_10529:
[----:B------:R-:W-:Y:S05]  /*1550*/  @P4 EXIT ;  /* 0x000000000000494d */ /* 0x000fea0003800000 */
[----:B--23--:R-:W2:Y:S01]  /*1560*/  LDC R3, c[0x0][RZ] ;  /* 0x00000000ff037b82 */ /* 0x00cea20000000800 */
[----:B------:R-:W-:Y:S01]  /*1570*/  HADD2.F32 R7, -RZ, R7.H0_H0 ;  /* 0x20000007ff077230 */ /* 0x000fe20000004100 */
[----:B------:R-:W-:-:S04]  /*1580*/  ULDC.64 UR4, c[0x0][0x210] ;  /* 0x0000840000047ab9 */ /* 0x000fc80000000a00 */
[----:B------:R-:W-:-:S04]  /*1590*/  FADD.FTZ R12, R7, -R12 ;  /* 0x8000000c070c7221 */ /* 0x000fc80000010000 */
[----:B-1----:R-:W-:-:S05]  /*15a0*/  FFMA.FTZ R13, R13, -0.69314718246459960938, R12 ;  /* 0xbf3172180d0d7823 */ /* 0x002fca000001000c */
[----:B------:R-:W-:Y:S01]  /*15b0*/  F2FP.F16.F32.PACK_AB R13, RZ, R13 ;  /* 0x0000000dff0d723e */ /* 0x000fe200000000ff */
[----:B--2---:R-:W-:-:S05]  /*15c0*/  IMAD R8, R3, 0x2, R8 ;  /* 0x0000000203087824 */ /* 0x004fca00078e0208 */
[----:B------:R-:W-:-:S05]  /*15d0*/  LEA R8, R3, R8, 0x1 ;  /* 0x0000000803087211 */ /* 0x000fca00078e08ff */
        /* <DEDUP_REMOVED lines=8> */
.L_x_10515:
[----:B------:R-:W-:Y:S01]  /*1660*/  HFMA2.MMA R16, -RZ, RZ, 0, 1.847743988037109375e-06 ;  /* 0x0000001fff107435 */ /* 0x000fe200000001ff */
[----:B-1----:R-:W-:Y:S02]  /*1670*/  IMAD.MOV.U32 R26, RZ, RZ, R19 ;  /* 0x000000ffff1a7224 */ /* 0x002fe400078e0013 */
[----:B------:R-:W-:Y:S02]  /*1680*/  IMAD.MOV.U32 R17, RZ, RZ, 0x10 ;  /* 0x00000010ff117424 */ /* 0x000fe400078e00ff */
[----:B------:R-:W-:-:S07]  /*1690*/  IMAD.MOV.U32 R15, RZ, RZ, -0x1 ;  /* 0xffffffffff0f7424 */ /* 0x000fce00078e00ff */
[----:B------:R-:W-:Y:S05]  /*16a0*/  WARPSYNC.COLLECTIVE R15, `(.L_x_10531) ;  /* 0x000000000f087348 */ /* 0x000fea0003c00000 */
[----:B------:R0:W1:Y:S02]  /*16b0*/  SHFL.DOWN P6, R18, R26, R17, R16 ;  /* 0x080000111a127389 */ /* 0x00006400000c0010 */
[----:B01----:R-:W-:Y:S01]  /*16c0*/  ENDCOLLECTIVE ;  /* 0x000000000000791b */ /* 0x003fe20003800000 */
.L_x_10531:
[----:B------:R-:W-:Y:S01]  /*16d0*/  IMAD.MOV.U32 R17, RZ, RZ, 0x8 ;  /* 0x00000008ff117424 */ /* 0x000fe200078e00ff */
[----:B------:R-:W-:-:S04]  /*16e0*/  FSETP.GEU.FTZ.AND P6, PT, R19, R18, PT ;  /* 0x000000121300720b */ /* 0x000fc80003fde000 */
[----:B------:R-:W-:-:S05]  /*16f0*/  FSEL R12, R18, R19, !P6 ;  /* 0x00000013120c7208 */ /* 0x000fca0007000000 */
[----:B------:R-:W-:-:S07]  /*1700*/  IMAD.MOV.U32 R26, RZ, RZ, R12 ;  /* 0x000000ffff1a7224 */ /* 0x000fce00078e000c */
[----:B------:R-:W-:Y:S05]  /*1710*/  WARPSYNC.COLLECTIVE R15, `(.L_x_10532) ;  /* 0x000000000f087348 */ /* 0x000fea0003c00000 */
[----:B------:R0:W1:Y:S02]  /*1720*/  SHFL.DOWN P6, R18, R26, R17, R16 ;  /* 0x080000111a127389 */ /* 0x00006400000c0010 */
[----:B01----:R-:W-:Y:S01]  /*1730*/  ENDCOLLECTIVE ;  /* 0x000000000000791b */ /* 0x003fe20003800000 */
.L_x_10532:
[----:B------:R-:W-:Y:S01]  /*1740*/  IMAD.MOV.U32 R17, RZ, RZ, 0x4 ;  /* 0x00000004ff117424 */ /* 0x000fe200078e00ff */
[----:B------:R-:W-:-:S04]  /*1750*/  FSETP.GEU.FTZ.AND P6, PT, R12, R18, PT ;  /* 0x000000120c00720b */ /* 0x000fc80003fde000 */
[----:B------:R-:W-:-:S04]  /*1760*/  FSEL R20, R18, R12, !P6 ;  /* 0x0000000c12147208 */ /* 0x000fc80007000000 */
[----:B------:R-:W-:-:S07]  /*1770*/  MOV R26, R20 ;  /* 0x00000014001a7202 */ /* 0x000fce0000000f00 */
[----:B------:R-:W-:Y:S05]  /*1780*/  WARPSYNC.COLLECTIVE R15, `(.L_x_10533) ;  /* 0x000000000f087348 */ /* 0x000fea0003c00000 */
[----:B------:R0:W1:Y:S02]  /*1790*/  SHFL.DOWN P6, R18, R26, R17, R16 ;  /* 0x080000111a127389 */ /* 0x00006400000c0010 */
[----:B01----:R-:W-:Y:S01]  /*17a0*/  ENDCOLLECTIVE ;  /* 0x000000000000791b */ /* 0x003fe20003800000 */
.L_x_10533:
[----:B------:R-:W-:Y:S01]  /*17b0*/  IMAD.MOV.U32 R17, RZ, RZ, 0x2 ;  /* 0x00000002ff117424 */ /* 0x000fe200078e00ff */
[----:B------:R-:W-:-:S04]  /*17c0*/  FSETP.GEU.FTZ.AND P6, PT, R20, R18, PT ;  /* 0x000000121400720b */ /* 0x000fc80003fde000 */
[----:B------:R-:W-:-:S05]  /*17d0*/  FSEL R23, R18, R20, !P6 ;  /* 0x0000001412177208 */ /* 0x000fca0007000000 */
[----:B------:R-:W-:-:S07]  /*17e0*/  IMAD.MOV.U32 R26, RZ, RZ, R23 ;  /* 0x000000ffff1a7224 */ /* 0x000fce00078e0017 */
[----:B------:R-:W-:Y:S05]  /*17f0*/  WARPSYNC.COLLECTIVE R15, `(.L_x_10534) ;  /* 0x000000000f087348 */ /* 0x000fea0003c00000 */
[----:B------:R0:W1:Y:S02]  /*1800*/  SHFL.DOWN P6, R18, R26, R17, R16 ;  /* 0x080000111a127389 */ /* 0x00006400000c0010 */
[----:B01----:R-:W-:Y:S01]  /*1810*/  ENDCOLLECTIVE ;  /* 0x000000000000791b */ /* 0x003fe20003800000 */
.L_x_10534:
[----:B------:R-:W-:Y:S01]  /*1820*/  IMAD.MOV.U32 R17, RZ, RZ, 0x1 ;  /* 0x00000001ff117424 */ /* 0x000fe200078e00ff */
[----:B------:R-:W-:-:S04]  /*1830*/  FSETP.GEU.FTZ.AND P6, PT, R23, R18, PT ;  /* 0x000000121700720b */ /* 0x000fc80003fde000 */
[----:B------:R-:W-:-:S04]  /*1840*/  FSEL R19, R18, R23, !P6 ;  /* 0x0000001712137208 */ /* 0x000fc80007000000 */
[----:B------:R-:W-:-:S07]  /*1850*/  MOV R26, R19 ;  /* 0x00000013001a7202 */ /* 0x000fce0000000f00 */
[----:B------:R-:W-:Y:S05]  /*1860*/  WARPSYNC.COLLECTIVE R15, `(.L_x_10535) ;  /* 0x000000000f087348 */ /* 0x000fea0003c00000 */
[----:B------:R0:W1:Y:S02]  /*1870*/  SHFL.DOWN P6, R18, R26, R17, R16 ;  /* 0x080000111a127389 */ /* 0x00006400000c0010 */
[----:B01----:R-:W-:Y:S01]  /*1880*/  ENDCOLLECTIVE ;  /* 0x000000000000791b */ /* 0x003fe20003800000 */
.L_x_10535:
[----:B------:R-:W-:Y:S05]  /*1890*/  BRA `(.L_x_10536) ;  /* 0xfffffff000287947 */ /* 0x000fea000383ffff */
.L_x_10518:
[----:B------:R-:W-:Y:S01]  /*18a0*/  HFMA2.MMA R16, -RZ, RZ, 0, 1.847743988037109375e-06 ;  /* 0x0000001fff107435 */ /* 0x000fe200000001ff */
[----:B-1----:R-:W-:Y:S02]  /*18b0*/  IMAD.MOV.U32 R26, RZ, RZ, R13 ;  /* 0x000000ffff1a7224 */ /* 0x002fe400078e000d */
[----:B------:R-:W-:Y:S02]  /*18c0*/  IMAD.MOV.U32 R17, RZ, RZ, 0x10 ;  /* 0x00000010ff117424 */ /* 0x000fe400078e00ff */
[----:B------:R-:W-:-:S07]  /*18d0*/  IMAD.MOV.U32 R15, RZ, RZ, -0x1 ;  /* 0xffffffffff0f7424 */ /* 0x000fce00078e00ff */
[----:B------:R-:W-:Y:S05]  /*18e0*/  WARPSYNC.COLLECTIVE R15, `(.L_x_10537) ;  /* 0x000000000f087348 */ /* 0x000fea0003c00000 */
[----:B------:R0:W1:Y:S02]  /*18f0*/  SHFL.DOWN P6, R18, R26, R17, R16 ;  /* 0x080000111a127389 */ /* 0x00006400000c0010 */
[----:B01----:R-:W-:Y:S01]  /*1900*/  ENDCOLLECTIVE ;  /* 0x000000000000791b */ /* 0x003fe20003800000 */
.L_x_10537:
[----:B------:R-:W-:Y:S02]  /*1910*/  IMAD.MOV.U32 R17, RZ, RZ, 0x8 ;  /* 0x00000008ff117424 */ /* 0x000fe400078e00ff */
[----:B------:R-:W-:-:S04]  /*1920*/  FADD.FTZ R14, R13, R18 ;  /* 0x000000120d0e7221 */ /* 0x000fc80000010000 */
[----:B------:R-:W-:-:S07]  /*1930*/  IMAD.MOV.U32 R26, RZ, RZ, R14 ;  /* 0x000000ffff1a7224 */ /* 0x000fce00078e000e */
[----:B------:R-:W-:Y:S05]  /*1940*/  WARPSYNC.COLLECTIVE R15, `(.L_x_10538) ;  /* 0x000000000f087348 */ /* 0x000fea0003c00000 */
[----:B------:R0:W1:Y:S02]  /*1950*/  SHFL.DOWN P6, R18, R26, R17, R16 ;  /* 0x080000111a127389 */ /* 0x00006400000c0010 */
[----:B01----:R-:W-:Y:S01]  /*1960*/  ENDCOLLECTIVE ;  /* 0x000000000000791b */ /* 0x003fe20003800000 */
.L_x_10538:
[----:B------:R-:W-:Y:S02]  /*1970*/  IMAD.MOV.U32 R17, RZ, RZ, 0x4 ;  /* 0x00000004ff117424 */ /* 0x000fe400078e00ff */
[----:B------:R-:W-:-:S05]  /*1980*/  FADD.FTZ R19, R14, R18 ;  /* 0x000000120e137221 */ /* 0x000fca0000010000 */
[----:B------:R-:W-:-:S07]  /*1990*/  MOV R26, R19 ;  /* 0x00000013001a7202 */ /* 0x000fce0000000f00 */
[----:B------:R-:W-:Y:S05]  /*19a0*/  WARPSYNC.COLLECTIVE R15, `(.L_x_10539) ;  /* 0x000000000f087348 */ /* 0x000fea0003c00000 */
[----:B------:R0:W1:Y:S02]  /*19b0*/  SHFL.DOWN P6, R18, R26, R17, R16 ;  /* 0x080000111a127389 */ /* 0x00006400000c0010 */
[----:B01----:R-:W-:Y:S01]  /*19c0*/  ENDCOLLECTIVE ;  /* 0x000000000000791b */ /* 0x003fe20003800000 */
.L_x_10539:
[----:B------:R-:W-:Y:S02]  /*19d0*/  IMAD.MOV.U32 R17, RZ, RZ, 0x2 ;  /* 0x00000002ff117424 */ /* 0x000fe400078e00ff */
[----:B------:R-:W-:-:S04]  /*19e0*/  FADD.FTZ R20, R19, R18 ;  /* 0x0000001213147221 */ /* 0x000fc80000010000 */
[----:B------:R-:W-:-:S07]  /*19f0*/  IMAD.MOV.U32 R26, RZ, RZ, R20 ;  /* 0x000000ffff1a7224 */ /* 0x000fce00078e0014 */
[----:B------:R-:W-:Y:S05]  /*1a00*/  WARPSYNC.COLLECTIVE R15, `(.L_x_10540) ;  /* 0x000000000f087348 */ /* 0x000fea0003c00000 */
[----:B------:R0:W1:Y:S02]  /*1a10*/  SHFL.DOWN P6, R18, R26, R17, R16 ;  /* 0x080000111a127389 */ /* 0x00006400000c0010 */
[----:B01----:R-:W-:Y:S01]  /*1a20*/  ENDCOLLECTIVE ;  /* 0x000000000000791b */ /* 0x003fe20003800000 */
.L_x_10540:
[----:B------:R-:W-:Y:S02]  /*1a30*/  IMAD.MOV.U32 R17, RZ, RZ, 0x1 ;  /* 0x00000001ff117424 */ /* 0x000fe400078e00ff */
[----:B------:R-:W-:-:S05]  /*1a40*/  FADD.FTZ R21, R20, R18 ;  /* 0x0000001214157221 */ /* 0x000fca0000010000 */
[----:B------:R-:W-:-:S07]  /*1a50*/  MOV R26, R21 ;  /* 0x00000015001a7202 */ /* 0x000fce0000000f00 */
[----:B------:R-:W-:Y:S05]  /*1a60*/  WARPSYNC.COLLECTIVE R15, `(.L_x_10541) ;  /* 0x000000000f087348 */ /* 0x000fea0003c00000 */
[----:B------:R0:W1:Y:S02]  /*1a70*/  SHFL.DOWN P6, R18, R26, R17, R16 ;  /* 0x080000111a127389 */ /* 0x00006400000c0010 */
[----:B01----:R-:W-:Y:S01]  /*1a80*/  ENDCOLLECTIVE ;  /* 0x000000000000791b */ /* 0x003fe20003800000 */
.L_x_10541:
[----:B------:R-:W-:Y:S05]  /*1a90*/  BRA `(.L_x_10542) ;  /* 0xfffffff000fc7947 */ /* 0x000fea000383ffff */
.L_x_10543:
        /* <DEDUP_REMOVED lines=14> */
.L_x_12188:


//--------------------- .text._ZN2at6native43_GLOBAL__N__9ae7fba5_10_SoftMax_cu_9f978f6322cunn_SoftMaxForwardRegIN3c104HalfEfS4_NS1_25LogSoftMaxForwardEpilogueElLi6EEEvPT1_PKT_T3_ --------------------------
	.section	.text._ZN2at6native43_GLOBAL__N__9ae7fba5_10_SoftMax_cu_9f978f6322cunn_SoftMaxForwardRegIN3c104HalfEfS4_NS1_25LogSoftMaxForwardEpilogueElLi6EEEvPT1_PKT_T3_,"ax",@progbits
	.align	128
.text._ZN2at6native43_GLOBAL__N__9ae7fba5_10_SoftMax_cu_9f978f6322cunn_SoftMaxForwardRegIN3c104HalfEfS4_NS1_25LogSoftMaxForwardEpilogueElLi6EEEvPT1_PKT_T3_:
        .type           _ZN2at6native43_GLOBAL__N__9ae7fba5_10_SoftMax_cu_9f978f6322cunn_SoftMaxForwardRegIN3c104HalfEfS4_NS1_25LogSoftMaxForwardEpilogueElLi6EEEvPT1_PKT_T3_,@function
        .size           _ZN2at6native43_GLOBAL__N__9ae7fba5_10_SoftMax_cu_9f978f6322cunn_SoftMaxForwardRegIN3c104HalfEfS4_NS1_25LogSoftMaxForwardEpilogueElLi6EEEvPT1_PKT_T3_,(.L_x_12189 - _ZN2at6native43_GLOBAL__N__9ae7fba5_10_SoftMax_cu_9f978f6322cunn_SoftMaxForwardRegIN3c104HalfEfS4_NS1_25LogSoftMaxForwardEpilogueElLi6EEEvPT1_PKT_T3_)
        .other          _ZN2at6native43_GLOBAL__N__9ae7fba5_10_SoftMax_cu_9f978f6322cunn_SoftMaxForwardRegIN3c104HalfEfS4_NS1_25LogSoftMaxForwardEpilogueElLi6EEEvPT1_PKT_T3_,@"STO_CUDA_ENTRY STV_DEFAULT"
_ZN2at6native43_GLOBAL__N__9ae7fba5_10_SoftMax_cu_9f978f6322cunn_SoftMaxForwardRegIN3c104HalfEfS4_NS1_25LogSoftMaxForwardEpilogueElLi6EEEvPT1_PKT_T3_:
        /* <DEDUP_REMOVED lines=20> */
[----:B------:R-:W-:Y:S02]  /*0140*/  ISETP.GE.AND.EX P2, PT, R9, R5, PT, P2 ;  /* 0x000000050900720c */ /* 0x000fe40003f46320 */
[----:B------:R-:W-:Y:S01]  /*0150*/  IADD3 R20, R8, UR4, RZ ;  /* 0x0000000408147c10 */ /* 0x000fe2000fffe0ff */
[----:B------:R-:W0:Y:S01]  /*0160*/  @!P0 LDC.64 R10, c[0x0][0x218] ;  /* 0x00008600ff0a8b82 */ /* 0x000e220000000a00 */
[C---:B--2---:R-:W-:Y:S02]  /*0170*/  @!P0 IMAD.WIDE.U32 R14, R4.reuse, UR8, R14 ;  /* 0x00000008040e8c25 */ /* 0x044fe4000f8e000e */
[----:B------:R-:W-:Y:S02]  /*0180*/  SHF.R.S32.HI R21, RZ, 0x1f, R20 ;  /* 0x0000001fff157819 */ /* 0x000fe40000011414 */
        /* <DEDUP_REMOVED lines=40> */
[----:B------:R-:W-:Y:S01]  /*0410*/  IMAD.MOV.U32 R10, RZ, RZ, -0x800001 ;  /* 0xff7fffffff0a7424 */ /* 0x000fe200078e00ff */
        /* <DEDUP_REMOVED lines=68> */
.L_x_10565:
[----:B-1----:R-:W-:-:S04]  /*0860*/  FSETP.GEU.FTZ.AND P6, PT, R16, R19, PT ;  /* 0x000000131000720b */ /* 0x002fc80003fde000 */
[----:B------:R-:W-:-:S09]  /*0870*/  FSEL R14, R19, R16, !P6 ;  /* 0x00000010130e7208 */ /* 0x000fd20007000000 */
.L_x_10545:
[----:B------:R-:W-:Y:S05]  /*0880*/  BSYNC B0 ;  /* 0x0000000000007941 */ /* 0x000fea0003800000 */
.L_x_10544:
        /* <DEDUP_REMOVED lines=74> */
.L_x_10571:
[----:B-1----:R-:W-:-:S07]  /*0d30*/  FADD.FTZ R9, R19, R16 ;  /* 0x0000001013097221 */ /* 0x002fce0000010000 */
.L_x_10548:
[----:B------:R-:W-:Y:S05]  /*0d40*/  BSYNC B0 ;  /* 0x0000000000007941 */ /* 0x000fea0003800000 */
.L_x_10547:
        /* <DEDUP_REMOVED lines=20> */
.L_x_10551:
[----:B------:R-:W-:Y:S05]  /*0e90*/  BSYNC B0 ;  /* 0x0000000000007941 */ /* 0x000fea0003800000 */
.L_x_10550:
[----:B------:R-:W-:Y:S04]  /*0ea0*/  BSSY B0, `(.L_x_10552) ;  /* 0x000000f000007945 */ /* 0x000fe80003800000 */
[----:B------:R-:W-:Y:S05]  /*0eb0*/  @P0 BRA `(.L_x_10553) ;  /* 0x0000000000340947 */ /* 0x000fea0003800000 */
[----:B------:R-:W-:Y:S01]  /*0ec0*/  ULDC UR4, c[0x0][0x0] ;  /* 0x0000000000047ab9 */ /* 0x000fe20000000800 */
[----:B--2---:R-:W-:Y:S02]  /*0ed0*/  HADD2.F32 R3, -RZ, R2.H0_H0 ;  /* 0x20000002ff037230 */ /* 0x004fe40000004100 */
[----:B------:R-:W-:Y:S01]  /*0ee0*/  VIADD R10, R6, UR4 ;  /* 0x00000004060a7c36 */ /* 0x000fe20008000000 */
[----:B------:R-:W-:Y:S02]  /*0ef0*/  ULDC.64 UR4, c[0x0][0x210] ;  /* 0x0000840000047ab9 */ /* 0x000fe40000000a00 */
[----:B------:R-:W-:Y:S02]  /*0f00*/  FADD.FTZ R12, R3, -R8 ;  /* 0x80000008030c7221 */ /* 0x000fe40000010000 */
[----:B------:R-:W-:-:S03]  /*0f10*/  SHF.R.S32.HI R11, RZ, 0x1f, R10 ;  /* 0x0000001fff0b7819 */ /* 0x000fc6000001140a */
[----:B------:R-:W-:-:S04]  /*0f20*/  IMAD.WIDE.U32 R2, R4, UR8, R10 ;  /* 0x0000000804027c25 */ /* 0x000fc8000f8e000a */
[----:B-1----:R-:W-:Y:S01]  /*0f30*/  FFMA.FTZ R11, R9, -0.69314718246459960938, R12 ;  /* 0xbf317218090b7823 */ /* 0x002fe2000001000c */
[----:B------:R-:W-:Y:S01]  /*0f40*/  IMAD R13, R5, UR8, R3 ;  /* 0x00000008050d7c24 */ /* 0x000fe2000f8e0203 */
[----:B------:R-:W-:-:S03]  /*0f50*/  LEA R10, P0, R2, UR4, 0x1 ;  /* 0x00000004020a7c11 */ /* 0x000fc6000f8008ff */
[----:B------:R-:W-:Y:S02]  /*0f60*/  F2FP.F16.F32.PACK_AB R3, RZ, R11 ;  /* 0x0000000bff03723e */ /* 0x000fe400000000ff */
[----:B------:R-:W-:-:S05]  /*0f70*/  LEA.HI.X R11, R2, UR5, R13, 0x1, P0 ;  /* 0x00000005020b7c11 */ /* 0x000fca00080f0c0d */
[----:B------:R3:W-:Y:S03]  /*0f80*/  STG.E.U16 desc[UR6][R10.64], R3 ;  /* 0x000000030a007986 */ /* 0x0007e6000c101506 */
.L_x_10553:
[----:B------:R-:W-:Y:S05]  /*0f90*/  BSYNC B0 ;  /* 0x0000000000007941 */ /* 0x000fea0003800000 */
.L_x_10552:
[----:B------:R-:W-:Y:S04]  /*0fa0*/  BSSY B0, `(.L_x_10554) ;  /* 0x000000f000007945 */ /* 0x000fe80003800000 */
[----:B------:R-:W-:Y:S05]  /*0fb0*/  @P1 BRA `(.L_x_10555) ;  /* 0x0000000000341947 */ /* 0x000fea0003800000 */
[----:B--23--:R-:W2:Y:S01]  /*0fc0*/  LDC R3, c[0x0][RZ] ;  /* 0x00000000ff037b82 */ /* 0x00cea20000000800 */
[----:B------:R-:W-:Y:S01]  /*0fd0*/  HADD2.F32 R11, -RZ, R0.H0_H0 ;  /* 0x20000000ff0b7230 */ /* 0x000fe20000004100 */
        /* <DEDUP_REMOVED lines=11> */
.L_x_10555:
[----:B------:R-:W-:Y:S05]  /*1090*/  BSYNC B0 ;  /* 0x0000000000007941 */ /* 0x000fea0003800000 */
.L_x_10554:
        /* <DEDUP_REMOVED lines=16> */
.L_x_10557:
[----:B------:R-:W-:Y:S05]  /*11a0*/  BSYNC B0 ;  /* 0x0000000000007941 */ /* 0x000fea0003800000 */
.L_x_10556:
[----:B------:R-:W-:Y:S04]  /*11b0*/  BSSY B0, `(.L_x_10558) ;  /* 0x0000010000007945 */ /* 0x000fe80003800000 */
[----:B------:R-:W-:Y:S05]  /*11c0*/  @P4 BRA `(.L_x_10559) ;  /* 0x0000000000384947 */ /* 0x000fea0003800000 */
[----:B--23--:R-:W2:Y:S01]  /*11d0*/  LDC R3, c[0x0][RZ] ;  /* 0x00000000ff037b82 */ /* 0x00cea20000000800 */
[----:B------:R-:W-:Y:S01]  /*11e0*/  HADD2.F32 R23, -RZ, R23.H0_H0 ;  /* 0x20000017ff177230 */ /* 0x000fe20000004100 */
[----:B------:R-:W-:-:S04]  /*11f0*/  ULDC.64 UR4, c[0x0][0x210] ;  /* 0x0000840000047ab9 */ /* 0x000fc80000000a00 */
[----:B-1--4-:R-:W-:-:S04]  /*1200*/  FADD.FTZ R0, R23, -R8 ;  /* 0x8000000817007221 */ /* 0x012fc80000010000 */
[----:B------:R-:W-:-:S05]  /*1210*/  FFMA.FTZ R0, R9, -0.69314718246459960938, R0 ;  /* 0xbf31721809007823 */ /* 0x000fca0000010000 */
[----:B------:R-:W-:Y:S01]  /*1220*/  F2FP.F16.F32.PACK_AB R0, RZ, R0 ;  /* 0x00000000ff00723e */ /* 0x000fe200000000ff */
[----:B--2---:R-:W-:-:S05]  /*1230*/  IMAD R2, R3, 0x2, R6 ;  /* 0x0000000203027824 */ /* 0x004fca00078e0206 */
[----:B------:R-:W-:-:S04]  /*1240*/  LEA R2, R3, R2, 0x1 ;  /* 0x0000000203027211 */ /* 0x000fc800078e08ff */
[----:B------:R-:W-:-:S03]  /*1250*/  SHF.R.S32.HI R3, RZ, 0x1f, R2 ;  /* 0x0000001fff037819 */ /* 0x000fc60000011402 */
[----:B------:R-:W-:-:S04]  /*1260*/  IMAD.WIDE.U32 R2, R4, UR8, R2 ;  /* 0x0000000804027c25 */ /* 0x000fc8000f8e0002 */
[----:B------:R-:W-:Y:S01]  /*1270*/  IMAD R3, R5, UR8, R3 ;  /* 0x0000000805037c24 */ /* 0x000fe2000f8e0203 */
[----:B------:R-:W-:-:S04]  /*1280*/  LEA R10, P0, R2, UR4, 0x1 ;  /* 0x00000004020a7c11 */ /* 0x000fc8000f8008ff */
[----:B------:R-:W-:-:S05]  /*1290*/  LEA.HI.X R11, R2, UR5, R3, 0x1, P0 ;  /* 0x00000005020b7c11 */ /* 0x000fca00080f0c03 */
[----:B------:R1:W-:Y:S04]  /*12a0*/  STG.E.U16 desc[UR6][R10.64], R0 ;  /* 0x000000000a007986 */ /* 0x0003e8000c101506 */
.L_x_10559:
[----:B------:R-:W-:Y:S05]  /*12b0*/  BSYNC B0 ;  /* 0x0000000000007941 */ /* 0x000fea0003800000 */
.L_x_10558:
[----:B------:R-:W-:Y:S05]  /*12c0*/  @P5 EXIT ;  /* 0x000000000000594d */ /* 0x000fea0003800000 */
[----:B--23--:R-:W2:Y:S01]  /*12d0*/  LDC R3, c[0x0][RZ] ;  /* 0x00000000ff037b82 */ /* 0x00cea20000000800 */
[----:B------:R-:W-:Y:S01]  /*12e0*/  HADD2.F32 R7, -RZ, R24.H0_H0 ;  /* 0x20000018ff077230 */ /* 0x000fe20000004100 */
[----:B------:R-:W-:-:S04]  /*12f0*/  ULDC.64 UR4, c[0x0][0x210] ;  /* 0x0000840000047ab9 */ /* 0x000fc80000000a00 */
[----:B------:R-:W-:-:S04]  /*1300*/  FADD.FTZ R8, R7, -R8 ;  /* 0x8000000807087221 */ /* 0x000fc80000010000 */
[----:B-1----:R-:W-:-:S05]  /*1310*/  FFMA.FTZ R9, R9, -0.69314718246459960938, R8 ;  /* 0xbf31721809097823 */ /* 0x002fca0000010008 */
[----:B------:R-:W-:Y:S01]  /*1320*/  F2FP.F16.F32.PACK_AB R9, RZ, R9 ;  /* 0x00000009ff09723e */ /* 0x000fe200000000ff */
[----:B--2---:R-:W-:-:S04]  /*1330*/  IMAD R6, R3, 0x2, R6 ;  /* 0x0000000203067824 */ /* 0x004fc800078e0206 */
[----:B------:R-:W-:-:S05]  /*1340*/  IMAD R6, R3, 0x2, R6 ;  /* 0x0000000203067824 */ /* 0x000fca00078e0206 */
        /* <DEDUP_REMOVED lines=8> */
.L_x_10546:
[----:B------:R-:W-:Y:S01]  /*13d0*/  HFMA2.MMA R12, -RZ, RZ, 0, 1.847743988037109375e-06 ;  /* 0x0000001fff0c7435 */ /* 0x000fe200000001ff */
[----:B-1----:R-:W-:Y:S02]  /*13e0*/  IMAD.MOV.U32 R26, RZ, RZ, R14 ;  /* 0x000000ffff1a7224 */ /* 0x002fe400078e000e */
[----:B------:R-:W-:Y:S02]  /*13f0*/  IMAD.MOV.U32 R13, RZ, RZ, 0x10 ;  /* 0x00000010ff0d7424 */ /* 0x000fe400078e00ff */
[----:B------:R-:W-:-:S07]  /*1400*/  IMAD.MOV.U32 R11, RZ, RZ, -0x1 ;  /* 0xffffffffff0b7424 */ /* 0x000fce00078e00ff */
[----:B------:R-:W-:Y:S05]  /*1410*/  WARPSYNC.COLLECTIVE R11, `(.L_x_10560) ;  /* 0x000000000b087348 */ /* 0x000fea0003c00000 */
[----:B------:R0:W1:Y:S02]  /*1420*/  SHFL.DOWN P6, R25, R26, R13, R12 ;  /* 0x0800000d1a197389 */ /* 0x00006400000c000c */
[----:B01----:R-:W-:Y:S01]  /*1430*/  ENDCOLLECTIVE ;  /* 0x000000000000791b */ /* 0x003fe20003800000 */
.L_x_10560:
        /* <DEDUP_REMOVED lines=8> */
.L_x_10561:
        /* <DEDUP_REMOVED lines=8> */
.L_x_10562:
        /* <DEDUP_REMOVED lines=8> */
.L_x_10563:
        /* <DEDUP_REMOVED lines=8> */
.L_x_10564:
[----:B------:R-:W-:Y:S01]  /*1640*/  IMAD.MOV.U32 R19, RZ, RZ, R25 ;  /* 0x000000ffff137224 */ /* 0x000fe200078e0019 */
[----:B------:R-:W-:Y:S06]  /*1650*/  BRA `(.L_x_10565) ;  /* 0xfffffff000807947 */ /* 0x000fec000383ffff */
.L_x_10549:
[----:B-1----:R-:W-:Y:S01]  /*1660*/  MOV R26, R9 ;  /* 0x00000009001a7202 */ /* 0x002fe20000000f00 */
[----:B------:R-:W-:Y:S01]  /*1670*/  IMAD.MOV.U32 R13, RZ, RZ, 0x10 ;  /* 0x00000010ff0d7424 */ /* 0x000fe200078e00ff */
[----:B------:R-:W-:Y:S01]  /*1680*/  MOV R11, 0xffffffff ;  /* 0xffffffff000b7802 */ /* 0x000fe20000000f00 */
[----:B------:R-:W-:-:S07]  /*1690*/  IMAD.MOV.U32 R12, RZ, RZ, 0x1f ;  /* 0x0000001fff0c7424 */ /* 0x000fce00078e00ff */
[----:B------:R-:W-:Y:S05]  /*16a0*/  WARPSYNC.COLLECTIVE R11, `(.L_x_10566) ;  /* 0x000000000b087348 */ /* 0x000fea0003c00000 */
[----:B------:R0:W1:Y:S02]  /*16b0*/  SHFL.DOWN P6, R25, R26, R13, R12 ;  /* 0x0800000d1a197389 */ /* 0x00006400000c000c */
[----:B01----:R-:W-:Y:S01]  /*16c0*/  ENDCOLLECTIVE ;  /* 0x000000000000791b */ /* 0x003fe20003800000 */
.L_x_10566:
[----:B------:R-:W-:Y:S01]  /*16d0*/  HFMA2.MMA R13, -RZ, RZ, 0, 4.76837158203125e-07 ;  /* 0x00000008ff0d7435 */ /* 0x000fe200000001ff */
[----:B------:R-:W-:-:S04]  /*16e0*/  IMAD.MOV.U32 R10, RZ, RZ, R25 ;  /* 0x000000ffff0a7224 */ /* 0x000fc800078e0019 */
[----:B------:R-:W-:-:S04]  /*16f0*/  FADD.FTZ R10, R9, R10 ;  /* 0x0000000a090a7221 */ /* 0x000fc80000010000 */
[----:B------:R-:W-:-:S07]  /*1700*/  IMAD.MOV.U32 R26, RZ, RZ, R10 ;  /* 0x000000ffff1a7224 */ /* 0x000fce00078e000a */
[----:B------:R-:W-:Y:S05]  /*1710*/  WARPSYNC.COLLECTIVE R11, `(.L_x_10567) ;  /* 0x000000000b087348 */ /* 0x000fea0003c00000 */
[----:B------:R0:W1:Y:S02]  /*1720*/  SHFL.DOWN P6, R25, R26, R13, R12 ;  /* 0x0800000d1a197389 */ /* 0x00006400000c000c */
[----:B01----:R-:W-:Y:S01]  /*1730*/  ENDCOLLECTIVE ;  /* 0x000000000000791b */ /* 0x003fe20003800000 */
.L_x_10567:
[----:B------:R-:W-:Y:S01]  /*1740*/  MOV R13, 0x4 ;  /* 0x00000004000d7802 */ /* 0x000fe20000000f00 */
[----:B------:R-:W-:-:S04]  /*1750*/  IMAD.MOV.U32 R17, RZ, RZ, R25 ;  /* 0x000000ffff117224 */ /* 0x000fc800078e0019 */
[----:B------:R-:W-:-:S04]  /*1760*/  FADD.FTZ R17, R10, R17 ;  /* 0x000000110a117221 */ /* 0x000fc80000010000 */
[----:B------:R-:W-:-:S07]  /*1770*/  IMAD.MOV.U32 R26, RZ, RZ, R17 ;  /* 0x000000ffff1a7224 */ /* 0x000fce00078e0011 */
[----:B------:R-:W-:Y:S05]  /*1780*/  WARPSYNC.COLLECTIVE R11, `(.L_x_10568) ;  /* 0x000000000b087348 */ /* 0x000fea0003c00000 */
[----:B------:R0:W1:Y:S02]  /*1790*/  SHFL.DOWN P6, R25, R26, R13, R12 ;  /* 0x0800000d1a197389 */ /* 0x00006400000c000c */
[----:B01----:R-:W-:Y:S01]  /*17a0*/  ENDCOLLECTIVE ;  /* 0x000000000000791b */ /* 0x003fe20003800000 */
.L_x_10568:
[----:B------:R-:W-:Y:S01]  /*17b0*/  HFMA2.MMA R13, -RZ, RZ, 0, 1.1920928955078125e-07 ;  /* 0x00000002ff0d7435 */ /* 0x000fe200000001ff */
[----:B------:R-:W-:-:S04]  /*17c0*/  IMAD.MOV.U32 R14, RZ, RZ, R25 ;  /* 0x000000ffff0e7224 */ /* 0x000fc800078e0019 */
[----:B------:R-:W-:-:S04]  /*17d0*/  FADD.FTZ R14, R17, R14 ;  /* 0x0000000e110e7221 */ /* 0x000fc80000010000 */
[----:B------:R-:W-:-:S07]  /*17e0*/  IMAD.MOV.U32 R26, RZ, RZ, R14 ;  /* 0x000000ffff1a7224 */ /* 0x000fce00078e000e */
[----:B------:R-:W-:Y:S05]  /*17f0*/  WARPSYNC.COLLECTIVE R11, `(.L_x_10569) ;  /* 0x000000000b087348 */ /* 0x000fea0003c00000 */
[----:B------:R0:W1:Y:S02]  /*1800*/  SHFL.DOWN P6, R25, R26, R13, R12 ;  /* 0x0800000d1a197389 */ /* 0x00006400000c000c */
[----:B01----:R-:W-:Y:S01]  /*1810*/  ENDCOLLECTIVE ;  /* 0x000000000000791b */ /* 0x003fe20003800000 */
.L_x_10569:
[----:B------:R-:W-:Y:S01]  /*1820*/  MOV R13, 0x1 ;  /* 0x00000001000d7802 */ /* 0x000fe20000000f00 */
[----:B------:R-:W-:-:S04]  /*1830*/  IMAD.MOV.U32 R19, RZ, RZ, R25 ;  /* 0x000000ffff137224 */ /* 0x000fc800078e0019 */
[----:B------:R-:W-:-:S04]  /*1840*/  FADD.FTZ R19, R14, R19 ;  /* 0x000000130e137221 */ /* 0x000fc80000010000 */
[----:B------:R-:W-:-:S07]  /*1850*/  IMAD.MOV.U32 R26, RZ, RZ, R19 ;  /* 0x000000ffff1a7224 */ /* 0x000fce00078e0013 */
[----:B------:R-:W-:Y:S05]  /*1860*/  WARPSYNC.COLLECTIVE R11, `(.L_x_10570) ;  /* 0x000000000b087348 */ /* 0x000fea0003c00000 */
[----:B------:R0:W1:Y:S02]  /*1870*/  SHFL.DOWN P6, R25, R26, R13, R12 ;  /* 0x0800000d1a197389 */ /* 0x00006400000c000c */
[----:B01----:R-:W-:Y:S01]  /*1880*/  ENDCOLLECTIVE ;  /* 0x000000000000791b */ /* 0x003fe20003800000 */
.L_x_10570:
[----:B------:R-:W-:Y:S01]  /*1890*/  IMAD.MOV.U32 R16, RZ, RZ, R25 ;  /* 0x000000ffff107224 */ /* 0x000fe200078e0019 */
[----:B------:R-:W-:Y:S06]  /*18a0*/  BRA `(.L_x_10571) ;  /* 0xfffffff400207947 */ /* 0x000fec000383ffff */
.L_x_10572:
        /* <DEDUP_REMOVED lines=13> */
.L_x_12189:


//--------------------- .text._ZN2at6native43_GLOBAL__N__9ae7fba5_10_SoftMax_cu_9f978f6322cunn_SoftMaxForwardRegIN3c104HalfEfS4_NS1_25LogSoftMaxForwardEpilogueElLi5EEEvPT1_PKT_T3_ --------------------------
	.section	.text._ZN2at6native43_GLOBAL__N__9ae7fba5_10_SoftMax_cu_9f978f6322cunn_SoftMaxForwardRegIN3c104HalfEfS4_NS1_25LogSoftMaxForwardEpilogueElLi5EEEvPT1_PKT_T3_,"ax",@progbits
	.align	128
.text._ZN2at6native43_GLOBAL__N__9ae7fba5_10_SoftMax_cu_9f978f6322cunn_SoftMaxForwardRegIN3c104HalfEfS4_NS1_25LogSoftMaxForwardEpilogueElLi5EEEvPT1_PKT_T3_:
        .type           _ZN2at6native43_GLOBAL__N__9ae7fba5_10_SoftMax_cu_9f978f6322cunn_SoftMaxForwardRegIN3c104HalfEfS4_NS1_25LogSoftMaxForwardEpilogueElLi5EEEvPT1_PKT_T3_,@function
        .size           _ZN2at6native43_GLOBAL__N__9ae7fba5_10_SoftMax_cu_9f978f6322cunn_SoftMaxForwardRegIN3c104HalfEfS4_NS1_25LogSoftMaxForwardEpilogueElLi5EEEvPT1_PKT_T3_,(.L_x_12190 - _ZN2at6native43_GLOBAL__N__9ae7fba5_10_SoftMax_cu_9f978f6322cunn_SoftMaxForwardRegIN3c104HalfEfS4_NS1_25LogSoftMaxForwardEpilogueElLi5EEEvPT1_PKT_T3_)
        .other          _ZN2at6native43_GLOBAL__N__9ae7fba5_10_SoftMax_cu_9f978f6322cunn_SoftMaxForwardRegIN3c104HalfEfS4_NS1_25LogSoftMaxForwardEpilogueElLi5EEEvPT1_PKT_T3_,@"STO_CUDA_ENTRY STV_DEFAULT"
_ZN2at6native43_GLOBAL__N__9ae7fba5_10_SoftMax_cu_9f978f6322cunn_SoftMaxForwardRegIN3c104HalfEfS4_NS1_25LogSoftMaxForwardEpilogueElLi5EEEvPT1_PKT_T3_:
        /* <DEDUP_REMOVED lines=121> */
.L_x_10592:
[----:B-1----:R-:W-:-:S04]  /*0790*/  FSETP.GEU.FTZ.AND P0, PT, R20, R18, PT ;  /* 0x000000121400720b */ /* 0x002fc80003f1e000 */
[----:B0-----:R-:W-:-:S09]  /*07a0*/  FSEL R20, R18, R20, !P0 ;  /* 0x0000001412147208 */ /* 0x001fd20004000000 */
.L_x_10574:
[----:B------:R-:W-:Y:S05]  /*07b0*/  BSYNC B0 ;  /* 0x0000000000007941 */ /* 0x000fea0003800000 */
.L_x_10573:
        /* <DEDUP_REMOVED lines=25> */
[----:B------:R-:W-:Y:S01]  /*0950*/  IMAD.MOV.U32 R17, RZ, RZ, RZ ;  /* 0x000000ffff117224 */ /* 0x000fe200078e00ff */
        /* <DEDUP_REMOVED lines=38> */
.L_x_10598:
[----:B-1----:R-:W-:-:S07]  /*0bc0*/  FADD.FTZ R13, R22, R18 ;  /* 0x00000012160d7221 */ /* 0x002fce0000010000 */
.L_x_10577:
[----:B------:R-:W-:Y:S05]  /*0bd0*/  BSYNC B0 ;  /* 0x0000000000007941 */ /* 0x000fea0003800000 */
.L_x_10576:
        /* <DEDUP_REMOVED lines=9> */
[----:B------:R-:W-:Y:S01]  /*0c70*/  ULDC.64 UR4, c[0x0][0x210] ;  /* 0x0000840000047ab9 */ /* 0x000fe20000000a00 */
[----:B0-----:R-:W-:-:S03]  /*0c80*/  IMAD.MOV.U32 R14, RZ, RZ, R10 ;  /* 0x000000ffff0e7224 */ /* 0x001fc600078e000a */
[----:B------:R-:W-:Y:S01]  /*0c90*/  FADD.FTZ R2, R15, -R12 ;  /* 0x8000000c0f027221 */ /* 0x000fe20000010000 */
[----:B------:R-:W-:-:S03]  /*0ca0*/  MOV R15, R11 ;  /* 0x0000000b000f7202 */ /* 0x000fc60000000f00 */
[----:B-1----:R-:W-:Y:S01]  /*0cb0*/  FFMA.FTZ R2, R13, -0.69314718246459960938, R2 ;  /* 0xbf3172180d027823 */ /* 0x002fe20000010002 */
[----:B------:R-:W-:-:S04]  /*0cc0*/  IMAD.WIDE.U32 R14, R8, UR7, R14 ;  /* 0x00000007080e7c25 */ /* 0x000fc8000f8e000e */
[----:B------:R-:W-:Y:S01]  /*0cd0*/  F2FP.F16.F32.PACK_AB R2, RZ, R2 ;  /* 0x00000002ff02723e */ /* 0x000fe200000000ff */
[----:B------:R-:W-:Y:S01]  /*0ce0*/  IMAD R15, R9, UR7, R15 ;  /* 0x00000007090f7c24 */ /* 0x000fe2000f8e020f */
[----:B------:R-:W-:-:S04]  /*0cf0*/  LEA R16, P0, R14, UR4, 0x1 ;  /* 0x000000040e107c11 */ /* 0x000fc8000f8008ff */
[----:B------:R-:W-:-:S05]  /*0d00*/  LEA.HI.X R17, R14, UR5, R15, 0x1, P0 ;  /* 0x000000050e117c11 */ /* 0x000fca00080f0c0f */
[----:B------:R2:W-:Y:S04]  /*0d10*/  STG.E.U16 desc[UR8][R16.64], R2 ;  /* 0x0000000210007986 */ /* 0x0005e8000c101508 */
.L_x_10580:
[----:B------:R-:W-:Y:S05]  /*0d20*/  BSYNC B0 ;  /* 0x0000000000007941 */ /* 0x000fea0003800000 */
.L_x_10579:
[----:B------:R-:W-:Y:S04]  /*0d30*/  BSSY B0, `(.L_x_10581) ;  /* 0x000000f000007945 */ /* 0x000fe80003800000 */
[----:B------:R-:W-:Y:S05]  /*0d40*/  @P5 BRA `(.L_x_10582) ;  /* 0x0000000000345947 */ /* 0x000fea0003800000 */
[----:B------:R-:W-:Y:S01]  /*0d50*/  ULDC UR4, c[0x0][0x0] ;  /* 0x0000000000047ab9 */ /* 0x000fe20000000800 */
[----:B--2---:R-:W-:Y:S02]  /*0d60*/  HADD2.F32 R17, -RZ, R0.H0_H0 ;  /* 0x20000000ff117230 */ /* 0x004fe40000004100 */
[----:B0-----:R-:W-:Y:S01]  /*0d70*/  VIADD R14, R10, UR4 ;  /* 0x000000040a0e7c36 */ /* 0x001fe20008000000 */
        /* <DEDUP_REMOVED lines=10> */
.L_x_10582:
[----:B------:R-:W-:Y:S05]  /*0e20*/  BSYNC B0 ;  /* 0x0000000000007941 */ /* 0x000fea0003800000 */
.L_x_10581:
[----:B------:R-:W-:Y:S04]  /*0e30*/  BSSY B0, `(.L_x_10583) ;  /* 0x000000c000007945 */ /* 0x000fe80003800000 */
[----:B------:R-:W-:Y:S05]  /*0e40*/  @P4 BRA `(.L_x_10584) ;  /* 0x0000000000284947 */ /* 0x000fea0003800000 */
[----:B------:R-:W-:Y:S01]  /*0e50*/  HADD2.F32 R3, -RZ, R3.H0_H0 ;  /* 0x20000003ff037230 */ /* 0x000fe20000004100 */
[----:B------:R-:W-:Y:S01]  /*0e60*/  ULDC.64 UR4, c[0x0][0x210] ;  /* 0x0000840000047ab9 */ /* 0x000fe20000000a00 */
[----:B------:R-:W-:-:S04]  /*0e70*/  IMAD.WIDE.U32 R6, R8, UR7, R6 ;  /* 0x0000000708067c25 */ /* 0x000fc8000f8e0006 */
[----:B---3--:R-:W-:Y:S01]  /*0e80*/  FADD.FTZ R0, R3, -R12 ;  /* 0x8000000c03007221 */ /* 0x008fe20000010000 */
[----:B------:R-:W-:Y:S01]  /*0e90*/  IMAD R3, R9, UR7, R7 ;  /* 0x0000000709037c24 */ /* 0x000fe2000f8e0207 */
[C---:B--2---:R-:W-:Y:S02]  /*0ea0*/  LEA R2, P0, R6.reuse, UR4, 0x1 ;  /* 0x0000000406027c11 */ /* 0x044fe4000f8008ff */
[----:B-1----:R-:W-:Y:S02]  /*0eb0*/  FFMA.FTZ R0, R13, -0.69314718246459960938, R0 ;  /* 0xbf3172180d007823 */ /* 0x002fe40000010000 */
[----:B------:R-:W-:-:S03]  /*0ec0*/  LEA.HI.X R3, R6, UR5, R3, 0x1, P0 ;  /* 0x0000000506037c11 */ /* 0x000fc600080f0c03 */
[----:B------:R-:W-:-:S05]  /*0ed0*/  F2FP.F16.F32.PACK_AB R0, RZ, R0 ;  /* 0x00000000ff00723e */ /* 0x000fca00000000ff */
[----:B------:R4:W-:Y:S02]  /*0ee0*/  STG.E.U16 desc[UR8][R2.64], R0 ;  /* 0x0000000002007986 */ /* 0x0009e4000c101508 */
.L_x_10584:
[----:B------:R-:W-:Y:S05]  /*0ef0*/  BSYNC B0 ;  /* 0x0000000000007941 */ /* 0x000fea0003800000 */
.L_x_10583:
[----:B------:R-:W-:Y:S04]  /*0f00*/  BSSY B0, `(.L_x_10585) ;  /* 0x0000010000007945 */ /* 0x000fe80003800000 */
[----:B------:R-:W-:Y:S05]  /*0f10*/  @P3 BRA `(.L_x_10586) ;  /* 0x0000000000383947 */ /* 0x000fea0003800000 */
[----:B----4-:R-:W2:Y:S01]  /*0f20*/  LDC R3, c[0x0][RZ] ;  /* 0x00000000ff037b82 */ /* 0x010ea20000000800 */
[----:B------:R-:W-:Y:S01]  /*0f30*/  HADD2.F32 R7, -RZ, R24.H0_H0 ;  /* 0x20000018ff077230 */ /* 0x000fe20000004100 */
        /* <DEDUP_REMOVED lines=12> */
.L_x_10586:
[----:B------:R-:W-:Y:S05]  /*1000*/  BSYNC B0 ;  /* 0x0000000000007941 */ /* 0x000fea0003800000 */
.L_x_10585:
[----:B------:R-:W-:Y:S05]  /*1010*/  @P2 EXIT ;  /* 0x000000000000294d */ /* 0x000fea0003800000 */
[----:B------:R-:W-:Y:S01]  /*1020*/  HADD2.F32 R25, -RZ, R25.H0_H0 ;  /* 0x20000019ff197230 */ /* 0x000fe20000004100 */
[----:B------:R-:W-:Y:S01]  /*1030*/  ULDC.64 UR4, c[0x0][0x210] ;  /* 0x0000840000047ab9 */ /* 0x000fe20000000a00 */
[----:B------:R-:W-:-:S04]  /*1040*/  IMAD.WIDE.U32 R4, R8, UR7, R4 ;  /* 0x0000000708047c25 */ /* 0x000fc8000f8e0004 */
[----:B------:R-:W-:Y:S01]  /*1050*/  FADD.FTZ R12, R25, -R12 ;  /* 0x8000000c190c7221 */ /* 0x000fe20000010000 */
[----:B------:R-:W-:Y:S01]  /*1060*/  IMAD R9, R9, UR7, R5 ;  /* 0x0000000709097c24 */ /* 0x000fe2000f8e0205 */
[C---:B--2-4-:R-:W-:Y:S02]  /*1070*/  LEA R2, P0, R4.reuse, UR4, 0x1 ;  /* 0x0000000404027c11 */ /* 0x054fe4000f8008ff */
[----:B-1----:R-:W-:Y:S02]  /*1080*/  FFMA.FTZ R13, R13, -0.69314718246459960938, R12 ;  /* 0xbf3172180d0d7823 */ /* 0x002fe4000001000c */
[----:B------:R-:W-:-:S03]  /*1090*/  LEA.HI.X R3, R4, UR5, R9, 0x1, P0 ;  /* 0x0000000504037c11 */ /* 0x000fc600080f0c09 */
[----:B------:R-:W-:-:S05]  /*10a0*/  F2FP.F16.F32.PACK_AB R13, RZ, R13 ;  /* 0x0000000dff0d723e */ /* 0x000fca00000000ff */
[----:B------:R-:W-:Y:S01]  /*10b0*/  STG.E.U16 desc[UR8][R2.64], R13 ;  /* 0x0000000d02007986 */ /* 0x000fe2000c101508 */
[----:B------:R-:W-:Y:S05]  /*10c0*/  EXIT ;  /* 0x000000000000794d */ /* 0x000fea0003800000 */
.L_x_10575:
[----:B-1----:R-:W-:Y:S01]  /*10d0*/  MOV R26, R20 ;  /* 0x00000014001a7202 */ /* 0x002fe20000000f00 */
[----:B------:R-:W-:Y:S02]  /*10e0*/  IMAD.MOV.U32 R17, RZ, RZ, 0x10 ;  /* 0x00000010ff117424 */ /* 0x000fe400078e00ff */
[----:B------:R-:W-:Y:S02]  /*10f0*/  IMAD.MOV.U32 R16, RZ, RZ, 0x1f ;  /* 0x0000001fff107424 */ /* 0x000fe400078e00ff */
[----:B------:R-:W-:-:S07]  /*1100*/  IMAD.MOV.U32 R15, RZ, RZ, -0x1 ;  /* 0xffffffffff0f7424 */ /* 0x000fce00078e00ff */
[----:B------:R-:W-:Y:S05]  /*1110*/  WARPSYNC.COLLECTIVE R15, `(.L_x_10587) ;  /* 0x000000000f087348 */ /* 0x000fea0003c00000 */
[----:B------:R0:W1:Y:S02]  /*1120*/  SHFL.DOWN P0, R18, R26, R17, R16 ;  /* 0x080000111a127389 */ /* 0x0000640000000010 */
[----:B01----:R-:W-:Y:S01]  /*1130*/  ENDCOLLECTIVE ;  /* 0x000000000000791b */ /* 0x003fe20003800000 */
.L_x_10587:
[----:B------:R-:W-:Y:S01]  /*1140*/  IMAD.MOV.U32 R17, RZ, RZ, 0x8 ;  /* 0x00000008ff117424 */ /* 0x000fe200078e00ff */
[----:B------:R-:W-:-:S04]  /*1150*/  FSETP.GEU.FTZ.AND P0, PT, R20, R18, PT ;  /* 0x000000121400720b */ /* 0x000fc80003f1e000 */
[----:B------:R-:W-:-:S04]  /*1160*/  FSEL R12, R18, R20, !P0 ;  /* 0x00000014120c7208 */ /* 0x000fc80004000000 */
[----:B------:R-:W-:-:S07]  /*1170*/  MOV R26, R12 ;  /* 0x0000000c001a7202 */ /* 0x000fce0000000f00 */
[----:B------:R-:W-:Y:S05]  /*1180*/  WARPSYNC.COLLECTIVE R15, `(.L_x_10588) ;  /* 0x000000000f087348 */ /* 0x000fea0003c00000 */
[----:B------:R0:W1:Y:S02]  /*1190*/  SHFL.DOWN P0, R18, R26, R17, R16 ;  /* 0x080000111a127389 */ /* 0x0000640000000010 */
[----:B01----:R-:W-:Y:S01]  /*11a0*/  ENDCOLLECTIVE ;  /* 0x000000000000791b */ /* 0x003fe20003800000 */
.L_x_10588:
[----:B------:R-:W-:Y:S01]  /*11b0*/  HFMA2.MMA R17, -RZ, RZ, 0, 2.384185791015625e-07 ;  /* 0x00000004ff117435 */ /* 0x000fe200000001ff */
[----:B------:R-:W-:-:S04]  /*11c0*/  FSETP.GEU.FTZ.AND P0, PT, R12, R18, PT ;  /* 0x000000120c00720b */ /* 0x000fc80003f1e000 */
[----:B------:R-:W-:-:S05]  /*11d0*/  FSEL R19, R18, R12, !P0 ;  /* 0x0000000c12137208 */ /* 0x000fca0004000000 */
[----:B------:R-:W-:-:S07]  /*11e0*/  IMAD.MOV.U32 R26, RZ, RZ, R19 ;  /* 0x000000ffff1a7224 */ /* 0x000fce00078e0013 */
[----:B------:R-:W-:Y:S05]  /*11f0*/  WARPSYNC.COLLECTIVE R15, `(.L_x_10589) ;  /* 0x000000000f087348 */ /* 0x000fea0003c00000 */
[----:B------:R0:W1:Y:S02]  /*1200*/  SHFL.DOWN P0, R18, R26, R17, R16 ;  /* 0x080000111a127389 */ /* 0x0000640000000010 */
[----:B01----:R-:W-:Y:S01]  /*1210*/  ENDCOLLECTIVE ;  /* 0x000000000000791b */ /* 0x003fe20003800000 */
.L_x_10589:
[----:B------:R-:W-:Y:S01]  /*1220*/  IMAD.MOV.U32 R17, RZ, RZ, 0x2 ;  /* 0x00000002ff117424 */ /* 0x000fe200078e00ff */
[----:B------:R-:W-:-:S04]  /*1230*/  FSETP.GEU.FTZ.AND P0, PT, R19, R18, PT ;  /* 0x000000121300720b */ /* 0x000fc80003f1e000 */
[----:B------:R-:W-:-:S05]  /*1240*/  FSEL R22, R18, R19, !P0 ;  /* 0x0000001312167208 */ /* 0x000fca0004000000 */
[----:B------:R-:W-:-:S07]  /*1250*/  IMAD.MOV.U32 R26, RZ, RZ, R22 ;  /* 0x000000ffff1a7224 */ /* 0x000fce00078e0016 */
[----:B------:R-:W-:Y:S05]  /*1260*/  WARPSYNC.COLLECTIVE R15, `(.L_x_10590) ;  /* 0x000000000f087348 */ /* 0x000fea0003c00000 */
[----:B------:R0:W1:Y:S02]  /*1270*/  SHFL.DOWN P0, R18, R26, R17, R16 ;  /* 0x080000111a127389 */ /* 0x0000640000000010 */
[----:B01----:R-:W-:Y:S01]  /*1280*/  ENDCOLLECTIVE ;  /* 0x000000000000791b */ /* 0x003fe20003800000 */
.L_x_10590:
[----:B------:R-:W-:Y:S01]  /*1290*/  IMAD.MOV.U32 R17, RZ, RZ, 0x1 ;  /* 0x00000001ff117424 */ /* 0x000fe200078e00ff */
[----:B------:R-:W-:-:S04]  /*12a0*/  FSETP.GEU.FTZ.AND P0, PT, R22, R18, PT ;  /* 0x000000121600720b */ /* 0x000fc80003f1e000 */
[----:B------:R-:W-:-:S04]  /*12b0*/  FSEL R20, R18, R22, !P0 ;  /* 0x0000001612147208 */ /* 0x000fc80004000000 */
[----:B------:R-:W-:-:S07]  /*12c0*/  MOV R26, R20 ;  /* 0x00000014001a7202 */ /* 0x000fce0000000f00 */
[----:B------:R-:W-:Y:S05]  /*12d0*/  WARPSYNC.COLLECTIVE R15, `(.L_x_10591) ;  /* 0x000000000f087348 */ /* 0x000fea0003c00000 */
[----:B------:R0:W1:Y:S02]  /*12e0*/  SHFL.DOWN P0, R18, R26, R17, R16 ;  /* 0x080000111a127389 */ /* 0x0000640000000010 */
[----:B01----:R-:W-:Y:S01]  /*12f0*/  ENDCOLLECTIVE ;  /* 0x000000000000791b */ /* 0x003fe20003800000 */
.L_x_10591:
[----:B------:R-:W-:Y:S05]  /*1300*/  BRA `(.L_x_10592) ;  /* 0xfffffff400207947 */ /* 0x000fea000383ffff */
.L_x_10578:
[----:B------:R-:W-:Y:S01]  /*1310*/  HFMA2.MMA R17, -RZ, RZ, 0, 9.5367431640625e-07 ;  /* 0x00000010ff117435 */ /* 0x000fe200000001ff */
[----:B-1----:R-:W-:Y:S02]  /*1320*/  IMAD.MOV.U32 R26, RZ, RZ, R13 ;  /* 0x000000ffff1a7224 */ /* 0x002fe400078e000d */
[----:B------:R-:W-:Y:S02]  /*1330*/  IMAD.MOV.U32 R16, RZ, RZ, 0x1f ;  /* 0x0000001fff107424 */ /* 0x000fe400078e00ff */
[----:B------:R-:W-:-:S07]  /*1340*/  IMAD.MOV.U32 R15, RZ, RZ, -0x1 ;  /* 0xffffffffff0f7424 */ /* 0x000fce00078e00ff */
[----:B0-----:R-:W-:Y:S05]  /*1350*/  WARPSYNC.COLLECTIVE R15, `(.L_x_10593) ;  /* 0x000000000f087348 */ /* 0x001fea0003c00000 */
[----:B------:R1:W2:Y:S02]  /*1360*/  SHFL.DOWN P0, R18, R26, R17, R16 ;  /* 0x080000111a127389 */ /* 0x0002a40000000010 */
[----:B012---:R-:W-:Y:S01]  /*1370*/  ENDCOLLECTIVE ;  /* 0x000000000000791b */ /* 0x007fe20003800000 */
.L_x_10593:
[----:B------:R-:W-:Y:S02]  /*1380*/  IMAD.MOV.U32 R17, RZ, RZ, 0x8 ;  /* 0x00000008ff117424 */ /* 0x000fe400078e00ff */
[----:B------:R-:W-:-:S05]  /*1390*/  FADD.FTZ R14, R13, R18 ;  /* 0x000000120d0e7221 */ /* 0x000fca0000010000 */
[----:B------:R-:W-:-:S07]  /*13a0*/  MOV R26, R14 ;  /* 0x0000000e001a7202 */ /* 0x000fce0000000f00 */
[----:B------:R-:W-:Y:S05]  /*13b0*/  WARPSYNC.COLLECTIVE R15, `(.L_x_10594) ;  /* 0x000000000f087348 */ /* 0x000fea0003c00000 */
[----:B------:R0:W1:Y:S02]  /*13c0*/  SHFL.DOWN P0, R18, R26, R17, R16 ;  /* 0x080000111a127389 */ /* 0x0000640000000010 */
[----:B01----:R-:W-:Y:S01]  /*13d0*/  ENDCOLLECTIVE ;  /* 0x000000000000791b */ /* 0x003fe20003800000 */
.L_x_10594:
[----:B------:R-:W-:Y:S01]  /*13e0*/  HFMA2.MMA R17, -RZ, RZ, 0, 2.384185791015625e-07 ;  /* 0x00000004ff117435 */ /* 0x000fe200000001ff */
[----:B------:R-:W-:-:S04]  /*13f0*/  FADD.FTZ R20, R14, R18 ;  /* 0x000000120e147221 */ /* 0x000fc80000010000 */
[----:B------:R-:W-:-:S07]  /*1400*/  IMAD.MOV.U32 R26, RZ, RZ, R20 ;  /* 0x000000ffff1a7224 */ /* 0x000fce00078e0014 */
[----:B------:R-:W-:Y:S05]  /*1410*/  WARPSYNC.COLLECTIVE R15, `(.L_x_10595) ;  /* 0x000000000f087348 */ /* 0x000fea0003c00000 */
[----:B------:R0:W1:Y:S02]  /*1420*/  SHFL.DOWN P0, R18, R26, R17, R16 ;  /* 0x080000111a127389 */ /* 0x0000640000000010 */
[----:B01----:R-:W-:Y:S01]  /*1430*/  ENDCOLLECTIVE ;  /* 0x000000000000791b */ /* 0x003fe20003800000 */
.L_x_10595:
[----:B------:R-:W-:Y:S02]  /*1440*/  IMAD.MOV.U32 R17, RZ, RZ, 0x2 ;  /* 0x00000002ff117424 */ /* 0x000fe400078e00ff */
[----:B------:R-:W-:-:S04]  /*1450*/  FADD.FTZ R21, R20, R18 ;  /* 0x0000001214157221 */ /* 0x000fc80000010000 */
[----:B------:R-:W-:-:S07]  /*1460*/  IMAD.MOV.U32 R26, RZ, RZ, R21 ;  /* 0x000000ffff1a7224 */ /* 0x000fce00078e0015 */
[----:B------:R-:W-:Y:S05]  /*1470*/  WARPSYNC.COLLECTIVE R15, `(.L_x_10596) ;  /* 0x000000000f087348 */ /* 0x000fea0003c00000 */
[----:B------:R0:W1:Y:S02]  /*1480*/  SHFL.DOWN P0, R18, R26, R17, R16 ;  /* 0x080000111a127389 */ /* 0x0000640000000010 */
[----:B01----:R-:W-:Y:S01]  /*1490*/  ENDCOLLECTIVE ;  /* 0x000000000000791b */ /* 0x003fe20003800000 */
.L_x_10596:
[----:B------:R-:W-:Y:S02]  /*14a0*/  IMAD.MOV.U32 R17, RZ, RZ, 0x1 ;  /* 0x00000001ff117424 */ /* 0x000fe400078e00ff */
[----:B------:R-:W-:-:S05]  /*14b0*/  FADD.FTZ R22, R21, R18 ;  /* 0x0000001215167221 */ /* 0x000fca0000010000 */
[----:B------:R-:W-:-:S07]  /*14c0*/  MOV R26, R22 ;  /* 0x00000016001a7202 */ /* 0x000fce0000000f00 */
[----:B------:R-:W-:Y:S05]  /*14d0*/  WARPSYNC.COLLECTIVE R15, `(.L_x_10597) ;  /* 0x000000000f087348 */ /* 0x000fea0003c00000 */
[----:B------:R0:W1:Y:S02]  /*14e0*/  SHFL.DOWN P0, R18, R26, R17, R16 ;  /* 0x080000111a127389 */ /* 0x0000640000000010 */
[----:B01----:R-:W-:Y:S01]  /*14f0*/  ENDCOLLECTIVE ;  /* 0x000000000000791b */ /* 0x003fe20003800000 */
.L_x_10597:
[----:B------:R-:W-:Y:S05]  /*1500*/  BRA `(.L_x_10598) ;  /* 0xfffffff400ac7947 */ /* 0x000fea000383ffff */
.L_x_10599:
        /* <DEDUP_REMOVED lines=15> */
.L_x_12190:


//--------------------- .text._ZN2at6native43_GLOBAL__N__9ae7fba5_10_SoftMax_cu_9f978f6322cunn_SoftMaxForwardRegIN3c104HalfEfS4_NS1_25LogSoftMaxForwardEpilogueElLi4EEEvPT1_PKT_T3_ --------------------------
	.section	.text._ZN2at6native43_GLOBAL__N__9ae7fba5_10_SoftMax_cu_9f978f6322cunn_SoftMaxForwardRegIN3c104HalfEfS4_NS1_25LogSoftMaxForwardEpilogueElLi4EEEvPT1_PKT_T3_,"ax",@progbits
	.align	128
.text._ZN2at6native43_GLOBAL__N__9ae7fba5_10_SoftMax_cu_9f978f6322cunn_SoftMaxForwardRegIN3c104HalfEfS4_NS1_25LogSoftMaxForwardEpilogueElLi4EEEvPT1_PKT_T3_:
        .type           _ZN2at6native43_GLOBAL__N__9ae7fba5_10_SoftMax_cu_9f978f6322cunn_SoftMaxForwardRegIN3c104HalfEfS4_NS1_25LogSoftMaxForwardEpilogueElLi4EEEvPT1_PKT_T3_,@function
        .size           _ZN2at6native43_GLOBAL__N__9ae7fba5_10_SoftMax_cu_9f978f6322cunn_SoftMaxForwardRegIN3c104HalfEfS4_NS1_25LogSoftMaxForwardEpilogueElLi4EEEvPT1_PKT_T3_,(.L_x_12191 - _ZN2at6native43_GLOBAL__N__9ae7fba5_10_SoftMax_cu_9f978f6322cunn_SoftMaxForwardRegIN3c104HalfEfS4_NS1_25LogSoftMaxForwardEpilogueElLi4EEEvPT1_PKT_T3_)
        .other          _ZN2at6native43_GLOBAL__N__9ae7fba5_10_SoftMax_cu_9f978f6322cunn_SoftMaxForwardRegIN3c104HalfEfS4_NS1_25LogSoftMaxForwardEpilogueElLi4EEEvPT1_PKT_T3_,@"STO_CUDA_ENTRY STV_DEFAULT"
_ZN2at6native43_GLOBAL__N__9ae7fba5_10_SoftMax_cu_9f978f6322cunn_SoftMaxForwardRegIN3c104HalfEfS4_NS1_25LogSoftMaxForwardEpilogueElLi4EEEvPT1_PKT_T3_:
        /* <DEDUP_REMOVED lines=108> */
.L_x_10617:
[----:B-1----:R-:W-:-:S04]  /*06c0*/  FSETP.GEU.FTZ.AND P5, PT, R22, R20, PT ;  /* 0x000000141600720b */ /* 0x002fc80003fbe000 */
[----:B0-----:R-:W-:-:S09]  /*06d0*/  FSEL R22, R20, R22, !P5 ;  /* 0x0000001614167208 */ /* 0x001fd20006800000 */
.L_x_10601:
[----:B------:R-:W-:Y:S05]  /*06e0*/  BSYNC B0 ;  /* 0x0000000000007941 */ /* 0x000fea0003800000 */
.L_x_10600:
        /* <DEDUP_REMOVED lines=58> */
.L_x_10623:
[----:B-1----:R-:W-:-:S07]  /*0a90*/  FADD.FTZ R15, R23, R20 ;  /* 0x00000014170f7221 */ /* 0x002fce0000010000 */
.L_x_10604:
[----:B------:R-:W-:Y:S05]  /*0aa0*/  BSYNC B0 ;  /* 0x0000000000007941 */ /* 0x000fea0003800000 */
.L_x_10603:
[----:B-1----:R-:W-:Y:S01]  /*0ab0*/  @!P6 STS [UR4], R15 ;  /* 0x0000000fff00e988 */ /* 0x002fe20008000804 */
[----:B------:R-:W-:Y:S05]  /*0ac0*/  WARPSYNC.ALL ;  /* 0x0000000000007948 */ /* 0x000fea0003800000 */
[----:B------:R-:W-:Y:S06]  /*0ad0*/  BAR.SYNC.DEFER_BLOCKING 0x0 ;  /* 0x0000000000007b1d */ /* 0x000fec0000010000 */
[----:B------:R-:W-:Y:S01]  /*0ae0*/  BSSY B0, `(.L_x_10606) ;  /* 0x000000e000007945 */ /* 0x000fe20003800000 */
[----:B------:R-:W1:Y:S02]  /*0af0*/  LDS R15, [UR4] ;  /* 0x00000004ff0f7984 */ /* 0x000e640008000800 */
[----:B-1----:R-:W1:Y:S01]  /*0b00*/  MUFU.LG2 R15, R15 ;  /* 0x0000000f000f7308 */ /* 0x002e620000000c00 */
[----:B------:R-:W-:Y:S05]  /*0b10*/  @P4 BRA `(.L_x_10607) ;  /* 0x0000000000284947 */ /* 0x000fea0003800000 */
[----:B------:R-:W-:Y:S01]  /*0b20*/  HADD2.F32 R17, -RZ, R0.H0_H0 ;  /* 0x20000000ff117230 */ /* 0x000fe20000004100 */
[----:B------:R-:W-:Y:S01]  /*0b30*/  ULDC.64 UR4, c[0x0][0x210] ;  /* 0x0000840000047ab9 */ /* 0x000fe20000000a00 */
[----:B------:R-:W-:-:S04]  /*0b40*/  IMAD.WIDE.U32 R12, R10, UR7, R12 ;  /* 0x000000070a0c7c25 */ /* 0x000fc8000f8e000c */
[----:B------:R-:W-:Y:S01]  /*0b50*/  FADD.FTZ R0, R17, -R14 ;  /* 0x8000000e11007221 */ /* 0x000fe20000010000 */
[----:B------:R-:W-:Y:S01]  /*0b60*/  IMAD R13, R11, UR7, R13 ;  /* 0x000000070b0d7c24 */ /* 0x000fe2000f8e020d */
[C---:B0-----:R-:W-:Y:S02]  /*0b70*/  LEA R16, P0, R12.reuse, UR4, 0x1 ;  /* 0x000000040c107c11 */ /* 0x041fe4000f8008ff */
[----:B-1----:R-:W-:Y:S02]  /*0b80*/  FFMA.FTZ R0, R15, -0.69314718246459960938, R0 ;  /* 0xbf3172180f007823 */ /* 0x002fe40000010000 */
[----:B------:R-:W-:-:S03]  /*0b90*/  LEA.HI.X R17, R12, UR5, R13, 0x1, P0 ;  /* 0x000000050c117c11 */ /* 0x000fc600080f0c0d */
[----:B------:R-:W-:-:S05]  /*0ba0*/  F2FP.F16.F32.PACK_AB R0, RZ, R0 ;  /* 0x00000000ff00723e */ /* 0x000fca00000000ff */
[----:B------:R2:W-:Y:S02]  /*0bb0*/  STG.E.U16 desc[UR8][R16.64], R0 ;  /* 0x0000000010007986 */ /* 0x0005e4000c101508 */
.L_x_10607:
[----:B------:R-:W-:Y:S05]  /*0bc0*/  BSYNC B0 ;  /* 0x0000000000007941 */ /* 0x000fea0003800000 */
.L_x_10606:
[----:B------:R-:W-:Y:S04]  /*0bd0*/  BSSY B0, `(.L_x_10608) ;  /* 0x000000c000007945 */ /* 0x000fe80003800000 */
[----:B------:R-:W-:Y:S05]  /*0be0*/  @P3 BRA `(.L_x_10609) ;  /* 0x0000000000283947 */ /* 0x000fea0003800000 */
[----:B------:R-:W-:Y:S01]  /*0bf0*/  HADD2.F32 R13, -RZ, R2.H0_H0 ;  /* 0x20000002ff0d7230 */ /* 0x000fe20000004100 */
[----:B------:R-:W-:-:S04]  /*0c00*/  ULDC.64 UR4, c[0x0][0x210] ;  /* 0x0000840000047ab9 */ /* 0x000fc80000000a00 */
[----:B--2---:R-:W-:Y:S01]  /*0c10*/  FADD.FTZ R0, R13, -R14 ;  /* 0x8000000e0d007221 */ /* 0x004fe20000010000 */
[----:B------:R-:W-:-:S04]  /*0c20*/  IMAD.WIDE.U32 R12, R10, UR7, R8 ;  /* 0x000000070a0c7c25 */ /* 0x000fc8000f8e0008 */
[----:B-1----:R-:W-:Y:S01]  /*0c30*/  FFMA.FTZ R0, R15, -0.69314718246459960938, R0 ;  /* 0xbf3172180f007823 */ /* 0x002fe20000010000 */
[----:B------:R-:W-:Y:S01]  /*0c40*/  IMAD R9, R11, UR7, R13 ;  /* 0x000000070b097c24 */ /* 0x000fe2000f8e020d */
[----:B------:R-:W-:-:S03]  /*0c50*/  LEA R8, P0, R12, UR4, 0x1 ;  /* 0x000000040c087c11 */ /* 0x000fc6000f8008ff */
[----:B------:R-:W-:Y:S02]  /*0c60*/  F2FP.F16.F32.PACK_AB R0, RZ, R0 ;  /* 0x00000000ff00723e */ /* 0x000fe400000000ff */
[----:B------:R-:W-:-:S05]  /*0c70*/  LEA.HI.X R9, R12, UR5, R9, 0x1, P0 ;  /* 0x000000050c097c11 */ /* 0x000fca00080f0c09 */
[----:B------:R3:W-:Y:S03]  /*0c80*/  STG.E.U16 desc[UR8][R8.64], R0 ;  /* 0x0000000008007986 */ /* 0x0007e6000c101508 */
.L_x_10609:
[----:B------:R-:W-:Y:S05]  /*0c90*/  BSYNC B0 ;  /* 0x0000000000007941 */ /* 0x000fea0003800000 */
.L_x_10608:
[----:B------:R-:W-:Y:S04]  /*0ca0*/  BSSY B0, `(.L_x_10610) ;  /* 0x000000c000007945 */ /* 0x000fe80003800000 */
[----:B------:R-:W-:Y:S05]  /*0cb0*/  @P2 BRA `(.L_x_10611) ;  /* 0x0000000000282947 */ /* 0x000fea0003800000 */
[----:B------:R-:W-:Y:S01]  /*0cc0*/  HADD2.F32 R3, -RZ, R3.H0_H0 ;  /* 0x20000003ff037230 */ /* 0x000fe20000004100 */
[----:B------:R-:W-:Y:S01]  /*0cd0*/  ULDC.64 UR4, c[0x0][0x210] ;  /* 0x0000840000047ab9 */ /* 0x000fe20000000a00 */
[----:B------:R-:W-:-:S04]  /*0ce0*/  IMAD.WIDE.U32 R6, R10, UR7, R6 ;  /* 0x000000070a067c25 */ /* 0x000fc8000f8e0006 */
[----:B--23--:R-:W-:Y:S01]  /*0cf0*/  FADD.FTZ R0, R3, -R14 ;  /* 0x8000000e03007221 */ /* 0x00cfe20000010000 */
[----:B------:R-:W-:Y:S01]  /*0d00*/  IMAD R3, R11, UR7, R7 ;  /* 0x000000070b037c24 */ /* 0x000fe2000f8e0207 */
[C---:B------:R-:W-:Y:S02]  /*0d10*/  LEA R2, P0, R6.reuse, UR4, 0x1 ;  /* 0x0000000406027c11 */ /* 0x040fe4000f8008ff */
[----:B-1----:R-:W-:Y:S02]  /*0d20*/  FFMA.FTZ R0, R15, -0.69314718246459960938, R0 ;  /* 0xbf3172180f007823 */ /* 0x002fe40000010000 */
[----:B------:R-:W-:-:S03]  /*0d30*/  LEA.HI.X R3, R6, UR5, R3, 0x1, P0 ;  /* 0x0000000506037c11 */ /* 0x000fc600080f0c03 */
[----:B------:R-:W-:-:S05]  /*0d40*/  F2FP.F16.F32.PACK_AB R0, RZ, R0 ;  /* 0x00000000ff00723e */ /* 0x000fca00000000ff */
[----:B------:R4:W-:Y:S02]  /*0d50*/  STG.E.U16 desc[UR8][R2.64], R0 ;  /* 0x0000000002007986 */ /* 0x0009e4000c101508 */
.L_x_10611:
[----:B------:R-:W-:Y:S05]  /*0d60*/  BSYNC B0 ;  /* 0x0000000000007941 */ /* 0x000fea0003800000 */
.L_x_10610:
[----:B------:R-:W-:Y:S05]  /*0d70*/  @P1 EXIT ;  /* 0x000000000000194d */ /* 0x000fea0003800000 */
[----:B----4-:R-:W-:Y:S01]  /*0d80*/  HADD2.F32 R3, -RZ, R24.H0_H0 ;  /* 0x20000018ff037230 */ /* 0x010fe20000004100 */
[----:B------:R-:W-:Y:S01]  /*0d90*/  ULDC.64 UR4, c[0x0][0x210] ;  /* 0x0000840000047ab9 */ /* 0x000fe20000000a00 */
[----:B------:R-:W-:-:S04]  /*0da0*/  IMAD.WIDE.U32 R4, R10, UR7, R4 ;  /* 0x000000070a047c25 */ /* 0x000fc8000f8e0004 */
[----:B------:R-:W-:Y:S01]  /*0db0*/  FADD.FTZ R14, R3, -R14 ;  /* 0x8000000e030e7221 */ /* 0x000fe20000010000 */
[----:B------:R-:W-:Y:S01]  /*0dc0*/  IMAD R11, R11, UR7, R5 ;  /* 0x000000070b0b7c24 */ /* 0x000fe2000f8e0205 */
[C---:B------:R-:W-:Y:S02]  /*0dd0*/  LEA R2, P0, R4.reuse, UR4, 0x1 ;  /* 0x0000000404027c11 */ /* 0x040fe4000f8008ff */
[----:B-1----:R-:W-:Y:S02]  /*0de0*/  FFMA.FTZ R15, R15, -0.69314718246459960938, R14 ;  /* 0xbf3172180f0f7823 */ /* 0x002fe4000001000e */
[----:B------:R-:W-:-:S03]  /*0df0*/  LEA.HI.X R3, R4, UR5, R11, 0x1, P0 ;  /* 0x0000000504037c11 */ /* 0x000fc600080f0c0b */
[----:B------:R-:W-:-:S05]  /*0e00*/  F2FP.F16.F32.PACK_AB R15, RZ, R15 ;  /* 0x0000000fff0f723e */ /* 0x000fca00000000ff */
[----:B------:R-:W-:Y:S01]  /*0e10*/  STG.E.U16 desc[UR8][R2.64], R15 ;  /* 0x0000000f02007986 */ /* 0x000fe2000c101508 */
[----:B------:R-:W-:Y:S05]  /*0e20*/  EXIT ;  /* 0x000000000000794d */ /* 0x000fea0003800000 */
.L_x_10602:
[----:B-1----:R-:W-:Y:S01]  /*0e30*/  IMAD.MOV.U32 R28, RZ, RZ, R22 ;  /* 0x000000ffff1c7224 */ /* 0x002fe200078e0016 */
[----:B------:R-:W-:Y:S01]  /*0e40*/  MOV R18, 0x1f ;  /* 0x0000001f00127802 */ /* 0x000fe20000000f00 */
[----:B------:R-:W-:Y:S02]  /*0e50*/  IMAD.MOV.U32 R19, RZ, RZ, 0x10 ;  /* 0x00000010ff137424 */ /* 0x000fe400078e00ff */
[----:B------:R-:W-:-:S07]  /*0e60*/  IMAD.MOV.U32 R17, RZ, RZ, -0x1 ;  /* 0xffffffffff117424 */ /* 0x000fce00078e00ff */
[----:B------:R-:W-:Y:S05]  /*0e70*/  WARPSYNC.COLLECTIVE R17, `(.L_x_10612) ;  /* 0x0000000011087348 */ /* 0x000fea0003c00000 */
[----:B------:R0:W1:Y:S02]  /*0e80*/  SHFL.DOWN P5, R20, R28, R19, R18 ;  /* 0x080000131c147389 */ /* 0x00006400000a0012 */
[----:B01----:R-:W-:Y:S01]  /*0e90*/  ENDCOLLECTIVE ;  /* 0x000000000000791b */ /* 0x003fe20003800000 */
.L_x_10612:
[----:B------:R-:W-:Y:S01]  /*0ea0*/  IMAD.MOV.U32 R19, RZ, RZ, 0x8 ;  /* 0x00000008ff137424 */ /* 0x000fe200078e00ff */
[----:B------:R-:W-:-:S04]  /*0eb0*/  FSETP.GEU.FTZ.AND P5, PT, R22, R20, PT ;  /* 0x000000141600720b */ /* 0x000fc80003fbe000 */
[----:B------:R-:W-:-:S05]  /*0ec0*/  FSEL R14, R20, R22, !P5 ;  /* 0x00000016140e7208 */ /* 0x000fca0006800000 */
[----:B------:R-:W-:-:S07]  /*0ed0*/  IMAD.MOV.U32 R28, RZ, RZ, R14 ;  /* 0x000000ffff1c7224 */ /* 0x000fce00078e000e */
[----:B------:R-:W-:Y:S05]  /*0ee0*/  WARPSYNC.COLLECTIVE R17, `(.L_x_10613) ;  /* 0x0000000011087348 */ /* 0x000fea0003c00000 */
[----:B------:R0:W1:Y:S02]  /*0ef0*/  SHFL.DOWN P5, R20, R28, R19, R18 ;  /* 0x080000131c147389 */ /* 0x00006400000a0012 */
[----:B01----:R-:W-:Y:S01]  /*0f00*/  ENDCOLLECTIVE ;  /* 0x000000000000791b */ /* 0x003fe20003800000 */
.L_x_10613:
[----:B------:R-:W-:Y:S01]  /*0f10*/  IMAD.MOV.U32 R19, RZ, RZ, 0x4 ;  /* 0x00000004ff137424 */ /* 0x000fe200078e00ff */
[----:B------:R-:W-:-:S04]  /*0f20*/  FSETP.GEU.FTZ.AND P5, PT, R14, R20, PT ;  /* 0x000000140e00720b */ /* 0x000fc80003fbe000 */
[----:B------:R-:W-:-:S04]  /*0f30*/  FSEL R21, R20, R14, !P5 ;  /* 0x0000000e14157208 */ /* 0x000fc80006800000 */
[----:B------:R-:W-:-:S07]  /*0f40*/  MOV R28, R21 ;  /* 0x00000015001c7202 */ /* 0x000fce0000000f00 */
[----:B------:R-:W-:Y:S05]  /*0f50*/  WARPSYNC.COLLECTIVE R17, `(.L_x_10614) ;  /* 0x0000000011087348 */ /* 0x000fea0003c00000 */
[----:B------:R0:W1:Y:S02]  /*0f60*/  SHFL.DOWN P5, R20, R28, R19, R18 ;  /* 0x080000131c147389 */ /* 0x00006400000a0012 */
[----:B01----:R-:W-:Y:S01]  /*0f70*/  ENDCOLLECTIVE ;  /* 0x000000000000791b */ /* 0x003fe20003800000 */
.L_x_10614:
[----:B------:R-:W-:Y:S01]  /*0f80*/  IMAD.MOV.U32 R19, RZ, RZ, 0x2 ;  /* 0x00000002ff137424 */ /* 0x000fe200078e00ff */
[----:B------:R-:W-:-:S04]  /*0f90*/  FSETP.GEU.FTZ.AND P5, PT, R21, R20, PT ;  /* 0x000000141500720b */ /* 0x000fc80003fbe000 */
[----:B------:R-:W-:-:S05]  /*0fa0*/  FSEL R25, R20, R21, !P5 ;  /* 0x0000001514197208 */ /* 0x000fca0006800000 */
[----:B------:R-:W-:-:S07]  /*0fb0*/  IMAD.MOV.U32 R28, RZ, RZ, R25 ;  /* 0x000000ffff1c7224 */ /* 0x000fce00078e0019 */
[----:B------:R-:W-:Y:S05]  /*0fc0*/  WARPSYNC.COLLECTIVE R17, `(.L_x_10615) ;  /* 0x0000000011087348 */ /* 0x000fea0003c00000 */
[----:B------:R0:W1:Y:S02]  /*0fd0*/  SHFL.DOWN P5, R20, R28, R19, R18 ;  /* 0x080000131c147389 */ /* 0x00006400000a0012 */
[----:B01----:R-:W-:Y:S01]  /*0fe0*/  ENDCOLLECTIVE ;  /* 0x000000000000791b */ /* 0x003fe20003800000 */
.L_x_10615:
[----:B------:R-:W-:Y:S01]  /*0ff0*/  IMAD.MOV.U32 R19, RZ, RZ, 0x1 ;  /* 0x00000001ff137424 */ /* 0x000fe200078e00ff */
[----:B------:R-:W-:-:S04]  /*1000*/  FSETP.GEU.FTZ.AND P5, PT, R25, R20, PT ;  /* 0x000000141900720b */ /* 0x000fc80003fbe000 */
[----:B------:R-:W-:-:S04]  /*1010*/  FSEL R22, R20, R25, !P5 ;  /* 0x0000001914167208 */ /* 0x000fc80006800000 */
[----:B------:R-:W-:-:S07]  /*1020*/  MOV R28, R22 ;  /* 0x00000016001c7202 */ /* 0x000fce0000000f00 */
[----:B------:R-:W-:Y:S05]  /*1030*/  WARPSYNC.COLLECTIVE R17, `(.L_x_10616) ;  /* 0x0000000011087348 */ /* 0x000fea0003c00000 */
[----:B------:R0:W1:Y:S02]  /*1040*/  SHFL.DOWN P5, R20, R28, R19, R18 ;  /* 0x080000131c147389 */ /* 0x00006400000a0012 */
[----:B01----:R-:W-:Y:S01]  /*1050*/  ENDCOLLECTIVE ;  /* 0x000000000000791b */ /* 0x003fe20003800000 */
.L_x_10616:
[----:B------:R-:W-:Y:S05]  /*1060*/  BRA `(.L_x_10617) ;  /* 0xfffffff400947947 */ /* 0x000fea000383ffff */
.L_x_10605:
[----:B------:R-:W-:Y:S01]  /*1070*/  HFMA2.MMA R19, -RZ, RZ, 0, 9.5367431640625e-07 ;  /* 0x00000010ff137435 */ /* 0x000fe200000001ff */
[----:B-1----:R-:W-:Y:S02]  /*1080*/  IMAD.MOV.U32 R28, RZ, RZ, R15 ;  /* 0x000000ffff1c7224 */ /* 0x002fe400078e000f */
[----:B------:R-:W-:Y:S02]  /*1090*/  IMAD.MOV.U32 R18, RZ, RZ, 0x1f ;  /* 0x0000001fff127424 */ /* 0x000fe400078e00ff */
[----:B------:R-:W-:-:S07]  /*10a0*/  IMAD.MOV.U32 R17, RZ, RZ, -0x1 ;  /* 0xffffffffff117424 */ /* 0x000fce00078e00ff */
[----:B0-----:R-:W-:Y:S05]  /*10b0*/  WARPSYNC.COLLECTIVE R17, `(.L_x_10618) ;  /* 0x0000000011087348 */ /* 0x001fea0003c00000 */
[----:B------:R1:W2:Y:S02]  /*10c0*/  SHFL.DOWN P5, R20, R28, R19, R18 ;  /* 0x080000131c147389 */ /* 0x0002a400000a0012 */
[----:B012---:R-:W-:Y:S01]  /*10d0*/  ENDCOLLECTIVE ;  /* 0x000000000000791b */ /* 0x007fe20003800000 */
.L_x_10618:
[----:B------:R-:W-:Y:S02]  /*10e0*/  IMAD.MOV.U32 R19, RZ, RZ, 0x8 ;  /* 0x00000008ff137424 */ /* 0x000fe400078e00ff */
[----:B------:R-:W-:-:S05]  /*10f0*/  FADD.FTZ R16, R15, R20 ;  /* 0x000000140f107221 */ /* 0x000fca0000010000 */
[----:B------:R-:W-:-:S07]  /*1100*/  MOV R28, R16 ;  /* 0x00000010001c7202 */ /* 0x000fce0000000f00 */
[----:B------:R-:W-:Y:S05]  /*1110*/  WARPSYNC.COLLECTIVE R17, `(.L_x_10619) ;  /* 0x0000000011087348 */ /* 0x000fea0003c00000 */
[----:B------:R0:W1:Y:S02]  /*1120*/  SHFL.DOWN P5, R20, R28, R19, R18 ;  /* 0x080000131c147389 */ /* 0x00006400000a0012 */
[----:B01----:R-:W-:Y:S01]  /*1130*/  ENDCOLLECTIVE ;  /* 0x000000000000791b */ /* 0x003fe20003800000 */
.L_x_10619:
[----:B------:R-:W-:Y:S01]  /*1140*/  HFMA2.MMA R19, -RZ, RZ, 0, 2.384185791015625e-07 ;  /* 0x00000004ff137435 */ /* 0x000fe200000001ff */
[----:B------:R-:W-:-:S04]  /*1150*/  FADD.FTZ R21, R16, R20 ;  /* 0x0000001410157221 */ /* 0x000fc80000010000 */
[----:B------:R-:W-:-:S07]  /*1160*/  IMAD.MOV.U32 R28, RZ, RZ, R21 ;  /* 0x000000ffff1c7224 */ /* 0x000fce00078e0015 */
[----:B------:R-:W-:Y:S05]  /*1170*/  WARPSYNC.COLLECTIVE R17, `(.L_x_10620) ;  /* 0x0000000011087348 */ /* 0x000fea0003c00000 */
[----:B------:R0:W1:Y:S02]  /*1180*/  SHFL.DOWN P5, R20, R28, R19, R18 ;  /* 0x080000131c147389 */ /* 0x00006400000a0012 */
[----:B01----:R-:W-:Y:S01]  /*1190*/  ENDCOLLECTIVE ;  /* 0x000000000000791b */ /* 0x003fe20003800000 */
.L_x_10620:
[----:B------:R-:W-:Y:S02]  /*11a0*/  IMAD.MOV.U32 R19, RZ, RZ, 0x2 ;  /* 0x00000002ff137424 */ /* 0x000fe400078e00ff */
[----:B------:R-:W-:-:S04]  /*11b0*/  FADD.FTZ R22, R21, R20 ;  /* 0x0000001415167221 */ /* 0x000fc80000010000 */
[----:B------:R-:W-:-:S07]  /*11c0*/  IMAD.MOV.U32 R28, RZ, RZ, R22 ;  /* 0x000000ffff1c7224 */ /* 0x000fce00078e0016 */
[----:B------:R-:W-:Y:S05]  /*11d0*/  WARPSYNC.COLLECTIVE R17, `(.L_x_10621) ;  /* 0x0000000011087348 */ /* 0x000fea0003c00000 */
[----:B------:R0:W1:Y:S02]  /*11e0*/  SHFL.DOWN P5, R20, R28, R19, R18 ;  /* 0x080000131c147389 */ /* 0x00006400000a0012 */
[----:B01----:R-:W-:Y:S01]  /*11f0*/  ENDCOLLECTIVE ;  /* 0x000000000000791b */ /* 0x003fe20003800000 */
.L_x_10621:
[----:B------:R-:W-:Y:S02]  /*1200*/  IMAD.MOV.U32 R19, RZ, RZ, 0x1 ;  /* 0x00000001ff137424 */ /* 0x000fe400078e00ff */
[----:B------:R-:W-:-:S05]  /*1210*/  FADD.FTZ R23, R22, R20 ;  /* 0x0000001416177221 */ /* 0x000fca0000010000 */
[----:B------:R-:W-:-:S07]  /*1220*/  MOV R28, R23 ;  /* 0x00000017001c7202 */ /* 0x000fce0000000f00 */
[----:B------:R-:W-:Y:S05]  /*1230*/  WARPSYNC.COLLECTIVE R17, `(.L_x_10622) ;  /* 0x0000000011087348 */ /* 0x000fea0003c00000 */
[----:B------:R0:W1:Y:S02]  /*1240*/  SHFL.DOWN P5, R20, R28, R19, R18 ;  /* 0x080000131c147389 */ /* 0x00006400000a0012 */
[----:B01----:R-:W-:Y:S01]  /*1250*/  ENDCOLLECTIVE ;  /* 0x000000000000791b */ /* 0x003fe20003800000 */
.L_x_10622:
[----:B------:R-:W-:Y:S05]  /*1260*/  BRA `(.L_x_10623) ;  /* 0xfffffff800087947 */ /* 0x000fea000383ffff */
.L_x_10624:
        /* <DEDUP_REMOVED lines=9> */
.L_x_12191:


//--------------------- .text._ZN2at6native43_GLOBAL__N__9ae7fba5_10_SoftMax_cu_9f978f6322cunn_SoftMaxForwardRegIN3c104HalfEfS4_NS1_25LogSoftMaxForwardEpilogueElLi3EEEvPT1_PKT_T3_ --------------------------
	.section	.text._ZN2at6native43_GLOBAL__N__9ae7fba5_10_SoftMax_cu_9f978f6322cunn_SoftMaxForwardRegIN3c104HalfEfS4_NS1_25LogSoftMaxForwardEpilogueElLi3EEEvPT1_PKT_T3_,"ax",@progbits
	.align	128
.text._ZN2at6native43_GLOBAL__N__9ae7fba5_10_SoftMax_cu_9f978f6322cunn_SoftMaxForwardRegIN3c104HalfEfS4_NS1_25LogSoftMaxForwardEpilogueElLi3EEEvPT1_PKT_T3_:
        .type           _ZN2at6native43_GLOBAL__N__9ae7fba5_10_SoftMax_cu_9f978f6322cunn_SoftMaxForwardRegIN3c104HalfEfS4_NS1_25LogSoftMaxForwardEpilogueElLi3EEEvPT1_PKT_T3_,@function
        .size           _ZN2at6native43_GLOBAL__N__9ae7fba5_10_SoftMax_cu_9f978f6322cunn_SoftMaxForwardRegIN3c104HalfEfS4_NS1_25LogSoftMaxForwardEpilogueElLi3EEEvPT1_PKT_T3_,(.L_x_12192 - _ZN2at6native43_GLOBAL__N__9ae7fba5_10_SoftMax_cu_9f978f6322cunn_SoftMaxForwardRegIN3c104HalfEfS4_NS1_25LogSoftMaxForwardEpilogueElLi3EEEvPT1_PKT_T3_)
        .other          _ZN2at6native43_GLOBAL__N__9ae7fba5_10_SoftMax_cu_9f978f6322cunn_SoftMaxForwardRegIN3c104HalfEfS4_NS1_25LogSoftMaxForwardEpilogueElLi3EEEvPT1_PKT_T3_,@"STO_CUDA_ENTRY STV_DEFAULT"
_ZN2at6native43_GLOBAL__N__9ae7fba5_10_SoftMax_cu_9f978f6322cunn_SoftMaxForwardRegIN3c104HalfEfS4_NS1_25LogSoftMaxForwardEpilogueElLi3EEEvPT1_PKT_T3_:
        /* <DEDUP_REMOVED lines=95> */
.L_x_10640:
[----:B-1----:R-:W-:-:S04]  /*05f0*/  FSETP.GEU.FTZ.AND P5, PT, R20, R17, PT ;  /* 0x000000111400720b */ /* 0x002fc80003fbe000 */
[----:B------:R-:W-:-:S09]  /*0600*/  FSEL R16, R17, R20, !P5 ;  /* 0x0000001411107208 */ /* 0x000fd20006800000 */
.L_x_10626:
[----:B------:R-:W-:Y:S05]  /*0610*/  BSYNC B0 ;  /* 0x0000000000007941 */ /* 0x000fea0003800000 */
.L_x_10625:
        /* <DEDUP_REMOVED lines=52> */
.L_x_10646:
[----:B-1----:R-:W-:-:S07]  /*0960*/  FADD.FTZ R12, R16, R19 ;  /* 0x00000013100c7221 */ /* 0x002fce0000010000 */
.L_x_10629:
[----:B------:R-:W-:Y:S05]  /*0970*/  BSYNC B0 ;  /* 0x0000000000007941 */ /* 0x000fea0003800000 */
.L_x_10628:
        /* <DEDUP_REMOVED lines=9> */
[----:B0-----:R-:W-:-:S04]  /*0a10*/  IMAD.WIDE.U32 R14, R4, UR7, R2 ;  /* 0x00000007040e7c25 */ /* 0x001fc8000f8e0002 */
[----:B------:R-:W-:Y:S01]  /*0a20*/  FADD.FTZ R17, R10, -R13 ;  /* 0x8000000d0a117221 */ /* 0x000fe20000010000 */
[----:B------:R-:W-:Y:S01]  /*0a30*/  IMAD R15, R5, UR7, R15 ;  /* 0x00000007050f7c24 */ /* 0x000fe2000f8e020f */
[----:B------:R-:W-:Y:S02]  /*0a40*/  LEA R2, P2, R14, UR4, 0x1 ;  /* 0x000000040e027c11 */ /* 0x000fe4000f8408ff */
[----:B-1----:R-:W-:-:S05]  /*0a50*/  FFMA.FTZ R3, R12, -0.69314718246459960938, R17 ;  /* 0xbf3172180c037823 */ /* 0x002fca0000010011 */
[----:B------:R-:W-:Y:S02]  /*0a60*/  F2FP.F16.F32.PACK_AB R10, RZ, R3 ;  /* 0x00000003ff0a723e */ /* 0x000fe400000000ff */
[----:B------:R-:W-:-:S05]  /*0a70*/  LEA.HI.X R3, R14, UR5, R15, 0x1, P2 ;  /* 0x000000050e037c11 */ /* 0x000fca00090f0c0f */
[----:B------:R2:W-:Y:S02]  /*0a80*/  STG.E.U16 desc[UR8][R2.64], R10 ;  /* 0x0000000a02007986 */ /* 0x0005e4000c101508 */
.L_x_10632:
[----:B------:R-:W-:Y:S05]  /*0a90*/  BSYNC B0 ;  /* 0x0000000000007941 */ /* 0x000fea0003800000 */
.L_x_10631:
[----:B------:R-:W-:Y:S04]  /*0aa0*/  BSSY B0, `(.L_x_10633) ;  /* 0x000000c000007945 */ /* 0x000fe80003800000 */
[----:B------:R-:W-:Y:S05]  /*0ab0*/  @P1 BRA `(.L_x_10634) ;  /* 0x0000000000281947 */ /* 0x000fea0003800000 */
[----:B------:R-:W-:Y:S01]  /*0ac0*/  HADD2.F32 R0, -RZ, R0.H0_H0 ;  /* 0x20000000ff007230 */ /* 0x000fe20000004100 */
[----:B------:R-:W-:Y:S01]  /*0ad0*/  ULDC.64 UR4, c[0x0][0x210] ;  /* 0x0000840000047ab9 */ /* 0x000fe20000000a00 */
[----:B------:R-:W-:-:S04]  /*0ae0*/  IMAD.WIDE.U32 R6, R4, UR7, R6 ;  /* 0x0000000704067c25 */ /* 0x000fc8000f8e0006 */
[----:B--2---:R-:W-:Y:S01]  /*0af0*/  FADD.FTZ R3, R0, -R13 ;  /* 0x8000000d00037221 */ /* 0x004fe20000010000 */
[----:B------:R-:W-:-:S03]  /*0b00*/  LEA R2, P1, R6, UR4, 0x1 ;  /* 0x0000000406027c11 */ /* 0x000fc6000f8208ff */
[----:B-1----:R-:W-:Y:S01]  /*0b10*/  FFMA.FTZ R0, R12, -0.69314718246459960938, R3 ;  /* 0xbf3172180c007823 */ /* 0x002fe20000010003 */
[----:B------:R-:W-:-:S04]  /*0b20*/  IMAD R3, R5, UR7, R7 ;  /* 0x0000000705037c24 */ /* 0x000fc8000f8e0207 */
[----:B------:R-:W-:Y:S02]  /*0b30*/  F2FP.F16.F32.PACK_AB R0, RZ, R0 ;  /* 0x00000000ff00723e */ /* 0x000fe400000000ff */
[----:B------:R-:W-:-:S05]  /*0b40*/  LEA.HI.X R3, R6, UR5, R3, 0x1, P1 ;  /* 0x0000000506037c11 */ /* 0x000fca00088f0c03 */
[----:B------:R3:W-:Y:S02]  /*0b50*/  STG.E.U16 desc[UR8][R2.64], R0 ;  /* 0x0000000002007986 */ /* 0x0007e4000c101508 */
.L_x_10634:
[----:B------:R-:W-:Y:S05]  /*0b60*/  BSYNC B0 ;  /* 0x0000000000007941 */ /* 0x000fea0003800000 */
.L_x_10633:
[----:B------:R-:W-:Y:S05]  /*0b70*/  @P0 EXIT ;  /* 0x000000000000094d */ /* 0x000fea0003800000 */
[----:B---3--:R-:W-:Y:S01]  /*0b80*/  HADD2.F32 R0, -RZ, R11.H0_H0 ;  /* 0x2000000bff007230 */ /* 0x008fe20000004100 */
[----:B------:R-:W-:Y:S01]  /*0b90*/  ULDC.64 UR4, c[0x0][0x210] ;  /* 0x0000840000047ab9 */ /* 0x000fe20000000a00 */
[----:B------:R-:W-:-:S04]  /*0ba0*/  IMAD.WIDE.U32 R8, R4, UR7, R8 ;  /* 0x0000000704087c25 */ /* 0x000fc8000f8e0008 */
[----:B------:R-:W-:Y:S01]  /*0bb0*/  FADD.FTZ R13, R0, -R13 ;  /* 0x8000000d000d7221 */ /* 0x000fe20000010000 */
[----:B------:R-:W-:Y:S01]  /*0bc0*/  IMAD R5, R5, UR7, R9 ;  /* 0x0000000705057c24 */ /* 0x000fe2000f8e0209 */
[----:B--2---:R-:W-:Y:S02]  /*0bd0*/  LEA R2, P0, R8, UR4, 0x1 ;  /* 0x0000000408027c11 */ /* 0x004fe4000f8008ff */
[----:B-1----:R-:W-:Y:S02]  /*0be0*/  FFMA.FTZ R12, R12, -0.69314718246459960938, R13 ;  /* 0xbf3172180c0c7823 */ /* 0x002fe4000001000d */
[----:B------:R-:W-:-:S03]  /*0bf0*/  LEA.HI.X R3, R8, UR5, R5, 0x1, P0 ;  /* 0x0000000508037c11 */ /* 0x000fc600080f0c05 */
[----:B------:R-:W-:-:S05]  /*0c00*/  F2FP.F16.F32.PACK_AB R12, RZ, R12 ;  /* 0x0000000cff0c723e */ /* 0x000fca00000000ff */
[----:B------:R-:W-:Y:S01]  /*0c10*/  STG.E.U16 desc[UR8][R2.64], R12 ;  /* 0x0000000c02007986 */ /* 0x000fe2000c101508 */
[----:B------:R-:W-:Y:S05]  /*0c20*/  EXIT ;  /* 0x000000000000794d */ /* 0x000fea0003800000 */
.L_x_10627:
[----:B-1----:R-:W-:Y:S01]  /*0c30*/  IMAD.MOV.U32 R24, RZ, RZ, R16 ;  /* 0x000000ffff187224 */ /* 0x002fe200078e0010 */
[----:B------:R-:W-:Y:S01]  /*0c40*/  MOV R26, 0x1f ;  /* 0x0000001f001a7802 */ /* 0x000fe20000000f00 */
[----:B------:R-:W-:Y:S02]  /*0c50*/  IMAD.MOV.U32 R23, RZ, RZ, 0x10 ;  /* 0x00000010ff177424 */ /* 0x000fe400078e00ff */
[----:B------:R-:W-:-:S07]  /*0c60*/  IMAD.MOV.U32 R21, RZ, RZ, -0x1 ;  /* 0xffffffffff157424 */ /* 0x000fce00078e00ff */
[----:B------:R-:W-:Y:S05]  /*0c70*/  WARPSYNC.COLLECTIVE R21, `(.L_x_10635) ;  /* 0x0000000015087348 */ /* 0x000fea0003c00000 */
[----:B------:R0:W1:Y:S02]  /*0c80*/  SHFL.DOWN P5, R22, R24, R23, R26 ;  /* 0x0800001718167389 */ /* 0x00006400000a001a */
[----:B01----:R-:W-:Y:S01]  /*0c90*/  ENDCOLLECTIVE ;  /* 0x000000000000791b */ /* 0x003fe20003800000 */
.L_x_10635:
        /* <DEDUP_REMOVED lines=8> */
.L_x_10636:
        /* <DEDUP_REMOVED lines=8> */
.L_x_10637:
        /* <DEDUP_REMOVED lines=8> */
.L_x_10638:
        /* <DEDUP_REMOVED lines=8> */
.L_x_10639:
[----:B------:R-:W-:Y:S01]  /*0ea0*/  IMAD.MOV.U32 R17, RZ, RZ, R22 ;  /* 0x000000ffff117224 */ /* 0x000fe200078e0016 */
[----:B------:R-:W-:Y:S06]  /*0eb0*/  BRA `(.L_x_10640) ;  /* 0xfffffff400cc7947 */ /* 0x000fec000383ffff */
.L_x_10630:
[----:B-1----:R-:W-:Y:S01]  /*0ec0*/  MOV R24, R12 ;  /* 0x0000000c00187202 */ /* 0x002fe20000000f00 */
[----:B------:R-:W-:Y:S01]  /*0ed0*/  IMAD.MOV.U32 R23, RZ, RZ, 0x10 ;  /* 0x00000010ff177424 */ /* 0x000fe200078e00ff */
[----:B------:R-:W-:Y:S01]  /*0ee0*/  MOV R21, 0xffffffff ;  /* 0xffffffff00157802 */ /* 0x000fe20000000f00 */
[----:B------:R-:W-:-:S07]  /*0ef0*/  IMAD.MOV.U32 R26, RZ, RZ, 0x1f ;  /* 0x0000001fff1a7424 */ /* 0x000fce00078e00ff */
[----:B0-----:R-:W-:Y:S05]  /*0f00*/  WARPSYNC.COLLECTIVE R21, `(.L_x_10641) ;  /* 0x0000000015087348 */ /* 0x001fea0003c00000 */
[----:B------:R1:W2:Y:S02]  /*0f10*/  SHFL.DOWN P5, R22, R24, R23, R26 ;  /* 0x0800001718167389 */ /* 0x0002a400000a001a */
[----:B012---:R-:W-:Y:S01]  /*0f20*/  ENDCOLLECTIVE ;  /* 0x000000000000791b */ /* 0x007fe20003800000 */
.L_x_10641:
[----:B------:R-:W-:Y:S01]  /*0f30*/  HFMA2.MMA R23, -RZ, RZ, 0, 4.76837158203125e-07 ;  /* 0x00000008ff177435 */ /* 0x000fe200000001ff */
[----:B------:R-:W-:-:S04]  /*0f40*/  IMAD.MOV.U32 R15, RZ, RZ, R22 ;  /* 0x000000ffff0f7224 */ /* 0x000fc800078e0016 */
[----:B------:R-:W-:-:S04]  /*0f50*/  FADD.FTZ R15, R12, R15 ;  /* 0x0000000f0c0f7221 */ /* 0x000fc80000010000 */
[----:B------:R-:W-:-:S07]  /*0f60*/  IMAD.MOV.U32 R24, RZ, RZ, R15 ;  /* 0x000000ffff187224 */ /* 0x000fce00078e000f */
[----:B------:R-:W-:Y:S05]  /*0f70*/  WARPSYNC.COLLECTIVE R21, `(.L_x_10642) ;  /* 0x0000000015087348 */ /* 0x000fea0003c00000 */
[----:B------:R0:W1:Y:S02]  /*0f80*/  SHFL.DOWN P5, R22, R24, R23, R26 ;  /* 0x0800001718167389 */ /* 0x00006400000a001a */
[----:B01----:R-:W-:Y:S01]  /*0f90*/  ENDCOLLECTIVE ;  /* 0x000000000000791b */ /* 0x003fe20003800000 */
.L_x_10642:
[----:B------:R-:W-:Y:S01]  /*0fa0*/  MOV R23, 0x4 ;  /* 0x0000000400177802 */ /* 0x000fe20000000f00 */
[----:B------:R-:W-:-:S04]  /*0fb0*/  IMAD.MOV.U32 R14, RZ, RZ, R22 ;  /* 0x000000ffff0e7224 */ /* 0x000fc800078e0016 */
[----:B------:R-:W-:-:S04]  /*0fc0*/  FADD.FTZ R14, R15, R14 ;  /* 0x0000000e0f0e7221 */ /* 0x000fc80000010000 */
[----:B------:R-:W-:-:S07]  /*0fd0*/  IMAD.MOV.U32 R24, RZ, RZ, R14 ;  /* 0x000000ffff187224 */ /* 0x000fce00078e000e */
[----:B------:R-:W-:Y:S05]  /*0fe0*/  WARPSYNC.COLLECTIVE R21, `(.L_x_10643) ;  /* 0x0000000015087348 */ /* 0x000fea0003c00000 */
[----:B------:R0:W1:Y:S02]  /*0ff0*/  SHFL.DOWN P5, R22, R24, R23, R26 ;  /* 0x0800001718167389 */ /* 0x00006400000a001a */
[----:B01----:R-:W-:Y:S01]  /*1000*/  ENDCOLLECTIVE ;  /* 0x000000000000791b */ /* 0x003fe20003800000 */
.L_x_10643:
[----:B------:R-:W-:Y:S01]  /*1010*/  HFMA2.MMA R23, -RZ, RZ, 0, 1.1920928955078125e-07 ;  /* 0x00000002ff177435 */ /* 0x000fe200000001ff */
[----:B------:R-:W-:-:S04]  /*1020*/  IMAD.MOV.U32 R17, RZ, RZ, R22 ;  /* 0x000000ffff117224 */ /* 0x000fc800078e0016 */
[----:B------:R-:W-:-:S04]  /*1030*/  FADD.FTZ R17, R14, R17 ;  /* 0x000000110e117221 */ /* 0x000fc80000010000 */
[----:B------:R-:W-:-:S07]  /*1040*/  IMAD.MOV.U32 R24, RZ, RZ, R17 ;  /* 0x000000ffff187224 */ /* 0x000fce00078e0011 */
[----:B------:R-:W-:Y:S05]  /*1050*/  WARPSYNC.COLLECTIVE R21, `(.L_x_10644) ;  /* 0x0000000015087348 */ /* 0x000fea0003c00000 */
[----:B------:R0:W1:Y:S02]  /*1060*/  SHFL.DOWN P5, R22, R24, R23, R26 ;  /* 0x0800001718167389 */ /* 0x00006400000a001a */
[----:B01----:R-:W-:Y:S01]  /*1070*/  ENDCOLLECTIVE ;  /* 0x000000000000791b */ /* 0x003fe20003800000 */
.L_x_10644:
[----:B------:R-:W-:Y:S01]  /*1080*/  MOV R23, 0x1 ;  /* 0x0000000100177802 */ /* 0x000fe20000000f00 */
[----:B------:R-:W-:-:S04]  /*1090*/  IMAD.MOV.U32 R16, RZ, RZ, R22 ;  /* 0x000000ffff107224 */ /* 0x000fc800078e0016 */
[----:B------:R-:W-:-:S04]  /*10a0*/  FADD.FTZ R16, R17, R16 ;  /* 0x0000001011107221 */ /* 0x000fc80000010000 */
[----:B------:R-:W-:-:S07]  /*10b0*/  IMAD.MOV.U32 R24, RZ, RZ, R16 ;  /* 0x000000ffff187224 */ /* 0x000fce00078e0010 */
[----:B------:R-:W-:Y:S05]  /*10c0*/  WARPSYNC.COLLECTIVE R21, `(.L_x_10645) ;  /* 0x0000000015087348 */ /* 0x000fea0003c00000 */
[----:B------:R0:W1:Y:S02]  /*10d0*/  SHFL.DOWN P5, R22, R24, R23, R26 ;  /* 0x0800001718167389 */ /* 0x00006400000a001a */
[----:B01----:R-:W-:Y:S01]  /*10e0*/  ENDCOLLECTIVE ;  /* 0x000000000000791b */ /* 0x003fe20003800000 */
.L_x_10645:
[----:B------:R-:W-:Y:S01]  /*10f0*/  IMAD.MOV.U32 R19, RZ, RZ, R22 ;  /* 0x000000ffff137224 */ /* 0x000fe200078e0016 */
[----:B------:R-:W-:Y:S06]  /*1100*/  BRA `(.L_x_10646) ;  /* 0xfffffff800147947 */ /* 0x000fec000383ffff */
.L_x_10647:
        /* <DEDUP_REMOVED lines=15> */
.L_x_12192:


//--------------------- .text._ZN2at6native43_GLOBAL__N__9ae7fba5_10_SoftMax_cu_9f978f6322cunn_SoftMaxForwardRegIN3c104HalfEfS4_NS1_25LogSoftMaxForwardEpilogueElLi2EEEvPT1_PKT_T3_ --------------------------
	.section	.text._ZN2at6native43_GLOBAL__N__9ae7fba5_10_SoftMax_cu_9f978f6322cunn_SoftMaxForwardRegIN3c104HalfEfS4_NS1_25LogSoftMaxForwardEpilogueElLi2EEEvPT1_PKT_T3_,"ax",@progbits
	.align	128
.text._ZN2at6native43_GLOBAL__N__9ae7fba5_10_SoftMax_cu_9f978f6322cunn_SoftMaxForwardRegIN3c104HalfEfS4_NS1_25LogSoftMaxForwardEpilogueElLi2EEEvPT1_PKT_T3_:
        .type           _ZN2at6native43_GLOBAL__N__9ae7fba5_10_SoftMax_cu_9f978f6322cunn_SoftMaxForwardRegIN3c104HalfEfS4_NS1_25LogSoftMaxForwardEpilogueElLi2EEEvPT1_PKT_T3_,@function
        .size           _ZN2at6native43_GLOBAL__N__9ae7fba5_10_SoftMax_cu_9f978f6322cunn_SoftMaxForwardRegIN3c104HalfEfS4_NS1_25LogSoftMaxForwardEpilogueElLi2EEEvPT1_PKT_T3_,(.L_x_12193 - _ZN2at6native43_GLOBAL__N__9ae7fba5_10_SoftMax_cu_9f978f6322cunn_SoftMaxForwardRegIN3c104HalfEfS4_NS1_25LogSoftMaxForwardEpilogueElLi2EEEvPT1_PKT_T3_)
        .other          _ZN2at6native43_GLOBAL__N__9ae7fba5_10_SoftMax_cu_9f978f6322cunn_SoftMaxForwardRegIN3c104HalfEfS4_NS1_25LogSoftMaxForwardEpilogueElLi2EEEvPT1_PKT_T3_,@"STO_CUDA_ENTRY STV_DEFAULT"
_ZN2at6native43_GLOBAL__N__9ae7fba5_10_SoftMax_cu_9f978f6322cunn_SoftMaxForwardRegIN3c104HalfEfS4_NS1_25LogSoftMaxForwardEpilogueElLi2EEEvPT1_PKT_T3_:
        /* <DEDUP_REMOVED lines=82> */
.L_x_10661:
[----:B-1----:R-:W-:-:S04]  /*0520*/  FSETP.GEU.FTZ.AND P4, PT, R15, R16, PT ;  /* 0x000000100f00720b */ /* 0x002fc80003f9e000 */
[----:B------:R-:W-:-:S09]  /*0530*/  FSEL R11, R16, R15, !P4 ;  /* 0x0000000f100b7208 */ /* 0x000fd20006000000 */
.L_x_10649:
[----:B------:R-:W-:Y:S05]  /*0540*/  BSYNC B0 ;  /* 0x0000000000007941 */ /* 0x000fea0003800000 */
.L_x_10648:
        /* <DEDUP_REMOVED lines=46> */
.L_x_10667:
[----:B-1----:R-:W-:-:S07]  /*0830*/  FADD.FTZ R9, R15, R14 ;  /* 0x0000000e0f097221 */ /* 0x002fce0000010000 */
.L_x_10652:
[----:B------:R-:W-:Y:S05]  /*0840*/  BSYNC B0 ;  /* 0x0000000000007941 */ /* 0x000fea0003800000 */
.L_x_10651:
[----:B-1----:R-:W-:Y:S01]  /*0850*/  @!P5 STS [UR4], R9 ;  /* 0x00000009ff00d988 */ /* 0x002fe20008000804 */
[----:B------:R-:W-:Y:S05]  /*0860*/  WARPSYNC.ALL ;  /* 0x0000000000007948 */ /* 0x000fea0003800000 */
[----:B------:R-:W-:Y:S06]  /*0870*/  BAR.SYNC.DEFER_BLOCKING 0x0 ;  /* 0x0000000000007b1d */ /* 0x000fec0000010000 */
[----:B------:R-:W-:Y:S01]  /*0880*/  BSSY B0, `(.L_x_10654) ;  /* 0x000000e000007945 */ /* 0x000fe20003800000 */
[----:B------:R-:W0:Y:S02]  /*0890*/  LDS R9, [UR4] ;  /* 0x00000004ff097984 */ /* 0x000e240008000800 */
[----:B0-----:R0:W1:Y:S01]  /*08a0*/  MUFU.LG2 R10, R9 ;  /* 0x00000009000a7308 */ /* 0x0010620000000c00 */
[----:B------:R-:W-:Y:S05]  /*08b0*/  @P1 BRA `(.L_x_10655) ;  /* 0x0000000000281947 */ /* 0x000fea0003800000 */
[----:B------:R-:W-:Y:S01]  /*08c0*/  HADD2.F32 R8, -RZ, R8.H0_H0 ;  /* 0x20000008ff087230 */ /* 0x000fe20000004100 */
[----:B------:R-:W-:-:S04]  /*08d0*/  ULDC.64 UR4, c[0x0][0x210] ;  /* 0x0000840000047ab9 */ /* 0x000fc80000000a00 */
[----:B------:R-:W-:Y:S01]  /*08e0*/  FADD.FTZ R13, R8, -R11 ;  /* 0x8000000b080d7221 */ /* 0x000fe20000010000 */
[----:B0-----:R-:W-:-:S04]  /*08f0*/  IMAD.WIDE.U32 R8, R2, UR7, R6 ;  /* 0x0000000702087c25 */ /* 0x001fc8000f8e0006 */
[----:B-1----:R-:W-:Y:S01]  /*0900*/  FFMA.FTZ R7, R10, -0.69314718246459960938, R13 ;  /* 0xbf3172180a077823 */ /* 0x002fe2000001000d */
[----:B------:R-:W-:Y:S01]  /*0910*/  IMAD R13, R3, UR7, R9 ;  /* 0x00000007030d7c24 */ /* 0x000fe2000f8e0209 */
[----:B------:R-:W-:-:S03]  /*0920*/  LEA R6, P1, R8, UR4, 0x1 ;  /* 0x0000000408067c11 */ /* 0x000fc6000f8208ff */
[----:B------:R-:W-:Y:S02]  /*0930*/  F2FP.F16.F32.PACK_AB R9, RZ, R7 ;  /* 0x00000007ff09723e */ /* 0x000fe400000000ff */
[----:B------:R-:W-:-:S05]  /*0940*/  LEA.HI.X R7, R8, UR5, R13, 0x1, P1 ;  /* 0x0000000508077c11 */ /* 0x000fca00088f0c0d */
[----:B------:R2:W-:Y:S03]  /*0950*/  STG.E.U16 desc[UR8][R6.64], R9 ;  /* 0x0000000906007986 */ /* 0x0005e6000c101508 */
.L_x_10655:
[----:B------:R-:W-:Y:S05]  /*0960*/  BSYNC B0 ;  /* 0x0000000000007941 */ /* 0x000fea0003800000 */
.L_x_10654:
[----:B------:R-:W-:Y:S05]  /*0970*/  @P0 EXIT ;  /* 0x000000000000094d */ /* 0x000fea0003800000 */
[----:B------:R-:W-:Y:S01]  /*0980*/  HADD2.F32 R0, -RZ, R0.H0_H0 ;  /* 0x20000000ff007230 */ /* 0x000fe20000004100 */
[----:B------:R-:W-:Y:S01]  /*0990*/  ULDC.64 UR4, c[0x0][0x210] ;  /* 0x0000840000047ab9 */ /* 0x000fe20000000a00 */
[----:B------:R-:W-:-:S04]  /*09a0*/  IMAD.WIDE.U32 R4, R2, UR7, R4 ;  /* 0x0000000702047c25 */ /* 0x000fc8000f8e0004 */
[----:B------:R-:W-:Y:S01]  /*09b0*/  FADD.FTZ R11, R0, -R11 ;  /* 0x8000000b000b7221 */ /* 0x000fe20000010000 */
[----:B------:R-:W-:Y:S01]  /*09c0*/  IMAD R3, R3, UR7, R5 ;  /* 0x0000000703037c24 */ /* 0x000fe2000f8e0205 */
[----:B------:R-:W-:Y:S02]  /*09d0*/  LEA R2, P0, R4, UR4, 0x1 ;  /* 0x0000000404027c11 */ /* 0x000fe4000f8008ff */
[----:B-1----:R-:W-:Y:S02]  /*09e0*/  FFMA.FTZ R10, R10, -0.69314718246459960938, R11 ;  /* 0xbf3172180a0a7823 */ /* 0x002fe4000001000b */
[----:B------:R-:W-:-:S03]  /*09f0*/  LEA.HI.X R3, R4, UR5, R3, 0x1, P0 ;  /* 0x0000000504037c11 */ /* 0x000fc600080f0c03 */
[----:B------:R-:W-:-:S05]  /*0a00*/  F2FP.F16.F32.PACK_AB R10, RZ, R10 ;  /* 0x0000000aff0a723e */ /* 0x000fca00000000ff */
[----:B------:R-:W-:Y:S01]  /*0a10*/  STG.E.U16 desc[UR8][R2.64], R10 ;  /* 0x0000000a02007986 */ /* 0x000fe2000c101508 */
[----:B------:R-:W-:Y:S05]  /*0a20*/  EXIT ;  /* 0x000000000000794d */ /* 0x000fea0003800000 */
.L_x_10650:
[----:B-1----:R-:W-:Y:S01]  /*0a30*/  MOV R18, R11 ;  /* 0x0000000b00127202 */ /* 0x002fe20000000f00 */
[----:B------:R-:W-:Y:S02]  /*0a40*/  IMAD.MOV.U32 R19, RZ, RZ, 0x10 ;  /* 0x00000010ff137424 */ /* 0x000fe400078e00ff */
[----:B------:R-:W-:Y:S02]  /*0a50*/  IMAD.MOV.U32 R20, RZ, RZ, 0x1f ;  /* 0x0000001fff147424 */ /* 0x000fe400078e00ff */
[----:B------:R-:W-:-:S07]  /*0a60*/  IMAD.MOV.U32 R17, RZ, RZ, -0x1 ;  /* 0xffffffffff117424 */ /* 0x000fce00078e00ff */
[----:B------:R-:W-:Y:S05]  /*0a70*/  WARPSYNC.COLLECTIVE R17, `(.L_x_10656) ;  /* 0x0000000011087348 */ /* 0x000fea0003c00000 */
[----:B------:R0:W1:Y:S02]  /*0a80*/  SHFL.DOWN P4, R16, R18, R19, R20 ;  /* 0x0800001312107389 */ /* 0x0000640000080014 */
[----:B01----:R-:W-:Y:S01]  /*0a90*/  ENDCOLLECTIVE ;  /* 0x000000000000791b */ /* 0x003fe20003800000 */
.L_x_10656:
        /* <DEDUP_REMOVED lines=8> */
.L_x_10657:
        /* <DEDUP_REMOVED lines=8> */
.L_x_10658:
        /* <DEDUP_REMOVED lines=8> */
.L_x_10659:
        /* <DEDUP_REMOVED lines=8> */
.L_x_10660:
[----:B------:R-:W-:Y:S05]  /*0ca0*/  BRA `(.L_x_10661) ;  /* 0xfffffff8001c7947 */ /* 0x000fea000383ffff */
.L_x_10653:
[----:B-1----:R-:W-:Y:S01]  /*0cb0*/  MOV R18, R9 ;  /* 0x0000000900127202 */ /* 0x002fe20000000f00 */
[----:B------:R-:W-:Y:S01]  /*0cc0*/  IMAD.MOV.U32 R19, RZ, RZ, 0x10 ;  /* 0x00000010ff137424 */ /* 0x000fe200078e00ff */
[----:B------:R-:W-:Y:S01]  /*0cd0*/  MOV R17, 0xffffffff ;  /* 0xffffffff00117802 */ /* 0x000fe20000000f00 */
[----:B------:R-:W-:-:S07]  /*0ce0*/  IMAD.MOV.U32 R20, RZ, RZ, 0x1f ;  /* 0x0000001fff147424 */ /* 0x000fce00078e00ff */
[----:B0-----:R-:W-:Y:S05]  /*0cf0*/  WARPSYNC.COLLECTIVE R17, `(.L_x_10662) ;  /* 0x0000000011087348 */ /* 0x001fea0003c00000 */
[----:B------:R1:W2:Y:S02]  /*0d00*/  SHFL.DOWN P4, R16, R18, R19, R20 ;  /* 0x0800001312107389 */ /* 0x0002a40000080014 */
[----:B012---:R-:W-:Y:S01]  /*0d10*/  ENDCOLLECTIVE ;  /* 0x000000000000791b */ /* 0x007fe20003800000 */
.L_x_10662:
[----:B------:R-:W-:Y:S01]  /*0d20*/  HFMA2.MMA R19, -RZ, RZ, 0, 4.76837158203125e-07 ;  /* 0x00000008ff137435 */ /* 0x000fe200000001ff */
[----:B------:R-:W-:-:S04]  /*0d30*/  IMAD.MOV.U32 R10, RZ, RZ, R16 ;  /* 0x000000ffff0a7224 */ /* 0x000fc800078e0010 */
[----:B------:R-:W-:-:S04]  /*0d40*/  FADD.FTZ R10, R9, R10 ;  /* 0x0000000a090a7221 */ /* 0x000fc80000010000 */
[----:B------:R-:W-:-:S07]  /*0d50*/  IMAD.MOV.U32 R18, RZ, RZ, R10 ;  /* 0x000000ffff127224 */ /* 0x000fce00078e000a */
[----:B------:R-:W-:Y:S05]  /*0d60*/  WARPSYNC.COLLECTIVE R17, `(.L_x_10663) ;  /* 0x0000000011087348 */ /* 0x000fea0003c00000 */
[----:B------:R0:W1:Y:S02]  /*0d70*/  SHFL.DOWN P4, R16, R18, R19, R20 ;  /* 0x0800001312107389 */ /* 0x0000640000080014 */
[----:B01----:R-:W-:Y:S01]  /*0d80*/  ENDCOLLECTIVE ;  /* 0x000000000000791b */ /* 0x003fe20003800000 */
.L_x_10663:
[----:B------:R-:W-:Y:S01]  /*0d90*/  MOV R19, 0x4 ;  /* 0x0000000400137802 */ /* 0x000fe20000000f00 */
[----:B------:R-:W-:-:S04]  /*0da0*/  IMAD.MOV.U32 R13, RZ, RZ, R16 ;  /* 0x000000ffff0d7224 */ /* 0x000fc800078e0010 */
[----:B------:R-:W-:-:S04]  /*0db0*/  FADD.FTZ R13, R10, R13 ;  /* 0x0000000d0a0d7221 */ /* 0x000fc80000010000 */
[----:B------:R-:W-:-:S07]  /*0dc0*/  IMAD.MOV.U32 R18, RZ, RZ, R13 ;  /* 0x000000ffff127224 */ /* 0x000fce00078e000d */
[----:B------:R-:W-:Y:S05]  /*0dd0*/  WARPSYNC.COLLECTIVE R17, `(.L_x_10664) ;  /* 0x0000000011087348 */ /* 0x000fea0003c00000 */
[----:B------:R0:W1:Y:S02]  /*0de0*/  SHFL.DOWN P4, R16, R18, R19, R20 ;  /* 0x0800001312107389 */ /* 0x0000640000080014 */
[----:B01----:R-:W-:Y:S01]  /*0df0*/  ENDCOLLECTIVE ;  /* 0x000000000000791b */ /* 0x003fe20003800000 */
.L_x_10664:
[----:B------:R-:W-:Y:S01]  /*0e00*/  HFMA2.MMA R19, -RZ, RZ, 0, 1.1920928955078125e-07 ;  /* 0x00000002ff137435 */ /* 0x000fe200000001ff */
[----:B------:R-:W-:-:S04]  /*0e10*/  IMAD.MOV.U32 R12, RZ, RZ, R16 ;  /* 0x000000ffff0c7224 */ /* 0x000fc800078e0010 */
[----:B------:R-:W-:-:S04]  /*0e20*/  FADD.FTZ R12, R13, R12 ;  /* 0x0000000c0d0c7221 */ /* 0x000fc80000010000 */
[----:B------:R-:W-:-:S07]  /*0e30*/  IMAD.MOV.U32 R18, RZ, RZ, R12 ;  /* 0x000000ffff127224 */ /* 0x000fce00078e000c */
[----:B------:R-:W-:Y:S05]  /*0e40*/  WARPSYNC.COLLECTIVE R17, `(.L_x_10665) ;  /* 0x0000000011087348 */ /* 0x000fea0003c00000 */
[----:B------:R0:W1:Y:S02]  /*0e50*/  SHFL.DOWN P4, R16, R18, R19, R20 ;  /* 0x0800001312107389 */ /* 0x0000640000080014 */
[----:B01----:R-:W-:Y:S01]  /*0e60*/  ENDCOLLECTIVE ;  /* 0x000000000000791b */ /* 0x003fe20003800000 */
.L_x_10665:
[----:B------:R-:W-:Y:S01]  /*0e70*/  MOV R19, 0x1 ;  /* 0x0000000100137802 */ /* 0x000fe20000000f00 */
[----:B------:R-:W-:-:S04]  /*0e80*/  IMAD.MOV.U32 R15, RZ, RZ, R16 ;  /* 0x000000ffff0f7224 */ /* 0x000fc800078e0010 */
[----:B------:R-:W-:-:S04]  /*0e90*/  FADD.FTZ R15, R12, R15 ;  /* 0x0000000f0c0f7221 */ /* 0x000fc80000010000 */
[----:B------:R-:W-:-:S07]  /*0ea0*/  IMAD.MOV.U32 R18, RZ, RZ, R15 ;  /* 0x000000ffff127224 */ /* 0x000fce00078e000f */
[----:B------:R-:W-:Y:S05]  /*0eb0*/  WARPSYNC.COLLECTIVE R17, `(.L_x_10666) ;  /* 0x0000000011087348 */ /* 0x000fea0003c00000 */
[----:B------:R0:W1:Y:S02]  /*0ec0*/  SHFL.DOWN P4, R16, R18, R19, R20 ;  /* 0x0800001312107389 */ /* 0x0000640000080014 */
[----:B01----:R-:W-:Y:S01]  /*0ed0*/  ENDCOLLECTIVE ;  /* 0x000000000000791b */ /* 0x003fe20003800000 */
.L_x_10666:
[----:B------:R-:W-:Y:S01]  /*0ee0*/  IMAD.MOV.U32 R14, RZ, RZ, R16 ;  /* 0x000000ffff0e7224 */ /* 0x000fe200078e0010 */
[----:B------:R-:W-:Y:S06]  /*0ef0*/  BRA `(.L_x_10667) ;  /* 0xfffffff8004c7947 */ /* 0x000fec000383ffff */
.L_x_10668:
        /* <DEDUP_REMOVED lines=16> */
.L_x_12193:


//--------------------- .text._ZN2at6native43_GLOBAL__N__9ae7fba5_10_SoftMax_cu_9f978f6322cunn_SoftMaxForwardRegIN3c104HalfEfS4_NS1_25LogSoftMaxForwardEpilogueElLi1EEEvPT1_PKT_T3_ --------------------------
	.section	.text._ZN2at6native43_GLOBAL__N__9ae7fba5_10_SoftMax_cu_9f978f6322cunn_SoftMaxForwardRegIN3c104HalfEfS4_NS1_25LogSoftMaxForwardEpilogueElLi1EEEvPT1_PKT_T3_,"ax",@progbits
	.align	128
.text._ZN2at6native43_GLOBAL__N__9ae7fba5_10_SoftMax_cu_9f978f6322cunn_SoftMaxForwardRegIN3c104HalfEfS4_NS1_25LogSoftMaxForwardEpilogueElLi1EEEvPT1_PKT_T3_:
        .type           _ZN2at6native43_GLOBAL__N__9ae7fba5_10_SoftMax_cu_9f978f6322cunn_SoftMaxForwardRegIN3c104HalfEfS4_NS1_25LogSoftMaxForwardEpilogueElLi1EEEvPT1_PKT_T3_,@function
        .size           _ZN2at6native43_GLOBAL__N__9ae7fba5_10_SoftMax_cu_9f978f6322cunn_SoftMaxForwardRegIN3c104HalfEfS4_NS1_25LogSoftMaxForwardEpilogueElLi1EEEvPT1_PKT_T3_,(.L_x_12194 - _ZN2at6native43_GLOBAL__N__9ae7fba5_10_SoftMax_cu_9f978f6322cunn_SoftMaxForwardRegIN3c104HalfEfS4_NS1_25LogSoftMaxForwardEpilogueElLi1EEEvPT1_PKT_T3_)
        .other          _ZN2at6native43_GLOBAL__N__9ae7fba5_10_SoftMax_cu_9f978f6322cunn_SoftMaxForwardRegIN3c104HalfEfS4_NS1_25LogSoftMaxForwardEpilogueElLi1EEEvPT1_PKT_T3_,@"STO_CUDA_ENTRY STV_DEFAULT"
_ZN2at6native43_GLOBAL__N__9ae7fba5_10_SoftMax_cu_9f978f6322cunn_SoftMaxForwardRegIN3c104HalfEfS4_NS1_25LogSoftMaxForwardEpilogueElLi1EEEvPT1_PKT_T3_:
        /* <DEDUP_REMOVED lines=70> */
.L_x_10680:
[----:B-1----:R-:W-:-:S04]  /*0460*/  FSETP.GEU.FTZ.AND P3, PT, R12, R13, PT ;  /* 0x0000000d0c00720b */ /* 0x002fc80003f7e000 */
[----:B------:R-:W-:-:S09]  /*0470*/  FSEL R8, R13, R12, !P3 ;  /* 0x0000000c0d087208 */ /* 0x000fd20005800000 */
.L_x_10670:
[----:B------:R-:W-:Y:S05]  /*0480*/  BSYNC B0 ;  /* 0x0000000000007941 */ /* 0x000fea0003800000 */
.L_x_10669:
        /* <DEDUP_REMOVED lines=12> */
[----:B------:R-:W-:-:S05]  /*0550*/  HFMA2.MMA R9, -RZ, RZ, 0, 0 ;  /* 0x00000000ff097435 */ /* 0x000fca00000001ff */
        /* <DEDUP_REMOVED lines=28> */
.L_x_10686:
[----:B-1----:R-:W-:-:S07]  /*0720*/  FADD.FTZ R6, R12, R11 ;  /* 0x0000000b0c067221 */ /* 0x002fce0000010000 */
.L_x_10673:
[----:B------:R-:W-:Y:S05]  /*0730*/  BSYNC B0 ;  /* 0x0000000000007941 */ /* 0x000fea0003800000 */
.L_x_10672:
        /* <DEDUP_REMOVED lines=14> */
[----:B------:R-:W-:-:S05]  /*0820*/  F2FP.F16.F32.PACK_AB R0, RZ, R0 ;  /* 0x00000000ff00723e */ /* 0x000fca00000000ff */
[----:B------:R-:W-:Y:S01]  /*0830*/  STG.E.U16 desc[UR8][R2.64], R0 ;  /* 0x0000000002007986 */ /* 0x000fe2000c101508 */
[----:B------:R-:W-:Y:S05]  /*0840*/  EXIT ;  /* 0x000000000000794d */ /* 0x000fea0003800000 */
.L_x_10671:
[----:B-1----:R-:W-:Y:S01]  /*0850*/  IMAD.MOV.U32 R15, RZ, RZ, R8 ;  /* 0x000000ffff0f7224 */ /* 0x002fe200078e0008 */
[----:B------:R-:W-:Y:S01]  /*0860*/  MOV R17, 0x1f ;  /* 0x0000001f00117802 */ /* 0x000fe20000000f00 */
[----:B------:R-:W-:Y:S02]  /*0870*/  IMAD.MOV.U32 R16, RZ, RZ, 0x10 ;  /* 0x00000010ff107424 */ /* 0x000fe400078e00ff */
[----:B------:R-:W-:-:S07]  /*0880*/  IMAD.MOV.U32 R14, RZ, RZ, -0x1 ;  /* 0xffffffffff0e7424 */ /* 0x000fce00078e00ff */
[----:B------:R-:W-:Y:S05]  /*0890*/  WARPSYNC.COLLECTIVE R14, `(.L_x_10675) ;  /* 0x000000000e087348 */ /* 0x000fea0003c00000 */
[----:B------:R0:W1:Y:S02]  /*08a0*/  SHFL.DOWN P3, R13, R15, R16, R17 ;  /* 0x080000100f0d7389 */ /* 0x0000640000060011 */
[----:B01----:R-:W-:Y:S01]  /*08b0*/  ENDCOLLECTIVE ;  /* 0x000000000000791b */ /* 0x003fe20003800000 */
.L_x_10675:
        /* <DEDUP_REMOVED lines=8> */
.L_x_10676:
        /* <DEDUP_REMOVED lines=8> */
.L_x_10677:
        /* <DEDUP_REMOVED lines=8> */
.L_x_10678:
        /* <DEDUP_REMOVED lines=8> */
.L_x_10679:
[----:B------:R-:W-:Y:S05]  /*0ac0*/  BRA `(.L_x_10680) ;  /* 0xfffffff800647947 */ /* 0x000fea000383ffff */
.L_x_10674:
[----:B------:R-:W-:Y:S01]  /*0ad0*/  HFMA2.MMA R17, -RZ, RZ, 0, 1.847743988037109375e-06 ;  /* 0x0000001fff117435 */ /* 0x000fe200000001ff */
[----:B01----:R-:W-:Y:S02]  /*0ae0*/  IMAD.MOV.U32 R15, RZ, RZ, R6 ;  /* 0x000000ffff0f7224 */ /* 0x003fe400078e0006 */
[----:B------:R-:W-:Y:S02]  /*0af0*/  IMAD.MOV.U32 R16, RZ, RZ, 0x10 ;  /* 0x00000010ff107424 */ /* 0x000fe400078e00ff */
[----:B------:R-:W-:-:S07]  /*0b00*/  IMAD.MOV.U32 R14, RZ, RZ, -0x1 ;  /* 0xffffffffff0e7424 */ /* 0x000fce00078e00ff */
[----:B------:R-:W-:Y:S05]  /*0b10*/  WARPSYNC.COLLECTIVE R14, `(.L_x_10681) ;  /* 0x000000000e087348 */ /* 0x000fea0003c00000 */
[----:B------:R0:W1:Y:S02]  /*0b20*/  SHFL.DOWN P3, R13, R15, R16, R17 ;  /* 0x080000100f0d7389 */ /* 0x0000640000060011 */
[----:B01----:R-:W-:Y:S01]  /*0b30*/  ENDCOLLECTIVE ;  /* 0x000000000000791b */ /* 0x003fe20003800000 */
.L_x_10681:
[----:B------:R-:W-:Y:S01]  /*0b40*/  MOV R16, 0x8 ;  /* 0x0000000800107802 */ /* 0x000fe20000000f00 */
[----:B------:R-:W-:-:S04]  /*0b50*/  IMAD.MOV.U32 R7, RZ, RZ, R13 ;  /* 0x000000ffff077224 */ /* 0x000fc800078e000d */
[----:B------:R-:W-:-:S04]  /*0b60*/  FADD.FTZ R7, R6, R7 ;  /* 0x0000000706077221 */ /* 0x000fc80000010000 */
[----:B------:R-:W-:-:S07]  /*0b70*/  IMAD.MOV.U32 R15, RZ, RZ, R7 ;  /* 0x000000ffff0f7224 */ /* 0x000fce00078e0007 */
[----:B------:R-:W-:Y:S05]  /*0b80*/  WARPSYNC.COLLECTIVE R14, `(.L_x_10682) ;  /* 0x000000000e087348 */ /* 0x000fea0003c00000 */
[----:B------:R0:W1:Y:S02]  /*0b90*/  SHFL.DOWN P3, R13, R15, R16, R17 ;  /* 0x080000100f0d7389 */ /* 0x0000640000060011 */
[----:B01----:R-:W-:Y:S01]  /*0ba0*/  ENDCOLLECTIVE ;  /* 0x000000000000791b */ /* 0x003fe20003800000 */
.L_x_10682:
[----:B------:R-:W-:Y:S02]  /*0bb0*/  IMAD.MOV.U32 R16, RZ, RZ, 0x4 ;  /* 0x00000004ff107424 */ /* 0x000fe400078e00ff */
[----:B------:R-:W-:-:S04]  /*0bc0*/  IMAD.MOV.U32 R10, RZ, RZ, R13 ;  /* 0x000000ffff0a7224 */ /* 0x000fc800078e000d */
[----:B------:R-:W-:-:S04]  /*0bd0*/  FADD.FTZ R10, R7, R10 ;  /* 0x0000000a070a7221 */ /* 0x000fc80000010000 */
[----:B------:R-:W-:-:S07]  /*0be0*/  IMAD.MOV.U32 R15, RZ, RZ, R10 ;  /* 0x000000ffff0f7224 */ /* 0x000fce00078e000a */
[----:B------:R-:W-:Y:S05]  /*0bf0*/  WARPSYNC.COLLECTIVE R14, `(.L_x_10683) ;  /* 0x000000000e087348 */ /* 0x000fea0003c00000 */
[----:B------:R0:W1:Y:S02]  /*0c00*/  SHFL.DOWN P3, R13, R15, R16, R17 ;  /* 0x080000100f0d7389 */ /* 0x0000640000060011 */
[----:B01----:R-:W-:Y:S01]  /*0c10*/  ENDCOLLECTIVE ;  /* 0x000000000000791b */ /* 0x003fe20003800000 */
.L_x_10683:
[----:B------:R-:W-:Y:S01]  /*0c20*/  IMAD.MOV.U32 R16, RZ, RZ, 0x2 ;  /* 0x00000002ff107424 */ /* 0x000fe200078e00ff */
[----:B------:R-:W-:-:S05]  /*0c30*/  MOV R9, R13 ;  /* 0x0000000d00097202 */ /* 0x000fca0000000f00 */
[----:B------:R-:W-:-:S04]  /*0c40*/  FADD.FTZ R9, R10, R9 ;  /* 0x000000090a097221 */ /* 0x000fc80000010000 */
[----:B------:R-:W-:-:S07]  /*0c50*/  IMAD.MOV.U32 R15, RZ, RZ, R9 ;  /* 0x000000ffff0f7224 */ /* 0x000fce00078e0009 */
[----:B------:R-:W-:Y:S05]  /*0c60*/  WARPSYNC.COLLECTIVE R14, `(.L_x_10684) ;  /* 0x000000000e087348 */ /* 0x000fea0003c00000 */
[----:B------:R0:W1:Y:S02]  /*0c70*/  SHFL.DOWN P3, R13, R15, R16, R17 ;  /* 0x080000100f0d7389 */ /* 0x0000640000060011 */
[----:B01----:R-:W-:Y:S01]  /*0c80*/  ENDCOLLECTIVE ;  /* 0x000000000000791b */ /* 0x003fe20003800000 */
.L_x_10684:
[----:B------:R-:W-:Y:S02]  /*0c90*/  IMAD.MOV.U32 R16, RZ, RZ, 0x1 ;  /* 0x00000001ff107424 */ /* 0x000fe400078e00ff */
[----:B------:R-:W-:-:S04]  /*0ca0*/  IMAD.MOV.U32 R12, RZ, RZ, R13 ;  /* 0x000000ffff0c7224 */ /* 0x000fc800078e000d */
[----:B------:R-:W-:-:S05]  /*0cb0*/  FADD.FTZ R12, R9, R12 ;  /* 0x0000000c090c7221 */ /* 0x000fca0000010000 */
[----:B------:R-:W-:-:S07]  /*0cc0*/  MOV R15, R12 ;  /* 0x0000000c000f7202 */ /* 0x000fce0000000f00 */
[----:B------:R-:W-:Y:S05]  /*0cd0*/  WARPSYNC.COLLECTIVE R14, `(.L_x_10685) ;  /* 0x000000000e087348 */ /* 0x000fea0003c00000 */
[----:B------:R0:W1:Y:S02]  /*0ce0*/  SHFL.DOWN P3, R13, R15, R16, R17 ;  /* 0x080000100f0d7389 */ /* 0x0000640000060011 */
[----:B01----:R-:W-:Y:S01]  /*0cf0*/  ENDCOLLECTIVE ;  /* 0x000000000000791b */ /* 0x003fe20003800000 */
.L_x_10685:
[----:B------:R-:W-:Y:S01]  /*0d00*/  IMAD.MOV.U32 R11, RZ, RZ, R13 ;  /* 0x000000ffff0b7224 */ /* 0x000fe200078e000d */
[----:B------:R-:W-:Y:S06]  /*0d10*/  BRA `(.L_x_10686) ;  /* 0xfffffff800807947 */ /* 0x000fec000383ffff */
.L_x_10687:
        /* <DEDUP_REMOVED lines=14> */
.L_x_12194:


//--------------------- .text._ZN2at6native43_GLOBAL__N__9ae7fba5_10_SoftMax_cu_9f978f6319cunn_SoftMaxForwardILi4EfffNS1_25LogSoftMaxForwardEpilogueEEEvPT2_PKT0_i --------------------------
	.section	.text._ZN2at6native43_GLOBAL__N__9ae7fba5_10_SoftMax_cu_9f978f6319cunn_SoftMaxForwardILi4EfffNS1_25LogSoftMaxForwardEpilogueEEEvPT2_PKT0_i,"ax",@progbits
	.align	128
.text._ZN2at6native43_GLOBAL__N__9ae7fba5_10_SoftMax_cu_9f978f6319cunn_SoftMaxForwardILi4EfffNS1_25LogSoftMaxForwardEpilogueEEEvPT2_PKT0_i:
        .type           _ZN2at6native43_GLOBAL__N__9ae7fba5_10_SoftMax_cu_9f978f6319cunn_SoftMaxForwardILi4EfffNS1_25LogSoftMaxForwardEpilogueEEEvPT2_PKT0_i,@function
        .size           _ZN2at6native43_GLOBAL__N__9ae7fba5_10_SoftMax_cu_9f978f6319cunn_SoftMaxForwardILi4EfffNS1_25LogSoftMaxForwardEpilogueEEEvPT2_PKT0_i,(.L_x_12195 - _ZN2at6native43_GLOBAL__N__9ae7fba5_10_SoftMax_cu_9f978f6319cunn_SoftMaxForwardILi4EfffNS1_25LogSoftMaxForwardEpilogueEEEvPT2_PKT0_i)
        .other          _ZN2at6native43_GLOBAL__N__9ae7fba5_10_SoftMax_cu_9f978f6319cunn_SoftMaxForwardILi4EfffNS1_25LogSoftMaxForwardEpilogueEEEvPT2_PKT0_i,@"STO_CUDA_ENTRY STV_DEFAULT"
_ZN2at6native43_GLOBAL__N__9ae7fba5_10_SoftMax_cu_9f978f6319cunn_SoftMaxForwardILi4EfffNS1_25LogSoftMaxForwardEpilogueEEEvPT2_PKT0_i:
        /* <DEDUP_REMOVED lines=18> */
[----:B------:R-:W-:Y:S01]  /*0120*/  IMAD.MOV.U32 R18, RZ, RZ, R4 ;  /* 0x000000ffff127224 */ /* 0x000fe200078e0004 */
        /* <DEDUP_REMOVED lines=22> */
[----:B--2---:R-:W-:Y:S01]  /*0290*/  @!P1 FMNMX.FTZ R21, R4, -3.40282346638528859812e+38, !PT ;  /* 0xff7fffff04159809 */ /* 0x004fe20007810000 */
[----:B------:R-:W-:Y:S06]  /*02a0*/  BRA `(.L_x_10689) ;  /* 0x0000000000107947 */ /* 0x000fec0003800000 */
.L_x_10688:
[----:B------:R-:W-:Y:S01]  /*02b0*/  IMAD.MOV.U32 R21, RZ, RZ, -0x800001 ;  /* 0xff7fffffff157424 */ /* 0x000fe200078e00ff */
[----:B------:R-:W-:Y:S01]  /*02c0*/  MOV R20, UR10 ;  /* 0x0000000a00147c02 */ /* 0x000fe20008000f00 */
[----:B------:R-:W-:Y:S02]  /*02d0*/  IMAD.MOV.U32 R8, RZ, RZ, R16 ;  /* 0x000000ffff087224 */ /* 0x000fe400078e0010 */
[----:B------:R-:W-:-:S07]  /*02e0*/  IMAD.MOV.U32 R9, RZ, RZ, R15 ;  /* 0x000000ffff097224 */ /* 0x000fce00078e000f */
.L_x_10689:
[----:B------:R-:W0:Y:S01]  /*02f0*/  LDC R13, c[0x0][RZ] ;  /* 0x00000000ff0d7b82 */ /* 0x000e220000000800 */
        /* <DEDUP_REMOVED lines=27> */
.L_x_10692:
[----:B------:R-:W-:-:S06]  /*04b0*/  IMAD.WIDE R4, R24, 0x10, R8 ;  /* 0x0000001018047825 */ /* 0x000fcc00078e0208 */
[----:B------:R-:W2:Y:S01]  /*04c0*/  LDG.E.128 R4, desc[UR8][R4.64] ;  /* 0x0000000804047981 */ /* 0x000ea2000c1e1d00 */
[----:B------:R-:W-:-:S05]  /*04d0*/  IMAD.IADD R24, R13, 0x1, R24 ;  /* 0x000000010d187824 */ /* 0x000fca00078e0218 */
[----:B------:R-:W-:-:S04]  /*04e0*/  SHF.L.U32 R25, R24, 0x2, RZ ;  /* 0x0000000218197819 */ /* 0x000fc800000006ff */
[----:B------:R-:W-:Y:S02]  /*04f0*/  ISETP.GE.AND P2, PT, R25, R22, PT ;  /* 0x000000161900720c */ /* 0x000fe40003f46270 */
[----:B--2---:R-:W-:-:S04]  /*0500*/  FMNMX.FTZ R26, R4, R21, !PT ;  /* 0x00000015041a7209 */ /* 0x004fc80007810000 */
[----:B------:R-:W-:-:S04]  /*0510*/  FMNMX.FTZ R21, R5, R26, !PT ;  /* 0x0000001a05157209 */ /* 0x000fc80007810000 */
[----:B------:R-:W-:-:S04]  /*0520*/  FMNMX.FTZ R6, R6, R21, !PT ;  /* 0x0000001506067209 */ /* 0x000fc80007810000 */
[----:B------:R-:W-:Y:S01]  /*0530*/  FMNMX.FTZ R21, R7, R6, !PT ;  /* 0x0000000607157209 */ /* 0x000fe20007810000 */
[----:B------:R-:W-:Y:S06]  /*0540*/  @!P2 BRA `(.L_x_10692) ;  /* 0xfffffffc00d8a947 */ /* 0x000fec000383ffff */
.L_x_10691:
[----:B------:R-:W-:Y:S05]  /*0550*/  BSYNC B0 ;  /* 0x0000000000007941 */ /* 0x000fea0003800000 */
.L_x_10690:
[----:B------:R-:W-:Y:S04]  /*0560*/  BSSY B0, `(.L_x_10693) ;  /* 0x0000008000007945 */ /* 0x000fe80003800000 */
[----:B------:R-:W-:Y:S05]  /*0570*/  @P3 BRA `(.L_x_10694) ;  /* 0x0000000000183947 */ /* 0x000fea0003800000 */
.L_x_10695:
[----:B------:R-:W-:-:S06]  /*0580*/  IMAD.WIDE R4, R23, 0x4, R8 ;  /* 0x0000000417047825 */ /* 0x000fcc00078e0208 */
[----:B------:R-:W2:Y:S01]  /*0590*/  LDG.E R4, desc[UR8][R4.64] ;  /* 0x0000000804047981 */ /* 0x000ea2000c1e1900 */
[----:B------:R-:W-:-:S05]  /*05a0*/  IMAD.IADD R23, R13, 0x1, R23 ;  /* 0x000000010d177824 */ /* 0x000fca00078e0217 */
[----:B------:R-:W-:Y:S02]  /*05b0*/  ISETP.GE.AND P2, PT, R23, R20, PT ;  /* 0x000000141700720c */ /* 0x000fe40003f46270 */
[----:B--2---:R-:W-:-:S11]  /*05c0*/  FMNMX.FTZ R21, R4, R21, !PT ;  /* 0x0000001504157209 */ /* 0x004fd60007810000 */
[----:B------:R-:W-:Y:S05]  /*05d0*/  @!P2 BRA `(.L_x_10695) ;  /* 0xfffffffc00e8a947 */ /* 0x000fea000383ffff */
.L_x_10694:
[----:B------:R-:W-:Y:S05]  /*05e0*/  BSYNC B0 ;  /* 0x0000000000007941 */ /* 0x000fea0003800000 */
.L_x_10693:
        /* <DEDUP_REMOVED lines=52> */
.L_x_10721:
[----:B-1----:R-:W-:-:S04]  /*0930*/  FSETP.GEU.FTZ.AND P5, PT, R21, R22, PT ;  /* 0x000000161500720b */ /* 0x002fc80003fbe000 */
[----:B------:R-:W-:-:S09]  /*0940*/  FSEL R7, R22, R21, !P5 ;  /* 0x0000001516077208 */ /* 0x000fd20006800000 */
.L_x_10697:
[----:B------:R-:W-:Y:S05]  /*0950*/  BSYNC B0 ;  /* 0x0000000000007941 */ /* 0x000fea0003800000 */
.L_x_10696:
[----:B------:R-:W-:Y:S01]  /*0960*/  ISETP.NE.AND P5, PT, R19, RZ, PT ;  /* 0x000000ff1300720c */ /* 0x000fe20003fa5270 */
[----:B------:R-:W-:-:S12]  /*0970*/  WARPSYNC.ALL ;  /* 0x0000000000007948 */ /* 0x000fd80003800000 */
[----:B-1----:R1:W-:Y:S01]  /*0980*/  @!P5 STS [UR4], R7 ;  /* 0x00000007ff00d988 */ /* 0x0023e20008000804 */
[----:B------:R-:W-:Y:S01]  /*0990*/  BAR.SYNC.DEFER_BLOCKING 0x0 ;  /* 0x0000000000007b1d */ /* 0x000fe20000010000 */
[----:B------:R-:W-:Y:S01]  /*09a0*/  HFMA2.MMA R22, -RZ, RZ, 0, 0 ;  /* 0x00000000ff167435 */ /* 0x000fe200000001ff */
[----:B0-----:R-:W-:Y:S02]  /*09b0*/  IMAD.U32 R21, RZ, RZ, UR10 ;  /* 0x0000000aff157e24 */ /* 0x001fe4000f8e00ff */
[----:B------:R-:W-:Y:S02]  /*09c0*/  IMAD.MOV.U32 R8, RZ, RZ, R16 ;  /* 0x000000ffff087224 */ /* 0x000fe400078e0010 */
        /* <DEDUP_REMOVED lines=20> */
.L_x_10699:
[----:B------:R-:W-:Y:S01]  /*0b10*/  IMAD.HI.U32 R4, R11, R21, RZ ;  /* 0x000000150b047227 */ /* 0x000fe200078e00ff */
[----:B------:R-:W-:Y:S04]  /*0b20*/  BSSY B0, `(.L_x_10700) ;  /* 0x0000023000007945 */ /* 0x000fe80003800000 */
[----:B------:R-:W-:-:S05]  /*0b30*/  IADD3 R4, -R4, RZ, RZ ;  /* 0x000000ff04047210 */ /* 0x000fca0007ffe1ff */
[----:B------:R-:W-:-:S05]  /*0b40*/  IMAD R5, R12, R4, R21 ;  /* 0x000000040c057224 */ /* 0x000fca00078e0215 */
[----:B------:R-:W-:-:S13]  /*0b50*/  ISETP.GE.U32.AND P6, PT, R5, R12, PT ;  /* 0x0000000c0500720c */ /* 0x000fda0003fc6070 */
[----:B------:R-:W-:-:S05]  /*0b60*/  @P6 IMAD.IADD R5, R5, 0x1, -R12 ;  /* 0x0000000105056824 */ /* 0x000fca00078e0a0c */
        /* <DEDUP_REMOVED lines=8> */
.L_x_10702:
        /* <DEDUP_REMOVED lines=22> */
.L_x_10701:
[----:B------:R-:W-:Y:S05]  /*0d50*/  BSYNC B0 ;  /* 0x0000000000007941 */ /* 0x000fea0003800000 */
.L_x_10700:
[----:B------:R-:W-:Y:S01]  /*0d60*/  ISETP.GE.AND P6, PT, R28, R21, PT ;  /* 0x000000151c00720c */ /* 0x000fe20003fc6270 */
[----:B------:R-:W-:-:S12]  /*0d70*/  BSSY B0, `(.L_x_10703) ;  /* 0x000000b000007945 */ /* 0x000fd80003800000 */
[----:B------:R-:W-:Y:S05]  /*0d80*/  @P6 BRA `(.L_x_10704) ;  /* 0x0000000000246947 */ /* 0x000fea0003800000 */
.L_x_10705:
        /* <DEDUP_REMOVED lines=9> */
.L_x_10704:
[----:B------:R-:W-:Y:S05]  /*0e20*/  BSYNC B0 ;  /* 0x0000000000007941 */ /* 0x000fea0003800000 */
.L_x_10703:
        /* <DEDUP_REMOVED lines=30> */
.L_x_10727:
[----:B--2---:R-:W-:-:S07]  /*1010*/  FADD.FTZ R8, R24, R21 ;  /* 0x0000001518087221 */ /* 0x004fce0000010000 */
.L_x_10707:
[----:B------:R-:W-:Y:S05]  /*1020*/  BSYNC B0 ;  /* 0x0000000000007941 */ /* 0x000fea0003800000 */
.L_x_10706:
        /* <DEDUP_REMOVED lines=14> */
.L_x_10710:
[----:B------:R-:W-:Y:S02]  /*1110*/  IMAD.MOV.U32 R17, RZ, RZ, R15 ;  /* 0x000000ffff117224 */ /* 0x000fe400078e000f */
[----:B------:R-:W-:-:S06]  /*1120*/  IMAD.WIDE R4, R19, 0x4, R16 ;  /* 0x0000000413047825 */ /* 0x000fcc00078e0210 */
[----:B------:R-:W0:Y:S01]  /*1130*/  LDG.E R5, desc[UR8][R4.64] ;  /* 0x0000000804057981 */ /* 0x000e22000c1e1900 */
[----:B------:R-:W-:-:S04]  /*1140*/  IADD3 R0, P0, R19, R18, RZ ;  /* 0x0000001213007210 */ /* 0x000fc80007f1e0ff */
[----:B---3--:R-:W-:Y:S01]  /*1150*/  LEA.HI.X.SX32 R3, R19, R14, 0x1, P0 ;  /* 0x0000000e13037211 */ /* 0x008fe200000f0eff */
[----:B------:R-:W-:Y:S01]  /*1160*/  IMAD.IADD R19, R13, 0x1, R19 ;  /* 0x000000010d137824 */ /* 0x000fe200078e0213 */
[----:B------:R-:W-:-:S04]  /*1170*/  LEA R2, P0, R0, R7, 0x2 ;  /* 0x0000000700027211 */ /* 0x000fc800078010ff */
[----:B------:R-:W-:Y:S02]  /*1180*/  LEA.HI.X R3, R0, UR4, R3, 0x2, P0 ;  /* 0x0000000400037c11 */ /* 0x000fe400080f1403 */
[----:B------:R-:W-:Y:S01]  /*1190*/  ISETP.GE.AND P0, PT, R19, UR7, PT ;  /* 0x0000000713007c0c */ /* 0x000fe2000bf06270 */
[----:B01----:R-:W-:-:S04]  /*11a0*/  FADD.FTZ R9, -R20, R5 ;  /* 0x0000000514097221 */ /* 0x003fc80000010100 */
[----:B--2---:R-:W-:-:S05]  /*11b0*/  FFMA.FTZ R9, R8, -0.69314718246459960938, R9 ;  /* 0xbf31721808097823 */ /* 0x004fca0000010009 */
[----:B------:R3:W-:Y:S03]  /*11c0*/  STG.E desc[UR8][R2.64], R9 ;  /* 0x0000000902007986 */ /* 0x0007e6000c101908 */
[----:B------:R-:W-:Y:S05]  /*11d0*/  @!P0 BRA `(.L_x_10710) ;  /* 0xfffffffc00cc8947 */ /* 0x000fea000383ffff */
[----:B------:R-:W-:Y:S05]  /*11e0*/  EXIT ;  /* 0x000000000000794d */ /* 0x000fea0003800000 */
.L_x_10709:
[----:B------:R-:W-:Y:S05]  /*11f0*/  @!P0 BRA `(.L_x_10711) ;  /* 0x00000000005c8947 */ /* 0x000fea0003800000 */
[----:B------:R-:W-:-:S06]  /*1200*/  UIADD3 UR7, UR6, UR7, URZ ;  /* 0x0000000706077290 */ /* 0x000fcc000fffe03f */
[----:B------:R-:W-:-:S04]  /*1210*/  ISETP.GE.AND P0, PT, R19, UR7, PT ;  /* 0x0000000713007c0c */ /* 0x000fc8000bf06270 */
[----:B------:R-:W-:-:S13]  /*1220*/  ISETP.LT.OR P0, PT, R19, UR6, P0 ;  /* 0x0000000613007c0c */ /* 0x000fda0008701670 */
[----:B------:R-:W0:Y:S01]  /*1230*/  @!P0 LDG.E R3, desc[UR8][R2.64] ;  /* 0x0000000802038981 */ /* 0x000e22000c1e1900 */
[----:B------:R-:W3:Y:S01]  /*1240*/  @!P0 LDC R17, c[0x0][0x214] ;  /* 0x00008500ff118b82 */ /* 0x000ee20000000800 */
[----:B------:R-:W4:Y:S02]  /*1250*/  S2R R4, SR_TID.X ;  /* 0x0000000000047919 */ /* 0x000f240000002100 */
[----:B----4-:R-:W-:-:S04]  /*1260*/  IADD3 R5, P2, R4, -UR6, RZ ;  /* 0x8000000604057c10 */ /* 0x010fc8000ff5e0ff */
[----:B-1----:R-:W-:Y:S02]  /*1270*/  LEA.HI.X.SX32 R9, R4, 0xffffffff, 0x1, P2 ;  /* 0xffffffff04097811 */ /* 0x002fe400010f0eff */
[----:B------:R-:W-:-:S04]  /*1280*/  @!P0 IADD3 R6, P2, R18, R5, RZ ;  /* 0x0000000512068210 */ /* 0x000fc80007f5e0ff */
[----:B------:R-:W-:Y:S02]  /*1290*/  @!P0 IADD3.X R5, R14, R9, RZ, P2, !PT ;  /* 0x000000090e058210 */ /* 0x000fe400017fe4ff */
[----:B------:R-:W-:-:S04]  /*12a0*/  @!P0 LEA R4, P2, R6, R7, 0x2 ;  /* 0x0000000706048211 */ /* 0x000fc800078410ff */
[----:B---3--:R-:W-:Y:S02]  /*12b0*/  @!P0 LEA.HI.X R5, R6, R17, R5, 0x2, P2 ;  /* 0x0000001106058211 */ /* 0x008fe400010f1405 */
[----:B------:R-:W-:-:S04]  /*12c0*/  VIMNMX.U32 R17, R13, UR7, PT ;  /* 0x000000070d117c48 */ /* 0x000fc8000bfe0000 */
[----:B------:R-:W-:Y:S01]  /*12d0*/  IADD3 R17, -R17, UR7, RZ ;  /* 0x0000000711117c10 */ /* 0x000fe2000fffe1ff */
        /* <DEDUP_REMOVED lines=8> */
[----:B---3--:R-:W-:-:S08]  /*1360*/  IMAD.X R14, R2, 0x1, R14, P0 ;  /* 0x00000001020e7824 */ /* 0x008fd000000e060e */
.L_x_10711:
        /* <DEDUP_REMOVED lines=12> */
[----:B---3--:R-:W-:Y:S01]  /*1430*/  LEA.HI.X R3, R18, R5, R14, 0x2, P1 ;  /* 0x0000000512037211 */ /* 0x008fe200008f140e */
[----:B------:R-:W-:-:S03]  /*1440*/  IMAD.MOV.U32 R14, RZ, RZ, R16 ;  /* 0x000000ffff0e7224 */ /* 0x000fc600078e0010 */
[-C--:B------:R-:W-:Y:S02]  /*1450*/  ISETP.GE.AND P0, PT, R0, R9.reuse, PT ;  /* 0x000000090000720c */ /* 0x080fe40003f06270 */
[----:B------:R-:W-:-:S11]  /*1460*/  IADD3 R12, R19, R9, RZ ;  /* 0x00000009130c7210 */ /* 0x000fd60007ffe0ff */
[----:B------:R-:W-:Y:S05]  /*1470*/  @P0 BRA `(.L_x_10713) ;  /* 0x0000000000440947 */ /* 0x000fea0003800000 */
[----:B------:R-:W-:-:S07]  /*1480*/  IMAD.MOV.U32 R21, RZ, RZ, R19 ;  /* 0x000000ffff157224 */ /* 0x000fce00078e0013 */
.L_x_10714:
[----:B------:R-:W-:-:S05]  /*1490*/  IMAD.WIDE R18, R21, 0x10, R14 ;  /* 0x0000001015127825 */ /* 0x000fca00078e020e */
[----:B-1----:R-:W0:Y:S01]  /*14a0*/  LDG.E.128 R4, desc[UR8][R18.64] ;  /* 0x0000000812047981 */ /* 0x002e22000c1e1d00 */
[----:B------:R-:W-:-:S04]  /*14b0*/  IMAD.WIDE R10, R21, 0x10, R2 ;  /* 0x00000010150a7825 */ /* 0x000fc800078e0202 */
[----:B------:R-:W-:-:S04]  /*14c0*/  IMAD.IADD R21, R13, 0x1, R21 ;  /* 0x000000010d157824 */ /* 0x000fc800078e0215 */
[----:B------:R-:W-:-:S05]  /*14d0*/  IMAD.SHL.U32 R0, R21, 0x4, RZ ;  /* 0x0000000415007824 */ /* 0x000fca00078e00ff */
[----:B------:R-:W-:Y:S01]  /*14e0*/  ISETP.GE.AND P0, PT, R0, R9, PT ;  /* 0x000000090000720c */ /* 0x000fe20003f06270 */
[C---:B0-----:R-:W-:Y:S01]  /*14f0*/  FADD.FTZ R23, -R20.reuse, R4 ;  /* 0x0000000414177221 */ /* 0x041fe20000010100 */
[C---:B------:R-:W-:Y:S01]  /*1500*/  FADD.FTZ R7, -R20.reuse, R7 ;  /* 0x0000000714077221 */ /* 0x040fe20000010100 */
[C---:B------:R-:W-:Y:S01]  /*1510*/  FADD.FTZ R25, -R20.reuse, R6 ;  /* 0x0000000614197221 */ /* 0x040fe20000010100 */
[----:B------:R-:W-:Y:S01]  /*1520*/  FADD.FTZ R5, -R20, R5 ;  /* 0x0000000514057221 */ /* 0x000fe20000010100 */
[C---:B--2---:R-:W-:Y:S01]  /*1530*/  FFMA.FTZ R4, R8.reuse, -0.69314718246459960938, R23 ;  /* 0xbf31721808047823 */ /* 0x044fe20000010017 */
[C---:B------:R-:W-:Y:S01]  /*1540*/  FFMA.FTZ R7, R8.reuse, -0.69314718246459960938, R7 ;  /* 0xbf31721808077823 */ /* 0x040fe20000010007 */
[C---:B------:R-:W-:Y:S01]  /*1550*/  FFMA.FTZ R6, R8.reuse, -0.69314718246459960938, R25 ;  /* 0xbf31721808067823 */ /* 0x040fe20000010019 */
[----:B------:R-:W-:-:S05]  /*1560*/  FFMA.FTZ R5, R8, -0.69314718246459960938, R5 ;  /* 0xbf31721808057823 */ /* 0x000fca0000010005 */
[----:B------:R1:W-:Y:S01]  /*1570*/  STG.E.128 desc[UR8][R10.64], R4 ;  /* 0x000000040a007986 */ /* 0x0003e2000c101d08 */
[----:B------:R-:W-:Y:S05]  /*1580*/  @!P0 BRA `(.L_x_10714) ;  /* 0xfffffffc00c08947 */ /* 0x000fea000383ffff */
.L_x_10713:
[----:B------:R-:W-:Y:S05]  /*1590*/  BSYNC B0 ;  /* 0x0000000000007941 */ /* 0x000fea0003800000 */
.L_x_10712:
[----:B------:R-:W-:-:S13]  /*15a0*/  ISETP.GE.AND P0, PT, R12, R17, PT ;  /* 0x000000110c00720c */ /* 0x000fda0003f06270 */
[----:B------:R-:W-:Y:S05]  /*15b0*/  @P0 EXIT ;  /* 0x000000000000094d */ /* 0x000fea0003800000 */
.L_x_10715:
[----:B-1----:R-:W-:-:S06]  /*15c0*/  IMAD.WIDE R4, R12, 0x4, R14 ;  /* 0x000000040c047825 */ /* 0x002fcc00078e020e */
[----:B------:R-:W0:Y:S01]  /*15d0*/  LDG.E R5, desc[UR8][R4.64] ;  /* 0x0000000804057981 */ /* 0x000e22000c1e1900 */
[----:B---3--:R-:W-:Y:S01]  /*15e0*/  IMAD.WIDE R6, R12, 0x4, R2 ;  /* 0x000000040c067825 */ /* 0x008fe200078e0202 */
[----:B------:R-:W-:-:S04]  /*15f0*/  IADD3 R12, R13, R12, RZ ;  /* 0x0000000c0d0c7210 */ /* 0x000fc80007ffe0ff */
[----:B------:R-:W-:Y:S01]  /*1600*/  ISETP.GE.AND P0, PT, R12, R17, PT ;  /* 0x000000110c00720c */ /* 0x000fe20003f06270 */
[----:B0-----:R-:W-:-:S04]  /*1610*/  FADD.FTZ R9, -R20, R5 ;  /* 0x0000000514097221 */ /* 0x001fc80000010100 */
[----:B--2---:R-:W-:-:S05]  /*1620*/  FFMA.FTZ R9, R8, -0.69314718246459960938, R9 ;  /* 0xbf31721808097823 */ /* 0x004fca0000010009 */
[----:B------:R3:W-:Y:S03]  /*1630*/  STG.E desc[UR8][R6.64], R9 ;  /* 0x0000000906007986 */ /* 0x0007e6000c101908 */
[----:B------:R-:W-:Y:S05]  /*1640*/  @!P0 BRA `(.L_x_10715) ;  /* 0xfffffffc00dc8947 */ /* 0x000fea000383ffff */
[----:B------:R-:W-:Y:S05]  /*1650*/  EXIT ;  /* 0x000000000000794d */ /* 0x000fea0003800000 */
.L_x_10698:
[----:B-1----:R-:W-:Y:S01]  /*1660*/  IMAD.MOV.U32 R27, RZ, RZ, R7 ;  /* 0x000000ffff1b7224 */ /* 0x002fe200078e0007 */
[----:B------:R-:W-:Y:S01]  /*1670*/  MOV R6, 0xffffffff ;  /* 0xffffffff00067802 */ /* 0x000fe20000000f00 */
[----:B------:R-:W-:Y:S02]  /*1680*/  IMAD.MOV.U32 R4, RZ, RZ, 0x10 ;  /* 0x00000010ff047424 */ /* 0x000fe400078e00ff */
[----:B------:R-:W-:-:S07]  /*1690*/  IMAD.MOV.U32 R5, RZ, RZ, 0x1f ;  /* 0x0000001fff057424 */ /* 0x000fce00078e00ff */
[----:B------:R-:W-:Y:S05]  /*16a0*/  WARPSYNC.COLLECTIVE R6, `(.L_x_10716) ;  /* 0x0000000006087348 */ /* 0x000fea0003c00000 */
[----:B------:R0:W1:Y:S02]  /*16b0*/  SHFL.DOWN P6, R25, R27, R4, R5 ;  /* 0x080000041b197389 */ /* 0x00006400000c0005 */
[----:B01----:R-:W-:Y:S01]  /*16c0*/  ENDCOLLECTIVE ;  /* 0x000000000000791b */ /* 0x003fe20003800000 */
.L_x_10716:
        /* <DEDUP_REMOVED lines=8> */
.L_x_10717:
        /* <DEDUP_REMOVED lines=8> */
.L_x_10718:
        /* <DEDUP_REMOVED lines=8> */
.L_x_10719:
        /* <DEDUP_REMOVED lines=8> */
.L_x_10720:
[----:B------:R-:W-:Y:S01]  /*18d0*/  IMAD.MOV.U32 R22, RZ, RZ, R25 ;  /* 0x000000ffff167224 */ /* 0x000fe200078e0019 */
[----:B------:R-:W-:Y:S06]  /*18e0*/  BRA `(.L_x_10721) ;  /* 0xfffffff000107947 */ /* 0x000fec000383ffff */
.L_x_10708:
[----:B--2---:R-:W-:Y:S01]  /*18f0*/  IMAD.MOV.U32 R27, RZ, RZ, R8 ;  /* 0x000000ffff1b7224 */ /* 0x004fe200078e0008 */
[----:B------:R-:W-:Y:S01]  /*1900*/  MOV R5, 0x1f ;  /* 0x0000001f00057802 */ /* 0x000fe20000000f00 */
[----:B------:R-:W-:Y:S02]  /*1910*/  IMAD.MOV.U32 R4, RZ, RZ, 0x10 ;  /* 0x00000010ff047424 */ /* 0x000fe400078e00ff */
[----:B------:R-:W-:-:S07]  /*1920*/  IMAD.MOV.U32 R6, RZ, RZ, -0x1 ;  /* 0xffffffffff067424 */ /* 0x000fce00078e00ff */
[----:B01----:R-:W-:Y:S05]  /*1930*/  WARPSYNC.COLLECTIVE R6, `(.L_x_10722) ;  /* 0x0000000006087348 */ /* 0x003fea0003c00000 */
[----:B------:R2:W3:Y:S02]  /*1940*/  SHFL.DOWN P6, R25, R27, R4, R5 ;  /* 0x080000041b197389 */ /* 0x0004e400000c0005 */
[----:B0123--:R-:W-:Y:S01]  /*1950*/  ENDCOLLECTIVE ;  /* 0x000000000000791b */ /* 0x00ffe20003800000 */
.L_x_10722:
[----:B------:R-:W-:Y:S01]  /*1960*/  HFMA2.MMA R4, -RZ, RZ, 0, 4.76837158203125e-07 ;  /* 0x00000008ff047435 */ /* 0x000fe200000001ff */
[----:B------:R-:W-:-:S04]  /*1970*/  IMAD.MOV.U32 R7, RZ, RZ, R25 ;  /* 0x000000ffff077224 */ /* 0x000fc800078e0019 */
[----:B------:R-:W-:-:S04]  /*1980*/  FADD.FTZ R7, R8, R7 ;  /* 0x0000000708077221 */ /* 0x000fc80000010000 */
[----:B------:R-:W-:-:S07]  /*1990*/  IMAD.MOV.U32 R27, RZ, RZ, R7 ;  /* 0x000000ffff1b7224 */ /* 0x000fce00078e0007 */
[----:B------:R-:W-:Y:S05]  /*19a0*/  WARPSYNC.COLLECTIVE R6, `(.L_x_10723) ;  /* 0x0000000006087348 */ /* 0x000fea0003c00000 */
[----:B------:R0:W1:Y:S02]  /*19b0*/  SHFL.DOWN P6, R25, R27, R4, R5 ;  /* 0x080000041b197389 */ /* 0x00006400000c0005 */
[----:B01----:R-:W-:Y:S01]  /*19c0*/  ENDCOLLECTIVE ;  /* 0x000000000000791b */ /* 0x003fe20003800000 */
.L_x_10723:
[----:B------:R-:W-:Y:S02]  /*19d0*/  IMAD.MOV.U32 R4, RZ, RZ, 0x4 ;  /* 0x00000004ff047424 */ /* 0x000fe400078e00ff */
[----:B------:R-:W-:-:S04]  /*19e0*/  IMAD.MOV.U32 R22, RZ, RZ, R25 ;  /* 0x000000ffff167224 */ /* 0x000fc800078e0019 */
[----:B------:R-:W-:-:S04]  /*19f0*/  FADD.FTZ R22, R7, R22 ;  /* 0x0000001607167221 */ /* 0x000fc80000010000 */
[----:B------:R-:W-:-:S07]  /*1a00*/  IMAD.MOV.U32 R27, RZ, RZ, R22 ;  /* 0x000000ffff1b7224 */ /* 0x000fce00078e0016 */
[----:B------:R-:W-:Y:S05]  /*1a10*/  WARPSYNC.COLLECTIVE R6, `(.L_x_10724) ;  /* 0x0000000006087348 */ /* 0x000fea0003c00000 */
[----:B------:R0:W1:Y:S02]  /*1a20*/  SHFL.DOWN P6, R25, R27, R4, R5 ;  /* 0x080000041b197389 */ /* 0x00006400000c0005 */
[----:B01----:R-:W-:Y:S01]  /*1a30*/  ENDCOLLECTIVE ;  /* 0x000000000000791b */ /* 0x003fe20003800000 */
.L_x_10724:
[----:B------:R-:W-:Y:S01]  /*1a40*/  IMAD.MOV.U32 R4, RZ, RZ, 0x2 ;  /* 0x00000002ff047424 */ /* 0x000fe200078e00ff */
[----:B------:R-:W-:-:S05]  /*1a50*/  MOV R9, R25 ;  /* 0x0000001900097202 */ /* 0x000fca0000000f00 */
[----:B------:R-:W-:-:S04]  /*1a60*/  FADD.FTZ R9, R22, R9 ;  /* 0x0000000916097221 */ /* 0x000fc80000010000 */
[----:B------:R-:W-:-:S07]  /*1a70*/  IMAD.MOV.U32 R27, RZ, RZ, R9 ;  /* 0x000000ffff1b7224 */ /* 0x000fce00078e0009 */
[----:B------:R-:W-:Y:S05]  /*1a80*/  WARPSYNC.COLLECTIVE R6, `(.L_x_10725) ;  /* 0x0000000006087348 */ /* 0x000fea0003c00000 */
[----:B------:R0:W1:Y:S02]  /*1a90*/  SHFL.DOWN P6, R25, R27, R4, R5 ;  /* 0x080000041b197389 */ /* 0x00006400000c0005 */
[----:B01----:R-:W-:Y:S01]  /*1aa0*/  ENDCOLLECTIVE ;  /* 0x000000000000791b */ /* 0x003fe20003800000 */
.L_x_10725:
[----:B------:R-:W-:Y:S02]  /*1ab0*/  IMAD.MOV.U32 R4, RZ, RZ, 0x1 ;  /* 0x00000001ff047424 */ /* 0x000fe400078e00ff */
[----:B------:R-:W-:-:S04]  /*1ac0*/  IMAD.MOV.U32 R24, RZ, RZ, R25 ;  /* 0x000000ffff187224 */ /* 0x000fc800078e0019 */
[----:B------:R-:W-:-:S05]  /*1ad0*/  FADD.FTZ R24, R9, R24 ;  /* 0x0000001809187221 */ /* 0x000fca0000010000 */
[----:B------:R-:W-:-:S07]  /*1ae0*/  MOV R27, R24 ;  /* 0x00000018001b7202 */ /* 0x000fce0000000f00 */
[----:B------:R-:W-:Y:S05]  /*1af0*/  WARPSYNC.COLLECTIVE R6, `(.L_x_10726) ;  /* 0x0000000006087348 */ /* 0x000fea0003c00000 */
[----:B------:R0:W1:Y:S02]  /*1b00*/  SHFL.DOWN P6, R25, R27, R4, R5 ;  /* 0x080000041b197389 */ /* 0x00006400000c0005 */
[----:B01----:R-:W-:Y:S01]  /*1b10*/  ENDCOLLECTIVE ;  /* 0x000000000000791b */ /* 0x003fe20003800000 */
.L_x_10726:
[----:B------:R-:W-:Y:S01]  /*1b20*/  IMAD.MOV.U32 R21, RZ, RZ, R25 ;  /* 0x000000ffff157224 */ /* 0x000fe200078e0019 */
[----:B------:R-:W-:Y:S06]  /*1b30*/  BRA `(.L_x_10727) ;  /* 0xfffffff400347947 */ /* 0x000fec000383ffff */
.L_x_10728:
        /* <DEDUP_REMOVED lines=12> */
.L_x_12195:


//--------------------- .text._ZN2at6native43_GLOBAL__N__9ae7fba5_10_SoftMax_cu_9f978f6323cunn_SoftMaxForwardSmemILi4EfffNS1_25LogSoftMaxForwardEpilogueElEEvPT2_PKT0_T4_ --------------------------
	.section	.text._ZN2at6native43_GLOBAL__N__9ae7fba5_10_SoftMax_cu_9f978f6323cunn_SoftMaxForwardSmemILi4EfffNS1_25LogSoftMaxForwardEpilogueElEEvPT2_PKT0_T4_,"ax",@progbits
	.align	128
.text._ZN2at6native43_GLOBAL__N__9ae7fba5_10_SoftMax_cu_9f978f6323cunn_SoftMaxForwardSmemILi4EfffNS1_25LogSoftMaxForwardEpilogueElEEvPT2_PKT0_T4_:
        .type           _ZN2at6native43_GLOBAL__N__9ae7fba5_10_SoftMax_cu_9f978f6323cunn_SoftMaxForwardSmemILi4EfffNS1_25LogSoftMaxForwardEpilogueElEEvPT2_PKT0_T4_,@function
        .size           _ZN2at6native43_GLOBAL__N__9ae7fba5_10_SoftMax_cu_9f978f6323cunn_SoftMaxForwardSmemILi4EfffNS1_25LogSoftMaxForwardEpilogueElEEvPT2_PKT0_T4_,(.L_x_12196 - _ZN2at6native43_GLOBAL__N__9ae7fba5_10_SoftMax_cu_9f978f6323cunn_SoftMaxForwardSmemILi4EfffNS1_25LogSoftMaxForwardEpilogueElEEvPT2_PKT0_T4_)
        .other          _ZN2at6native43_GLOBAL__N__9ae7fba5_10_SoftMax_cu_9f978f6323cunn_SoftMaxForwardSmemILi4EfffNS1_25LogSoftMaxForwardEpilogueElEEvPT2_PKT0_T4_,@"STO_CUDA_ENTRY STV_DEFAULT"
_ZN2at6native43_GLOBAL__N__9ae7fba5_10_SoftMax_cu_9f978f6323cunn_SoftMaxForwardSmemILi4EfffNS1_25LogSoftMaxForwardEpilogueElEEvPT2_PKT0_T4_:
        /* <DEDUP_REMOVED lines=24> */
.L_x_10731:
        /* <DEDUP_REMOVED lines=16> */
.L_x_10730:
[----:B------:R-:W-:Y:S05]  /*0280*/  BSYNC B0 ;  /* 0x0000000000007941 */ /* 0x000fea0003800000 */
.L_x_10729:
        /* <DEDUP_REMOVED lines=54> */
.L_x_10747:
[----:B-1----:R-:W-:-:S04]  /*05f0*/  FSETP.GEU.FTZ.AND P1, PT, R10, R17, PT ;  /* 0x000000110a00720b */ /* 0x002fc80003f3e000 */
[----:B------:R-:W-:-:S09]  /*0600*/  FSEL R4, R17, R10, !P1 ;  /* 0x0000000a11047208 */ /* 0x000fd20004800000 */
.L_x_10733:
[----:B------:R-:W-:Y:S05]  /*0610*/  BSYNC B0 ;  /* 0x0000000000007941 */ /* 0x000fea0003800000 */
.L_x_10732:
        /* <DEDUP_REMOVED lines=11> */
.L_x_10737:
        /* <DEDUP_REMOVED lines=25> */
.L_x_10736:
[----:B------:R-:W-:Y:S05]  /*0860*/  BSYNC B0 ;  /* 0x0000000000007941 */ /* 0x000fea0003800000 */
.L_x_10735:
        /* <DEDUP_REMOVED lines=30> */
.L_x_10753:
[----:B--2---:R-:W-:-:S07]  /*0a50*/  FADD.FTZ R14, R6, R17 ;  /* 0x00000011060e7221 */ /* 0x004fce0000010000 */
.L_x_10739:
[----:B------:R-:W-:Y:S05]  /*0a60*/  BSYNC B0 ;  /* 0x0000000000007941 */ /* 0x000fea0003800000 */
.L_x_10738:
[----:B--2---:R2:W-:Y:S01]  /*0a70*/  @!P5 STS [R15], R14 ;  /* 0x0000000e0f00d388 */ /* 0x0045e20000000800 */
[----:B------:R-:W-:Y:S05]  /*0a80*/  WARPSYNC.ALL ;  /* 0x0000000000007948 */ /* 0x000fea0003800000 */
[----:B------:R-:W-:Y:S06]  /*0a90*/  BAR.SYNC.DEFER_BLOCKING 0x0 ;  /* 0x0000000000007b1d */ /* 0x000fec0000010000 */
[----:B------:R-:W-:Y:S05]  /*0aa0*/  @P0 EXIT ;  /* 0x000000000000094d */ /* 0x000fea0003800000 */
[----:B-1----:R-:W1:Y:S01]  /*0ab0*/  LDS R16, [R15] ;  /* 0x000000000f107984 */ /* 0x002e620000000800 */
[----:B------:R-:W2:Y:S02]  /*0ac0*/  LDC.64 R18, c[0x0][0x210] ;  /* 0x00008400ff127b82 */ /* 0x000ea40000000a00 */
[----:B--2---:R-:W-:-:S04]  /*0ad0*/  LEA R14, P0, R8, R18, 0x2 ;  /* 0x00000012080e7211 */ /* 0x004fc800078010ff */
[----:B------:R-:W-:Y:S01]  /*0ae0*/  LEA.HI.X R19, R8, R19, R13, 0x2, P0 ;  /* 0x0000001308137211 */ /* 0x000fe200000f140d */
[----:B-1----:R-:W1:Y:S08]  /*0af0*/  MUFU.LG2 R16, R16 ;  /* 0x0000001000107308 */ /* 0x002e700000000c00 */
.L_x_10741:
[C---:B------:R-:W-:Y:S02]  /*0b00*/  LEA R13, R11.reuse, R12, 0x4 ;  /* 0x0000000c0b0d7211 */ /* 0x040fe400078e20ff */
[----:B--2---:R-:W-:-:S03]  /*0b10*/  LEA R8, P0, R11, R14, 0x4 ;  /* 0x0000000e0b087211 */ /* 0x004fc600078020ff */
[----:B------:R2:W0:Y:S01]  /*0b20*/  LDS.128 R4, [R13] ;  /* 0x000000000d047984 */ /* 0x0004220000000c00 */
[C---:B------:R-:W-:Y:S02]  /*0b30*/  LEA.HI.X R9, R11.reuse, R19, R0, 0x4, P0 ;  /* 0x000000130b097211 */ /* 0x040fe400000f2400 */
[----:B------:R-:W-:-:S05]  /*0b40*/  IADD3 R11, P0, R11, UR5, RZ ;  /* 0x000000050b0b7c10 */ /* 0x000fca000ff1e0ff */
[----:B--2---:R-:W-:Y:S02]  /*0b50*/  IMAD.SHL.U32 R13, R11, 0x4, RZ ;  /* 0x000000040b0d7824 */ /* 0x004fe400078e00ff */
[----:B------:R-:W-:-:S03]  /*0b60*/  IMAD.X R0, RZ, RZ, R0, P0 ;  /* 0x000000ffff007224 */ /* 0x000fc600000e0600 */
[----:B------:R-:W-:Y:S02]  /*0b70*/  ISETP.GE.U32.AND P0, PT, R13, R2, PT ;  /* 0x000000020d00720c */ /* 0x000fe40003f06070 */
[----:B------:R-:W-:-:S04]  /*0b80*/  SHF.L.U64.HI R18, R11, 0x2, R0 ;  /* 0x000000020b127819 */ /* 0x000fc80000010200 */
[----:B------:R-:W-:Y:S01]  /*0b90*/  ISETP.GE.AND.EX P0, PT, R18, R3, PT, P0 ;  /* 0x000000031200720c */ /* 0x000fe20003f06300 */
[C---:B0-----:R-:W-:Y:S01]  /*0ba0*/  FADD.FTZ R15, -R10.reuse, R4 ;  /* 0x000000040a0f7221 */ /* 0x041fe20000010100 */
[C---:B------:R-:W-:Y:S01]  /*0bb0*/  FADD.FTZ R7, -R10.reuse, R7 ;  /* 0x000000070a077221 */ /* 0x040fe20000010100 */
[C---:B------:R-:W-:Y:S01]  /*0bc0*/  FADD.FTZ R17, -R10.reuse, R6 ;  /* 0x000000060a117221 */ /* 0x040fe20000010100 */
[----:B------:R-:W-:Y:S01]  /*0bd0*/  FADD.FTZ R5, -R10, R5 ;  /* 0x000000050a057221 */ /* 0x000fe20000010100 */
[C---:B-1----:R-:W-:Y:S01]  /*0be0*/  FFMA.FTZ R4, R16.reuse, -0.69314718246459960938, R15 ;  /* 0xbf31721810047823 */ /* 0x042fe2000001000f */
[C---:B------:R-:W-:Y:S01]  /*0bf0*/  FFMA.FTZ R7, R16.reuse, -0.69314718246459960938, R7 ;  /* 0xbf31721810077823 */ /* 0x040fe20000010007 */
[C---:B------:R-:W-:Y:S01]  /*0c00*/  FFMA.FTZ R6, R16.reuse, -0.69314718246459960938, R17 ;  /* 0xbf31721810067823 */ /* 0x040fe20000010011 */
[----:B------:R-:W-:-:S05]  /*0c10*/  FFMA.FTZ R5, R16, -0.69314718246459960938, R5 ;  /* 0xbf31721810057823 */ /* 0x000fca0000010005 */
[----:B------:R2:W-:Y:S01]  /*0c20*/  STG.E.128 desc[UR6][R8.64], R4 ;  /* 0x0000000408007986 */ /* 0x0005e2000c101d06 */
[----:B------:R-:W-:Y:S05]  /*0c30*/  @!P0 BRA `(.L_x_10741) ;  /* 0xfffffffc00b08947 */ /* 0x000fea000383ffff */
[----:B------:R-:W-:Y:S05]  /*0c40*/  EXIT ;  /* 0x000000000000794d */ /* 0x000fea0003800000 */
.L_x_10734:
[----:B------:R-:W-:Y:S01]  /*0c50*/  HFMA2.MMA R20, -RZ, RZ, 0, 9.5367431640625e-07 ;  /* 0x00000010ff147435 */ /* 0x000fe200000001ff */
[----:B-1----:R-:W-:Y:S02]  /*0c60*/  IMAD.MOV.U32 R19, RZ, RZ, R4 ;  /* 0x000000ffff137224 */ /* 0x002fe400078e0004 */
[----:B------:R-:W-:Y:S02]  /*0c70*/  IMAD.MOV.U32 R21, RZ, RZ, 0x1f ;  /* 0x0000001fff157424 */ /* 0x000fe400078e00ff */
[----:B------:R-:W-:-:S07]  /*0c80*/  IMAD.MOV.U32 R18, RZ, RZ, -0x1 ;  /* 0xffffffffff127424 */ /* 0x000fce00078e00ff */
[----:B0-----:R-:W-:Y:S05]  /*0c90*/  WARPSYNC.COLLECTIVE R18, `(.L_x_10742) ;  /* 0x0000000012087348 */ /* 0x001fea0003c00000 */
[----:B------:R1:W2:Y:S02]  /*0ca0*/  SHFL.DOWN P1, R17, R19, R20, R21 ;  /* 0x0800001413117389 */ /* 0x0002a40000020015 */
[----:B012---:R-:W-:Y:S01]  /*0cb0*/  ENDCOLLECTIVE ;  /* 0x000000000000791b */ /* 0x007fe20003800000 */
.L_x_10742:
        /* <DEDUP_REMOVED lines=8> */
.L_x_10743:
        /* <DEDUP_REMOVED lines=8> */
.L_x_10744:
        /* <DEDUP_REMOVED lines=8> */
.L_x_10745:
        /* <DEDUP_REMOVED lines=8> */
.L_x_10746:
[----:B------:R-:W-:Y:S05]  /*0ec0*/  BRA `(.L_x_10747) ;  /* 0xfffffff400c87947 */ /* 0x000fea000383ffff */
.L_x_10740:
[----:B------:R-:W-:Y:S01]  /*0ed0*/  HFMA2.MMA R20, -RZ, RZ, 0, 9.5367431640625e-07 ;  /* 0x00000010ff147435 */ /* 0x000fe200000001ff */
[----:B--2---:R-:W-:Y:S02]  /*0ee0*/  IMAD.MOV.U32 R19, RZ, RZ, R14 ;  /* 0x000000ffff137224 */ /* 0x004fe400078e000e */
[----:B------:R-:W-:Y:S02]  /*0ef0*/  IMAD.MOV.U32 R21, RZ, RZ, 0x1f ;  /* 0x0000001fff157424 */ /* 0x000fe400078e00ff */
[----:B-1----:R-:W-:-:S07]  /*0f00*/  IMAD.MOV.U32 R18, RZ, RZ, -0x1 ;  /* 0xffffffffff127424 */ /* 0x002fce00078e00ff */
[----:B0-----:R-:W-:Y:S05]  /*0f10*/  WARPSYNC.COLLECTIVE R18, `(.L_x_10748) ;  /* 0x0000000012087348 */ /* 0x001fea0003c00000 */
[----:B------:R1:W2:Y:S02]  /*0f20*/  SHFL.DOWN P1, R17, R19, R20, R21 ;  /* 0x0800001413117389 */ /* 0x0002a40000020015 */
[----:B012---:R-:W-:Y:S01]  /*0f30*/  ENDCOLLECTIVE ;  /* 0x000000000000791b */ /* 0x007fe20003800000 */
.L_x_10748:
[----:B------:R-:W-:Y:S02]  /*0f40*/  IMAD.MOV.U32 R20, RZ, RZ, 0x8 ;  /* 0x00000008ff147424 */ /* 0x000fe400078e00ff */
[----:B------:R-:W-:-:S04]  /*0f50*/  IMAD.MOV.U32 R5, RZ, RZ, R17 ;  /* 0x000000ffff057224 */ /* 0x000fc800078e0011 */
[----:B------:R-:W-:-:S05]  /*0f60*/  FADD.FTZ R5, R14, R5 ;  /* 0x000000050e057221 */ /* 0x000fca0000010000 */
[----:B------:R-:W-:-:S07]  /*0f70*/  MOV R19, R5 ;  /* 0x0000000500137202 */ /* 0x000fce0000000f00 */
[----:B------:R-:W-:Y:S05]  /*0f80*/  WARPSYNC.COLLECTIVE R18, `(.L_x_10749) ;  /* 0x0000000012087348 */ /* 0x000fea0003c00000 */
[----:B------:R0:W1:Y:S02]  /*0f90*/  SHFL.DOWN P1, R17, R19, R20, R21 ;  /* 0x0800001413117389 */ /* 0x0000640000020015 */
[----:B01----:R-:W-:Y:S01]  /*0fa0*/  ENDCOLLECTIVE ;  /* 0x000000000000791b */ /* 0x003fe20003800000 */
.L_x_10749:
[----:B------:R-:W-:Y:S02]  /*0fb0*/  IMAD.MOV.U32 R20, RZ, RZ, 0x4 ;  /* 0x00000004ff147424 */ /* 0x000fe400078e00ff */
[----:B------:R-:W-:-:S04]  /*0fc0*/  IMAD.MOV.U32 R4, RZ, RZ, R17 ;  /* 0x000000ffff047224 */ /* 0x000fc800078e0011 */
[----:B------:R-:W-:-:S05]  /*0fd0*/  FADD.FTZ R4, R5, R4 ;  /* 0x0000000405047221 */ /* 0x000fca0000010000 */
[----:B------:R-:W-:-:S07]  /*0fe0*/  MOV R19, R4 ;  /* 0x0000000400137202 */ /* 0x000fce0000000f00 */
[----:B------:R-:W-:Y:S05]  /*0ff0*/  WARPSYNC.COLLECTIVE R18, `(.L_x_10750) ;  /* 0x0000000012087348 */ /* 0x000fea0003c00000 */
[----:B------:R0:W1:Y:S02]  /*1000*/  SHFL.DOWN P1, R17, R19, R20, R21 ;  /* 0x0800001413117389 */ /* 0x0000640000020015 */
[----:B01----:R-:W-:Y:S01]  /*1010*/  ENDCOLLECTIVE ;  /* 0x000000000000791b */ /* 0x003fe20003800000 */
.L_x_10750:
[----:B------:R-:W-:Y:S02]  /*1020*/  IMAD.MOV.U32 R20, RZ, RZ, 0x2 ;  /* 0x00000002ff147424 */ /* 0x000fe400078e00ff */
[----:B------:R-:W-:-:S04]  /*1030*/  IMAD.MOV.U32 R7, RZ, RZ, R17 ;  /* 0x000000ffff077224 */ /* 0x000fc800078e0011 */
[----:B------:R-:W-:-:S05]  /*1040*/  FADD.FTZ R7, R4, R7 ;  /* 0x0000000704077221 */ /* 0x000fca0000010000 */
[----:B------:R-:W-:-:S07]  /*1050*/  MOV R19, R7 ;  /* 0x0000000700137202 */ /* 0x000fce0000000f00 */
[----:B------:R-:W-:Y:S05]  /*1060*/  WARPSYNC.COLLECTIVE R18, `(.L_x_10751) ;  /* 0x0000000012087348 */ /* 0x000fea0003c00000 */
[----:B------:R0:W1:Y:S02]  /*1070*/  SHFL.DOWN P1, R17, R19, R20, R21 ;  /* 0x0800001413117389 */ /* 0x0000640000020015 */
[----:B01----:R-:W-:Y:S01]  /*1080*/  ENDCOLLECTIVE ;  /* 0x000000000000791b */ /* 0x003fe20003800000 */
.L_x_10751:
[----:B------:R-:W-:Y:S02]  /*1090*/  IMAD.MOV.U32 R20, RZ, RZ, 0x1 ;  /* 0x00000001ff147424 */ /* 0x000fe400078e00ff */
[----:B------:R-:W-:-:S04]  /*10a0*/  IMAD.MOV.U32 R6, RZ, RZ, R17 ;  /* 0x000000ffff067224 */ /* 0x000fc800078e0011 */
[----:B------:R-:W-:-:S05]  /*10b0*/  FADD.FTZ R6, R7, R6 ;  /* 0x0000000607067221 */ /* 0x000fca0000010000 */
[----:B------:R-:W-:-:S07]  /*10c0*/  MOV R19, R6 ;  /* 0x0000000600137202 */ /* 0x000fce0000000f00 */
[----:B------:R-:W-:Y:S05]  /*10d0*/  WARPSYNC.COLLECTIVE R18, `(.L_x_10752) ;  /* 0x0000000012087348 */ /* 0x000fea0003c00000 */
[----:B------:R0:W1:Y:S02]  /*10e0*/  SHFL.DOWN P1, R17, R19, R20, R21 ;  /* 0x0800001413117389 */ /* 0x0000640000020015 */
[----:B01----:R-:W-:Y:S01]  /*10f0*/  ENDCOLLECTIVE ;  /* 0x000000000000791b */ /* 0x003fe20003800000 */
.L_x_10752:
[----:B------:R-:W-:Y:S05]  /*1100*/  BRA `(.L_x_10753) ;  /* 0xfffffff800507947 */ /* 0x000fea000383ffff */
.L_x_10754:
        /* <DEDUP_REMOVED lines=15> */
.L_x_12196:


//--------------------- .text._ZN2at6native43_GLOBAL__N__9ae7fba5_10_SoftMax_cu_9f978f6322cunn_SoftMaxForwardRegIfffNS1_25LogSoftMaxForwardEpilogueElLi9EEEvPT1_PKT_T3_ --------------------------
	.section	.text._ZN2at6native43_GLOBAL__N__9ae7fba5_10_SoftMax_cu_9f978f6322cunn_SoftMaxForwardRegIfffNS1_25LogSoftMaxForwardEpilogueElLi9EEEvPT1_PKT_T3_,"ax",@progbits
	.align	128
.text._ZN2at6native43_GLOBAL__N__9ae7fba5_10_SoftMax_cu_9f978f6322cunn_SoftMaxForwardRegIfffNS1_25LogSoftMaxForwardEpilogueElLi9EEEvPT1_PKT_T3_:
        .type           _ZN2at6native43_GLOBAL__N__9ae7fba5_10_SoftMax_cu_9f978f6322cunn_SoftMaxForwardRegIfffNS1_25LogSoftMaxForwardEpilogueElLi9EEEvPT1_PKT_T3_,@function
        .size           _ZN2at6native43_GLOBAL__N__9ae7fba5_10_SoftMax_cu_9f978f6322cunn_SoftMaxForwardRegIfffNS1_25LogSoftMaxForwardEpilogueElLi9EEEvPT1_PKT_T3_,(.L_x_12197 - _ZN2at6native43_GLOBAL__N__9ae7fba5_10_SoftMax_cu_9f978f6322cunn_SoftMaxForwardRegIfffNS1_25LogSoftMaxForwardEpilogueElLi9EEEvPT1_PKT_T3_)
        .other          _ZN2at6native43_GLOBAL__N__9ae7fba5_10_SoftMax_cu_9f978f6322cunn_SoftMaxForwardRegIfffNS1_25LogSoftMaxForwardEpilogueElLi9EEEvPT1_PKT_T3_,@"STO_CUDA_ENTRY STV_DEFAULT"
_ZN2at6native43_GLOBAL__N__9ae7fba5_10_SoftMax_cu_9f978f6322cunn_SoftMaxForwardRegIfffNS1_25LogSoftMaxForwardEpilogueElLi9EEEvPT1_PKT_T3_:
        /* <DEDUP_REMOVED lines=171> */
.L_x_10782:
[----:B-1----:R-:W-:-:S04]  /*0ab0*/  FSETP.GEU.FTZ.AND P6, PT, R24, R21, PT ;  /* 0x000000151800720b */ /* 0x002fc80003fde000 */
[----:B------:R-:W-:-:S09]  /*0ac0*/  FSEL R20, R21, R24, !P6 ;  /* 0x0000001815147208 */ /* 0x000fd20007000000 */
.L_x_10756:
[----:B------:R-:W-:Y:S05]  /*0ad0*/  BSYNC B0 ;  /* 0x0000000000007941 */ /* 0x000fea0003800000 */
.L_x_10755:
        /* <DEDUP_REMOVED lines=92> */
.L_x_10788:
[----:B-1----:R-:W-:-:S07]  /*10a0*/  FADD.FTZ R16, R20, R23 ;  /* 0x0000001714107221 */ /* 0x002fce0000010000 */
.L_x_10759:
[----:B------:R-:W-:Y:S05]  /*10b0*/  BSYNC B0 ;  /* 0x0000000000007941 */ /* 0x000fea0003800000 */
.L_x_10758:
        /* <DEDUP_REMOVED lines=9> */
[----:B0-----:R-:W-:Y:S01]  /*1150*/  IMAD.MOV.U32 R20, RZ, RZ, R12 ;  /* 0x000000ffff147224 */ /* 0x001fe200078e000c */
[----:B------:R-:W-:Y:S01]  /*1160*/  ULDC.64 UR4, c[0x0][0x210] ;  /* 0x0000840000047ab9 */ /* 0x000fe20000000a00 */
[----:B------:R-:W-:Y:S02]  /*1170*/  FADD.FTZ R3, R3, -R17 ;  /* 0x8000001103037221 */ /* 0x000fe40000010000 */
[----:B------:R-:W-:-:S04]  /*1180*/  IMAD.WIDE.U32 R20, R14, UR8, R20 ;  /* 0x000000080e147c25 */ /* 0x000fc8000f8e0014 */
[----:B-1----:R-:W-:Y:S01]  /*1190*/  FFMA.FTZ R3, R16, -0.69314718246459960938, R3 ;  /* 0xbf31721810037823 */ /* 0x002fe20000010003 */
[----:B------:R-:W-:Y:S01]  /*11a0*/  IMAD R19, R15, UR8, R21 ;  /* 0x000000080f137c24 */ /* 0x000fe2000f8e0215 */
[----:B------:R-:W-:-:S04]  /*11b0*/  LEA R18, P5, R20, UR4, 0x2 ;  /* 0x0000000414127c11 */ /* 0x000fc8000f8a10ff */
[----:B------:R-:W-:-:S05]  /*11c0*/  LEA.HI.X R19, R20, UR5, R19, 0x2, P5 ;  /* 0x0000000514137c11 */ /* 0x000fca000a8f1413 */
[----:B------:R2:W-:Y:S04]  /*11d0*/  STG.E desc[UR6][R18.64], R3 ;  /* 0x0000000312007986 */ /* 0x0005e8000c101906 */
.L_x_10762:
[----:B------:R-:W-:Y:S05]  /*11e0*/  BSYNC B0 ;  /* 0x0000000000007941 */ /* 0x000fea0003800000 */
.L_x_10761:
[----:B------:R-:W-:Y:S01]  /*11f0*/  ISETP.NE.AND P5, PT, R10, RZ, PT ;  /* 0x000000ff0a00720c */ /* 0x000fe20003fa5270 */
[----:B------:R-:W-:-:S12]  /*1200*/  BSSY B0, `(.L_x_10763) ;  /* 0x000000d000007945 */ /* 0x000fd80003800000 */
[----:B------:R-:W-:Y:S05]  /*1210*/  @P5 BRA `(.L_x_10764) ;  /* 0x00000000002c5947 */ /* 0x000fea0003800000 */
[----:B------:R-:W-:Y:S02]  /*1220*/  ULDC UR4, c[0x0][0x0] ;  /* 0x0000000000047ab9 */ /* 0x000fe40000000800 */
[----:B0-----:R-:W-:Y:S01]  /*1230*/  VIADD R20, R12, UR4 ;  /* 0x000000040c147c36 */ /* 0x001fe20008000000 */
[----:B------:R-:W-:-:S04]  /*1240*/  ULDC.64 UR4, c[0x0][0x210] ;  /* 0x0000840000047ab9 */ /* 0x000fc80000000a00 */
[----:B------:R-:W-:-:S03]  /*1250*/  SHF.R.S32.HI R21, RZ, 0x1f, R20 ;  /* 0x0000001fff157819 */ /* 0x000fc60000011414 */
[----:B------:R-:W-:-:S04]  /*1260*/  IMAD.WIDE.U32 R20, R14, UR8, R20 ;  /* 0x000000080e147c25 */ /* 0x000fc8000f8e0014 */
[----:B--2---:R-:W-:Y:S01]  /*1270*/  IMAD R3, R15, UR8, R21 ;  /* 0x000000080f037c24 */ /* 0x004fe2000f8e0215 */
[----:B------:R-:W-:-:S04]  /*1280*/  LEA R18, P5, R20, UR4, 0x2 ;  /* 0x0000000414127c11 */ /* 0x000fc8000f8a10ff */
[----:B------:R-:W-:Y:S01]  /*1290*/  LEA.HI.X R19, R20, UR5, R3, 0x2, P5 ;  /* 0x0000000514137c11 */ /* 0x000fe2000a8f1403 */
[----:B------:R-:W-:-:S04]  /*12a0*/  FADD.FTZ R3, R7, -R17 ;  /* 0x8000001107037221 */ /* 0x000fc80000010000 */
[----:B-1----:R-:W-:-:S05]  /*12b0*/  FFMA.FTZ R3, R16, -0.69314718246459960938, R3 ;  /* 0xbf31721810037823 */ /* 0x002fca0000010003 */
[----:B------:R3:W-:Y:S02]  /*12c0*/  STG.E desc[UR6][R18.64], R3 ;  /* 0x0000000312007986 */ /* 0x0007e4000c101906 */
.L_x_10764:
[----:B------:R-:W-:Y:S05]  /*12d0*/  BSYNC B0 ;  /* 0x0000000000007941 */ /* 0x000fea0003800000 */
.L_x_10763:
[----:B------:R-:W-:Y:S01]  /*12e0*/  ISETP.NE.AND P5, PT, R11, RZ, PT ;  /* 0x000000ff0b00720c */ /* 0x000fe20003fa5270 */
[----:B------:R-:W-:-:S12]  /*12f0*/  BSSY B0, `(.L_x_10765) ;  /* 0x000000d000007945 */ /* 0x000fd80003800000 */
[----:B------:R-:W-:Y:S05]  /*1300*/  @P5 BRA `(.L_x_10766) ;  /* 0x00000000002c5947 */ /* 0x000fea0003800000 */
[----:B------:R-:W4:Y:S01]  /*1310*/  LDC R11, c[0x0][RZ] ;  /* 0x00000000ff0b7b82 */ /* 0x000f220000000800 */
[----:B------:R-:W-:Y:S01]  /*1320*/  ULDC.64 UR4, c[0x0][0x210] ;  /* 0x0000840000047ab9 */ /* 0x000fe20000000a00 */
[----:B------:R-:W-:Y:S01]  /*1330*/  FADD.FTZ R7, R6, -R17 ;  /* 0x8000001106077221 */ /* 0x000fe20000010000 */
[----:B----4-:R-:W-:-:S05]  /*1340*/  IMAD R10, R11, 0x2, R12 ;  /* 0x000000020b0a7824 */ /* 0x010fca00078e020c */
[----:B------:R-:W-:-:S03]  /*1350*/  SHF.R.S32.HI R11, RZ, 0x1f, R10 ;  /* 0x0000001fff0b7819 */ /* 0x000fc6000001140a */
[----:B------:R-:W-:-:S04]  /*1360*/  IMAD.WIDE.U32 R10, R14, UR8, R10 ;  /* 0x000000080e0a7c25 */ /* 0x000fc8000f8e000a */
[----:B--23--:R-:W-:Y:S01]  /*1370*/  IMAD R3, R15, UR8, R11 ;  /* 0x000000080f037c24 */ /* 0x00cfe2000f8e020b */
[----:B------:R-:W-:-:S04]  /*1380*/  LEA R18, P5, R10, UR4, 0x2 ;  /* 0x000000040a127c11 */ /* 0x000fc8000f8a10ff */
[----:B------:R-:W-:Y:S01]  /*1390*/  LEA.HI.X R19, R10, UR5, R3, 0x2, P5 ;  /* 0x000000050a137c11 */ /* 0x000fe2000a8f1403 */
[----:B-1----:R-:W-:-:S05]  /*13a0*/  FFMA.FTZ R3, R16, -0.69314718246459960938, R7 ;  /* 0xbf31721810037823 */ /* 0x002fca0000010007 */
[----:B------:R4:W-:Y:S03]  /*13b0*/  STG.E desc[UR6][R18.64], R3 ;  /* 0x0000000312007986 */ /* 0x0009e6000c101906 */
.L_x_10766:
[----:B------:R-:W-:Y:S05]  /*13c0*/  BSYNC B0 ;  /* 0x0000000000007941 */ /* 0x000fea0003800000 */
.L_x_10765:
[----:B------:R-:W-:Y:S01]  /*13d0*/  ISETP.NE.AND P5, PT, R28, RZ, PT ;  /* 0x000000ff1c00720c */ /* 0x000fe20003fa5270 */
[----:B------:R-:W-:-:S12]  /*13e0*/  BSSY B0, `(.L_x_10767) ;  /* 0x000000e000007945 */ /* 0x000fd80003800000 */
[----:B------:R-:W-:Y:S05]  /*13f0*/  @P5 BRA `(.L_x_10768) ;  /* 0x0000000000305947 */ /* 0x000fea0003800000 */
[----:B------:R-:W5:Y:S01]  /*1400*/  LDC R7, c[0x0][RZ] ;  /* 0x00000000ff077b82 */ /* 0x000f620000000800 */
[----:B------:R-:W-:Y:S01]  /*1410*/  ULDC.64 UR4, c[0x0][0x210] ;  /* 0x0000840000047ab9 */ /* 0x000fe20000000a00 */
[----:B------:R-:W-:Y:S01]  /*1420*/  FADD.FTZ R5, R5, -R17 ;  /* 0x8000001105057221 */ /* 0x000fe20000010000 */
[----:B-----5:R-:W-:-:S05]  /*1430*/  LEA R6, R7, R12, 0x1 ;  /* 0x0000000c07067211 */ /* 0x020fca00078e08ff */
[----:B------:R-:W-:-:S05]  /*1440*/  IMAD.IADD R6, R6, 0x1, R7 ;  /* 0x0000000106067824 */ /* 0x000fca00078e0207 */
[----:B------:R-:W-:-:S03]  /*1450*/  SHF.R.S32.HI R7, RZ, 0x1f, R6 ;  /* 0x0000001fff077819 */ /* 0x000fc60000011406 */
[----:B------:R-:W-:-:S04]  /*1460*/  IMAD.WIDE.U32 R6, R14, UR8, R6 ;  /* 0x000000080e067c25 */ /* 0x000fc8000f8e0006 */
[----:B--234-:R-:W-:Y:S01]  /*1470*/  IMAD R3, R15, UR8, R7 ;  /* 0x000000080f037c24 */ /* 0x01cfe2000f8e0207 */
[----:B------:R-:W-:-:S04]  /*1480*/  LEA R10, P5, R6, UR4, 0x2 ;  /* 0x00000004060a7c11 */ /* 0x000fc8000f8a10ff */
[----:B------:R-:W-:Y:S01]  /*1490*/  LEA.HI.X R11, R6, UR5, R3, 0x2, P5 ;  /* 0x00000005060b7c11 */ /* 0x000fe2000a8f1403 */
[----:B-1----:R-:W-:-:S05]  /*14a0*/  FFMA.FTZ R3, R16, -0.69314718246459960938, R5 ;  /* 0xbf31721810037823 */ /* 0x002fca0000010005 */
[----:B------:R1:W-:Y:S03]  /*14b0*/  STG.E desc[UR6][R10.64], R3 ;  /* 0x000000030a007986 */ /* 0x0003e6000c101906 */
.L_x_10768:
[----:B------:R-:W-:Y:S05]  /*14c0*/  BSYNC B0 ;  /* 0x0000000000007941 */ /* 0x000fea0003800000 */
.L_x_10767:
[----:B------:R-:W-:Y:S04]  /*14d0*/  BSSY B0, `(.L_x_10769) ;  /* 0x000000e000007945 */ /* 0x000fe80003800000 */
[----:B------:R-:W-:Y:S05]  /*14e0*/  @P0 BRA `(.L_x_10770) ;  /* 0x0000000000300947 */ /* 0x000fea0003800000 */
[----:B------:R-:W5:Y:S01]  /*14f0*/  LDC R7, c[0x0][RZ] ;  /* 0x00000000ff077b82 */ /* 0x000f620000000800 */
[----:B------:R-:W-:Y:S01]  /*1500*/  ULDC.64 UR4, c[0x0][0x210] ;  /* 0x0000840000047ab9 */ /* 0x000fe20000000a00 */
[----:B------:R-:W-:Y:S01]  /*1510*/  FADD.FTZ R5, R4, -R17 ;  /* 0x8000001104057221 */ /* 0x000fe20000010000 */
[----:B-----5:R-:W-:-:S04]  /*1520*/  IMAD R6, R7, 0x2, R12 ;  /* 0x0000000207067824 */ /* 0x020fc800078e020c */
[----:B------:R-:W-:-:S05]  /*1530*/  IMAD R6, R7, 0x2, R6 ;  /* 0x0000000207067824 */ /* 0x000fca00078e0206 */
[----:B------:R-:W-:-:S03]  /*1540*/  SHF.R.S32.HI R7, RZ, 0x1f, R6 ;  /* 0x0000001fff077819 */ /* 0x000fc60000011406 */
[----:B------:R-:W-:-:S04]  /*1550*/  IMAD.WIDE.U32 R6, R14, UR8, R6 ;  /* 0x000000080e067c25 */ /* 0x000fc8000f8e0006 */
[----:B-1234-:R-:W-:Y:S01]  /*1560*/  IMAD R3, R15, UR8, R7 ;  /* 0x000000080f037c24 */ /* 0x01efe2000f8e0207 */
[----:B------:R-:W-:-:S04]  /*1570*/  LEA R10, P0, R6, UR4, 0x2 ;  /* 0x00000004060a7c11 */ /* 0x000fc8000f8010ff */
[----:B------:R-:W-:Y:S01]  /*1580*/  LEA.HI.X R11, R6, UR5, R3, 0x2, P0 ;  /* 0x00000005060b7c11 */ /* 0x000fe200080f1403 */
[----:B------:R-:W-:-:S05]  /*1590*/  FFMA.FTZ R3, R16, -0.69314718246459960938, R5 ;  /* 0xbf31721810037823 */ /* 0x000fca0000010005 */
[----:B------:R1:W-:Y:S03]  /*15a0*/  STG.E desc[UR6][R10.64], R3 ;  /* 0x000000030a007986 */ /* 0x0003e6000c101906 */
.L_x_10770:
[----:B------:R-:W-:Y:S05]  /*15b0*/  BSYNC B0 ;  /* 0x0000000000007941 */ /* 0x000fea0003800000 */
.L_x_10769:
[----:B------:R-:W-:Y:S04]  /*15c0*/  BSSY B0, `(.L_x_10771) ;  /* 0x000000f000007945 */ /* 0x000fe80003800000 */
[----:B------:R-:W-:Y:S05]  /*15d0*/  @P1 BRA `(.L_x_10772) ;  /* 0x0000000000341947 */ /* 0x000fea0003800000 */
[----:B------:R-:W1:Y:S01]  /*15e0*/  LDC R4, c[0x0][RZ] ;  /* 0x00000000ff047b82 */ /* 0x000e620000000800 */
[----:B------:R-:W-:Y:S01]  /*15f0*/  ULDC.64 UR4, c[0x0][0x210] ;  /* 0x0000840000047ab9 */ /* 0x000fe20000000a00 */
[----:B-1234-:R-:W-:-:S04]  /*1600*/  IMAD R3, R4, 0x2, R12 ;  /* 0x0000000204037824 */ /* 0x01efc800078e020c */
[----:B------:R-:W-:-:S04]  /*1610*/  IMAD R3, R4, 0x2, R3 ;  /* 0x0000000204037824 */ /* 0x000fc800078e0203 */
[----:B------:R-:W-:-:S05]  /*1620*/  IMAD.IADD R4, R3, 0x1, R4 ;  /* 0x0000000103047824 */ /* 0x000fca00078e0204 */
[----:B------:R-:W-:-:S03]  /*1630*/  SHF.R.S32.HI R5, RZ, 0x1f, R4 ;  /* 0x0000001fff057819 */ /* 0x000fc60000011404 */
[----:B------:R-:W-:-:S04]  /*1640*/  IMAD.WIDE.U32 R4, R14, UR8, R4 ;  /* 0x000000080e047c25 */ /* 0x000fc8000f8e0004 */
[----:B------:R-:W-:Y:S01]  /*1650*/  IMAD R3, R15, UR8, R5 ;  /* 0x000000080f037c24 */ /* 0x000fe2000f8e0205 */
[----:B------:R-:W-:Y:S01]  /*1660*/  LEA R6, P0, R4, UR4, 0x2 ;  /* 0x0000000404067c11 */ /* 0x000fe2000f8010ff */
[----:B------:R-:W-:-:S03]  /*1670*/  FADD.FTZ R5, R2, -R17 ;  /* 0x8000001102057221 */ /* 0x000fc60000010000 */
[----:B------:R-:W-:Y:S01]  /*1680*/  LEA.HI.X R7, R4, UR5, R3, 0x2, P0 ;  /* 0x0000000504077c11 */ /* 0x000fe200080f1403 */
[----:B------:R-:W-:-:S05]  /*1690*/  FFMA.FTZ R3, R16, -0.69314718246459960938, R5 ;  /* 0xbf31721810037823 */ /* 0x000fca0000010005 */
[----:B------:R1:W-:Y:S03]  /*16a0*/  STG.E desc[UR6][R6.64], R3 ;  /* 0x0000000306007986 */ /* 0x0003e6000c101906 */
.L_x_10772:
[----:B------:R-:W-:Y:S05]  /*16b0*/  BSYNC B0 ;  /* 0x0000000000007941 */ /* 0x000fea0003800000 */
.L_x_10771:
[----:B------:R-:W-:Y:S04]  /*16c0*/  BSSY B0, `(.L_x_10773) ;  /* 0x000000f000007945 */ /* 0x000fe80003800000 */
[----:B------:R-:W-:Y:S05]  /*16d0*/  @P2 BRA `(.L_x_10774) ;  /* 0x0000000000342947 */ /* 0x000fea0003800000 */
[----:B-1234-:R-:W1:Y:S01]  /*16e0*/  LDC R3, c[0x0][RZ] ;  /* 0x00000000ff037b82 */ /* 0x01ee620000000800 */
[----:B------:R-:W-:Y:S01]  /*16f0*/  ULDC.64 UR4, c[0x0][0x210] ;  /* 0x0000840000047ab9 */ /* 0x000fe20000000a00 */
[----:B------:R-:W-:Y:S01]  /*1700*/  FADD.FTZ R7, R0, -R17 ;  /* 0x8000001100077221 */ /* 0x000fe20000010000 */
        /* <DEDUP_REMOVED lines=8> */
[----:B------:R-:W-:-:S05]  /*1790*/  FFMA.FTZ R3, R16, -0.69314718246459960938, R7 ;  /* 0xbf31721810037823 */ /* 0x000fca0000010007 */
[----:B------:R1:W-:Y:S03]  /*17a0*/  STG.E desc[UR6][R4.64], R3 ;  /* 0x0000000304007986 */ /* 0x0003e6000c101906 */
.L_x_10774:
[----:B------:R-:W-:Y:S05]  /*17b0*/  BSYNC B0 ;  /* 0x0000000000007941 */ /* 0x000fea0003800000 */
.L_x_10773:
[----:B------:R-:W-:Y:S04]  /*17c0*/  BSSY B0, `(.L_x_10775) ;  /* 0x0000010000007945 */ /* 0x000fe80003800000 */
[----:B------:R-:W-:Y:S05]  /*17d0*/  @P3 BRA `(.L_x_10776) ;  /* 0x0000000000383947 */ /* 0x000fea0003800000 */
[----:B-1234-:R-:W1:Y:S01]  /*17e0*/  LDC R3, c[0x0][RZ] ;  /* 0x00000000ff037b82 */ /* 0x01ee620000000800 */
[----:B------:R-:W-:Y:S01]  /*17f0*/  ULDC.64 UR4, c[0x0][0x210] ;  /* 0x0000840000047ab9 */ /* 0x000fe20000000a00 */
[----:B------:R-:W-:Y:S01]  /*1800*/  FADD.FTZ R7, R8, -R17 ;  /* 0x8000001108077221 */ /* 0x000fe20000010000 */
[----:B-1----:R-:W-:-:S04]  /*1810*/  IMAD R0, R3, 0x2, R12 ;  /* 0x0000000203007824 */ /* 0x002fc800078e020c */
[----:B------:R-:W-:-:S04]  /*1820*/  IMAD R0, R3, 0x2, R0 ;  /* 0x0000000203007824 */ /* 0x000fc800078e0200 */
[----:B------:R-:W-:-:S04]  /*1830*/  IMAD R0, R3, 0x2, R0 ;  /* 0x0000000203007824 */ /* 0x000fc800078e0200 */
[----:B------:R-:W-:-:S05]  /*1840*/  IMAD.IADD R2, R0, 0x1, R3 ;  /* 0x0000000100027824 */ /* 0x000fca00078e0203 */
[----:B------:R-:W-:-:S03]  /*1850*/  SHF.R.S32.HI R3, RZ, 0x1f, R2 ;  /* 0x0000001fff037819 */ /* 0x000fc60000011402 */
[----:B------:R-:W-:-:S04]  /*1860*/  IMAD.WIDE.U32 R2, R14, UR8, R2 ;  /* 0x000000080e027c25 */ /* 0x000fc8000f8e0002 */
[----:B------:R-:W-:Y:S01]  /*1870*/  IMAD R3, R15, UR8, R3 ;  /* 0x000000080f037c24 */ /* 0x000fe2000f8e0203 */
[----:B------:R-:W-:-:S04]  /*1880*/  LEA R4, P0, R2, UR4, 0x2 ;  /* 0x0000000402047c11 */ /* 0x000fc8000f8010ff */
[----:B------:R-:W-:Y:S01]  /*1890*/  LEA.HI.X R5, R2, UR5, R3, 0x2, P0 ;  /* 0x0000000502057c11 */ /* 0x000fe200080f1403 */
[----:B------:R-:W-:-:S05]  /*18a0*/  FFMA.FTZ R3, R16, -0.69314718246459960938, R7 ;  /* 0xbf31721810037823 */ /* 0x000fca0000010007 */
[----:B------:R1:W-:Y:S03]  /*18b0*/  STG.E desc[UR6][R4.64], R3 ;  /* 0x0000000304007986 */ /* 0x0003e6000c101906 */
.L_x_10776:
[----:B------:R-:W-:Y:S05]  /*18c0*/  BSYNC B0 ;  /* 0x0000000000007941 */ /* 0x000fea0003800000 */
.L_x_10775:
[----:B------:R-:W-:Y:S05]  /*18d0*/  @P4 EXIT ;  /* 0x000000000000494d */ /* 0x000fea0003800000 */
[----:B-1234-:R-:W1:Y:S01]  /*18e0*/  LDC R3, c[0x0][RZ] ;  /* 0x00000000ff037b82 */ /* 0x01ee620000000800 */
[----:B------:R-:W-:Y:S01]  /*18f0*/  ULDC.64 UR4, c[0x0][0x210] ;  /* 0x0000840000047ab9 */ /* 0x000fe20000000a00 */
[----:B-1----:R-:W-:-:S05]  /*1900*/  LEA R12, R3, R12, 0x1 ;  /* 0x0000000c030c7211 */ /* 0x002fca00078e08ff */
[----:B------:R-:W-:-:S04]  /*1910*/  IMAD R12, R3, 0x2, R12 ;  /* 0x00000002030c7824 */ /* 0x000fc800078e020c */
[----:B------:R-:W-:-:S04]  /*1920*/  IMAD R12, R3, 0x2, R12 ;  /* 0x00000002030c7824 */ /* 0x000fc800078e020c */
[----:B------:R-:W-:-:S05]  /*1930*/  IMAD R2, R3, 0x2, R12 ;  /* 0x0000000203027824 */ /* 0x000fca00078e020c */
[----:B------:R-:W-:-:S03]  /*1940*/  SHF.R.S32.HI R3, RZ, 0x1f, R2 ;  /* 0x0000001fff037819 */ /* 0x000fc60000011402 */
[----:B------:R-:W-:-:S04]  /*1950*/  IMAD.WIDE.U32 R2, R14, UR8, R2 ;  /* 0x000000080e027c25 */ /* 0x000fc8000f8e0002 */
[----:B------:R-:W-:Y:S01]  /*1960*/  IMAD R15, R15, UR8, R3 ;  /* 0x000000080f0f7c24 */ /* 0x000fe2000f8e0203 */
[----:B------:R-:W-:Y:S01]  /*1970*/  LEA R4, P0, R2, UR4, 0x2 ;  /* 0x0000000402047c11 */ /* 0x000fe2000f8010ff */
[----:B------:R-:W-:-:S03]  /*1980*/  FADD.FTZ R3, R9, -R17 ;  /* 0x8000001109037221 */ /* 0x000fc60000010000 */
[----:B------:R-:W-:Y:S01]  /*1990*/  LEA.HI.X R5, R2, UR5, R15, 0x2, P0 ;  /* 0x0000000502057c11 */ /* 0x000fe200080f140f */
[----:B------:R-:W-:-:S05]  /*19a0*/  FFMA.FTZ R3, R16, -0.69314718246459960938, R3 ;  /* 0xbf31721810037823 */ /* 0x000fca0000010003 */
[----:B------:R-:W-:Y:S01]  /*19b0*/  STG.E desc[UR6][R4.64], R3 ;  /* 0x0000000304007986 */ /* 0x000fe2000c101906 */
[----:B------:R-:W-:Y:S05]  /*19c0*/  EXIT ;  /* 0x000000000000794d */ /* 0x000fea0003800000 */
.L_x_10757:
[----:B-1----:R-:W-:Y:S02]  /*19d0*/  IMAD.MOV.U32 R30, RZ, RZ, R20 ;  /* 0x000000ffff1e7224 */ /* 0x002fe400078e0014 */
[----:B------:R-:W-:Y:S02]  /*19e0*/  IMAD.MOV.U32 R32, RZ, RZ, 0x10 ;  /* 0x00000010ff207424 */ /* 0x000fe400078e00ff */
[----:B------:R-:W-:Y:S02]  /*19f0*/  IMAD.MOV.U32 R33, RZ, RZ, 0x1f ;  /* 0x0000001fff217424 */ /* 0x000fe400078e00ff */
[----:B------:R-:W-:-:S07]  /*1a00*/  IMAD.MOV.U32 R25, RZ, RZ, -0x1 ;  /* 0xffffffffff197424 */ /* 0x000fce00078e00ff */
[----:B------:R-:W-:Y:S05]  /*1a10*/  WARPSYNC.COLLECTIVE R25, `(.L_x_10777) ;  /* 0x0000000019087348 */ /* 0x000fea0003c00000 */
[----:B------:R0:W1:Y:S02]  /*1a20*/  SHFL.DOWN P6, R27, R30, R32, R33 ;  /* 0x080000201e1b7389 */ /* 0x00006400000c0021 */
[----:B01----:R-:W-:Y:S01]  /*1a30*/  ENDCOLLECTIVE ;  /* 0x000000000000791b */ /* 0x003fe20003800000 */
.L_x_10777:
        /* <DEDUP_REMOVED lines=8> */
.L_x_10778:
        /* <DEDUP_REMOVED lines=8> */
.L_x_10779:
        /* <DEDUP_REMOVED lines=8> */
.L_x_10780:
        /* <DEDUP_REMOVED lines=8> */
.L_x_10781:
[----:B------:R-:W-:Y:S01]  /*1c40*/  IMAD.MOV.U32 R21, RZ, RZ, R27 ;  /* 0x000000ffff157224 */ /* 0x000fe200078e001b */
[----:B------:R-:W-:Y:S06]  /*1c50*/  BRA `(.L_x_10782) ;  /* 0xffffffec00947947 */ /* 0x000fec000383ffff */
.L_x_10760:
[----:B-1----:R-:W-:Y:S02]  /*1c60*/  IMAD.MOV.U32 R30, RZ, RZ, R16 ;  /* 0x000000ffff1e7224 */ /* 0x002fe400078e0010 */
[----:B------:R-:W-:Y:S02]  /*1c70*/  IMAD.MOV.U32 R32, RZ, RZ, 0x10 ;  /* 0x00000010ff207424 */ /* 0x000fe400078e00ff */
[----:B------:R-:W-:Y:S02]  /*1c80*/  IMAD.MOV.U32 R33, RZ, RZ, 0x1f ;  /* 0x0000001fff217424 */ /* 0x000fe400078e00ff */
[----:B------:R-:W-:-:S07]  /*1c90*/  IMAD.MOV.U32 R25, RZ, RZ, -0x1 ;  /* 0xffffffffff197424 */ /* 0x000fce00078e00ff */
[----:B------:R-:W-:Y:S05]  /*1ca0*/  WARPSYNC.COLLECTIVE R25, `(.L_x_10783) ;  /* 0x0000000019087348 */ /* 0x000fea0003c00000 */
[----:B------:R0:W1:Y:S02]  /*1cb0*/  SHFL.DOWN P6, R27, R30, R32, R33 ;  /* 0x080000201e1b7389 */ /* 0x00006400000c0021 */
[----:B01----:R-:W-:Y:S01]  /*1cc0*/  ENDCOLLECTIVE ;  /* 0x000000000000791b */ /* 0x003fe20003800000 */
.L_x_10783:
[----:B------:R-:W-:Y:S02]  /*1cd0*/  IMAD.MOV.U32 R32, RZ, RZ, 0x8 ;  /* 0x00000008ff207424 */ /* 0x000fe400078e00ff */
[----:B------:R-:W-:-:S04]  /*1ce0*/  IMAD.MOV.U32 R19, RZ, RZ, R27 ;  /* 0x000000ffff137224 */ /* 0x000fc800078e001b */
[----:B------:R-:W-:-:S05]  /*1cf0*/  FADD.FTZ R19, R16, R19 ;  /* 0x0000001310137221 */ /* 0x000fca0000010000 */
[----:B------:R-:W-:-:S07]  /*1d00*/  MOV R30, R19 ;  /* 0x00000013001e7202 */ /* 0x000fce0000000f00 */
[----:B------:R-:W-:Y:S05]  /*1d10*/  WARPSYNC.COLLECTIVE R25, `(.L_x_10784) ;  /* 0x0000000019087348 */ /* 0x000fea0003c00000 */
[----:B------:R0:W1:Y:S02]  /*1d20*/  SHFL.DOWN P6, R27, R30, R32, R33 ;  /* 0x080000201e1b7389 */ /* 0x00006400000c0021 */
[----:B01----:R-:W-:Y:S01]  /*1d30*/  ENDCOLLECTIVE ;  /* 0x000000000000791b */ /* 0x003fe20003800000 */
.L_x_10784:
[----:B------:R-:W-:Y:S02]  /*1d40*/  IMAD.MOV.U32 R32, RZ, RZ, 0x4 ;  /* 0x00000004ff207424 */ /* 0x000fe400078e00ff */
[----:B------:R-:W-:-:S04]  /*1d50*/  IMAD.MOV.U32 R18, RZ, RZ, R27 ;  /* 0x000000ffff127224 */ /* 0x000fc800078e001b */
[----:B------:R-:W-:-:S04]  /*1d60*/  FADD.FTZ R18, R19, R18 ;  /* 0x0000001213127221 */ /* 0x000fc80000010000 */
[----:B------:R-:W-:-:S07]  /*1d70*/  IMAD.MOV.U32 R30, RZ, RZ, R18 ;  /* 0x000000ffff1e7224 */ /* 0x000fce00078e0012 */
[----:B------:R-:W-:Y:S05]  /*1d80*/  WARPSYNC.COLLECTIVE R25, `(.L_x_10785) ;  /* 0x0000000019087348 */ /* 0x000fea0003c00000 */
[----:B------:R0:W1:Y:S02]  /*1d90*/  SHFL.DOWN P6, R27, R30, R32, R33 ;  /* 0x080000201e1b7389 */ /* 0x00006400000c0021 */
[----:B01----:R-:W-:Y:S01]  /*1da0*/  ENDCOLLECTIVE ;  /* 0x000000000000791b */ /* 0x003fe20003800000 */
.L_x_10785:
[----:B------:R-:W-:Y:S02]  /*1db0*/  IMAD.MOV.U32 R32, RZ, RZ, 0x2 ;  /* 0x00000002ff207424 */ /* 0x000fe400078e00ff */
[----:B------:R-:W-:-:S04]  /*1dc0*/  IMAD.MOV.U32 R21, RZ, RZ, R27 ;  /* 0x000000ffff157224 */ /* 0x000fc800078e001b */
[----:B------:R-:W-:-:S04]  /*1dd0*/  FADD.FTZ R21, R18, R21 ;  /* 0x0000001512157221 */ /* 0x000fc80000010000 */
[----:B------:R-:W-:-:S07]  /*1de0*/  IMAD.MOV.U32 R30, RZ, RZ, R21 ;  /* 0x000000ffff1e7224 */ /* 0x000fce00078e0015 */
[----:B------:R-:W-:Y:S05]  /*1df0*/  WARPSYNC.COLLECTIVE R25, `(.L_x_10786) ;  /* 0x0000000019087348 */ /* 0x000fea0003c00000 */
[----:B------:R0:W1:Y:S02]  /*1e00*/  SHFL.DOWN P6, R27, R30, R32, R33 ;  /* 0x080000201e1b7389 */ /* 0x00006400000c0021 */
[----:B01----:R-:W-:Y:S01]  /*1e10*/  ENDCOLLECTIVE ;  /* 0x000000000000791b */ /* 0x003fe20003800000 */
.L_x_10786:
[----:B------:R-:W-:Y:S02]  /*1e20*/  IMAD.MOV.U32 R32, RZ, RZ, 0x1 ;  /* 0x00000001ff207424 */ /* 0x000fe400078e00ff */
[----:B------:R-:W-:-:S04]  /*1e30*/  IMAD.MOV.U32 R20, RZ, RZ, R27 ;  /* 0x000000ffff147224 */ /* 0x000fc800078e001b */
[----:B------:R-:W-:-:S04]  /*1e40*/  FADD.FTZ R20, R21, R20 ;  /* 0x0000001415147221 */ /* 0x000fc80000010000 */
[----:B------:R-:W-:-:S07]  /*1e50*/  IMAD.MOV.U32 R30, RZ, RZ, R20 ;  /* 0x000000ffff1e7224 */ /* 0x000fce00078e0014 */
[----:B------:R-:W-:Y:S05]  /*1e60*/  WARPSYNC.COLLECTIVE R25, `(.L_x_10787) ;  /* 0x0000000019087348 */ /* 0x000fea0003c00000 */
[----:B------:R0:W1:Y:S02]  /*1e70*/  SHFL.DOWN P6, R27, R30, R32, R33 ;  /* 0x080000201e1b7389 */ /* 0x00006400000c0021 */
[----:B01----:R-:W-:Y:S01]  /*1e80*/  ENDCOLLECTIVE ;  /* 0x000000000000791b */ /* 0x003fe20003800000 */
.L_x_10787:
[----:B------:R-:W-:Y:S01]  /*1e90*/  IMAD.MOV.U32 R23, RZ, RZ, R27 ;  /* 0x000000ffff177224 */ /* 0x000fe200078e001b */
[----:B------:R-:W-:Y:S06]  /*1ea0*/  BRA `(.L_x_10788) ;  /* 0xfffffff0007c7947 */ /* 0x000fec000383ffff */
.L_x_10789:
        /* <DEDUP_REMOVED lines=13> */
.L_x_12197:


//--------------------- .text._ZN2at6native43_GLOBAL__N__9ae7fba5_10_SoftMax_cu_9f978f6322cunn_SoftMaxForwardRegIfffNS1_25LogSoftMaxForwardEpilogueElLi8EEEvPT1_PKT_T3_ --------------------------
	.section	.text._ZN2at6native43_GLOBAL__N__9ae7fba5_10_SoftMax_cu_9f978f6322cunn_SoftMaxForwardRegIfffNS1_25LogSoftMaxForwardEpilogueElLi8EEEvPT1_PKT_T3_,"ax",@progbits
	.align	128
.text._ZN2at6native43_GLOBAL__N__9ae7fba5_10_SoftMax_cu_9f978f6322cunn_SoftMaxForwardRegIfffNS1_25LogSoftMaxForwardEpilogueElLi8EEEvPT1_PKT_T3_:
        .type           _ZN2at6native43_GLOBAL__N__9ae7fba5_10_SoftMax_cu_9f978f6322cunn_SoftMaxForwardRegIfffNS1_25LogSoftMaxForwardEpilogueElLi8EEEvPT1_PKT_T3_,@function
        .size           _ZN2at6native43_GLOBAL__N__9ae7fba5_10_SoftMax_cu_9f978f6322cunn_SoftMaxForwardRegIfffNS1_25LogSoftMaxForwardEpilogueElLi8EEEvPT1_PKT_T3_,(.L_x_12198 - _ZN2at6native43_GLOBAL__N__9ae7fba5_10_SoftMax_cu_9f978f6322cunn_SoftMaxForwardRegIfffNS1_25LogSoftMaxForwardEpilogueElLi8EEEvPT1_PKT_T3_)
        .other          _ZN2at6native43_GLOBAL__N__9ae7fba5_10_SoftMax_cu_9f978f6322cunn_SoftMaxForwardRegIfffNS1_25LogSoftMaxForwardEpilogueElLi8EEEvPT1_PKT_T3_,@"STO_CUDA_ENTRY STV_DEFAULT"
_ZN2at6native43_GLOBAL__N__9ae7fba5_10_SoftMax_cu_9f978f6322cunn_SoftMaxForwardRegIfffNS1_25LogSoftMaxForwardEpilogueElLi8EEEvPT1_PKT_T3_:
        /* <DEDUP_REMOVED lines=90> */
[----:B------:R-:W-:Y:S01]  /*05a0*/  ISETP.NE.AND P6, PT, R29, RZ, PT ;  /* 0x000000ff1d00720c */ /* 0x000fe20003fc5270 */
[----:B------:R-:W-:-:S06]  /*05b0*/  IMAD.MOV.U32 R13, RZ, RZ, -0x800001 ;  /* 0xff7fffffff0d7424 */ /* 0x000fcc00078e00ff */
        /* <DEDUP_REMOVED lines=64> */
.L_x_10815:
[----:B-1----:R-:W-:-:S04]  /*09c0*/  FSETP.GEU.FTZ.AND P6, PT, R18, R17, PT ;  /* 0x000000111200720b */ /* 0x002fc80003fde000 */
[----:B------:R-:W-:-:S09]  /*09d0*/  FSEL R14, R17, R18, !P6 ;  /* 0x00000012110e7208 */ /* 0x000fd20007000000 */
.L_x_10791:
[----:B------:R-:W-:Y:S05]  /*09e0*/  BSYNC B0 ;  /* 0x0000000000007941 */ /* 0x000fea0003800000 */
.L_x_10790:
        /* <DEDUP_REMOVED lines=87> */
.L_x_10821:
[----:B-1----:R-:W-:-:S07]  /*0f60*/  FADD.FTZ R15, R19, R16 ;  /* 0x00000010130f7221 */ /* 0x002fce0000010000 */
.L_x_10794:
[----:B------:R-:W-:Y:S05]  /*0f70*/  BSYNC B0 ;  /* 0x0000000000007941 */ /* 0x000fea0003800000 */
.L_x_10793:
        /* <DEDUP_REMOVED lines=18> */
.L_x_10797:
[----:B------:R-:W-:Y:S05]  /*10a0*/  BSYNC B0 ;  /* 0x0000000000007941 */ /* 0x000fea0003800000 */
.L_x_10796:
[----:B------:R-:W-:Y:S01]  /*10b0*/  ISETP.NE.AND P5, PT, R29, RZ, PT ;  /* 0x000000ff1d00720c */ /* 0x000fe20003fa5270 */
[----:B------:R-:W-:-:S12]  /*10c0*/  BSSY B0, `(.L_x_10798) ;  /* 0x000000d000007945 */ /* 0x000fd80003800000 */
[----:B------:R-:W-:Y:S05]  /*10d0*/  @P5 BRA `(.L_x_10799) ;  /* 0x00000000002c5947 */ /* 0x000fea0003800000 */
[----:B------:R-:W-:Y:S02]  /*10e0*/  ULDC UR4, c[0x0][0x0] ;  /* 0x0000000000047ab9 */ /* 0x000fe40000000800 */
[----:B--2---:R-:W-:Y:S01]  /*10f0*/  VIADD R14, R10, UR4 ;  /* 0x000000040a0e7c36 */ /* 0x004fe20008000000 */
[----:B------:R-:W-:-:S04]  /*1100*/  ULDC.64 UR4, c[0x0][0x210] ;  /* 0x0000840000047ab9 */ /* 0x000fc80000000a00 */
[----:B------:R-:W-:-:S03]  /*1110*/  SHF.R.S32.HI R15, RZ, 0x1f, R14 ;  /* 0x0000001fff0f7819 */ /* 0x000fc6000001140e */
[----:B------:R-:W-:-:S04]  /*1120*/  IMAD.WIDE.U32 R14, R8, UR8, R14 ;  /* 0x00000008080e7c25 */ /* 0x000fc8000f8e000e */
[----:B------:R-:W-:Y:S01]  /*1130*/  IMAD R3, R9, UR8, R15 ;  /* 0x0000000809037c24 */ /* 0x000fe2000f8e020f */
[----:B------:R-:W-:Y:S01]  /*1140*/  LEA R16, P5, R14, UR4, 0x2 ;  /* 0x000000040e107c11 */ /* 0x000fe2000f8a10ff */
[----:B------:R-:W-:-:S03]  /*1150*/  FADD.FTZ R15, R0, -R13 ;  /* 0x8000000d000f7221 */ /* 0x000fc60000010000 */
[----:B------:R-:W-:Y:S01]  /*1160*/  LEA.HI.X R17, R14, UR5, R3, 0x2, P5 ;  /* 0x000000050e117c11 */ /* 0x000fe2000a8f1403 */
[----:B-1----:R-:W-:-:S05]  /*1170*/  FFMA.FTZ R3, R12, -0.69314718246459960938, R15 ;  /* 0xbf3172180c037823 */ /* 0x002fca000001000f */
[----:B------:R3:W-:Y:S03]  /*1180*/  STG.E desc[UR6][R16.64], R3 ;  /* 0x0000000310007986 */ /* 0x0007e6000c101906 */
.L_x_10799:
[----:B------:R-:W-:Y:S05]  /*1190*/  BSYNC B0 ;  /* 0x0000000000007941 */ /* 0x000fea0003800000 */
.L_x_10798:
[----:B------:R-:W-:Y:S01]  /*11a0*/  ISETP.NE.AND P5, PT, R30, RZ, PT ;  /* 0x000000ff1e00720c */ /* 0x000fe20003fa5270 */
[----:B------:R-:W-:-:S12]  /*11b0*/  BSSY B0, `(.L_x_10800) ;  /* 0x000000d000007945 */ /* 0x000fd80003800000 */
[----:B------:R-:W-:Y:S05]  /*11c0*/  @P5 BRA `(.L_x_10801) ;  /* 0x00000000002c5947 */ /* 0x000fea0003800000 */
[----:B--2---:R-:W2:Y:S01]  /*11d0*/  LDC R15, c[0x0][RZ] ;  /* 0x00000000ff0f7b82 */ /* 0x004ea20000000800 */
[----:B------:R-:W-:Y:S01]  /*11e0*/  ULDC.64 UR4, c[0x0][0x210] ;  /* 0x0000840000047ab9 */ /* 0x000fe20000000a00 */
[----:B--2---:R-:W-:-:S05]  /*11f0*/  IMAD R14, R15, 0x2, R10 ;  /* 0x000000020f0e7824 */ /* 0x004fca00078e020a */
[----:B------:R-:W-:-:S03]  /*1200*/  SHF.R.S32.HI R15, RZ, 0x1f, R14 ;  /* 0x0000001fff0f7819 */ /* 0x000fc6000001140e */
[----:B------:R-:W-:-:S04]  /*1210*/  IMAD.WIDE.U32 R14, R8, UR8, R14 ;  /* 0x00000008080e7c25 */ /* 0x000fc8000f8e000e */
[----:B---3--:R-:W-:Y:S01]  /*1220*/  IMAD R3, R9, UR8, R15 ;  /* 0x0000000809037c24 */ /* 0x008fe2000f8e020f */
[----:B------:R-:W-:Y:S01]  /*1230*/  LEA R16, P5, R14, UR4, 0x2 ;  /* 0x000000040e107c11 */ /* 0x000fe2000f8a10ff */
[----:B------:R-:W-:-:S03]  /*1240*/  FADD.FTZ R15, R2, -R13 ;  /* 0x8000000d020f7221 */ /* 0x000fc60000010000 */
[----:B------:R-:W-:Y:S01]  /*1250*/  LEA.HI.X R17, R14, UR5, R3, 0x2, P5 ;  /* 0x000000050e117c11 */ /* 0x000fe2000a8f1403 */
[----:B-1----:R-:W-:-:S05]  /*1260*/  FFMA.FTZ R3, R12, -0.69314718246459960938, R15 ;  /* 0xbf3172180c037823 */ /* 0x002fca000001000f */
[----:B------:R4:W-:Y:S03]  /*1270*/  STG.E desc[UR6][R16.64], R3 ;  /* 0x0000000310007986 */ /* 0x0009e6000c101906 */
.L_x_10801:
[----:B------:R-:W-:Y:S05]  /*1280*/  BSYNC B0 ;  /* 0x0000000000007941 */ /* 0x000fea0003800000 */
.L_x_10800:
[----:B------:R-:W-:Y:S04]  /*1290*/  BSSY B0, `(.L_x_10802) ;  /* 0x000000e000007945 */ /* 0x000fe80003800000 */
[----:B------:R-:W-:Y:S05]  /*12a0*/  @P0 BRA `(.L_x_10803) ;  /* 0x0000000000300947 */ /* 0x000fea0003800000 */
[----:B--234-:R-:W2:Y:S01]  /*12b0*/  LDC R3, c[0x0][RZ] ;  /* 0x00000000ff037b82 */ /* 0x01cea20000000800 */
[----:B------:R-:W-:Y:S01]  /*12c0*/  ULDC.64 UR4, c[0x0][0x210] ;  /* 0x0000840000047ab9 */ /* 0x000fe20000000a00 */
[----:B------:R-:W-:Y:S01]  /*12d0*/  FADD.FTZ R17, R4, -R13 ;  /* 0x8000000d04117221 */ /* 0x000fe20000010000 */
[----:B--2---:R-:W-:-:S04]  /*12e0*/  IMAD R2, R3, 0x2, R10 ;  /* 0x0000000203027824 */ /* 0x004fc800078e020a */
[----:B------:R-:W-:-:S05]  /*12f0*/  IMAD.IADD R2, R2, 0x1, R3 ;  /* 0x0000000102027824 */ /* 0x000fca00078e0203 */
[----:B------:R-:W-:-:S03]  /*1300*/  SHF.R.S32.HI R3, RZ, 0x1f, R2 ;  /* 0x0000001fff037819 */ /* 0x000fc60000011402 */
[----:B------:R-:W-:-:S04]  /*1310*/  IMAD.WIDE.U32 R2, R8, UR8, R2 ;  /* 0x0000000808027c25 */ /* 0x000fc8000f8e0002 */
[----:B------:R-:W-:Y:S01]  /*1320*/  IMAD R3, R9, UR8, R3 ;  /* 0x0000000809037c24 */ /* 0x000fe2000f8e0203 */
[----:B------:R-:W-:-:S04]  /*1330*/  LEA R14, P0, R2, UR4, 0x2 ;  /* 0x00000004020e7c11 */ /* 0x000fc8000f8010ff */
[----:B------:R-:W-:Y:S01]  /*1340*/  LEA.HI.X R15, R2, UR5, R3, 0x2, P0 ;  /* 0x00000005020f7c11 */ /* 0x000fe200080f1403 */
[----:B-1----:R-:W-:-:S05]  /*1350*/  FFMA.FTZ R3, R12, -0.69314718246459960938, R17 ;  /* 0xbf3172180c037823 */ /* 0x002fca0000010011 */
[----:B------:R1:W-:Y:S03]  /*1360*/  STG.E desc[UR6][R14.64], R3 ;  /* 0x000000030e007986 */ /* 0x0003e6000c101906 */
.L_x_10803:
[----:B------:R-:W-:Y:S05]  /*1370*/  BSYNC B0 ;  /* 0x0000000000007941 */ /* 0x000fea0003800000 */
.L_x_10802:
[----:B------:R-:W-:Y:S04]  /*1380*/  BSSY B0, `(.L_x_10804) ;  /* 0x000000e000007945 */ /* 0x000fe80003800000 */
[----:B------:R-:W-:Y:S05]  /*1390*/  @P1 BRA `(.L_x_10805) ;  /* 0x0000000000301947 */ /* 0x000fea0003800000 */
[----:B-1234-:R-:W1:Y:S01]  /*13a0*/  LDC R3, c[0x0][RZ] ;  /* 0x00000000ff037b82 */ /* 0x01ee620000000800 */
[----:B------:R-:W-:Y:S01]  /*13b0*/  ULDC.64 UR4, c[0x0][0x210] ;  /* 0x0000840000047ab9 */ /* 0x000fe20000000a00 */
[----:B------:R-:W-:Y:S01]  /*13c0*/  FADD.FTZ R15, R5, -R13 ;  /* 0x8000000d050f7221 */ /* 0x000fe20000010000 */
[----:B-1----:R-:W-:-:S04]  /*13d0*/  IMAD R2, R3, 0x2, R10 ;  /* 0x0000000203027824 */ /* 0x002fc800078e020a */
        /* <DEDUP_REMOVED lines=8> */
.L_x_10805:
[----:B------:R-:W-:Y:S05]  /*1460*/  BSYNC B0 ;  /* 0x0000000000007941 */ /* 0x000fea0003800000 */
.L_x_10804:
[----:B------:R-:W-:Y:S04]  /*1470*/  BSSY B0, `(.L_x_10806) ;  /* 0x000000f000007945 */ /* 0x000fe80003800000 */
[----:B------:R-:W-:Y:S05]  /*1480*/  @P2 BRA `(.L_x_10807) ;  /* 0x0000000000342947 */ /* 0x000fea0003800000 */
[----:B-1234-:R-:W1:Y:S01]  /*1490*/  LDC R3, c[0x0][RZ] ;  /* 0x00000000ff037b82 */ /* 0x01ee620000000800 */
[----:B------:R-:W-:Y:S01]  /*14a0*/  ULDC.64 UR4, c[0x0][0x210] ;  /* 0x0000840000047ab9 */ /* 0x000fe20000000a00 */
[----:B------:R-:W-:Y:S01]  /*14b0*/  FADD.FTZ R15, R6, -R13 ;  /* 0x8000000d060f7221 */ /* 0x000fe20000010000 */
        /* <DEDUP_REMOVED lines=10> */
.L_x_10807:
[----:B------:R-:W-:Y:S05]  /*1560*/  BSYNC B0 ;  /* 0x0000000000007941 */ /* 0x000fea0003800000 */
.L_x_10806:
[----:B------:R-:W-:Y:S04]  /*1570*/  BSSY B0, `(.L_x_10808) ;  /* 0x000000f000007945 */ /* 0x000fe80003800000 */
[----:B------:R-:W-:Y:S05]  /*1580*/  @P3 BRA `(.L_x_10809) ;  /* 0x0000000000343947 */ /* 0x000fea0003800000 */
[----:B-1234-:R-:W1:Y:S01]  /*1590*/  LDC R3, c[0x0][RZ] ;  /* 0x00000000ff037b82 */ /* 0x01ee620000000800 */
[----:B------:R-:W-:Y:S01]  /*15a0*/  ULDC.64 UR4, c[0x0][0x210] ;  /* 0x0000840000047ab9 */ /* 0x000fe20000000a00 */
[----:B------:R-:W-:Y:S01]  /*15b0*/  FADD.FTZ R7, R7, -R13 ;  /* 0x8000000d07077221 */ /* 0x000fe20000010000 */
[----:B-1----:R-:W-:-:S05]  /*15c0*/  LEA R0, R3, R10, 0x1 ;  /* 0x0000000a03007211 */ /* 0x002fca00078e08ff */
        /* <DEDUP_REMOVED lines=9> */
.L_x_10809:
[----:B------:R-:W-:Y:S05]  /*1660*/  BSYNC B0 ;  /* 0x0000000000007941 */ /* 0x000fea0003800000 */
.L_x_10808:
[----:B------:R-:W-:Y:S05]  /*1670*/  @P4 EXIT ;  /* 0x000000000000494d */ /* 0x000fea0003800000 */
[----:B-1234-:R-:W1:Y:S01]  /*1680*/  LDC R3, c[0x0][RZ] ;  /* 0x00000000ff037b82 */ /* 0x01ee620000000800 */
[----:B------:R-:W-:Y:S01]  /*1690*/  ULDC.64 UR4, c[0x0][0x210] ;  /* 0x0000840000047ab9 */ /* 0x000fe20000000a00 */
[----:B-1----:R-:W-:-:S04]  /*16a0*/  IMAD R10, R3, 0x2, R10 ;  /* 0x00000002030a7824 */ /* 0x002fc800078e020a */
[----:B------:R-:W-:-:S04]  /*16b0*/  IMAD R10, R3, 0x2, R10 ;  /* 0x00000002030a7824 */ /* 0x000fc800078e020a */
        /* <DEDUP_REMOVED lines=11> */
.L_x_10792:
[----:B-1----:R-:W-:Y:S02]  /*1770*/  IMAD.MOV.U32 R23, RZ, RZ, R14 ;  /* 0x000000ffff177224 */ /* 0x002fe400078e000e */
[----:B------:R-:W-:Y:S02]  /*1780*/  IMAD.MOV.U32 R24, RZ, RZ, 0x10 ;  /* 0x00000010ff187424 */ /* 0x000fe400078e00ff */
[----:B------:R-:W-:Y:S02]  /*1790*/  IMAD.MOV.U32 R25, RZ, RZ, 0x1f ;  /* 0x0000001fff197424 */ /* 0x000fe400078e00ff */
[----:B------:R-:W-:-:S07]  /*17a0*/  IMAD.MOV.U32 R20, RZ, RZ, -0x1 ;  /* 0xffffffffff147424 */ /* 0x000fce00078e00ff */
[----:B------:R-:W-:Y:S05]  /*17b0*/  WARPSYNC.COLLECTIVE R20, `(.L_x_10810) ;  /* 0x0000000014087348 */ /* 0x000fea0003c00000 */
[----:B------:R0:W1:Y:S02]  /*17c0*/  SHFL.DOWN P6, R22, R23, R24, R25 ;  /* 0x0800001817167389 */ /* 0x00006400000c0019 */
[----:B01----:R-:W-:Y:S01]  /*17d0*/  ENDCOLLECTIVE ;  /* 0x000000000000791b */ /* 0x003fe20003800000 */
.L_x_10810:
        /* <DEDUP_REMOVED lines=8> */
.L_x_10811:
        /* <DEDUP_REMOVED lines=8> */
.L_x_10812:
        /* <DEDUP_REMOVED lines=8> */
.L_x_10813:
        /* <DEDUP_REMOVED lines=8> */
.L_x_10814:
[----:B------:R-:W-:Y:S01]  /*19e0*/  IMAD.MOV.U32 R17, RZ, RZ, R22 ;  /* 0x000000ffff117224 */ /* 0x000fe200078e0016 */
[----:B------:R-:W-:Y:S06]  /*19f0*/  BRA `(.L_x_10815) ;  /* 0xffffffec00f07947 */ /* 0x000fec000383ffff */
.L_x_10795:
[----:B-1----:R-:W-:Y:S02]  /*1a00*/  IMAD.MOV.U32 R23, RZ, RZ, R15 ;  /* 0x000000ffff177224 */ /* 0x002fe400078e000f */
[----:B------:R-:W-:Y:S02]  /*1a10*/  IMAD.MOV.U32 R24, RZ, RZ, 0x10 ;  /* 0x00000010ff187424 */ /* 0x000fe400078e00ff */
[----:B------:R-:W-:Y:S02]  /*1a20*/  IMAD.MOV.U32 R25, RZ, RZ, 0x1f ;  /* 0x0000001fff197424 */ /* 0x000fe400078e00ff */
[----:B------:R-:W-:-:S07]  /*1a30*/  IMAD.MOV.U32 R20, RZ, RZ, -0x1 ;  /* 0xffffffffff147424 */ /* 0x000fce00078e00ff */
[----:B------:R-:W-:Y:S05]  /*1a40*/  WARPSYNC.COLLECTIVE R20, `(.L_x_10816) ;  /* 0x0000000014087348 */ /* 0x000fea0003c00000 */
[----:B------:R0:W1:Y:S02]  /*1a50*/  SHFL.DOWN P6, R22, R23, R24, R25 ;  /* 0x0800001817167389 */ /* 0x00006400000c0019 */
[----:B01----:R-:W-:Y:S01]  /*1a60*/  ENDCOLLECTIVE ;  /* 0x000000000000791b */ /* 0x003fe20003800000 */
.L_x_10816:
[----:B------:R-:W-:Y:S02]  /*1a70*/  IMAD.MOV.U32 R24, RZ, RZ, 0x8 ;  /* 0x00000008ff187424 */ /* 0x000fe400078e00ff */
[----:B------:R-:W-:-:S04]  /*1a80*/  IMAD.MOV.U32 R12, RZ, RZ, R22 ;  /* 0x000000ffff0c7224 */ /* 0x000fc800078e0016 */
[----:B------:R-:W-:-:S04]  /*1a90*/  FADD.FTZ R12, R15, R12 ;  /* 0x0000000c0f0c7221 */ /* 0x000fc80000010000 */
[----:B------:R-:W-:-:S07]  /*1aa0*/  IMAD.MOV.U32 R23, RZ, RZ, R12 ;  /* 0x000000ffff177224 */ /* 0x000fce00078e000c */
[----:B------:R-:W-:Y:S05]  /*1ab0*/  WARPSYNC.COLLECTIVE R20, `(.L_x_10817) ;  /* 0x0000000014087348 */ /* 0x000fea0003c00000 */
[----:B------:R0:W1:Y:S02]  /*1ac0*/  SHFL.DOWN P6, R22, R23, R24, R25 ;  /* 0x0800001817167389 */ /* 0x00006400000c0019 */
[----:B01----:R-:W-:Y:S01]  /*1ad0*/  ENDCOLLECTIVE ;  /* 0x000000000000791b */ /* 0x003fe20003800000 */
.L_x_10817:
[----:B------:R-:W-:Y:S02]  /*1ae0*/  IMAD.MOV.U32 R24, RZ, RZ, 0x4 ;  /* 0x00000004ff187424 */ /* 0x000fe400078e00ff */
[----:B------:R-:W-:-:S04]  /*1af0*/  IMAD.MOV.U32 R17, RZ, RZ, R22 ;  /* 0x000000ffff117224 */ /* 0x000fc800078e0016 */
[----:B------:R-:W-:-:S05]  /*1b00*/  FADD.FTZ R17, R12, R17 ;  /* 0x000000110c117221 */ /* 0x000fca0000010000 */
[----:B------:R-:W-:-:S07]  /*1b10*/  MOV R23, R17 ;  /* 0x0000001100177202 */ /* 0x000fce0000000f00 */
[----:B------:R-:W-:Y:S05]  /*1b20*/  WARPSYNC.COLLECTIVE R20, `(.L_x_10818) ;  /* 0x0000000014087348 */ /* 0x000fea0003c00000 */
[----:B------:R0:W1:Y:S02]  /*1b30*/  SHFL.DOWN P6, R22, R23, R24, R25 ;  /* 0x0800001817167389 */ /* 0x00006400000c0019 */
[----:B01----:R-:W-:Y:S01]  /*1b40*/  ENDCOLLECTIVE ;  /* 0x000000000000791b */ /* 0x003fe20003800000 */
.L_x_10818:
[----:B------:R-:W-:Y:S02]  /*1b50*/  IMAD.MOV.U32 R24, RZ, RZ, 0x2 ;  /* 0x00000002ff187424 */ /* 0x000fe400078e00ff */
[----:B------:R-:W-:-:S04]  /*1b60*/  IMAD.MOV.U32 R14, RZ, RZ, R22 ;  /* 0x000000ffff0e7224 */ /* 0x000fc800078e0016 */
[----:B------:R-:W-:-:S04]  /*1b70*/  FADD.FTZ R14, R17, R14 ;  /* 0x0000000e110e7221 */ /* 0x000fc80000010000 */
[----:B------:R-:W-:-:S07]  /*1b80*/  IMAD.MOV.U32 R23, RZ, RZ, R14 ;  /* 0x000000ffff177224 */ /* 0x000fce00078e000e */
[----:B------:R-:W-:Y:S05]  /*1b90*/  WARPSYNC.COLLECTIVE R20, `(.L_x_10819) ;  /* 0x0000000014087348 */ /* 0x000fea0003c00000 */
[----:B------:R0:W1:Y:S02]  /*1ba0*/  SHFL.DOWN P6, R22, R23, R24, R25 ;  /* 0x0800001817167389 */ /* 0x00006400000c0019 */
[----:B01----:R-:W-:Y:S01]  /*1bb0*/  ENDCOLLECTIVE ;  /* 0x000000000000791b */ /* 0x003fe20003800000 */
.L_x_10819:
[----:B------:R-:W-:Y:S02]  /*1bc0*/  IMAD.MOV.U32 R24, RZ, RZ, 0x1 ;  /* 0x00000001ff187424 */ /* 0x000fe400078e00ff */
[----:B------:R-:W-:-:S04]  /*1bd0*/  IMAD.MOV.U32 R19, RZ, RZ, R22 ;  /* 0x000000ffff137224 */ /* 0x000fc800078e0016 */
[----:B------:R-:W-:-:S04]  /*1be0*/  FADD.FTZ R19, R14, R19 ;  /* 0x000000130e137221 */ /* 0x000fc80000010000 */
[----:B------:R-:W-:-:S07]  /*1bf0*/  IMAD.MOV.U32 R23, RZ, RZ, R19 ;  /* 0x000000ffff177224 */ /* 0x000fce00078e0013 */
[----:B------:R-:W-:Y:S05]  /*1c00*/  WARPSYNC.COLLECTIVE R20, `(.L_x_10820) ;  /* 0x0000000014087348 */ /* 0x000fea0003c00000 */
[----:B------:R0:W1:Y:S02]  /*1c10*/  SHFL.DOWN P6, R22, R23, R24, R25 ;  /* 0x0800001817167389 */ /* 0x00006400000c0019 */
[----:B01----:R-:W-:Y:S01]  /*1c20*/  ENDCOLLECTIVE ;  /* 0x000000000000791b */ /* 0x003fe20003800000 */
.L_x_10820:
[----:B------:R-:W-:Y:S01]  /*1c30*/  IMAD.MOV.U32 R16, RZ, RZ, R22 ;  /* 0x000000ffff107224 */ /* 0x000fe200078e0016 */
[----:B------:R-:W-:Y:S06]  /*1c40*/  BRA `(.L_x_10821) ;  /* 0xfffffff000c47947 */ /* 0x000fec000383ffff */
.L_x_10822:
        /* <DEDUP_REMOVED lines=11> */
.L_x_12198:


//--------------------- .text._ZN2at6native43_GLOBAL__N__9ae7fba5_10_SoftMax_cu_9f978f6322cunn_SoftMaxForwardRegIfffNS1_25LogSoftMaxForwardEpilogueElLi7EEEvPT1_PKT_T3_ --------------------------
	.section	.text._ZN2at6native43_GLOBAL__N__9ae7fba5_10_SoftMax_cu_9f978f6322cunn_SoftMaxForwardRegIfffNS1_25LogSoftMaxForwardEpilogueElLi7EEEvPT1_PKT_T3_,"ax",@progbits
	.align	128
.text._ZN2at6native43_GLOBAL__N__9ae7fba5_10_SoftMax_cu_9f978f6322cunn_SoftMaxForwardRegIfffNS1_25LogSoftMaxForwardEpilogueElLi7EEEvPT1_PKT_T3_:
        .type           _ZN2at6native43_GLOBAL__N__9ae7fba5_10_SoftMax_cu_9f978f6322cunn_SoftMaxForwardRegIfffNS1_25LogSoftMaxForwardEpilogueElLi7EEEvPT1_PKT_T3_,@function
        .size           _ZN2at6native43_GLOBAL__N__9ae7fba5_10_SoftMax_cu_9f978f6322cunn_SoftMaxForwardRegIfffNS1_25LogSoftMaxForwardEpilogueElLi7EEEvPT1_PKT_T3_,(.L_x_12199 - _ZN2at6native43_GLOBAL__N__9ae7fba5_10_SoftMax_cu_9f978f6322cunn_SoftMaxForwardRegIfffNS1_25LogSoftMaxForwardEpilogueElLi7EEEvPT1_PKT_T3_)
        .other          _ZN2at6native43_GLOBAL__N__9ae7fba5_10_SoftMax_cu_9f978f6322cunn_SoftMaxForwardRegIfffNS1_25LogSoftMaxForwardEpilogueElLi7EEEvPT1_PKT_T3_,@"STO_CUDA_ENTRY STV_DEFAULT"
_ZN2at6native43_GLOBAL__N__9ae7fba5_10_SoftMax_cu_9f978f6322cunn_SoftMaxForwardRegIfffNS1_25LogSoftMaxForwardEpilogueElLi7EEEvPT1_PKT_T3_:
        /* <DEDUP_REMOVED lines=77> */
[----:B------:R-:W-:Y:S01]  /*04d0*/  IMAD.MOV.U32 R23, RZ, RZ, -0x800001 ;  /* 0xff7fffffff177424 */ /* 0x000fe200078e00ff */
[----:B--2---:R-:W-:Y:S01]  /*04e0*/  SHF.R.S32.HI R17, RZ, 0x1f, R8 ;  /* 0x0000001fff117819 */ /* 0x004fe20000011408 */
[----:B------:R-:W1:Y:S01]  /*04f0*/  S2UR UR5, SR_CgaCtaId ;  /* 0x00000000000579c3 */ /* 0x000e620000008800 */
[----:B------:R-:W-:-:S02]  /*0500*/  UMOV UR4, 0x400 ;  /* 0x0000040000047882 */ /* 0x000fc40000000000 */
        /* <DEDUP_REMOVED lines=60> */
.L_x_10846:
[----:B-1----:R-:W-:-:S04]  /*08d0*/  FSETP.GEU.FTZ.AND P6, PT, R19, R18, PT ;  /* 0x000000121300720b */ /* 0x002fc80003fde000 */
[----:B0-----:R-:W-:-:S09]  /*08e0*/  FSEL R19, R18, R19, !P6 ;  /* 0x0000001312137208 */ /* 0x001fd20007000000 */
.L_x_10824:
[----:B------:R-:W-:Y:S05]  /*08f0*/  BSYNC B0 ;  /* 0x0000000000007941 */ /* 0x000fea0003800000 */
.L_x_10823:
        /* <DEDUP_REMOVED lines=27> */
[----:B------:R-:W-:Y:S01]  /*0ab0*/  HFMA2.MMA R19, -RZ, RZ, 0, 0 ;  /* 0x00000000ff137435 */ /* 0x000fe200000001ff */
[----:B------:R-:W-:Y:S01]  /*0ac0*/  @!P3 FMUL.FTZ R26, R26, 1.4426950216293334961 ;  /* 0x3fb8aa3b1a1ab820 */ /* 0x000fe20000410000 */
[----:B------:R-:W-:-:S03]  /*0ad0*/  @!P4 FMUL.FTZ R27, R27, 1.4426950216293334961 ;  /* 0x3fb8aa3b1b1bc820 */ /* 0x000fc60000410000 */
        /* <DEDUP_REMOVED lines=45> */
.L_x_10852:
[----:B-1----:R-:W-:-:S07]  /*0db0*/  FADD.FTZ R12, R21, R18 ;  /* 0x00000012150c7221 */ /* 0x002fce0000010000 */
.L_x_10827:
[----:B------:R-:W-:Y:S05]  /*0dc0*/  BSYNC B0 ;  /* 0x0000000000007941 */ /* 0x000fea0003800000 */
.L_x_10826:
        /* <DEDUP_REMOVED lines=8> */
[----:B------:R-:W-:Y:S01]  /*0e50*/  IMAD.MOV.U32 R16, RZ, RZ, R8 ;  /* 0x000000ffff107224 */ /* 0x000fe200078e0008 */
[----:B------:R-:W-:Y:S01]  /*0e60*/  ULDC.64 UR4, c[0x0][0x210] ;  /* 0x0000840000047ab9 */ /* 0x000fe20000000a00 */
[----:B------:R-:W-:Y:S02]  /*0e70*/  IMAD.MOV.U32 R17, RZ, RZ, R9 ;  /* 0x000000ffff117224 */ /* 0x000fe400078e0009 */
[----:B------:R-:W-:Y:S01]  /*0e80*/  FADD.FTZ R3, R3, -R13 ;  /* 0x8000000d03037221 */ /* 0x000fe20000010000 */
[----:B------:R-:W-:-:S04]  /*0e90*/  IMAD.WIDE.U32 R16, R10, UR8, R16 ;  /* 0x000000080a107c25 */ /* 0x000fc8000f8e0010 */
[----:B-1----:R-:W-:Y:S01]  /*0ea0*/  FFMA.FTZ R3, R12, -0.69314718246459960938, R3 ;  /* 0xbf3172180c037823 */ /* 0x002fe20000010003 */
[----:B------:R-:W-:Y:S01]  /*0eb0*/  IMAD R15, R11, UR8, R17 ;  /* 0x000000080b0f7c24 */ /* 0x000fe2000f8e0211 */
[----:B------:R-:W-:-:S04]  /*0ec0*/  LEA R14, P5, R16, UR4, 0x2 ;  /* 0x00000004100e7c11 */ /* 0x000fc8000f8a10ff */
[----:B------:R-:W-:-:S05]  /*0ed0*/  LEA.HI.X R15, R16, UR5, R15, 0x2, P5 ;  /* 0x00000005100f7c11 */ /* 0x000fca000a8f140f */
[----:B------:R2:W-:Y:S04]  /*0ee0*/  STG.E desc[UR6][R14.64], R3 ;  /* 0x000000030e007986 */ /* 0x0005e8000c101906 */
.L_x_10830:
[----:B------:R-:W-:Y:S05]  /*0ef0*/  BSYNC B0 ;  /* 0x0000000000007941 */ /* 0x000fea0003800000 */
.L_x_10829:
[----:B------:R-:W-:Y:S01]  /*0f00*/  ISETP.NE.AND P5, PT, R22, RZ, PT ;  /* 0x000000ff1600720c */ /* 0x000fe20003fa5270 */
[----:B------:R-:W-:-:S12]  /*0f10*/  BSSY B0, `(.L_x_10831) ;  /* 0x000000d000007945 */ /* 0x000fd80003800000 */
[----:B------:R-:W-:Y:S05]  /*0f20*/  @P5 BRA `(.L_x_10832) ;  /* 0x00000000002c5947 */ /* 0x000fea0003800000 */
[----:B------:R-:W-:Y:S02]  /*0f30*/  ULDC UR4, c[0x0][0x0] ;  /* 0x0000000000047ab9 */ /* 0x000fe40000000800 */
[----:B------:R-:W-:Y:S01]  /*0f40*/  VIADD R16, R8, UR4 ;  /* 0x0000000408107c36 */ /* 0x000fe20008000000 */
[----:B------:R-:W-:-:S04]  /*0f50*/  ULDC.64 UR4, c[0x0][0x210] ;  /* 0x0000840000047ab9 */ /* 0x000fc80000000a00 */
[----:B------:R-:W-:-:S03]  /*0f60*/  SHF.R.S32.HI R17, RZ, 0x1f, R16 ;  /* 0x0000001fff117819 */ /* 0x000fc60000011410 */
[----:B------:R-:W-:-:S04]  /*0f70*/  IMAD.WIDE.U32 R16, R10, UR8, R16 ;  /* 0x000000080a107c25 */ /* 0x000fc8000f8e0010 */
[----:B--2---:R-:W-:Y:S01]  /*0f80*/  IMAD R3, R11, UR8, R17 ;  /* 0x000000080b037c24 */ /* 0x004fe2000f8e0211 */
[----:B------:R-:W-:Y:S01]  /*0f90*/  LEA R14, P5, R16, UR4, 0x2 ;  /* 0x00000004100e7c11 */ /* 0x000fe2000f8a10ff */
[----:B------:R-:W-:-:S03]  /*0fa0*/  FADD.FTZ R17, R4, -R13 ;  /* 0x8000000d04117221 */ /* 0x000fc60000010000 */
[----:B------:R-:W-:Y:S01]  /*0fb0*/  LEA.HI.X R15, R16, UR5, R3, 0x2, P5 ;  /* 0x00000005100f7c11 */ /* 0x000fe2000a8f1403 */
[----:B-1----:R-:W-:-:S05]  /*0fc0*/  FFMA.FTZ R3, R12, -0.69314718246459960938, R17 ;  /* 0xbf3172180c037823 */ /* 0x002fca0000010011 */
[----:B------:R3:W-:Y:S03]  /*0fd0*/  STG.E desc[UR6][R14.64], R3 ;  /* 0x000000030e007986 */ /* 0x0007e6000c101906 */
.L_x_10832:
[----:B------:R-:W-:Y:S05]  /*0fe0*/  BSYNC B0 ;  /* 0x0000000000007941 */ /* 0x000fea0003800000 */
.L_x_10831:
[----:B------:R-:W-:Y:S04]  /*0ff0*/  BSSY B0, `(.L_x_10833) ;  /* 0x000000d000007945 */ /* 0x000fe80003800000 */
[----:B------:R-:W-:Y:S05]  /*1000*/  @P0 BRA `(.L_x_10834) ;  /* 0x00000000002c0947 */ /* 0x000fea0003800000 */
[----:B--23--:R-:W2:Y:S01]  /*1010*/  LDC R15, c[0x0][RZ] ;  /* 0x00000000ff0f7b82 */ /* 0x00cea20000000800 */
[----:B------:R-:W-:Y:S01]  /*1020*/  ULDC.64 UR4, c[0x0][0x210] ;  /* 0x0000840000047ab9 */ /* 0x000fe20000000a00 */
[----:B--2---:R-:W-:-:S05]  /*1030*/  IMAD R14, R15, 0x2, R8 ;  /* 0x000000020f0e7824 */ /* 0x004fca00078e0208 */
        /* <DEDUP_REMOVED lines=8> */
.L_x_10834:
[----:B------:R-:W-:Y:S05]  /*10c0*/  BSYNC B0 ;  /* 0x0000000000007941 */ /* 0x000fea0003800000 */
.L_x_10833:
        /* <DEDUP_REMOVED lines=14> */
.L_x_10836:
[----:B------:R-:W-:Y:S05]  /*11b0*/  BSYNC B0 ;  /* 0x0000000000007941 */ /* 0x000fea0003800000 */
.L_x_10835:
[----:B------:R-:W-:Y:S04]  /*11c0*/  BSSY B0, `(.L_x_10837) ;  /* 0x000000e000007945 */ /* 0x000fe80003800000 */
[----:B------:R-:W-:Y:S05]  /*11d0*/  @P2 BRA `(.L_x_10838) ;  /* 0x0000000000302947 */ /* 0x000fea0003800000 */
[----:B-1234-:R-:W1:Y:S01]  /*11e0*/  LDC R3, c[0x0][RZ] ;  /* 0x00000000ff037b82 */ /* 0x01ee620000000800 */
[----:B------:R-:W-:Y:S01]  /*11f0*/  ULDC.64 UR4, c[0x0][0x210] ;  /* 0x0000840000047ab9 */ /* 0x000fe20000000a00 */
[----:B------:R-:W-:Y:S01]  /*1200*/  FADD.FTZ R15, R5, -R13 ;  /* 0x8000000d050f7221 */ /* 0x000fe20000010000 */
[----:B-1----:R-:W-:-:S05]  /*1210*/  IMAD R2, R3, 0x2, R8 ;  /* 0x0000000203027824 */ /* 0x002fca00078e0208 */
[----:B------:R-:W-:-:S04]  /*1220*/  LEA R2, R3, R2, 0x1 ;  /* 0x0000000203027211 */ /* 0x000fc800078e08ff */
[----:B------:R-:W-:-:S03]  /*1230*/  SHF.R.S32.HI R3, RZ, 0x1f, R2 ;  /* 0x0000001fff037819 */ /* 0x000fc60000011402 */
[----:B------:R-:W-:-:S04]  /*1240*/  IMAD.WIDE.U32 R2, R10, UR8, R2 ;  /* 0x000000080a027c25 */ /* 0x000fc8000f8e0002 */
[----:B------:R-:W-:Y:S01]  /*1250*/  IMAD R3, R11, UR8, R3 ;  /* 0x000000080b037c24 */ /* 0x000fe2000f8e0203 */
[----:B------:R-:W-:-:S04]  /*1260*/  LEA R4, P0, R2, UR4, 0x2 ;  /* 0x0000000402047c11 */ /* 0x000fc8000f8010ff */
[----:B------:R-:W-:Y:S01]  /*1270*/  LEA.HI.X R5, R2, UR5, R3, 0x2, P0 ;  /* 0x0000000502057c11 */ /* 0x000fe200080f1403 */
[----:B------:R-:W-:-:S05]  /*1280*/  FFMA.FTZ R3, R12, -0.69314718246459960938, R15 ;  /* 0xbf3172180c037823 */ /* 0x000fca000001000f */
[----:B------:R1:W-:Y:S03]  /*1290*/  STG.E desc[UR6][R4.64], R3 ;  /* 0x0000000304007986 */ /* 0x0003e6000c101906 */
.L_x_10838:
[----:B------:R-:W-:Y:S05]  /*12a0*/  BSYNC B0 ;  /* 0x0000000000007941 */ /* 0x000fea0003800000 */
.L_x_10837:
        /* <DEDUP_REMOVED lines=15> */
.L_x_10840:
[----:B------:R-:W-:Y:S05]  /*13a0*/  BSYNC B0 ;  /* 0x0000000000007941 */ /* 0x000fea0003800000 */
.L_x_10839:
[----:B------:R-:W-:Y:S05]  /*13b0*/  @P4 EXIT ;  /* 0x000000000000494d */ /* 0x000fea0003800000 */
[----:B-1234-:R-:W1:Y:S01]  /*13c0*/  LDC R3, c[0x0][RZ] ;  /* 0x00000000ff037b82 */ /* 0x01ee620000000800 */
[----:B------:R-:W-:Y:S01]  /*13d0*/  ULDC.64 UR4, c[0x0][0x210] ;  /* 0x0000840000047ab9 */ /* 0x000fe20000000a00 */
[----:B-1----:R-:W-:-:S04]  /*13e0*/  IMAD R8, R3, 0x2, R8 ;  /* 0x0000000203087824 */ /* 0x002fc800078e0208 */
        /* <DEDUP_REMOVED lines=11> */
.L_x_10825:
[----:B-1----:R-:W-:Y:S01]  /*14a0*/  IMAD.MOV.U32 R26, RZ, RZ, R19 ;  /* 0x000000ffff1a7224 */ /* 0x002fe200078e0013 */
[----:B------:R-:W-:Y:S01]  /*14b0*/  MOV R17, 0x10 ;  /* 0x0000001000117802 */ /* 0x000fe20000000f00 */
[----:B------:R-:W-:Y:S02]  /*14c0*/  IMAD.MOV.U32 R16, RZ, RZ, 0x1f ;  /* 0x0000001fff107424 */ /* 0x000fe400078e00ff */
[----:B------:R-:W-:-:S07]  /*14d0*/  IMAD.MOV.U32 R15, RZ, RZ, -0x1 ;  /* 0xffffffffff0f7424 */ /* 0x000fce00078e00ff */
[----:B------:R-:W-:Y:S05]  /*14e0*/  WARPSYNC.COLLECTIVE R15, `(.L_x_10841) ;  /* 0x000000000f087348 */ /* 0x000fea0003c00000 */
[----:B------:R0:W1:Y:S02]  /*14f0*/  SHFL.DOWN P6, R18, R26, R17, R16 ;  /* 0x080000111a127389 */ /* 0x00006400000c0010 */
[----:B01----:R-:W-:Y:S01]  /*1500*/  ENDCOLLECTIVE ;  /* 0x000000000000791b */ /* 0x003fe20003800000 */
.L_x_10841:
[----:B------:R-:W-:Y:S01]  /*1510*/  IMAD.MOV.U32 R17, RZ, RZ, 0x8 ;  /* 0x00000008ff117424 */ /* 0x000fe200078e00ff */
[----:B------:R-:W-:-:S04]  /*1520*/  FSETP.GEU.FTZ.AND P6, PT, R19, R18, PT ;  /* 0x000000121300720b */ /* 0x000fc80003fde000 */
[----:B------:R-:W-:-:S05]  /*1530*/  FSEL R13, R18, R19, !P6 ;  /* 0x00000013120d7208 */ /* 0x000fca0007000000 */
[----:B------:R-:W-:-:S07]  /*1540*/  IMAD.MOV.U32 R26, RZ, RZ, R13 ;  /* 0x000000ffff1a7224 */ /* 0x000fce00078e000d */
[----:B------:R-:W-:Y:S05]  /*1550*/  WARPSYNC.COLLECTIVE R15, `(.L_x_10842) ;  /* 0x000000000f087348 */ /* 0x000fea0003c00000 */
[----:B------:R0:W1:Y:S02]  /*1560*/  SHFL.DOWN P6, R18, R26, R17, R16 ;  /* 0x080000111a127389 */ /* 0x00006400000c0010 */
[----:B01----:R-:W-:Y:S01]  /*1570*/  ENDCOLLECTIVE ;  /* 0x000000000000791b */ /* 0x003fe20003800000 */
.L_x_10842:
[----:B------:R-:W-:Y:S01]  /*1580*/  IMAD.MOV.U32 R17, RZ, RZ, 0x4 ;  /* 0x00000004ff117424 */ /* 0x000fe200078e00ff */
[----:B------:R-:W-:-:S04]  /*1590*/  FSETP.GEU.FTZ.AND P6, PT, R13, R18, PT ;  /* 0x000000120d00720b */ /* 0x000fc80003fde000 */
[----:B------:R-:W-:-:S05]  /*15a0*/  FSEL R20, R18, R13, !P6 ;  /* 0x0000000d12147208 */ /* 0x000fca0007000000 */
[----:B------:R-:W-:-:S07]  /*15b0*/  IMAD.MOV.U32 R26, RZ, RZ, R20 ;  /* 0x000000ffff1a7224 */ /* 0x000fce00078e0014 */
[----:B------:R-:W-:Y:S05]  /*15c0*/  WARPSYNC.COLLECTIVE R15, `(.L_x_10843) ;  /* 0x000000000f087348 */ /* 0x000fea0003c00000 */
[----:B------:R0:W1:Y:S02]  /*15d0*/  SHFL.DOWN P6, R18, R26, R17, R16 ;  /* 0x080000111a127389 */ /* 0x00006400000c0010 */
[----:B01----:R-:W-:Y:S01]  /*15e0*/  ENDCOLLECTIVE ;  /* 0x000000000000791b */ /* 0x003fe20003800000 */
.L_x_10843:
[----:B------:R-:W-:Y:S01]  /*15f0*/  HFMA2.MMA R17, -RZ, RZ, 0, 1.1920928955078125e-07 ;  /* 0x00000002ff117435 */ /* 0x000fe200000001ff */
[----:B------:R-:W-:-:S04]  /*1600*/  FSETP.GEU.FTZ.AND P6, PT, R20, R18, PT ;  /* 0x000000121400720b */ /* 0x000fc80003fde000 */
[----:B------:R-:W-:-:S05]  /*1610*/  FSEL R23, R18, R20, !P6 ;  /* 0x0000001412177208 */ /* 0x000fca0007000000 */
[----:B------:R-:W-:-:S07]  /*1620*/  IMAD.MOV.U32 R26, RZ, RZ, R23 ;  /* 0x000000ffff1a7224 */ /* 0x000fce00078e0017 */
[----:B------:R-:W-:Y:S05]  /*1630*/  WARPSYNC.COLLECTIVE R15, `(.L_x_10844) ;  /* 0x000000000f087348 */ /* 0x000fea0003c00000 */
[----:B------:R0:W1:Y:S02]  /*1640*/  SHFL.DOWN P6, R18, R26, R17, R16 ;  /* 0x080000111a127389 */ /* 0x00006400000c0010 */
[----:B01----:R-:W-:Y:S01]  /*1650*/  ENDCOLLECTIVE ;  /* 0x000000000000791b */ /* 0x003fe20003800000 */
.L_x_10844:
[----:B------:R-:W-:Y:S01]  /*1660*/  IMAD.MOV.U32 R17, RZ, RZ, 0x1 ;  /* 0x00000001ff117424 */ /* 0x000fe200078e00ff */
[----:B------:R-:W-:-:S04]  /*1670*/  FSETP.GEU.FTZ.AND P6, PT, R23, R18, PT ;  /* 0x000000121700720b */ /* 0x000fc80003fde000 */
[----:B------:R-:W-:-:S05]  /*1680*/  FSEL R19, R18, R23, !P6 ;  /* 0x0000001712137208 */ /* 0x000fca0007000000 */
[----:B------:R-:W-:-:S07]  /*1690*/  IMAD.MOV.U32 R26, RZ, RZ, R19 ;  /* 0x000000ffff1a7224 */ /* 0x000fce00078e0013 */
[----:B------:R-:W-:Y:S05]  /*16a0*/  WARPSYNC.COLLECTIVE R15, `(.L_x_10845) ;  /* 0x000000000f087348 */ /* 0x000fea0003c00000 */
[----:B------:R0:W1:Y:S02]  /*16b0*/  SHFL.DOWN P6, R18, R26, R17, R16 ;  /* 0x080000111a127389 */ /* 0x00006400000c0010 */
[----:B01----:R-:W-:Y:S01]  /*16c0*/  ENDCOLLECTIVE ;  /* 0x000000000000791b */ /* 0x003fe20003800000 */
.L_x_10845:
[----:B------:R-:W-:Y:S05]  /*16d0*/  BRA `(.L_x_10846) ;  /* 0xfffffff0007c7947 */ /* 0x000fea000383ffff */
.L_x_10828:
[----:B-1----:R-:W-:Y:S02]  /*16e0*/  IMAD.MOV.U32 R26, RZ, RZ, R12 ;  /* 0x000000ffff1a7224 */ /* 0x002fe400078e000c */
[----:B------:R-:W-:Y:S02]  /*16f0*/  IMAD.MOV.U32 R17, RZ, RZ, 0x10 ;  /* 0x00000010ff117424 */ /* 0x000fe400078e00ff */
[----:B------:R-:W-:Y:S02]  /*1700*/  IMAD.MOV.U32 R16, RZ, RZ, 0x1f ;  /* 0x0000001fff107424 */ /* 0x000fe400078e00ff */
[----:B------:R-:W-:-:S07]  /*1710*/  IMAD.MOV.U32 R15, RZ, RZ, -0x1 ;  /* 0xffffffffff0f7424 */ /* 0x000fce00078e00ff */
[----:B------:R-:W-:Y:S05]  /*1720*/  WARPSYNC.COLLECTIVE R15, `(.L_x_10847) ;  /* 0x000000000f087348 */ /* 0x000fea0003c00000 */
[----:B------:R0:W1:Y:S02]  /*1730*/  SHFL.DOWN P6, R18, R26, R17, R16 ;  /* 0x080000111a127389 */ /* 0x00006400000c0010 */
[----:B01----:R-:W-:Y:S01]  /*1740*/  ENDCOLLECTIVE ;  /* 0x000000000000791b */ /* 0x003fe20003800000 */
.L_x_10847:
[----:B------:R-:W-:Y:S01]  /*1750*/  MOV R17, 0x8 ;  /* 0x0000000800117802 */ /* 0x000fe20000000f00 */
[----:B------:R-:W-:-:S04]  /*1760*/  FADD.FTZ R14, R12, R18 ;  /* 0x000000120c0e7221 */ /* 0x000fc80000010000 */
[----:B------:R-:W-:-:S07]  /*1770*/  IMAD.MOV.U32 R26, RZ, RZ, R14 ;  /* 0x000000ffff1a7224 */ /* 0x000fce00078e000e */
[----:B------:R-:W-:Y:S05]  /*1780*/  WARPSYNC.COLLECTIVE R15, `(.L_x_10848) ;  /* 0x000000000f087348 */ /* 0x000fea0003c00000 */
[----:B------:R0:W1:Y:S02]  /*1790*/  SHFL.DOWN P6, R18, R26, R17, R16 ;  /* 0x080000111a127389 */ /* 0x00006400000c0010 */
[----:B01----:R-:W-:Y:S01]  /*17a0*/  ENDCOLLECTIVE ;  /* 0x000000000000791b */ /* 0x003fe20003800000 */
.L_x_10848:
[----:B------:R-:W-:Y:S02]  /*17b0*/  IMAD.MOV.U32 R17, RZ, RZ, 0x4 ;  /* 0x00000004ff117424 */ /* 0x000fe400078e00ff */
[----:B------:R-:W-:-:S04]  /*17c0*/  FADD.FTZ R19, R14, R18 ;  /* 0x000000120e137221 */ /* 0x000fc80000010000 */
[----:B------:R-:W-:-:S07]  /*17d0*/  IMAD.MOV.U32 R26, RZ, RZ, R19 ;  /* 0x000000ffff1a7224 */ /* 0x000fce00078e0013 */
[----:B------:R-:W-:Y:S05]  /*17e0*/  WARPSYNC.COLLECTIVE R15, `(.L_x_10849) ;  /* 0x000000000f087348 */ /* 0x000fea0003c00000 */
[----:B------:R0:W1:Y:S02]  /*17f0*/  SHFL.DOWN P6, R18, R26, R17, R16 ;  /* 0x080000111a127389 */ /* 0x00006400000c0010 */
[----:B01----:R-:W-:Y:S01]  /*1800*/  ENDCOLLECTIVE ;  /* 0x000000000000791b */ /* 0x003fe20003800000 */
.L_x_10849:
[----:B------:R-:W-:Y:S02]  /*1810*/  IMAD.MOV.U32 R17, RZ, RZ, 0x2 ;  /* 0x00000002ff117424 */ /* 0x000fe400078e00ff */
[----:B------:R-:W-:-:S04]  /*1820*/  FADD.FTZ R20, R19, R18 ;  /* 0x0000001213147221 */ /* 0x000fc80000010000 */
[----:B------:R-:W-:-:S07]  /*1830*/  IMAD.MOV.U32 R26, RZ, RZ, R20 ;  /* 0x000000ffff1a7224 */ /* 0x000fce00078e0014 */
[----:B------:R-:W-:Y:S05]  /*1840*/  WARPSYNC.COLLECTIVE R15, `(.L_x_10850) ;  /* 0x000000000f087348 */ /* 0x000fea0003c00000 */
[----:B------:R0:W1:Y:S02]  /*1850*/  SHFL.DOWN P6, R18, R26, R17, R16 ;  /* 0x080000111a127389 */ /* 0x00006400000c0010 */
[----:B01----:R-:W-:Y:S01]  /*1860*/  ENDCOLLECTIVE ;  /* 0x000000000000791b */ /* 0x003fe20003800000 */
.L_x_10850:
[----:B------:R-:W-:Y:S02]  /*1870*/  IMAD.MOV.U32 R17, RZ, RZ, 0x1 ;  /* 0x00000001ff117424 */ /* 0x000fe400078e00ff */
[----:B------:R-:W-:-:S04]  /*1880*/  FADD.FTZ R21, R20, R18 ;  /* 0x0000001214157221 */ /* 0x000fc80000010000 */
[----:B------:R-:W-:-:S07]  /*1890*/  IMAD.MOV.U32 R26, RZ, RZ, R21 ;  /* 0x000000ffff1a7224 */ /* 0x000fce00078e0015 */
[----:B------:R-:W-:Y:S05]  /*18a0*/  WARPSYNC.COLLECTIVE R15, `(.L_x_10851) ;  /* 0x000000000f087348 */ /* 0x000fea0003c00000 */
[----:B------:R0:W1:Y:S02]  /*18b0*/  SHFL.DOWN P6, R18, R26, R17, R16 ;  /* 0x080000111a127389 */ /* 0x00006400000c0010 */
[----:B01----:R-:W-:Y:S01]  /*18c0*/  ENDCOLLECTIVE ;  /* 0x000000000000791b */ /* 0x003fe20003800000 */
.L_x_10851:
[----:B------:R-:W-:Y:S05]  /*18d0*/  BRA `(.L_x_10852) ;  /* 0xfffffff400347947 */ /* 0x000fea000383ffff */
.L_x_10853:
        /* <DEDUP_REMOVED lines=10> */
.L_x_12199:


//--------------------- .text._ZN2at6native43_GLOBAL__N__9ae7fba5_10_SoftMax_cu_9f978f6322cunn_SoftMaxForwardRegIfffNS1_25LogSoftMaxForwardEpilogueElLi6EEEvPT1_PKT_T3_ --------------------------
	.section	.text._ZN2at6native43_GLOBAL__N__9ae7fba5_10_SoftMax_cu_9f978f6322cunn_SoftMaxForwardRegIfffNS1_25LogSoftMaxForwardEpilogueElLi6EEEvPT1_PKT_T3_,"ax",@progbits
	.align	128
.text._ZN2at6native43_GLOBAL__N__9ae7fba5_10_SoftMax_cu_9f978f6322cunn_SoftMaxForwardRegIfffNS1_25LogSoftMaxForwardEpilogueElLi6EEEvPT1_PKT_T3_:
        .type           _ZN2at6native43_GLOBAL__N__9ae7fba5_10_SoftMax_cu_9f978f6322cunn_SoftMaxForwardRegIfffNS1_25LogSoftMaxForwardEpilogueElLi6EEEvPT1_PKT_T3_,@function
        .size           _ZN2at6native43_GLOBAL__N__9ae7fba5_10_SoftMax_cu_9f978f6322cunn_SoftMaxForwardRegIfffNS1_25LogSoftMaxForwardEpilogueElLi6EEEvPT1_PKT_T3_,(.L_x_12200 - _ZN2at6native43_GLOBAL__N__9ae7fba5_10_SoftMax_cu_9f978f6322cunn_SoftMaxForwardRegIfffNS1_25LogSoftMaxForwardEpilogueElLi6EEEvPT1_PKT_T3_)
        .other          _ZN2at6native43_GLOBAL__N__9ae7fba5_10_SoftMax_cu_9f978f6322cunn_SoftMaxForwardRegIfffNS1_25LogSoftMaxForwardEpilogueElLi6EEEvPT1_PKT_T3_,@"STO_CUDA_ENTRY STV_DEFAULT"
_ZN2at6native43_GLOBAL__N__9ae7fba5_10_SoftMax_cu_9f978f6322cunn_SoftMaxForwardRegIfffNS1_25LogSoftMaxForwardEpilogueElLi6EEEvPT1_PKT_T3_:
        /* <DEDUP_REMOVED lines=40> */
[----:B------:R-:W-:Y:S01]  /*0280*/  @!P1 LEA.HI.X R13, R18, R13, R19, 0x2, P5 ;  /* 0x0000000d120d9211 */ /* 0x000fe200028f1413 */
[----:B------:R-:W-:Y:S01]  /*0290*/  VIADD R18, R20, UR4 ;  /* 0x0000000414127c36 */ /* 0x000fe20008000000 */
[----:B--2---:R-:W-:Y:S01]  /*02a0*/  @!P2 LEA R16, P6, R8, R16, 0x2 ;  /* 0x000000100810a211 */ /* 0x004fe200078c10ff */
[----:B------:R-:W-:-:S03]  /*02b0*/  @!P3 IMAD R25, R5, UR8, R29 ;  /* 0x000000080519bc24 */ /* 0x000fc6000f8e021d */
        /* <DEDUP_REMOVED lines=21> */
[----:B------:R-:W-:Y:S01]  /*0410*/  MOV R11, 0xff7fffff ;  /* 0xff7fffff000b7802 */ /* 0x000fe20000000f00 */
        /* <DEDUP_REMOVED lines=62> */
.L_x_10875:
[----:B-1----:R-:W-:-:S04]  /*0800*/  FSETP.GEU.FTZ.AND P6, PT, R18, R19, PT ;  /* 0x000000131200720b */ /* 0x002fc80003fde000 */
[----:B------:R-:W-:-:S09]  /*0810*/  FSEL R14, R19, R18, !P6 ;  /* 0x00000012130e7208 */ /* 0x000fd20007000000 */
.L_x_10855:
[----:B------:R-:W-:Y:S05]  /*0820*/  BSYNC B0 ;  /* 0x0000000000007941 */ /* 0x000fea0003800000 */
.L_x_10854:
        /* <DEDUP_REMOVED lines=68> */
.L_x_10881:
[----:B-1----:R-:W-:-:S07]  /*0c70*/  FADD.FTZ R8, R14, R21 ;  /* 0x000000150e087221 */ /* 0x002fce0000010000 */
.L_x_10858:
[----:B------:R-:W-:Y:S05]  /*0c80*/  BSYNC B0 ;  /* 0x0000000000007941 */ /* 0x000fea0003800000 */
.L_x_10857:
        /* <DEDUP_REMOVED lines=8> */
[----:B------:R-:W-:Y:S01]  /*0d10*/  IMAD.WIDE.U32 R12, R4, UR8, R6 ;  /* 0x00000008040c7c25 */ /* 0x000fe2000f8e0006 */
[----:B------:R-:W-:-:S03]  /*0d20*/  ULDC.64 UR4, c[0x0][0x210] ;  /* 0x0000840000047ab9 */ /* 0x000fc60000000a00 */
[----:B------:R-:W-:Y:S01]  /*0d30*/  FADD.FTZ R3, R3, -R9 ;  /* 0x8000000903037221 */ /* 0x000fe20000010000 */
[----:B------:R-:W-:Y:S01]  /*0d40*/  IMAD R11, R5, UR8, R13 ;  /* 0x00000008050b7c24 */ /* 0x000fe2000f8e020d */
[----:B------:R-:W-:Y:S02]  /*0d50*/  LEA R10, P3, R12, UR4, 0x2 ;  /* 0x000000040c0a7c11 */ /* 0x000fe4000f8610ff */
[----:B-1----:R-:W-:Y:S02]  /*0d60*/  FFMA.FTZ R3, R8, -0.69314718246459960938, R3 ;  /* 0xbf31721808037823 */ /* 0x002fe40000010003 */
[----:B------:R-:W-:-:S05]  /*0d70*/  LEA.HI.X R11, R12, UR5, R11, 0x2, P3 ;  /* 0x000000050c0b7c11 */ /* 0x000fca00098f140b */
[----:B------:R2:W-:Y:S04]  /*0d80*/  STG.E desc[UR6][R10.64], R3 ;  /* 0x000000030a007986 */ /* 0x0005e8000c101906 */
.L_x_10861:
[----:B------:R-:W-:Y:S05]  /*0d90*/  BSYNC B0 ;  /* 0x0000000000007941 */ /* 0x000fea0003800000 */
.L_x_10860:
[----:B------:R-:W-:Y:S04]  /*0da0*/  BSSY B0, `(.L_x_10862) ;  /* 0x000000d000007945 */ /* 0x000fe80003800000 */
        /* <DEDUP_REMOVED lines=12> */
.L_x_10863:
[----:B------:R-:W-:Y:S05]  /*0e70*/  BSYNC B0 ;  /* 0x0000000000007941 */ /* 0x000fea0003800000 */
.L_x_10862:
[----:B------:R-:W-:Y:S04]  /*0e80*/  BSSY B0, `(.L_x_10864) ;  /* 0x000000d000007945 */ /* 0x000fe80003800000 */
[----:B------:R-:W-:Y:S05]  /*0e90*/  @P1 BRA `(.L_x_10865) ;  /* 0x00000000002c1947 */ /* 0x000fea0003800000 */
[----:B--23--:R-:W2:Y:S01]  /*0ea0*/  LDC R3, c[0x0][RZ] ;  /* 0x00000000ff037b82 */ /* 0x00cea20000000800 */
[----:B------:R-:W-:Y:S01]  /*0eb0*/  ULDC.64 UR4, c[0x0][0x210] ;  /* 0x0000840000047ab9 */ /* 0x000fe20000000a00 */
[----:B------:R-:W-:Y:S01]  /*0ec0*/  FADD.FTZ R13, R0, -R9 ;  /* 0x80000009000d7221 */ /* 0x000fe20000010000 */
[----:B--2---:R-:W-:-:S05]  /*0ed0*/  IMAD R2, R3, 0x2, R6 ;  /* 0x0000000203027824 */ /* 0x004fca00078e0206 */
[----:B------:R-:W-:-:S03]  /*0ee0*/  SHF.R.S32.HI R3, RZ, 0x1f, R2 ;  /* 0x0000001fff037819 */ /* 0x000fc60000011402 */
[----:B------:R-:W-:-:S04]  /*0ef0*/  IMAD.WIDE.U32 R2, R4, UR8, R2 ;  /* 0x0000000804027c25 */ /* 0x000fc8000f8e0002 */
[----:B------:R-:W-:Y:S01]  /*0f00*/  IMAD R3, R5, UR8, R3 ;  /* 0x0000000805037c24 */ /* 0x000fe2000f8e0203 */
[----:B------:R-:W-:-:S04]  /*0f10*/  LEA R10, P0, R2, UR4, 0x2 ;  /* 0x00000004020a7c11 */ /* 0x000fc8000f8010ff */
[----:B------:R-:W-:Y:S01]  /*0f20*/  LEA.HI.X R11, R2, UR5, R3, 0x2, P0 ;  /* 0x00000005020b7c11 */ /* 0x000fe200080f1403 */
[----:B-1----:R-:W-:-:S05]  /*0f30*/  FFMA.FTZ R3, R8, -0.69314718246459960938, R13 ;  /* 0xbf31721808037823 */ /* 0x002fca000001000d */
[----:B------:R4:W-:Y:S03]  /*0f40*/  STG.E desc[UR6][R10.64], R3 ;  /* 0x000000030a007986 */ /* 0x0009e6000c101906 */
.L_x_10865:
[----:B------:R-:W-:Y:S05]  /*0f50*/  BSYNC B0 ;  /* 0x0000000000007941 */ /* 0x000fea0003800000 */
.L_x_10864:
        /* <DEDUP_REMOVED lines=14> */
.L_x_10867:
[----:B------:R-:W-:Y:S05]  /*1040*/  BSYNC B0 ;  /* 0x0000000000007941 */ /* 0x000fea0003800000 */
.L_x_10866:
[----:B------:R-:W-:Y:S04]  /*1050*/  BSSY B0, `(.L_x_10868) ;  /* 0x000000e000007945 */ /* 0x000fe80003800000 */
[----:B------:R-:W-:Y:S05]  /*1060*/  @P4 BRA `(.L_x_10869) ;  /* 0x0000000000304947 */ /* 0x000fea0003800000 */
[----:B-1234-:R-:W1:Y:S01]  /*1070*/  LDC R3, c[0x0][RZ] ;  /* 0x00000000ff037b82 */ /* 0x01ee620000000800 */
[----:B------:R-:W-:Y:S01]  /*1080*/  ULDC.64 UR4, c[0x0][0x210] ;  /* 0x0000840000047ab9 */ /* 0x000fe20000000a00 */
[----:B------:R-:W-:Y:S01]  /*1090*/  FADD.FTZ R23, R23, -R9 ;  /* 0x8000000917177221 */ /* 0x000fe20000010000 */
[----:B-1----:R-:W-:-:S05]  /*10a0*/  LEA R2, R3, R6, 0x1 ;  /* 0x0000000603027211 */ /* 0x002fca00078e08ff */
        /* <DEDUP_REMOVED lines=8> */
.L_x_10869:
[----:B------:R-:W-:Y:S05]  /*1130*/  BSYNC B0 ;  /* 0x0000000000007941 */ /* 0x000fea0003800000 */
.L_x_10868:
[----:B------:R-:W-:Y:S05]  /*1140*/  @P5 EXIT ;  /* 0x000000000000594d */ /* 0x000fea0003800000 */
[----:B-1234-:R-:W1:Y:S01]  /*1150*/  LDC R3, c[0x0][RZ] ;  /* 0x00000000ff037b82 */ /* 0x01ee620000000800 */
[----:B------:R-:W-:Y:S01]  /*1160*/  ULDC.64 UR4, c[0x0][0x210] ;  /* 0x0000840000047ab9 */ /* 0x000fe20000000a00 */
[----:B-1----:R-:W-:-:S04]  /*1170*/  IMAD R6, R3, 0x2, R6 ;  /* 0x0000000203067824 */ /* 0x002fc800078e0206 */
        /* <DEDUP_REMOVED lines=11> */
.L_x_10856:
[----:B-1----:R-:W-:Y:S01]  /*1230*/  MOV R26, R14 ;  /* 0x0000000e001a7202 */ /* 0x002fe20000000f00 */
[----:B------:R-:W-:Y:S02]  /*1240*/  IMAD.MOV.U32 R13, RZ, RZ, 0x10 ;  /* 0x00000010ff0d7424 */ /* 0x000fe400078e00ff */
[----:B------:R-:W-:Y:S02]  /*1250*/  IMAD.MOV.U32 R12, RZ, RZ, 0x1f ;  /* 0x0000001fff0c7424 */ /* 0x000fe400078e00ff */
[----:B------:R-:W-:-:S07]  /*1260*/  IMAD.MOV.U32 R11, RZ, RZ, -0x1 ;  /* 0xffffffffff0b7424 */ /* 0x000fce00078e00ff */
[----:B------:R-:W-:Y:S05]  /*1270*/  WARPSYNC.COLLECTIVE R11, `(.L_x_10870) ;  /* 0x000000000b087348 */ /* 0x000fea0003c00000 */
[----:B------:R0:W1:Y:S02]  /*1280*/  SHFL.DOWN P6, R25, R26, R13, R12 ;  /* 0x0800000d1a197389 */ /* 0x00006400000c000c */
[----:B01----:R-:W-:Y:S01]  /*1290*/  ENDCOLLECTIVE ;  /* 0x000000000000791b */ /* 0x003fe20003800000 */
.L_x_10870:
        /* <DEDUP_REMOVED lines=8> */
.L_x_10871:
        /* <DEDUP_REMOVED lines=8> */
.L_x_10872:
        /* <DEDUP_REMOVED lines=8> */
.L_x_10873:
        /* <DEDUP_REMOVED lines=8> */
.L_x_10874:
[----:B------:R-:W-:Y:S01]  /*14a0*/  IMAD.MOV.U32 R19, RZ, RZ, R25 ;  /* 0x000000ffff137224 */ /* 0x000fe200078e0019 */
[----:B------:R-:W-:Y:S06]  /*14b0*/  BRA `(.L_x_10875) ;  /* 0xfffffff000d07947 */ /* 0x000fec000383ffff */
.L_x_10859:
[----:B-1----:R-:W-:Y:S01]  /*14c0*/  IMAD.MOV.U32 R26, RZ, RZ, R8 ;  /* 0x000000ffff1a7224 */ /* 0x002fe200078e0008 */
[----:B------:R-:W-:Y:S01]  /*14d0*/  MOV R11, 0xffffffff ;  /* 0xffffffff000b7802 */ /* 0x000fe20000000f00 */
[----:B------:R-:W-:Y:S02]  /*14e0*/  IMAD.MOV.U32 R13, RZ, RZ, 0x10 ;  /* 0x00000010ff0d7424 */ /* 0x000fe400078e00ff */
[----:B------:R-:W-:-:S07]  /*14f0*/  IMAD.MOV.U32 R12, RZ, RZ, 0x1f ;  /* 0x0000001fff0c7424 */ /* 0x000fce00078e00ff */
[----:B------:R-:W-:Y:S05]  /*1500*/  WARPSYNC.COLLECTIVE R11, `(.L_x_10876) ;  /* 0x000000000b087348 */ /* 0x000fea0003c00000 */
[----:B------:R0:W1:Y:S02]  /*1510*/  SHFL.DOWN P6, R25, R26, R13, R12 ;  /* 0x0800000d1a197389 */ /* 0x00006400000c000c */
[----:B01----:R-:W-:Y:S01]  /*1520*/  ENDCOLLECTIVE ;  /* 0x000000000000791b */ /* 0x003fe20003800000 */
.L_x_10876:
[----:B------:R-:W-:Y:S02]  /*1530*/  IMAD.MOV.U32 R13, RZ, RZ, 0x8 ;  /* 0x00000008ff0d7424 */ /* 0x000fe400078e00ff */
[----:B------:R-:W-:-:S04]  /*1540*/  IMAD.MOV.U32 R17, RZ, RZ, R25 ;  /* 0x000000ffff117224 */ /* 0x000fc800078e0019 */
[----:B------:R-:W-:-:S04]  /*1550*/  FADD.FTZ R17, R8, R17 ;  /* 0x0000001108117221 */ /* 0x000fc80000010000 */
[----:B------:R-:W-:-:S07]  /*1560*/  IMAD.MOV.U32 R26, RZ, RZ, R17 ;  /* 0x000000ffff1a7224 */ /* 0x000fce00078e0011 */
[----:B------:R-:W-:Y:S05]  /*1570*/  WARPSYNC.COLLECTIVE R11, `(.L_x_10877) ;  /* 0x000000000b087348 */ /* 0x000fea0003c00000 */
[----:B------:R0:W1:Y:S02]  /*1580*/  SHFL.DOWN P6, R25, R26, R13, R12 ;  /* 0x0800000d1a197389 */ /* 0x00006400000c000c */
[----:B01----:R-:W-:Y:S01]  /*1590*/  ENDCOLLECTIVE ;  /* 0x000000000000791b */ /* 0x003fe20003800000 */
.L_x_10877:
[----:B------:R-:W-:Y:S02]  /*15a0*/  IMAD.MOV.U32 R13, RZ, RZ, 0x4 ;  /* 0x00000004ff0d7424 */ /* 0x000fe400078e00ff */
[----:B------:R-:W-:-:S04]  /*15b0*/  IMAD.MOV.U32 R10, RZ, RZ, R25 ;  /* 0x000000ffff0a7224 */ /* 0x000fc800078e0019 */
[----:B------:R-:W-:-:S05]  /*15c0*/  FADD.FTZ R10, R17, R10 ;  /* 0x0000000a110a7221 */ /* 0x000fca0000010000 */
[----:B------:R-:W-:-:S07]  /*15d0*/  MOV R26, R10 ;  /* 0x0000000a001a7202 */ /* 0x000fce0000000f00 */
[----:B------:R-:W-:Y:S05]  /*15e0*/  WARPSYNC.COLLECTIVE R11, `(.L_x_10878) ;  /* 0x000000000b087348 */ /* 0x000fea0003c00000 */
[----:B------:R0:W1:Y:S02]  /*15f0*/  SHFL.DOWN P6, R25, R26, R13, R12 ;  /* 0x0800000d1a197389 */ /* 0x00006400000c000c */
[----:B01----:R-:W-:Y:S01]  /*1600*/  ENDCOLLECTIVE ;  /* 0x000000000000791b */ /* 0x003fe20003800000 */
.L_x_10878:
[----:B------:R-:W-:Y:S02]  /*1610*/  IMAD.MOV.U32 R13, RZ, RZ, 0x2 ;  /* 0x00000002ff0d7424 */ /* 0x000fe400078e00ff */
[----:B------:R-:W-:-:S04]  /*1620*/  IMAD.MOV.U32 R19, RZ, RZ, R25 ;  /* 0x000000ffff137224 */ /* 0x000fc800078e0019 */
[----:B------:R-:W-:-:S04]  /*1630*/  FADD.FTZ R19, R10, R19 ;  /* 0x000000130a137221 */ /* 0x000fc80000010000 */
[----:B------:R-:W-:-:S07]  /*1640*/  IMAD.MOV.U32 R26, RZ, RZ, R19 ;  /* 0x000000ffff1a7224 */ /* 0x000fce00078e0013 */
[----:B------:R-:W-:Y:S05]  /*1650*/  WARPSYNC.COLLECTIVE R11, `(.L_x_10879) ;  /* 0x000000000b087348 */ /* 0x000fea0003c00000 */
[----:B------:R0:W1:Y:S02]  /*1660*/  SHFL.DOWN P6, R25, R26, R13, R12 ;  /* 0x0800000d1a197389 */ /* 0x00006400000c000c */
[----:B01----:R-:W-:Y:S01]  /*1670*/  ENDCOLLECTIVE ;  /* 0x000000000000791b */ /* 0x003fe20003800000 */
.L_x_10879:
[----:B------:R-:W-:Y:S01]  /*1680*/  IMAD.MOV.U32 R13, RZ, RZ, 0x1 ;  /* 0x00000001ff0d7424 */ /* 0x000fe200078e00ff */
[----:B------:R-:W-:-:S05]  /*1690*/  MOV R14, R25 ;  /* 0x00000019000e7202 */ /* 0x000fca0000000f00 */
[----:B------:R-:W-:-:S04]  /*16a0*/  FADD.FTZ R14, R19, R14 ;  /* 0x0000000e130e7221 */ /* 0x000fc80000010000 */
[----:B------:R-:W-:-:S07]  /*16b0*/  IMAD.MOV.U32 R26, RZ, RZ, R14 ;  /* 0x000000ffff1a7224 */ /* 0x000fce00078e000e */
[----:B------:R-:W-:Y:S05]  /*16c0*/  WARPSYNC.COLLECTIVE R11, `(.L_x_10880) ;  /* 0x000000000b087348 */ /* 0x000fea0003c00000 */
[----:B------:R0:W1:Y:S02]  /*16d0*/  SHFL.DOWN P6, R25, R26, R13, R12 ;  /* 0x0800000d1a197389 */ /* 0x00006400000c000c */
[----:B01----:R-:W-:Y:S01]  /*16e0*/  ENDCOLLECTIVE ;  /* 0x000000000000791b */ /* 0x003fe20003800000 */
.L_x_10880:
[----:B------:R-:W-:Y:S01]  /*16f0*/  IMAD.MOV.U32 R21, RZ, RZ, R25 ;  /* 0x000000ffff157224 */ /* 0x000fe200078e0019 */
[----:B------:R-:W-:Y:S06]  /*1700*/  BRA `(.L_x_10881) ;  /* 0xfffffff400587947 */ /* 0x000fec000383ffff */
.L_x_10882:
        /* <DEDUP_REMOVED lines=15> */
.L_x_12200:


//--------------------- .text._ZN2at6native43_GLOBAL__N__9ae7fba5_10_SoftMax_cu_9f978f6322cunn_SoftMaxForwardRegIfffNS1_25LogSoftMaxForwardEpilogueElLi5EEEvPT1_PKT_T3_ --------------------------
	.section	.text._ZN2at6native43_GLOBAL__N__9ae7fba5_10_SoftMax_cu_9f978f6322cunn_SoftMaxForwardRegIfffNS1_25LogSoftMaxForwardEpilogueElLi5EEEvPT1_PKT_T3_,"ax",@progbits
	.align	128
.text._ZN2at6native43_GLOBAL__N__9ae7fba5_10_SoftMax_cu_9f978f6322cunn_SoftMaxForwardRegIfffNS1_25LogSoftMaxForwardEpilogueElLi5EEEvPT1_PKT_T3_:
        .type           _ZN2at6native43_GLOBAL__N__9ae7fba5_10_SoftMax_cu_9f978f6322cunn_SoftMaxForwardRegIfffNS1_25LogSoftMaxForwardEpilogueElLi5EEEvPT1_PKT_T3_,@function
        .size           _ZN2at6native43_GLOBAL__N__9ae7fba5_10_SoftMax_cu_9f978f6322cunn_SoftMaxForwardRegIfffNS1_25LogSoftMaxForwardEpilogueElLi5EEEvPT1_PKT_T3_,(.L_x_12201 - _ZN2at6native43_GLOBAL__N__9ae7fba5_10_SoftMax_cu_9f978f6322cunn_SoftMaxForwardRegIfffNS1_25LogSoftMaxForwardEpilogueElLi5EEEvPT1_PKT_T3_)
        .other          _ZN2at6native43_GLOBAL__N__9ae7fba5_10_SoftMax_cu_9f978f6322cunn_SoftMaxForwardRegIfffNS1_25LogSoftMaxForwardEpilogueElLi5EEEvPT1_PKT_T3_,@"STO_CUDA_ENTRY STV_DEFAULT"
_ZN2at6native43_GLOBAL__N__9ae7fba5_10_SoftMax_cu_9f978f6322cunn_SoftMaxForwardRegIfffNS1_25LogSoftMaxForwardEpilogueElLi5EEEvPT1_PKT_T3_:
        /* <DEDUP_REMOVED lines=55> */
[----:B----4-:R-:W-:Y:S01]  /*0370*/  IMAD.MOV.U32 R12, RZ, RZ, -0x800001 ;  /* 0xff7fffffff0c7424 */ /* 0x010fe200078e00ff */
        /* <DEDUP_REMOVED lines=39> */
[----:B------:R-:W-:Y:S01]  /*05f0*/  VIADD R13, R10, 0x1f ;  /* 0x0000001f0a0d7836 */ /* 0x000fe20000000000 */
        /* <DEDUP_REMOVED lines=20> */
.L_x_10902:
[----:B-1----:R-:W-:-:S04]  /*0740*/  FSETP.GEU.FTZ.AND P0, PT, R19, R18, PT ;  /* 0x000000121300720b */ /* 0x002fc80003f1e000 */
[----:B0-----:R-:W-:-:S09]  /*0750*/  FSEL R19, R18, R19, !P0 ;  /* 0x0000001312137208 */ /* 0x001fd20004000000 */
.L_x_10884:
[----:B------:R-:W-:Y:S05]  /*0760*/  BSYNC B0 ;  /* 0x0000000000007941 */ /* 0x000fea0003800000 */
.L_x_10883:
        /* <DEDUP_REMOVED lines=20> */
[----:B------:R-:W-:-:S06]  /*08b0*/  IMAD.MOV.U32 R17, RZ, RZ, RZ ;  /* 0x000000ffff117224 */ /* 0x000fcc00078e00ff */
        /* <DEDUP_REMOVED lines=38> */
.L_x_10908:
[----:B-1----:R-:W-:-:S07]  /*0b20*/  FADD.FTZ R12, R22, R18 ;  /* 0x00000012160c7221 */ /* 0x002fce0000010000 */
.L_x_10887:
[----:B------:R-:W-:Y:S05]  /*0b30*/  BSYNC B0 ;  /* 0x0000000000007941 */ /* 0x000fea0003800000 */
.L_x_10886:
        /* <DEDUP_REMOVED lines=11> */
[----:B------:R-:W-:-:S04]  /*0bf0*/  IMAD.WIDE.U32 R16, R8, UR7, R16 ;  /* 0x0000000708107c25 */ /* 0x000fc8000f8e0010 */
[----:B------:R-:W-:Y:S01]  /*0c00*/  IMAD R15, R9, UR7, R17 ;  /* 0x00000007090f7c24 */ /* 0x000fe2000f8e0211 */
[----:B0-----:R-:W-:Y:S01]  /*0c10*/  LEA R14, P0, R16, UR4, 0x2 ;  /* 0x00000004100e7c11 */ /* 0x001fe2000f8010ff */
[----:B------:R-:W-:-:S03]  /*0c20*/  FADD.FTZ R17, R2, -R13 ;  /* 0x8000000d02117221 */ /* 0x000fc60000010000 */
[----:B------:R-:W-:Y:S01]  /*0c30*/  LEA.HI.X R15, R16, UR5, R15, 0x2, P0 ;  /* 0x00000005100f7c11 */ /* 0x000fe200080f140f */
[----:B-1----:R-:W-:-:S05]  /*0c40*/  FFMA.FTZ R17, R12, -0.69314718246459960938, R17 ;  /* 0xbf3172180c117823 */ /* 0x002fca0000010011 */
[----:B------:R2:W-:Y:S03]  /*0c50*/  STG.E desc[UR8][R14.64], R17 ;  /* 0x000000110e007986 */ /* 0x0005e6000c101908 */
.L_x_10890:
[----:B------:R-:W-:Y:S05]  /*0c60*/  BSYNC B0 ;  /* 0x0000000000007941 */ /* 0x000fea0003800000 */
.L_x_10889:
[----:B------:R-:W-:Y:S04]  /*0c70*/  BSSY B0, `(.L_x_10891) ;  /* 0x000000d000007945 */ /* 0x000fe80003800000 */
[----:B------:R-:W-:Y:S05]  /*0c80*/  @P5 BRA `(.L_x_10892) ;  /* 0x00000000002c5947 */ /* 0x000fea0003800000 */
[----:B------:R-:W-:Y:S02]  /*0c90*/  ULDC UR4, c[0x0][0x0] ;  /* 0x0000000000047ab9 */ /* 0x000fe40000000800 */
[----:B------:R-:W-:Y:S01]  /*0ca0*/  IADD3 R16, R10, UR4, RZ ;  /* 0x000000040a107c10 */ /* 0x000fe2000fffe0ff */
[----:B------:R-:W-:-:S03]  /*0cb0*/  ULDC.64 UR4, c[0x0][0x210] ;  /* 0x0000840000047ab9 */ /* 0x000fc60000000a00 */
[----:B--2---:R-:W-:-:S03]  /*0cc0*/  SHF.R.S32.HI R17, RZ, 0x1f, R16 ;  /* 0x0000001fff117819 */ /* 0x004fc60000011410 */
[----:B------:R-:W-:-:S04]  /*0cd0*/  IMAD.WIDE.U32 R16, R8, UR7, R16 ;  /* 0x0000000708107c25 */ /* 0x000fc8000f8e0010 */
[----:B------:R-:W-:Y:S01]  /*0ce0*/  IMAD R15, R9, UR7, R17 ;  /* 0x00000007090f7c24 */ /* 0x000fe2000f8e0211 */
[----:B0-----:R-:W-:Y:S01]  /*0cf0*/  LEA R14, P0, R16, UR4, 0x2 ;  /* 0x00000004100e7c11 */ /* 0x001fe2000f8010ff */
[----:B------:R-:W-:-:S03]  /*0d00*/  FADD.FTZ R17, R0, -R13 ;  /* 0x8000000d00117221 */ /* 0x000fc60000010000 */
[----:B------:R-:W-:Y:S01]  /*0d10*/  LEA.HI.X R15, R16, UR5, R15, 0x2, P0 ;  /* 0x00000005100f7c11 */ /* 0x000fe200080f140f */
[----:B-1----:R-:W-:-:S05]  /*0d20*/  FFMA.FTZ R17, R12, -0.69314718246459960938, R17 ;  /* 0xbf3172180c117823 */ /* 0x002fca0000010011 */
[----:B------:R3:W-:Y:S03]  /*0d30*/  STG.E desc[UR8][R14.64], R17 ;  /* 0x000000110e007986 */ /* 0x0007e6000c101908 */
.L_x_10892:
[----:B------:R-:W-:Y:S05]  /*0d40*/  BSYNC B0 ;  /* 0x0000000000007941 */ /* 0x000fea0003800000 */
.L_x_10891:
[----:B------:R-:W-:Y:S04]  /*0d50*/  BSSY B0, `(.L_x_10893) ;  /* 0x000000a000007945 */ /* 0x000fe80003800000 */
[----:B------:R-:W-:Y:S05]  /*0d60*/  @P4 BRA `(.L_x_10894) ;  /* 0x0000000000204947 */ /* 0x000fea0003800000 */
[----:B------:R-:W-:Y:S01]  /*0d70*/  IMAD.WIDE.U32 R6, R8, UR7, R6 ;  /* 0x0000000708067c25 */ /* 0x000fe2000f8e0006 */
[----:B------:R-:W-:-:S03]  /*0d80*/  ULDC.64 UR4, c[0x0][0x210] ;  /* 0x0000840000047ab9 */ /* 0x000fc60000000a00 */
[----:B--23--:R-:W-:Y:S01]  /*0d90*/  IMAD R15, R9, UR7, R7 ;  /* 0x00000007090f7c24 */ /* 0x00cfe2000f8e0207 */
[----:B------:R-:W-:Y:S01]  /*0da0*/  LEA R2, P0, R6, UR4, 0x2 ;  /* 0x0000000406027c11 */ /* 0x000fe2000f8010ff */
[----:B------:R-:W-:-:S03]  /*0db0*/  FADD.FTZ R7, R3, -R13 ;  /* 0x8000000d03077221 */ /* 0x000fc60000010000 */
[----:B------:R-:W-:Y:S01]  /*0dc0*/  LEA.HI.X R3, R6, UR5, R15, 0x2, P0 ;  /* 0x0000000506037c11 */ /* 0x000fe200080f140f */
[----:B-1----:R-:W-:-:S05]  /*0dd0*/  FFMA.FTZ R7, R12, -0.69314718246459960938, R7 ;  /* 0xbf3172180c077823 */ /* 0x002fca0000010007 */
[----:B------:R4:W-:Y:S03]  /*0de0*/  STG.E desc[UR8][R2.64], R7 ;  /* 0x0000000702007986 */ /* 0x0009e6000c101908 */
.L_x_10894:
[----:B------:R-:W-:Y:S05]  /*0df0*/  BSYNC B0 ;  /* 0x0000000000007941 */ /* 0x000fea0003800000 */
.L_x_10893:
[----:B------:R-:W-:Y:S04]  /*0e00*/  BSSY B0, `(.L_x_10895) ;  /* 0x000000e000007945 */ /* 0x000fe80003800000 */
[----:B------:R-:W-:Y:S05]  /*0e10*/  @P3 BRA `(.L_x_10896) ;  /* 0x0000000000303947 */ /* 0x000fea0003800000 */
[----:B----4-:R-:W4:Y:S01]  /*0e20*/  LDC R3, c[0x0][RZ] ;  /* 0x00000000ff037b82 */ /* 0x010f220000000800 */
[----:B------:R-:W-:Y:S01]  /*0e30*/  ULDC.64 UR4, c[0x0][0x210] ;  /* 0x0000840000047ab9 */ /* 0x000fe20000000a00 */
[----:B------:R-:W-:Y:S01]  /*0e40*/  FADD.FTZ R11, R24, -R13 ;  /* 0x8000000d180b7221 */ /* 0x000fe20000010000 */
[----:B----4-:R-:W-:-:S04]  /*0e50*/  IMAD R2, R3, 0x2, R10 ;  /* 0x0000000203027824 */ /* 0x010fc800078e020a */
        /* <DEDUP_REMOVED lines=8> */
.L_x_10896:
[----:B------:R-:W-:Y:S05]  /*0ee0*/  BSYNC B0 ;  /* 0x0000000000007941 */ /* 0x000fea0003800000 */
.L_x_10895:
[----:B------:R-:W-:Y:S05]  /*0ef0*/  @P2 EXIT ;  /* 0x000000000000294d */ /* 0x000fea0003800000 */
[----:B------:R-:W-:Y:S01]  /*0f00*/  IMAD.WIDE.U32 R4, R8, UR7, R4 ;  /* 0x0000000708047c25 */ /* 0x000fe2000f8e0004 */
[----:B------:R-:W-:-:S03]  /*0f10*/  ULDC.64 UR4, c[0x0][0x210] ;  /* 0x0000840000047ab9 */ /* 0x000fc60000000a00 */
[----:B------:R-:W-:Y:S01]  /*0f20*/  IMAD R9, R9, UR7, R5 ;  /* 0x0000000709097c24 */ /* 0x000fe2000f8e0205 */
[----:B----4-:R-:W-:Y:S01]  /*0f30*/  LEA R2, P0, R4, UR4, 0x2 ;  /* 0x0000000404027c11 */ /* 0x010fe2000f8010ff */
[----:B------:R-:W-:-:S03]  /*0f40*/  FADD.FTZ R5, R25, -R13 ;  /* 0x8000000d19057221 */ /* 0x000fc60000010000 */
[----:B-1----:R-:W-:Y:S01]  /*0f50*/  LEA.HI.X R3, R4, UR5, R9, 0x2, P0 ;  /* 0x0000000504037c11 */ /* 0x002fe200080f1409 */
[----:B------:R-:W-:-:S05]  /*0f60*/  FFMA.FTZ R5, R12, -0.69314718246459960938, R5 ;  /* 0xbf3172180c057823 */ /* 0x000fca0000010005 */
[----:B------:R-:W-:Y:S01]  /*0f70*/  STG.E desc[UR8][R2.64], R5 ;  /* 0x0000000502007986 */ /* 0x000fe2000c101908 */
[----:B------:R-:W-:Y:S05]  /*0f80*/  EXIT ;  /* 0x000000000000794d */ /* 0x000fea0003800000 */
.L_x_10885:
[----:B-1----:R-:W-:Y:S01]  /*0f90*/  IMAD.MOV.U32 R26, RZ, RZ, R19 ;  /* 0x000000ffff1a7224 */ /* 0x002fe200078e0013 */
[----:B------:R-:W-:Y:S01]  /*0fa0*/  MOV R15, 0xffffffff ;  /* 0xffffffff000f7802 */ /* 0x000fe20000000f00 */
[----:B------:R-:W-:Y:S02]  /*0fb0*/  IMAD.MOV.U32 R17, RZ, RZ, 0x10 ;  /* 0x00000010ff117424 */ /* 0x000fe400078e00ff */
[----:B------:R-:W-:-:S07]  /*0fc0*/  IMAD.MOV.U32 R16, RZ, RZ, 0x1f ;  /* 0x0000001fff107424 */ /* 0x000fce00078e00ff */
[----:B------:R-:W-:Y:S05]  /*0fd0*/  WARPSYNC.COLLECTIVE R15, `(.L_x_10897) ;  /* 0x000000000f087348 */ /* 0x000fea0003c00000 */
[----:B------:R0:W1:Y:S02]  /*0fe0*/  SHFL.DOWN P0, R18, R26, R17, R16 ;  /* 0x080000111a127389 */ /* 0x0000640000000010 */
[----:B01----:R-:W-:Y:S01]  /*0ff0*/  ENDCOLLECTIVE ;  /* 0x000000000000791b */ /* 0x003fe20003800000 */
.L_x_10897:
[----:B------:R-:W-:Y:S01]  /*1000*/  IMAD.MOV.U32 R17, RZ, RZ, 0x8 ;  /* 0x00000008ff117424 */ /* 0x000fe200078e00ff */
[----:B------:R-:W-:-:S04]  /*1010*/  FSETP.GEU.FTZ.AND P0, PT, R19, R18, PT ;  /* 0x000000121300720b */ /* 0x000fc80003f1e000 */
[----:B------:R-:W-:-:S05]  /*1020*/  FSEL R13, R18, R19, !P0 ;  /* 0x00000013120d7208 */ /* 0x000fca0004000000 */
[----:B------:R-:W-:-:S07]  /*1030*/  IMAD.MOV.U32 R26, RZ, RZ, R13 ;  /* 0x000000ffff1a7224 */ /* 0x000fce00078e000d */
[----:B------:R-:W-:Y:S05]  /*1040*/  WARPSYNC.COLLECTIVE R15, `(.L_x_10898) ;  /* 0x000000000f087348 */ /* 0x000fea0003c00000 */
[----:B------:R0:W1:Y:S02]  /*1050*/  SHFL.DOWN P0, R18, R26, R17, R16 ;  /* 0x080000111a127389 */ /* 0x0000640000000010 */
[----:B01----:R-:W-:Y:S01]  /*1060*/  ENDCOLLECTIVE ;  /* 0x000000000000791b */ /* 0x003fe20003800000 */
.L_x_10898:
[----:B------:R-:W-:Y:S01]  /*1070*/  IMAD.MOV.U32 R17, RZ, RZ, 0x4 ;  /* 0x00000004ff117424 */ /* 0x000fe200078e00ff */
[----:B------:R-:W-:-:S04]  /*1080*/  FSETP.GEU.FTZ.AND P0, PT, R13, R18, PT ;  /* 0x000000120d00720b */ /* 0x000fc80003f1e000 */
[----:B------:R-:W-:-:S05]  /*1090*/  FSEL R21, R18, R13, !P0 ;  /* 0x0000000d12157208 */ /* 0x000fca0004000000 */
[----:B------:R-:W-:-:S07]  /*10a0*/  IMAD.MOV.U32 R26, RZ, RZ, R21 ;  /* 0x000000ffff1a7224 */ /* 0x000fce00078e0015 */
[----:B------:R-:W-:Y:S05]  /*10b0*/  WARPSYNC.COLLECTIVE R15, `(.L_x_10899) ;  /* 0x000000000f087348 */ /* 0x000fea0003c00000 */
[----:B------:R0:W1:Y:S02]  /*10c0*/  SHFL.DOWN P0, R18, R26, R17, R16 ;  /* 0x080000111a127389 */ /* 0x0000640000000010 */
[----:B01----:R-:W-:Y:S01]  /*10d0*/  ENDCOLLECTIVE ;  /* 0x000000000000791b */ /* 0x003fe20003800000 */
.L_x_10899:
[----:B------:R-:W-:Y:S01]  /*10e0*/  HFMA2.MMA R17, -RZ, RZ, 0, 1.1920928955078125e-07 ;  /* 0x00000002ff117435 */ /* 0x000fe200000001ff */
[----:B------:R-:W-:-:S04]  /*10f0*/  FSETP.GEU.FTZ.AND P0, PT, R21, R18, PT ;  /* 0x000000121500720b */ /* 0x000fc80003f1e000 */
[----:B------:R-:W-:-:S05]  /*1100*/  FSEL R22, R18, R21, !P0 ;  /* 0x0000001512167208 */ /* 0x000fca0004000000 */
[----:B------:R-:W-:-:S07]  /*1110*/  IMAD.MOV.U32 R26, RZ, RZ, R22 ;  /* 0x000000ffff1a7224 */ /* 0x000fce00078e0016 */
[----:B------:R-:W-:Y:S05]  /*1120*/  WARPSYNC.COLLECTIVE R15, `(.L_x_10900) ;  /* 0x000000000f087348 */ /* 0x000fea0003c00000 */
[----:B------:R0:W1:Y:S02]  /*1130*/  SHFL.DOWN P0, R18, R26, R17, R16 ;  /* 0x080000111a127389 */ /* 0x0000640000000010 */
[----:B01----:R-:W-:Y:S01]  /*1140*/  ENDCOLLECTIVE ;  /* 0x000000000000791b */ /* 0x003fe20003800000 */
.L_x_10900:
[----:B------:R-:W-:Y:S01]  /*1150*/  IMAD.MOV.U32 R17, RZ, RZ, 0x1 ;  /* 0x00000001ff117424 */ /* 0x000fe200078e00ff */
[----:B------:R-:W-:-:S04]  /*1160*/  FSETP.GEU.FTZ.AND P0, PT, R22, R18, PT ;  /* 0x000000121600720b */ /* 0x000fc80003f1e000 */
[----:B------:R-:W-:-:S05]  /*1170*/  FSEL R19, R18, R22, !P0 ;  /* 0x0000001612137208 */ /* 0x000fca0004000000 */
[----:B------:R-:W-:-:S07]  /*1180*/  IMAD.MOV.U32 R26, RZ, RZ, R19 ;  /* 0x000000ffff1a7224 */ /* 0x000fce00078e0013 */
[----:B------:R-:W-:Y:S05]  /*1190*/  WARPSYNC.COLLECTIVE R15, `(.L_x_10901) ;  /* 0x000000000f087348 */ /* 0x000fea0003c00000 */
[----:B------:R0:W1:Y:S02]  /*11a0*/  SHFL.DOWN P0, R18, R26, R17, R16 ;  /* 0x080000111a127389 */ /* 0x0000640000000010 */
[----:B01----:R-:W-:Y:S01]  /*11b0*/  ENDCOLLECTIVE ;  /* 0x000000000000791b */ /* 0x003fe20003800000 */
.L_x_10901:
[----:B------:R-:W-:Y:S05]  /*11c0*/  BRA `(.L_x_10902) ;  /* 0xfffffff4005c7947 */ /* 0x000fea000383ffff */
.L_x_10888:
[----:B-1----:R-:W-:Y:S01]  /*11d0*/  IMAD.MOV.U32 R26, RZ, RZ, R12 ;  /* 0x000000ffff1a7224 */ /* 0x002fe200078e000c */
[----:B------:R-:W-:Y:S01]  /*11e0*/  MOV R15, 0xffffffff ;  /* 0xffffffff000f7802 */ /* 0x000fe20000000f00 */
[----:B------:R-:W-:Y:S02]  /*11f0*/  IMAD.MOV.U32 R17, RZ, RZ, 0x10 ;  /* 0x00000010ff117424 */ /* 0x000fe400078e00ff */
[----:B------:R-:W-:-:S07]  /*1200*/  IMAD.MOV.U32 R16, RZ, RZ, 0x1f ;  /* 0x0000001fff107424 */ /* 0x000fce00078e00ff */
[----:B0-----:R-:W-:Y:S05]  /*1210*/  WARPSYNC.COLLECTIVE R15, `(.L_x_10903) ;  /* 0x000000000f087348 */ /* 0x001fea0003c00000 */
[----:B------:R1:W2:Y:S02]  /*1220*/  SHFL.DOWN P0, R18, R26, R17, R16 ;  /* 0x080000111a127389 */ /* 0x0002a40000000010 */
[----:B012---:R-:W-:Y:S01]  /*1230*/  ENDCOLLECTIVE ;  /* 0x000000000000791b */ /* 0x007fe20003800000 */
.L_x_10903:
[----:B------:R-:W-:Y:S02]  /*1240*/  IMAD.MOV.U32 R17, RZ, RZ, 0x8 ;  /* 0x00000008ff117424 */ /* 0x000fe400078e00ff */
[----:B------:R-:W-:-:S04]  /*1250*/  FADD.FTZ R14, R12, R18 ;  /* 0x000000120c0e7221 */ /* 0x000fc80000010000 */
[----:B------:R-:W-:-:S07]  /*1260*/  IMAD.MOV.U32 R26, RZ, RZ, R14 ;  /* 0x000000ffff1a7224 */ /* 0x000fce00078e000e */
[----:B------:R-:W-:Y:S05]  /*1270*/  WARPSYNC.COLLECTIVE R15, `(.L_x_10904) ;  /* 0x000000000f087348 */ /* 0x000fea0003c00000 */
[----:B------:R0:W1:Y:S02]  /*1280*/  SHFL.DOWN P0, R18, R26, R17, R16 ;  /* 0x080000111a127389 */ /* 0x0000640000000010 */
[----:B01----:R-:W-:Y:S01]  /*1290*/  ENDCOLLECTIVE ;  /* 0x000000000000791b */ /* 0x003fe20003800000 */
.L_x_10904:
[----:B------:R-:W-:Y:S02]  /*12a0*/  IMAD.MOV.U32 R17, RZ, RZ, 0x4 ;  /* 0x00000004ff117424 */ /* 0x000fe400078e00ff */
[----:B------:R-:W-:-:S04]  /*12b0*/  FADD.FTZ R19, R14, R18 ;  /* 0x000000120e137221 */ /* 0x000fc80000010000 */
[----:B------:R-:W-:-:S07]  /*12c0*/  IMAD.MOV.U32 R26, RZ, RZ, R19 ;  /* 0x000000ffff1a7224 */ /* 0x000fce00078e0013 */
[----:B------:R-:W-:Y:S05]  /*12d0*/  WARPSYNC.COLLECTIVE R15, `(.L_x_10905) ;  /* 0x000000000f087348 */ /* 0x000fea0003c00000 */
[----:B------:R0:W1:Y:S02]  /*12e0*/  SHFL.DOWN P0, R18, R26, R17, R16 ;  /* 0x080000111a127389 */ /* 0x0000640000000010 */
[----:B01----:R-:W-:Y:S01]  /*12f0*/  ENDCOLLECTIVE ;  /* 0x000000000000791b */ /* 0x003fe20003800000 */
.L_x_10905:
[----:B------:R-:W-:Y:S02]  /*1300*/  IMAD.MOV.U32 R17, RZ, RZ, 0x2 ;  /* 0x00000002ff117424 */ /* 0x000fe400078e00ff */
[----:B------:R-:W-:-:S05]  /*1310*/  FADD.FTZ R20, R19, R18 ;  /* 0x0000001213147221 */ /* 0x000fca0000010000 */
[----:B------:R-:W-:-:S07]  /*1320*/  MOV R26, R20 ;  /* 0x00000014001a7202 */ /* 0x000fce0000000f00 */
[----:B------:R-:W-:Y:S05]  /*1330*/  WARPSYNC.COLLECTIVE R15, `(.L_x_10906) ;  /* 0x000000000f087348 */ /* 0x000fea0003c00000 */
[----:B------:R0:W1:Y:S02]  /*1340*/  SHFL.DOWN P0, R18, R26, R17, R16 ;  /* 0x080000111a127389 */ /* 0x0000640000000010 */
[----:B01----:R-:W-:Y:S01]  /*1350*/  ENDCOLLECTIVE ;  /* 0x000000000000791b */ /* 0x003fe20003800000 */
.L_x_10906:
[----:B------:R-:W-:Y:S02]  /*1360*/  IMAD.MOV.U32 R17, RZ, RZ, 0x1 ;  /* 0x00000001ff117424 */ /* 0x000fe400078e00ff */
[----:B------:R-:W-:-:S04]  /*1370*/  FADD.FTZ R22, R20, R18 ;  /* 0x0000001214167221 */ /* 0x000fc80000010000 */
[----:B------:R-:W-:-:S07]  /*1380*/  IMAD.MOV.U32 R26, RZ, RZ, R22 ;  /* 0x000000ffff1a7224 */ /* 0x000fce00078e0016 */
[----:B------:R-:W-:Y:S05]  /*1390*/  WARPSYNC.COLLECTIVE R15, `(.L_x_10907) ;  /* 0x000000000f087348 */ /* 0x000fea0003c00000 */
[----:B------:R0:W1:Y:S02]  /*13a0*/  SHFL.DOWN P0, R18, R26, R17, R16 ;  /* 0x080000111a127389 */ /* 0x0000640000000010 */
[----:B01----:R-:W-:Y:S01]  /*13b0*/  ENDCOLLECTIVE ;  /* 0x000000000000791b */ /* 0x003fe20003800000 */
.L_x_10907:
[----:B------:R-:W-:Y:S05]  /*13c0*/  BRA `(.L_x_10908) ;  /* 0xfffffff400d47947 */ /* 0x000fea000383ffff */
.L_x_10909:
        /* <DEDUP_REMOVED lines=11> */
.L_x_12201:


//--------------------- .text._ZN2at6native43_GLOBAL__N__9ae7fba5_10_SoftMax_cu_9f978f6322cunn_SoftMaxForwardRegIfffNS1_25LogSoftMaxForwardEpilogueElLi4EEEvPT1_PKT_T3_ --------------------------
	.section	.text._ZN2at6native43_GLOBAL__N__9ae7fba5_10_SoftMax_cu_9f978f6322cunn_SoftMaxForwardRegIfffNS1_25LogSoftMaxForwardEpilogueElLi4EEEvPT1_PKT_T3_,"ax",@progbits
	.align	128
.text._ZN2at6native43_GLOBAL__N__9ae7fba5_10_SoftMax_cu_9f978f6322cunn_SoftMaxForwardRegIfffNS1_25LogSoftMaxForwardEpilogueElLi4EEEvPT1_PKT_T3_:
        .type           _ZN2at6native43_GLOBAL__N__9ae7fba5_10_SoftMax_cu_9f978f6322cunn_SoftMaxForwardRegIfffNS1_25LogSoftMaxForwardEpilogueElLi4EEEvPT1_PKT_T3_,@function
        .size           _ZN2at6native43_GLOBAL__N__9ae7fba5_10_SoftMax_cu_9f978f6322cunn_SoftMaxForwardRegIfffNS1_25LogSoftMaxForwardEpilogueElLi4EEEvPT1_PKT_T3_,(.L_x_12202 - _ZN2at6native43_GLOBAL__N__9ae7fba5_10_SoftMax_cu_9f978f6322cunn_SoftMaxForwardRegIfffNS1_25LogSoftMaxForwardEpilogueElLi4EEEvPT1_PKT_T3_)
        .other          _ZN2at6native43_GLOBAL__N__9ae7fba5_10_SoftMax_cu_9f978f6322cunn_SoftMaxForwardRegIfffNS1_25LogSoftMaxForwardEpilogueElLi4EEEvPT1_PKT_T3_,@"STO_CUDA_ENTRY STV_DEFAULT"
_ZN2at6native43_GLOBAL__N__9ae7fba5_10_SoftMax_cu_9f978f6322cunn_SoftMaxForwardRegIfffNS1_25LogSoftMaxForwardEpilogueElLi4EEEvPT1_PKT_T3_:
        /* <DEDUP_REMOVED lines=72> */
[----:B------:R-:W-:-:S05]  /*0480*/  LOP3.LUT R21, R14, 0xffffffe0, RZ, 0xc0, !PT ;  /* 0xffffffe00e157812 */ /* 0x000fca00078ec0ff */
[----:B------:R-:W-:-:S05]  /*0490*/  IMAD.IADD R21, R12, 0x1, -R21 ;  /* 0x000000010c157824 */ /* 0x000fca00078e0a15 */
        /* <DEDUP_REMOVED lines=30> */
.L_x_10927:
[----:B-1----:R-:W-:-:S04]  /*0680*/  FSETP.GEU.FTZ.AND P5, PT, R22, R20, PT ;  /* 0x000000141600720b */ /* 0x002fc80003fbe000 */
[----:B0-----:R-:W-:-:S09]  /*0690*/  FSEL R22, R20, R22, !P5 ;  /* 0x0000001614167208 */ /* 0x001fd20006800000 */
.L_x_10911:
[----:B------:R-:W-:Y:S05]  /*06a0*/  BSYNC B0 ;  /* 0x0000000000007941 */ /* 0x000fea0003800000 */
.L_x_10910:
        /* <DEDUP_REMOVED lines=54> */
.L_x_10933:
[----:B-1----:R-:W-:-:S07]  /*0a10*/  FADD.FTZ R14, R23, R20 ;  /* 0x00000014170e7221 */ /* 0x002fce0000010000 */
.L_x_10914:
[----:B------:R-:W-:Y:S05]  /*0a20*/  BSYNC B0 ;  /* 0x0000000000007941 */ /* 0x000fea0003800000 */
.L_x_10913:
[----:B-1----:R-:W-:Y:S01]  /*0a30*/  @!P6 STS [UR4], R14 ;  /* 0x0000000eff00e988 */ /* 0x002fe20008000804 */
[----:B------:R-:W-:Y:S05]  /*0a40*/  WARPSYNC.ALL ;  /* 0x0000000000007948 */ /* 0x000fea0003800000 */
[----:B------:R-:W-:Y:S06]  /*0a50*/  BAR.SYNC.DEFER_BLOCKING 0x0 ;  /* 0x0000000000007b1d */ /* 0x000fec0000010000 */
[----:B------:R-:W-:Y:S01]  /*0a60*/  BSSY B0, `(.L_x_10916) ;  /* 0x000000c000007945 */ /* 0x000fe20003800000 */
[----:B------:R-:W1:Y:S02]  /*0a70*/  LDS R14, [UR4] ;  /* 0x00000004ff0e7984 */ /* 0x000e640008000800 */
[----:B-1----:R-:W1:Y:S01]  /*0a80*/  MUFU.LG2 R14, R14 ;  /* 0x0000000e000e7308 */ /* 0x002e620000000c00 */
[----:B------:R-:W-:Y:S05]  /*0a90*/  @P4 BRA `(.L_x_10917) ;  /* 0x0000000000204947 */ /* 0x000fea0003800000 */
[----:B0-----:R-:W-:Y:S01]  /*0aa0*/  IMAD.WIDE.U32 R16, R10, UR7, R12 ;  /* 0x000000070a107c25 */ /* 0x001fe2000f8e000c */
[----:B------:R-:W-:-:S03]  /*0ab0*/  ULDC.64 UR4, c[0x0][0x210] ;  /* 0x0000840000047ab9 */ /* 0x000fc60000000a00 */
[----:B------:R-:W-:Y:S01]  /*0ac0*/  IMAD R13, R11, UR7, R17 ;  /* 0x000000070b0d7c24 */ /* 0x000fe2000f8e0211 */
[----:B------:R-:W-:Y:S01]  /*0ad0*/  LEA R12, P0, R16, UR4, 0x2 ;  /* 0x00000004100c7c11 */ /* 0x000fe2000f8010ff */
[----:B------:R-:W-:-:S03]  /*0ae0*/  FADD.FTZ R17, R0, -R15 ;  /* 0x8000000f00117221 */ /* 0x000fc60000010000 */
[----:B------:R-:W-:Y:S01]  /*0af0*/  LEA.HI.X R13, R16, UR5, R13, 0x2, P0 ;  /* 0x00000005100d7c11 */ /* 0x000fe200080f140d */
[----:B-1----:R-:W-:-:S05]  /*0b00*/  FFMA.FTZ R17, R14, -0.69314718246459960938, R17 ;  /* 0xbf3172180e117823 */ /* 0x002fca0000010011 */
[----:B------:R2:W-:Y:S03]  /*0b10*/  STG.E desc[UR8][R12.64], R17 ;  /* 0x000000110c007986 */ /* 0x0005e6000c101908 */
.L_x_10917:
[----:B------:R-:W-:Y:S05]  /*0b20*/  BSYNC B0 ;  /* 0x0000000000007941 */ /* 0x000fea0003800000 */
.L_x_10916:
[----:B------:R-:W-:Y:S04]  /*0b30*/  BSSY B0, `(.L_x_10918) ;  /* 0x000000a000007945 */ /* 0x000fe80003800000 */
[----:B------:R-:W-:Y:S05]  /*0b40*/  @P3 BRA `(.L_x_10919) ;  /* 0x0000000000203947 */ /* 0x000fea0003800000 */
[----:B--2---:R-:W-:Y:S01]  /*0b50*/  IMAD.WIDE.U32 R12, R10, UR7, R8 ;  /* 0x000000070a0c7c25 */ /* 0x004fe2000f8e0008 */
[----:B------:R-:W-:-:S03]  /*0b60*/  ULDC.64 UR4, c[0x0][0x210] ;  /* 0x0000840000047ab9 */ /* 0x000fc60000000a00 */
[----:B------:R-:W-:Y:S01]  /*0b70*/  IMAD R9, R11, UR7, R13 ;  /* 0x000000070b097c24 */ /* 0x000fe2000f8e020d */
[----:B------:R-:W-:Y:S01]  /*0b80*/  LEA R8, P0, R12, UR4, 0x2 ;  /* 0x000000040c087c11 */ /* 0x000fe2000f8010ff */
[----:B------:R-:W-:-:S03]  /*0b90*/  FADD.FTZ R13, R2, -R15 ;  /* 0x8000000f020d7221 */ /* 0x000fc60000010000 */
[----:B------:R-:W-:Y:S01]  /*0ba0*/  LEA.HI.X R9, R12, UR5, R9, 0x2, P0 ;  /* 0x000000050c097c11 */ /* 0x000fe200080f1409 */
[----:B-1----:R-:W-:-:S05]  /*0bb0*/  FFMA.FTZ R13, R14, -0.69314718246459960938, R13 ;  /* 0xbf3172180e0d7823 */ /* 0x002fca000001000d */
[----:B------:R3:W-:Y:S03]  /*0bc0*/  STG.E desc[UR8][R8.64], R13 ;  /* 0x0000000d08007986 */ /* 0x0007e6000c101908 */
.L_x_10919:
[----:B------:R-:W-:Y:S05]  /*0bd0*/  BSYNC B0 ;  /* 0x0000000000007941 */ /* 0x000fea0003800000 */
.L_x_10918:
[----:B------:R-:W-:Y:S04]  /*0be0*/  BSSY B0, `(.L_x_10920) ;  /* 0x000000a000007945 */ /* 0x000fe80003800000 */
[----:B------:R-:W-:Y:S05]  /*0bf0*/  @P2 BRA `(.L_x_10921) ;  /* 0x0000000000202947 */ /* 0x000fea0003800000 */
[----:B------:R-:W-:Y:S01]  /*0c00*/  IMAD.WIDE.U32 R6, R10, UR7, R6 ;  /* 0x000000070a067c25 */ /* 0x000fe2000f8e0006 */
[----:B------:R-:W-:-:S03]  /*0c10*/  ULDC.64 UR4, c[0x0][0x210] ;  /* 0x0000840000047ab9 */ /* 0x000fc60000000a00 */
[----:B---3--:R-:W-:Y:S01]  /*0c20*/  IMAD R9, R11, UR7, R7 ;  /* 0x000000070b097c24 */ /* 0x008fe2000f8e0207 */
[----:B------:R-:W-:Y:S01]  /*0c30*/  LEA R2, P0, R6, UR4, 0x2 ;  /* 0x0000000406027c11 */ /* 0x000fe2000f8010ff */
[----:B------:R-:W-:-:S03]  /*0c40*/  FADD.FTZ R7, R3, -R15 ;  /* 0x8000000f03077221 */ /* 0x000fc60000010000 */
[----:B------:R-:W-:Y:S01]  /*0c50*/  LEA.HI.X R3, R6, UR5, R9, 0x2, P0 ;  /* 0x0000000506037c11 */ /* 0x000fe200080f1409 */
[----:B-1----:R-:W-:-:S05]  /*0c60*/  FFMA.FTZ R7, R14, -0.69314718246459960938, R7 ;  /* 0xbf3172180e077823 */ /* 0x002fca0000010007 */
[----:B------:R4:W-:Y:S03]  /*0c70*/  STG.E desc[UR8][R2.64], R7 ;  /* 0x0000000702007986 */ /* 0x0009e6000c101908 */
.L_x_10921:
[----:B------:R-:W-:Y:S05]  /*0c80*/  BSYNC B0 ;  /* 0x0000000000007941 */ /* 0x000fea0003800000 */
.L_x_10920:
[----:B------:R-:W-:Y:S05]  /*0c90*/  @P1 EXIT ;  /* 0x000000000000194d */ /* 0x000fea0003800000 */
[----:B------:R-:W-:Y:S01]  /*0ca0*/  IMAD.WIDE.U32 R4, R10, UR7, R4 ;  /* 0x000000070a047c25 */ /* 0x000fe2000f8e0004 */
[----:B------:R-:W-:-:S03]  /*0cb0*/  ULDC.64 UR4, c[0x0][0x210] ;  /* 0x0000840000047ab9 */ /* 0x000fc60000000a00 */
[----:B------:R-:W-:Y:S01]  /*0cc0*/  IMAD R11, R11, UR7, R5 ;  /* 0x000000070b0b7c24 */ /* 0x000fe2000f8e0205 */
[----:B----4-:R-:W-:Y:S01]  /*0cd0*/  LEA R2, P0, R4, UR4, 0x2 ;  /* 0x0000000404027c11 */ /* 0x010fe2000f8010ff */
[----:B------:R-:W-:-:S03]  /*0ce0*/  FADD.FTZ R5, R24, -R15 ;  /* 0x8000000f18057221 */ /* 0x000fc60000010000 */
[----:B------:R-:W-:Y:S01]  /*0cf0*/  LEA.HI.X R3, R4, UR5, R11, 0x2, P0 ;  /* 0x0000000504037c11 */ /* 0x000fe200080f140b */
[----:B-1----:R-:W-:-:S05]  /*0d00*/  FFMA.FTZ R5, R14, -0.69314718246459960938, R5 ;  /* 0xbf3172180e057823 */ /* 0x002fca0000010005 */
[----:B------:R-:W-:Y:S01]  /*0d10*/  STG.E desc[UR8][R2.64], R5 ;  /* 0x0000000502007986 */ /* 0x000fe2000c101908 */
[----:B------:R-:W-:Y:S05]  /*0d20*/  EXIT ;  /* 0x000000000000794d */ /* 0x000fea0003800000 */
.L_x_10912:
[----:B-1----:R-:W-:Y:S01]  /*0d30*/  IMAD.MOV.U32 R28, RZ, RZ, R22 ;  /* 0x000000ffff1c7224 */ /* 0x002fe200078e0016 */
[----:B------:R-:W-:Y:S01]  /*0d40*/  MOV R17, 0xffffffff ;  /* 0xffffffff00117802 */ /* 0x000fe20000000f00 */
[----:B------:R-:W-:Y:S02]  /*0d50*/  IMAD.MOV.U32 R19, RZ, RZ, 0x10 ;  /* 0x00000010ff137424 */ /* 0x000fe400078e00ff */
[----:B------:R-:W-:-:S07]  /*0d60*/  IMAD.MOV.U32 R18, RZ, RZ, 0x1f ;  /* 0x0000001fff127424 */ /* 0x000fce00078e00ff */
[----:B------:R-:W-:Y:S05]  /*0d70*/  WARPSYNC.COLLECTIVE R17, `(.L_x_10922) ;  /* 0x0000000011087348 */ /* 0x000fea0003c00000 */
[----:B------:R0:W1:Y:S02]  /*0d80*/  SHFL.DOWN P5, R20, R28, R19, R18 ;  /* 0x080000131c147389 */ /* 0x00006400000a0012 */
[----:B01----:R-:W-:Y:S01]  /*0d90*/  ENDCOLLECTIVE ;  /* 0x000000000000791b */ /* 0x003fe20003800000 */
.L_x_10922:
[----:B------:R-:W-:Y:S01]  /*0da0*/  IMAD.MOV.U32 R19, RZ, RZ, 0x8 ;  /* 0x00000008ff137424 */ /* 0x000fe200078e00ff */
[----:B------:R-:W-:-:S04]  /*0db0*/  FSETP.GEU.FTZ.AND P5, PT, R22, R20, PT ;  /* 0x000000141600720b */ /* 0x000fc80003fbe000 */
[----:B------:R-:W-:-:S05]  /*0dc0*/  FSEL R15, R20, R22, !P5 ;  /* 0x00000016140f7208 */ /* 0x000fca0006800000 */
[----:B------:R-:W-:-:S07]  /*0dd0*/  IMAD.MOV.U32 R28, RZ, RZ, R15 ;  /* 0x000000ffff1c7224 */ /* 0x000fce00078e000f */
[----:B------:R-:W-:Y:S05]  /*0de0*/  WARPSYNC.COLLECTIVE R17, `(.L_x_10923) ;  /* 0x0000000011087348 */ /* 0x000fea0003c00000 */
[----:B------:R0:W1:Y:S02]  /*0df0*/  SHFL.DOWN P5, R20, R28, R19, R18 ;  /* 0x080000131c147389 */ /* 0x00006400000a0012 */
[----:B01----:R-:W-:Y:S01]  /*0e00*/  ENDCOLLECTIVE ;  /* 0x000000000000791b */ /* 0x003fe20003800000 */
.L_x_10923:
[----:B------:R-:W-:Y:S01]  /*0e10*/  IMAD.MOV.U32 R19, RZ, RZ, 0x4 ;  /* 0x00000004ff137424 */ /* 0x000fe200078e00ff */
[----:B------:R-:W-:-:S04]  /*0e20*/  FSETP.GEU.FTZ.AND P5, PT, R15, R20, PT ;  /* 0x000000140f00720b */ /* 0x000fc80003fbe000 */
[----:B------:R-:W-:-:S05]  /*0e30*/  FSEL R21, R20, R15, !P5 ;  /* 0x0000000f14157208 */ /* 0x000fca0006800000 */
[----:B------:R-:W-:-:S07]  /*0e40*/  IMAD.MOV.U32 R28, RZ, RZ, R21 ;  /* 0x000000ffff1c7224 */ /* 0x000fce00078e0015 */
[----:B------:R-:W-:Y:S05]  /*0e50*/  WARPSYNC.COLLECTIVE R17, `(.L_x_10924) ;  /* 0x0000000011087348 */ /* 0x000fea0003c00000 */
[----:B------:R0:W1:Y:S02]  /*0e60*/  SHFL.DOWN P5, R20, R28, R19, R18 ;  /* 0x080000131c147389 */ /* 0x00006400000a0012 */
[----:B01----:R-:W-:Y:S01]  /*0e70*/  ENDCOLLECTIVE ;  /* 0x000000000000791b */ /* 0x003fe20003800000 */
.L_x_10924:
[----:B------:R-:W-:Y:S01]  /*0e80*/  HFMA2.MMA R19, -RZ, RZ, 0, 1.1920928955078125e-07 ;  /* 0x00000002ff137435 */ /* 0x000fe200000001ff */
[----:B------:R-:W-:-:S04]  /*0e90*/  FSETP.GEU.FTZ.AND P5, PT, R21, R20, PT ;  /* 0x000000141500720b */ /* 0x000fc80003fbe000 */
[----:B------:R-:W-:-:S05]  /*0ea0*/  FSEL R25, R20, R21, !P5 ;  /* 0x0000001514197208 */ /* 0x000fca0006800000 */
[----:B------:R-:W-:-:S07]  /*0eb0*/  IMAD.MOV.U32 R28, RZ, RZ, R25 ;  /* 0x000000ffff1c7224 */ /* 0x000fce00078e0019 */
[----:B------:R-:W-:Y:S05]  /*0ec0*/  WARPSYNC.COLLECTIVE R17, `(.L_x_10925) ;  /* 0x0000000011087348 */ /* 0x000fea0003c00000 */
[----:B------:R0:W1:Y:S02]  /*0ed0*/  SHFL.DOWN P5, R20, R28, R19, R18 ;  /* 0x080000131c147389 */ /* 0x00006400000a0012 */
[----:B01----:R-:W-:Y:S01]  /*0ee0*/  ENDCOLLECTIVE ;  /* 0x000000000000791b */ /* 0x003fe20003800000 */
.L_x_10925:
[----:B------:R-:W-:Y:S01]  /*0ef0*/  IMAD.MOV.U32 R19, RZ, RZ, 0x1 ;  /* 0x00000001ff137424 */ /* 0x000fe200078e00ff */
[----:B------:R-:W-:-:S04]  /*0f00*/  FSETP.GEU.FTZ.AND P5, PT, R25, R20, PT ;  /* 0x000000141900720b */ /* 0x000fc80003fbe000 */
[----:B------:R-:W-:-:S05]  /*0f10*/  FSEL R22, R20, R25, !P5 ;  /* 0x0000001914167208 */ /* 0x000fca0006800000 */
[----:B------:R-:W-:-:S07]  /*0f20*/  IMAD.MOV.U32 R28, RZ, RZ, R22 ;  /* 0x000000ffff1c7224 */ /* 0x000fce00078e0016 */
[----:B------:R-:W-:Y:S05]  /*0f30*/  WARPSYNC.COLLECTIVE R17, `(.L_x_10926) ;  /* 0x0000000011087348 */ /* 0x000fea0003c00000 */
[----:B------:R0:W1:Y:S02]  /*0f40*/  SHFL.DOWN P5, R20, R28, R19, R18 ;  /* 0x080000131c147389 */ /* 0x00006400000a0012 */
[----:B01----:R-:W-:Y:S01]  /*0f50*/  ENDCOLLECTIVE ;  /* 0x000000000000791b */ /* 0x003fe20003800000 */
.L_x_10926:
[----:B------:R-:W-:Y:S05]  /*0f60*/  BRA `(.L_x_10927) ;  /* 0xfffffff400c47947 */ /* 0x000fea000383ffff */
.L_x_10915:
[----:B-1----:R-:W-:Y:S01]  /*0f70*/  IMAD.MOV.U32 R28, RZ, RZ, R14 ;  /* 0x000000ffff1c7224 */ /* 0x002fe200078e000e */
[----:B------:R-:W-:Y:S01]  /*0f80*/  MOV R17, 0xffffffff ;  /* 0xffffffff00117802 */ /* 0x000fe20000000f00 */
[----:B------:R-:W-:Y:S02]  /*0f90*/  IMAD.MOV.U32 R19, RZ, RZ, 0x10 ;  /* 0x00000010ff137424 */ /* 0x000fe400078e00ff */
[----:B------:R-:W-:-:S07]  /*0fa0*/  IMAD.MOV.U32 R18, RZ, RZ, 0x1f ;  /* 0x0000001fff127424 */ /* 0x000fce00078e00ff */
[----:B0-----:R-:W-:Y:S05]  /*0fb0*/  WARPSYNC.COLLECTIVE R17, `(.L_x_10928) ;  /* 0x0000000011087348 */ /* 0x001fea0003c00000 */
[----:B------:R1:W2:Y:S02]  /*0fc0*/  SHFL.DOWN P5, R20, R28, R19, R18 ;  /* 0x080000131c147389 */ /* 0x0002a400000a0012 */
[----:B012---:R-:W-:Y:S01]  /*0fd0*/  ENDCOLLECTIVE ;  /* 0x000000000000791b */ /* 0x007fe20003800000 */
.L_x_10928:
[----:B------:R-:W-:Y:S02]  /*0fe0*/  IMAD.MOV.U32 R19, RZ, RZ, 0x8 ;  /* 0x00000008ff137424 */ /* 0x000fe400078e00ff */
[----:B------:R-:W-:-:S04]  /*0ff0*/  FADD.FTZ R16, R14, R20 ;  /* 0x000000140e107221 */ /* 0x000fc80000010000 */
[----:B------:R-:W-:-:S07]  /*1000*/  IMAD.MOV.U32 R28, RZ, RZ, R16 ;  /* 0x000000ffff1c7224 */ /* 0x000fce00078e0010 */
[----:B------:R-:W-:Y:S05]  /*1010*/  WARPSYNC.COLLECTIVE R17, `(.L_x_10929) ;  /* 0x0000000011087348 */ /* 0x000fea0003c00000 */
[----:B------:R0:W1:Y:S02]  /*1020*/  SHFL.DOWN P5, R20, R28, R19, R18 ;  /* 0x080000131c147389 */ /* 0x00006400000a0012 */
[----:B01----:R-:W-:Y:S01]  /*1030*/  ENDCOLLECTIVE ;  /* 0x000000000000791b */ /* 0x003fe20003800000 */
.L_x_10929:
[----:B------:R-:W-:Y:S02]  /*1040*/  IMAD.MOV.U32 R19, RZ, RZ, 0x4 ;  /* 0x00000004ff137424 */ /* 0x000fe400078e00ff */
[----:B------:R-:W-:-:S04]  /*1050*/  FADD.FTZ R21, R16, R20 ;  /* 0x0000001410157221 */ /* 0x000fc80000010000 */
[----:B------:R-:W-:-:S07]  /*1060*/  IMAD.MOV.U32 R28, RZ, RZ, R21 ;  /* 0x000000ffff1c7224 */ /* 0x000fce00078e0015 */
[----:B------:R-:W-:Y:S05]  /*1070*/  WARPSYNC.COLLECTIVE R17, `(.L_x_10930) ;  /* 0x0000000011087348 */ /* 0x000fea0003c00000 */
[----:B------:R0:W1:Y:S02]  /*1080*/  SHFL.DOWN P5, R20, R28, R19, R18 ;  /* 0x080000131c147389 */ /* 0x00006400000a0012 */
[----:B01----:R-:W-:Y:S01]  /*1090*/  ENDCOLLECTIVE ;  /* 0x000000000000791b */ /* 0x003fe20003800000 */
.L_x_10930:
[----:B------:R-:W-:Y:S02]  /*10a0*/  IMAD.MOV.U32 R19, RZ, RZ, 0x2 ;  /* 0x00000002ff137424 */ /* 0x000fe400078e00ff */
[----:B------:R-:W-:-:S05]  /*10b0*/  FADD.FTZ R22, R21, R20 ;  /* 0x0000001415167221 */ /* 0x000fca0000010000 */
[----:B------:R-:W-:-:S07]  /*10c0*/  MOV R28, R22 ;  /* 0x00000016001c7202 */ /* 0x000fce0000000f00 */
[----:B------:R-:W-:Y:S05]  /*10d0*/  WARPSYNC.COLLECTIVE R17, `(.L_x_10931) ;  /* 0x0000000011087348 */ /* 0x000fea0003c00000 */
[----:B------:R0:W1:Y:S02]  /*10e0*/  SHFL.DOWN P5, R20, R28, R19, R18 ;  /* 0x080000131c147389 */ /* 0x00006400000a0012 */
[----:B01----:R-:W-:Y:S01]  /*10f0*/  ENDCOLLECTIVE ;  /* 0x000000000000791b */ /* 0x003fe20003800000 */
.L_x_10931:
[----:B------:R-:W-:Y:S02]  /*1100*/  IMAD.MOV.U32 R19, RZ, RZ, 0x1 ;  /* 0x00000001ff137424 */ /* 0x000fe400078e00ff */
[----:B------:R-:W-:-:S04]  /*1110*/  FADD.FTZ R23, R22, R20 ;  /* 0x0000001416177221 */ /* 0x000fc80000010000 */
[----:B------:R-:W-:-:S07]  /*1120*/  IMAD.MOV.U32 R28, RZ, RZ, R23 ;  /* 0x000000ffff1c7224 */ /* 0x000fce00078e0017 */
[----:B------:R-:W-:Y:S05]  /*1130*/  WARPSYNC.COLLECTIVE R17, `(.L_x_10932) ;  /* 0x0000000011087348 */ /* 0x000fea0003c00000 */
[----:B------:R0:W1:Y:S02]  /*1140*/  SHFL.DOWN P5, R20, R28, R19, R18 ;  /* 0x080000131c147389 */ /* 0x00006400000a0012 */
[----:B01----:R-:W-:Y:S01]  /*1150*/  ENDCOLLECTIVE ;  /* 0x000000000000791b */ /* 0x003fe20003800000 */
.L_x_10932:
[----:B------:R-:W-:Y:S05]  /*1160*/  BRA `(.L_x_10933) ;  /* 0xfffffff800287947 */ /* 0x000fea000383ffff */
.L_x_10934:
        /* <DEDUP_REMOVED lines=9> */
.L_x_12202:


//--------------------- .text._ZN2at6native43_GLOBAL__N__9ae7fba5_10_SoftMax_cu_9f978f6322cunn_SoftMaxForwardRegIfffNS1_25LogSoftMaxForwardEpilogueElLi3EEEvPT1_PKT_T3_ --------------------------
	.section	.text._ZN2at6native43_GLOBAL__N__9ae7fba5_10_SoftMax_cu_9f978f6322cunn_SoftMaxForwardRegIfffNS1_25LogSoftMaxForwardEpilogueElLi3EEEvPT1_PKT_T3_,"ax",@progbits
	.align	128
.text._ZN2at6native43_GLOBAL__N__9ae7fba5_10_SoftMax_cu_9f978f6322cunn_SoftMaxForwardRegIfffNS1_25LogSoftMaxForwardEpilogueElLi3EEEvPT1_PKT_T3_:
        .type           _ZN2at6native43_GLOBAL__N__9ae7fba5_10_SoftMax_cu_9f978f6322cunn_SoftMaxForwardRegIfffNS1_25LogSoftMaxForwardEpilogueElLi3EEEvPT1_PKT_T3_,@function
        .size           _ZN2at6native43_GLOBAL__N__9ae7fba5_10_SoftMax_cu_9f978f6322cunn_SoftMaxForwardRegIfffNS1_25LogSoftMaxForwardEpilogueElLi3EEEvPT1_PKT_T3_,(.L_x_12203 - _ZN2at6native43_GLOBAL__N__9ae7fba5_10_SoftMax_cu_9f978f6322cunn_SoftMaxForwardRegIfffNS1_25LogSoftMaxForwardEpilogueElLi3EEEvPT1_PKT_T3_)
        .other          _ZN2at6native43_GLOBAL__N__9ae7fba5_10_SoftMax_cu_9f978f6322cunn_SoftMaxForwardRegIfffNS1_25LogSoftMaxForwardEpilogueElLi3EEEvPT1_PKT_T3_,@"STO_CUDA_ENTRY STV_DEFAULT"
_ZN2at6native43_GLOBAL__N__9ae7fba5_10_SoftMax_cu_9f978f6322cunn_SoftMaxForwardRegIfffNS1_25LogSoftMaxForwardEpilogueElLi3EEEvPT1_PKT_T3_:
        /* <DEDUP_REMOVED lines=92> */
.L_x_10950:
[----:B-1----:R-:W-:-:S04]  /*05c0*/  FSETP.GEU.FTZ.AND P5, PT, R17, R20, PT ;  /* 0x000000141100720b */ /* 0x002fc80003fbe000 */
[----:B------:R-:W-:-:S09]  /*05d0*/  FSEL R15, R20, R17, !P5 ;  /* 0x00000011140f7208 */ /* 0x000fd20006800000 */
.L_x_10936:
[----:B------:R-:W-:Y:S05]  /*05e0*/  BSYNC B0 ;  /* 0x0000000000007941 */ /* 0x000fea0003800000 */
.L_x_10935:
        /* <DEDUP_REMOVED lines=49> */
.L_x_10956:
[----:B-1----:R-:W-:-:S07]  /*0900*/  FADD.FTZ R12, R16, R19 ;  /* 0x00000013100c7221 */ /* 0x002fce0000010000 */
.L_x_10939:
[----:B------:R-:W-:Y:S05]  /*0910*/  BSYNC B0 ;  /* 0x0000000000007941 */ /* 0x000fea0003800000 */
.L_x_10938:
        /* <DEDUP_REMOVED lines=15> */
.L_x_10942:
[----:B------:R-:W-:Y:S05]  /*0a10*/  BSYNC B0 ;  /* 0x0000000000007941 */ /* 0x000fea0003800000 */
.L_x_10941:
[----:B------:R-:W-:Y:S04]  /*0a20*/  BSSY B0, `(.L_x_10943) ;  /* 0x000000a000007945 */ /* 0x000fe80003800000 */
[----:B------:R-:W-:Y:S05]  /*0a30*/  @P1 BRA `(.L_x_10944) ;  /* 0x0000000000201947 */ /* 0x000fea0003800000 */
[----:B------:R-:W-:Y:S01]  /*0a40*/  IMAD.WIDE.U32 R6, R4, UR7, R6 ;  /* 0x0000000704067c25 */ /* 0x000fe2000f8e0006 */
[----:B------:R-:W-:-:S03]  /*0a50*/  ULDC.64 UR4, c[0x0][0x210] ;  /* 0x0000840000047ab9 */ /* 0x000fc60000000a00 */
[----:B--2---:R-:W-:Y:S01]  /*0a60*/  IMAD R3, R5, UR7, R7 ;  /* 0x0000000705037c24 */ /* 0x004fe2000f8e0207 */
[----:B------:R-:W-:Y:S01]  /*0a70*/  LEA R2, P1, R6, UR4, 0x2 ;  /* 0x0000000406027c11 */ /* 0x000fe2000f8210ff */
[----:B------:R-:W-:-:S03]  /*0a80*/  FADD.FTZ R7, R0, -R13 ;  /* 0x8000000d00077221 */ /* 0x000fc60000010000 */
[----:B------:R-:W-:Y:S01]  /*0a90*/  LEA.HI.X R3, R6, UR5, R3, 0x2, P1 ;  /* 0x0000000506037c11 */ /* 0x000fe200088f1403 */
[----:B-1----:R-:W-:-:S05]  /*0aa0*/  FFMA.FTZ R7, R12, -0.69314718246459960938, R7 ;  /* 0xbf3172180c077823 */ /* 0x002fca0000010007 */
[----:B------:R3:W-:Y:S03]  /*0ab0*/  STG.E desc[UR8][R2.64], R7 ;  /* 0x0000000702007986 */ /* 0x0007e6000c101908 */
.L_x_10944:
[----:B------:R-:W-:Y:S05]  /*0ac0*/  BSYNC B0 ;  /* 0x0000000000007941 */ /* 0x000fea0003800000 */
.L_x_10943:
[----:B------:R-:W-:Y:S05]  /*0ad0*/  @P0 EXIT ;  /* 0x000000000000094d */ /* 0x000fea0003800000 */
[----:B------:R-:W-:Y:S01]  /*0ae0*/  IMAD.WIDE.U32 R8, R4, UR7, R8 ;  /* 0x0000000704087c25 */ /* 0x000fe2000f8e0008 */
[----:B------:R-:W-:-:S03]  /*0af0*/  ULDC.64 UR4, c[0x0][0x210] ;  /* 0x0000840000047ab9 */ /* 0x000fc60000000a00 */
[----:B--23--:R-:W-:Y:S01]  /*0b00*/  IMAD R3, R5, UR7, R9 ;  /* 0x0000000705037c24 */ /* 0x00cfe2000f8e0209 */
[----:B------:R-:W-:Y:S01]  /*0b10*/  LEA R2, P0, R8, UR4, 0x2 ;  /* 0x0000000408027c11 */ /* 0x000fe2000f8010ff */
[----:B------:R-:W-:-:S03]  /*0b20*/  FADD.FTZ R5, R11, -R13 ;  /* 0x8000000d0b057221 */ /* 0x000fc60000010000 */
[----:B------:R-:W-:Y:S01]  /*0b30*/  LEA.HI.X R3, R8, UR5, R3, 0x2, P0 ;  /* 0x0000000508037c11 */ /* 0x000fe200080f1403 */
[----:B-1----:R-:W-:-:S05]  /*0b40*/  FFMA.FTZ R5, R12, -0.69314718246459960938, R5 ;  /* 0xbf3172180c057823 */ /* 0x002fca0000010005 */
[----:B------:R-:W-:Y:S01]  /*0b50*/  STG.E desc[UR8][R2.64], R5 ;  /* 0x0000000502007986 */ /* 0x000fe2000c101908 */
[----:B------:R-:W-:Y:S05]  /*0b60*/  EXIT ;  /* 0x000000000000794d */ /* 0x000fea0003800000 */
.L_x_10937:
[----:B------:R-:W-:Y:S01]  /*0b70*/  HFMA2.MMA R23, -RZ, RZ, 0, 9.5367431640625e-07 ;  /* 0x00000010ff177435 */ /* 0x000fe200000001ff */
[----:B-1----:R-:W-:Y:S02]  /*0b80*/  IMAD.MOV.U32 R22, RZ, RZ, R15 ;  /* 0x000000ffff167224 */ /* 0x002fe400078e000f */
[----:B------:R-:W-:Y:S02]  /*0b90*/  IMAD.MOV.U32 R24, RZ, RZ, 0x1f ;  /* 0x0000001fff187424 */ /* 0x000fe400078e00ff */
[----:B------:R-:W-:-:S07]  /*0ba0*/  IMAD.MOV.U32 R21, RZ, RZ, -0x1 ;  /* 0xffffffffff157424 */ /* 0x000fce00078e00ff */
[----:B------:R-:W-:Y:S05]  /*0bb0*/  WARPSYNC.COLLECTIVE R21, `(.L_x_10945) ;  /* 0x0000000015087348 */ /* 0x000fea0003c00000 */
[----:B------:R0:W1:Y:S02]  /*0bc0*/  SHFL.DOWN P5, R20, R22, R23, R24 ;  /* 0x0800001716147389 */ /* 0x00006400000a0018 */
[----:B01----:R-:W-:Y:S01]  /*0bd0*/  ENDCOLLECTIVE ;  /* 0x000000000000791b */ /* 0x003fe20003800000 */
.L_x_10945:
        /* <DEDUP_REMOVED lines=8> */
.L_x_10946:
        /* <DEDUP_REMOVED lines=8> */
.L_x_10947:
        /* <DEDUP_REMOVED lines=8> */
.L_x_10948:
        /* <DEDUP_REMOVED lines=8> */
.L_x_10949:
[----:B------:R-:W-:Y:S05]  /*0de0*/  BRA `(.L_x_10950) ;  /* 0xfffffff400f47947 */ /* 0x000fea000383ffff */
.L_x_10940:
[----:B------:R-:W-:Y:S01]  /*0df0*/  HFMA2.MMA R24, -RZ, RZ, 0, 1.847743988037109375e-06 ;  /* 0x0000001fff187435 */ /* 0x000fe200000001ff */
[----:B-1----:R-:W-:Y:S02]  /*0e00*/  IMAD.MOV.U32 R22, RZ, RZ, R12 ;  /* 0x000000ffff167224 */ /* 0x002fe400078e000c */
[----:B------:R-:W-:Y:S02]  /*0e10*/  IMAD.MOV.U32 R23, RZ, RZ, 0x10 ;  /* 0x00000010ff177424 */ /* 0x000fe400078e00ff */
[----:B------:R-:W-:-:S07]  /*0e20*/  IMAD.MOV.U32 R21, RZ, RZ, -0x1 ;  /* 0xffffffffff157424 */ /* 0x000fce00078e00ff */
[----:B0-----:R-:W-:Y:S05]  /*0e30*/  WARPSYNC.COLLECTIVE R21, `(.L_x_10951) ;  /* 0x0000000015087348 */ /* 0x001fea0003c00000 */
[----:B0-----:R0:W1:Y:S02]  /*0e40*/  SHFL.DOWN P5, R20, R22, R23, R24 ;  /* 0x0800001716147389 */ /* 0x00106400000a0018 */
[----:B01----:R-:W-:Y:S01]  /*0e50*/  ENDCOLLECTIVE ;  /* 0x000000000000791b */ /* 0x003fe20003800000 */
.L_x_10951:
[----:B------:R-:W-:Y:S01]  /*0e60*/  MOV R23, 0x8 ;  /* 0x0000000800177802 */ /* 0x000fe20000000f00 */
[----:B------:R-:W-:-:S04]  /*0e70*/  IMAD.MOV.U32 R15, RZ, RZ, R20 ;  /* 0x000000ffff0f7224 */ /* 0x000fc800078e0014 */
[----:B------:R-:W-:-:S04]  /*0e80*/  FADD.FTZ R15, R12, R15 ;  /* 0x0000000f0c0f7221 */ /* 0x000fc80000010000 */
[----:B------:R-:W-:-:S07]  /*0e90*/  IMAD.MOV.U32 R22, RZ, RZ, R15 ;  /* 0x000000ffff167224 */ /* 0x000fce00078e000f */
[----:B------:R-:W-:Y:S05]  /*0ea0*/  WARPSYNC.COLLECTIVE R21, `(.L_x_10952) ;  /* 0x0000000015087348 */ /* 0x000fea0003c00000 */
[----:B------:R0:W1:Y:S02]  /*0eb0*/  SHFL.DOWN P5, R20, R22, R23, R24 ;  /* 0x0800001716147389 */ /* 0x00006400000a0018 */
[----:B01----:R-:W-:Y:S01]  /*0ec0*/  ENDCOLLECTIVE ;  /* 0x000000000000791b */ /* 0x003fe20003800000 */
.L_x_10952:
[----:B------:R-:W-:Y:S02]  /*0ed0*/  IMAD.MOV.U32 R23, RZ, RZ, 0x4 ;  /* 0x00000004ff177424 */ /* 0x000fe400078e00ff */
[----:B------:R-:W-:-:S04]  /*0ee0*/  IMAD.MOV.U32 R14, RZ, RZ, R20 ;  /* 0x000000ffff0e7224 */ /* 0x000fc800078e0014 */
[----:B------:R-:W-:-:S04]  /*0ef0*/  FADD.FTZ R14, R15, R14 ;  /* 0x0000000e0f0e7221 */ /* 0x000fc80000010000 */
[----:B------:R-:W-:-:S07]  /*0f00*/  IMAD.MOV.U32 R22, RZ, RZ, R14 ;  /* 0x000000ffff167224 */ /* 0x000fce00078e000e */
[----:B------:R-:W-:Y:S05]  /*0f10*/  WARPSYNC.COLLECTIVE R21, `(.L_x_10953) ;  /* 0x0000000015087348 */ /* 0x000fea0003c00000 */
[----:B------:R0:W1:Y:S02]  /*0f20*/  SHFL.DOWN P5, R20, R22, R23, R24 ;  /* 0x0800001716147389 */ /* 0x00006400000a0018 */
[----:B01----:R-:W-:Y:S01]  /*0f30*/  ENDCOLLECTIVE ;  /* 0x000000000000791b */ /* 0x003fe20003800000 */
.L_x_10953:
[----:B------:R-:W-:Y:S01]  /*0f40*/  IMAD.MOV.U32 R23, RZ, RZ, 0x2 ;  /* 0x00000002ff177424 */ /* 0x000fe200078e00ff */
[----:B------:R-:W-:-:S05]  /*0f50*/  MOV R17, R20 ;  /* 0x0000001400117202 */ /* 0x000fca0000000f00 */
[----:B------:R-:W-:-:S04]  /*0f60*/  FADD.FTZ R17, R14, R17 ;  /* 0x000000110e117221 */ /* 0x000fc80000010000 */
[----:B------:R-:W-:-:S07]  /*0f70*/  IMAD.MOV.U32 R22, RZ, RZ, R17 ;  /* 0x000000ffff167224 */ /* 0x000fce00078e0011 */
[----:B------:R-:W-:Y:S05]  /*0f80*/  WARPSYNC.COLLECTIVE R21, `(.L_x_10954) ;  /* 0x0000000015087348 */ /* 0x000fea0003c00000 */
[----:B------:R0:W1:Y:S02]  /*0f90*/  SHFL.DOWN P5, R20, R22, R23, R24 ;  /* 0x0800001716147389 */ /* 0x00006400000a0018 */
[----:B01----:R-:W-:Y:S01]  /*0fa0*/  ENDCOLLECTIVE ;  /* 0x000000000000791b */ /* 0x003fe20003800000 */
.L_x_10954:
[----:B------:R-:W-:Y:S02]  /*0fb0*/  IMAD.MOV.U32 R23, RZ, RZ, 0x1 ;  /* 0x00000001ff177424 */ /* 0x000fe400078e00ff */
[----:B------:R-:W-:-:S04]  /*0fc0*/  IMAD.MOV.U32 R16, RZ, RZ, R20 ;  /* 0x000000ffff107224 */ /* 0x000fc800078e0014 */
[----:B------:R-:W-:-:S05]  /*0fd0*/  FADD.FTZ R16, R17, R16 ;  /* 0x0000001011107221 */ /* 0x000fca0000010000 */
[----:B------:R-:W-:-:S07]  /*0fe0*/  MOV R22, R16 ;  /* 0x0000001000167202 */ /* 0x000fce0000000f00 */
[----:B------:R-:W-:Y:S05]  /*0ff0*/  WARPSYNC.COLLECTIVE R21, `(.L_x_10955) ;  /* 0x0000000015087348 */ /* 0x000fea0003c00000 */
[----:B------:R0:W1:Y:S02]  /*1000*/  SHFL.DOWN P5, R20, R22, R23, R24 ;  /* 0x0800001716147389 */ /* 0x00006400000a0018 */
[----:B01----:R-:W-:Y:S01]  /*1010*/  ENDCOLLECTIVE ;  /* 0x000000000000791b */ /* 0x003fe20003800000 */
.L_x_10955:
[----:B------:R-:W-:Y:S01]  /*1020*/  IMAD.MOV.U32 R19, RZ, RZ, R20 ;  /* 0x000000ffff137224 */ /* 0x000fe200078e0014 */
[----:B------:R-:W-:Y:S06]  /*1030*/  BRA `(.L_x_10956) ;  /* 0xfffffff800307947 */ /* 0x000fec000383ffff */
.L_x_10957:
        /* <DEDUP_REMOVED lines=12> */
.L_x_12203:


//--------------------- .text._ZN2at6native43_GLOBAL__N__9ae7fba5_10_SoftMax_cu_9f978f6322cunn_SoftMaxForwardRegIfffNS1_25LogSoftMaxForwardEpilogueElLi2EEEvPT1_PKT_T3_ --------------------------
	.section	.text._ZN2at6native43_GLOBAL__N__9ae7fba5_10_SoftMax_cu_9f978f6322cunn_SoftMaxForwardRegIfffNS1_25LogSoftMaxForwardEpilogueElLi2EEEvPT1_PKT_T3_,"ax",@progbits
	.align	128
.text._ZN2at6native43_GLOBAL__N__9ae7fba5_10_SoftMax_cu_9f978f6322cunn_SoftMaxForwardRegIfffNS1_25LogSoftMaxForwardEpilogueElLi2EEEvPT1_PKT_T3_:
        .type           _ZN2at6native43_GLOBAL__N__9ae7fba5_10_SoftMax_cu_9f978f6322cunn_SoftMaxForwardRegIfffNS1_25LogSoftMaxForwardEpilogueElLi2EEEvPT1_PKT_T3_,@function
        .size           _ZN2at6native43_GLOBAL__N__9ae7fba5_10_SoftMax_cu_9f978f6322cunn_SoftMaxForwardRegIfffNS1_25LogSoftMaxForwardEpilogueElLi2EEEvPT1_PKT_T3_,(.L_x_12204 - _ZN2at6native43_GLOBAL__N__9ae7fba5_10_SoftMax_cu_9f978f6322cunn_SoftMaxForwardRegIfffNS1_25LogSoftMaxForwardEpilogueElLi2EEEvPT1_PKT_T3_)
        .other          _ZN2at6native43_GLOBAL__N__9ae7fba5_10_SoftMax_cu_9f978f6322cunn_SoftMaxForwardRegIfffNS1_25LogSoftMaxForwardEpilogueElLi2EEEvPT1_PKT_T3_,@"STO_CUDA_ENTRY STV_DEFAULT"
_ZN2at6native43_GLOBAL__N__9ae7fba5_10_SoftMax_cu_9f978f6322cunn_SoftMaxForwardRegIfffNS1_25LogSoftMaxForwardEpilogueElLi2EEEvPT1_PKT_T3_:
        /* <DEDUP_REMOVED lines=80> */
.L_x_10971:
[----:B-1----:R-:W-:-:S04]  /*0500*/  FSETP.GEU.FTZ.AND P4, PT, R15, R16, PT ;  /* 0x000000100f00720b */ /* 0x002fc80003f9e000 */
[----:B------:R-:W-:-:S09]  /*0510*/  FSEL R11, R16, R15, !P4 ;  /* 0x0000000f100b7208 */ /* 0x000fd20006000000 */
.L_x_10959:
[----:B------:R-:W-:Y:S05]  /*0520*/  BSYNC B0 ;  /* 0x0000000000007941 */ /* 0x000fea0003800000 */
.L_x_10958:
        /* <DEDUP_REMOVED lines=44> */
.L_x_10977:
[----:B-1----:R-:W-:-:S07]  /*07f0*/  FADD.FTZ R9, R15, R14 ;  /* 0x0000000e0f097221 */ /* 0x002fce0000010000 */
.L_x_10962:
[----:B------:R-:W-:Y:S05]  /*0800*/  BSYNC B0 ;  /* 0x0000000000007941 */ /* 0x000fea0003800000 */
.L_x_10961:
        /* <DEDUP_REMOVED lines=9> */
[----:B------:R-:W-:Y:S01]  /*08a0*/  FADD.FTZ R8, R8, -R11 ;  /* 0x8000000b08087221 */ /* 0x000fe20000010000 */
[----:B------:R-:W-:Y:S01]  /*08b0*/  IMAD R7, R3, UR7, R13 ;  /* 0x0000000703077c24 */ /* 0x000fe2000f8e020d */
[C---:B------:R-:W-:Y:S02]  /*08c0*/  LEA R6, P1, R12.reuse, UR4, 0x2 ;  /* 0x000000040c067c11 */ /* 0x040fe4000f8210ff */
[----:B-1----:R-:W-:Y:S02]  /*08d0*/  FFMA.FTZ R13, R9, -0.69314718246459960938, R8 ;  /* 0xbf317218090d7823 */ /* 0x002fe40000010008 */
[----:B------:R-:W-:-:S05]  /*08e0*/  LEA.HI.X R7, R12, UR5, R7, 0x2, P1 ;  /* 0x000000050c077c11 */ /* 0x000fca00088f1407 */
[----:B------:R2:W-:Y:S04]  /*08f0*/  STG.E desc[UR8][R6.64], R13 ;  /* 0x0000000d06007986 */ /* 0x0005e8000c101908 */
.L_x_10965:
[----:B------:R-:W-:Y:S05]  /*0900*/  BSYNC B0 ;  /* 0x0000000000007941 */ /* 0x000fea0003800000 */
.L_x_10964:
[----:B------:R-:W-:Y:S05]  /*0910*/  @P0 EXIT ;  /* 0x000000000000094d */ /* 0x000fea0003800000 */
[----:B------:R-:W-:Y:S01]  /*0920*/  IMAD.WIDE.U32 R4, R2, UR7, R4 ;  /* 0x0000000702047c25 */ /* 0x000fe2000f8e0004 */
[----:B------:R-:W-:-:S03]  /*0930*/  ULDC.64 UR4, c[0x0][0x210] ;  /* 0x0000840000047ab9 */ /* 0x000fc60000000a00 */
[----:B------:R-:W-:Y:S01]  /*0940*/  FADD.FTZ R0, R0, -R11 ;  /* 0x8000000b00007221 */ /* 0x000fe20000010000 */
[----:B------:R-:W-:Y:S01]  /*0950*/  IMAD R3, R3, UR7, R5 ;  /* 0x0000000703037c24 */ /* 0x000fe2000f8e0205 */
[C---:B------:R-:W-:Y:S02]  /*0960*/  LEA R2, P0, R4.reuse, UR4, 0x2 ;  /* 0x0000000404027c11 */ /* 0x040fe4000f8010ff */
[----:B-1----:R-:W-:Y:S02]  /*0970*/  FFMA.FTZ R9, R9, -0.69314718246459960938, R0 ;  /* 0xbf31721809097823 */ /* 0x002fe40000010000 */
[----:B------:R-:W-:-:S05]  /*0980*/  LEA.HI.X R3, R4, UR5, R3, 0x2, P0 ;  /* 0x0000000504037c11 */ /* 0x000fca00080f1403 */
[----:B------:R-:W-:Y:S01]  /*0990*/  STG.E desc[UR8][R2.64], R9 ;  /* 0x0000000902007986 */ /* 0x000fe2000c101908 */
[----:B------:R-:W-:Y:S05]  /*09a0*/  EXIT ;  /* 0x000000000000794d */ /* 0x000fea0003800000 */
.L_x_10960:
[----:B------:R-:W-:Y:S01]  /*09b0*/  HFMA2.MMA R20, -RZ, RZ, 0, 1.847743988037109375e-06 ;  /* 0x0000001fff147435 */ /* 0x000fe200000001ff */
[----:B-1----:R-:W-:Y:S02]  /*09c0*/  IMAD.MOV.U32 R18, RZ, RZ, R11 ;  /* 0x000000ffff127224 */ /* 0x002fe400078e000b */
[----:B------:R-:W-:Y:S02]  /*09d0*/  IMAD.MOV.U32 R19, RZ, RZ, 0x10 ;  /* 0x00000010ff137424 */ /* 0x000fe400078e00ff */
[----:B------:R-:W-:-:S07]  /*09e0*/  IMAD.MOV.U32 R17, RZ, RZ, -0x1 ;  /* 0xffffffffff117424 */ /* 0x000fce00078e00ff */
[----:B------:R-:W-:Y:S05]  /*09f0*/  WARPSYNC.COLLECTIVE R17, `(.L_x_10966) ;  /* 0x0000000011087348 */ /* 0x000fea0003c00000 */
[----:B------:R0:W1:Y:S02]  /*0a00*/  SHFL.DOWN P4, R16, R18, R19, R20 ;  /* 0x0800001312107389 */ /* 0x0000640000080014 */
[----:B01----:R-:W-:Y:S01]  /*0a10*/  ENDCOLLECTIVE ;  /* 0x000000000000791b */ /* 0x003fe20003800000 */
.L_x_10966:
        /* <DEDUP_REMOVED lines=8> */
.L_x_10967:
        /* <DEDUP_REMOVED lines=8> */
.L_x_10968:
        /* <DEDUP_REMOVED lines=8> */
.L_x_10969:
        /* <DEDUP_REMOVED lines=8> */
.L_x_10970:
[----:B------:R-:W-:Y:S05]  /*0c20*/  BRA `(.L_x_10971) ;  /* 0xfffffff800347947 */ /* 0x000fea000383ffff */
.L_x_10963:
[----:B------:R-:W-:Y:S01]  /*0c30*/  HFMA2.MMA R20, -RZ, RZ, 0, 1.847743988037109375e-06 ;  /* 0x0000001fff147435 */ /* 0x000fe200000001ff */
[----:B-1----:R-:W-:Y:S02]  /*0c40*/  IMAD.MOV.U32 R18, RZ, RZ, R9 ;  /* 0x000000ffff127224 */ /* 0x002fe400078e0009 */
[----:B------:R-:W-:Y:S02]  /*0c50*/  IMAD.MOV.U32 R19, RZ, RZ, 0x10 ;  /* 0x00000010ff137424 */ /* 0x000fe400078e00ff */
[----:B------:R-:W-:-:S07]  /*0c60*/  IMAD.MOV.U32 R17, RZ, RZ, -0x1 ;  /* 0xffffffffff117424 */ /* 0x000fce00078e00ff */
[----:B0-----:R-:W-:Y:S05]  /*0c70*/  WARPSYNC.COLLECTIVE R17, `(.L_x_10972) ;  /* 0x0000000011087348 */ /* 0x001fea0003c00000 */
[----:B------:R1:W2:Y:S02]  /*0c80*/  SHFL.DOWN P4, R16, R18, R19, R20 ;  /* 0x0800001312107389 */ /* 0x0002a40000080014 */
[----:B012---:R-:W-:Y:S01]  /*0c90*/  ENDCOLLECTIVE ;  /* 0x000000000000791b */ /* 0x007fe20003800000 */
.L_x_10972:
[----:B------:R-:W-:Y:S01]  /*0ca0*/  MOV R19, 0x8 ;  /* 0x0000000800137802 */ /* 0x000fe20000000f00 */
[----:B------:R-:W-:-:S04]  /*0cb0*/  IMAD.MOV.U32 R10, RZ, RZ, R16 ;  /* 0x000000ffff0a7224 */ /* 0x000fc800078e0010 */
[----:B------:R-:W-:-:S04]  /*0cc0*/  FADD.FTZ R10, R9, R10 ;  /* 0x0000000a090a7221 */ /* 0x000fc80000010000 */
[----:B------:R-:W-:-:S07]  /*0cd0*/  IMAD.MOV.U32 R18, RZ, RZ, R10 ;  /* 0x000000ffff127224 */ /* 0x000fce00078e000a */
[----:B------:R-:W-:Y:S05]  /*0ce0*/  WARPSYNC.COLLECTIVE R17, `(.L_x_10973) ;  /* 0x0000000011087348 */ /* 0x000fea0003c00000 */
[----:B------:R0:W1:Y:S02]  /*0cf0*/  SHFL.DOWN P4, R16, R18, R19, R20 ;  /* 0x0800001312107389 */ /* 0x0000640000080014 */
[----:B01----:R-:W-:Y:S01]  /*0d00*/  ENDCOLLECTIVE ;  /* 0x000000000000791b */ /* 0x003fe20003800000 */
.L_x_10973:
[----:B------:R-:W-:Y:S02]  /*0d10*/  IMAD.MOV.U32 R19, RZ, RZ, 0x4 ;  /* 0x00000004ff137424 */ /* 0x000fe400078e00ff */
[----:B------:R-:W-:-:S04]  /*0d20*/  IMAD.MOV.U32 R13, RZ, RZ, R16 ;  /* 0x000000ffff0d7224 */ /* 0x000fc800078e0010 */
[----:B------:R-:W-:-:S04]  /*0d30*/  FADD.FTZ R13, R10, R13 ;  /* 0x0000000d0a0d7221 */ /* 0x000fc80000010000 */
[----:B------:R-:W-:-:S07]  /*0d40*/  IMAD.MOV.U32 R18, RZ, RZ, R13 ;  /* 0x000000ffff127224 */ /* 0x000fce00078e000d */
[----:B------:R-:W-:Y:S05]  /*0d50*/  WARPSYNC.COLLECTIVE R17, `(.L_x_10974) ;  /* 0x0000000011087348 */ /* 0x000fea0003c00000 */
[----:B------:R0:W1:Y:S02]  /*0d60*/  SHFL.DOWN P4, R16, R18, R19, R20 ;  /* 0x0800001312107389 */ /* 0x0000640000080014 */
[----:B01----:R-:W-:Y:S01]  /*0d70*/  ENDCOLLECTIVE ;  /* 0x000000000000791b */ /* 0x003fe20003800000 */
.L_x_10974:
[----:B------:R-:W-:Y:S01]  /*0d80*/  IMAD.MOV.U32 R19, RZ, RZ, 0x2 ;  /* 0x00000002ff137424 */ /* 0x000fe200078e00ff */
[----:B------:R-:W-:-:S05]  /*0d90*/  MOV R12, R16 ;  /* 0x00000010000c7202 */ /* 0x000fca0000000f00 */
[----:B------:R-:W-:-:S04]  /*0da0*/  FADD.FTZ R12, R13, R12 ;  /* 0x0000000c0d0c7221 */ /* 0x000fc80000010000 */
[----:B------:R-:W-:-:S07]  /*0db0*/  IMAD.MOV.U32 R18, RZ, RZ, R12 ;  /* 0x000000ffff127224 */ /* 0x000fce00078e000c */
[----:B------:R-:W-:Y:S05]  /*0dc0*/  WARPSYNC.COLLECTIVE R17, `(.L_x_10975) ;  /* 0x0000000011087348 */ /* 0x000fea0003c00000 */
[----:B------:R0:W1:Y:S02]  /*0dd0*/  SHFL.DOWN P4, R16, R18, R19, R20 ;  /* 0x0800001312107389 */ /* 0x0000640000080014 */
[----:B01----:R-:W-:Y:S01]  /*0de0*/  ENDCOLLECTIVE ;  /* 0x000000000000791b */ /* 0x003fe20003800000 */
.L_x_10975:
[----:B------:R-:W-:Y:S02]  /*0df0*/  IMAD.MOV.U32 R19, RZ, RZ, 0x1 ;  /* 0x00000001ff137424 */ /* 0x000fe400078e00ff */
[----:B------:R-:W-:-:S04]  /*0e00*/  IMAD.MOV.U32 R15, RZ, RZ, R16 ;  /* 0x000000ffff0f7224 */ /* 0x000fc800078e0010 */
[----:B------:R-:W-:-:S05]  /*0e10*/  FADD.FTZ R15, R12, R15 ;  /* 0x0000000f0c0f7221 */ /* 0x000fca0000010000 */
[----:B------:R-:W-:-:S07]  /*0e20*/  MOV R18, R15 ;  /* 0x0000000f00127202 */ /* 0x000fce0000000f00 */
[----:B------:R-:W-:Y:S05]  /*0e30*/  WARPSYNC.COLLECTIVE R17, `(.L_x_10976) ;  /* 0x0000000011087348 */ /* 0x000fea0003c00000 */
[----:B------:R0:W1:Y:S02]  /*0e40*/  SHFL.DOWN P4, R16, R18, R19, R20 ;  /* 0x0800001312107389 */ /* 0x0000640000080014 */
[----:B01----:R-:W-:Y:S01]  /*0e50*/  ENDCOLLECTIVE ;  /* 0x000000000000791b */ /* 0x003fe20003800000 */
.L_x_10976:
[----:B------:R-:W-:Y:S01]  /*0e60*/  IMAD.MOV.U32 R14, RZ, RZ, R16 ;  /* 0x000000ffff0e7224 */ /* 0x000fe200078e0010 */
[----:B------:R-:W-:Y:S06]  /*0e70*/  BRA `(.L_x_10977) ;  /* 0xfffffff8005c7947 */ /* 0x000fec000383ffff */
.L_x_10978:
        /* <DEDUP_REMOVED lines=16> */
.L_x_12204:


//--------------------- .text._ZN2at6native43_GLOBAL__N__9ae7fba5_10_SoftMax_cu_9f978f6322cunn_SoftMaxForwardRegIfffNS1_25LogSoftMaxForwardEpilogueElLi1EEEvPT1_PKT_T3_ --------------------------
	.section	.text._ZN2at6native43_GLOBAL__N__9ae7fba5_10_SoftMax_cu_9f978f6322cunn_SoftMaxForwardRegIfffNS1_25LogSoftMaxForwardEpilogueElLi1EEEvPT1_PKT_T3_,"ax",@progbits
	.align	128
.text._ZN2at6native43_GLOBAL__N__9ae7fba5_10_SoftMax_cu_9f978f6322cunn_SoftMaxForwardRegIfffNS1_25LogSoftMaxForwardEpilogueElLi1EEEvPT1_PKT_T3_:
        .type           _ZN2at6native43_GLOBAL__N__9ae7fba5_10_SoftMax_cu_9f978f6322cunn_SoftMaxForwardRegIfffNS1_25LogSoftMaxForwardEpilogueElLi1EEEvPT1_PKT_T3_,@function
        .size           _ZN2at6native43_GLOBAL__N__9ae7fba5_10_SoftMax_cu_9f978f6322cunn_SoftMaxForwardRegIfffNS1_25LogSoftMaxForwardEpilogueElLi1EEEvPT1_PKT_T3_,(.L_x_12205 - _ZN2at6native43_GLOBAL__N__9ae7fba5_10_SoftMax_cu_9f978f6322cunn_SoftMaxForwardRegIfffNS1_25LogSoftMaxForwardEpilogueElLi1EEEvPT1_PKT_T3_)
        .other          _ZN2at6native43_GLOBAL__N__9ae7fba5_10_SoftMax_cu_9f978f6322cunn_SoftMaxForwardRegIfffNS1_25LogSoftMaxForwardEpilogueElLi1EEEvPT1_PKT_T3_,@"STO_CUDA_ENTRY STV_DEFAULT"
_ZN2at6native43_GLOBAL__N__9ae7fba5_10_SoftMax_cu_9f978f6322cunn_SoftMaxForwardRegIfffNS1_25LogSoftMaxForwardEpilogueElLi1EEEvPT1_PKT_T3_:
        /* <DEDUP_REMOVED lines=69> */
.L_x_10990:
[----:B-1----:R-:W-:-:S04]  /*0450*/  FSETP.GEU.FTZ.AND P3, PT, R12, R13, PT ;  /* 0x0000000d0c00720b */ /* 0x002fc80003f7e000 */
[----:B------:R-:W-:-:S09]  /*0460*/  FSEL R8, R13, R12, !P3 ;  /* 0x0000000c0d087208 */ /* 0x000fd20005800000 */
.L_x_10980:
[----:B------:R-:W-:Y:S05]  /*0470*/  BSYNC B0 ;  /* 0x0000000000007941 */ /* 0x000fea0003800000 */
.L_x_10979:
        /* <DEDUP_REMOVED lines=40> */
.L_x_10996:
[----:B-1----:R-:W-:-:S07]  /*0700*/  FADD.FTZ R6, R10, R13 ;  /* 0x0000000d0a067221 */ /* 0x002fce0000010000 */
.L_x_10983:
[----:B------:R-:W-:Y:S05]  /*0710*/  BSYNC B0 ;  /* 0x0000000000007941 */ /* 0x000fea0003800000 */
.L_x_10982:
[----:B-1----:R1:W-:Y:S01]  /*0720*/  @!P4 STS [UR4], R6 ;  /* 0x00000006ff00c988 */ /* 0x0023e20008000804 */
[----:B------:R-:W-:Y:S05]  /*0730*/  WARPSYNC.ALL ;  /* 0x0000000000007948 */ /* 0x000fea0003800000 */
[----:B------:R-:W-:Y:S06]  /*0740*/  BAR.SYNC.DEFER_BLOCKING 0x0 ;  /* 0x0000000000007b1d */ /* 0x000fec0000010000 */
[----:B------:R-:W-:Y:S05]  /*0750*/  @P0 EXIT ;  /* 0x000000000000094d */ /* 0x000fea0003800000 */
[----:B-1----:R-:W1:Y:S01]  /*0760*/  LDS R6, [UR4] ;  /* 0x00000004ff067984 */ /* 0x002e620008000800 */
[----:B------:R-:W-:Y:S01]  /*0770*/  IMAD.WIDE.U32 R4, R2, UR7, R4 ;  /* 0x0000000702047c25 */ /* 0x000fe2000f8e0004 */
[----:B------:R-:W-:-:S03]  /*0780*/  ULDC.64 UR10, c[0x0][0x210] ;  /* 0x00008400000a7ab9 */ /* 0x000fc60000000a00 */
[----:B------:R-:W-:Y:S01]  /*0790*/  IMAD R3, R3, UR7, R5 ;  /* 0x0000000703037c24 */ /* 0x000fe2000f8e0205 */
[----:B------:R-:W-:Y:S01]  /*07a0*/  LEA R2, P0, R4, UR10, 0x2 ;  /* 0x0000000a04027c11 */ /* 0x000fe2000f8010ff */
[----:B------:R-:W-:-:S03]  /*07b0*/  FADD.FTZ R5, R0, -R9 ;  /* 0x8000000900057221 */ /* 0x000fc60000010000 */
[----:B------:R-:W-:Y:S01]  /*07c0*/  LEA.HI.X R3, R4, UR11, R3, 0x2, P0 ;  /* 0x0000000b04037c11 */ /* 0x000fe200080f1403 */
[----:B-1----:R-:W1:Y:S02]  /*07d0*/  MUFU.LG2 R6, R6 ;  /* 0x0000000600067308 */ /* 0x002e640000000c00 */
[----:B-1----:R-:W-:-:S05]  /*07e0*/  FFMA.FTZ R5, R6, -0.69314718246459960938, R5 ;  /* 0xbf31721806057823 */ /* 0x002fca0000010005 */
[----:B------:R-:W-:Y:S01]  /*07f0*/  STG.E desc[UR8][R2.64], R5 ;  /* 0x0000000502007986 */ /* 0x000fe2000c101908 */
[----:B------:R-:W-:Y:S05]  /*0800*/  EXIT ;  /* 0x000000000000794d */ /* 0x000fea0003800000 */
.L_x_10981:
[----:B-1----:R-:W-:Y:S01]  /*0810*/  IMAD.MOV.U32 R15, RZ, RZ, R8 ;  /* 0x000000ffff0f7224 */ /* 0x002fe200078e0008 */
[----:B------:R-:W-:Y:S01]  /*0820*/  MOV R14, 0xffffffff ;  /* 0xffffffff000e7802 */ /* 0x000fe20000000f00 */
[----:B------:R-:W-:Y:S02]  /*0830*/  IMAD.MOV.U32 R16, RZ, RZ, 0x10 ;  /* 0x00000010ff107424 */ /* 0x000fe400078e00ff */
[----:B------:R-:W-:-:S07]  /*0840*/  IMAD.MOV.U32 R17, RZ, RZ, 0x1f ;  /* 0x0000001fff117424 */ /* 0x000fce00078e00ff */
[----:B------:R-:W-:Y:S05]  /*0850*/  WARPSYNC.COLLECTIVE R14, `(.L_x_10985) ;  /* 0x000000000e087348 */ /* 0x000fea0003c00000 */
[----:B------:R0:W1:Y:S02]  /*0860*/  SHFL.DOWN P3, R13, R15, R16, R17 ;  /* 0x080000100f0d7389 */ /* 0x0000640000060011 */
[----:B01----:R-:W-:Y:S01]  /*0870*/  ENDCOLLECTIVE ;  /* 0x000000000000791b */ /* 0x003fe20003800000 */
.L_x_10985:
        /* <DEDUP_REMOVED lines=8> */
.L_x_10986:
        /* <DEDUP_REMOVED lines=8> */
.L_x_10987:
        /* <DEDUP_REMOVED lines=8> */
.L_x_10988:
        /* <DEDUP_REMOVED lines=8> */
.L_x_10989:
[----:B------:R-:W-:Y:S05]  /*0a80*/  BRA `(.L_x_10990) ;  /* 0xfffffff800707947 */ /* 0x000fea000383ffff */
.L_x_10984:
[----:B------:R-:W-:Y:S01]  /*0a90*/  HFMA2.MMA R16, -RZ, RZ, 0, 9.5367431640625e-07 ;  /* 0x00000010ff107435 */ /* 0x000fe200000001ff */
[----:B01----:R-:W-:Y:S02]  /*0aa0*/  IMAD.MOV.U32 R15, RZ, RZ, R6 ;  /* 0x000000ffff0f7224 */ /* 0x003fe400078e0006 */
[----:B------:R-:W-:Y:S02]  /*0ab0*/  IMAD.MOV.U32 R17, RZ, RZ, 0x1f ;  /* 0x0000001fff117424 */ /* 0x000fe400078e00ff */
[----:B------:R-:W-:-:S07]  /*0ac0*/  IMAD.MOV.U32 R14, RZ, RZ, -0x1 ;  /* 0xffffffffff0e7424 */ /* 0x000fce00078e00ff */
[----:B------:R-:W-:Y:S05]  /*0ad0*/  WARPSYNC.COLLECTIVE R14, `(.L_x_10991) ;  /* 0x000000000e087348 */ /* 0x000fea0003c00000 */
[----:B------:R0:W1:Y:S02]  /*0ae0*/  SHFL.DOWN P3, R13, R15, R16, R17 ;  /* 0x080000100f0d7389 */ /* 0x0000640000060011 */
[----:B01----:R-:W-:Y:S01]  /*0af0*/  ENDCOLLECTIVE ;  /* 0x000000000000791b */ /* 0x003fe20003800000 */
.L_x_10991:
[----:B------:R-:W-:Y:S02]  /*0b00*/  IMAD.MOV.U32 R16, RZ, RZ, 0x8 ;  /* 0x00000008ff107424 */ /* 0x000fe400078e00ff */
[----:B------:R-:W-:-:S04]  /*0b10*/  IMAD.MOV.U32 R7, RZ, RZ, R13 ;  /* 0x000000ffff077224 */ /* 0x000fc800078e000d */
[----:B------:R-:W-:-:S05]  /*0b20*/  FADD.FTZ R7, R6, R7 ;  /* 0x0000000706077221 */ /* 0x000fca0000010000 */
[----:B------:R-:W-:-:S07]  /*0b30*/  MOV R15, R7 ;  /* 0x00000007000f7202 */ /* 0x000fce0000000f00 */
[----:B------:R-:W-:Y:S05]  /*0b40*/  WARPSYNC.COLLECTIVE R14, `(.L_x_10992) ;  /* 0x000000000e087348 */ /* 0x000fea0003c00000 */
[----:B------:R0:W1:Y:S02]  /*0b50*/  SHFL.DOWN P3, R13, R15, R16, R17 ;  /* 0x080000100f0d7389 */ /* 0x0000640000060011 */
[----:B01----:R-:W-:Y:S01]  /*0b60*/  ENDCOLLECTIVE ;  /* 0x000000000000791b */ /* 0x003fe20003800000 */
.L_x_10992:
[----:B------:R-:W-:Y:S01]  /*0b70*/  HFMA2.MMA R16, -RZ, RZ, 0, 2.384185791015625e-07 ;  /* 0x00000004ff107435 */ /* 0x000fe200000001ff */
[----:B------:R-:W-:-:S04]  /*0b80*/  IMAD.MOV.U32 R8, RZ, RZ, R13 ;  /* 0x000000ffff087224 */ /* 0x000fc800078e000d */
[----:B------:R-:W-:-:S04]  /*0b90*/  FADD.FTZ R8, R7, R8 ;  /* 0x0000000807087221 */ /* 0x000fc80000010000 */
[----:B------:R-:W-:-:S07]  /*0ba0*/  IMAD.MOV.U32 R15, RZ, RZ, R8 ;  /* 0x000000ffff0f7224 */ /* 0x000fce00078e0008 */
[----:B------:R-:W-:Y:S05]  /*0bb0*/  WARPSYNC.COLLECTIVE R14, `(.L_x_10993) ;  /* 0x000000000e087348 */ /* 0x000fea0003c00000 */
[----:B------:R0:W1:Y:S02]  /*0bc0*/  SHFL.DOWN P3, R13, R15, R16, R17 ;  /* 0x080000100f0d7389 */ /* 0x0000640000060011 */
[----:B01----:R-:W-:Y:S01]  /*0bd0*/  ENDCOLLECTIVE ;  /* 0x000000000000791b */ /* 0x003fe20003800000 */
.L_x_10993:
[----:B------:R-:W-:Y:S02]  /*0be0*/  IMAD.MOV.U32 R16, RZ, RZ, 0x2 ;  /* 0x00000002ff107424 */ /* 0x000fe400078e00ff */
[----:B------:R-:W-:-:S04]  /*0bf0*/  IMAD.MOV.U32 R11, RZ, RZ, R13 ;  /* 0x000000ffff0b7224 */ /* 0x000fc800078e000d */
[----:B------:R-:W-:-:S04]  /*0c00*/  FADD.FTZ R11, R8, R11 ;  /* 0x0000000b080b7221 */ /* 0x000fc80000010000 */
[----:B------:R-:W-:-:S07]  /*0c10*/  IMAD.MOV.U32 R15, RZ, RZ, R11 ;  /* 0x000000ffff0f7224 */ /* 0x000fce00078e000b */
[----:B------:R-:W-:Y:S05]  /*0c20*/  WARPSYNC.COLLECTIVE R14, `(.L_x_10994) ;  /* 0x000000000e087348 */ /* 0x000fea0003c00000 */
[----:B------:R0:W1:Y:S02]  /*0c30*/  SHFL.DOWN P3, R13, R15, R16, R17 ;  /* 0x080000100f0d7389 */ /* 0x0000640000060011 */
[----:B01----:R-:W-:Y:S01]  /*0c40*/  ENDCOLLECTIVE ;  /* 0x000000000000791b */ /* 0x003fe20003800000 */
.L_x_10994:
[----:B------:R-:W-:Y:S01]  /*0c50*/  IMAD.MOV.U32 R16, RZ, RZ, 0x1 ;  /* 0x00000001ff107424 */ /* 0x000fe200078e00ff */
[----:B------:R-:W-:-:S05]  /*0c60*/  MOV R10, R13 ;  /* 0x0000000d000a7202 */ /* 0x000fca0000000f00 */
[----:B------:R-:W-:-:S04]  /*0c70*/  FADD.FTZ R10, R11, R10 ;  /* 0x0000000a0b0a7221 */ /* 0x000fc80000010000 */
[----:B------:R-:W-:-:S07]  /*0c80*/  IMAD.MOV.U32 R15, RZ, RZ, R10 ;  /* 0x000000ffff0f7224 */ /* 0x000fce00078e000a */
[----:B------:R-:W-:Y:S05]  /*0c90*/  WARPSYNC.COLLECTIVE R14, `(.L_x_10995) ;  /* 0x000000000e087348 */ /* 0x000fea0003c00000 */
[----:B------:R0:W1:Y:S02]  /*0ca0*/  SHFL.DOWN P3, R13, R15, R16, R17 ;  /* 0x080000100f0d7389 */ /* 0x0000640000060011 */
[----:B01----:R-:W-:Y:S01]  /*0cb0*/  ENDCOLLECTIVE ;  /* 0x000000000000791b */ /* 0x003fe20003800000 */
.L_x_10995:
[----:B------:R-:W-:Y:S05]  /*0cc0*/  BRA `(.L_x_10996) ;  /* 0xfffffff8008c7947 */ /* 0x000fea000383ffff */
.L_x_10997:
        /* <DEDUP_REMOVED lines=11> */
.L_x_12205:


//--------------------- .text._ZN2at6native43_GLOBAL__N__9ae7fba5_10_SoftMax_cu_9f978f6319cunn_SoftMaxForwardILi2EdddNS1_25LogSoftMaxForwardEpilogueEEEvPT2_PKT0_i --------------------------
	.section	.text._ZN2at6native43_GLOBAL__N__9ae7fba5_10_SoftMax_cu_9f978f6319cunn_SoftMaxForwardILi2EdddNS1_25LogSoftMaxForwardEpilogueEEEvPT2_PKT0_i,"ax",@progbits
	.align	128
.text._ZN2at6native43_GLOBAL__N__9ae7fba5_10_SoftMax_cu_9f978f6319cunn_SoftMaxForwardILi2EdddNS1_25LogSoftMaxForwardEpilogueEEEvPT2_PKT0_i:
        .type           _ZN2at6native43_GLOBAL__N__9ae7fba5_10_SoftMax_cu_9f978f6319cunn_SoftMaxForwardILi2EdddNS1_25LogSoftMaxForwardEpilogueEEEvPT2_PKT0_i,@function
        .size           _ZN2at6native43_GLOBAL__N__9ae7fba5_10_SoftMax_cu_9f978f6319cunn_SoftMaxForwardILi2EdddNS1_25LogSoftMaxForwardEpilogueEEEvPT2_PKT0_i,(.L_x_12206 - _ZN2at6native43_GLOBAL__N__9ae7fba5_10_SoftMax_cu_9f978f6319cunn_SoftMaxForwardILi2EdddNS1_25LogSoftMaxForwardEpilogueEEEvPT2_PKT0_i)
        .other          _ZN2at6native43_GLOBAL__N__9ae7fba5_10_SoftMax_cu_9f978f6319cunn_SoftMaxForwardILi2EdddNS1_25LogSoftMaxForwardEpilogueEEEvPT2_PKT0_i,@"STO_CUDA_ENTRY STV_DEFAULT"
_ZN2at6native43_GLOBAL__N__9ae7fba5_10_SoftMax_cu_9f978f6319cunn_SoftMaxForwardILi2EdddNS1_25LogSoftMaxForwardEpilogueEEEvPT2_PKT0_i:
        /* <DEDUP_REMOVED lines=31> */
[----:B------:R-:W-:Y:S02]  /*01f0*/  UISETP.LT.U32.AND UP2, UPT, UR4, UR5, UPT ;  /* 0x000000050400728c */ /* 0x000fe4000bf41070 */
[----:B------:R-:W-:Y:S02]  /*0200*/  UIADD3.X UR13, UR8, -0x1, URZ, UP0, UP1 ;  /* 0xffffffff080d7890 */ /* 0x000fe400087e243f */
[----:B------:R-:W-:-:S02]  /*0210*/  ULEA UR15, UP0, UR14, UR6, 0x3 ;  /* 0x000000060e0f7291 */ /* 0x000fc4000f80183f */
[----:B------:R-:W-:Y:S02]  /*0220*/  USEL UR5, UR4, UR5, UP2 ;  /* 0x0000000504057287 */ /* 0x000fe40009000000 */
[----:B------:R-:W-:Y:S02]  /*0230*/  ULEA.HI.X UR14, UR14, UR7, UR13, 0x3, UP0 ;  /* 0x000000070e0e7291 */ /* 0x000fe400080f1c0d */
[----:B------:R-:W-:Y:S01]  /*0240*/  MOV R8, UR15 ;  /* 0x0000000f00087c02 */ /* 0x000fe20008000f00 */
[----:B------:R-:W-:Y:S01]  /*0250*/  UIADD3 UR13, UR4, -UR5, URZ ;  /* 0x80000005040d7290 */ /* 0x000fe2000fffe03f */
[----:B--2---:R-:W-:Y:S01]  /*0260*/  @!P0 DSETP.MAX.AND P1, P3, R2, -R6, PT ;  /* 0x800000060200822a */ /* 0x004fe20003b2f000 */
[----:B------:R-:W-:Y:S01]  /*0270*/  @!P0 IMAD.MOV.U32 R0, RZ, RZ, R2 ;  /* 0x000000ffff008224 */ /* 0x000fe200078e0002 */
[----:B------:R-:W-:-:S04]  /*0280*/  @!P0 LOP3.LUT R2, R7, 0x80000, RZ, 0xfc, !PT ;  /* 0x0008000007028812 */ /* 0x000fc800078efcff */
[----:B------:R-:W-:Y:S01]  /*0290*/  @!P0 FSEL R3, R3, -R7, P1 ;  /* 0x8000000703038208 */ /* 0x000fe20000800000 */
[----:B------:R-:W-:Y:S01]  /*02a0*/  IMAD.U32 R7, RZ, RZ, UR14 ;  /* 0x0000000eff077e24 */ /* 0x000fe2000f8e00ff */
[----:B------:R-:W-:Y:S02]  /*02b0*/  @!P0 SEL R0, R0, R9, P1 ;  /* 0x0000000900008207 */ /* 0x000fe40000800000 */
[----:B------:R-:W-:Y:S01]  /*02c0*/  @!P0 SEL R9, R2, R3, P3 ;  /* 0x0000000302098207 */ /* 0x000fe20001800000 */
[----:B------:R-:W-:Y:S02]  /*02d0*/  IMAD.MOV.U32 R2, RZ, RZ, -0x1 ;  /* 0xffffffffff027424 */ /* 0x000fe400078e00ff */
[----:B------:R-:W-:Y:S02]  /*02e0*/  IMAD.MOV.U32 R3, RZ, RZ, -0x100001 ;  /* 0xffefffffff037424 */ /* 0x000fe400078e00ff */
[----:B------:R-:W-:Y:S02]  /*02f0*/  @!P0 IMAD.MOV.U32 R2, RZ, RZ, R0 ;  /* 0x000000ffff028224 */ /* 0x000fe400078e0000 */
[----:B------:R-:W-:Y:S01]  /*0300*/  @!P0 IMAD.MOV.U32 R3, RZ, RZ, R9 ;  /* 0x000000ffff038224 */ /* 0x000fe200078e0009 */
[----:B------:R-:W-:Y:S06]  /*0310*/  BRA `(.L_x_10999) ;  /* 0x0000000000147947 */ /* 0x000fec0003800000 */
.L_x_10998:
[----:B------:R-:W-:Y:S01]  /*0320*/  IMAD.U32 R8, RZ, RZ, UR19 ;  /* 0x00000013ff087e24 */ /* 0x000fe2000f8e00ff */
[----:B------:R-:W-:Y:S01]  /*0330*/  MOV R3, 0xffefffff ;  /* 0xffefffff00037802 */ /* 0x000fe20000000f00 */
[----:B------:R-:W-:Y:S01]  /*0340*/  IMAD.U32 R7, RZ, RZ, UR9 ;  /* 0x00000009ff077e24 */ /* 0x000fe2000f8e00ff */
[----:B------:R-:W-:Y:S01]  /*0350*/  UMOV UR13, UR11 ;  /* 0x0000000b000d7c82 */ /* 0x000fe20008000000 */
[----:B------:R-:W-:-:S07]  /*0360*/  IMAD.MOV.U32 R2, RZ, RZ, -0x1 ;  /* 0xffffffffff027424 */ /* 0x000fce00078e00ff */
.L_x_10999:
        /* <DEDUP_REMOVED lines=10> */
[----:B0-----:R-:W-:Y:S01]  /*0410*/  R2UR UR5, R6 ;  /* 0x00000000060572ca */ /* 0x001fe200000e0000 */
[----:B------:R-:W-:-:S12]  /*0420*/  IMAD.MOV.U32 R6, RZ, RZ, R8 ;  /* 0x000000ffff067224 */ /* 0x000fd800078e0008 */
        /* <DEDUP_REMOVED lines=17> */
[----:B------:R-:W-:-:S07]  /*0540*/  IMAD.MOV.U32 R13, RZ, RZ, R39 ;  /* 0x000000ffff0d7224 */ /* 0x000fce00078e0027 */
.L_x_11002:
[----:B------:R-:W-:-:S06]  /*0550*/  IMAD.WIDE R8, R13, 0x10, R6 ;  /* 0x000000100d087825 */ /* 0x000fcc00078e0206 */
[----:B------:R-:W2:Y:S01]  /*0560*/  LDG.E.128 R8, desc[UR16][R8.64] ;  /* 0x0000001008087981 */ /* 0x000ea2000c1e1d00 */
[----:B------:R-:W-:Y:S02]  /*0570*/  IMAD.MOV.U32 R17, RZ, RZ, R3 ;  /* 0x000000ffff117224 */ /* 0x000fe400078e0003 */
[----:B------:R-:W-:Y:S02]  /*0580*/  IMAD.MOV.U32 R15, RZ, RZ, R2 ;  /* 0x000000ffff0f7224 */ /* 0x000fe400078e0002 */
[----:B------:R-:W-:Y:S01]  /*0590*/  VIADD R13, R13, UR21 ;  /* 0x000000150d0d7c36 */ /* 0x000fe20008000000 */
[----:B--2---:R-:W-:Y:S01]  /*05a0*/  DSETP.MAX.AND P1, P3, R8, R2, PT ;  /* 0x000000020800722a */ /* 0x004fe20003b2f000 */
[----:B------:R-:W-:Y:S01]  /*05b0*/  MOV R14, R9 ;  /* 0x00000009000e7202 */ /* 0x000fe20000000f00 */
[----:B------:R-:W-:Y:S02]  /*05c0*/  IMAD.MOV.U32 R2, RZ, RZ, R8 ;  /* 0x000000ffff027224 */ /* 0x000fe400078e0008 */
[----:B------:R-:W-:-:S02]  /*05d0*/  IMAD.SHL.U32 R9, R13, 0x2, RZ ;  /* 0x000000020d097824 */ /* 0x000fc400078e00ff */
[----:B------:R-:W-:Y:S01]  /*05e0*/  FSEL R19, R14, R17, P1 ;  /* 0x000000110e137208 */ /* 0x000fe20000800000 */
[----:B------:R-:W-:Y:S01]  /*05f0*/  IMAD.MOV.U32 R8, RZ, RZ, R10 ;  /* 0x000000ffff087224 */ /* 0x000fe200078e000a */
[----:B------:R-:W-:Y:S02]  /*0600*/  SEL R2, R2, R15, P1 ;  /* 0x0000000f02027207 */ /* 0x000fe40000800000 */
[----:B------:R-:W-:-:S04]  /*0610*/  ISETP.GE.AND P1, PT, R9, UR14, PT ;  /* 0x0000000e09007c0c */ /* 0x000fc8000bf26270 */
[----:B------:R-:W-:-:S05]  /*0620*/  @P3 LOP3.LUT R19, R17, 0x80000, RZ, 0xfc, !PT ;  /* 0x0008000011133812 */ /* 0x000fca00078efcff */
[----:B------:R-:W-:-:S06]  /*0630*/  IMAD.MOV.U32 R3, RZ, RZ, R19 ;  /* 0x000000ffff037224 */ /* 0x000fcc00078e0013 */
[----:B------:R-:W-:Y:S01]  /*0640*/  DSETP.MAX.AND P3, P4, R10, R2, PT ;  /* 0x000000020a00722a */ /* 0x000fe20003c6f000 */
[----:B------:R-:W-:-:S05]  /*0650*/  MOV R10, R3 ;  /* 0x00000003000a7202 */ /* 0x000fca0000000f00 */
[----:B------:R-:W-:Y:S02]  /*0660*/  FSEL R11, R11, R10, P3 ;  /* 0x0000000a0b0b7208 */ /* 0x000fe40001800000 */
[----:B------:R-:W-:-:S06]  /*0670*/  SEL R2, R8, R2, P3 ;  /* 0x0000000208027207 */ /* 0x000fcc0001800000 */
[----:B------:R-:W-:-:S05]  /*0680*/  @P4 LOP3.LUT R11, R10, 0x80000, RZ, 0xfc, !PT ;  /* 0x000800000a0b4812 */ /* 0x000fca00078efcff */
[----:B------:R-:W-:Y:S01]  /*0690*/  IMAD.MOV.U32 R3, RZ, RZ, R11 ;  /* 0x000000ffff037224 */ /* 0x000fe200078e000b */
[----:B------:R-:W-:Y:S06]  /*06a0*/  @!P1 BRA `(.L_x_11002) ;  /* 0xfffffffc00a89947 */ /* 0x000fec000383ffff */
.L_x_11001:
[----:B------:R-:W-:Y:S05]  /*06b0*/  BSYNC B0 ;  /* 0x0000000000007941 */ /* 0x000fea0003800000 */
.L_x_11000:
[----:B------:R-:W-:Y:S04]  /*06c0*/  BSSY B0, `(.L_x_11003) ;  /* 0x000000f000007945 */ /* 0x000fe80003800000 */
[----:B------:R-:W-:Y:S05]  /*06d0*/  @P0 BRA `(.L_x_11004) ;  /* 0x0000000000340947 */ /* 0x000fea0003800000 */
.L_x_11005:
[----:B------:R-:W-:-:S06]  /*06e0*/  IMAD.WIDE R8, R0, 0x8, R6 ;  /* 0x0000000800087825 */ /* 0x000fcc00078e0206 */
[----:B------:R-:W2:Y:S01]  /*06f0*/  LDG.E.64 R8, desc[UR16][R8.64] ;  /* 0x0000001008087981 */ /* 0x000ea2000c1e1b00 */
[----:B------:R-:W-:Y:S02]  /*0700*/  VIADD R0, R0, UR21 ;  /* 0x0000001500007c36 */ /* 0x000fe40008000000 */
[----:B------:R-:W-:Y:S02]  /*0710*/  IMAD.MOV.U32 R11, RZ, RZ, R2 ;  /* 0x000000ffff0b7224 */ /* 0x000fe400078e0002 */
[----:B------:R-:W-:Y:S01]  /*0720*/  IMAD.MOV.U32 R13, RZ, RZ, R3 ;  /* 0x000000ffff0d7224 */ /* 0x000fe200078e0003 */
[----:B------:R-:W-:Y:S01]  /*0730*/  ISETP.GE.AND P0, PT, R0, UR13, PT ;  /* 0x0000000d00007c0c */ /* 0x000fe2000bf06270 */
[----:B--2---:R-:W-:Y:S01]  /*0740*/  DSETP.MAX.AND P1, P3, R8, R2, PT ;  /* 0x000000020800722a */ /* 0x004fe20003b2f000 */
[----:B------:R-:W-:-:S05]  /*0750*/  IMAD.MOV.U32 R2, RZ, RZ, R9 ;  /* 0x000000ffff027224 */ /* 0x000fca00078e0009 */
[----:B------:R-:W-:Y:S01]  /*0760*/  FSEL R3, R2, R13, P1 ;  /* 0x0000000d02037208 */ /* 0x000fe20000800000 */
[----:B------:R-:W-:-:S05]  /*0770*/  IMAD.MOV.U32 R2, RZ, RZ, R8 ;  /* 0x000000ffff027224 */ /* 0x000fca00078e0008 */
[----:B------:R-:W-:Y:S02]  /*0780*/  SEL R2, R2, R11, P1 ;  /* 0x0000000b02027207 */ /* 0x000fe40000800000 */
[----:B------:R-:W-:Y:S01]  /*0790*/  @P3 LOP3.LUT R3, R13, 0x80000, RZ, 0xfc, !PT ;  /* 0x000800000d033812 */ /* 0x000fe200078efcff */
[----:B------:R-:W-:Y:S06]  /*07a0*/  @!P0 BRA `(.L_x_11005) ;  /* 0xfffffffc00cc8947 */ /* 0x000fec000383ffff */
.L_x_11004:
[----:B------:R-:W-:Y:S05]  /*07b0*/  BSYNC B0 ;  /* 0x0000000000007941 */ /* 0x000fea0003800000 */
.L_x_11003:
        /* <DEDUP_REMOVED lines=32> */
[----:B------:R-:W-:-:S03]  /*09c0*/  FSEL R8, R2, R6, !P0 ;  /* 0x0000000602087208 */ /* 0x000fc60004000000 */
[----:B------:R-:W-:Y:S04]  /*09d0*/  SHFL.DOWN PT, R3, R9, 0x1, 0x1f ;  /* 0x08201f0009037f89 */ /* 0x000fe800000e0000 */
[----:B------:R-:W0:Y:S02]  /*09e0*/  SHFL.DOWN PT, R2, R8, 0x1, 0x1f ;  /* 0x08201f0008027f89 */ /* 0x000e2400000e0000 */
[----:B0-----:R-:W-:-:S06]  /*09f0*/  DSETP.GEU.AND P0, PT, R8, R2, PT ;  /* 0x000000020800722a */ /* 0x001fcc0003f0e000 */
[----:B------:R-:W-:Y:S01]  /*0a00*/  FSEL R7, R3, R9, !P0 ;  /* 0x0000000903077208 */ /* 0x000fe20004000000 */
[----:B------:R-:W-:Y:S01]  /*0a10*/  IMAD.MOV.U32 R3, RZ, RZ, -0x100001 ;  /* 0xffefffffff037424 */ /* 0x000fe200078e00ff */
[----:B------:R-:W-:Y:S01]  /*0a20*/  FSEL R6, R2, R8, !P0 ;  /* 0x0000000802067208 */ /* 0x000fe20004000000 */
[----:B------:R-:W-:Y:S01]  /*0a30*/  IMAD.MOV.U32 R2, RZ, RZ, -0x1 ;  /* 0xffffffffff027424 */ /* 0x000fe200078e00ff */
[----:B------:R-:W-:Y:S01]  /*0a40*/  @!P1 LEA R9, R0, UR13, 0x3 ;  /* 0x0000000d00099c11 */ /* 0x000fe2000f8e18ff */
[----:B------:R-:W-:Y:S01]  /*0a50*/  VIADD R8, R39, 0x1f ;  /* 0x0000001f27087836 */ /* 0x000fe20000000000 */
[----:B------:R-:W-:-:S03]  /*0a60*/  LEA R0, R11, UR13, 0x3 ;  /* 0x0000000d0b007c11 */ /* 0x000fc6000f8e18ff */
        /* <DEDUP_REMOVED lines=29> */
.L_x_11051:
[----:B-12---:R-:W-:-:S06]  /*0c40*/  DSETP.GEU.AND P0, PT, R6, R2, PT ;  /* 0x000000020600722a */ /* 0x006fcc0003f0e000 */
[----:B------:R-:W-:Y:S02]  /*0c50*/  FSEL R2, R2, R6, !P0 ;  /* 0x0000000602027208 */ /* 0x000fe40004000000 */
[----:B------:R-:W-:-:S07]  /*0c60*/  FSEL R3, R3, R7, !P0 ;  /* 0x0000000703037208 */ /* 0x000fce0004000000 */
.L_x_11007:
[----:B------:R-:W-:Y:S05]  /*0c70*/  BSYNC B0 ;  /* 0x0000000000007941 */ /* 0x000fea0003800000 */
.L_x_11006:
[----:B------:R-:W-:Y:S01]  /*0c80*/  ISETP.NE.AND P0, PT, R39, RZ, PT ;  /* 0x000000ff2700720c */ /* 0x000fe20003f05270 */
[----:B------:R-:W-:-:S12]  /*0c90*/  WARPSYNC.ALL ;  /* 0x0000000000007948 */ /* 0x000fd80003800000 */
[----:B-1----:R-:W-:Y:S01]  /*0ca0*/  @!P0 STS.64 [UR13], R2 ;  /* 0x00000002ff008988 */ /* 0x002fe20008000a0d */
[----:B------:R-:W-:Y:S01]  /*0cb0*/  BAR.SYNC.DEFER_BLOCKING 0x0 ;  /* 0x0000000000007b1d */ /* 0x000fe20000010000 */
[----:B------:R-:W-:Y:S02]  /*0cc0*/  IMAD.U32 R8, RZ, RZ, UR19 ;  /* 0x00000013ff087e24 */ /* 0x000fe4000f8e00ff */
[----:B------:R-:W-:-:S03]  /*0cd0*/  IMAD.U32 R9, RZ, RZ, UR9 ;  /* 0x00000009ff097e24 */ /* 0x000fc6000f8e00ff */
[----:B------:R-:W1:Y:S01]  /*0ce0*/  LDS.64 R2, [UR13] ;  /* 0x0000000dff027984 */ /* 0x000e620008000a00 */
[----:B------:R-:W-:Y:S01]  /*0cf0*/  UMOV UR13, UR11 ;  /* 0x0000000b000d7c82 */ /* 0x000fe20008000000 */
[----:B-1----:R-:W-:Y:S02]  /*0d00*/  R2UR UR14, R2 ;  /* 0x00000000020e72ca */ /* 0x002fe400000e0000 */
[----:B------:R-:W-:Y:S02]  /*0d10*/  R2UR UR15, R3 ;  /* 0x00000000030f72ca */ /* 0x000fe400000e0000 */
[----:B------:R-:W-:Y:S01]  /*0d20*/  CS2R R2, SRZ ;  /* 0x0000000000027805 */ /* 0x000fe2000001ff00 */
[----:B------:R-:W-:-:S12]  /*0d30*/  @!P2 BRA `(.L_x_11009) ;  /* 0x000000040038a947 */ /* 0x000fd80003800000 */
        /* <DEDUP_REMOVED lines=8> */
[----:B------:R-:W-:Y:S01]  /*0dc0*/  MOV R7, 0x3ff71547 ;  /* 0x3ff7154700077802 */ /* 0x000fe20000000f00 */
[----:B------:R-:W-:Y:S01]  /*0dd0*/  UMOV UR24, 0xfefa39ef ;  /* 0xfefa39ef00187882 */ /* 0x000fe20000000000 */
        /* <DEDUP_REMOVED lines=56> */
.L_x_11013:
[----:B------:R-:W-:Y:S05]  /*1160*/  BSYNC B1 ;  /* 0x0000000000017941 */ /* 0x000fea0003800000 */
.L_x_11012:
[----:B------:R-:W-:-:S11]  /*1170*/  DADD R2, RZ, R8 ;  /* 0x00000000ff027229 */ /* 0x000fd60000000008 */
.L_x_11011:
[----:B------:R-:W-:Y:S05]  /*1180*/  BSYNC B0 ;  /* 0x0000000000007941 */ /* 0x000fea0003800000 */
.L_x_11010:
[----:B------:R-:W-:Y:S02]  /*1190*/  UIADD3 UR18, UP2, UP3, -UR12, UR10, UR21 ;  /* 0x0000000a0c127290 */ /* 0x000fe4000fb5e115 */
[----:B------:R-:W-:Y:S02]  /*11a0*/  UISETP.LT.U32.AND UP1, UPT, UR22, UR21, UPT ;  /* 0x000000151600728c */ /* 0x000fe4000bf21070 */
[----:B------:R-:W-:Y:S02]  /*11b0*/  UIADD3.X UR20, UR8, -0x1, URZ, UP2, UP3 ;  /* 0xffffffff08147890 */ /* 0x000fe400097e643f */
[----:B------:R-:W-:Y:S02]  /*11c0*/  ULEA UR6, UP2, UR18, UR6, 0x3 ;  /* 0x0000000612067291 */ /* 0x000fe4000f84183f */
[----:B------:R-:W-:Y:S02]  /*11d0*/  USEL UR13, UR22, UR21, UP1 ;  /* 0x00000015160d7287 */ /* 0x000fe40008800000 */
[----:B------:R-:W-:-:S02]  /*11e0*/  ULEA.HI.X UR7, UR18, UR7, UR20, 0x3, UP2 ;  /* 0x0000000712077291 */ /* 0x000fc400090f1c14 */
[----:B------:R-:W-:Y:S01]  /*11f0*/  IMAD.U32 R8, RZ, RZ, UR6 ;  /* 0x00000006ff087e24 */ /* 0x000fe2000f8e00ff */
[----:B------:R-:W-:-:S03]  /*1200*/  UIADD3 UR13, UR22, -UR13, URZ ;  /* 0x8000000d160d7290 */ /* 0x000fc6000fffe03f */
[----:B------:R-:W-:-:S09]  /*1210*/  IMAD.U32 R9, RZ, RZ, UR7 ;  /* 0x00000007ff097e24 */ /* 0x000fd2000f8e00ff */
.L_x_11009:
        /* <DEDUP_REMOVED lines=12> */
.L_x_11020:
[----:B0-----:R-:W-:-:S06]  /*12e0*/  IMAD.WIDE R6, R39, 0x10, R8 ;  /* 0x0000001027067825 */ /* 0x001fcc00078e0208 */
[----:B------:R-:W2:Y:S01]  /*12f0*/  LDG.E.128 R4, desc[UR16][R6.64] ;  /* 0x0000001006047981 */ /* 0x000ea2000c1e1d00 */
[----:B------:R-:W-:Y:S01]  /*1300*/  IMAD.MOV.U32 R34, RZ, RZ, 0x652b82fe ;  /* 0x652b82feff227424 */ /* 0x000fe200078e00ff */
[----:B------:R-:W-:Y:S01]  /*1310*/  MOV R30, 0x3b39803f ;  /* 0x3b39803f001e7802 */ /* 0x000fe20000000f00 */
        /* <DEDUP_REMOVED lines=8> */
[----:B------:R-:W-:Y:S02]  /*13a0*/  IMAD.MOV.U32 R29, RZ, RZ, 0x3e5ade15 ;  /* 0x3e5ade15ff1d7424 */ /* 0x000fe400078e00ff */
[----:B------:R-:W-:Y:S02]  /*13b0*/  IMAD.MOV.U32 R26, RZ, RZ, -0x35dec16 ;  /* 0xfca213eaff1a7424 */ /* 0x000fe400078e00ff */
[----:B------:R-:W-:Y:S02]  /*13c0*/  IMAD.MOV.U32 R27, RZ, RZ, 0x3e928af3 ;  /* 0x3e928af3ff1b7424 */ /* 0x000fe400078e00ff */
[----:B------:R-:W-:Y:S02]  /*13d0*/  IMAD.MOV.U32 R24, RZ, RZ, 0x62401315 ;  /* 0x62401315ff187424 */ /* 0x000fe400078e00ff */
[----:B------:R-:W-:Y:S02]  /*13e0*/  IMAD.MOV.U32 R22, RZ, RZ, 0x7c89eb71 ;  /* 0x7c89eb71ff167424 */ /* 0x000fe400078e00ff */
[----:B------:R-:W-:-:S02]  /*13f0*/  IMAD.MOV.U32 R23, RZ, RZ, 0x3efa0199 ;  /* 0x3efa0199ff177424 */ /* 0x000fc400078e00ff */
[----:B------:R-:W-:Y:S02]  /*1400*/  IMAD.MOV.U32 R20, RZ, RZ, 0x14761f65 ;  /* 0x14761f65ff147424 */ /* 0x000fe400078e00ff */
[----:B------:R-:W-:Y:S02]  /*1410*/  IMAD.MOV.U32 R21, RZ, RZ, 0x3f2a01a0 ;  /* 0x3f2a01a0ff157424 */ /* 0x000fe400078e00ff */
[----:B------:R-:W-:Y:S02]  /*1420*/  IMAD.MOV.U32 R18, RZ, RZ, 0x1852b7af ;  /* 0x1852b7afff127424 */ /* 0x000fe400078e00ff */
[----:B------:R-:W-:Y:S02]  /*1430*/  IMAD.MOV.U32 R19, RZ, RZ, 0x3f56c16c ;  /* 0x3f56c16cff137424 */ /* 0x000fe400078e00ff */
[----:B------:R-:W-:Y:S02]  /*1440*/  IMAD.MOV.U32 R17, RZ, RZ, 0x3f811111 ;  /* 0x3f811111ff117424 */ /* 0x000fe400078e00ff */
[----:B------:R-:W-:-:S02]  /*1450*/  IMAD.MOV.U32 R14, RZ, RZ, 0x555502a1 ;  /* 0x555502a1ff0e7424 */ /* 0x000fc400078e00ff */
[----:B------:R-:W-:Y:S02]  /*1460*/  IMAD.MOV.U32 R15, RZ, RZ, 0x3fa55555 ;  /* 0x3fa55555ff0f7424 */ /* 0x000fe400078e00ff */
[----:B------:R-:W-:Y:S02]  /*1470*/  IMAD.MOV.U32 R12, RZ, RZ, 0x55555511 ;  /* 0x55555511ff0c7424 */ /* 0x000fe400078e00ff */
[----:B------:R-:W-:Y:S01]  /*1480*/  IMAD.MOV.U32 R13, RZ, RZ, 0x3fc55555 ;  /* 0x3fc55555ff0d7424 */ /* 0x000fe200078e00ff */
[----:B--2---:R-:W-:Y:S02]  /*1490*/  DADD R36, R4, -UR14 ;  /* 0x8000000e04247e29 */ /* 0x004fe40008000000 */
[----:B------:R-:W-:-:S06]  /*14a0*/  DADD R6, R6, -UR14 ;  /* 0x8000000e06067e29 */ /* 0x000fcc0008000000 */
[----:B------:R-:W-:Y:S02]  /*14b0*/  DFMA R40, R36, R34, 6.75539944105574400000e+15 ;  /* 0x433800002428742b */ /* 0x000fe40000000022 */
[----:B------:R-:W-:-:S06]  /*14c0*/  FSETP.GEU.FTZ.AND P0, PT, |R37|, 4.1917929649353027344, PT ;  /* 0x4086232b2500780b */ /* 0x000fcc0003f1e200 */
        /* <DEDUP_REMOVED lines=10> */
[----:B------:R-:W-:Y:S01]  /*1570*/  DFMA R42, R4, R10, R12 ;  /* 0x0000000a042a722b */ /* 0x000fe2000000000c */
[----:B------:R-:W-:Y:S01]  /*1580*/  MOV R10, 0xb ;  /* 0x0000000b000a7802 */ /* 0x000fe20000000f00 */
[----:B------:R-:W-:-:S06]  /*1590*/  IMAD.MOV.U32 R11, RZ, RZ, 0x3fe00000 ;  /* 0x3fe00000ff0b7424 */ /* 0x000fcc00078e00ff */
[----:B------:R-:W-:-:S08]  /*15a0*/  DFMA R42, R4, R42, R10 ;  /* 0x0000002a042a722b */ /* 0x000fd0000000000a */
[----:B------:R-:W-:-:S08]  /*15b0*/  DFMA R42, R4, R42, 1 ;  /* 0x3ff00000042a742b */ /* 0x000fd0000000002a */
[----:B------:R-:W-:-:S10]  /*15c0*/  DFMA R4, R4, R42, 1 ;  /* 0x3ff000000404742b */ /* 0x000fd4000000002a */
[----:B------:R-:W-:Y:S01]  /*15d0*/  IMAD R43, R40, 0x100000, R5 ;  /* 0x00100000282b7824 */ /* 0x000fe200078e0205 */
[----:B------:R-:W-:Y:S01]  /*15e0*/  DFMA R40, R6, R34, 6.75539944105574400000e+15 ;  /* 0x433800000628742b */ /* 0x000fe20000000022 */
[----:B------:R-:W-:Y:S01]  /*15f0*/  IMAD.MOV.U32 R42, RZ, RZ, R4 ;  /* 0x000000ffff2a7224 */ /* 0x000fe200078e0004 */
[----:B------:R-:W-:Y:S09]  /*1600*/  @!P0 BRA `(.L_x_11017) ;  /* 0x0000000000388947 */ /* 0x000ff20003800000 */
[----:B------:R-:W-:Y:S01]  /*1610*/  FSETP.GEU.FTZ.AND P0, PT, |R37|, 4.2275390625, PT ;  /* 0x408748002500780b */ /* 0x000fe20003f1e200 */
[C---:B------:R-:W-:Y:S02]  /*1620*/  DADD R42, R36.reuse, +INF ;  /* 0x7ff00000242a7429 */ /* 0x040fe40000000000 */
[----:B------:R-:W-:-:S08]  /*1630*/  DSETP.GEU.AND P2, PT, R36, RZ, PT ;  /* 0x000000ff2400722a */ /* 0x000fd00003f4e000 */
[----:B------:R-:W-:Y:S02]  /*1640*/  FSEL R42, R42, RZ, P2 ;  /* 0x000000ff2a2a7208 */ /* 0x000fe40001000000 */
[----:B------:R-:W-:Y:S01]  /*1650*/  FSEL R43, R43, RZ, P2 ;  /* 0x000000ff2b2b7208 */ /* 0x000fe20001000000 */
[----:B------:R-:W-:Y:S06]  /*1660*/  @P0 BRA `(.L_x_11017) ;  /* 0x0000000000200947 */ /* 0x000fec0003800000 */
[----:B------:R-:W-:Y:S01]  /*1670*/  DFMA R34, R34, R36, 6.75539944105574400000e+15 ;  /* 0x433800002222742b */ /* 0x000fe20000000024 */
[----:B------:R-:W-:-:S09]  /*1680*/  MOV R42, RZ ;  /* 0x000000ff002a7202 */ /* 0x000fd20000000f00 */
[----:B------:R-:W-:-:S04]  /*1690*/  LEA.HI R35, R34, R34, RZ, 0x1 ;  /* 0x0000002222237211 */ /* 0x000fc800078f08ff */
[----:B------:R-:W-:-:S05]  /*16a0*/  SHF.R.S32.HI R35, RZ, 0x1, R35 ;  /* 0x00000001ff237819 */ /* 0x000fca0000011423 */
[----:B------:R-:W-:Y:S02]  /*16b0*/  IMAD.IADD R34, R34, 0x1, -R35 ;  /* 0x0000000122227824 */ /* 0x000fe400078e0a23 */
[----:B------:R-:W-:-:S03]  /*16c0*/  IMAD R5, R35, 0x100000, R5 ;  /* 0x0010000023057824 */ /* 0x000fc600078e0205 */
[----:B------:R-:W-:-:S06]  /*16d0*/  LEA R43, R34, 0x3ff00000, 0x14 ;  /* 0x3ff00000222b7811 */ /* 0x000fcc00078ea0ff */
[----:B------:R-:W-:-:S11]  /*16e0*/  DMUL R42, R4, R42 ;  /* 0x0000002a042a7228 */ /* 0x000fd60000000000 */
.L_x_11017:
[----:B------:R-:W-:Y:S05]  /*16f0*/  BSYNC B1 ;  /* 0x0000000000017941 */ /* 0x000fea0003800000 */
.L_x_11016:
[----:B------:R-:W-:Y:S01]  /*1700*/  DADD R4, R40, -6.75539944105574400000e+15 ;  /* 0xc338000028047429 */ /* 0x000fe20000000000 */
[----:B------:R-:W-:Y:S01]  /*1710*/  FSETP.GEU.FTZ.AND P0, PT, |R7|, 4.1917929649353027344, PT ;  /* 0x4086232b0700780b */ /* 0x000fe20003f1e200 */
[----:B------:R-:W-:Y:S01]  /*1720*/  BSSY B1, `(.L_x_11018) ;  /* 0x000001e000017945 */ /* 0x000fe20003800000 */
[----:B------:R-:W-:-:S05]  /*1730*/  DADD R42, R42, R2 ;  /* 0x000000002a2a7229 */ /* 0x000fca0000000002 */
        /* <DEDUP_REMOVED lines=28> */
.L_x_11019:
[----:B------:R-:W-:Y:S05]  /*1900*/  BSYNC B1 ;  /* 0x0000000000017941 */ /* 0x000fea0003800000 */
.L_x_11018:
[----:B------:R-:W-:Y:S01]  /*1910*/  IADD3 R39, R39, UR21, RZ ;  /* 0x0000001527277c10 */ /* 0x000fe2000fffe0ff */
[----:B------:R-:W-:-:S04]  /*1920*/  DADD R2, R42, R2 ;  /* 0x000000002a027229 */ /* 0x000fc80000000002 */
[----:B------:R-:W-:-:S05]  /*1930*/  IMAD.SHL.U32 R4, R39, 0x2, RZ ;  /* 0x0000000227047824 */ /* 0x000fca00078e00ff */
[----:B------:R-:W-:-:S13]  /*1940*/  ISETP.GE.AND P0, PT, R4, UR4, PT ;  /* 0x0000000404007c0c */ /* 0x000fda000bf06270 */
[----:B------:R-:W-:Y:S05]  /*1950*/  @!P0 BRA `(.L_x_11020) ;  /* 0xfffffff800608947 */ /* 0x000fea000383ffff */
.L_x_11015:
[----:B------:R-:W-:Y:S05]  /*1960*/  BSYNC B0 ;  /* 0x0000000000007941 */ /* 0x000fea0003800000 */
.L_x_11014:
[----:B------:R-:W1:Y:S01]  /*1970*/  S2R R5, SR_TID.X ;  /* 0x0000000000057919 */ /* 0x000e620000002100 */
[----:B------:R-:W-:Y:S01]  /*1980*/  BSSY B0, `(.L_x_11021) ;  /* 0x0000047000007945 */ /* 0x000fe20003800000 */
[----:B-1----:R-:W-:-:S05]  /*1990*/  VIADD R5, R5, UR4 ;  /* 0x0000000405057c36 */ /* 0x002fca0008000000 */
[----:B------:R-:W-:-:S13]  /*19a0*/  ISETP.GE.AND P0, PT, R5, UR13, PT ;  /* 0x0000000d05007c0c */ /* 0x000fda000bf06270 */
[----:B------:R-:W-:Y:S05]  /*19b0*/  @P0 BRA `(.L_x_11022) ;  /* 0x00000004000c0947 */ /* 0x000fea0003800000 */
.L_x_11025:
[----:B------:R-:W-:-:S05]  /*19c0*/  IMAD.WIDE R12, R5, 0x8, R8 ;  /* 0x00000008050c7825 */ /* 0x000fca00078e0208 */
[----:B0-----:R-:W2:Y:S01]  /*19d0*/  LDG.E.64 R6, desc[UR16][R12.64] ;  /* 0x000000100c067981 */ /* 0x001ea2000c1e1b00 */
[----:B------:R-:W-:Y:S01]  /*19e0*/  IMAD.MOV.U32 R10, RZ, RZ, 0x652b82fe ;  /* 0x652b82feff0a7424 */ /* 0x000fe200078e00ff */
[----:B------:R-:W-:Y:S01]  /*19f0*/  UMOV UR4, 0xfefa39ef ;  /* 0xfefa39ef00047882 */ /* 0x000fe20000000000 */
[----:B------:R-:W-:Y:S01]  /*1a00*/  IMAD.MOV.U32 R11, RZ, RZ, 0x3ff71547 ;  /* 0x3ff71547ff0b7424 */ /* 0x000fe200078e00ff */
[----:B------:R-:W-:Y:S01]  /*1a10*/  UMOV UR5, 0x3fe62e42 ;  /* 0x3fe62e4200057882 */ /* 0x000fe20000000000 */
[----:B------:R-:W-:Y:S01]  /*1a20*/  VIADD R5, R5, UR21 ;  /* 0x0000001505057c36 */ /* 0x000fe20008000000 */
[----:B------:R-:W-:Y:S04]  /*1a30*/  BSSY B1, `(.L_x_11023) ;  /* 0x0000039000017945 */ /* 0x000fe80003800000 */
        /* <DEDUP_REMOVED lines=56> */
.L_x_11024:
[----:B------:R-:W-:Y:S05]  /*1dc0*/  BSYNC B1 ;  /* 0x0000000000017941 */ /* 0x000fea0003800000 */
.L_x_11023:
[----:B------:R-:W-:Y:S01]  /*1dd0*/  DADD R2, R12, R2 ;  /* 0x000000000c027229 */ /* 0x000fe20000000002 */
[----:B------:R-:W-:Y:S10]  /*1de0*/  @!P3 BRA `(.L_x_11025) ;  /* 0xfffffff800f4b947 */ /* 0x000ff4000383ffff */
.L_x_11022:
[----:B------:R-:W-:Y:S05]  /*1df0*/  BSYNC B0 ;  /* 0x0000000000007941 */ /* 0x000fea0003800000 */
.L_x_11021:
[----:B------:R-:W-:Y:S01]  /*1e00*/  SHFL.DOWN PT, R5, R3, 0x10, 0x1f ;  /* 0x0a001f0003057f89 */ /* 0x000fe200000e0000 */
[----:B------:R-:W-:Y:S03]  /*1e10*/  BSSY B0, `(.L_x_11026) ;  /* 0x000001b000007945 */ /* 0x000fe60003800000 */
[----:B------:R-:W1:Y:S01]  /*1e20*/  SHFL.DOWN PT, R4, R2, 0x10, 0x1f ;  /* 0x0a001f0002047f89 */ /* 0x000e6200000e0000 */
[----:B------:R-:W-:Y:S06]  /*1e30*/  BAR.SYNC.DEFER_BLOCKING 0x0 ;  /* 0x0000000000007b1d */ /* 0x000fec0000010000 */
[----:B-1----:R-:W-:Y:S01]  /*1e40*/  DADD R4, R4, R2 ;  /* 0x0000000004047229 */ /* 0x002fe20000000002 */
[----:B------:R-:W1:Y:S06]  /*1e50*/  S2R R2, SR_TID.X ;  /* 0x0000000000027919 */ /* 0x000e6c0000002100 */
        /* <DEDUP_REMOVED lines=12> */
[----:B-1----:R-:W-:Y:S10]  /*1f20*/  @P1 BRA `(.L_x_11027) ;  /* 0x0000000000241947 */ /* 0x002ff40003800000 */
        /* <DEDUP_REMOVED lines=9> */
.L_x_11027:
[----:B------:R-:W-:Y:S05]  /*1fc0*/  BSYNC B0 ;  /* 0x0000000000007941 */ /* 0x000fea0003800000 */
.L_x_11026:
[----:B------:R-:W-:Y:S01]  /*1fd0*/  BAR.SYNC.DEFER_BLOCKING 0x0 ;  /* 0x0000000000007b1d */ /* 0x000fe20000010000 */
[----:B------:R-:W-:Y:S01]  /*1fe0*/  USHF.R.U32.HI UR4, URZ, 0x5, UR21 ;  /* 0x000000053f047899 */ /* 0x000fe20008011615 */
[----:B------:R-:W-:Y:S01]  /*1ff0*/  CS2R R4, SRZ ;  /* 0x0000000000047805 */ /* 0x000fe2000001ff00 */
[----:B0-----:R-:W-:-:S04]  /*2000*/  VIADD R3, R2, 0x1f ;  /* 0x0000001f02037836 */ /* 0x001fc80000000000 */
[----:B------:R-:W-:-:S13]  /*2010*/  ISETP.GE.AND P0, PT, R2, UR4, PT ;  /* 0x0000000402007c0c */ /* 0x000fda000bf06270 */
[----:B------:R0:W1:Y:S01]  /*2020*/  @!P0 LDS.64 R4, [R0] ;  /* 0x0000000000048984 */ /* 0x0000620000000a00 */
[----:B------:R-:W-:-:S13]  /*2030*/  ISETP.GT.U32.AND P0, PT, R3, 0x3e, PT ;  /* 0x0000003e0300780c */ /* 0x000fda0003f04070 */
        /* <DEDUP_REMOVED lines=8> */
[----:B0-----:R-:W-:Y:S02]  /*20c0*/  IMAD.MOV.U32 R5, RZ, RZ, R9 ;  /* 0x000000ffff057224 */ /* 0x001fe400078e0009 */
[----:B-1----:R-:W-:-:S06]  /*20d0*/  IMAD.MOV.U32 R4, RZ, RZ, R8 ;  /* 0x000000ffff047224 */ /* 0x002fcc00078e0008 */
[----:B------:R-:W-:-:S07]  /*20e0*/  DADD R8, R6, R4 ;  /* 0x0000000006087229 */ /* 0x000fce0000000004 */
[----:B------:R-:W0:Y:S04]  /*20f0*/  SHFL.DOWN PT, R11, R9, 0x4, 0x1f ;  /* 0x08801f00090b7f89 */ /* 0x000e2800000e0000 */
[----:B------:R-:W1:Y:S01]  /*2100*/  SHFL.DOWN PT, R10, R8, 0x4, 0x1f ;  /* 0x08801f00080a7f89 */ /* 0x000e6200000e0000 */
[----:B0-----:R-:W-:Y:S01]  /*2110*/  MOV R5, R11 ;  /* 0x0000000b00057202 */ /* 0x001fe20000000f00 */
[----:B-1----:R-:W-:-:S06]  /*2120*/  IMAD.MOV.U32 R4, RZ, RZ, R10 ;  /* 0x000000ffff047224 */ /* 0x002fcc00078e000a */
[----:B------:R-:W-:-:S07]  /*2130*/  DADD R10, R8, R4 ;  /* 0x00000000080a7229 */ /* 0x000fce0000000004 */
[----:B------:R-:W-:Y:S04]  /*2140*/  SHFL.DOWN PT, R5, R11, 0x2, 0x1f ;  /* 0x08401f000b057f89 */ /* 0x000fe800000e0000 */
[----:B------:R-:W0:Y:S02]  /*2150*/  SHFL.DOWN PT, R4, R10, 0x2, 0x1f ;  /* 0x08401f000a047f89 */ /* 0x000e2400000e0000 */
[----:B0-----:R-:W-:-:S07]  /*2160*/  DADD R4, R10, R4 ;  /* 0x000000000a047229 */ /* 0x001fce0000000004 */
[----:B------:R0:W1:Y:S04]  /*2170*/  SHFL.DOWN PT, R7, R5, 0x1, 0x1f ;  /* 0x08201f0005077f89 */ /* 0x00006800000e0000 */
[----:B------:R0:W2:Y:S02]  /*2180*/  SHFL.DOWN PT, R6, R4, 0x1, 0x1f ;  /* 0x08201f0004067f89 */ /* 0x0000a400000e0000 */
.L_x_11062:
[----:B012---:R-:W-:-:S11]  /*2190*/  DADD R4, R4, R6 ;  /* 0x0000000004047229 */ /* 0x007fd60000000006 */
.L_x_11028:
[----:B------:R-:W0:Y:S01]  /*21a0*/  S2R R3, SR_CgaCtaId ;  /* 0x0000000000037919 */ /* 0x000e220000008800 */
[----:B------:R-:W-:Y:S01]  /*21b0*/  ISETP.NE.AND P0, PT, R2, RZ, PT ;  /* 0x000000ff0200720c */ /* 0x000fe20003f05270 */
[----:B------:R-:W-:Y:S05]  /*21c0*/  WARPSYNC.ALL ;  /* 0x0000000000007948 */ /* 0x000fea0003800000 */
[----:B------:R-:W-:-:S04]  /*21d0*/  MOV R0, 0x400 ;  /* 0x0000040000007802 */ /* 0x000fc80000000f00 */
[----:B0-----:R-:W-:-:S05]  /*21e0*/  LEA R11, R3, R0, 0x18 ;  /* 0x00000000030b7211 */ /* 0x001fca00078ec0ff */
[----:B-1----:R-:W-:Y:S01]  /*21f0*/  @!P0 STS.64 [R11], R4 ;  /* 0x000000040b008388 */ /* 0x002fe20000000a00 */
[----:B------:R-:W-:Y:S06]  /*2200*/  BAR.SYNC.DEFER_BLOCKING 0x0 ;  /* 0x0000000000007b1d */ /* 0x000fec0000010000 */
[----:B------:R-:W0:Y:S02]  /*2210*/  LDS.64 R6, [R11] ;  /* 0x000000000b067984 */ /* 0x000e240000000a00 */
[----:B0-----:R-:W-:Y:S01]  /*2220*/  ISETP.GT.AND P0, PT, R7, 0xfffff, PT ;  /* 0x000fffff0700780c */ /* 0x001fe20003f04270 */
[----:B------:R-:W-:-:S02]  /*2230*/  IMAD.MOV.U32 R8, RZ, RZ, R6 ;  /* 0x000000ffff087224 */ /* 0x000fc400078e0006 */
[--C-:B------:R-:W-:Y:S02]  /*2240*/  IMAD.MOV.U32 R9, RZ, RZ, R7.reuse ;  /* 0x000000ffff097224 */ /* 0x100fe400078e0007 */
[----:B------:R-:W-:Y:S02]  /*2250*/  IMAD.MOV.U32 R0, RZ, RZ, R7 ;  /* 0x000000ffff007224 */ /* 0x000fe400078e0007 */
[----:B------:R-:W-:-:S06]  /*2260*/  IMAD.MOV.U32 R4, RZ, RZ, R6 ;  /* 0x000000ffff047224 */ /* 0x000fcc00078e0006 */
[----:B------:R-:W-:-:S10]  /*2270*/  @!P0 DMUL R8, R8, 1.80143985094819840000e+16 ;  /* 0x4350000008088828 */ /* 0x000fd40000000000 */
[----:B------:R-:W-:Y:S02]  /*2280*/  @!P0 IMAD.MOV.U32 R0, RZ, RZ, R9 ;  /* 0x000000ffff008224 */ /* 0x000fe400078e0009 */
[----:B------:R-:W-:Y:S02]  /*2290*/  @!P0 IMAD.MOV.U32 R4, RZ, RZ, R8 ;  /* 0x000000ffff048224 */ /* 0x000fe400078e0008 */
[----:B------:R-:W-:-:S05]  /*22a0*/  VIADD R3, R0, 0xffffffff ;  /* 0xffffffff00037836 */ /* 0x000fca0000000000 */
[----:B------:R-:W-:Y:S02]  /*22b0*/  ISETP.GE.U32.AND P1, PT, R3, 0x7fefffff, PT ;  /* 0x7fefffff0300780c */ /* 0x000fe40003f26070 */
[----:B------:R-:W-:Y:S01]  /*22c0*/  MOV R3, 0xfffffc01 ;  /* 0xfffffc0100037802 */ /* 0x000fe20000000f00 */
[----:B------:R-:W-:-:S10]  /*22d0*/  @!P0 IMAD.MOV.U32 R3, RZ, RZ, -0x435 ;  /* 0xfffffbcbff038424 */ /* 0x000fd400078e00ff */
[----:B------:R-:W-:Y:S05]  /*22e0*/  @!P1 BRA `(.L_x_11030) ;  /* 0x00000000001c9947 */ /* 0x000fea0003800000 */
[----:B------:R-:W-:Y:S01]  /*22f0*/  IMAD.MOV.U32 R4, RZ, RZ, 0x0 ;  /* 0x00000000ff047424 */ /* 0x000fe200078e00ff */
[----:B------:R-:W-:Y:S01]  /*2300*/  FSETP.NEU.FTZ.AND P0, PT, R9, RZ, PT ;  /* 0x000000ff0900720b */ /* 0x000fe20003f1d000 */
[----:B------:R-:W-:-:S06]  /*2310*/  IMAD.MOV.U32 R5, RZ, RZ, 0x7ff00000 ;  /* 0x7ff00000ff057424 */ /* 0x000fcc00078e00ff */
[----:B------:R-:W-:-:S10]  /*2320*/  DFMA R4, R8, R4, +INF ;  /* 0x7ff000000804742b */ /* 0x000fd40000000004 */
[----:B------:R-:W-:Y:S02]  /*2330*/  FSEL R4, R4, RZ, P0 ;  /* 0x000000ff04047208 */ /* 0x000fe40000000000 */
[----:B------:R-:W-:Y:S01]  /*2340*/  FSEL R5, R5, -QNAN , P0 ;  /* 0xfff0000005057808 */ /* 0x000fe20000000000 */
[----:B------:R-:W-:Y:S06]  /*2350*/  BRA `(.L_x_11031) ;  /* 0x0000000000f47947 */ /* 0x000fec0003800000 */
.L_x_11030:
        /* <DEDUP_REMOVED lines=10> */
[----:B------:R-:W-:Y:S01]  /*2400*/  UMOV UR7, 0x43300000 ;  /* 0x4330000000077882 */ /* 0x000fe20000000000 */
[----:B------:R-:W-:-:S11]  /*2410*/  MOV R17, 0x43300000 ;  /* 0x4330000000117802 */ /* 0x000fd60000000f00 */
        /* <DEDUP_REMOVED lines=49> */
.L_x_11031:
[----:B------:R-:W-:Y:S02]  /*2730*/  ULDC UR6, c[0x0][0x210] ;  /* 0x0000840000067ab9 */ /* 0x000fe40000000800 */
[----:B------:R-:W-:-:S04]  /*2740*/  ULEA UR4, UR10, UR6, 0x3 ;  /* 0x000000060a047291 */ /* 0x000fc8000f8e183f */
[----:B------:R-:W-:-:S06]  /*2750*/  ULOP3.LUT UR4, UR4, 0x8, URZ, 0xc0, !UPT ;  /* 0x0000000804047892 */ /* 0x000fcc000f8ec03f */
[----:B------:R-:W-:-:S05]  /*2760*/  IMAD.U32 R0, RZ, RZ, UR4 ;  /* 0x00000004ff007e24 */ /* 0x000fca000f8e00ff */
[----:B------:R-:W-:-:S04]  /*2770*/  SHF.R.U64 R0, R0, 0x3, RZ ;  /* 0x0000000300007819 */ /* 0x000fc800000012ff */
[----:B------:R-:W-:-:S13]  /*2780*/  ISETP.NE.AND P0, PT, R0, UR12, PT ;  /* 0x0000000c00007c0c */ /* 0x000fda000bf05270 */
[----:B------:R-:W-:Y:S05]  /*2790*/  @!P0 BRA `(.L_x_11032) ;  /* 0x0000000000508947 */ /* 0x000fea0003800000 */
[----:B------:R-:W-:Y:S02]  /*27a0*/  ULDC UR5, c[0x0][0x220] ;  /* 0x0000880000057ab9 */ /* 0x000fe40000000800 */
[----:B------:R-:W-:-:S13]  /*27b0*/  ISETP.GE.AND P0, PT, R2, UR5, PT ;  /* 0x0000000502007c0c */ /* 0x000fda000bf06270 */
[----:B------:R-:W-:Y:S05]  /*27c0*/  @P0 EXIT ;  /* 0x000000000000094d */ /* 0x000fea0003800000 */
[----:B------:R-:W-:Y:S01]  /*27d0*/  IMAD.MOV.U32 R11, RZ, RZ, R2 ;  /* 0x000000ffff0b7224 */ /* 0x000fe200078e0002 */
[----:B------:R-:W-:-:S06]  /*27e0*/  ULDC UR4, c[0x0][0x214] ;  /* 0x0000850000047ab9 */ /* 0x000fcc0000000800 */
.L_x_11033:
[----:B------:R-:W-:Y:S02]  /*27f0*/  IMAD.U32 R2, RZ, RZ, UR19 ;  /* 0x00000013ff027e24 */ /* 0x000fe4000f8e00ff */
[----:B------:R-:W-:Y:S02]  /*2800*/  IMAD.U32 R3, RZ, RZ, UR9 ;  /* 0x00000009ff037e24 */ /* 0x000fe4000f8e00ff */
[----:B------:R-:W-:-:S06]  /*2810*/  IMAD.WIDE R2, R11, 0x8, R2 ;  /* 0x000000080b027825 */ /* 0x000fcc00078e0202 */
[----:B------:R-:W2:Y:S01]  /*2820*/  LDG.E.64 R2, desc[UR16][R2.64] ;  /* 0x0000001002027981 */ /* 0x000ea2000c1e1b00 */
[----:B------:R-:W-:-:S04]  /*2830*/  IADD3 R0, P0, R11, UR10, RZ ;  /* 0x0000000a0b007c10 */ /* 0x000fc8000ff1e0ff */
[C---:B0-----:R-:W-:Y:S01]  /*2840*/  LEA.HI.X.SX32 R9, R11.reuse, UR8, 0x1, P0 ;  /* 0x000000080b097c11 */ /* 0x041fe200080f0eff */
[----:B------:R-:W-:Y:S01]  /*2850*/  VIADD R11, R11, UR21 ;  /* 0x000000150b0b7c36 */ /* 0x000fe20008000000 */
[----:B------:R-:W-:-:S04]  /*2860*/  LEA R8, P0, R0, UR6, 0x3 ;  /* 0x0000000600087c11 */ /* 0x000fc8000f8018ff */
[----:B------:R-:W-:Y:S02]  /*2870*/  LEA.HI.X R9, R0, UR4, R9, 0x3, P0 ;  /* 0x0000000400097c11 */ /* 0x000fe400080f1c09 */
[----:B------:R-:W-:Y:S01]  /*2880*/  ISETP.GE.AND P0, PT, R11, UR5, PT ;  /* 0x000000050b007c0c */ /* 0x000fe2000bf06270 */
[----:B--2---:R-:W-:-:S08]  /*2890*/  DADD R6, R2, -UR14 ;  /* 0x8000000e02067e29 */ /* 0x004fd00008000000 */
[----:B------:R-:W-:-:S07]  /*28a0*/  DADD R6, R6, -R4 ;  /* 0x0000000006067229 */ /* 0x000fce0000000804 */
[----:B------:R0:W-:Y:S01]  /*28b0*/  STG.E.64 desc[UR16][R8.64], R6 ;  /* 0x0000000608007986 */ /* 0x0001e2000c101b10 */
[----:B------:R-:W-:Y:S05]  /*28c0*/  @!P0 BRA `(.L_x_11033) ;  /* 0xfffffffc00c88947 */ /* 0x000fea000383ffff */
[----:B------:R-:W-:Y:S05]  /*28d0*/  EXIT ;  /* 0x000000000000794d */ /* 0x000fea0003800000 */
.L_x_11032:
        /* <DEDUP_REMOVED lines=8> */
[----:B------:R-:W0:Y:S01]  /*2960*/  S2UR UR4, SR_CTAID.X ;  /* 0x00000000000479c3 */ /* 0x000e220000002500 */
[----:B------:R-:W-:Y:S01]  /*2970*/  ULDC.64 UR12, c[0x0][0x218] ;  /* 0x00008600000c7ab9 */ /* 0x000fe20000000a00 */
[----:B------:R-:W-:Y:S02]  /*2980*/  USHF.R.S32.HI UR5, URZ, 0x1f, UR18 ;  /* 0x0000001f3f057899 */ /* 0x000fe40008011412 */
[----:B0-----:R-:W-:Y:S02]  /*2990*/  UIMAD.WIDE.U32 UR22, UR4, UR18, URZ ;  /* 0x00000012041672a5 */ /* 0x001fe4000f8e003f */
[----:B------:R-:W-:Y:S02]  /*29a0*/  UIMAD UR5, UR5, UR4, URZ ;  /* 0x00000004050572a4 */ /* 0x000fe4000f8e023f */
[----:B------:R-:W-:Y:S02]  /*29b0*/  ULEA UR12, UP0, UR22, UR12, 0x3 ;  /* 0x0000000c160c7291 */ /* 0x000fe4000f80183f */
[----:B------:R-:W-:-:S02]  /*29c0*/  UIADD3 UR5, UR23, UR5, URZ ;  /* 0x0000000517057290 */ /* 0x000fc4000fffe03f */
[----:B------:R-:W-:Y:S02]  /*29d0*/  ULOP3.LUT UR7, UR12, 0x8, URZ, 0xc0, !UPT ;  /* 0x000000080c077892 */ /* 0x000fe4000f8ec03f */
[----:B------:R-:W-:Y:S02]  /*29e0*/  USHF.L.U64.HI UR4, UR22, 0x3, UR5 ;  /* 0x0000000316047899 */ /* 0x000fe40008010205 */
[----:B------:R-:W-:Y:S02]  /*29f0*/  USHF.R.U64 UR7, UR7, 0x3, URZ ;  /* 0x0000000307077899 */ /* 0x000fe4000800123f */
[----:B------:R-:W-:-:S04]  /*2a00*/  UIADD3.X UR4, UR4, UR13, URZ, UP0, !UPT ;  /* 0x0000000d04047290 */ /* 0x000fc800087fe43f */
[----:B------:R-:W-:-:S04]  /*2a10*/  IADD3 R0, P0, R2, -UR7, RZ ;  /* 0x8000000702007c10 */ /* 0x000fc8000ff1e0ff */
[----:B------:R-:W-:Y:S02]  /*2a20*/  LEA.HI.X.SX32 R3, R2, 0xffffffff, 0x1, P0 ;  /* 0xffffffff02037811 */ /* 0x000fe400000f0eff */
[----:B------:R-:W-:-:S04]  /*2a30*/  LEA R10, P0, R0, UR12, 0x3 ;  /* 0x0000000c000a7c11 */ /* 0x000fc8000f8018ff */
[----:B------:R-:W-:Y:S01]  /*2a40*/  LEA.HI.X R11, R0, UR4, R3, 0x3, P0 ;  /* 0x00000004000b7c11 */ /* 0x000fe200080f1c03 */
[----:B------:R-:W-:-:S04]  /*2a50*/  ULDC UR4, c[0x0][0x214] ;  /* 0x0000850000047ab9 */ /* 0x000fc80000000800 */
[----:B------:R-:W2:Y:S01]  /*2a60*/  LDG.E.64 R6, desc[UR16][R10.64] ;  /* 0x000000100a067981 */ /* 0x000ea2000c1e1b00 */
[----:B------:R-:W-:-:S04]  /*2a70*/  IADD3 R0, P0, R0, UR22, RZ ;  /* 0x0000001600007c10 */ /* 0x000fc8000ff1e0ff */
[----:B------:R-:W-:Y:S02]  /*2a80*/  IADD3.X R3, R3, UR5, RZ, P0, !PT ;  /* 0x0000000503037c10 */ /* 0x000fe400087fe4ff */
[----:B------:R-:W-:-:S04]  /*2a90*/  LEA R8, P0, R0, UR6, 0x3 ;  /* 0x0000000600087c11 */ /* 0x000fc8000f8018ff */
[----:B------:R-:W-:Y:S01]  /*2aa0*/  LEA.HI.X R9, R0, UR4, R3, 0x3, P0 ;  /* 0x0000000400097c11 */ /* 0x000fe200080f1c03 */
[----:B--2---:R-:W-:-:S08]  /*2ab0*/  DADD R6, R6, -UR14 ;  /* 0x8000000e06067e29 */ /* 0x004fd00008000000 */
[----:B------:R-:W-:-:S07]  /*2ac0*/  DADD R6, R6, -R4 ;  /* 0x0000000006067229 */ /* 0x000fce0000000804 */
[----:B------:R0:W-:Y:S04]  /*2ad0*/  STG.E.64 desc[UR16][R8.64], R6 ;  /* 0x0000000608007986 */ /* 0x0001e8000c101b10 */
.L_x_11036:
[----:B------:R-:W-:Y:S05]  /*2ae0*/  BSYNC B0 ;  /* 0x0000000000007941 */ /* 0x000fea0003800000 */
.L_x_11035:
        /* <DEDUP_REMOVED lines=13> */
.L_x_11034:
        /* <DEDUP_REMOVED lines=9> */
[----:B-1----:R-:W-:Y:S01]  /*2c50*/  IADD3 R3, R0, 0xffffffe, RZ ;  /* 0x0ffffffe00037810 */ /* 0x002fe20007ffe0ff */
[----:B------:R-:W-:-:S05]  /*2c60*/  IMAD.SHL.U32 R0, R2, 0x2, RZ ;  /* 0x0000000202007824 */ /* 0x000fca00078e00ff */
        /* <DEDUP_REMOVED lines=12> */
[----:B------:R-:W-:Y:S02]  /*2d30*/  UIADD3 UR5, -UR4, UR11, URZ ;  /* 0x0000000b04057290 */ /* 0x000fe4000fffe13f */
[----:B------:R-:W-:-:S03]  /*2d40*/  ULEA UR4, UP0, UR10, UR6, 0x3 ;  /* 0x000000060a047291 */ /* 0x000fc6000f80183f */
[----:B------:R-:W-:Y:S01]  /*2d50*/  ULDC UR6, c[0x0][0x214] ;  /* 0x0000850000067ab9 */ /* 0x000fe20000000800 */
[----:B------:R-:W-:Y:S01]  /*2d60*/  ISETP.GE.AND P0, PT, R0, UR5, PT ;  /* 0x0000000500007c0c */ /* 0x000fe2000bf06270 */
[----:B------:R-:W-:Y:S01]  /*2d70*/  ULEA.HI.X UR8, UR10, UR6, UR8, 0x3, UP0 ;  /* 0x000000060a087291 */ /* 0x000fe200080f1c08 */
[----:B------:R-:W-:Y:S02]  /*2d80*/  VIADD R16, R2, UR5 ;  /* 0x0000000502107c36 */ /* 0x000fe40008000000 */
[----:B------:R-:W-:-:S03]  /*2d90*/  IMAD.U32 R12, RZ, RZ, UR4 ;  /* 0x00000004ff0c7e24 */ /* 0x000fc6000f8e00ff */
[----:B------:R-:W-:Y:S02]  /*2da0*/  MOV R13, UR8 ;  /* 0x00000008000d7c02 */ /* 0x000fe40008000f00 */
[----:B------:R-:W-:-:S04]  /*2db0*/  ISETP.GE.AND P1, PT, R16, UR11, PT ;  /* 0x0000000b10007c0c */ /* 0x000fc8000bf26270 */
[----:B------:R-:W-:Y:S09]  /*2dc0*/  @P0 BRA `(.L_x_11038) ;  /* 0x0000000000340947 */ /* 0x000ff20003800000 */
[----:B------:R-:W-:-:S07]  /*2dd0*/  IMAD.MOV.U32 R17, RZ, RZ, R2 ;  /* 0x000000ffff117224 */ /* 0x000fce00078e0002 */
.L_x_11039:
[----:B------:R-:W-:-:S05]  /*2de0*/  IMAD.WIDE R2, R17, 0x10, R14 ;  /* 0x0000001011027825 */ /* 0x000fca00078e020e */
[----:B01----:R-:W2:Y:S01]  /*2df0*/  LDG.E.128 R8, desc[UR16][R2.64] ;  /* 0x0000001002087981 */ /* 0x003ea2000c1e1d00 */
[----:B------:R-:W-:-:S04]  /*2e00*/  IMAD.WIDE R6, R17, 0x10, R12 ;  /* 0x0000001011067825 */ /* 0x000fc800078e020c */
[----:B------:R-:W-:-:S04]  /*2e10*/  VIADD R17, R17, UR21 ;  /* 0x0000001511117c36 */ /* 0x000fc80008000000 */
[----:B------:R-:W-:-:S05]  /*2e20*/  IMAD.SHL.U32 R0, R17, 0x2, RZ ;  /* 0x0000000211007824 */ /* 0x000fca00078e00ff */
[----:B------:R-:W-:Y:S01]  /*2e30*/  ISETP.GE.AND P0, PT, R0, UR5, PT ;  /* 0x0000000500007c0c */ /* 0x000fe2000bf06270 */
[----:B--2---:R-:W-:Y:S02]  /*2e40*/  DADD R10, R10, -UR14 ;  /* 0x8000000e0a0a7e29 */ /* 0x004fe40008000000 */
[----:B------:R-:W-:-:S06]  /*2e50*/  DADD R8, R8, -UR14 ;  /* 0x8000000e08087e29 */ /* 0x000fcc0008000000 */
[--C-:B------:R-:W-:Y:S02]  /*2e60*/  DADD R10, R10, -R4.reuse ;  /* 0x000000000a0a7229 */ /* 0x100fe40000000804 */
[----:B------:R-:W-:-:S07]  /*2e70*/  DADD R8, R8, -R4 ;  /* 0x0000000008087229 */ /* 0x000fce0000000804 */
[----:B------:R1:W-:Y:S01]  /*2e80*/  STG.E.128 desc[UR16][R6.64], R8 ;  /* 0x0000000806007986 */ /* 0x0003e2000c101d10 */
[----:B------:R-:W-:Y:S05]  /*2e90*/  @!P0 BRA `(.L_x_11039) ;  /* 0xfffffffc00d08947 */ /* 0x000fea000383ffff */
.L_x_11038:
[----:B------:R-:W-:Y:S05]  /*2ea0*/  BSYNC B0 ;  /* 0x0000000000007941 */ /* 0x000fea0003800000 */
.L_x_11037:
[----:B------:R-:W-:Y:S05]  /*2eb0*/  @P1 EXIT ;  /* 0x000000000000194d */ /* 0x000fea0003800000 */
.L_x_11040:
[----:B------:R-:W-:-:S06]  /*2ec0*/  IMAD.WIDE R2, R16, 0x8, R14 ;  /* 0x0000000810027825 */ /* 0x000fcc00078e020e */
[----:B--2---:R-:W2:Y:S01]  /*2ed0*/  LDG.E.64 R2, desc[UR16][R2.64] ;  /* 0x0000001002027981 */ /* 0x004ea2000c1e1b00 */
[----:B01----:R-:W-:-:S04]  /*2ee0*/  IMAD.WIDE R8, R16, 0x8, R12 ;  /* 0x0000000810087825 */ /* 0x003fc800078e020c */
[----:B------:R-:W-:-:S05]  /*2ef0*/  VIADD R16, R16, UR21 ;  /* 0x0000001510107c36 */ /* 0x000fca0008000000 */
[----:B------:R-:W-:Y:S01]  /*2f00*/  ISETP.GE.AND P0, PT, R16, UR11, PT ;  /* 0x0000000b10007c0c */ /* 0x000fe2000bf06270 */
[----:B--2---:R-:W-:-:S08]  /*2f10*/  DADD R6, R2, -UR14 ;  /* 0x8000000e02067e29 */ /* 0x004fd00008000000 */
[----:B------:R-:W-:-:S07]  /*2f20*/  DADD R6, R6, -R4 ;  /* 0x0000000006067229 */ /* 0x000fce0000000804 */
[----:B------:R2:W-:Y:S01]  /*2f30*/  STG.E.64 desc[UR16][R8.64], R6 ;  /* 0x0000000608007986 */ /* 0x0005e2000c101b10 */
[----:B------:R-:W-:Y:S05]  /*2f40*/  @!P0 BRA `(.L_x_11040) ;  /* 0xfffffffc00dc8947 */ /* 0x000fea000383ffff */
[----:B------:R-:W-:Y:S05]  /*2f50*/  EXIT ;  /* 0x000000000000794d */ /* 0x000fea0003800000 */
.L_x_11008:
[----:B-1----:R-:W-:Y:S01]  /*2f60*/  IMAD.MOV.U32 R16, RZ, RZ, R3 ;  /* 0x000000ffff107224 */ /* 0x002fe200078e0003 */
[----:B------:R-:W-:Y:S01]  /*2f70*/  MOV R15, 0x10 ;  /* 0x00000010000f7802 */ /* 0x000fe20000000f00 */
[----:B------:R-:W-:Y:S02]  /*2f80*/  IMAD.MOV.U32 R18, RZ, RZ, 0x1f ;  /* 0x0000001fff127424 */ /* 0x000fe400078e00ff */
[----:B------:R-:W-:-:S07]  /*2f90*/  IMAD.MOV.U32 R13, RZ, RZ, -0x1 ;  /* 0xffffffffff0d7424 */ /* 0x000fce00078e00ff */
[----:B------:R-:W-:Y:S05]  /*2fa0*/  WARPSYNC.COLLECTIVE R13, `(.L_x_11041) ;  /* 0x000000000d087348 */ /* 0x000fea0003c00000 */
[----:B------:R0:W1:Y:S02]  /*2fb0*/  SHFL.DOWN P0, R14, R16, R15, R18 ;  /* 0x0800000f100e7389 */ /* 0x0000640000000012 */
[----:B01----:R-:W-:Y:S01]  /*2fc0*/  ENDCOLLECTIVE ;  /* 0x000000000000791b */ /* 0x003fe20003800000 */
.L_x_11041:
[----:B------:R-:W-:Y:S02]  /*2fd0*/  IMAD.MOV.U32 R16, RZ, RZ, R2 ;  /* 0x000000ffff107224 */ /* 0x000fe400078e0002 */
[----:B------:R-:W-:-:S07]  /*2fe0*/  IMAD.MOV.U32 R7, RZ, RZ, R14 ;  /* 0x000000ffff077224 */ /* 0x000fce00078e000e */
[----:B------:R-:W-:Y:S05]  /*2ff0*/  WARPSYNC.COLLECTIVE R13, `(.L_x_11042) ;  /* 0x000000000d087348 */ /* 0x000fea0003c00000 */
[----:B------:R0:W1:Y:S02]  /*3000*/  SHFL.DOWN P0, R14, R16, R15, R18 ;  /* 0x0800000f100e7389 */ /* 0x0000640000000012 */
[----:B01----:R-:W-:Y:S01]  /*3010*/  ENDCOLLECTIVE ;  /* 0x000000000000791b */ /* 0x003fe20003800000 */
.L_x_11042:
        /* <DEDUP_REMOVED lines=9> */
.L_x_11043:
[----:B------:R-:W-:Y:S02]  /*30b0*/  IMAD.MOV.U32 R16, RZ, RZ, R6 ;  /* 0x000000ffff107224 */ /* 0x000fe400078e0006 */
[----:B------:R-:W-:-:S07]  /*30c0*/  IMAD.MOV.U32 R3, RZ, RZ, R14 ;  /* 0x000000ffff037224 */ /* 0x000fce00078e000e */
[----:B------:R-:W-:Y:S05]  /*30d0*/  WARPSYNC.COLLECTIVE R13, `(.L_x_11044) ;  /* 0x000000000d087348 */ /* 0x000fea0003c00000 */
[----:B------:R0:W1:Y:S02]  /*30e0*/  SHFL.DOWN P0, R14, R16, R15, R18 ;  /* 0x0800000f100e7389 */ /* 0x0000640000000012 */
[----:B01----:R-:W-:Y:S01]  /*30f0*/  ENDCOLLECTIVE ;  /* 0x000000000000791b */ /* 0x003fe20003800000 */
.L_x_11044:
[----:B------:R-:W-:Y:S01]  /*3100*/  MOV R15, 0x4 ;  /* 0x00000004000f7802 */ /* 0x000fe20000000f00 */
        /* <DEDUP_REMOVED lines=8> */
.L_x_11045:
[----:B------:R-:W-:Y:S02]  /*3190*/  IMAD.MOV.U32 R16, RZ, RZ, R6 ;  /* 0x000000ffff107224 */ /* 0x000fe400078e0006 */
[----:B------:R-:W-:-:S07]  /*31a0*/  IMAD.MOV.U32 R3, RZ, RZ, R14 ;  /* 0x000000ffff037224 */ /* 0x000fce00078e000e */
[----:B------:R-:W-:Y:S05]  /*31b0*/  WARPSYNC.COLLECTIVE R13, `(.L_x_11046) ;  /* 0x000000000d087348 */ /* 0x000fea0003c00000 */
[----:B------:R0:W1:Y:S02]  /*31c0*/  SHFL.DOWN P0, R14, R16, R15, R18 ;  /* 0x0800000f100e7389 */ /* 0x0000640000000012 */
[----:B01----:R-:W-:Y:S01]  /*31d0*/  ENDCOLLECTIVE ;  /* 0x000000000000791b */ /* 0x003fe20003800000 */
.L_x_11046:
        /* <DEDUP_REMOVED lines=9> */
.L_x_11047:
[----:B------:R-:W-:Y:S01]  /*3270*/  IMAD.MOV.U32 R16, RZ, RZ, R6 ;  /* 0x000000ffff107224 */ /* 0x000fe200078e0006 */
[----:B------:R-:W-:-:S07]  /*3280*/  MOV R3, R14 ;  /* 0x0000000e00037202 */ /* 0x000fce0000000f00 */
[----:B------:R-:W-:Y:S05]  /*3290*/  WARPSYNC.COLLECTIVE R13, `(.L_x_11048) ;  /* 0x000000000d087348 */ /* 0x000fea0003c00000 */
[----:B------:R0:W1:Y:S02]  /*32a0*/  SHFL.DOWN P0, R14, R16, R15, R18 ;  /* 0x0800000f100e7389 */ /* 0x0000640000000012 */
[----:B01----:R-:W-:Y:S01]  /*32b0*/  ENDCOLLECTIVE ;  /* 0x000000000000791b */ /* 0x003fe20003800000 */
.L_x_11048:
        /* <DEDUP_REMOVED lines=9> */
.L_x_11049:
[----:B------:R-:W-:Y:S01]  /*3350*/  MOV R16, R6 ;  /* 0x0000000600107202 */ /* 0x000fe20000000f00 */
[----:B------:R-:W-:-:S07]  /*3360*/  IMAD.MOV.U32 R3, RZ, RZ, R14 ;  /* 0x000000ffff037224 */ /* 0x000fce00078e000e */
[----:B------:R-:W-:Y:S05]  /*3370*/  WARPSYNC.COLLECTIVE R13, `(.L_x_11050) ;  /* 0x000000000d087348 */ /* 0x000fea0003c00000 */
[----:B------:R0:W1:Y:S02]  /*3380*/  SHFL.DOWN P0, R14, R16, R15, R18 ;  /* 0x0800000f100e7389 */ /* 0x0000640000000012 */
[----:B01----:R-:W-:Y:S01]  /*3390*/  ENDCOLLECTIVE ;  /* 0x000000000000791b */ /* 0x003fe20003800000 */
.L_x_11050:
[----:B------:R-:W-:Y:S01]  /*33a0*/  IMAD.MOV.U32 R2, RZ, RZ, R14 ;  /* 0x000000ffff027224 */ /* 0x000fe200078e000e */
[----:B------:R-:W-:Y:S06]  /*33b0*/  BRA `(.L_x_11051) ;  /* 0xffffffd800207947 */ /* 0x000fec000383ffff */
.L_x_11029:
[----:B-1----:R-:W-:Y:S02]  /*33c0*/  IMAD.MOV.U32 R16, RZ, RZ, R5 ;  /* 0x000000ffff107224 */ /* 0x002fe400078e0005 */
[----:B------:R-:W-:Y:S02]  /*33d0*/  IMAD.MOV.U32 R15, RZ, RZ, 0x10 ;  /* 0x00000010ff0f7424 */ /* 0x000fe400078e00ff */
[----:B------:R-:W-:Y:S02]  /*33e0*/  IMAD.MOV.U32 R18, RZ, RZ, 0x1f ;  /* 0x0000001fff127424 */ /* 0x000fe400078e00ff */
[----:B------:R-:W-:-:S07]  /*33f0*/  IMAD.MOV.U32 R13, RZ, RZ, -0x1 ;  /* 0xffffffffff0d7424 */ /* 0x000fce00078e00ff */
[----:B------:R-:W-:Y:S05]  /*3400*/  WARPSYNC.COLLECTIVE R13, `(.L_x_11052) ;  /* 0x000000000d087348 */ /* 0x000fea0003c00000 */
[----:B------:R0:W1:Y:S02]  /*3410*/  SHFL.DOWN P0, R14, R16, R15, R18 ;  /* 0x0800000f100e7389 */ /* 0x0000640000000012 */
[----:B01----:R-:W-:Y:S01]  /*3420*/  ENDCOLLECTIVE ;  /* 0x000000000000791b */ /* 0x003fe20003800000 */
.L_x_11052:
[----:B------:R-:W-:Y:S01]  /*3430*/  IMAD.MOV.U32 R16, RZ, RZ, R4 ;  /* 0x000000ffff107224 */ /* 0x000fe200078e0004 */
[----:B------:R-:W-:-:S07]  /*3440*/  MOV R7, R14 ;  /* 0x0000000e00077202 */ /* 0x000fce0000000f00 */
[----:B------:R-:W-:Y:S05]  /*3450*/  WARPSYNC.COLLECTIVE R13, `(.L_x_11053) ;  /* 0x000000000d087348 */ /* 0x000fea0003c00000 */
[----:B------:R0:W1:Y:S02]  /*3460*/  SHFL.DOWN P0, R14, R16, R15, R18 ;  /* 0x0800000f100e7389 */ /* 0x0000640000000012 */
[----:B01----:R-:W-:Y:S01]  /*3470*/  ENDCOLLECTIVE ;  /* 0x000000000000791b */ /* 0x003fe20003800000 */
.L_x_11053:
[----:B------:R-:W-:Y:S02]  /*3480*/  IMAD.MOV.U32 R15, RZ, RZ, 0x8 ;  /* 0x00000008ff0f7424 */ /* 0x000fe400078e00ff */
[----:B------:R-:W-:-:S06]  /*3490*/  IMAD.MOV.U32 R6, RZ, RZ, R14 ;  /* 0x000000ffff067224 */ /* 0x000fcc00078e000e */
[----:B------:R-:W-:-:S10]  /*34a0*/  DADD R6, R4, R6 ;  /* 0x0000000004067229 */ /* 0x000fd40000000006 */
[----:B------:R-:W-:-:S07]  /*34b0*/  IMAD.MOV.U32 R16, RZ, RZ, R7 ;  /* 0x000000ffff107224 */ /* 0x000fce00078e0007 */
[----:B------:R-:W-:Y:S05]  /*34c0*/  WARPSYNC.COLLECTIVE R13, `(.L_x_11054) ;  /* 0x000000000d087348 */ /* 0x000fea0003c00000 */
[----:B------:R0:W1:Y:S02]  /*34d0*/  SHFL.DOWN P0, R14, R16, R15, R18 ;  /* 0x0800000f100e7389 */ /* 0x0000640000000012 */
[----:B01----:R-:W-:Y:S01]  /*34e0*/  ENDCOLLECTIVE ;  /* 0x000000000000791b */ /* 0x003fe20003800000 */
.L_x_11054:
[----:B------:R-:W-:Y:S01]  /*34f0*/  MOV R16, R6 ;  /* 0x0000000600107202 */ /* 0x000fe20000000f00 */
[----:B------:R-:W-:-:S07]  /*3500*/  IMAD.MOV.U32 R9, RZ, RZ, R14 ;  /* 0x000000ffff097224 */ /* 0x000fce00078e000e */
[----:B------:R-:W-:Y:S05]  /*3510*/  WARPSYNC.COLLECTIVE R13, `(.L_x_11055) ;  /* 0x000000000d087348 */ /* 0x000fea0003c00000 */
[----:B------:R0:W1:Y:S02]  /*3520*/  SHFL.DOWN P0, R14, R16, R15, R18 ;  /* 0x0800000f100e7389 */ /* 0x0000640000000012 */
[----:B01----:R-:W-:Y:S01]  /*3530*/  ENDCOLLECTIVE ;  /* 0x000000000000791b */ /* 0x003fe20003800000 */
.L_x_11055:
[----:B------:R-:W-:Y:S02]  /*3540*/  IMAD.MOV.U32 R15, RZ, RZ, 0x4 ;  /* 0x00000004ff0f7424 */ /* 0x000fe400078e00ff */
[----:B------:R-:W-:-:S06]  /*3550*/  IMAD.MOV.U32 R8, RZ, RZ, R14 ;  /* 0x000000ffff087224 */ /* 0x000fcc00078e000e */
[----:B------:R-:W-:-:S10]  /*3560*/  DADD R8, R6, R8 ;  /* 0x0000000006087229 */ /* 0x000fd40000000008 */
[----:B------:R-:W-:-:S07]  /*3570*/  IMAD.MOV.U32 R16, RZ, RZ, R9 ;  /* 0x000000ffff107224 */ /* 0x000fce00078e0009 */
[----:B------:R-:W-:Y:S05]  /*3580*/  WARPSYNC.COLLECTIVE R13, `(.L_x_11056) ;  /* 0x000000000d087348 */ /* 0x000fea0003c00000 */
[----:B------:R0:W1:Y:S02]  /*3590*/  SHFL.DOWN P0, R14, R16, R15, R18 ;  /* 0x0800000f100e7389 */ /* 0x0000640000000012 */
[----:B01----:R-:W-:Y:S01]  /*35a0*/  ENDCOLLECTIVE ;  /* 0x000000000000791b */ /* 0x003fe20003800000 */
.L_x_11056:
[----:B------:R-:W-:Y:S02]  /*35b0*/  IMAD.MOV.U32 R16, RZ, RZ, R8 ;  /* 0x000000ffff107224 */ /* 0x000fe400078e0008 */
[----:B------:R-:W-:-:S07]  /*35c0*/  IMAD.MOV.U32 R11, RZ, RZ, R14 ;  /* 0x000000ffff0b7224 */ /* 0x000fce00078e000e */
[----:B------:R-:W-:Y:S05]  /*35d0*/  WARPSYNC.COLLECTIVE R13, `(.L_x_11057) ;  /* 0x000000000d087348 */ /* 0x000fea0003c00000 */
[----:B------:R0:W1:Y:S02]  /*35e0*/  SHFL.DOWN P0, R14, R16, R15, R18 ;  /* 0x0800000f100e7389 */ /* 0x0000640000000012 */
[----:B01----:R-:W-:Y:S01]  /*35f0*/  ENDCOLLECTIVE ;  /* 0x000000000000791b */ /* 0x003fe20003800000 */
.L_x_11057:
[----:B------:R-:W-:Y:S01]  /*3600*/  IMAD.MOV.U32 R15, RZ, RZ, 0x2 ;  /* 0x00000002ff0f7424 */ /* 0x000fe200078e00ff */
[----:B------:R-:W-:-:S06]  /*3610*/  MOV R10, R14 ;  /* 0x0000000e000a7202 */ /* 0x000fcc0000000f00 */
[----:B------:R-:W-:-:S10]  /*3620*/  DADD R10, R8, R10 ;  /* 0x00000000080a7229 */ /* 0x000fd4000000000a */
[----:B------:R-:W-:-:S07]  /*3630*/  IMAD.MOV.U32 R16, RZ, RZ, R11 ;  /* 0x000000ffff107224 */ /* 0x000fce00078e000b */
[----:B------:R-:W-:Y:S05]  /*3640*/  WARPSYNC.COLLECTIVE R13, `(.L_x_11058) ;  /* 0x000000000d087348 */ /* 0x000fea0003c00000 */
[----:B------:R0:W1:Y:S02]  /*3650*/  SHFL.DOWN P0, R14, R16, R15, R18 ;  /* 0x0800000f100e7389 */ /* 0x0000640000000012 */
[----:B01----:R-:W-:Y:S01]  /*3660*/  ENDCOLLECTIVE ;  /* 0x000000000000791b */ /* 0x003fe20003800000 */
.L_x_11058:
[----:B------:R-:W-:Y:S02]  /*3670*/  IMAD.MOV.U32 R16, RZ, RZ, R10 ;  /* 0x000000ffff107224 */ /* 0x000fe400078e000a */
[----:B------:R-:W-:-:S07]  /*3680*/  IMAD.MOV.U32 R5, RZ, RZ, R14 ;  /* 0x000000ffff057224 */ /* 0x000fce00078e000e */
[----:B------:R-:W-:Y:S05]  /*3690*/  WARPSYNC.COLLECTIVE R13, `(.L_x_11059) ;  /* 0x000000000d087348 */ /* 0x000fea0003c00000 */
[----:B------:R0:W1:Y:S02]  /*36a0*/  SHFL.DOWN P0, R14, R16, R15, R18 ;  /* 0x0800000f100e7389 */ /* 0x0000640000000012 */
[----:B01----:R-:W-:Y:S01]  /*36b0*/  ENDCOLLECTIVE ;  /* 0x000000000000791b */ /* 0x003fe20003800000 */
.L_x_11059:
[----:B------:R-:W-:Y:S02]  /*36c0*/  IMAD.MOV.U32 R15, RZ, RZ, 0x1 ;  /* 0x00000001ff0f7424 */ /* 0x000fe400078e00ff */
[----:B------:R-:W-:-:S06]  /*36d0*/  IMAD.MOV.U32 R4, RZ, RZ, R14 ;  /* 0x000000ffff047224 */ /* 0x000fcc00078e000e */
[----:B------:R-:W-:-:S10]  /*36e0*/  DADD R4, R10, R4 ;  /* 0x000000000a047229 */ /* 0x000fd40000000004 */
[----:B------:R-:W-:-:S07]  /*36f0*/  MOV R16, R5 ;  /* 0x0000000500107202 */ /* 0x000fce0000000f00 */
[----:B------:R-:W-:Y:S05]  /*3700*/  WARPSYNC.COLLECTIVE R13, `(.L_x_11060) ;  /* 0x000000000d087348 */ /* 0x000fea0003c00000 */
[----:B------:R0:W1:Y:S02]  /*3710*/  SHFL.DOWN P0, R14, R16, R15, R18 ;  /* 0x0800000f100e7389 */ /* 0x0000640000000012 */
[----:B01----:R-:W-:Y:S01]  /*3720*/  ENDCOLLECTIVE ;  /* 0x000000000000791b */ /* 0x003fe20003800000 */
.L_x_11060:
[----:B------:R-:W-:Y:S02]  /*3730*/  IMAD.MOV.U32 R16, RZ, RZ, R4 ;  /* 0x000000ffff107224 */ /* 0x000fe400078e0004 */
[----:B------:R-:W-:-:S07]  /*3740*/  IMAD.MOV.U32 R7, RZ, RZ, R14 ;  /* 0x000000ffff077224 */ /* 0x000fce00078e000e */
[----:B------:R-:W-:Y:S05]  /*3750*/  WARPSYNC.COLLECTIVE R13, `(.L_x_11061) ;  /* 0x000000000d087348 */ /* 0x000fea0003c00000 */
[----:B------:R0:W1:Y:S02]  /*3760*/  SHFL.DOWN P0, R14, R16, R15, R18 ;  /* 0x0800000f100e7389 */ /* 0x0000640000000012 */
[----:B01----:R-:W-:Y:S01]  /*3770*/  ENDCOLLECTIVE ;  /* 0x000000000000791b */ /* 0x003fe20003800000 */
.L_x_11061:
[----:B------:R-:W-:Y:S01]  /*3780*/  IMAD.MOV.U32 R6, RZ, RZ, R14 ;  /* 0x000000ffff067224 */ /* 0x000fe200078e000e */
[----:B------:R-:W-:Y:S06]  /*3790*/  BRA `(.L_x_11062) ;  /* 0xffffffe8007c7947 */ /* 0x000fec000383ffff */
.L_x_11063:
        /* <DEDUP_REMOVED lines=14> */
.L_x_12206:


//--------------------- .text._ZN2at6native43_GLOBAL__N__9ae7fba5_10_SoftMax_cu_9f978f6323cunn_SoftMaxForwardSmemILi2EdddNS1_25LogSoftMaxForwardEpilogueElEEvPT2_PKT0_T4_ --------------------------
	.section	.text._ZN2at6native43_GLOBAL__N__9ae7fba5_10_SoftMax_cu_9f978f6323cunn_SoftMaxForwardSmemILi2EdddNS1_25LogSoftMaxForwardEpilogueElEEvPT2_PKT0_T4_,"ax",@progbits
	.align	128
.text._ZN2at6native43_GLOBAL__N__9ae7fba5_10_SoftMax_cu_9f978f6323cunn_SoftMaxForwardSmemILi2EdddNS1_25LogSoftMaxForwardEpilogueElEEvPT2_PKT0_T4_:
        .type           _ZN2at6native43_GLOBAL__N__9ae7fba5_10_SoftMax_cu_9f978f6323cunn_SoftMaxForwardSmemILi2EdddNS1_25LogSoftMaxForwardEpilogueElEEvPT2_PKT0_T4_,@function
        .size           _ZN2at6native43_GLOBAL__N__9ae7fba5_10_SoftMax_cu_9f978f6323cunn_SoftMaxForwardSmemILi2EdddNS1_25LogSoftMaxForwardEpilogueElEEvPT2_PKT0_T4_,(.L_x_12207 - _ZN2at6native43_GLOBAL__N__9ae7fba5_10_SoftMax_cu_9f978f6323cunn_SoftMaxForwardSmemILi2EdddNS1_25LogSoftMaxForwardEpilogueElEEvPT2_PKT0_T4_)
        .other          _ZN2at6native43_GLOBAL__N__9ae7fba5_10_SoftMax_cu_9f978f6323cunn_SoftMaxForwardSmemILi2EdddNS1_25LogSoftMaxForwardEpilogueElEEvPT2_PKT0_T4_,@"STO_CUDA_ENTRY STV_DEFAULT"
_ZN2at6native43_GLOBAL__N__9ae7fba5_10_SoftMax_cu_9f978f6323cunn_SoftMaxForwardSmemILi2EdddNS1_25LogSoftMaxForwardEpilogueElEEvPT2_PKT0_T4_:
        /* <DEDUP_REMOVED lines=17> */
[----:B------:R-:W-:Y:S02]  /*0110*/  IMAD.MOV.U32 R15, RZ, RZ, R0 ;  /* 0x000000ffff0f7224 */ /* 0x000fe400078e0000 */
[----:B------:R-:W-:Y:S02]  /*0120*/  IMAD.MOV.U32 R16, RZ, RZ, R3 ;  /* 0x000000ffff107224 */ /* 0x000fe400078e0003 */
[----:B------:R-:W-:Y:S01]  /*0130*/  IMAD.MOV.U32 R10, RZ, RZ, -0x1 ;  /* 0xffffffffff0a7424 */ /* 0x000fe200078e00ff */
[----:B------:R-:W2:Y:S01]  /*0140*/  LDC R12, c[0x0][RZ] ;  /* 0x00000000ff0c7b82 */ /* 0x000ea20000000800 */
[----:B------:R-:W-:Y:S02]  /*0150*/  IMAD.MOV.U32 R11, RZ, RZ, -0x100001 ;  /* 0xffefffffff0b7424 */ /* 0x000fe400078e00ff */
[----:B0-----:R-:W-:-:S02]  /*0160*/  IMAD R17, R9, UR4, RZ ;  /* 0x0000000409117c24 */ /* 0x001fc4000f8e02ff */
[----:B------:R-:W-:Y:S01]  /*0170*/  IMAD.WIDE.U32 R4, R8, UR4, RZ ;  /* 0x0000000408047c25 */ /* 0x000fe2000f8e00ff */
[----:B------:R-:W-:-:S04]  /*0180*/  ULDC.64 UR4, c[0x0][0x218] ;  /* 0x0000860000047ab9 */ /* 0x000fc80000000a00 */
[----:B------:R-:W-:Y:S02]  /*0190*/  IADD3 R17, R5, R17, RZ ;  /* 0x0000001105117210 */ /* 0x000fe40007ffe0ff */
[C---:B------:R-:W-:Y:S02]  /*01a0*/  LEA R18, P1, R4.reuse, UR4, 0x3 ;  /* 0x0000000404127c11 */ /* 0x040fe4000f8218ff */
[----:B-1----:R-:W-:Y:S02]  /*01b0*/  LEA R2, R7, R2, 0x18 ;  /* 0x0000000207027211 */ /* 0x002fe400078ec0ff */
[----:B------:R-:W-:-:S09]  /*01c0*/  LEA.HI.X R17, R4, UR5, R17, 0x3, P1 ;  /* 0x0000000504117c11 */ /* 0x000fd200088f1c11 */
.L_x_11066:
[----:B------:R-:W-:-:S04]  /*01d0*/  LEA R4, P1, R15, R18, 0x4 ;  /* 0x000000120f047211 */ /* 0x000fc800078220ff */
[----:B------:R-:W-:-:S06]  /*01e0*/  LEA.HI.X R5, R15, R17, R16, 0x4, P1 ;  /* 0x000000110f057211 */ /* 0x000fcc00008f2410 */
[----:B------:R-:W3:Y:S01]  /*01f0*/  LDG.E.128 R4, desc[UR8][R4.64] ;  /* 0x0000000804047981 */ /* 0x000ee2000c1e1d00 */
[----:B------:R-:W-:Y:S01]  /*0200*/  IMAD.MOV.U32 R13, RZ, RZ, R10 ;  /* 0x000000ffff0d7224 */ /* 0x000fe200078e000a */
[----:B------:R-:W-:Y:S01]  /*0210*/  MOV R19, R11 ;  /* 0x0000000b00137202 */ /* 0x000fe20000000f00 */
[----:B---3--:R-:W-:Y:S01]  /*0220*/  DSETP.MAX.AND P2, P3, R4, R10, PT ;  /* 0x0000000a0400722a */ /* 0x008fe20003b4f000 */
[----:B------:R-:W-:Y:S02]  /*0230*/  IMAD.MOV.U32 R10, RZ, RZ, R5 ;  /* 0x000000ffff0a7224 */ /* 0x000fe400078e0005 */
[----:B------:R-:W-:Y:S01]  /*0240*/  IMAD R11, R15, 0x10, R2 ;  /* 0x000000100f0b7824 */ /* 0x000fe200078e0202 */
[----:B--2---:R-:W-:Y:S02]  /*0250*/  IADD3 R15, P1, R12, R15, RZ ;  /* 0x0000000f0c0f7210 */ /* 0x004fe40007f3e0ff */
[----:B------:R-:W-:Y:S01]  /*0260*/  FSEL R21, R10, R19, P2 ;  /* 0x000000130a157208 */ /* 0x000fe20001000000 */
[----:B------:R-:W-:Y:S01]  /*0270*/  IMAD.MOV.U32 R10, RZ, RZ, R4 ;  /* 0x000000ffff0a7224 */ /* 0x000fe200078e0004 */
[----:B------:R0:W-:Y:S01]  /*0280*/  STS.128 [R11], R4 ;  /* 0x000000040b007388 */ /* 0x0001e20000000c00 */
[----:B------:R-:W-:-:S03]  /*0290*/  IMAD.X R16, RZ, RZ, R16, P1 ;  /* 0x000000ffff107224 */ /* 0x000fc600008e0610 */
[----:B------:R-:W-:Y:S01]  /*02a0*/  SEL R10, R10, R13, P2 ;  /* 0x0000000d0a0a7207 */ /* 0x000fe20001000000 */
[----:B------:R-:W-:Y:S01]  /*02b0*/  IMAD.SHL.U32 R13, R15, 0x2, RZ ;  /* 0x000000020f0d7824 */ /* 0x000fe200078e00ff */
[----:B------:R-:W-:Y:S02]  /*02c0*/  @P3 LOP3.LUT R21, R19, 0x80000, RZ, 0xfc, !PT ;  /* 0x0008000013153812 */ /* 0x000fe400078efcff */
[----:B------:R-:W-:Y:S02]  /*02d0*/  SHF.L.U64.HI R14, R15, 0x1, R16 ;  /* 0x000000010f0e7819 */ /* 0x000fe40000010210 */
[----:B------:R-:W-:Y:S01]  /*02e0*/  ISETP.GE.U32.AND P1, PT, R13, R8, PT ;  /* 0x000000080d00720c */ /* 0x000fe20003f26070 */
[----:B------:R-:W-:-:S03]  /*02f0*/  IMAD.MOV.U32 R13, RZ, RZ, R7 ;  /* 0x000000ffff0d7224 */ /* 0x000fc600078e0007 */
[----:B------:R-:W-:Y:S02]  /*0300*/  ISETP.GE.AND.EX P1, PT, R14, R9, PT, P1 ;  /* 0x000000090e00720c */ /* 0x000fe40003f26310 */
[----:B0-----:R-:W-:-:S05]  /*0310*/  MOV R11, R21 ;  /* 0x00000015000b7202 */ /* 0x001fca0000000f00 */
[----:B------:R-:W-:Y:S01]  /*0320*/  IMAD.MOV.U32 R14, RZ, RZ, R11 ;  /* 0x000000ffff0e7224 */ /* 0x000fe200078e000b */
[----:B------:R-:W-:-:S06]  /*0330*/  DSETP.MAX.AND P2, P3, R6, R10, PT ;  /* 0x0000000a0600722a */ /* 0x000fcc0003b4f000 */
[----:B------:R-:W-:Y:S02]  /*0340*/  FSEL R13, R13, R14, P2 ;  /* 0x0000000e0d0d7208 */ /* 0x000fe40001000000 */
[----:B------:R-:W-:-:S06]  /*0350*/  SEL R10, R6, R10, P2 ;  /* 0x0000000a060a7207 */ /* 0x000fcc0001000000 */
[----:B------:R-:W-:-:S05]  /*0360*/  @P3 LOP3.LUT R13, R14, 0x80000, RZ, 0xfc, !PT ;  /* 0x000800000e0d3812 */ /* 0x000fca00078efcff */
[----:B------:R-:W-:Y:S01]  /*0370*/  IMAD.MOV.U32 R11, RZ, RZ, R13 ;  /* 0x000000ffff0b7224 */ /* 0x000fe200078e000d */
[----:B------:R-:W-:Y:S06]  /*0380*/  @!P1 BRA `(.L_x_11066) ;  /* 0xfffffffc00909947 */ /* 0x000fec000383ffff */
.L_x_11065:
[----:B------:R-:W-:Y:S05]  /*0390*/  BSYNC B0 ;  /* 0x0000000000007941 */ /* 0x000fea0003800000 */
.L_x_11064:
[----:B------:R-:W-:Y:S01]  /*03a0*/  SHFL.DOWN PT, R5, R11, 0x10, 0x1f ;  /* 0x0a001f000b057f89 */ /* 0x000fe200000e0000 */
[----:B------:R-:W-:Y:S01]  /*03b0*/  SHF.R.S32.HI R15, RZ, 0x1f, R0 ;  /* 0x0000001fff0f7819 */ /* 0x000fe20000011400 */
[----:B------:R-:W0:Y:S01]  /*03c0*/  S2UR UR5, SR_CgaCtaId ;  /* 0x00000000000579c3 */ /* 0x000e220000008800 */
[----:B------:R-:W-:Y:S01]  /*03d0*/  UMOV UR4, 0x400 ;  /* 0x0000040000047882 */ /* 0x000fe20000000000 */
[----:B------:R-:W1:Y:S01]  /*03e0*/  SHFL.DOWN PT, R4, R10, 0x10, 0x1f ;  /* 0x0a001f000a047f89 */ /* 0x000e6200000e0000 */
[----:B------:R-:W-:Y:S01]  /*03f0*/  LEA.HI R15, R15, R0, RZ, 0x5 ;  /* 0x000000000f0f7211 */ /* 0x000fe200078f28ff */
[----:B------:R-:W-:Y:S01]  /*0400*/  ULDC UR7, c[0x0][0x0] ;  /* 0x0000000000077ab9 */ /* 0x000fe20000000800 */
[----:B------:R-:W-:Y:S03]  /*0410*/  BSSY B0, `(.L_x_11067) ;  /* 0x0000046000007945 */ /* 0x000fe60003800000 */
[----:B------:R-:W-:Y:S01]  /*0420*/  BAR.SYNC.DEFER_BLOCKING 0x0 ;  /* 0x0000000000007b1d */ /* 0x000fe20000010000 */
[----:B------:R-:W-:-:S06]  /*0430*/  USHF.R.U32.HI UR6, URZ, 0x5, UR7 ;  /* 0x000000053f067899 */ /* 0x000fcc0008011607 */
[----:B------:R-:W-:Y:S01]  /*0440*/  ISETP.GE.AND P2, PT, R0, UR6, PT ;  /* 0x0000000600007c0c */ /* 0x000fe2000bf46270 */
[----:B0-----:R-:W-:Y:S01]  /*0450*/  ULEA UR4, UR5, UR4, 0x18 ;  /* 0x0000000405047291 */ /* 0x001fe2000f8ec03f */
[----:B-1----:R-:W-:-:S05]  /*0460*/  DSETP.GEU.AND P1, PT, R10, R4, PT ;  /* 0x000000040a00722a */ /* 0x002fca0003f2e000 */
[----:B------:R-:W-:Y:S02]  /*0470*/  LEA R2, R8, UR4, 0x3 ;  /* 0x0000000408027c11 */ /* 0x000fe4000f8e18ff */
        /* <DEDUP_REMOVED lines=15> */
[----:B------:R-:W-:-:S04]  /*0570*/  IMAD.IADD R13, R0, 0x1, -R13 ;  /* 0x00000001000d7824 */ /* 0x000fc800078e0a0d */
[----:B------:R-:W-:Y:S01]  /*0580*/  IMAD R42, R13, 0x8, R2 ;  /* 0x000000080d2a7824 */ /* 0x000fe200078e0202 */
[----:B0-----:R-:W-:-:S06]  /*0590*/  DSETP.GEU.AND P1, PT, R10, R4, PT ;  /* 0x000000040a00722a */ /* 0x001fcc0003f2e000 */
[----:B------:R-:W-:Y:S02]  /*05a0*/  FSEL R7, R5, R11, !P1 ;  /* 0x0000000b05077208 */ /* 0x000fe40004800000 */
[----:B------:R-:W-:Y:S01]  /*05b0*/  FSEL R6, R4, R10, !P1 ;  /* 0x0000000a04067208 */ /* 0x000fe20004800000 */
[----:B------:R-:W-:Y:S01]  /*05c0*/  VIADD R10, R0, 0x1f ;  /* 0x0000001f000a7836 */ /* 0x000fe20000000000 */
[----:B------:R-:W-:Y:S01]  /*05d0*/  ISETP.NE.AND P1, PT, R13, RZ, PT ;  /* 0x000000ff0d00720c */ /* 0x000fe20003f25270 */
[----:B------:R-:W-:Y:S04]  /*05e0*/  SHFL.DOWN PT, R5, R7, 0x1, 0x1f ;  /* 0x08201f0007057f89 */ /* 0x000fe800000e0000 */
[----:B------:R-:W0:Y:S08]  /*05f0*/  SHFL.DOWN PT, R4, R6, 0x1, 0x1f ;  /* 0x08201f0006047f89 */ /* 0x000e3000000e0000 */
[----:B------:R-:W-:-:S05]  /*0600*/  @!P1 SHF.R.S32.HI R11, RZ, 0x5, R15 ;  /* 0x00000005ff0b9819 */ /* 0x000fca000001140f */
[----:B------:R-:W-:Y:S01]  /*0610*/  @!P1 IMAD R11, R11, 0x8, R2 ;  /* 0x000000080b0b9824 */ /* 0x000fe200078e0202 */
[----:B0-----:R-:W-:-:S06]  /*0620*/  DSETP.GEU.AND P3, PT, R6, R4, PT ;  /* 0x000000040600722a */ /* 0x001fcc0003f6e000 */
[----:B------:R-:W-:Y:S02]  /*0630*/  FSEL R6, R4, R6, !P3 ;  /* 0x0000000604067208 */ /* 0x000fe40005800000 */
[----:B------:R-:W-:Y:S01]  /*0640*/  FSEL R7, R5, R7, !P3 ;  /* 0x0000000705077208 */ /* 0x000fe20005800000 */
[----:B------:R-:W-:Y:S01]  /*0650*/  IMAD.MOV.U32 R5, RZ, RZ, -0x100001 ;  /* 0xffefffffff057424 */ /* 0x000fe200078e00ff */
        /* <DEDUP_REMOVED lines=30> */
.L_x_11092:
[----:B-12---:R-:W-:-:S06]  /*0840*/  DSETP.GEU.AND P4, PT, R6, R4, PT ;  /* 0x000000040600722a */ /* 0x006fcc0003f8e000 */
[----:B------:R-:W-:Y:S02]  /*0850*/  FSEL R4, R4, R6, !P4 ;  /* 0x0000000604047208 */ /* 0x000fe40006000000 */
[----:B------:R-:W-:-:S07]  /*0860*/  FSEL R5, R5, R7, !P4 ;  /* 0x0000000705057208 */ /* 0x000fce0006000000 */
.L_x_11068:
[----:B------:R-:W-:Y:S05]  /*0870*/  BSYNC B0 ;  /* 0x0000000000007941 */ /* 0x000fea0003800000 */
.L_x_11067:
[----:B------:R-:W-:Y:S01]  /*0880*/  ISETP.NE.AND P4, PT, R0, RZ, PT ;  /* 0x000000ff0000720c */ /* 0x000fe20003f85270 */
[----:B------:R-:W-:-:S12]  /*0890*/  WARPSYNC.ALL ;  /* 0x0000000000007948 */ /* 0x000fd80003800000 */
[----:B-1----:R1:W-:Y:S01]  /*08a0*/  @!P4 STS.64 [R2], R4 ;  /* 0x000000040200c388 */ /* 0x0023e20000000a00 */
[----:B------:R-:W-:Y:S01]  /*08b0*/  BAR.SYNC.DEFER_BLOCKING 0x0 ;  /* 0x0000000000007b1d */ /* 0x000fe20000010000 */
[----:B0-----:R-:W-:-:S05]  /*08c0*/  CS2R R6, SRZ ;  /* 0x0000000000067805 */ /* 0x001fca000001ff00 */
[----:B------:R-:W-:Y:S01]  /*08d0*/  ULDC.64 UR10, c[0x0][0x220] ;  /* 0x00008800000a7ab9 */ /* 0x000fe20000000a00 */
[----:B------:R-:W-:Y:S01]  /*08e0*/  BSSY B0, `(.L_x_11070) ;  /* 0x0000071000007945 */ /* 0x000fe20003800000 */
[----:B------:R1:W0:Y:S03]  /*08f0*/  LDS.64 R4, [R2] ;  /* 0x0000000002047984 */ /* 0x0002260000000a00 */
[----:B------:R-:W-:Y:S05]  /*0900*/  @P0 BRA `(.L_x_11071) ;  /* 0x0000000400b80947 */ /* 0x000fea0003800000 */
[----:B------:R-:W-:-:S07]  /*0910*/  CS2R R6, SRZ ;  /* 0x0000000000067805 */ /* 0x000fce000001ff00 */
.L_x_11076:
[----:B------:R-:W-:Y:S01]  /*0920*/  LEA R10, R0, UR4, 0x4 ;  /* 0x00000004000a7c11 */ /* 0x000fe2000f8e20ff */
[----:B------:R-:W-:Y:S01]  /*0930*/  IMAD.MOV.U32 R12, RZ, RZ, 0x652b82fe ;  /* 0x652b82feff0c7424 */ /* 0x000fe200078e00ff */
[----:B------:R-:W-:Y:S01]  /*0940*/  MOV R14, 0xfefa39ef ;  /* 0xfefa39ef000e7802 */ /* 0x000fe20000000f00 */
[----:B------:R-:W-:Y:S01]  /*0950*/  IMAD.MOV.U32 R13, RZ, RZ, 0x3ff71547 ;  /* 0x3ff71547ff0d7424 */ /* 0x000fe200078e00ff */
[----:B------:R-:W-:Y:S01]  /*0960*/  MOV R20, 0xfca213ea ;  /* 0xfca213ea00147802 */ /* 0x000fe20000000f00 */
[----:B------:R-:W-:Y:S01]  /*0970*/  IMAD.MOV.U32 R15, RZ, RZ, 0x3fe62e42 ;  /* 0x3fe62e42ff0f7424 */ /* 0x000fe200078e00ff */
[----:B------:R-:W0:Y:S01]  /*0980*/  LDS.128 R8, [R10] ;  /* 0x000000000a087984 */ /* 0x000e220000000c00 */
[----:B------:R-:W-:Y:S01]  /*0990*/  IMAD.MOV.U32 R16, RZ, RZ, 0x3b39803f ;  /* 0x3b39803fff107424 */ /* 0x000fe200078e00ff */
[----:B------:R-:W-:Y:S01]  /*09a0*/  BSSY B1, `(.L_x_11072) ;  /* 0x0000038000017945 */ /* 0x000fe20003800000 */
[----:B------:R-:W-:Y:S02]  /*09b0*/  IMAD.MOV.U32 R17, RZ, RZ, 0x3c7abc9e ;  /* 0x3c7abc9eff117424 */ /* 0x000fe400078e00ff */
[----:B------:R-:W-:-:S02]  /*09c0*/  IMAD.MOV.U32 R21, RZ, RZ, 0x3e928af3 ;  /* 0x3e928af3ff157424 */ /* 0x000fc400078e00ff */
[----:B------:R-:W-:Y:S02]  /*09d0*/  IMAD.MOV.U32 R22, RZ, RZ, 0x62401315 ;  /* 0x62401315ff167424 */ /* 0x000fe400078e00ff */
[----:B------:R-:W-:Y:S02]  /*09e0*/  IMAD.MOV.U32 R23, RZ, RZ, 0x3ec71dee ;  /* 0x3ec71deeff177424 */ /* 0x000fe400078e00ff */
[----:B------:R-:W-:Y:S02]  /*09f0*/  IMAD.MOV.U32 R34, RZ, RZ, 0x55555511 ;  /* 0x55555511ff227424 */ /* 0x000fe400078e00ff */
[----:B------:R-:W-:Y:S02]  /*0a00*/  IMAD.MOV.U32 R35, RZ, RZ, 0x3fc55555 ;  /* 0x3fc55555ff237424 */ /* 0x000fe400078e00ff */
[----:B------:R-:W-:Y:S02]  /*0a10*/  IMAD.MOV.U32 R36, RZ, RZ, 0xb ;  /* 0x0000000bff247424 */ /* 0x000fe400078e00ff */
[----:B------:R-:W-:Y:S01]  /*0a20*/  IMAD.MOV.U32 R37, RZ, RZ, 0x3fe00000 ;  /* 0x3fe00000ff257424 */ /* 0x000fe200078e00ff */
[----:B0-----:R-:W-:-:S02]  /*0a30*/  DADD R8, -R4, R8 ;  /* 0x0000000004087229 */ /* 0x001fc40000000108 */
        /* <DEDUP_REMOVED lines=26> */
[----:B------:R-:W-:-:S08]  /*0be0*/  DFMA R40, R38, R40, R36 ;  /* 0x000000282628722b */ /* 0x000fd00000000024 */
        /* <DEDUP_REMOVED lines=19> */
.L_x_11073:
[----:B------:R-:W-:Y:S05]  /*0d20*/  BSYNC B1 ;  /* 0x0000000000017941 */ /* 0x000fea0003800000 */
.L_x_11072:
        /* <DEDUP_REMOVED lines=33> */
.L_x_11075:
[----:B------:R-:W-:Y:S05]  /*0f40*/  BSYNC B1 ;  /* 0x0000000000017941 */ /* 0x000fea0003800000 */
.L_x_11074:
[----:B------:R-:W-:Y:S01]  /*0f50*/  IADD3 R0, P0, R0, UR7, RZ ;  /* 0x0000000700007c10 */ /* 0x000fe2000ff1e0ff */
[----:B------:R-:W-:Y:S01]  /*0f60*/  IMAD.U32 R8, RZ, RZ, UR10 ;  /* 0x0000000aff087e24 */ /* 0x000fe2000f8e00ff */
[----:B------:R-:W-:Y:S01]  /*0f70*/  DADD R6, R44, R6 ;  /* 0x000000002c067229 */ /* 0x000fe20000000006 */
[----:B------:R-:W-:Y:S01]  /*0f80*/  IMAD.U32 R9, RZ, RZ, UR11 ;  /* 0x0000000bff097e24 */ /* 0x000fe2000f8e00ff */
[----:B------:R-:W-:Y:S01]  /*0f90*/  SHF.L.U32 R11, R0, 0x1, RZ ;  /* 0x00000001000b7819 */ /* 0x000fe200000006ff */
[----:B------:R-:W-:-:S03]  /*0fa0*/  IMAD.X R3, RZ, RZ, R3, P0 ;  /* 0x000000ffff037224 */ /* 0x000fc600000e0603 */
[----:B------:R-:W-:Y:S02]  /*0fb0*/  ISETP.GE.U32.AND P0, PT, R11, R8, PT ;  /* 0x000000080b00720c */ /* 0x000fe40003f06070 */
[----:B------:R-:W-:-:S04]  /*0fc0*/  SHF.L.U64.HI R10, R0, 0x1, R3 ;  /* 0x00000001000a7819 */ /* 0x000fc80000010203 */
[----:B------:R-:W-:-:S13]  /*0fd0*/  ISETP.GE.AND.EX P0, PT, R10, R9, PT, P0 ;  /* 0x000000090a00720c */ /* 0x000fda0003f06300 */
[----:B------:R-:W-:Y:S05]  /*0fe0*/  @!P0 BRA `(.L_x_11076) ;  /* 0xfffffff8004c8947 */ /* 0x000fea000383ffff */
.L_x_11071:
[----:B------:R-:W-:Y:S05]  /*0ff0*/  BSYNC B0 ;  /* 0x0000000000007941 */ /* 0x000fea0003800000 */
.L_x_11070:
        /* <DEDUP_REMOVED lines=41> */
[----:B------:R-:W-:Y:S04]  /*1290*/  SHFL.DOWN PT, R7, R15, 0x2, 0x1f ;  /* 0x08401f000f077f89 */ /* 0x000fe800000e0000 */
[----:B------:R-:W2:Y:S02]  /*12a0*/  SHFL.DOWN PT, R6, R14, 0x2, 0x1f ;  /* 0x08401f000e067f89 */ /* 0x000ea400000e0000 */
[----:B--2---:R-:W-:-:S07]  /*12b0*/  DADD R6, R14, R6 ;  /* 0x000000000e067229 */ /* 0x004fce0000000006 */
[----:B------:R2:W3:Y:S04]  /*12c0*/  SHFL.DOWN PT, R11, R7, 0x1, 0x1f ;  /* 0x08201f00070b7f89 */ /* 0x0004e800000e0000 */
[----:B------:R2:W4:Y:S02]  /*12d0*/  SHFL.DOWN PT, R10, R6, 0x1, 0x1f ;  /* 0x08201f00060a7f89 */ /* 0x00052400000e0000 */
.L_x_11103:
[----:B--234-:R-:W-:-:S11]  /*12e0*/  DADD R6, R6, R10 ;  /* 0x0000000006067229 */ /* 0x01cfd6000000000a */
.L_x_11077:
[----:B------:R-:W4:Y:S01]  /*12f0*/  S2R R0, SR_TID.X ;  /* 0x0000000000007919 */ /* 0x000f220000002100 */
[----:B------:R-:W-:Y:S05]  /*1300*/  WARPSYNC.ALL ;  /* 0x0000000000007948 */ /* 0x000fea0003800000 */
[----:B------:R-:W-:Y:S01]  /*1310*/  IMAD.MOV.U32 R19, RZ, RZ, -0x3ff ;  /* 0xfffffc01ff137424 */ /* 0x000fe200078e00ff */
[----:B----4-:R-:W-:-:S13]  /*1320*/  ISETP.NE.AND P0, PT, R0, RZ, PT ;  /* 0x000000ff0000720c */ /* 0x010fda0003f05270 */
[----:B---3--:R-:W-:Y:S01]  /*1330*/  @!P0 STS.64 [R2], R6 ;  /* 0x0000000602008388 */ /* 0x008fe20000000a00 */
[----:B------:R-:W-:Y:S06]  /*1340*/  BAR.SYNC.DEFER_BLOCKING 0x0 ;  /* 0x0000000000007b1d */ /* 0x000fec0000010000 */
[----:B--2---:R-:W2:Y:S02]  /*1350*/  LDS.64 R10, [R2] ;  /* 0x00000000020a7984 */ /* 0x004ea40000000a00 */
[----:B--2---:R-:W-:Y:S01]  /*1360*/  ISETP.GT.AND P0, PT, R11, 0xfffff, PT ;  /* 0x000fffff0b00780c */ /* 0x004fe20003f04270 */
[----:B------:R-:W-:Y:S01]  /*1370*/  IMAD.MOV.U32 R12, RZ, RZ, R10 ;  /* 0x000000ffff0c7224 */ /* 0x000fe200078e000a */
[----:B------:R-:W-:Y:S01]  /*1380*/  MOV R18, R11 ;  /* 0x0000000b00127202 */ /* 0x000fe20000000f00 */
[----:B------:R-:W-:-:S10]  /*1390*/  IMAD.MOV.U32 R13, RZ, RZ, R11 ;  /* 0x000000ffff0d7224 */ /* 0x000fd400078e000b */
[----:B------:R-:W-:Y:S01]  /*13a0*/  @!P0 DMUL R12, R12, 1.80143985094819840000e+16 ;  /* 0x435000000c0c8828 */ /* 0x000fe20000000000 */
[----:B------:R-:W-:-:S09]  /*13b0*/  @!P0 IMAD.MOV.U32 R19, RZ, RZ, -0x435 ;  /* 0xfffffbcbff138424 */ /* 0x000fd200078e00ff */
[----:B------:R-:W-:Y:S01]  /*13c0*/  @!P0 IMAD.MOV.U32 R18, RZ, RZ, R13 ;  /* 0x000000ffff128224 */ /* 0x000fe200078e000d */
[----:B------:R-:W-:-:S03]  /*13d0*/  @!P0 MOV R10, R12 ;  /* 0x0000000c000a8202 */ /* 0x000fc60000000f00 */
[----:B------:R-:W-:-:S05]  /*13e0*/  VIADD R3, R18, 0xffffffff ;  /* 0xffffffff12037836 */ /* 0x000fca0000000000 */
[----:B------:R-:W-:-:S13]  /*13f0*/  ISETP.GE.U32.AND P1, PT, R3, 0x7fefffff, PT ;  /* 0x7fefffff0300780c */ /* 0x000fda0003f26070 */
[----:B------:R-:W-:Y:S05]  /*1400*/  @!P1 BRA `(.L_x_11079) ;  /* 0x00000000001c9947 */ /* 0x000fea0003800000 */
[----:B-1----:R-:W-:Y:S01]  /*1410*/  IMAD.MOV.U32 R2, RZ, RZ, 0x0 ;  /* 0x00000000ff027424 */ /* 0x002fe200078e00ff */
[----:B------:R-:W-:Y:S01]  /*1420*/  FSETP.NEU.FTZ.AND P0, PT, R13, RZ, PT ;  /* 0x000000ff0d00720b */ /* 0x000fe20003f1d000 */
[----:B------:R-:W-:-:S06]  /*1430*/  IMAD.MOV.U32 R3, RZ, RZ, 0x7ff00000 ;  /* 0x7ff00000ff037424 */ /* 0x000fcc00078e00ff */
[----:B------:R-:W-:-:S10]  /*1440*/  DFMA R2, R12, R2, +INF ;  /* 0x7ff000000c02742b */ /* 0x000fd40000000002 */
[----:B------:R-:W-:Y:S02]  /*1450*/  FSEL R2, R2, RZ, P0 ;  /* 0x000000ff02027208 */ /* 0x000fe40000000000 */
[----:B------:R-:W-:Y:S01]  /*1460*/  FSEL R3, R3, -QNAN , P0 ;  /* 0xfff0000003037808 */ /* 0x000fe20000000000 */
[----:B------:R-:W-:Y:S06]  /*1470*/  BRA `(.L_x_11080) ;  /* 0x0000000000f87947 */ /* 0x000fec0003800000 */
.L_x_11079:
[----:B-1----:R-:W-:Y:S01]  /*1480*/  LOP3.LUT R2, R18, 0x800fffff, RZ, 0xc0, !PT ;  /* 0x800fffff12027812 */ /* 0x002fe200078ec0ff */
[----:B------:R-:W-:Y:S01]  /*1490*/  IMAD.MOV.U32 R12, RZ, RZ, R10 ;  /* 0x000000ffff0c7224 */ /* 0x000fe200078e000a */
[----:B------:R-:W-:Y:S01]  /*14a0*/  UMOV UR6, 0x3ae80f1e ;  /* 0x3ae80f1e00067882 */ /* 0x000fe20000000000 */
[----:B------:R-:W-:Y:S01]  /*14b0*/  IMAD.MOV.U32 R10, RZ, RZ, RZ ;  /* 0x000000ffff0a7224 */ /* 0x000fe200078e00ff */
[----:B------:R-:W-:Y:S01]  /*14c0*/  LOP3.LUT R13, R2, 0x3ff00000, RZ, 0xfc, !PT ;  /* 0x3ff00000020d7812 */ /* 0x000fe200078efcff */
[----:B------:R-:W-:Y:S01]  /*14d0*/  IMAD.MOV.U32 R16, RZ, RZ, -0x748574fc ;  /* 0x8b7a8b04ff107424 */ /* 0x000fe200078e00ff */
[----:B------:R-:W-:Y:S01]  /*14e0*/  UMOV UR7, 0x3eb1380b ;  /* 0x3eb1380b00077882 */ /* 0x000fe20000000000 */
[----:B------:R-:W-:Y:S01]  /*14f0*/  IMAD.MOV.U32 R17, RZ, RZ, 0x3ed0ee25 ;  /* 0x3ed0ee25ff117424 */ /* 0x000fe200078e00ff */
[----:B------:R-:W-:Y:S01]  /*1500*/  ISETP.GE.AND P0, PT, R13, 0x3ff6a09f, PT ;  /* 0x3ff6a09f0d00780c */ /* 0x000fe20003f06270 */
[----:B------:R-:W-:Y:S01]  /*1510*/  UMOV UR10, 0x80000000 ;  /* 0x80000000000a7882 */ /* 0x000fe20000000000 */
[----:B------:R-:W-:Y:S01]  /*1520*/  LEA.HI R18, R18, R19, RZ, 0xc ;  /* 0x0000001312127211 */ /* 0x000fe200078f60ff */
[----:B------:R-:W-:Y:S01]  /*1530*/  UMOV UR11, 0x43300000 ;  /* 0x43300000000b7882 */ /* 0x000fe20000000000 */
[----:B------:R-:W-:-:S09]  /*1540*/  MOV R19, 0x43300000 ;  /* 0x4330000000137802 */ /* 0x000fd20000000f00 */
[----:B------:R-:W-:Y:S02]  /*1550*/  @P0 VIADD R3, R13, 0xfff00000 ;  /* 0xfff000000d030836 */ /* 0x000fe40000000000 */
[----:B------:R-:W-:-:S03]  /*1560*/  @P0 VIADD R18, R18, 0x1 ;  /* 0x0000000112120836 */ /* 0x000fc60000000000 */
[----:B------:R-:W-:Y:S02]  /*1570*/  @P0 MOV R13, R3 ;  /* 0x00000003000d0202 */ /* 0x000fe40000000f00 */
[----:B------:R-:W-:-:S04]  /*1580*/  LOP3.LUT R18, R18, 0x80000000, RZ, 0x3c, !PT ;  /* 0x8000000012127812 */ /* 0x000fc800078e3cff */
[C---:B------:R-:W-:Y:S02]  /*1590*/  DADD R14, R12.reuse, 1 ;  /* 0x3ff000000c0e7429 */ /* 0x040fe40000000000 */
[----:B------:R-:W-:Y:S02]  /*15a0*/  DADD R12, R12, -1 ;  /* 0xbff000000c0c7429 */ /* 0x000fe40000000000 */
[----:B------:R-:W-:Y:S01]  /*15b0*/  DADD R18, R18, -UR10 ;  /* 0x8000000a12127e29 */ /* 0x000fe20008000000 */
[----:B------:R-:W-:Y:S01]  /*15c0*/  UMOV UR10, 0xfefa39ef ;  /* 0xfefa39ef000a7882 */ /* 0x000fe20000000000 */
[----:B------:R-:W1:Y:S01]  /*15d0*/  MUFU.RCP64H R11, R15 ;  /* 0x0000000f000b7308 */ /* 0x000e620000001800 */
[----:B------:R-:W-:Y:S01]  /*15e0*/  UMOV UR11, 0x3fe62e42 ;  /* 0x3fe62e42000b7882 */ /* 0x000fe20000000000 */
[----:B-1----:R-:W-:-:S08]  /*15f0*/  DFMA R2, -R14, R10, 1 ;  /* 0x3ff000000e02742b */ /* 0x002fd0000000010a */
        /* <DEDUP_REMOVED lines=38> */
.L_x_11080:
[----:B------:R-:W-:-:S03]  /*1860*/  IMAD.WIDE.U32 R6, R0, 0x2, RZ ;  /* 0x0000000200067825 */ /* 0x000fc600078e00ff */
[----:B------:R-:W-:-:S04]  /*1870*/  ISETP.GE.U32.AND P0, PT, R6, R8, PT ;  /* 0x000000080600720c */ /* 0x000fc80003f06070 */
[----:B------:R-:W-:-:S13]  /*1880*/  ISETP.GE.AND.EX P0, PT, R7, R9, PT, P0 ;  /* 0x000000090700720c */ /* 0x000fda0003f06300 */
[----:B------:R-:W-:Y:S05]  /*1890*/  @P0 EXIT ;  /* 0x000000000000094d */ /* 0x000fea0003800000 */
[----:B------:R-:W1:Y:S01]  /*18a0*/  S2UR UR5, SR_CTAID.X ;  /* 0x00000000000579c3 */ /* 0x000e620000002500 */
[----:B------:R-:W-:Y:S01]  /*18b0*/  ULDC.64 UR6, c[0x0][0x210] ;  /* 0x0000840000067ab9 */ /* 0x000fe20000000a00 */
[----:B------:R-:W-:Y:S02]  /*18c0*/  IMAD.MOV.U32 R10, RZ, RZ, R0 ;  /* 0x000000ffff0a7224 */ /* 0x000fe400078e0000 */
[----:B------:R-:W-:Y:S02]  /*18d0*/  IMAD.MOV.U32 R17, RZ, RZ, RZ ;  /* 0x000000ffff117224 */ /* 0x000fe400078e00ff */
[----:B-1----:R-:W-:-:S04]  /*18e0*/  IMAD.WIDE.U32 R6, R8, UR5, RZ ;  /* 0x0000000508067c25 */ /* 0x002fc8000f8e00ff */
[----:B------:R-:W-:Y:S01]  /*18f0*/  IMAD R7, R9, UR5, R7 ;  /* 0x0000000509077c24 */ /* 0x000fe2000f8e0207 */
[----:B------:R-:W-:Y:S01]  /*1900*/  LEA R19, P0, R6, UR6, 0x3 ;  /* 0x0000000606137c11 */ /* 0x000fe2000f8018ff */
[----:B------:R-:W-:-:S03]  /*1910*/  ULDC UR5, c[0x0][0x0] ;  /* 0x0000000000057ab9 */ /* 0x000fc60000000800 */
[----:B------:R-:W-:-:S09]  /*1920*/  LEA.HI.X R16, R6, UR7, R7, 0x3, P0 ;  /* 0x0000000706107c11 */ /* 0x000fd200080f1c07 */
.L_x_11081:
[C---:B------:R-:W-:Y:S02]  /*1930*/  LEA R0, R10.reuse, UR4, 0x4 ;  /* 0x000000040a007c11 */ /* 0x040fe4000f8e20ff */
[----:B-1----:R-:W-:-:S03]  /*1940*/  LEA R6, P0, R10, R19, 0x4 ;  /* 0x000000130a067211 */ /* 0x002fc600078020ff */
[----:B------:R1:W0:Y:S01]  /*1950*/  LDS.128 R12, [R0] ;  /* 0x00000000000c7984 */ /* 0x0002220000000c00 */
[C---:B------:R-:W-:Y:S02]  /*1960*/  LEA.HI.X R7, R10.reuse, R16, R17, 0x4, P0 ;  /* 0x000000100a077211 */ /* 0x040fe400000f2411 */
[----:B------:R-:W-:-:S05]  /*1970*/  IADD3 R10, P0, R10, UR5, RZ ;  /* 0x000000050a0a7c10 */ /* 0x000fca000ff1e0ff */
[----:B------:R-:W-:Y:S02]  /*1980*/  IMAD.SHL.U32 R11, R10, 0x2, RZ ;  /* 0x000000020a0b7824 */ /* 0x000fe400078e00ff */
[----:B------:R-:W-:-:S03]  /*1990*/  IMAD.X R17, RZ, RZ, R17, P0 ;  /* 0x000000ffff117224 */ /* 0x000fc600000e0611 */
[----:B------:R-:W-:Y:S02]  /*19a0*/  ISETP.GE.U32.AND P0, PT, R11, R8, PT ;  /* 0x000000080b00720c */ /* 0x000fe40003f06070 */
[----:B-1----:R-:W-:-:S04]  /*19b0*/  SHF.L.U64.HI R0, R10, 0x1, R17 ;  /* 0x000000010a007819 */ /* 0x002fc80000010211 */
[----:B------:R-:W-:Y:S01]  /*19c0*/  ISETP.GE.AND.EX P0, PT, R0, R9, PT, P0 ;  /* 0x000000090000720c */ /* 0x000fe20003f06300 */
[C---:B0-----:R-:W-:Y:S02]  /*19d0*/  DADD R14, -R4.reuse, R14 ;  /* 0x00000000040e7229 */ /* 0x041fe4000000010e */
[----:B------:R-:W-:-:S06]  /*19e0*/  DADD R12, -R4, R12 ;  /* 0x00000000040c7229 */ /* 0x000fcc000000010c */
[--C-:B------:R-:W-:Y:S02]  /*19f0*/  DADD R14, R14, -R2.reuse ;  /* 0x000000000e0e7229 */ /* 0x100fe40000000802 */
[----:B------:R-:W-:-:S07]  /*1a00*/  DADD R12, R12, -R2 ;  /* 0x000000000c0c7229 */ /* 0x000fce0000000802 */
[----:B------:R1:W-:Y:S01]  /*1a10*/  STG.E.128 desc[UR8][R6.64], R12 ;  /* 0x0000000c06007986 */ /* 0x0003e2000c101d08 */
[----:B------:R-:W-:Y:S05]  /*1a20*/  @!P0 BRA `(.L_x_11081) ;  /* 0xfffffffc00c08947 */ /* 0x000fea000383ffff */
[----:B------:R-:W-:Y:S05]  /*1a30*/  EXIT ;  /* 0x000000000000794d */ /* 0x000fea0003800000 */
.L_x_11069:
[----:B-1----:R-:W-:Y:S01]  /*1a40*/  MOV R19, R5 ;  /* 0x0000000500137202 */ /* 0x002fe20000000f00 */
[----:B------:R-:W-:Y:S02]  /*1a50*/  IMAD.MOV.U32 R18, RZ, RZ, 0x10 ;  /* 0x00000010ff127424 */ /* 0x000fe400078e00ff */
[----:B------:R-:W-:Y:S02]  /*1a60*/  IMAD.MOV.U32 R21, RZ, RZ, 0x1f ;  /* 0x0000001fff157424 */ /* 0x000fe400078e00ff */
[----:B------:R-:W-:-:S07]  /*1a70*/  IMAD.MOV.U32 R16, RZ, RZ, -0x1 ;  /* 0xffffffffff107424 */ /* 0x000fce00078e00ff */
[----:B------:R-:W-:Y:S05]  /*1a80*/  WARPSYNC.COLLECTIVE R16, `(.L_x_11082) ;  /* 0x0000000010087348 */ /* 0x000fea0003c00000 */
[----:B------:R0:W1:Y:S02]  /*1a90*/  SHFL.DOWN P4, R17, R19, R18, R21 ;  /* 0x0800001213117389 */ /* 0x0000640000080015 */
[----:B01----:R-:W-:Y:S01]  /*1aa0*/  ENDCOLLECTIVE ;  /* 0x000000000000791b */ /* 0x003fe20003800000 */
.L_x_11082:
[----:B------:R-:W-:Y:S01]  /*1ab0*/  MOV R19, R4 ;  /* 0x0000000400137202 */ /* 0x000fe20000000f00 */
[----:B------:R-:W-:-:S07]  /*1ac0*/  IMAD.MOV.U32 R7, RZ, RZ, R17 ;  /* 0x000000ffff077224 */ /* 0x000fce00078e0011 */
[----:B------:R-:W-:Y:S05]  /*1ad0*/  WARPSYNC.COLLECTIVE R16, `(.L_x_11083) ;  /* 0x0000000010087348 */ /* 0x000fea0003c00000 */
[----:B------:R0:W1:Y:S02]  /*1ae0*/  SHFL.DOWN P4, R17, R19, R18, R21 ;  /* 0x0800001213117389 */ /* 0x0000640000080015 */
[----:B01----:R-:W-:Y:S01]  /*1af0*/  ENDCOLLECTIVE ;  /* 0x000000000000791b */ /* 0x003fe20003800000 */
.L_x_11083:
        /* <DEDUP_REMOVED lines=9> */
.L_x_11084:
[----:B------:R-:W-:Y:S01]  /*1b90*/  MOV R19, R6 ;  /* 0x0000000600137202 */ /* 0x000fe20000000f00 */
[----:B------:R-:W-:-:S07]  /*1ba0*/  IMAD.MOV.U32 R5, RZ, RZ, R17 ;  /* 0x000000ffff057224 */ /* 0x000fce00078e0011 */
[----:B------:R-:W-:Y:S05]  /*1bb0*/  WARPSYNC.COLLECTIVE R16, `(.L_x_11085) ;  /* 0x0000000010087348 */ /* 0x000fea0003c00000 */
[----:B------:R0:W1:Y:S02]  /*1bc0*/  SHFL.DOWN P4, R17, R19, R18, R21 ;  /* 0x0800001213117389 */ /* 0x0000640000080015 */
[----:B01----:R-:W-:Y:S01]  /*1bd0*/  ENDCOLLECTIVE ;  /* 0x000000000000791b */ /* 0x003fe20003800000 */
.L_x_11085:
        /* <DEDUP_REMOVED lines=9> */
.L_x_11086:
[----:B------:R-:W-:Y:S01]  /*1c70*/  MOV R19, R6 ;  /* 0x0000000600137202 */ /* 0x000fe20000000f00 */
[----:B------:R-:W-:-:S07]  /*1c80*/  IMAD.MOV.U32 R5, RZ, RZ, R17 ;  /* 0x000000ffff057224 */ /* 0x000fce00078e0011 */
[----:B------:R-:W-:Y:S05]  /*1c90*/  WARPSYNC.COLLECTIVE R16, `(.L_x_11087) ;  /* 0x0000000010087348 */ /* 0x000fea0003c00000 */
[----:B------:R0:W1:Y:S02]  /*1ca0*/  SHFL.DOWN P4, R17, R19, R18, R21 ;  /* 0x0800001213117389 */ /* 0x0000640000080015 */
[----:B01----:R-:W-:Y:S01]  /*1cb0*/  ENDCOLLECTIVE ;  /* 0x000000000000791b */ /* 0x003fe20003800000 */
.L_x_11087:
        /* <DEDUP_REMOVED lines=9> */
.L_x_11088:
[----:B------:R-:W-:Y:S01]  /*1d50*/  MOV R19, R6 ;  /* 0x0000000600137202 */ /* 0x000fe20000000f00 */
[----:B------:R-:W-:-:S07]  /*1d60*/  IMAD.MOV.U32 R5, RZ, RZ, R17 ;  /* 0x000000ffff057224 */ /* 0x000fce00078e0011 */
[----:B------:R-:W-:Y:S05]  /*1d70*/  WARPSYNC.COLLECTIVE R16, `(.L_x_11089) ;  /* 0x0000000010087348 */ /* 0x000fea0003c00000 */
[----:B------:R0:W1:Y:S02]  /*1d80*/  SHFL.DOWN P4, R17, R19, R18, R21 ;  /* 0x0800001213117389 */ /* 0x0000640000080015 */
[----:B01----:R-:W-:Y:S01]  /*1d90*/  ENDCOLLECTIVE ;  /* 0x000000000000791b */ /* 0x003fe20003800000 */
.L_x_11089:
        /* <DEDUP_REMOVED lines=9> */
.L_x_11090:
[----:B------:R-:W-:Y:S01]  /*1e30*/  MOV R19, R6 ;  /* 0x0000000600137202 */ /* 0x000fe20000000f00 */
[----:B------:R-:W-:-:S07]  /*1e40*/  IMAD.MOV.U32 R5, RZ, RZ, R17 ;  /* 0x000000ffff057224 */ /* 0x000fce00078e0011 */
[----:B------:R-:W-:Y:S05]  /*1e50*/  WARPSYNC.COLLECTIVE R16, `(.L_x_11091) ;  /* 0x0000000010087348 */ /* 0x000fea0003c00000 */
[----:B------:R0:W1:Y:S02]  /*1e60*/  SHFL.DOWN P4, R17, R19, R18, R21 ;  /* 0x0800001213117389 */ /* 0x0000640000080015 */
[----:B01----:R-:W-:Y:S01]  /*1e70*/  ENDCOLLECTIVE ;  /* 0x000000000000791b */ /* 0x003fe20003800000 */
.L_x_11091:
[----:B------:R-:W-:Y:S01]  /*1e80*/  IMAD.MOV.U32 R4, RZ, RZ, R17 ;  /* 0x000000ffff047224 */ /* 0x000fe200078e0011 */
[----:B------:R-:W-:Y:S06]  /*1e90*/  BRA `(.L_x_11092) ;  /* 0xffffffe800687947 */ /* 0x000fec000383ffff */
.L_x_11078:
[----:B---3--:R-:W-:Y:S01]  /*1ea0*/  IMAD.MOV.U32 R19, RZ, RZ, R7 ;  /* 0x000000ffff137224 */ /* 0x008fe200078e0007 */
[----:B------:R-:W-:Y:S01]  /*1eb0*/  MOV R16, 0xffffffff ;  /* 0xffffffff00107802 */ /* 0x000fe20000000f00 */
[----:B------:R-:W-:Y:S02]  /*1ec0*/  IMAD.MOV.U32 R18, RZ, RZ, 0x10 ;  /* 0x00000010ff127424 */ /* 0x000fe400078e00ff */
[----:B------:R-:W-:-:S07]  /*1ed0*/  IMAD.MOV.U32 R21, RZ, RZ, 0x1f ;  /* 0x0000001fff157424 */ /* 0x000fce00078e00ff */
[----:B012---:R-:W-:Y:S05]  /*1ee0*/  WARPSYNC.COLLECTIVE R16, `(.L_x_11093) ;  /* 0x0000000010087348 */ /* 0x007fea0003c00000 */
[----:B------:R3:W4:Y:S02]  /*1ef0*/  SHFL.DOWN P4, R17, R19, R18, R21 ;  /* 0x0800001213117389 */ /* 0x0007240000080015 */
[----:B01234-:R-:W-:Y:S01]  /*1f00*/  ENDCOLLECTIVE ;  /* 0x000000000000791b */ /* 0x01ffe20003800000 */
.L_x_11093:
[----:B------:R-:W-:Y:S02]  /*1f10*/  IMAD.MOV.U32 R19, RZ, RZ, R6 ;  /* 0x000000ffff137224 */ /* 0x000fe400078e0006 */
[----:B------:R-:W-:-:S07]  /*1f20*/  IMAD.MOV.U32 R11, RZ, RZ, R17 ;  /* 0x000000ffff0b7224 */ /* 0x000fce00078e0011 */
[----:B------:R-:W-:Y:S05]  /*1f30*/  WARPSYNC.COLLECTIVE R16, `(.L_x_11094) ;  /* 0x0000000010087348 */ /* 0x000fea0003c00000 */
[----:B------:R0:W1:Y:S02]  /*1f40*/  SHFL.DOWN P4, R17, R19, R18, R21 ;  /* 0x0800001213117389 */ /* 0x0000640000080015 */
[----:B01----:R-:W-:Y:S01]  /*1f50*/  ENDCOLLECTIVE ;  /* 0x000000000000791b */ /* 0x003fe20003800000 */
.L_x_11094:
[----:B------:R-:W-:Y:S01]  /*1f60*/  MOV R18, 0x8 ;  /* 0x0000000800127802 */ /* 0x000fe20000000f00 */
[----:B------:R-:W-:-:S06]  /*1f70*/  IMAD.MOV.U32 R10, RZ, RZ, R17 ;  /* 0x000000ffff0a7224 */ /* 0x000fcc00078e0011 */
[----:B------:R-:W-:-:S10]  /*1f80*/  DADD R10, R6, R10 ;  /* 0x00000000060a7229 */ /* 0x000fd4000000000a */
[----:B------:R-:W-:-:S07]  /*1f90*/  IMAD.MOV.U32 R19, RZ, RZ, R11 ;  /* 0x000000ffff137224 */ /* 0x000fce00078e000b */
[----:B------:R-:W-:Y:S05]  /*1fa0*/  WARPSYNC.COLLECTIVE R16, `(.L_x_11095) ;  /* 0x0000000010087348 */ /* 0x000fea0003c00000 */
[----:B------:R0:W1:Y:S02]  /*1fb0*/  SHFL.DOWN P4, R17, R19, R18, R21 ;  /* 0x0800001213117389 */ /* 0x0000640000080015 */
[----:B01----:R-:W-:Y:S01]  /*1fc0*/  ENDCOLLECTIVE ;  /* 0x000000000000791b */ /* 0x003fe20003800000 */
.L_x_11095:
[----:B------:R-:W-:Y:S02]  /*1fd0*/  IMAD.MOV.U32 R19, RZ, RZ, R10 ;  /* 0x000000ffff137224 */ /* 0x000fe400078e000a */
[----:B------:R-:W-:-:S07]  /*1fe0*/  IMAD.MOV.U32 R13, RZ, RZ, R17 ;  /* 0x000000ffff0d7224 */ /* 0x000fce00078e0011 */
[----:B------:R-:W-:Y:S05]  /*1ff0*/  WARPSYNC.COLLECTIVE R16, `(.L_x_11096) ;  /* 0x0000000010087348 */ /* 0x000fea0003c00000 */
[----:B------:R0:W1:Y:S02]  /*2000*/  SHFL.DOWN P4, R17, R19, R18, R21 ;  /* 0x0800001213117389 */ /* 0x0000640000080015 */
[----:B01----:R-:W-:Y:S01]  /*2010*/  ENDCOLLECTIVE ;  /* 0x000000000000791b */ /* 0x003fe20003800000 */
.L_x_11096:
[----:B------:R-:W-:Y:S01]  /*2020*/  MOV R18, 0x4 ;  /* 0x0000000400127802 */ /* 0x000fe20000000f00 */
[----:B------:R-:W-:-:S06]  /*2030*/  IMAD.MOV.U32 R12, RZ, RZ, R17 ;  /* 0x000000ffff0c7224 */ /* 0x000fcc00078e0011 */
[----:B------:R-:W-:-:S10]  /*2040*/  DADD R12, R10, R12 ;  /* 0x000000000a0c7229 */ /* 0x000fd4000000000c */
[----:B------:R-:W-:-:S07]  /*2050*/  IMAD.MOV.U32 R19, RZ, RZ, R13 ;  /* 0x000000ffff137224 */ /* 0x000fce00078e000d */
[----:B------:R-:W-:Y:S05]  /*2060*/  WARPSYNC.COLLECTIVE R16, `(.L_x_11097) ;  /* 0x0000000010087348 */ /* 0x000fea0003c00000 */
[----:B------:R0:W1:Y:S02]  /*2070*/  SHFL.DOWN P4, R17, R19, R18, R21 ;  /* 0x0800001213117389 */ /* 0x0000640000080015 */
[----:B01----:R-:W-:Y:S01]  /*2080*/  ENDCOLLECTIVE ;  /* 0x000000000000791b */ /* 0x003fe20003800000 */
.L_x_11097:
[----:B------:R-:W-:Y:S02]  /*2090*/  IMAD.MOV.U32 R19, RZ, RZ, R12 ;  /* 0x000000ffff137224 */ /* 0x000fe400078e000c */
[----:B------:R-:W-:-:S07]  /*20a0*/  IMAD.MOV.U32 R15, RZ, RZ, R17 ;  /* 0x000000ffff0f7224 */ /* 0x000fce00078e0011 */
[----:B------:R-:W-:Y:S05]  /*20b0*/  WARPSYNC.COLLECTIVE R16, `(.L_x_11098) ;  /* 0x0000000010087348 */ /* 0x000fea0003c00000 */
[----:B------:R0:W1:Y:S02]  /*20c0*/  SHFL.DOWN P4, R17, R19, R18, R21 ;  /* 0x0800001213117389 */ /* 0x0000640000080015 */
[----:B01----:R-:W-:Y:S01]  /*20d0*/  ENDCOLLECTIVE ;  /* 0x000000000000791b */ /* 0x003fe20003800000 */
.L_x_11098:
[----:B------:R-:W-:Y:S01]  /*20e0*/  MOV R18, 0x2 ;  /* 0x0000000200127802 */ /* 0x000fe20000000f00 */
[----:B------:R-:W-:-:S06]  /*20f0*/  IMAD.MOV.U32 R14, RZ, RZ, R17 ;  /* 0x000000ffff0e7224 */ /* 0x000fcc00078e0011 */
[----:B------:R-:W-:-:S10]  /*2100*/  DADD R14, R12, R14 ;  /* 0x000000000c0e7229 */ /* 0x000fd4000000000e */
[----:B------:R-:W-:-:S07]  /*2110*/  IMAD.MOV.U32 R19, RZ, RZ, R15 ;  /* 0x000000ffff137224 */ /* 0x000fce00078e000f */
[----:B------:R-:W-:Y:S05]  /*2120*/  WARPSYNC.COLLECTIVE R16, `(.L_x_11099) ;  /* 0x0000000010087348 */ /* 0x000fea0003c00000 */
[----:B------:R0:W1:Y:S02]  /*2130*/  SHFL.DOWN P4, R17, R19, R18, R21 ;  /* 0x0800001213117389 */ /* 0x0000640000080015 */
[----:B01----:R-:W-:Y:S01]  /*2140*/  ENDCOLLECTIVE ;  /* 0x000000000000791b */ /* 0x003fe20003800000 */
.L_x_11099:
[----:B------:R-:W-:Y:S02]  /*2150*/  IMAD.MOV.U32 R19, RZ, RZ, R14 ;  /* 0x000000ffff137224 */ /* 0x000fe400078e000e */
[----:B------:R-:W-:-:S07]  /*2160*/  IMAD.MOV.U32 R7, RZ, RZ, R17 ;  /* 0x000000ffff077224 */ /* 0x000fce00078e0011 */
[----:B------:R-:W-:Y:S05]  /*2170*/  WARPSYNC.COLLECTIVE R16, `(.L_x_11100) ;  /* 0x0000000010087348 */ /* 0x000fea0003c00000 */
[----:B------:R0:W1:Y:S02]  /*2180*/  SHFL.DOWN P4, R17, R19, R18, R21 ;  /* 0x0800001213117389 */ /* 0x0000640000080015 */
[----:B01----:R-:W-:Y:S01]  /*2190*/  ENDCOLLECTIVE ;  /* 0x000000000000791b */ /* 0x003fe20003800000 */
.L_x_11100:
[----:B------:R-:W-:Y:S01]  /*21a0*/  MOV R18, 0x1 ;  /* 0x0000000100127802 */ /* 0x000fe20000000f00 */
[----:B------:R-:W-:-:S06]  /*21b0*/  IMAD.MOV.U32 R6, RZ, RZ, R17 ;  /* 0x000000ffff067224 */ /* 0x000fcc00078e0011 */
[----:B------:R-:W-:-:S10]  /*21c0*/  DADD R6, R14, R6 ;  /* 0x000000000e067229 */ /* 0x000fd40000000006 */
[----:B------:R-:W-:-:S07]  /*21d0*/  IMAD.MOV.U32 R19, RZ, RZ, R7 ;  /* 0x000000ffff137224 */ /* 0x000fce00078e0007 */
[----:B------:R-:W-:Y:S05]  /*21e0*/  WARPSYNC.COLLECTIVE R16, `(.L_x_11101) ;  /* 0x0000000010087348 */ /* 0x000fea0003c00000 */
[----:B------:R0:W1:Y:S02]  /*21f0*/  SHFL.DOWN P4, R17, R19, R18, R21 ;  /* 0x0800001213117389 */ /* 0x0000640000080015 */
[----:B01----:R-:W-:Y:S01]  /*2200*/  ENDCOLLECTIVE ;  /* 0x000000000000791b */ /* 0x003fe20003800000 */
.L_x_11101:
[----:B------:R-:W-:Y:S02]  /*2210*/  IMAD.MOV.U32 R19, RZ, RZ, R6 ;  /* 0x000000ffff137224 */ /* 0x000fe400078e0006 */
[----:B------:R-:W-:-:S07]  /*2220*/  IMAD.MOV.U32 R11, RZ, RZ, R17 ;  /* 0x000000ffff0b7224 */ /* 0x000fce00078e0011 */
[----:B------:R-:W-:Y:S05]  /*2230*/  WARPSYNC.COLLECTIVE R16, `(.L_x_11102) ;  /* 0x0000000010087348 */ /* 0x000fea0003c00000 */
[----:B------:R0:W1:Y:S02]  /*2240*/  SHFL.DOWN P4, R17, R19, R18, R21 ;  /* 0x0800001213117389 */ /* 0x0000640000080015 */
[----:B01----:R-:W-:Y:S01]  /*2250*/  ENDCOLLECTIVE ;  /* 0x000000000000791b */ /* 0x003fe20003800000 */
.L_x_11102:
[----:B------:R-:W-:Y:S01]  /*2260*/  IMAD.MOV.U32 R10, RZ, RZ, R17 ;  /* 0x000000ffff0a7224 */ /* 0x000fe200078e0011 */
[----:B------:R-:W-:Y:S06]  /*2270*/  BRA `(.L_x_11103) ;  /* 0xfffffff000187947 */ /* 0x000fec000383ffff */
.L_x_11104:
        /* <DEDUP_REMOVED lines=16> */
.L_x_12207:


//--------------------- .text._ZN2at6native43_GLOBAL__N__9ae7fba5_10_SoftMax_cu_9f978f6322cunn_SoftMaxForwardRegIdddNS1_25LogSoftMaxForwardEpilogueElLi9EEEvPT1_PKT_T3_ --------------------------
	.section	.text._ZN2at6native43_GLOBAL__N__9ae7fba5_10_SoftMax_cu_9f978f6322cunn_SoftMaxForwardRegIdddNS1_25LogSoftMaxForwardEpilogueElLi9EEEvPT1_PKT_T3_,"ax",@progbits
	.align	128
.text._ZN2at6native43_GLOBAL__N__9ae7fba5_10_SoftMax_cu_9f978f6322cunn_SoftMaxForwardRegIdddNS1_25LogSoftMaxForwardEpilogueElLi9EEEvPT1_PKT_T3_:
        .type           _ZN2at6native43_GLOBAL__N__9ae7fba5_10_SoftMax_cu_9f978f6322cunn_SoftMaxForwardRegIdddNS1_25LogSoftMaxForwardEpilogueElLi9EEEvPT1_PKT_T3_,@function
        .size           _ZN2at6native43_GLOBAL__N__9ae7fba5_10_SoftMax_cu_9f978f6322cunn_SoftMaxForwardRegIdddNS1_25LogSoftMaxForwardEpilogueElLi9EEEvPT1_PKT_T3_,(.L_x_12208 - _ZN2at6native43_GLOBAL__N__9ae7fba5_10_SoftMax_cu_9f978f6322cunn_SoftMaxForwardRegIdddNS1_25LogSoftMaxForwardEpilogueElLi9EEEvPT1_PKT_T3_)
        .other          _ZN2at6native43_GLOBAL__N__9ae7fba5_10_SoftMax_cu_9f978f6322cunn_SoftMaxForwardRegIdddNS1_25LogSoftMaxForwardEpilogueElLi9EEEvPT1_PKT_T3_,@"STO_CUDA_ENTRY STV_DEFAULT"
_ZN2at6native43_GLOBAL__N__9ae7fba5_10_SoftMax_cu_9f978f6322cunn_SoftMaxForwardRegIdddNS1_25LogSoftMaxForwardEpilogueElLi9EEEvPT1_PKT_T3_:
        /* <DEDUP_REMOVED lines=16> */
[----:B------:R-:W-:-:S03]  /*0100*/  ISETP.GE.U32.AND P0, PT, R30, R8, PT ;  /* 0x000000081e00720c */ /* 0x000fc60003f06070 */
[----:B------:R-:W0:Y:S01]  /*0110*/  @!P1 LDC.64 R34, c[0x0][0x218] ;  /* 0x00008600ff229b82 */ /* 0x000e220000000a00 */
[C---:B--2---:R-:W-:Y:S01]  /*0120*/  @!P1 IMAD.WIDE.U32 R2, R8.reuse, UR8, R6 ;  /* 0x0000000808029c25 */ /* 0x044fe2000f8e0006 */
[----:B------:R-:W-:Y:S02]  /*0130*/  ISETP.GE.AND.EX P4, PT, R31, R9, PT, P0 ;  /* 0x000000091f00720c */ /* 0x000fe40003f86300 */
[----:B------:R-:W-:Y:S01]  /*0140*/  SHF.R.S32.HI R29, RZ, 0x1f, R28 ;  /* 0x0000001fff1d7819 */ /* 0x000fe2000001141c */
[----:B------:R-:W-:Y:S01]  /*0150*/  @!P1 IMAD R3, R9, UR8, R3 ;  /* 0x0000000809039c24 */ /* 0x000fe2000f8e0203 */
[----:B------:R-:W-:Y:S02]  /*0160*/  P2R R0, PR, RZ, 0x20 ;  /* 0x00000020ff007803 */ /* 0x000fe40000000000 */
[----:B------:R-:W1:Y:S01]  /*0170*/  @!P5 LDC.64 R32, c[0x0][0x218] ;  /* 0x00008600ff20db82 */ /* 0x000e620000000a00 */
[----:B------:R-:W-:-:S07]  /*0180*/  @!P5 IMAD.WIDE.U32 R36, R8, UR8, R36 ;  /* 0x000000080824dc25 */ /* 0x000fce000f8e0024 */
[----:B------:R-:W2:Y:S01]  /*0190*/  @!P4 LDC.64 R4, c[0x0][0x218] ;  /* 0x00008600ff04cb82 */ /* 0x000ea20000000a00 */
[----:B0-----:R-:W-:-:S04]  /*01a0*/  @!P1 LEA R34, P2, R2, R34, 0x3 ;  /* 0x0000002202229211 */ /* 0x001fc800078418ff */
[----:B------:R-:W-:Y:S01]  /*01b0*/  @!P1 LEA.HI.X R35, R2, R35, R3, 0x3, P2 ;  /* 0x0000002302239211 */ /* 0x000fe200010f1c03 */
[----:B------:R-:W-:Y:S01]  /*01c0*/  @!P4 IMAD.WIDE.U32 R30, R8, UR8, R30 ;  /* 0x00000008081ecc25 */ /* 0x000fe2000f8e001e */
[----:B------:R-:W-:-:S03]  /*01d0*/  P2R R2, PR, RZ, 0x10 ;  /* 0x00000010ff027803 */ /* 0x000fc60000000000 */
[----:B------:R0:W3:Y:S01]  /*01e0*/  @!P1 LDG.E.64 R10, desc[UR6][R34.64] ;  /* 0x00000006220a9981 */ /* 0x0000e2000c1e1b00 */
[----:B------:R-:W-:Y:S01]  /*01f0*/  @!P5 IMAD R3, R9, UR8, R37 ;  /* 0x000000080903dc24 */ /* 0x000fe2000f8e0225 */
[----:B-1----:R-:W-:Y:S02]  /*0200*/  @!P5 LEA R32, P0, R36, R32, 0x3 ;  /* 0x000000202420d211 */ /* 0x002fe400078018ff */
[----:B------:R-:W-:Y:S02]  /*0210*/  ISETP.GE.U32.AND P2, PT, R28, R8, PT ;  /* 0x000000081c00720c */ /* 0x000fe40003f46070 */
[----:B------:R-:W-:Y:S02]  /*0220*/  @!P5 LEA.HI.X R33, R36, R33, R3, 0x3, P0 ;  /* 0x000000212421d211 */ /* 0x000fe400000f1c03 */
[----:B------:R-:W-:-:S03]  /*0230*/  ISETP.GE.AND.EX P2, PT, R29, R9, PT, P2 ;  /* 0x000000091d00720c */ /* 0x000fc60003f46320 */
[----:B------:R-:W4:Y:S01]  /*0240*/  @!P5 LDG.E.64 R12, desc[UR6][R32.64] ;  /* 0x00000006200cd981 */ /* 0x000f22000c1e1b00 */
[----:B------:R-:W-:Y:S01]  /*0250*/  @!P4 IMAD R3, R9, UR8, R31 ;  /* 0x000000080903cc24 */ /* 0x000fe2000f8e021f */
[----:B--2---:R-:W-:-:S04]  /*0260*/  @!P4 LEA R4, P0, R30, R4, 0x3 ;  /* 0x000000041e04c211 */ /* 0x004fc800078018ff */
[----:B------:R-:W-:-:S04]  /*0270*/  @!P4 LEA.HI.X R5, R30, R5, R3, 0x3, P0 ;  /* 0x000000051e05c211 */ /* 0x000fc800000f1c03 */
[----:B0-----:R-:W0:Y:S01]  /*0280*/  @!P2 LDC.64 R34, c[0x0][0x218] ;  /* 0x00008600ff22ab82 */ /* 0x001e220000000a00 */
[----:B------:R1:W2:Y:S01]  /*0290*/  @!P4 LDG.E.64 R14, desc[UR6][R4.64] ;  /* 0x00000006040ec981 */ /* 0x0002a2000c1e1b00 */
[----:B------:R-:W-:-:S04]  /*02a0*/  @!P2 IMAD.WIDE.U32 R30, R8, UR8, R28 ;  /* 0x00000008081eac25 */ /* 0x000fc8000f8e001c */
[----:B------:R-:W-:Y:S01]  /*02b0*/  @!P2 IMAD R3, R9, UR8, R31 ;  /* 0x000000080903ac24 */ /* 0x000fe2000f8e021f */
[----:B0-----:R-:W-:-:S04]  /*02c0*/  @!P2 LEA R34, P0, R30, R34, 0x3 ;  /* 0x000000221e22a211 */ /* 0x001fc800078018ff */
[----:B------:R-:W-:-:S05]  /*02d0*/  @!P2 LEA.HI.X R35, R30, R35, R3, 0x3, P0 ;  /* 0x000000231e23a211 */ /* 0x000fca00000f1c03 */
[----:B------:R-:W5:Y:S01]  /*02e0*/  @!P2 LDG.E.64 R16, desc[UR6][R34.64] ;  /* 0x000000062210a981 */ /* 0x000f62000c1e1b00 */
[----:B------:R-:W-:Y:S01]  /*02f0*/  @!P1 IMAD.MOV.U32 R30, RZ, RZ, -0x1 ;  /* 0xffffffffff1e9424 */ /* 0x000fe200078e00ff */
[----:B------:R-:W-:Y:S01]  /*0300*/  P2R R36, PR, RZ, 0x2 ;  /* 0x00000002ff247803 */ /* 0x000fe20000000000 */
[----:B------:R-:W-:Y:S02]  /*0310*/  @!P1 IMAD.MOV.U32 R31, RZ, RZ, 0x7fefffff ;  /* 0x7fefffffff1f9424 */ /* 0x000fe400078e00ff */
[----:B-1----:R-:W-:Y:S02]  /*0320*/  IMAD.MOV.U32 R5, RZ, RZ, -0x100001 ;  /* 0xffefffffff057424 */ /* 0x002fe400078e00ff */
[----:B------:R-:W-:-:S05]  /*0330*/  @!P1 IMAD.MOV.U32 R32, RZ, RZ, R31 ;  /* 0x000000ffff209224 */ /* 0x000fca00078e001f */
[----:B------:R-:W-:Y:S01]  /*0340*/  @!P1 LOP3.LUT R4, R32, 0x80000, RZ, 0xfc, !PT ;  /* 0x0008000020049812 */ /* 0x000fe200078efcff */
[----:B---3--:R-:W-:Y:S01]  /*0350*/  @!P1 DSETP.MAX.AND P0, P3, R10, -R30, PT ;  /* 0x8000001e0a00922a */ /* 0x008fe20003b0f000 */
[----:B------:R-:W-:-:S05]  /*0360*/  @!P1 IMAD.MOV.U32 R3, RZ, RZ, R11 ;  /* 0x000000ffff039224 */ /* 0x000fca00078e000b */
[----:B------:R-:W-:Y:S01]  /*0370*/  @!P1 FSEL R29, R3, -R32, P0 ;  /* 0x80000020031d9208 */ /* 0x000fe20000000000 */
[----:B------:R-:W-:-:S03]  /*0380*/  @!P1 IMAD.MOV.U32 R3, RZ, RZ, R10 ;  /* 0x000000ffff039224 */ /* 0x000fc600078e000a */
[----:B------:R-:W-:Y:S01]  /*0390*/  @!P1 SEL R29, R4, R29, P3 ;  /* 0x0000001d041d9207 */ /* 0x000fe20001800000 */
[----:B------:R-:W-:Y:S01]  /*03a0*/  IMAD.MOV.U32 R4, RZ, RZ, -0x1 ;  /* 0xffffffffff047424 */ /* 0x000fe200078e00ff */
[----:B------:R-:W-:-:S03]  /*03b0*/  @!P1 SEL R30, R3, R30, P0 ;  /* 0x0000001e031e9207 */ /* 0x000fc60000000000 */
[----:B------:R-:W-:Y:S01]  /*03c0*/  @!P1 IMAD.MOV.U32 R5, RZ, RZ, R29 ;  /* 0x000000ffff059224 */ /* 0x000fe200078e001d */
[----:B------:R-:W-:Y:S01]  /*03d0*/  @!P1 MOV R4, R30 ;  /* 0x0000001e00049202 */ /* 0x000fe20000000f00 */
[----:B----4-:R-:W-:Y:S02]  /*03e0*/  @!P5 IMAD.MOV.U32 R30, RZ, RZ, R13 ;  /* 0x000000ffff1ed224 */ /* 0x010fe400078e000d */
        /* <DEDUP_REMOVED lines=8> */
[----:B--2---:R-:W-:Y:S02]  /*0470*/  @!P4 IMAD.MOV.U32 R30, RZ, RZ, R15 ;  /* 0x000000ffff1ec224 */ /* 0x004fe400078e000f */
[----:B------:R-:W-:-:S03]  /*0480*/  @!P4 IMAD.MOV.U32 R3, RZ, RZ, R5 ;  /* 0x000000ffff03c224 */ /* 0x000fc600078e0005 */
[----:B------:R-:W-:Y:S01]  /*0490*/  @!P4 DSETP.MAX.AND P0, P3, R4, R14, PT ;  /* 0x0000000e0400c22a */ /* 0x000fe20003b0f000 */
[----:B------:R-:W-:-:S05]  /*04a0*/  @!P4 LOP3.LUT R32, R30, 0x80000, RZ, 0xfc, !PT ;  /* 0x000800001e20c812 */ /* 0x000fca00078efcff */
[----:B------:R-:W-:Y:S01]  /*04b0*/  @!P4 FSEL R29, R3, R30, P0 ;  /* 0x0000001e031dc208 */ /* 0x000fe20000000000 */
[----:B------:R-:W-:Y:S02]  /*04c0*/  @!P4 IMAD.MOV.U32 R30, RZ, RZ, R14 ;  /* 0x000000ffff1ec224 */ /* 0x000fe400078e000e */
[----:B------:R-:W-:Y:S01]  /*04d0*/  @!P4 IMAD.MOV.U32 R3, RZ, RZ, R4 ;  /* 0x000000ffff03c224 */ /* 0x000fe200078e0004 */
[----:B------:R-:W-:Y:S01]  /*04e0*/  @!P4 SEL R5, R32, R29, P3 ;  /* 0x0000001d2005c207 */ /* 0x000fe20001800000 */
[----:B-----5:R-:W-:-:S03]  /*04f0*/  @!P2 IMAD.MOV.U32 R37, RZ, RZ, R17 ;  /* 0x000000ffff25a224 */ /* 0x020fc600078e0011 */
[----:B------:R-:W-:Y:S01]  /*0500*/  @!P4 SEL R4, R3, R30, P0 ;  /* 0x0000001e0304c207 */ /* 0x000fe20000000000 */
[----:B------:R-:W-:Y:S02]  /*0510*/  VIADD R30, R28, UR4 ;  /* 0x000000041c1e7c36 */ /* 0x000fe40008000000 */
[----:B------:R-:W-:Y:S02]  /*0520*/  @!P2 IMAD.MOV.U32 R28, RZ, RZ, R16 ;  /* 0x000000ffff1ca224 */ /* 0x000fe400078e0010 */
[----:B------:R-:W-:Y:S01]  /*0530*/  @!P2 IMAD.MOV.U32 R3, RZ, RZ, R4 ;  /* 0x000000ffff03a224 */ /* 0x000fe200078e0004 */
[----:B------:R-:W-:Y:S01]  /*0540*/  SHF.R.S32.HI R31, RZ, 0x1f, R30 ;  /* 0x0000001fff1f7819 */ /* 0x000fe2000001141e */
[----:B------:R-:W-:Y:S01]  /*0550*/  @!P2 DSETP.MAX.AND P4, P0, R4, R16, PT ;  /* 0x000000100400a22a */ /* 0x000fe2000388f000 */
[C---:B------:R-:W-:Y:S02]  /*0560*/  ISETP.GE.U32.AND P3, PT, R30.reuse, R8, PT ;  /* 0x000000081e00720c */ /* 0x040fe40003f66070 */
[----:B------:R-:W-:-:S02]  /*0570*/  IADD3 R34, R30, UR4, RZ ;  /* 0x000000041e227c10 */ /* 0x000fc4000fffe0ff */
[----:B------:R-:W-:Y:S02]  /*0580*/  ISETP.GE.AND.EX P3, PT, R31, R9, PT, P3 ;  /* 0x000000091f00720c */ /* 0x000fe40003f66330 */
[----:B------:R-:W-:Y:S01]  /*0590*/  @!P2 SEL R3, R3, R28, P4 ;  /* 0x0000001c0303a207 */ /* 0x000fe20002000000 */
[----:B------:R-:W-:Y:S01]  /*05a0*/  @!P2 IMAD.MOV.U32 R28, RZ, RZ, R5 ;  /* 0x000000ffff1ca224 */ /* 0x000fe200078e0005 */
[----:B------:R-:W-:-:S04]  /*05b0*/  SHF.R.S32.HI R35, RZ, 0x1f, R34 ;  /* 0x0000001fff237819 */ /* 0x000fc80000011422 */
[----:B------:R-:W-:Y:S02]  /*05c0*/  @!P2 FSEL R38, R28, R37, P4 ;  /* 0x000000251c26a208 */ /* 0x000fe40002000000 */
[----:B------:R-:W-:Y:S02]  /*05d0*/  @!P2 LOP3.LUT R37, R37, 0x80000, RZ, 0xfc, !PT ;  /* 0x000800002525a812 */ /* 0x000fe400078efcff */
[----:B------:R-:W-:Y:S01]  /*05e0*/  ISETP.GE.U32.AND P4, PT, R34, R8, PT ;  /* 0x000000082200720c */ /* 0x000fe20003f86070 */
[----:B------:R-:W0:Y:S01]  /*05f0*/  @!P3 LDC.64 R32, c[0x0][0x218] ;  /* 0x00008600ff20bb82 */ /* 0x000e220000000a00 */
[----:B------:R-:W-:Y:S01]  /*0600*/  @!P3 IMAD.WIDE.U32 R30, R8, UR8, R30 ;  /* 0x00000008081ebc25 */ /* 0x000fe2000f8e001e */
[----:B------:R-:W-:Y:S02]  /*0610*/  @!P2 SEL R5, R37, R38, P0 ;  /* 0x000000262505a207 */ /* 0x000fe40000000000 */
[----:B------:R-:W-:Y:S01]  /*0620*/  ISETP.GE.AND.EX P4, PT, R35, R9, PT, P4 ;  /* 0x000000092300720c */ /* 0x000fe20003f86340 */
[----:B------:R-:W-:-:S12]  /*0630*/  @!P3 IMAD R31, R9, UR8, R31 ;  /* 0x00000008091fbc24 */ /* 0x000fd8000f8e021f */
[----:B------:R-:W1:Y:S01]  /*0640*/  @!P4 LDC.64 R28, c[0x0][0x218] ;  /* 0x00008600ff1ccb82 */ /* 0x000e620000000a00 */
[----:B0-----:R-:W-:-:S04]  /*0650*/  @!P3 LEA R32, P0, R30, R32, 0x3 ;  /* 0x000000201e20b211 */ /* 0x001fc800078018ff */
[----:B------:R-:W-:Y:S01]  /*0660*/  @!P3 LEA.HI.X R33, R30, R33, R31, 0x3, P0 ;  /* 0x000000211e21b211 */ /* 0x000fe200000f1c1f */
[----:B------:R-:W-:-:S04]  /*0670*/  @!P4 IMAD.WIDE.U32 R30, R8, UR8, R34 ;  /* 0x00000008081ecc25 */ /* 0x000fc8000f8e0022 */
[----:B------:R-:W2:Y:S01]  /*0680*/  @!P3 LDG.E.64 R18, desc[UR6][R32.64] ;  /* 0x000000062012b981 */ /* 0x000ea2000c1e1b00 */
[----:B------:R-:W-:Y:S02]  /*0690*/  @!P4 IMAD R31, R9, UR8, R31 ;  /* 0x00000008091fcc24 */ /* 0x000fe4000f8e021f */
[----:B------:R-:W-:Y:S01]  /*06a0*/  VIADD R34, R34, UR4 ;  /* 0x0000000422227c36 */ /* 0x000fe20008000000 */
[----:B-1----:R-:W-:-:S04]  /*06b0*/  @!P4 LEA R28, P0, R30, R28, 0x3 ;  /* 0x0000001c1e1cc211 */ /* 0x002fc800078018ff */
[----:B------:R-:W-:Y:S02]  /*06c0*/  SHF.R.S32.HI R35, RZ, 0x1f, R34 ;  /* 0x0000001fff237819 */ /* 0x000fe40000011422 */
[----:B------:R-:W-:Y:S02]  /*06d0*/  @!P4 LEA.HI.X R29, R30, R29, R31, 0x3, P0 ;  /* 0x0000001d1e1dc211 */ /* 0x000fe400000f1c1f */
[----:B------:R-:W-:-:S03]  /*06e0*/  ISETP.GE.U32.AND P5, PT, R34, R8, PT ;  /* 0x000000082200720c */ /* 0x000fc60003fa6070 */
[----:B------:R-:W3:Y:S01]  /*06f0*/  @!P4 LDG.E.64 R20, desc[UR6][R28.64] ;  /* 0x000000061c14c981 */ /* 0x000ee2000c1e1b00 */
        /* <DEDUP_REMOVED lines=8> */
[----:B------:R-:W-:Y:S01]  /*0780*/  @!P3 IMAD.MOV.U32 R35, RZ, RZ, R5 ;  /* 0x000000ffff23b224 */ /* 0x000fe200078e0005 */
[----:B------:R-:W-:Y:S02]  /*0790*/  IADD3 R34, R34, UR4, RZ ;  /* 0x0000000422227c10 */ /* 0x000fe4000fffe0ff */
[----:B------:R-:W-:Y:S01]  /*07a0*/  P2R R37, PR, RZ, 0x4 ;  /* 0x00000004ff257803 */ /* 0x000fe20000000000 */
[----:B------:R-:W4:Y:S01]  /*07b0*/  @!P5 LDG.E.64 R22, desc[UR6][R30.64] ;  /* 0x000000061e16d981 */ /* 0x000f22000c1e1b00 */
[----:B--2---:R-:W-:Y:S01]  /*07c0*/  @!P3 DSETP.MAX.AND P0, P6, R4, R18, PT ;  /* 0x000000120400b22a */ /* 0x004fe20003e0f000 */
[----:B------:R-:W-:-:S05]  /*07d0*/  @!P3 IMAD.MOV.U32 R38, RZ, RZ, R18 ;  /* 0x000000ffff26b224 */ /* 0x000fca00078e0012 */
[----:B------:R-:W-:Y:S01]  /*07e0*/  @!P3 SEL R3, R3, R38, P0 ;  /* 0x000000260303b207 */ /* 0x000fe20000000000 */
[----:B------:R-:W-:-:S05]  /*07f0*/  @!P3 IMAD.MOV.U32 R38, RZ, RZ, R19 ;  /* 0x000000ffff26b224 */ /* 0x000fca00078e0013 */
[----:B------:R-:W-:Y:S02]  /*0800*/  @!P3 FSEL R35, R35, R38, P0 ;  /* 0x000000262323b208 */ /* 0x000fe40000000000 */
[----:B------:R-:W-:-:S04]  /*0810*/  @!P3 LOP3.LUT R38, R38, 0x80000, RZ, 0xfc, !PT ;  /* 0x000800002626b812 */ /* 0x000fc800078efcff */
        /* <DEDUP_REMOVED lines=13> */
[----:B------:R-:W-:Y:S01]  /*08f0*/  VIADD R34, R34, UR4 ;  /* 0x0000000422227c36 */ /* 0x000fe20008000000 */
[----:B------:R-:W2:Y:S04]  /*0900*/  @!P6 LDG.E.64 R24, desc[UR6][R32.64] ;  /* 0x000000062018e981 */ /* 0x000ea8000c1e1b00 */
[----:B------:R-:W-:Y:S01]  /*0910*/  @!P4 SEL R39, R3, R38, P0 ;  /* 0x000000260327c207 */ /* 0x000fe20000000000 */
[----:B------:R-:W-:-:S02]  /*0920*/  @!P4 IMAD.MOV.U32 R38, RZ, RZ, R21 ;  /* 0x000000ffff26c224 */ /* 0x000fc400078e0015 */
[----:B------:R-:W-:Y:S01]  /*0930*/  @!P4 IMAD.MOV.U32 R3, RZ, RZ, R5 ;  /* 0x000000ffff03c224 */ /* 0x000fe200078e0005 */
[----:B------:R-:W-:-:S04]  /*0940*/  SHF.R.S32.HI R35, RZ, 0x1f, R34 ;  /* 0x0000001fff237819 */ /* 0x000fc80000011422 */
[----:B------:R-:W-:Y:S02]  /*0950*/  @!P4 FSEL R3, R3, R38, P0 ;  /* 0x000000260303c208 */ /* 0x000fe40000000000 */
        /* <DEDUP_REMOVED lines=8> */
[----:B------:R-:W-:Y:S01]  /*09e0*/  @!P4 LOP3.LUT R38, R38, 0x80000, RZ, 0xfc, !PT ;  /* 0x000800002626c812 */ /* 0x000fe200078efcff */
[----:B------:R-:W-:-:S03]  /*09f0*/  @!P4 IMAD.MOV.U32 R4, RZ, RZ, R39 ;  /* 0x000000ffff04c224 */ /* 0x000fc600078e0027 */
[----:B------:R-:W-:Y:S01]  /*0a00*/  @!P4 SEL R5, R38, R3, P1 ;  /* 0x000000032605c207 */ /* 0x000fe20000800000 */
[----:B----4-:R-:W-:Y:S02]  /*0a10*/  @!P5 IMAD.MOV.U32 R35, RZ, RZ, R22 ;  /* 0x000000ffff23d224 */ /* 0x010fe400078e0016 */
        /* <DEDUP_REMOVED lines=9> */
[----:B------:R-:W-:Y:S01]  /*0ab0*/  @!P6 IMAD.MOV.U32 R30, RZ, RZ, R4 ;  /* 0x000000ffff1ee224 */ /* 0x000fe200078e0004 */
        /* <DEDUP_REMOVED lines=8> */
[----:B------:R-:W-:-:S05]  /*0b40*/  @!P6 IMAD.MOV.U32 R30, RZ, RZ, R5 ;  /* 0x000000ffff1ee224 */ /* 0x000fca00078e0005 */
[----:B------:R-:W-:Y:S02]  /*0b50*/  @!P6 FSEL R30, R30, R35, P0 ;  /* 0x000000231e1ee208 */ /* 0x000fe40000000000 */
[----:B------:R-:W-:Y:S01]  /*0b60*/  @!P6 LOP3.LUT R35, R35, 0x80000, RZ, 0xfc, !PT ;  /* 0x000800002323e812 */ /* 0x000fe200078efcff */
[----:B------:R-:W-:-:S03]  /*0b70*/  @!P6 IMAD.MOV.U32 R4, RZ, RZ, R31 ;  /* 0x000000ffff04e224 */ /* 0x000fc600078e001f */
[----:B------:R-:W-:Y:S01]  /*0b80*/  @!P6 SEL R5, R35, R30, P1 ;  /* 0x0000001e2305e207 */ /* 0x000fe20000800000 */
[----:B------:R-:W-:-:S04]  /*0b90*/  @!P2 IMAD.MOV.U32 R30, RZ, RZ, R4 ;  /* 0x000000ffff1ea224 */ /* 0x000fc800078e0004 */
[----:B------:R-:W-:Y:S01]  /*0ba0*/  @!P2 IMAD.MOV.U32 R31, RZ, RZ, R5 ;  /* 0x000000ffff1fa224 */ /* 0x000fe200078e0005 */
[----:B---3--:R-:W-:Y:S01]  /*0bb0*/  @!P2 DSETP.MAX.AND P0, P1, R4, R26, PT ;  /* 0x0000001a0400a22a */ /* 0x008fe2000390f000 */
[----:B------:R-:W-:Y:S02]  /*0bc0*/  @!P2 IMAD.MOV.U32 R33, RZ, RZ, R26 ;  /* 0x000000ffff21a224 */ /* 0x000fe400078e001a */
[----:B------:R-:W-:-:S03]  /*0bd0*/  @!P2 IMAD.MOV.U32 R32, RZ, RZ, R27 ;  /* 0x000000ffff20a224 */ /* 0x000fc600078e001b */
[----:B------:R-:W-:Y:S02]  /*0be0*/  @!P2 SEL R4, R30, R33, P0 ;  /* 0x000000211e04a207 */ /* 0x000fe40000000000 */
[----:B------:R-:W-:Y:S02]  /*0bf0*/  @!P2 FSEL R30, R31, R32, P0 ;  /* 0x000000201f1ea208 */ /* 0x000fe40000000000 */
[----:B------:R-:W-:-:S04]  /*0c00*/  @!P2 LOP3.LUT R31, R32, 0x80000, RZ, 0xfc, !PT ;  /* 0x00080000201fa812 */ /* 0x000fc800078efcff */
        /* <DEDUP_REMOVED lines=25> */
[----:B------:R-:W-:-:S04]  /*0da0*/  LOP3.LUT R33, R29, 0xffffffe0, RZ, 0xc0, !PT ;  /* 0xffffffe01d217812 */ /* 0x000fc800078ec0ff */
[----:B------:R-:W-:Y:S01]  /*0db0*/  IADD3 R33, -R33, R6, RZ ;  /* 0x0000000621217210 */ /* 0x000fe20007ffe1ff */
        /* <DEDUP_REMOVED lines=18> */
[----:B------:R1:W2:Y:S01]  /*0ee0*/  @!P0 LDS.64 R28, [R33] ;  /* 0x00000000211c8984 */ /* 0x0002a20000000a00 */
[----:B------:R-:W-:Y:S02]  /*0ef0*/  ISETP.GT.U32.AND P0, PT, R30, 0x3e, PT ;  /* 0x0000003e1e00780c */ /* 0x000fe40003f04070 */
[----:B------:R-:W-:Y:S02]  /*0f00*/  P2R R3, PR, RZ, 0x4 ;  /* 0x00000004ff037803 */ /* 0x000fe40000000000 */
[----:B------:R-:W-:Y:S02]  /*0f10*/  ISETP.NE.AND P2, PT, R37, RZ, PT ;  /* 0x000000ff2500720c */ /* 0x000fe40003f45270 */
[----:B------:R-:W-:Y:S02]  /*0f20*/  ISETP.NE.AND P1, PT, R36, RZ, PT ;  /* 0x000000ff2400720c */ /* 0x000fe40003f25270 */
[----:B0-----:R-:W-:-:S05]  /*0f30*/  P2R R4, PR, RZ, 0x1 ;  /* 0x00000001ff047803 */ /* 0x001fca0000000000 */
[----:B-1----:R-:W-:Y:S06]  /*0f40*/  @P0 BRA `(.L_x_11106) ;  /* 0x0000000000980947 */ /* 0x002fec0003800000 */
        /* <DEDUP_REMOVED lines=25> */
[----:B0-----:R-:W-:Y:S01]  /*10e0*/  MOV R31, R36 ;  /* 0x00000024001f7202 */ /* 0x001fe20000000f00 */
[----:B-1----:R-:W-:-:S06]  /*10f0*/  IMAD.MOV.U32 R30, RZ, RZ, R34 ;  /* 0x000000ffff1e7224 */ /* 0x002fcc00078e0022 */
[----:B------:R-:W-:-:S06]  /*1100*/  DSETP.GEU.AND P0, PT, R28, R30, PT ;  /* 0x0000001e1c00722a */ /* 0x000fcc0003f0e000 */
[----:B------:R-:W-:Y:S02]  /*1110*/  FSEL R36, R36, R5, !P0 ;  /* 0x0000000524247208 */ /* 0x000fe40004000000 */
[----:B------:R-:W-:-:S03]  /*1120*/  FSEL R35, R34, R28, !P0 ;  /* 0x0000001c22237208 */ /* 0x000fc60004000000 */
[----:B------:R0:W1:Y:S04]  /*1130*/  SHFL.DOWN PT, R29, R36, 0x1, 0x1f ;  /* 0x08201f00241d7f89 */ /* 0x00006800000e0000 */
[----:B------:R0:W2:Y:S02]  /*1140*/  SHFL.DOWN PT, R34, R35, 0x1, 0x1f ;  /* 0x08201f0023227f89 */ /* 0x0000a400000e0000 */
.L_x_11175:
[----:B--2---:R-:W-:Y:S02]  /*1150*/  IMAD.MOV.U32 R28, RZ, RZ, R34 ;  /* 0x000000ffff1c7224 */ /* 0x004fe400078e0022 */
[----:B------:R-:W-:Y:S02]  /*1160*/  IMAD.MOV.U32 R30, RZ, RZ, R35 ;  /* 0x000000ffff1e7224 */ /* 0x000fe400078e0023 */
[----:B------:R-:W-:-:S06]  /*1170*/  IMAD.MOV.U32 R31, RZ, RZ, R36 ;  /* 0x000000ffff1f7224 */ /* 0x000fcc00078e0024 */
[----:B-1----:R-:W-:-:S06]  /*1180*/  DSETP.GEU.AND P0, PT, R30, R28, PT ;  /* 0x0000001c1e00722a */ /* 0x002fcc0003f0e000 */
[----:B------:R-:W-:Y:S02]  /*1190*/  FSEL R28, R34, R35, !P0 ;  /* 0x00000023221c7208 */ /* 0x000fe40004000000 */
[----:B------:R-:W-:-:S07]  /*11a0*/  FSEL R29, R29, R36, !P0 ;  /* 0x000000241d1d7208 */ /* 0x000fce0004000000 */
.L_x_11106:
[----:B------:R-:W-:Y:S05]  /*11b0*/  BSYNC B0 ;  /* 0x0000000000007941 */ /* 0x000fea0003800000 */
.L_x_11105:
[----:B------:R-:W-:Y:S01]  /*11c0*/  ISETP.NE.AND P0, PT, R6, RZ, PT ;  /* 0x000000ff0600720c */ /* 0x000fe20003f05270 */
[----:B------:R-:W-:Y:S05]  /*11d0*/  WARPSYNC.ALL ;  /* 0x0000000000007948 */ /* 0x000fea0003800000 */
[----:B------:R-:W-:-:S07]  /*11e0*/  P2R R5, PR, RZ, 0x1 ;  /* 0x00000001ff057803 */ /* 0x000fce0000000000 */
[----:B--2---:R1:W-:Y:S01]  /*11f0*/  @!P0 STS.64 [UR4], R28 ;  /* 0x0000001cff008988 */ /* 0x0043e20008000a04 */
        /* <DEDUP_REMOVED lines=64> */
.L_x_11111:
[----:B------:R-:W-:Y:S05]  /*1600*/  BSYNC B1 ;  /* 0x0000000000017941 */ /* 0x000fea0003800000 */
.L_x_11110:
[----:B------:R-:W-:-:S11]  /*1610*/  DADD R30, RZ, R34 ;  /* 0x00000000ff1e7229 */ /* 0x000fd60000000022 */
.L_x_11109:
[----:B------:R-:W-:Y:S05]  /*1620*/  BSYNC B0 ;  /* 0x0000000000007941 */ /* 0x000fea0003800000 */
.L_x_11108:
        /* <DEDUP_REMOVED lines=63> */
.L_x_11115:
[----:B------:R-:W-:Y:S05]  /*1a20*/  BSYNC B1 ;  /* 0x0000000000017941 */ /* 0x000fea0003800000 */
.L_x_11114:
[----:B------:R-:W-:-:S11]  /*1a30*/  DADD R30, R30, R34 ;  /* 0x000000001e1e7229 */ /* 0x000fd60000000022 */
.L_x_11113:
[----:B------:R-:W-:Y:S05]  /*1a40*/  BSYNC B0 ;  /* 0x0000000000007941 */ /* 0x000fea0003800000 */
.L_x_11112:
        /* <DEDUP_REMOVED lines=63> */
.L_x_11119:
[----:B------:R-:W-:Y:S05]  /*1e40*/  BSYNC B1 ;  /* 0x0000000000017941 */ /* 0x000fea0003800000 */
.L_x_11118:
[----:B------:R-:W-:-:S11]  /*1e50*/  DADD R30, R30, R34 ;  /* 0x000000001e1e7229 */ /* 0x000fd60000000022 */
.L_x_11117:
[----:B------:R-:W-:Y:S05]  /*1e60*/  BSYNC B0 ;  /* 0x0000000000007941 */ /* 0x000fea0003800000 */
.L_x_11116:
        /* <DEDUP_REMOVED lines=62> */
.L_x_11123:
[----:B------:R-:W-:Y:S05]  /*2250*/  BSYNC B1 ;  /* 0x0000000000017941 */ /* 0x000fea0003800000 */
.L_x_11122:
[----:B------:R-:W-:-:S11]  /*2260*/  DADD R30, R30, R34 ;  /* 0x000000001e1e7229 */ /* 0x000fd60000000022 */
.L_x_11121:
[----:B------:R-:W-:Y:S05]  /*2270*/  BSYNC B0 ;  /* 0x0000000000007941 */ /* 0x000fea0003800000 */
.L_x_11120:
        /* <DEDUP_REMOVED lines=62> */
.L_x_11127:
[----:B------:R-:W-:Y:S05]  /*2660*/  BSYNC B1 ;  /* 0x0000000000017941 */ /* 0x000fea0003800000 */
.L_x_11126:
[----:B------:R-:W-:-:S11]  /*2670*/  DADD R30, R30, R34 ;  /* 0x000000001e1e7229 */ /* 0x000fd60000000022 */
.L_x_11125:
[----:B------:R-:W-:Y:S05]  /*2680*/  BSYNC B0 ;  /* 0x0000000000007941 */ /* 0x000fea0003800000 */
.L_x_11124:
        /* <DEDUP_REMOVED lines=62> */
.L_x_11131:
[----:B------:R-:W-:Y:S05]  /*2a70*/  BSYNC B1 ;  /* 0x0000000000017941 */ /* 0x000fea0003800000 */
.L_x_11130:
[----:B------:R-:W-:-:S11]  /*2a80*/  DADD R30, R30, R34 ;  /* 0x000000001e1e7229 */ /* 0x000fd60000000022 */
.L_x_11129:
[----:B------:R-:W-:Y:S05]  /*2a90*/  BSYNC B0 ;  /* 0x0000000000007941 */ /* 0x000fea0003800000 */
.L_x_11128:
        /* <DEDUP_REMOVED lines=62> */
.L_x_11135:
[----:B------:R-:W-:Y:S05]  /*2e80*/  BSYNC B1 ;  /* 0x0000000000017941 */ /* 0x000fea0003800000 */
.L_x_11134:
[----:B------:R-:W-:-:S11]  /*2e90*/  DADD R30, R30, R34 ;  /* 0x000000001e1e7229 */ /* 0x000fd60000000022 */
.L_x_11133:
[----:B------:R-:W-:Y:S05]  /*2ea0*/  BSYNC B0 ;  /* 0x0000000000007941 */ /* 0x000fea0003800000 */
.L_x_11132:
        /* <DEDUP_REMOVED lines=62> */
.L_x_11139:
[----:B------:R-:W-:Y:S05]  /*3290*/  BSYNC B1 ;  /* 0x0000000000017941 */ /* 0x000fea0003800000 */
.L_x_11138:
[----:B------:R-:W-:-:S11]  /*32a0*/  DADD R30, R30, R34 ;  /* 0x000000001e1e7229 */ /* 0x000fd60000000022 */
.L_x_11137:
[----:B------:R-:W-:Y:S05]  /*32b0*/  BSYNC B0 ;  /* 0x0000000000007941 */ /* 0x000fea0003800000 */
.L_x_11136:
        /* <DEDUP_REMOVED lines=62> */
.L_x_11143:
[----:B------:R-:W-:Y:S05]  /*36a0*/  BSYNC B1 ;  /* 0x0000000000017941 */ /* 0x000fea0003800000 */
.L_x_11142:
[----:B------:R-:W-:-:S11]  /*36b0*/  DADD R30, R30, R38 ;  /* 0x000000001e1e7229 */ /* 0x000fd60000000026 */
.L_x_11141:
[----:B------:R-:W-:Y:S05]  /*36c0*/  BSYNC B0 ;  /* 0x0000000000007941 */ /* 0x000fea0003800000 */
.L_x_11140:
[----:B------:R-:W-:Y:S01]  /*36d0*/  SHFL.DOWN PT, R33, R31, 0x10, 0x1f ;  /* 0x0a001f001f217f89 */ /* 0x000fe200000e0000 */
[----:B0-----:R-:W-:Y:S01]  /*36e0*/  P2R R36, PR, RZ, 0x4 ;  /* 0x00000004ff247803 */ /* 0x001fe20000000000 */
[----:B------:R-:W-:Y:S01]  /*36f0*/  BSSY B0, `(.L_x_11144) ;  /* 0x0000035000007945 */ /* 0x000fe20003800000 */
[----:B------:R-:W-:Y:S01]  /*3700*/  P2R R38, PR, RZ, 0x2 ;  /* 0x00000002ff267803 */ /* 0x000fe20000000000 */
[----:B------:R-:W0:Y:S01]  /*3710*/  SHFL.DOWN PT, R32, R30, 0x10, 0x1f ;  /* 0x0a001f001e207f89 */ /* 0x000e2200000e0000 */
[----:B------:R-:W-:Y:S01]  /*3720*/  BAR.SYNC.DEFER_BLOCKING 0x0 ;  /* 0x0000000000007b1d */ /* 0x000fe20000010000 */
[----:B------:R-:W-:Y:S02]  /*3730*/  ISETP.NE.AND P2, PT, R40, RZ, PT ;  /* 0x000000ff2800720c */ /* 0x000fe40003f45270 */
[----:B------:R-:W-:Y:S02]  /*3740*/  ISETP.NE.AND P1, PT, R41, RZ, PT ;  /* 0x000000ff2900720c */ /* 0x000fe40003f25270 */
[----:B------:R-:W-:Y:S01]  /*3750*/  ISETP.NE.AND P0, PT, R4, RZ, PT ;  /* 0x000000ff0400720c */ /* 0x000fe20003f05270 */
[----:B0-----:R-:W-:-:S07]  /*3760*/  DADD R34, R32, R30 ;  /* 0x0000000020227229 */ /* 0x001fce000000001e */
[----:B------:R-:W-:Y:S04]  /*3770*/  SHFL.DOWN PT, R33, R35, 0x8, 0x1f ;  /* 0x09001f0023217f89 */ /* 0x000fe800000e0000 */
[----:B------:R-:W0:Y:S02]  /*3780*/  SHFL.DOWN PT, R32, R34, 0x8, 0x1f ;  /* 0x09001f0022207f89 */ /* 0x000e2400000e0000 */
[----:B0-----:R-:W-:Y:S01]  /*3790*/  DADD R40, R34, R32 ;  /* 0x0000000022287229 */ /* 0x001fe20000000020 */
[----:B------:R-:W-:-:S04]  /*37a0*/  SHF.R.S32.HI R35, RZ, 0x1f, R6 ;  /* 0x0000001fff237819 */ /* 0x000fc80000011406 */
[----:B------:R-:W-:Y:S02]  /*37b0*/  LEA.HI R34, R35, R6, RZ, 0x5 ;  /* 0x0000000623227211 */ /* 0x000fe400078f28ff */
[----:B------:R-:W-:Y:S02]  /*37c0*/  SHFL.DOWN PT, R33, R41, 0x4, 0x1f ;  /* 0x08801f0029217f89 */ /* 0x000fe400000e0000 */
[----:B------:R-:W-:Y:S02]  /*37d0*/  @!P2 SHF.R.S32.HI R4, RZ, 0x5, R34 ;  /* 0x00000005ff04a819 */ /* 0x000fe40000011422 */
[----:B------:R-:W0:Y:S01]  /*37e0*/  SHFL.DOWN PT, R32, R40, 0x4, 0x1f ;  /* 0x08801f0028207f89 */ /* 0x000e2200000e0000 */
[----:B------:R-:W-:Y:S02]  /*37f0*/  LOP3.LUT R37, R34, 0xffffffe0, RZ, 0xc0, !PT ;  /* 0xffffffe022257812 */ /* 0x000fe400078ec0ff */
[----:B------:R-:W-:-:S03]  /*3800*/  @!P2 LEA R35, R4, UR4, 0x3 ;  /* 0x000000040423ac11 */ /* 0x000fc6000f8e18ff */
[----:B------:R-:W-:-:S05]  /*3810*/  IMAD.IADD R4, R6, 0x1, -R37 ;  /* 0x0000000106047824 */ /* 0x000fca00078e0a25 */
[----:B------:R-:W-:Y:S01]  /*3820*/  LEA R4, R4, UR4, 0x3 ;  /* 0x0000000404047c11 */ /* 0x000fe2000f8e18ff */
        /* <DEDUP_REMOVED lines=16> */
[----:B-1----:R-:W-:Y:S04]  /*3930*/  SHFL.DOWN PT, R39, R37, 0x10, 0x1f ;  /* 0x0a001f0025277f89 */ /* 0x002fe800000e0000 */
        /* <DEDUP_REMOVED lines=11> */
[----:B0-----:R0:W1:Y:S04]  /*39f0*/  SHFL.DOWN PT, R4, R37, 0x1, 0x1f ;  /* 0x08201f0025047f89 */ /* 0x00106800000e0000 */
[----:B------:R0:W3:Y:S02]  /*3a00*/  SHFL.DOWN PT, R34, R36, 0x1, 0x1f ;  /* 0x08201f0024227f89 */ /* 0x0000e400000e0000 */
.L_x_11186:
[----:B---3--:R-:W-:Y:S02]  /*3a10*/  IMAD.MOV.U32 R30, RZ, RZ, R34 ;  /* 0x000000ffff1e7224 */ /* 0x008fe400078e0022 */
[----:B-1----:R-:W-:-:S06]  /*3a20*/  IMAD.MOV.U32 R31, RZ, RZ, R4 ;  /* 0x000000ffff1f7224 */ /* 0x002fcc00078e0004 */
[----:B0-----:R-:W-:-:S11]  /*3a30*/  DADD R36, R36, R30 ;  /* 0x0000000024247229 */ /* 0x001fd6000000001e */
.L_x_11145:
[----:B------:R-:W-:Y:S05]  /*3a40*/  BSYNC B0 ;  /* 0x0000000000007941 */ /* 0x000fea0003800000 */
.L_x_11144:
[----:B------:R-:W-:Y:S01]  /*3a50*/  ISETP.NE.AND P0, PT, R5, RZ, PT ;  /* 0x000000ff0500720c */ /* 0x000fe20003f05270 */
[----:B------:R-:W-:Y:S05]  /*3a60*/  WARPSYNC.ALL ;  /* 0x0000000000007948 */ /* 0x000fea0003800000 */
[----:B------:R-:W-:-:S07]  /*3a70*/  MOV R32, 0xfffffc01 ;  /* 0xfffffc0100207802 */ /* 0x000fce0000000f00 */
[----:B-1----:R-:W-:Y:S01]  /*3a80*/  @!P0 STS.64 [UR4], R36 ;  /* 0x00000024ff008988 */ /* 0x002fe20008000a04 */
[----:B------:R-:W-:Y:S06]  /*3a90*/  BAR.SYNC.DEFER_BLOCKING 0x0 ;  /* 0x0000000000007b1d */ /* 0x000fec0000010000 */
[----:B0-----:R-:W0:Y:S02]  /*3aa0*/  LDS.64 R30, [UR4] ;  /* 0x00000004ff1e7984 */ /* 0x001e240008000a00 */
[----:B0-----:R-:W-:Y:S01]  /*3ab0*/  ISETP.GT.AND P0, PT, R31, 0xfffff, PT ;  /* 0x000fffff1f00780c */ /* 0x001fe20003f04270 */
[----:B------:R-:W-:-:S02]  /*3ac0*/  IMAD.MOV.U32 R4, RZ, RZ, R30 ;  /* 0x000000ffff047224 */ /* 0x000fc400078e001e */
[----:B------:R-:W-:Y:S02]  /*3ad0*/  IMAD.MOV.U32 R5, RZ, RZ, R31 ;  /* 0x000000ffff057224 */ /* 0x000fe400078e001f */
[----:B------:R-:W-:-:S08]  /*3ae0*/  IMAD.MOV.U32 R36, RZ, RZ, R30 ;  /* 0x000000ffff247224 */ /* 0x000fd000078e001e */
[----:B------:R-:W-:Y:S01]  /*3af0*/  @!P0 DMUL R4, R4, 1.80143985094819840000e+16 ;  /* 0x4350000004048828 */ /* 0x000fe20000000000 */
[----:B------:R-:W-:-:S09]  /*3b00*/  @!P0 IMAD.MOV.U32 R32, RZ, RZ, -0x435 ;  /* 0xfffffbcbff208424 */ /* 0x000fd200078e00ff */
[----:B------:R-:W-:Y:S02]  /*3b10*/  @!P0 IMAD.MOV.U32 R31, RZ, RZ, R5 ;  /* 0x000000ffff1f8224 */ /* 0x000fe400078e0005 */
[----:B------:R-:W-:Y:S02]  /*3b20*/  @!P0 IMAD.MOV.U32 R36, RZ, RZ, R4 ;  /* 0x000000ffff248224 */ /* 0x000fe400078e0004 */
[----:B------:R-:W-:-:S05]  /*3b30*/  VIADD R30, R31, 0xffffffff ;  /* 0xffffffff1f1e7836 */ /* 0x000fca0000000000 */
[----:B------:R-:W-:-:S13]  /*3b40*/  ISETP.GE.U32.AND P0, PT, R30, 0x7fefffff, PT ;  /* 0x7fefffff1e00780c */ /* 0x000fda0003f06070 */
        /* <DEDUP_REMOVED lines=8> */
.L_x_11147:
[C---:B------:R-:W-:Y:S01]  /*3bd0*/  LOP3.LUT R4, R31.reuse, 0x800fffff, RZ, 0xc0, !PT ;  /* 0x800fffff1f047812 */ /* 0x040fe200078ec0ff */
[----:B------:R-:W-:Y:S01]  /*3be0*/  IMAD.MOV.U32 R34, RZ, RZ, RZ ;  /* 0x000000ffff227224 */ /* 0x000fe200078e00ff */
[----:B------:R-:W-:Y:S01]  /*3bf0*/  LEA.HI R30, R31, R32, RZ, 0xc ;  /* 0x000000201f1e7211 */ /* 0x000fe200078f60ff */
[----:B------:R-:W-:Y:S01]  /*3c00*/  UMOV UR4, 0x3ae80f1e ;  /* 0x3ae80f1e00047882 */ /* 0x000fe20000000000 */
[----:B------:R-:W-:Y:S01]  /*3c10*/  LOP3.LUT R37, R4, 0x3ff00000, RZ, 0xfc, !PT ;  /* 0x3ff0000004257812 */ /* 0x000fe200078efcff */
[----:B------:R-:W-:Y:S01]  /*3c20*/  UMOV UR5, 0x3eb1380b ;  /* 0x3eb1380b00057882 */ /* 0x000fe20000000000 */
[----:B------:R-:W-:Y:S02]  /*3c30*/  IMAD.MOV.U32 R31, RZ, RZ, 0x43300000 ;  /* 0x43300000ff1f7424 */ /* 0x000fe400078e00ff */
[----:B------:R-:W-:-:S13]  /*3c40*/  ISETP.GE.AND P0, PT, R37, 0x3ff6a09f, PT ;  /* 0x3ff6a09f2500780c */ /* 0x000fda0003f06270 */
[----:B------:R-:W-:Y:S02]  /*3c50*/  @P0 VIADD R5, R37, 0xfff00000 ;  /* 0xfff0000025050836 */ /* 0x000fe40000000000 */
[----:B------:R-:W-:-:S03]  /*3c60*/  @P0 VIADD R30, R30, 0x1 ;  /* 0x000000011e1e0836 */ /* 0x000fc60000000000 */
[----:B------:R-:W-:Y:S02]  /*3c70*/  @P0 MOV R37, R5 ;  /* 0x0000000500250202 */ /* 0x000fe40000000f00 */
[----:B------:R-:W-:-:S04]  /*3c80*/  LOP3.LUT R30, R30, 0x80000000, RZ, 0x3c, !PT ;  /* 0x800000001e1e7812 */ /* 0x000fc800078e3cff */
        /* <DEDUP_REMOVED lines=8> */
[----:B------:R-:W-:Y:S02]  /*3d10*/  DADD R38, R36, -R4 ;  /* 0x0000000024267229 */ /* 0x000fe40000000804 */
[----:B------:R-:W-:-:S06]  /*3d20*/  DMUL R32, R4, R4 ;  /* 0x0000000404207228 */ /* 0x000fcc0000000000 */
[----:B------:R-:W-:-:S08]  /*3d30*/  DADD R38, R38, R38 ;  /* 0x0000000026267229 */ /* 0x000fd00000000026 */
[----:B------:R-:W-:Y:S01]  /*3d40*/  DFMA R36, R36, -R4, R38 ;  /* 0x800000042424722b */ /* 0x000fe20000000026 */
[----:B------:R-:W-:Y:S02]  /*3d50*/  IMAD.MOV.U32 R38, RZ, RZ, -0x748574fc ;  /* 0x8b7a8b04ff267424 */ /* 0x000fe400078e00ff */
[----:B------:R-:W-:-:S05]  /*3d60*/  IMAD.MOV.U32 R39, RZ, RZ, 0x3ed0ee25 ;  /* 0x3ed0ee25ff277424 */ /* 0x000fca00078e00ff */
        /* <DEDUP_REMOVED lines=35> */
.L_x_11148:
[----:B------:R-:W-:Y:S04]  /*3fa0*/  BSSY B0, `(.L_x_11149) ;  /* 0x000000c000007945 */ /* 0x000fe80003800000 */
[----:B------:R-:W-:Y:S05]  /*3fb0*/  @P1 BRA `(.L_x_11150) ;  /* 0x0000000000281947 */ /* 0x000fea0003800000 */
[--C-:B------:R-:W-:Y:S01]  /*3fc0*/  SHF.R.S32.HI R5, RZ, 0x1f, R6.reuse ;  /* 0x0000001fff057819 */ /* 0x100fe20000011406 */
[----:B------:R-:W-:Y:S01]  /*3fd0*/  IMAD.MOV.U32 R4, RZ, RZ, R6 ;  /* 0x000000ffff047224 */ /* 0x000fe200078e0006 */
[----:B------:R-:W-:-:S03]  /*3fe0*/  ULDC.64 UR4, c[0x0][0x210] ;  /* 0x0000840000047ab9 */ /* 0x000fc60000000a00 */
[----:B------:R-:W-:-:S04]  /*3ff0*/  IMAD.WIDE.U32 R4, R8, UR8, R4 ;  /* 0x0000000808047c25 */ /* 0x000fc8000f8e0004 */
[----:B------:R-:W-:Y:S01]  /*4000*/  IMAD R5, R9, UR8, R5 ;  /* 0x0000000809057c24 */ /* 0x000fe2000f8e0205 */
[----:B------:R-:W-:-:S04]  /*4010*/  LEA R30, P0, R4, UR4, 0x3 ;  /* 0x00000004041e7c11 */ /* 0x000fc8000f8018ff */
[----:B------:R-:W-:Y:S01]  /*4020*/  LEA.HI.X R31, R4, UR5, R5, 0x3, P0 ;  /* 0x00000005041f7c11 */ /* 0x000fe200080f1c05 */
[----:B--2---:R-:W-:-:S08]  /*4030*/  DADD R4, R10, -R28 ;  /* 0x000000000a047229 */ /* 0x004fd0000000081c */
[----:B------:R-:W-:-:S07]  /*4040*/  DADD R4, R4, -R32 ;  /* 0x0000000004047229 */ /* 0x000fce0000000820 */
[----:B------:R0:W-:Y:S04]  /*4050*/  STG.E.64 desc[UR6][R30.64], R4 ;  /* 0x000000041e007986 */ /* 0x0001e8000c101b06 */
.L_x_11150:
[----:B------:R-:W-:Y:S05]  /*4060*/  BSYNC B0 ;  /* 0x0000000000007941 */ /* 0x000fea0003800000 */
.L_x_11149:
        /* <DEDUP_REMOVED lines=8> */
[----:B------:R-:W-:Y:S01]  /*40f0*/  IMAD R5, R9, UR8, R5 ;  /* 0x0000000809057c24 */ /* 0x000fe2000f8e0205 */
[----:B------:R-:W-:-:S04]  /*4100*/  LEA R10, P0, R4, UR4, 0x3 ;  /* 0x00000004040a7c11 */ /* 0x000fc8000f8018ff */
[----:B------:R-:W-:Y:S01]  /*4110*/  LEA.HI.X R11, R4, UR5, R5, 0x3, P0 ;  /* 0x00000005040b7c11 */ /* 0x000fe200080f1c05 */
[----:B--2---:R-:W-:-:S08]  /*4120*/  DADD R4, R12, -R28 ;  /* 0x000000000c047229 */ /* 0x004fd0000000081c */
[----:B------:R-:W-:-:S07]  /*4130*/  DADD R4, R4, -R32 ;  /* 0x0000000004047229 */ /* 0x000fce0000000820 */
[----:B------:R1:W-:Y:S04]  /*4140*/  STG.E.64 desc[UR6][R10.64], R4 ;  /* 0x000000040a007986 */ /* 0x0003e8000c101b06 */
.L_x_11152:
[----:B------:R-:W-:Y:S05]  /*4150*/  BSYNC B0 ;  /* 0x0000000000007941 */ /* 0x000fea0003800000 */
.L_x_11151:
[----:B------:R-:W-:Y:S01]  /*4160*/  ISETP.NE.AND P0, PT, R2, RZ, PT ;  /* 0x000000ff0200720c */ /* 0x000fe20003f05270 */
[----:B------:R-:W-:-:S12]  /*4170*/  BSSY B0, `(.L_x_11153) ;  /* 0x000000d000007945 */ /* 0x000fd80003800000 */
[----:B------:R-:W-:Y:S05]  /*4180*/  @P0 BRA `(.L_x_11154) ;  /* 0x00000000002c0947 */ /* 0x000fea0003800000 */
[----:B-1----:R-:W1:Y:S01]  /*4190*/  LDC R11, c[0x0][RZ] ;  /* 0x00000000ff0b7b82 */ /* 0x002e620000000800 */
[----:B0-2---:R-:W-:Y:S01]  /*41a0*/  DADD R4, R14, -R28 ;  /* 0x000000000e047229 */ /* 0x005fe2000000081c */
[----:B------:R-:W-:-:S07]  /*41b0*/  ULDC.64 UR4, c[0x0][0x210] ;  /* 0x0000840000047ab9 */ /* 0x000fce0000000a00 */
[----:B------:R-:W-:Y:S01]  /*41c0*/  DADD R4, R4, -R32 ;  /* 0x0000000004047229 */ /* 0x000fe20000000820 */
[----:B-1----:R-:W-:-:S05]  /*41d0*/  IMAD R10, R11, 0x2, R6 ;  /* 0x000000020b0a7824 */ /* 0x002fca00078e0206 */
[----:B------:R-:W-:-:S03]  /*41e0*/  SHF.R.S32.HI R11, RZ, 0x1f, R10 ;  /* 0x0000001fff0b7819 */ /* 0x000fc6000001140a */
[----:B------:R-:W-:-:S04]  /*41f0*/  IMAD.WIDE.U32 R10, R8, UR8, R10 ;  /* 0x00000008080a7c25 */ /* 0x000fc8000f8e000a */
[----:B------:R-:W-:Y:S01]  /*4200*/  IMAD R11, R9, UR8, R11 ;  /* 0x00000008090b7c24 */ /* 0x000fe2000f8e020b */
[----:B------:R-:W-:-:S04]  /*4210*/  LEA R12, P0, R10, UR4, 0x3 ;  /* 0x000000040a0c7c11 */ /* 0x000fc8000f8018ff */
[----:B------:R-:W-:-:S05]  /*4220*/  LEA.HI.X R13, R10, UR5, R11, 0x3, P0 ;  /* 0x000000050a0d7c11 */ /* 0x000fca00080f1c0b */
[----:B------:R3:W-:Y:S04]  /*4230*/  STG.E.64 desc[UR6][R12.64], R4 ;  /* 0x000000040c007986 */ /* 0x0007e8000c101b06 */
.L_x_11154:
[----:B------:R-:W-:Y:S05]  /*4240*/  BSYNC B0 ;  /* 0x0000000000007941 */ /* 0x000fea0003800000 */
.L_x_11153:
[----:B------:R-:W-:Y:S04]  /*4250*/  BSSY B0, `(.L_x_11155) ;  /* 0x000000e000007945 */ /* 0x000fe80003800000 */
[----:B------:R-:W-:Y:S05]  /*4260*/  @P2 BRA `(.L_x_11156) ;  /* 0x0000000000302947 */ /* 0x000fea0003800000 */
[----:B-1----:R-:W1:Y:S01]  /*4270*/  LDC R11, c[0x0][RZ] ;  /* 0x00000000ff0b7b82 */ /* 0x002e620000000800 */
[----:B0-23--:R-:W-:Y:S01]  /*4280*/  DADD R4, R16, -R28 ;  /* 0x0000000010047229 */ /* 0x00dfe2000000081c */
[----:B------:R-:W-:-:S07]  /*4290*/  ULDC.64 UR4, c[0x0][0x210] ;  /* 0x0000840000047ab9 */ /* 0x000fce0000000a00 */
[----:B------:R-:W-:Y:S01]  /*42a0*/  DADD R4, R4, -R32 ;  /* 0x0000000004047229 */ /* 0x000fe20000000820 */
[----:B-1----:R-:W-:-:S04]  /*42b0*/  IMAD R10, R11, 0x2, R6 ;  /* 0x000000020b0a7824 */ /* 0x002fc800078e0206 */
[----:B------:R-:W-:-:S05]  /*42c0*/  IMAD.IADD R10, R10, 0x1, R11 ;  /* 0x000000010a0a7824 */ /* 0x000fca00078e020b */
[----:B------:R-:W-:-:S03]  /*42d0*/  SHF.R.S32.HI R11, RZ, 0x1f, R10 ;  /* 0x0000001fff0b7819 */ /* 0x000fc6000001140a */
[----:B------:R-:W-:-:S04]  /*42e0*/  IMAD.WIDE.U32 R10, R8, UR8, R10 ;  /* 0x00000008080a7c25 */ /* 0x000fc8000f8e000a */
[----:B------:R-:W-:Y:S01]  /*42f0*/  IMAD R11, R9, UR8, R11 ;  /* 0x00000008090b7c24 */ /* 0x000fe2000f8e020b */
[----:B------:R-:W-:-:S04]  /*4300*/  LEA R12, P0, R10, UR4, 0x3 ;  /* 0x000000040a0c7c11 */ /* 0x000fc8000f8018ff */
[----:B------:R-:W-:-:S05]  /*4310*/  LEA.HI.X R13, R10, UR5, R11, 0x3, P0 ;  /* 0x000000050a0d7c11 */ /* 0x000fca00080f1c0b */
[----:B------:R4:W-:Y:S04]  /*4320*/  STG.E.64 desc[UR6][R12.64], R4 ;  /* 0x000000040c007986 */ /* 0x0009e8000c101b06 */
.L_x_11156:
[----:B------:R-:W-:Y:S05]  /*4330*/  BSYNC B0 ;  /* 0x0000000000007941 */ /* 0x000fea0003800000 */
.L_x_11155:
[----:B------:R-:W-:Y:S04]  /*4340*/  BSSY B0, `(.L_x_11157) ;  /* 0x000000e000007945 */ /* 0x000fe80003800000 */
[----:B------:R-:W-:Y:S05]  /*4350*/  @P3 BRA `(.L_x_11158) ;  /* 0x0000000000303947 */ /* 0x000fea0003800000 */
[----:B-1----:R-:W1:Y:S01]  /*4360*/  LDC R11, c[0x0][RZ] ;  /* 0x00000000ff0b7b82 */ /* 0x002e620000000800 */
[----:B0-234-:R-:W-:Y:S01]  /*4370*/  DADD R4, R18, -R28 ;  /* 0x0000000012047229 */ /* 0x01dfe2000000081c */
[----:B------:R-:W-:-:S07]  /*4380*/  ULDC.64 UR4, c[0x0][0x210] ;  /* 0x0000840000047ab9 */ /* 0x000fce0000000a00 */
[----:B------:R-:W-:Y:S01]  /*4390*/  DADD R4, R4, -R32 ;  /* 0x0000000004047229 */ /* 0x000fe20000000820 */
[----:B-1----:R-:W-:-:S05]  /*43a0*/  LEA R10, R11, R6, 0x1 ;  /* 0x000000060b0a7211 */ /* 0x002fca00078e08ff */
[----:B------:R-:W-:-:S05]  /*43b0*/  IMAD R10, R11, 0x2, R10 ;  /* 0x000000020b0a7824 */ /* 0x000fca00078e020a */
[----:B------:R-:W-:-:S03]  /*43c0*/  SHF.R.S32.HI R11, RZ, 0x1f, R10 ;  /* 0x0000001fff0b7819 */ /* 0x000fc6000001140a */
[----:B------:R-:W-:-:S04]  /*43d0*/  IMAD.WIDE.U32 R10, R8, UR8, R10 ;  /* 0x00000008080a7c25 */ /* 0x000fc8000f8e000a */
[----:B------:R-:W-:Y:S01]  /*43e0*/  IMAD R11, R9, UR8, R11 ;  /* 0x00000008090b7c24 */ /* 0x000fe2000f8e020b */
[----:B------:R-:W-:-:S04]  /*43f0*/  LEA R12, P0, R10, UR4, 0x3 ;  /* 0x000000040a0c7c11 */ /* 0x000fc8000f8018ff */
[----:B------:R-:W-:-:S05]  /*4400*/  LEA.HI.X R13, R10, UR5, R11, 0x3, P0 ;  /* 0x000000050a0d7c11 */ /* 0x000fca00080f1c0b */
[----:B------:R0:W-:Y:S04]  /*4410*/  STG.E.64 desc[UR6][R12.64], R4 ;  /* 0x000000040c007986 */ /* 0x0001e8000c101b06 */
.L_x_11158:
[----:B------:R-:W-:Y:S05]  /*4420*/  BSYNC B0 ;  /* 0x0000000000007941 */ /* 0x000fea0003800000 */
.L_x_11157:
[----:B------:R-:W-:Y:S04]  /*4430*/  BSSY B0, `(.L_x_11159) ;  /* 0x000000f000007945 */ /* 0x000fe80003800000 */
[----:B------:R-:W-:Y:S05]  /*4440*/  @P4 BRA `(.L_x_11160) ;  /* 0x0000000000344947 */ /* 0x000fea0003800000 */
[----:B-1----:R-:W1:Y:S01]  /*4450*/  LDC R11, c[0x0][RZ] ;  /* 0x00000000ff0b7b82 */ /* 0x002e620000000800 */
[----:B0-234-:R-:W-:Y:S01]  /*4460*/  DADD R4, R20, -R28 ;  /* 0x0000000014047229 */ /* 0x01dfe2000000081c */
[----:B------:R-:W-:-:S07]  /*4470*/  ULDC.64 UR4, c[0x0][0x210] ;  /* 0x0000840000047ab9 */ /* 0x000fce0000000a00 */
[----:B------:R-:W-:Y:S01]  /*4480*/  DADD R4, R4, -R32 ;  /* 0x0000000004047229 */ /* 0x000fe20000000820 */
[----:B-1----:R-:W-:-:S04]  /*4490*/  IMAD R0, R11, 0x2, R6 ;  /* 0x000000020b007824 */ /* 0x002fc800078e0206 */
[----:B------:R-:W-:-:S04]  /*44a0*/  IMAD R0, R11, 0x2, R0 ;  /* 0x000000020b007824 */ /* 0x000fc800078e0200 */
[----:B------:R-:W-:-:S05]  /*44b0*/  IMAD.IADD R10, R0, 0x1, R11 ;  /* 0x00000001000a7824 */ /* 0x000fca00078e020b */
[----:B------:R-:W-:-:S03]  /*44c0*/  SHF.R.S32.HI R11, RZ, 0x1f, R10 ;  /* 0x0000001fff0b7819 */ /* 0x000fc6000001140a */
[----:B------:R-:W-:-:S04]  /*44d0*/  IMAD.WIDE.U32 R10, R8, UR8, R10 ;  /* 0x00000008080a7c25 */ /* 0x000fc8000f8e000a */
[----:B------:R-:W-:Y:S01]  /*44e0*/  IMAD R11, R9, UR8, R11 ;  /* 0x00000008090b7c24 */ /* 0x000fe2000f8e020b */
[----:B------:R-:W-:-:S04]  /*44f0*/  LEA R12, P0, R10, UR4, 0x3 ;  /* 0x000000040a0c7c11 */ /* 0x000fc8000f8018ff */
[----:B------:R-:W-:-:S05]  /*4500*/  LEA.HI.X R13, R10, UR5, R11, 0x3, P0 ;  /* 0x000000050a0d7c11 */ /* 0x000fca00080f1c0b */
[----:B------:R0:W-:Y:S04]  /*4510*/  STG.E.64 desc[UR6][R12.64], R4 ;  /* 0x000000040c007986 */ /* 0x0001e8000c101b06 */
.L_x_11160:
[----:B------:R-:W-:Y:S05]  /*4520*/  BSYNC B0 ;  /* 0x0000000000007941 */ /* 0x000fea0003800000 */
.L_x_11159:
        /* <DEDUP_REMOVED lines=8> */
[----:B------:R-:W-:-:S05]  /*45b0*/  IMAD R10, R11, 0x2, R0 ;  /* 0x000000020b0a7824 */ /* 0x000fca00078e0200 */
[----:B------:R-:W-:-:S03]  /*45c0*/  SHF.R.S32.HI R11, RZ, 0x1f, R10 ;  /* 0x0000001fff0b7819 */ /* 0x000fc6000001140a */
[----:B------:R-:W-:-:S04]  /*45d0*/  IMAD.WIDE.U32 R10, R8, UR8, R10 ;  /* 0x00000008080a7c25 */ /* 0x000fc8000f8e000a */
[----:B------:R-:W-:Y:S01]  /*45e0*/  IMAD R11, R9, UR8, R11 ;  /* 0x00000008090b7c24 */ /* 0x000fe2000f8e020b */
[----:B------:R-:W-:-:S04]  /*45f0*/  LEA R12, P0, R10, UR4, 0x3 ;  /* 0x000000040a0c7c11 */ /* 0x000fc8000f8018ff */
[----:B------:R-:W-:-:S05]  /*4600*/  LEA.HI.X R13, R10, UR5, R11, 0x3, P0 ;  /* 0x000000050a0d7c11 */ /* 0x000fca00080f1c0b */
[----:B------:R0:W-:Y:S04]  /*4610*/  STG.E.64 desc[UR6][R12.64], R4 ;  /* 0x000000040c007986 */ /* 0x0001e8000c101b06 */
.L_x_11162:
[----:B------:R-:W-:Y:S05]  /*4620*/  BSYNC B0 ;  /* 0x0000000000007941 */ /* 0x000fea0003800000 */
.L_x_11161:
[----:B------:R-:W-:Y:S04]  /*4630*/  BSSY B0, `(.L_x_11163) ;  /* 0x0000010000007945 */ /* 0x000fe80003800000 */
[----:B------:R-:W-:Y:S05]  /*4640*/  @P6 BRA `(.L_x_11164) ;  /* 0x0000000000386947 */ /* 0x000fea0003800000 */
[----:B-1----:R-:W1:Y:S01]  /*4650*/  LDC R11, c[0x0][RZ] ;  /* 0x00000000ff0b7b82 */ /* 0x002e620000000800 */
[----:B0-234-:R-:W-:Y:S01]  /*4660*/  DADD R4, R24, -R28 ;  /* 0x0000000018047229 */ /* 0x01dfe2000000081c */
[----:B------:R-:W-:-:S07]  /*4670*/  ULDC.64 UR4, c[0x0][0x210] ;  /* 0x0000840000047ab9 */ /* 0x000fce0000000a00 */
[----:B------:R-:W-:Y:S01]  /*4680*/  DADD R4, R4, -R32 ;  /* 0x0000000004047229 */ /* 0x000fe20000000820 */
[----:B-1----:R-:W-:-:S04]  /*4690*/  IMAD R0, R11, 0x2, R6 ;  /* 0x000000020b007824 */ /* 0x002fc800078e0206 */
[----:B------:R-:W-:-:S05]  /*46a0*/  IMAD R0, R11, 0x2, R0 ;  /* 0x000000020b007824 */ /* 0x000fca00078e0200 */
[----:B------:R-:W-:-:S05]  /*46b0*/  LEA R0, R11, R0, 0x1 ;  /* 0x000000000b007211 */ /* 0x000fca00078e08ff */
[----:B------:R-:W-:-:S05]  /*46c0*/  IMAD.IADD R10, R0, 0x1, R11 ;  /* 0x00000001000a7824 */ /* 0x000fca00078e020b */
[----:B------:R-:W-:-:S03]  /*46d0*/  SHF.R.S32.HI R11, RZ, 0x1f, R10 ;  /* 0x0000001fff0b7819 */ /* 0x000fc6000001140a */
[----:B------:R-:W-:-:S04]  /*46e0*/  IMAD.WIDE.U32 R10, R8, UR8, R10 ;  /* 0x00000008080a7c25 */ /* 0x000fc8000f8e000a */
[----:B------:R-:W-:Y:S01]  /*46f0*/  IMAD R11, R9, UR8, R11 ;  /* 0x00000008090b7c24 */ /* 0x000fe2000f8e020b */
[----:B------:R-:W-:-:S04]  /*4700*/  LEA R12, P0, R10, UR4, 0x3 ;  /* 0x000000040a0c7c11 */ /* 0x000fc8000f8018ff */
[----:B------:R-:W-:-:S05]  /*4710*/  LEA.HI.X R13, R10, UR5, R11, 0x3, P0 ;  /* 0x000000050a0d7c11 */ /* 0x000fca00080f1c0b */
[----:B------:R0:W-:Y:S04]  /*4720*/  STG.E.64 desc[UR6][R12.64], R4 ;  /* 0x000000040c007986 */ /* 0x0001e8000c101b06 */
.L_x_11164:
[----:B------:R-:W-:Y:S05]  /*4730*/  BSYNC B0 ;  /* 0x0000000000007941 */ /* 0x000fea0003800000 */
.L_x_11163:
[----:B------:R-:W-:-:S13]  /*4740*/  ISETP.NE.AND P0, PT, R3, RZ, PT ;  /* 0x000000ff0300720c */ /* 0x000fda0003f05270 */
[----:B------:R-:W-:Y:S05]  /*4750*/  @P0 EXIT ;  /* 0x000000000000094d */ /* 0x000fea0003800000 */
[----:B------:R-:W5:Y:S01]  /*4760*/  LDC R3, c[0x0][RZ] ;  /* 0x00000000ff037b82 */ /* 0x000f620000000800 */
[----:B--2---:R-:W-:Y:S01]  /*4770*/  DADD R26, R26, -R28 ;  /* 0x000000001a1a7229 */ /* 0x004fe2000000081c */
[----:B------:R-:W-:-:S07]  /*4780*/  ULDC.64 UR4, c[0x0][0x210] ;  /* 0x0000840000047ab9 */ /* 0x000fce0000000a00 */
[----:B------:R-:W-:Y:S01]  /*4790*/  DADD R32, R26, -R32 ;  /* 0x000000001a207229 */ /* 0x000fe20000000820 */
[----:B-----5:R-:W-:-:S04]  /*47a0*/  IMAD R6, R3, 0x2, R6 ;  /* 0x0000000203067824 */ /* 0x020fc800078e0206 */
[----:B------:R-:W-:-:S04]  /*47b0*/  IMAD R6, R3, 0x2, R6 ;  /* 0x0000000203067824 */ /* 0x000fc800078e0206 */
[----:B------:R-:W-:-:S04]  /*47c0*/  IMAD R6, R3, 0x2, R6 ;  /* 0x0000000203067824 */ /* 0x000fc800078e0206 */
[----:B------:R-:W-:-:S05]  /*47d0*/  IMAD R2, R3, 0x2, R6 ;  /* 0x0000000203027824 */ /* 0x000fca00078e0206 */
[----:B------:R-:W-:-:S03]  /*47e0*/  SHF.R.S32.HI R3, RZ, 0x1f, R2 ;  /* 0x0000001fff037819 */ /* 0x000fc60000011402 */
[----:B------:R-:W-:-:S04]  /*47f0*/  IMAD.WIDE.U32 R2, R8, UR8, R2 ;  /* 0x0000000808027c25 */ /* 0x000fc8000f8e0002 */
[----:B------:R-:W-:Y:S01]  /*4800*/  IMAD R9, R9, UR8, R3 ;  /* 0x0000000809097c24 */ /* 0x000fe2000f8e0203 */
[----:B01-34-:R-:W-:-:S04]  /*4810*/  LEA R4, P0, R2, UR4, 0x3 ;  /* 0x0000000402047c11 */ /* 0x01bfc8000f8018ff */
[----:B------:R-:W-:-:S05]  /*4820*/  LEA.HI.X R5, R2, UR5, R9, 0x3, P0 ;  /* 0x0000000502057c11 */ /* 0x000fca00080f1c09 */
[----:B------:R-:W-:Y:S01]  /*4830*/  STG.E.64 desc[UR6][R4.64], R32 ;  /* 0x0000002004007986 */ /* 0x000fe2000c101b06 */
[----:B------:R-:W-:Y:S05]  /*4840*/  EXIT ;  /* 0x000000000000794d */ /* 0x000fea0003800000 */
.L_x_11107:
[----:B--2---:R-:W-:Y:S02]  /*4850*/  IMAD.MOV.U32 R33, RZ, RZ, R29 ;  /* 0x000000ffff217224 */ /* 0x004fe400078e001d */
[----:B------:R-:W-:Y:S02]  /*4860*/  IMAD.MOV.U32 R32, RZ, RZ, 0x10 ;  /* 0x00000010ff207424 */ /* 0x000fe400078e00ff */
[----:B------:R-:W-:Y:S02]  /*4870*/  IMAD.MOV.U32 R31, RZ, RZ, 0x1f ;  /* 0x0000001fff1f7424 */ /* 0x000fe400078e00ff */
[----:B------:R-:W-:-:S07]  /*4880*/  IMAD.MOV.U32 R30, RZ, RZ, -0x1 ;  /* 0xffffffffff1e7424 */ /* 0x000fce00078e00ff */
[----:B------:R-:W-:Y:S05]  /*4890*/  WARPSYNC.COLLECTIVE R30, `(.L_x_11165) ;  /* 0x000000001e087348 */ /* 0x000fea0003c00000 */
[----:B------:R0:W1:Y:S02]  /*48a0*/  SHFL.DOWN P0, R34, R33, R32, R31 ;  /* 0x0800002021227389 */ /* 0x000064000000001f */
[----:B01----:R-:W-:Y:S01]  /*48b0*/  ENDCOLLECTIVE ;  /* 0x000000000000791b */ /* 0x003fe20003800000 */
.L_x_11165:
[----:B------:R-:W-:Y:S01]  /*48c0*/  IMAD.MOV.U32 R33, RZ, RZ, R28 ;  /* 0x000000ffff217224 */ /* 0x000fe200078e001c */
[----:B------:R-:W-:-:S07]  /*48d0*/  MOV R5, R34 ;  /* 0x0000002200057202 */ /* 0x000fce0000000f00 */
[----:B------:R-:W-:Y:S05]  /*48e0*/  WARPSYNC.COLLECTIVE R30, `(.L_x_11166) ;  /* 0x000000001e087348 */ /* 0x000fea0003c00000 */
[----:B------:R0:W1:Y:S02]  /*48f0*/  SHFL.DOWN P0, R34, R33, R32, R31 ;  /* 0x0800002021227389 */ /* 0x000064000000001f */
[----:B01----:R-:W-:Y:S01]  /*4900*/  ENDCOLLECTIVE ;  /* 0x000000000000791b */ /* 0x003fe20003800000 */
.L_x_11166:
        /* <DEDUP_REMOVED lines=13> */
.L_x_11167:
[----:B------:R-:W-:Y:S02]  /*49e0*/  IMAD.MOV.U32 R33, RZ, RZ, R36 ;  /* 0x000000ffff217224 */ /* 0x000fe400078e0024 */
[----:B------:R-:W-:-:S07]  /*49f0*/  IMAD.MOV.U32 R29, RZ, RZ, R34 ;  /* 0x000000ffff1d7224 */ /* 0x000fce00078e0022 */
[----:B------:R-:W-:Y:S05]  /*4a00*/  WARPSYNC.COLLECTIVE R30, `(.L_x_11168) ;  /* 0x000000001e087348 */ /* 0x000fea0003c00000 */
[----:B------:R0:W1:Y:S02]  /*4a10*/  SHFL.DOWN P0, R34, R33, R32, R31 ;  /* 0x0800002021227389 */ /* 0x000064000000001f */
[----:B01----:R-:W-:Y:S01]  /*4a20*/  ENDCOLLECTIVE ;  /* 0x000000000000791b */ /* 0x003fe20003800000 */
.L_x_11168:
        /* <DEDUP_REMOVED lines=9> */
.L_x_11169:
[----:B------:R-:W-:Y:S02]  /*4ac0*/  IMAD.MOV.U32 R33, RZ, RZ, R28 ;  /* 0x000000ffff217224 */ /* 0x000fe400078e001c */
[----:B------:R-:W-:-:S07]  /*4ad0*/  IMAD.MOV.U32 R38, RZ, RZ, R34 ;  /* 0x000000ffff267224 */ /* 0x000fce00078e0022 */
[----:B------:R-:W-:Y:S05]  /*4ae0*/  WARPSYNC.COLLECTIVE R30, `(.L_x_11170) ;  /* 0x000000001e087348 */ /* 0x000fea0003c00000 */
[----:B------:R0:W1:Y:S02]  /*4af0*/  SHFL.DOWN P0, R34, R33, R32, R31 ;  /* 0x0800002021227389 */ /* 0x000064000000001f */
[----:B01----:R-:W-:Y:S01]  /*4b00*/  ENDCOLLECTIVE ;  /* 0x000000000000791b */ /* 0x003fe20003800000 */
.L_x_11170:
        /* <DEDUP_REMOVED lines=8> */
[--C-:B------:R-:W-:Y:S02]  /*4b90*/  IMAD.MOV.U32 R33, RZ, RZ, R5.reuse ;  /* 0x000000ffff217224 */ /* 0x100fe400078e0005 */
[----:B------:R-:W-:-:S07]  /*4ba0*/  IMAD.MOV.U32 R29, RZ, RZ, R5 ;  /* 0x000000ffff1d7224 */ /* 0x000fce00078e0005 */
[----:B------:R-:W-:Y:S05]  /*4bb0*/  WARPSYNC.COLLECTIVE R30, `(.L_x_11171) ;  /* 0x000000001e087348 */ /* 0x000fea0003c00000 */
[----:B------:R0:W1:Y:S02]  /*4bc0*/  SHFL.DOWN P0, R34, R33, R32, R31 ;  /* 0x0800002021227389 */ /* 0x000064000000001f */
[----:B01----:R-:W-:Y:S01]  /*4bd0*/  ENDCOLLECTIVE ;  /* 0x000000000000791b */ /* 0x003fe20003800000 */
.L_x_11171:
[----:B------:R-:W-:Y:S02]  /*4be0*/  IMAD.MOV.U32 R33, RZ, RZ, R28 ;  /* 0x000000ffff217224 */ /* 0x000fe400078e001c */
[----:B------:R-:W-:-:S07]  /*4bf0*/  IMAD.MOV.U32 R36, RZ, RZ, R34 ;  /* 0x000000ffff247224 */ /* 0x000fce00078e0022 */
[----:B------:R-:W-:Y:S05]  /*4c00*/  WARPSYNC.COLLECTIVE R30, `(.L_x_11172) ;  /* 0x000000001e087348 */ /* 0x000fea0003c00000 */
[----:B------:R0:W1:Y:S02]  /*4c10*/  SHFL.DOWN P0, R34, R33, R32, R31 ;  /* 0x0800002021227389 */ /* 0x000064000000001f */
[----:B01----:R-:W-:Y:S01]  /*4c20*/  ENDCOLLECTIVE ;  /* 0x000000000000791b */ /* 0x003fe20003800000 */
.L_x_11172:
        /* <DEDUP_REMOVED lines=12> */
.L_x_11173:
[----:B------:R-:W-:Y:S02]  /*4cf0*/  IMAD.MOV.U32 R33, RZ, RZ, R35 ;  /* 0x000000ffff217224 */ /* 0x000fe400078e0023 */
[----:B------:R-:W-:-:S07]  /*4d00*/  IMAD.MOV.U32 R29, RZ, RZ, R34 ;  /* 0x000000ffff1d7224 */ /* 0x000fce00078e0022 */
[----:B------:R-:W-:Y:S05]  /*4d10*/  WARPSYNC.COLLECTIVE R30, `(.L_x_11174) ;  /* 0x000000001e087348 */ /* 0x000fea0003c00000 */
[----:B------:R0:W1:Y:S02]  /*4d20*/  SHFL.DOWN P0, R34, R33, R32, R31 ;  /* 0x0800002021227389 */ /* 0x000064000000001f */
[----:B01----:R-:W-:Y:S01]  /*4d30*/  ENDCOLLECTIVE ;  /* 0x000000000000791b */ /* 0x003fe20003800000 */
.L_x_11174:
[----:B------:R-:W-:Y:S05]  /*4d40*/  BRA `(.L_x_11175) ;  /* 0xffffffc400007947 */ /* 0x000fea000383ffff */
.L_x_11146:
[----:B-1----:R-:W-:Y:S02]  /*4d50*/  IMAD.MOV.U32 R33, RZ, RZ, R37 ;  /* 0x000000ffff217224 */ /* 0x002fe400078e0025 */
[----:B------:R-:W-:Y:S02]  /*4d60*/  IMAD.MOV.U32 R32, RZ, RZ, 0x10 ;  /* 0x00000010ff207424 */ /* 0x000fe400078e00ff */
[----:B0-----:R-:W-:Y:S02]  /*4d70*/  IMAD.MOV.U32 R31, RZ, RZ, 0x1f ;  /* 0x0000001fff1f7424 */ /* 0x001fe400078e00ff */
[----:B------:R-:W-:-:S07]  /*4d80*/  IMAD.MOV.U32 R30, RZ, RZ, -0x1 ;  /* 0xffffffffff1e7424 */ /* 0x000fce00078e00ff */
[----:B--2---:R-:W-:Y:S05]  /*4d90*/  WARPSYNC.COLLECTIVE R30, `(.L_x_11176) ;  /* 0x000000001e087348 */ /* 0x004fea0003c00000 */
[----:B------:R0:W1:Y:S02]  /*4da0*/  SHFL.DOWN P0, R34, R33, R32, R31 ;  /* 0x0800002021227389 */ /* 0x000064000000001f */
[----:B012---:R-:W-:Y:S01]  /*4db0*/  ENDCOLLECTIVE ;  /* 0x000000000000791b */ /* 0x007fe20003800000 */
.L_x_11176:
[----:B------:R-:W-:Y:S02]  /*4dc0*/  IMAD.MOV.U32 R33, RZ, RZ, R36 ;  /* 0x000000ffff217224 */ /* 0x000fe400078e0024 */
[----:B------:R-:W-:-:S07]  /*4dd0*/  IMAD.MOV.U32 R39, RZ, RZ, R34 ;  /* 0x000000ffff277224 */ /* 0x000fce00078e0022 */
[----:B------:R-:W-:Y:S05]  /*4de0*/  WARPSYNC.COLLECTIVE R30, `(.L_x_11177) ;  /* 0x000000001e087348 */ /* 0x000fea0003c00000 */
[----:B------:R0:W1:Y:S02]  /*4df0*/  SHFL.DOWN P0, R34, R33, R32, R31 ;  /* 0x0800002021227389 */ /* 0x000064000000001f */
[----:B01----:R-:W-:Y:S01]  /*4e00*/  ENDCOLLECTIVE ;  /* 0x000000000000791b */ /* 0x003fe20003800000 */
.L_x_11177:
[----:B------:R-:W-:Y:S02]  /*4e10*/  IMAD.MOV.U32 R32, RZ, RZ, 0x8 ;  /* 0x00000008ff207424 */ /* 0x000fe400078e00ff */
[----:B------:R-:W-:-:S06]  /*4e20*/  IMAD.MOV.U32 R38, RZ, RZ, R34 ;  /* 0x000000ffff267224 */ /* 0x000fcc00078e0022 */
[----:B------:R-:W-:-:S10]  /*4e30*/  DADD R38, R36, R38 ;  /* 0x0000000024267229 */ /* 0x000fd40000000026 */
[----:B------:R-:W-:-:S07]  /*4e40*/  MOV R33, R39 ;  /* 0x0000002700217202 */ /* 0x000fce0000000f00 */
[----:B------:R-:W-:Y:S05]  /*4e50*/  WARPSYNC.COLLECTIVE R30, `(.L_x_11178) ;  /* 0x000000001e087348 */ /* 0x000fea0003c00000 */
[----:B------:R0:W1:Y:S02]  /*4e60*/  SHFL.DOWN P0, R34, R33, R32, R31 ;  /* 0x0800002021227389 */ /* 0x000064000000001f */
[----:B01----:R-:W-:Y:S01]  /*4e70*/  ENDCOLLECTIVE ;  /* 0x000000000000791b */ /* 0x003fe20003800000 */
.L_x_11178:
[----:B------:R-:W-:Y:S02]  /*4e80*/  IMAD.MOV.U32 R33, RZ, RZ, R38 ;  /* 0x000000ffff217224 */ /* 0x000fe400078e0026 */
[----:B------:R-:W-:-:S07]  /*4e90*/  IMAD.MOV.U32 R41, RZ, RZ, R34 ;  /* 0x000000ffff297224 */ /* 0x000fce00078e0022 */
[----:B------:R-:W-:Y:S05]  /*4ea0*/  WARPSYNC.COLLECTIVE R30, `(.L_x_11179) ;  /* 0x000000001e087348 */ /* 0x000fea0003c00000 */
[----:B------:R0:W1:Y:S02]  /*4eb0*/  SHFL.DOWN P0, R34, R33, R32, R31 ;  /* 0x0800002021227389 */ /* 0x000064000000001f */
[----:B01----:R-:W-:Y:S01]  /*4ec0*/  ENDCOLLECTIVE ;  /* 0x000000000000791b */ /* 0x003fe20003800000 */
.L_x_11179:
[----:B------:R-:W-:Y:S02]  /*4ed0*/  IMAD.MOV.U32 R32, RZ, RZ, 0x4 ;  /* 0x00000004ff207424 */ /* 0x000fe400078e00ff */
[----:B------:R-:W-:-:S06]  /*4ee0*/  IMAD.MOV.U32 R40, RZ, RZ, R34 ;  /* 0x000000ffff287224 */ /* 0x000fcc00078e0022 */
[----:B------:R-:W-:-:S10]  /*4ef0*/  DADD R40, R38, R40 ;  /* 0x0000000026287229 */ /* 0x000fd40000000028 */
[----:B------:R-:W-:-:S07]  /*4f00*/  IMAD.MOV.U32 R33, RZ, RZ, R41 ;  /* 0x000000ffff217224 */ /* 0x000fce00078e0029 */
[----:B------:R-:W-:Y:S05]  /*4f10*/  WARPSYNC.COLLECTIVE R30, `(.L_x_11180) ;  /* 0x000000001e087348 */ /* 0x000fea0003c00000 */
[----:B------:R0:W1:Y:S02]  /*4f20*/  SHFL.DOWN P0, R34, R33, R32, R31 ;  /* 0x0800002021227389 */ /* 0x000064000000001f */
[----:B01----:R-:W-:Y:S01]  /*4f30*/  ENDCOLLECTIVE ;  /* 0x000000000000791b */ /* 0x003fe20003800000 */
.L_x_11180:
[----:B------:R-:W-:Y:S02]  /*4f40*/  IMAD.MOV.U32 R33, RZ, RZ, R40 ;  /* 0x000000ffff217224 */ /* 0x000fe400078e0028 */
[----:B------:R-:W-:-:S07]  /*4f50*/  IMAD.MOV.U32 R43, RZ, RZ, R34 ;  /* 0x000000ffff2b7224 */ /* 0x000fce00078e0022 */
[----:B------:R-:W-:Y:S05]  /*4f60*/  WARPSYNC.COLLECTIVE R30, `(.L_x_11181) ;  /* 0x000000001e087348 */ /* 0x000fea0003c00000 */
[----:B------:R0:W1:Y:S02]  /*4f70*/  SHFL.DOWN P0, R34, R33, R32, R31 ;  /* 0x0800002021227389 */ /* 0x000064000000001f */
[----:B01----:R-:W-:Y:S01]  /*4f80*/  ENDCOLLECTIVE ;  /* 0x000000000000791b */ /* 0x003fe20003800000 */
.L_x_11181:
[----:B------:R-:W-:Y:S02]  /*4f90*/  IMAD.MOV.U32 R32, RZ, RZ, 0x2 ;  /* 0x00000002ff207424 */ /* 0x000fe400078e00ff */
[----:B------:R-:W-:-:S06]  /*4fa0*/  IMAD.MOV.U32 R42, RZ, RZ, R34 ;  /* 0x000000ffff2a7224 */ /* 0x000fcc00078e0022 */
[----:B------:R-:W-:-:S10]  /*4fb0*/  DADD R42, R40, R42 ;  /* 0x00000000282a7229 */ /* 0x000fd4000000002a */
[----:B------:R-:W-:-:S07]  /*4fc0*/  MOV R33, R43 ;  /* 0x0000002b00217202 */ /* 0x000fce0000000f00 */
[----:B------:R-:W-:Y:S05]  /*4fd0*/  WARPSYNC.COLLECTIVE R30, `(.L_x_11182) ;  /* 0x000000001e087348 */ /* 0x000fea0003c00000 */
[----:B------:R0:W1:Y:S02]  /*4fe0*/  SHFL.DOWN P0, R34, R33, R32, R31 ;  /* 0x0800002021227389 */ /* 0x000064000000001f */
[----:B01----:R-:W-:Y:S01]  /*4ff0*/  ENDCOLLECTIVE ;  /* 0x000000000000791b */ /* 0x003fe20003800000 */
.L_x_11182:
[----:B------:R-:W-:Y:S02]  /*5000*/  IMAD.MOV.U32 R33, RZ, RZ, R42 ;  /* 0x000000ffff217224 */ /* 0x000fe400078e002a */
[----:B------:R-:W-:-:S07]  /*5010*/  IMAD.MOV.U32 R37, RZ, RZ, R34 ;  /* 0x000000ffff257224 */ /* 0x000fce00078e0022 */
[----:B------:R-:W-:Y:S05]  /*5020*/  WARPSYNC.COLLECTIVE R30, `(.L_x_11183) ;  /* 0x000000001e087348 */ /* 0x000fea0003c00000 */
[----:B------:R0:W1:Y:S02]  /*5030*/  SHFL.DOWN P0, R34, R33, R32, R31 ;  /* 0x0800002021227389 */ /* 0x000064000000001f */
[----:B01----:R-:W-:Y:S01]  /*5040*/  ENDCOLLECTIVE ;  /* 0x000000000000791b */ /* 0x003fe20003800000 */
.L_x_11183:
[----:B------:R-:W-:Y:S02]  /*5050*/  IMAD.MOV.U32 R32, RZ, RZ, 0x1 ;  /* 0x00000001ff207424 */ /* 0x000fe400078e00ff */
[----:B------:R-:W-:-:S06]  /*5060*/  IMAD.MOV.U32 R36, RZ, RZ, R34 ;  /* 0x000000ffff247224 */ /* 0x000fcc00078e0022 */
[----:B------:R-:W-:-:S10]  /*5070*/  DADD R36, R42, R36 ;  /* 0x000000002a247229 */ /* 0x000fd40000000024 */
[----:B------:R-:W-:-:S07]  /*5080*/  IMAD.MOV.U32 R33, RZ, RZ, R37 ;  /* 0x000000ffff217224 */ /* 0x000fce00078e0025 */
[----:B------:R-:W-:Y:S05]  /*5090*/  WARPSYNC.COLLECTIVE R30, `(.L_x_11184) ;  /* 0x000000001e087348 */ /* 0x000fea0003c00000 */
[----:B------:R0:W1:Y:S02]  /*50a0*/  SHFL.DOWN P0, R34, R33, R32, R31 ;  /* 0x0800002021227389 */ /* 0x000064000000001f */
[----:B01----:R-:W-:Y:S01]  /*50b0*/  ENDCOLLECTIVE ;  /* 0x000000000000791b */ /* 0x003fe20003800000 */
.L_x_11184:
[----:B------:R-:W-:Y:S02]  /*50c0*/  IMAD.MOV.U32 R33, RZ, RZ, R36 ;  /* 0x000000ffff217224 */ /* 0x000fe400078e0024 */
[----:B------:R-:W-:-:S07]  /*50d0*/  IMAD.MOV.U32 R4, RZ, RZ, R34 ;  /* 0x000000ffff047224 */ /* 0x000fce00078e0022 */
[----:B------:R-:W-:Y:S05]  /*50e0*/  WARPSYNC.COLLECTIVE R30, `(.L_x_11185) ;  /* 0x000000001e087348 */ /* 0x000fea0003c00000 */
[----:B------:R0:W1:Y:S02]  /*50f0*/  SHFL.DOWN P0, R34, R33, R32, R31 ;  /* 0x0800002021227389 */ /* 0x000064000000001f */
[----:B01----:R-:W-:Y:S01]  /*5100*/  ENDCOLLECTIVE ;  /* 0x000000000000791b */ /* 0x003fe20003800000 */
.L_x_11185:
[----:B------:R-:W-:Y:S05]  /*5110*/  BRA `(.L_x_11186) ;  /* 0xffffffe8003c7947 */ /* 0x000fea000383ffff */
.L_x_11187:
        /* <DEDUP_REMOVED lines=14> */
.L_x_12208:


//--------------------- .text._ZN2at6native43_GLOBAL__N__9ae7fba5_10_SoftMax_cu_9f978f6322cunn_SoftMaxForwardRegIdddNS1_25LogSoftMaxForwardEpilogueElLi8EEEvPT1_PKT_T3_ --------------------------
	.section	.text._ZN2at6native43_GLOBAL__N__9ae7fba5_10_SoftMax_cu_9f978f6322cunn_SoftMaxForwardRegIdddNS1_25LogSoftMaxForwardEpilogueElLi8EEEvPT1_PKT_T3_,"ax",@progbits
	.align	128
.text._ZN2at6native43_GLOBAL__N__9ae7fba5_10_SoftMax_cu_9f978f6322cunn_SoftMaxForwardRegIdddNS1_25LogSoftMaxForwardEpilogueElLi8EEEvPT1_PKT_T3_:
        .type           _ZN2at6native43_GLOBAL__N__9ae7fba5_10_SoftMax_cu_9f978f6322cunn_SoftMaxForwardRegIdddNS1_25LogSoftMaxForwardEpilogueElLi8EEEvPT1_PKT_T3_,@function
        .size           _ZN2at6native43_GLOBAL__N__9ae7fba5_10_SoftMax_cu_9f978f6322cunn_SoftMaxForwardRegIdddNS1_25LogSoftMaxForwardEpilogueElLi8EEEvPT1_PKT_T3_,(.L_x_12209 - _ZN2at6native43_GLOBAL__N__9ae7fba5_10_SoftMax_cu_9f978f6322cunn_SoftMaxForwardRegIdddNS1_25LogSoftMaxForwardEpilogueElLi8EEEvPT1_PKT_T3_)
        .other          _ZN2at6native43_GLOBAL__N__9ae7fba5_10_SoftMax_cu_9f978f6322cunn_SoftMaxForwardRegIdddNS1_25LogSoftMaxForwardEpilogueElLi8EEEvPT1_PKT_T3_,@"STO_CUDA_ENTRY STV_DEFAULT"
_ZN2at6native43_GLOBAL__N__9ae7fba5_10_SoftMax_cu_9f978f6322cunn_SoftMaxForwardRegIdddNS1_25LogSoftMaxForwardEpilogueElLi8EEEvPT1_PKT_T3_:
        /* <DEDUP_REMOVED lines=16> */
[----:B------:R-:W-:Y:S01]  /*0100*/  P2R R0, PR, RZ, 0x40 ;  /* 0x00000040ff007803 */ /* 0x000fe20000000000 */
[----:B------:R-:W0:Y:S01]  /*0110*/  @!P0 LDC.64 R30, c[0x0][0x218] ;  /* 0x00008600ff1e8b82 */ /* 0x000e220000000a00 */
[----:B--2---:R-:W-:Y:S01]  /*0120*/  @!P0 IMAD.WIDE.U32 R2, R22, UR8, R24 ;  /* 0x0000000816028c25 */ /* 0x004fe2000f8e0018 */
[----:B------:R-:W-:-:S03]  /*0130*/  ISETP.GE.AND.EX P1, PT, R27, R23, PT, P1 ;  /* 0x000000171b00720c */ /* 0x000fc60003f26310 */
[----:B------:R-:W-:-:S03]  /*0140*/  @!P0 IMAD R3, R23, UR8, R3 ;  /* 0x0000000817038c24 */ /* 0x000fc6000f8e0203 */
[----:B------:R-:W1:Y:S01]  /*0150*/  @!P6 LDC.64 R4, c[0x0][0x218] ;  /* 0x00008600ff04eb82 */ /* 0x000e620000000a00 */
[----:B------:R-:W-:Y:S01]  /*0160*/  @!P6 IMAD.WIDE.U32 R32, R22, UR8, R32 ;  /* 0x000000081620ec25 */ /* 0x000fe2000f8e0020 */
[----:B0-----:R-:W-:-:S06]  /*0170*/  @!P0 LEA R30, P2, R2, R30, 0x3 ;  /* 0x0000001e021e8211 */ /* 0x001fcc00078418ff */
[----:B------:R-:W0:Y:S01]  /*0180*/  @!P1 LDC.64 R28, c[0x0][0x218] ;  /* 0x00008600ff1c9b82 */ /* 0x000e220000000a00 */
        /* <DEDUP_REMOVED lines=11> */
[----:B------:R-:W-:Y:S01]  /*0240*/  VIADD R4, R2, UR4 ;  /* 0x0000000402047c36 */ /* 0x000fe20008000000 */
[----:B0-----:R-:W-:Y:S01]  /*0250*/  @!P1 LEA R28, P4, R26, R28, 0x3 ;  /* 0x0000001c1a1c9211 */ /* 0x001fe200078818ff */
[----:B------:R-:W-:-:S06]  /*0260*/  @!P1 IMAD R27, R23, UR8, R27 ;  /* 0x00000008171b9c24 */ /* 0x000fcc000f8e021b */
[----:B--2---:R-:W0:Y:S01]  /*0270*/  @!P2 LDC.64 R30, c[0x0][0x218] ;  /* 0x00008600ff1eab82 */ /* 0x004e220000000a00 */
[----:B------:R-:W-:Y:S02]  /*0280*/  SHF.R.S32.HI R5, RZ, 0x1f, R4 ;  /* 0x0000001fff057819 */ /* 0x000fe40000011404 */
[----:B------:R-:W-:Y:S02]  /*0290*/  ISETP.GE.U32.AND P3, PT, R4, R22, PT ;  /* 0x000000160400720c */ /* 0x000fe40003f66070 */
[----:B------:R-:W-:Y:S02]  /*02a0*/  @!P1 LEA.HI.X R29, R26, R29, R27, 0x3, P4 ;  /* 0x0000001d1a1d9211 */ /* 0x000fe400020f1c1b */
[----:B------:R-:W-:-:S03]  /*02b0*/  ISETP.GE.AND.EX P3, PT, R5, R23, PT, P3 ;  /* 0x000000170500720c */ /* 0x000fc60003f66330 */
[----:B------:R-:W2:Y:S01]  /*02c0*/  @!P1 LDG.E.64 R16, desc[UR6][R28.64] ;  /* 0x000000061c109981 */ /* 0x000ea2000c1e1b00 */
[----:B------:R-:W-:-:S04]  /*02d0*/  @!P2 IMAD.WIDE.U32 R2, R22, UR8, R2 ;  /* 0x000000081602ac25 */ /* 0x000fc8000f8e0002 */
[----:B------:R-:W-:-:S05]  /*02e0*/  @!P2 IMAD R3, R23, UR8, R3 ;  /* 0x000000081703ac24 */ /* 0x000fca000f8e0203 */
[----:B------:R-:W1:Y:S01]  /*02f0*/  @!P3 LDC.64 R32, c[0x0][0x218] ;  /* 0x00008600ff20bb82 */ /* 0x000e620000000a00 */
[----:B0-----:R-:W-:-:S04]  /*0300*/  @!P2 LEA R26, P4, R2, R30, 0x3 ;  /* 0x0000001e021aa211 */ /* 0x001fc800078818ff */
[----:B------:R-:W-:-:S05]  /*0310*/  @!P2 LEA.HI.X R27, R2, R31, R3, 0x3, P4 ;  /* 0x0000001f021ba211 */ /* 0x000fca00020f1c03 */
[----:B------:R0:W5:Y:S01]  /*0320*/  @!P2 LDG.E.64 R14, desc[UR6][R26.64] ;  /* 0x000000061a0ea981 */ /* 0x000162000c1e1b00 */
[----:B------:R-:W-:-:S04]  /*0330*/  @!P3 IMAD.WIDE.U32 R2, R22, UR8, R4 ;  /* 0x000000081602bc25 */ /* 0x000fc8000f8e0004 */
[----:B------:R-:W-:Y:S01]  /*0340*/  @!P3 IMAD R3, R23, UR8, R3 ;  /* 0x000000081703bc24 */ /* 0x000fe2000f8e0203 */
[----:B-1----:R-:W-:-:S04]  /*0350*/  @!P3 LEA R30, P4, R2, R32, 0x3 ;  /* 0x00000020021eb211 */ /* 0x002fc800078818ff */
        /* <DEDUP_REMOVED lines=8> */
[----:B------:R-:W-:Y:S01]  /*03e0*/  @!P0 SEL R5, R2, R5, P4 ;  /* 0x0000000502058207 */ /* 0x000fe20002000000 */
[----:B------:R-:W-:-:S05]  /*03f0*/  @!P0 IMAD.MOV.U32 R2, RZ, RZ, R21 ;  /* 0x000000ffff028224 */ /* 0x000fca00078e0015 */
[----:B------:R-:W-:Y:S02]  /*0400*/  @!P0 FSEL R2, R2, -R3, P4 ;  /* 0x8000000302028208 */ /* 0x000fe40002000000 */
[----:B------:R-:W-:-:S04]  /*0410*/  @!P0 LOP3.LUT R3, R3, 0x80000, RZ, 0xfc, !PT ;  /* 0x0008000003038812 */ /* 0x000fc800078efcff */
[----:B0-----:R-:W-:Y:S01]  /*0420*/  @!P0 SEL R26, R3, R2, P5 ;  /* 0x00000002031a8207 */ /* 0x001fe20002800000 */
[----:B------:R-:W-:Y:S02]  /*0430*/  IMAD.MOV.U32 R2, RZ, RZ, -0x1 ;  /* 0xffffffffff027424 */ /* 0x000fe400078e00ff */
[----:B------:R-:W-:Y:S02]  /*0440*/  IMAD.MOV.U32 R3, RZ, RZ, -0x100001 ;  /* 0xffefffffff037424 */ /* 0x000fe400078e00ff */
[----:B------:R-:W-:Y:S02]  /*0450*/  @!P0 IMAD.MOV.U32 R2, RZ, RZ, R5 ;  /* 0x000000ffff028224 */ /* 0x000fe400078e0005 */
[----:B------:R-:W-:Y:S02]  /*0460*/  @!P0 IMAD.MOV.U32 R3, RZ, RZ, R26 ;  /* 0x000000ffff038224 */ /* 0x000fe400078e001a */
[----:B----4-:R-:W-:Y:S02]  /*0470*/  @!P6 IMAD.MOV.U32 R26, RZ, RZ, R18 ;  /* 0x000000ffff1ae224 */ /* 0x010fe400078e0012 */
[----:B------:R-:W-:-:S02]  /*0480*/  @!P6 IMAD.MOV.U32 R5, RZ, RZ, R2 ;  /* 0x000000ffff05e224 */ /* 0x000fc400078e0002 */
        /* <DEDUP_REMOVED lines=52> */
[----:B------:R-:W-:Y:S02]  /*07d0*/  @!P5 IMAD R5, R23, UR8, R33 ;  /* 0x000000081705dc24 */ /* 0x000fe4000f8e0221 */
[----:B------:R-:W-:Y:S01]  /*07e0*/  @!P3 IMAD.MOV.U32 R2, RZ, RZ, R31 ;  /* 0x000000ffff02b224 */ /* 0x000fe200078e001f */
[----:B------:R-:W-:-:S03]  /*07f0*/  P2R R34, PR, RZ, 0x1 ;  /* 0x00000001ff227803 */ /* 0x000fc60000000000 */
[----:B------:R-:W-:Y:S01]  /*0800*/  @!P4 IMAD.MOV.U32 R29, RZ, RZ, R2 ;  /* 0x000000ffff1dc224 */ /* 0x000fe200078e0002 */
[----:B0-----:R-:W-:-:S04]  /*0810*/  @!P5 LEA R4, P6, R32, R36, 0x3 ;  /* 0x000000242004d211 */ /* 0x001fc800078c18ff */
[----:B------:R-:W-:Y:S01]  /*0820*/  @!P5 LEA.HI.X R5, R32, R37, R5, 0x3, P6 ;  /* 0x000000252005d211 */ /* 0x000fe200030f1c05 */
[----:B------:R-:W-:Y:S01]  /*0830*/  VIADD R28, R28, UR4 ;  /* 0x000000041c1c7c36 */ /* 0x000fe20008000000 */
[----:B------:R-:W-:-:S03]  /*0840*/  P2R R35, PR, RZ, 0x2 ;  /* 0x00000002ff237803 */ /* 0x000fc60000000000 */
[----:B------:R-:W3:Y:S01]  /*0850*/  @!P5 LDG.E.64 R8, desc[UR6][R4.64] ;  /* 0x000000060408d981 */ /* 0x000ee2000c1e1b00 */
[----:B--2---:R-:W-:Y:S01]  /*0860*/  @!P4 DSETP.MAX.AND P6, P0, R2, R10, PT ;  /* 0x0000000a0200c22a */ /* 0x004fe200038cf000 */
[----:B------:R-:W-:Y:S02]  /*0870*/  @!P4 IMAD.MOV.U32 R30, RZ, RZ, R10 ;  /* 0x000000ffff1ec224 */ /* 0x000fe400078e000a */
[----:B------:R-:W-:-:S03]  /*0880*/  @!P4 IMAD.MOV.U32 R32, RZ, RZ, R11 ;  /* 0x000000ffff20c224 */ /* 0x000fc600078e000b */
        /* <DEDUP_REMOVED lines=13> */
[----:B------:R-:W2:Y:S01]  /*0960*/  @!P1 LDG.E.64 R6, desc[UR6][R26.64] ;  /* 0x000000061a069981 */ /* 0x000ea2000c1e1b00 */
[----:B------:R-:W-:Y:S01]  /*0970*/  @!P4 MOV R2, R31 ;  /* 0x0000001f0002c202 */ /* 0x000fe20000000f00 */
[----:B---3--:R-:W-:-:S04]  /*0980*/  @!P5 IMAD.MOV.U32 R29, RZ, RZ, R8 ;  /* 0x000000ffff1dd224 */ /* 0x008fc800078e0008 */
        /* <DEDUP_REMOVED lines=48> */
[----:B------:R-:W-:-:S04]  /*0c90*/  SHF.R.S32.HI R3, RZ, 0x1f, R24 ;  /* 0x0000001fff037819 */ /* 0x000fc80000011418 */
[----:B------:R-:W-:-:S04]  /*0ca0*/  LEA.HI R3, R3, R24, RZ, 0x5 ;  /* 0x0000001803037211 */ /* 0x000fc800078f28ff */
[----:B------:R-:W-:-:S05]  /*0cb0*/  LOP3.LUT R5, R3, 0xffffffe0, RZ, 0xc0, !PT ;  /* 0xffffffe003057812 */ /* 0x000fca00078ec0ff */
[----:B------:R-:W-:Y:S01]  /*0cc0*/  IMAD.IADD R5, R24, 0x1, -R5 ;  /* 0x0000000118057824 */ /* 0x000fe200078e0a05 */
[----:B------:R-:W-:-:S04]  /*0cd0*/  FSEL R28, R2, R26, !P6 ;  /* 0x0000001a021c7208 */ /* 0x000fc80007000000 */
[----:B------:R-:W-:-:S13]  /*0ce0*/  ISETP.NE.AND P6, PT, R5, RZ, PT ;  /* 0x000000ff0500720c */ /* 0x000fda0003fc5270 */
[----:B------:R-:W-:-:S04]  /*0cf0*/  @!P6 SHF.R.S32.HI R3, RZ, 0x5, R3 ;  /* 0x00000005ff03e819 */ /* 0x000fc80000011403 */
[----:B------:R-:W-:-:S05]  /*0d00*/  @!P6 LEA R27, R3, UR4, 0x3 ;  /* 0x00000004031bec11 */ /* 0x000fca000f8e18ff */
[----:B------:R0:W-:Y:S01]  /*0d10*/  @!P6 STS.64 [R27], R28 ;  /* 0x0000001c1b00e388 */ /* 0x0001e20000000a00 */
[----:B------:R-:W-:Y:S02]  /*0d20*/  P2R R31, PR, RZ, 0x40 ;  /* 0x00000040ff1f7803 */ /* 0x000fe40000000000 */
[C---:B------:R-:W-:Y:S01]  /*0d30*/  ISETP.GE.AND P6, PT, R24.reuse, UR5, PT ;  /* 0x0000000518007c0c */ /* 0x040fe2000bfc6270 */
[----:B------:R-:W-:Y:S01]  /*0d40*/  IMAD.MOV.U32 R2, RZ, RZ, -0x1 ;  /* 0xffffffffff027424 */ /* 0x000fe200078e00ff */
[----:B------:R-:W-:Y:S01]  /*0d50*/  LEA R5, R5, UR4, 0x3 ;  /* 0x0000000405057c11 */ /* 0x000fe2000f8e18ff */
[----:B------:R-:W-:Y:S01]  /*0d60*/  IMAD.MOV.U32 R3, RZ, RZ, -0x100001 ;  /* 0xffefffffff037424 */ /* 0x000fe200078e00ff */
[----:B------:R-:W-:Y:S01]  /*0d70*/  BAR.SYNC.DEFER_BLOCKING 0x0 ;  /* 0x0000000000007b1d */ /* 0x000fe20000010000 */
[----:B------:R-:W-:Y:S01]  /*0d80*/  VIADD R4, R24, 0x1f ;  /* 0x0000001f18047836 */ /* 0x000fe20000000000 */
[----:B------:R-:W-:Y:S02]  /*0d90*/  P2R R32, PR, RZ, 0x40 ;  /* 0x00000040ff207803 */ /* 0x000fe40000000000 */
[----:B------:R-:W-:-:S02]  /*0da0*/  P2R R30, PR, RZ, 0x2 ;  /* 0x00000002ff1e7803 */ /* 0x000fc40000000000 */
[----:B------:R-:W-:Y:S01]  /*0db0*/  BSSY B0, `(.L_x_11188) ;  /* 0x0000022000007945 */ /* 0x000fe20003800000 */
[----:B------:R-:W-:Y:S02]  /*0dc0*/  ISETP.NE.AND P1, PT, R35, RZ, PT ;  /* 0x000000ff2300720c */ /* 0x000fe40003f25270 */
[----:B------:R0:W1:Y:S01]  /*0dd0*/  @!P6 LDS.64 R2, [R5] ;  /* 0x000000000502e984 */ /* 0x0000620000000a00 */
[----:B------:R-:W-:Y:S02]  /*0de0*/  ISETP.GT.U32.AND P6, PT, R4, 0x3e, PT ;  /* 0x0000003e0400780c */ /* 0x000fe40003fc4070 */
[----:B------:R-:W-:Y:S02]  /*0df0*/  ISETP.NE.AND P0, PT, R34, RZ, PT ;  /* 0x000000ff2200720c */ /* 0x000fe40003f05270 */
[----:B------:R-:W-:-:S09]  /*0e00*/  P2R R33, PR, RZ, 0x40 ;  /* 0x00000040ff217803 */ /* 0x000fd20000000000 */
        /* <DEDUP_REMOVED lines=25> */
.L_x_11252:
[----:B-12---:R-:W-:-:S06]  /*0fa0*/  DSETP.GEU.AND P6, PT, R4, R2, PT ;  /* 0x000000020400722a */ /* 0x006fcc0003fce000 */
[----:B------:R-:W-:Y:S02]  /*0fb0*/  FSEL R2, R2, R4, !P6 ;  /* 0x0000000402027208 */ /* 0x000fe40007000000 */
[----:B------:R-:W-:-:S07]  /*0fc0*/  FSEL R3, R3, R5, !P6 ;  /* 0x0000000503037208 */ /* 0x000fce0007000000 */
.L_x_11189:
[----:B------:R-:W-:Y:S05]  /*0fd0*/  BSYNC B0 ;  /* 0x0000000000007941 */ /* 0x000fea0003800000 */
.L_x_11188:
[----:B------:R-:W-:Y:S01]  /*0fe0*/  ISETP.NE.AND P6, PT, R24, RZ, PT ;  /* 0x000000ff1800720c */ /* 0x000fe20003fc5270 */
[----:B------:R-:W-:Y:S05]  /*0ff0*/  WARPSYNC.ALL ;  /* 0x0000000000007948 */ /* 0x000fea0003800000 */
[----:B------:R-:W-:-:S07]  /*1000*/  P2R R34, PR, RZ, 0x40 ;  /* 0x00000040ff227803 */ /* 0x000fce0000000000 */
[----:B-1----:R1:W-:Y:S01]  /*1010*/  @!P6 STS.64 [UR4], R2 ;  /* 0x00000002ff00e988 */ /* 0x0023e20008000a04 */
[----:B------:R-:W-:Y:S01]  /*1020*/  BAR.SYNC.DEFER_BLOCKING 0x0 ;  /* 0x0000000000007b1d */ /* 0x000fe20000010000 */
[----:B-1----:R-:W-:-:S05]  /*1030*/  CS2R R2, SRZ ;  /* 0x0000000000027805 */ /* 0x002fca000001ff00 */
[----:B------:R-:W-:Y:S01]  /*1040*/  BSSY B0, `(.L_x_11191) ;  /* 0x0000040000007945 */ /* 0x000fe20003800000 */
[----:B0-----:R-:W0:Y:S03]  /*1050*/  LDS.64 R4, [UR4] ;  /* 0x00000004ff047984 */ /* 0x001e260008000a00 */
        /* <DEDUP_REMOVED lines=60> */
.L_x_11194:
[----:B------:R-:W-:Y:S05]  /*1420*/  BSYNC B1 ;  /* 0x0000000000017941 */ /* 0x000fea0003800000 */
.L_x_11193:
[----:B------:R-:W-:-:S11]  /*1430*/  DADD R2, RZ, R28 ;  /* 0x00000000ff027229 */ /* 0x000fd6000000001c */
.L_x_11192:
[----:B------:R-:W-:Y:S05]  /*1440*/  BSYNC B0 ;  /* 0x0000000000007941 */ /* 0x000fea0003800000 */
.L_x_11191:
        /* <DEDUP_REMOVED lines=62> */
.L_x_11198:
[----:B------:R-:W-:Y:S05]  /*1830*/  BSYNC B1 ;  /* 0x0000000000017941 */ /* 0x000fea0003800000 */
.L_x_11197:
[----:B------:R-:W-:-:S11]  /*1840*/  DADD R2, R2, R36 ;  /* 0x0000000002027229 */ /* 0x000fd60000000024 */
.L_x_11196:
[----:B------:R-:W-:Y:S05]  /*1850*/  BSYNC B0 ;  /* 0x0000000000007941 */ /* 0x000fea0003800000 */
.L_x_11195:
        /* <DEDUP_REMOVED lines=61> */
.L_x_11202:
[----:B------:R-:W-:Y:S05]  /*1c30*/  BSYNC B1 ;  /* 0x0000000000017941 */ /* 0x000fea0003800000 */
.L_x_11201:
[----:B------:R-:W-:-:S11]  /*1c40*/  DADD R2, R2, R36 ;  /* 0x0000000002027229 */ /* 0x000fd60000000024 */
.L_x_11200:
[----:B------:R-:W-:Y:S05]  /*1c50*/  BSYNC B0 ;  /* 0x0000000000007941 */ /* 0x000fea0003800000 */
.L_x_11199:
        /* <DEDUP_REMOVED lines=61> */
.L_x_11206:
[----:B------:R-:W-:Y:S05]  /*2030*/  BSYNC B1 ;  /* 0x0000000000017941 */ /* 0x000fea0003800000 */
.L_x_11205:
[----:B------:R-:W-:-:S11]  /*2040*/  DADD R2, R2, R36 ;  /* 0x0000000002027229 */ /* 0x000fd60000000024 */
.L_x_11204:
[----:B------:R-:W-:Y:S05]  /*2050*/  BSYNC B0 ;  /* 0x0000000000007941 */ /* 0x000fea0003800000 */
.L_x_11203:
        /* <DEDUP_REMOVED lines=61> */
.L_x_11210:
[----:B------:R-:W-:Y:S05]  /*2430*/  BSYNC B1 ;  /* 0x0000000000017941 */ /* 0x000fea0003800000 */
.L_x_11209:
[----:B------:R-:W-:-:S11]  /*2440*/  DADD R2, R2, R36 ;  /* 0x0000000002027229 */ /* 0x000fd60000000024 */
.L_x_11208:
[----:B------:R-:W-:Y:S05]  /*2450*/  BSYNC B0 ;  /* 0x0000000000007941 */ /* 0x000fea0003800000 */
.L_x_11207:
        /* <DEDUP_REMOVED lines=61> */
.L_x_11214:
[----:B------:R-:W-:Y:S05]  /*2830*/  BSYNC B1 ;  /* 0x0000000000017941 */ /* 0x000fea0003800000 */
.L_x_11213:
[----:B------:R-:W-:-:S11]  /*2840*/  DADD R2, R2, R36 ;  /* 0x0000000002027229 */ /* 0x000fd60000000024 */
.L_x_11212:
[----:B------:R-:W-:Y:S05]  /*2850*/  BSYNC B0 ;  /* 0x0000000000007941 */ /* 0x000fea0003800000 */
.L_x_11211:
        /* <DEDUP_REMOVED lines=61> */
.L_x_11218:
[----:B------:R-:W-:Y:S05]  /*2c30*/  BSYNC B1 ;  /* 0x0000000000017941 */ /* 0x000fea0003800000 */
.L_x_11217:
[----:B------:R-:W-:-:S11]  /*2c40*/  DADD R2, R2, R36 ;  /* 0x0000000002027229 */ /* 0x000fd60000000024 */
.L_x_11216:
[----:B------:R-:W-:Y:S05]  /*2c50*/  BSYNC B0 ;  /* 0x0000000000007941 */ /* 0x000fea0003800000 */
.L_x_11215:
        /* <DEDUP_REMOVED lines=62> */
.L_x_11222:
[----:B------:R-:W-:Y:S05]  /*3040*/  BSYNC B1 ;  /* 0x0000000000017941 */ /* 0x000fea0003800000 */
.L_x_11221:
[----:B------:R-:W-:-:S11]  /*3050*/  DADD R2, R2, R36 ;  /* 0x0000000002027229 */ /* 0x000fd60000000024 */
.L_x_11220:
[----:B------:R-:W-:Y:S05]  /*3060*/  BSYNC B0 ;  /* 0x0000000000007941 */ /* 0x000fea0003800000 */
.L_x_11219:
        /* <DEDUP_REMOVED lines=17> */
[----:B------:R-:W1:Y:S01]  /*3180*/  SHFL.DOWN PT, R32, R28, 0x4, 0x1f ;  /* 0x08801f001c207f89 */ /* 0x000e6200000e0000 */
[----:B------:R-:W-:-:S05]  /*3190*/  LOP3.LUT R39, R39, 0xffffffe0, RZ, 0xc0, !PT ;  /* 0xffffffe027277812 */ /* 0x000fca00078ec0ff */
[----:B------:R-:W-:-:S05]  /*31a0*/  IMAD.IADD R39, R24, 0x1, -R39 ;  /* 0x0000000118277824 */ /* 0x000fca00078e0a27 */
[----:B------:R-:W-:Y:S01]  /*31b0*/  LEA R39, R39, UR4, 0x3 ;  /* 0x0000000427277c11 */ /* 0x000fe2000f8e18ff */
        /* <DEDUP_REMOVED lines=23> */
[----:B-1----:R-:W-:Y:S04]  /*3330*/  SHFL.DOWN PT, R39, R37, 0x4, 0x1f ;  /* 0x08801f0025277f89 */ /* 0x002fe800000e0000 */
[----:B------:R-:W1:Y:S02]  /*3340*/  SHFL.DOWN PT, R38, R36, 0x4, 0x1f ;  /* 0x08801f0024267f89 */ /* 0x000e6400000e0000 */
[----:B-1----:R-:W-:-:S07]  /*3350*/  DADD R38, R36, R38 ;  /* 0x0000000024267229 */ /* 0x002fce0000000026 */
[----:B------:R-:W-:Y:S04]  /*3360*/  SHFL.DOWN PT, R3, R39, 0x2, 0x1f ;  /* 0x08401f0027037f89 */ /* 0x000fe800000e0000 */
[----:B------:R-:W1:Y:S02]  /*3370*/  SHFL.DOWN PT, R2, R38, 0x2, 0x1f ;  /* 0x08401f0026027f89 */ /* 0x000e6400000e0000 */
[----:B-1----:R-:W-:-:S07]  /*3380*/  DADD R2, R38, R2 ;  /* 0x0000000026027229 */ /* 0x002fce0000000002 */
[----:B------:R1:W2:Y:S04]  /*3390*/  SHFL.DOWN PT, R31, R3, 0x1, 0x1f ;  /* 0x08201f00031f7f89 */ /* 0x0002a800000e0000 */
[----:B------:R1:W3:Y:S02]  /*33a0*/  SHFL.DOWN PT, R35, R2, 0x1, 0x1f ;  /* 0x08201f0002237f89 */ /* 0x0002e400000e0000 */
.L_x_11263:
[----:B---3--:R-:W-:Y:S02]  /*33b0*/  IMAD.MOV.U32 R26, RZ, RZ, R35 ;  /* 0x000000ffff1a7224 */ /* 0x008fe400078e0023 */
[----:B--2---:R-:W-:-:S06]  /*33c0*/  IMAD.MOV.U32 R27, RZ, RZ, R31 ;  /* 0x000000ffff1b7224 */ /* 0x004fcc00078e001f */
[----:B-1----:R-:W-:-:S11]  /*33d0*/  DADD R2, R2, R26 ;  /* 0x0000000002027229 */ /* 0x002fd6000000001a */
.L_x_11224:
[----:B------:R-:W-:Y:S05]  /*33e0*/  BSYNC B0 ;  /* 0x0000000000007941 */ /* 0x000fea0003800000 */
.L_x_11223:
[----:B------:R-:W-:Y:S01]  /*33f0*/  ISETP.NE.AND P6, PT, R34, RZ, PT ;  /* 0x000000ff2200720c */ /* 0x000fe20003fc5270 */
[----:B------:R-:W-:Y:S05]  /*3400*/  WARPSYNC.ALL ;  /* 0x0000000000007948 */ /* 0x000fea0003800000 */
[----:B------:R-:W-:-:S07]  /*3410*/  IMAD.MOV.U32 R32, RZ, RZ, -0x3ff ;  /* 0xfffffc01ff207424 */ /* 0x000fce00078e00ff */
[----:B--2---:R-:W-:Y:S01]  /*3420*/  @!P6 STS.64 [UR4], R2 ;  /* 0x00000002ff00e988 */ /* 0x004fe20008000a04 */
[----:B------:R-:W-:Y:S06]  /*3430*/  BAR.SYNC.DEFER_BLOCKING 0x0 ;  /* 0x0000000000007b1d */ /* 0x000fec0000010000 */
[----:B-1----:R-:W1:Y:S02]  /*3440*/  LDS.64 R26, [UR4] ;  /* 0x00000004ff1a7984 */ /* 0x002e640008000a00 */
[----:B-1----:R-:W-:Y:S01]  /*3450*/  ISETP.GT.AND P6, PT, R27, 0xfffff, PT ;  /* 0x000fffff1b00780c */ /* 0x002fe20003fc4270 */
[----:B------:R-:W-:-:S02]  /*3460*/  IMAD.MOV.U32 R28, RZ, RZ, R26 ;  /* 0x000000ffff1c7224 */ /* 0x000fc400078e001a */
[----:B------:R-:W-:-:S10]  /*3470*/  IMAD.MOV.U32 R29, RZ, RZ, R27 ;  /* 0x000000ffff1d7224 */ /* 0x000fd400078e001b */
        /* <DEDUP_REMOVED lines=14> */
.L_x_11226:
[C---:B------:R-:W-:Y:S01]  /*3560*/  LOP3.LUT R2, R27.reuse, 0x800fffff, RZ, 0xc0, !PT ;  /* 0x800fffff1b027812 */ /* 0x040fe200078ec0ff */
[----:B------:R-:W-:Y:S01]  /*3570*/  IMAD.MOV.U32 R28, RZ, RZ, R26 ;  /* 0x000000ffff1c7224 */ /* 0x000fe200078e001a */
[----:B------:R-:W-:Y:S01]  /*3580*/  UMOV UR4, 0x3ae80f1e ;  /* 0x3ae80f1e00047882 */ /* 0x000fe20000000000 */
[----:B------:R-:W-:Y:S01]  /*3590*/  IMAD.MOV.U32 R34, RZ, RZ, RZ ;  /* 0x000000ffff227224 */ /* 0x000fe200078e00ff */
[----:B------:R-:W-:Y:S01]  /*35a0*/  LOP3.LUT R29, R2, 0x3ff00000, RZ, 0xfc, !PT ;  /* 0x3ff00000021d7812 */ /* 0x000fe200078efcff */
[----:B------:R-:W-:Y:S01]  /*35b0*/  IMAD.MOV.U32 R38, RZ, RZ, -0x748574fc ;  /* 0x8b7a8b04ff267424 */ /* 0x000fe200078e00ff */
[----:B------:R-:W-:Y:S01]  /*35c0*/  LEA.HI R2, R27, R32, RZ, 0xc ;  /* 0x000000201b027211 */ /* 0x000fe200078f60ff */
[----:B------:R-:W-:Y:S01]  /*35d0*/  IMAD.MOV.U32 R39, RZ, RZ, 0x3ed0ee25 ;  /* 0x3ed0ee25ff277424 */ /* 0x000fe200078e00ff */
[----:B------:R-:W-:Y:S01]  /*35e0*/  ISETP.GE.AND P6, PT, R29, 0x3ff6a09f, PT ;  /* 0x3ff6a09f1d00780c */ /* 0x000fe20003fc6270 */
[----:B------:R-:W-:Y:S01]  /*35f0*/  UMOV UR5, 0x3eb1380b ;  /* 0x3eb1380b00057882 */ /* 0x000fe20000000000 */
[----:B------:R-:W-:Y:S01]  /*3600*/  UMOV UR10, 0x80000000 ;  /* 0x80000000000a7882 */ /* 0x000fe20000000000 */
[----:B------:R-:W-:-:S10]  /*3610*/  UMOV UR11, 0x43300000 ;  /* 0x43300000000b7882 */ /* 0x000fd40000000000 */
[----:B------:R-:W-:Y:S02]  /*3620*/  @P6 VIADD R3, R29, 0xfff00000 ;  /* 0xfff000001d036836 */ /* 0x000fe40000000000 */
[----:B------:R-:W-:-:S03]  /*3630*/  @P6 VIADD R2, R2, 0x1 ;  /* 0x0000000102026836 */ /* 0x000fc60000000000 */
[----:B------:R-:W-:Y:S01]  /*3640*/  @P6 MOV R29, R3 ;  /* 0x00000003001d6202 */ /* 0x000fe20000000f00 */
[----:B------:R-:W-:Y:S01]  /*3650*/  IMAD.MOV.U32 R3, RZ, RZ, 0x43300000 ;  /* 0x43300000ff037424 */ /* 0x000fe200078e00ff */
        /* <DEDUP_REMOVED lines=28> */
[----:B------:R-:W-:Y:S02]  /*3820*/  DMUL R34, R34, R28 ;  /* 0x0000001c22227228 */ /* 0x000fe40000000000 */
[----:B------:R-:W-:-:S03]  /*3830*/  DFMA R28, R2, UR10, R32 ;  /* 0x0000000a021c7c2b */ /* 0x000fc60008000020 */
        /* <DEDUP_REMOVED lines=9> */
[----:B------:R-:W-:Y:S02]  /*38d0*/  DMUL R36, R26, R36 ;  /* 0x000000241a247228 */ /* 0x000fe40000000000 */
[----:B------:R-:W-:-:S06]  /*38e0*/  DFMA R26, -R2, UR10, R28 ;  /* 0x0000000a021a7c2b */ /* 0x000fcc000800011c */
[C---:B------:R-:W-:Y:S02]  /*38f0*/  DFMA R34, R32.reuse, R36, R34 ;  /* 0x000000242022722b */ /* 0x040fe40000000022 */
[----:B------:R-:W-:-:S08]  /*3900*/  DADD R26, -R32, R26 ;  /* 0x00000000201a7229 */ /* 0x000fd0000000011a */
[----:B------:R-:W-:-:S08]  /*3910*/  DADD R26, R34, -R26 ;  /* 0x00000000221a7229 */ /* 0x000fd0000000081a */
[----:B------:R-:W-:-:S08]  /*3920*/  DFMA R26, R2, UR4, R26 ;  /* 0x00000004021a7c2b */ /* 0x000fd0000800001a */
[----:B------:R-:W-:-:S11]  /*3930*/  DADD R28, R28, R26 ;  /* 0x000000001c1c7229 */ /* 0x000fd6000000001a */
.L_x_11227:
        /* <DEDUP_REMOVED lines=9> */
[----:B0-----:R-:W-:-:S08]  /*39d0*/  DADD R2, R20, -R4 ;  /* 0x0000000014027229 */ /* 0x001fd00000000804 */
[----:B------:R-:W-:-:S07]  /*39e0*/  DADD R2, R2, -R28 ;  /* 0x0000000002027229 */ /* 0x000fce000000081c */
[----:B------:R1:W-:Y:S04]  /*39f0*/  STG.E.64 desc[UR6][R26.64], R2 ;  /* 0x000000021a007986 */ /* 0x0003e8000c101b06 */
.L_x_11229:
[----:B------:R-:W-:Y:S05]  /*3a00*/  BSYNC B0 ;  /* 0x0000000000007941 */ /* 0x000fea0003800000 */
.L_x_11228:
[----:B------:R-:W-:Y:S01]  /*3a10*/  ISETP.NE.AND P0, PT, R0, RZ, PT ;  /* 0x000000ff0000720c */ /* 0x000fe20003f05270 */
[----:B------:R-:W-:-:S12]  /*3a20*/  BSSY B0, `(.L_x_11230) ;  /* 0x000000d000007945 */ /* 0x000fd80003800000 */
[----:B------:R-:W-:Y:S05]  /*3a30*/  @P0 BRA `(.L_x_11231) ;  /* 0x00000000002c0947 */ /* 0x000fea0003800000 */
[----:B------:R-:W-:Y:S01]  /*3a40*/  ULDC UR4, c[0x0][0x0] ;  /* 0x0000000000047ab9 */ /* 0x000fe20000000800 */
[----:B01----:R-:W-:Y:S01]  /*3a50*/  DADD R26, R18, -R4 ;  /* 0x00000000121a7229 */ /* 0x003fe20000000804 */
[----:B------:R-:W-:Y:S01]  /*3a60*/  VIADD R2, R24, UR4 ;  /* 0x0000000418027c36 */ /* 0x000fe20008000000 */
[----:B------:R-:W-:-:S04]  /*3a70*/  ULDC.64 UR4, c[0x0][0x210] ;  /* 0x0000840000047ab9 */ /* 0x000fc80000000a00 */
[----:B------:R-:W-:-:S03]  /*3a80*/  SHF.R.S32.HI R3, RZ, 0x1f, R2 ;  /* 0x0000001fff037819 */ /* 0x000fc60000011402 */
[----:B------:R-:W-:Y:S01]  /*3a90*/  IMAD.WIDE.U32 R18, R22, UR8, R2 ;  /* 0x0000000816127c25 */ /* 0x000fe2000f8e0002 */
[----:B------:R-:W-:-:S03]  /*3aa0*/  DADD R2, R26, -R28 ;  /* 0x000000001a027229 */ /* 0x000fc6000000081c */
[----:B------:R-:W-:Y:S01]  /*3ab0*/  IMAD R19, R23, UR8, R19 ;  /* 0x0000000817137c24 */ /* 0x000fe2000f8e0213 */
[----:B------:R-:W-:-:S04]  /*3ac0*/  LEA R20, P0, R18, UR4, 0x3 ;  /* 0x0000000412147c11 */ /* 0x000fc8000f8018ff */
[----:B------:R-:W-:-:S05]  /*3ad0*/  LEA.HI.X R21, R18, UR5, R19, 0x3, P0 ;  /* 0x0000000512157c11 */ /* 0x000fca00080f1c13 */
[----:B------:R2:W-:Y:S04]  /*3ae0*/  STG.E.64 desc[UR6][R20.64], R2 ;  /* 0x0000000214007986 */ /* 0x0005e8000c101b06 */
.L_x_11231:
[----:B------:R-:W-:Y:S05]  /*3af0*/  BSYNC B0 ;  /* 0x0000000000007941 */ /* 0x000fea0003800000 */
.L_x_11230:
[----:B------:R-:W-:Y:S04]  /*3b00*/  BSSY B0, `(.L_x_11232) ;  /* 0x000000d000007945 */ /* 0x000fe80003800000 */
[----:B------:R-:W-:Y:S05]  /*3b10*/  @P1 BRA `(.L_x_11233) ;  /* 0x00000000002c1947 */ /* 0x000fea0003800000 */
[----:B-12---:R-:W1:Y:S01]  /*3b20*/  LDC R3, c[0x0][RZ] ;  /* 0x00000000ff037b82 */ /* 0x006e620000000800 */
[----:B0-----:R-:W-:Y:S01]  /*3b30*/  DADD R20, R16, -R4 ;  /* 0x0000000010147229 */ /* 0x001fe20000000804 */
[----:B------:R-:W-:Y:S01]  /*3b40*/  ULDC.64 UR4, c[0x0][0x210] ;  /* 0x0000840000047ab9 */ /* 0x000fe20000000a00 */
[----:B-1----:R-:W-:-:S05]  /*3b50*/  IMAD R2, R3, 0x2, R24 ;  /* 0x0000000203027824 */ /* 0x002fca00078e0218 */
[----:B------:R-:W-:-:S03]  /*3b60*/  SHF.R.S32.HI R3, RZ, 0x1f, R2 ;  /* 0x0000001fff037819 */ /* 0x000fc60000011402 */
[----:B------:R-:W-:Y:S01]  /*3b70*/  IMAD.WIDE.U32 R16, R22, UR8, R2 ;  /* 0x0000000816107c25 */ /* 0x000fe2000f8e0002 */
[----:B------:R-:W-:-:S03]  /*3b80*/  DADD R2, R20, -R28 ;  /* 0x0000000014027229 */ /* 0x000fc6000000081c */
[----:B------:R-:W-:Y:S01]  /*3b90*/  IMAD R17, R23, UR8, R17 ;  /* 0x0000000817117c24 */ /* 0x000fe2000f8e0211 */
[----:B------:R-:W-:-:S04]  /*3ba0*/  LEA R18, P0, R16, UR4, 0x3 ;  /* 0x0000000410127c11 */ /* 0x000fc8000f8018ff */
[----:B------:R-:W-:-:S05]  /*3bb0*/  LEA.HI.X R19, R16, UR5, R17, 0x3, P0 ;  /* 0x0000000510137c11 */ /* 0x000fca00080f1c11 */
[----:B------:R3:W-:Y:S04]  /*3bc0*/  STG.E.64 desc[UR6][R18.64], R2 ;  /* 0x0000000212007986 */ /* 0x0007e8000c101b06 */
.L_x_11233:
[----:B------:R-:W-:Y:S05]  /*3bd0*/  BSYNC B0 ;  /* 0x0000000000007941 */ /* 0x000fea0003800000 */
.L_x_11232:
[----:B------:R-:W-:Y:S04]  /*3be0*/  BSSY B0, `(.L_x_11234) ;  /* 0x000000e000007945 */ /* 0x000fe80003800000 */
[----:B------:R-:W-:Y:S05]  /*3bf0*/  @P2 BRA `(.L_x_11235) ;  /* 0x0000000000302947 */ /* 0x000fea0003800000 */
[----:B-123--:R-:W1:Y:S01]  /*3c00*/  LDC R3, c[0x0][RZ] ;  /* 0x00000000ff037b82 */ /* 0x00ee620000000800 */
[----:B0-----:R-:W-:Y:S01]  /*3c10*/  DADD R18, R14, -R4 ;  /* 0x000000000e127229 */ /* 0x001fe20000000804 */
[----:B------:R-:W-:Y:S01]  /*3c20*/  ULDC.64 UR4, c[0x0][0x210] ;  /* 0x0000840000047ab9 */ /* 0x000fe20000000a00 */
[----:B-1----:R-:W-:-:S04]  /*3c30*/  IMAD R2, R3, 0x2, R24 ;  /* 0x0000000203027824 */ /* 0x002fc800078e0218 */
[----:B------:R-:W-:-:S05]  /*3c40*/  IMAD.IADD R2, R2, 0x1, R3 ;  /* 0x0000000102027824 */ /* 0x000fca00078e0203 */
[----:B------:R-:W-:-:S03]  /*3c50*/  SHF.R.S32.HI R3, RZ, 0x1f, R2 ;  /* 0x0000001fff037819 */ /* 0x000fc60000011402 */
[----:B------:R-:W-:Y:S01]  /*3c60*/  IMAD.WIDE.U32 R14, R22, UR8, R2 ;  /* 0x00000008160e7c25 */ /* 0x000fe2000f8e0002 */
[----:B------:R-:W-:-:S03]  /*3c70*/  DADD R2, R18, -R28 ;  /* 0x0000000012027229 */ /* 0x000fc6000000081c */
[----:B------:R-:W-:Y:S01]  /*3c80*/  IMAD R15, R23, UR8, R15 ;  /* 0x00000008170f7c24 */ /* 0x000fe2000f8e020f */
[----:B------:R-:W-:-:S04]  /*3c90*/  LEA R16, P0, R14, UR4, 0x3 ;  /* 0x000000040e107c11 */ /* 0x000fc8000f8018ff */
[----:B------:R-:W-:-:S05]  /*3ca0*/  LEA.HI.X R17, R14, UR5, R15, 0x3, P0 ;  /* 0x000000050e117c11 */ /* 0x000fca00080f1c0f */
[----:B------:R4:W-:Y:S04]  /*3cb0*/  STG.E.64 desc[UR6][R16.64], R2 ;  /* 0x0000000210007986 */ /* 0x0009e8000c101b06 */
.L_x_11235:
[----:B------:R-:W-:Y:S05]  /*3cc0*/  BSYNC B0 ;  /* 0x0000000000007941 */ /* 0x000fea0003800000 */
.L_x_11234:
[----:B------:R-:W-:Y:S04]  /*3cd0*/  BSSY B0, `(.L_x_11236) ;  /* 0x000000e000007945 */ /* 0x000fe80003800000 */
[----:B------:R-:W-:Y:S05]  /*3ce0*/  @P3 BRA `(.L_x_11237) ;  /* 0x0000000000303947 */ /* 0x000fea0003800000 */
[----:B-1234-:R-:W1:Y:S01]  /*3cf0*/  LDC R3, c[0x0][RZ] ;  /* 0x00000000ff037b82 */ /* 0x01ee620000000800 */
[----:B0-----:R-:W-:Y:S01]  /*3d00*/  DADD R16, R12, -R4 ;  /* 0x000000000c107229 */ /* 0x001fe20000000804 */
[----:B------:R-:W-:Y:S01]  /*3d10*/  ULDC.64 UR4, c[0x0][0x210] ;  /* 0x0000840000047ab9 */ /* 0x000fe20000000a00 */
[----:B-1----:R-:W-:-:S04]  /*3d20*/  IMAD R2, R3, 0x2, R24 ;  /* 0x0000000203027824 */ /* 0x002fc800078e0218 */
[----:B------:R-:W-:-:S05]  /*3d30*/  IMAD R2, R3, 0x2, R2 ;  /* 0x0000000203027824 */ /* 0x000fca00078e0202 */
[----:B------:R-:W-:-:S03]  /*3d40*/  SHF.R.S32.HI R3, RZ, 0x1f, R2 ;  /* 0x0000001fff037819 */ /* 0x000fc60000011402 */
[----:B------:R-:W-:Y:S01]  /*3d50*/  IMAD.WIDE.U32 R12, R22, UR8, R2 ;  /* 0x00000008160c7c25 */ /* 0x000fe2000f8e0002 */
[----:B------:R-:W-:-:S03]  /*3d60*/  DADD R2, R16, -R28 ;  /* 0x0000000010027229 */ /* 0x000fc6000000081c */
[----:B------:R-:W-:Y:S01]  /*3d70*/  IMAD R13, R23, UR8, R13 ;  /* 0x00000008170d7c24 */ /* 0x000fe2000f8e020d */
[----:B------:R-:W-:-:S04]  /*3d80*/  LEA R14, P0, R12, UR4, 0x3 ;  /* 0x000000040c0e7c11 */ /* 0x000fc8000f8018ff */
[----:B------:R-:W-:-:S05]  /*3d90*/  LEA.HI.X R15, R12, UR5, R13, 0x3, P0 ;  /* 0x000000050c0f7c11 */ /* 0x000fca00080f1c0d */
[----:B------:R0:W-:Y:S04]  /*3da0*/  STG.E.64 desc[UR6][R14.64], R2 ;  /* 0x000000020e007986 */ /* 0x0001e8000c101b06 */
.L_x_11237:
[----:B------:R-:W-:Y:S05]  /*3db0*/  BSYNC B0 ;  /* 0x0000000000007941 */ /* 0x000fea0003800000 */
.L_x_11236:
[----:B------:R-:W-:Y:S04]  /*3dc0*/  BSSY B0, `(.L_x_11238) ;  /* 0x000000f000007945 */ /* 0x000fe80003800000 */
[----:B------:R-:W-:Y:S05]  /*3dd0*/  @P4 BRA `(.L_x_11239) ;  /* 0x0000000000344947 */ /* 0x000fea0003800000 */
[----:B01234-:R-:W0:Y:S01]  /*3de0*/  LDC R3, c[0x0][RZ] ;  /* 0x00000000ff037b82 */ /* 0x01fe220000000800 */
[----:B------:R-:W-:Y:S01]  /*3df0*/  DADD R14, R10, -R4 ;  /* 0x000000000a0e7229 */ /* 0x000fe20000000804 */
[----:B------:R-:W-:Y:S01]  /*3e00*/  ULDC.64 UR4, c[0x0][0x210] ;  /* 0x0000840000047ab9 */ /* 0x000fe20000000a00 */
[----:B0-----:R-:W-:-:S04]  /*3e10*/  IMAD R0, R3, 0x2, R24 ;  /* 0x0000000203007824 */ /* 0x001fc800078e0218 */
[----:B------:R-:W-:-:S04]  /*3e20*/  IMAD R0, R3, 0x2, R0 ;  /* 0x0000000203007824 */ /* 0x000fc800078e0200 */
        /* <DEDUP_REMOVED lines=8> */
.L_x_11239:
[----:B------:R-:W-:Y:S05]  /*3eb0*/  BSYNC B0 ;  /* 0x0000000000007941 */ /* 0x000fea0003800000 */
.L_x_11238:
[----:B------:R-:W-:Y:S04]  /*3ec0*/  BSSY B0, `(.L_x_11240) ;  /* 0x000000f000007945 */ /* 0x000fe80003800000 */
[----:B------:R-:W-:Y:S05]  /*3ed0*/  @P5 BRA `(.L_x_11241) ;  /* 0x0000000000345947 */ /* 0x000fea0003800000 */
[----:B01234-:R-:W0:Y:S01]  /*3ee0*/  LDC R3, c[0x0][RZ] ;  /* 0x00000000ff037b82 */ /* 0x01fe220000000800 */
[----:B------:R-:W-:Y:S01]  /*3ef0*/  DADD R12, R8, -R4 ;  /* 0x00000000080c7229 */ /* 0x000fe20000000804 */
[----:B------:R-:W-:Y:S01]  /*3f00*/  ULDC.64 UR4, c[0x0][0x210] ;  /* 0x0000840000047ab9 */ /* 0x000fe20000000a00 */
[----:B0-----:R-:W-:-:S04]  /*3f10*/  IMAD R0, R3, 0x2, R24 ;  /* 0x0000000203007824 */ /* 0x001fc800078e0218 */
[----:B------:R-:W-:-:S04]  /*3f20*/  IMAD R0, R3, 0x2, R0 ;  /* 0x0000000203007824 */ /* 0x000fc800078e0200 */
        /* <DEDUP_REMOVED lines=8> */
.L_x_11241:
[----:B------:R-:W-:Y:S05]  /*3fb0*/  BSYNC B0 ;  /* 0x0000000000007941 */ /* 0x000fea0003800000 */
.L_x_11240:
[----:B------:R-:W-:-:S13]  /*3fc0*/  ISETP.NE.AND P0, PT, R30, RZ, PT ;  /* 0x000000ff1e00720c */ /* 0x000fda0003f05270 */
[----:B------:R-:W-:Y:S05]  /*3fd0*/  @P0 EXIT ;  /* 0x000000000000094d */ /* 0x000fea0003800000 */
[----:B01234-:R-:W0:Y:S01]  /*3fe0*/  LDC R3, c[0x0][RZ] ;  /* 0x00000000ff037b82 */ /* 0x01fe220000000800 */
[----:B------:R-:W-:Y:S01]  /*3ff0*/  DADD R6, R6, -R4 ;  /* 0x0000000006067229 */ /* 0x000fe20000000804 */
[----:B------:R-:W-:-:S07]  /*4000*/  ULDC.64 UR4, c[0x0][0x210] ;  /* 0x0000840000047ab9 */ /* 0x000fce0000000a00 */
[----:B------:R-:W-:Y:S01]  /*4010*/  DADD R28, R6, -R28 ;  /* 0x00000000061c7229 */ /* 0x000fe2000000081c */
[----:B0-----:R-:W-:-:S05]  /*4020*/  IMAD R24, R3, 0x2, R24 ;  /* 0x0000000203187824 */ /* 0x001fca00078e0218 */
[----:B------:R-:W-:-:S05]  /*4030*/  LEA R24, R3, R24, 0x1 ;  /* 0x0000001803187211 */ /* 0x000fca00078e08ff */
[----:B------:R-:W-:-:S04]  /*4040*/  IMAD R24, R3, 0x2, R24 ;  /* 0x0000000203187824 */ /* 0x000fc800078e0218 */
[----:B------:R-:W-:-:S05]  /*4050*/  IMAD.IADD R2, R24, 0x1, R3 ;  /* 0x0000000118027824 */ /* 0x000fca00078e0203 */
[----:B------:R-:W-:-:S03]  /*4060*/  SHF.R.S32.HI R3, RZ, 0x1f, R2 ;  /* 0x0000001fff037819 */ /* 0x000fc60000011402 */
[----:B------:R-:W-:-:S04]  /*4070*/  IMAD.WIDE.U32 R2, R22, UR8, R2 ;  /* 0x0000000816027c25 */ /* 0x000fc8000f8e0002 */
[----:B------:R-:W-:Y:S01]  /*4080*/  IMAD R23, R23, UR8, R3 ;  /* 0x0000000817177c24 */ /* 0x000fe2000f8e0203 */
[----:B------:R-:W-:-:S04]  /*4090*/  LEA R4, P0, R2, UR4, 0x3 ;  /* 0x0000000402047c11 */ /* 0x000fc8000f8018ff */
[----:B------:R-:W-:-:S05]  /*40a0*/  LEA.HI.X R5, R2, UR5, R23, 0x3, P0 ;  /* 0x0000000502057c11 */ /* 0x000fca00080f1c17 */
[----:B------:R-:W-:Y:S01]  /*40b0*/  STG.E.64 desc[UR6][R4.64], R28 ;  /* 0x0000001c04007986 */ /* 0x000fe2000c101b06 */
[----:B------:R-:W-:Y:S05]  /*40c0*/  EXIT ;  /* 0x000000000000794d */ /* 0x000fea0003800000 */
.L_x_11190:
[----:B-1----:R-:W-:Y:S02]  /*40d0*/  IMAD.MOV.U32 R29, RZ, RZ, R3 ;  /* 0x000000ffff1d7224 */ /* 0x002fe400078e0003 */
[----:B------:R-:W-:Y:S02]  /*40e0*/  IMAD.MOV.U32 R28, RZ, RZ, 0x10 ;  /* 0x00000010ff1c7424 */ /* 0x000fe400078e00ff */
[----:B------:R-:W-:Y:S02]  /*40f0*/  IMAD.MOV.U32 R27, RZ, RZ, 0x1f ;  /* 0x0000001fff1b7424 */ /* 0x000fe400078e00ff */
[----:B------:R-:W-:-:S07]  /*4100*/  IMAD.MOV.U32 R26, RZ, RZ, -0x1 ;  /* 0xffffffffff1a7424 */ /* 0x000fce00078e00ff */
[----:B------:R-:W-:Y:S05]  /*4110*/  WARPSYNC.COLLECTIVE R26, `(.L_x_11242) ;  /* 0x000000001a087348 */ /* 0x000fea0003c00000 */
[----:B------:R0:W1:Y:S02]  /*4120*/  SHFL.DOWN P6, R35, R29, R28, R27 ;  /* 0x0800001c1d237389 */ /* 0x00006400000c001b */
[----:B01----:R-:W-:Y:S01]  /*4130*/  ENDCOLLECTIVE ;  /* 0x000000000000791b */ /* 0x003fe20003800000 */
.L_x_11242:
[----:B------:R-:W-:Y:S02]  /*4140*/  IMAD.MOV.U32 R29, RZ, RZ, R2 ;  /* 0x000000ffff1d7224 */ /* 0x000fe400078e0002 */
[----:B------:R-:W-:-:S07]  /*4150*/  IMAD.MOV.U32 R5, RZ, RZ, R35 ;  /* 0x000000ffff057224 */ /* 0x000fce00078e0023 */
[----:B------:R-:W-:Y:S05]  /*4160*/  WARPSYNC.COLLECTIVE R26, `(.L_x_11243) ;  /* 0x000000001a087348 */ /* 0x000fea0003c00000 */
[----:B------:R0:W1:Y:S02]  /*4170*/  SHFL.DOWN P6, R35, R29, R28, R27 ;  /* 0x0800001c1d237389 */ /* 0x00006400000c001b */
[----:B01----:R-:W-:Y:S01]  /*4180*/  ENDCOLLECTIVE ;  /* 0x000000000000791b */ /* 0x003fe20003800000 */
.L_x_11243:
        /* <DEDUP_REMOVED lines=9> */
.L_x_11244:
[----:B------:R-:W-:Y:S02]  /*4220*/  IMAD.MOV.U32 R29, RZ, RZ, R4 ;  /* 0x000000ffff1d7224 */ /* 0x000fe400078e0004 */
[----:B------:R-:W-:-:S07]  /*4230*/  IMAD.MOV.U32 R3, RZ, RZ, R35 ;  /* 0x000000ffff037224 */ /* 0x000fce00078e0023 */
[----:B------:R-:W-:Y:S05]  /*4240*/  WARPSYNC.COLLECTIVE R26, `(.L_x_11245) ;  /* 0x000000001a087348 */ /* 0x000fea0003c00000 */
[----:B------:R0:W1:Y:S02]  /*4250*/  SHFL.DOWN P6, R35, R29, R28, R27 ;  /* 0x0800001c1d237389 */ /* 0x00006400000c001b */
[----:B01----:R-:W-:Y:S01]  /*4260*/  ENDCOLLECTIVE ;  /* 0x000000000000791b */ /* 0x003fe20003800000 */
.L_x_11245:
        /* <DEDUP_REMOVED lines=9> */
.L_x_11246:
[----:B------:R-:W-:Y:S02]  /*4300*/  IMAD.MOV.U32 R29, RZ, RZ, R4 ;  /* 0x000000ffff1d7224 */ /* 0x000fe400078e0004 */
[----:B------:R-:W-:-:S07]  /*4310*/  IMAD.MOV.U32 R3, RZ, RZ, R35 ;  /* 0x000000ffff037224 */ /* 0x000fce00078e0023 */
[----:B------:R-:W-:Y:S05]  /*4320*/  WARPSYNC.COLLECTIVE R26, `(.L_x_11247) ;  /* 0x000000001a087348 */ /* 0x000fea0003c00000 */
[----:B------:R0:W1:Y:S02]  /*4330*/  SHFL.DOWN P6, R35, R29, R28, R27 ;  /* 0x0800001c1d237389 */ /* 0x00006400000c001b */
[----:B01----:R-:W-:Y:S01]  /*4340*/  ENDCOLLECTIVE ;  /* 0x000000000000791b */ /* 0x003fe20003800000 */
.L_x_11247:
        /* <DEDUP_REMOVED lines=9> */
.L_x_11248:
[----:B------:R-:W-:Y:S02]  /*43e0*/  IMAD.MOV.U32 R29, RZ, RZ, R4 ;  /* 0x000000ffff1d7224 */ /* 0x000fe400078e0004 */
[----:B------:R-:W-:-:S07]  /*43f0*/  IMAD.MOV.U32 R3, RZ, RZ, R35 ;  /* 0x000000ffff037224 */ /* 0x000fce00078e0023 */
[----:B------:R-:W-:Y:S05]  /*4400*/  WARPSYNC.COLLECTIVE R26, `(.L_x_11249) ;  /* 0x000000001a087348 */ /* 0x000fea0003c00000 */
[----:B------:R0:W1:Y:S02]  /*4410*/  SHFL.DOWN P6, R35, R29, R28, R27 ;  /* 0x0800001c1d237389 */ /* 0x00006400000c001b */
[----:B01----:R-:W-:Y:S01]  /*4420*/  ENDCOLLECTIVE ;  /* 0x000000000000791b */ /* 0x003fe20003800000 */
.L_x_11249:
        /* <DEDUP_REMOVED lines=9> */
.L_x_11250:
[----:B------:R-:W-:Y:S02]  /*44c0*/  IMAD.MOV.U32 R29, RZ, RZ, R4 ;  /* 0x000000ffff1d7224 */ /* 0x000fe400078e0004 */
[----:B------:R-:W-:-:S07]  /*44d0*/  IMAD.MOV.U32 R3, RZ, RZ, R35 ;  /* 0x000000ffff037224 */ /* 0x000fce00078e0023 */
[----:B------:R-:W-:Y:S05]  /*44e0*/  WARPSYNC.COLLECTIVE R26, `(.L_x_11251) ;  /* 0x000000001a087348 */ /* 0x000fea0003c00000 */
[----:B------:R0:W1:Y:S02]  /*44f0*/  SHFL.DOWN P6, R35, R29, R28, R27 ;  /* 0x0800001c1d237389 */ /* 0x00006400000c001b */
[----:B01----:R-:W-:Y:S01]  /*4500*/  ENDCOLLECTIVE ;  /* 0x000000000000791b */ /* 0x003fe20003800000 */
.L_x_11251:
[----:B------:R-:W-:Y:S01]  /*4510*/  IMAD.MOV.U32 R2, RZ, RZ, R35 ;  /* 0x000000ffff027224 */ /* 0x000fe200078e0023 */
[----:B------:R-:W-:Y:S06]  /*4520*/  BRA `(.L_x_11252) ;  /* 0xffffffc8009c7947 */ /* 0x000fec000383ffff */
.L_x_11225:
[----:B-12---:R-:W-:Y:S02]  /*4530*/  IMAD.MOV.U32 R29, RZ, RZ, R3 ;  /* 0x000000ffff1d7224 */ /* 0x006fe400078e0003 */
[----:B------:R-:W-:Y:S02]  /*4540*/  IMAD.MOV.U32 R28, RZ, RZ, 0x10 ;  /* 0x00000010ff1c7424 */ /* 0x000fe400078e00ff */
[----:B------:R-:W-:Y:S02]  /*4550*/  IMAD.MOV.U32 R27, RZ, RZ, 0x1f ;  /* 0x0000001fff1b7424 */ /* 0x000fe400078e00ff */
[----:B------:R-:W-:-:S07]  /*4560*/  IMAD.MOV.U32 R26, RZ, RZ, -0x1 ;  /* 0xffffffffff1a7424 */ /* 0x000fce00078e00ff */
[----:B0-----:R-:W-:Y:S05]  /*4570*/  WARPSYNC.COLLECTIVE R26, `(.L_x_11253) ;  /* 0x000000001a087348 */ /* 0x001fea0003c00000 */
[----:B------:R1:W2:Y:S02]  /*4580*/  SHFL.DOWN P6, R35, R29, R28, R27 ;  /* 0x0800001c1d237389 */ /* 0x0002a400000c001b */
[----:B012---:R-:W-:Y:S01]  /*4590*/  ENDCOLLECTIVE ;  /* 0x000000000000791b */ /* 0x007fe20003800000 */
.L_x_11253:
[----:B------:R-:W-:Y:S02]  /*45a0*/  IMAD.MOV.U32 R29, RZ, RZ, R2 ;  /* 0x000000ffff1d7224 */ /* 0x000fe400078e0002 */
[----:B------:R-:W-:-:S07]  /*45b0*/  IMAD.MOV.U32 R33, RZ, RZ, R35 ;  /* 0x000000ffff217224 */ /* 0x000fce00078e0023 */
[----:B------:R-:W-:Y:S05]  /*45c0*/  WARPSYNC.COLLECTIVE R26, `(.L_x_11254) ;  /* 0x000000001a087348 */ /* 0x000fea0003c00000 */
[----:B------:R0:W1:Y:S02]  /*45d0*/  SHFL.DOWN P6, R35, R29, R28, R27 ;  /* 0x0800001c1d237389 */ /* 0x00006400000c001b */
[----:B01----:R-:W-:Y:S01]  /*45e0*/  ENDCOLLECTIVE ;  /* 0x000000000000791b */ /* 0x003fe20003800000 */
.L_x_11254:
[----:B------:R-:W-:Y:S01]  /*45f0*/  MOV R28, 0x8 ;  /* 0x00000008001c7802 */ /* 0x000fe20000000f00 */
[----:B------:R-:W-:-:S06]  /*4600*/  IMAD.MOV.U32 R32, RZ, RZ, R35 ;  /* 0x000000ffff207224 */ /* 0x000fcc00078e0023 */
[----:B------:R-:W-:-:S10]  /*4610*/  DADD R32, R2, R32 ;  /* 0x0000000002207229 */ /* 0x000fd40000000020 */
[----:B------:R-:W-:-:S07]  /*4620*/  IMAD.MOV.U32 R29, RZ, RZ, R33 ;  /* 0x000000ffff1d7224 */ /* 0x000fce00078e0021 */
[----:B------:R-:W-:Y:S05]  /*4630*/  WARPSYNC.COLLECTIVE R26, `(.L_x_11255) ;  /* 0x000000001a087348 */ /* 0x000fea0003c00000 */
[----:B------:R0:W1:Y:S02]  /*4640*/  SHFL.DOWN P6, R35, R29, R28, R27 ;  /* 0x0800001c1d237389 */ /* 0x00006400000c001b */
[----:B01----:R-:W-:Y:S01]  /*4650*/  ENDCOLLECTIVE ;  /* 0x000000000000791b */ /* 0x003fe20003800000 */
.L_x_11255:
[----:B------:R-:W-:Y:S02]  /*4660*/  IMAD.MOV.U32 R29, RZ, RZ, R32 ;  /* 0x000000ffff1d7224 */ /* 0x000fe400078e0020 */
[----:B------:R-:W-:-:S07]  /*4670*/  IMAD.MOV.U32 R37, RZ, RZ, R35 ;  /* 0x000000ffff257224 */ /* 0x000fce00078e0023 */
[----:B------:R-:W-:Y:S05]  /*4680*/  WARPSYNC.COLLECTIVE R26, `(.L_x_11256) ;  /* 0x000000001a087348 */ /* 0x000fea0003c00000 */
[----:B------:R0:W1:Y:S02]  /*4690*/  SHFL.DOWN P6, R35, R29, R28, R27 ;  /* 0x0800001c1d237389 */ /* 0x00006400000c001b */
[----:B01----:R-:W-:Y:S01]  /*46a0*/  ENDCOLLECTIVE ;  /* 0x000000000000791b */ /* 0x003fe20003800000 */
.L_x_11256:
[----:B------:R-:W-:Y:S02]  /*46b0*/  IMAD.MOV.U32 R28, RZ, RZ, 0x4 ;  /* 0x00000004ff1c7424 */ /* 0x000fe400078e00ff */
[----:B------:R-:W-:-:S06]  /*46c0*/  IMAD.MOV.U32 R36, RZ, RZ, R35 ;  /* 0x000000ffff247224 */ /* 0x000fcc00078e0023 */
[----:B------:R-:W-:-:S10]  /*46d0*/  DADD R36, R32, R36 ;  /* 0x0000000020247229 */ /* 0x000fd40000000024 */
[----:B------:R-:W-:-:S07]  /*46e0*/  IMAD.MOV.U32 R29, RZ, RZ, R37 ;  /* 0x000000ffff1d7224 */ /* 0x000fce00078e0025 */
[----:B------:R-:W-:Y:S05]  /*46f0*/  WARPSYNC.COLLECTIVE R26, `(.L_x_11257) ;  /* 0x000000001a087348 */ /* 0x000fea0003c00000 */
[----:B------:R0:W1:Y:S02]  /*4700*/  SHFL.DOWN P6, R35, R29, R28, R27 ;  /* 0x0800001c1d237389 */ /* 0x00006400000c001b */
[----:B01----:R-:W-:Y:S01]  /*4710*/  ENDCOLLECTIVE ;  /* 0x000000000000791b */ /* 0x003fe20003800000 */
.L_x_11257:
[----:B------:R-:W-:Y:S02]  /*4720*/  IMAD.MOV.U32 R29, RZ, RZ, R36 ;  /* 0x000000ffff1d7224 */ /* 0x000fe400078e0024 */
[----:B------:R-:W-:-:S07]  /*4730*/  IMAD.MOV.U32 R39, RZ, RZ, R35 ;  /* 0x000000ffff277224 */ /* 0x000fce00078e0023 */
[----:B------:R-:W-:Y:S05]  /*4740*/  WARPSYNC.COLLECTIVE R26, `(.L_x_11258) ;  /* 0x000000001a087348 */ /* 0x000fea0003c00000 */
[----:B------:R0:W1:Y:S02]  /*4750*/  SHFL.DOWN P6, R35, R29, R28, R27 ;  /* 0x0800001c1d237389 */ /* 0x00006400000c001b */
[----:B01----:R-:W-:Y:S01]  /*4760*/  ENDCOLLECTIVE ;  /* 0x000000000000791b */ /* 0x003fe20003800000 */
.L_x_11258:
[----:B------:R-:W-:Y:S02]  /*4770*/  IMAD.MOV.U32 R28, RZ, RZ, 0x2 ;  /* 0x00000002ff1c7424 */ /* 0x000fe400078e00ff */
[----:B------:R-:W-:-:S06]  /*4780*/  IMAD.MOV.U32 R38, RZ, RZ, R35 ;  /* 0x000000ffff267224 */ /* 0x000fcc00078e0023 */
[----:B------:R-:W-:-:S10]  /*4790*/  DADD R38, R36, R38 ;  /* 0x0000000024267229 */ /* 0x000fd40000000026 */
[----:B------:R-:W-:-:S07]  /*47a0*/  IMAD.MOV.U32 R29, RZ, RZ, R39 ;  /* 0x000000ffff1d7224 */ /* 0x000fce00078e0027 */
[----:B------:R-:W-:Y:S05]  /*47b0*/  WARPSYNC.COLLECTIVE R26, `(.L_x_11259) ;  /* 0x000000001a087348 */ /* 0x000fea0003c00000 */
[----:B------:R0:W1:Y:S02]  /*47c0*/  SHFL.DOWN P6, R35, R29, R28, R27 ;  /* 0x0800001c1d237389 */ /* 0x00006400000c001b */
[----:B01----:R-:W-:Y:S01]  /*47d0*/  ENDCOLLECTIVE ;  /* 0x000000000000791b */ /* 0x003fe20003800000 */
.L_x_11259:
[----:B------:R-:W-:Y:S02]  /*47e0*/  IMAD.MOV.U32 R29, RZ, RZ, R38 ;  /* 0x000000ffff1d7224 */ /* 0x000fe400078e0026 */
[----:B------:R-:W-:-:S07]  /*47f0*/  IMAD.MOV.U32 R3, RZ, RZ, R35 ;  /* 0x000000ffff037224 */ /* 0x000fce00078e0023 */
[----:B------:R-:W-:Y:S05]  /*4800*/  WARPSYNC.COLLECTIVE R26, `(.L_x_11260) ;  /* 0x000000001a087348 */ /* 0x000fea0003c00000 */
[----:B------:R0:W1:Y:S02]  /*4810*/  SHFL.DOWN P6, R35, R29, R28, R27 ;  /* 0x0800001c1d237389 */ /* 0x00006400000c001b */
[----:B01----:R-:W-:Y:S01]  /*4820*/  ENDCOLLECTIVE ;  /* 0x000000000000791b */ /* 0x003fe20003800000 */
.L_x_11260:
[----:B------:R-:W-:Y:S02]  /*4830*/  IMAD.MOV.U32 R28, RZ, RZ, 0x1 ;  /* 0x00000001ff1c7424 */ /* 0x000fe400078e00ff */
[----:B------:R-:W-:-:S06]  /*4840*/  IMAD.MOV.U32 R2, RZ, RZ, R35 ;  /* 0x000000ffff027224 */ /* 0x000fcc00078e0023 */
[----:B------:R-:W-:-:S10]  /*4850*/  DADD R2, R38, R2 ;  /* 0x0000000026027229 */ /* 0x000fd40000000002 */
[----:B------:R-:W-:-:S07]  /*4860*/  IMAD.MOV.U32 R29, RZ, RZ, R3 ;  /* 0x000000ffff1d7224 */ /* 0x000fce00078e0003 */
[----:B------:R-:W-:Y:S05]  /*4870*/  WARPSYNC.COLLECTIVE R26, `(.L_x_11261) ;  /* 0x000000001a087348 */ /* 0x000fea0003c00000 */
[----:B------:R0:W1:Y:S02]  /*4880*/  SHFL.DOWN P6, R35, R29, R28, R27 ;  /* 0x0800001c1d237389 */ /* 0x00006400000c001b */
[----:B01----:R-:W-:Y:S01]  /*4890*/  ENDCOLLECTIVE ;  /* 0x000000000000791b */ /* 0x003fe20003800000 */
.L_x_11261:
[----:B------:R-:W-:Y:S02]  /*48a0*/  IMAD.MOV.U32 R29, RZ, RZ, R2 ;  /* 0x000000ffff1d7224 */ /* 0x000fe400078e0002 */
[----:B------:R-:W-:-:S07]  /*48b0*/  IMAD.MOV.U32 R31, RZ, RZ, R35 ;  /* 0x000000ffff1f7224 */ /* 0x000fce00078e0023 */
[----:B------:R-:W-:Y:S05]  /*48c0*/  WARPSYNC.COLLECTIVE R26, `(.L_x_11262) ;  /* 0x000000001a087348 */ /* 0x000fea0003c00000 */
[----:B------:R0:W1:Y:S02]  /*48d0*/  SHFL.DOWN P6, R35, R29, R28, R27 ;  /* 0x0800001c1d237389 */ /* 0x00006400000c001b */
[----:B01----:R-:W-:Y:S01]  /*48e0*/  ENDCOLLECTIVE ;  /* 0x000000000000791b */ /* 0x003fe20003800000 */
.L_x_11262:
[----:B------:R-:W-:Y:S05]  /*48f0*/  BRA `(.L_x_11263) ;  /* 0xffffffe800ac7947 */ /* 0x000fea000383ffff */
.L_x_11264:
        /* <DEDUP_REMOVED lines=16> */
.L_x_12209:


//--------------------- .text._ZN2at6native43_GLOBAL__N__9ae7fba5_10_SoftMax_cu_9f978f6322cunn_SoftMaxForwardRegIdddNS1_25LogSoftMaxForwardEpilogueElLi7EEEvPT1_PKT_T3_ --------------------------
	.section	.text._ZN2at6native43_GLOBAL__N__9ae7fba5_10_SoftMax_cu_9f978f6322cunn_SoftMaxForwardRegIdddNS1_25LogSoftMaxForwardEpilogueElLi7EEEvPT1_PKT_T3_,"ax",@progbits
	.align	128
.text._ZN2at6native43_GLOBAL__N__9ae7fba5_10_SoftMax_cu_9f978f6322cunn_SoftMaxForwardRegIdddNS1_25LogSoftMaxForwardEpilogueElLi7EEEvPT1_PKT_T3_:
        .type           _ZN2at6native43_GLOBAL__N__9ae7fba5_10_SoftMax_cu_9f978f6322cunn_SoftMaxForwardRegIdddNS1_25LogSoftMaxForwardEpilogueElLi7EEEvPT1_PKT_T3_,@function
        .size           _ZN2at6native43_GLOBAL__N__9ae7fba5_10_SoftMax_cu_9f978f6322cunn_SoftMaxForwardRegIdddNS1_25LogSoftMaxForwardEpilogueElLi7EEEvPT1_PKT_T3_,(.L_x_12210 - _ZN2at6native43_GLOBAL__N__9ae7fba5_10_SoftMax_cu_9f978f6322cunn_SoftMaxForwardRegIdddNS1_25LogSoftMaxForwardEpilogueElLi7EEEvPT1_PKT_T3_)
        .other          _ZN2at6native43_GLOBAL__N__9ae7fba5_10_SoftMax_cu_9f978f6322cunn_SoftMaxForwardRegIdddNS1_25LogSoftMaxForwardEpilogueElLi7EEEvPT1_PKT_T3_,@"STO_CUDA_ENTRY STV_DEFAULT"
_ZN2at6native43_GLOBAL__N__9ae7fba5_10_SoftMax_cu_9f978f6322cunn_SoftMaxForwardRegIdddNS1_25LogSoftMaxForwardEpilogueElLi7EEEvPT1_PKT_T3_:
        /* <DEDUP_REMOVED lines=19> */
[----:B------:R0:W2:Y:S01]  /*0130*/  @!P0 LDG.E.64 R10, desc[UR6][R24.64] ;  /* 0x00000006180a8981 */ /* 0x0000a2000c1e1b00 */
[----:B------:R-:W-:-:S04]  /*0140*/  @!P1 IMAD.WIDE.U32 R2, R8, UR8, R4 ;  /* 0x0000000808029c25 */ /* 0x000fc8000f8e0004 */
[----:B------:R-:W-:Y:S01]  /*0150*/  @!P1 IMAD R0, R9, UR8, R3 ;  /* 0x0000000809009c24 */ /* 0x000fe2000f8e0203 */
[----:B-1----:R-:W-:-:S04]  /*0160*/  @!P1 LEA R26, P2, R2, R26, 0x3 ;  /* 0x0000001a021a9211 */ /* 0x002fc800078418ff */
[----:B------:R-:W-:-:S05]  /*0170*/  @!P1 LEA.HI.X R27, R2, R27, R0, 0x3, P2 ;  /* 0x0000001b021b9211 */ /* 0x000fca00010f1c00 */
[----:B------:R1:W3:Y:S01]  /*0180*/  @!P1 LDG.E.64 R12, desc[UR6][R26.64] ;  /* 0x000000061a0c9981 */ /* 0x0002e2000c1e1b00 */
[----:B------:R-:W-:Y:S02]  /*0190*/  @!P0 IMAD.MOV.U32 R2, RZ, RZ, -0x1 ;  /* 0xffffffffff028424 */ /* 0x000fe400078e00ff */
[----:B------:R-:W-:Y:S02]  /*01a0*/  @!P0 IMAD.MOV.U32 R3, RZ, RZ, 0x7fefffff ;  /* 0x7fefffffff038424 */ /* 0x000fe400078e00ff */
[----:B------:R-:W-:Y:S02]  /*01b0*/  VIADD R4, R4, UR4 ;  /* 0x0000000404047c36 */ /* 0x000fe40008000000 */
[----:B0-----:R-:W-:-:S03]  /*01c0*/  @!P0 IMAD.MOV.U32 R25, RZ, RZ, R3 ;  /* 0x000000ffff198224 */ /* 0x001fc600078e0003 */
[----:B------:R-:W-:Y:S02]  /*01d0*/  SHF.R.S32.HI R5, RZ, 0x1f, R4 ;  /* 0x0000001fff057819 */ /* 0x000fe40000011404 */
[----:B------:R-:W-:Y:S02]  /*01e0*/  ISETP.GE.U32.AND P2, PT, R4, R8, PT ;  /* 0x000000080400720c */ /* 0x000fe40003f46070 */
[----:B-1----:R-:W-:Y:S02]  /*01f0*/  P2R R26, PR, RZ, 0x1 ;  /* 0x00000001ff1a7803 */ /* 0x002fe40000000000 */
[----:B------:R-:W-:Y:S01]  /*0200*/  ISETP.GE.AND.EX P2, PT, R5, R9, PT, P2 ;  /* 0x000000090500720c */ /* 0x000fe20003f46320 */
[----:B--2---:R-:W-:Y:S01]  /*0210*/  @!P0 DSETP.MAX.AND P3, P4, R10, -R2, PT ;  /* 0x800000020a00822a */ /* 0x004fe20003c6f000 */
[----:B------:R-:W-:Y:S02]  /*0220*/  @!P0 IMAD.MOV.U32 R0, RZ, RZ, R11 ;  /* 0x000000ffff008224 */ /* 0x000fe400078e000b */
[----:B------:R-:W-:-:S03]  /*0230*/  IMAD.MOV.U32 R3, RZ, RZ, -0x100001 ;  /* 0xffefffffff037424 */ /* 0x000fc600078e00ff */
[----:B------:R-:W-:Y:S01]  /*0240*/  @!P0 FSEL R24, R0, -R25, P3 ;  /* 0x8000001900188208 */ /* 0x000fe20001800000 */
[----:B------:R-:W-:Y:S01]  /*0250*/  @!P0 IMAD.MOV.U32 R0, RZ, RZ, R10 ;  /* 0x000000ffff008224 */ /* 0x000fe200078e000a */
[----:B------:R-:W-:-:S04]  /*0260*/  @!P0 LOP3.LUT R25, R25, 0x80000, RZ, 0xfc, !PT ;  /* 0x0008000019198812 */ /* 0x000fc800078efcff */
[----:B------:R-:W-:Y:S01]  /*0270*/  @!P0 SEL R0, R0, R2, P3 ;  /* 0x0000000200008207 */ /* 0x000fe20001800000 */
[----:B------:R-:W-:Y:S01]  /*0280*/  IMAD.MOV.U32 R2, RZ, RZ, -0x1 ;  /* 0xffffffffff027424 */ /* 0x000fe200078e00ff */
[----:B------:R-:W-:Y:S01]  /*0290*/  @!P0 SEL R25, R25, R24, P4 ;  /* 0x0000001819198207 */ /* 0x000fe20002000000 */
[----:B---3--:R-:W-:Y:S02]  /*02a0*/  @!P1 IMAD.MOV.U32 R27, RZ, RZ, R13 ;  /* 0x000000ffff1b9224 */ /* 0x008fe400078e000d */
[----:B------:R-:W-:Y:S02]  /*02b0*/  @!P0 IMAD.MOV.U32 R2, RZ, RZ, R0 ;  /* 0x000000ffff028224 */ /* 0x000fe400078e0000 */
[----:B------:R-:W-:Y:S02]  /*02c0*/  @!P0 IMAD.MOV.U32 R3, RZ, RZ, R25 ;  /* 0x000000ffff038224 */ /* 0x000fe400078e0019 */
[----:B------:R-:W0:Y:S02]  /*02d0*/  @!P2 LDC.64 R24, c[0x0][0x218] ;  /* 0x00008600ff18ab82 */ /* 0x000e240000000a00 */
[----:B------:R-:W-:-:S02]  /*02e0*/  @!P1 IMAD.MOV.U32 R0, RZ, RZ, R3 ;  /* 0x000000ffff009224 */ /* 0x000fc400078e0003 */
[----:B------:R-:W-:-:S06]  /*02f0*/  @!P1 DSETP.MAX.AND P3, P4, R2, R12, PT ;  /* 0x0000000c0200922a */ /* 0x000fcc0003c6f000 */
[----:B------:R-:W-:Y:S02]  /*0300*/  @!P1 FSEL R0, R0, R27, P3 ;  /* 0x0000001b00009208 */ /* 0x000fe40001800000 */
[----:B------:R-:W-:-:S04]  /*0310*/  @!P1 LOP3.LUT R27, R27, 0x80000, RZ, 0xfc, !PT ;  /* 0x000800001b1b9812 */ /* 0x000fc800078efcff */
[----:B------:R-:W-:Y:S01]  /*0320*/  @!P1 SEL R29, R27, R0, P4 ;  /* 0x000000001b1d9207 */ /* 0x000fe20002000000 */
[----:B------:R-:W-:Y:S02]  /*0330*/  @!P1 IMAD.MOV.U32 R27, RZ, RZ, R12 ;  /* 0x000000ffff1b9224 */ /* 0x000fe400078e000c */
[----:B------:R-:W-:Y:S02]  /*0340*/  @!P1 IMAD.MOV.U32 R0, RZ, RZ, R2 ;  /* 0x000000ffff009224 */ /* 0x000fe400078e0002 */
[----:B------:R-:W-:Y:S02]  /*0350*/  @!P1 IMAD.MOV.U32 R3, RZ, RZ, R29 ;  /* 0x000000ffff039224 */ /* 0x000fe400078e001d */
[----:B------:R-:W-:Y:S01]  /*0360*/  @!P2 IMAD.WIDE.U32 R28, R8, UR8, R4 ;  /* 0x00000008081cac25 */ /* 0x000fe2000f8e0004 */
[----:B------:R-:W-:Y:S02]  /*0370*/  @!P1 SEL R2, R0, R27, P3 ;  /* 0x0000001b00029207 */ /* 0x000fe40001800000 */
[----:B------:R-:W-:Y:S01]  /*0380*/  P2R R27, PR, RZ, 0x2 ;  /* 0x00000002ff1b7803 */ /* 0x000fe20000000000 */
[----:B------:R-:W-:Y:S01]  /*0390*/  @!P2 IMAD R0, R9, UR8, R29 ;  /* 0x000000080900ac24 */ /* 0x000fe2000f8e021d */
[----:B0-----:R-:W-:-:S04]  /*03a0*/  @!P2 LEA R30, P3, R28, R24, 0x3 ;  /* 0x000000181c1ea211 */ /* 0x001fc800078618ff */
[----:B------:R-:W-:-:S05]  /*03b0*/  @!P2 LEA.HI.X R31, R28, R25, R0, 0x3, P3 ;  /* 0x000000191c1fa211 */ /* 0x000fca00018f1c00 */
[----:B------:R-:W2:Y:S01]  /*03c0*/  @!P2 LDG.E.64 R14, desc[UR6][R30.64] ;  /* 0x000000061e0ea981 */ /* 0x000ea2000c1e1b00 */
[----:B------:R-:W-:Y:S02]  /*03d0*/  VIADD R4, R4, UR4 ;  /* 0x0000000404047c36 */ /* 0x000fe40008000000 */
[----:B------:R-:W-:-:S03]  /*03e0*/  @!P2 IMAD.MOV.U32 R0, RZ, RZ, R3 ;  /* 0x000000ffff00a224 */ /* 0x000fc600078e0003 */
[----:B------:R-:W-:Y:S02]  /*03f0*/  SHF.R.S32.HI R5, RZ, 0x1f, R4 ;  /* 0x0000001fff057819 */ /* 0x000fe40000011404 */
[----:B------:R-:W-:-:S04]  /*0400*/  ISETP.GE.U32.AND P3, PT, R4, R8, PT ;  /* 0x000000080400720c */ /* 0x000fc80003f66070 */
[----:B------:R-:W-:-:S13]  /*0410*/  ISETP.GE.AND.EX P3, PT, R5, R9, PT, P3 ;  /* 0x000000090500720c */ /* 0x000fda0003f66330 */
[----:B------:R-:W0:Y:S01]  /*0420*/  @!P3 LDC.64 R24, c[0x0][0x218] ;  /* 0x00008600ff18bb82 */ /* 0x000e220000000a00 */
[----:B--2---:R-:W-:Y:S01]  /*0430*/  @!P2 DSETP.MAX.AND P4, P5, R2, R14, PT ;  /* 0x0000000e0200a22a */ /* 0x004fe20003d8f000 */
[----:B------:R-:W-:-:S05]  /*0440*/  @!P2 IMAD.MOV.U32 R29, RZ, RZ, R15 ;  /* 0x000000ffff1da224 */ /* 0x000fca00078e000f */
[----:B------:R-:W-:Y:S02]  /*0450*/  @!P2 FSEL R0, R0, R29, P4 ;  /* 0x0000001d0000a208 */ /* 0x000fe40002000000 */
[----:B------:R-:W-:-:S04]  /*0460*/  @!P2 LOP3.LUT R29, R29, 0x80000, RZ, 0xfc, !PT ;  /* 0x000800001d1da812 */ /* 0x000fc800078efcff */
[----:B------:R-:W-:Y:S01]  /*0470*/  @!P2 SEL R31, R29, R0, P5 ;  /* 0x000000001d1fa207 */ /* 0x000fe20002800000 */
[----:B------:R-:W-:Y:S02]  /*0480*/  @!P2 IMAD.MOV.U32 R29, RZ, RZ, R14 ;  /* 0x000000ffff1da224 */ /* 0x000fe400078e000e */
[----:B------:R-:W-:Y:S01]  /*0490*/  @!P2 IMAD.MOV.U32 R0, RZ, RZ, R2 ;  /* 0x000000ffff00a224 */ /* 0x000fe200078e0002 */
[----:B------:R-:W-:-:S04]  /*04a0*/  @!P2 MOV R3, R31 ;  /* 0x0000001f0003a202 */ /* 0x000fc80000000f00 */
[----:B------:R-:W-:Y:S01]  /*04b0*/  @!P2 SEL R2, R0, R29, P4 ;  /* 0x0000001d0002a207 */ /* 0x000fe20002000000 */
[----:B------:R-:W-:-:S04]  /*04c0*/  @!P3 IMAD.WIDE.U32 R28, R8, UR8, R4 ;  /* 0x00000008081cbc25 */ /* 0x000fc8000f8e0004 */
        /* <DEDUP_REMOVED lines=16> */
[----:B------:R-:W-:Y:S02]  /*05d0*/  @!P3 IMAD.MOV.U32 R0, RZ, RZ, R2 ;  /* 0x000000ffff00b224 */ /* 0x000fe400078e0002 */
[----:B------:R-:W-:-:S03]  /*05e0*/  @!P3 IMAD.MOV.U32 R3, RZ, RZ, R31 ;  /* 0x000000ffff03b224 */ /* 0x000fc600078e001f */
[----:B------:R-:W-:Y:S01]  /*05f0*/  @!P3 SEL R2, R0, R29, P5 ;  /* 0x0000001d0002b207 */ /* 0x000fe20002800000 */
[----:B------:R-:W-:-:S04]  /*0600*/  @!P4 IMAD.WIDE.U32 R28, R8, UR8, R4 ;  /* 0x00000008081ccc25 */ /* 0x000fc8000f8e0004 */
[----:B------:R-:W-:Y:S01]  /*0610*/  @!P4 IMAD R0, R9, UR8, R29 ;  /* 0x000000080900cc24 */ /* 0x000fe2000f8e021d */
[----:B0-----:R-:W-:-:S04]  /*0620*/  @!P4 LEA R24, P5, R28, R24, 0x3 ;  /* 0x000000181c18c211 */ /* 0x001fc800078a18ff */
[----:B------:R-:W-:-:S05]  /*0630*/  @!P4 LEA.HI.X R25, R28, R25, R0, 0x3, P5 ;  /* 0x000000191c19c211 */ /* 0x000fca00028f1c00 */
[----:B------:R-:W2:Y:S01]  /*0640*/  @!P4 LDG.E.64 R18, desc[UR6][R24.64] ;  /* 0x000000061812c981 */ /* 0x000ea2000c1e1b00 */
[----:B------:R-:W-:Y:S02]  /*0650*/  @!P4 IMAD.MOV.U32 R0, RZ, RZ, R2 ;  /* 0x000000ffff00c224 */ /* 0x000fe400078e0002 */
[----:B------:R-:W-:-:S05]  /*0660*/  VIADD R4, R4, UR4 ;  /* 0x0000000404047c36 */ /* 0x000fca0008000000 */
[----:B------:R-:W-:Y:S01]  /*0670*/  SHF.R.S32.HI R5, RZ, 0x1f, R4 ;  /* 0x0000001fff057819 */ /* 0x000fe20000011404 */
[----:B--2---:R-:W-:Y:S01]  /*0680*/  @!P4 DSETP.MAX.AND P5, P6, R2, R18, PT ;  /* 0x000000120200c22a */ /* 0x004fe20003eaf000 */
[----:B------:R-:W-:Y:S02]  /*0690*/  @!P4 IMAD.MOV.U32 R29, RZ, RZ, R18 ;  /* 0x000000ffff1dc224 */ /* 0x000fe400078e0012 */
[----:B------:R-:W-:-:S03]  /*06a0*/  @!P4 IMAD.MOV.U32 R31, RZ, RZ, R19 ;  /* 0x000000ffff1fc224 */ /* 0x000fc600078e0013 */
[----:B------:R-:W-:Y:S01]  /*06b0*/  @!P4 SEL R29, R0, R29, P5 ;  /* 0x0000001d001dc207 */ /* 0x000fe20002800000 */
[----:B------:R-:W-:-:S04]  /*06c0*/  @!P4 IMAD.MOV.U32 R0, RZ, RZ, R3 ;  /* 0x000000ffff00c224 */ /* 0x000fc800078e0003 */
[----:B------:R-:W-:Y:S01]  /*06d0*/  @!P4 IMAD.MOV.U32 R2, RZ, RZ, R29 ;  /* 0x000000ffff02c224 */ /* 0x000fe200078e001d */
[----:B------:R-:W-:Y:S02]  /*06e0*/  @!P4 FSEL R0, R0, R31, P5 ;  /* 0x0000001f0000c208 */ /* 0x000fe40002800000 */
[----:B------:R-:W-:Y:S02]  /*06f0*/  ISETP.GE.U32.AND P5, PT, R4, R8, PT ;  /* 0x000000080400720c */ /* 0x000fe40003fa6070 */
[----:B------:R-:W-:Y:S02]  /*0700*/  @!P4 LOP3.LUT R31, R31, 0x80000, RZ, 0xfc, !PT ;  /* 0x000800001f1fc812 */ /* 0x000fe400078efcff */
[----:B------:R-:W-:Y:S02]  /*0710*/  ISETP.GE.AND.EX P5, PT, R5, R9, PT, P5 ;  /* 0x000000090500720c */ /* 0x000fe40003fa6350 */
[----:B------:R-:W-:-:S11]  /*0720*/  @!P4 SEL R3, R31, R0, P6 ;  /* 0x000000001f03c207 */ /* 0x000fd60003000000 */
[----:B------:R-:W0:Y:S01]  /*0730*/  @!P5 LDC.64 R24, c[0x0][0x218] ;  /* 0x00008600ff18db82 */ /* 0x000e220000000a00 */
[----:B------:R-:W-:-:S04]  /*0740*/  @!P5 IMAD.WIDE.U32 R28, R8, UR8, R4 ;  /* 0x00000008081cdc25 */ /* 0x000fc8000f8e0004 */
[----:B------:R-:W-:Y:S01]  /*0750*/  @!P5 IMAD R0, R9, UR8, R29 ;  /* 0x000000080900dc24 */ /* 0x000fe2000f8e021d */
[----:B0-----:R-:W-:-:S04]  /*0760*/  @!P5 LEA R24, P6, R28, R24, 0x3 ;  /* 0x000000181c18d211 */ /* 0x001fc800078c18ff */
[----:B------:R-:W-:-:S05]  /*0770*/  @!P5 LEA.HI.X R25, R28, R25, R0, 0x3, P6 ;  /* 0x000000191c19d211 */ /* 0x000fca00030f1c00 */
[----:B------:R-:W2:Y:S01]  /*0780*/  @!P5 LDG.E.64 R20, desc[UR6][R24.64] ;  /* 0x000000061814d981 */ /* 0x000ea2000c1e1b00 */
[----:B------:R-:W-:Y:S02]  /*0790*/  @!P5 IMAD.MOV.U32 R0, RZ, RZ, R2 ;  /* 0x000000ffff00d224 */ /* 0x000fe400078e0002 */
[----:B------:R-:W-:Y:S02]  /*07a0*/  @!P5 IMAD.MOV.U32 R5, RZ, RZ, R3 ;  /* 0x000000ffff05d224 */ /* 0x000fe400078e0003 */
[----:B------:R-:W-:Y:S01]  /*07b0*/  VIADD R4, R4, UR4 ;  /* 0x0000000404047c36 */ /* 0x000fe20008000000 */
[----:B--2---:R-:W-:Y:S01]  /*07c0*/  @!P5 DSETP.MAX.AND P6, P0, R2, R20, PT ;  /* 0x000000140200d22a */ /* 0x004fe200038cf000 */
[----:B------:R-:W-:Y:S02]  /*07d0*/  @!P5 IMAD.MOV.U32 R29, RZ, RZ, R20 ;  /* 0x000000ffff1dd224 */ /* 0x000fe400078e0014 */
[----:B------:R-:W-:-:S03]  /*07e0*/  @!P5 IMAD.MOV.U32 R28, RZ, RZ, R21 ;  /* 0x000000ffff1cd224 */ /* 0x000fc600078e0015 */
[----:B------:R-:W-:Y:S02]  /*07f0*/  @!P5 SEL R2, R0, R29, P6 ;  /* 0x0000001d0002d207 */ /* 0x000fe40003000000 */
[----:B------:R-:W-:Y:S02]  /*0800*/  @!P5 FSEL R0, R5, R28, P6 ;  /* 0x0000001c0500d208 */ /* 0x000fe40003000000 */
[----:B------:R-:W-:Y:S02]  /*0810*/  SHF.R.S32.HI R5, RZ, 0x1f, R4 ;  /* 0x0000001fff057819 */ /* 0x000fe40000011404 */
[----:B------:R-:W-:Y:S02]  /*0820*/  ISETP.GE.U32.AND P6, PT, R4, R8, PT ;  /* 0x000000080400720c */ /* 0x000fe40003fc6070 */
[----:B------:R-:W-:Y:S02]  /*0830*/  @!P5 LOP3.LUT R29, R28, 0x80000, RZ, 0xfc, !PT ;  /* 0x000800001c1dd812 */ /* 0x000fe400078efcff */
[----:B------:R-:W-:-:S02]  /*0840*/  ISETP.GE.AND.EX P1, PT, R5, R9, PT, P6 ;  /* 0x000000090500720c */ /* 0x000fc40003f26360 */
[----:B------:R-:W-:Y:S02]  /*0850*/  @!P5 SEL R3, R29, R0, P0 ;  /* 0x000000001d03d207 */ /* 0x000fe40000000000 */
[----:B------:R-:W-:-:S09]  /*0860*/  P2R R0, PR, RZ, 0x2 ;  /* 0x00000002ff007803 */ /* 0x000fd20000000000 */
[----:B------:R-:W0:Y:S01]  /*0870*/  @!P1 LDC.64 R24, c[0x0][0x218] ;  /* 0x00008600ff189b82 */ /* 0x000e220000000a00 */
[----:B------:R-:W-:-:S04]  /*0880*/  @!P1 IMAD.WIDE.U32 R4, R8, UR8, R4 ;  /* 0x0000000808049c25 */ /* 0x000fc8000f8e0004 */
[----:B------:R-:W-:Y:S01]  /*0890*/  @!P1 IMAD R5, R9, UR8, R5 ;  /* 0x0000000809059c24 */ /* 0x000fe2000f8e0205 */
[----:B0-----:R-:W-:-:S04]  /*08a0*/  @!P1 LEA R24, P6, R4, R24, 0x3 ;  /* 0x0000001804189211 */ /* 0x001fc800078c18ff */
[----:B------:R-:W-:-:S05]  /*08b0*/  @!P1 LEA.HI.X R25, R4, R25, R5, 0x3, P6 ;  /* 0x0000001904199211 */ /* 0x000fca00030f1c05 */
[----:B------:R-:W2:Y:S01]  /*08c0*/  @!P1 LDG.E.64 R22, desc[UR6][R24.64] ;  /* 0x0000000618169981 */ /* 0x000ea2000c1e1b00 */
[----:B------:R-:W-:Y:S01]  /*08d0*/  @!P1 MOV R4, R2 ;  /* 0x0000000200049202 */ /* 0x000fe20000000f00 */
[----:B------:R-:W-:Y:S01]  /*08e0*/  @!P1 IMAD.MOV.U32 R5, RZ, RZ, R3 ;  /* 0x000000ffff059224 */ /* 0x000fe200078e0003 */
[----:B------:R-:W0:Y:S01]  /*08f0*/  S2UR UR5, SR_CgaCtaId ;  /* 0x00000000000579c3 */ /* 0x000e220000008800 */
[----:B------:R-:W-:Y:S01]  /*0900*/  UMOV UR4, 0x400 ;  /* 0x0000040000047882 */ /* 0x000fe20000000000 */
[----:B------:R-:W-:Y:S01]  /*0910*/  BSSY B0, `(.L_x_11265) ;  /* 0x000005e000007945 */ /* 0x000fe20003800000 */
[----:B0-----:R-:W-:-:S03]  /*0920*/  ULEA UR4, UR5, UR4, 0x18 ;  /* 0x0000000405047291 */ /* 0x001fc6000f8ec03f */
[----:B------:R-:W-:Y:S02]  /*0930*/  ULDC UR5, c[0x0][0x0] ;  /* 0x0000000000057ab9 */ /* 0x000fe40000000800 */
[----:B------:R-:W-:Y:S01]  /*0940*/  USHF.R.U32.HI UR5, URZ, 0x5, UR5 ;  /* 0x000000053f057899 */ /* 0x000fe20008011605 */
[----:B------:R-:W-:Y:S06]  /*0950*/  BAR.SYNC.DEFER_BLOCKING 0x0 ;  /* 0x0000000000007b1d */ /* 0x000fec0000010000 */
[----:B--2---:R-:W-:Y:S01]  /*0960*/  @!P1 DSETP.MAX.AND P6, P0, R2, R22, PT ;  /* 0x000000160200922a */ /* 0x004fe200038cf000 */
[----:B------:R-:W-:-:S02]  /*0970*/  @!P1 IMAD.MOV.U32 R29, RZ, RZ, R22 ;  /* 0x000000ffff1d9224 */ /* 0x000fc400078e0016 */
[----:B------:R-:W-:-:S03]  /*0980*/  @!P1 IMAD.MOV.U32 R28, RZ, RZ, R23 ;  /* 0x000000ffff1c9224 */ /* 0x000fc600078e0017 */
[----:B------:R-:W-:Y:S02]  /*0990*/  @!P1 SEL R2, R4, R29, P6 ;  /* 0x0000001d04029207 */ /* 0x000fe40003000000 */
[----:B------:R-:W-:Y:S02]  /*09a0*/  @!P1 FSEL R4, R5, R28, P6 ;  /* 0x0000001c05049208 */ /* 0x000fe40003000000 */
[----:B------:R-:W-:-:S04]  /*09b0*/  @!P1 LOP3.LUT R5, R28, 0x80000, RZ, 0xfc, !PT ;  /* 0x000800001c059812 */ /* 0x000fc800078efcff */
[----:B------:R-:W-:Y:S02]  /*09c0*/  @!P1 SEL R3, R5, R4, P0 ;  /* 0x0000000405039207 */ /* 0x000fe40000000000 */
[----:B------:R-:W-:Y:S01]  /*09d0*/  SHFL.DOWN PT, R4, R2, 0x10, 0x1f ;  /* 0x0a001f0002047f89 */ /* 0x000fe200000e0000 */
[----:B------:R-:W-:Y:S02]  /*09e0*/  ISETP.NE.AND P1, PT, R27, RZ, PT ;  /* 0x000000ff1b00720c */ /* 0x000fe40003f25270 */
[----:B------:R-:W-:Y:S01]  /*09f0*/  ISETP.NE.AND P0, PT, R26, RZ, PT ;  /* 0x000000ff1a00720c */ /* 0x000fe20003f05270 */
        /* <DEDUP_REMOVED lines=14> */
[----:B------:R-:W-:Y:S02]  /*0ae0*/  VIADD R26, R6, 0x1f ;  /* 0x0000001f061a7836 */ /* 0x000fe40000000000 */
        /* <DEDUP_REMOVED lines=10> */
[----:B------:R-:W-:Y:S02]  /*0b90*/  SHF.R.S32.HI R3, RZ, 0x1f, R6 ;  /* 0x0000001fff037819 */ /* 0x000fe40000011406 */
[----:B------:R-:W-:Y:S01]  /*0ba0*/  FSEL R4, R2, R24, !P6 ;  /* 0x0000001802047208 */ /* 0x000fe20007000000 */
[----:B------:R-:W-:Y:S01]  /*0bb0*/  IMAD.MOV.U32 R24, RZ, RZ, -0x1 ;  /* 0xffffffffff187424 */ /* 0x000fe200078e00ff */
[----:B------:R-:W-:-:S04]  /*0bc0*/  LEA.HI R3, R3, R6, RZ, 0x5 ;  /* 0x0000000603037211 */ /* 0x000fc800078f28ff */
[----:B------:R-:W-:-:S05]  /*0bd0*/  LOP3.LUT R27, R3, 0xffffffe0, RZ, 0xc0, !PT ;  /* 0xffffffe0031b7812 */ /* 0x000fca00078ec0ff */
[----:B------:R-:W-:-:S05]  /*0be0*/  IMAD.IADD R27, R6, 0x1, -R27 ;  /* 0x00000001061b7824 */ /* 0x000fca00078e0a1b */
[C---:B------:R-:W-:Y:S02]  /*0bf0*/  ISETP.NE.AND P6, PT, R27.reuse, RZ, PT ;  /* 0x000000ff1b00720c */ /* 0x040fe40003fc5270 */
[----:B------:R-:W-:Y:S02]  /*0c00*/  LEA R27, R27, UR4, 0x3 ;  /* 0x000000041b1b7c11 */ /* 0x000fe4000f8e18ff */
[----:B------:R-:W-:-:S09]  /*0c10*/  P2R R2, PR, RZ, 0x40 ;  /* 0x00000040ff027803 */ /* 0x000fd20000000000 */
[----:B------:R-:W-:-:S04]  /*0c20*/  @!P6 SHF.R.S32.HI R3, RZ, 0x5, R3 ;  /* 0x00000005ff03e819 */ /* 0x000fc80000011403 */
[----:B------:R-:W-:-:S05]  /*0c30*/  @!P6 LEA R3, R3, UR4, 0x3 ;  /* 0x000000040303ec11 */ /* 0x000fca000f8e18ff */
[----:B------:R0:W-:Y:S01]  /*0c40*/  @!P6 STS.64 [R3], R4 ;  /* 0x000000040300e388 */ /* 0x0001e20000000a00 */
[----:B------:R-:W-:Y:S01]  /*0c50*/  BAR.SYNC.DEFER_BLOCKING 0x0 ;  /* 0x0000000000007b1d */ /* 0x000fe20000010000 */
[----:B------:R-:W-:-:S04]  /*0c60*/  ISETP.GE.AND P6, PT, R6, UR5, PT ;  /* 0x0000000506007c0c */ /* 0x000fc8000bfc6270 */
[----:B0-----:R-:W-:-:S09]  /*0c70*/  P2R R3, PR, RZ, 0x40 ;  /* 0x00000040ff037803 */ /* 0x001fd20000000000 */
        /* <DEDUP_REMOVED lines=34> */
.L_x_11323:
[----:B------:R-:W-:Y:S02]  /*0ea0*/  IMAD.MOV.U32 R26, RZ, RZ, R31 ;  /* 0x000000ffff1a7224 */ /* 0x000fe400078e001f */
[----:B------:R-:W-:-:S06]  /*0eb0*/  IMAD.MOV.U32 R27, RZ, RZ, R5 ;  /* 0x000000ffff1b7224 */ /* 0x000fcc00078e0005 */
[----:B-12---:R-:W-:-:S06]  /*0ec0*/  DSETP.GEU.AND P6, PT, R26, R24, PT ;  /* 0x000000181a00722a */ /* 0x006fcc0003fce000 */
[----:B------:R-:W-:Y:S02]  /*0ed0*/  FSEL R24, R24, R31, !P6 ;  /* 0x0000001f18187208 */ /* 0x000fe40007000000 */
[----:B------:R-:W-:-:S07]  /*0ee0*/  FSEL R25, R25, R5, !P6 ;  /* 0x0000000519197208 */ /* 0x000fce0007000000 */
.L_x_11266:
[----:B------:R-:W-:Y:S05]  /*0ef0*/  BSYNC B0 ;  /* 0x0000000000007941 */ /* 0x000fea0003800000 */
.L_x_11265:
        /* <DEDUP_REMOVED lines=57> */
[C---:B------:R-:W-:Y:S01]  /*1290*/  DADD R30, R32.reuse, +INF ;  /* 0x7ff00000201e7429 */ /* 0x040fe20000000000 */
[----:B------:R-:W-:Y:S01]  /*12a0*/  P2R R27, PR, RZ, 0x1 ;  /* 0x00000001ff1b7803 */ /* 0x000fe20000000000 */
[----:B------:R-:W-:-:S08]  /*12b0*/  DSETP.GEU.AND P0, PT, R32, RZ, PT ;  /* 0x000000ff2000722a */ /* 0x000fd00003f0e000 */
[----:B------:R-:W-:Y:S02]  /*12c0*/  FSEL R30, R30, RZ, P0 ;  /* 0x000000ff1e1e7208 */ /* 0x000fe40000000000 */
[----:B------:R-:W-:Y:S02]  /*12d0*/  FSEL R31, R31, RZ, P0 ;  /* 0x000000ff1f1f7208 */ /* 0x000fe40000000000 */
[----:B------:R-:W-:Y:S02]  /*12e0*/  ISETP.NE.AND P0, PT, R27, RZ, PT ;  /* 0x000000ff1b00720c */ /* 0x000fe40003f05270 */
[----:B------:R-:W-:-:S04]  /*12f0*/  @!P6 LEA.HI R27, R26, R26, RZ, 0x1 ;  /* 0x0000001a1a1be211 */ /* 0x000fc800078f08ff */
[----:B------:R-:W-:-:S04]  /*1300*/  @!P6 SHF.R.S32.HI R27, RZ, 0x1, R27 ;  /* 0x00000001ff1be819 */ /* 0x000fc8000001141b */
[----:B------:R-:W-:Y:S01]  /*1310*/  @!P6 IADD3 R26, R26, -R27, RZ ;  /* 0x8000001b1a1ae210 */ /* 0x000fe20007ffe0ff */
[----:B------:R-:W-:-:S03]  /*1320*/  @!P6 IMAD R29, R27, 0x100000, R29 ;  /* 0x001000001b1de824 */ /* 0x000fc600078e021d */
[----:B------:R-:W-:Y:S01]  /*1330*/  @!P6 LEA R27, R26, 0x3ff00000, 0x14 ;  /* 0x3ff000001a1be811 */ /* 0x000fe200078ea0ff */
[----:B------:R-:W-:-:S06]  /*1340*/  @!P6 IMAD.MOV.U32 R26, RZ, RZ, RZ ;  /* 0x000000ffff1ae224 */ /* 0x000fcc00078e00ff */
[----:B------:R-:W-:-:S11]  /*1350*/  @!P6 DMUL R30, R28, R26 ;  /* 0x0000001a1c1ee228 */ /* 0x000fd60000000000 */
.L_x_11271:
[----:B------:R-:W-:Y:S05]  /*1360*/  BSYNC B1 ;  /* 0x0000000000017941 */ /* 0x000fea0003800000 */
.L_x_11270:
[----:B------:R-:W-:-:S11]  /*1370*/  DADD R26, RZ, R30 ;  /* 0x00000000ff1a7229 */ /* 0x000fd6000000001e */
.L_x_11269:
[----:B------:R-:W-:Y:S05]  /*1380*/  BSYNC B0 ;  /* 0x0000000000007941 */ /* 0x000fea0003800000 */
.L_x_11268:
        /* <DEDUP_REMOVED lines=54> */
[----:B------:R-:W-:Y:S02]  /*16f0*/  @!P6 LEA.HI R35, R32, R32, RZ, 0x1 ;  /* 0x000000202023e211 */ /* 0x000fe400078f08ff */
[----:B------:R-:W-:Y:S02]  /*1700*/  FSEL R29, R29, RZ, P0 ;  /* 0x000000ff1d1d7208 */ /* 0x000fe40000000000 */
[----:B------:R-:W-:Y:S02]  /*1710*/  @!P6 SHF.R.S32.HI R35, RZ, 0x1, R35 ;  /* 0x00000001ff23e819 */ /* 0x000fe40000011423 */
[----:B------:R-:W-:-:S03]  /*1720*/  ISETP.NE.AND P0, PT, R33, RZ, PT ;  /* 0x000000ff2100720c */ /* 0x000fc60003f05270 */
[----:B------:R-:W-:Y:S02]  /*1730*/  @!P6 IMAD.IADD R32, R32, 0x1, -R35 ;  /* 0x000000012020e824 */ /* 0x000fe400078e0a23 */
[----:B------:R-:W-:-:S03]  /*1740*/  @!P6 IMAD R31, R35, 0x100000, R31 ;  /* 0x00100000231fe824 */ /* 0x000fc600078e021f */
[----:B------:R-:W-:Y:S01]  /*1750*/  @!P6 LEA R33, R32, 0x3ff00000, 0x14 ;  /* 0x3ff000002021e811 */ /* 0x000fe200078ea0ff */
[----:B------:R-:W-:-:S06]  /*1760*/  @!P6 IMAD.MOV.U32 R32, RZ, RZ, RZ ;  /* 0x000000ffff20e224 */ /* 0x000fcc00078e00ff */
[----:B------:R-:W-:-:S11]  /*1770*/  @!P6 DMUL R28, R30, R32 ;  /* 0x000000201e1ce228 */ /* 0x000fd60000000000 */
.L_x_11275:
[----:B------:R-:W-:Y:S05]  /*1780*/  BSYNC B1 ;  /* 0x0000000000017941 */ /* 0x000fea0003800000 */
.L_x_11274:
[----:B------:R-:W-:-:S11]  /*1790*/  DADD R26, R26, R28 ;  /* 0x000000001a1a7229 */ /* 0x000fd6000000001c */
.L_x_11273:
[----:B------:R-:W-:Y:S05]  /*17a0*/  BSYNC B0 ;  /* 0x0000000000007941 */ /* 0x000fea0003800000 */
.L_x_11272:
        /* <DEDUP_REMOVED lines=54> */
[C---:B------:R-:W-:Y:S02]  /*1b10*/  @!P6 LEA.HI R35, R32.reuse, R32, RZ, 0x1 ;  /* 0x000000202023e211 */ /* 0x040fe400078f08ff */
[----:B------:R-:W-:Y:S02]  /*1b20*/  FSEL R29, R29, RZ, P0 ;  /* 0x000000ff1d1d7208 */ /* 0x000fe40000000000 */
[----:B------:R-:W-:Y:S02]  /*1b30*/  @!P6 SHF.R.S32.HI R35, RZ, 0x1, R35 ;  /* 0x00000001ff23e819 */ /* 0x000fe40000011423 */
[----:B------:R-:W-:Y:S02]  /*1b40*/  ISETP.NE.AND P0, PT, R33, RZ, PT ;  /* 0x000000ff2100720c */ /* 0x000fe40003f05270 */
[----:B------:R-:W-:Y:S01]  /*1b50*/  @!P6 IADD3 R32, R32, -R35, RZ ;  /* 0x800000232020e210 */ /* 0x000fe20007ffe0ff */
[----:B------:R-:W-:-:S03]  /*1b60*/  @!P6 IMAD R31, R35, 0x100000, R31 ;  /* 0x00100000231fe824 */ /* 0x000fc600078e021f */
[----:B------:R-:W-:Y:S01]  /*1b70*/  @!P6 LEA R33, R32, 0x3ff00000, 0x14 ;  /* 0x3ff000002021e811 */ /* 0x000fe200078ea0ff */
[----:B------:R-:W-:-:S06]  /*1b80*/  @!P6 IMAD.MOV.U32 R32, RZ, RZ, RZ ;  /* 0x000000ffff20e224 */ /* 0x000fcc00078e00ff */
[----:B------:R-:W-:-:S11]  /*1b90*/  @!P6 DMUL R28, R30, R32 ;  /* 0x000000201e1ce228 */ /* 0x000fd60000000000 */
.L_x_11279:
[----:B------:R-:W-:Y:S05]  /*1ba0*/  BSYNC B1 ;  /* 0x0000000000017941 */ /* 0x000fea0003800000 */
.L_x_11278:
[----:B------:R-:W-:-:S11]  /*1bb0*/  DADD R26, R26, R28 ;  /* 0x000000001a1a7229 */ /* 0x000fd6000000001c */
.L_x_11277:
[----:B------:R-:W-:Y:S05]  /*1bc0*/  BSYNC B0 ;  /* 0x0000000000007941 */ /* 0x000fea0003800000 */
.L_x_11276:
        /* <DEDUP_REMOVED lines=63> */
.L_x_11283:
[----:B------:R-:W-:Y:S05]  /*1fc0*/  BSYNC B1 ;  /* 0x0000000000017941 */ /* 0x000fea0003800000 */
.L_x_11282:
[----:B------:R-:W-:-:S11]  /*1fd0*/  DADD R26, R26, R28 ;  /* 0x000000001a1a7229 */ /* 0x000fd6000000001c */
.L_x_11281:
[----:B------:R-:W-:Y:S05]  /*1fe0*/  BSYNC B0 ;  /* 0x0000000000007941 */ /* 0x000fea0003800000 */
.L_x_11280:
        /* <DEDUP_REMOVED lines=60> */
[----:B------:R-:W-:Y:S02]  /*23b0*/  @!P6 LEA R33, R32, 0x3ff00000, 0x14 ;  /* 0x3ff000002021e811 */ /* 0x000fe400078ea0ff */
[----:B------:R-:W-:-:S06]  /*23c0*/  @!P6 MOV R32, RZ ;  /* 0x000000ff0020e202 */ /* 0x000fcc0000000f00 */
[----:B------:R-:W-:-:S11]  /*23d0*/  @!P6 DMUL R28, R30, R32 ;  /* 0x000000201e1ce228 */ /* 0x000fd60000000000 */
.L_x_11287:
[----:B------:R-:W-:Y:S05]  /*23e0*/  BSYNC B1 ;  /* 0x0000000000017941 */ /* 0x000fea0003800000 */
.L_x_11286:
[----:B------:R-:W-:-:S11]  /*23f0*/  DADD R26, R26, R28 ;  /* 0x000000001a1a7229 */ /* 0x000fd6000000001c */
.L_x_11285:
[----:B------:R-:W-:Y:S05]  /*2400*/  BSYNC B0 ;  /* 0x0000000000007941 */ /* 0x000fea0003800000 */
.L_x_11284:
        /* <DEDUP_REMOVED lines=63> */
.L_x_11291:
[----:B------:R-:W-:Y:S05]  /*2800*/  BSYNC B1 ;  /* 0x0000000000017941 */ /* 0x000fea0003800000 */
.L_x_11290:
[----:B------:R-:W-:-:S11]  /*2810*/  DADD R26, R26, R28 ;  /* 0x000000001a1a7229 */ /* 0x000fd6000000001c */
.L_x_11289:
[----:B------:R-:W-:Y:S05]  /*2820*/  BSYNC B0 ;  /* 0x0000000000007941 */ /* 0x000fea0003800000 */
.L_x_11288:
        /* <DEDUP_REMOVED lines=64> */
.L_x_11295:
[----:B------:R-:W-:Y:S05]  /*2c30*/  BSYNC B1 ;  /* 0x0000000000017941 */ /* 0x000fea0003800000 */
.L_x_11294:
[----:B------:R-:W-:-:S11]  /*2c40*/  DADD R26, R26, R32 ;  /* 0x000000001a1a7229 */ /* 0x000fd60000000020 */
.L_x_11293:
[----:B------:R-:W-:Y:S05]  /*2c50*/  BSYNC B0 ;  /* 0x0000000000007941 */ /* 0x000fea0003800000 */
.L_x_11292:
        /* <DEDUP_REMOVED lines=8> */
[----:B------:R-:W0:Y:S02]  /*2ce0*/  SHFL.DOWN PT, R2, R26, 0x10, 0x1f ;  /* 0x0a001f001a027f89 */ /* 0x000e2400000e0000 */
[----:B0-----:R-:W-:Y:S01]  /*2cf0*/  DADD R30, R2, R26 ;  /* 0x00000000021e7229 */ /* 0x001fe2000000001a */
[----:B------:R-:W-:-:S06]  /*2d00*/  SHF.R.S32.HI R27, RZ, 0x1f, R6 ;  /* 0x0000001fff1b7819 */ /* 0x000fcc0000011406 */
[----:B------:R-:W-:Y:S04]  /*2d10*/  SHFL.DOWN PT, R3, R31, 0x8, 0x1f ;  /* 0x09001f001f037f89 */ /* 0x000fe800000e0000 */
[----:B------:R-:W0:Y:S02]  /*2d20*/  SHFL.DOWN PT, R2, R30, 0x8, 0x1f ;  /* 0x09001f001e027f89 */ /* 0x000e2400000e0000 */
[----:B0-----:R-:W-:Y:S01]  /*2d30*/  DADD R34, R30, R2 ;  /* 0x000000001e227229 */ /* 0x001fe20000000002 */
[----:B------:R-:W-:-:S04]  /*2d40*/  LEA.HI R30, R27, R6, RZ, 0x5 ;  /* 0x000000061b1e7211 */ /* 0x000fc800078f28ff */
[----:B------:R-:W-:Y:S02]  /*2d50*/  @!P1 SHF.R.S32.HI R4, RZ, 0x5, R30 ;  /* 0x00000005ff049819 */ /* 0x000fe4000001141e */
[----:B------:R-:W-:Y:S02]  /*2d60*/  SHFL.DOWN PT, R3, R35, 0x4, 0x1f ;  /* 0x08801f0023037f89 */ /* 0x000fe400000e0000 */
[----:B------:R-:W-:Y:S02]  /*2d70*/  @!P1 LEA R31, R4, UR4, 0x3 ;  /* 0x00000004041f9c11 */ /* 0x000fe4000f8e18ff */
        /* <DEDUP_REMOVED lines=8> */
[----:B------:R-:W-:-:S04]  /*2e00*/  LOP3.LUT R3, R30, 0xffffffe0, RZ, 0xc0, !PT ;  /* 0xffffffe01e037812 */ /* 0x000fc800078ec0ff */
[----:B------:R-:W-:Y:S02]  /*2e10*/  IADD3 R4, -R3, R6, RZ ;  /* 0x0000000603047210 */ /* 0x000fe40007ffe1ff */
[----:B------:R0:W-:Y:S01]  /*2e20*/  @!P1 STS.64 [R31], R26 ;  /* 0x0000001a1f009388 */ /* 0x0001e20000000a00 */
[----:B------:R-:W-:Y:S01]  /*2e30*/  CS2R R2, SRZ ;  /* 0x0000000000027805 */ /* 0x000fe2000001ff00 */
[----:B------:R-:W-:Y:S01]  /*2e40*/  BAR.SYNC.DEFER_BLOCKING 0x0 ;  /* 0x0000000000007b1d */ /* 0x000fe20000010000 */
[----:B------:R-:W-:Y:S02]  /*2e50*/  LEA R4, R4, UR4, 0x3 ;  /* 0x0000000404047c11 */ /* 0x000fe4000f8e18ff */
[----:B------:R-:W-:-:S03]  /*2e60*/  ISETP.NE.AND P1, PT, R33, RZ, PT ;  /* 0x000000ff2100720c */ /* 0x000fc60003f25270 */
        /* <DEDUP_REMOVED lines=17> */
[----:B0-----:R0:W2:Y:S04]  /*2f80*/  SHFL.DOWN PT, R4, R3, 0x1, 0x1f ;  /* 0x08201f0003047f89 */ /* 0x0010a800000e0000 */
[----:B------:R0:W3:Y:S02]  /*2f90*/  SHFL.DOWN PT, R30, R2, 0x1, 0x1f ;  /* 0x08201f00021e7f89 */ /* 0x0000e400000e0000 */
.L_x_11334:
[----:B---3--:R-:W-:Y:S02]  /*2fa0*/  IMAD.MOV.U32 R26, RZ, RZ, R30 ;  /* 0x000000ffff1a7224 */ /* 0x008fe400078e001e */
[----:B--2---:R-:W-:-:S06]  /*2fb0*/  IMAD.MOV.U32 R27, RZ, RZ, R4 ;  /* 0x000000ffff1b7224 */ /* 0x004fcc00078e0004 */
[----:B0-----:R-:W-:-:S11]  /*2fc0*/  DADD R2, R2, R26 ;  /* 0x0000000002027229 */ /* 0x001fd6000000001a */
.L_x_11297:
[----:B------:R-:W-:Y:S05]  /*2fd0*/  BSYNC B0 ;  /* 0x0000000000007941 */ /* 0x000fea0003800000 */
.L_x_11296:
[----:B------:R-:W-:Y:S01]  /*2fe0*/  ISETP.NE.AND P6, PT, R5, RZ, PT ;  /* 0x000000ff0500720c */ /* 0x000fe20003fc5270 */
[----:B------:R-:W-:Y:S05]  /*2ff0*/  WARPSYNC.ALL ;  /* 0x0000000000007948 */ /* 0x000fea0003800000 */
[----:B------:R-:W-:-:S07]  /*3000*/  IMAD.MOV.U32 R28, RZ, RZ, -0x3ff ;  /* 0xfffffc01ff1c7424 */ /* 0x000fce00078e00ff */
[----:B--2---:R-:W-:Y:S01]  /*3010*/  @!P6 STS.64 [UR4], R2 ;  /* 0x00000002ff00e988 */ /* 0x004fe20008000a04 */
[----:B------:R-:W-:Y:S06]  /*3020*/  BAR.SYNC.DEFER_BLOCKING 0x0 ;  /* 0x0000000000007b1d */ /* 0x000fec0000010000 */
[----:B0-----:R-:W0:Y:S02]  /*3030*/  LDS.64 R26, [UR4] ;  /* 0x00000004ff1a7984 */ /* 0x001e240008000a00 */
[----:B0-----:R-:W-:Y:S01]  /*3040*/  ISETP.GT.AND P6, PT, R27, 0xfffff, PT ;  /* 0x000fffff1b00780c */ /* 0x001fe20003fc4270 */
        /* <DEDUP_REMOVED lines=16> */
.L_x_11299:
[C---:B------:R-:W-:Y:S01]  /*3150*/  LOP3.LUT R2, R27.reuse, 0x800fffff, RZ, 0xc0, !PT ;  /* 0x800fffff1b027812 */ /* 0x040fe200078ec0ff */
[----:B------:R-:W-:Y:S01]  /*3160*/  IMAD.MOV.U32 R4, RZ, RZ, R26 ;  /* 0x000000ffff047224 */ /* 0x000fe200078e001a */
[----:B------:R-:W-:Y:S01]  /*3170*/  UMOV UR4, 0x3ae80f1e ;  /* 0x3ae80f1e00047882 */ /* 0x000fe20000000000 */
[----:B------:R-:W-:Y:S01]  /*3180*/  IMAD.MOV.U32 R26, RZ, RZ, RZ ;  /* 0x000000ffff1a7224 */ /* 0x000fe200078e00ff */
[----:B------:R-:W-:Y:S01]  /*3190*/  LOP3.LUT R5, R2, 0x3ff00000, RZ, 0xfc, !PT ;  /* 0x3ff0000002057812 */ /* 0x000fe200078efcff */
[----:B------:R-:W-:Y:S01]  /*31a0*/  UMOV UR5, 0x3eb1380b ;  /* 0x3eb1380b00057882 */ /* 0x000fe20000000000 */
[----:B------:R-:W-:Y:S02]  /*31b0*/  LEA.HI R2, R27, R28, RZ, 0xc ;  /* 0x0000001c1b027211 */ /* 0x000fe400078f60ff */
[----:B------:R-:W-:-:S13]  /*31c0*/  ISETP.GE.AND P6, PT, R5, 0x3ff6a09f, PT ;  /* 0x3ff6a09f0500780c */ /* 0x000fda0003fc6270 */
[----:B------:R-:W-:Y:S02]  /*31d0*/  @P6 VIADD R3, R5, 0xfff00000 ;  /* 0xfff0000005036836 */ /* 0x000fe40000000000 */
[----:B------:R-:W-:Y:S02]  /*31e0*/  @P6 VIADD R2, R2, 0x1 ;  /* 0x0000000102026836 */ /* 0x000fe40000000000 */
[----:B------:R-:W-:Y:S01]  /*31f0*/  @P6 IMAD.MOV.U32 R5, RZ, RZ, R3 ;  /* 0x000000ffff056224 */ /* 0x000fe200078e0003 */
[----:B------:R-:W-:Y:S02]  /*3200*/  MOV R3, 0x43300000 ;  /* 0x4330000000037802 */ /* 0x000fe40000000f00 */
[----:B------:R-:W-:-:S03]  /*3210*/  LOP3.LUT R2, R2, 0x80000000, RZ, 0x3c, !PT ;  /* 0x8000000002027812 */ /* 0x000fc600078e3cff */
[----:B------:R-:W-:-:S06]  /*3220*/  DADD R28, R4, 1 ;  /* 0x3ff00000041c7429 */ /* 0x000fcc0000000000 */
[----:B------:R-:W0:Y:S02]  /*3230*/  MUFU.RCP64H R27, R29 ;  /* 0x0000001d001b7308 */ /* 0x000e240000001800 */
[----:B0-----:R-:W-:-:S08]  /*3240*/  DFMA R30, -R28, R26, 1 ;  /* 0x3ff000001c1e742b */ /* 0x001fd0000000011a */
[----:B------:R-:W-:-:S08]  /*3250*/  DFMA R30, R30, R30, R30 ;  /* 0x0000001e1e1e722b */ /* 0x000fd0000000001e */
[----:B------:R-:W-:Y:S02]  /*3260*/  DFMA R26, R26, R30, R26 ;  /* 0x0000001e1a1a722b */ /* 0x000fe4000000001a */
[----:B------:R-:W-:-:S08]  /*3270*/  DADD R30, R4, -1 ;  /* 0xbff00000041e7429 */ /* 0x000fd00000000000 */
        /* <DEDUP_REMOVED lines=31> */
[----:B------:R-:W-:Y:S01]  /*3470*/  DADD R28, R2, -UR4 ;  /* 0x80000004021c7e29 */ /* 0x000fe20008000000 */
[----:B------:R-:W-:Y:S01]  /*3480*/  UMOV UR4, 0xfefa39ef ;  /* 0xfefa39ef00047882 */ /* 0x000fe20000000000 */
[----:B------:R-:W-:-:S04]  /*3490*/  UMOV UR5, 0x3fe62e42 ;  /* 0x3fe62e4200057882 */ /* 0x000fc80000000000 */
[----:B------:R-:W-:Y:S02]  /*34a0*/  DFMA R26, R4, R30, R26 ;  /* 0x0000001e041a722b */ /* 0x000fe4000000001a */
[----:B------:R-:W-:-:S08]  /*34b0*/  DFMA R2, R28, UR4, R4 ;  /* 0x000000041c027c2b */ /* 0x000fd00008000004 */
[----:B------:R-:W-:Y:S01]  /*34c0*/  DFMA R30, -R28, UR4, R2 ;  /* 0x000000041c1e7c2b */ /* 0x000fe20008000102 */
[----:B------:R-:W-:Y:S01]  /*34d0*/  UMOV UR4, 0x3b39803f ;  /* 0x3b39803f00047882 */ /* 0x000fe20000000000 */
[----:B------:R-:W-:-:S06]  /*34e0*/  UMOV UR5, 0x3c7abc9e ;  /* 0x3c7abc9e00057882 */ /* 0x000fcc0000000000 */
[----:B------:R-:W-:-:S08]  /*34f0*/  DADD R30, -R4, R30 ;  /* 0x00000000041e7229 */ /* 0x000fd0000000011e */
[----:B------:R-:W-:-:S08]  /*3500*/  DADD R26, R26, -R30 ;  /* 0x000000001a1a7229 */ /* 0x000fd0000000081e */
[----:B------:R-:W-:-:S08]  /*3510*/  DFMA R26, R28, UR4, R26 ;  /* 0x000000041c1a7c2b */ /* 0x000fd0000800001a */
[----:B------:R-:W-:-:S11]  /*3520*/  DADD R2, R2, R26 ;  /* 0x0000000002027229 */ /* 0x000fd6000000001a */
.L_x_11300:
[----:B------:R-:W-:Y:S04]  /*3530*/  BSSY B0, `(.L_x_11301) ;  /* 0x000000c000007945 */ /* 0x000fe80003800000 */
[----:B------:R-:W-:Y:S05]  /*3540*/  @P0 BRA `(.L_x_11302) ;  /* 0x0000000000280947 */ /* 0x000fea0003800000 */
[--C-:B------:R-:W-:Y:S01]  /*3550*/  SHF.R.S32.HI R27, RZ, 0x1f, R6.reuse ;  /* 0x0000001fff1b7819 */ /* 0x100fe20000011406 */
[----:B------:R-:W-:Y:S01]  /*3560*/  IMAD.MOV.U32 R26, RZ, RZ, R6 ;  /* 0x000000ffff1a7224 */ /* 0x000fe200078e0006 */
[----:B-1----:R-:W-:Y:S01]  /*3570*/  DADD R4, R10, -R24 ;  /* 0x000000000a047229 */ /* 0x002fe20000000818 */
[----:B------:R-:W-:Y:S02]  /*3580*/  ULDC.64 UR4, c[0x0][0x210] ;  /* 0x0000840000047ab9 */ /* 0x000fe40000000a00 */
[----:B------:R-:W-:-:S04]  /*3590*/  IMAD.WIDE.U32 R26, R8, UR8, R26 ;  /* 0x00000008081a7c25 */ /* 0x000fc8000f8e001a */
[----:B------:R-:W-:Y:S01]  /*35a0*/  IMAD R11, R9, UR8, R27 ;  /* 0x00000008090b7c24 */ /* 0x000fe2000f8e021b */
[----:B------:R-:W-:Y:S01]  /*35b0*/  LEA R10, P0, R26, UR4, 0x3 ;  /* 0x000000041a0a7c11 */ /* 0x000fe2000f8018ff */
[----:B------:R-:W-:-:S03]  /*35c0*/  DADD R4, R4, -R2 ;  /* 0x0000000004047229 */ /* 0x000fc60000000802 */
[----:B------:R-:W-:-:S05]  /*35d0*/  LEA.HI.X R11, R26, UR5, R11, 0x3, P0 ;  /* 0x000000051a0b7c11 */ /* 0x000fca00080f1c0b */
[----:B------:R0:W-:Y:S04]  /*35e0*/  STG.E.64 desc[UR6][R10.64], R4 ;  /* 0x000000040a007986 */ /* 0x0001e8000c101b06 */
.L_x_11302:
[----:B------:R-:W-:Y:S05]  /*35f0*/  BSYNC B0 ;  /* 0x0000000000007941 */ /* 0x000fea0003800000 */
.L_x_11301:
[----:B------:R-:W-:Y:S04]  /*3600*/  BSSY B0, `(.L_x_11303) ;  /* 0x000000d000007945 */ /* 0x000fe80003800000 */
[----:B------:R-:W-:Y:S05]  /*3610*/  @P1 BRA `(.L_x_11304) ;  /* 0x00000000002c1947 */ /* 0x000fea0003800000 */
[----:B------:R-:W-:Y:S01]  /*3620*/  ULDC UR4, c[0x0][0x0] ;  /* 0x0000000000047ab9 */ /* 0x000fe20000000800 */
[----:B01----:R-:W-:Y:S01]  /*3630*/  DADD R4, R12, -R24 ;  /* 0x000000000c047229 */ /* 0x003fe20000000818 */
[----:B------:R-:W-:Y:S01]  /*3640*/  VIADD R10, R6, UR4 ;  /* 0x00000004060a7c36 */ /* 0x000fe20008000000 */
[----:B------:R-:W-:-:S04]  /*3650*/  ULDC.64 UR4, c[0x0][0x210] ;  /* 0x0000840000047ab9 */ /* 0x000fc80000000a00 */
[--C-:B------:R-:W-:Y:S02]  /*3660*/  SHF.R.S32.HI R11, RZ, 0x1f, R10.reuse ;  /* 0x0000001fff0b7819 */ /* 0x100fe4000001140a */
[----:B------:R-:W-:Y:S01]  /*3670*/  DADD R4, R4, -R2 ;  /* 0x0000000004047229 */ /* 0x000fe20000000802 */
[----:B------:R-:W-:-:S04]  /*3680*/  IMAD.WIDE.U32 R10, R8, UR8, R10 ;  /* 0x00000008080a7c25 */ /* 0x000fc8000f8e000a */
[----:B------:R-:W-:Y:S01]  /*3690*/  IMAD R11, R9, UR8, R11 ;  /* 0x00000008090b7c24 */ /* 0x000fe2000f8e020b */
[----:B------:R-:W-:-:S04]  /*36a0*/  LEA R12, P0, R10, UR4, 0x3 ;  /* 0x000000040a0c7c11 */ /* 0x000fc8000f8018ff */
[----:B------:R-:W-:-:S05]  /*36b0*/  LEA.HI.X R13, R10, UR5, R11, 0x3, P0 ;  /* 0x000000050a0d7c11 */ /* 0x000fca00080f1c0b */
[----:B------:R2:W-:Y:S04]  /*36c0*/  STG.E.64 desc[UR6][R12.64], R4 ;  /* 0x000000040c007986 */ /* 0x0005e8000c101b06 */
.L_x_11304:
[----:B------:R-:W-:Y:S05]  /*36d0*/  BSYNC B0 ;  /* 0x0000000000007941 */ /* 0x000fea0003800000 */
.L_x_11303:
[----:B------:R-:W-:Y:S04]  /*36e0*/  BSSY B0, `(.L_x_11305) ;  /* 0x000000d000007945 */ /* 0x000fe80003800000 */
[----:B------:R-:W-:Y:S05]  /*36f0*/  @P2 BRA `(.L_x_11306) ;  /* 0x00000000002c2947 */ /* 0x000fea0003800000 */
[----:B0-----:R-:W0:Y:S01]  /*3700*/  LDC R11, c[0x0][RZ] ;  /* 0x00000000ff0b7b82 */ /* 0x001e220000000800 */
[----:B-12---:R-:W-:Y:S01]  /*3710*/  DADD R4, R14, -R24 ;  /* 0x000000000e047229 */ /* 0x006fe20000000818 */
[----:B------:R-:W-:-:S07]  /*3720*/  ULDC.64 UR4, c[0x0][0x210] ;  /* 0x0000840000047ab9 */ /* 0x000fce0000000a00 */
[----:B------:R-:W-:Y:S01]  /*3730*/  DADD R4, R4, -R2 ;  /* 0x0000000004047229 */ /* 0x000fe20000000802 */
[----:B0-----:R-:W-:-:S05]  /*3740*/  IMAD R10, R11, 0x2, R6 ;  /* 0x000000020b0a7824 */ /* 0x001fca00078e0206 */
[----:B------:R-:W-:-:S03]  /*3750*/  SHF.R.S32.HI R11, RZ, 0x1f, R10 ;  /* 0x0000001fff0b7819 */ /* 0x000fc6000001140a */
[----:B------:R-:W-:-:S04]  /*3760*/  IMAD.WIDE.U32 R10, R8, UR8, R10 ;  /* 0x00000008080a7c25 */ /* 0x000fc8000f8e000a */
[----:B------:R-:W-:Y:S01]  /*3770*/  IMAD R11, R9, UR8, R11 ;  /* 0x00000008090b7c24 */ /* 0x000fe2000f8e020b */
[----:B------:R-:W-:-:S04]  /*3780*/  LEA R12, P0, R10, UR4, 0x3 ;  /* 0x000000040a0c7c11 */ /* 0x000fc8000f8018ff */
[----:B------:R-:W-:-:S05]  /*3790*/  LEA.HI.X R13, R10, UR5, R11, 0x3, P0 ;  /* 0x000000050a0d7c11 */ /* 0x000fca00080f1c0b */
[----:B------:R3:W-:Y:S04]  /*37a0*/  STG.E.64 desc[UR6][R12.64], R4 ;  /* 0x000000040c007986 */ /* 0x0007e8000c101b06 */
.L_x_11306:
[----:B------:R-:W-:Y:S05]  /*37b0*/  BSYNC B0 ;  /* 0x0000000000007941 */ /* 0x000fea0003800000 */
.L_x_11305:
[----:B------:R-:W-:Y:S04]  /*37c0*/  BSSY B0, `(.L_x_11307) ;  /* 0x000000e000007945 */ /* 0x000fe80003800000 */
[----:B------:R-:W-:Y:S05]  /*37d0*/  @P3 BRA `(.L_x_11308) ;  /* 0x0000000000303947 */ /* 0x000fea0003800000 */
[----:B0-----:R-:W0:Y:S01]  /*37e0*/  LDC R11, c[0x0][RZ] ;  /* 0x00000000ff0b7b82 */ /* 0x001e220000000800 */
[----:B-123--:R-:W-:Y:S01]  /*37f0*/  DADD R4, R16, -R24 ;  /* 0x0000000010047229 */ /* 0x00efe20000000818 */
[----:B------:R-:W-:-:S07]  /*3800*/  ULDC.64 UR4, c[0x0][0x210] ;  /* 0x0000840000047ab9 */ /* 0x000fce0000000a00 */
[----:B------:R-:W-:Y:S01]  /*3810*/  DADD R4, R4, -R2 ;  /* 0x0000000004047229 */ /* 0x000fe20000000802 */
[----:B0-----:R-:W-:-:S04]  /*3820*/  IMAD R10, R11, 0x2, R6 ;  /* 0x000000020b0a7824 */ /* 0x001fc800078e0206 */
[----:B------:R-:W-:-:S05]  /*3830*/  IMAD.IADD R10, R10, 0x1, R11 ;  /* 0x000000010a0a7824 */ /* 0x000fca00078e020b */
[----:B------:R-:W-:-:S03]  /*3840*/  SHF.R.S32.HI R11, RZ, 0x1f, R10 ;  /* 0x0000001fff0b7819 */ /* 0x000fc6000001140a */
[----:B------:R-:W-:-:S04]  /*3850*/  IMAD.WIDE.U32 R10, R8, UR8, R10 ;  /* 0x00000008080a7c25 */ /* 0x000fc8000f8e000a */
[----:B------:R-:W-:Y:S01]  /*3860*/  IMAD R11, R9, UR8, R11 ;  /* 0x00000008090b7c24 */ /* 0x000fe2000f8e020b */
[----:B------:R-:W-:-:S04]  /*3870*/  LEA R12, P0, R10, UR4, 0x3 ;  /* 0x000000040a0c7c11 */ /* 0x000fc8000f8018ff */
[----:B------:R-:W-:-:S05]  /*3880*/  LEA.HI.X R13, R10, UR5, R11, 0x3, P0 ;  /* 0x000000050a0d7c11 */ /* 0x000fca00080f1c0b */
[----:B------:R4:W-:Y:S04]  /*3890*/  STG.E.64 desc[UR6][R12.64], R4 ;  /* 0x000000040c007986 */ /* 0x0009e8000c101b06 */
.L_x_11308:
[----:B------:R-:W-:Y:S05]  /*38a0*/  BSYNC B0 ;  /* 0x0000000000007941 */ /* 0x000fea0003800000 */
.L_x_11307:
[----:B------:R-:W-:Y:S04]  /*38b0*/  BSSY B0, `(.L_x_11309) ;  /* 0x000000e000007945 */ /* 0x000fe80003800000 */
[----:B------:R-:W-:Y:S05]  /*38c0*/  @P4 BRA `(.L_x_11310) ;  /* 0x0000000000304947 */ /* 0x000fea0003800000 */
[----:B0-----:R-:W0:Y:S01]  /*38d0*/  LDC R11, c[0x0][RZ] ;  /* 0x00000000ff0b7b82 */ /* 0x001e220000000800 */
[----:B-1234-:R-:W-:Y:S01]  /*38e0*/  DADD R4, R18, -R24 ;  /* 0x0000000012047229 */ /* 0x01efe20000000818 */
[----:B------:R-:W-:-:S07]  /*38f0*/  ULDC.64 UR4, c[0x0][0x210] ;  /* 0x0000840000047ab9 */ /* 0x000fce0000000a00 */
[----:B------:R-:W-:Y:S01]  /*3900*/  DADD R4, R4, -R2 ;  /* 0x0000000004047229 */ /* 0x000fe20000000802 */
[----:B0-----:R-:W-:-:S04]  /*3910*/  IMAD R10, R11, 0x2, R6 ;  /* 0x000000020b0a7824 */ /* 0x001fc800078e0206 */
[----:B------:R-:W-:-:S05]  /*3920*/  IMAD R10, R11, 0x2, R10 ;  /* 0x000000020b0a7824 */ /* 0x000fca00078e020a */
[----:B------:R-:W-:-:S03]  /*3930*/  SHF.R.S32.HI R11, RZ, 0x1f, R10 ;  /* 0x0000001fff0b7819 */ /* 0x000fc6000001140a */
[----:B------:R-:W-:-:S04]  /*3940*/  IMAD.WIDE.U32 R10, R8, UR8, R10 ;  /* 0x00000008080a7c25 */ /* 0x000fc8000f8e000a */
[----:B------:R-:W-:Y:S01]  /*3950*/  IMAD R11, R9, UR8, R11 ;  /* 0x00000008090b7c24 */ /* 0x000fe2000f8e020b */
[----:B------:R-:W-:-:S04]  /*3960*/  LEA R12, P0, R10, UR4, 0x3 ;  /* 0x000000040a0c7c11 */ /* 0x000fc8000f8018ff */
[----:B------:R-:W-:-:S05]  /*3970*/  LEA.HI.X R13, R10, UR5, R11, 0x3, P0 ;  /* 0x000000050a0d7c11 */ /* 0x000fca00080f1c0b */
[----:B------:R0:W-:Y:S04]  /*3980*/  STG.E.64 desc[UR6][R12.64], R4 ;  /* 0x000000040c007986 */ /* 0x0001e8000c101b06 */
.L_x_11310:
[----:B------:R-:W-:Y:S05]  /*3990*/  BSYNC B0 ;  /* 0x0000000000007941 */ /* 0x000fea0003800000 */
.L_x_11309:
[----:B------:R-:W-:Y:S04]  /*39a0*/  BSSY B0, `(.L_x_11311) ;  /* 0x000000f000007945 */ /* 0x000fe80003800000 */
[----:B------:R-:W-:Y:S05]  /*39b0*/  @P5 BRA `(.L_x_11312) ;  /* 0x0000000000345947 */ /* 0x000fea0003800000 */
[----:B0-----:R-:W2:Y:S01]  /*39c0*/  LDC R11, c[0x0][RZ] ;  /* 0x00000000ff0b7b82 */ /* 0x001ea20000000800 */
[----:B------:R-:W-:Y:S01]  /*39d0*/  ULDC.64 UR4, c[0x0][0x210] ;  /* 0x0000840000047ab9 */ /* 0x000fe20000000a00 */
[----:B--234-:R-:W-:-:S04]  /*39e0*/  IMAD R4, R11, 0x2, R6 ;  /* 0x000000020b047824 */ /* 0x01cfc800078e0206 */
[----:B------:R-:W-:-:S04]  /*39f0*/  IMAD R4, R11, 0x2, R4 ;  /* 0x000000020b047824 */ /* 0x000fc800078e0204 */
[----:B------:R-:W-:Y:S01]  /*3a00*/  IMAD.IADD R10, R4, 0x1, R11 ;  /* 0x00000001040a7824 */ /* 0x000fe200078e020b */
[----:B-1----:R-:W-:-:S04]  /*3a10*/  DADD R4, R20, -R24 ;  /* 0x0000000014047229 */ /* 0x002fc80000000818 */
[----:B------:R-:W-:-:S04]  /*3a20*/  SHF.R.S32.HI R11, RZ, 0x1f, R10 ;  /* 0x0000001fff0b7819 */ /* 0x000fc8000001140a */
[----:B------:R-:W-:Y:S01]  /*3a30*/  DADD R4, R4, -R2 ;  /* 0x0000000004047229 */ /* 0x000fe20000000802 */
[----:B------:R-:W-:-:S04]  /*3a40*/  IMAD.WIDE.U32 R10, R8, UR8, R10 ;  /* 0x00000008080a7c25 */ /* 0x000fc8000f8e000a */
[----:B------:R-:W-:Y:S01]  /*3a50*/  IMAD R11, R9, UR8, R11 ;  /* 0x00000008090b7c24 */ /* 0x000fe2000f8e020b */
[----:B------:R-:W-:-:S04]  /*3a60*/  LEA R12, P0, R10, UR4, 0x3 ;  /* 0x000000040a0c7c11 */ /* 0x000fc8000f8018ff */
[----:B------:R-:W-:-:S05]  /*3a70*/  LEA.HI.X R13, R10, UR5, R11, 0x3, P0 ;  /* 0x000000050a0d7c11 */ /* 0x000fca00080f1c0b */
[----:B------:R0:W-:Y:S04]  /*3a80*/  STG.E.64 desc[UR6][R12.64], R4 ;  /* 0x000000040c007986 */ /* 0x0001e8000c101b06 */
.L_x_11312:
[----:B------:R-:W-:Y:S05]  /*3a90*/  BSYNC B0 ;  /* 0x0000000000007941 */ /* 0x000fea0003800000 */
.L_x_11311:
[----:B------:R-:W-:-:S13]  /*3aa0*/  ISETP.NE.AND P0, PT, R0, RZ, PT ;  /* 0x000000ff0000720c */ /* 0x000fda0003f05270 */
[----:B------:R-:W-:Y:S05]  /*3ab0*/  @P0 EXIT ;  /* 0x000000000000094d */ /* 0x000fea0003800000 */
[----:B0-234-:R-:W0:Y:S01]  /*3ac0*/  LDC R5, c[0x0][RZ] ;  /* 0x00000000ff057b82 */ /* 0x01de220000000800 */
[----:B-1----:R-:W-:Y:S01]  /*3ad0*/  DADD R22, R22, -R24 ;  /* 0x0000000016167229 */ /* 0x002fe20000000818 */
[----:B------:R-:W-:-:S07]  /*3ae0*/  ULDC.64 UR4, c[0x0][0x210] ;  /* 0x0000840000047ab9 */ /* 0x000fce0000000a00 */
[----:B------:R-:W-:Y:S01]  /*3af0*/  DADD R2, R22, -R2 ;  /* 0x0000000016027229 */ /* 0x000fe20000000802 */
[----:B0-----:R-:W-:-:S04]  /*3b00*/  IMAD R6, R5, 0x2, R6 ;  /* 0x0000000205067824 */ /* 0x001fc800078e0206 */
[----:B------:R-:W-:-:S04]  /*3b10*/  IMAD R6, R5, 0x2, R6 ;  /* 0x0000000205067824 */ /* 0x000fc800078e0206 */
[----:B------:R-:W-:-:S05]  /*3b20*/  IMAD R4, R5, 0x2, R6 ;  /* 0x0000000205047824 */ /* 0x000fca00078e0206 */
[----:B------:R-:W-:-:S03]  /*3b30*/  SHF.R.S32.HI R5, RZ, 0x1f, R4 ;  /* 0x0000001fff057819 */ /* 0x000fc60000011404 */
[----:B------:R-:W-:-:S04]  /*3b40*/  IMAD.WIDE.U32 R4, R8, UR8, R4 ;  /* 0x0000000808047c25 */ /* 0x000fc8000f8e0004 */
[----:B------:R-:W-:Y:S01]  /*3b50*/  IMAD R9, R9, UR8, R5 ;  /* 0x0000000809097c24 */ /* 0x000fe2000f8e0205 */
[----:B------:R-:W-:-:S04]  /*3b60*/  LEA R6, P0, R4, UR4, 0x3 ;  /* 0x0000000404067c11 */ /* 0x000fc8000f8018ff */
[----:B------:R-:W-:-:S05]  /*3b70*/  LEA.HI.X R7, R4, UR5, R9, 0x3, P0 ;  /* 0x0000000504077c11 */ /* 0x000fca00080f1c09 */
[----:B------:R-:W-:Y:S01]  /*3b80*/  STG.E.64 desc[UR6][R6.64], R2 ;  /* 0x0000000206007986 */ /* 0x000fe2000c101b06 */
[----:B------:R-:W-:Y:S05]  /*3b90*/  EXIT ;  /* 0x000000000000794d */ /* 0x000fea0003800000 */
.L_x_11267:
[----:B-1----:R-:W-:Y:S02]  /*3ba0*/  IMAD.MOV.U32 R29, RZ, RZ, R25 ;  /* 0x000000ffff1d7224 */ /* 0x002fe400078e0019 */
[----:B------:R-:W-:Y:S02]  /*3bb0*/  IMAD.MOV.U32 R28, RZ, RZ, 0x10 ;  /* 0x00000010ff1c7424 */ /* 0x000fe400078e00ff */
[----:B------:R-:W-:Y:S02]  /*3bc0*/  IMAD.MOV.U32 R27, RZ, RZ, 0x1f ;  /* 0x0000001fff1b7424 */ /* 0x000fe400078e00ff */
[----:B------:R-:W-:-:S07]  /*3bd0*/  IMAD.MOV.U32 R26, RZ, RZ, -0x1 ;  /* 0xffffffffff1a7424 */ /* 0x000fce00078e00ff */
[----:B------:R-:W-:Y:S05]  /*3be0*/  WARPSYNC.COLLECTIVE R26, `(.L_x_11313) ;  /* 0x000000001a087348 */ /* 0x000fea0003c00000 */
[----:B------:R0:W1:Y:S02]  /*3bf0*/  SHFL.DOWN P6, R30, R29, R28, R27 ;  /* 0x0800001c1d1e7389 */ /* 0x00006400000c001b */
[----:B01----:R-:W-:Y:S01]  /*3c00*/  ENDCOLLECTIVE ;  /* 0x000000000000791b */ /* 0x003fe20003800000 */
.L_x_11313:
[----:B------:R-:W-:Y:S01]  /*3c10*/  MOV R29, R24 ;  /* 0x00000018001d7202 */ /* 0x000fe20000000f00 */
[----:B------:R-:W-:-:S07]  /*3c20*/  IMAD.MOV.U32 R33, RZ, RZ, R30 ;  /* 0x000000ffff217224 */ /* 0x000fce00078e001e */
[----:B------:R-:W-:Y:S05]  /*3c30*/  WARPSYNC.COLLECTIVE R26, `(.L_x_11314) ;  /* 0x000000001a087348 */ /* 0x000fea0003c00000 */
[----:B------:R0:W1:Y:S02]  /*3c40*/  SHFL.DOWN P6, R30, R29, R28, R27 ;  /* 0x0800001c1d1e7389 */ /* 0x00006400000c001b */
[----:B01----:R-:W-:Y:S01]  /*3c50*/  ENDCOLLECTIVE ;  /* 0x000000000000791b */ /* 0x003fe20003800000 */
.L_x_11314:
        /* <DEDUP_REMOVED lines=12> */
.L_x_11315:
[----:B------:R-:W-:Y:S02]  /*3d20*/  IMAD.MOV.U32 R29, RZ, RZ, R32 ;  /* 0x000000ffff1d7224 */ /* 0x000fe400078e0020 */
[----:B------:R-:W-:-:S07]  /*3d30*/  IMAD.MOV.U32 R5, RZ, RZ, R30 ;  /* 0x000000ffff057224 */ /* 0x000fce00078e001e */
[----:B------:R-:W-:Y:S05]  /*3d40*/  WARPSYNC.COLLECTIVE R26, `(.L_x_11316) ;  /* 0x000000001a087348 */ /* 0x000fea0003c00000 */
[----:B------:R0:W1:Y:S02]  /*3d50*/  SHFL.DOWN P6, R30, R29, R28, R27 ;  /* 0x0800001c1d1e7389 */ /* 0x00006400000c001b */
[----:B01----:R-:W-:Y:S01]  /*3d60*/  ENDCOLLECTIVE ;  /* 0x000000000000791b */ /* 0x003fe20003800000 */
.L_x_11316:
[----:B------:R-:W-:Y:S02]  /*3d70*/  IMAD.MOV.U32 R25, RZ, RZ, R5 ;  /* 0x000000ffff197224 */ /* 0x000fe400078e0005 */
        /* <DEDUP_REMOVED lines=9> */
.L_x_11317:
[----:B------:R-:W-:Y:S02]  /*3e10*/  IMAD.MOV.U32 R29, RZ, RZ, R24 ;  /* 0x000000ffff1d7224 */ /* 0x000fe400078e0018 */
[----:B------:R-:W-:-:S07]  /*3e20*/  IMAD.MOV.U32 R5, RZ, RZ, R30 ;  /* 0x000000ffff057224 */ /* 0x000fce00078e001e */
[----:B------:R-:W-:Y:S05]  /*3e30*/  WARPSYNC.COLLECTIVE R26, `(.L_x_11318) ;  /* 0x000000001a087348 */ /* 0x000fea0003c00000 */
[----:B------:R0:W1:Y:S02]  /*3e40*/  SHFL.DOWN P6, R30, R29, R28, R27 ;  /* 0x0800001c1d1e7389 */ /* 0x00006400000c001b */
[----:B01----:R-:W-:Y:S01]  /*3e50*/  ENDCOLLECTIVE ;  /* 0x000000000000791b */ /* 0x003fe20003800000 */
.L_x_11318:
        /* <DEDUP_REMOVED lines=12> */
.L_x_11319:
[----:B------:R-:W-:Y:S02]  /*3f20*/  IMAD.MOV.U32 R29, RZ, RZ, R32 ;  /* 0x000000ffff1d7224 */ /* 0x000fe400078e0020 */
[----:B------:R-:W-:-:S07]  /*3f30*/  IMAD.MOV.U32 R5, RZ, RZ, R30 ;  /* 0x000000ffff057224 */ /* 0x000fce00078e001e */
[----:B------:R-:W-:Y:S05]  /*3f40*/  WARPSYNC.COLLECTIVE R26, `(.L_x_11320) ;  /* 0x000000001a087348 */ /* 0x000fea0003c00000 */
[----:B------:R0:W1:Y:S02]  /*3f50*/  SHFL.DOWN P6, R30, R29, R28, R27 ;  /* 0x0800001c1d1e7389 */ /* 0x00006400000c001b */
[----:B01----:R-:W-:Y:S01]  /*3f60*/  ENDCOLLECTIVE ;  /* 0x000000000000791b */ /* 0x003fe20003800000 */
.L_x_11320:
        /* <DEDUP_REMOVED lines=10> */
.L_x_11321:
[----:B------:R-:W-:Y:S02]  /*4010*/  IMAD.MOV.U32 R29, RZ, RZ, R31 ;  /* 0x000000ffff1d7224 */ /* 0x000fe400078e001f */
[----:B------:R-:W-:-:S07]  /*4020*/  IMAD.MOV.U32 R25, RZ, RZ, R30 ;  /* 0x000000ffff197224 */ /* 0x000fce00078e001e */
[----:B------:R-:W-:Y:S05]  /*4030*/  WARPSYNC.COLLECTIVE R26, `(.L_x_11322) ;  /* 0x000000001a087348 */ /* 0x000fea0003c00000 */
[----:B------:R0:W1:Y:S02]  /*4040*/  SHFL.DOWN P6, R30, R29, R28, R27 ;  /* 0x0800001c1d1e7389 */ /* 0x00006400000c001b */
[----:B01----:R-:W-:Y:S01]  /*4050*/  ENDCOLLECTIVE ;  /* 0x000000000000791b */ /* 0x003fe20003800000 */
.L_x_11322:
[----:B------:R-:W-:Y:S01]  /*4060*/  IMAD.MOV.U32 R24, RZ, RZ, R30 ;  /* 0x000000ffff187224 */ /* 0x000fe200078e001e */
[----:B------:R-:W-:Y:S06]  /*4070*/  BRA `(.L_x_11323) ;  /* 0xffffffcc00887947 */ /* 0x000fec000383ffff */
.L_x_11298:
[----:B--2---:R-:W-:Y:S02]  /*4080*/  IMAD.MOV.U32 R29, RZ, RZ, R3 ;  /* 0x000000ffff1d7224 */ /* 0x004fe400078e0003 */
[----:B------:R-:W-:Y:S02]  /*4090*/  IMAD.MOV.U32 R28, RZ, RZ, 0x10 ;  /* 0x00000010ff1c7424 */ /* 0x000fe400078e00ff */
[----:B0-----:R-:W-:Y:S02]  /*40a0*/  IMAD.MOV.U32 R27, RZ, RZ, 0x1f ;  /* 0x0000001fff1b7424 */ /* 0x001fe400078e00ff */
[----:B------:R-:W-:-:S07]  /*40b0*/  IMAD.MOV.U32 R26, RZ, RZ, -0x1 ;  /* 0xffffffffff1a7424 */ /* 0x000fce00078e00ff */
[----:B-1----:R-:W-:Y:S05]  /*40c0*/  WARPSYNC.COLLECTIVE R26, `(.L_x_11324) ;  /* 0x000000001a087348 */ /* 0x002fea0003c00000 */
[----:B------:R0:W2:Y:S02]  /*40d0*/  SHFL.DOWN P6, R30, R29, R28, R27 ;  /* 0x0800001c1d1e7389 */ /* 0x0000a400000c001b */
[----:B012---:R-:W-:Y:S01]  /*40e0*/  ENDCOLLECTIVE ;  /* 0x000000000000791b */ /* 0x007fe20003800000 */
.L_x_11324:
[----:B------:R-:W-:Y:S02]  /*40f0*/  IMAD.MOV.U32 R29, RZ, RZ, R2 ;  /* 0x000000ffff1d7224 */ /* 0x000fe400078e0002 */
[----:B------:R-:W-:-:S07]  /*4100*/  IMAD.MOV.U32 R33, RZ, RZ, R30 ;  /* 0x000000ffff217224 */ /* 0x000fce00078e001e */
[----:B------:R-:W-:Y:S05]  /*4110*/  WARPSYNC.COLLECTIVE R26, `(.L_x_11325) ;  /* 0x000000001a087348 */ /* 0x000fea0003c00000 */
[----:B------:R0:W1:Y:S02]  /*4120*/  SHFL.DOWN P6, R30, R29, R28, R27 ;  /* 0x0800001c1d1e7389 */ /* 0x00006400000c001b */
[----:B01----:R-:W-:Y:S01]  /*4130*/  ENDCOLLECTIVE ;  /* 0x000000000000791b */ /* 0x003fe20003800000 */
.L_x_11325:
[----:B------:R-:W-:Y:S01]  /*4140*/  MOV R28, 0x8 ;  /* 0x00000008001c7802 */ /* 0x000fe20000000f00 */
[----:B------:R-:W-:-:S06]  /*4150*/  IMAD.MOV.U32 R32, RZ, RZ, R30 ;  /* 0x000000ffff207224 */ /* 0x000fcc00078e001e */
[----:B------:R-:W-:-:S10]  /*4160*/  DADD R32, R2, R32 ;  /* 0x0000000002207229 */ /* 0x000fd40000000020 */
[----:B------:R-:W-:-:S07]  /*4170*/  IMAD.MOV.U32 R29, RZ, RZ, R33 ;  /* 0x000000ffff1d7224 */ /* 0x000fce00078e0021 */
[----:B------:R-:W-:Y:S05]  /*4180*/  WARPSYNC.COLLECTIVE R26, `(.L_x_11326) ;  /* 0x000000001a087348 */ /* 0x000fea0003c00000 */
[----:B------:R0:W1:Y:S02]  /*4190*/  SHFL.DOWN P6, R30, R29, R28, R27 ;  /* 0x0800001c1d1e7389 */ /* 0x00006400000c001b */
[----:B01----:R-:W-:Y:S01]  /*41a0*/  ENDCOLLECTIVE ;  /* 0x000000000000791b */ /* 0x003fe20003800000 */
.L_x_11326:
[----:B------:R-:W-:Y:S02]  /*41b0*/  IMAD.MOV.U32 R29, RZ, RZ, R32 ;  /* 0x000000ffff1d7224 */ /* 0x000fe400078e0020 */
[----:B------:R-:W-:-:S07]  /*41c0*/  IMAD.MOV.U32 R35, RZ, RZ, R30 ;  /* 0x000000ffff237224 */ /* 0x000fce00078e001e */
[----:B------:R-:W-:Y:S05]  /*41d0*/  WARPSYNC.COLLECTIVE R26, `(.L_x_11327) ;  /* 0x000000001a087348 */ /* 0x000fea0003c00000 */
[----:B------:R0:W1:Y:S02]  /*41e0*/  SHFL.DOWN P6, R30, R29, R28, R27 ;  /* 0x0800001c1d1e7389 */ /* 0x00006400000c001b */
[----:B01----:R-:W-:Y:S01]  /*41f0*/  ENDCOLLECTIVE ;  /* 0x000000000000791b */ /* 0x003fe20003800000 */
.L_x_11327:
[----:B------:R-:W-:Y:S02]  /*4200*/  IMAD.MOV.U32 R28, RZ, RZ, 0x4 ;  /* 0x00000004ff1c7424 */ /* 0x000fe400078e00ff */
[----:B------:R-:W-:-:S06]  /*4210*/  IMAD.MOV.U32 R34, RZ, RZ, R30 ;  /* 0x000000ffff227224 */ /* 0x000fcc00078e001e */
[----:B------:R-:W-:-:S10]  /*4220*/  DADD R34, R32, R34 ;  /* 0x0000000020227229 */ /* 0x000fd40000000022 */
[----:B------:R-:W-:-:S07]  /*4230*/  IMAD.MOV.U32 R29, RZ, RZ, R35 ;  /* 0x000000ffff1d7224 */ /* 0x000fce00078e0023 */
[----:B------:R-:W-:Y:S05]  /*4240*/  WARPSYNC.COLLECTIVE R26, `(.L_x_11328) ;  /* 0x000000001a087348 */ /* 0x000fea0003c00000 */
[----:B------:R0:W1:Y:S02]  /*4250*/  SHFL.DOWN P6, R30, R29, R28, R27 ;  /* 0x0800001c1d1e7389 */ /* 0x00006400000c001b */
[----:B01----:R-:W-:Y:S01]  /*4260*/  ENDCOLLECTIVE ;  /* 0x000000000000791b */ /* 0x003fe20003800000 */
.L_x_11328:
[----:B------:R-:W-:Y:S02]  /*4270*/  IMAD.MOV.U32 R29, RZ, RZ, R34 ;  /* 0x000000ffff1d7224 */ /* 0x000fe400078e0022 */
[----:B------:R-:W-:-:S07]  /*4280*/  IMAD.MOV.U32 R37, RZ, RZ, R30 ;  /* 0x000000ffff257224 */ /* 0x000fce00078e001e */
[----:B------:R-:W-:Y:S05]  /*4290*/  WARPSYNC.COLLECTIVE R26, `(.L_x_11329) ;  /* 0x000000001a087348 */ /* 0x000fea0003c00000 */
[----:B------:R0:W1:Y:S02]  /*42a0*/  SHFL.DOWN P6, R30, R29, R28, R27 ;  /* 0x0800001c1d1e7389 */ /* 0x00006400000c001b */
[----:B01----:R-:W-:Y:S01]  /*42b0*/  ENDCOLLECTIVE ;  /* 0x000000000000791b */ /* 0x003fe20003800000 */
.L_x_11329:
[----:B------:R-:W-:Y:S02]  /*42c0*/  IMAD.MOV.U32 R28, RZ, RZ, 0x2 ;  /* 0x00000002ff1c7424 */ /* 0x000fe400078e00ff */
[----:B------:R-:W-:-:S06]  /*42d0*/  IMAD.MOV.U32 R36, RZ, RZ, R30 ;  /* 0x000000ffff247224 */ /* 0x000fcc00078e001e */
[----:B------:R-:W-:-:S10]  /*42e0*/  DADD R36, R34, R36 ;  /* 0x0000000022247229 */ /* 0x000fd40000000024 */
[----:B------:R-:W-:-:S07]  /*42f0*/  IMAD.MOV.U32 R29, RZ, RZ, R37 ;  /* 0x000000ffff1d7224 */ /* 0x000fce00078e0025 */
[----:B------:R-:W-:Y:S05]  /*4300*/  WARPSYNC.COLLECTIVE R26, `(.L_x_11330) ;  /* 0x000000001a087348 */ /* 0x000fea0003c00000 */
[----:B------:R0:W1:Y:S02]  /*4310*/  SHFL.DOWN P6, R30, R29, R28, R27 ;  /* 0x0800001c1d1e7389 */ /* 0x00006400000c001b */
[----:B01----:R-:W-:Y:S01]  /*4320*/  ENDCOLLECTIVE ;  /* 0x000000000000791b */ /* 0x003fe20003800000 */
.L_x_11330:
[----:B------:R-:W-:Y:S02]  /*4330*/  IMAD.MOV.U32 R29, RZ, RZ, R36 ;  /* 0x000000ffff1d7224 */ /* 0x000fe400078e0024 */
[----:B------:R-:W-:-:S07]  /*4340*/  IMAD.MOV.U32 R3, RZ, RZ, R30 ;  /* 0x000000ffff037224 */ /* 0x000fce00078e001e */
[----:B------:R-:W-:Y:S05]  /*4350*/  WARPSYNC.COLLECTIVE R26, `(.L_x_11331) ;  /* 0x000000001a087348 */ /* 0x000fea0003c00000 */
[----:B------:R0:W1:Y:S02]  /*4360*/  SHFL.DOWN P6, R30, R29, R28, R27 ;  /* 0x0800001c1d1e7389 */ /* 0x00006400000c001b */
[----:B01----:R-:W-:Y:S01]  /*4370*/  ENDCOLLECTIVE ;  /* 0x000000000000791b */ /* 0x003fe20003800000 */
.L_x_11331:
[----:B------:R-:W-:Y:S02]  /*4380*/  IMAD.MOV.U32 R28, RZ, RZ, 0x1 ;  /* 0x00000001ff1c7424 */ /* 0x000fe400078e00ff */
[----:B------:R-:W-:-:S06]  /*4390*/  IMAD.MOV.U32 R2, RZ, RZ, R30 ;  /* 0x000000ffff027224 */ /* 0x000fcc00078e001e */
[----:B------:R-:W-:-:S10]  /*43a0*/  DADD R2, R36, R2 ;  /* 0x0000000024027229 */ /* 0x000fd40000000002 */
[----:B------:R-:W-:-:S07]  /*43b0*/  IMAD.MOV.U32 R29, RZ, RZ, R3 ;  /* 0x000000ffff1d7224 */ /* 0x000fce00078e0003 */
[----:B------:R-:W-:Y:S05]  /*43c0*/  WARPSYNC.COLLECTIVE R26, `(.L_x_11332) ;  /* 0x000000001a087348 */ /* 0x000fea0003c00000 */
[----:B------:R0:W1:Y:S02]  /*43d0*/  SHFL.DOWN P6, R30, R29, R28, R27 ;  /* 0x0800001c1d1e7389 */ /* 0x00006400000c001b */
[----:B01----:R-:W-:Y:S01]  /*43e0*/  ENDCOLLECTIVE ;  /* 0x000000000000791b */ /* 0x003fe20003800000 */
.L_x_11332:
[----:B------:R-:W-:Y:S02]  /*43f0*/  IMAD.MOV.U32 R29, RZ, RZ, R2 ;  /* 0x000000ffff1d7224 */ /* 0x000fe400078e0002 */
[----:B------:R-:W-:-:S07]  /*4400*/  IMAD.MOV.U32 R4, RZ, RZ, R30 ;  /* 0x000000ffff047224 */ /* 0x000fce00078e001e */
[----:B------:R-:W-:Y:S05]  /*4410*/  WARPSYNC.COLLECTIVE R26, `(.L_x_11333) ;  /* 0x000000001a087348 */ /* 0x000fea0003c00000 */
[----:B------:R0:W1:Y:S02]  /*4420*/  SHFL.DOWN P6, R30, R29, R28, R27 ;  /* 0x0800001c1d1e7389 */ /* 0x00006400000c001b */
[----:B01----:R-:W-:Y:S01]  /*4430*/  ENDCOLLECTIVE ;  /* 0x000000000000791b */ /* 0x003fe20003800000 */
.L_x_11333:
[----:B------:R-:W-:Y:S05]  /*4440*/  BRA `(.L_x_11334) ;  /* 0xffffffe800d47947 */ /* 0x000fea000383ffff */
.L_x_11335:
        /* <DEDUP_REMOVED lines=11> */
.L_x_12210:


//--------------------- .text._ZN2at6native43_GLOBAL__N__9ae7fba5_10_SoftMax_cu_9f978f6322cunn_SoftMaxForwardRegIdddNS1_25LogSoftMaxForwardEpilogueElLi6EEEvPT1_PKT_T3_ --------------------------
	.section	.text._ZN2at6native43_GLOBAL__N__9ae7fba5_10_SoftMax_cu_9f978f6322cunn_SoftMaxForwardRegIdddNS1_25LogSoftMaxForwardEpilogueElLi6EEEvPT1_PKT_T3_,"ax",@progbits
	.align	128
.text._ZN2at6native43_GLOBAL__N__9ae7fba5_10_SoftMax_cu_9f978f6322cunn_SoftMaxForwardRegIdddNS1_25LogSoftMaxForwardEpilogueElLi6EEEvPT1_PKT_T3_:
        .type           _ZN2at6native43_GLOBAL__N__9ae7fba5_10_SoftMax_cu_9f978f6322cunn_SoftMaxForwardRegIdddNS1_25LogSoftMaxForwardEpilogueElLi6EEEvPT1_PKT_T3_,@function
        .size           _ZN2at6native43_GLOBAL__N__9ae7fba5_10_SoftMax_cu_9f978f6322cunn_SoftMaxForwardRegIdddNS1_25LogSoftMaxForwardEpilogueElLi6EEEvPT1_PKT_T3_,(.L_x_12211 - _ZN2at6native43_GLOBAL__N__9ae7fba5_10_SoftMax_cu_9f978f6322cunn_SoftMaxForwardRegIdddNS1_25LogSoftMaxForwardEpilogueElLi6EEEvPT1_PKT_T3_)
        .other          _ZN2at6native43_GLOBAL__N__9ae7fba5_10_SoftMax_cu_9f978f6322cunn_SoftMaxForwardRegIdddNS1_25LogSoftMaxForwardEpilogueElLi6EEEvPT1_PKT_T3_,@"STO_CUDA_ENTRY STV_DEFAULT"
_ZN2at6native43_GLOBAL__N__9ae7fba5_10_SoftMax_cu_9f978f6322cunn_SoftMaxForwardRegIdddNS1_25LogSoftMaxForwardEpilogueElLi6EEEvPT1_PKT_T3_:
        /* <DEDUP_REMOVED lines=12> */
[----:B------:R-:W-:Y:S02]  /*00c0*/  ISETP.GE.U32.AND P1, PT, R26, R14, PT ;  /* 0x0000000e1a00720c */ /* 0x000fe40003f26070 */
[----:B------:R-:W-:Y:S02]  /*00d0*/  SHF.R.S32.HI R21, RZ, 0x1f, R20 ;  /* 0x0000001fff157819 */ /* 0x000fe40000011414 */
[----:B------:R-:W-:-:S05]  /*00e0*/  ISETP.GE.AND.EX P1, PT, R27, R15, PT, P1 ;  /* 0x0000000f1b00720c */ /* 0x000fca0003f26310 */
[----:B------:R-:W0:Y:S01]  /*00f0*/  @!P0 LDC.64 R24, c[0x0][0x218] ;  /* 0x00008600ff188b82 */ /* 0x000e220000000a00 */
[----:B--2---:R-:W-:-:S04]  /*0100*/  @!P0 IMAD.WIDE.U32 R22, R14, UR8, R16 ;  /* 0x000000080e168c25 */ /* 0x004fc8000f8e0010 */
[----:B------:R-:W-:-:S03]  /*0110*/  @!P0 IMAD R0, R15, UR8, R23 ;  /* 0x000000080f008c24 */ /* 0x000fc6000f8e0217 */
[----:B------:R-:W1:Y:S01]  /*0120*/  @!P1 LDC.64 R18, c[0x0][0x218] ;  /* 0x00008600ff129b82 */ /* 0x000e620000000a00 */
[----:B0-----:R-:W-:-:S04]  /*0130*/  @!P0 LEA R24, P2, R22, R24, 0x3 ;  /* 0x0000001816188211 */ /* 0x001fc800078418ff */
[----:B------:R-:W-:Y:S01]  /*0140*/  @!P0 LEA.HI.X R25, R22, R25, R0, 0x3, P2 ;  /* 0x0000001916198211 */ /* 0x000fe200010f1c00 */
[----:B------:R-:W-:Y:S01]  /*0150*/  @!P1 IMAD.WIDE.U32 R22, R14, UR8, R26 ;  /* 0x000000080e169c25 */ /* 0x000fe2000f8e001a */
[----:B------:R-:W-:-:S03]  /*0160*/  ISETP.GE.U32.AND P2, PT, R20, R14, PT ;  /* 0x0000000e1400720c */ /* 0x000fc60003f46070 */
[----:B------:R0:W2:Y:S01]  /*0170*/  @!P0 LDG.E.64 R12, desc[UR6][R24.64] ;  /* 0x00000006180c8981 */ /* 0x0000a2000c1e1b00 */
[----:B------:R-:W-:Y:S01]  /*0180*/  ISETP.GE.AND.EX P2, PT, R21, R15, PT, P2 ;  /* 0x0000000f1500720c */ /* 0x000fe20003f46320 */
[----:B------:R-:W-:Y:S01]  /*0190*/  @!P1 IMAD R0, R15, UR8, R23 ;  /* 0x000000080f009c24 */ /* 0x000fe2000f8e0217 */
[----:B-1----:R-:W-:Y:S01]  /*01a0*/  @!P1 LEA R26, P3, R22, R18, 0x3 ;  /* 0x00000012161a9211 */ /* 0x002fe200078618ff */
[----:B------:R-:W-:-:S03]  /*01b0*/  VIADD R18, R20, UR4 ;  /* 0x0000000414127c36 */ /* 0x000fc60008000000 */
[----:B------:R-:W-:-:S07]  /*01c0*/  @!P1 LEA.HI.X R27, R22, R19, R0, 0x3, P3 ;  /* 0x00000013161b9211 */ /* 0x000fce00018f1c00 */
[----:B------:R-:W1:Y:S01]  /*01d0*/  @!P2 LDC.64 R22, c[0x0][0x218] ;  /* 0x00008600ff16ab82 */ /* 0x000e620000000a00 */
[----:B------:R-:W-:Y:S01]  /*01e0*/  SHF.R.S32.HI R19, RZ, 0x1f, R18 ;  /* 0x0000001fff137819 */ /* 0x000fe20000011412 */
[----:B------:R3:W4:Y:S01]  /*01f0*/  @!P1 LDG.E.64 R10, desc[UR6][R26.64] ;  /* 0x000000061a0a9981 */ /* 0x000722000c1e1b00 */
[----:B------:R-:W-:-:S04]  /*0200*/  ISETP.GE.U32.AND P3, PT, R18, R14, PT ;  /* 0x0000000e1200720c */ /* 0x000fc80003f66070 */
[----:B------:R-:W-:Y:S01]  /*0210*/  ISETP.GE.AND.EX P3, PT, R19, R15, PT, P3 ;  /* 0x0000000f1300720c */ /* 0x000fe20003f66330 */
[----:B------:R-:W-:-:S04]  /*0220*/  @!P2 IMAD.WIDE.U32 R20, R14, UR8, R20 ;  /* 0x000000080e14ac25 */ /* 0x000fc8000f8e0014 */
[----:B------:R-:W-:-:S08]  /*0230*/  @!P2 IMAD R0, R15, UR8, R21 ;  /* 0x000000080f00ac24 */ /* 0x000fd0000f8e0215 */
[----:B0-----:R-:W0:Y:S01]  /*0240*/  @!P3 LDC.64 R24, c[0x0][0x218] ;  /* 0x00008600ff18bb82 */ /* 0x001e220000000a00 */
        /* <DEDUP_REMOVED lines=12> */
[----:B---3--:R-:W1:Y:S01]  /*0310*/  @!P4 LDC.64 R26, c[0x0][0x218] ;  /* 0x00008600ff1acb82 */ /* 0x008e620000000a00 */
[----:B------:R-:W-:-:S04]  /*0320*/  @!P4 IMAD.WIDE.U32 R20, R14, UR8, R18 ;  /* 0x000000080e14cc25 */ /* 0x000fc8000f8e0012 */
[----:B------:R-:W-:Y:S02]  /*0330*/  @!P4 IMAD R0, R15, UR8, R21 ;  /* 0x000000080f00cc24 */ /* 0x000fe4000f8e0215 */
[----:B------:R-:W-:Y:S01]  /*0340*/  @!P0 IMAD.MOV.U32 R21, RZ, RZ, 0x7fefffff ;  /* 0x7fefffffff158424 */ /* 0x000fe200078e00ff */
[----:B-1----:R-:W-:-:S04]  /*0350*/  @!P4 LEA R22, P5, R20, R26, 0x3 ;  /* 0x0000001a1416c211 */ /* 0x002fc800078a18ff */
[----:B------:R-:W-:Y:S01]  /*0360*/  @!P4 LEA.HI.X R23, R20, R27, R0, 0x3, P5 ;  /* 0x0000001b1417c211 */ /* 0x000fe200028f1c00 */
[----:B------:R-:W-:-:S04]  /*0370*/  @!P0 IMAD.MOV.U32 R20, RZ, RZ, -0x1 ;  /* 0xffffffffff148424 */ /* 0x000fc800078e00ff */
[----:B------:R-:W-:Y:S01]  /*0380*/  @!P0 IMAD.MOV.U32 R19, RZ, RZ, R20 ;  /* 0x000000ffff138224 */ /* 0x000fe200078e0014 */
[----:B------:R0:W3:Y:S02]  /*0390*/  @!P4 LDG.E.64 R4, desc[UR6][R22.64] ;  /* 0x000000061604c981 */ /* 0x0000e4000c1e1b00 */
[----:B0-----:R-:W-:Y:S01]  /*03a0*/  VIADD R22, R18, UR4 ;  /* 0x0000000412167c36 */ /* 0x001fe20008000000 */
[----:B--2---:R-:W-:Y:S01]  /*03b0*/  @!P0 DSETP.MAX.AND P5, P6, R12, -R20, PT ;  /* 0x800000140c00822a */ /* 0x004fe20003eaf000 */
[----:B------:R-:W-:-:S05]  /*03c0*/  @!P0 IMAD.MOV.U32 R0, RZ, RZ, R12 ;  /* 0x000000ffff008224 */ /* 0x000fca00078e000c */
[----:B------:R-:W-:Y:S01]  /*03d0*/  @!P0 SEL R19, R0, R19, P5 ;  /* 0x0000001300138207 */ /* 0x000fe20002800000 */
[----:B------:R-:W-:-:S05]  /*03e0*/  @!P0 IMAD.MOV.U32 R0, RZ, RZ, R13 ;  /* 0x000000ffff008224 */ /* 0x000fca00078e000d */
        /* <DEDUP_REMOVED lines=47> */
[----:B---3--:R-:W-:Y:S02]  /*06e0*/  @!P4 IMAD.MOV.U32 R23, RZ, RZ, R4 ;  /* 0x000000ffff17c224 */ /* 0x008fe400078e0004 */
[----:B------:R-:W-:Y:S01]  /*06f0*/  @!P4 IMAD.MOV.U32 R0, RZ, RZ, R20 ;  /* 0x000000ffff00c224 */ /* 0x000fe200078e0014 */
[----:B------:R-:W-:Y:S06]  /*0700*/  BAR.SYNC.DEFER_BLOCKING 0x0 ;  /* 0x0000000000007b1d */ /* 0x000fec0000010000 */
[----:B------:R-:W-:Y:S01]  /*0710*/  @!P4 DSETP.MAX.AND P6, P0, R20, R4, PT ;  /* 0x000000041400c22a */ /* 0x000fe200038cf000 */
[----:B------:R-:W-:-:S05]  /*0720*/  @!P4 IMAD.MOV.U32 R25, RZ, RZ, R5 ;  /* 0x000000ffff19c224 */ /* 0x000fca00078e0005 */
[----:B------:R-:W-:Y:S01]  /*0730*/  @!P4 SEL R23, R0, R23, P6 ;  /* 0x000000170017c207 */ /* 0x000fe20003000000 */
[----:B------:R-:W-:-:S05]  /*0740*/  @!P4 IMAD.MOV.U32 R0, RZ, RZ, R21 ;  /* 0x000000ffff00c224 */ /* 0x000fca00078e0015 */
[----:B------:R-:W-:Y:S02]  /*0750*/  @!P4 FSEL R0, R0, R25, P6 ;  /* 0x000000190000c208 */ /* 0x000fe40003000000 */
[----:B------:R-:W-:Y:S02]  /*0760*/  @!P4 LOP3.LUT R25, R25, 0x80000, RZ, 0xfc, !PT ;  /* 0x000800001919c812 */ /* 0x000fe400078efcff */
[----:B------:R-:W-:Y:S02]  /*0770*/  @!P4 MOV R20, R23 ;  /* 0x000000170014c202 */ /* 0x000fe40000000f00 */
[----:B------:R-:W-:-:S03]  /*0780*/  @!P4 SEL R21, R25, R0, P0 ;  /* 0x000000001915c207 */ /* 0x000fc60000000000 */
[----:B------:R-:W-:Y:S02]  /*0790*/  @!P5 IMAD.MOV.U32 R0, RZ, RZ, R20 ;  /* 0x000000ffff00d224 */ /* 0x000fe400078e0014 */
        /* <DEDUP_REMOVED lines=56> */
[----:B------:R0:W1:Y:S01]  /*0b20*/  @!P6 LDS.64 R18, [R24] ;  /* 0x000000001812e984 */ /* 0x0000620000000a00 */
[----:B------:R-:W-:-:S04]  /*0b30*/  ISETP.GT.U32.AND P6, PT, R22, 0x3e, PT ;  /* 0x0000003e1600780c */ /* 0x000fc80003fc4070 */
        /* <DEDUP_REMOVED lines=26> */
.L_x_11388:
[----:B-12---:R-:W-:-:S06]  /*0ce0*/  DSETP.GEU.AND P6, PT, R20, R18, PT ;  /* 0x000000121400722a */ /* 0x006fcc0003fce000 */
[----:B------:R-:W-:Y:S02]  /*0cf0*/  FSEL R18, R18, R20, !P6 ;  /* 0x0000001412127208 */ /* 0x000fe40007000000 */
[----:B------:R-:W-:-:S07]  /*0d00*/  FSEL R19, R19, R21, !P6 ;  /* 0x0000001513137208 */ /* 0x000fce0007000000 */
.L_x_11337:
[----:B------:R-:W-:Y:S05]  /*0d10*/  BSYNC B0 ;  /* 0x0000000000007941 */ /* 0x000fea0003800000 */
.L_x_11336:
        /* <DEDUP_REMOVED lines=68> */
.L_x_11342:
[----:B------:R-:W-:Y:S05]  /*1160*/  BSYNC B1 ;  /* 0x0000000000017941 */ /* 0x000fea0003800000 */
.L_x_11341:
[----:B------:R-:W-:-:S11]  /*1170*/  DADD R18, RZ, R24 ;  /* 0x00000000ff127229 */ /* 0x000fd60000000018 */
.L_x_11340:
[----:B------:R-:W-:Y:S05]  /*1180*/  BSYNC B0 ;  /* 0x0000000000007941 */ /* 0x000fea0003800000 */
.L_x_11339:
        /* <DEDUP_REMOVED lines=57> */
[----:B------:R-:W-:-:S05]  /*1520*/  @!P6 SHF.R.S32.HI R23, RZ, 0x1, R23 ;  /* 0x00000001ff17e819 */ /* 0x000fca0000011417 */
[----:B------:R-:W-:Y:S02]  /*1530*/  @!P6 IMAD.IADD R22, R22, 0x1, -R23 ;  /* 0x000000011616e824 */ /* 0x000fe400078e0a17 */
[----:B------:R-:W-:-:S03]  /*1540*/  @!P6 IMAD R33, R23, 0x100000, R33 ;  /* 0x001000001721e824 */ /* 0x000fc600078e0221 */
[----:B------:R-:W-:Y:S01]  /*1550*/  @!P6 LEA R23, R22, 0x3ff00000, 0x14 ;  /* 0x3ff000001617e811 */ /* 0x000fe200078ea0ff */
[----:B------:R-:W-:-:S06]  /*1560*/  @!P6 IMAD.MOV.U32 R22, RZ, RZ, RZ ;  /* 0x000000ffff16e224 */ /* 0x000fcc00078e00ff */
[----:B------:R-:W-:-:S11]  /*1570*/  @!P6 DMUL R30, R32, R22 ;  /* 0x00000016201ee228 */ /* 0x000fd60000000000 */
.L_x_11346:
[----:B------:R-:W-:Y:S05]  /*1580*/  BSYNC B1 ;  /* 0x0000000000017941 */ /* 0x000fea0003800000 */
.L_x_11345:
[----:B------:R-:W-:-:S11]  /*1590*/  DADD R18, R18, R30 ;  /* 0x0000000012127229 */ /* 0x000fd6000000001e */
.L_x_11344:
[----:B------:R-:W-:Y:S05]  /*15a0*/  BSYNC B0 ;  /* 0x0000000000007941 */ /* 0x000fea0003800000 */
.L_x_11343:
        /* <DEDUP_REMOVED lines=63> */
.L_x_11350:
[----:B------:R-:W-:Y:S05]  /*19a0*/  BSYNC B1 ;  /* 0x0000000000017941 */ /* 0x000fea0003800000 */
.L_x_11349:
[----:B------:R-:W-:-:S11]  /*19b0*/  DADD R18, R18, R30 ;  /* 0x0000000012127229 */ /* 0x000fd6000000001e */
.L_x_11348:
[----:B------:R-:W-:Y:S05]  /*19c0*/  BSYNC B0 ;  /* 0x0000000000007941 */ /* 0x000fea0003800000 */
.L_x_11347:
        /* <DEDUP_REMOVED lines=63> */
.L_x_11354:
[----:B------:R-:W-:Y:S05]  /*1dc0*/  BSYNC B1 ;  /* 0x0000000000017941 */ /* 0x000fea0003800000 */
.L_x_11353:
[----:B------:R-:W-:-:S11]  /*1dd0*/  DADD R18, R18, R30 ;  /* 0x0000000012127229 */ /* 0x000fd6000000001e */
.L_x_11352:
[----:B------:R-:W-:Y:S05]  /*1de0*/  BSYNC B0 ;  /* 0x0000000000007941 */ /* 0x000fea0003800000 */
.L_x_11351:
        /* <DEDUP_REMOVED lines=63> */
.L_x_11358:
[----:B------:R-:W-:Y:S05]  /*21e0*/  BSYNC B1 ;  /* 0x0000000000017941 */ /* 0x000fea0003800000 */
.L_x_11357:
[----:B------:R-:W-:-:S11]  /*21f0*/  DADD R18, R18, R30 ;  /* 0x0000000012127229 */ /* 0x000fd6000000001e */
.L_x_11356:
[----:B------:R-:W-:Y:S05]  /*2200*/  BSYNC B0 ;  /* 0x0000000000007941 */ /* 0x000fea0003800000 */
.L_x_11355:
        /* <DEDUP_REMOVED lines=63> */
.L_x_11362:
[----:B------:R-:W-:Y:S05]  /*2600*/  BSYNC B1 ;  /* 0x0000000000017941 */ /* 0x000fea0003800000 */
.L_x_11361:
[----:B------:R-:W-:-:S11]  /*2610*/  DADD R18, R18, R30 ;  /* 0x0000000012127229 */ /* 0x000fd6000000001e */
.L_x_11360:
[----:B------:R-:W-:Y:S05]  /*2620*/  BSYNC B0 ;  /* 0x0000000000007941 */ /* 0x000fea0003800000 */
.L_x_11359:
        /* <DEDUP_REMOVED lines=19> */
[----:B-1----:R-:W-:Y:S01]  /*2760*/  DADD R26, R24, R26 ;  /* 0x00000000181a7229 */ /* 0x002fe2000000001a */
[----:B------:R-:W-:-:S06]  /*2770*/  LOP3.LUT R25, R32, 0xffffffe0, RZ, 0xc0, !PT ;  /* 0xffffffe020197812 */ /* 0x000fcc00078ec0ff */
[----:B------:R-:W-:Y:S01]  /*2780*/  SHFL.DOWN PT, R31, R27, 0x2, 0x1f ;  /* 0x08401f001b1f7f89 */ /* 0x000fe200000e0000 */
[----:B------:R-:W-:-:S03]  /*2790*/  IMAD.IADD R25, R16, 0x1, -R25 ;  /* 0x0000000110197824 */ /* 0x000fc600078e0a19 */
[----:B------:R-:W1:Y:S02]  /*27a0*/  SHFL.DOWN PT, R30, R26, 0x2, 0x1f ;  /* 0x08401f001a1e7f89 */ /* 0x000e6400000e0000 */
[----:B------:R-:W-:Y:S01]  /*27b0*/  LEA R25, R25, UR4, 0x3 ;  /* 0x0000000419197c11 */ /* 0x000fe2000f8e18ff */
[----:B-1----:R-:W-:Y:S01]  /*27c0*/  DADD R30, R26, R30 ;  /* 0x000000001a1e7229 */ /* 0x002fe2000000001e */
[----:B------:R-:W-:-:S06]  /*27d0*/  CS2R R26, SRZ ;  /* 0x00000000001a7805 */ /* 0x000fcc000001ff00 */
[----:B------:R-:W-:Y:S04]  /*27e0*/  SHFL.DOWN PT, R19, R31, 0x1, 0x1f ;  /* 0x08201f001f137f89 */ /* 0x000fe800000e0000 */
[----:B------:R-:W1:Y:S02]  /*27f0*/  SHFL.DOWN PT, R18, R30, 0x1, 0x1f ;  /* 0x08201f001e127f89 */ /* 0x000e6400000e0000 */
[----:B-1----:R-:W-:-:S07]  /*2800*/  DADD R18, R30, R18 ;  /* 0x000000001e127229 */ /* 0x002fce0000000012 */
        /* <DEDUP_REMOVED lines=22> */
.L_x_11399:
[----:B-123--:R-:W-:-:S11]  /*2970*/  DADD R26, R26, R18 ;  /* 0x000000001a1a7229 */ /* 0x00efd60000000012 */
.L_x_11364:
[----:B------:R-:W-:Y:S05]  /*2980*/  BSYNC B0 ;  /* 0x0000000000007941 */ /* 0x000fea0003800000 */
.L_x_11363:
        /* <DEDUP_REMOVED lines=23> */
.L_x_11366:
[C---:B------:R-:W-:Y:S01]  /*2b00*/  LOP3.LUT R22, R19.reuse, 0x800fffff, RZ, 0xc0, !PT ;  /* 0x800fffff13167812 */ /* 0x040fe200078ec0ff */
[----:B------:R-:W-:Y:S01]  /*2b10*/  IMAD.MOV.U32 R24, RZ, RZ, RZ ;  /* 0x000000ffff187224 */ /* 0x000fe200078e00ff */
[----:B------:R-:W-:Y:S01]  /*2b20*/  LEA.HI R0, R19, R0, RZ, 0xc ;  /* 0x0000000013007211 */ /* 0x000fe200078f60ff */
[----:B------:R-:W-:Y:S01]  /*2b30*/  UMOV UR4, 0x3ae80f1e ;  /* 0x3ae80f1e00047882 */ /* 0x000fe20000000000 */
[----:B------:R-:W-:Y:S01]  /*2b40*/  LOP3.LUT R23, R22, 0x3ff00000, RZ, 0xfc, !PT ;  /* 0x3ff0000016177812 */ /* 0x000fe200078efcff */
[----:B------:R-:W-:Y:S01]  /*2b50*/  IMAD.MOV.U32 R22, RZ, RZ, R18 ;  /* 0x000000ffff167224 */ /* 0x000fe200078e0012 */
[----:B------:R-:W-:Y:S02]  /*2b60*/  UMOV UR5, 0x3eb1380b ;  /* 0x3eb1380b00057882 */ /* 0x000fe40000000000 */
[----:B------:R-:W-:-:S13]  /*2b70*/  ISETP.GE.AND P6, PT, R23, 0x3ff6a09f, PT ;  /* 0x3ff6a09f1700780c */ /* 0x000fda0003fc6270 */
[----:B------:R-:W-:Y:S02]  /*2b80*/  @P6 VIADD R25, R23, 0xfff00000 ;  /* 0xfff0000017196836 */ /* 0x000fe40000000000 */
[----:B------:R-:W-:Y:S02]  /*2b90*/  @P6 VIADD R0, R0, 0x1 ;  /* 0x0000000100006836 */ /* 0x000fe40000000000 */
[----:B------:R-:W-:-:S06]  /*2ba0*/  @P6 IMAD.MOV.U32 R23, RZ, RZ, R25 ;  /* 0x000000ffff176224 */ /* 0x000fcc00078e0019 */
[----:B------:R-:W-:-:S06]  /*2bb0*/  DADD R26, R22, 1 ;  /* 0x3ff00000161a7429 */ /* 0x000fcc0000000000 */
[----:B------:R-:W1:Y:S02]  /*2bc0*/  MUFU.RCP64H R25, R27 ;  /* 0x0000001b00197308 */ /* 0x000e640000001800 */
[----:B-1----:R-:W-:Y:S01]  /*2bd0*/  DFMA R28, -R26, R24, 1 ;  /* 0x3ff000001a1c742b */ /* 0x002fe20000000118 */
[----:B------:R-:W-:Y:S02]  /*2be0*/  IMAD.MOV.U32 R26, RZ, RZ, -0x748574fc ;  /* 0x8b7a8b04ff1a7424 */ /* 0x000fe400078e00ff */
[----:B------:R-:W-:-:S05]  /*2bf0*/  IMAD.MOV.U32 R27, RZ, RZ, 0x3ed0ee25 ;  /* 0x3ed0ee25ff1b7424 */ /* 0x000fca00078e00ff */
[----:B------:R-:W-:-:S08]  /*2c00*/  DFMA R28, R28, R28, R28 ;  /* 0x0000001c1c1c722b */ /* 0x000fd0000000001c */
[----:B------:R-:W-:Y:S02]  /*2c10*/  DFMA R24, R24, R28, R24 ;  /* 0x0000001c1818722b */ /* 0x000fe40000000018 */
[----:B------:R-:W-:-:S08]  /*2c20*/  DADD R28, R22, -1 ;  /* 0xbff00000161c7429 */ /* 0x000fd00000000000 */
[----:B------:R-:W-:-:S08]  /*2c30*/  DMUL R22, R24, R28 ;  /* 0x0000001c18167228 */ /* 0x000fd00000000000 */
[----:B------:R-:W-:-:S08]  /*2c40*/  DFMA R22, R24, R28, R22 ;  /* 0x0000001c1816722b */ /* 0x000fd00000000016 */
[----:B------:R-:W-:-:S08]  /*2c50*/  DADD R18, R28, -R22 ;  /* 0x000000001c127229 */ /* 0x000fd00000000816 */
[----:B------:R-:W-:-:S08]  /*2c60*/  DADD R18, R18, R18 ;  /* 0x0000000012127229 */ /* 0x000fd00000000012 */
[----:B------:R-:W-:-:S08]  /*2c70*/  DFMA R18, R28, -R22, R18 ;  /* 0x800000161c12722b */ /* 0x000fd00000000012 */
        /* <DEDUP_REMOVED lines=23> */
[----:B------:R-:W-:Y:S01]  /*2df0*/  DMUL R26, R24, R26 ;  /* 0x0000001a181a7228 */ /* 0x000fe20000000000 */
[----:B------:R-:W-:Y:S01]  /*2e00*/  LOP3.LUT R24, R0, 0x80000000, RZ, 0x3c, !PT ;  /* 0x8000000000187812 */ /* 0x000fe200078e3cff */
[----:B------:R-:W-:-:S06]  /*2e10*/  IMAD.MOV.U32 R25, RZ, RZ, 0x43300000 ;  /* 0x43300000ff197424 */ /* 0x000fcc00078e00ff */
[----:B------:R-:W-:Y:S02]  /*2e20*/  DFMA R18, R22, R26, R18 ;  /* 0x0000001a1612722b */ /* 0x000fe40000000012 */
[----:B------:R-:W-:Y:S01]  /*2e30*/  DADD R24, R24, -UR4 ;  /* 0x8000000418187e29 */ /* 0x000fe20008000000 */
[----:B------:R-:W-:Y:S01]  /*2e40*/  UMOV UR4, 0xfefa39ef ;  /* 0xfefa39ef00047882 */ /* 0x000fe20000000000 */
[----:B------:R-:W-:-:S06]  /*2e50*/  UMOV UR5, 0x3fe62e42 ;  /* 0x3fe62e4200057882 */ /* 0x000fcc0000000000 */
        /* <DEDUP_REMOVED lines=8> */
.L_x_11367:
[----:B------:R-:W-:Y:S04]  /*2ee0*/  BSSY B0, `(.L_x_11368) ;  /* 0x000000c000007945 */ /* 0x000fe80003800000 */
[----:B------:R-:W-:Y:S05]  /*2ef0*/  @P0 BRA `(.L_x_11369) ;  /* 0x0000000000280947 */ /* 0x000fea0003800000 */
[--C-:B------:R-:W-:Y:S01]  /*2f00*/  SHF.R.S32.HI R23, RZ, 0x1f, R16.reuse ;  /* 0x0000001fff177819 */ /* 0x100fe20000011410 */
[----:B------:R-:W-:Y:S01]  /*2f10*/  IMAD.MOV.U32 R22, RZ, RZ, R16 ;  /* 0x000000ffff167224 */ /* 0x000fe200078e0010 */
[----:B0-----:R-:W-:Y:S01]  /*2f20*/  DADD R12, R12, -R20 ;  /* 0x000000000c0c7229 */ /* 0x001fe20000000814 */
[----:B------:R-:W-:Y:S02]  /*2f30*/  ULDC.64 UR4, c[0x0][0x210] ;  /* 0x0000840000047ab9 */ /* 0x000fe40000000a00 */
[----:B------:R-:W-:-:S04]  /*2f40*/  IMAD.WIDE.U32 R24, R14, UR8, R22 ;  /* 0x000000080e187c25 */ /* 0x000fc8000f8e0016 */
[----:B------:R-:W-:Y:S01]  /*2f50*/  IMAD R23, R15, UR8, R25 ;  /* 0x000000080f177c24 */ /* 0x000fe2000f8e0219 */
[----:B------:R-:W-:Y:S01]  /*2f60*/  LEA R22, P0, R24, UR4, 0x3 ;  /* 0x0000000418167c11 */ /* 0x000fe2000f8018ff */
[----:B------:R-:W-:-:S03]  /*2f70*/  DADD R12, R12, -R18 ;  /* 0x000000000c0c7229 */ /* 0x000fc60000000812 */
[----:B------:R-:W-:-:S05]  /*2f80*/  LEA.HI.X R23, R24, UR5, R23, 0x3, P0 ;  /* 0x0000000518177c11 */ /* 0x000fca00080f1c17 */
[----:B------:R1:W-:Y:S04]  /*2f90*/  STG.E.64 desc[UR6][R22.64], R12 ;  /* 0x0000000c16007986 */ /* 0x0003e8000c101b06 */
.L_x_11369:
[----:B------:R-:W-:Y:S05]  /*2fa0*/  BSYNC B0 ;  /* 0x0000000000007941 */ /* 0x000fea0003800000 */
.L_x_11368:
[----:B------:R-:W-:Y:S04]  /*2fb0*/  BSSY B0, `(.L_x_11370) ;  /* 0x000000d000007945 */ /* 0x000fe80003800000 */
[----:B------:R-:W-:Y:S05]  /*2fc0*/  @P1 BRA `(.L_x_11371) ;  /* 0x00000000002c1947 */ /* 0x000fea0003800000 */
[----:B------:R-:W-:Y:S01]  /*2fd0*/  ULDC UR4, c[0x0][0x0] ;  /* 0x0000000000047ab9 */ /* 0x000fe20000000800 */
[----:B0-----:R-:W-:Y:S01]  /*2fe0*/  DADD R10, R10, -R20 ;  /* 0x000000000a0a7229 */ /* 0x001fe20000000814 */
[----:B-1----:R-:W-:Y:S01]  /*2ff0*/  VIADD R12, R16, UR4 ;  /* 0x00000004100c7c36 */ /* 0x002fe20008000000 */
        /* <DEDUP_REMOVED lines=8> */
.L_x_11371:
[----:B------:R-:W-:Y:S05]  /*3080*/  BSYNC B0 ;  /* 0x0000000000007941 */ /* 0x000fea0003800000 */
.L_x_11370:
[----:B------:R-:W-:Y:S04]  /*3090*/  BSSY B0, `(.L_x_11372) ;  /* 0x000000d000007945 */ /* 0x000fe80003800000 */
[----:B------:R-:W-:Y:S05]  /*30a0*/  @P2 BRA `(.L_x_11373) ;  /* 0x00000000002c2947 */ /* 0x000fea0003800000 */
[----:B--2---:R-:W2:Y:S01]  /*30b0*/  LDC R11, c[0x0][RZ] ;  /* 0x00000000ff0b7b82 */ /* 0x004ea20000000800 */
[----:B0-----:R-:W-:Y:S01]  /*30c0*/  DADD R8, R8, -R20 ;  /* 0x0000000008087229 */ /* 0x001fe20000000814 */
[----:B------:R-:W-:-:S07]  /*30d0*/  ULDC.64 UR4, c[0x0][0x210] ;  /* 0x0000840000047ab9 */ /* 0x000fce0000000a00 */
[----:B------:R-:W-:Y:S01]  /*30e0*/  DADD R8, R8, -R18 ;  /* 0x0000000008087229 */ /* 0x000fe20000000812 */
[----:B--2---:R-:W-:-:S05]  /*30f0*/  IMAD R10, R11, 0x2, R16 ;  /* 0x000000020b0a7824 */ /* 0x004fca00078e0210 */
[----:B------:R-:W-:-:S03]  /*3100*/  SHF.R.S32.HI R11, RZ, 0x1f, R10 ;  /* 0x0000001fff0b7819 */ /* 0x000fc6000001140a */
[----:B------:R-:W-:-:S04]  /*3110*/  IMAD.WIDE.U32 R10, R14, UR8, R10 ;  /* 0x000000080e0a7c25 */ /* 0x000fc8000f8e000a */
[----:B------:R-:W-:Y:S01]  /*3120*/  IMAD R11, R15, UR8, R11 ;  /* 0x000000080f0b7c24 */ /* 0x000fe2000f8e020b */
[----:B-1----:R-:W-:-:S04]  /*3130*/  LEA R12, P0, R10, UR4, 0x3 ;  /* 0x000000040a0c7c11 */ /* 0x002fc8000f8018ff */
[----:B------:R-:W-:-:S05]  /*3140*/  LEA.HI.X R13, R10, UR5, R11, 0x3, P0 ;  /* 0x000000050a0d7c11 */ /* 0x000fca00080f1c0b */
[----:B------:R3:W-:Y:S04]  /*3150*/  STG.E.64 desc[UR6][R12.64], R8 ;  /* 0x000000080c007986 */ /* 0x0007e8000c101b06 */
.L_x_11373:
[----:B------:R-:W-:Y:S05]  /*3160*/  BSYNC B0 ;  /* 0x0000000000007941 */ /* 0x000fea0003800000 */
.L_x_11372:
[----:B------:R-:W-:Y:S04]  /*3170*/  BSSY B0, `(.L_x_11374) ;  /* 0x000000e000007945 */ /* 0x000fe80003800000 */
[----:B------:R-:W-:Y:S05]  /*3180*/  @P3 BRA `(.L_x_11375) ;  /* 0x0000000000303947 */ /* 0x000fea0003800000 */
[----:B---3--:R-:W3:Y:S01]  /*3190*/  LDC R9, c[0x0][RZ] ;  /* 0x00000000ff097b82 */ /* 0x008ee20000000800 */
[----:B0-----:R-:W-:Y:S01]  /*31a0*/  DADD R6, R6, -R20 ;  /* 0x0000000006067229 */ /* 0x001fe20000000814 */
[----:B------:R-:W-:-:S07]  /*31b0*/  ULDC.64 UR4, c[0x0][0x210] ;  /* 0x0000840000047ab9 */ /* 0x000fce0000000a00 */
[----:B------:R-:W-:Y:S01]  /*31c0*/  DADD R6, R6, -R18 ;  /* 0x0000000006067229 */ /* 0x000fe20000000812 */
[----:B---3--:R-:W-:-:S04]  /*31d0*/  IMAD R8, R9, 0x2, R16 ;  /* 0x0000000209087824 */ /* 0x008fc800078e0210 */
[----:B------:R-:W-:-:S05]  /*31e0*/  IMAD.IADD R8, R8, 0x1, R9 ;  /* 0x0000000108087824 */ /* 0x000fca00078e0209 */
[----:B------:R-:W-:-:S03]  /*31f0*/  SHF.R.S32.HI R9, RZ, 0x1f, R8 ;  /* 0x0000001fff097819 */ /* 0x000fc60000011408 */
[----:B------:R-:W-:-:S04]  /*3200*/  IMAD.WIDE.U32 R8, R14, UR8, R8 ;  /* 0x000000080e087c25 */ /* 0x000fc8000f8e0008 */
[----:B------:R-:W-:Y:S01]  /*3210*/  IMAD R9, R15, UR8, R9 ;  /* 0x000000080f097c24 */ /* 0x000fe2000f8e0209 */
[----:B--2---:R-:W-:-:S04]  /*3220*/  LEA R10, P0, R8, UR4, 0x3 ;  /* 0x00000004080a7c11 */ /* 0x004fc8000f8018ff */
[----:B------:R-:W-:-:S05]  /*3230*/  LEA.HI.X R11, R8, UR5, R9, 0x3, P0 ;  /* 0x00000005080b7c11 */ /* 0x000fca00080f1c09 */
[----:B------:R4:W-:Y:S04]  /*3240*/  STG.E.64 desc[UR6][R10.64], R6 ;  /* 0x000000060a007986 */ /* 0x0009e8000c101b06 */
.L_x_11375:
[----:B------:R-:W-:Y:S05]  /*3250*/  BSYNC B0 ;  /* 0x0000000000007941 */ /* 0x000fea0003800000 */
.L_x_11374:
[----:B------:R-:W-:Y:S04]  /*3260*/  BSSY B0, `(.L_x_11376) ;  /* 0x000000e000007945 */ /* 0x000fe80003800000 */
[----:B------:R-:W-:Y:S05]  /*3270*/  @P4 BRA `(.L_x_11377) ;  /* 0x0000000000304947 */ /* 0x000fea0003800000 */
[----:B----4-:R-:W4:Y:S01]  /*3280*/  LDC R7, c[0x0][RZ] ;  /* 0x00000000ff077b82 */ /* 0x010f220000000800 */
[----:B0-----:R-:W-:Y:S01]  /*3290*/  DADD R4, R4, -R20 ;  /* 0x0000000004047229 */ /* 0x001fe20000000814 */
[----:B------:R-:W-:-:S07]  /*32a0*/  ULDC.64 UR4, c[0x0][0x210] ;  /* 0x0000840000047ab9 */ /* 0x000fce0000000a00 */
[----:B------:R-:W-:Y:S01]  /*32b0*/  DADD R4, R4, -R18 ;  /* 0x0000000004047229 */ /* 0x000fe20000000812 */
[----:B----4-:R-:W-:-:S04]  /*32c0*/  IMAD R6, R7, 0x2, R16 ;  /* 0x0000000207067824 */ /* 0x010fc800078e0210 */
[----:B------:R-:W-:-:S05]  /*32d0*/  IMAD R6, R7, 0x2, R6 ;  /* 0x0000000207067824 */ /* 0x000fca00078e0206 */
[----:B------:R-:W-:-:S03]  /*32e0*/  SHF.R.S32.HI R7, RZ, 0x1f, R6 ;  /* 0x0000001fff077819 */ /* 0x000fc60000011406 */
[----:B------:R-:W-:-:S04]  /*32f0*/  IMAD.WIDE.U32 R6, R14, UR8, R6 ;  /* 0x000000080e067c25 */ /* 0x000fc8000f8e0006 */
[----:B------:R-:W-:Y:S01]  /*3300*/  IMAD R7, R15, UR8, R7 ;  /* 0x000000080f077c24 */ /* 0x000fe2000f8e0207 */
[----:B---3--:R-:W-:-:S04]  /*3310*/  LEA R8, P0, R6, UR4, 0x3 ;  /* 0x0000000406087c11 */ /* 0x008fc8000f8018ff */
[----:B------:R-:W-:-:S05]  /*3320*/  LEA.HI.X R9, R6, UR5, R7, 0x3, P0 ;  /* 0x0000000506097c11 */ /* 0x000fca00080f1c07 */
[----:B------:R0:W-:Y:S04]  /*3330*/  STG.E.64 desc[UR6][R8.64], R4 ;  /* 0x0000000408007986 */ /* 0x0001e8000c101b06 */
.L_x_11377:
[----:B------:R-:W-:Y:S05]  /*3340*/  BSYNC B0 ;  /* 0x0000000000007941 */ /* 0x000fea0003800000 */
.L_x_11376:
[----:B------:R-:W-:Y:S05]  /*3350*/  @P5 EXIT ;  /* 0x000000000000594d */ /* 0x000fea0003800000 */
[----:B0-----:R-:W0:Y:S01]  /*3360*/  LDC R5, c[0x0][RZ] ;  /* 0x00000000ff057b82 */ /* 0x001e220000000800 */
[----:B------:R-:W-:Y:S01]  /*3370*/  DADD R20, R2, -R20 ;  /* 0x0000000002147229 */ /* 0x000fe20000000814 */
[----:B------:R-:W-:-:S07]  /*3380*/  ULDC.64 UR4, c[0x0][0x210] ;  /* 0x0000840000047ab9 */ /* 0x000fce0000000a00 */
[----:B------:R-:W-:Y:S01]  /*3390*/  DADD R18, R20, -R18 ;  /* 0x0000000014127229 */ /* 0x000fe20000000812 */
[----:B0-----:R-:W-:-:S05]  /*33a0*/  IMAD R16, R5, 0x2, R16 ;  /* 0x0000000205107824 */ /* 0x001fca00078e0210 */
[----:B------:R-:W-:-:S05]  /*33b0*/  LEA R16, R5, R16, 0x1 ;  /* 0x0000001005107211 */ /* 0x000fca00078e08ff */
        /* <DEDUP_REMOVED lines=8> */
.L_x_11338:
[----:B-1----:R-:W-:Y:S02]  /*3440*/  IMAD.MOV.U32 R25, RZ, RZ, R19 ;  /* 0x000000ffff197224 */ /* 0x002fe400078e0013 */
[----:B------:R-:W-:Y:S02]  /*3450*/  IMAD.MOV.U32 R24, RZ, RZ, 0x10 ;  /* 0x00000010ff187424 */ /* 0x000fe400078e00ff */
[----:B------:R-:W-:Y:S02]  /*3460*/  IMAD.MOV.U32 R23, RZ, RZ, 0x1f ;  /* 0x0000001fff177424 */ /* 0x000fe400078e00ff */
[----:B------:R-:W-:-:S07]  /*3470*/  IMAD.MOV.U32 R22, RZ, RZ, -0x1 ;  /* 0xffffffffff167424 */ /* 0x000fce00078e00ff */
[----:B------:R-:W-:Y:S05]  /*3480*/  WARPSYNC.COLLECTIVE R22, `(.L_x_11378) ;  /* 0x0000000016087348 */ /* 0x000fea0003c00000 */
[----:B------:R0:W1:Y:S02]  /*3490*/  SHFL.DOWN P6, R29, R25, R24, R23 ;  /* 0x08000018191d7389 */ /* 0x00006400000c0017 */
[----:B01----:R-:W-:Y:S01]  /*34a0*/  ENDCOLLECTIVE ;  /* 0x000000000000791b */ /* 0x003fe20003800000 */
.L_x_11378:
[----:B------:R-:W-:Y:S02]  /*34b0*/  IMAD.MOV.U32 R25, RZ, RZ, R18 ;  /* 0x000000ffff197224 */ /* 0x000fe400078e0012 */
[----:B------:R-:W-:-:S07]  /*34c0*/  IMAD.MOV.U32 R21, RZ, RZ, R29 ;  /* 0x000000ffff157224 */ /* 0x000fce00078e001d */
[----:B------:R-:W-:Y:S05]  /*34d0*/  WARPSYNC.COLLECTIVE R22, `(.L_x_11379) ;  /* 0x0000000016087348 */ /* 0x000fea0003c00000 */
[----:B------:R0:W1:Y:S02]  /*34e0*/  SHFL.DOWN P6, R29, R25, R24, R23 ;  /* 0x08000018191d7389 */ /* 0x00006400000c0017 */
[----:B01----:R-:W-:Y:S01]  /*34f0*/  ENDCOLLECTIVE ;  /* 0x000000000000791b */ /* 0x003fe20003800000 */
.L_x_11379:
        /* <DEDUP_REMOVED lines=9> */
.L_x_11380:
[----:B------:R-:W-:Y:S02]  /*3590*/  IMAD.MOV.U32 R25, RZ, RZ, R20 ;  /* 0x000000ffff197224 */ /* 0x000fe400078e0014 */
[----:B------:R-:W-:-:S07]  /*35a0*/  IMAD.MOV.U32 R19, RZ, RZ, R29 ;  /* 0x000000ffff137224 */ /* 0x000fce00078e001d */
[----:B------:R-:W-:Y:S05]  /*35b0*/  WARPSYNC.COLLECTIVE R22, `(.L_x_11381) ;  /* 0x0000000016087348 */ /* 0x000fea0003c00000 */
[----:B------:R0:W1:Y:S02]  /*35c0*/  SHFL.DOWN P6, R29, R25, R24, R23 ;  /* 0x08000018191d7389 */ /* 0x00006400000c0017 */
[----:B01----:R-:W-:Y:S01]  /*35d0*/  ENDCOLLECTIVE ;  /* 0x000000000000791b */ /* 0x003fe20003800000 */
.L_x_11381:
        /* <DEDUP_REMOVED lines=9> */
.L_x_11382:
[----:B------:R-:W-:Y:S02]  /*3670*/  IMAD.MOV.U32 R25, RZ, RZ, R30 ;  /* 0x000000ffff197224 */ /* 0x000fe400078e001e */
[----:B------:R-:W-:-:S07]  /*3680*/  IMAD.MOV.U32 R19, RZ, RZ, R29 ;  /* 0x000000ffff137224 */ /* 0x000fce00078e001d */
[----:B------:R-:W-:Y:S05]  /*3690*/  WARPSYNC.COLLECTIVE R22, `(.L_x_11383) ;  /* 0x0000000016087348 */ /* 0x000fea0003c00000 */
[----:B------:R0:W1:Y:S02]  /*36a0*/  SHFL.DOWN P6, R29, R25, R24, R23 ;  /* 0x08000018191d7389 */ /* 0x00006400000c0017 */
[----:B01----:R-:W-:Y:S01]  /*36b0*/  ENDCOLLECTIVE ;  /* 0x000000000000791b */ /* 0x003fe20003800000 */
.L_x_11383:
        /* <DEDUP_REMOVED lines=9> */
.L_x_11384:
[----:B------:R-:W-:Y:S02]  /*3750*/  IMAD.MOV.U32 R25, RZ, RZ, R18 ;  /* 0x000000ffff197224 */ /* 0x000fe400078e0012 */
[----:B------:R-:W-:-:S07]  /*3760*/  IMAD.MOV.U32 R21, RZ, RZ, R29 ;  /* 0x000000ffff157224 */ /* 0x000fce00078e001d */
[----:B------:R-:W-:Y:S05]  /*3770*/  WARPSYNC.COLLECTIVE R22, `(.L_x_11385) ;  /* 0x0000000016087348 */ /* 0x000fea0003c00000 */
[----:B------:R0:W1:Y:S02]  /*3780*/  SHFL.DOWN P6, R29, R25, R24, R23 ;  /* 0x08000018191d7389 */ /* 0x00006400000c0017 */
[----:B01----:R-:W-:Y:S01]  /*3790*/  ENDCOLLECTIVE ;  /* 0x000000000000791b */ /* 0x003fe20003800000 */
.L_x_11385:
        /* <DEDUP_REMOVED lines=9> */
.L_x_11386:
[----:B------:R-:W-:Y:S02]  /*3830*/  IMAD.MOV.U32 R25, RZ, RZ, R20 ;  /* 0x000000ffff197224 */ /* 0x000fe400078e0014 */
[----:B------:R-:W-:-:S07]  /*3840*/  IMAD.MOV.U32 R19, RZ, RZ, R29 ;  /* 0x000000ffff137224 */ /* 0x000fce00078e001d */
[----:B------:R-:W-:Y:S05]  /*3850*/  WARPSYNC.COLLECTIVE R22, `(.L_x_11387) ;  /* 0x0000000016087348 */ /* 0x000fea0003c00000 */
[----:B------:R0:W1:Y:S02]  /*3860*/  SHFL.DOWN P6, R29, R25, R24, R23 ;  /* 0x08000018191d7389 */ /* 0x00006400000c0017 */
[----:B01----:R-:W-:Y:S01]  /*3870*/  ENDCOLLECTIVE ;  /* 0x000000000000791b */ /* 0x003fe20003800000 */
.L_x_11387:
[----:B------:R-:W-:Y:S01]  /*3880*/  IMAD.MOV.U32 R18, RZ, RZ, R29 ;  /* 0x000000ffff127224 */ /* 0x000fe200078e001d */
[----:B------:R-:W-:Y:S06]  /*3890*/  BRA `(.L_x_11388) ;  /* 0xffffffd400107947 */ /* 0x000fec000383ffff */
.L_x_11365:
[----:B-12---:R-:W-:Y:S01]  /*38a0*/  MOV R25, R27 ;  /* 0x0000001b00197202 */ /* 0x006fe20000000f00 */
[----:B------:R-:W-:Y:S02]  /*38b0*/  IMAD.MOV.U32 R24, RZ, RZ, 0x10 ;  /* 0x00000010ff187424 */ /* 0x000fe400078e00ff */
[----:B------:R-:W-:Y:S02]  /*38c0*/  IMAD.MOV.U32 R23, RZ, RZ, 0x1f ;  /* 0x0000001fff177424 */ /* 0x000fe400078e00ff */
[----:B------:R-:W-:-:S07]  /*38d0*/  IMAD.MOV.U32 R22, RZ, RZ, -0x1 ;  /* 0xffffffffff167424 */ /* 0x000fce00078e00ff */
[----:B0-----:R-:W-:Y:S05]  /*38e0*/  WARPSYNC.COLLECTIVE R22, `(.L_x_11389) ;  /* 0x0000000016087348 */ /* 0x001fea0003c00000 */
[----:B------:R1:W2:Y:S02]  /*38f0*/  SHFL.DOWN P6, R29, R25, R24, R23 ;  /* 0x08000018191d7389 */ /* 0x0002a400000c0017 */
[----:B012---:R-:W-:Y:S01]  /*3900*/  ENDCOLLECTIVE ;  /* 0x000000000000791b */ /* 0x007fe20003800000 */
.L_x_11389:
[----:B------:R-:W-:Y:S02]  /*3910*/  IMAD.MOV.U32 R25, RZ, RZ, R26 ;  /* 0x000000ffff197224 */ /* 0x000fe400078e001a */
[----:B------:R-:W-:-:S07]  /*3920*/  IMAD.MOV.U32 R19, RZ, RZ, R29 ;  /* 0x000000ffff137224 */ /* 0x000fce00078e001d */
[----:B------:R-:W-:Y:S05]  /*3930*/  WARPSYNC.COLLECTIVE R22, `(.L_x_11390) ;  /* 0x0000000016087348 */ /* 0x000fea0003c00000 */
[----:B------:R0:W1:Y:S02]  /*3940*/  SHFL.DOWN P6, R29, R25, R24, R23 ;  /* 0x08000018191d7389 */ /* 0x00006400000c0017 */
[----:B01----:R-:W-:Y:S01]  /*3950*/  ENDCOLLECTIVE ;  /* 0x000000000000791b */ /* 0x003fe20003800000 */
.L_x_11390:
[----:B------:R-:W-:Y:S02]  /*3960*/  IMAD.MOV.U32 R24, RZ, RZ, 0x8 ;  /* 0x00000008ff187424 */ /* 0x000fe400078e00ff */
[----:B------:R-:W-:-:S06]  /*3970*/  IMAD.MOV.U32 R18, RZ, RZ, R29 ;  /* 0x000000ffff127224 */ /* 0x000fcc00078e001d */
[----:B------:R-:W-:-:S10]  /*3980*/  DADD R18, R26, R18 ;  /* 0x000000001a127229 */ /* 0x000fd40000000012 */
[----:B------:R-:W-:-:S07]  /*3990*/  IMAD.MOV.U32 R25, RZ, RZ, R19 ;  /* 0x000000ffff197224 */ /* 0x000fce00078e0013 */
[----:B------:R-:W-:Y:S05]  /*39a0*/  WARPSYNC.COLLECTIVE R22, `(.L_x_11391) ;  /* 0x0000000016087348 */ /* 0x000fea0003c00000 */
[----:B------:R0:W1:Y:S02]  /*39b0*/  SHFL.DOWN P6, R29, R25, R24, R23 ;  /* 0x08000018191d7389 */ /* 0x00006400000c0017 */
[----:B01----:R-:W-:Y:S01]  /*39c0*/  ENDCOLLECTIVE ;  /* 0x000000000000791b */ /* 0x003fe20003800000 */
.L_x_11391:
[----:B------:R-:W-:Y:S02]  /*39d0*/  IMAD.MOV.U32 R25, RZ, RZ, R18 ;  /* 0x000000ffff197224 */ /* 0x000fe400078e0012 */
[----:B------:R-:W-:-:S07]  /*39e0*/  IMAD.MOV.U32 R31, RZ, RZ, R29 ;  /* 0x000000ffff1f7224 */ /* 0x000fce00078e001d */
[----:B------:R-:W-:Y:S05]  /*39f0*/  WARPSYNC.COLLECTIVE R22, `(.L_x_11392) ;  /* 0x0000000016087348 */ /* 0x000fea0003c00000 */
[----:B------:R0:W1:Y:S02]  /*3a00*/  SHFL.DOWN P6, R29, R25, R24, R23 ;  /* 0x08000018191d7389 */ /* 0x00006400000c0017 */
[----:B01----:R-:W-:Y:S01]  /*3a10*/  ENDCOLLECTIVE ;  /* 0x000000000000791b */ /* 0x003fe20003800000 */
.L_x_11392:
[----:B------:R-:W-:Y:S02]  /*3a20*/  IMAD.MOV.U32 R24, RZ, RZ, 0x4 ;  /* 0x00000004ff187424 */ /* 0x000fe400078e00ff */
[----:B------:R-:W-:-:S06]  /*3a30*/  IMAD.MOV.U32 R30, RZ, RZ, R29 ;  /* 0x000000ffff1e7224 */ /* 0x000fcc00078e001d */
[----:B------:R-:W-:-:S10]  /*3a40*/  DADD R30, R18, R30 ;  /* 0x00000000121e7229 */ /* 0x000fd4000000001e */
[----:B------:R-:W-:-:S07]  /*3a50*/  IMAD.MOV.U32 R25, RZ, RZ, R31 ;  /* 0x000000ffff197224 */ /* 0x000fce00078e001f */
[----:B------:R-:W-:Y:S05]  /*3a60*/  WARPSYNC.COLLECTIVE R22, `(.L_x_11393) ;  /* 0x0000000016087348 */ /* 0x000fea0003c00000 */
[----:B------:R0:W1:Y:S02]  /*3a70*/  SHFL.DOWN P6, R29, R25, R24, R23 ;  /* 0x08000018191d7389 */ /* 0x00006400000c0017 */
[----:B01----:R-:W-:Y:S01]  /*3a80*/  ENDCOLLECTIVE ;  /* 0x000000000000791b */ /* 0x003fe20003800000 */
.L_x_11393:
[----:B------:R-:W-:Y:S02]  /*3a90*/  IMAD.MOV.U32 R25, RZ, RZ, R30 ;  /* 0x000000ffff197224 */ /* 0x000fe400078e001e */
[----:B------:R-:W-:-:S07]  /*3aa0*/  IMAD.MOV.U32 R33, RZ, RZ, R29 ;  /* 0x000000ffff217224 */ /* 0x000fce00078e001d */
[----:B------:R-:W-:Y:S05]  /*3ab0*/  WARPSYNC.COLLECTIVE R22, `(.L_x_11394) ;  /* 0x0000000016087348 */ /* 0x000fea0003c00000 */
[----:B------:R0:W1:Y:S02]  /*3ac0*/  SHFL.DOWN P6, R29, R25, R24, R23 ;  /* 0x08000018191d7389 */ /* 0x00006400000c0017 */
[----:B01----:R-:W-:Y:S01]  /*3ad0*/  ENDCOLLECTIVE ;  /* 0x000000000000791b */ /* 0x003fe20003800000 */
.L_x_11394:
[----:B------:R-:W-:Y:S02]  /*3ae0*/  IMAD.MOV.U32 R24, RZ, RZ, 0x2 ;  /* 0x00000002ff187424 */ /* 0x000fe400078e00ff */
[----:B------:R-:W-:-:S06]  /*3af0*/  IMAD.MOV.U32 R32, RZ, RZ, R29 ;  /* 0x000000ffff207224 */ /* 0x000fcc00078e001d */
[----:B------:R-:W-:-:S10]  /*3b00*/  DADD R32, R30, R32 ;  /* 0x000000001e207229 */ /* 0x000fd40000000020 */
[----:B------:R-:W-:-:S07]  /*3b10*/  IMAD.MOV.U32 R25, RZ, RZ, R33 ;  /* 0x000000ffff197224 */ /* 0x000fce00078e0021 */
[----:B------:R-:W-:Y:S05]  /*3b20*/  WARPSYNC.COLLECTIVE R22, `(.L_x_11395) ;  /* 0x0000000016087348 */ /* 0x000fea0003c00000 */
[----:B------:R0:W1:Y:S02]  /*3b30*/  SHFL.DOWN P6, R29, R25, R24, R23 ;  /* 0x08000018191d7389 */ /* 0x00006400000c0017 */
[----:B01----:R-:W-:Y:S01]  /*3b40*/  ENDCOLLECTIVE ;  /* 0x000000000000791b */ /* 0x003fe20003800000 */
.L_x_11395:
[----:B------:R-:W-:Y:S02]  /*3b50*/  IMAD.MOV.U32 R25, RZ, RZ, R32 ;  /* 0x000000ffff197224 */ /* 0x000fe400078e0020 */
[----:B------:R-:W-:-:S07]  /*3b60*/  IMAD.MOV.U32 R27, RZ, RZ, R29 ;  /* 0x000000ffff1b7224 */ /* 0x000fce00078e001d */
[----:B------:R-:W-:Y:S05]  /*3b70*/  WARPSYNC.COLLECTIVE R22, `(.L_x_11396) ;  /* 0x0000000016087348 */ /* 0x000fea0003c00000 */
[----:B------:R0:W1:Y:S02]  /*3b80*/  SHFL.DOWN P6, R29, R25, R24, R23 ;  /* 0x08000018191d7389 */ /* 0x00006400000c0017 */
[----:B01----:R-:W-:Y:S01]  /*3b90*/  ENDCOLLECTIVE ;  /* 0x000000000000791b */ /* 0x003fe20003800000 */
.L_x_11396:
[----:B------:R-:W-:Y:S02]  /*3ba0*/  IMAD.MOV.U32 R24, RZ, RZ, 0x1 ;  /* 0x00000001ff187424 */ /* 0x000fe400078e00ff */
[----:B------:R-:W-:-:S06]  /*3bb0*/  IMAD.MOV.U32 R26, RZ, RZ, R29 ;  /* 0x000000ffff1a7224 */ /* 0x000fcc00078e001d */
[----:B------:R-:W-:-:S10]  /*3bc0*/  DADD R26, R32, R26 ;  /* 0x00000000201a7229 */ /* 0x000fd4000000001a */
[----:B------:R-:W-:-:S07]  /*3bd0*/  IMAD.MOV.U32 R25, RZ, RZ, R27 ;  /* 0x000000ffff197224 */ /* 0x000fce00078e001b */
[----:B------:R-:W-:Y:S05]  /*3be0*/  WARPSYNC.COLLECTIVE R22, `(.L_x_11397) ;  /* 0x0000000016087348 */ /* 0x000fea0003c00000 */
[----:B------:R0:W1:Y:S02]  /*3bf0*/  SHFL.DOWN P6, R29, R25, R24, R23 ;  /* 0x08000018191d7389 */ /* 0x00006400000c0017 */
[----:B01----:R-:W-:Y:S01]  /*3c00*/  ENDCOLLECTIVE ;  /* 0x000000000000791b */ /* 0x003fe20003800000 */
.L_x_11397:
[----:B------:R-:W-:Y:S02]  /*3c10*/  IMAD.MOV.U32 R25, RZ, RZ, R26 ;  /* 0x000000ffff197224 */ /* 0x000fe400078e001a */
[----:B------:R-:W-:-:S07]  /*3c20*/  IMAD.MOV.U32 R19, RZ, RZ, R29 ;  /* 0x000000ffff137224 */ /* 0x000fce00078e001d */
[----:B------:R-:W-:Y:S05]  /*3c30*/  WARPSYNC.COLLECTIVE R22, `(.L_x_11398) ;  /* 0x0000000016087348 */ /* 0x000fea0003c00000 */
[----:B------:R0:W1:Y:S02]  /*3c40*/  SHFL.DOWN P6, R29, R25, R24, R23 ;  /* 0x08000018191d7389 */ /* 0x00006400000c0017 */
[----:B01----:R-:W-:Y:S01]  /*3c50*/  ENDCOLLECTIVE ;  /* 0x000000000000791b */ /* 0x003fe20003800000 */
.L_x_11398:
[----:B------:R-:W-:Y:S01]  /*3c60*/  IMAD.MOV.U32 R18, RZ, RZ, R29 ;  /* 0x000000ffff127224 */ /* 0x000fe200078e001d */
[----:B------:R-:W-:Y:S06]  /*3c70*/  BRA `(.L_x_11399) ;  /* 0xffffffec003c7947 */ /* 0x000fec000383ffff */
.L_x_11400:
        /* <DEDUP_REMOVED lines=16> */
.L_x_12211:


//--------------------- .text._ZN2at6native43_GLOBAL__N__9ae7fba5_10_SoftMax_cu_9f978f6322cunn_SoftMaxForwardRegIdddNS1_25LogSoftMaxForwardEpilogueElLi5EEEvPT1_PKT_T3_ --------------------------
	.section	.text._ZN2at6native43_GLOBAL__N__9ae7fba5_10_SoftMax_cu_9f978f6322cunn_SoftMaxForwardRegIdddNS1_25LogSoftMaxForwardEpilogueElLi5EEEvPT1_PKT_T3_,"ax",@progbits
	.align	128
.text._ZN2at6native43_GLOBAL__N__9ae7fba5_10_SoftMax_cu_9f978f6322cunn_SoftMaxForwardRegIdddNS1_25LogSoftMaxForwardEpilogueElLi5EEEvPT1_PKT_T3_:
        .type           _ZN2at6native43_GLOBAL__N__9ae7fba5_10_SoftMax_cu_9f978f6322cunn_SoftMaxForwardRegIdddNS1_25LogSoftMaxForwardEpilogueElLi5EEEvPT1_PKT_T3_,@function
        .size           _ZN2at6native43_GLOBAL__N__9ae7fba5_10_SoftMax_cu_9f978f6322cunn_SoftMaxForwardRegIdddNS1_25LogSoftMaxForwardEpilogueElLi5EEEvPT1_PKT_T3_,(.L_x_12212 - _ZN2at6native43_GLOBAL__N__9ae7fba5_10_SoftMax_cu_9f978f6322cunn_SoftMaxForwardRegIdddNS1_25LogSoftMaxForwardEpilogueElLi5EEEvPT1_PKT_T3_)
        .other          _ZN2at6native43_GLOBAL__N__9ae7fba5_10_SoftMax_cu_9f978f6322cunn_SoftMaxForwardRegIdddNS1_25LogSoftMaxForwardEpilogueElLi5EEEvPT1_PKT_T3_,@"STO_CUDA_ENTRY STV_DEFAULT"
_ZN2at6native43_GLOBAL__N__9ae7fba5_10_SoftMax_cu_9f978f6322cunn_SoftMaxForwardRegIdddNS1_25LogSoftMaxForwardEpilogueElLi5EEEvPT1_PKT_T3_:
        /* <DEDUP_REMOVED lines=22> */
[----:B------:R-:W-:-:S05]  /*0160*/  @!P0 LEA.HI.X R11, R4, R11, R0, 0x3, P3 ;  /* 0x0000000b040b8211 */ /* 0x000fca00018f1c00 */
[----:B------:R0:W2:Y:S01]  /*0170*/  @!P0 LDG.E.64 R20, desc[UR8][R10.64] ;  /* 0x000000080a148981 */ /* 0x0000a2000c1e1b00 */
[----:B------:R-:W-:Y:S02]  /*0180*/  @!P1 IMAD.WIDE.U32 R26, R22, UR7, R8 ;  /* 0x00000007161a9c25 */ /* 0x000fe4000f8e0008 */
[----:B------:R-:W3:Y:S02]  /*0190*/  @!P2 LDC.64 R8, c[0x0][0x218] ;  /* 0x00008600ff08ab82 */ /* 0x000ee40000000a00 */
        /* <DEDUP_REMOVED lines=9> */
[----:B------:R-:W-:Y:S02]  /*0230*/  @!P2 IMAD R0, R23, UR7, R11 ;  /* 0x000000071700ac24 */ /* 0x000fe4000f8e020b */
[----:B------:R-:W-:Y:S01]  /*0240*/  VIADD R6, R4, UR4 ;  /* 0x0000000404067c36 */ /* 0x000fe20008000000 */
[----:B---3--:R-:W-:-:S05]  /*0250*/  @!P2 LEA R8, P5, R10, R8, 0x3 ;  /* 0x000000080a08a211 */ /* 0x008fca00078a18ff */
[----:B------:R-:W0:Y:S01]  /*0260*/  @!P3 LDC.64 R2, c[0x0][0x218] ;  /* 0x00008600ff02bb82 */ /* 0x000e220000000a00 */
[----:B------:R-:W-:Y:S02]  /*0270*/  @!P2 LEA.HI.X R9, R10, R9, R0, 0x3, P5 ;  /* 0x000000090a09a211 */ /* 0x000fe400028f1c00 */
[----:B------:R-:W-:Y:S02]  /*0280*/  SHF.R.S32.HI R7, RZ, 0x1f, R6 ;  /* 0x0000001fff077819 */ /* 0x000fe40000011406 */
[----:B------:R-:W-:Y:S01]  /*0290*/  ISETP.GE.U32.AND P4, PT, R6, R22, PT ;  /* 0x000000160600720c */ /* 0x000fe20003f86070 */
[----:B------:R1:W3:Y:S03]  /*02a0*/  @!P2 LDG.E.64 R16, desc[UR8][R8.64] ;  /* 0x000000080810a981 */ /* 0x0002e6000c1e1b00 */
[----:B------:R-:W-:Y:S01]  /*02b0*/  ISETP.GE.AND.EX P4, PT, R7, R23, PT, P4 ;  /* 0x000000170700720c */ /* 0x000fe20003f86340 */
[----:B------:R-:W-:-:S04]  /*02c0*/  @!P3 IMAD.WIDE.U32 R10, R22, UR7, R4 ;  /* 0x00000007160abc25 */ /* 0x000fc8000f8e0004 */
[----:B------:R-:W-:-:S08]  /*02d0*/  @!P3 IMAD R0, R23, UR7, R11 ;  /* 0x000000071700bc24 */ /* 0x000fd0000f8e020b */
[----:B------:R-:W5:Y:S01]  /*02e0*/  @!P4 LDC.64 R4, c[0x0][0x218] ;  /* 0x00008600ff04cb82 */ /* 0x000f620000000a00 */
[----:B0-----:R-:W-:-:S04]  /*02f0*/  @!P3 LEA R2, P5, R10, R2, 0x3 ;  /* 0x000000020a02b211 */ /* 0x001fc800078a18ff */
[----:B------:R-:W-:-:S05]  /*0300*/  @!P3 LEA.HI.X R3, R10, R3, R0, 0x3, P5 ;  /* 0x000000030a03b211 */ /* 0x000fca00028f1c00 */
[----:B------:R0:W3:Y:S01]  /*0310*/  @!P3 LDG.E.64 R14, desc[UR8][R2.64] ;  /* 0x00000008020eb981 */ /* 0x0000e2000c1e1b00 */
[----:B------:R-:W-:-:S04]  /*0320*/  @!P4 IMAD.WIDE.U32 R6, R22, UR7, R6 ;  /* 0x000000071606cc25 */ /* 0x000fc8000f8e0006 */
[----:B------:R-:W-:Y:S01]  /*0330*/  @!P4 IMAD R0, R23, UR7, R7 ;  /* 0x000000071700cc24 */ /* 0x000fe2000f8e0207 */
[----:B-----5:R-:W-:-:S04]  /*0340*/  @!P4 LEA R4, P5, R6, R4, 0x3 ;  /* 0x000000040604c211 */ /* 0x020fc800078a18ff */
[----:B------:R-:W-:-:S05]  /*0350*/  @!P4 LEA.HI.X R5, R6, R5, R0, 0x3, P5 ;  /* 0x000000050605c211 */ /* 0x000fca00028f1c00 */
[----:B------:R4:W5:Y:S01]  /*0360*/  @!P4 LDG.E.64 R12, desc[UR8][R4.64] ;  /* 0x00000008040cc981 */ /* 0x000962000c1e1b00 */
[----:B------:R-:W-:Y:S02]  /*0370*/  @!P0 IMAD.MOV.U32 R6, RZ, RZ, -0x1 ;  /* 0xffffffffff068424 */ /* 0x000fe400078e00ff */
[----:B------:R-:W-:-:S03]  /*0380*/  @!P0 IMAD.MOV.U32 R7, RZ, RZ, 0x7fefffff ;  /* 0x7fefffffff078424 */ /* 0x000fc600078e00ff */
[----:B-1----:R-:W-:Y:S01]  /*0390*/  @!P0 MOV R9, R6 ;  /* 0x0000000600098202 */ /* 0x002fe20000000f00 */
[----:B0-----:R-:W-:Y:S02]  /*03a0*/  IMAD.MOV.U32 R2, RZ, RZ, -0x1 ;  /* 0xffffffffff027424 */ /* 0x001fe400078e00ff */
[----:B------:R-:W-:Y:S01]  /*03b0*/  IMAD.MOV.U32 R3, RZ, RZ, -0x100001 ;  /* 0xffefffffff037424 */ /* 0x000fe200078e00ff */
[----:B------:R-:W0:Y:S01]  /*03c0*/  S2UR UR6, SR_CgaCtaId ;  /* 0x00000000000679c3 */ /* 0x000e220000008800 */
[----:B------:R-:W-:Y:S01]  /*03d0*/  UMOV UR4, 0x400 ;  /* 0x0000040000047882 */ /* 0x000fe20000000000 */
[----:B------:R-:W-:Y:S01]  /*03e0*/  ULDC UR5, c[0x0][0x0] ;  /* 0x0000000000057ab9 */ /* 0x000fe20000000800 */
[----:B------:R-:W-:Y:S05]  /*03f0*/  BSSY B0, `(.L_x_11401) ;  /* 0x0000086000007945 */ /* 0x000fea0003800000 */
[----:B------:R-:W-:Y:S06]  /*0400*/  BAR.SYNC.DEFER_BLOCKING 0x0 ;  /* 0x0000000000007b1d */ /* 0x000fec0000010000 */
[----:B--2---:R-:W-:Y:S01]  /*0410*/  @!P0 DSETP.MAX.AND P5, P6, R20, -R6, PT ;  /* 0x800000061400822a */ /* 0x004fe20003eaf000 */
[----:B------:R-:W-:-:S05]  /*0420*/  @!P0 IMAD.MOV.U32 R0, RZ, RZ, R20 ;  /* 0x000000ffff008224 */ /* 0x000fca00078e0014 */
[----:B------:R-:W-:Y:S01]  /*0430*/  @!P0 SEL R9, R0, R9, P5 ;  /* 0x0000000900098207 */ /* 0x000fe20002800000 */
[----:B------:R-:W-:-:S05]  /*0440*/  @!P0 IMAD.MOV.U32 R0, RZ, RZ, R21 ;  /* 0x000000ffff008224 */ /* 0x000fca00078e0015 */
[----:B------:R-:W-:Y:S02]  /*0450*/  @!P0 FSEL R0, R0, -R7, P5 ;  /* 0x8000000700008208 */ /* 0x000fe40002800000 */
[----:B------:R-:W-:-:S04]  /*0460*/  @!P0 LOP3.LUT R7, R7, 0x80000, RZ, 0xfc, !PT ;  /* 0x0008000007078812 */ /* 0x000fc800078efcff */
[----:B------:R-:W-:Y:S01]  /*0470*/  @!P0 SEL R0, R7, R0, P6 ;  /* 0x0000000007008207 */ /* 0x000fe20003000000 */
[----:B------:R-:W-:-:S03]  /*0480*/  @!P0 IMAD.MOV.U32 R2, RZ, RZ, R9 ;  /* 0x000000ffff028224 */ /* 0x000fc600078e0009 */
[----:B------:R-:W-:Y:S01]  /*0490*/  @!P0 MOV R3, R0 ;  /* 0x0000000000038202 */ /* 0x000fe20000000f00 */
[----:B----4-:R-:W-:Y:S02]  /*04a0*/  @!P1 IMAD.MOV.U32 R5, RZ, RZ, R18 ;  /* 0x000000ffff059224 */ /* 0x010fe400078e0012 */
        /* <DEDUP_REMOVED lines=10> */
[----:B---3--:R-:W-:-:S04]  /*0550*/  @!P2 MOV R5, R16 ;  /* 0x000000100005a202 */ /* 0x008fc80000000f00 */
        /* <DEDUP_REMOVED lines=11> */
[----:B------:R-:W-:-:S05]  /*0610*/  @!P3 MOV R7, R15 ;  /* 0x0000000f0007b202 */ /* 0x000fca0000000f00 */
[----:B------:R-:W-:Y:S01]  /*0620*/  @!P3 SEL R5, R0, R5, P5 ;  /* 0x000000050005b207 */ /* 0x000fe20002800000 */
[----:B------:R-:W-:-:S05]  /*0630*/  @!P3 IMAD.MOV.U32 R0, RZ, RZ, R3 ;  /* 0x000000ffff00b224 */ /* 0x000fca00078e0003 */
[----:B------:R-:W-:Y:S02]  /*0640*/  @!P3 FSEL R0, R0, R7, P5 ;  /* 0x000000070000b208 */ /* 0x000fe40002800000 */
[----:B------:R-:W-:Y:S01]  /*0650*/  @!P3 LOP3.LUT R7, R7, 0x80000, RZ, 0xfc, !PT ;  /* 0x000800000707b812 */ /* 0x000fe200078efcff */
[----:B------:R-:W-:-:S03]  /*0660*/  @!P3 IMAD.MOV.U32 R2, RZ, RZ, R5 ;  /* 0x000000ffff02b224 */ /* 0x000fc600078e0005 */
[----:B------:R-:W-:Y:S01]  /*0670*/  @!P3 SEL R3, R7, R0, P6 ;  /* 0x000000000703b207 */ /* 0x000fe20003000000 */
[----:B-----5:R-:W-:Y:S01]  /*0680*/  @!P4 IMAD.MOV.U32 R5, RZ, RZ, R12 ;  /* 0x000000ffff05c224 */ /* 0x020fe200078e000c */
[----:B------:R-:W-:Y:S01]  /*0690*/  @!P4 MOV R0, R2 ;  /* 0x000000020000c202 */ /* 0x000fe20000000f00 */
[----:B------:R-:W-:-:S03]  /*06a0*/  @!P4 IMAD.MOV.U32 R7, RZ, RZ, R13 ;  /* 0x000000ffff07c224 */ /* 0x000fc600078e000d */
[----:B------:R-:W-:Y:S01]  /*06b0*/  @!P4 DSETP.MAX.AND P5, P6, R2, R12, PT ;  /* 0x0000000c0200c22a */ /* 0x000fe20003eaf000 */
[----:B------:R-:W-:Y:S01]  /*06c0*/  @!P4 IMAD.MOV.U32 R4, RZ, RZ, R3 ;  /* 0x000000ffff04c224 */ /* 0x000fe200078e0003 */
[----:B------:R-:W-:-:S04]  /*06d0*/  @!P4 LOP3.LUT R9, R7, 0x80000, RZ, 0xfc, !PT ;  /* 0x000800000709c812 */ /* 0x000fc800078efcff */
[----:B------:R-:W-:Y:S02]  /*06e0*/  @!P4 SEL R2, R0, R5, P5 ;  /* 0x000000050002c207 */ /* 0x000fe40002800000 */
        /* <DEDUP_REMOVED lines=31> */
[----:B-1----:R-:W-:-:S03]  /*08e0*/  DSETP.GEU.AND P6, PT, R6, R2, PT ;  /* 0x000000020600722a */ /* 0x002fc60003fce000 */
[----:B------:R-:W-:-:S03]  /*08f0*/  @!P5 LEA R9, R9, UR4, 0x3 ;  /* 0x000000040909dc11 */ /* 0x000fc6000f8e18ff */
[----:B------:R-:W-:Y:S02]  /*0900*/  FSEL R2, R2, R6, !P6 ;  /* 0x0000000602027208 */ /* 0x000fe40007000000 */
[----:B------:R-:W-:-:S05]  /*0910*/  FSEL R3, R3, R7, !P6 ;  /* 0x0000000703037208 */ /* 0x000fca0007000000 */
        /* <DEDUP_REMOVED lines=17> */
[----:B0-----:R-:W-:Y:S01]  /*0a30*/  IMAD.MOV.U32 R3, RZ, RZ, R9 ;  /* 0x000000ffff037224 */ /* 0x001fe200078e0009 */
[----:B-1----:R-:W-:-:S06]  /*0a40*/  MOV R2, R8 ;  /* 0x0000000800027202 */ /* 0x002fcc0000000f00 */
[----:B------:R-:W-:-:S06]  /*0a50*/  DSETP.GEU.AND P6, PT, R6, R2, PT ;  /* 0x000000020600722a */ /* 0x000fcc0003fce000 */
        /* <DEDUP_REMOVED lines=23> */
.L_x_11447:
[----:B--2---:R-:W-:Y:S01]  /*0bd0*/  MOV R2, R11 ;  /* 0x0000000b00027202 */ /* 0x004fe20000000f00 */
[----:B-1----:R-:W-:Y:S02]  /*0be0*/  IMAD.MOV.U32 R3, RZ, RZ, R6 ;  /* 0x000000ffff037224 */ /* 0x002fe400078e0006 */
[----:B------:R-:W-:Y:S02]  /*0bf0*/  IMAD.MOV.U32 R4, RZ, RZ, R10 ;  /* 0x000000ffff047224 */ /* 0x000fe400078e000a */
[----:B------:R-:W-:-:S06]  /*0c00*/  IMAD.MOV.U32 R5, RZ, RZ, R7 ;  /* 0x000000ffff057224 */ /* 0x000fcc00078e0007 */
[----:B------:R-:W-:-:S06]  /*0c10*/  DSETP.GEU.AND P6, PT, R4, R2, PT ;  /* 0x000000020400722a */ /* 0x000fcc0003fce000 */
[----:B------:R-:W-:Y:S02]  /*0c20*/  FSEL R11, R11, R10, !P6 ;  /* 0x0000000a0b0b7208 */ /* 0x000fe40007000000 */
[----:B0-----:R-:W-:-:S03]  /*0c30*/  FSEL R7, R6, R7, !P6 ;  /* 0x0000000706077208 */ /* 0x001fc60007000000 */
[----:B------:R-:W-:-:S07]  /*0c40*/  IMAD.MOV.U32 R6, RZ, RZ, R11 ;  /* 0x000000ffff067224 */ /* 0x000fce00078e000b */
.L_x_11402:
[----:B------:R-:W-:Y:S05]  /*0c50*/  BSYNC B0 ;  /* 0x0000000000007941 */ /* 0x000fea0003800000 */
.L_x_11401:
[----:B------:R-:W-:Y:S01]  /*0c60*/  ISETP.NE.AND P6, PT, R24, RZ, PT ;  /* 0x000000ff1800720c */ /* 0x000fe20003fc5270 */
[----:B------:R-:W-:Y:S05]  /*0c70*/  WARPSYNC.ALL ;  /* 0x0000000000007948 */ /* 0x000fea0003800000 */
[----:B------:R-:W-:-:S07]  /*0c80*/  P2R R29, PR, RZ, 0x40 ;  /* 0x00000040ff1d7803 */ /* 0x000fce0000000000 */
        /* <DEDUP_REMOVED lines=65> */
.L_x_11407:
[----:B------:R-:W-:Y:S05]  /*10a0*/  BSYNC B1 ;  /* 0x0000000000017941 */ /* 0x000fea0003800000 */
.L_x_11406:
[----:B------:R-:W-:-:S11]  /*10b0*/  DADD R8, RZ, R6 ;  /* 0x00000000ff087229 */ /* 0x000fd60000000006 */
.L_x_11405:
[----:B------:R-:W-:Y:S05]  /*10c0*/  BSYNC B0 ;  /* 0x0000000000007941 */ /* 0x000fea0003800000 */
.L_x_11404:
        /* <DEDUP_REMOVED lines=62> */
.L_x_11411:
[----:B------:R-:W-:Y:S05]  /*14b0*/  BSYNC B1 ;  /* 0x0000000000017941 */ /* 0x000fea0003800000 */
.L_x_11410:
[----:B------:R-:W-:-:S11]  /*14c0*/  DADD R8, R8, R4 ;  /* 0x0000000008087229 */ /* 0x000fd60000000004 */
.L_x_11409:
[----:B------:R-:W-:Y:S05]  /*14d0*/  BSYNC B0 ;  /* 0x0000000000007941 */ /* 0x000fea0003800000 */
.L_x_11408:
        /* <DEDUP_REMOVED lines=62> */
.L_x_11415:
[----:B------:R-:W-:Y:S05]  /*18c0*/  BSYNC B1 ;  /* 0x0000000000017941 */ /* 0x000fea0003800000 */
.L_x_11414:
[----:B------:R-:W-:-:S11]  /*18d0*/  DADD R8, R8, R4 ;  /* 0x0000000008087229 */ /* 0x000fd60000000004 */
.L_x_11413:
[----:B------:R-:W-:Y:S05]  /*18e0*/  BSYNC B0 ;  /* 0x0000000000007941 */ /* 0x000fea0003800000 */
.L_x_11412:
        /* <DEDUP_REMOVED lines=62> */
.L_x_11419:
[----:B------:R-:W-:Y:S05]  /*1cd0*/  BSYNC B1 ;  /* 0x0000000000017941 */ /* 0x000fea0003800000 */
.L_x_11418:
[----:B------:R-:W-:-:S11]  /*1ce0*/  DADD R8, R8, R4 ;  /* 0x0000000008087229 */ /* 0x000fd60000000004 */
.L_x_11417:
[----:B------:R-:W-:Y:S05]  /*1cf0*/  BSYNC B0 ;  /* 0x0000000000007941 */ /* 0x000fea0003800000 */
.L_x_11416:
        /* <DEDUP_REMOVED lines=62> */
.L_x_11423:
[----:B------:R-:W-:Y:S05]  /*20e0*/  BSYNC B1 ;  /* 0x0000000000017941 */ /* 0x000fea0003800000 */
.L_x_11422:
[----:B------:R-:W-:-:S11]  /*20f0*/  DADD R8, R8, R26 ;  /* 0x0000000008087229 */ /* 0x000fd6000000001a */
.L_x_11421:
[----:B------:R-:W-:Y:S05]  /*2100*/  BSYNC B0 ;  /* 0x0000000000007941 */ /* 0x000fea0003800000 */
.L_x_11420:
[----:B------:R-:W-:Y:S01]  /*2110*/  SHFL.DOWN PT, R3, R9, 0x10, 0x1f ;  /* 0x0a001f0009037f89 */ /* 0x000fe200000e0000 */
[----:B------:R-:W-:Y:S01]  /*2120*/  BAR.SYNC.DEFER_BLOCKING 0x0 ;  /* 0x0000000000007b1d */ /* 0x000fe20000010000 */
[----:B------:R-:W-:-:S05]  /*2130*/  ISETP.NE.AND P6, PT, R0, RZ, PT ;  /* 0x000000ff0000720c */ /* 0x000fca0003fc5270 */
[----:B------:R-:W-:Y:S01]  /*2140*/  BSSY B0, `(.L_x_11424) ;  /* 0x000002d000007945 */ /* 0x000fe20003800000 */
[----:B------:R-:W0:Y:S02]  /*2150*/  SHFL.DOWN PT, R2, R8, 0x10, 0x1f ;  /* 0x0a001f0008027f89 */ /* 0x000e2400000e0000 */
[----:B0-----:R-:W-:-:S07]  /*2160*/  DADD R6, R2, R8 ;  /* 0x0000000002067229 */ /* 0x001fce0000000008 */
[----:B------:R-:W-:Y:S04]  /*2170*/  SHFL.DOWN PT, R3, R7, 0x8, 0x1f ;  /* 0x09001f0007037f89 */ /* 0x000fe800000e0000 */
[----:B------:R-:W0:Y:S02]  /*2180*/  SHFL.DOWN PT, R2, R6, 0x8, 0x1f ;  /* 0x09001f0006027f89 */ /* 0x000e2400000e0000 */
[----:B0-----:R-:W-:Y:S01]  /*2190*/  DADD R26, R6, R2 ;  /* 0x00000000061a7229 */ /* 0x001fe20000000002 */
[----:B------:R-:W-:-:S04]  /*21a0*/  SHF.R.S32.HI R7, RZ, 0x1f, R24 ;  /* 0x0000001fff077819 */ /* 0x000fc80000011418 */
[-C--:B------:R-:W-:Y:S02]  /*21b0*/  LEA.HI R6, R7, R24.reuse, RZ, 0x5 ;  /* 0x0000001807067211 */ /* 0x080fe400078f28ff */
[----:B------:R-:W-:Y:S02]  /*21c0*/  SHFL.DOWN PT, R3, R27, 0x4, 0x1f ;  /* 0x08801f001b037f89 */ /* 0x000fe400000e0000 */
[----:B------:R-:W-:Y:S02]  /*21d0*/  @!P5 SHF.R.S32.HI R0, RZ, 0x5, R6 ;  /* 0x00000005ff00d819 */ /* 0x000fe40000011406 */
[----:B------:R-:W0:Y:S01]  /*21e0*/  SHFL.DOWN PT, R2, R26, 0x4, 0x1f ;  /* 0x08801f001a027f89 */ /* 0x000e2200000e0000 */
[----:B------:R-:W-:Y:S02]  /*21f0*/  LOP3.LUT R9, R6, 0xffffffe0, RZ, 0xc0, !PT ;  /* 0xffffffe006097812 */ /* 0x000fe400078ec0ff */
[----:B------:R-:W-:Y:S02]  /*2200*/  @!P5 LEA R7, R0, UR4, 0x3 ;  /* 0x000000040007dc11 */ /* 0x000fe4000f8e18ff */
[----:B------:R-:W-:-:S02]  /*2210*/  IADD3 R0, -R9, R24, RZ ;  /* 0x0000001809007210 */ /* 0x000fc40007ffe1ff */
[----:B------:R-:W-:Y:S02]  /*2220*/  CS2R R8, SRZ ;  /* 0x0000000000087805 */ /* 0x000fe4000001ff00 */
        /* <DEDUP_REMOVED lines=10> */
[----:B------:R-:W-:-:S13]  /*22d0*/  ISETP.NE.AND P5, PT, R28, RZ, PT ;  /* 0x000000ff1c00720c */ /* 0x000fda0003fa5270 */
[----:B------:R0:W2:Y:S01]  /*22e0*/  @!P5 LDS.64 R8, [R0] ;  /* 0x000000000008d984 */ /* 0x0000a20000000a00 */
[----:B------:R-:W-:Y:S05]  /*22f0*/  @P6 BRA `(.L_x_11425) ;  /* 0x0000000000446947 */ /* 0x000fea0003800000 */
[----:B------:R-:W-:-:S03]  /*2300*/  UMOV UR5, 0xffffffff ;  /* 0xffffffff00057882 */ /* 0x000fc60000000000 */
[----:B------:R-:W-:Y:S05]  /*2310*/  BRA.DIV UR5, `(.L_x_11426) ;  /* 0x0000001205087947 */ /* 0x000fea000b800000 */
[----:B--2---:R-:W-:Y:S04]  /*2320*/  SHFL.DOWN PT, R27, R9, 0x10, 0x1f ;  /* 0x0a001f00091b7f89 */ /* 0x004fe800000e0000 */
        /* <DEDUP_REMOVED lines=13> */
.L_x_11458:
[----:B--23--:R-:W-:-:S11]  /*2400*/  DADD R8, R26, R8 ;  /* 0x000000001a087229 */ /* 0x00cfd60000000008 */
.L_x_11425:
[----:B------:R-:W-:Y:S05]  /*2410*/  BSYNC B0 ;  /* 0x0000000000007941 */ /* 0x000fea0003800000 */
.L_x_11424:
[----:B------:R-:W-:Y:S01]  /*2420*/  ISETP.NE.AND P5, PT, R29, RZ, PT ;  /* 0x000000ff1d00720c */ /* 0x000fe20003fa5270 */
[----:B------:R-:W-:-:S12]  /*2430*/  WARPSYNC.ALL ;  /* 0x0000000000007948 */ /* 0x000fd80003800000 */
[----:B--2---:R-:W-:Y:S01]  /*2440*/  @!P5 STS.64 [UR4], R8 ;  /* 0x00000008ff00d988 */ /* 0x004fe20008000a04 */
[----:B------:R-:W-:Y:S06]  /*2450*/  BAR.SYNC.DEFER_BLOCKING 0x0 ;  /* 0x0000000000007b1d */ /* 0x000fec0000010000 */
[----:B0-----:R-:W0:Y:S02]  /*2460*/  LDS.64 R2, [UR4] ;  /* 0x00000004ff027984 */ /* 0x001e240008000a00 */
[----:B0-----:R-:W-:Y:S01]  /*2470*/  ISETP.GT.AND P5, PT, R3, 0xfffff, PT ;  /* 0x000fffff0300780c */ /* 0x001fe20003fa4270 */
[----:B------:R-:W-:-:S02]  /*2480*/  IMAD.MOV.U32 R4, RZ, RZ, R2 ;  /* 0x000000ffff047224 */ /* 0x000fc400078e0002 */
[----:B------:R-:W-:Y:S02]  /*2490*/  IMAD.MOV.U32 R5, RZ, RZ, R3 ;  /* 0x000000ffff057224 */ /* 0x000fe400078e0003 */
[----:B------:R-:W-:-:S08]  /*24a0*/  IMAD.MOV.U32 R6, RZ, RZ, R2 ;  /* 0x000000ffff067224 */ /* 0x000fd000078e0002 */
        /* <DEDUP_REMOVED lines=15> */
.L_x_11427:
        /* <DEDUP_REMOVED lines=8> */
[----:B------:R-:W-:-:S03]  /*2620*/  @P5 VIADD R3, R3, 0x1 ;  /* 0x0000000103035836 */ /* 0x000fc60000000000 */
[----:B------:R-:W-:Y:S02]  /*2630*/  @P5 MOV R7, R5 ;  /* 0x0000000500075202 */ /* 0x000fe40000000f00 */
[----:B------:R-:W-:Y:S01]  /*2640*/  LOP3.LUT R2, R3, 0x80000000, RZ, 0x3c, !PT ;  /* 0x8000000003027812 */ /* 0x000fe200078e3cff */
[----:B------:R-:W-:-:S03]  /*2650*/  IMAD.MOV.U32 R3, RZ, RZ, 0x43300000 ;  /* 0x43300000ff037424 */ /* 0x000fc600078e00ff */
[C---:B------:R-:W-:Y:S02]  /*2660*/  DADD R26, R6.reuse, 1 ;  /* 0x3ff00000061a7429 */ /* 0x040fe40000000000 */
[----:B------:R-:W-:-:S04]  /*2670*/  DADD R6, R6, -1 ;  /* 0xbff0000006067429 */ /* 0x000fc80000000000 */
[----:B------:R-:W0:Y:S02]  /*2680*/  MUFU.RCP64H R5, R27 ;  /* 0x0000001b00057308 */ /* 0x000e240000001800 */
[----:B0-----:R-:W-:Y:S01]  /*2690*/  DFMA R8, -R26, R4, 1 ;  /* 0x3ff000001a08742b */ /* 0x001fe20000000104 */
[----:B------:R-:W-:Y:S02]  /*26a0*/  IMAD.MOV.U32 R26, RZ, RZ, -0x748574fc ;  /* 0x8b7a8b04ff1a7424 */ /* 0x000fe400078e00ff */
[----:B------:R-:W-:-:S05]  /*26b0*/  IMAD.MOV.U32 R27, RZ, RZ, 0x3ed0ee25 ;  /* 0x3ed0ee25ff1b7424 */ /* 0x000fca00078e00ff */
[----:B------:R-:W-:-:S08]  /*26c0*/  DFMA R8, R8, R8, R8 ;  /* 0x000000080808722b */ /* 0x000fd00000000008 */
[----:B------:R-:W-:-:S08]  /*26d0*/  DFMA R8, R4, R8, R4 ;  /* 0x000000080408722b */ /* 0x000fd00000000004 */
        /* <DEDUP_REMOVED lines=41> */
.L_x_11428:
[----:B------:R-:W-:Y:S04]  /*2970*/  BSSY B0, `(.L_x_11429) ;  /* 0x000000c000007945 */ /* 0x000fe80003800000 */
[----:B------:R-:W-:Y:S05]  /*2980*/  @P0 BRA `(.L_x_11430) ;  /* 0x0000000000280947 */ /* 0x000fea0003800000 */
[----:B------:R-:W-:Y:S01]  /*2990*/  SHF.R.S32.HI R5, RZ, 0x1f, R24 ;  /* 0x0000001fff057819 */ /* 0x000fe20000011418 */
[----:B-1----:R-:W-:Y:S01]  /*29a0*/  DADD R2, R20, -R10 ;  /* 0x0000000014027229 */ /* 0x002fe2000000080a */
[----:B------:R-:W-:Y:S01]  /*29b0*/  MOV R4, R24 ;  /* 0x0000001800047202 */ /* 0x000fe20000000f00 */
[----:B------:R-:W-:-:S04]  /*29c0*/  ULDC.64 UR4, c[0x0][0x210] ;  /* 0x0000840000047ab9 */ /* 0x000fc80000000a00 */
[----:B------:R-:W-:Y:S02]  /*29d0*/  IMAD.WIDE.U32 R6, R22, UR7, R4 ;  /* 0x0000000716067c25 */ /* 0x000fe4000f8e0004 */
[----:B------:R-:W-:Y:S02]  /*29e0*/  DADD R2, R2, -R8 ;  /* 0x0000000002027229 */ /* 0x000fe40000000808 */
[----:B------:R-:W-:Y:S01]  /*29f0*/  IMAD R5, R23, UR7, R7 ;  /* 0x0000000717057c24 */ /* 0x000fe2000f8e0207 */
[----:B------:R-:W-:-:S04]  /*2a00*/  LEA R4, P0, R6, UR4, 0x3 ;  /* 0x0000000406047c11 */ /* 0x000fc8000f8018ff */
[----:B------:R-:W-:-:S05]  /*2a10*/  LEA.HI.X R5, R6, UR5, R5, 0x3, P0 ;  /* 0x0000000506057c11 */ /* 0x000fca00080f1c05 */
[----:B------:R0:W-:Y:S04]  /*2a20*/  STG.E.64 desc[UR8][R4.64], R2 ;  /* 0x0000000204007986 */ /* 0x0001e8000c101b08 */
.L_x_11430:
[----:B------:R-:W-:Y:S05]  /*2a30*/  BSYNC B0 ;  /* 0x0000000000007941 */ /* 0x000fea0003800000 */
.L_x_11429:
        /* <DEDUP_REMOVED lines=13> */
.L_x_11432:
[----:B------:R-:W-:Y:S05]  /*2b10*/  BSYNC B0 ;  /* 0x0000000000007941 */ /* 0x000fea0003800000 */
.L_x_11431:
        /* <DEDUP_REMOVED lines=13> */
.L_x_11434:
[----:B------:R-:W-:Y:S05]  /*2bf0*/  BSYNC B0 ;  /* 0x0000000000007941 */ /* 0x000fea0003800000 */
.L_x_11433:
        /* <DEDUP_REMOVED lines=14> */
.L_x_11436:
[----:B------:R-:W-:Y:S05]  /*2ce0*/  BSYNC B0 ;  /* 0x0000000000007941 */ /* 0x000fea0003800000 */
.L_x_11435:
[----:B------:R-:W-:Y:S05]  /*2cf0*/  @P4 EXIT ;  /* 0x000000000000494d */ /* 0x000fea0003800000 */
[----:B0-234-:R-:W0:Y:S01]  /*2d00*/  LDC R3, c[0x0][RZ] ;  /* 0x00000000ff037b82 */ /* 0x01de220000000800 */
[----:B-1----:R-:W-:Y:S01]  /*2d10*/  DADD R10, R12, -R10 ;  /* 0x000000000c0a7229 */ /* 0x002fe2000000080a */
[----:B------:R-:W-:-:S07]  /*2d20*/  ULDC.64 UR4, c[0x0][0x210] ;  /* 0x0000840000047ab9 */ /* 0x000fce0000000a00 */
[----:B------:R-:W-:Y:S01]  /*2d30*/  DADD R8, R10, -R8 ;  /* 0x000000000a087229 */ /* 0x000fe20000000808 */
[----:B0-----:R-:W-:-:S05]  /*2d40*/  IMAD R2, R3, 0x2, R24 ;  /* 0x0000000203027824 */ /* 0x001fca00078e0218 */
[----:B------:R-:W-:-:S04]  /*2d50*/  LEA R2, R3, R2, 0x1 ;  /* 0x0000000203027211 */ /* 0x000fc800078e08ff */
[----:B------:R-:W-:-:S03]  /*2d60*/  SHF.R.S32.HI R3, RZ, 0x1f, R2 ;  /* 0x0000001fff037819 */ /* 0x000fc60000011402 */
[----:B------:R-:W-:-:S04]  /*2d70*/  IMAD.WIDE.U32 R2, R22, UR7, R2 ;  /* 0x0000000716027c25 */ /* 0x000fc8000f8e0002 */
[----:B------:R-:W-:Y:S01]  /*2d80*/  IMAD R23, R23, UR7, R3 ;  /* 0x0000000717177c24 */ /* 0x000fe2000f8e0203 */
[----:B------:R-:W-:-:S04]  /*2d90*/  LEA R4, P0, R2, UR4, 0x3 ;  /* 0x0000000402047c11 */ /* 0x000fc8000f8018ff */
[----:B------:R-:W-:-:S05]  /*2da0*/  LEA.HI.X R5, R2, UR5, R23, 0x3, P0 ;  /* 0x0000000502057c11 */ /* 0x000fca00080f1c17 */
[----:B------:R-:W-:Y:S01]  /*2db0*/  STG.E.64 desc[UR8][R4.64], R8 ;  /* 0x0000000804007986 */ /* 0x000fe2000c101b08 */
[----:B------:R-:W-:Y:S05]  /*2dc0*/  EXIT ;  /* 0x000000000000794d */ /* 0x000fea0003800000 */
.L_x_11403:
[----:B------:R-:W-:Y:S02]  /*2dd0*/  IMAD.MOV.U32 R2, RZ, RZ, -0x1 ;  /* 0xffffffffff027424 */ /* 0x000fe400078e00ff */
[----:B-1----:R-:W-:Y:S02]  /*2de0*/  IMAD.MOV.U32 R5, RZ, RZ, R7 ;  /* 0x000000ffff057224 */ /* 0x002fe400078e0007 */
[----:B------:R-:W-:Y:S02]  /*2df0*/  IMAD.MOV.U32 R4, RZ, RZ, 0x10 ;  /* 0x00000010ff047424 */ /* 0x000fe400078e00ff */
[----:B------:R-:W-:-:S07]  /*2e00*/  IMAD.MOV.U32 R3, RZ, RZ, 0x1f ;  /* 0x0000001fff037424 */ /* 0x000fce00078e00ff */
[----:B------:R-:W-:Y:S05]  /*2e10*/  WARPSYNC.COLLECTIVE R2, `(.L_x_11437) ;  /* 0x0000000002087348 */ /* 0x000fea0003c00000 */
[----:B------:R0:W1:Y:S02]  /*2e20*/  SHFL.DOWN P6, R2, R5, R4, R3 ;  /* 0x0800000405027389 */ /* 0x00006400000c0003 */
[----:B01----:R-:W-:Y:S01]  /*2e30*/  ENDCOLLECTIVE ;  /* 0x000000000000791b */ /* 0x003fe20003800000 */
.L_x_11437:
[----:B------:R-:W-:Y:S01]  /*2e40*/  MOV R5, R6 ;  /* 0x0000000600057202 */ /* 0x000fe20000000f00 */
[----:B------:R-:W-:Y:S02]  /*2e50*/  IMAD.MOV.U32 R9, RZ, RZ, R2 ;  /* 0x000000ffff097224 */ /* 0x000fe400078e0002 */
[----:B------:R-:W-:-:S07]  /*2e60*/  IMAD.MOV.U32 R2, RZ, RZ, -0x1 ;  /* 0xffffffffff027424 */ /* 0x000fce00078e00ff */
[----:B------:R-:W-:Y:S05]  /*2e70*/  WARPSYNC.COLLECTIVE R2, `(.L_x_11438) ;  /* 0x0000000002087348 */ /* 0x000fea0003c00000 */
[----:B------:R0:W1:Y:S02]  /*2e80*/  SHFL.DOWN P6, R2, R5, R4, R3 ;  /* 0x0800000405027389 */ /* 0x00006400000c0003 */
[----:B01----:R-:W-:Y:S01]  /*2e90*/  ENDCOLLECTIVE ;  /* 0x000000000000791b */ /* 0x003fe20003800000 */
.L_x_11438:
[----:B------:R-:W-:Y:S01]  /*2ea0*/  IMAD.MOV.U32 R3, RZ, RZ, R9 ;  /* 0x000000ffff037224 */ /* 0x000fe200078e0009 */
[----:B------:R-:W-:Y:S01]  /*2eb0*/  MOV R4, 0x8 ;  /* 0x0000000800047802 */ /* 0x000fe20000000f00 */
[----:B------:R-:W-:-:S04]  /*2ec0*/  IMAD.MOV.U32 R8, RZ, RZ, R2 ;  /* 0x000000ffff087224 */ /* 0x000fc800078e0002 */
[----:B------:R-:W-:-:S06]  /*2ed0*/  IMAD.MOV.U32 R2, RZ, RZ, R8 ;  /* 0x000000ffff027224 */ /* 0x000fcc00078e0008 */
[----:B------:R-:W-:Y:S01]  /*2ee0*/  DSETP.GEU.AND P6, PT, R6, R2, PT ;  /* 0x000000020600722a */ /* 0x000fe20003fce000 */
[----:B------:R-:W-:Y:S02]  /*2ef0*/  IMAD.MOV.U32 R2, RZ, RZ, -0x1 ;  /* 0xffffffffff027424 */ /* 0x000fe400078e00ff */
[----:B------:R-:W-:-:S03]  /*2f00*/  IMAD.MOV.U32 R3, RZ, RZ, 0x1f ;  /* 0x0000001fff037424 */ /* 0x000fc600078e00ff */
[----:B------:R-:W-:Y:S02]  /*2f10*/  FSEL R9, R9, R7, !P6 ;  /* 0x0000000709097208 */ /* 0x000fe40007000000 */
[----:B------:R-:W-:-:S03]  /*2f20*/  FSEL R8, R8, R6, !P6 ;  /* 0x0000000608087208 */ /* 0x000fc60007000000 */
[----:B------:R-:W-:-:S07]  /*2f30*/  IMAD.MOV.U32 R5, RZ, RZ, R9 ;  /* 0x000000ffff057224 */ /* 0x000fce00078e0009 */
[----:B------:R-:W-:Y:S05]  /*2f40*/  WARPSYNC.COLLECTIVE R2, `(.L_x_11439) ;  /* 0x0000000002087348 */ /* 0x000fea0003c00000 */
[----:B------:R0:W1:Y:S02]  /*2f50*/  SHFL.DOWN P6, R2, R5, R4, R3 ;  /* 0x0800000405027389 */ /* 0x00006400000c0003 */
[----:B01----:R-:W-:Y:S01]  /*2f60*/  ENDCOLLECTIVE ;  /* 0x000000000000791b */ /* 0x003fe20003800000 */
.L_x_11439:
[----:B------:R-:W-:Y:S02]  /*2f70*/  IMAD.MOV.U32 R5, RZ, RZ, R8 ;  /* 0x000000ffff057224 */ /* 0x000fe400078e0008 */
[----:B------:R-:W-:Y:S02]  /*2f80*/  IMAD.MOV.U32 R10, RZ, RZ, R2 ;  /* 0x000000ffff0a7224 */ /* 0x000fe400078e0002 */
[----:B------:R-:W-:-:S07]  /*2f90*/  IMAD.MOV.U32 R2, RZ, RZ, -0x1 ;  /* 0xffffffffff027424 */ /* 0x000fce00078e00ff */
[----:B------:R-:W-:Y:S05]  /*2fa0*/  WARPSYNC.COLLECTIVE R2, `(.L_x_11440) ;  /* 0x0000000002087348 */ /* 0x000fea0003c00000 */
[----:B------:R0:W1:Y:S02]  /*2fb0*/  SHFL.DOWN P6, R2, R5, R4, R3 ;  /* 0x0800000405027389 */ /* 0x00006400000c0003 */
[----:B01----:R-:W-:Y:S01]  /*2fc0*/  ENDCOLLECTIVE ;  /* 0x000000000000791b */ /* 0x003fe20003800000 */
.L_x_11440:
[----:B------:R-:W-:Y:S02]  /*2fd0*/  IMAD.MOV.U32 R3, RZ, RZ, R10 ;  /* 0x000000ffff037224 */ /* 0x000fe400078e000a */
[----:B------:R-:W-:Y:S01]  /*2fe0*/  IMAD.MOV.U32 R4, RZ, RZ, 0x4 ;  /* 0x00000004ff047424 */ /* 0x000fe200078e00ff */
[----:B------:R-:W-:-:S05]  /*2ff0*/  MOV R27, R2 ;  /* 0x00000002001b7202 */ /* 0x000fca0000000f00 */
[----:B------:R-:W-:-:S06]  /*3000*/  IMAD.MOV.U32 R2, RZ, RZ, R27 ;  /* 0x000000ffff027224 */ /* 0x000fcc00078e001b */
[----:B------:R-:W-:Y:S01]  /*3010*/  DSETP.GEU.AND P6, PT, R8, R2, PT ;  /* 0x000000020800722a */ /* 0x000fe20003fce000 */
[----:B------:R-:W-:Y:S01]  /*3020*/  MOV R2, 0xffffffff ;  /* 0xffffffff00027802 */ /* 0x000fe20000000f00 */
[----:B------:R-:W-:-:S04]  /*3030*/  IMAD.MOV.U32 R3, RZ, RZ, 0x1f ;  /* 0x0000001fff037424 */ /* 0x000fc800078e00ff */
[----:B------:R-:W-:Y:S02]  /*3040*/  FSEL R11, R10, R9, !P6 ;  /* 0x000000090a0b7208 */ /* 0x000fe40007000000 */
[----:B------:R-:W-:-:S03]  /*3050*/  FSEL R6, R27, R8, !P6 ;  /* 0x000000081b067208 */ /* 0x000fc60007000000 */
[----:B------:R-:W-:Y:S02]  /*3060*/  IMAD.MOV.U32 R5, RZ, RZ, R11 ;  /* 0x000000ffff057224 */ /* 0x000fe400078e000b */
[----:B------:R-:W-:-:S07]  /*3070*/  IMAD.MOV.U32 R10, RZ, RZ, R6 ;  /* 0x000000ffff0a7224 */ /* 0x000fce00078e0006 */
[----:B------:R-:W-:Y:S05]  /*3080*/  WARPSYNC.COLLECTIVE R2, `(.L_x_11441) ;  /* 0x0000000002087348 */ /* 0x000fea0003c00000 */
[----:B------:R0:W1:Y:S02]  /*3090*/  SHFL.DOWN P6, R2, R5, R4, R3 ;  /* 0x0800000405027389 */ /* 0x00006400000c0003 */
[----:B01----:R-:W-:Y:S01]  /*30a0*/  ENDCOLLECTIVE ;  /* 0x000000000000791b */ /* 0x003fe20003800000 */
.L_x_11441:
[----:B------:R-:W-:Y:S02]  /*30b0*/  IMAD.MOV.U32 R5, RZ, RZ, R6 ;  /* 0x000000ffff057224 */ /* 0x000fe400078e0006 */
[----:B------:R-:W-:Y:S02]  /*30c0*/  IMAD.MOV.U32 R7, RZ, RZ, R2 ;  /* 0x000000ffff077224 */ /* 0x000fe400078e0002 */
[----:B------:R-:W-:-:S07]  /*30d0*/  IMAD.MOV.U32 R2, RZ, RZ, -0x1 ;  /* 0xffffffffff027424 */ /* 0x000fce00078e00ff */
[----:B------:R-:W-:Y:S05]  /*30e0*/  WARPSYNC.COLLECTIVE R2, `(.L_x_11442) ;  /* 0x0000000002087348 */ /* 0x000fea0003c00000 */
[----:B------:R0:W1:Y:S02]  /*30f0*/  SHFL.DOWN P6, R2, R5, R4, R3 ;  /* 0x0800000405027389 */ /* 0x00006400000c0003 */
[----:B01----:R-:W-:Y:S01]  /*3100*/  ENDCOLLECTIVE ;  /* 0x000000000000791b */ /* 0x003fe20003800000 */
.L_x_11442:
[----:B------:R-:W-:Y:S02]  /*3110*/  IMAD.MOV.U32 R3, RZ, RZ, R7 ;  /* 0x000000ffff037224 */ /* 0x000fe400078e0007 */
[----:B------:R-:W-:-:S04]  /*3120*/  IMAD.MOV.U32 R4, RZ, RZ, 0x2 ;  /* 0x00000002ff047424 */ /* 0x000fc800078e00ff */
[----:B------:R-:W-:Y:S01]  /*3130*/  DSETP.GEU.AND P6, PT, R10, R2, PT ;  /* 0x000000020a00722a */ /* 0x000fe20003fce000 */
[----:B------:R-:W-:-:S05]  /*3140*/  IMAD.MOV.U32 R3, RZ, RZ, 0x1f ;  /* 0x0000001fff037424 */ /* 0x000fca00078e00ff */
[----:B------:R-:W-:Y:S02]  /*3150*/  FSEL R9, R7, R11, !P6 ;  /* 0x0000000b07097208 */ /* 0x000fe40007000000 */
[----:B------:R-:W-:Y:S01]  /*3160*/  FSEL R8, R2, R6, !P6 ;  /* 0x0000000602087208 */ /* 0x000fe20007000000 */
[----:B------:R-:W-:Y:S01]  /*3170*/  IMAD.MOV.U32 R2, RZ, RZ, -0x1 ;  /* 0xffffffffff027424 */ /* 0x000fe200078e00ff */
[----:B------:R-:W-:-:S07]  /*3180*/  MOV R5, R9 ;  /* 0x0000000900057202 */ /* 0x000fce0000000f00 */
[----:B------:R-:W-:Y:S05]  /*3190*/  WARPSYNC.COLLECTIVE R2, `(.L_x_11443) ;  /* 0x0000000002087348 */ /* 0x000fea0003c00000 */
[----:B------:R0:W1:Y:S02]  /*31a0*/  SHFL.DOWN P6, R2, R5, R4, R3 ;  /* 0x0800000405027389 */ /* 0x00006400000c0003 */
[----:B01----:R-:W-:Y:S01]  /*31b0*/  ENDCOLLECTIVE ;  /* 0x000000000000791b */ /* 0x003fe20003800000 */
.L_x_11443:
[----:B------:R-:W-:Y:S02]  /*31c0*/  IMAD.MOV.U32 R5, RZ, RZ, R8 ;  /* 0x000000ffff057224 */ /* 0x000fe400078e0008 */
[----:B------:R-:W-:Y:S01]  /*31d0*/  IMAD.MOV.U32 R7, RZ, RZ, R2 ;  /* 0x000000ffff077224 */ /* 0x000fe200078e0002 */
[----:B------:R-:W-:-:S07]  /*31e0*/  MOV R2, 0xffffffff ;  /* 0xffffffff00027802 */ /* 0x000fce0000000f00 */
[----:B------:R-:W-:Y:S05]  /*31f0*/  WARPSYNC.COLLECTIVE R2, `(.L_x_11444) ;  /* 0x0000000002087348 */ /* 0x000fea0003c00000 */
[----:B------:R0:W1:Y:S02]  /*3200*/  SHFL.DOWN P6, R2, R5, R4, R3 ;  /* 0x0800000405027389 */ /* 0x00006400000c0003 */
[----:B01----:R-:W-:Y:S01]  /*3210*/  ENDCOLLECTIVE ;  /* 0x000000000000791b */ /* 0x003fe20003800000 */
.L_x_11444:
[----:B------:R-:W-:Y:S02]  /*3220*/  IMAD.MOV.U32 R4, RZ, RZ, 0x1 ;  /* 0x00000001ff047424 */ /* 0x000fe400078e00ff */
[----:B------:R-:W-:Y:S02]  /*3230*/  IMAD.MOV.U32 R6, RZ, RZ, R2 ;  /* 0x000000ffff067224 */ /* 0x000fe400078e0002 */
[----:B------:R-:W-:-:S04]  /*3240*/  IMAD.MOV.U32 R2, RZ, RZ, -0x1 ;  /* 0xffffffffff027424 */ /* 0x000fc800078e00ff */
[----:B------:R-:W-:-:S06]  /*3250*/  DSETP.GEU.AND P6, PT, R8, R6, PT ;  /* 0x000000060800722a */ /* 0x000fcc0003fce000 */
[----:B------:R-:W-:Y:S02]  /*3260*/  FSEL R7, R7, R9, !P6 ;  /* 0x0000000907077208 */ /* 0x000fe40007000000 */
[----:B------:R-:W-:-:S03]  /*3270*/  FSEL R10, R6, R8, !P6 ;  /* 0x00000008060a7208 */ /* 0x000fc60007000000 */
[----:B------:R-:W-:-:S07]  /*3280*/  IMAD.MOV.U32 R5, RZ, RZ, R7 ;  /* 0x000000ffff057224 */ /* 0x000fce00078e0007 */
[----:B------:R-:W-:Y:S05]  /*3290*/  WARPSYNC.COLLECTIVE R2, `(.L_x_11445) ;  /* 0x0000000002087348 */ /* 0x000fea0003c00000 */
[----:B------:R0:W1:Y:S02]  /*32a0*/  SHFL.DOWN P6, R2, R5, R4, R3 ;  /* 0x0800000405027389 */ /* 0x00006400000c0003 */
[----:B01----:R-:W-:Y:S01]  /*32b0*/  ENDCOLLECTIVE ;  /* 0x000000000000791b */ /* 0x003fe20003800000 */
.L_x_11445:
[----:B------:R-:W-:Y:S01]  /*32c0*/  MOV R5, R10 ;  /* 0x0000000a00057202 */ /* 0x000fe20000000f00 */
[----:B------:R-:W-:Y:S02]  /*32d0*/  IMAD.MOV.U32 R6, RZ, RZ, R2 ;  /* 0x000000ffff067224 */ /* 0x000fe400078e0002 */
[----:B------:R-:W-:-:S07]  /*32e0*/  IMAD.MOV.U32 R2, RZ, RZ, -0x1 ;  /* 0xffffffffff027424 */ /* 0x000fce00078e00ff */
[----:B------:R-:W-:Y:S05]  /*32f0*/  WARPSYNC.COLLECTIVE R2, `(.L_x_11446) ;  /* 0x0000000002087348 */ /* 0x000fea0003c00000 */
[----:B------:R0:W1:Y:S02]  /*3300*/  SHFL.DOWN P6, R2, R5, R4, R3 ;  /* 0x0800000405027389 */ /* 0x00006400000c0003 */
[----:B01----:R-:W-:Y:S01]  /*3310*/  ENDCOLLECTIVE ;  /* 0x000000000000791b */ /* 0x003fe20003800000 */
.L_x_11446:
[----:B------:R-:W-:Y:S01]  /*3320*/  IMAD.MOV.U32 R11, RZ, RZ, R2 ;  /* 0x000000ffff0b7224 */ /* 0x000fe200078e0002 */
[----:B------:R-:W-:Y:S06]  /*3330*/  BRA `(.L_x_11447) ;  /* 0xffffffd800247947 */ /* 0x000fec000383ffff */
.L_x_11426:
[----:B0-----:R-:W-:Y:S01]  /*3340*/  MOV R2, 0xffffffff ;  /* 0xffffffff00027802 */ /* 0x001fe20000000f00 */
[----:B--2---:R-:W-:Y:S02]  /*3350*/  IMAD.MOV.U32 R5, RZ, RZ, R9 ;  /* 0x000000ffff057224 */ /* 0x004fe400078e0009 */
[----:B------:R-:W-:Y:S02]  /*3360*/  IMAD.MOV.U32 R4, RZ, RZ, 0x10 ;  /* 0x00000010ff047424 */ /* 0x000fe400078e00ff */
[----:B------:R-:W-:-:S07]  /*3370*/  IMAD.MOV.U32 R3, RZ, RZ, 0x1f ;  /* 0x0000001fff037424 */ /* 0x000fce00078e00ff */
[----:B-1----:R-:W-:Y:S05]  /*3380*/  WARPSYNC.COLLECTIVE R2, `(.L_x_11448) ;  /* 0x0000000002087348 */ /* 0x002fea0003c00000 */
[----:B------:R0:W2:Y:S02]  /*3390*/  SHFL.DOWN P6, R2, R5, R4, R3 ;  /* 0x0800000405027389 */ /* 0x0000a400000c0003 */
[----:B012---:R-:W-:Y:S01]  /*33a0*/  ENDCOLLECTIVE ;  /* 0x000000000000791b */ /* 0x007fe20003800000 */
.L_x_11448:
[----:B------:R-:W-:Y:S02]  /*33b0*/  IMAD.MOV.U32 R5, RZ, RZ, R8 ;  /* 0x000000ffff057224 */ /* 0x000fe400078e0008 */
[----:B------:R-:W-:Y:S02]  /*33c0*/  IMAD.MOV.U32 R27, RZ, RZ, R2 ;  /* 0x000000ffff1b7224 */ /* 0x000fe400078e0002 */
[----:B------:R-:W-:-:S07]  /*33d0*/  IMAD.MOV.U32 R2, RZ, RZ, -0x1 ;  /* 0xffffffffff027424 */ /* 0x000fce00078e00ff */
[----:B------:R-:W-:Y:S05]  /*33e0*/  WARPSYNC.COLLECTIVE R2, `(.L_x_11449) ;  /* 0x0000000002087348 */ /* 0x000fea0003c00000 */
[----:B------:R0:W1:Y:S02]  /*33f0*/  SHFL.DOWN P6, R2, R5, R4, R3 ;  /* 0x0800000405027389 */ /* 0x00006400000c0003 */
[----:B01----:R-:W-:Y:S01]  /*3400*/  ENDCOLLECTIVE ;  /* 0x000000000000791b */ /* 0x003fe20003800000 */
.L_x_11449:
[----:B------:R-:W-:Y:S01]  /*3410*/  MOV R4, 0x8 ;  /* 0x0000000800047802 */ /* 0x000fe20000000f00 */
[----:B------:R-:W-:Y:S02]  /*3420*/  IMAD.MOV.U32 R26, RZ, RZ, R2 ;  /* 0x000000ffff1a7224 */ /* 0x000fe400078e0002 */
[----:B------:R-:W-:-:S04]  /*3430*/  IMAD.MOV.U32 R2, RZ, RZ, -0x1 ;  /* 0xffffffffff027424 */ /* 0x000fc800078e00ff */
[----:B------:R-:W-:-:S10]  /*3440*/  DADD R26, R8, R26 ;  /* 0x00000000081a7229 */ /* 0x000fd4000000001a */
[----:B------:R-:W-:-:S07]  /*3450*/  IMAD.MOV.U32 R5, RZ, RZ, R27 ;  /* 0x000000ffff057224 */ /* 0x000fce00078e001b */
[----:B------:R-:W-:Y:S05]  /*3460*/  WARPSYNC.COLLECTIVE R2, `(.L_x_11450) ;  /* 0x0000000002087348 */ /* 0x000fea0003c00000 */
[----:B------:R0:W1:Y:S02]  /*3470*/  SHFL.DOWN P6, R2, R5, R4, R3 ;  /* 0x0800000405027389 */ /* 0x00006400000c0003 */
[----:B01----:R-:W-:Y:S01]  /*3480*/  ENDCOLLECTIVE ;  /* 0x000000000000791b */ /* 0x003fe20003800000 */
.L_x_11450:
[----:B------:R-:W-:Y:S02]  /*3490*/  IMAD.MOV.U32 R5, RZ, RZ, R26 ;  /* 0x000000ffff057224 */ /* 0x000fe400078e001a */
[----:B------:R-:W-:Y:S02]  /*34a0*/  IMAD.MOV.U32 R7, RZ, RZ, R2 ;  /* 0x000000ffff077224 */ /* 0x000fe400078e0002 */
[----:B------:R-:W-:-:S07]  /*34b0*/  IMAD.MOV.U32 R2, RZ, RZ, -0x1 ;  /* 0xffffffffff027424 */ /* 0x000fce00078e00ff */
[----:B------:R-:W-:Y:S05]  /*34c0*/  WARPSYNC.COLLECTIVE R2, `(.L_x_11451) ;  /* 0x0000000002087348 */ /* 0x000fea0003c00000 */
[----:B------:R0:W1:Y:S02]  /*34d0*/  SHFL.DOWN P6, R2, R5, R4, R3 ;  /* 0x0800000405027389 */ /* 0x00006400000c0003 */
[----:B01----:R-:W-:Y:S01]  /*34e0*/  ENDCOLLECTIVE ;  /* 0x000000000000791b */ /* 0x003fe20003800000 */
.L_x_11451:
[----:B------:R-:W-:Y:S02]  /*34f0*/  IMAD.MOV.U32 R4, RZ, RZ, 0x4 ;  /* 0x00000004ff047424 */ /* 0x000fe400078e00ff */
[----:B------:R-:W-:Y:S02]  /*3500*/  IMAD.MOV.U32 R6, RZ, RZ, R2 ;  /* 0x000000ffff067224 */ /* 0x000fe400078e0002 */
[----:B------:R-:W-:-:S04]  /*3510*/  IMAD.MOV.U32 R2, RZ, RZ, -0x1 ;  /* 0xffffffffff027424 */ /* 0x000fc800078e00ff */
[----:B------:R-:W-:-:S10]  /*3520*/  DADD R6, R26, R6 ;  /* 0x000000001a067229 */ /* 0x000fd40000000006 */
[----:B------:R-:W-:-:S07]  /*3530*/  MOV R5, R7 ;  /* 0x0000000700057202 */ /* 0x000fce0000000f00 */
[----:B------:R-:W-:Y:S05]  /*3540*/  WARPSYNC.COLLECTIVE R2, `(.L_x_11452) ;  /* 0x0000000002087348 */ /* 0x000fea0003c00000 */
[----:B------:R0:W1:Y:S02]  /*3550*/  SHFL.DOWN P6, R2, R5, R4, R3 ;  /* 0x0800000405027389 */ /* 0x00006400000c0003 */
[----:B01----:R-:W-:Y:S01]  /*3560*/  ENDCOLLECTIVE ;  /* 0x000000000000791b */ /* 0x003fe20003800000 */
.L_x_11452:
[----:B------:R-:W-:Y:S02]  /*3570*/  IMAD.MOV.U32 R5, RZ, RZ, R6 ;  /* 0x000000ffff057224 */ /* 0x000fe400078e0006 */
[----:B------:R-:W-:Y:S02]  /*3580*/  IMAD.MOV.U32 R9, RZ, RZ, R2 ;  /* 0x000000ffff097224 */ /* 0x000fe400078e0002 */
[----:B------:R-:W-:-:S07]  /*3590*/  IMAD.MOV.U32 R2, RZ, RZ, -0x1 ;  /* 0xffffffffff027424 */ /* 0x000fce00078e00ff */
[----:B------:R-:W-:Y:S05]  /*35a0*/  WARPSYNC.COLLECTIVE R2, `(.L_x_11453) ;  /* 0x0000000002087348 */ /* 0x000fea0003c00000 */
[----:B------:R0:W1:Y:S02]  /*35b0*/  SHFL.DOWN P6, R2, R5, R4, R3 ;  /* 0x0800000405027389 */ /* 0x00006400000c0003 */
[----:B01----:R-:W-:Y:S01]  /*35c0*/  ENDCOLLECTIVE ;  /* 0x000000000000791b */ /* 0x003fe20003800000 */
.L_x_11453:
[----:B------:R-:W-:Y:S01]  /*35d0*/  IMAD.MOV.U32 R4, RZ, RZ, 0x2 ;  /* 0x00000002ff047424 */ /* 0x000fe200078e00ff */
[----:B------:R-:W-:Y:S01]  /*35e0*/  MOV R8, R2 ;  /* 0x0000000200087202 */ /* 0x000fe20000000f00 */
[----:B------:R-:W-:-:S05]  /*35f0*/  IMAD.MOV.U32 R2, RZ, RZ, -0x1 ;  /* 0xffffffffff027424 */ /* 0x000fca00078e00ff */
[----:B------:R-:W-:-:S10]  /*3600*/  DADD R8, R6, R8 ;  /* 0x0000000006087229 */ /* 0x000fd40000000008 */
[----:B------:R-:W-:-:S07]  /*3610*/  IMAD.MOV.U32 R5, RZ, RZ, R9 ;  /* 0x000000ffff057224 */ /* 0x000fce00078e0009 */
[----:B------:R-:W-:Y:S05]  /*3620*/  WARPSYNC.COLLECTIVE R2, `(.L_x_11454) ;  /* 0x0000000002087348 */ /* 0x000fea0003c00000 */
[----:B------:R0:W1:Y:S02]  /*3630*/  SHFL.DOWN P6, R2, R5, R4, R3 ;  /* 0x0800000405027389 */ /* 0x00006400000c0003 */
[----:B01----:R-:W-:Y:S01]  /*3640*/  ENDCOLLECTIVE ;  /* 0x000000000000791b */ /* 0x003fe20003800000 */
.L_x_11454:
[----:B------:R-:W-:Y:S02]  /*3650*/  IMAD.MOV.U32 R5, RZ, RZ, R8 ;  /* 0x000000ffff057224 */ /* 0x000fe400078e0008 */
[----:B------:R-:W-:Y:S01]  /*3660*/  IMAD.MOV.U32 R27, RZ, RZ, R2 ;  /* 0x000000ffff1b7224 */ /* 0x000fe200078e0002 */
[----:B------:R-:W-:-:S07]  /*3670*/  MOV R2, 0xffffffff ;  /* 0xffffffff00027802 */ /* 0x000fce0000000f00 */
[----:B------:R-:W-:Y:S05]  /*3680*/  WARPSYNC.COLLECTIVE R2, `(.L_x_11455) ;  /* 0x0000000002087348 */ /* 0x000fea0003c00000 */
[----:B------:R0:W1:Y:S02]  /*3690*/  SHFL.DOWN P6, R2, R5, R4, R3 ;  /* 0x0800000405027389 */ /* 0x00006400000c0003 */
[----:B01----:R-:W-:Y:S01]  /*36a0*/  ENDCOLLECTIVE ;  /* 0x000000000000791b */ /* 0x003fe20003800000 */
.L_x_11455:
[----:B------:R-:W-:Y:S02]  /*36b0*/  IMAD.MOV.U32 R4, RZ, RZ, 0x1 ;  /* 0x00000001ff047424 */ /* 0x000fe400078e00ff */
[----:B------:R-:W-:Y:S02]  /*36c0*/  IMAD.MOV.U32 R26, RZ, RZ, R2 ;  /* 0x000000ffff1a7224 */ /* 0x000fe400078e0002 */
[----:B------:R-:W-:-:S04]  /*36d0*/  IMAD.MOV.U32 R2, RZ, RZ, -0x1 ;  /* 0xffffffffff027424 */ /* 0x000fc800078e00ff */
[----:B------:R-:W-:-:S10]  /*36e0*/  DADD R26, R8, R26 ;  /* 0x00000000081a7229 */ /* 0x000fd4000000001a */
[----:B------:R-:W-:-:S07]  /*36f0*/  IMAD.MOV.U32 R5, RZ, RZ, R27 ;  /* 0x000000ffff057224 */ /* 0x000fce00078e001b */
[----:B------:R-:W-:Y:S05]  /*3700*/  WARPSYNC.COLLECTIVE R2, `(.L_x_11456) ;  /* 0x0000000002087348 */ /* 0x000fea0003c00000 */
[----:B------:R0:W1:Y:S02]  /*3710*/  SHFL.DOWN P6, R2, R5, R4, R3 ;  /* 0x0800000405027389 */ /* 0x00006400000c0003 */
[----:B01----:R-:W-:Y:S01]  /*3720*/  ENDCOLLECTIVE ;  /* 0x000000000000791b */ /* 0x003fe20003800000 */
.L_x_11456:
[----:B------:R-:W-:Y:S01]  /*3730*/  IMAD.MOV.U32 R5, RZ, RZ, R26 ;  /* 0x000000ffff057224 */ /* 0x000fe200078e001a */
[----:B------:R-:W-:Y:S01]  /*3740*/  MOV R9, R2 ;  /* 0x0000000200097202 */ /* 0x000fe20000000f00 */
[----:B------:R-:W-:-:S07]  /*3750*/  IMAD.MOV.U32 R2, RZ, RZ, -0x1 ;  /* 0xffffffffff027424 */ /* 0x000fce00078e00ff */
[----:B------:R-:W-:Y:S05]  /*3760*/  WARPSYNC.COLLECTIVE R2, `(.L_x_11457) ;  /* 0x0000000002087348 */ /* 0x000fea0003c00000 */
[----:B------:R0:W1:Y:S02]  /*3770*/  SHFL.DOWN P6, R2, R5, R4, R3 ;  /* 0x0800000405027389 */ /* 0x00006400000c0003 */
[----:B01----:R-:W-:Y:S01]  /*3780*/  ENDCOLLECTIVE ;  /* 0x000000000000791b */ /* 0x003fe20003800000 */
.L_x_11457:
[----:B------:R-:W-:Y:S01]  /*3790*/  IMAD.MOV.U32 R8, RZ, RZ, R2 ;  /* 0x000000ffff087224 */ /* 0x000fe200078e0002 */
[----:B------:R-:W-:Y:S06]  /*37a0*/  BRA `(.L_x_11458) ;  /* 0xffffffec00147947 */ /* 0x000fec000383ffff */
.L_x_11459:
        /* <DEDUP_REMOVED lines=13> */
.L_x_12212:


//--------------------- .text._ZN2at6native43_GLOBAL__N__9ae7fba5_10_SoftMax_cu_9f978f6322cunn_SoftMaxForwardRegIdddNS1_25LogSoftMaxForwardEpilogueElLi4EEEvPT1_PKT_T3_ --------------------------
	.section	.text._ZN2at6native43_GLOBAL__N__9ae7fba5_10_SoftMax_cu_9f978f6322cunn_SoftMaxForwardRegIdddNS1_25LogSoftMaxForwardEpilogueElLi4EEEvPT1_PKT_T3_,"ax",@progbits
	.align	128
.text._ZN2at6native43_GLOBAL__N__9ae7fba5_10_SoftMax_cu_9f978f6322cunn_SoftMaxForwardRegIdddNS1_25LogSoftMaxForwardEpilogueElLi4EEEvPT1_PKT_T3_:
        .type           _ZN2at6native43_GLOBAL__N__9ae7fba5_10_SoftMax_cu_9f978f6322cunn_SoftMaxForwardRegIdddNS1_25LogSoftMaxForwardEpilogueElLi4EEEvPT1_PKT_T3_,@function
        .size           _ZN2at6native43_GLOBAL__N__9ae7fba5_10_SoftMax_cu_9f978f6322cunn_SoftMaxForwardRegIdddNS1_25LogSoftMaxForwardEpilogueElLi4EEEvPT1_PKT_T3_,(.L_x_12213 - _ZN2at6native43_GLOBAL__N__9ae7fba5_10_SoftMax_cu_9f978f6322cunn_SoftMaxForwardRegIdddNS1_25LogSoftMaxForwardEpilogueElLi4EEEvPT1_PKT_T3_)
        .other          _ZN2at6native43_GLOBAL__N__9ae7fba5_10_SoftMax_cu_9f978f6322cunn_SoftMaxForwardRegIdddNS1_25LogSoftMaxForwardEpilogueElLi4EEEvPT1_PKT_T3_,@"STO_CUDA_ENTRY STV_DEFAULT"
_ZN2at6native43_GLOBAL__N__9ae7fba5_10_SoftMax_cu_9f978f6322cunn_SoftMaxForwardRegIdddNS1_25LogSoftMaxForwardEpilogueElLi4EEEvPT1_PKT_T3_:
        /* <DEDUP_REMOVED lines=26> */
[----:B------:R-:W3:Y:S01]  /*01a0*/  @!P0 LDG.E.64 R8, desc[UR8][R24.64] ;  /* 0x0000000818088981 */ /* 0x000ee2000c1e1b00 */
[----:B------:R-:W-:Y:S01]  /*01b0*/  SHF.R.S32.HI R17, RZ, 0x1f, R16 ;  /* 0x0000001fff117819 */ /* 0x000fe20000011410 */
[----:B------:R-:W-:Y:S01]  /*01c0*/  @!P1 IMAD R0, R7, UR7, R23 ;  /* 0x0000000707009c24 */ /* 0x000fe2000f8e0217 */
[----:B------:R-:W-:Y:S02]  /*01d0*/  ISETP.GE.U32.AND P3, PT, R16, R6, PT ;  /* 0x000000061000720c */ /* 0x000fe40003f66070 */
[C---:B-1----:R-:W-:Y:S02]  /*01e0*/  @!P1 LEA R26, P4, R22.reuse, R18, 0x3 ;  /* 0x00000012161a9211 */ /* 0x042fe400078818ff */
[----:B------:R-:W-:Y:S02]  /*01f0*/  ISETP.GE.AND.EX P3, PT, R17, R7, PT, P3 ;  /* 0x000000071100720c */ /* 0x000fe40003f66330 */
[----:B------:R-:W-:Y:S01]  /*0200*/  @!P1 LEA.HI.X R27, R22, R19, R0, 0x3, P4 ;  /* 0x00000013161b9211 */ /* 0x000fe200020f1c00 */
[----:B------:R-:W-:-:S04]  /*0210*/  @!P2 IMAD.WIDE.U32 R2, R6, UR7, R2 ;  /* 0x000000070602ac25 */ /* 0x000fc8000f8e0002 */
[----:B------:R-:W4:Y:S01]  /*0220*/  @!P1 LDG.E.64 R10, desc[UR8][R26.64] ;  /* 0x000000081a0a9981 */ /* 0x000f22000c1e1b00 */
[----:B------:R-:W-:Y:S01]  /*0230*/  @!P2 IMAD R0, R7, UR7, R3 ;  /* 0x000000070700ac24 */ /* 0x000fe2000f8e0203 */
[----:B--2---:R-:W-:-:S04]  /*0240*/  @!P2 LEA R20, P4, R2, R20, 0x3 ;  /* 0x000000140214a211 */ /* 0x004fc800078818ff */
[----:B------:R-:W0:Y:S01]  /*0250*/  @!P3 LDC.64 R18, c[0x0][0x218] ;  /* 0x00008600ff12bb82 */ /* 0x000e220000000a00 */
[----:B------:R-:W-:Y:S01]  /*0260*/  @!P2 LEA.HI.X R21, R2, R21, R0, 0x3, P4 ;  /* 0x000000150215a211 */ /* 0x000fe200020f1c00 */
[----:B------:R-:W-:-:S04]  /*0270*/  @!P3 IMAD.WIDE.U32 R16, R6, UR7, R16 ;  /* 0x000000070610bc25 */ /* 0x000fc8000f8e0010 */
[----:B------:R-:W2:Y:S01]  /*0280*/  @!P2 LDG.E.64 R12, desc[UR8][R20.64] ;  /* 0x00000008140ca981 */ /* 0x000ea2000c1e1b00 */
        /* <DEDUP_REMOVED lines=10> */
[----:B------:R-:W-:Y:S01]  /*0330*/  @!P0 IMAD.MOV.U32 R17, RZ, RZ, R3 ;  /* 0x000000ffff118224 */ /* 0x000fe200078e0003 */
[----:B------:R-:W-:Y:S01]  /*0340*/  ULDC UR5, c[0x0][0x0] ;  /* 0x0000000000057ab9 */ /* 0x000fe20000000800 */
[----:B------:R-:W-:Y:S01]  /*0350*/  BSSY B0, `(.L_x_11460) ;  /* 0x0000073000007945 */ /* 0x000fe20003800000 */
[----:B------:R-:W-:-:S02]  /*0360*/  USHF.R.U32.HI UR5, URZ, 0x5, UR5 ;  /* 0x000000053f057899 */ /* 0x000fc40008011605 */
[----:B------:R-:W-:Y:S04]  /*0370*/  BAR.SYNC.DEFER_BLOCKING 0x0 ;  /* 0x0000000000007b1d */ /* 0x000fe80000010000 */
[----:B------:R-:W-:Y:S01]  /*0380*/  ISETP.GE.AND P6, PT, R4, UR5, PT ;  /* 0x0000000504007c0c */ /* 0x000fe2000bfc6270 */
[----:B-1----:R-:W-:Y:S01]  /*0390*/  ULEA UR4, UR6, UR4, 0x18 ;  /* 0x0000000406047291 */ /* 0x002fe2000f8ec03f */
[----:B---3--:R-:W-:Y:S01]  /*03a0*/  @!P0 DSETP.MAX.AND P4, P5, R8, -R2, PT ;  /* 0x800000020800822a */ /* 0x008fe20003d8f000 */
[----:B------:R-:W-:Y:S01]  /*03b0*/  @!P0 IMAD.MOV.U32 R0, RZ, RZ, R9 ;  /* 0x000000ffff008224 */ /* 0x000fe200078e0009 */
[----:B------:R-:W-:-:S04]  /*03c0*/  MOV R3, 0xffefffff ;  /* 0xffefffff00037802 */ /* 0x000fc80000000f00 */
[----:B------:R-:W-:Y:S01]  /*03d0*/  @!P0 FSEL R16, R0, -R17, P4 ;  /* 0x8000001100108208 */ /* 0x000fe20002000000 */
[----:B------:R-:W-:Y:S01]  /*03e0*/  @!P0 IMAD.MOV.U32 R0, RZ, RZ, R8 ;  /* 0x000000ffff008224 */ /* 0x000fe200078e0008 */
[----:B------:R-:W-:-:S04]  /*03f0*/  @!P0 LOP3.LUT R17, R17, 0x80000, RZ, 0xfc, !PT ;  /* 0x0008000011118812 */ /* 0x000fc800078efcff */
[----:B------:R-:W-:Y:S01]  /*0400*/  @!P0 SEL R0, R0, R2, P4 ;  /* 0x0000000200008207 */ /* 0x000fe20002000000 */
[----:B------:R-:W-:Y:S01]  /*0410*/  IMAD.MOV.U32 R2, RZ, RZ, -0x1 ;  /* 0xffffffffff027424 */ /* 0x000fe200078e00ff */
[----:B------:R-:W-:-:S03]  /*0420*/  @!P0 SEL R17, R17, R16, P5 ;  /* 0x0000001011118207 */ /* 0x000fc60002800000 */
[----:B------:R-:W-:Y:S02]  /*0430*/  @!P0 IMAD.MOV.U32 R2, RZ, RZ, R0 ;  /* 0x000000ffff028224 */ /* 0x000fe400078e0000 */
[----:B------:R-:W-:Y:S02]  /*0440*/  @!P0 IMAD.MOV.U32 R3, RZ, RZ, R17 ;  /* 0x000000ffff038224 */ /* 0x000fe400078e0011 */
[----:B----4-:R-:W-:Y:S02]  /*0450*/  @!P1 IMAD.MOV.U32 R17, RZ, RZ, R11 ;  /* 0x000000ffff119224 */ /* 0x010fe400078e000b */
[----:B------:R-:W-:Y:S02]  /*0460*/  @!P1 IMAD.MOV.U32 R0, RZ, RZ, R3 ;  /* 0x000000ffff009224 */ /* 0x000fe400078e0003 */
[----:B------:R-:W-:Y:S01]  /*0470*/  @!P1 DSETP.MAX.AND P4, P5, R2, R10, PT ;  /* 0x0000000a0200922a */ /* 0x000fe20003d8f000 */
[----:B0-----:R-:W-:-:S05]  /*0480*/  @!P1 LOP3.LUT R19, R17, 0x80000, RZ, 0xfc, !PT ;  /* 0x0008000011139812 */ /* 0x001fca00078efcff */
        /* <DEDUP_REMOVED lines=44> */
[----:B------:R-:W-:Y:S01]  /*0750*/  FSEL R19, R3, R17, !P4 ;  /* 0x0000001103137208 */ /* 0x000fe20006000000 */
[----:B------:R-:W-:Y:S01]  /*0760*/  IMAD.MOV.U32 R17, RZ, RZ, -0x100001 ;  /* 0xffefffffff117424 */ /* 0x000fe200078e00ff */
[----:B------:R-:W-:Y:S01]  /*0770*/  FSEL R18, R2, R16, !P4 ;  /* 0x0000001002127208 */ /* 0x000fe20006000000 */
[----:B------:R-:W-:Y:S01]  /*0780*/  IMAD.MOV.U32 R16, RZ, RZ, -0x1 ;  /* 0xffffffffff107424 */ /* 0x000fe200078e00ff */
[----:B------:R-:W-:Y:S01]  /*0790*/  ISETP.NE.AND P4, PT, R21, RZ, PT ;  /* 0x000000ff1500720c */ /* 0x000fe20003f85270 */
[----:B------:R-:W-:Y:S04]  /*07a0*/  SHFL.DOWN PT, R3, R19, 0x1, 0x1f ;  /* 0x08201f0013037f89 */ /* 0x000fe800000e0000 */
[----:B------:R-:W0:Y:S08]  /*07b0*/  SHFL.DOWN PT, R2, R18, 0x1, 0x1f ;  /* 0x08201f0012027f89 */ /* 0x000e3000000e0000 */
[----:B------:R-:W-:-:S04]  /*07c0*/  @!P4 SHF.R.S32.HI R23, RZ, 0x5, R23 ;  /* 0x00000005ff17c819 */ /* 0x000fc80000011417 */
[----:B------:R-:W-:Y:S01]  /*07d0*/  @!P4 LEA R23, R23, UR4, 0x3 ;  /* 0x000000041717cc11 */ /* 0x000fe2000f8e18ff */
[----:B0-----:R-:W-:-:S06]  /*07e0*/  DSETP.GEU.AND P5, PT, R18, R2, PT ;  /* 0x000000021200722a */ /* 0x001fcc0003fae000 */
[----:B------:R-:W-:Y:S02]  /*07f0*/  FSEL R18, R2, R18, !P5 ;  /* 0x0000001202127208 */ /* 0x000fe40006800000 */
[----:B------:R-:W-:Y:S02]  /*0800*/  FSEL R19, R3, R19, !P5 ;  /* 0x0000001303137208 */ /* 0x000fe40006800000 */
[----:B------:R-:W-:Y:S02]  /*0810*/  IADD3 R2, R4, 0x1f, RZ ;  /* 0x0000001f04027810 */ /* 0x000fe40007ffe0ff */
[----:B------:R-:W-:Y:S01]  /*0820*/  P2R R3, PR, RZ, 0x40 ;  /* 0x00000040ff037803 */ /* 0x000fe20000000000 */
[----:B------:R0:W-:Y:S01]  /*0830*/  @!P4 STS.64 [R23], R18 ;  /* 0x000000121700c388 */ /* 0x0001e20000000a00 */
[----:B------:R-:W-:Y:S01]  /*0840*/  BAR.SYNC.DEFER_BLOCKING 0x0 ;  /* 0x0000000000007b1d */ /* 0x000fe20000010000 */
        /* <DEDUP_REMOVED lines=32> */
.L_x_11500:
[----:B-12---:R-:W-:-:S06]  /*0a50*/  DSETP.GEU.AND P5, PT, R24, R16, PT ;  /* 0x000000101800722a */ /* 0x006fcc0003fae000 */
[----:B------:R-:W-:Y:S02]  /*0a60*/  FSEL R16, R16, R24, !P5 ;  /* 0x0000001810107208 */ /* 0x000fe40006800000 */
[----:B------:R-:W-:-:S07]  /*0a70*/  FSEL R17, R17, R25, !P5 ;  /* 0x0000001911117208 */ /* 0x000fce0006800000 */
.L_x_11461:
[----:B------:R-:W-:Y:S05]  /*0a80*/  BSYNC B0 ;  /* 0x0000000000007941 */ /* 0x000fea0003800000 */
.L_x_11460:
        /* <DEDUP_REMOVED lines=67> */
.L_x_11466:
[----:B------:R-:W-:Y:S05]  /*0ec0*/  BSYNC B1 ;  /* 0x0000000000017941 */ /* 0x000fea0003800000 */
.L_x_11465:
[----:B------:R-:W-:-:S11]  /*0ed0*/  DADD R18, RZ, R22 ;  /* 0x00000000ff127229 */ /* 0x000fd60000000016 */
.L_x_11464:
[----:B------:R-:W-:Y:S05]  /*0ee0*/  BSYNC B0 ;  /* 0x0000000000007941 */ /* 0x000fea0003800000 */
.L_x_11463:
[----:B------:R-:W-:Y:S04]  /*0ef0*/  BSSY B0, `(.L_x_11467) ;  /* 0x000003f000007945 */ /* 0x000fe80003800000 */
        /* <DEDUP_REMOVED lines=60> */
.L_x_11470:
[----:B------:R-:W-:Y:S05]  /*12c0*/  BSYNC B1 ;  /* 0x0000000000017941 */ /* 0x000fea0003800000 */
.L_x_11469:
[----:B------:R-:W-:-:S11]  /*12d0*/  DADD R18, R18, R24 ;  /* 0x0000000012127229 */ /* 0x000fd60000000018 */
.L_x_11468:
[----:B------:R-:W-:Y:S05]  /*12e0*/  BSYNC B0 ;  /* 0x0000000000007941 */ /* 0x000fea0003800000 */
.L_x_11467:
        /* <DEDUP_REMOVED lines=61> */
.L_x_11474:
[----:B------:R-:W-:Y:S05]  /*16c0*/  BSYNC B1 ;  /* 0x0000000000017941 */ /* 0x000fea0003800000 */
.L_x_11473:
[----:B------:R-:W-:-:S11]  /*16d0*/  DADD R18, R18, R24 ;  /* 0x0000000012127229 */ /* 0x000fd60000000018 */
.L_x_11472:
[----:B------:R-:W-:Y:S05]  /*16e0*/  BSYNC B0 ;  /* 0x0000000000007941 */ /* 0x000fea0003800000 */
.L_x_11471:
[----:B------:R-:W-:Y:S04]  /*16f0*/  BSSY B0, `(.L_x_11475) ;  /* 0x000003f000007945 */ /* 0x000fe80003800000 */
        /* <DEDUP_REMOVED lines=60> */
.L_x_11478:
[----:B------:R-:W-:Y:S05]  /*1ac0*/  BSYNC B1 ;  /* 0x0000000000017941 */ /* 0x000fea0003800000 */
.L_x_11477:
[----:B------:R-:W-:-:S11]  /*1ad0*/  DADD R18, R18, R26 ;  /* 0x0000000012127229 */ /* 0x000fd6000000001a */
.L_x_11476:
[----:B------:R-:W-:Y:S05]  /*1ae0*/  BSYNC B0 ;  /* 0x0000000000007941 */ /* 0x000fea0003800000 */
.L_x_11475:
        /* <DEDUP_REMOVED lines=11> */
[----:B0-----:R-:W-:Y:S02]  /*1ba0*/  SHFL.DOWN PT, R25, R23, 0x4, 0x1f ;  /* 0x08801f0017197f89 */ /* 0x001fe400000e0000 */
[----:B------:R-:W-:Y:S02]  /*1bb0*/  @!P4 SHF.R.S32.HI R2, RZ, 0x5, R2 ;  /* 0x00000005ff02c819 */ /* 0x000fe40000011402 */
[----:B------:R-:W0:Y:S02]  /*1bc0*/  SHFL.DOWN PT, R24, R22, 0x4, 0x1f ;  /* 0x08801f0016187f89 */ /* 0x000e2400000e0000 */
        /* <DEDUP_REMOVED lines=11> */
[----:B------:R-:W-:-:S11]  /*1c80*/  CS2R R2, SRZ ;  /* 0x0000000000027805 */ /* 0x000fd6000001ff00 */
[----:B------:R0:W1:Y:S01]  /*1c90*/  @!P4 LDS.64 R2, [R0] ;  /* 0x000000000002c984 */ /* 0x0000620000000a00 */
[----:B------:R-:W-:Y:S05]  /*1ca0*/  @P6 BRA `(.L_x_11480) ;  /* 0x00000000004c6947 */ /* 0x000fea0003800000 */
        /* <DEDUP_REMOVED lines=16> */
.L_x_11511:
[----:B---3--:R-:W-:Y:S02]  /*1db0*/  IMAD.MOV.U32 R18, RZ, RZ, R22 ;  /* 0x000000ffff127224 */ /* 0x008fe400078e0016 */
[----:B-1----:R-:W-:-:S06]  /*1dc0*/  IMAD.MOV.U32 R19, RZ, RZ, R0 ;  /* 0x000000ffff137224 */ /* 0x002fcc00078e0000 */
[----:B0-----:R-:W-:-:S11]  /*1dd0*/  DADD R2, R2, R18 ;  /* 0x0000000002027229 */ /* 0x001fd60000000012 */
.L_x_11480:
[----:B------:R-:W-:Y:S05]  /*1de0*/  BSYNC B0 ;  /* 0x0000000000007941 */ /* 0x000fea0003800000 */
.L_x_11479:
[----:B-1----:R-:W-:Y:S01]  /*1df0*/  @!P5 STS.64 [UR4], R2 ;  /* 0x00000002ff00d988 */ /* 0x002fe20008000a04 */
[----:B------:R-:W-:Y:S05]  /*1e00*/  WARPSYNC.ALL ;  /* 0x0000000000007948 */ /* 0x000fea0003800000 */
[----:B------:R-:W-:Y:S06]  /*1e10*/  BAR.SYNC.DEFER_BLOCKING 0x0 ;  /* 0x0000000000007b1d */ /* 0x000fec0000010000 */
[----:B------:R-:W1:Y:S02]  /*1e20*/  LDS.64 R26, [UR4] ;  /* 0x00000004ff1a7984 */ /* 0x000e640008000a00 */
[----:B-1----:R-:W-:Y:S01]  /*1e30*/  ISETP.GT.AND P4, PT, R27, 0xfffff, PT ;  /* 0x000fffff1b00780c */ /* 0x002fe20003f84270 */
[----:B0-----:R-:W-:-:S02]  /*1e40*/  IMAD.MOV.U32 R18, RZ, RZ, R26 ;  /* 0x000000ffff127224 */ /* 0x001fc400078e001a */
[----:B------:R-:W-:Y:S02]  /*1e50*/  IMAD.MOV.U32 R19, RZ, RZ, R27 ;  /* 0x000000ffff137224 */ /* 0x000fe400078e001b */
[----:B------:R-:W-:-:S08]  /*1e60*/  IMAD.MOV.U32 R22, RZ, RZ, R26 ;  /* 0x000000ffff167224 */ /* 0x000fd000078e001a */
[----:B------:R-:W-:-:S10]  /*1e70*/  @!P4 DMUL R18, R18, 1.80143985094819840000e+16 ;  /* 0x435000001212c828 */ /* 0x000fd40000000000 */
[----:B------:R-:W-:Y:S01]  /*1e80*/  @!P4 MOV R27, R19 ;  /* 0x00000013001bc202 */ /* 0x000fe20000000f00 */
[----:B------:R-:W-:-:S04]  /*1e90*/  @!P4 IMAD.MOV.U32 R22, RZ, RZ, R18 ;  /* 0x000000ffff16c224 */ /* 0x000fc800078e0012 */
[----:B------:R-:W-:-:S05]  /*1ea0*/  VIADD R0, R27, 0xffffffff ;  /* 0xffffffff1b007836 */ /* 0x000fca0000000000 */
[----:B------:R-:W-:Y:S01]  /*1eb0*/  ISETP.GE.U32.AND P5, PT, R0, 0x7fefffff, PT ;  /* 0x7fefffff0000780c */ /* 0x000fe20003fa6070 */
[----:B------:R-:W-:Y:S02]  /*1ec0*/  IMAD.MOV.U32 R0, RZ, RZ, -0x3ff ;  /* 0xfffffc01ff007424 */ /* 0x000fe400078e00ff */
        /* <DEDUP_REMOVED lines=9> */
.L_x_11482:
        /* <DEDUP_REMOVED lines=32> */
[----:B------:R-:W-:Y:S01]  /*2160*/  LOP3.LUT R22, R0, 0x80000000, RZ, 0x3c, !PT ;  /* 0x8000000000167812 */ /* 0x000fe200078e3cff */
[----:B------:R-:W-:-:S03]  /*2170*/  IMAD.MOV.U32 R23, RZ, RZ, 0x43300000 ;  /* 0x43300000ff177424 */ /* 0x000fc600078e00ff */
[----:B------:R-:W-:Y:S01]  /*2180*/  DFMA R24, R2, R24, UR4 ;  /* 0x0000000402187e2b */ /* 0x000fe20008000018 */
[----:B------:R-:W-:Y:S01]  /*2190*/  UMOV UR4, 0x2d1b5154 ;  /* 0x2d1b515400047882 */ /* 0x000fe20000000000 */
[----:B------:R-:W-:Y:S01]  /*21a0*/  UMOV UR5, 0x3f3c71c7 ;  /* 0x3f3c71c700057882 */ /* 0x000fe20000000000 */
[----:B------:R-:W-:Y:S02]  /*21b0*/  DMUL R26, R20, R26 ;  /* 0x0000001a141a7228 */ /* 0x000fe40000000000 */
[----:B------:R-:W-:Y:S01]  /*21c0*/  DADD R22, R22, -UR10 ;  /* 0x8000000a16167e29 */ /* 0x000fe20008000000 */
[----:B------:R-:W-:Y:S01]  /*21d0*/  UMOV UR10, 0xfefa39ef ;  /* 0xfefa39ef000a7882 */ /* 0x000fe20000000000 */
[----:B------:R-:W-:Y:S01]  /*21e0*/  UMOV UR11, 0x3fe62e42 ;  /* 0x3fe62e42000b7882 */ /* 0x000fe20000000000 */
[----:B------:R-:W-:Y:S01]  /*21f0*/  DFMA R24, R2, R24, UR4 ;  /* 0x0000000402187e2b */ /* 0x000fe20008000018 */
[----:B------:R-:W-:Y:S01]  /*2200*/  UMOV UR4, 0x923be72d ;  /* 0x923be72d00047882 */ /* 0x000fe20000000000 */
[----:B------:R-:W-:-:S03]  /*2210*/  UMOV UR5, 0x3f624924 ;  /* 0x3f62492400057882 */ /* 0x000fc60000000000 */
        /* <DEDUP_REMOVED lines=17> */
.L_x_11483:
[----:B------:R-:W-:Y:S04]  /*2330*/  BSSY B0, `(.L_x_11484) ;  /* 0x000000c000007945 */ /* 0x000fe80003800000 */
[----:B------:R-:W-:Y:S05]  /*2340*/  @P0 BRA `(.L_x_11485) ;  /* 0x0000000000280947 */ /* 0x000fea0003800000 */
[--C-:B------:R-:W-:Y:S01]  /*2350*/  SHF.R.S32.HI R19, RZ, 0x1f, R4.reuse ;  /* 0x0000001fff137819 */ /* 0x100fe20000011404 */
[----:B------:R-:W-:Y:S01]  /*2360*/  IMAD.MOV.U32 R18, RZ, RZ, R4 ;  /* 0x000000ffff127224 */ /* 0x000fe200078e0004 */
[----:B--2---:R-:W-:Y:S01]  /*2370*/  DADD R2, R8, -R16 ;  /* 0x0000000008027229 */ /* 0x004fe20000000810 */
[----:B------:R-:W-:Y:S02]  /*2380*/  ULDC.64 UR4, c[0x0][0x210] ;  /* 0x0000840000047ab9 */ /* 0x000fe40000000a00 */
[----:B------:R-:W-:-:S04]  /*2390*/  IMAD.WIDE.U32 R18, R6, UR7, R18 ;  /* 0x0000000706127c25 */ /* 0x000fc8000f8e0012 */
[----:B------:R-:W-:Y:S01]  /*23a0*/  IMAD R9, R7, UR7, R19 ;  /* 0x0000000707097c24 */ /* 0x000fe2000f8e0213 */
[----:B------:R-:W-:Y:S01]  /*23b0*/  LEA R8, P0, R18, UR4, 0x3 ;  /* 0x0000000412087c11 */ /* 0x000fe2000f8018ff */
[----:B------:R-:W-:-:S03]  /*23c0*/  DADD R2, R2, -R20 ;  /* 0x0000000002027229 */ /* 0x000fc60000000814 */
[----:B------:R-:W-:-:S05]  /*23d0*/  LEA.HI.X R9, R18, UR5, R9, 0x3, P0 ;  /* 0x0000000512097c11 */ /* 0x000fca00080f1c09 */
[----:B------:R0:W-:Y:S04]  /*23e0*/  STG.E.64 desc[UR8][R8.64], R2 ;  /* 0x0000000208007986 */ /* 0x0001e8000c101b08 */
.L_x_11485:
[----:B------:R-:W-:Y:S05]  /*23f0*/  BSYNC B0 ;  /* 0x0000000000007941 */ /* 0x000fea0003800000 */
.L_x_11484:
[----:B------:R-:W-:Y:S04]  /*2400*/  BSSY B0, `(.L_x_11486) ;  /* 0x000000d000007945 */ /* 0x000fe80003800000 */
[----:B------:R-:W-:Y:S05]  /*2410*/  @P1 BRA `(.L_x_11487) ;  /* 0x00000000002c1947 */ /* 0x000fea0003800000 */
[----:B------:R-:W-:Y:S01]  /*2420*/  ULDC UR4, c[0x0][0x0] ;  /* 0x0000000000047ab9 */ /* 0x000fe20000000800 */
[----:B0-2---:R-:W-:Y:S01]  /*2430*/  DADD R2, R10, -R16 ;  /* 0x000000000a027229 */ /* 0x005fe20000000810 */
        /* <DEDUP_REMOVED lines=9> */
.L_x_11487:
[----:B------:R-:W-:Y:S05]  /*24d0*/  BSYNC B0 ;  /* 0x0000000000007941 */ /* 0x000fea0003800000 */
.L_x_11486:
        /* <DEDUP_REMOVED lines=13> */
.L_x_11489:
[----:B------:R-:W-:Y:S05]  /*25b0*/  BSYNC B0 ;  /* 0x0000000000007941 */ /* 0x000fea0003800000 */
.L_x_11488:
[----:B------:R-:W-:Y:S05]  /*25c0*/  @P3 EXIT ;  /* 0x000000000000394d */ /* 0x000fea0003800000 */
[----:B01-3--:R-:W0:Y:S01]  /*25d0*/  LDC R3, c[0x0][RZ] ;  /* 0x00000000ff037b82 */ /* 0x00be220000000800 */
[----:B--2---:R-:W-:Y:S01]  /*25e0*/  DADD R14, R14, -R16 ;  /* 0x000000000e0e7229 */ /* 0x004fe20000000810 */
[----:B------:R-:W-:-:S07]  /*25f0*/  ULDC.64 UR4, c[0x0][0x210] ;  /* 0x0000840000047ab9 */ /* 0x000fce0000000a00 */
[----:B------:R-:W-:Y:S01]  /*2600*/  DADD R20, R14, -R20 ;  /* 0x000000000e147229 */ /* 0x000fe20000000814 */
[----:B0-----:R-:W-:-:S05]  /*2610*/  LEA R2, R3, R4, 0x1 ;  /* 0x0000000403027211 */ /* 0x001fca00078e08ff */
        /* <DEDUP_REMOVED lines=8> */
.L_x_11462:
[----:B-1----:R-:W-:Y:S02]  /*26a0*/  IMAD.MOV.U32 R21, RZ, RZ, R17 ;  /* 0x000000ffff157224 */ /* 0x002fe400078e0011 */
[----:B------:R-:W-:Y:S02]  /*26b0*/  IMAD.MOV.U32 R20, RZ, RZ, 0x10 ;  /* 0x00000010ff147424 */ /* 0x000fe400078e00ff */
[----:B------:R-:W-:Y:S02]  /*26c0*/  IMAD.MOV.U32 R19, RZ, RZ, 0x1f ;  /* 0x0000001fff137424 */ /* 0x000fe400078e00ff */
[----:B------:R-:W-:-:S07]  /*26d0*/  IMAD.MOV.U32 R18, RZ, RZ, -0x1 ;  /* 0xffffffffff127424 */ /* 0x000fce00078e00ff */
[----:B------:R-:W-:Y:S05]  /*26e0*/  WARPSYNC.COLLECTIVE R18, `(.L_x_11490) ;  /* 0x0000000012087348 */ /* 0x000fea0003c00000 */
[----:B------:R0:W1:Y:S02]  /*26f0*/  SHFL.DOWN P6, R22, R21, R20, R19 ;  /* 0x0800001415167389 */ /* 0x00006400000c0013 */
[----:B01----:R-:W-:Y:S01]  /*2700*/  ENDCOLLECTIVE ;  /* 0x000000000000791b */ /* 0x003fe20003800000 */
.L_x_11490:
[----:B------:R-:W-:Y:S02]  /*2710*/  IMAD.MOV.U32 R21, RZ, RZ, R16 ;  /* 0x000000ffff157224 */ /* 0x000fe400078e0010 */
[----:B------:R-:W-:-:S07]  /*2720*/  IMAD.MOV.U32 R25, RZ, RZ, R22 ;  /* 0x000000ffff197224 */ /* 0x000fce00078e0016 */
[----:B------:R-:W-:Y:S05]  /*2730*/  WARPSYNC.COLLECTIVE R18, `(.L_x_11491) ;  /* 0x0000000012087348 */ /* 0x000fea0003c00000 */
[----:B------:R0:W1:Y:S02]  /*2740*/  SHFL.DOWN P6, R22, R21, R20, R19 ;  /* 0x0800001415167389 */ /* 0x00006400000c0013 */
[----:B01----:R-:W-:Y:S01]  /*2750*/  ENDCOLLECTIVE ;  /* 0x000000000000791b */ /* 0x003fe20003800000 */
.L_x_11491:
        /* <DEDUP_REMOVED lines=12> */
.L_x_11492:
[----:B------:R-:W-:Y:S02]  /*2820*/  IMAD.MOV.U32 R21, RZ, RZ, R24 ;  /* 0x000000ffff157224 */ /* 0x000fe400078e0018 */
[----:B------:R-:W-:-:S07]  /*2830*/  IMAD.MOV.U32 R23, RZ, RZ, R22 ;  /* 0x000000ffff177224 */ /* 0x000fce00078e0016 */
[----:B------:R-:W-:Y:S05]  /*2840*/  WARPSYNC.COLLECTIVE R18, `(.L_x_11493) ;  /* 0x0000000012087348 */ /* 0x000fea0003c00000 */
[----:B------:R0:W1:Y:S02]  /*2850*/  SHFL.DOWN P6, R22, R21, R20, R19 ;  /* 0x0800001415167389 */ /* 0x00006400000c0013 */
[----:B01----:R-:W-:Y:S01]  /*2860*/  ENDCOLLECTIVE ;  /* 0x000000000000791b */ /* 0x003fe20003800000 */
.L_x_11493:
        /* <DEDUP_REMOVED lines=8> */
.L_x_11494:
[----:B------:R-:W-:Y:S01]  /*28f0*/  IMAD.MOV.U32 R21, RZ, RZ, R16 ;  /* 0x000000ffff157224 */ /* 0x000fe200078e0010 */
[----:B------:R-:W-:-:S07]  /*2900*/  MOV R23, R22 ;  /* 0x0000001600177202 */ /* 0x000fce0000000f00 */
[----:B------:R-:W-:Y:S05]  /*2910*/  WARPSYNC.COLLECTIVE R18, `(.L_x_11495) ;  /* 0x0000000012087348 */ /* 0x000fea0003c00000 */
[----:B------:R0:W1:Y:S02]  /*2920*/  SHFL.DOWN P6, R22, R21, R20, R19 ;  /* 0x0800001415167389 */ /* 0x00006400000c0013 */
[----:B01----:R-:W-:Y:S01]  /*2930*/  ENDCOLLECTIVE ;  /* 0x000000000000791b */ /* 0x003fe20003800000 */
.L_x_11495:
        /* <DEDUP_REMOVED lines=8> */
.L_x_11496:
[----:B------:R-:W-:Y:S02]  /*29c0*/  IMAD.MOV.U32 R21, RZ, RZ, R24 ;  /* 0x000000ffff157224 */ /* 0x000fe400078e0018 */
[----:B------:R-:W-:-:S07]  /*29d0*/  IMAD.MOV.U32 R25, RZ, RZ, R22 ;  /* 0x000000ffff197224 */ /* 0x000fce00078e0016 */
[----:B------:R-:W-:Y:S05]  /*29e0*/  WARPSYNC.COLLECTIVE R18, `(.L_x_11497) ;  /* 0x0000000012087348 */ /* 0x000fea0003c00000 */
[----:B------:R0:W1:Y:S02]  /*29f0*/  SHFL.DOWN P6, R22, R21, R20, R19 ;  /* 0x0800001415167389 */ /* 0x00006400000c0013 */
[----:B01----:R-:W-:Y:S01]  /*2a00*/  ENDCOLLECTIVE ;  /* 0x000000000000791b */ /* 0x003fe20003800000 */
.L_x_11497:
        /* <DEDUP_REMOVED lines=11> */
.L_x_11498:
[----:B------:R-:W-:Y:S02]  /*2ac0*/  IMAD.MOV.U32 R21, RZ, RZ, R24 ;  /* 0x000000ffff157224 */ /* 0x000fe400078e0018 */
[----:B------:R-:W-:-:S07]  /*2ad0*/  IMAD.MOV.U32 R17, RZ, RZ, R22 ;  /* 0x000000ffff117224 */ /* 0x000fce00078e0016 */
[----:B------:R-:W-:Y:S05]  /*2ae0*/  WARPSYNC.COLLECTIVE R18, `(.L_x_11499) ;  /* 0x0000000012087348 */ /* 0x000fea0003c00000 */
[----:B------:R0:W1:Y:S02]  /*2af0*/  SHFL.DOWN P6, R22, R21, R20, R19 ;  /* 0x0800001415167389 */ /* 0x00006400000c0013 */
[----:B01----:R-:W-:Y:S01]  /*2b00*/  ENDCOLLECTIVE ;  /* 0x000000000000791b */ /* 0x003fe20003800000 */
.L_x_11499:
[----:B------:R-:W-:Y:S01]  /*2b10*/  IMAD.MOV.U32 R16, RZ, RZ, R22 ;  /* 0x000000ffff107224 */ /* 0x000fe200078e0016 */
[----:B------:R-:W-:Y:S06]  /*2b20*/  BRA `(.L_x_11500) ;  /* 0xffffffdc00c87947 */ /* 0x000fec000383ffff */
.L_x_11481:
[----:B01----:R-:W-:Y:S01]  /*2b30*/  IMAD.MOV.U32 R21, RZ, RZ, R3 ;  /* 0x000000ffff157224 */ /* 0x003fe200078e0003 */
[----:B------:R-:W-:Y:S01]  /*2b40*/  MOV R18, 0xffffffff ;  /* 0xffffffff00127802 */ /* 0x000fe20000000f00 */
[----:B------:R-:W-:Y:S02]  /*2b50*/  IMAD.MOV.U32 R20, RZ, RZ, 0x10 ;  /* 0x00000010ff147424 */ /* 0x000fe400078e00ff */
[----:B------:R-:W-:-:S07]  /*2b60*/  IMAD.MOV.U32 R19, RZ, RZ, 0x1f ;  /* 0x0000001fff137424 */ /* 0x000fce00078e00ff */
[----:B--2---:R-:W-:Y:S05]  /*2b70*/  WARPSYNC.COLLECTIVE R18, `(.L_x_11501) ;  /* 0x0000000012087348 */ /* 0x004fea0003c00000 */
[----:B------:R0:W1:Y:S02]  /*2b80*/  SHFL.DOWN P6, R22, R21, R20, R19 ;  /* 0x0800001415167389 */ /* 0x00006400000c0013 */
[----:B012---:R-:W-:Y:S01]  /*2b90*/  ENDCOLLECTIVE ;  /* 0x000000000000791b */ /* 0x007fe20003800000 */
.L_x_11501:
[----:B------:R-:W-:Y:S02]  /*2ba0*/  IMAD.MOV.U32 R21, RZ, RZ, R2 ;  /* 0x000000ffff157224 */ /* 0x000fe400078e0002 */
[----:B------:R-:W-:-:S07]  /*2bb0*/  IMAD.MOV.U32 R25, RZ, RZ, R22 ;  /* 0x000000ffff197224 */ /* 0x000fce00078e0016 */
[----:B------:R-:W-:Y:S05]  /*2bc0*/  WARPSYNC.COLLECTIVE R18, `(.L_x_11502) ;  /* 0x0000000012087348 */ /* 0x000fea0003c00000 */
[----:B------:R0:W1:Y:S02]  /*2bd0*/  SHFL.DOWN P6, R22, R21, R20, R19 ;  /* 0x0800001415167389 */ /* 0x00006400000c0013 */
[----:B01----:R-:W-:Y:S01]  /*2be0*/  ENDCOLLECTIVE ;  /* 0x000000000000791b */ /* 0x003fe20003800000 */
.L_x_11502:
[----:B------:R-:W-:Y:S02]  /*2bf0*/  IMAD.MOV.U32 R20, RZ, RZ, 0x8 ;  /* 0x00000008ff147424 */ /* 0x000fe400078e00ff */
[----:B------:R-:W-:-:S06]  /*2c00*/  IMAD.MOV.U32 R24, RZ, RZ, R22 ;  /* 0x000000ffff187224 */ /* 0x000fcc00078e0016 */
[----:B------:R-:W-:-:S10]  /*2c10*/  DADD R24, R2, R24 ;  /* 0x0000000002187229 */ /* 0x000fd40000000018 */
[----:B------:R-:W-:-:S07]  /*2c20*/  IMAD.MOV.U32 R21, RZ, RZ, R25 ;  /* 0x000000ffff157224 */ /* 0x000fce00078e0019 */
[----:B------:R-:W-:Y:S05]  /*2c30*/  WARPSYNC.COLLECTIVE R18, `(.L_x_11503) ;  /* 0x0000000012087348 */ /* 0x000fea0003c00000 */
[----:B------:R0:W1:Y:S02]  /*2c40*/  SHFL.DOWN P6, R22, R21, R20, R19 ;  /* 0x0800001415167389 */ /* 0x00006400000c0013 */
[----:B01----:R-:W-:Y:S01]  /*2c50*/  ENDCOLLECTIVE ;  /* 0x000000000000791b */ /* 0x003fe20003800000 */
.L_x_11503:
[----:B------:R-:W-:Y:S02]  /*2c60*/  IMAD.MOV.U32 R21, RZ, RZ, R24 ;  /* 0x000000ffff157224 */ /* 0x000fe400078e0018 */
[----:B------:R-:W-:-:S07]  /*2c70*/  IMAD.MOV.U32 R27, RZ, RZ, R22 ;  /* 0x000000ffff1b7224 */ /* 0x000fce00078e0016 */
[----:B------:R-:W-:Y:S05]  /*2c80*/  WARPSYNC.COLLECTIVE R18, `(.L_x_11504) ;  /* 0x0000000012087348 */ /* 0x000fea0003c00000 */
[----:B------:R0:W1:Y:S02]  /*2c90*/  SHFL.DOWN P6, R22, R21, R20, R19 ;  /* 0x0800001415167389 */ /* 0x00006400000c0013 */
[----:B01----:R-:W-:Y:S01]  /*2ca0*/  ENDCOLLECTIVE ;  /* 0x000000000000791b */ /* 0x003fe20003800000 */
.L_x_11504:
[----:B------:R-:W-:Y:S01]  /*2cb0*/  IMAD.MOV.U32 R20, RZ, RZ, 0x4 ;  /* 0x00000004ff147424 */ /* 0x000fe200078e00ff */
[----:B------:R-:W-:-:S06]  /*2cc0*/  MOV R26, R22 ;  /* 0x00000016001a7202 */ /* 0x000fcc0000000f00 */
[----:B------:R-:W-:-:S10]  /*2cd0*/  DADD R26, R24, R26 ;  /* 0x00000000181a7229 */ /* 0x000fd4000000001a */
[----:B------:R-:W-:-:S07]  /*2ce0*/  IMAD.MOV.U32 R21, RZ, RZ, R27 ;  /* 0x000000ffff157224 */ /* 0x000fce00078e001b */
[----:B------:R-:W-:Y:S05]  /*2cf0*/  WARPSYNC.COLLECTIVE R18, `(.L_x_11505) ;  /* 0x0000000012087348 */ /* 0x000fea0003c00000 */
[----:B------:R0:W1:Y:S02]  /*2d00*/  SHFL.DOWN P6, R22, R21, R20, R19 ;  /* 0x0800001415167389 */ /* 0x00006400000c0013 */
[----:B01----:R-:W-:Y:S01]  /*2d10*/  ENDCOLLECTIVE ;  /* 0x000000000000791b */ /* 0x003fe20003800000 */
.L_x_11505:
[----:B------:R-:W-:Y:S02]  /*2d20*/  IMAD.MOV.U32 R21, RZ, RZ, R26 ;  /* 0x000000ffff157224 */ /* 0x000fe400078e001a */
[----:B------:R-:W-:-:S07]  /*2d30*/  IMAD.MOV.U32 R29, RZ, RZ, R22 ;  /* 0x000000ffff1d7224 */ /* 0x000fce00078e0016 */
[----:B------:R-:W-:Y:S05]  /*2d40*/  WARPSYNC.COLLECTIVE R18, `(.L_x_11506) ;  /* 0x0000000012087348 */ /* 0x000fea0003c00000 */
[----:B------:R0:W1:Y:S02]  /*2d50*/  SHFL.DOWN P6, R22, R21, R20, R19 ;  /* 0x0800001415167389 */ /* 0x00006400000c0013 */
[----:B01----:R-:W-:Y:S01]  /*2d60*/  ENDCOLLECTIVE ;  /* 0x000000000000791b */ /* 0x003fe20003800000 */
.L_x_11506:
[----:B------:R-:W-:Y:S02]  /*2d70*/  IMAD.MOV.U32 R20, RZ, RZ, 0x2 ;  /* 0x00000002ff147424 */ /* 0x000fe400078e00ff */
[----:B------:R-:W-:-:S06]  /*2d80*/  IMAD.MOV.U32 R28, RZ, RZ, R22 ;  /* 0x000000ffff1c7224 */ /* 0x000fcc00078e0016 */
[----:B------:R-:W-:-:S10]  /*2d90*/  DADD R28, R26, R28 ;  /* 0x000000001a1c7229 */ /* 0x000fd4000000001c */
[----:B------:R-:W-:-:S07]  /*2da0*/  IMAD.MOV.U32 R21, RZ, RZ, R29 ;  /* 0x000000ffff157224 */ /* 0x000fce00078e001d */
[----:B------:R-:W-:Y:S05]  /*2db0*/  WARPSYNC.COLLECTIVE R18, `(.L_x_11507) ;  /* 0x0000000012087348 */ /* 0x000fea0003c00000 */
[----:B------:R0:W1:Y:S02]  /*2dc0*/  SHFL.DOWN P6, R22, R21, R20, R19 ;  /* 0x0800001415167389 */ /* 0x00006400000c0013 */
[----:B01----:R-:W-:Y:S01]  /*2dd0*/  ENDCOLLECTIVE ;  /* 0x000000000000791b */ /* 0x003fe20003800000 */
.L_x_11507:
[----:B------:R-:W-:Y:S01]  /*2de0*/  IMAD.MOV.U32 R21, RZ, RZ, R28 ;  /* 0x000000ffff157224 */ /* 0x000fe200078e001c */
[----:B------:R-:W-:-:S07]  /*2df0*/  MOV R3, R22 ;  /* 0x0000001600037202 */ /* 0x000fce0000000f00 */
[----:B------:R-:W-:Y:S05]  /*2e00*/  WARPSYNC.COLLECTIVE R18, `(.L_x_11508) ;  /* 0x0000000012087348 */ /* 0x000fea0003c00000 */
[----:B------:R0:W1:Y:S02]  /*2e10*/  SHFL.DOWN P6, R22, R21, R20, R19 ;  /* 0x0800001415167389 */ /* 0x00006400000c0013 */
[----:B01----:R-:W-:Y:S01]  /*2e20*/  ENDCOLLECTIVE ;  /* 0x000000000000791b */ /* 0x003fe20003800000 */
.L_x_11508:
[----:B------:R-:W-:Y:S02]  /*2e30*/  IMAD.MOV.U32 R20, RZ, RZ, 0x1 ;  /* 0x00000001ff147424 */ /* 0x000fe400078e00ff */
[----:B------:R-:W-:-:S06]  /*2e40*/  IMAD.MOV.U32 R2, RZ, RZ, R22 ;  /* 0x000000ffff027224 */ /* 0x000fcc00078e0016 */
[----:B------:R-:W-:-:S10]  /*2e50*/  DADD R2, R28, R2 ;  /* 0x000000001c027229 */ /* 0x000fd40000000002 */
[----:B------:R-:W-:-:S07]  /*2e60*/  IMAD.MOV.U32 R21, RZ, RZ, R3 ;  /* 0x000000ffff157224 */ /* 0x000fce00078e0003 */
[----:B------:R-:W-:Y:S05]  /*2e70*/  WARPSYNC.COLLECTIVE R18, `(.L_x_11509) ;  /* 0x0000000012087348 */ /* 0x000fea0003c00000 */
[----:B------:R0:W1:Y:S02]  /*2e80*/  SHFL.DOWN P6, R22, R21, R20, R19 ;  /* 0x0800001415167389 */ /* 0x00006400000c0013 */
[----:B01----:R-:W-:Y:S01]  /*2e90*/  ENDCOLLECTIVE ;  /* 0x000000000000791b */ /* 0x003fe20003800000 */
.L_x_11509:
[----:B------:R-:W-:Y:S02]  /*2ea0*/  IMAD.MOV.U32 R21, RZ, RZ, R2 ;  /* 0x000000ffff157224 */ /* 0x000fe400078e0002 */
[----:B------:R-:W-:-:S07]  /*2eb0*/  IMAD.MOV.U32 R0, RZ, RZ, R22 ;  /* 0x000000ffff007224 */ /* 0x000fce00078e0016 */
[----:B------:R-:W-:Y:S05]  /*2ec0*/  WARPSYNC.COLLECTIVE R18, `(.L_x_11510) ;  /* 0x0000000012087348 */ /* 0x000fea0003c00000 */
[----:B------:R0:W1:Y:S02]  /*2ed0*/  SHFL.DOWN P6, R22, R21, R20, R19 ;  /* 0x0800001415167389 */ /* 0x00006400000c0013 */
[----:B01----:R-:W-:Y:S01]  /*2ee0*/  ENDCOLLECTIVE ;  /* 0x000000000000791b */ /* 0x003fe20003800000 */
.L_x_11510:
[----:B------:R-:W-:Y:S05]  /*2ef0*/  BRA `(.L_x_11511) ;  /* 0xffffffec00ac7947 */ /* 0x000fea000383ffff */
.L_x_11512:
        /* <DEDUP_REMOVED lines=16> */
.L_x_12213:


//--------------------- .text._ZN2at6native43_GLOBAL__N__9ae7fba5_10_SoftMax_cu_9f978f6322cunn_SoftMaxForwardRegIdddNS1_25LogSoftMaxForwardEpilogueElLi3EEEvPT1_PKT_T3_ --------------------------
	.section	.text._ZN2at6native43_GLOBAL__N__9ae7fba5_10_SoftMax_cu_9f978f6322cunn_SoftMaxForwardRegIdddNS1_25LogSoftMaxForwardEpilogueElLi3EEEvPT1_PKT_T3_,"ax",@progbits
	.align	128
.text._ZN2at6native43_GLOBAL__N__9ae7fba5_10_SoftMax_cu_9f978f6322cunn_SoftMaxForwardRegIdddNS1_25LogSoftMaxForwardEpilogueElLi3EEEvPT1_PKT_T3_:
        .type           _ZN2at6native43_GLOBAL__N__9ae7fba5_10_SoftMax_cu_9f978f6322cunn_SoftMaxForwardRegIdddNS1_25LogSoftMaxForwardEpilogueElLi3EEEvPT1_PKT_T3_,@function
        .size           _ZN2at6native43_GLOBAL__N__9ae7fba5_10_SoftMax_cu_9f978f6322cunn_SoftMaxForwardRegIdddNS1_25LogSoftMaxForwardEpilogueElLi3EEEvPT1_PKT_T3_,(.L_x_12214 - _ZN2at6native43_GLOBAL__N__9ae7fba5_10_SoftMax_cu_9f978f6322cunn_SoftMaxForwardRegIdddNS1_25LogSoftMaxForwardEpilogueElLi3EEEvPT1_PKT_T3_)
        .other          _ZN2at6native43_GLOBAL__N__9ae7fba5_10_SoftMax_cu_9f978f6322cunn_SoftMaxForwardRegIdddNS1_25LogSoftMaxForwardEpilogueElLi3EEEvPT1_PKT_T3_,@"STO_CUDA_ENTRY STV_DEFAULT"
_ZN2at6native43_GLOBAL__N__9ae7fba5_10_SoftMax_cu_9f978f6322cunn_SoftMaxForwardRegIdddNS1_25LogSoftMaxForwardEpilogueElLi3EEEvPT1_PKT_T3_:
        /* <DEDUP_REMOVED lines=54> */
[----:B------:R-:W-:Y:S02]  /*0360*/  @!P0 FSEL R18, R0, -R19, P3 ;  /* 0x8000001300128208 */ /* 0x000fe40001800000 */
[----:B------:R-:W-:Y:S02]  /*0370*/  @!P0 MOV R0, R6 ;  /* 0x0000000600008202 */ /* 0x000fe40000000f00 */
[----:B------:R-:W-:Y:S01]  /*0380*/  @!P0 SEL R17, R17, R18, P4 ;  /* 0x0000001211118207 */ /* 0x000fe20002000000 */
[----:B----4-:R-:W-:Y:S01]  /*0390*/  @!P1 IMAD.MOV.U32 R15, RZ, RZ, R5 ;  /* 0x000000ffff0f9224 */ /* 0x010fe200078e0005 */
[----:B------:R-:W-:-:S03]  /*03a0*/  @!P0 SEL R14, R0, R14, P3 ;  /* 0x0000000e000e8207 */ /* 0x000fc60001800000 */
[----:B------:R-:W-:Y:S01]  /*03b0*/  @!P0 IMAD.MOV.U32 R13, RZ, RZ, R17 ;  /* 0x000000ffff0d8224 */ /* 0x000fe200078e0011 */
[----:B------:R-:W-:Y:S01]  /*03c0*/  @!P1 LOP3.LUT R17, R15, 0x80000, RZ, 0xfc, !PT ;  /* 0x000800000f119812 */ /* 0x000fe200078efcff */
[----:B------:R-:W-:Y:S02]  /*03d0*/  @!P0 IMAD.MOV.U32 R12, RZ, RZ, R14 ;  /* 0x000000ffff0c8224 */ /* 0x000fe400078e000e */
[----:B------:R-:W-:-:S04]  /*03e0*/  @!P1 IMAD.MOV.U32 R0, RZ, RZ, R13 ;  /* 0x000000ffff009224 */ /* 0x000fc800078e000d */
[----:B------:R-:W-:-:S06]  /*03f0*/  @!P1 DSETP.MAX.AND P3, P4, R12, R4, PT ;  /* 0x000000040c00922a */ /* 0x000fcc0003c6f000 */
        /* <DEDUP_REMOVED lines=44> */
[----:B------:R-:W-:Y:S01]  /*06c0*/  VIADD R16, R10, 0x1f ;  /* 0x0000001f0a107836 */ /* 0x000fe20000000000 */
        /* <DEDUP_REMOVED lines=27> */
[----:B------:R-:W0:Y:S01]  /*0880*/  SHFL.DOWN PT, R21, R12, 0x2, 0x1f ;  /* 0x08401f000c157f89 */ /* 0x000e2200000e0000 */
[----:B------:R-:W-:-:S03]  /*0890*/  IMAD.MOV.U32 R18, RZ, RZ, R12 ;  /* 0x000000ffff127224 */ /* 0x000fc600078e000c */
[----:B------:R-:W1:Y:S01]  /*08a0*/  SHFL.DOWN PT, R13, R19, 0x2, 0x1f ;  /* 0x08401f00130d7f89 */ /* 0x000e6200000e0000 */
[----:B0-----:R-:W-:Y:S01]  /*08b0*/  IMAD.MOV.U32 R14, RZ, RZ, R21 ;  /* 0x000000ffff0e7224 */ /* 0x001fe200078e0015 */
[----:B-1----:R-:W-:-:S06]  /*08c0*/  MOV R15, R13 ;  /* 0x0000000d000f7202 */ /* 0x002fcc0000000f00 */
[----:B------:R-:W-:-:S06]  /*08d0*/  DSETP.GEU.AND P5, PT, R18, R14, PT ;  /* 0x0000000e1200722a */ /* 0x000fcc0003fae000 */
[----:B------:R-:W-:Y:S02]  /*08e0*/  FSEL R21, R21, R12, !P5 ;  /* 0x0000000c15157208 */ /* 0x000fe40006800000 */
[----:B------:R-:W-:-:S03]  /*08f0*/  FSEL R22, R13, R19, !P5 ;  /* 0x000000130d167208 */ /* 0x000fc60006800000 */
[----:B------:R0:W1:Y:S04]  /*0900*/  SHFL.DOWN PT, R18, R21, 0x1, 0x1f ;  /* 0x08201f0015127f89 */ /* 0x00006800000e0000 */
[----:B------:R0:W2:Y:S02]  /*0910*/  SHFL.DOWN PT, R13, R22, 0x1, 0x1f ;  /* 0x08201f00160d7f89 */ /* 0x0000a400000e0000 */
.L_x_11547:
[----:B-1----:R-:W-:Y:S02]  /*0920*/  IMAD.MOV.U32 R12, RZ, RZ, R18 ;  /* 0x000000ffff0c7224 */ /* 0x002fe400078e0012 */
[----:B------:R-:W-:Y:S02]  /*0930*/  IMAD.MOV.U32 R14, RZ, RZ, R21 ;  /* 0x000000ffff0e7224 */ /* 0x000fe400078e0015 */
[----:B------:R-:W-:-:S06]  /*0940*/  IMAD.MOV.U32 R15, RZ, RZ, R22 ;  /* 0x000000ffff0f7224 */ /* 0x000fcc00078e0016 */
[----:B--2---:R-:W-:-:S06]  /*0950*/  DSETP.GEU.AND P5, PT, R14, R12, PT ;  /* 0x0000000c0e00722a */ /* 0x004fcc0003fae000 */
[----:B------:R-:W-:Y:S02]  /*0960*/  FSEL R12, R18, R21, !P5 ;  /* 0x00000015120c7208 */ /* 0x000fe40006800000 */
[----:B------:R-:W-:-:S07]  /*0970*/  FSEL R13, R13, R22, !P5 ;  /* 0x000000160d0d7208 */ /* 0x000fce0006800000 */
.L_x_11514:
[----:B------:R-:W-:Y:S05]  /*0980*/  BSYNC B0 ;  /* 0x0000000000007941 */ /* 0x000fea0003800000 */
.L_x_11513:
        /* <DEDUP_REMOVED lines=67> */
.L_x_11519:
[----:B------:R-:W-:Y:S05]  /*0dc0*/  BSYNC B1 ;  /* 0x0000000000017941 */ /* 0x000fea0003800000 */
.L_x_11518:
[----:B------:R-:W-:-:S11]  /*0dd0*/  DADD R14, RZ, R18 ;  /* 0x00000000ff0e7229 */ /* 0x000fd60000000012 */
.L_x_11517:
[----:B------:R-:W-:Y:S05]  /*0de0*/  BSYNC B0 ;  /* 0x0000000000007941 */ /* 0x000fea0003800000 */
.L_x_11516:
[----:B------:R-:W-:Y:S04]  /*0df0*/  BSSY B0, `(.L_x_11520) ;  /* 0x000003f000007945 */ /* 0x000fe80003800000 */
[----:B------:R-:W-:Y:S05]  /*0e00*/  @P1 BRA `(.L_x_11521) ;  /* 0x0000000000f41947 */ /* 0x000fea0003800000 */
        /* <DEDUP_REMOVED lines=59> */
.L_x_11523:
[----:B------:R-:W-:Y:S05]  /*11c0*/  BSYNC B1 ;  /* 0x0000000000017941 */ /* 0x000fea0003800000 */
.L_x_11522:
[----:B------:R-:W-:-:S11]  /*11d0*/  DADD R14, R14, R22 ;  /* 0x000000000e0e7229 */ /* 0x000fd60000000016 */
.L_x_11521:
[----:B------:R-:W-:Y:S05]  /*11e0*/  BSYNC B0 ;  /* 0x0000000000007941 */ /* 0x000fea0003800000 */
.L_x_11520:
        /* <DEDUP_REMOVED lines=61> */
.L_x_11527:
[----:B------:R-:W-:Y:S05]  /*15c0*/  BSYNC B1 ;  /* 0x0000000000017941 */ /* 0x000fea0003800000 */
.L_x_11526:
[----:B------:R-:W-:-:S11]  /*15d0*/  DADD R14, R14, R22 ;  /* 0x000000000e0e7229 */ /* 0x000fd60000000016 */
.L_x_11525:
[----:B------:R-:W-:Y:S05]  /*15e0*/  BSYNC B0 ;  /* 0x0000000000007941 */ /* 0x000fea0003800000 */
.L_x_11524:
        /* <DEDUP_REMOVED lines=24> */
[----:B------:R-:W-:Y:S06]  /*1770*/  BAR.SYNC.DEFER_BLOCKING 0x0 ;  /* 0x0000000000007b1d */ /* 0x000fec0000010000 */
        /* <DEDUP_REMOVED lines=18> */
.L_x_11558:
[----:B---3--:R-:W-:Y:S02]  /*18a0*/  IMAD.MOV.U32 R14, RZ, RZ, R18 ;  /* 0x000000ffff0e7224 */ /* 0x008fe400078e0012 */
[----:B-1----:R-:W-:-:S06]  /*18b0*/  IMAD.MOV.U32 R15, RZ, RZ, R0 ;  /* 0x000000ffff0f7224 */ /* 0x002fcc00078e0000 */
[----:B0-----:R-:W-:-:S11]  /*18c0*/  DADD R20, R20, R14 ;  /* 0x0000000014147229 */ /* 0x001fd6000000000e */
.L_x_11529:
[----:B------:R-:W-:Y:S05]  /*18d0*/  BSYNC B0 ;  /* 0x0000000000007941 */ /* 0x000fea0003800000 */
.L_x_11528:
[----:B-1----:R-:W-:Y:S01]  /*18e0*/  @!P5 STS.64 [UR4], R20 ;  /* 0x00000014ff00d988 */ /* 0x002fe20008000a04 */
[----:B------:R-:W-:Y:S05]  /*18f0*/  WARPSYNC.ALL ;  /* 0x0000000000007948 */ /* 0x000fea0003800000 */
[----:B------:R-:W-:Y:S06]  /*1900*/  BAR.SYNC.DEFER_BLOCKING 0x0 ;  /* 0x0000000000007b1d */ /* 0x000fec0000010000 */
[----:B------:R-:W1:Y:S02]  /*1910*/  LDS.64 R22, [UR4] ;  /* 0x00000004ff167984 */ /* 0x000e640008000a00 */
[----:B-1----:R-:W-:Y:S01]  /*1920*/  ISETP.GT.AND P3, PT, R23, 0xfffff, PT ;  /* 0x000fffff1700780c */ /* 0x002fe20003f64270 */
[----:B0-----:R-:W-:-:S02]  /*1930*/  IMAD.MOV.U32 R14, RZ, RZ, R22 ;  /* 0x000000ffff0e7224 */ /* 0x001fc400078e0016 */
[----:B------:R-:W-:-:S10]  /*1940*/  IMAD.MOV.U32 R15, RZ, RZ, R23 ;  /* 0x000000ffff0f7224 */ /* 0x000fd400078e0017 */
        /* <DEDUP_REMOVED lines=15> */
.L_x_11531:
[----:B------:R-:W-:Y:S01]  /*1a40*/  LOP3.LUT R14, R23, 0x800fffff, RZ, 0xc0, !PT ;  /* 0x800fffff170e7812 */ /* 0x000fe200078ec0ff */
[----:B------:R-:W-:Y:S01]  /*1a50*/  IMAD.MOV.U32 R16, RZ, RZ, RZ ;  /* 0x000000ffff107224 */ /* 0x000fe200078e00ff */
[----:B------:R-:W-:Y:S01]  /*1a60*/  UMOV UR4, 0x3ae80f1e ;  /* 0x3ae80f1e00047882 */ /* 0x000fe20000000000 */
[----:B------:R-:W-:Y:S01]  /*1a70*/  IMAD.MOV.U32 R26, RZ, RZ, -0x748574fc ;  /* 0x8b7a8b04ff1a7424 */ /* 0x000fe200078e00ff */
[----:B------:R-:W-:Y:S01]  /*1a80*/  LOP3.LUT R15, R14, 0x3ff00000, RZ, 0xfc, !PT ;  /* 0x3ff000000e0f7812 */ /* 0x000fe200078efcff */
[----:B------:R-:W-:Y:S01]  /*1a90*/  IMAD.MOV.U32 R27, RZ, RZ, 0x3ed0ee25 ;  /* 0x3ed0ee25ff1b7424 */ /* 0x000fe200078e00ff */
[----:B------:R-:W-:Y:S01]  /*1aa0*/  MOV R14, R22 ;  /* 0x00000016000e7202 */ /* 0x000fe20000000f00 */
[----:B------:R-:W-:Y:S01]  /*1ab0*/  UMOV UR5, 0x3eb1380b ;  /* 0x3eb1380b00057882 */ /* 0x000fe20000000000 */
[----:B------:R-:W-:Y:S01]  /*1ac0*/  ISETP.GE.AND P3, PT, R15, 0x3ff6a09f, PT ;  /* 0x3ff6a09f0f00780c */ /* 0x000fe20003f66270 */
[----:B------:R-:W-:Y:S01]  /*1ad0*/  UMOV UR10, 0x80000000 ;  /* 0x80000000000a7882 */ /* 0x000fe20000000000 */
[----:B------:R-:W-:Y:S01]  /*1ae0*/  LEA.HI R23, R23, R0, RZ, 0xc ;  /* 0x0000000017177211 */ /* 0x000fe200078f60ff */
[----:B------:R-:W-:-:S10]  /*1af0*/  UMOV UR11, 0x43300000 ;  /* 0x43300000000b7882 */ /* 0x000fd40000000000 */
[----:B------:R-:W-:Y:S02]  /*1b00*/  @P3 VIADD R17, R15, 0xfff00000 ;  /* 0xfff000000f113836 */ /* 0x000fe40000000000 */
[----:B------:R-:W-:Y:S02]  /*1b10*/  @P3 VIADD R23, R23, 0x1 ;  /* 0x0000000117173836 */ /* 0x000fe40000000000 */
[----:B------:R-:W-:-:S03]  /*1b20*/  @P3 IMAD.MOV.U32 R15, RZ, RZ, R17 ;  /* 0x000000ffff0f3224 */ /* 0x000fc600078e0011 */
[----:B------:R-:W-:Y:S02]  /*1b30*/  LOP3.LUT R22, R23, 0x80000000, RZ, 0x3c, !PT ;  /* 0x8000000017167812 */ /* 0x000fe400078e3cff */
[----:B------:R-:W-:Y:S01]  /*1b40*/  MOV R23, 0x43300000 ;  /* 0x4330000000177802 */ /* 0x000fe20000000f00 */
[C---:B------:R-:W-:Y:S02]  /*1b50*/  DADD R24, R14.reuse, 1 ;  /* 0x3ff000000e187429 */ /* 0x040fe40000000000 */
[----:B------:R-:W-:-:S03]  /*1b60*/  DADD R14, R14, -1 ;  /* 0xbff000000e0e7429 */ /* 0x000fc60000000000 */
[----:B------:R-:W-:Y:S01]  /*1b70*/  DADD R22, R22, -UR10 ;  /* 0x8000000a16167e29 */ /* 0x000fe20008000000 */
[----:B------:R-:W0:Y:S01]  /*1b80*/  MUFU.RCP64H R17, R25 ;  /* 0x0000001900117308 */ /* 0x000e220000001800 */
[----:B------:R-:W-:Y:S01]  /*1b90*/  UMOV UR10, 0xfefa39ef ;  /* 0xfefa39ef000a7882 */ /* 0x000fe20000000000 */
        /* <DEDUP_REMOVED lines=32> */
[----:B------:R-:W-:-:S05]  /*1da0*/  DMUL R16, R16, R24 ;  /* 0x0000001810107228 */ /* 0x000fca0000000000 */
[----:B------:R-:W-:Y:S02]  /*1db0*/  DMUL R26, R20, R26 ;  /* 0x0000001a141a7228 */ /* 0x000fe40000000000 */
[----:B------:R-:W-:-:S06]  /*1dc0*/  DFMA R20, -R22, UR10, R14 ;  /* 0x0000000a16147c2b */ /* 0x000fcc000800010e */
[C---:B------:R-:W-:Y:S02]  /*1dd0*/  DFMA R16, R18.reuse, R26, R16 ;  /* 0x0000001a1210722b */ /* 0x040fe40000000010 */
[----:B------:R-:W-:-:S08]  /*1de0*/  DADD R20, -R18, R20 ;  /* 0x0000000012147229 */ /* 0x000fd00000000114 */
[----:B------:R-:W-:-:S08]  /*1df0*/  DADD R16, R16, -R20 ;  /* 0x0000000010107229 */ /* 0x000fd00000000814 */
[----:B------:R-:W-:-:S08]  /*1e00*/  DFMA R16, R22, UR4, R16 ;  /* 0x0000000416107c2b */ /* 0x000fd00008000010 */
[----:B------:R-:W-:-:S11]  /*1e10*/  DADD R14, R14, R16 ;  /* 0x000000000e0e7229 */ /* 0x000fd60000000010 */
.L_x_11532:
        /* <DEDUP_REMOVED lines=12> */
.L_x_11534:
[----:B------:R-:W-:Y:S05]  /*1ee0*/  BSYNC B0 ;  /* 0x0000000000007941 */ /* 0x000fea0003800000 */
.L_x_11533:
[----:B------:R-:W-:Y:S04]  /*1ef0*/  BSSY B0, `(.L_x_11535) ;  /* 0x000000d000007945 */ /* 0x000fe80003800000 */
[----:B------:R-:W-:Y:S05]  /*1f00*/  @P1 BRA `(.L_x_11536) ;  /* 0x00000000002c1947 */ /* 0x000fea0003800000 */
[----:B------:R-:W-:Y:S01]  /*1f10*/  ULDC UR4, c[0x0][0x0] ;  /* 0x0000000000047ab9 */ /* 0x000fe20000000800 */
[----:B--2---:R-:W-:Y:S01]  /*1f20*/  DADD R4, R4, -R12 ;  /* 0x0000000004047229 */ /* 0x004fe2000000080c */
[----:B0-----:R-:W-:Y:S01]  /*1f30*/  VIADD R6, R10, UR4 ;  /* 0x000000040a067c36 */ /* 0x001fe20008000000 */
        /* <DEDUP_REMOVED lines=8> */
.L_x_11536:
[----:B------:R-:W-:Y:S05]  /*1fc0*/  BSYNC B0 ;  /* 0x0000000000007941 */ /* 0x000fea0003800000 */
.L_x_11535:
[----:B------:R-:W-:Y:S05]  /*1fd0*/  @P2 EXIT ;  /* 0x000000000000294d */ /* 0x000fea0003800000 */
[----:B------:R-:W3:Y:S01]  /*1fe0*/  LDC R11, c[0x0][RZ] ;  /* 0x00000000ff0b7b82 */ /* 0x000ee20000000800 */
[----:B--2---:R-:W-:Y:S01]  /*1ff0*/  DADD R12, R2, -R12 ;  /* 0x00000000020c7229 */ /* 0x004fe2000000080c */
[----:B------:R-:W-:-:S07]  /*2000*/  ULDC.64 UR4, c[0x0][0x210] ;  /* 0x0000840000047ab9 */ /* 0x000fce0000000a00 */
[----:B------:R-:W-:Y:S01]  /*2010*/  DADD R14, R12, -R14 ;  /* 0x000000000c0e7229 */ /* 0x000fe2000000080e */
[----:B---3--:R-:W-:-:S05]  /*2020*/  IMAD R10, R11, 0x2, R10 ;  /* 0x000000020b0a7824 */ /* 0x008fca00078e020a */
[----:B------:R-:W-:-:S03]  /*2030*/  SHF.R.S32.HI R11, RZ, 0x1f, R10 ;  /* 0x0000001fff0b7819 */ /* 0x000fc6000001140a */
[----:B------:R-:W-:-:S04]  /*2040*/  IMAD.WIDE.U32 R2, R8, UR7, R10 ;  /* 0x0000000708027c25 */ /* 0x000fc8000f8e000a */
[----:B------:R-:W-:Y:S01]  /*2050*/  IMAD R9, R9, UR7, R3 ;  /* 0x0000000709097c24 */ /* 0x000fe2000f8e0203 */
[----:B-1----:R-:W-:-:S04]  /*2060*/  LEA R4, P0, R2, UR4, 0x3 ;  /* 0x0000000402047c11 */ /* 0x002fc8000f8018ff */
[----:B------:R-:W-:-:S05]  /*2070*/  LEA.HI.X R5, R2, UR5, R9, 0x3, P0 ;  /* 0x0000000502057c11 */ /* 0x000fca00080f1c09 */
[----:B------:R-:W-:Y:S01]  /*2080*/  STG.E.64 desc[UR8][R4.64], R14 ;  /* 0x0000000e04007986 */ /* 0x000fe2000c101b08 */
[----:B------:R-:W-:Y:S05]  /*2090*/  EXIT ;  /* 0x000000000000794d */ /* 0x000fea0003800000 */
.L_x_11515:
[----:B-1----:R-:W-:Y:S01]  /*20a0*/  IMAD.MOV.U32 R17, RZ, RZ, R13 ;  /* 0x000000ffff117224 */ /* 0x002fe200078e000d */
[----:B------:R-:W-:Y:S01]  /*20b0*/  MOV R14, 0xffffffff ;  /* 0xffffffff000e7802 */ /* 0x000fe20000000f00 */
[----:B------:R-:W-:Y:S02]  /*20c0*/  IMAD.MOV.U32 R16, RZ, RZ, 0x10 ;  /* 0x00000010ff107424 */ /* 0x000fe400078e00ff */
[----:B------:R-:W-:-:S07]  /*20d0*/  IMAD.MOV.U32 R15, RZ, RZ, 0x1f ;  /* 0x0000001fff0f7424 */ /* 0x000fce00078e00ff */
[----:B------:R-:W-:Y:S05]  /*20e0*/  WARPSYNC.COLLECTIVE R14, `(.L_x_11537) ;  /* 0x000000000e087348 */ /* 0x000fea0003c00000 */
[----:B------:R0:W1:Y:S02]  /*20f0*/  SHFL.DOWN P6, R18, R17, R16, R15 ;  /* 0x0800001011127389 */ /* 0x00006400000c000f */
[----:B01----:R-:W-:Y:S01]  /*2100*/  ENDCOLLECTIVE ;  /* 0x000000000000791b */ /* 0x003fe20003800000 */
.L_x_11537:
[----:B------:R-:W-:Y:S02]  /*2110*/  IMAD.MOV.U32 R17, RZ, RZ, R12 ;  /* 0x000000ffff117224 */ /* 0x000fe400078e000c */
[----:B------:R-:W-:-:S07]  /*2120*/  IMAD.MOV.U32 R23, RZ, RZ, R18 ;  /* 0x000000ffff177224 */ /* 0x000fce00078e0012 */
[----:B------:R-:W-:Y:S05]  /*2130*/  WARPSYNC.COLLECTIVE R14, `(.L_x_11538) ;  /* 0x000000000e087348 */ /* 0x000fea0003c00000 */
[----:B------:R0:W1:Y:S02]  /*2140*/  SHFL.DOWN P6, R18, R17, R16, R15 ;  /* 0x0800001011127389 */ /* 0x00006400000c000f */
[----:B01----:R-:W-:Y:S01]  /*2150*/  ENDCOLLECTIVE ;  /* 0x000000000000791b */ /* 0x003fe20003800000 */
.L_x_11538:
        /* <DEDUP_REMOVED lines=12> */
.L_x_11539:
[----:B------:R-:W-:Y:S02]  /*2220*/  IMAD.MOV.U32 R17, RZ, RZ, R22 ;  /* 0x000000ffff117224 */ /* 0x000fe400078e0016 */
[----:B------:R-:W-:-:S07]  /*2230*/  IMAD.MOV.U32 R19, RZ, RZ, R18 ;  /* 0x000000ffff137224 */ /* 0x000fce00078e0012 */
[----:B------:R-:W-:Y:S05]  /*2240*/  WARPSYNC.COLLECTIVE R14, `(.L_x_11540) ;  /* 0x000000000e087348 */ /* 0x000fea0003c00000 */
[----:B------:R0:W1:Y:S02]  /*2250*/  SHFL.DOWN P6, R18, R17, R16, R15 ;  /* 0x0800001011127389 */ /* 0x00006400000c000f */
[----:B01----:R-:W-:Y:S01]  /*2260*/  ENDCOLLECTIVE ;  /* 0x000000000000791b */ /* 0x003fe20003800000 */
.L_x_11540:
        /* <DEDUP_REMOVED lines=8> */
.L_x_11541:
[----:B------:R-:W-:Y:S01]  /*22f0*/  MOV R17, R24 ;  /* 0x0000001800117202 */ /* 0x000fe20000000f00 */
[----:B------:R-:W-:-:S07]  /*2300*/  IMAD.MOV.U32 R13, RZ, RZ, R18 ;  /* 0x000000ffff0d7224 */ /* 0x000fce00078e0012 */
[----:B------:R-:W-:Y:S05]  /*2310*/  WARPSYNC.COLLECTIVE R14, `(.L_x_11542) ;  /* 0x000000000e087348 */ /* 0x000fea0003c00000 */
[----:B------:R0:W1:Y:S02]  /*2320*/  SHFL.DOWN P6, R18, R17, R16, R15 ;  /* 0x0800001011127389 */ /* 0x00006400000c000f */
[----:B01----:R-:W-:Y:S01]  /*2330*/  ENDCOLLECTIVE ;  /* 0x000000000000791b */ /* 0x003fe20003800000 */
.L_x_11542:
        /* <DEDUP_REMOVED lines=9> */
.L_x_11543:
[----:B------:R-:W-:Y:S02]  /*23d0*/  IMAD.MOV.U32 R17, RZ, RZ, R12 ;  /* 0x000000ffff117224 */ /* 0x000fe400078e000c */
[----:B------:R-:W-:-:S07]  /*23e0*/  IMAD.MOV.U32 R13, RZ, RZ, R18 ;  /* 0x000000ffff0d7224 */ /* 0x000fce00078e0012 */
[----:B------:R-:W-:Y:S05]  /*23f0*/  WARPSYNC.COLLECTIVE R14, `(.L_x_11544) ;  /* 0x000000000e087348 */ /* 0x000fea0003c00000 */
[----:B------:R0:W1:Y:S02]  /*2400*/  SHFL.DOWN P6, R18, R17, R16, R15 ;  /* 0x0800001011127389 */ /* 0x00006400000c000f */
[----:B01----:R-:W-:Y:S01]  /*2410*/  ENDCOLLECTIVE ;  /* 0x000000000000791b */ /* 0x003fe20003800000 */
.L_x_11544:
[----:B------:R-:W-:Y:S02]  /*2420*/  IMAD.MOV.U32 R15, RZ, RZ, R13 ;  /* 0x000000ffff0f7224 */ /* 0x000fe400078e000d */
[----:B------:R-:W-:Y:S02]  /*2430*/  IMAD.MOV.U32 R16, RZ, RZ, 0x1 ;  /* 0x00000001ff107424 */ /* 0x000fe400078e00ff */
[----:B------:R-:W-:Y:S01]  /*2440*/  IMAD.MOV.U32 R21, RZ, RZ, R18 ;  /* 0x000000ffff157224 */ /* 0x000fe200078e0012 */
[----:B------:R-:W-:-:S03]  /*2450*/  MOV R18, R12 ;  /* 0x0000000c00127202 */ /* 0x000fc60000000f00 */
        /* <DEDUP_REMOVED lines=10> */
.L_x_11545:
[----:B------:R-:W-:Y:S02]  /*2500*/  IMAD.MOV.U32 R17, RZ, RZ, R21 ;  /* 0x000000ffff117224 */ /* 0x000fe400078e0015 */
[----:B------:R-:W-:-:S07]  /*2510*/  IMAD.MOV.U32 R13, RZ, RZ, R18 ;  /* 0x000000ffff0d7224 */ /* 0x000fce00078e0012 */
[----:B------:R-:W-:Y:S05]  /*2520*/  WARPSYNC.COLLECTIVE R14, `(.L_x_11546) ;  /* 0x000000000e087348 */ /* 0x000fea0003c00000 */
[----:B------:R0:W1:Y:S02]  /*2530*/  SHFL.DOWN P6, R18, R17, R16, R15 ;  /* 0x0800001011127389 */ /* 0x00006400000c000f */
[----:B01----:R-:W-:Y:S01]  /*2540*/  ENDCOLLECTIVE ;  /* 0x000000000000791b */ /* 0x003fe20003800000 */
.L_x_11546:
[----:B------:R-:W-:Y:S05]  /*2550*/  BRA `(.L_x_11547) ;  /* 0xffffffe000f07947 */ /* 0x000fea000383ffff */
.L_x_11530:
[----:B01----:R-:W-:Y:S01]  /*2560*/  IMAD.MOV.U32 R17, RZ, RZ, R21 ;  /* 0x000000ffff117224 */ /* 0x003fe200078e0015 */
[----:B------:R-:W-:Y:S01]  /*2570*/  MOV R14, 0xffffffff ;  /* 0xffffffff000e7802 */ /* 0x000fe20000000f00 */
[----:B------:R-:W-:Y:S02]  /*2580*/  IMAD.MOV.U32 R16, RZ, RZ, 0x10 ;  /* 0x00000010ff107424 */ /* 0x000fe400078e00ff */
[----:B------:R-:W-:-:S07]  /*2590*/  IMAD.MOV.U32 R15, RZ, RZ, 0x1f ;  /* 0x0000001fff0f7424 */ /* 0x000fce00078e00ff */
[----:B--2---:R-:W-:Y:S05]  /*25a0*/  WARPSYNC.COLLECTIVE R14, `(.L_x_11548) ;  /* 0x000000000e087348 */ /* 0x004fea0003c00000 */
[----:B------:R0:W1:Y:S02]  /*25b0*/  SHFL.DOWN P6, R18, R17, R16, R15 ;  /* 0x0800001011127389 */ /* 0x00006400000c000f */
[----:B012---:R-:W-:Y:S01]  /*25c0*/  ENDCOLLECTIVE ;  /* 0x000000000000791b */ /* 0x007fe20003800000 */
.L_x_11548:
[----:B------:R-:W-:Y:S02]  /*25d0*/  IMAD.MOV.U32 R17, RZ, RZ, R20 ;  /* 0x000000ffff117224 */ /* 0x000fe400078e0014 */
[----:B------:R-:W-:-:S07]  /*25e0*/  IMAD.MOV.U32 R23, RZ, RZ, R18 ;  /* 0x000000ffff177224 */ /* 0x000fce00078e0012 */
[----:B------:R-:W-:Y:S05]  /*25f0*/  WARPSYNC.COLLECTIVE R14, `(.L_x_11549) ;  /* 0x000000000e087348 */ /* 0x000fea0003c00000 */
[----:B------:R0:W1:Y:S02]  /*2600*/  SHFL.DOWN P6, R18, R17, R16, R15 ;  /* 0x0800001011127389 */ /* 0x00006400000c000f */
[----:B01----:R-:W-:Y:S01]  /*2610*/  ENDCOLLECTIVE ;  /* 0x000000000000791b */ /* 0x003fe20003800000 */
.L_x_11549:
[----:B------:R-:W-:Y:S02]  /*2620*/  IMAD.MOV.U32 R16, RZ, RZ, 0x8 ;  /* 0x00000008ff107424 */ /* 0x000fe400078e00ff */
[----:B------:R-:W-:-:S06]  /*2630*/  IMAD.MOV.U32 R22, RZ, RZ, R18 ;  /* 0x000000ffff167224 */ /* 0x000fcc00078e0012 */
[----:B------:R-:W-:-:S10]  /*2640*/  DADD R22, R20, R22 ;  /* 0x0000000014167229 */ /* 0x000fd40000000016 */
[----:B------:R-:W-:-:S07]  /*2650*/  IMAD.MOV.U32 R17, RZ, RZ, R23 ;  /* 0x000000ffff117224 */ /* 0x000fce00078e0017 */
[----:B------:R-:W-:Y:S05]  /*2660*/  WARPSYNC.COLLECTIVE R14, `(.L_x_11550) ;  /* 0x000000000e087348 */ /* 0x000fea0003c00000 */
[----:B------:R0:W1:Y:S02]  /*2670*/  SHFL.DOWN P6, R18, R17, R16, R15 ;  /* 0x0800001011127389 */ /* 0x00006400000c000f */
[----:B01----:R-:W-:Y:S01]  /*2680*/  ENDCOLLECTIVE ;  /* 0x000000000000791b */ /* 0x003fe20003800000 */
.L_x_11550:
[----:B------:R-:W-:Y:S01]  /*2690*/  IMAD.MOV.U32 R17, RZ, RZ, R22 ;  /* 0x000000ffff117224 */ /* 0x000fe200078e0016 */
[----:B------:R-:W-:-:S07]  /*26a0*/  MOV R25, R18 ;  /* 0x0000001200197202 */ /* 0x000fce0000000f00 */
[----:B------:R-:W-:Y:S05]  /*26b0*/  WARPSYNC.COLLECTIVE R14, `(.L_x_11551) ;  /* 0x000000000e087348 */ /* 0x000fea0003c00000 */
[----:B------:R0:W1:Y:S02]  /*26c0*/  SHFL.DOWN P6, R18, R17, R16, R15 ;  /* 0x0800001011127389 */ /* 0x00006400000c000f */
[----:B01----:R-:W-:Y:S01]  /*26d0*/  ENDCOLLECTIVE ;  /* 0x000000000000791b */ /* 0x003fe20003800000 */
.L_x_11551:
[----:B------:R-:W-:Y:S02]  /*26e0*/  IMAD.MOV.U32 R16, RZ, RZ, 0x4 ;  /* 0x00000004ff107424 */ /* 0x000fe400078e00ff */
[----:B------:R-:W-:-:S06]  /*26f0*/  IMAD.MOV.U32 R24, RZ, RZ, R18 ;  /* 0x000000ffff187224 */ /* 0x000fcc00078e0012 */
[----:B------:R-:W-:-:S10]  /*2700*/  DADD R24, R22, R24 ;  /* 0x0000000016187229 */ /* 0x000fd40000000018 */
[----:B------:R-:W-:-:S07]  /*2710*/  IMAD.MOV.U32 R17, RZ, RZ, R25 ;  /* 0x000000ffff117224 */ /* 0x000fce00078e0019 */
[----:B------:R-:W-:Y:S05]  /*2720*/  WARPSYNC.COLLECTIVE R14, `(.L_x_11552) ;  /* 0x000000000e087348 */ /* 0x000fea0003c00000 */
[----:B------:R0:W1:Y:S02]  /*2730*/  SHFL.DOWN P6, R18, R17, R16, R15 ;  /* 0x0800001011127389 */ /* 0x00006400000c000f */
[----:B01----:R-:W-:Y:S01]  /*2740*/  ENDCOLLECTIVE ;  /* 0x000000000000791b */ /* 0x003fe20003800000 */
.L_x_11552:
[----:B------:R-:W-:Y:S01]  /*2750*/  MOV R17, R24 ;  /* 0x0000001800117202 */ /* 0x000fe20000000f00 */
[----:B------:R-:W-:-:S07]  /*2760*/  IMAD.MOV.U32 R27, RZ, RZ, R18 ;  /* 0x000000ffff1b7224 */ /* 0x000fce00078e0012 */
[----:B------:R-:W-:Y:S05]  /*2770*/  WARPSYNC.COLLECTIVE R14, `(.L_x_11553) ;  /* 0x000000000e087348 */ /* 0x000fea0003c00000 */
[----:B------:R0:W1:Y:S02]  /*2780*/  SHFL.DOWN P6, R18, R17, R16, R15 ;  /* 0x0800001011127389 */ /* 0x00006400000c000f */
[----:B01----:R-:W-:Y:S01]  /*2790*/  ENDCOLLECTIVE ;  /* 0x000000000000791b */ /* 0x003fe20003800000 */
.L_x_11553:
[----:B------:R-:W-:Y:S02]  /*27a0*/  IMAD.MOV.U32 R16, RZ, RZ, 0x2 ;  /* 0x00000002ff107424 */ /* 0x000fe400078e00ff */
[----:B------:R-:W-:-:S06]  /*27b0*/  IMAD.MOV.U32 R26, RZ, RZ, R18 ;  /* 0x000000ffff1a7224 */ /* 0x000fcc00078e0012 */
[----:B------:R-:W-:-:S10]  /*27c0*/  DADD R26, R24, R26 ;  /* 0x00000000181a7229 */ /* 0x000fd4000000001a */
[----:B------:R-:W-:-:S07]  /*27d0*/  IMAD.MOV.U32 R17, RZ, RZ, R27 ;  /* 0x000000ffff117224 */ /* 0x000fce00078e001b */
[----:B------:R-:W-:Y:S05]  /*27e0*/  WARPSYNC.COLLECTIVE R14, `(.L_x_11554) ;  /* 0x000000000e087348 */ /* 0x000fea0003c00000 */
[----:B------:R0:W1:Y:S02]  /*27f0*/  SHFL.DOWN P6, R18, R17, R16, R15 ;  /* 0x0800001011127389 */ /* 0x00006400000c000f */
[----:B01----:R-:W-:Y:S01]  /*2800*/  ENDCOLLECTIVE ;  /* 0x000000000000791b */ /* 0x003fe20003800000 */
.L_x_11554:
[----:B------:R-:W-:Y:S02]  /*2810*/  IMAD.MOV.U32 R17, RZ, RZ, R26 ;  /* 0x000000ffff117224 */ /* 0x000fe400078e001a */
[----:B------:R-:W-:-:S07]  /*2820*/  IMAD.MOV.U32 R21, RZ, RZ, R18 ;  /* 0x000000ffff157224 */ /* 0x000fce00078e0012 */
[----:B------:R-:W-:Y:S05]  /*2830*/  WARPSYNC.COLLECTIVE R14, `(.L_x_11555) ;  /* 0x000000000e087348 */ /* 0x000fea0003c00000 */
[----:B------:R0:W1:Y:S02]  /*2840*/  SHFL.DOWN P6, R18, R17, R16, R15 ;  /* 0x0800001011127389 */ /* 0x00006400000c000f */
[----:B01----:R-:W-:Y:S01]  /*2850*/  ENDCOLLECTIVE ;  /* 0x000000000000791b */ /* 0x003fe20003800000 */
.L_x_11555:
[----:B------:R-:W-:Y:S01]  /*2860*/  IMAD.MOV.U32 R16, RZ, RZ, 0x1 ;  /* 0x00000001ff107424 */ /* 0x000fe200078e00ff */
[----:B------:R-:W-:-:S06]  /*2870*/  MOV R20, R18 ;  /* 0x0000001200147202 */ /* 0x000fcc0000000f00 */
[----:B------:R-:W-:-:S10]  /*2880*/  DADD R20, R26, R20 ;  /* 0x000000001a147229 */ /* 0x000fd40000000014 */
[----:B------:R-:W-:-:S07]  /*2890*/  IMAD.MOV.U32 R17, RZ, RZ, R21 ;  /* 0x000000ffff117224 */ /* 0x000fce00078e0015 */
[----:B------:R-:W-:Y:S05]  /*28a0*/  WARPSYNC.COLLECTIVE R14, `(.L_x_11556) ;  /* 0x000000000e087348 */ /* 0x000fea0003c00000 */
[----:B------:R0:W1:Y:S02]  /*28b0*/  SHFL.DOWN P6, R18, R17, R16, R15 ;  /* 0x0800001011127389 */ /* 0x00006400000c000f */
[----:B01----:R-:W-:Y:S01]  /*28c0*/  ENDCOLLECTIVE ;  /* 0x000000000000791b */ /* 0x003fe20003800000 */
.L_x_11556:
[----:B------:R-:W-:Y:S02]  /*28d0*/  IMAD.MOV.U32 R17, RZ, RZ, R20 ;  /* 0x000000ffff117224 */ /* 0x000fe400078e0014 */
[----:B------:R-:W-:-:S07]  /*28e0*/  IMAD.MOV.U32 R0, RZ, RZ, R18 ;  /* 0x000000ffff007224 */ /* 0x000fce00078e0012 */
[----:B------:R-:W-:Y:S05]  /*28f0*/  WARPSYNC.COLLECTIVE R14, `(.L_x_11557) ;  /* 0x000000000e087348 */ /* 0x000fea0003c00000 */
[----:B------:R0:W1:Y:S02]  /*2900*/  SHFL.DOWN P6, R18, R17, R16, R15 ;  /* 0x0800001011127389 */ /* 0x00006400000c000f */
[----:B01----:R-:W-:Y:S01]  /*2910*/  ENDCOLLECTIVE ;  /* 0x000000000000791b */ /* 0x003fe20003800000 */
.L_x_11557:
[----:B------:R-:W-:Y:S05]  /*2920*/  BRA `(.L_x_11558) ;  /* 0xffffffec00dc7947 */ /* 0x000fea000383ffff */
.L_x_11559:
        /* <DEDUP_REMOVED lines=13> */
.L_x_12214:


//--------------------- .text._ZN2at6native43_GLOBAL__N__9ae7fba5_10_SoftMax_cu_9f978f6322cunn_SoftMaxForwardRegIdddNS1_25LogSoftMaxForwardEpilogueElLi2EEEvPT1_PKT_T3_ --------------------------
	.section	.text._ZN2at6native43_GLOBAL__N__9ae7fba5_10_SoftMax_cu_9f978f6322cunn_SoftMaxForwardRegIdddNS1_25LogSoftMaxForwardEpilogueElLi2EEEvPT1_PKT_T3_,"ax",@progbits
	.align	128
.text._ZN2at6native43_GLOBAL__N__9ae7fba5_10_SoftMax_cu_9f978f6322cunn_SoftMaxForwardRegIdddNS1_25LogSoftMaxForwardEpilogueElLi2EEEvPT1_PKT_T3_:
        .type           _ZN2at6native43_GLOBAL__N__9ae7fba5_10_SoftMax_cu_9f978f6322cunn_SoftMaxForwardRegIdddNS1_25LogSoftMaxForwardEpilogueElLi2EEEvPT1_PKT_T3_,@function
        .size           _ZN2at6native43_GLOBAL__N__9ae7fba5_10_SoftMax_cu_9f978f6322cunn_SoftMaxForwardRegIdddNS1_25LogSoftMaxForwardEpilogueElLi2EEEvPT1_PKT_T3_,(.L_x_12215 - _ZN2at6native43_GLOBAL__N__9ae7fba5_10_SoftMax_cu_9f978f6322cunn_SoftMaxForwardRegIdddNS1_25LogSoftMaxForwardEpilogueElLi2EEEvPT1_PKT_T3_)
        .other          _ZN2at6native43_GLOBAL__N__9ae7fba5_10_SoftMax_cu_9f978f6322cunn_SoftMaxForwardRegIdddNS1_25LogSoftMaxForwardEpilogueElLi2EEEvPT1_PKT_T3_,@"STO_CUDA_ENTRY STV_DEFAULT"
_ZN2at6native43_GLOBAL__N__9ae7fba5_10_SoftMax_cu_9f978f6322cunn_SoftMaxForwardRegIdddNS1_25LogSoftMaxForwardEpilogueElLi2EEEvPT1_PKT_T3_:
        /* <DEDUP_REMOVED lines=37> */
[----:B------:R-:W-:Y:S01]  /*0250*/  @!P0 MOV R0, R7 ;  /* 0x0000000700008202 */ /* 0x000fe20000000f00 */
[----:B------:R-:W-:-:S04]  /*0260*/  IMAD.MOV.U32 R3, RZ, RZ, -0x100001 ;  /* 0xffefffffff037424 */ /* 0x000fc800078e00ff */
[----:B------:R-:W-:Y:S01]  /*0270*/  @!P0 FSEL R12, R0, -R17, P2 ;  /* 0x80000011000c8208 */ /* 0x000fe20001000000 */
[----:B------:R-:W-:-:S03]  /*0280*/  @!P0 IMAD.MOV.U32 R0, RZ, RZ, R6 ;  /* 0x000000ffff008224 */ /* 0x000fc600078e0006 */
[----:B------:R-:W-:Y:S02]  /*0290*/  @!P0 SEL R19, R19, R12, P3 ;  /* 0x0000000c13138207 */ /* 0x000fe40001800000 */
[----:B------:R-:W-:Y:S01]  /*02a0*/  @!P0 SEL R0, R0, R2, P2 ;  /* 0x0000000200008207 */ /* 0x000fe20001000000 */
[----:B------:R-:W-:Y:S01]  /*02b0*/  IMAD.MOV.U32 R2, RZ, RZ, -0x1 ;  /* 0xffffffffff027424 */ /* 0x000fe200078e00ff */
[----:B------:R-:W-:Y:S01]  /*02c0*/  @!P0 MOV R3, R19 ;  /* 0x0000001300038202 */ /* 0x000fe20000000f00 */
[----:B---3--:R-:W-:Y:S01]  /*02d0*/  @!P1 IMAD.MOV.U32 R13, RZ, RZ, R5 ;  /* 0x000000ffff0d9224 */ /* 0x008fe200078e0005 */
[----:B------:R-:W-:Y:S01]  /*02e0*/  SHF.R.S32.HI R19, RZ, 0x1f, R10 ;  /* 0x0000001fff137819 */ /* 0x000fe2000001140a */
[----:B------:R-:W-:Y:S02]  /*02f0*/  @!P0 IMAD.MOV.U32 R2, RZ, RZ, R0 ;  /* 0x000000ffff028224 */ /* 0x000fe400078e0000 */
[----:B------:R-:W-:Y:S01]  /*0300*/  @!P1 IMAD.MOV.U32 R0, RZ, RZ, R3 ;  /* 0x000000ffff009224 */ /* 0x000fe200078e0003 */
[----:B------:R-:W-:-:S02]  /*0310*/  @!P1 LOP3.LUT R15, R13, 0x80000, RZ, 0xfc, !PT ;  /* 0x000800000d0f9812 */ /* 0x000fc400078efcff */
[----:B------:R-:W-:Y:S01]  /*0320*/  LEA.HI R19, R19, R10, RZ, 0x5 ;  /* 0x0000000a13137211 */ /* 0x000fe200078f28ff */
[----:B------:R-:W-:-:S06]  /*0330*/  @!P1 DSETP.MAX.AND P2, P3, R2, R4, PT ;  /* 0x000000040200922a */ /* 0x000fcc0003b4f000 */
[----:B------:R-:W-:Y:S01]  /*0340*/  @!P1 FSEL R12, R0, R13, P2 ;  /* 0x0000000d000c9208 */ /* 0x000fe20001000000 */
[----:B------:R-:W-:Y:S02]  /*0350*/  @!P1 IMAD.MOV.U32 R13, RZ, RZ, R4 ;  /* 0x000000ffff0d9224 */ /* 0x000fe400078e0004 */
[----:B------:R-:W-:Y:S01]  /*0360*/  @!P1 IMAD.MOV.U32 R0, RZ, RZ, R2 ;  /* 0x000000ffff009224 */ /* 0x000fe200078e0002 */
[----:B------:R-:W-:Y:S02]  /*0370*/  @!P1 SEL R3, R15, R12, P3 ;  /* 0x0000000c0f039207 */ /* 0x000fe40001800000 */
[----:B------:R-:W-:Y:S02]  /*0380*/  ISETP.GE.AND P3, PT, R10, UR5, PT ;  /* 0x000000050a007c0c */ /* 0x000fe4000bf66270 */
        /* <DEDUP_REMOVED lines=17> */
[----:B------:R-:W-:Y:S03]  /*04a0*/  SHFL.DOWN PT, R3, R13, 0x2, 0x1f ;  /* 0x08401f000d037f89 */ /* 0x000fe600000e0000 */
[----:B------:R-:W-:Y:S01]  /*04b0*/  IADD3 R17, -R17, R10, RZ ;  /* 0x0000000a11117210 */ /* 0x000fe20007ffe1ff */
[----:B------:R-:W0:Y:S03]  /*04c0*/  SHFL.DOWN PT, R2, R12, 0x2, 0x1f ;  /* 0x08401f000c027f89 */ /* 0x000e2600000e0000 */
        /* <DEDUP_REMOVED lines=52> */
.L_x_11588:
[----:B------:R-:W-:Y:S02]  /*0810*/  IMAD.MOV.U32 R12, RZ, RZ, R15 ;  /* 0x000000ffff0c7224 */ /* 0x000fe400078e000f */
[----:B------:R-:W-:-:S06]  /*0820*/  IMAD.MOV.U32 R13, RZ, RZ, R14 ;  /* 0x000000ffff0d7224 */ /* 0x000fcc00078e000e */
[----:B-12---:R-:W-:-:S06]  /*0830*/  DSETP.GEU.AND P5, PT, R12, R2, PT ;  /* 0x000000020c00722a */ /* 0x006fcc0003fae000 */
[----:B------:R-:W-:Y:S02]  /*0840*/  FSEL R2, R2, R15, !P5 ;  /* 0x0000000f02027208 */ /* 0x000fe40006800000 */
[----:B------:R-:W-:-:S07]  /*0850*/  FSEL R3, R3, R14, !P5 ;  /* 0x0000000e03037208 */ /* 0x000fce0006800000 */
.L_x_11561:
[----:B------:R-:W-:Y:S05]  /*0860*/  BSYNC B0 ;  /* 0x0000000000007941 */ /* 0x000fea0003800000 */
.L_x_11560:
        /* <DEDUP_REMOVED lines=67> */
.L_x_11566:
[----:B------:R-:W-:Y:S05]  /*0ca0*/  BSYNC B1 ;  /* 0x0000000000017941 */ /* 0x000fea0003800000 */
.L_x_11565:
[----:B------:R-:W-:-:S11]  /*0cb0*/  DADD R12, RZ, R16 ;  /* 0x00000000ff0c7229 */ /* 0x000fd60000000010 */
.L_x_11564:
[----:B------:R-:W-:Y:S05]  /*0cc0*/  BSYNC B0 ;  /* 0x0000000000007941 */ /* 0x000fea0003800000 */
.L_x_11563:
        /* <DEDUP_REMOVED lines=61> */
.L_x_11570:
[----:B------:R-:W-:Y:S05]  /*10a0*/  BSYNC B1 ;  /* 0x0000000000017941 */ /* 0x000fea0003800000 */
.L_x_11569:
[----:B------:R-:W-:-:S11]  /*10b0*/  DADD R12, R12, R18 ;  /* 0x000000000c0c7229 */ /* 0x000fd60000000012 */
.L_x_11568:
[----:B------:R-:W-:Y:S05]  /*10c0*/  BSYNC B0 ;  /* 0x0000000000007941 */ /* 0x000fea0003800000 */
.L_x_11567:
[----:B0-----:R-:W-:Y:S01]  /*10d0*/  SHFL.DOWN PT, R15, R13, 0x10, 0x1f ;  /* 0x0a001f000d0f7f89 */ /* 0x001fe200000e0000 */
[----:B------:R-:W-:Y:S03]  /*10e0*/  BSSY B0, `(.L_x_11571) ;  /* 0x000002e000007945 */ /* 0x000fe60003800000 */
[----:B------:R-:W0:Y:S01]  /*10f0*/  SHFL.DOWN PT, R14, R12, 0x10, 0x1f ;  /* 0x0a001f000c0e7f89 */ /* 0x000e2200000e0000 */
[----:B------:R-:W-:Y:S06]  /*1100*/  BAR.SYNC.DEFER_BLOCKING 0x0 ;  /* 0x0000000000007b1d */ /* 0x000fec0000010000 */
        /* <DEDUP_REMOVED lines=8> */
[----:B------:R-:W0:Y:S02]  /*1190*/  SHFL.DOWN PT, R18, R16, 0x4, 0x1f ;  /* 0x08801f0010127f89 */ /* 0x000e2400000e0000 */
[----:B0-----:R-:W-:Y:S01]  /*11a0*/  DADD R18, R16, R18 ;  /* 0x0000000010127229 */ /* 0x001fe20000000012 */
[----:B------:R-:W-:Y:S02]  /*11b0*/  @!P2 LEA R17, R14, UR4, 0x3 ;  /* 0x000000040e11ac11 */ /* 0x000fe4000f8e18ff */
[----:B------:R-:W-:-:S04]  /*11c0*/  CS2R R14, SRZ ;  /* 0x00000000000e7805 */ /* 0x000fc8000001ff00 */
[----:B------:R-:W-:Y:S04]  /*11d0*/  SHFL.DOWN PT, R21, R19, 0x2, 0x1f ;  /* 0x08401f0013157f89 */ /* 0x000fe800000e0000 */
[----:B------:R-:W0:Y:S02]  /*11e0*/  SHFL.DOWN PT, R20, R18, 0x2, 0x1f ;  /* 0x08401f0012147f89 */ /* 0x000e2400000e0000 */
[----:B0-----:R-:W-:-:S07]  /*11f0*/  DADD R20, R18, R20 ;  /* 0x0000000012147229 */ /* 0x001fce0000000014 */
        /* <DEDUP_REMOVED lines=18> */
[----:B------:R-:W0:Y:S04]  /*1320*/  SHFL.DOWN PT, R15, R25, 0x2, 0x1f ;  /* 0x08401f00190f7f89 */ /* 0x000e2800000e0000 */
[----:B------:R-:W1:Y:S01]  /*1330*/  SHFL.DOWN PT, R14, R24, 0x2, 0x1f ;  /* 0x08401f00180e7f89 */ /* 0x000e6200000e0000 */
[----:B0-----:R-:W-:Y:S02]  /*1340*/  IMAD.MOV.U32 R13, RZ, RZ, R15 ;  /* 0x000000ffff0d7224 */ /* 0x001fe400078e000f */
[----:B-1----:R-:W-:-:S06]  /*1350*/  IMAD.MOV.U32 R12, RZ, RZ, R14 ;  /* 0x000000ffff0c7224 */ /* 0x002fcc00078e000e */
[----:B------:R-:W-:-:S07]  /*1360*/  DADD R14, R24, R12 ;  /* 0x00000000180e7229 */ /* 0x000fce000000000c */
[----:B------:R0:W1:Y:S04]  /*1370*/  SHFL.DOWN PT, R0, R15, 0x1, 0x1f ;  /* 0x08201f000f007f89 */ /* 0x00006800000e0000 */
[----:B------:R0:W3:Y:S02]  /*1380*/  SHFL.DOWN PT, R18, R14, 0x1, 0x1f ;  /* 0x08201f000e127f89 */ /* 0x0000e400000e0000 */
.L_x_11599:
[----:B---3--:R-:W-:Y:S01]  /*1390*/  IMAD.MOV.U32 R12, RZ, RZ, R18 ;  /* 0x000000ffff0c7224 */ /* 0x008fe200078e0012 */
[----:B-1----:R-:W-:-:S06]  /*13a0*/  MOV R13, R0 ;  /* 0x00000000000d7202 */ /* 0x002fcc0000000f00 */
[----:B0-----:R-:W-:-:S11]  /*13b0*/  DADD R14, R14, R12 ;  /* 0x000000000e0e7229 */ /* 0x001fd6000000000c */
.L_x_11572:
[----:B------:R-:W-:Y:S05]  /*13c0*/  BSYNC B0 ;  /* 0x0000000000007941 */ /* 0x000fea0003800000 */
.L_x_11571:
[----:B-1----:R-:W-:Y:S01]  /*13d0*/  @!P5 STS.64 [UR4], R14 ;  /* 0x0000000eff00d988 */ /* 0x002fe20008000a04 */
[----:B------:R-:W-:Y:S05]  /*13e0*/  WARPSYNC.ALL ;  /* 0x0000000000007948 */ /* 0x000fea0003800000 */
        /* <DEDUP_REMOVED lines=15> */
[----:B------:R-:W-:Y:S02]  /*14e0*/  MOV R13, 0x7ff00000 ;  /* 0x7ff00000000d7802 */ /* 0x000fe40000000f00 */
[----:B------:R-:W-:-:S04]  /*14f0*/  FSETP.NEU.FTZ.AND P2, PT, R17, RZ, PT ;  /* 0x000000ff1100720b */ /* 0x000fc80003f5d000 */
[----:B------:R-:W-:-:S10]  /*1500*/  DFMA R12, R16, R12, +INF ;  /* 0x7ff00000100c742b */ /* 0x000fd4000000000c */
[----:B------:R-:W-:Y:S02]  /*1510*/  FSEL R14, R12, RZ, P2 ;  /* 0x000000ff0c0e7208 */ /* 0x000fe40001000000 */
[----:B------:R-:W-:Y:S01]  /*1520*/  FSEL R15, R13, -QNAN , P2 ;  /* 0xfff000000d0f7808 */ /* 0x000fe20001000000 */
[----:B------:R-:W-:Y:S06]  /*1530*/  BRA `(.L_x_11575) ;  /* 0x0000000000f47947 */ /* 0x000fec0003800000 */
.L_x_11574:
[C---:B------:R-:W-:Y:S01]  /*1540*/  LOP3.LUT R12, R13.reuse, 0x800fffff, RZ, 0xc0, !PT ;  /* 0x800fffff0d0c7812 */ /* 0x040fe200078ec0ff */
[----:B------:R-:W-:Y:S01]  /*1550*/  IMAD.MOV.U32 R16, RZ, RZ, RZ ;  /* 0x000000ffff107224 */ /* 0x000fe200078e00ff */
[----:B------:R-:W-:Y:S01]  /*1560*/  MOV R25, 0x3ed0ee25 ;  /* 0x3ed0ee2500197802 */ /* 0x000fe20000000f00 */
[----:B------:R-:W-:Y:S01]  /*1570*/  IMAD.MOV.U32 R24, RZ, RZ, -0x748574fc ;  /* 0x8b7a8b04ff187424 */ /* 0x000fe200078e00ff */
[----:B------:R-:W-:Y:S01]  /*1580*/  LOP3.LUT R15, R12, 0x3ff00000, RZ, 0xfc, !PT ;  /* 0x3ff000000c0f7812 */ /* 0x000fe200078efcff */
[----:B------:R-:W-:Y:S01]  /*1590*/  UMOV UR4, 0x3ae80f1e ;  /* 0x3ae80f1e00047882 */ /* 0x000fe20000000000 */
        /* <DEDUP_REMOVED lines=55> */
.L_x_11575:
        /* <DEDUP_REMOVED lines=12> */
.L_x_11577:
[----:B------:R-:W-:Y:S05]  /*19d0*/  BSYNC B0 ;  /* 0x0000000000007941 */ /* 0x000fea0003800000 */
.L_x_11576:
[----:B------:R-:W-:Y:S05]  /*19e0*/  @P1 EXIT ;  /* 0x000000000000194d */ /* 0x000fea0003800000 */
        /* <DEDUP_REMOVED lines=10> */
[----:B------:R-:W-:Y:S01]  /*1a90*/  STG.E.64 desc[UR8][R4.64], R14 ;  /* 0x0000000e04007986 */ /* 0x000fe2000c101b08 */
[----:B------:R-:W-:Y:S05]  /*1aa0*/  EXIT ;  /* 0x000000000000794d */ /* 0x000fea0003800000 */
.L_x_11562:
[----:B-1----:R-:W-:Y:S01]  /*1ab0*/  MOV R17, R3 ;  /* 0x0000000300117202 */ /* 0x002fe20000000f00 */
[----:B------:R-:W-:Y:S02]  /*1ac0*/  IMAD.MOV.U32 R16, RZ, RZ, 0x10 ;  /* 0x00000010ff107424 */ /* 0x000fe400078e00ff */
[----:B------:R-:W-:Y:S02]  /*1ad0*/  IMAD.MOV.U32 R13, RZ, RZ, 0x1f ;  /* 0x0000001fff0d7424 */ /* 0x000fe400078e00ff */
[----:B------:R-:W-:-:S07]  /*1ae0*/  IMAD.MOV.U32 R12, RZ, RZ, -0x1 ;  /* 0xffffffffff0c7424 */ /* 0x000fce00078e00ff */
[----:B------:R-:W-:Y:S05]  /*1af0*/  WARPSYNC.COLLECTIVE R12, `(.L_x_11578) ;  /* 0x000000000c087348 */ /* 0x000fea0003c00000 */
[----:B------:R0:W1:Y:S02]  /*1b00*/  SHFL.DOWN P6, R18, R17, R16, R13 ;  /* 0x0800001011127389 */ /* 0x00006400000c000d */
[----:B01----:R-:W-:Y:S01]  /*1b10*/  ENDCOLLECTIVE ;  /* 0x000000000000791b */ /* 0x003fe20003800000 */
.L_x_11578:
[----:B------:R-:W-:Y:S01]  /*1b20*/  MOV R17, R2 ;  /* 0x0000000200117202 */ /* 0x000fe20000000f00 */
[----:B------:R-:W-:-:S07]  /*1b30*/  IMAD.MOV.U32 R15, RZ, RZ, R18 ;  /* 0x000000ffff0f7224 */ /* 0x000fce00078e0012 */
[----:B------:R-:W-:Y:S05]  /*1b40*/  WARPSYNC.COLLECTIVE R12, `(.L_x_11579) ;  /* 0x000000000c087348 */ /* 0x000fea0003c00000 */
[----:B------:R0:W1:Y:S02]  /*1b50*/  SHFL.DOWN P6, R18, R17, R16, R13 ;  /* 0x0800001011127389 */ /* 0x00006400000c000d */
[----:B01----:R-:W-:Y:S01]  /*1b60*/  ENDCOLLECTIVE ;  /* 0x000000000000791b */ /* 0x003fe20003800000 */
.L_x_11579:
        /* <DEDUP_REMOVED lines=12> */
.L_x_11580:
[----:B------:R-:W-:Y:S02]  /*1c30*/  IMAD.MOV.U32 R17, RZ, RZ, R19 ;  /* 0x000000ffff117224 */ /* 0x000fe400078e0013 */
[----:B------:R-:W-:-:S07]  /*1c40*/  IMAD.MOV.U32 R3, RZ, RZ, R18 ;  /* 0x000000ffff037224 */ /* 0x000fce00078e0012 */
[----:B------:R-:W-:Y:S05]  /*1c50*/  WARPSYNC.COLLECTIVE R12, `(.L_x_11581) ;  /* 0x000000000c087348 */ /* 0x000fea0003c00000 */
[----:B------:R0:W1:Y:S02]  /*1c60*/  SHFL.DOWN P6, R18, R17, R16, R13 ;  /* 0x0800001011127389 */ /* 0x00006400000c000d */
[----:B01----:R-:W-:Y:S01]  /*1c70*/  ENDCOLLECTIVE ;  /* 0x000000000000791b */ /* 0x003fe20003800000 */
.L_x_11581:
        /* <DEDUP_REMOVED lines=13> */
.L_x_11582:
[----:B------:R-:W-:Y:S02]  /*1d50*/  IMAD.MOV.U32 R17, RZ, RZ, R15 ;  /* 0x000000ffff117224 */ /* 0x000fe400078e000f */
[----:B------:R-:W-:-:S07]  /*1d60*/  IMAD.MOV.U32 R3, RZ, RZ, R18 ;  /* 0x000000ffff037224 */ /* 0x000fce00078e0012 */
[----:B------:R-:W-:Y:S05]  /*1d70*/  WARPSYNC.COLLECTIVE R12, `(.L_x_11583) ;  /* 0x000000000c087348 */ /* 0x000fea0003c00000 */
[----:B------:R0:W1:Y:S02]  /*1d80*/  SHFL.DOWN P6, R18, R17, R16, R13 ;  /* 0x0800001011127389 */ /* 0x00006400000c000d */
[----:B01----:R-:W-:Y:S01]  /*1d90*/  ENDCOLLECTIVE ;  /* 0x000000000000791b */ /* 0x003fe20003800000 */
.L_x_11583:
        /* <DEDUP_REMOVED lines=13> */
.L_x_11584:
[----:B------:R-:W-:Y:S01]  /*1e70*/  IMAD.MOV.U32 R17, RZ, RZ, R19 ;  /* 0x000000ffff117224 */ /* 0x000fe200078e0013 */
[----:B------:R-:W-:-:S07]  /*1e80*/  MOV R3, R18 ;  /* 0x0000001200037202 */ /* 0x000fce0000000f00 */
[----:B------:R-:W-:Y:S05]  /*1e90*/  WARPSYNC.COLLECTIVE R12, `(.L_x_11585) ;  /* 0x000000000c087348 */ /* 0x000fea0003c00000 */
[----:B------:R0:W1:Y:S02]  /*1ea0*/  SHFL.DOWN P6, R18, R17, R16, R13 ;  /* 0x0800001011127389 */ /* 0x00006400000c000d */
[----:B01----:R-:W-:Y:S01]  /*1eb0*/  ENDCOLLECTIVE ;  /* 0x000000000000791b */ /* 0x003fe20003800000 */
.L_x_11585:
        /* <DEDUP_REMOVED lines=13> */
.L_x_11586:
[----:B------:R-:W-:Y:S01]  /*1f90*/  MOV R17, R15 ;  /* 0x0000000f00117202 */ /* 0x000fe20000000f00 */
[----:B------:R-:W-:-:S07]  /*1fa0*/  IMAD.MOV.U32 R3, RZ, RZ, R18 ;  /* 0x000000ffff037224 */ /* 0x000fce00078e0012 */
[----:B------:R-:W-:Y:S05]  /*1fb0*/  WARPSYNC.COLLECTIVE R12, `(.L_x_11587) ;  /* 0x000000000c087348 */ /* 0x000fea0003c00000 */
[----:B------:R0:W1:Y:S02]  /*1fc0*/  SHFL.DOWN P6, R18, R17, R16, R13 ;  /* 0x0800001011127389 */ /* 0x00006400000c000d */
[----:B01----:R-:W-:Y:S01]  /*1fd0*/  ENDCOLLECTIVE ;  /* 0x000000000000791b */ /* 0x003fe20003800000 */
.L_x_11587:
[----:B------:R-:W-:Y:S01]  /*1fe0*/  IMAD.MOV.U32 R2, RZ, RZ, R18 ;  /* 0x000000ffff027224 */ /* 0x000fe200078e0012 */
[----:B------:R-:W-:Y:S06]  /*1ff0*/  BRA `(.L_x_11588) ;  /* 0xffffffe800047947 */ /* 0x000fec000383ffff */
.L_x_11573:
[----:B01----:R-:W-:Y:S01]  /*2000*/  IMAD.MOV.U32 R17, RZ, RZ, R15 ;  /* 0x000000ffff117224 */ /* 0x003fe200078e000f */
[----:B------:R-:W-:Y:S01]  /*2010*/  MOV R12, 0xffffffff ;  /* 0xffffffff000c7802 */ /* 0x000fe20000000f00 */
[----:B------:R-:W-:Y:S02]  /*2020*/  IMAD.MOV.U32 R16, RZ, RZ, 0x10 ;  /* 0x00000010ff107424 */ /* 0x000fe400078e00ff */
[----:B------:R-:W-:-:S07]  /*2030*/  IMAD.MOV.U32 R13, RZ, RZ, 0x1f ;  /* 0x0000001fff0d7424 */ /* 0x000fce00078e00ff */
[----:B--2---:R-:W-:Y:S05]  /*2040*/  WARPSYNC.COLLECTIVE R12, `(.L_x_11589) ;  /* 0x000000000c087348 */ /* 0x004fea0003c00000 */
[----:B------:R0:W1:Y:S02]  /*2050*/  SHFL.DOWN P6, R18, R17, R16, R13 ;  /* 0x0800001011127389 */ /* 0x00006400000c000d */
[----:B012---:R-:W-:Y:S01]  /*2060*/  ENDCOLLECTIVE ;  /* 0x000000000000791b */ /* 0x007fe20003800000 */
.L_x_11589:
[----:B------:R-:W-:Y:S02]  /*2070*/  IMAD.MOV.U32 R17, RZ, RZ, R14 ;  /* 0x000000ffff117224 */ /* 0x000fe400078e000e */
[----:B------:R-:W-:-:S07]  /*2080*/  IMAD.MOV.U32 R21, RZ, RZ, R18 ;  /* 0x000000ffff157224 */ /* 0x000fce00078e0012 */
[----:B------:R-:W-:Y:S05]  /*2090*/  WARPSYNC.COLLECTIVE R12, `(.L_x_11590) ;  /* 0x000000000c087348 */ /* 0x000fea0003c00000 */
[----:B------:R0:W1:Y:S02]  /*20a0*/  SHFL.DOWN P6, R18, R17, R16, R13 ;  /* 0x0800001011127389 */ /* 0x00006400000c000d */
[----:B01----:R-:W-:Y:S01]  /*20b0*/  ENDCOLLECTIVE ;  /* 0x000000000000791b */ /* 0x003fe20003800000 */
.L_x_11590:
[----:B------:R-:W-:Y:S02]  /*20c0*/  IMAD.MOV.U32 R16, RZ, RZ, 0x8 ;  /* 0x00000008ff107424 */ /* 0x000fe400078e00ff */
[----:B------:R-:W-:-:S06]  /*20d0*/  IMAD.MOV.U32 R20, RZ, RZ, R18 ;  /* 0x000000ffff147224 */ /* 0x000fcc00078e0012 */
[----:B------:R-:W-:-:S10]  /*20e0*/  DADD R20, R14, R20 ;  /* 0x000000000e147229 */ /* 0x000fd40000000014 */
[----:B------:R-:W-:-:S07]  /*20f0*/  MOV R17, R21 ;  /* 0x0000001500117202 */ /* 0x000fce0000000f00 */
[----:B------:R-:W-:Y:S05]  /*2100*/  WARPSYNC.COLLECTIVE R12, `(.L_x_11591) ;  /* 0x000000000c087348 */ /* 0x000fea0003c00000 */
[----:B------:R0:W1:Y:S02]  /*2110*/  SHFL.DOWN P6, R18, R17, R16, R13 ;  /* 0x0800001011127389 */ /* 0x00006400000c000d */
[----:B01----:R-:W-:Y:S01]  /*2120*/  ENDCOLLECTIVE ;  /* 0x000000000000791b */ /* 0x003fe20003800000 */
.L_x_11591:
[----:B------:R-:W-:Y:S02]  /*2130*/  IMAD.MOV.U32 R17, RZ, RZ, R20 ;  /* 0x000000ffff117224 */ /* 0x000fe400078e0014 */
[----:B------:R-:W-:-:S07]  /*2140*/  IMAD.MOV.U32 R23, RZ, RZ, R18 ;  /* 0x000000ffff177224 */ /* 0x000fce00078e0012 */
[----:B------:R-:W-:Y:S05]  /*2150*/  WARPSYNC.COLLECTIVE R12, `(.L_x_11592) ;  /* 0x000000000c087348 */ /* 0x000fea0003c00000 */
[----:B------:R0:W1:Y:S02]  /*2160*/  SHFL.DOWN P6, R18, R17, R16, R13 ;  /* 0x0800001011127389 */ /* 0x00006400000c000d */
[----:B01----:R-:W-:Y:S01]  /*2170*/  ENDCOLLECTIVE ;  /* 0x000000000000791b */ /* 0x003fe20003800000 */
.L_x_11592:
[----:B------:R-:W-:Y:S01]  /*2180*/  IMAD.MOV.U32 R16, RZ, RZ, 0x4 ;  /* 0x00000004ff107424 */ /* 0x000fe200078e00ff */
[----:B------:R-:W-:-:S06]  /*2190*/  MOV R22, R18 ;  /* 0x0000001200167202 */ /* 0x000fcc0000000f00 */
[----:B------:R-:W-:-:S10]  /*21a0*/  DADD R22, R20, R22 ;  /* 0x0000000014167229 */ /* 0x000fd40000000016 */
[----:B------:R-:W-:-:S07]  /*21b0*/  IMAD.MOV.U32 R17, RZ, RZ, R23 ;  /* 0x000000ffff117224 */ /* 0x000fce00078e0017 */
[----:B------:R-:W-:Y:S05]  /*21c0*/  WARPSYNC.COLLECTIVE R12, `(.L_x_11593) ;  /* 0x000000000c087348 */ /* 0x000fea0003c00000 */
[----:B------:R0:W1:Y:S02]  /*21d0*/  SHFL.DOWN P6, R18, R17, R16, R13 ;  /* 0x0800001011127389 */ /* 0x00006400000c000d */
[----:B01----:R-:W-:Y:S01]  /*21e0*/  ENDCOLLECTIVE ;  /* 0x000000000000791b */ /* 0x003fe20003800000 */
.L_x_11593:
[----:B------:R-:W-:Y:S01]  /*21f0*/  MOV R17, R22 ;  /* 0x0000001600117202 */ /* 0x000fe20000000f00 */
[----:B------:R-:W-:-:S07]  /*2200*/  IMAD.MOV.U32 R25, RZ, RZ, R18 ;  /* 0x000000ffff197224 */ /* 0x000fce00078e0012 */
[----:B------:R-:W-:Y:S05]  /*2210*/  WARPSYNC.COLLECTIVE R12, `(.L_x_11594) ;  /* 0x000000000c087348 */ /* 0x000fea0003c00000 */
[----:B------:R0:W1:Y:S02]  /*2220*/  SHFL.DOWN P6, R18, R17, R16, R13 ;  /* 0x0800001011127389 */ /* 0x00006400000c000d */
[----:B01----:R-:W-:Y:S01]  /*2230*/  ENDCOLLECTIVE ;  /* 0x000000000000791b */ /* 0x003fe20003800000 */
.L_x_11594:
[----:B------:R-:W-:Y:S02]  /*2240*/  IMAD.MOV.U32 R16, RZ, RZ, 0x2 ;  /* 0x00000002ff107424 */ /* 0x000fe400078e00ff */
[----:B------:R-:W-:-:S06]  /*2250*/  IMAD.MOV.U32 R24, RZ, RZ, R18 ;  /* 0x000000ffff187224 */ /* 0x000fcc00078e0012 */
[----:B------:R-:W-:-:S10]  /*2260*/  DADD R24, R22, R24 ;  /* 0x0000000016187229 */ /* 0x000fd40000000018 */
[----:B------:R-:W-:-:S07]  /*2270*/  IMAD.MOV.U32 R17, RZ, RZ, R25 ;  /* 0x000000ffff117224 */ /* 0x000fce00078e0019 */
[----:B------:R-:W-:Y:S05]  /*2280*/  WARPSYNC.COLLECTIVE R12, `(.L_x_11595) ;  /* 0x000000000c087348 */ /* 0x000fea0003c00000 */
[----:B------:R0:W1:Y:S02]  /*2290*/  SHFL.DOWN P6, R18, R17, R16, R13 ;  /* 0x0800001011127389 */ /* 0x00006400000c000d */
[----:B01----:R-:W-:Y:S01]  /*22a0*/  ENDCOLLECTIVE ;  /* 0x000000000000791b */ /* 0x003fe20003800000 */
.L_x_11595:
[----:B------:R-:W-:Y:S01]  /*22b0*/  IMAD.MOV.U32 R17, RZ, RZ, R24 ;  /* 0x000000ffff117224 */ /* 0x000fe200078e0018 */
[----:B------:R-:W-:-:S07]  /*22c0*/  MOV R15, R18 ;  /* 0x00000012000f7202 */ /* 0x000fce0000000f00 */
[----:B------:R-:W-:Y:S05]  /*22d0*/  WARPSYNC.COLLECTIVE R12, `(.L_x_11596) ;  /* 0x000000000c087348 */ /* 0x000fea0003c00000 */
[----:B------:R0:W1:Y:S02]  /*22e0*/  SHFL.DOWN P6, R18, R17, R16, R13 ;  /* 0x0800001011127389 */ /* 0x00006400000c000d */
[----:B01----:R-:W-:Y:S01]  /*22f0*/  ENDCOLLECTIVE ;  /* 0x000000000000791b */ /* 0x003fe20003800000 */
.L_x_11596:
[----:B------:R-:W-:Y:S01]  /*2300*/  MOV R16, 0x1 ;  /* 0x0000000100107802 */ /* 0x000fe20000000f00 */
[----:B------:R-:W-:-:S06]  /*2310*/  IMAD.MOV.U32 R14, RZ, RZ, R18 ;  /* 0x000000ffff0e7224 */ /* 0x000fcc00078e0012 */
[----:B------:R-:W-:-:S10]  /*2320*/  DADD R14, R24, R14 ;  /* 0x00000000180e7229 */ /* 0x000fd4000000000e */
[----:B------:R-:W-:-:S07]  /*2330*/  IMAD.MOV.U32 R17, RZ, RZ, R15 ;  /* 0x000000ffff117224 */ /* 0x000fce00078e000f */
[----:B------:R-:W-:Y:S05]  /*2340*/  WARPSYNC.COLLECTIVE R12, `(.L_x_11597) ;  /* 0x000000000c087348 */ /* 0x000fea0003c00000 */
[----:B------:R0:W1:Y:S02]  /*2350*/  SHFL.DOWN P6, R18, R17, R16, R13 ;  /* 0x0800001011127389 */ /* 0x00006400000c000d */
[----:B01----:R-:W-:Y:S01]  /*2360*/  ENDCOLLECTIVE ;  /* 0x000000000000791b */ /* 0x003fe20003800000 */
.L_x_11597:
[----:B------:R-:W-:Y:S02]  /*2370*/  IMAD.MOV.U32 R17, RZ, RZ, R14 ;  /* 0x000000ffff117224 */ /* 0x000fe400078e000e */
[----:B------:R-:W-:-:S07]  /*2380*/  IMAD.MOV.U32 R0, RZ, RZ, R18 ;  /* 0x000000ffff007224 */ /* 0x000fce00078e0012 */
[----:B------:R-:W-:Y:S05]  /*2390*/  WARPSYNC.COLLECTIVE R12, `(.L_x_11598) ;  /* 0x000000000c087348 */ /* 0x000fea0003c00000 */
[----:B------:R0:W1:Y:S02]  /*23a0*/  SHFL.DOWN P6, R18, R17, R16, R13 ;  /* 0x0800001011127389 */ /* 0x00006400000c000d */
[----:B01----:R-:W-:Y:S01]  /*23b0*/  ENDCOLLECTIVE ;  /* 0x000000000000791b */ /* 0x003fe20003800000 */
.L_x_11598:
[----:B------:R-:W-:Y:S05]  /*23c0*/  BRA `(.L_x_11599) ;  /* 0xffffffec00f07947 */ /* 0x000fea000383ffff */
.L_x_11600:
        /* <DEDUP_REMOVED lines=11> */
.L_x_12215:


//--------------------- .text._ZN2at6native43_GLOBAL__N__9ae7fba5_10_SoftMax_cu_9f978f6322cunn_SoftMaxForwardRegIdddNS1_25LogSoftMaxForwardEpilogueElLi1EEEvPT1_PKT_T3_ --------------------------
	.section	.text._ZN2at6native43_GLOBAL__N__9ae7fba5_10_SoftMax_cu_9f978f6322cunn_SoftMaxForwardRegIdddNS1_25LogSoftMaxForwardEpilogueElLi1EEEvPT1_PKT_T3_,"ax",@progbits
	.align	128
.text._ZN2at6native43_GLOBAL__N__9ae7fba5_10_SoftMax_cu_9f978f6322cunn_SoftMaxForwardRegIdddNS1_25LogSoftMaxForwardEpilogueElLi1EEEvPT1_PKT_T3_:
        .type           _ZN2at6native43_GLOBAL__N__9ae7fba5_10_SoftMax_cu_9f978f6322cunn_SoftMaxForwardRegIdddNS1_25LogSoftMaxForwardEpilogueElLi1EEEvPT1_PKT_T3_,@function
        .size           _ZN2at6native43_GLOBAL__N__9ae7fba5_10_SoftMax_cu_9f978f6322cunn_SoftMaxForwardRegIdddNS1_25LogSoftMaxForwardEpilogueElLi1EEEvPT1_PKT_T3_,(.L_x_12216 - _ZN2at6native43_GLOBAL__N__9ae7fba5_10_SoftMax_cu_9f978f6322cunn_SoftMaxForwardRegIdddNS1_25LogSoftMaxForwardEpilogueElLi1EEEvPT1_PKT_T3_)
        .other          _ZN2at6native43_GLOBAL__N__9ae7fba5_10_SoftMax_cu_9f978f6322cunn_SoftMaxForwardRegIdddNS1_25LogSoftMaxForwardEpilogueElLi1EEEvPT1_PKT_T3_,@"STO_CUDA_ENTRY STV_DEFAULT"
_ZN2at6native43_GLOBAL__N__9ae7fba5_10_SoftMax_cu_9f978f6322cunn_SoftMaxForwardRegIdddNS1_25LogSoftMaxForwardEpilogueElLi1EEEvPT1_PKT_T3_:
        /* <DEDUP_REMOVED lines=30> */
[----:B------:R-:W-:Y:S01]  /*01e0*/  IMAD.MOV.U32 R9, RZ, RZ, -0x100001 ;  /* 0xffefffffff097424 */ /* 0x000fe200078e00ff */
[----:B------:R-:W-:Y:S02]  /*01f0*/  @!P0 MOV R0, R6 ;  /* 0x0000000600008202 */ /* 0x000fe40000000f00 */
        /* <DEDUP_REMOVED lines=74> */
[----:B------:R0:W1:Y:S04]  /*06a0*/  SHFL.DOWN PT, R9, R16, 0x1, 0x1f ;  /* 0x08201f0010097f89 */ /* 0x00006800000e0000 */
[----:B------:R0:W2:Y:S02]  /*06b0*/  SHFL.DOWN PT, R8, R17, 0x1, 0x1f ;  /* 0x08201f0011087f89 */ /* 0x0000a400000e0000 */
.L_x_11623:
[----:B------:R-:W-:Y:S02]  /*06c0*/  IMAD.MOV.U32 R12, RZ, RZ, R17 ;  /* 0x000000ffff0c7224 */ /* 0x000fe400078e0011 */
[----:B------:R-:W-:-:S06]  /*06d0*/  IMAD.MOV.U32 R13, RZ, RZ, R16 ;  /* 0x000000ffff0d7224 */ /* 0x000fcc00078e0010 */
[----:B-12---:R-:W-:-:S06]  /*06e0*/  DSETP.GEU.AND P4, PT, R12, R8, PT ;  /* 0x000000080c00722a */ /* 0x006fcc0003f8e000 */
[----:B------:R-:W-:Y:S02]  /*06f0*/  FSEL R8, R8, R17, !P4 ;  /* 0x0000001108087208 */ /* 0x000fe40006000000 */
[----:B------:R-:W-:-:S07]  /*0700*/  FSEL R9, R9, R16, !P4 ;  /* 0x0000001009097208 */ /* 0x000fce0006000000 */
.L_x_11602:
[----:B------:R-:W-:Y:S05]  /*0710*/  BSYNC B0 ;  /* 0x0000000000007941 */ /* 0x000fea0003800000 */
.L_x_11601:
        /* <DEDUP_REMOVED lines=67> */
.L_x_11607:
[----:B------:R-:W-:Y:S05]  /*0b50*/  BSYNC B1 ;  /* 0x0000000000017941 */ /* 0x000fea0003800000 */
.L_x_11606:
[----:B------:R-:W-:-:S11]  /*0b60*/  DADD R12, RZ, R16 ;  /* 0x00000000ff0c7229 */ /* 0x000fd60000000010 */
.L_x_11605:
[----:B------:R-:W-:Y:S05]  /*0b70*/  BSYNC B0 ;  /* 0x0000000000007941 */ /* 0x000fea0003800000 */
.L_x_11604:
[----:B------:R-:W-:Y:S01]  /*0b80*/  SHFL.DOWN PT, R15, R13, 0x10, 0x1f ;  /* 0x0a001f000d0f7f89 */ /* 0x000fe200000e0000 */
[----:B------:R-:W-:Y:S01]  /*0b90*/  @!P1 SHF.R.S32.HI R0, RZ, 0x5, R0 ;  /* 0x00000005ff009819 */ /* 0x000fe20000011400 */
[----:B------:R-:W-:Y:S02]  /*0ba0*/  BSSY B0, `(.L_x_11608) ;  /* 0x0000031000007945 */ /* 0x000fe40003800000 */
[----:B------:R-:W1:Y:S01]  /*0bb0*/  SHFL.DOWN PT, R14, R12, 0x10, 0x1f ;  /* 0x0a001f000c0e7f89 */ /* 0x000e6200000e0000 */
[----:B------:R-:W-:Y:S01]  /*0bc0*/  @!P1 LEA R11, R0, UR4, 0x3 ;  /* 0x00000004000b9c11 */ /* 0x000fe2000f8e18ff */
        /* <DEDUP_REMOVED lines=21> */
[----:B-1----:R-:W0:Y:S04]  /*0d20*/  SHFL.DOWN PT, R19, R17, 0x10, 0x1f ;  /* 0x0a001f0011137f89 */ /* 0x002e2800000e0000 */
        /* <DEDUP_REMOVED lines=21> */
.L_x_11634:
[----:B---3--:R-:W-:Y:S01]  /*0e80*/  MOV R10, R15 ;  /* 0x0000000f000a7202 */ /* 0x008fe20000000f00 */
[----:B-1----:R-:W-:-:S06]  /*0e90*/  IMAD.MOV.U32 R11, RZ, RZ, R0 ;  /* 0x000000ffff0b7224 */ /* 0x002fcc00078e0000 */
[----:B0-----:R-:W-:-:S11]  /*0ea0*/  DADD R16, R16, R10 ;  /* 0x0000000010107229 */ /* 0x001fd6000000000a */
.L_x_11609:
[----:B------:R-:W-:Y:S05]  /*0eb0*/  BSYNC B0 ;  /* 0x0000000000007941 */ /* 0x000fea0003800000 */
.L_x_11608:
[----:B-1----:R-:W-:Y:S01]  /*0ec0*/  @!P4 STS.64 [UR4], R16 ;  /* 0x00000010ff00c988 */ /* 0x002fe20008000a04 */
[----:B------:R-:W-:Y:S05]  /*0ed0*/  WARPSYNC.ALL ;  /* 0x0000000000007948 */ /* 0x000fea0003800000 */
[----:B------:R-:W-:Y:S06]  /*0ee0*/  BAR.SYNC.DEFER_BLOCKING 0x0 ;  /* 0x0000000000007b1d */ /* 0x000fec0000010000 */
[----:B0-----:R-:W0:Y:S02]  /*0ef0*/  LDS.64 R10, [UR4] ;  /* 0x00000004ff0a7984 */ /* 0x001e240008000a00 */
[----:B0-----:R-:W-:Y:S01]  /*0f00*/  ISETP.GT.AND P1, PT, R11, 0xfffff, PT ;  /* 0x000fffff0b00780c */ /* 0x001fe20003f24270 */
[----:B------:R-:W-:-:S02]  /*0f10*/  IMAD.MOV.U32 R12, RZ, RZ, R10 ;  /* 0x000000ffff0c7224 */ /* 0x000fc400078e000a */
[----:B------:R-:W-:-:S10]  /*0f20*/  IMAD.MOV.U32 R13, RZ, RZ, R11 ;  /* 0x000000ffff0d7224 */ /* 0x000fd400078e000b */
[----:B------:R-:W-:-:S10]  /*0f30*/  @!P1 DMUL R12, R12, 1.80143985094819840000e+16 ;  /* 0x435000000c0c9828 */ /* 0x000fd40000000000 */
[----:B------:R-:W-:Y:S02]  /*0f40*/  @!P1 MOV R11, R13 ;  /* 0x0000000d000b9202 */ /* 0x000fe40000000f00 */
[----:B------:R-:W-:-:S03]  /*0f50*/  @!P1 MOV R10, R12 ;  /* 0x0000000c000a9202 */ /* 0x000fc60000000f00 */
        /* <DEDUP_REMOVED lines=12> */
.L_x_11611:
[----:B------:R-:W-:Y:S01]  /*1020*/  LOP3.LUT R12, R11, 0x800fffff, RZ, 0xc0, !PT ;  /* 0x800fffff0b0c7812 */ /* 0x000fe200078ec0ff */
[----:B------:R-:W-:Y:S01]  /*1030*/  IMAD.MOV.U32 R14, RZ, RZ, RZ ;  /* 0x000000ffff0e7224 */ /* 0x000fe200078e00ff */
[----:B------:R-:W-:Y:S01]  /*1040*/  MOV R23, 0x3ed0ee25 ;  /* 0x3ed0ee2500177802 */ /* 0x000fe20000000f00 */
[----:B------:R-:W-:Y:S01]  /*1050*/  IMAD.MOV.U32 R22, RZ, RZ, -0x748574fc ;  /* 0x8b7a8b04ff167424 */ /* 0x000fe200078e00ff */
[----:B------:R-:W-:Y:S01]  /*1060*/  LOP3.LUT R13, R12, 0x3ff00000, RZ, 0xfc, !PT ;  /* 0x3ff000000c0d7812 */ /* 0x000fe200078efcff */
[----:B------:R-:W-:Y:S01]  /*1070*/  IMAD.MOV.U32 R12, RZ, RZ, R10 ;  /* 0x000000ffff0c7224 */ /* 0x000fe200078e000a */
[----:B------:R-:W-:Y:S01]  /*1080*/  UMOV UR4, 0x3ae80f1e ;  /* 0x3ae80f1e00047882 */ /* 0x000fe20000000000 */
[----:B------:R-:W-:Y:S01]  /*1090*/  UMOV UR5, 0x3eb1380b ;  /* 0x3eb1380b00057882 */ /* 0x000fe20000000000 */
[----:B------:R-:W-:Y:S01]  /*10a0*/  ISETP.GE.AND P1, PT, R13, 0x3ff6a09f, PT ;  /* 0x3ff6a09f0d00780c */ /* 0x000fe20003f26270 */
[----:B------:R-:W-:Y:S01]  /*10b0*/  IMAD.MOV.U32 R25, RZ, RZ, 0x43300000 ;  /* 0x43300000ff197424 */ /* 0x000fe200078e00ff */
[----:B------:R-:W-:Y:S01]  /*10c0*/  LEA.HI R0, R11, R0, RZ, 0xc ;  /* 0x000000000b007211 */ /* 0x000fe200078f60ff */
[----:B------:R-:W-:Y:S01]  /*10d0*/  UMOV UR10, 0x80000000 ;  /* 0x80000000000a7882 */ /* 0x000fe20000000000 */
[----:B------:R-:W-:-:S09]  /*10e0*/  UMOV UR11, 0x43300000 ;  /* 0x43300000000b7882 */ /* 0x000fd20000000000 */
[----:B------:R-:W-:Y:S01]  /*10f0*/  @P1 IADD3 R15, R13, -0x100000, RZ ;  /* 0xfff000000d0f1810 */ /* 0x000fe20007ffe0ff */
[----:B------:R-:W-:-:S04]  /*1100*/  @P1 VIADD R0, R0, 0x1 ;  /* 0x0000000100001836 */ /* 0x000fc80000000000 */
        /* <DEDUP_REMOVED lines=47> */
.L_x_11612:
[----:B------:R-:W-:Y:S05]  /*1400*/  @P0 EXIT ;  /* 0x000000000000094d */ /* 0x000fea0003800000 */
[----:B--2---:R-:W-:Y:S01]  /*1410*/  DADD R6, R6, -R8 ;  /* 0x0000000006067229 */ /* 0x004fe20000000808 */
[----:B------:R-:W-:Y:S01]  /*1420*/  ULDC.64 UR4, c[0x0][0x210] ;  /* 0x0000840000047ab9 */ /* 0x000fe20000000a00 */
[----:B------:R-:W-:-:S04]  /*1430*/  IMAD.WIDE.U32 R8, R4, UR7, R2 ;  /* 0x0000000704087c25 */ /* 0x000fc8000f8e0002 */
[----:B------:R-:W-:Y:S01]  /*1440*/  IMAD R5, R5, UR7, R9 ;  /* 0x0000000705057c24 */ /* 0x000fe2000f8e0209 */
[----:B------:R-:W-:Y:S01]  /*1450*/  LEA R2, P0, R8, UR4, 0x3 ;  /* 0x0000000408027c11 */ /* 0x000fe2000f8018ff */
[----:B------:R-:W-:-:S03]  /*1460*/  DADD R12, R6, -R12 ;  /* 0x00000000060c7229 */ /* 0x000fc6000000080c */
[----:B------:R-:W-:-:S05]  /*1470*/  LEA.HI.X R3, R8, UR5, R5, 0x3, P0 ;  /* 0x0000000508037c11 */ /* 0x000fca00080f1c05 */
[----:B------:R-:W-:Y:S01]  /*1480*/  STG.E.64 desc[UR8][R2.64], R12 ;  /* 0x0000000c02007986 */ /* 0x000fe2000c101b08 */
[----:B------:R-:W-:Y:S05]  /*1490*/  EXIT ;  /* 0x000000000000794d */ /* 0x000fea0003800000 */
.L_x_11603:
[----:B-1----:R-:W-:Y:S01]  /*14a0*/  IMAD.MOV.U32 R14, RZ, RZ, R9 ;  /* 0x000000ffff0e7224 */ /* 0x002fe200078e0009 */
[----:B------:R-:W-:Y:S01]  /*14b0*/  MOV R13, 0x10 ;  /* 0x00000010000d7802 */ /* 0x000fe20000000f00 */
[----:B------:R-:W-:Y:S02]  /*14c0*/  IMAD.MOV.U32 R12, RZ, RZ, 0x1f ;  /* 0x0000001fff0c7424 */ /* 0x000fe400078e00ff */
[----:B------:R-:W-:-:S07]  /*14d0*/  IMAD.MOV.U32 R11, RZ, RZ, -0x1 ;  /* 0xffffffffff0b7424 */ /* 0x000fce00078e00ff */
[----:B------:R-:W-:Y:S05]  /*14e0*/  WARPSYNC.COLLECTIVE R11, `(.L_x_11613) ;  /* 0x000000000b087348 */ /* 0x000fea0003c00000 */
[----:B------:R0:W1:Y:S02]  /*14f0*/  SHFL.DOWN P5, R15, R14, R13, R12 ;  /* 0x0800000d0e0f7389 */ /* 0x00006400000a000c */
[----:B01----:R-:W-:Y:S01]  /*1500*/  ENDCOLLECTIVE ;  /* 0x000000000000791b */ /* 0x003fe20003800000 */
.L_x_11613:
[----:B------:R-:W-:Y:S01]  /*1510*/  MOV R14, R8 ;  /* 0x00000008000e7202 */ /* 0x000fe20000000f00 */
[----:B------:R-:W-:-:S07]  /*1520*/  IMAD.MOV.U32 R17, RZ, RZ, R15 ;  /* 0x000000ffff117224 */ /* 0x000fce00078e000f */
[----:B------:R-:W-:Y:S05]  /*1530*/  WARPSYNC.COLLECTIVE R11, `(.L_x_11614) ;  /* 0x000000000b087348 */ /* 0x000fea0003c00000 */
[----:B------:R0:W1:Y:S02]  /*1540*/  SHFL.DOWN P5, R15, R14, R13, R12 ;  /* 0x0800000d0e0f7389 */ /* 0x00006400000a000c */
[----:B01----:R-:W-:Y:S01]  /*1550*/  ENDCOLLECTIVE ;  /* 0x000000000000791b */ /* 0x003fe20003800000 */
.L_x_11614:
        /* <DEDUP_REMOVED lines=11> */
.L_x_11615:
[----:B------:R-:W-:Y:S02]  /*1610*/  IMAD.MOV.U32 R14, RZ, RZ, R19 ;  /* 0x000000ffff0e7224 */ /* 0x000fe400078e0013 */
[----:B------:R-:W-:-:S07]  /*1620*/  IMAD.MOV.U32 R9, RZ, RZ, R15 ;  /* 0x000000ffff097224 */ /* 0x000fce00078e000f */
[----:B------:R-:W-:Y:S05]  /*1630*/  WARPSYNC.COLLECTIVE R11, `(.L_x_11616) ;  /* 0x000000000b087348 */ /* 0x000fea0003c00000 */
[----:B------:R0:W1:Y:S02]  /*1640*/  SHFL.DOWN P5, R15, R14, R13, R12 ;  /* 0x0800000d0e0f7389 */ /* 0x00006400000a000c */
[----:B01----:R-:W-:Y:S01]  /*1650*/  ENDCOLLECTIVE ;  /* 0x000000000000791b */ /* 0x003fe20003800000 */
.L_x_11616:
[----:B------:R-:W-:Y:S02]  /*1660*/  IMAD.MOV.U32 R12, RZ, RZ, R19 ;  /* 0x000000ffff0c7224 */ /* 0x000fe400078e0013 */
[----:B------:R-:W-:Y:S01]  /*1670*/  IMAD.MOV.U32 R13, RZ, RZ, R18 ;  /* 0x000000ffff0d7224 */ /* 0x000fe200078e0012 */
[----:B------:R-:W-:-:S06]  /*1680*/  MOV R8, R15 ;  /* 0x0000000f00087202 */ /* 0x000fcc0000000f00 */
        /* <DEDUP_REMOVED lines=9> */
.L_x_11617:
[----:B------:R-:W-:Y:S02]  /*1720*/  IMAD.MOV.U32 R14, RZ, RZ, R17 ;  /* 0x000000ffff0e7224 */ /* 0x000fe400078e0011 */
[----:B------:R-:W-:-:S07]  /*1730*/  IMAD.MOV.U32 R9, RZ, RZ, R15 ;  /* 0x000000ffff097224 */ /* 0x000fce00078e000f */
[----:B------:R-:W-:Y:S05]  /*1740*/  WARPSYNC.COLLECTIVE R11, `(.L_x_11618) ;  /* 0x000000000b087348 */ /* 0x000fea0003c00000 */
[----:B------:R0:W1:Y:S02]  /*1750*/  SHFL.DOWN P5, R15, R14, R13, R12 ;  /* 0x0800000d0e0f7389 */ /* 0x00006400000a000c */
[----:B01----:R-:W-:Y:S01]  /*1760*/  ENDCOLLECTIVE ;  /* 0x000000000000791b */ /* 0x003fe20003800000 */
.L_x_11618:
        /* <DEDUP_REMOVED lines=12> */
.L_x_11619:
[----:B------:R-:W-:Y:S02]  /*1830*/  IMAD.MOV.U32 R14, RZ, RZ, R19 ;  /* 0x000000ffff0e7224 */ /* 0x000fe400078e0013 */
[----:B------:R-:W-:-:S07]  /*1840*/  IMAD.MOV.U32 R9, RZ, RZ, R15 ;  /* 0x000000ffff097224 */ /* 0x000fce00078e000f */
[----:B------:R-:W-:Y:S05]  /*1850*/  WARPSYNC.COLLECTIVE R11, `(.L_x_11620) ;  /* 0x000000000b087348 */ /* 0x000fea0003c00000 */
[----:B------:R0:W1:Y:S02]  /*1860*/  SHFL.DOWN P5, R15, R14, R13, R12 ;  /* 0x0800000d0e0f7389 */ /* 0x00006400000a000c */
[----:B01----:R-:W-:Y:S01]  /*1870*/  ENDCOLLECTIVE ;  /* 0x000000000000791b */ /* 0x003fe20003800000 */
.L_x_11620:
        /* <DEDUP_REMOVED lines=12> */
.L_x_11621:
[----:B------:R-:W-:Y:S02]  /*1940*/  IMAD.MOV.U32 R14, RZ, RZ, R17 ;  /* 0x000000ffff0e7224 */ /* 0x000fe400078e0011 */
[----:B------:R-:W-:-:S07]  /*1950*/  IMAD.MOV.U32 R9, RZ, RZ, R15 ;  /* 0x000000ffff097224 */ /* 0x000fce00078e000f */
[----:B------:R-:W-:Y:S05]  /*1960*/  WARPSYNC.COLLECTIVE R11, `(.L_x_11622) ;  /* 0x000000000b087348 */ /* 0x000fea0003c00000 */
[----:B------:R0:W1:Y:S02]  /*1970*/  SHFL.DOWN P5, R15, R14, R13, R12 ;  /* 0x0800000d0e0f7389 */ /* 0x00006400000a000c */
[----:B01----:R-:W-:Y:S01]  /*1980*/  ENDCOLLECTIVE ;  /* 0x000000000000791b */ /* 0x003fe20003800000 */
.L_x_11622:
[----:B------:R-:W-:Y:S01]  /*1990*/  MOV R8, R15 ;  /* 0x0000000f00087202 */ /* 0x000fe20000000f00 */
[----:B------:R-:W-:Y:S06]  /*19a0*/  BRA `(.L_x_11623) ;  /* 0xffffffec00447947 */ /* 0x000fec000383ffff */
.L_x_11610:
[----:B-1----:R-:W-:Y:S01]  /*19b0*/  IMAD.MOV.U32 R14, RZ, RZ, R17 ;  /* 0x000000ffff0e7224 */ /* 0x002fe200078e0011 */
[----:B0-----:R-:W-:Y:S01]  /*19c0*/  MOV R11, 0xffffffff ;  /* 0xffffffff000b7802 */ /* 0x001fe20000000f00 */
[----:B------:R-:W-:Y:S02]  /*19d0*/  IMAD.MOV.U32 R13, RZ, RZ, 0x10 ;  /* 0x00000010ff0d7424 */ /* 0x000fe400078e00ff */
[----:B------:R-:W-:-:S07]  /*19e0*/  IMAD.MOV.U32 R12, RZ, RZ, 0x1f ;  /* 0x0000001fff0c7424 */ /* 0x000fce00078e00ff */
[----:B--2---:R-:W-:Y:S05]  /*19f0*/  WARPSYNC.COLLECTIVE R11, `(.L_x_11624) ;  /* 0x000000000b087348 */ /* 0x004fea0003c00000 */
[----:B------:R0:W1:Y:S02]  /*1a00*/  SHFL.DOWN P5, R15, R14, R13, R12 ;  /* 0x0800000d0e0f7389 */ /* 0x00006400000a000c */
[----:B012---:R-:W-:Y:S01]  /*1a10*/  ENDCOLLECTIVE ;  /* 0x000000000000791b */ /* 0x007fe20003800000 */
.L_x_11624:
[----:B------:R-:W-:Y:S02]  /*1a20*/  IMAD.MOV.U32 R14, RZ, RZ, R16 ;  /* 0x000000ffff0e7224 */ /* 0x000fe400078e0010 */
[----:B------:R-:W-:-:S07]  /*1a30*/  IMAD.MOV.U32 R19, RZ, RZ, R15 ;  /* 0x000000ffff137224 */ /* 0x000fce00078e000f */
[----:B------:R-:W-:Y:S05]  /*1a40*/  WARPSYNC.COLLECTIVE R11, `(.L_x_11625) ;  /* 0x000000000b087348 */ /* 0x000fea0003c00000 */
[----:B------:R0:W1:Y:S02]  /*1a50*/  SHFL.DOWN P5, R15, R14, R13, R12 ;  /* 0x0800000d0e0f7389 */ /* 0x00006400000a000c */
[----:B01----:R-:W-:Y:S01]  /*1a60*/  ENDCOLLECTIVE ;  /* 0x000000000000791b */ /* 0x003fe20003800000 */
.L_x_11625:
[----:B------:R-:W-:Y:S02]  /*1a70*/  IMAD.MOV.U32 R13, RZ, RZ, 0x8 ;  /* 0x00000008ff0d7424 */ /* 0x000fe400078e00ff */
[----:B------:R-:W-:-:S06]  /*1a80*/  IMAD.MOV.U32 R18, RZ, RZ, R15 ;  /* 0x000000ffff127224 */ /* 0x000fcc00078e000f */
[----:B------:R-:W-:-:S10]  /*1a90*/  DADD R18, R16, R18 ;  /* 0x0000000010127229 */ /* 0x000fd40000000012 */
[----:B------:R-:W-:-:S07]  /*1aa0*/  MOV R14, R19 ;  /* 0x00000013000e7202 */ /* 0x000fce0000000f00 */
[----:B------:R-:W-:Y:S05]  /*1ab0*/  WARPSYNC.COLLECTIVE R11, `(.L_x_11626) ;  /* 0x000000000b087348 */ /* 0x000fea0003c00000 */
[----:B------:R0:W1:Y:S02]  /*1ac0*/  SHFL.DOWN P5, R15, R14, R13, R12 ;  /* 0x0800000d0e0f7389 */ /* 0x00006400000a000c */
[----:B01----:R-:W-:Y:S01]  /*1ad0*/  ENDCOLLECTIVE ;  /* 0x000000000000791b */ /* 0x003fe20003800000 */
.L_x_11626:
[----:B------:R-:W-:Y:S02]  /*1ae0*/  IMAD.MOV.U32 R14, RZ, RZ, R18 ;  /* 0x000000ffff0e7224 */ /* 0x000fe400078e0012 */
[----:B------:R-:W-:-:S07]  /*1af0*/  IMAD.MOV.U32 R21, RZ, RZ, R15 ;  /* 0x000000ffff157224 */ /* 0x000fce00078e000f */
[----:B------:R-:W-:Y:S05]  /*1b00*/  WARPSYNC.COLLECTIVE R11, `(.L_x_11627) ;  /* 0x000000000b087348 */ /* 0x000fea0003c00000 */
[----:B------:R0:W1:Y:S02]  /*1b10*/  SHFL.DOWN P5, R15, R14, R13, R12 ;  /* 0x0800000d0e0f7389 */ /* 0x00006400000a000c */
[----:B01----:R-:W-:Y:S01]  /*1b20*/  ENDCOLLECTIVE ;  /* 0x000000000000791b */ /* 0x003fe20003800000 */
.L_x_11627:
[----:B------:R-:W-:Y:S01]  /*1b30*/  IMAD.MOV.U32 R13, RZ, RZ, 0x4 ;  /* 0x00000004ff0d7424 */ /* 0x000fe200078e00ff */
[----:B------:R-:W-:-:S06]  /*1b40*/  MOV R20, R15 ;  /* 0x0000000f00147202 */ /* 0x000fcc0000000f00 */
[----:B------:R-:W-:-:S10]  /*1b50*/  DADD R20, R18, R20 ;  /* 0x0000000012147229 */ /* 0x000fd40000000014 */
[----:B------:R-:W-:-:S07]  /*1b60*/  IMAD.MOV.U32 R14, RZ, RZ, R21 ;  /* 0x000000ffff0e7224 */ /* 0x000fce00078e0015 */
[----:B------:R-:W-:Y:S05]  /*1b70*/  WARPSYNC.COLLECTIVE R11, `(.L_x_11628) ;  /* 0x000000000b087348 */ /* 0x000fea0003c00000 */
[----:B------:R0:W1:Y:S02]  /*1b80*/  SHFL.DOWN P5, R15, R14, R13, R12 ;  /* 0x0800000d0e0f7389 */ /* 0x00006400000a000c */
[----:B01----:R-:W-:Y:S01]  /*1b90*/  ENDCOLLECTIVE ;  /* 0x000000000000791b */ /* 0x003fe20003800000 */
.L_x_11628:
[----:B------:R-:W-:Y:S01]  /*1ba0*/  MOV R14, R20 ;  /* 0x00000014000e7202 */ /* 0x000fe20000000f00 */
[----:B------:R-:W-:-:S07]  /*1bb0*/  IMAD.MOV.U32 R23, RZ, RZ, R15 ;  /* 0x000000ffff177224 */ /* 0x000fce00078e000f */
[----:B------:R-:W-:Y:S05]  /*1bc0*/  WARPSYNC.COLLECTIVE R11, `(.L_x_11629) ;  /* 0x000000000b087348 */ /* 0x000fea0003c00000 */
[----:B------:R0:W1:Y:S02]  /*1bd0*/  SHFL.DOWN P5, R15, R14, R13, R12 ;  /* 0x0800000d0e0f7389 */ /* 0x00006400000a000c */
[----:B01----:R-:W-:Y:S01]  /*1be0*/  ENDCOLLECTIVE ;  /* 0x000000000000791b */ /* 0x003fe20003800000 */
.L_x_11629:
[----:B------:R-:W-:Y:S02]  /*1bf0*/  IMAD.MOV.U32 R13, RZ, RZ, 0x2 ;  /* 0x00000002ff0d7424 */ /* 0x000fe400078e00ff */
[----:B------:R-:W-:-:S06]  /*1c00*/  IMAD.MOV.U32 R22, RZ, RZ, R15 ;  /* 0x000000ffff167224 */ /* 0x000fcc00078e000f */
[----:B------:R-:W-:-:S10]  /*1c10*/  DADD R22, R20, R22 ;  /* 0x0000000014167229 */ /* 0x000fd40000000016 */
[----:B------:R-:W-:-:S07]  /*1c20*/  IMAD.MOV.U32 R14, RZ, RZ, R23 ;  /* 0x000000ffff0e7224 */ /* 0x000fce00078e0017 */
[----:B------:R-:W-:Y:S05]  /*1c30*/  WARPSYNC.COLLECTIVE R11, `(.L_x_11630) ;  /* 0x000000000b087348 */ /* 0x000fea0003c00000 */
[----:B------:R0:W1:Y:S02]  /*1c40*/  SHFL.DOWN P5, R15, R14, R13, R12 ;  /* 0x0800000d0e0f7389 */ /* 0x00006400000a000c */
[----:B01----:R-:W-:Y:S01]  /*1c50*/  ENDCOLLECTIVE ;  /* 0x000000000000791b */ /* 0x003fe20003800000 */
.L_x_11630:
[----:B------:R-:W-:Y:S01]  /*1c60*/  IMAD.MOV.U32 R14, RZ, RZ, R22 ;  /* 0x000000ffff0e7224 */ /* 0x000fe200078e0016 */
[----:B------:R-:W-:-:S07]  /*1c70*/  MOV R17, R15 ;  /* 0x0000000f00117202 */ /* 0x000fce0000000f00 */
[----:B------:R-:W-:Y:S05]  /*1c80*/  WARPSYNC.COLLECTIVE R11, `(.L_x_11631) ;  /* 0x000000000b087348 */ /* 0x000fea0003c00000 */
[----:B------:R0:W1:Y:S02]  /*1c90*/  SHFL.DOWN P5, R15, R14, R13, R12 ;  /* 0x0800000d0e0f7389 */ /* 0x00006400000a000c */
[----:B01----:R-:W-:Y:S01]  /*1ca0*/  ENDCOLLECTIVE ;  /* 0x000000000000791b */ /* 0x003fe20003800000 */
.L_x_11631:
[----:B------:R-:W-:Y:S01]  /*1cb0*/  MOV R13, 0x1 ;  /* 0x00000001000d7802 */ /* 0x000fe20000000f00 */
[----:B------:R-:W-:-:S06]  /*1cc0*/  IMAD.MOV.U32 R16, RZ, RZ, R15 ;  /* 0x000000ffff107224 */ /* 0x000fcc00078e000f */
[----:B------:R-:W-:-:S10]  /*1cd0*/  DADD R16, R22, R16 ;  /* 0x0000000016107229 */ /* 0x000fd40000000010 */
[----:B------:R-:W-:-:S07]  /*1ce0*/  IMAD.MOV.U32 R14, RZ, RZ, R17 ;  /* 0x000000ffff0e7224 */ /* 0x000fce00078e0011 */
[----:B------:R-:W-:Y:S05]  /*1cf0*/  WARPSYNC.COLLECTIVE R11, `(.L_x_11632) ;  /* 0x000000000b087348 */ /* 0x000fea0003c00000 */
[----:B------:R0:W1:Y:S02]  /*1d00*/  SHFL.DOWN P5, R15, R14, R13, R12 ;  /* 0x0800000d0e0f7389 */ /* 0x00006400000a000c */
[----:B01----:R-:W-:Y:S01]  /*1d10*/  ENDCOLLECTIVE ;  /* 0x000000000000791b */ /* 0x003fe20003800000 */
.L_x_11632:
[----:B------:R-:W-:Y:S02]  /*1d20*/  IMAD.MOV.U32 R14, RZ, RZ, R16 ;  /* 0x000000ffff0e7224 */ /* 0x000fe400078e0010 */
[----:B------:R-:W-:-:S07]  /*1d30*/  IMAD.MOV.U32 R0, RZ, RZ, R15 ;  /* 0x000000ffff007224 */ /* 0x000fce00078e000f */
[----:B------:R-:W-:Y:S05]  /*1d40*/  WARPSYNC.COLLECTIVE R11, `(.L_x_11633) ;  /* 0x000000000b087348 */ /* 0x000fea0003c00000 */
[----:B------:R0:W1:Y:S02]  /*1d50*/  SHFL.DOWN P5, R15, R14, R13, R12 ;  /* 0x0800000d0e0f7389 */ /* 0x00006400000a000c */
[----:B01----:R-:W-:Y:S01]  /*1d60*/  ENDCOLLECTIVE ;  /* 0x000000000000791b */ /* 0x003fe20003800000 */
.L_x_11633:
[----:B------:R-:W-:Y:S05]  /*1d70*/  BRA `(.L_x_11634) ;  /* 0xfffffff000407947 */ /* 0x000fea000383ffff */
.L_x_11635:
        /* <DEDUP_REMOVED lines=16> */
.L_x_12216:


//--------------------- .nv.shared._ZN43_GLOBAL__N__9ae7fba5_10_SoftMax_cu_9f978f6321softmax_warp_backwardIN3c108BFloat16ES2_fLi10ELb0ELb1EEEvPT0_PKT_S7_iiiPKb --------------------------
	.section	.nv.shared._ZN43_GLOBAL__N__9ae7fba5_10_SoftMax_cu_9f978f6321softmax_warp_backwardIN3c108BFloat16ES2_fLi10ELb0ELb1EEEvPT0_PKT_S7_iiiPKb,"aw",@nobits
	.sectionflags	@""
	.align	16
	.zero		1024


//--------------------- .nv.shared.reserved.0     --------------------------
	.section	.nv.shared.reserved.0,"aw",@nobits
	.weak		__nv_reservedSMEM_offset_0_alias
	.size		__nv_reservedSMEM_offset_0_alias, 0, 0
	.other		__nv_reservedSMEM_offset_0_alias,@"STO_CUDA_RESERVED_SHARED STV_DEFAULT"
__nv_reservedSMEM_offset_0_alias:
	.zero		0


//--------------------- .nv.global                --------------------------
	.section	.nv.global,"aw",@nobits
.nv.global:
	.type		_ZN41_INTERNAL_9ae7fba5_10_SoftMax_cu_9f978f634cuda3std3__48in_placeE,@object
	.size		_ZN41_INTERNAL_9ae7fba5_10_SoftMax_cu_9f978f634cuda3std3__48in_placeE,(_ZN41_INTERNAL_9ae7fba5_10_SoftMax_cu_9f978f634cuda3std6ranges3__45__cpo8distanceE - _ZN41_INTERNAL_9ae7fba5_10_SoftMax_cu_9f978f634cuda3std3__48in_placeE)
_ZN41_INTERNAL_9ae7fba5_10_SoftMax_cu_9f978f634cuda3std3__48in_placeE:
	.zero		1
	.type		_ZN41_INTERNAL_9ae7fba5_10_SoftMax_cu_9f978f634cuda3std6ranges3__45__cpo8distanceE,@object
	.size		_ZN41_INTERNAL_9ae7fba5_10_SoftMax_cu_9f978f634cuda3std6ranges3__45__cpo8distanceE,(_ZN41_INTERNAL_9ae7fba5_10_SoftMax_cu_9f978f634cuda3std3__45__cpo6cbeginE - _ZN41_INTERNAL_9ae7fba5_10_SoftMax_cu_9f978f634cuda3std6ranges3__45__cpo8distanceE)
_ZN41_INTERNAL_9ae7fba5_10_SoftMax_cu_9f978f634cuda3std6ranges3__45__cpo8distanceE:
	.zero		1
	.type		_ZN41_INTERNAL_9ae7fba5_10_SoftMax_cu_9f978f634cuda3std3__45__cpo6cbeginE,@object
	.size		_ZN41_INTERNAL_9ae7fba5_10_SoftMax_cu_9f978f634cuda3std3__45__cpo6cbeginE,(_ZN41_INTERNAL_9ae7fba5_10_SoftMax_cu_9f978f634cuda3std6ranges3__45__cpo7advanceE - _ZN41_INTERNAL_9ae7fba5_10_SoftMax_cu_9f978f634cuda3std3__45__cpo6cbeginE)
_ZN41_INTERNAL_9ae7fba5_10_SoftMax_cu_9f978f634cuda3std3__45__cpo6cbeginE:
	.zero		1
	.type		_ZN41_INTERNAL_9ae7fba5_10_SoftMax_cu_9f978f634cuda3std6ranges3__45__cpo7advanceE,@object
	.size		_ZN41_INTERNAL_9ae7fba5_10_SoftMax_cu_9f978f634cuda3std6ranges3__45__cpo7advanceE,(_ZN41_INTERNAL_9ae7fba5_10_SoftMax_cu_9f978f634cuda3std3__45__cpo7crbeginE - _ZN41_INTERNAL_9ae7fba5_10_SoftMax_cu_9f978f634cuda3std6ranges3__45__cpo7advanceE)
_ZN41_INTERNAL_9ae7fba5_10_SoftMax_cu_9f978f634cuda3std6ranges3__45__cpo7advanceE:
	.zero		1
	.type		_ZN41_INTERNAL_9ae7fba5_10_SoftMax_cu_9f978f634cuda3std3__45__cpo7crbeginE,@object
	.size		_ZN41_INTERNAL_9ae7fba5_10_SoftMax_cu_9f978f634cuda3std3__45__cpo7crbeginE,(_ZN41_INTERNAL_9ae7fba5_10_SoftMax_cu_9f978f634cuda3std6ranges3__45__cpo4dataE - _ZN41_INTERNAL_9ae7fba5_10_SoftMax_cu_9f978f634cuda3std3__45__cpo7crbeginE)
_ZN41_INTERNAL_9ae7fba5_10_SoftMax_cu_9f978f634cuda3std3__45__cpo7crbeginE:
	.zero		1
	.type		_ZN41_INTERNAL_9ae7fba5_10_SoftMax_cu_9f978f634cuda3std6ranges3__45__cpo4dataE,@object
	.size		_ZN41_INTERNAL_9ae7fba5_10_SoftMax_cu_9f978f634cuda3std6ranges3__45__cpo4dataE,(_ZN41_INTERNAL_9ae7fba5_10_SoftMax_cu_9f978f634cuda3std6ranges3__45__cpo5beginE - _ZN41_INTERNAL_9ae7fba5_10_SoftMax_cu_9f978f634cuda3std6ranges3__45__cpo4dataE)
_ZN41_INTERNAL_9ae7fba5_10_SoftMax_cu_9f978f634cuda3std6ranges3__45__cpo4dataE:
	.zero		1
	.type		_ZN41_INTERNAL_9ae7fba5_10_SoftMax_cu_9f978f634cuda3std6ranges3__45__cpo5beginE,@object
	.size		_ZN41_INTERNAL_9ae7fba5_10_SoftMax_cu_9f978f634cuda3std6ranges3__45__cpo5beginE,(_ZN41_INTERNAL_9ae7fba5_10_SoftMax_cu_9f978f634cuda3std3__443_GLOBAL__N__9ae7fba5_10_SoftMax_cu_9f978f636ignoreE - _ZN41_INTERNAL_9ae7fba5_10_SoftMax_cu_9f978f634cuda3std6ranges3__45__cpo5beginE)
_ZN41_INTERNAL_9ae7fba5_10_SoftMax_cu_9f978f634cuda3std6ranges3__45__cpo5beginE:
	.zero		1
	.type		_ZN41_INTERNAL_9ae7fba5_10_SoftMax_cu_9f978f634cuda3std3__443_GLOBAL__N__9ae7fba5_10_SoftMax_cu_9f978f636ignoreE,@object
	.size		_ZN41_INTERNAL_9ae7fba5_10_SoftMax_cu_9f978f634cuda3std3__443_GLOBAL__N__9ae7fba5_10_SoftMax_cu_9f978f636ignoreE,(_ZN41_INTERNAL_9ae7fba5_10_SoftMax_cu_9f978f634cuda3std6ranges3__45__cpo4sizeE - _ZN41_INTERNAL_9ae7fba5_10_SoftMax_cu_9f978f634cuda3std3__443_GLOBAL__N__9ae7fba5_10_SoftMax_cu_9f978f636ignoreE)
_ZN41_INTERNAL_9ae7fba5_10_SoftMax_cu_9f978f634cuda3std3__443_GLOBAL__N__9ae7fba5_10_SoftMax_cu_9f978f636ignoreE:
	.zero		1
	.type		_ZN41_INTERNAL_9ae7fba5_10_SoftMax_cu_9f978f634cuda3std6ranges3__45__cpo4sizeE,@object
	.size		_ZN41_INTERNAL_9ae7fba5_10_SoftMax_cu_9f978f634cuda3std6ranges3__45__cpo4sizeE,(_ZN41_INTERNAL_9ae7fba5_10_SoftMax_cu_9f978f634cuda3std3__45__cpo5beginE - _ZN41_INTERNAL_9ae7fba5_10_SoftMax_cu_9f978f634cuda3std6ranges3__45__cpo4sizeE)
_ZN41_INTERNAL_9ae7fba5_10_SoftMax_cu_9f978f634cuda3std6ranges3__45__cpo4sizeE:
	.zero		1
	.type		_ZN41_INTERNAL_9ae7fba5_10_SoftMax_cu_9f978f634cuda3std3__45__cpo5beginE,@object
	.size		_ZN41_INTERNAL_9ae7fba5_10_SoftMax_cu_9f978f634cuda3std3__45__cpo5beginE,(_ZN41_INTERNAL_9ae7fba5_10_SoftMax_cu_9f978f634cuda3std6ranges3__45__cpo6cbeginE - _ZN41_INTERNAL_9ae7fba5_10_SoftMax_cu_9f978f634cuda3std3__45__cpo5beginE)
_ZN41_INTERNAL_9ae7fba5_10_SoftMax_cu_9f978f634cuda3std3__45__cpo5beginE:
	.zero		1
	.type		_ZN41_INTERNAL_9ae7fba5_10_SoftMax_cu_9f978f634cuda3std6ranges3__45__cpo6cbeginE,@object
	.size		_ZN41_INTERNAL_9ae7fba5_10_SoftMax_cu_9f978f634cuda3std6ranges3__45__cpo6cbeginE,(_ZN41_INTERNAL_9ae7fba5_10_SoftMax_cu_9f978f634cuda3std3__45__cpo6rbeginE - _ZN41_INTERNAL_9ae7fba5_10_SoftMax_cu_9f978f634cuda3std6ranges3__45__cpo6cbeginE)
_ZN41_INTERNAL_9ae7fba5_10_SoftMax_cu_9f978f634cuda3std6ranges3__45__cpo6cbeginE:
	.zero		1
	.type		_ZN41_INTERNAL_9ae7fba5_10_SoftMax_cu_9f978f634cuda3std3__45__cpo6rbeginE,@object
	.size		_ZN41_INTERNAL_9ae7fba5_10_SoftMax_cu_9f978f634cuda3std3__45__cpo6rbeginE,(_ZN41_INTERNAL_9ae7fba5_10_SoftMax_cu_9f978f634cuda3std6ranges3__45__cpo4nextE - _ZN41_INTERNAL_9ae7fba5_10_SoftMax_cu_9f978f634cuda3std3__45__cpo6rbeginE)
_ZN41_INTERNAL_9ae7fba5_10_SoftMax_cu_9f978f634cuda3std3__45__cpo6rbeginE:
	.zero		1
	.type		_ZN41_INTERNAL_9ae7fba5_10_SoftMax_cu_9f978f634cuda3std6ranges3__45__cpo4nextE,@object
	.size		_ZN41_INTERNAL_9ae7fba5_10_SoftMax_cu_9f978f634cuda3std6ranges3__45__cpo4nextE,(_ZN41_INTERNAL_9ae7fba5_10_SoftMax_cu_9f978f634cuda3std6ranges3__45__cpo4swapE - _ZN41_INTERNAL_9ae7fba5_10_SoftMax_cu_9f978f634cuda3std6ranges3__45__cpo4nextE)
_ZN41_INTERNAL_9ae7fba5_10_SoftMax_cu_9f978f634cuda3std6ranges3__45__cpo4nextE:
	.zero		1
	.type		_ZN41_INTERNAL_9ae7fba5_10_SoftMax_cu_9f978f634cuda3std6ranges3__45__cpo4swapE,@object
	.size		_ZN41_INTERNAL_9ae7fba5_10_SoftMax_cu_9f978f634cuda3std6ranges3__45__cpo4swapE,(_ZN41_INTERNAL_9ae7fba5_10_SoftMax_cu_9f978f634cuda3std3__420unreachable_sentinelE - _ZN41_INTERNAL_9ae7fba5_10_SoftMax_cu_9f978f634cuda3std6ranges3__45__cpo4swapE)
_ZN41_INTERNAL_9ae7fba5_10_SoftMax_cu_9f978f634cuda3std6ranges3__45__cpo4swapE:
	.zero		1
	.type		_ZN41_INTERNAL_9ae7fba5_10_SoftMax_cu_9f978f634cuda3std3__420unreachable_sentinelE,@object
	.size		_ZN41_INTERNAL_9ae7fba5_10_SoftMax_cu_9f978f634cuda3std3__420unreachable_sentinelE,(_ZN41_INTERNAL_9ae7fba5_10_SoftMax_cu_9f978f636thrust23THRUST_300001_SM_900_NS6system6detail10sequential3seqE - _ZN41_INTERNAL_9ae7fba5_10_SoftMax_cu_9f978f634cuda3std3__420unreachable_sentinelE)
_ZN41_INTERNAL_9ae7fba5_10_SoftMax_cu_9f978f634cuda3std3__420unreachable_sentinelE:
	.zero		1
	.type		_ZN41_INTERNAL_9ae7fba5_10_SoftMax_cu_9f978f636thrust23THRUST_300001_SM_900_NS6system6detail10sequential3seqE,@object
	.size		_ZN41_INTERNAL_9ae7fba5_10_SoftMax_cu_9f978f636thrust23THRUST_300001_SM_900_NS6system6detail10sequential3seqE,(_ZN41_INTERNAL_9ae7fba5_10_SoftMax_cu_9f978f634cuda3std3__45__cpo4cendE - _ZN41_INTERNAL_9ae7fba5_10_SoftMax_cu_9f978f636thrust23THRUST_300001_SM_900_NS6system6detail10sequential3seqE)
_ZN41_INTERNAL_9ae7fba5_10_SoftMax_cu_9f978f636thrust23THRUST_300001_SM_900_NS6system6detail10sequential3seqE:
	.zero		1
	.type		_ZN41_INTERNAL_9ae7fba5_10_SoftMax_cu_9f978f634cuda3std3__45__cpo4cendE,@object
	.size		_ZN41_INTERNAL_9ae7fba5_10_SoftMax_cu_9f978f634cuda3std3__45__cpo4cendE,(_ZN41_INTERNAL_9ae7fba5_10_SoftMax_cu_9f978f634cuda3std6ranges3__45__cpo9iter_swapE - _ZN41_INTERNAL_9ae7fba5_10_SoftMax_cu_9f978f634cuda3std3__45__cpo4cendE)
_ZN41_INTERNAL_9ae7fba5_10_SoftMax_cu_9f978f634cuda3std3__45__cpo4cendE:
	.zero		1
	.type		_ZN41_INTERNAL_9ae7fba5_10_SoftMax_cu_9f978f634cuda3std6ranges3__45__cpo9iter_swapE,@object
	.size		_ZN41_INTERNAL_9ae7fba5_10_SoftMax_cu_9f978f634cuda3std6ranges3__45__cpo9iter_swapE,(_ZN41_INTERNAL_9ae7fba5_10_SoftMax_cu_9f978f634cuda3std3__45__cpo5crendE - _ZN41_INTERNAL_9ae7fba5_10_SoftMax_cu_9f978f634cuda3std6ranges3__45__cpo9iter_swapE)
_ZN41_INTERNAL_9ae7fba5_10_SoftMax_cu_9f978f634cuda3std6ranges3__45__cpo9iter_swapE:
	.zero		1
	.type		_ZN41_INTERNAL_9ae7fba5_10_SoftMax_cu_9f978f634cuda3std3__45__cpo5crendE,@object
	.size		_ZN41_INTERNAL_9ae7fba5_10_SoftMax_cu_9f978f634cuda3std3__45__cpo5crendE,(_ZN41_INTERNAL_9ae7fba5_10_SoftMax_cu_9f978f634cuda3std6ranges3__45__cpo5cdataE - _ZN41_INTERNAL_9ae7fba5_10_SoftMax_cu_9f978f634cuda3std3__45__cpo5crendE)
_ZN41_INTERNAL_9ae7fba5_10_SoftMax_cu_9f978f634cuda3std3__45__cpo5crendE:
	.zero		1
	.type		_ZN41_INTERNAL_9ae7fba5_10_SoftMax_cu_9f978f634cuda3std6ranges3__45__cpo5cdataE,@object
	.size		_ZN41_INTERNAL_9ae7fba5_10_SoftMax_cu_9f978f634cuda3std6ranges3__45__cpo5cdataE,(_ZN41_INTERNAL_9ae7fba5_10_SoftMax_cu_9f978f634cuda3std6ranges3__45__cpo3endE - _ZN41_INTERNAL_9ae7fba5_10_SoftMax_cu_9f978f634cuda3std6ranges3__45__cpo5cdataE)
_ZN41_INTERNAL_9ae7fba5_10_SoftMax_cu_9f978f634cuda3std6ranges3__45__cpo5cdataE:
	.zero		1
	.type		_ZN41_INTERNAL_9ae7fba5_10_SoftMax_cu_9f978f634cuda3std6ranges3__45__cpo3endE,@object
	.size		_ZN41_INTERNAL_9ae7fba5_10_SoftMax_cu_9f978f634cuda3std6ranges3__45__cpo3endE,(_ZN41_INTERNAL_9ae7fba5_10_SoftMax_cu_9f978f634cuda3std3__419piecewise_constructE - _ZN41_INTERNAL_9ae7fba5_10_SoftMax_cu_9f978f634cuda3std6ranges3__45__cpo3endE)
_ZN41_INTERNAL_9ae7fba5_10_SoftMax_cu_9f978f634cuda3std6ranges3__45__cpo3endE:
	.zero		1
	.type		_ZN41_INTERNAL_9ae7fba5_10_SoftMax_cu_9f978f634cuda3std3__419piecewise_constructE,@object
	.size		_ZN41_INTERNAL_9ae7fba5_10_SoftMax_cu_9f978f634cuda3std3__419piecewise_constructE,(_ZN41_INTERNAL_9ae7fba5_10_SoftMax_cu_9f978f634cuda3std6ranges3__45__cpo5ssizeE - _ZN41_INTERNAL_9ae7fba5_10_SoftMax_cu_9f978f634cuda3std3__419piecewise_constructE)
_ZN41_INTERNAL_9ae7fba5_10_SoftMax_cu_9f978f634cuda3std3__419piecewise_constructE:
	.zero		1
	.type		_ZN41_INTERNAL_9ae7fba5_10_SoftMax_cu_9f978f634cuda3std6ranges3__45__cpo5ssizeE,@object
	.size		_ZN41_INTERNAL_9ae7fba5_10_SoftMax_cu_9f978f634cuda3std6ranges3__45__cpo5ssizeE,(_ZN41_INTERNAL_9ae7fba5_10_SoftMax_cu_9f978f634cuda3std3__45__cpo3endE - _ZN41_INTERNAL_9ae7fba5_10_SoftMax_cu_9f978f634cuda3std6ranges3__45__cpo5ssizeE)
_ZN41_INTERNAL_9ae7fba5_10_SoftMax_cu_9f978f634cuda3std6ranges3__45__cpo5ssizeE:
	.zero		1
	.type		_ZN41_INTERNAL_9ae7fba5_10_SoftMax_cu_9f978f634cuda3std3__45__cpo3endE,@object
	.size		_ZN41_INTERNAL_9ae7fba5_10_SoftMax_cu_9f978f634cuda3std3__45__cpo3endE,(_ZN41_INTERNAL_9ae7fba5_10_SoftMax_cu_9f978f634cuda3std6ranges3__45__cpo4cendE - _ZN41_INTERNAL_9ae7fba5_10_SoftMax_cu_9f978f634cuda3std3__45__cpo3endE)
_ZN41_INTERNAL_9ae7fba5_10_SoftMax_cu_9f978f634cuda3std3__45__cpo3endE:
	.zero		1
	.type		_ZN41_INTERNAL_9ae7fba5_10_SoftMax_cu_9f978f634cuda3std6ranges3__45__cpo4cendE,@object
	.size		_ZN41_INTERNAL_9ae7fba5_10_SoftMax_cu_9f978f634cuda3std6ranges3__45__cpo4cendE,(_ZN41_INTERNAL_9ae7fba5_10_SoftMax_cu_9f978f634cuda3std3__45__cpo4rendE - _ZN41_INTERNAL_9ae7fba5_10_SoftMax_cu_9f978f634cuda3std6ranges3__45__cpo4cendE)
_ZN41_INTERNAL_9ae7fba5_10_SoftMax_cu_9f978f634cuda3std6ranges3__45__cpo4cendE:
	.zero		1
	.type		_ZN41_INTERNAL_9ae7fba5_10_SoftMax_cu_9f978f634cuda3std3__45__cpo4rendE,@object
	.size		_ZN41_INTERNAL_9ae7fba5_10_SoftMax_cu_9f978f634cuda3std3__45__cpo4rendE,(_ZN41_INTERNAL_9ae7fba5_10_SoftMax_cu_9f978f634cuda3std6ranges3__45__cpo4prevE - _ZN41_INTERNAL_9ae7fba5_10_SoftMax_cu_9f978f634cuda3std3__45__cpo4rendE)
_ZN41_INTERNAL_9ae7fba5_10_SoftMax_cu_9f978f634cuda3std3__45__cpo4rendE:
	.zero		1
	.type		_ZN41_INTERNAL_9ae7fba5_10_SoftMax_cu_9f978f634cuda3std6ranges3__45__cpo4prevE,@object
	.size		_ZN41_INTERNAL_9ae7fba5_10_SoftMax_cu_9f978f634cuda3std6ranges3__45__cpo4prevE,(_ZN41_INTERNAL_9ae7fba5_10_SoftMax_cu_9f978f634cuda3std6ranges3__45__cpo9iter_moveE - _ZN41_INTERNAL_9ae7fba5_10_SoftMax_cu_9f978f634cuda3std6ranges3__45__cpo4prevE)
_ZN41_INTERNAL_9ae7fba5_10_SoftMax_cu_9f978f634cuda3std6ranges3__45__cpo4prevE:
	.zero		1
	.type		_ZN41_INTERNAL_9ae7fba5_10_SoftMax_cu_9f978f634cuda3std6ranges3__45__cpo9iter_moveE,@object
	.size		_ZN41_INTERNAL_9ae7fba5_10_SoftMax_cu_9f978f634cuda3std6ranges3__45__cpo9iter_moveE,(.L_13 - _ZN41_INTERNAL_9ae7fba5_10_SoftMax_cu_9f978f634cuda3std6ranges3__45__cpo9iter_moveE)
_ZN41_INTERNAL_9ae7fba5_10_SoftMax_cu_9f978f634cuda3std6ranges3__45__cpo9iter_moveE:
	.zero		1
.L_13:


//--------------------- .nv.shared._ZN43_GLOBAL__N__9ae7fba5_10_SoftMax_cu_9f978f6321softmax_warp_backwardIN3c108BFloat16ES2_fLi9ELb0ELb1EEEvPT0_PKT_S7_iiiPKb --------------------------
	.section	.nv.shared._ZN43_GLOBAL__N__9ae7fba5_10_SoftMax_cu_9f978f6321softmax_warp_backwardIN3c108BFloat16ES2_fLi9ELb0ELb1EEEvPT0_PKT_S7_iiiPKb,"aw",@nobits
	.sectionflags	@""
	.align	16
	.zero		1024


//--------------------- .nv.shared._ZN43_GLOBAL__N__9ae7fba5_10_SoftMax_cu_9f978f6321softmax_warp_backwardIN3c108BFloat16ES2_fLi8ELb0ELb1EEEvPT0_PKT_S7_iiiPKb --------------------------
	.section	.nv.shared._ZN43_GLOBAL__N__9ae7fba5_10_SoftMax_cu_9f978f6321softmax_warp_backwardIN3c108BFloat16ES2_fLi8ELb0ELb1EEEvPT0_PKT_S7_iiiPKb,"aw",@nobits
	.sectionflags	@""
	.align	16
	.zero		1024


//--------------------- .nv.shared._ZN43_GLOBAL__N__9ae7fba5_10_SoftMax_cu_9f978f6321softmax_warp_backwardIN3c108BFloat16ES2_fLi7ELb0ELb1EEEvPT0_PKT_S7_iiiPKb --------------------------
	.section	.nv.shared._ZN43_GLOBAL__N__9ae7fba5_10_SoftMax_cu_9f978f6321softmax_warp_backwardIN3c108BFloat16ES2_fLi7ELb0ELb1EEEvPT0_PKT_S7_iiiPKb,"aw",@nobits
	.sectionflags	@""
	.align	16
	.zero		1024


//--------------------- .nv.shared._ZN43_GLOBAL__N__9ae7fba5_10_SoftMax_cu_9f978f6321softmax_warp_backwardIN3c108BFloat16ES2_fLi6ELb0ELb1EEEvPT0_PKT_S7_iiiPKb --------------------------
	.section	.nv.shared._ZN43_GLOBAL__N__9ae7fba5_10_SoftMax_cu_9f978f6321softmax_warp_backwardIN3c108BFloat16ES2_fLi6ELb0ELb1EEEvPT0_PKT_S7_iiiPKb,"aw",@nobits
	.sectionflags	@""
	.align	16
	.zero		1024


//--------------------- .nv.shared._ZN43_GLOBAL__N__9ae7fba5_10_SoftMax_cu_9f978f6321softmax_warp_backwardIN3c108BFloat16ES2_fLi5ELb0ELb1EEEvPT0_PKT_S7_iiiPKb --------------------------
	.section	.nv.shared._ZN43_GLOBAL__N__9ae7fba5_10_SoftMax_cu_9f978f6321softmax_warp_backwardIN3c108BFloat16ES2_fLi5ELb0ELb1EEEvPT0_PKT_S7_iiiPKb,"aw",@nobits
	.sectionflags	@""
	.align	16
	.zero		1024


//--------------------- .nv.shared._ZN43_GLOBAL__N__9ae7fba5_10_SoftMax_cu_9f978f6321softmax_warp_backwardIN3c108BFloat16ES2_fLi4ELb0ELb1EEEvPT0_PKT_S7_iiiPKb --------------------------
	.section	.nv.shared._ZN43_GLOBAL__N__9ae7fba5_10_SoftMax_cu_9f978f6321softmax_warp_backwardIN3c108BFloat16ES2_fLi4ELb0ELb1EEEvPT0_PKT_S7_iiiPKb,"aw",@nobits
	.sectionflags	@""
	.align	16
	.zero		1024


//--------------------- .nv.shared._ZN43_GLOBAL__N__9ae7fba5_10_SoftMax_cu_9f978f6321softmax_warp_backwardIN3c108BFloat16ES2_fLi3ELb0ELb1EEEvPT0_PKT_S7_iiiPKb --------------------------
	.section	.nv.shared._ZN43_GLOBAL__N__9ae7fba5_10_SoftMax_cu_9f978f6321softmax_warp_backwardIN3c108BFloat16ES2_fLi3ELb0ELb1EEEvPT0_PKT_S7_iiiPKb,"aw",@nobits
	.sectionflags	@""
	.align	16
	.zero		1024


//--------------------- .nv.shared._ZN43_GLOBAL__N__9ae7fba5_10_SoftMax_cu_9f978f6321softmax_warp_backwardIN3c108BFloat16ES2_fLi2ELb0ELb1EEEvPT0_PKT_S7_iiiPKb --------------------------
	.section	.nv.shared._ZN43_GLOBAL__N__9ae7fba5_10_SoftMax_cu_9f978f6321softmax_warp_backwardIN3c108BFloat16ES2_fLi2ELb0ELb1EEEvPT0_PKT_S7_iiiPKb,"aw",@nobits
	.sectionflags	@""
	.align	16
	.zero		1024


//--------------------- .nv.shared._ZN43_GLOBAL__N__9ae7fba5_10_SoftMax_cu_9f978f6321softmax_warp_backwardIN3c108BFloat16ES2_fLi1ELb0ELb1EEEvPT0_PKT_S7_iiiPKb --------------------------
	.section	.nv.shared._ZN43_GLOBAL__N__9ae7fba5_10_SoftMax_cu_9f978f6321softmax_warp_backwardIN3c108BFloat16ES2_fLi1ELb0ELb1EEEvPT0_PKT_S7_iiiPKb,"aw",@nobits
	.sectionflags	@""
	.align	16
	.zero		1024


//--------------------- .nv.shared._ZN43_GLOBAL__N__9ae7fba5_10_SoftMax_cu_9f978f6321softmax_warp_backwardIN3c108BFloat16ES2_fLi0ELb0ELb1EEEvPT0_PKT_S7_iiiPKb --------------------------
	.section	.nv.shared._ZN43_GLOBAL__N__9ae7fba5_10_SoftMax_cu_9f978f6321softmax_warp_backwardIN3c108BFloat16ES2_fLi0ELb0ELb1EEEvPT0_PKT_S7_iiiPKb,"aw",@nobits
	.sectionflags	@""
	.align	16
	.zero		1024


//--------------------- .nv.shared._ZN43_GLOBAL__N__9ae7fba5_10_SoftMax_cu_9f978f6321softmax_warp_backwardIN3c104HalfES2_fLi10ELb0ELb1EEEvPT0_PKT_S7_iiiPKb --------------------------
	.section	.nv.shared._ZN43_GLOBAL__N__9ae7fba5_10_SoftMax_cu_9f978f6321softmax_warp_backwardIN3c104HalfES2_fLi10ELb0ELb1EEEvPT0_PKT_S7_iiiPKb,"aw",@nobits
	.sectionflags	@""
	.align	16
	.zero		1024


//--------------------- .nv.shared._ZN43_GLOBAL__N__9ae7fba5_10_SoftMax_cu_9f978f6321softmax_warp_backwardIN3c104HalfES2_fLi9ELb0ELb1EEEvPT0_PKT_S7_iiiPKb --------------------------
	.section	.nv.shared._ZN43_GLOBAL__N__9ae7fba5_10_SoftMax_cu_9f978f6321softmax_warp_backwardIN3c104HalfES2_fLi9ELb0ELb1EEEvPT0_PKT_S7_iiiPKb,"aw",@nobits
	.sectionflags	@""
	.align	16
	.zero		1024


//--------------------- .nv.shared._ZN43_GLOBAL__N__9ae7fba5_10_SoftMax_cu_9f978f6321softmax_warp_backwardIN3c104HalfES2_fLi8ELb0ELb1EEEvPT0_PKT_S7_iiiPKb --------------------------
	.section	.nv.shared._ZN43_GLOBAL__N__9ae7fba5_10_SoftMax_cu_9f978f6321softmax_warp_backwardIN3c104HalfES2_fLi8ELb0ELb1EEEvPT0_PKT_S7_iiiPKb,"aw",@nobits
	.sectionflags	@""
	.align	16
	.zero		1024


//--------------------- .nv.shared._ZN43_GLOBAL__N__9ae7fba5_10_SoftMax_cu_9f978f6321softmax_warp_backwardIN3c104HalfES2_fLi7ELb0ELb1EEEvPT0_PKT_S7_iiiPKb --------------------------
	.section	.nv.shared._ZN43_GLOBAL__N__9ae7fba5_10_SoftMax_cu_9f978f6321softmax_warp_backwardIN3c104HalfES2_fLi7ELb0ELb1EEEvPT0_PKT_S7_iiiPKb,"aw",@nobits
	.sectionflags	@""
	.align	16
	.zero		1024


//--------------------- .nv.shared._ZN43_GLOBAL__N__9ae7fba5_10_SoftMax_cu_9f978f6321softmax_warp_backwardIN3c104HalfES2_fLi6ELb0ELb1EEEvPT0_PKT_S7_iiiPKb --------------------------
	.section	.nv.shared._ZN43_GLOBAL__N__9ae7fba5_10_SoftMax_cu_9f978f6321softmax_warp_backwardIN3c104HalfES2_fLi6ELb0ELb1EEEvPT0_PKT_S7_iiiPKb,"aw",@nobits
	.sectionflags	@""
	.align	16
	.zero		1024


//--------------------- .nv.shared._ZN43_GLOBAL__N__9ae7fba5_10_SoftMax_cu_9f978f6321softmax_warp_backwardIN3c104HalfES2_fLi5ELb0ELb1EEEvPT0_PKT_S7_iiiPKb --------------------------
	.section	.nv.shared._ZN43_GLOBAL__N__9ae7fba5_10_SoftMax_cu_9f978f6321softmax_warp_backwardIN3c104HalfES2_fLi5ELb0ELb1EEEvPT0_PKT_S7_iiiPKb,"aw",@nobits
	.sectionflags	@""
	.align	16
	.zero		1024


//--------------------- .nv.shared._ZN43_GLOBAL__N__9ae7fba5_10_SoftMax_cu_9f978f6321softmax_warp_backwardIN3c104HalfES2_fLi4ELb0ELb1EEEvPT0_PKT_S7_iiiPKb --------------------------
	.section	.nv.shared._ZN43_GLOBAL__N__9ae7fba5_10_SoftMax_cu_9f978f6321softmax_warp_backwardIN3c104HalfES2_fLi4ELb0ELb1EEEvPT0_PKT_S7_iiiPKb,"aw",@nobits
	.sectionflags	@""
	.align	16
	.zero		1024


//--------------------- .nv.shared._ZN43_GLOBAL__N__9ae7fba5_10_SoftMax_cu_9f978f6321softmax_warp_backwardIN3c104HalfES2_fLi3ELb0ELb1EEEvPT0_PKT_S7_iiiPKb --------------------------
	.section	.nv.shared._ZN43_GLOBAL__N__9ae7fba5_10_SoftMax_cu_9f978f6321softmax_warp_backwardIN3c104HalfES2_fLi3ELb0ELb1EEEvPT0_PKT_S7_iiiPKb,"aw",@nobits
	.sectionflags	@""
	.align	16
	.zero		1024


//--------------------- .nv.shared._ZN43_GLOBAL__N__9ae7fba5_10_SoftMax_cu_9f978f6321softmax_warp_backwardIN3c104HalfES2_fLi2ELb0ELb1EEEvPT0_PKT_S7_iiiPKb --------------------------
	.section	.nv.shared._ZN43_GLOBAL__N__9ae7fba5_10_SoftMax_cu_9f978f6321softmax_warp_backwardIN3c104HalfES2_fLi2ELb0ELb1EEEvPT0_PKT_S7_iiiPKb,"aw",@nobits
	.sectionflags	@""
	.align	16
	.zero		1024


//--------------------- .nv.shared._ZN43_GLOBAL__N__9ae7fba5_10_SoftMax_cu_9f978f6321softmax_warp_backwardIN3c104HalfES2_fLi1ELb0ELb1EEEvPT0_PKT_S7_iiiPKb --------------------------
	.section	.nv.shared._ZN43_GLOBAL__N__9ae7fba5_10_SoftMax_cu_9f978f6321softmax_warp_backwardIN3c104HalfES2_fLi1ELb0ELb1EEEvPT0_PKT_S7_iiiPKb,"aw",@nobits
	.sectionflags	@""
	.align	16
	.zero		1024


//--------------------- .nv.shared._ZN43_GLOBAL__N__9ae7fba5_10_SoftMax_cu_9f978f6321softmax_warp_backwardIN3c104HalfES2_fLi0ELb0ELb1EEEvPT0_PKT_S7_iiiPKb --------------------------
	.section	.nv.shared._ZN43_GLOBAL__N__9ae7fba5_10_SoftMax_cu_9f978f6321softmax_warp_backwardIN3c104HalfES2_fLi0ELb0ELb1EEEvPT0_PKT_S7_iiiPKb,"aw",@nobits
	.sectionflags	@""
	.align	16
	.zero		1024


//--------------------- .nv.shared._ZN43_GLOBAL__N__9ae7fba5_10_SoftMax_cu_9f978f6321softmax_warp_backwardIfffLi10ELb0ELb1EEEvPT0_PKT_S5_iiiPKb --------------------------
	.section	.nv.shared._ZN43_GLOBAL__N__9ae7fba5_10_SoftMax_cu_9f978f6321softmax_warp_backwardIfffLi10ELb0ELb1EEEvPT0_PKT_S5_iiiPKb,"aw",@nobits
	.sectionflags	@""
	.align	16
	.zero		1024


//--------------------- .nv.shared._ZN43_GLOBAL__N__9ae7fba5_10_SoftMax_cu_9f978f6321softmax_warp_backwardIfffLi9ELb0ELb1EEEvPT0_PKT_S5_iiiPKb --------------------------
	.section	.nv.shared._ZN43_GLOBAL__N__9ae7fba5_10_SoftMax_cu_9f978f6321softmax_warp_backwardIfffLi9ELb0ELb1EEEvPT0_PKT_S5_iiiPKb,"aw",@nobits
	.sectionflags	@""
	.align	16
	.zero		1024


//--------------------- .nv.shared._ZN43_GLOBAL__N__9ae7fba5_10_SoftMax_cu_9f978f6321softmax_warp_backwardIfffLi8ELb0ELb1EEEvPT0_PKT_S5_iiiPKb --------------------------
	.section	.nv.shared._ZN43_GLOBAL__N__9ae7fba5_10_SoftMax_cu_9f978f6321softmax_warp_backwardIfffLi8ELb0ELb1EEEvPT0_PKT_S5_iiiPKb,"aw",@nobits
	.sectionflags	@""
	.align	16
	.zero		1024


//--------------------- .nv.shared._ZN43_GLOBAL__N__9ae7fba5_10_SoftMax_cu_9f978f6321softmax_warp_backwardIfffLi7ELb0ELb1EEEvPT0_PKT_S5_iiiPKb --------------------------
	.section	.nv.shared._ZN43_GLOBAL__N__9ae7fba5_10_SoftMax_cu_9f978f6321softmax_warp_backwardIfffLi7ELb0ELb1EEEvPT0_PKT_S5_iiiPKb,"aw",@nobits
	.sectionflags	@""
	.align	16
	.zero		1024


//--------------------- .nv.shared._ZN43_GLOBAL__N__9ae7fba5_10_SoftMax_cu_9f978f6321softmax_warp_backwardIfffLi6ELb0ELb1EEEvPT0_PKT_S5_iiiPKb --------------------------
	.section	.nv.shared._ZN43_GLOBAL__N__9ae7fba5_10_SoftMax_cu_9f978f6321softmax_warp_backwardIfffLi6ELb0ELb1EEEvPT0_PKT_S5_iiiPKb,"aw",@nobits
	.sectionflags	@""
	.align	16
	.zero		1024


//--------------------- .nv.shared._ZN43_GLOBAL__N__9ae7fba5_10_SoftMax_cu_9f978f6321softmax_warp_backwardIfffLi5ELb0ELb1EEEvPT0_PKT_S5_iiiPKb --------------------------
	.section	.nv.shared._ZN43_GLOBAL__N__9ae7fba5_10_SoftMax_cu_9f978f6321softmax_warp_backwardIfffLi5ELb0ELb1EEEvPT0_PKT_S5_iiiPKb,"aw",@nobits
	.sectionflags	@""
	.align	16
	.zero		1024


//--------------------- .nv.shared._ZN43_GLOBAL__N__9ae7fba5_10_SoftMax_cu_9f978f6321softmax_warp_backwardIfffLi4ELb0ELb1EEEvPT0_PKT_S5_iiiPKb --------------------------
	.section	.nv.shared._ZN43_GLOBAL__N__9ae7fba5_10_SoftMax_cu_9f978f6321softmax_warp_backwardIfffLi4ELb0ELb1EEEvPT0_PKT_S5_iiiPKb,"aw",@nobits
	.sectionflags	@""
	.align	16
	.zero		1024


//--------------------- .nv.shared._ZN43_GLOBAL__N__9ae7fba5_10_SoftMax_cu_9f978f6321softmax_warp_backwardIfffLi3ELb0ELb1EEEvPT0_PKT_S5_iiiPKb --------------------------
	.section	.nv.shared._ZN43_GLOBAL__N__9ae7fba5_10_SoftMax_cu_9f978f6321softmax_warp_backwardIfffLi3ELb0ELb1EEEvPT0_PKT_S5_iiiPKb,"aw",@nobits
	.sectionflags	@""
	.align	16
	.zero		1024


//--------------------- .nv.shared._ZN43_GLOBAL__N__9ae7fba5_10_SoftMax_cu_9f978f6321softmax_warp_backwardIfffLi2ELb0ELb1EEEvPT0_PKT_S5_iiiPKb --------------------------
	.section	.nv.shared._ZN43_GLOBAL__N__9ae7fba5_10_SoftMax_cu_9f978f6321softmax_warp_backwardIfffLi2ELb0ELb1EEEvPT0_PKT_S5_iiiPKb,"aw",@nobits
	.sectionflags	@""
	.align	16
	.zero		1024


//--------------------- .nv.shared._ZN43_GLOBAL__N__9ae7fba5_10_SoftMax_cu_9f978f6321softmax_warp_backwardIfffLi1ELb0ELb1EEEvPT0_PKT_S5_iiiPKb --------------------------
	.section	.nv.shared._ZN43_GLOBAL__N__9ae7fba5_10_SoftMax_cu_9f978f6321softmax_warp_backwardIfffLi1ELb0ELb1EEEvPT0_PKT_S5_iiiPKb,"aw",@nobits
	.sectionflags	@""
	.align	16
	.zero		1024


//--------------------- .nv.shared._ZN43_GLOBAL__N__9ae7fba5_10_SoftMax_cu_9f978f6321softmax_warp_backwardIfffLi0ELb0ELb1EEEvPT0_PKT_S5_iiiPKb --------------------------
	.section	.nv.shared._ZN43_GLOBAL__N__9ae7fba5_10_SoftMax_cu_9f978f6321softmax_warp_backwardIfffLi0ELb0ELb1EEEvPT0_PKT_S5_iiiPKb,"aw",@nobits
	.sectionflags	@""
	.align	16
	.zero		1024


//--------------------- .nv.shared._ZN43_GLOBAL__N__9ae7fba5_10_SoftMax_cu_9f978f6321softmax_warp_backwardIdddLi10ELb0ELb1EEEvPT0_PKT_S5_iiiPKb --------------------------
	.section	.nv.shared._ZN43_GLOBAL__N__9ae7fba5_10_SoftMax_cu_9f978f6321softmax_warp_backwardIdddLi10ELb0ELb1EEEvPT0_PKT_S5_iiiPKb,"aw",@nobits
	.sectionflags	@""
	.align	16
	.zero		1024


//--------------------- .nv.shared._ZN43_GLOBAL__N__9ae7fba5_10_SoftMax_cu_9f978f6321softmax_warp_backwardIdddLi9ELb0ELb1EEEvPT0_PKT_S5_iiiPKb --------------------------
	.section	.nv.shared._ZN43_GLOBAL__N__9ae7fba5_10_SoftMax_cu_9f978f6321softmax_warp_backwardIdddLi9ELb0ELb1EEEvPT0_PKT_S5_iiiPKb,"aw",@nobits
	.sectionflags	@""
	.align	16
	.zero		1024


//--------------------- .nv.shared._ZN43_GLOBAL__N__9ae7fba5_10_SoftMax_cu_9f978f6321softmax_warp_backwardIdddLi8ELb0ELb1EEEvPT0_PKT_S5_iiiPKb --------------------------
	.section	.nv.shared._ZN43_GLOBAL__N__9ae7fba5_10_SoftMax_cu_9f978f6321softmax_warp_backwardIdddLi8ELb0ELb1EEEvPT0_PKT_S5_iiiPKb,"aw",@nobits
	.sectionflags	@""
	.align	16
	.zero		1024


//--------------------- .nv.shared._ZN43_GLOBAL__N__9ae7fba5_10_SoftMax_cu_9f978f6321softmax_warp_backwardIdddLi7ELb0ELb1EEEvPT0_PKT_S5_iiiPKb --------------------------
	.section	.nv.shared._ZN43_GLOBAL__N__9ae7fba5_10_SoftMax_cu_9f978f6321softmax_warp_backwardIdddLi7ELb0ELb1EEEvPT0_PKT_S5_iiiPKb,"aw",@nobits
	.sectionflags	@""
	.align	16
	.zero		1024


//--------------------- .nv.shared._ZN43_GLOBAL__N__9ae7fba5_10_SoftMax_cu_9f978f6321softmax_warp_backwardIdddLi6ELb0ELb1EEEvPT0_PKT_S5_iiiPKb --------------------------
	.section	.nv.shared._ZN43_GLOBAL__N__9ae7fba5_10_SoftMax_cu_9f978f6321softmax_warp_backwardIdddLi6ELb0ELb1EEEvPT0_PKT_S5_iiiPKb,"aw",@nobits
	.sectionflags	@""
	.align	16
	.zero		1024


//--------------------- .nv.shared._ZN43_GLOBAL__N__9ae7fba5_10_SoftMax_cu_9f978f6321softmax_warp_backwardIdddLi5ELb0ELb1EEEvPT0_PKT_S5_iiiPKb --------------------------
	.section	.nv.shared._ZN43_GLOBAL__N__9ae7fba5_10_SoftMax_cu_9f978f6321softmax_warp_backwardIdddLi5ELb0ELb1EEEvPT0_PKT_S5_iiiPKb,"aw",@nobits
	.sectionflags	@""
	.align	16
	.zero		1024


//--------------------- .nv.shared._ZN43_GLOBAL__N__9ae7fba5_10_SoftMax_cu_9f978f6321softmax_warp_backwardIdddLi4ELb0ELb1EEEvPT0_PKT_S5_iiiPKb --------------------------
	.section	.nv.shared._ZN43_GLOBAL__N__9ae7fba5_10_SoftMax_cu_9f978f6321softmax_warp_backwardIdddLi4ELb0ELb1EEEvPT0_PKT_S5_iiiPKb,"aw",@nobits
	.sectionflags	@""
	.align	16
	.zero		1024


//--------------------- .nv.shared._ZN43_GLOBAL__N__9ae7fba5_10_SoftMax_cu_9f978f6321softmax_warp_backwardIdddLi3ELb0ELb1EEEvPT0_PKT_S5_iiiPKb --------------------------
	.section	.nv.shared._ZN43_GLOBAL__N__9ae7fba5_10_SoftMax_cu_9f978f6321softmax_warp_backwardIdddLi3ELb0ELb1EEEvPT0_PKT_S5_iiiPKb,"aw",@nobits
	.sectionflags	@""
	.align	16
	.zero		1024


//--------------------- .nv.shared._ZN43_GLOBAL__N__9ae7fba5_10_SoftMax_cu_9f978f6321softmax_warp_backwardIdddLi2ELb0ELb1EEEvPT0_PKT_S5_iiiPKb --------------------------
	.section	.nv.shared._ZN43_GLOBAL__N__9ae7fba5_10_SoftMax_cu_9f978f6321softmax_warp_backwardIdddLi2ELb0ELb1EEEvPT0_PKT_S5_iiiPKb,"aw",@nobits
	.sectionflags	@""
	.align	16
	.zero		1024


//--------------------- .nv.shared._ZN43_GLOBAL__N__9ae7fba5_10_SoftMax_cu_9f978f6321softmax_warp_backwardIdddLi1ELb0ELb1EEEvPT0_PKT_S5_iiiPKb --------------------------
	.section	.nv.shared._ZN43_GLOBAL__N__9ae7fba5_10_SoftMax_cu_9f978f6321softmax_warp_backwardIdddLi1ELb0ELb1EEEvPT0_PKT_S5_iiiPKb,"aw",@nobits
	.sectionflags	@""
	.align	16
	.zero		1024


//--------------------- .nv.shared._ZN43_GLOBAL__N__9ae7fba5_10_SoftMax_cu_9f978f6321softmax_warp_backwardIdddLi0ELb0ELb1EEEvPT0_PKT_S5_iiiPKb --------------------------
	.section	.nv.shared._ZN43_GLOBAL__N__9ae7fba5_10_SoftMax_cu_9f978f6321softmax_warp_backwardIdddLi0ELb0ELb1EEEvPT0_PKT_S5_iiiPKb,"aw",@nobits
	.sectionflags	@""
	.align	16
	.zero		1024


//--------------------- .nv.shared._ZN43_GLOBAL__N__9ae7fba5_10_SoftMax_cu_9f978f6320softmax_warp_forwardIN3c108BFloat16ES2_fLi11ELb0ELb1EEEvPT0_PKT_iiiPKbib --------------------------
	.section	.nv.shared._ZN43_GLOBAL__N__9ae7fba5_10_SoftMax_cu_9f978f6320softmax_warp_forwardIN3c108BFloat16ES2_fLi11ELb0ELb1EEEvPT0_PKT_iiiPKbib,"aw",@nobits
	.sectionflags	@""
	.align	16
	.zero		1024


//--------------------- .nv.shared._ZN43_GLOBAL__N__9ae7fba5_10_SoftMax_cu_9f978f6320softmax_warp_forwardIN3c108BFloat16ES2_fLi10ELb0ELb1EEEvPT0_PKT_iiiPKbib --------------------------
	.section	.nv.shared._ZN43_GLOBAL__N__9ae7fba5_10_SoftMax_cu_9f978f6320softmax_warp_forwardIN3c108BFloat16ES2_fLi10ELb0ELb1EEEvPT0_PKT_iiiPKbib,"aw",@nobits
	.sectionflags	@""
	.align	16
	.zero		1024


//--------------------- .nv.shared._ZN43_GLOBAL__N__9ae7fba5_10_SoftMax_cu_9f978f6320softmax_warp_forwardIN3c108BFloat16ES2_fLi9ELb0ELb1EEEvPT0_PKT_iiiPKbib --------------------------
	.section	.nv.shared._ZN43_GLOBAL__N__9ae7fba5_10_SoftMax_cu_9f978f6320softmax_warp_forwardIN3c108BFloat16ES2_fLi9ELb0ELb1EEEvPT0_PKT_iiiPKbib,"aw",@nobits
	.sectionflags	@""
	.align	16
	.zero		1024


//--------------------- .nv.shared._ZN43_GLOBAL__N__9ae7fba5_10_SoftMax_cu_9f978f6320softmax_warp_forwardIN3c108BFloat16ES2_fLi8ELb0ELb1EEEvPT0_PKT_iiiPKbib --------------------------
	.section	.nv.shared._ZN43_GLOBAL__N__9ae7fba5_10_SoftMax_cu_9f978f6320softmax_warp_forwardIN3c108BFloat16ES2_fLi8ELb0ELb1EEEvPT0_PKT_iiiPKbib,"aw",@nobits
	.sectionflags	@""
	.align	16
	.zero		1024


//--------------------- .nv.shared._ZN43_GLOBAL__N__9ae7fba5_10_SoftMax_cu_9f978f6320softmax_warp_forwardIN3c108BFloat16ES2_fLi7ELb0ELb1EEEvPT0_PKT_iiiPKbib --------------------------
	.section	.nv.shared._ZN43_GLOBAL__N__9ae7fba5_10_SoftMax_cu_9f978f6320softmax_warp_forwardIN3c108BFloat16ES2_fLi7ELb0ELb1EEEvPT0_PKT_iiiPKbib,"aw",@nobits
	.sectionflags	@""
	.align	16
	.zero		1024


//--------------------- .nv.shared._ZN43_GLOBAL__N__9ae7fba5_10_SoftMax_cu_9f978f6320softmax_warp_forwardIN3c108BFloat16ES2_fLi6ELb0ELb1EEEvPT0_PKT_iiiPKbib --------------------------
	.section	.nv.shared._ZN43_GLOBAL__N__9ae7fba5_10_SoftMax_cu_9f978f6320softmax_warp_forwardIN3c108BFloat16ES2_fLi6ELb0ELb1EEEvPT0_PKT_iiiPKbib,"aw",@nobits
	.sectionflags	@""
	.align	16
	.zero		1024


//--------------------- .nv.shared._ZN43_GLOBAL__N__9ae7fba5_10_SoftMax_cu_9f978f6320softmax_warp_forwardIN3c108BFloat16ES2_fLi5ELb0ELb1EEEvPT0_PKT_iiiPKbib --------------------------
	.section	.nv.shared._ZN43_GLOBAL__N__9ae7fba5_10_SoftMax_cu_9f978f6320softmax_warp_forwardIN3c108BFloat16ES2_fLi5ELb0ELb1EEEvPT0_PKT_iiiPKbib,"aw",@nobits
	.sectionflags	@""
	.align	16
	.zero		1024


//--------------------- .nv.shared._ZN43_GLOBAL__N__9ae7fba5_10_SoftMax_cu_9f978f6320softmax_warp_forwardIN3c108BFloat16ES2_fLi4ELb0ELb1EEEvPT0_PKT_iiiPKbib --------------------------
	.section	.nv.shared._ZN43_GLOBAL__N__9ae7fba5_10_SoftMax_cu_9f978f6320softmax_warp_forwardIN3c108BFloat16ES2_fLi4ELb0ELb1EEEvPT0_PKT_iiiPKbib,"aw",@nobits
	.sectionflags	@""
	.align	16
	.zero		1024


//--------------------- .nv.shared._ZN43_GLOBAL__N__9ae7fba5_10_SoftMax_cu_9f978f6320softmax_warp_forwardIN3c108BFloat16ES2_fLi3ELb0ELb1EEEvPT0_PKT_iiiPKbib --------------------------
	.section	.nv.shared._ZN43_GLOBAL__N__9ae7fba5_10_SoftMax_cu_9f978f6320softmax_warp_forwardIN3c108BFloat16ES2_fLi3ELb0ELb1EEEvPT0_PKT_iiiPKbib,"aw",@nobits
	.sectionflags	@""
	.align	16
	.zero		1024


//--------------------- .nv.shared._ZN43_GLOBAL__N__9ae7fba5_10_SoftMax_cu_9f978f6320softmax_warp_forwardIN3c108BFloat16ES2_fLi2ELb0ELb1EEEvPT0_PKT_iiiPKbib --------------------------
	.section	.nv.shared._ZN43_GLOBAL__N__9ae7fba5_10_SoftMax_cu_9f978f6320softmax_warp_forwardIN3c108BFloat16ES2_fLi2ELb0ELb1EEEvPT0_PKT_iiiPKbib,"aw",@nobits
	.sectionflags	@""
	.align	16
	.zero		1024


//--------------------- .nv.shared._ZN43_GLOBAL__N__9ae7fba5_10_SoftMax_cu_9f978f6320softmax_warp_forwardIN3c108BFloat16ES2_fLi1ELb0ELb1EEEvPT0_PKT_iiiPKbib --------------------------
	.section	.nv.shared._ZN43_GLOBAL__N__9ae7fba5_10_SoftMax_cu_9f978f6320softmax_warp_forwardIN3c108BFloat16ES2_fLi1ELb0ELb1EEEvPT0_PKT_iiiPKbib,"aw",@nobits
	.sectionflags	@""
	.align	16
	.zero		1024


//--------------------- .nv.shared._ZN43_GLOBAL__N__9ae7fba5_10_SoftMax_cu_9f978f6320softmax_warp_forwardIN3c108BFloat16ES2_fLi0ELb0ELb1EEEvPT0_PKT_iiiPKbib --------------------------
	.section	.nv.shared._ZN43_GLOBAL__N__9ae7fba5_10_SoftMax_cu_9f978f6320softmax_warp_forwardIN3c108BFloat16ES2_fLi0ELb0ELb1EEEvPT0_PKT_iiiPKbib,"aw",@nobits
	.sectionflags	@""
	.align	16
	.zero		1024


//--------------------- .nv.shared._ZN43_GLOBAL__N__9ae7fba5_10_SoftMax_cu_9f978f6320softmax_warp_forwardIN3c104HalfES2_fLi11ELb0ELb1EEEvPT0_PKT_iiiPKbib --------------------------
	.section	.nv.shared._ZN43_GLOBAL__N__9ae7fba5_10_SoftMax_cu_9f978f6320softmax_warp_forwardIN3c104HalfES2_fLi11ELb0ELb1EEEvPT0_PKT_iiiPKbib,"aw",@nobits
	.sectionflags	@""
	.align	16
	.zero		1024


//--------------------- .nv.shared._ZN43_GLOBAL__N__9ae7fba5_10_SoftMax_cu_9f978f6320softmax_warp_forwardIN3c104HalfES2_fLi10ELb0ELb1EEEvPT0_PKT_iiiPKbib --------------------------
	.section	.nv.shared._ZN43_GLOBAL__N__9ae7fba5_10_SoftMax_cu_9f978f6320softmax_warp_forwardIN3c104HalfES2_fLi10ELb0ELb1EEEvPT0_PKT_iiiPKbib,"aw",@nobits
	.sectionflags	@""
	.align	16
	.zero		1024


//--------------------- .nv.shared._ZN43_GLOBAL__N__9ae7fba5_10_SoftMax_cu_9f978f6320softmax_warp_forwardIN3c104HalfES2_fLi9ELb0ELb1EEEvPT0_PKT_iiiPKbib --------------------------
	.section	.nv.shared._ZN43_GLOBAL__N__9ae7fba5_10_SoftMax_cu_9f978f6320softmax_warp_forwardIN3c104HalfES2_fLi9ELb0ELb1EEEvPT0_PKT_iiiPKbib,"aw",@nobits
	.sectionflags	@""
	.align	16
	.zero		1024


//--------------------- .nv.shared._ZN43_GLOBAL__N__9ae7fba5_10_SoftMax_cu_9f978f6320softmax_warp_forwardIN3c104HalfES2_fLi8ELb0ELb1EEEvPT0_PKT_iiiPKbib --------------------------
	.section	.nv.shared._ZN43_GLOBAL__N__9ae7fba5_10_SoftMax_cu_9f978f6320softmax_warp_forwardIN3c104HalfES2_fLi8ELb0ELb1EEEvPT0_PKT_iiiPKbib,"aw",@nobits
	.sectionflags	@""
	.align	16
	.zero		1024


//--------------------- .nv.shared._ZN43_GLOBAL__N__9ae7fba5_10_SoftMax_cu_9f978f6320softmax_warp_forwardIN3c104HalfES2_fLi7ELb0ELb1EEEvPT0_PKT_iiiPKbib --------------------------
	.section	.nv.shared._ZN43_GLOBAL__N__9ae7fba5_10_SoftMax_cu_9f978f6320softmax_warp_forwardIN3c104HalfES2_fLi7ELb0ELb1EEEvPT0_PKT_iiiPKbib,"aw",@nobits
	.sectionflags	@""
	.align	16
	.zero		1024


//--------------------- .nv.shared._ZN43_GLOBAL__N__9ae7fba5_10_SoftMax_cu_9f978f6320softmax_warp_forwardIN3c104HalfES2_fLi6ELb0ELb1EEEvPT0_PKT_iiiPKbib --------------------------
	.section	.nv.shared._ZN43_GLOBAL__N__9ae7fba5_10_SoftMax_cu_9f978f6320softmax_warp_forwardIN3c104HalfES2_fLi6ELb0ELb1EEEvPT0_PKT_iiiPKbib,"aw",@nobits
	.sectionflags	@""
	.align	16
	.zero		1024


//--------------------- .nv.shared._ZN43_GLOBAL__N__9ae7fba5_10_SoftMax_cu_9f978f6320softmax_warp_forwardIN3c104HalfES2_fLi5ELb0ELb1EEEvPT0_PKT_iiiPKbib --------------------------
	.section	.nv.shared._ZN43_GLOBAL__N__9ae7fba5_10_SoftMax_cu_9f978f6320softmax_warp_forwardIN3c104HalfES2_fLi5ELb0ELb1EEEvPT0_PKT_iiiPKbib,"aw",@nobits
	.sectionflags	@""
	.align	16
	.zero		1024


//--------------------- .nv.shared._ZN43_GLOBAL__N__9ae7fba5_10_SoftMax_cu_9f978f6320softmax_warp_forwardIN3c104HalfES2_fLi4ELb0ELb1EEEvPT0_PKT_iiiPKbib --------------------------
	.section	.nv.shared._ZN43_GLOBAL__N__9ae7fba5_10_SoftMax_cu_9f978f6320softmax_warp_forwardIN3c104HalfES2_fLi4ELb0ELb1EEEvPT0_PKT_iiiPKbib,"aw",@nobits
	.sectionflags	@""
	.align	16
	.zero		1024


//--------------------- .nv.shared._ZN43_GLOBAL__N__9ae7fba5_10_SoftMax_cu_9f978f6320softmax_warp_forwardIN3c104HalfES2_fLi3ELb0ELb1EEEvPT0_PKT_iiiPKbib --------------------------
	.section	.nv.shared._ZN43_GLOBAL__N__9ae7fba5_10_SoftMax_cu_9f978f6320softmax_warp_forwardIN3c104HalfES2_fLi3ELb0ELb1EEEvPT0_PKT_iiiPKbib,"aw",@nobits
	.sectionflags	@""
	.align	16
	.zero		1024


//--------------------- .nv.shared._ZN43_GLOBAL__N__9ae7fba5_10_SoftMax_cu_9f978f6320softmax_warp_forwardIN3c104HalfES2_fLi2ELb0ELb1EEEvPT0_PKT_iiiPKbib --------------------------
	.section	.nv.shared._ZN43_GLOBAL__N__9ae7fba5_10_SoftMax_cu_9f978f6320softmax_warp_forwardIN3c104HalfES2_fLi2ELb0ELb1EEEvPT0_PKT_iiiPKbib,"aw",@nobits
	.sectionflags	@""
	.align	16
	.zero		1024


//--------------------- .nv.shared._ZN43_GLOBAL__N__9ae7fba5_10_SoftMax_cu_9f978f6320softmax_warp_forwardIN3c104HalfES2_fLi1ELb0ELb1EEEvPT0_PKT_iiiPKbib --------------------------
	.section	.nv.shared._ZN43_GLOBAL__N__9ae7fba5_10_SoftMax_cu_9f978f6320softmax_warp_forwardIN3c104HalfES2_fLi1ELb0ELb1EEEvPT0_PKT_iiiPKbib,"aw",@nobits
	.sectionflags	@""
	.align	16
	.zero		1024


//--------------------- .nv.shared._ZN43_GLOBAL__N__9ae7fba5_10_SoftMax_cu_9f978f6320softmax_warp_forwardIN3c104HalfES2_fLi0ELb0ELb1EEEvPT0_PKT_iiiPKbib --------------------------
	.section	.nv.shared._ZN43_GLOBAL__N__9ae7fba5_10_SoftMax_cu_9f978f6320softmax_warp_forwardIN3c104HalfES2_fLi0ELb0ELb1EEEvPT0_PKT_iiiPKbib,"aw",@nobits
	.sectionflags	@""
	.align	16
	.zero		1024


//--------------------- .nv.shared._ZN43_GLOBAL__N__9ae7fba5_10_SoftMax_cu_9f978f6320softmax_warp_forwardIfffLi11ELb0ELb1EEEvPT0_PKT_iiiPKbib --------------------------
	.section	.nv.shared._ZN43_GLOBAL__N__9ae7fba5_10_SoftMax_cu_9f978f6320softmax_warp_forwardIfffLi11ELb0ELb1EEEvPT0_PKT_iiiPKbib,"aw",@nobits
	.sectionflags	@""
	.align	16
	.zero		1024


//--------------------- .nv.shared._ZN43_GLOBAL__N__9ae7fba5_10_SoftMax_cu_9f978f6320softmax_warp_forwardIfffLi10ELb0ELb1EEEvPT0_PKT_iiiPKbib --------------------------
	.section	.nv.shared._ZN43_GLOBAL__N__9ae7fba5_10_SoftMax_cu_9f978f6320softmax_warp_forwardIfffLi10ELb0ELb1EEEvPT0_PKT_iiiPKbib,"aw",@nobits
	.sectionflags	@""
	.align	16
	.zero		1024


//--------------------- .nv.shared._ZN43_GLOBAL__N__9ae7fba5_10_SoftMax_cu_9f978f6320softmax_warp_forwardIfffLi9ELb0ELb1EEEvPT0_PKT_iiiPKbib --------------------------
	.section	.nv.shared._ZN43_GLOBAL__N__9ae7fba5_10_SoftMax_cu_9f978f6320softmax_warp_forwardIfffLi9ELb0ELb1EEEvPT0_PKT_iiiPKbib,"aw",@nobits
	.sectionflags	@""
	.align	16
	.zero		1024


//--------------------- .nv.shared._ZN43_GLOBAL__N__9ae7fba5_10_SoftMax_cu_9f978f6320softmax_warp_forwardIfffLi8ELb0ELb1EEEvPT0_PKT_iiiPKbib --------------------------
	.section	.nv.shared._ZN43_GLOBAL__N__9ae7fba5_10_SoftMax_cu_9f978f6320softmax_warp_forwardIfffLi8ELb0ELb1EEEvPT0_PKT_iiiPKbib,"aw",@nobits
	.sectionflags	@""
	.align	16
	.zero		1024


//--------------------- .nv.shared._ZN43_GLOBAL__N__9ae7fba5_10_SoftMax_cu_9f978f6320softmax_warp_forwardIfffLi7ELb0ELb1EEEvPT0_PKT_iiiPKbib --------------------------
	.section	.nv.shared._ZN43_GLOBAL__N__9ae7fba5_10_SoftMax_cu_9f978f6320softmax_warp_forwardIfffLi7ELb0ELb1EEEvPT0_PKT_iiiPKbib,"aw",@nobits
	.sectionflags	@""
	.align	16
	.zero		1024


//--------------------- .nv.shared._ZN43_GLOBAL__N__9ae7fba5_10_SoftMax_cu_9f978f6320softmax_warp_forwardIfffLi6ELb0ELb1EEEvPT0_PKT_iiiPKbib --------------------------
	.section	.nv.shared._ZN43_GLOBAL__N__9ae7fba5_10_SoftMax_cu_9f978f6320softmax_warp_forwardIfffLi6ELb0ELb1EEEvPT0_PKT_iiiPKbib,"aw",@nobits
	.sectionflags	@""
	.align	16
	.zero		1024


//--------------------- .nv.shared._ZN43_GLOBAL__N__9ae7fba5_10_SoftMax_cu_9f978f6320softmax_warp_forwardIfffLi5ELb0ELb1EEEvPT0_PKT_iiiPKbib --------------------------
	.section	.nv.shared._ZN43_GLOBAL__N__9ae7fba5_10_SoftMax_cu_9f978f6320softmax_warp_forwardIfffLi5ELb0ELb1EEEvPT0_PKT_iiiPKbib,"aw",@nobits
	.sectionflags	@""
	.align	16
	.zero		1024


//--------------------- .nv.shared._ZN43_GLOBAL__N__9ae7fba5_10_SoftMax_cu_9f978f6320softmax_warp_forwardIfffLi4ELb0ELb1EEEvPT0_PKT_iiiPKbib --------------------------
	.section	.nv.shared._ZN43_GLOBAL__N__9ae7fba5_10_SoftMax_cu_9f978f6320softmax_warp_forwardIfffLi4ELb0ELb1EEEvPT0_PKT_iiiPKbib,"aw",@nobits
	.sectionflags	@""
	.align	16
	.zero		1024


//--------------------- .nv.shared._ZN43_GLOBAL__N__9ae7fba5_10_SoftMax_cu_9f978f6320softmax_warp_forwardIfffLi3ELb0ELb1EEEvPT0_PKT_iiiPKbib --------------------------
	.section	.nv.shared._ZN43_GLOBAL__N__9ae7fba5_10_SoftMax_cu_9f978f6320softmax_warp_forwardIfffLi3ELb0ELb1EEEvPT0_PKT_iiiPKbib,"aw",@nobits
	.sectionflags	@""
	.align	16
	.zero		1024


//--------------------- .nv.shared._ZN43_GLOBAL__N__9ae7fba5_10_SoftMax_cu_9f978f6320softmax_warp_forwardIfffLi2ELb0ELb1EEEvPT0_PKT_iiiPKbib --------------------------
	.section	.nv.shared._ZN43_GLOBAL__N__9ae7fba5_10_SoftMax_cu_9f978f6320softmax_warp_forwardIfffLi2ELb0ELb1EEEvPT0_PKT_iiiPKbib,"aw",@nobits
	.sectionflags	@""
	.align	16
	.zero		1024


//--------------------- .nv.shared._ZN43_GLOBAL__N__9ae7fba5_10_SoftMax_cu_9f978f6320softmax_warp_forwardIfffLi1ELb0ELb1EEEvPT0_PKT_iiiPKbib --------------------------
	.section	.nv.shared._ZN43_GLOBAL__N__9ae7fba5_10_SoftMax_cu_9f978f6320softmax_warp_forwardIfffLi1ELb0ELb1EEEvPT0_PKT_iiiPKbib,"aw",@nobits
	.sectionflags	@""
	.align	16
	.zero		1024


//--------------------- .nv.shared._ZN43_GLOBAL__N__9ae7fba5_10_SoftMax_cu_9f978f6320softmax_warp_forwardIfffLi0ELb0ELb1EEEvPT0_PKT_iiiPKbib --------------------------
	.section	.nv.shared._ZN43_GLOBAL__N__9ae7fba5_10_SoftMax_cu_9f978f6320softmax_warp_forwardIfffLi0ELb0ELb1EEEvPT0_PKT_iiiPKbib,"aw",@nobits
	.sectionflags	@""
	.align	16
	.zero		1024


//--------------------- .nv.shared._ZN43_GLOBAL__N__9ae7fba5_10_SoftMax_cu_9f978f6320softmax_warp_forwardIdddLi11ELb0ELb1EEEvPT0_PKT_iiiPKbib --------------------------
	.section	.nv.shared._ZN43_GLOBAL__N__9ae7fba5_10_SoftMax_cu_9f978f6320softmax_warp_forwardIdddLi11ELb0ELb1EEEvPT0_PKT_iiiPKbib,"aw",@nobits
	.sectionflags	@""
	.align	16
	.zero		1024


//--------------------- .nv.shared._ZN43_GLOBAL__N__9ae7fba5_10_SoftMax_cu_9f978f6320softmax_warp_forwardIdddLi10ELb0ELb1EEEvPT0_PKT_iiiPKbib --------------------------
	.section	.nv.shared._ZN43_GLOBAL__N__9ae7fba5_10_SoftMax_cu_9f978f6320softmax_warp_forwardIdddLi10ELb0ELb1EEEvPT0_PKT_iiiPKbib,"aw",@nobits
	.sectionflags	@""
	.align	16
	.zero		1024


//--------------------- .nv.shared._ZN43_GLOBAL__N__9ae7fba5_10_SoftMax_cu_9f978f6320softmax_warp_forwardIdddLi9ELb0ELb1EEEvPT0_PKT_iiiPKbib --------------------------
	.section	.nv.shared._ZN43_GLOBAL__N__9ae7fba5_10_SoftMax_cu_9f978f6320softmax_warp_forwardIdddLi9ELb0ELb1EEEvPT0_PKT_iiiPKbib,"aw",@nobits
	.sectionflags	@""
	.align	16
	.zero		1024


//--------------------- .nv.shared._ZN43_GLOBAL__N__9ae7fba5_10_SoftMax_cu_9f978f6320softmax_warp_forwardIdddLi8ELb0ELb1EEEvPT0_PKT_iiiPKbib --------------------------
	.section	.nv.shared._ZN43_GLOBAL__N__9ae7fba5_10_SoftMax_cu_9f978f6320softmax_warp_forwardIdddLi8ELb0ELb1EEEvPT0_PKT_iiiPKbib,"aw",@nobits
	.sectionflags	@""
	.align	16
	.zero		1024


//--------------------- .nv.shared._ZN43_GLOBAL__N__9ae7fba5_10_SoftMax_cu_9f978f6320softmax_warp_forwardIdddLi7ELb0ELb1EEEvPT0_PKT_iiiPKbib --------------------------
	.section	.nv.shared._ZN43_GLOBAL__N__9ae7fba5_10_SoftMax_cu_9f978f6320softmax_warp_forwardIdddLi7ELb0ELb1EEEvPT0_PKT_iiiPKbib,"aw",@nobits
	.sectionflags	@""
	.align	16
	.zero		1024


//--------------------- .nv.shared._ZN43_GLOBAL__N__9ae7fba5_10_SoftMax_cu_9f978f6320softmax_warp_forwardIdddLi6ELb0ELb1EEEvPT0_PKT_iiiPKbib --------------------------
	.section	.nv.shared._ZN43_GLOBAL__N__9ae7fba5_10_SoftMax_cu_9f978f6320softmax_warp_forwardIdddLi6ELb0ELb1EEEvPT0_PKT_iiiPKbib,"aw",@nobits
	.sectionflags	@""
	.align	16
	.zero		1024


//--------------------- .nv.shared._ZN43_GLOBAL__N__9ae7fba5_10_SoftMax_cu_9f978f6320softmax_warp_forwardIdddLi5ELb0ELb1EEEvPT0_PKT_iiiPKbib --------------------------
	.section	.nv.shared._ZN43_GLOBAL__N__9ae7fba5_10_SoftMax_cu_9f978f6320softmax_warp_forwardIdddLi5ELb0ELb1EEEvPT0_PKT_iiiPKbib,"aw",@nobits
	.sectionflags	@""
	.align	16
	.zero		1024


//--------------------- .nv.shared._ZN43_GLOBAL__N__9ae7fba5_10_SoftMax_cu_9f978f6320softmax_warp_forwardIdddLi4ELb0ELb1EEEvPT0_PKT_iiiPKbib --------------------------
	.section	.nv.shared._ZN43_GLOBAL__N__9ae7fba5_10_SoftMax_cu_9f978f6320softmax_warp_forwardIdddLi4ELb0ELb1EEEvPT0_PKT_iiiPKbib,"aw",@nobits
	.sectionflags	@""
	.align	16
	.zero		1024


//--------------------- .nv.shared._ZN43_GLOBAL__N__9ae7fba5_10_SoftMax_cu_9f978f6320softmax_warp_forwardIdddLi3ELb0ELb1EEEvPT0_PKT_iiiPKbib --------------------------
	.section	.nv.shared._ZN43_GLOBAL__N__9ae7fba5_10_SoftMax_cu_9f978f6320softmax_warp_forwardIdddLi3ELb0ELb1EEEvPT0_PKT_iiiPKbib,"aw",@nobits
	.sectionflags	@""
	.align	16
	.zero		1024


//--------------------- .nv.shared._ZN43_GLOBAL__N__9ae7fba5_10_SoftMax_cu_9f978f6320softmax_warp_forwardIdddLi2ELb0ELb1EEEvPT0_PKT_iiiPKbib --------------------------
	.section	.nv.shared._ZN43_GLOBAL__N__9ae7fba5_10_SoftMax_cu_9f978f6320softmax_warp_forwardIdddLi2ELb0ELb1EEEvPT0_PKT_iiiPKbib,"aw",@nobits
	.sectionflags	@""
	.align	16
	.zero		1024


//--------------------- .nv.shared._ZN43_GLOBAL__N__9ae7fba5_10_SoftMax_cu_9f978f6320softmax_warp_forwardIdddLi1ELb0ELb1EEEvPT0_PKT_iiiPKbib --------------------------
	.section	.nv.shared._ZN43_GLOBAL__N__9ae7fba5_10_SoftMax_cu_9f978f6320softmax_warp_forwardIdddLi1ELb0ELb1EEEvPT0_PKT_iiiPKbib,"aw",@nobits
	.sectionflags	@""
	.align	16
	.zero		1024


//--------------------- .nv.shared._ZN43_GLOBAL__N__9ae7fba5_10_SoftMax_cu_9f978f6320softmax_warp_forwardIdddLi0ELb0ELb1EEEvPT0_PKT_iiiPKbib --------------------------
	.section	.nv.shared._ZN43_GLOBAL__N__9ae7fba5_10_SoftMax_cu_9f978f6320softmax_warp_forwardIdddLi0ELb0ELb1EEEvPT0_PKT_iiiPKbib,"aw",@nobits
	.sectionflags	@""
	.align	16
	.zero		1024


//--------------------- .nv.shared._ZN43_GLOBAL__N__9ae7fba5_10_SoftMax_cu_9f978f6321softmax_warp_backwardIfN3c108BFloat16EfLi10ELb0ELb0EEEvPT0_PKT_S7_iiiPKb --------------------------
	.section	.nv.shared._ZN43_GLOBAL__N__9ae7fba5_10_SoftMax_cu_9f978f6321softmax_warp_backwardIfN3c108BFloat16EfLi10ELb0ELb0EEEvPT0_PKT_S7_iiiPKb,"aw",@nobits
	.sectionflags	@""
	.align	16
	.zero		1024


//--------------------- .nv.shared._ZN43_GLOBAL__N__9ae7fba5_10_SoftMax_cu_9f978f6321softmax_warp_backwardIfN3c108BFloat16EfLi9ELb0ELb0EEEvPT0_PKT_S7_iiiPKb --------------------------
	.section	.nv.shared._ZN43_GLOBAL__N__9ae7fba5_10_SoftMax_cu_9f978f6321softmax_warp_backwardIfN3c108BFloat16EfLi9ELb0ELb0EEEvPT0_PKT_S7_iiiPKb,"aw",@nobits
	.sectionflags	@""
	.align	16
	.zero		1024


//--------------------- .nv.shared._ZN43_GLOBAL__N__9ae7fba5_10_SoftMax_cu_9f978f6321softmax_warp_backwardIfN3c108BFloat16EfLi8ELb0ELb0EEEvPT0_PKT_S7_iiiPKb --------------------------
	.section	.nv.shared._ZN43_GLOBAL__N__9ae7fba5_10_SoftMax_cu_9f978f6321softmax_warp_backwardIfN3c108BFloat16EfLi8ELb0ELb0EEEvPT0_PKT_S7_iiiPKb,"aw",@nobits
	.sectionflags	@""
	.align	16
	.zero		1024


//--------------------- .nv.shared._ZN43_GLOBAL__N__9ae7fba5_10_SoftMax_cu_9f978f6321softmax_warp_backwardIfN3c108BFloat16EfLi7ELb0ELb0EEEvPT0_PKT_S7_iiiPKb --------------------------
	.section	.nv.shared._ZN43_GLOBAL__N__9ae7fba5_10_SoftMax_cu_9f978f6321softmax_warp_backwardIfN3c108BFloat16EfLi7ELb0ELb0EEEvPT0_PKT_S7_iiiPKb,"aw",@nobits
	.sectionflags	@""
	.align	16
	.zero		1024


//--------------------- .nv.shared._ZN43_GLOBAL__N__9ae7fba5_10_SoftMax_cu_9f978f6321softmax_warp_backwardIfN3c108BFloat16EfLi6ELb0ELb0EEEvPT0_PKT_S7_iiiPKb --------------------------
	.section	.nv.shared._ZN43_GLOBAL__N__9ae7fba5_10_SoftMax_cu_9f978f6321softmax_warp_backwardIfN3c108BFloat16EfLi6ELb0ELb0EEEvPT0_PKT_S7_iiiPKb,"aw",@nobits
	.sectionflags	@""
	.align	16
	.zero		1024


//--------------------- .nv.shared._ZN43_GLOBAL__N__9ae7fba5_10_SoftMax_cu_9f978f6321softmax_warp_backwardIfN3c108BFloat16EfLi5ELb0ELb0EEEvPT0_PKT_S7_iiiPKb --------------------------
	.section	.nv.shared._ZN43_GLOBAL__N__9ae7fba5_10_SoftMax_cu_9f978f6321softmax_warp_backwardIfN3c108BFloat16EfLi5ELb0ELb0EEEvPT0_PKT_S7_iiiPKb,"aw",@nobits
	.sectionflags	@""
	.align	16
	.zero		1024


//--------------------- .nv.shared._ZN43_GLOBAL__N__9ae7fba5_10_SoftMax_cu_9f978f6321softmax_warp_backwardIfN3c108BFloat16EfLi4ELb0ELb0EEEvPT0_PKT_S7_iiiPKb --------------------------
	.section	.nv.shared._ZN43_GLOBAL__N__9ae7fba5_10_SoftMax_cu_9f978f6321softmax_warp_backwardIfN3c108BFloat16EfLi4ELb0ELb0EEEvPT0_PKT_S7_iiiPKb,"aw",@nobits
	.sectionflags	@""
	.align	16
	.zero		1024


//--------------------- .nv.shared._ZN43_GLOBAL__N__9ae7fba5_10_SoftMax_cu_9f978f6321softmax_warp_backwardIfN3c108BFloat16EfLi3ELb0ELb0EEEvPT0_PKT_S7_iiiPKb --------------------------
	.section	.nv.shared._ZN43_GLOBAL__N__9ae7fba5_10_SoftMax_cu_9f978f6321softmax_warp_backwardIfN3c108BFloat16EfLi3ELb0ELb0EEEvPT0_PKT_S7_iiiPKb,"aw",@nobits
	.sectionflags	@""
	.align	16
	.zero		1024


//--------------------- .nv.shared._ZN43_GLOBAL__N__9ae7fba5_10_SoftMax_cu_9f978f6321softmax_warp_backwardIfN3c108BFloat16EfLi2ELb0ELb0EEEvPT0_PKT_S7_iiiPKb --------------------------
	.section	.nv.shared._ZN43_GLOBAL__N__9ae7fba5_10_SoftMax_cu_9f978f6321softmax_warp_backwardIfN3c108BFloat16EfLi2ELb0ELb0EEEvPT0_PKT_S7_iiiPKb,"aw",@nobits
	.sectionflags	@""
	.align	16
	.zero		1024


//--------------------- .nv.shared._ZN43_GLOBAL__N__9ae7fba5_10_SoftMax_cu_9f978f6321softmax_warp_backwardIfN3c108BFloat16EfLi1ELb0ELb0EEEvPT0_PKT_S7_iiiPKb --------------------------
	.section	.nv.shared._ZN43_GLOBAL__N__9ae7fba5_10_SoftMax_cu_9f978f6321softmax_warp_backwardIfN3c108BFloat16EfLi1ELb0ELb0EEEvPT0_PKT_S7_iiiPKb,"aw",@nobits
	.sectionflags	@""
	.align	16
	.zero		1024


//--------------------- .nv.shared._ZN43_GLOBAL__N__9ae7fba5_10_SoftMax_cu_9f978f6321softmax_warp_backwardIfN3c108BFloat16EfLi0ELb0ELb0EEEvPT0_PKT_S7_iiiPKb --------------------------
	.section	.nv.shared._ZN43_GLOBAL__N__9ae7fba5_10_SoftMax_cu_9f978f6321softmax_warp_backwardIfN3c108BFloat16EfLi0ELb0ELb0EEEvPT0_PKT_S7_iiiPKb,"aw",@nobits
	.sectionflags	@""
	.align	16
	.zero		1024


//--------------------- .nv.shared._ZN43_GLOBAL__N__9ae7fba5_10_SoftMax_cu_9f978f6321softmax_warp_backwardIN3c108BFloat16ES2_fLi10ELb0ELb0EEEvPT0_PKT_S7_iiiPKb --------------------------
	.section	.nv.shared._ZN43_GLOBAL__N__9ae7fba5_10_SoftMax_cu_9f978f6321softmax_warp_backwardIN3c108BFloat16ES2_fLi10ELb0ELb0EEEvPT0_PKT_S7_iiiPKb,"aw",@nobits
	.sectionflags	@""
	.align	16
	.zero		1024


//--------------------- .nv.shared._ZN43_GLOBAL__N__9ae7fba5_10_SoftMax_cu_9f978f6321softmax_warp_backwardIN3c108BFloat16ES2_fLi9ELb0ELb0EEEvPT0_PKT_S7_iiiPKb --------------------------
	.section	.nv.shared._ZN43_GLOBAL__N__9ae7fba5_10_SoftMax_cu_9f978f6321softmax_warp_backwardIN3c108BFloat16ES2_fLi9ELb0ELb0EEEvPT0_PKT_S7_iiiPKb,"aw",@nobits
	.sectionflags	@""
	.align	16
	.zero		1024


//--------------------- .nv.shared._ZN43_GLOBAL__N__9ae7fba5_10_SoftMax_cu_9f978f6321softmax_warp_backwardIN3c108BFloat16ES2_fLi8ELb0ELb0EEEvPT0_PKT_S7_iiiPKb --------------------------
	.section	.nv.shared._ZN43_GLOBAL__N__9ae7fba5_10_SoftMax_cu_9f978f6321softmax_warp_backwardIN3c108BFloat16ES2_fLi8ELb0ELb0EEEvPT0_PKT_S7_iiiPKb,"aw",@nobits
	.sectionflags	@""
	.align	16
	.zero		1024


//--------------------- .nv.shared._ZN43_GLOBAL__N__9ae7fba5_10_SoftMax_cu_9f978f6321softmax_warp_backwardIN3c108BFloat16ES2_fLi7ELb0ELb0EEEvPT0_PKT_S7_iiiPKb --------------------------
	.section	.nv.shared._ZN43_GLOBAL__N__9ae7fba5_10_SoftMax_cu_9f978f6321softmax_warp_backwardIN3c108BFloat16ES2_fLi7ELb0ELb0EEEvPT0_PKT_S7_iiiPKb,"aw",@nobits
	.sectionflags	@""
	.align	16
	.zero		1024


//--------------------- .nv.shared._ZN43_GLOBAL__N__9ae7fba5_10_SoftMax_cu_9f978f6321softmax_warp_backwardIN3c108BFloat16ES2_fLi6ELb0ELb0EEEvPT0_PKT_S7_iiiPKb --------------------------
	.section	.nv.shared._ZN43_GLOBAL__N__9ae7fba5_10_SoftMax_cu_9f978f6321softmax_warp_backwardIN3c108BFloat16ES2_fLi6ELb0ELb0EEEvPT0_PKT_S7_iiiPKb,"aw",@nobits
	.sectionflags	@""
	.align	16
	.zero		1024


//--------------------- .nv.shared._ZN43_GLOBAL__N__9ae7fba5_10_SoftMax_cu_9f978f6321softmax_warp_backwardIN3c108BFloat16ES2_fLi5ELb0ELb0EEEvPT0_PKT_S7_iiiPKb --------------------------
	.section	.nv.shared._ZN43_GLOBAL__N__9ae7fba5_10_SoftMax_cu_9f978f6321softmax_warp_backwardIN3c108BFloat16ES2_fLi5ELb0ELb0EEEvPT0_PKT_S7_iiiPKb,"aw",@nobits
	.sectionflags	@""
	.align	16
	.zero		1024


//--------------------- .nv.shared._ZN43_GLOBAL__N__9ae7fba5_10_SoftMax_cu_9f978f6321softmax_warp_backwardIN3c108BFloat16ES2_fLi4ELb0ELb0EEEvPT0_PKT_S7_iiiPKb --------------------------
	.section	.nv.shared._ZN43_GLOBAL__N__9ae7fba5_10_SoftMax_cu_9f978f6321softmax_warp_backwardIN3c108BFloat16ES2_fLi4ELb0ELb0EEEvPT0_PKT_S7_iiiPKb,"aw",@nobits
	.sectionflags	@""
	.align	16
	.zero		1024


//--------------------- .nv.shared._ZN43_GLOBAL__N__9ae7fba5_10_SoftMax_cu_9f978f6321softmax_warp_backwardIN3c108BFloat16ES2_fLi3ELb0ELb0EEEvPT0_PKT_S7_iiiPKb --------------------------
	.section	.nv.shared._ZN43_GLOBAL__N__9ae7fba5_10_SoftMax_cu_9f978f6321softmax_warp_backwardIN3c108BFloat16ES2_fLi3ELb0ELb0EEEvPT0_PKT_S7_iiiPKb,"aw",@nobits
	.sectionflags	@""
	.align	16
	.zero		1024


//--------------------- .nv.shared._ZN43_GLOBAL__N__9ae7fba5_10_SoftMax_cu_9f978f6321softmax_warp_backwardIN3c108BFloat16ES2_fLi2ELb0ELb0EEEvPT0_PKT_S7_iiiPKb --------------------------
	.section	.nv.shared._ZN43_GLOBAL__N__9ae7fba5_10_SoftMax_cu_9f978f6321softmax_warp_backwardIN3c108BFloat16ES2_fLi2ELb0ELb0EEEvPT0_PKT_S7_iiiPKb,"aw",@nobits
	.sectionflags	@""
	.align	16
	.zero		1024


//--------------------- .nv.shared._ZN43_GLOBAL__N__9ae7fba5_10_SoftMax_cu_9f978f6321softmax_warp_backwardIN3c108BFloat16ES2_fLi1ELb0ELb0EEEvPT0_PKT_S7_iiiPKb --------------------------
	.section	.nv.shared._ZN43_GLOBAL__N__9ae7fba5_10_SoftMax_cu_9f978f6321softmax_warp_backwardIN3c108BFloat16ES2_fLi1ELb0ELb0EEEvPT0_PKT_S7_iiiPKb,"aw",@nobits
	.sectionflags	@""
	.align	16
	.zero		1024


//--------------------- .nv.shared._ZN43_GLOBAL__N__9ae7fba5_10_SoftMax_cu_9f978f6321softmax_warp_backwardIN3c108BFloat16ES2_fLi0ELb0ELb0EEEvPT0_PKT_S7_iiiPKb --------------------------
	.section	.nv.shared._ZN43_GLOBAL__N__9ae7fba5_10_SoftMax_cu_9f978f6321softmax_warp_backwardIN3c108BFloat16ES2_fLi0ELb0ELb0EEEvPT0_PKT_S7_iiiPKb,"aw",@nobits
	.sectionflags	@""
	.align	16
	.zero		1024


//--------------------- .nv.shared._ZN43_GLOBAL__N__9ae7fba5_10_SoftMax_cu_9f978f6321softmax_warp_backwardIfN3c104HalfEfLi10ELb0ELb0EEEvPT0_PKT_S7_iiiPKb --------------------------
	.section	.nv.shared._ZN43_GLOBAL__N__9ae7fba5_10_SoftMax_cu_9f978f6321softmax_warp_backwardIfN3c104HalfEfLi10ELb0ELb0EEEvPT0_PKT_S7_iiiPKb,"aw",@nobits
	.sectionflags	@""
	.align	16
	.zero		1024


//--------------------- .nv.shared._ZN43_GLOBAL__N__9ae7fba5_10_SoftMax_cu_9f978f6321softmax_warp_backwardIfN3c104HalfEfLi9ELb0ELb0EEEvPT0_PKT_S7_iiiPKb --------------------------
	.section	.nv.shared._ZN43_GLOBAL__N__9ae7fba5_10_SoftMax_cu_9f978f6321softmax_warp_backwardIfN3c104HalfEfLi9ELb0ELb0EEEvPT0_PKT_S7_iiiPKb,"aw",@nobits
	.sectionflags	@""
	.align	16
	.zero		1024


//--------------------- .nv.shared._ZN43_GLOBAL__N__9ae7fba5_10_SoftMax_cu_9f978f6321softmax_warp_backwardIfN3c104HalfEfLi8ELb0ELb0EEEvPT0_PKT_S7_iiiPKb --------------------------
	.section	.nv.shared._ZN43_GLOBAL__N__9ae7fba5_10_SoftMax_cu_9f978f6321softmax_warp_backwardIfN3c104HalfEfLi8ELb0ELb0EEEvPT0_PKT_S7_iiiPKb,"aw",@nobits
	.sectionflags	@""
	.align	16
	.zero		1024


//--------------------- .nv.shared._ZN43_GLOBAL__N__9ae7fba5_10_SoftMax_cu_9f978f6321softmax_warp_backwardIfN3c104HalfEfLi7ELb0ELb0EEEvPT0_PKT_S7_iiiPKb --------------------------
	.section	.nv.shared._ZN43_GLOBAL__N__9ae7fba5_10_SoftMax_cu_9f978f6321softmax_warp_backwardIfN3c104HalfEfLi7ELb0ELb0EEEvPT0_PKT_S7_iiiPKb,"aw",@nobits
	.sectionflags	@""
	.align	16
	.zero		1024


//--------------------- .nv.shared._ZN43_GLOBAL__N__9ae7fba5_10_SoftMax_cu_9f978f6321softmax_warp_backwardIfN3c104HalfEfLi6ELb0ELb0EEEvPT0_PKT_S7_iiiPKb --------------------------
	.section	.nv.shared._ZN43_GLOBAL__N__9ae7fba5_10_SoftMax_cu_9f978f6321softmax_warp_backwardIfN3c104HalfEfLi6ELb0ELb0EEEvPT0_PKT_S7_iiiPKb,"aw",@nobits
	.sectionflags	@""
	.align	16
	.zero		1024


//--------------------- .nv.shared._ZN43_GLOBAL__N__9ae7fba5_10_SoftMax_cu_9f978f6321softmax_warp_backwardIfN3c104HalfEfLi5ELb0ELb0EEEvPT0_PKT_S7_iiiPKb --------------------------
	.section	.nv.shared._ZN43_GLOBAL__N__9ae7fba5_10_SoftMax_cu_9f978f6321softmax_warp_backwardIfN3c104HalfEfLi5ELb0ELb0EEEvPT0_PKT_S7_iiiPKb,"aw",@nobits
	.sectionflags	@""
	.align	16
	.zero		1024


//--------------------- .nv.shared._ZN43_GLOBAL__N__9ae7fba5_10_SoftMax_cu_9f978f6321softmax_warp_backwardIfN3c104HalfEfLi4ELb0ELb0EEEvPT0_PKT_S7_iiiPKb --------------------------
	.section	.nv.shared._ZN43_GLOBAL__N__9ae7fba5_10_SoftMax_cu_9f978f6321softmax_warp_backwardIfN3c104HalfEfLi4ELb0ELb0EEEvPT0_PKT_S7_iiiPKb,"aw",@nobits
	.sectionflags	@""
	.align	16
	.zero		1024


//--------------------- .nv.shared._ZN43_GLOBAL__N__9ae7fba5_10_SoftMax_cu_9f978f6321softmax_warp_backwardIfN3c104HalfEfLi3ELb0ELb0EEEvPT0_PKT_S7_iiiPKb --------------------------
	.section	.nv.shared._ZN43_GLOBAL__N__9ae7fba5_10_SoftMax_cu_9f978f6321softmax_warp_backwardIfN3c104HalfEfLi3ELb0ELb0EEEvPT0_PKT_S7_iiiPKb,"aw",@nobits
	.sectionflags	@""
	.align	16
	.zero		1024


//--------------------- .nv.shared._ZN43_GLOBAL__N__9ae7fba5_10_SoftMax_cu_9f978f6321softmax_warp_backwardIfN3c104HalfEfLi2ELb0ELb0EEEvPT0_PKT_S7_iiiPKb --------------------------
	.section	.nv.shared._ZN43_GLOBAL__N__9ae7fba5_10_SoftMax_cu_9f978f6321softmax_warp_backwardIfN3c104HalfEfLi2ELb0ELb0EEEvPT0_PKT_S7_iiiPKb,"aw",@nobits
	.sectionflags	@""
	.align	16
	.zero		1024


//--------------------- .nv.shared._ZN43_GLOBAL__N__9ae7fba5_10_SoftMax_cu_9f978f6321softmax_warp_backwardIfN3c104HalfEfLi1ELb0ELb0EEEvPT0_PKT_S7_iiiPKb --------------------------
	.section	.nv.shared._ZN43_GLOBAL__N__9ae7fba5_10_SoftMax_cu_9f978f6321softmax_warp_backwardIfN3c104HalfEfLi1ELb0ELb0EEEvPT0_PKT_S7_iiiPKb,"aw",@nobits
	.sectionflags	@""
	.align	16
	.zero		1024


//--------------------- .nv.shared._ZN43_GLOBAL__N__9ae7fba5_10_SoftMax_cu_9f978f6321softmax_warp_backwardIfN3c104HalfEfLi0ELb0ELb0EEEvPT0_PKT_S7_iiiPKb --------------------------
	.section	.nv.shared._ZN43_GLOBAL__N__9ae7fba5_10_SoftMax_cu_9f978f6321softmax_warp_backwardIfN3c104HalfEfLi0ELb0ELb0EEEvPT0_PKT_S7_iiiPKb,"aw",@nobits
	.sectionflags	@""
	.align	16
	.zero		1024


//--------------------- .nv.shared._ZN43_GLOBAL__N__9ae7fba5_10_SoftMax_cu_9f978f6321softmax_warp_backwardIN3c104HalfES2_fLi10ELb0ELb0EEEvPT0_PKT_S7_iiiPKb --------------------------
	.section	.nv.shared._ZN43_GLOBAL__N__9ae7fba5_10_SoftMax_cu_9f978f6321softmax_warp_backwardIN3c104HalfES2_fLi10ELb0ELb0EEEvPT0_PKT_S7_iiiPKb,"aw",@nobits
	.sectionflags	@""
	.align	16
	.zero		1024


//--------------------- .nv.shared._ZN43_GLOBAL__N__9ae7fba5_10_SoftMax_cu_9f978f6321softmax_warp_backwardIN3c104HalfES2_fLi9ELb0ELb0EEEvPT0_PKT_S7_iiiPKb --------------------------
	.section	.nv.shared._ZN43_GLOBAL__N__9ae7fba5_10_SoftMax_cu_9f978f6321softmax_warp_backwardIN3c104HalfES2_fLi9ELb0ELb0EEEvPT0_PKT_S7_iiiPKb,"aw",@nobits
	.sectionflags	@""
	.align	16
	.zero		1024


//--------------------- .nv.shared._ZN43_GLOBAL__N__9ae7fba5_10_SoftMax_cu_9f978f6321softmax_warp_backwardIN3c104HalfES2_fLi8ELb0ELb0EEEvPT0_PKT_S7_iiiPKb --------------------------
	.section	.nv.shared._ZN43_GLOBAL__N__9ae7fba5_10_SoftMax_cu_9f978f6321softmax_warp_backwardIN3c104HalfES2_fLi8ELb0ELb0EEEvPT0_PKT_S7_iiiPKb,"aw",@nobits
	.sectionflags	@""
	.align	16
	.zero		1024


//--------------------- .nv.shared._ZN43_GLOBAL__N__9ae7fba5_10_SoftMax_cu_9f978f6321softmax_warp_backwardIN3c104HalfES2_fLi7ELb0ELb0EEEvPT0_PKT_S7_iiiPKb --------------------------
	.section	.nv.shared._ZN43_GLOBAL__N__9ae7fba5_10_SoftMax_cu_9f978f6321softmax_warp_backwardIN3c104HalfES2_fLi7ELb0ELb0EEEvPT0_PKT_S7_iiiPKb,"aw",@nobits
	.sectionflags	@""
	.align	16
	.zero		1024


//--------------------- .nv.shared._ZN43_GLOBAL__N__9ae7fba5_10_SoftMax_cu_9f978f6321softmax_warp_backwardIN3c104HalfES2_fLi6ELb0ELb0EEEvPT0_PKT_S7_iiiPKb --------------------------
	.section	.nv.shared._ZN43_GLOBAL__N__9ae7fba5_10_SoftMax_cu_9f978f6321softmax_warp_backwardIN3c104HalfES2_fLi6ELb0ELb0EEEvPT0_PKT_S7_iiiPKb,"aw",@nobits
	.sectionflags	@""
	.align	16
	.zero		1024


//--------------------- .nv.shared._ZN43_GLOBAL__N__9ae7fba5_10_SoftMax_cu_9f978f6321softmax_warp_backwardIN3c104HalfES2_fLi5ELb0ELb0EEEvPT0_PKT_S7_iiiPKb --------------------------
	.section	.nv.shared._ZN43_GLOBAL__N__9ae7fba5_10_SoftMax_cu_9f978f6321softmax_warp_backwardIN3c104HalfES2_fLi5ELb0ELb0EEEvPT0_PKT_S7_iiiPKb,"aw",@nobits
	.sectionflags	@""
	.align	16
	.zero		1024


//--------------------- .nv.shared._ZN43_GLOBAL__N__9ae7fba5_10_SoftMax_cu_9f978f6321softmax_warp_backwardIN3c104HalfES2_fLi4ELb0ELb0EEEvPT0_PKT_S7_iiiPKb --------------------------
	.section	.nv.shared._ZN43_GLOBAL__N__9ae7fba5_10_SoftMax_cu_9f978f6321softmax_warp_backwardIN3c104HalfES2_fLi4ELb0ELb0EEEvPT0_PKT_S7_iiiPKb,"aw",@nobits
	.sectionflags	@""
	.align	16
	.zero		1024


//--------------------- .nv.shared._ZN43_GLOBAL__N__9ae7fba5_10_SoftMax_cu_9f978f6321softmax_warp_backwardIN3c104HalfES2_fLi3ELb0ELb0EEEvPT0_PKT_S7_iiiPKb --------------------------
	.section	.nv.shared._ZN43_GLOBAL__N__9ae7fba5_10_SoftMax_cu_9f978f6321softmax_warp_backwardIN3c104HalfES2_fLi3ELb0ELb0EEEvPT0_PKT_S7_iiiPKb,"aw",@nobits
	.sectionflags	@""
	.align	16
	.zero		1024


//--------------------- .nv.shared._ZN43_GLOBAL__N__9ae7fba5_10_SoftMax_cu_9f978f6321softmax_warp_backwardIN3c104HalfES2_fLi2ELb0ELb0EEEvPT0_PKT_S7_iiiPKb --------------------------
	.section	.nv.shared._ZN43_GLOBAL__N__9ae7fba5_10_SoftMax_cu_9f978f6321softmax_warp_backwardIN3c104HalfES2_fLi2ELb0ELb0EEEvPT0_PKT_S7_iiiPKb,"aw",@nobits
	.sectionflags	@""
	.align	16
	.zero		1024


//--------------------- .nv.shared._ZN43_GLOBAL__N__9ae7fba5_10_SoftMax_cu_9f978f6321softmax_warp_backwardIN3c104HalfES2_fLi1ELb0ELb0EEEvPT0_PKT_S7_iiiPKb --------------------------
	.section	.nv.shared._ZN43_GLOBAL__N__9ae7fba5_10_SoftMax_cu_9f978f6321softmax_warp_backwardIN3c104HalfES2_fLi1ELb0ELb0EEEvPT0_PKT_S7_iiiPKb,"aw",@nobits
	.sectionflags	@""
	.align	16
	.zero		1024


//--------------------- .nv.shared._ZN43_GLOBAL__N__9ae7fba5_10_SoftMax_cu_9f978f6321softmax_warp_backwardIN3c104HalfES2_fLi0ELb0ELb0EEEvPT0_PKT_S7_iiiPKb --------------------------
	.section	.nv.shared._ZN43_GLOBAL__N__9ae7fba5_10_SoftMax_cu_9f978f6321softmax_warp_backwardIN3c104HalfES2_fLi0ELb0ELb0EEEvPT0_PKT_S7_iiiPKb,"aw",@nobits
	.sectionflags	@""
	.align	16
	.zero		1024


//--------------------- .nv.shared._ZN43_GLOBAL__N__9ae7fba5_10_SoftMax_cu_9f978f6321softmax_warp_backwardIfffLi10ELb0ELb0EEEvPT0_PKT_S5_iiiPKb --------------------------
	.section	.nv.shared._ZN43_GLOBAL__N__9ae7fba5_10_SoftMax_cu_9f978f6321softmax_warp_backwardIfffLi10ELb0ELb0EEEvPT0_PKT_S5_iiiPKb,"aw",@nobits
	.sectionflags	@""
	.align	16
	.zero		1024


//--------------------- .nv.shared._ZN43_GLOBAL__N__9ae7fba5_10_SoftMax_cu_9f978f6321softmax_warp_backwardIfffLi9ELb0ELb0EEEvPT0_PKT_S5_iiiPKb --------------------------
	.section	.nv.shared._ZN43_GLOBAL__N__9ae7fba5_10_SoftMax_cu_9f978f6321softmax_warp_backwardIfffLi9ELb0ELb0EEEvPT0_PKT_S5_iiiPKb,"aw",@nobits
	.sectionflags	@""
	.align	16
	.zero		1024


//--------------------- .nv.shared._ZN43_GLOBAL__N__9ae7fba5_10_SoftMax_cu_9f978f6321softmax_warp_backwardIfffLi8ELb0ELb0EEEvPT0_PKT_S5_iiiPKb --------------------------
	.section	.nv.shared._ZN43_GLOBAL__N__9ae7fba5_10_SoftMax_cu_9f978f6321softmax_warp_backwardIfffLi8ELb0ELb0EEEvPT0_PKT_S5_iiiPKb,"aw",@nobits
	.sectionflags	@""
	.align	16
	.zero		1024


//--------------------- .nv.shared._ZN43_GLOBAL__N__9ae7fba5_10_SoftMax_cu_9f978f6321softmax_warp_backwardIfffLi7ELb0ELb0EEEvPT0_PKT_S5_iiiPKb --------------------------
	.section	.nv.shared._ZN43_GLOBAL__N__9ae7fba5_10_SoftMax_cu_9f978f6321softmax_warp_backwardIfffLi7ELb0ELb0EEEvPT0_PKT_S5_iiiPKb,"aw",@nobits
	.sectionflags	@""
	.align	16
	.zero		1024


//--------------------- .nv.shared._ZN43_GLOBAL__N__9ae7fba5_10_SoftMax_cu_9f978f6321softmax_warp_backwardIfffLi6ELb0ELb0EEEvPT0_PKT_S5_iiiPKb --------------------------
	.section	.nv.shared._ZN43_GLOBAL__N__9ae7fba5_10_SoftMax_cu_9f978f6321softmax_warp_backwardIfffLi6ELb0ELb0EEEvPT0_PKT_S5_iiiPKb,"aw",@nobits
	.sectionflags	@""
	.align	16
	.zero		1024


//--------------------- .nv.shared._ZN43_GLOBAL__N__9ae7fba5_10_SoftMax_cu_9f978f6321softmax_warp_backwardIfffLi5ELb0ELb0EEEvPT0_PKT_S5_iiiPKb --------------------------
	.section	.nv.shared._ZN43_GLOBAL__N__9ae7fba5_10_SoftMax_cu_9f978f6321softmax_warp_backwardIfffLi5ELb0ELb0EEEvPT0_PKT_S5_iiiPKb,"aw",@nobits
	.sectionflags	@""
	.align	16
	.zero		1024


//--------------------- .nv.shared._ZN43_GLOBAL__N__9ae7fba5_10_SoftMax_cu_9f978f6321softmax_warp_backwardIfffLi4ELb0ELb0EEEvPT0_PKT_S5_iiiPKb --------------------------
	.section	.nv.shared._ZN43_GLOBAL__N__9ae7fba5_10_SoftMax_cu_9f978f6321softmax_warp_backwardIfffLi4ELb0ELb0EEEvPT0_PKT_S5_iiiPKb,"aw",@nobits
	.sectionflags	@""
	.align	16
	.zero		1024


//--------------------- .nv.shared._ZN43_GLOBAL__N__9ae7fba5_10_SoftMax_cu_9f978f6321softmax_warp_backwardIfffLi3ELb0ELb0EEEvPT0_PKT_S5_iiiPKb --------------------------
	.section	.nv.shared._ZN43_GLOBAL__N__9ae7fba5_10_SoftMax_cu_9f978f6321softmax_warp_backwardIfffLi3ELb0ELb0EEEvPT0_PKT_S5_iiiPKb,"aw",@nobits
	.sectionflags	@""
	.align	16
	.zero		1024


//--------------------- .nv.shared._ZN43_GLOBAL__N__9ae7fba5_10_SoftMax_cu_9f978f6321softmax_warp_backwardIfffLi2ELb0ELb0EEEvPT0_PKT_S5_iiiPKb --------------------------
	.section	.nv.shared._ZN43_GLOBAL__N__9ae7fba5_10_SoftMax_cu_9f978f6321softmax_warp_backwardIfffLi2ELb0ELb0EEEvPT0_PKT_S5_iiiPKb,"aw",@nobits
	.sectionflags	@""
	.align	16
	.zero		1024


//--------------------- .nv.shared._ZN43_GLOBAL__N__9ae7fba5_10_SoftMax_cu_9f978f6321softmax_warp_backwardIfffLi1ELb0ELb0EEEvPT0_PKT_S5_iiiPKb --------------------------
	.section	.nv.shared._ZN43_GLOBAL__N__9ae7fba5_10_SoftMax_cu_9f978f6321softmax_warp_backwardIfffLi1ELb0ELb0EEEvPT0_PKT_S5_iiiPKb,"aw",@nobits
	.sectionflags	@""
	.align	16
	.zero		1024


//--------------------- .nv.shared._ZN43_GLOBAL__N__9ae7fba5_10_SoftMax_cu_9f978f6321softmax_warp_backwardIfffLi0ELb0ELb0EEEvPT0_PKT_S5_iiiPKb --------------------------
	.section	.nv.shared._ZN43_GLOBAL__N__9ae7fba5_10_SoftMax_cu_9f978f6321softmax_warp_backwardIfffLi0ELb0ELb0EEEvPT0_PKT_S5_iiiPKb,"aw",@nobits
	.sectionflags	@""
	.align	16
	.zero		1024


//--------------------- .nv.shared._ZN43_GLOBAL__N__9ae7fba5_10_SoftMax_cu_9f978f6321softmax_warp_backwardIdddLi10ELb0ELb0EEEvPT0_PKT_S5_iiiPKb --------------------------
	.section	.nv.shared._ZN43_GLOBAL__N__9ae7fba5_10_SoftMax_cu_9f978f6321softmax_warp_backwardIdddLi10ELb0ELb0EEEvPT0_PKT_S5_iiiPKb,"aw",@nobits
	.sectionflags	@""
	.align	16
	.zero		1024


//--------------------- .nv.shared._ZN43_GLOBAL__N__9ae7fba5_10_SoftMax_cu_9f978f6321softmax_warp_backwardIdddLi9ELb0ELb0EEEvPT0_PKT_S5_iiiPKb --------------------------
	.section	.nv.shared._ZN43_GLOBAL__N__9ae7fba5_10_SoftMax_cu_9f978f6321softmax_warp_backwardIdddLi9ELb0ELb0EEEvPT0_PKT_S5_iiiPKb,"aw",@nobits
	.sectionflags	@""
	.align	16
	.zero		1024


//--------------------- .nv.shared._ZN43_GLOBAL__N__9ae7fba5_10_SoftMax_cu_9f978f6321softmax_warp_backwardIdddLi8ELb0ELb0EEEvPT0_PKT_S5_iiiPKb --------------------------
	.section	.nv.shared._ZN43_GLOBAL__N__9ae7fba5_10_SoftMax_cu_9f978f6321softmax_warp_backwardIdddLi8ELb0ELb0EEEvPT0_PKT_S5_iiiPKb,"aw",@nobits
	.sectionflags	@""
	.align	16
	.zero		1024


//--------------------- .nv.shared._ZN43_GLOBAL__N__9ae7fba5_10_SoftMax_cu_9f978f6321softmax_warp_backwardIdddLi7ELb0ELb0EEEvPT0_PKT_S5_iiiPKb --------------------------
	.section	.nv.shared._ZN43_GLOBAL__N__9ae7fba5_10_SoftMax_cu_9f978f6321softmax_warp_backwardIdddLi7ELb0ELb0EEEvPT0_PKT_S5_iiiPKb,"aw",@nobits
	.sectionflags	@""
	.align	16
	.zero		1024


//--------------------- .nv.shared._ZN43_GLOBAL__N__9ae7fba5_10_SoftMax_cu_9f978f6321softmax_warp_backwardIdddLi6ELb0ELb0EEEvPT0_PKT_S5_iiiPKb --------------------------
	.section	.nv.shared._ZN43_GLOBAL__N__9ae7fba5_10_SoftMax_cu_9f978f6321softmax_warp_backwardIdddLi6ELb0ELb0EEEvPT0_PKT_S5_iiiPKb,"aw",@nobits
	.sectionflags	@""
	.align	16
	.zero		1024


//--------------------- .nv.shared._ZN43_GLOBAL__N__9ae7fba5_10_SoftMax_cu_9f978f6321softmax_warp_backwardIdddLi5ELb0ELb0EEEvPT0_PKT_S5_iiiPKb --------------------------
	.section	.nv.shared._ZN43_GLOBAL__N__9ae7fba5_10_SoftMax_cu_9f978f6321softmax_warp_backwardIdddLi5ELb0ELb0EEEvPT0_PKT_S5_iiiPKb,"aw",@nobits
	.sectionflags	@""
	.align	16
	.zero		1024


//--------------------- .nv.shared._ZN43_GLOBAL__N__9ae7fba5_10_SoftMax_cu_9f978f6321softmax_warp_backwardIdddLi4ELb0ELb0EEEvPT0_PKT_S5_iiiPKb --------------------------
	.section	.nv.shared._ZN43_GLOBAL__N__9ae7fba5_10_SoftMax_cu_9f978f6321softmax_warp_backwardIdddLi4ELb0ELb0EEEvPT0_PKT_S5_iiiPKb,"aw",@nobits
	.sectionflags	@""
	.align	16
	.zero		1024


//--------------------- .nv.shared._ZN43_GLOBAL__N__9ae7fba5_10_SoftMax_cu_9f978f6321softmax_warp_backwardIdddLi3ELb0ELb0EEEvPT0_PKT_S5_iiiPKb --------------------------
	.section	.nv.shared._ZN43_GLOBAL__N__9ae7fba5_10_SoftMax_cu_9f978f6321softmax_warp_backwardIdddLi3ELb0ELb0EEEvPT0_PKT_S5_iiiPKb,"aw",@nobits
	.sectionflags	@""
	.align	16
	.zero		1024


//--------------------- .nv.shared._ZN43_GLOBAL__N__9ae7fba5_10_SoftMax_cu_9f978f6321softmax_warp_backwardIdddLi2ELb0ELb0EEEvPT0_PKT_S5_iiiPKb --------------------------
	.section	.nv.shared._ZN43_GLOBAL__N__9ae7fba5_10_SoftMax_cu_9f978f6321softmax_warp_backwardIdddLi2ELb0ELb0EEEvPT0_PKT_S5_iiiPKb,"aw",@nobits
	.sectionflags	@""
	.align	16
	.zero		1024


//--------------------- .nv.shared._ZN43_GLOBAL__N__9ae7fba5_10_SoftMax_cu_9f978f6321softmax_warp_backwardIdddLi1ELb0ELb0EEEvPT0_PKT_S5_iiiPKb --------------------------
	.section	.nv.shared._ZN43_GLOBAL__N__9ae7fba5_10_SoftMax_cu_9f978f6321softmax_warp_backwardIdddLi1ELb0ELb0EEEvPT0_PKT_S5_iiiPKb,"aw",@nobits
	.sectionflags	@""
	.align	16
	.zero		1024


//--------------------- .nv.shared._ZN43_GLOBAL__N__9ae7fba5_10_SoftMax_cu_9f978f6321softmax_warp_backwardIdddLi0ELb0ELb0EEEvPT0_PKT_S5_iiiPKb --------------------------
	.section	.nv.shared._ZN43_GLOBAL__N__9ae7fba5_10_SoftMax_cu_9f978f6321softmax_warp_backwardIdddLi0ELb0ELb0EEEvPT0_PKT_S5_iiiPKb,"aw",@nobits
	.sectionflags	@""
	.align	16
	.zero		1024


//--------------------- .nv.shared._ZN43_GLOBAL__N__9ae7fba5_10_SoftMax_cu_9f978f6320softmax_warp_forwardIN3c108BFloat16EffLi11ELb0ELb0EEEvPT0_PKT_iiiPKbib --------------------------
	.section	.nv.shared._ZN43_GLOBAL__N__9ae7fba5_10_SoftMax_cu_9f978f6320softmax_warp_forwardIN3c108BFloat16EffLi11ELb0ELb0EEEvPT0_PKT_iiiPKbib,"aw",@nobits
	.sectionflags	@""
	.align	16
	.zero		1024


//--------------------- .nv.shared._ZN43_GLOBAL__N__9ae7fba5_10_SoftMax_cu_9f978f6320softmax_warp_forwardIN3c108BFloat16EffLi10ELb0ELb0EEEvPT0_PKT_iiiPKbib --------------------------
	.section	.nv.shared._ZN43_GLOBAL__N__9ae7fba5_10_SoftMax_cu_9f978f6320softmax_warp_forwardIN3c108BFloat16EffLi10ELb0ELb0EEEvPT0_PKT_iiiPKbib,"aw",@nobits
	.sectionflags	@""
	.align	16
	.zero		1024


//--------------------- .nv.shared._ZN43_GLOBAL__N__9ae7fba5_10_SoftMax_cu_9f978f6320softmax_warp_forwardIN3c108BFloat16EffLi9ELb0ELb0EEEvPT0_PKT_iiiPKbib --------------------------
	.section	.nv.shared._ZN43_GLOBAL__N__9ae7fba5_10_SoftMax_cu_9f978f6320softmax_warp_forwardIN3c108BFloat16EffLi9ELb0ELb0EEEvPT0_PKT_iiiPKbib,"aw",@nobits
	.sectionflags	@""
	.align	16
	.zero		1024


//--------------------- .nv.shared._ZN43_GLOBAL__N__9ae7fba5_10_SoftMax_cu_9f978f6320softmax_warp_forwardIN3c108BFloat16EffLi8ELb0ELb0EEEvPT0_PKT_iiiPKbib --------------------------
	.section	.nv.shared._ZN43_GLOBAL__N__9ae7fba5_10_SoftMax_cu_9f978f6320softmax_warp_forwardIN3c108BFloat16EffLi8ELb0ELb0EEEvPT0_PKT_iiiPKbib,"aw",@nobits
	.sectionflags	@""
	.align	16
	.zero		1024


//--------------------- .nv.shared._ZN43_GLOBAL__N__9ae7fba5_10_SoftMax_cu_9f978f6320softmax_warp_forwardIN3c108BFloat16EffLi7ELb0ELb0EEEvPT0_PKT_iiiPKbib --------------------------
	.section	.nv.shared._ZN43_GLOBAL__N__9ae7fba5_10_SoftMax_cu_9f978f6320softmax_warp_forwardIN3c108BFloat16EffLi7ELb0ELb0EEEvPT0_PKT_iiiPKbib,"aw",@nobits
	.sectionflags	@""
	.align	16
	.zero		1024


//--------------------- .nv.shared._ZN43_GLOBAL__N__9ae7fba5_10_SoftMax_cu_9f978f6320softmax_warp_forwardIN3c108BFloat16EffLi6ELb0ELb0EEEvPT0_PKT_iiiPKbib --------------------------
	.section	.nv.shared._ZN43_GLOBAL__N__9ae7fba5_10_SoftMax_cu_9f978f6320softmax_warp_forwardIN3c108BFloat16EffLi6ELb0ELb0EEEvPT0_PKT_iiiPKbib,"aw",@nobits
	.sectionflags	@""
	.align	16
	.zero		1024


//--------------------- .nv.shared._ZN43_GLOBAL__N__9ae7fba5_10_SoftMax_cu_9f978f6320softmax_warp_forwardIN3c108BFloat16EffLi5ELb0ELb0EEEvPT0_PKT_iiiPKbib --------------------------
	.section	.nv.shared._ZN43_GLOBAL__N__9ae7fba5_10_SoftMax_cu_9f978f6320softmax_warp_forwardIN3c108BFloat16EffLi5ELb0ELb0EEEvPT0_PKT_iiiPKbib,"aw",@nobits
	.sectionflags	@""
	.align	16
	.zero		1024


//--------------------- .nv.shared._ZN43_GLOBAL__N__9ae7fba5_10_SoftMax_cu_9f978f6320softmax_warp_forwardIN3c108BFloat16EffLi4ELb0ELb0EEEvPT0_PKT_iiiPKbib --------------------------
	.section	.nv.shared._ZN43_GLOBAL__N__9ae7fba5_10_SoftMax_cu_9f978f6320softmax_warp_forwardIN3c108BFloat16EffLi4ELb0ELb0EEEvPT0_PKT_iiiPKbib,"aw",@nobits
	.sectionflags	@""
	.align	16
	.zero		1024


//--------------------- .nv.shared._ZN43_GLOBAL__N__9ae7fba5_10_SoftMax_cu_9f978f6320softmax_warp_forwardIN3c108BFloat16EffLi3ELb0ELb0EEEvPT0_PKT_iiiPKbib --------------------------
	.section	.nv.shared._ZN43_GLOBAL__N__9ae7fba5_10_SoftMax_cu_9f978f6320softmax_warp_forwardIN3c108BFloat16EffLi3ELb0ELb0EEEvPT0_PKT_iiiPKbib,"aw",@nobits
	.sectionflags	@""
	.align	16
	.zero		1024


//--------------------- .nv.shared._ZN43_GLOBAL__N__9ae7fba5_10_SoftMax_cu_9f978f6320softmax_warp_forwardIN3c108BFloat16EffLi2ELb0ELb0EEEvPT0_PKT_iiiPKbib --------------------------
	.section	.nv.shared._ZN43_GLOBAL__N__9ae7fba5_10_SoftMax_cu_9f978f6320softmax_warp_forwardIN3c108BFloat16EffLi2ELb0ELb0EEEvPT0_PKT_iiiPKbib,"aw",@nobits
	.sectionflags	@""
	.align	16
	.zero		1024


//--------------------- .nv.shared._ZN43_GLOBAL__N__9ae7fba5_10_SoftMax_cu_9f978f6320softmax_warp_forwardIN3c108BFloat16EffLi1ELb0ELb0EEEvPT0_PKT_iiiPKbib --------------------------
	.section	.nv.shared._ZN43_GLOBAL__N__9ae7fba5_10_SoftMax_cu_9f978f6320softmax_warp_forwardIN3c108BFloat16EffLi1ELb0ELb0EEEvPT0_PKT_iiiPKbib,"aw",@nobits
	.sectionflags	@""
	.align	16
	.zero		1024


//--------------------- .nv.shared._ZN43_GLOBAL__N__9ae7fba5_10_SoftMax_cu_9f978f6320softmax_warp_forwardIN3c108BFloat16EffLi0ELb0ELb0EEEvPT0_PKT_iiiPKbib --------------------------
	.section	.nv.shared._ZN43_GLOBAL__N__9ae7fba5_10_SoftMax_cu_9f978f6320softmax_warp_forwardIN3c108BFloat16EffLi0ELb0ELb0EEEvPT0_PKT_iiiPKbib,"aw",@nobits
	.sectionflags	@""
	.align	16
	.zero		1024


//--------------------- .nv.shared._ZN43_GLOBAL__N__9ae7fba5_10_SoftMax_cu_9f978f6320softmax_warp_forwardIN3c108BFloat16ES2_fLi11ELb0ELb0EEEvPT0_PKT_iiiPKbib --------------------------
	.section	.nv.shared._ZN43_GLOBAL__N__9ae7fba5_10_SoftMax_cu_9f978f6320softmax_warp_forwardIN3c108BFloat16ES2_fLi11ELb0ELb0EEEvPT0_PKT_iiiPKbib,"aw",@nobits
	.sectionflags	@""
	.align	16
	.zero		1024


//--------------------- .nv.shared._ZN43_GLOBAL__N__9ae7fba5_10_SoftMax_cu_9f978f6320softmax_warp_forwardIN3c108BFloat16ES2_fLi10ELb0ELb0EEEvPT0_PKT_iiiPKbib --------------------------
	.section	.nv.shared._ZN43_GLOBAL__N__9ae7fba5_10_SoftMax_cu_9f978f6320softmax_warp_forwardIN3c108BFloat16ES2_fLi10ELb0ELb0EEEvPT0_PKT_iiiPKbib,"aw",@nobits
	.sectionflags	@""
	.align	16
	.zero		1024


//--------------------- .nv.shared._ZN43_GLOBAL__N__9ae7fba5_10_SoftMax_cu_9f978f6320softmax_warp_forwardIN3c108BFloat16ES2_fLi9ELb0ELb0EEEvPT0_PKT_iiiPKbib --------------------------
	.section	.nv.shared._ZN43_GLOBAL__N__9ae7fba5_10_SoftMax_cu_9f978f6320softmax_warp_forwardIN3c108BFloat16ES2_fLi9ELb0ELb0EEEvPT0_PKT_iiiPKbib,"aw",@nobits
	.sectionflags	@""
	.align	16
	.zero		1024


//--------------------- .nv.shared._ZN43_GLOBAL__N__9ae7fba5_10_SoftMax_cu_9f978f6320softmax_warp_forwardIN3c108BFloat16ES2_fLi8ELb0ELb0EEEvPT0_PKT_iiiPKbib --------------------------
	.section	.nv.shared._ZN43_GLOBAL__N__9ae7fba5_10_SoftMax_cu_9f978f6320softmax_warp_forwardIN3c108BFloat16ES2_fLi8ELb0ELb0EEEvPT0_PKT_iiiPKbib,"aw",@nobits
	.sectionflags	@""
	.align	16
	.zero		1024


//--------------------- .nv.shared._ZN43_GLOBAL__N__9ae7fba5_10_SoftMax_cu_9f978f6320softmax_warp_forwardIN3c108BFloat16ES2_fLi7ELb0ELb0EEEvPT0_PKT_iiiPKbib --------------------------
	.section	.nv.shared._ZN43_GLOBAL__N__9ae7fba5_10_SoftMax_cu_9f978f6320softmax_warp_forwardIN3c108BFloat16ES2_fLi7ELb0ELb0EEEvPT0_PKT_iiiPKbib,"aw",@nobits
	.sectionflags	@""
	.align	16
	.zero		1024


//--------------------- .nv.shared._ZN43_GLOBAL__N__9ae7fba5_10_SoftMax_cu_9f978f6320softmax_warp_forwardIN3c108BFloat16ES2_fLi6ELb0ELb0EEEvPT0_PKT_iiiPKbib --------------------------
	.section	.nv.shared._ZN43_GLOBAL__N__9ae7fba5_10_SoftMax_cu_9f978f6320softmax_warp_forwardIN3c108BFloat16ES2_fLi6ELb0ELb0EEEvPT0_PKT_iiiPKbib,"aw",@nobits
	.sectionflags	@""
	.align	16
	.zero		1024


//--------------------- .nv.shared._ZN43_GLOBAL__N__9ae7fba5_10_SoftMax_cu_9f978f6320softmax_warp_forwardIN3c108BFloat16ES2_fLi5ELb0ELb0EEEvPT0_PKT_iiiPKbib --------------------------
	.section	.nv.shared._ZN43_GLOBAL__N__9ae7fba5_10_SoftMax_cu_9f978f6320softmax_warp_forwardIN3c108BFloat16ES2_fLi5ELb0ELb0EEEvPT0_PKT_iiiPKbib,"aw",@nobits
	.sectionflags	@""
	.align	16
	.zero		1024


//--------------------- .nv.shared._ZN43_GLOBAL__N__9ae7fba5_10_SoftMax_cu_9f978f6320softmax_warp_forwardIN3c108BFloat16ES2_fLi4ELb0ELb0EEEvPT0_PKT_iiiPKbib --------------------------
	.section	.nv.shared._ZN43_GLOBAL__N__9ae7fba5_10_SoftMax_cu_9f978f6320softmax_warp_forwardIN3c108BFloat16ES2_fLi4ELb0ELb0EEEvPT0_PKT_iiiPKbib,"aw",@nobits
	.sectionflags	@""
	.align	16
	.zero		1024


//--------------------- .nv.shared._ZN43_GLOBAL__N__9ae7fba5_10_SoftMax_cu_9f978f6320softmax_warp_forwardIN3c108BFloat16ES2_fLi3ELb0ELb0EEEvPT0_PKT_iiiPKbib --------------------------
	.section	.nv.shared._ZN43_GLOBAL__N__9ae7fba5_10_SoftMax_cu_9f978f6320softmax_warp_forwardIN3c108BFloat16ES2_fLi3ELb0ELb0EEEvPT0_PKT_iiiPKbib,"aw",@nobits
	.sectionflags	@""
	.align	16
	.zero		1024


//--------------------- .nv.shared._ZN43_GLOBAL__N__9ae7fba5_10_SoftMax_cu_9f978f6320softmax_warp_forwardIN3c108BFloat16ES2_fLi2ELb0ELb0EEEvPT0_PKT_iiiPKbib --------------------------
	.section	.nv.shared._ZN43_GLOBAL__N__9ae7fba5_10_SoftMax_cu_9f978f6320softmax_warp_forwardIN3c108BFloat16ES2_fLi2ELb0ELb0EEEvPT0_PKT_iiiPKbib,"aw",@nobits
	.sectionflags	@""
	.align	16
	.zero		1024


//--------------------- .nv.shared._ZN43_GLOBAL__N__9ae7fba5_10_SoftMax_cu_9f978f6320softmax_warp_forwardIN3c108BFloat16ES2_fLi1ELb0ELb0EEEvPT0_PKT_iiiPKbib --------------------------
	.section	.nv.shared._ZN43_GLOBAL__N__9ae7fba5_10_SoftMax_cu_9f978f6320softmax_warp_forwardIN3c108BFloat16ES2_fLi1ELb0ELb0EEEvPT0_PKT_iiiPKbib,"aw",@nobits
	.sectionflags	@""
	.align	16
	.zero		1024


//--------------------- .nv.shared._ZN43_GLOBAL__N__9ae7fba5_10_SoftMax_cu_9f978f6320softmax_warp_forwardIN3c108BFloat16ES2_fLi0ELb0ELb0EEEvPT0_PKT_iiiPKbib --------------------------
	.section	.nv.shared._ZN43_GLOBAL__N__9ae7fba5_10_SoftMax_cu_9f978f6320softmax_warp_forwardIN3c108BFloat16ES2_fLi0ELb0ELb0EEEvPT0_PKT_iiiPKbib,"aw",@nobits
	.sectionflags	@""
	.align	16
	.zero		1024


//--------------------- .nv.shared._ZN43_GLOBAL__N__9ae7fba5_10_SoftMax_cu_9f978f6320softmax_warp_forwardIN3c104HalfEffLi11ELb0ELb0EEEvPT0_PKT_iiiPKbib --------------------------
	.section	.nv.shared._ZN43_GLOBAL__N__9ae7fba5_10_SoftMax_cu_9f978f6320softmax_warp_forwardIN3c104HalfEffLi11ELb0ELb0EEEvPT0_PKT_iiiPKbib,"aw",@nobits
	.sectionflags	@""
	.align	16
	.zero		1024


//--------------------- .nv.shared._ZN43_GLOBAL__N__9ae7fba5_10_SoftMax_cu_9f978f6320softmax_warp_forwardIN3c104HalfEffLi10ELb0ELb0EEEvPT0_PKT_iiiPKbib --------------------------
	.section	.nv.shared._ZN43_GLOBAL__N__9ae7fba5_10_SoftMax_cu_9f978f6320softmax_warp_forwardIN3c104HalfEffLi10ELb0ELb0EEEvPT0_PKT_iiiPKbib,"aw",@nobits
	.sectionflags	@""
	.align	16
	.zero		1024


//--------------------- .nv.shared._ZN43_GLOBAL__N__9ae7fba5_10_SoftMax_cu_9f978f6320softmax_warp_forwardIN3c104HalfEffLi9ELb0ELb0EEEvPT0_PKT_iiiPKbib --------------------------
	.section	.nv.shared._ZN43_GLOBAL__N__9ae7fba5_10_SoftMax_cu_9f978f6320softmax_warp_forwardIN3c104HalfEffLi9ELb0ELb0EEEvPT0_PKT_iiiPKbib,"aw",@nobits
	.sectionflags	@""
	.align	16
	.zero		1024


//--------------------- .nv.shared._ZN43_GLOBAL__N__9ae7fba5_10_SoftMax_cu_9f978f6320softmax_warp_forwardIN3c104HalfEffLi8ELb0ELb0EEEvPT0_PKT_iiiPKbib --------------------------
	.section	.nv.shared._ZN43_GLOBAL__N__9ae7fba5_10_SoftMax_cu_9f978f6320softmax_warp_forwardIN3c104HalfEffLi8ELb0ELb0EEEvPT0_PKT_iiiPKbib,"aw",@nobits
	.sectionflags	@""
	.align	16
	.zero		1024


//--------------------- .nv.shared._ZN43_GLOBAL__N__9ae7fba5_10_SoftMax_cu_9f978f6320softmax_warp_forwardIN3c104HalfEffLi7ELb0ELb0EEEvPT0_PKT_iiiPKbib --------------------------
	.section	.nv.shared._ZN43_GLOBAL__N__9ae7fba5_10_SoftMax_cu_9f978f6320softmax_warp_forwardIN3c104HalfEffLi7ELb0ELb0EEEvPT0_PKT_iiiPKbib,"aw",@nobits
	.sectionflags	@""
	.align	16
	.zero		1024


//--------------------- .nv.shared._ZN43_GLOBAL__N__9ae7fba5_10_SoftMax_cu_9f978f6320softmax_warp_forwardIN3c104HalfEffLi6ELb0ELb0EEEvPT0_PKT_iiiPKbib --------------------------
	.section	.nv.shared._ZN43_GLOBAL__N__9ae7fba5_10_SoftMax_cu_9f978f6320softmax_warp_forwardIN3c104HalfEffLi6ELb0ELb0EEEvPT0_PKT_iiiPKbib,"aw",@nobits
	.sectionflags	@""
	.align	16
	.zero		1024


//--------------------- .nv.shared._ZN43_GLOBAL__N__9ae7fba5_10_SoftMax_cu_9f978f6320softmax_warp_forwardIN3c104HalfEffLi5ELb0ELb0EEEvPT0_PKT_iiiPKbib --------------------------
	.section	.nv.shared._ZN43_GLOBAL__N__9ae7fba5_10_SoftMax_cu_9f978f6320softmax_warp_forwardIN3c104HalfEffLi5ELb0ELb0EEEvPT0_PKT_iiiPKbib,"aw",@nobits
	.sectionflags	@""
	.align	16
	.zero		1024


//--------------------- .nv.shared._ZN43_GLOBAL__N__9ae7fba5_10_SoftMax_cu_9f978f6320softmax_warp_forwardIN3c104HalfEffLi4ELb0ELb0EEEvPT0_PKT_iiiPKbib --------------------------
	.section	.nv.shared._ZN43_GLOBAL__N__9ae7fba5_10_SoftMax_cu_9f978f6320softmax_warp_forwardIN3c104HalfEffLi4ELb0ELb0EEEvPT0_PKT_iiiPKbib,"aw",@nobits
	.sectionflags	@""
	.align	16
	.zero		1024


//--------------------- .nv.shared._ZN43_GLOBAL__N__9ae7fba5_10_SoftMax_cu_9f978f6320softmax_warp_forwardIN3c104HalfEffLi3ELb0ELb0EEEvPT0_PKT_iiiPKbib --------------------------
	.section	.nv.shared._ZN43_GLOBAL__N__9ae7fba5_10_SoftMax_cu_9f978f6320softmax_warp_forwardIN3c104HalfEffLi3ELb0ELb0EEEvPT0_PKT_iiiPKbib,"aw",@nobits
	.sectionflags	@""
	.align	16
	.zero		1024


//--------------------- .nv.shared._ZN43_GLOBAL__N__9ae7fba5_10_SoftMax_cu_9f978f6320softmax_warp_forwardIN3c104HalfEffLi2ELb0ELb0EEEvPT0_PKT_iiiPKbib --------------------------
	.section	.nv.shared._ZN43_GLOBAL__N__9ae7fba5_10_SoftMax_cu_9f978f6320softmax_warp_forwardIN3c104HalfEffLi2ELb0ELb0EEEvPT0_PKT_iiiPKbib,"aw",@nobits
	.sectionflags	@""
	.align	16
	.zero		1024


//--------------------- .nv.shared._ZN43_GLOBAL__N__9ae7fba5_10_SoftMax_cu_9f978f6320softmax_warp_forwardIN3c104HalfEffLi1ELb0ELb0EEEvPT0_PKT_iiiPKbib --------------------------
	.section	.nv.shared._ZN43_GLOBAL__N__9ae7fba5_10_SoftMax_cu_9f978f6320softmax_warp_forwardIN3c104HalfEffLi1ELb0ELb0EEEvPT0_PKT_iiiPKbib,"aw",@nobits
	.sectionflags	@""
	.align	16
	.zero		1024


//--------------------- .nv.shared._ZN43_GLOBAL__N__9ae7fba5_10_SoftMax_cu_9f978f6320softmax_warp_forwardIN3c104HalfEffLi0ELb0ELb0EEEvPT0_PKT_iiiPKbib --------------------------
	.section	.nv.shared._ZN43_GLOBAL__N__9ae7fba5_10_SoftMax_cu_9f978f6320softmax_warp_forwardIN3c104HalfEffLi0ELb0ELb0EEEvPT0_PKT_iiiPKbib,"aw",@nobits
	.sectionflags	@""
	.align	16
	.zero		1024


//--------------------- .nv.shared._ZN43_GLOBAL__N__9ae7fba5_10_SoftMax_cu_9f978f6320softmax_warp_forwardIN3c104HalfES2_fLi11ELb0ELb0EEEvPT0_PKT_iiiPKbib --------------------------
	.section	.nv.shared._ZN43_GLOBAL__N__9ae7fba5_10_SoftMax_cu_9f978f6320softmax_warp_forwardIN3c104HalfES2_fLi11ELb0ELb0EEEvPT0_PKT_iiiPKbib,"aw",@nobits
	.sectionflags	@""
	.align	16
	.zero		1024


//--------------------- .nv.shared._ZN43_GLOBAL__N__9ae7fba5_10_SoftMax_cu_9f978f6320softmax_warp_forwardIN3c104HalfES2_fLi10ELb0ELb0EEEvPT0_PKT_iiiPKbib --------------------------
	.section	.nv.shared._ZN43_GLOBAL__N__9ae7fba5_10_SoftMax_cu_9f978f6320softmax_warp_forwardIN3c104HalfES2_fLi10ELb0ELb0EEEvPT0_PKT_iiiPKbib,"aw",@nobits
	.sectionflags	@""
	.align	16
	.zero		1024


//--------------------- .nv.shared._ZN43_GLOBAL__N__9ae7fba5_10_SoftMax_cu_9f978f6320softmax_warp_forwardIN3c104HalfES2_fLi9ELb0ELb0EEEvPT0_PKT_iiiPKbib --------------------------
	.section	.nv.shared._ZN43_GLOBAL__N__9ae7fba5_10_SoftMax_cu_9f978f6320softmax_warp_forwardIN3c104HalfES2_fLi9ELb0ELb0EEEvPT0_PKT_iiiPKbib,"aw",@nobits
	.sectionflags	@""
	.align	16
	.zero		1024


//--------------------- .nv.shared._ZN43_GLOBAL__N__9ae7fba5_10_SoftMax_cu_9f978f6320softmax_warp_forwardIN3c104HalfES2_fLi8ELb0ELb0EEEvPT0_PKT_iiiPKbib --------------------------
	.section	.nv.shared._ZN43_GLOBAL__N__9ae7fba5_10_SoftMax_cu_9f978f6320softmax_warp_forwardIN3c104HalfES2_fLi8ELb0ELb0EEEvPT0_PKT_iiiPKbib,"aw",@nobits
	.sectionflags	@""
	.align	16
	.zero		1024


//--------------------- .nv.shared._ZN43_GLOBAL__N__9ae7fba5_10_SoftMax_cu_9f978f6320softmax_warp_forwardIN3c104HalfES2_fLi7ELb0ELb0EEEvPT0_PKT_iiiPKbib --------------------------
	.section	.nv.shared._ZN43_GLOBAL__N__9ae7fba5_10_SoftMax_cu_9f978f6320softmax_warp_forwardIN3c104HalfES2_fLi7ELb0ELb0EEEvPT0_PKT_iiiPKbib,"aw",@nobits
	.sectionflags	@""
	.align	16
	.zero		1024


//--------------------- .nv.shared._ZN43_GLOBAL__N__9ae7fba5_10_SoftMax_cu_9f978f6320softmax_warp_forwardIN3c104HalfES2_fLi6ELb0ELb0EEEvPT0_PKT_iiiPKbib --------------------------
	.section	.nv.shared._ZN43_GLOBAL__N__9ae7fba5_10_SoftMax_cu_9f978f6320softmax_warp_forwardIN3c104HalfES2_fLi6ELb0ELb0EEEvPT0_PKT_iiiPKbib,"aw",@nobits
	.sectionflags	@""
	.align	16
	.zero		1024


//--------------------- .nv.shared._ZN43_GLOBAL__N__9ae7fba5_10_SoftMax_cu_9f978f6320softmax_warp_forwardIN3c104HalfES2_fLi5ELb0ELb0EEEvPT0_PKT_iiiPKbib --------------------------
	.section	.nv.shared._ZN43_GLOBAL__N__9ae7fba5_10_SoftMax_cu_9f978f6320softmax_warp_forwardIN3c104HalfES2_fLi5ELb0ELb0EEEvPT0_PKT_iiiPKbib,"aw",@nobits
	.sectionflags	@""
	.align	16
	.zero		1024


//--------------------- .nv.shared._ZN43_GLOBAL__N__9ae7fba5_10_SoftMax_cu_9f978f6320softmax_warp_forwardIN3c104HalfES2_fLi4ELb0ELb0EEEvPT0_PKT_iiiPKbib --------------------------
	.section	.nv.shared._ZN43_GLOBAL__N__9ae7fba5_10_SoftMax_cu_9f978f6320softmax_warp_forwardIN3c104HalfES2_fLi4ELb0ELb0EEEvPT0_PKT_iiiPKbib,"aw",@nobits
	.sectionflags	@""
	.align	16
	.zero		1024


//--------------------- .nv.shared._ZN43_GLOBAL__N__9ae7fba5_10_SoftMax_cu_9f978f6320softmax_warp_forwardIN3c104HalfES2_fLi3ELb0ELb0EEEvPT0_PKT_iiiPKbib --------------------------
	.section	.nv.shared._ZN43_GLOBAL__N__9ae7fba5_10_SoftMax_cu_9f978f6320softmax_warp_forwardIN3c104HalfES2_fLi3ELb0ELb0EEEvPT0_PKT_iiiPKbib,"aw",@nobits
	.sectionflags	@""
	.align	16
	.zero		1024


//--------------------- .nv.shared._ZN43_GLOBAL__N__9ae7fba5_10_SoftMax_cu_9f978f6320softmax_warp_forwardIN3c104HalfES2_fLi2ELb0ELb0EEEvPT0_PKT_iiiPKbib --------------------------
	.section	.nv.shared._ZN43_GLOBAL__N__9ae7fba5_10_SoftMax_cu_9f978f6320softmax_warp_forwardIN3c104HalfES2_fLi2ELb0ELb0EEEvPT0_PKT_iiiPKbib,"aw",@nobits
	.sectionflags	@""
	.align	16
	.zero		1024


//--------------------- .nv.shared._ZN43_GLOBAL__N__9ae7fba5_10_SoftMax_cu_9f978f6320softmax_warp_forwardIN3c104HalfES2_fLi1ELb0ELb0EEEvPT0_PKT_iiiPKbib --------------------------
	.section	.nv.shared._ZN43_GLOBAL__N__9ae7fba5_10_SoftMax_cu_9f978f6320softmax_warp_forwardIN3c104HalfES2_fLi1ELb0ELb0EEEvPT0_PKT_iiiPKbib,"aw",@nobits
	.sectionflags	@""
	.align	16
	.zero		1024


//--------------------- .nv.shared._ZN43_GLOBAL__N__9ae7fba5_10_SoftMax_cu_9f978f6320softmax_warp_forwardIN3c104HalfES2_fLi0ELb0ELb0EEEvPT0_PKT_iiiPKbib --------------------------
	.section	.nv.shared._ZN43_GLOBAL__N__9ae7fba5_10_SoftMax_cu_9f978f6320softmax_warp_forwardIN3c104HalfES2_fLi0ELb0ELb0EEEvPT0_PKT_iiiPKbib,"aw",@nobits
	.sectionflags	@""
	.align	16
	.zero		1024


//--------------------- .nv.shared._ZN43_GLOBAL__N__9ae7fba5_10_SoftMax_cu_9f978f6320softmax_warp_forwardIfffLi11ELb0ELb0EEEvPT0_PKT_iiiPKbib --------------------------
	.section	.nv.shared._ZN43_GLOBAL__N__9ae7fba5_10_SoftMax_cu_9f978f6320softmax_warp_forwardIfffLi11ELb0ELb0EEEvPT0_PKT_iiiPKbib,"aw",@nobits
	.sectionflags	@""
	.align	16
	.zero		1024


//--------------------- .nv.shared._ZN43_GLOBAL__N__9ae7fba5_10_SoftMax_cu_9f978f6320softmax_warp_forwardIfffLi10ELb0ELb0EEEvPT0_PKT_iiiPKbib --------------------------
	.section	.nv.shared._ZN43_GLOBAL__N__9ae7fba5_10_SoftMax_cu_9f978f6320softmax_warp_forwardIfffLi10ELb0ELb0EEEvPT0_PKT_iiiPKbib,"aw",@nobits
	.sectionflags	@""
	.align	16
	.zero		1024


//--------------------- .nv.shared._ZN43_GLOBAL__N__9ae7fba5_10_SoftMax_cu_9f978f6320softmax_warp_forwardIfffLi9ELb0ELb0EEEvPT0_PKT_iiiPKbib --------------------------
	.section	.nv.shared._ZN43_GLOBAL__N__9ae7fba5_10_SoftMax_cu_9f978f6320softmax_warp_forwardIfffLi9ELb0ELb0EEEvPT0_PKT_iiiPKbib,"aw",@nobits
	.sectionflags	@""
	.align	16
	.zero		1024


//--------------------- .nv.shared._ZN43_GLOBAL__N__9ae7fba5_10_SoftMax_cu_9f978f6320softmax_warp_forwardIfffLi8ELb0ELb0EEEvPT0_PKT_iiiPKbib --------------------------
	.section	.nv.shared._ZN43_GLOBAL__N__9ae7fba5_10_SoftMax_cu_9f978f6320softmax_warp_forwardIfffLi8ELb0ELb0EEEvPT0_PKT_iiiPKbib,"aw",@nobits
	.sectionflags	@""
	.align	16
	.zero		1024


//--------------------- .nv.shared._ZN43_GLOBAL__N__9ae7fba5_10_SoftMax_cu_9f978f6320softmax_warp_forwardIfffLi7ELb0ELb0EEEvPT0_PKT_iiiPKbib --------------------------
	.section	.nv.shared._ZN43_GLOBAL__N__9ae7fba5_10_SoftMax_cu_9f978f6320softmax_warp_forwardIfffLi7ELb0ELb0EEEvPT0_PKT_iiiPKbib,"aw",@nobits
	.sectionflags	@""
	.align	16
	.zero		1024


//--------------------- .nv.shared._ZN43_GLOBAL__N__9ae7fba5_10_SoftMax_cu_9f978f6320softmax_warp_forwardIfffLi6ELb0ELb0EEEvPT0_PKT_iiiPKbib --------------------------
	.section	.nv.shared._ZN43_GLOBAL__N__9ae7fba5_10_SoftMax_cu_9f978f6320softmax_warp_forwardIfffLi6ELb0ELb0EEEvPT0_PKT_iiiPKbib,"aw",@nobits
	.sectionflags	@""
	.align	16
	.zero		1024


//--------------------- .nv.shared._ZN43_GLOBAL__N__9ae7fba5_10_SoftMax_cu_9f978f6320softmax_warp_forwardIfffLi5ELb0ELb0EEEvPT0_PKT_iiiPKbib --------------------------
	.section	.nv.shared._ZN43_GLOBAL__N__9ae7fba5_10_SoftMax_cu_9f978f6320softmax_warp_forwardIfffLi5ELb0ELb0EEEvPT0_PKT_iiiPKbib,"aw",@nobits
	.sectionflags	@""
	.align	16
	.zero		1024


//--------------------- .nv.shared._ZN43_GLOBAL__N__9ae7fba5_10_SoftMax_cu_9f978f6320softmax_warp_forwardIfffLi4ELb0ELb0EEEvPT0_PKT_iiiPKbib --------------------------
	.section	.nv.shared._ZN43_GLOBAL__N__9ae7fba5_10_SoftMax_cu_9f978f6320softmax_warp_forwardIfffLi4ELb0ELb0EEEvPT0_PKT_iiiPKbib,"aw",@nobits
	.sectionflags	@""
	.align	16
	.zero		1024


//--------------------- .nv.shared._ZN43_GLOBAL__N__9ae7fba5_10_SoftMax_cu_9f978f6320softmax_warp_forwardIfffLi3ELb0ELb0EEEvPT0_PKT_iiiPKbib --------------------------
	.section	.nv.shared._ZN43_GLOBAL__N__9ae7fba5_10_SoftMax_cu_9f978f6320softmax_warp_forwardIfffLi3ELb0ELb0EEEvPT0_PKT_iiiPKbib,"aw",@nobits
	.sectionflags	@""
	.align	16
	.zero		1024


//--------------------- .nv.shared._ZN43_GLOBAL__N__9ae7fba5_10_SoftMax_cu_9f978f6320softmax_warp_forwardIfffLi2ELb0ELb0EEEvPT0_PKT_iiiPKbib --------------------------
	.section	.nv.shared._ZN43_GLOBAL__N__9ae7fba5_10_SoftMax_cu_9f978f6320softmax_warp_forwardIfffLi2ELb0ELb0EEEvPT0_PKT_iiiPKbib,"aw",@nobits
	.sectionflags	@""
	.align	16
	.zero		1024


//--------------------- .nv.shared._ZN43_GLOBAL__N__9ae7fba5_10_SoftMax_cu_9f978f6320softmax_warp_forwardIfffLi1ELb0ELb0EEEvPT0_PKT_iiiPKbib --------------------------
	.section	.nv.shared._ZN43_GLOBAL__N__9ae7fba5_10_SoftMax_cu_9f978f6320softmax_warp_forwardIfffLi1ELb0ELb0EEEvPT0_PKT_iiiPKbib,"aw",@nobits
	.sectionflags	@""
	.align	16
	.zero		1024


//--------------------- .nv.shared._ZN43_GLOBAL__N__9ae7fba5_10_SoftMax_cu_9f978f6320softmax_warp_forwardIfffLi0ELb0ELb0EEEvPT0_PKT_iiiPKbib --------------------------
	.section	.nv.shared._ZN43_GLOBAL__N__9ae7fba5_10_SoftMax_cu_9f978f6320softmax_warp_forwardIfffLi0ELb0ELb0EEEvPT0_PKT_iiiPKbib,"aw",@nobits
	.sectionflags	@""
	.align	16
	.zero		1024


//--------------------- .nv.shared._ZN43_GLOBAL__N__9ae7fba5_10_SoftMax_cu_9f978f6320softmax_warp_forwardIdddLi11ELb0ELb0EEEvPT0_PKT_iiiPKbib --------------------------
	.section	.nv.shared._ZN43_GLOBAL__N__9ae7fba5_10_SoftMax_cu_9f978f6320softmax_warp_forwardIdddLi11ELb0ELb0EEEvPT0_PKT_iiiPKbib,"aw",@nobits
	.sectionflags	@""
	.align	16
	.zero		1024


//--------------------- .nv.shared._ZN43_GLOBAL__N__9ae7fba5_10_SoftMax_cu_9f978f6320softmax_warp_forwardIdddLi10ELb0ELb0EEEvPT0_PKT_iiiPKbib --------------------------
	.section	.nv.shared._ZN43_GLOBAL__N__9ae7fba5_10_SoftMax_cu_9f978f6320softmax_warp_forwardIdddLi10ELb0ELb0EEEvPT0_PKT_iiiPKbib,"aw",@nobits
	.sectionflags	@""
	.align	16
	.zero		1024


//--------------------- .nv.shared._ZN43_GLOBAL__N__9ae7fba5_10_SoftMax_cu_9f978f6320softmax_warp_forwardIdddLi9ELb0ELb0EEEvPT0_PKT_iiiPKbib --------------------------
	.section	.nv.shared._ZN43_GLOBAL__N__9ae7fba5_10_SoftMax_cu_9f978f6320softmax_warp_forwardIdddLi9ELb0ELb0EEEvPT0_PKT_iiiPKbib,"aw",@nobits
	.sectionflags	@""
	.align	16
	.zero		1024


//--------------------- .nv.shared._ZN43_GLOBAL__N__9ae7fba5_10_SoftMax_cu_9f978f6320softmax_warp_forwardIdddLi8ELb0ELb0EEEvPT0_PKT_iiiPKbib --------------------------
	.section	.nv.shared._ZN43_GLOBAL__N__9ae7fba5_10_SoftMax_cu_9f978f6320softmax_warp_forwardIdddLi8ELb0ELb0EEEvPT0_PKT_iiiPKbib,"aw",@nobits
	.sectionflags	@""
	.align	16
	.zero		1024


//--------------------- .nv.shared._ZN43_GLOBAL__N__9ae7fba5_10_SoftMax_cu_9f978f6320softmax_warp_forwardIdddLi7ELb0ELb0EEEvPT0_PKT_iiiPKbib --------------------------
	.section	.nv.shared._ZN43_GLOBAL__N__9ae7fba5_10_SoftMax_cu_9f978f6320softmax_warp_forwardIdddLi7ELb0ELb0EEEvPT0_PKT_iiiPKbib,"aw",@nobits
	.sectionflags	@""
	.align	16
	.zero		1024


//--------------------- .nv.shared._ZN43_GLOBAL__N__9ae7fba5_10_SoftMax_cu_9f978f6320softmax_warp_forwardIdddLi6ELb0ELb0EEEvPT0_PKT_iiiPKbib --------------------------
	.section	.nv.shared._ZN43_GLOBAL__N__9ae7fba5_10_SoftMax_cu_9f978f6320softmax_warp_forwardIdddLi6ELb0ELb0EEEvPT0_PKT_iiiPKbib,"aw",@nobits
	.sectionflags	@""
	.align	16
	.zero		1024


//--------------------- .nv.shared._ZN43_GLOBAL__N__9ae7fba5_10_SoftMax_cu_9f978f6320softmax_warp_forwardIdddLi5ELb0ELb0EEEvPT0_PKT_iiiPKbib --------------------------
	.section	.nv.shared._ZN43_GLOBAL__N__9ae7fba5_10_SoftMax_cu_9f978f6320softmax_warp_forwardIdddLi5ELb0ELb0EEEvPT0_PKT_iiiPKbib,"aw",@nobits
	.sectionflags	@""
	.align	16
	.zero		1024


//--------------------- .nv.shared._ZN43_GLOBAL__N__9ae7fba5_10_SoftMax_cu_9f978f6320softmax_warp_forwardIdddLi4ELb0ELb0EEEvPT0_PKT_iiiPKbib --------------------------
	.section	.nv.shared._ZN43_GLOBAL__N__9ae7fba5_10_SoftMax_cu_9f978f6320softmax_warp_forwardIdddLi4ELb0ELb0EEEvPT0_PKT_iiiPKbib,"aw",@nobits
	.sectionflags	@""
	.align	16
	.zero		1024


//--------------------- .nv.shared._ZN43_GLOBAL__N__9ae7fba5_10_SoftMax_cu_9f978f6320softmax_warp_forwardIdddLi3ELb0ELb0EEEvPT0_PKT_iiiPKbib --------------------------
	.section	.nv.shared._ZN43_GLOBAL__N__9ae7fba5_10_SoftMax_cu_9f978f6320softmax_warp_forwardIdddLi3ELb0ELb0EEEvPT0_PKT_iiiPKbib,"aw",@nobits
	.sectionflags	@""
	.align	16
	.zero		1024


//--------------------- .nv.shared._ZN43_GLOBAL__N__9ae7fba5_10_SoftMax_cu_9f978f6320softmax_warp_forwardIdddLi2ELb0ELb0EEEvPT0_PKT_iiiPKbib --------------------------
	.section	.nv.shared._ZN43_GLOBAL__N__9ae7fba5_10_SoftMax_cu_9f978f6320softmax_warp_forwardIdddLi2ELb0ELb0EEEvPT0_PKT_iiiPKbib,"aw",@nobits
	.sectionflags	@""
	.align	16
	.zero		1024


//--------------------- .nv.shared._ZN43_GLOBAL__N__9ae7fba5_10_SoftMax_cu_9f978f6320softmax_warp_forwardIdddLi1ELb0ELb0EEEvPT0_PKT_iiiPKbib --------------------------
	.section	.nv.shared._ZN43_GLOBAL__N__9ae7fba5_10_SoftMax_cu_9f978f6320softmax_warp_forwardIdddLi1ELb0ELb0EEEvPT0_PKT_iiiPKbib,"aw",@nobits
	.sectionflags	@""
	.align	16
	.zero		1024


//--------------------- .nv.shared._ZN43_GLOBAL__N__9ae7fba5_10_SoftMax_cu_9f978f6320softmax_warp_forwardIdddLi0ELb0ELb0EEEvPT0_PKT_iiiPKbib --------------------------
	.section	.nv.shared._ZN43_GLOBAL__N__9ae7fba5_10_SoftMax_cu_9f978f6320softmax_warp_forwardIdddLi0ELb0ELb0EEEvPT0_PKT_iiiPKbib,"aw",@nobits
	.sectionflags	@""
	.align	16
	.zero		1024


//--------------------- .nv.shared._ZN43_GLOBAL__N__9ae7fba5_10_SoftMax_cu_9f978f6321softmax_warp_backwardIfN3c108BFloat16EfLi10ELb1ELb0EEEvPT0_PKT_S7_iiiPKb --------------------------
	.section	.nv.shared._ZN43_GLOBAL__N__9ae7fba5_10_SoftMax_cu_9f978f6321softmax_warp_backwardIfN3c108BFloat16EfLi10ELb1ELb0EEEvPT0_PKT_S7_iiiPKb,"aw",@nobits
	.sectionflags	@""
	.align	16
	.zero		1024


//--------------------- .nv.shared._ZN43_GLOBAL__N__9ae7fba5_10_SoftMax_cu_9f978f6321softmax_warp_backwardIfN3c108BFloat16EfLi9ELb1ELb0EEEvPT0_PKT_S7_iiiPKb --------------------------
	.section	.nv.shared._ZN43_GLOBAL__N__9ae7fba5_10_SoftMax_cu_9f978f6321softmax_warp_backwardIfN3c108BFloat16EfLi9ELb1ELb0EEEvPT0_PKT_S7_iiiPKb,"aw",@nobits
	.sectionflags	@""
	.align	16
	.zero		1024


//--------------------- .nv.shared._ZN43_GLOBAL__N__9ae7fba5_10_SoftMax_cu_9f978f6321softmax_warp_backwardIfN3c108BFloat16EfLi8ELb1ELb0EEEvPT0_PKT_S7_iiiPKb --------------------------
	.section	.nv.shared._ZN43_GLOBAL__N__9ae7fba5_10_SoftMax_cu_9f978f6321softmax_warp_backwardIfN3c108BFloat16EfLi8ELb1ELb0EEEvPT0_PKT_S7_iiiPKb,"aw",@nobits
	.sectionflags	@""
	.align	16
	.zero		1024


//--------------------- .nv.shared._ZN43_GLOBAL__N__9ae7fba5_10_SoftMax_cu_9f978f6321softmax_warp_backwardIfN3c108BFloat16EfLi7ELb1ELb0EEEvPT0_PKT_S7_iiiPKb --------------------------
	.section	.nv.shared._ZN43_GLOBAL__N__9ae7fba5_10_SoftMax_cu_9f978f6321softmax_warp_backwardIfN3c108BFloat16EfLi7ELb1ELb0EEEvPT0_PKT_S7_iiiPKb,"aw",@nobits
	.sectionflags	@""
	.align	16
	.zero		1024


//--------------------- .nv.shared._ZN43_GLOBAL__N__9ae7fba5_10_SoftMax_cu_9f978f6321softmax_warp_backwardIfN3c108BFloat16EfLi6ELb1ELb0EEEvPT0_PKT_S7_iiiPKb --------------------------
	.section	.nv.shared._ZN43_GLOBAL__N__9ae7fba5_10_SoftMax_cu_9f978f6321softmax_warp_backwardIfN3c108BFloat16EfLi6ELb1ELb0EEEvPT0_PKT_S7_iiiPKb,"aw",@nobits
	.sectionflags	@""
	.align	16
	.zero		1024


//--------------------- .nv.shared._ZN43_GLOBAL__N__9ae7fba5_10_SoftMax_cu_9f978f6321softmax_warp_backwardIfN3c108BFloat16EfLi5ELb1ELb0EEEvPT0_PKT_S7_iiiPKb --------------------------
	.section	.nv.shared._ZN43_GLOBAL__N__9ae7fba5_10_SoftMax_cu_9f978f6321softmax_warp_backwardIfN3c108BFloat16EfLi5ELb1ELb0EEEvPT0_PKT_S7_iiiPKb,"aw",@nobits
	.sectionflags	@""
	.align	16
	.zero		1024


//--------------------- .nv.shared._ZN43_GLOBAL__N__9ae7fba5_10_SoftMax_cu_9f978f6321softmax_warp_backwardIfN3c108BFloat16EfLi4ELb1ELb0EEEvPT0_PKT_S7_iiiPKb --------------------------
	.section	.nv.shared._ZN43_GLOBAL__N__9ae7fba5_10_SoftMax_cu_9f978f6321softmax_warp_backwardIfN3c108BFloat16EfLi4ELb1ELb0EEEvPT0_PKT_S7_iiiPKb,"aw",@nobits
	.sectionflags	@""
	.align	16
	.zero		1024


//--------------------- .nv.shared._ZN43_GLOBAL__N__9ae7fba5_10_SoftMax_cu_9f978f6321softmax_warp_backwardIfN3c108BFloat16EfLi3ELb1ELb0EEEvPT0_PKT_S7_iiiPKb --------------------------
	.section	.nv.shared._ZN43_GLOBAL__N__9ae7fba5_10_SoftMax_cu_9f978f6321softmax_warp_backwardIfN3c108BFloat16EfLi3ELb1ELb0EEEvPT0_PKT_S7_iiiPKb,"aw",@nobits
	.sectionflags	@""
	.align	16
	.zero		1024


//--------------------- .nv.shared._ZN43_GLOBAL__N__9ae7fba5_10_SoftMax_cu_9f978f6321softmax_warp_backwardIfN3c108BFloat16EfLi2ELb1ELb0EEEvPT0_PKT_S7_iiiPKb --------------------------
	.section	.nv.shared._ZN43_GLOBAL__N__9ae7fba5_10_SoftMax_cu_9f978f6321softmax_warp_backwardIfN3c108BFloat16EfLi2ELb1ELb0EEEvPT0_PKT_S7_iiiPKb,"aw",@nobits
	.sectionflags	@""
	.align	16
	.zero		1024


//--------------------- .nv.shared._ZN43_GLOBAL__N__9ae7fba5_10_SoftMax_cu_9f978f6321softmax_warp_backwardIfN3c108BFloat16EfLi1ELb1ELb0EEEvPT0_PKT_S7_iiiPKb --------------------------
	.section	.nv.shared._ZN43_GLOBAL__N__9ae7fba5_10_SoftMax_cu_9f978f6321softmax_warp_backwardIfN3c108BFloat16EfLi1ELb1ELb0EEEvPT0_PKT_S7_iiiPKb,"aw",@nobits
	.sectionflags	@""
	.align	16
	.zero		1024


//--------------------- .nv.shared._ZN43_GLOBAL__N__9ae7fba5_10_SoftMax_cu_9f978f6321softmax_warp_backwardIfN3c108BFloat16EfLi0ELb1ELb0EEEvPT0_PKT_S7_iiiPKb --------------------------
	.section	.nv.shared._ZN43_GLOBAL__N__9ae7fba5_10_SoftMax_cu_9f978f6321softmax_warp_backwardIfN3c108BFloat16EfLi0ELb1ELb0EEEvPT0_PKT_S7_iiiPKb,"aw",@nobits
	.sectionflags	@""
	.align	16
	.zero		1024


//--------------------- .nv.shared._ZN43_GLOBAL__N__9ae7fba5_10_SoftMax_cu_9f978f6321softmax_warp_backwardIN3c108BFloat16ES2_fLi10ELb1ELb0EEEvPT0_PKT_S7_iiiPKb --------------------------
	.section	.nv.shared._ZN43_GLOBAL__N__9ae7fba5_10_SoftMax_cu_9f978f6321softmax_warp_backwardIN3c108BFloat16ES2_fLi10ELb1ELb0EEEvPT0_PKT_S7_iiiPKb,"aw",@nobits
	.sectionflags	@""
	.align	16
	.zero		1024


//--------------------- .nv.shared._ZN43_GLOBAL__N__9ae7fba5_10_SoftMax_cu_9f978f6321softmax_warp_backwardIN3c108BFloat16ES2_fLi9ELb1ELb0EEEvPT0_PKT_S7_iiiPKb --------------------------
	.section	.nv.shared._ZN43_GLOBAL__N__9ae7fba5_10_SoftMax_cu_9f978f6321softmax_warp_backwardIN3c108BFloat16ES2_fLi9ELb1ELb0EEEvPT0_PKT_S7_iiiPKb,"aw",@nobits
	.sectionflags	@""
	.align	16
	.zero		1024


//--------------------- .nv.shared._ZN43_GLOBAL__N__9ae7fba5_10_SoftMax_cu_9f978f6321softmax_warp_backwardIN3c108BFloat16ES2_fLi8ELb1ELb0EEEvPT0_PKT_S7_iiiPKb --------------------------
	.section	.nv.shared._ZN43_GLOBAL__N__9ae7fba5_10_SoftMax_cu_9f978f6321softmax_warp_backwardIN3c108BFloat16ES2_fLi8ELb1ELb0EEEvPT0_PKT_S7_iiiPKb,"aw",@nobits
	.sectionflags	@""
	.align	16
	.zero		1024


//--------------------- .nv.shared._ZN43_GLOBAL__N__9ae7fba5_10_SoftMax_cu_9f978f6321softmax_warp_backwardIN3c108BFloat16ES2_fLi7ELb1ELb0EEEvPT0_PKT_S7_iiiPKb --------------------------
	.section	.nv.shared._ZN43_GLOBAL__N__9ae7fba5_10_SoftMax_cu_9f978f6321softmax_warp_backwardIN3c108BFloat16ES2_fLi7ELb1ELb0EEEvPT0_PKT_S7_iiiPKb,"aw",@nobits
	.sectionflags	@""
	.align	16
	.zero		1024


//--------------------- .nv.shared._ZN43_GLOBAL__N__9ae7fba5_10_SoftMax_cu_9f978f6321softmax_warp_backwardIN3c108BFloat16ES2_fLi6ELb1ELb0EEEvPT0_PKT_S7_iiiPKb --------------------------
	.section	.nv.shared._ZN43_GLOBAL__N__9ae7fba5_10_SoftMax_cu_9f978f6321softmax_warp_backwardIN3c108BFloat16ES2_fLi6ELb1ELb0EEEvPT0_PKT_S7_iiiPKb,"aw",@nobits
	.sectionflags	@""
	.align	16
	.zero		1024


//--------------------- .nv.shared._ZN43_GLOBAL__N__9ae7fba5_10_SoftMax_cu_9f978f6321softmax_warp_backwardIN3c108BFloat16ES2_fLi5ELb1ELb0EEEvPT0_PKT_S7_iiiPKb --------------------------
	.section	.nv.shared._ZN43_GLOBAL__N__9ae7fba5_10_SoftMax_cu_9f978f6321softmax_warp_backwardIN3c108BFloat16ES2_fLi5ELb1ELb0EEEvPT0_PKT_S7_iiiPKb,"aw",@nobits
	.sectionflags	@""
	.align	16
	.zero		1024


//--------------------- .nv.shared._ZN43_GLOBAL__N__9ae7fba5_10_SoftMax_cu_9f978f6321softmax_warp_backwardIN3c108BFloat16ES2_fLi4ELb1ELb0EEEvPT0_PKT_S7_iiiPKb --------------------------
	.section	.nv.shared._ZN43_GLOBAL__N__9ae7fba5_10_SoftMax_cu_9f978f6321softmax_warp_backwardIN3c108BFloat16ES2_fLi4ELb1ELb0EEEvPT0_PKT_S7_iiiPKb,"aw",@nobits
	.sectionflags	@""
	.align	16
	.zero		1024


//--------------------- .nv.shared._ZN43_GLOBAL__N__9ae7fba5_10_SoftMax_cu_9f978f6321softmax_warp_backwardIN3c108BFloat16ES2_fLi3ELb1ELb0EEEvPT0_PKT_S7_iiiPKb --------------------------
	.section	.nv.shared._ZN43_GLOBAL__N__9ae7fba5_10_SoftMax_cu_9f978f6321softmax_warp_backwardIN3c108BFloat16ES2_fLi3ELb1ELb0EEEvPT0_PKT_S7_iiiPKb,"aw",@nobits
	.sectionflags	@""
	.align	16
	.zero		1024


//--------------------- .nv.shared._ZN43_GLOBAL__N__9ae7fba5_10_SoftMax_cu_9f978f6321softmax_warp_backwardIN3c108BFloat16ES2_fLi2ELb1ELb0EEEvPT0_PKT_S7_iiiPKb --------------------------
	.section	.nv.shared._ZN43_GLOBAL__N__9ae7fba5_10_SoftMax_cu_9f978f6321softmax_warp_backwardIN3c108BFloat16ES2_fLi2ELb1ELb0EEEvPT0_PKT_S7_iiiPKb,"aw",@nobits
	.sectionflags	@""
	.align	16
	.zero		1024


//--------------------- .nv.shared._ZN43_GLOBAL__N__9ae7fba5_10_SoftMax_cu_9f978f6321softmax_warp_backwardIN3c108BFloat16ES2_fLi1ELb1ELb0EEEvPT0_PKT_S7_iiiPKb --------------------------
	.section	.nv.shared._ZN43_GLOBAL__N__9ae7fba5_10_SoftMax_cu_9f978f6321softmax_warp_backwardIN3c108BFloat16ES2_fLi1ELb1ELb0EEEvPT0_PKT_S7_iiiPKb,"aw",@nobits
	.sectionflags	@""
	.align	16
	.zero		1024


//--------------------- .nv.shared._ZN43_GLOBAL__N__9ae7fba5_10_SoftMax_cu_9f978f6321softmax_warp_backwardIN3c108BFloat16ES2_fLi0ELb1ELb0EEEvPT0_PKT_S7_iiiPKb --------------------------
	.section	.nv.shared._ZN43_GLOBAL__N__9ae7fba5_10_SoftMax_cu_9f978f6321softmax_warp_backwardIN3c108BFloat16ES2_fLi0ELb1ELb0EEEvPT0_PKT_S7_iiiPKb,"aw",@nobits
	.sectionflags	@""
	.align	16
	.zero		1024


//--------------------- .nv.shared._ZN43_GLOBAL__N__9ae7fba5_10_SoftMax_cu_9f978f6321softmax_warp_backwardIfN3c104HalfEfLi10ELb1ELb0EEEvPT0_PKT_S7_iiiPKb --------------------------
	.section	.nv.shared._ZN43_GLOBAL__N__9ae7fba5_10_SoftMax_cu_9f978f6321softmax_warp_backwardIfN3c104HalfEfLi10ELb1ELb0EEEvPT0_PKT_S7_iiiPKb,"aw",@nobits
	.sectionflags	@""
	.align	16
	.zero		1024


//--------------------- .nv.shared._ZN43_GLOBAL__N__9ae7fba5_10_SoftMax_cu_9f978f6321softmax_warp_backwardIfN3c104HalfEfLi9ELb1ELb0EEEvPT0_PKT_S7_iiiPKb --------------------------
	.section	.nv.shared._ZN43_GLOBAL__N__9ae7fba5_10_SoftMax_cu_9f978f6321softmax_warp_backwardIfN3c104HalfEfLi9ELb1ELb0EEEvPT0_PKT_S7_iiiPKb,"aw",@nobits
	.sectionflags	@""
	.align	16
	.zero		1024


//--------------------- .nv.shared._ZN43_GLOBAL__N__9ae7fba5_10_SoftMax_cu_9f978f6321softmax_warp_backwardIfN3c104HalfEfLi8ELb1ELb0EEEvPT0_PKT_S7_iiiPKb --------------------------
	.section	.nv.shared._ZN43_GLOBAL__N__9ae7fba5_10_SoftMax_cu_9f978f6321softmax_warp_backwardIfN3c104HalfEfLi8ELb1ELb0EEEvPT0_PKT_S7_iiiPKb,"aw",@nobits
	.sectionflags	@""
	.align	16
	.zero		1024


//--------------------- .nv.shared._ZN43_GLOBAL__N__9ae7fba5_10_SoftMax_cu_9f978f6321softmax_warp_backwardIfN3c104HalfEfLi7ELb1ELb0EEEvPT0_PKT_S7_iiiPKb --------------------------
	.section	.nv.shared._ZN43_GLOBAL__N__9ae7fba5_10_SoftMax_cu_9f978f6321softmax_warp_backwardIfN3c104HalfEfLi7ELb1ELb0EEEvPT0_PKT_S7_iiiPKb,"aw",@nobits
	.sectionflags	@""
	.align	16
	.zero		1024


//--------------------- .nv.shared._ZN43_GLOBAL__N__9ae7fba5_10_SoftMax_cu_9f978f6321softmax_warp_backwardIfN3c104HalfEfLi6ELb1ELb0EEEvPT0_PKT_S7_iiiPKb --------------------------
	.section	.nv.shared._ZN43_GLOBAL__N__9ae7fba5_10_SoftMax_cu_9f978f6321softmax_warp_backwardIfN3c104HalfEfLi6ELb1ELb0EEEvPT0_PKT_S7_iiiPKb,"aw",@nobits
	.sectionflags	@""
	.align	16
	.zero		1024


//--------------------- .nv.shared._ZN43_GLOBAL__N__9ae7fba5_10_SoftMax_cu_9f978f6321softmax_warp_backwardIfN3c104HalfEfLi5ELb1ELb0EEEvPT0_PKT_S7_iiiPKb --------------------------
	.section	.nv.shared._ZN43_GLOBAL__N__9ae7fba5_10_SoftMax_cu_9f978f6321softmax_warp_backwardIfN3c104HalfEfLi5ELb1ELb0EEEvPT0_PKT_S7_iiiPKb,"aw",@nobits
	.sectionflags	@""
	.align	16
	.zero		1024


//--------------------- .nv.shared._ZN43_GLOBAL__N__9ae7fba5_10_SoftMax_cu_9f978f6321softmax_warp_backwardIfN3c104HalfEfLi4ELb1ELb0EEEvPT0_PKT_S7_iiiPKb --------------------------
	.section	.nv.shared._ZN43_GLOBAL__N__9ae7fba5_10_SoftMax_cu_9f978f6321softmax_warp_backwardIfN3c104HalfEfLi4ELb1ELb0EEEvPT0_PKT_S7_iiiPKb,"aw",@nobits
	.sectionflags	@""
	.align	16
	.zero		1024


//--------------------- .nv.shared._ZN43_GLOBAL__N__9ae7fba5_10_SoftMax_cu_9f978f6321softmax_warp_backwardIfN3c104HalfEfLi3ELb1ELb0EEEvPT0_PKT_S7_iiiPKb --------------------------
	.section	.nv.shared._ZN43_GLOBAL__N__9ae7fba5_10_SoftMax_cu_9f978f6321softmax_warp_backwardIfN3c104HalfEfLi3ELb1ELb0EEEvPT0_PKT_S7_iiiPKb,"aw",@nobits
	.sectionflags	@""
	.align	16
	.zero		1024


//--------------------- .nv.shared._ZN43_GLOBAL__N__9ae7fba5_10_SoftMax_cu_9f978f6321softmax_warp_backwardIfN3c104HalfEfLi2ELb1ELb0EEEvPT0_PKT_S7_iiiPKb --------------------------
	.section	.nv.shared._ZN43_GLOBAL__N__9ae7fba5_10_SoftMax_cu_9f978f6321softmax_warp_backwardIfN3c104HalfEfLi2ELb1ELb0EEEvPT0_PKT_S7_iiiPKb,"aw",@nobits
	.sectionflags	@""
	.align	16
	.zero		1024


//--------------------- .nv.shared._ZN43_GLOBAL__N__9ae7fba5_10_SoftMax_cu_9f978f6321softmax_warp_backwardIfN3c104HalfEfLi1ELb1ELb0EEEvPT0_PKT_S7_iiiPKb --------------------------
	.section	.nv.shared._ZN43_GLOBAL__N__9ae7fba5_10_SoftMax_cu_9f978f6321softmax_warp_backwardIfN3c104HalfEfLi1ELb1ELb0EEEvPT0_PKT_S7_iiiPKb,"aw",@nobits
	.sectionflags	@""
	.align	16
	.zero		1024


//--------------------- .nv.shared._ZN43_GLOBAL__N__9ae7fba5_10_SoftMax_cu_9f978f6321softmax_warp_backwardIfN3c104HalfEfLi0ELb1ELb0EEEvPT0_PKT_S7_iiiPKb --------------------------
	.section	.nv.shared._ZN43_GLOBAL__N__9ae7fba5_10_SoftMax_cu_9f978f6321softmax_warp_backwardIfN3c104HalfEfLi0ELb1ELb0EEEvPT0_PKT_S7_iiiPKb,"aw",@nobits
	.sectionflags	@""
	.align	16
	.zero		1024


//--------------------- .nv.shared._ZN43_GLOBAL__N__9ae7fba5_10_SoftMax_cu_9f978f6321softmax_warp_backwardIN3c104HalfES2_fLi10ELb1ELb0EEEvPT0_PKT_S7_iiiPKb --------------------------
	.section	.nv.shared._ZN43_GLOBAL__N__9ae7fba5_10_SoftMax_cu_9f978f6321softmax_warp_backwardIN3c104HalfES2_fLi10ELb1ELb0EEEvPT0_PKT_S7_iiiPKb,"aw",@nobits
	.sectionflags	@""
	.align	16
	.zero		1024


//--------------------- .nv.shared._ZN43_GLOBAL__N__9ae7fba5_10_SoftMax_cu_9f978f6321softmax_warp_backwardIN3c104HalfES2_fLi9ELb1ELb0EEEvPT0_PKT_S7_iiiPKb --------------------------
	.section	.nv.shared._ZN43_GLOBAL__N__9ae7fba5_10_SoftMax_cu_9f978f6321softmax_warp_backwardIN3c104HalfES2_fLi9ELb1ELb0EEEvPT0_PKT_S7_iiiPKb,"aw",@nobits
	.sectionflags	@""
	.align	16
	.zero		1024


//--------------------- .nv.shared._ZN43_GLOBAL__N__9ae7fba5_10_SoftMax_cu_9f978f6321softmax_warp_backwardIN3c104HalfES2_fLi8ELb1ELb0EEEvPT0_PKT_S7_iiiPKb --------------------------
	.section	.nv.shared._ZN43_GLOBAL__N__9ae7fba5_10_SoftMax_cu_9f978f6321softmax_warp_backwardIN3c104HalfES2_fLi8ELb1ELb0EEEvPT0_PKT_S7_iiiPKb,"aw",@nobits
	.sectionflags	@""
	.align	16
	.zero		1024


//--------------------- .nv.shared._ZN43_GLOBAL__N__9ae7fba5_10_SoftMax_cu_9f978f6321softmax_warp_backwardIN3c104HalfES2_fLi7ELb1ELb0EEEvPT0_PKT_S7_iiiPKb --------------------------
	.section	.nv.shared._ZN43_GLOBAL__N__9ae7fba5_10_SoftMax_cu_9f978f6321softmax_warp_backwardIN3c104HalfES2_fLi7ELb1ELb0EEEvPT0_PKT_S7_iiiPKb,"aw",@nobits
	.sectionflags	@""
	.align	16
	.zero		1024


//--------------------- .nv.shared._ZN43_GLOBAL__N__9ae7fba5_10_SoftMax_cu_9f978f6321softmax_warp_backwardIN3c104HalfES2_fLi6ELb1ELb0EEEvPT0_PKT_S7_iiiPKb --------------------------
	.section	.nv.shared._ZN43_GLOBAL__N__9ae7fba5_10_SoftMax_cu_9f978f6321softmax_warp_backwardIN3c104HalfES2_fLi6ELb1ELb0EEEvPT0_PKT_S7_iiiPKb,"aw",@nobits
	.sectionflags	@""
	.align	16
	.zero		1024


//--------------------- .nv.shared._ZN43_GLOBAL__N__9ae7fba5_10_SoftMax_cu_9f978f6321softmax_warp_backwardIN3c104HalfES2_fLi5ELb1ELb0EEEvPT0_PKT_S7_iiiPKb --------------------------
	.section	.nv.shared._ZN43_GLOBAL__N__9ae7fba5_10_SoftMax_cu_9f978f6321softmax_warp_backwardIN3c104HalfES2_fLi5ELb1ELb0EEEvPT0_PKT_S7_iiiPKb,"aw",@nobits
	.sectionflags	@""
	.align	16
	.zero		1024


//--------------------- .nv.shared._ZN43_GLOBAL__N__9ae7fba5_10_SoftMax_cu_9f978f6321softmax_warp_backwardIN3c104HalfES2_fLi4ELb1ELb0EEEvPT0_PKT_S7_iiiPKb --------------------------
	.section	.nv.shared._ZN43_GLOBAL__N__9ae7fba5_10_SoftMax_cu_9f978f6321softmax_warp_backwardIN3c104HalfES2_fLi4ELb1ELb0EEEvPT0_PKT_S7_iiiPKb,"aw",@nobits
	.sectionflags	@""
	.align	16
	.zero		1024


//--------------------- .nv.shared._ZN43_GLOBAL__N__9ae7fba5_10_SoftMax_cu_9f978f6321softmax_warp_backwardIN3c104HalfES2_fLi3ELb1ELb0EEEvPT0_PKT_S7_iiiPKb --------------------------
	.section	.nv.shared._ZN43_GLOBAL__N__9ae7fba5_10_SoftMax_cu_9f978f6321softmax_warp_backwardIN3c104HalfES2_fLi3ELb1ELb0EEEvPT0_PKT_S7_iiiPKb,"aw",@nobits
	.sectionflags	@""
	.align	16
	.zero		1024


//--------------------- .nv.shared._ZN43_GLOBAL__N__9ae7fba5_10_SoftMax_cu_9f978f6321softmax_warp_backwardIN3c104HalfES2_fLi2ELb1ELb0EEEvPT0_PKT_S7_iiiPKb --------------------------
	.section	.nv.shared._ZN43_GLOBAL__N__9ae7fba5_10_SoftMax_cu_9f978f6321softmax_warp_backwardIN3c104HalfES2_fLi2ELb1ELb0EEEvPT0_PKT_S7_iiiPKb,"aw",@nobits
	.sectionflags	@""
	.align	16
	.zero		1024


//--------------------- .nv.shared._ZN43_GLOBAL__N__9ae7fba5_10_SoftMax_cu_9f978f6321softmax_warp_backwardIN3c104HalfES2_fLi1ELb1ELb0EEEvPT0_PKT_S7_iiiPKb --------------------------
	.section	.nv.shared._ZN43_GLOBAL__N__9ae7fba5_10_SoftMax_cu_9f978f6321softmax_warp_backwardIN3c104HalfES2_fLi1ELb1ELb0EEEvPT0_PKT_S7_iiiPKb,"aw",@nobits
	.sectionflags	@""
	.align	16
	.zero		1024


//--------------------- .nv.shared._ZN43_GLOBAL__N__9ae7fba5_10_SoftMax_cu_9f978f6321softmax_warp_backwardIN3c104HalfES2_fLi0ELb1ELb0EEEvPT0_PKT_S7_iiiPKb --------------------------
	.section	.nv.shared._ZN43_GLOBAL__N__9ae7fba5_10_SoftMax_cu_9f978f6321softmax_warp_backwardIN3c104HalfES2_fLi0ELb1ELb0EEEvPT0_PKT_S7_iiiPKb,"aw",@nobits
	.sectionflags	@""
	.align	16
	.zero		1024


//--------------------- .nv.shared._ZN43_GLOBAL__N__9ae7fba5_10_SoftMax_cu_9f978f6321softmax_warp_backwardIfffLi10ELb1ELb0EEEvPT0_PKT_S5_iiiPKb --------------------------
	.section	.nv.shared._ZN43_GLOBAL__N__9ae7fba5_10_SoftMax_cu_9f978f6321softmax_warp_backwardIfffLi10ELb1ELb0EEEvPT0_PKT_S5_iiiPKb,"aw",@nobits
	.sectionflags	@""
	.align	16
	.zero		1024


//--------------------- .nv.shared._ZN43_GLOBAL__N__9ae7fba5_10_SoftMax_cu_9f978f6321softmax_warp_backwardIfffLi9ELb1ELb0EEEvPT0_PKT_S5_iiiPKb --------------------------
	.section	.nv.shared._ZN43_GLOBAL__N__9ae7fba5_10_SoftMax_cu_9f978f6321softmax_warp_backwardIfffLi9ELb1ELb0EEEvPT0_PKT_S5_iiiPKb,"aw",@nobits
	.sectionflags	@""
	.align	16
	.zero		1024


//--------------------- .nv.shared._ZN43_GLOBAL__N__9ae7fba5_10_SoftMax_cu_9f978f6321softmax_warp_backwardIfffLi8ELb1ELb0EEEvPT0_PKT_S5_iiiPKb --------------------------
	.section	.nv.shared._ZN43_GLOBAL__N__9ae7fba5_10_SoftMax_cu_9f978f6321softmax_warp_backwardIfffLi8ELb1ELb0EEEvPT0_PKT_S5_iiiPKb,"aw",@nobits
	.sectionflags	@""
	.align	16
	.zero		1024


//--------------------- .nv.shared._ZN43_GLOBAL__N__9ae7fba5_10_SoftMax_cu_9f978f6321softmax_warp_backwardIfffLi7ELb1ELb0EEEvPT0_PKT_S5_iiiPKb --------------------------
	.section	.nv.shared._ZN43_GLOBAL__N__9ae7fba5_10_SoftMax_cu_9f978f6321softmax_warp_backwardIfffLi7ELb1ELb0EEEvPT0_PKT_S5_iiiPKb,"aw",@nobits
	.sectionflags	@""
	.align	16
	.zero		1024


//--------------------- .nv.shared._ZN43_GLOBAL__N__9ae7fba5_10_SoftMax_cu_9f978f6321softmax_warp_backwardIfffLi6ELb1ELb0EEEvPT0_PKT_S5_iiiPKb --------------------------
	.section	.nv.shared._ZN43_GLOBAL__N__9ae7fba5_10_SoftMax_cu_9f978f6321softmax_warp_backwardIfffLi6ELb1ELb0EEEvPT0_PKT_S5_iiiPKb,"aw",@nobits
	.sectionflags	@""
	.align	16
	.zero		1024


//--------------------- .nv.shared._ZN43_GLOBAL__N__9ae7fba5_10_SoftMax_cu_9f978f6321softmax_warp_backwardIfffLi5ELb1ELb0EEEvPT0_PKT_S5_iiiPKb --------------------------
	.section	.nv.shared._ZN43_GLOBAL__N__9ae7fba5_10_SoftMax_cu_9f978f6321softmax_warp_backwardIfffLi5ELb1ELb0EEEvPT0_PKT_S5_iiiPKb,"aw",@nobits
	.sectionflags	@""
	.align	16
	.zero		1024


//--------------------- .nv.shared._ZN43_GLOBAL__N__9ae7fba5_10_SoftMax_cu_9f978f6321softmax_warp_backwardIfffLi4ELb1ELb0EEEvPT0_PKT_S5_iiiPKb --------------------------
	.section	.nv.shared._ZN43_GLOBAL__N__9ae7fba5_10_SoftMax_cu_9f978f6321softmax_warp_backwardIfffLi4ELb1ELb0EEEvPT0_PKT_S5_iiiPKb,"aw",@nobits
	.sectionflags	@""
	.align	16
	.zero		1024


//--------------------- .nv.shared._ZN43_GLOBAL__N__9ae7fba5_10_SoftMax_cu_9f978f6321softmax_warp_backwardIfffLi3ELb1ELb0EEEvPT0_PKT_S5_iiiPKb --------------------------
	.section	.nv.shared._ZN43_GLOBAL__N__9ae7fba5_10_SoftMax_cu_9f978f6321softmax_warp_backwardIfffLi3ELb1ELb0EEEvPT0_PKT_S5_iiiPKb,"aw",@nobits
	.sectionflags	@""
	.align	16
	.zero		1024


//--------------------- .nv.shared._ZN43_GLOBAL__N__9ae7fba5_10_SoftMax_cu_9f978f6321softmax_warp_backwardIfffLi2ELb1ELb0EEEvPT0_PKT_S5_iiiPKb --------------------------
	.section	.nv.shared._ZN43_GLOBAL__N__9ae7fba5_10_SoftMax_cu_9f978f6321softmax_warp_backwardIfffLi2ELb1ELb0EEEvPT0_PKT_S5_iiiPKb,"aw",@nobits
	.sectionflags	@""
	.align	16
	.zero		1024


//--------------------- .nv.shared._ZN43_GLOBAL__N__9ae7fba5_10_SoftMax_cu_9f978f6321softmax_warp_backwardIfffLi1ELb1ELb0EEEvPT0_PKT_S5_iiiPKb --------------------------
	.section	.nv.shared._ZN43_GLOBAL__N__9ae7fba5_10_SoftMax_cu_9f978f6321softmax_warp_backwardIfffLi1ELb1ELb0EEEvPT0_PKT_S5_iiiPKb,"aw",@nobits
	.sectionflags	@""
	.align	16
	.zero		1024


//--------------------- .nv.shared._ZN43_GLOBAL__N__9ae7fba5_10_SoftMax_cu_9f978f6321softmax_warp_backwardIfffLi0ELb1ELb0EEEvPT0_PKT_S5_iiiPKb --------------------------
	.section	.nv.shared._ZN43_GLOBAL__N__9ae7fba5_10_SoftMax_cu_9f978f6321softmax_warp_backwardIfffLi0ELb1ELb0EEEvPT0_PKT_S5_iiiPKb,"aw",@nobits
	.sectionflags	@""
	.align	16
	.zero		1024


//--------------------- .nv.shared._ZN43_GLOBAL__N__9ae7fba5_10_SoftMax_cu_9f978f6321softmax_warp_backwardIdddLi10ELb1ELb0EEEvPT0_PKT_S5_iiiPKb --------------------------
	.section	.nv.shared._ZN43_GLOBAL__N__9ae7fba5_10_SoftMax_cu_9f978f6321softmax_warp_backwardIdddLi10ELb1ELb0EEEvPT0_PKT_S5_iiiPKb,"aw",@nobits
	.sectionflags	@""
	.align	16
	.zero		1024


//--------------------- .nv.shared._ZN43_GLOBAL__N__9ae7fba5_10_SoftMax_cu_9f978f6321softmax_warp_backwardIdddLi9ELb1ELb0EEEvPT0_PKT_S5_iiiPKb --------------------------
	.section	.nv.shared._ZN43_GLOBAL__N__9ae7fba5_10_SoftMax_cu_9f978f6321softmax_warp_backwardIdddLi9ELb1ELb0EEEvPT0_PKT_S5_iiiPKb,"aw",@nobits
	.sectionflags	@""
	.align	16
	.zero		1024


//--------------------- .nv.shared._ZN43_GLOBAL__N__9ae7fba5_10_SoftMax_cu_9f978f6321softmax_warp_backwardIdddLi8ELb1ELb0EEEvPT0_PKT_S5_iiiPKb --------------------------
	.section	.nv.shared._ZN43_GLOBAL__N__9ae7fba5_10_SoftMax_cu_9f978f6321softmax_warp_backwardIdddLi8ELb1ELb0EEEvPT0_PKT_S5_iiiPKb,"aw",@nobits
	.sectionflags	@""
	.align	16
	.zero		1024


//--------------------- .nv.shared._ZN43_GLOBAL__N__9ae7fba5_10_SoftMax_cu_9f978f6321softmax_warp_backwardIdddLi7ELb1ELb0EEEvPT0_PKT_S5_iiiPKb --------------------------
	.section	.nv.shared._ZN43_GLOBAL__N__9ae7fba5_10_SoftMax_cu_9f978f6321softmax_warp_backwardIdddLi7ELb1ELb0EEEvPT0_PKT_S5_iiiPKb,"aw",@nobits
	.sectionflags	@""
	.align	16
	.zero		1024


//--------------------- .nv.shared._ZN43_GLOBAL__N__9ae7fba5_10_SoftMax_cu_9f978f6321softmax_warp_backwardIdddLi6ELb1ELb0EEEvPT0_PKT_S5_iiiPKb --------------------------
	.section	.nv.shared._ZN43_GLOBAL__N__9ae7fba5_10_SoftMax_cu_9f978f6321softmax_warp_backwardIdddLi6ELb1ELb0EEEvPT0_PKT_S5_iiiPKb,"aw",@nobits
	.sectionflags	@""
	.align	16
	.zero		1024


//--------------------- .nv.shared._ZN43_GLOBAL__N__9ae7fba5_10_SoftMax_cu_9f978f6321softmax_warp_backwardIdddLi5ELb1ELb0EEEvPT0_PKT_S5_iiiPKb --------------------------
	.section	.nv.shared._ZN43_GLOBAL__N__9ae7fba5_10_SoftMax_cu_9f978f6321softmax_warp_backwardIdddLi5ELb1ELb0EEEvPT0_PKT_S5_iiiPKb,"aw",@nobits
	.sectionflags	@""
	.align	16
	.zero		1024


//--------------------- .nv.shared._ZN43_GLOBAL__N__9ae7fba5_10_SoftMax_cu_9f978f6321softmax_warp_backwardIdddLi4ELb1ELb0EEEvPT0_PKT_S5_iiiPKb --------------------------
	.section	.nv.shared._ZN43_GLOBAL__N__9ae7fba5_10_SoftMax_cu_9f978f6321softmax_warp_backwardIdddLi4ELb1ELb0EEEvPT0_PKT_S5_iiiPKb,"aw",@nobits
	.sectionflags	@""
	.align	16
	.zero		1024


//--------------------- .nv.shared._ZN43_GLOBAL__N__9ae7fba5_10_SoftMax_cu_9f978f6321softmax_warp_backwardIdddLi3ELb1ELb0EEEvPT0_PKT_S5_iiiPKb --------------------------
	.section	.nv.shared._ZN43_GLOBAL__N__9ae7fba5_10_SoftMax_cu_9f978f6321softmax_warp_backwardIdddLi3ELb1ELb0EEEvPT0_PKT_S5_iiiPKb,"aw",@nobits
	.sectionflags	@""
	.align	16
	.zero		1024


//--------------------- .nv.shared._ZN43_GLOBAL__N__9ae7fba5_10_SoftMax_cu_9f978f6321softmax_warp_backwardIdddLi2ELb1ELb0EEEvPT0_PKT_S5_iiiPKb --------------------------
	.section	.nv.shared._ZN43_GLOBAL__N__9ae7fba5_10_SoftMax_cu_9f978f6321softmax_warp_backwardIdddLi2ELb1ELb0EEEvPT0_PKT_S5_iiiPKb,"aw",@nobits
	.sectionflags	@""
	.align	16
	.zero		1024


//--------------------- .nv.shared._ZN43_GLOBAL__N__9ae7fba5_10_SoftMax_cu_9f978f6321softmax_warp_backwardIdddLi1ELb1ELb0EEEvPT0_PKT_S5_iiiPKb --------------------------
	.section	.nv.shared._ZN43_GLOBAL__N__9ae7fba5_10_SoftMax_cu_9f978f6321softmax_warp_backwardIdddLi1ELb1ELb0EEEvPT0_PKT_S5_iiiPKb,"aw",@nobits
	.sectionflags	@""
	.align	16
	.zero		1024


//--------------------- .nv.shared._ZN43_GLOBAL__N__9ae7fba5_10_SoftMax_cu_9f978f6321softmax_warp_backwardIdddLi0ELb1ELb0EEEvPT0_PKT_S5_iiiPKb --------------------------
	.section	.nv.shared._ZN43_GLOBAL__N__9ae7fba5_10_SoftMax_cu_9f978f6321softmax_warp_backwardIdddLi0ELb1ELb0EEEvPT0_PKT_S5_iiiPKb,"aw",@nobits
	.sectionflags	@""
	.align	16
	.zero		1024


//--------------------- .nv.shared._ZN43_GLOBAL__N__9ae7fba5_10_SoftMax_cu_9f978f6320softmax_warp_forwardIN3c108BFloat16EffLi11ELb1ELb0EEEvPT0_PKT_iiiPKbib --------------------------
	.section	.nv.shared._ZN43_GLOBAL__N__9ae7fba5_10_SoftMax_cu_9f978f6320softmax_warp_forwardIN3c108BFloat16EffLi11ELb1ELb0EEEvPT0_PKT_iiiPKbib,"aw",@nobits
	.sectionflags	@""
	.align	16
	.zero		1024


//--------------------- .nv.shared._ZN43_GLOBAL__N__9ae7fba5_10_SoftMax_cu_9f978f6320softmax_warp_forwardIN3c108BFloat16EffLi10ELb1ELb0EEEvPT0_PKT_iiiPKbib --------------------------
	.section	.nv.shared._ZN43_GLOBAL__N__9ae7fba5_10_SoftMax_cu_9f978f6320softmax_warp_forwardIN3c108BFloat16EffLi10ELb1ELb0EEEvPT0_PKT_iiiPKbib,"aw",@nobits
	.sectionflags	@""
	.align	16
	.zero		1024


//--------------------- .nv.shared._ZN43_GLOBAL__N__9ae7fba5_10_SoftMax_cu_9f978f6320softmax_warp_forwardIN3c108BFloat16EffLi9ELb1ELb0EEEvPT0_PKT_iiiPKbib --------------------------
	.section	.nv.shared._ZN43_GLOBAL__N__9ae7fba5_10_SoftMax_cu_9f978f6320softmax_warp_forwardIN3c108BFloat16EffLi9ELb1ELb0EEEvPT0_PKT_iiiPKbib,"aw",@nobits
	.sectionflags	@""
	.align	16
	.zero		1024


//--------------------- .nv.shared._ZN43_GLOBAL__N__9ae7fba5_10_SoftMax_cu_9f978f6320softmax_warp_forwardIN3c108BFloat16EffLi8ELb1ELb0EEEvPT0_PKT_iiiPKbib --------------------------
	.section	.nv.shared._ZN43_GLOBAL__N__9ae7fba5_10_SoftMax_cu_9f978f6320softmax_warp_forwardIN3c108BFloat16EffLi8ELb1ELb0EEEvPT0_PKT_iiiPKbib,"aw",@nobits
	.sectionflags	@""
	.align	16
	.zero		1024


//--------------------- .nv.shared._ZN43_GLOBAL__N__9ae7fba5_10_SoftMax_cu_9f978f6320softmax_warp_forwardIN3c108BFloat16EffLi7ELb1ELb0EEEvPT0_PKT_iiiPKbib --------------------------
	.section	.nv.shared._ZN43_GLOBAL__N__9ae7fba5_10_SoftMax_cu_9f978f6320softmax_warp_forwardIN3c108BFloat16EffLi7ELb1ELb0EEEvPT0_PKT_iiiPKbib,"aw",@nobits
	.sectionflags	@""
	.align	16
	.zero		1024


//--------------------- .nv.shared._ZN43_GLOBAL__N__9ae7fba5_10_SoftMax_cu_9f978f6320softmax_warp_forwardIN3c108BFloat16EffLi6ELb1ELb0EEEvPT0_PKT_iiiPKbib --------------------------
	.section	.nv.shared._ZN43_GLOBAL__N__9ae7fba5_10_SoftMax_cu_9f978f6320softmax_warp_forwardIN3c108BFloat16EffLi6ELb1ELb0EEEvPT0_PKT_iiiPKbib,"aw",@nobits
	.sectionflags	@""
	.align	16
	.zero		1024


//--------------------- .nv.shared._ZN43_GLOBAL__N__9ae7fba5_10_SoftMax_cu_9f978f6320softmax_warp_forwardIN3c108BFloat16EffLi5ELb1ELb0EEEvPT0_PKT_iiiPKbib --------------------------
	.section	.nv.shared._ZN43_GLOBAL__N__9ae7fba5_10_SoftMax_cu_9f978f6320softmax_warp_forwardIN3c108BFloat16EffLi5ELb1ELb0EEEvPT0_PKT_iiiPKbib,"aw",@nobits
	.sectionflags	@""
	.align	16
	.zero		1024


//--------------------- .nv.shared._ZN43_GLOBAL__N__9ae7fba5_10_SoftMax_cu_9f978f6320softmax_warp_forwardIN3c108BFloat16EffLi4ELb1ELb0EEEvPT0_PKT_iiiPKbib --------------------------
	.section	.nv.shared._ZN43_GLOBAL__N__9ae7fba5_10_SoftMax_cu_9f978f6320softmax_warp_forwardIN3c108BFloat16EffLi4ELb1ELb0EEEvPT0_PKT_iiiPKbib,"aw",@nobits
	.sectionflags	@""
	.align	16
	.zero		1024


//--------------------- .nv.shared._ZN43_GLOBAL__N__9ae7fba5_10_SoftMax_cu_9f978f6320softmax_warp_forwardIN3c108BFloat16EffLi3ELb1ELb0EEEvPT0_PKT_iiiPKbib --------------------------
	.section	.nv.shared._ZN43_GLOBAL__N__9ae7fba5_10_SoftMax_cu_9f978f6320softmax_warp_forwardIN3c108BFloat16EffLi3ELb1ELb0EEEvPT0_PKT_iiiPKbib,"aw",@nobits
	.sectionflags	@""
	.align	16
	.zero		1024


//--------------------- .nv.shared._ZN43_GLOBAL__N__9ae7fba5_10_SoftMax_cu_9f978f6320softmax_warp_forwardIN3c108BFloat16EffLi2ELb1ELb0EEEvPT0_PKT_iiiPKbib --------------------------
	.section	.nv.shared._ZN43_GLOBAL__N__9ae7fba5_10_SoftMax_cu_9f978f6320softmax_warp_forwardIN3c108BFloat16EffLi2ELb1ELb0EEEvPT0_PKT_iiiPKbib,"aw",@nobits
	.sectionflags	@""
	.align	16
	.zero		1024


//--------------------- .nv.shared._ZN43_GLOBAL__N__9ae7fba5_10_SoftMax_cu_9f978f6320softmax_warp_forwardIN3c108BFloat16EffLi1ELb1ELb0EEEvPT0_PKT_iiiPKbib --------------------------
	.section	.nv.shared._ZN43_GLOBAL__N__9ae7fba5_10_SoftMax_cu_9f978f6320softmax_warp_forwardIN3c108BFloat16EffLi1ELb1ELb0EEEvPT0_PKT_iiiPKbib,"aw",@nobits
	.sectionflags	@""
	.align	16
	.zero		1024


//--------------------- .nv.shared._ZN43_GLOBAL__N__9ae7fba5_10_SoftMax_cu_9f978f6320softmax_warp_forwardIN3c108BFloat16EffLi0ELb1ELb0EEEvPT0_PKT_iiiPKbib --------------------------
	.section	.nv.shared._ZN43_GLOBAL__N__9ae7fba5_10_SoftMax_cu_9f978f6320softmax_warp_forwardIN3c108BFloat16EffLi0ELb1ELb0EEEvPT0_PKT_iiiPKbib,"aw",@nobits
	.sectionflags	@""
	.align	16
	.zero		1024


//--------------------- .nv.shared._ZN43_GLOBAL__N__9ae7fba5_10_SoftMax_cu_9f978f6320softmax_warp_forwardIN3c108BFloat16ES2_fLi11ELb1ELb0EEEvPT0_PKT_iiiPKbib --------------------------
	.section	.nv.shared._ZN43_GLOBAL__N__9ae7fba5_10_SoftMax_cu_9f978f6320softmax_warp_forwardIN3c108BFloat16ES2_fLi11ELb1ELb0EEEvPT0_PKT_iiiPKbib,"aw",@nobits
	.sectionflags	@""
	.align	16
	.zero		1024


//--------------------- .nv.shared._ZN43_GLOBAL__N__9ae7fba5_10_SoftMax_cu_9f978f6320softmax_warp_forwardIN3c108BFloat16ES2_fLi10ELb1ELb0EEEvPT0_PKT_iiiPKbib --------------------------
	.section	.nv.shared._ZN43_GLOBAL__N__9ae7fba5_10_SoftMax_cu_9f978f6320softmax_warp_forwardIN3c108BFloat16ES2_fLi10ELb1ELb0EEEvPT0_PKT_iiiPKbib,"aw",@nobits
	.sectionflags	@""
	.align	16
	.zero		1024


//--------------------- .nv.shared._ZN43_GLOBAL__N__9ae7fba5_10_SoftMax_cu_9f978f6320softmax_warp_forwardIN3c108BFloat16ES2_fLi9ELb1ELb0EEEvPT0_PKT_iiiPKbib --------------------------
	.section	.nv.shared._ZN43_GLOBAL__N__9ae7fba5_10_SoftMax_cu_9f978f6320softmax_warp_forwardIN3c108BFloat16ES2_fLi9ELb1ELb0EEEvPT0_PKT_iiiPKbib,"aw",@nobits
	.sectionflags	@""
	.align	16
	.zero		1024


//--------------------- .nv.shared._ZN43_GLOBAL__N__9ae7fba5_10_SoftMax_cu_9f978f6320softmax_warp_forwardIN3c108BFloat16ES2_fLi8ELb1ELb0EEEvPT0_PKT_iiiPKbib --------------------------
	.section	.nv.shared._ZN43_GLOBAL__N__9ae7fba5_10_SoftMax_cu_9f978f6320softmax_warp_forwardIN3c108BFloat16ES2_fLi8ELb1ELb0EEEvPT0_PKT_iiiPKbib,"aw",@nobits
	.sectionflags	@""
	.align	16
	.zero		1024


//--------------------- .nv.shared._ZN43_GLOBAL__N__9ae7fba5_10_SoftMax_cu_9f978f6320softmax_warp_forwardIN3c108BFloat16ES2_fLi7ELb1ELb0EEEvPT0_PKT_iiiPKbib --------------------------
	.section	.nv.shared._ZN43_GLOBAL__N__9ae7fba5_10_SoftMax_cu_9f978f6320softmax_warp_forwardIN3c108BFloat16ES2_fLi7ELb1ELb0EEEvPT0_PKT_iiiPKbib,"aw",@nobits
	.sectionflags	@""
	.align	16
	.zero		1024


//--------------------- .nv.shared._ZN43_GLOBAL__N__9ae7fba5_10_SoftMax_cu_9f978f6320softmax_warp_forwardIN3c108BFloat16ES2_fLi6ELb1ELb0EEEvPT0_PKT_iiiPKbib --------------------------
	.section	.nv.shared._ZN43_GLOBAL__N__9ae7fba5_10_SoftMax_cu_9f978f6320softmax_warp_forwardIN3c108BFloat16ES2_fLi6ELb1ELb0EEEvPT0_PKT_iiiPKbib,"aw",@nobits
	.sectionflags	@""
	.align	16
	.zero		1024


//--------------------- .nv.shared._ZN43_GLOBAL__N__9ae7fba5_10_SoftMax_cu_9f978f6320softmax_warp_forwardIN3c108BFloat16ES2_fLi5ELb1ELb0EEEvPT0_PKT_iiiPKbib --------------------------
	.section	.nv.shared._ZN43_GLOBAL__N__9ae7fba5_10_SoftMax_cu_9f978f6320softmax_warp_forwardIN3c108BFloat16ES2_fLi5ELb1ELb0EEEvPT0_PKT_iiiPKbib,"aw",@nobits
	.sectionflags	@""
	.align	16
	.zero		1024


//--------------------- .nv.shared._ZN43_GLOBAL__N__9ae7fba5_10_SoftMax_cu_9f978f6320softmax_warp_forwardIN3c108BFloat16ES2_fLi4ELb1ELb0EEEvPT0_PKT_iiiPKbib --------------------------
	.section	.nv.shared._ZN43_GLOBAL__N__9ae7fba5_10_SoftMax_cu_9f978f6320softmax_warp_forwardIN3c108BFloat16ES2_fLi4ELb1ELb0EEEvPT0_PKT_iiiPKbib,"aw",@nobits
	.sectionflags	@""
	.align	16
	.zero		1024


//--------------------- .nv.shared._ZN43_GLOBAL__N__9ae7fba5_10_SoftMax_cu_9f978f6320softmax_warp_forwardIN3c108BFloat16ES2_fLi3ELb1ELb0EEEvPT0_PKT_iiiPKbib --------------------------
	.section	.nv.shared._ZN43_GLOBAL__N__9ae7fba5_10_SoftMax_cu_9f978f6320softmax_warp_forwardIN3c108BFloat16ES2_fLi3ELb1ELb0EEEvPT0_PKT_iiiPKbib,"aw",@nobits
	.sectionflags	@""
	.align	16
	.zero		1024


//--------------------- .nv.shared._ZN43_GLOBAL__N__9ae7fba5_10_SoftMax_cu_9f978f6320softmax_warp_forwardIN3c108BFloat16ES2_fLi2ELb1ELb0EEEvPT0_PKT_iiiPKbib --------------------------
	.section	.nv.shared._ZN43_GLOBAL__N__9ae7fba5_10_SoftMax_cu_9f978f6320softmax_warp_forwardIN3c108BFloat16ES2_fLi2ELb1ELb0EEEvPT0_PKT_iiiPKbib,"aw",@nobits
	.sectionflags	@""
	.align	16
	.zero		1024


//--------------------- .nv.shared._ZN43_GLOBAL__N__9ae7fba5_10_SoftMax_cu_9f978f6320softmax_warp_forwardIN3c108BFloat16ES2_fLi1ELb1ELb0EEEvPT0_PKT_iiiPKbib --------------------------
	.section	.nv.shared._ZN43_GLOBAL__N__9ae7fba5_10_SoftMax_cu_9f978f6320softmax_warp_forwardIN3c108BFloat16ES2_fLi1ELb1ELb0EEEvPT0_PKT_iiiPKbib,"aw",@nobits
	.sectionflags	@""
	.align	16
	.zero		1024


//--------------------- .nv.shared._ZN43_GLOBAL__N__9ae7fba5_10_SoftMax_cu_9f978f6320softmax_warp_forwardIN3c108BFloat16ES2_fLi0ELb1ELb0EEEvPT0_PKT_iiiPKbib --------------------------
	.section	.nv.shared._ZN43_GLOBAL__N__9ae7fba5_10_SoftMax_cu_9f978f6320softmax_warp_forwardIN3c108BFloat16ES2_fLi0ELb1ELb0EEEvPT0_PKT_iiiPKbib,"aw",@nobits
	.sectionflags	@""
	.align	16
	.zero		1024


//--------------------- .nv.shared._ZN43_GLOBAL__N__9ae7fba5_10_SoftMax_cu_9f978f6320softmax_warp_forwardIN3c104HalfEffLi11ELb1ELb0EEEvPT0_PKT_iiiPKbib --------------------------
	.section	.nv.shared._ZN43_GLOBAL__N__9ae7fba5_10_SoftMax_cu_9f978f6320softmax_warp_forwardIN3c104HalfEffLi11ELb1ELb0EEEvPT0_PKT_iiiPKbib,"aw",@nobits
	.sectionflags	@""
	.align	16
	.zero		1024


//--------------------- .nv.shared._ZN43_GLOBAL__N__9ae7fba5_10_SoftMax_cu_9f978f6320softmax_warp_forwardIN3c104HalfEffLi10ELb1ELb0EEEvPT0_PKT_iiiPKbib --------------------------
	.section	.nv.shared._ZN43_GLOBAL__N__9ae7fba5_10_SoftMax_cu_9f978f6320softmax_warp_forwardIN3c104HalfEffLi10ELb1ELb0EEEvPT0_PKT_iiiPKbib,"aw",@nobits
	.sectionflags	@""
	.align	16
	.zero		1024


//--------------------- .nv.shared._ZN43_GLOBAL__N__9ae7fba5_10_SoftMax_cu_9f978f6320softmax_warp_forwardIN3c104HalfEffLi9ELb1ELb0EEEvPT0_PKT_iiiPKbib --------------------------
	.section	.nv.shared._ZN43_GLOBAL__N__9ae7fba5_10_SoftMax_cu_9f978f6320softmax_warp_forwardIN3c104HalfEffLi9ELb1ELb0EEEvPT0_PKT_iiiPKbib,"aw",@nobits
	.sectionflags	@""
	.align	16
	.zero		1024


//--------------------- .nv.shared._ZN43_GLOBAL__N__9ae7fba5_10_SoftMax_cu_9f978f6320softmax_warp_forwardIN3c104HalfEffLi8ELb1ELb0EEEvPT0_PKT_iiiPKbib --------------------------
	.section	.nv.shared._ZN43_GLOBAL__N__9ae7fba5_10_SoftMax_cu_9f978f6320softmax_warp_forwardIN3c104HalfEffLi8ELb1ELb0EEEvPT0_PKT_iiiPKbib,"aw",@nobits
	.sectionflags	@""
	.align	16
	.zero		1024


//--------------------- .nv.shared._ZN43_GLOBAL__N__9ae7fba5_10_SoftMax_cu_9f978f6320softmax_warp_forwardIN3c104HalfEffLi7ELb1ELb0EEEvPT0_PKT_iiiPKbib --------------------------
	.section	.nv.shared._ZN43_GLOBAL__N__9ae7fba5_10_SoftMax_cu_9f978f6320softmax_warp_forwardIN3c104HalfEffLi7ELb1ELb0EEEvPT0_PKT_iiiPKbib,"aw",@nobits
	.sectionflags	@""
	.align	16
	.zero		1024


//--------------------- .nv.shared._ZN43_GLOBAL__N__9ae7fba5_10_SoftMax_cu_9f978f6320softmax_warp_forwardIN3c104HalfEffLi6ELb1ELb0EEEvPT0_PKT_iiiPKbib --------------------------
	.section	.nv.shared._ZN43_GLOBAL__N__9ae7fba5_10_SoftMax_cu_9f978f6320softmax_warp_forwardIN3c104HalfEffLi6ELb1ELb0EEEvPT0_PKT_iiiPKbib,"aw",@nobits
	.sectionflags	@""
	.align	16
	.zero		1024


//--------------------- .nv.shared._ZN43_GLOBAL__N__9ae7fba5_10_SoftMax_cu_9f978f6320softmax_warp_forwardIN3c104HalfEffLi5ELb1ELb0EEEvPT0_PKT_iiiPKbib --------------------------
	.section	.nv.shared._ZN43_GLOBAL__N__9ae7fba5_10_SoftMax_cu_9f978f6320softmax_warp_forwardIN3c104HalfEffLi5ELb1ELb0EEEvPT0_PKT_iiiPKbib,"aw",@nobits
	.sectionflags	@""
	.align	16
	.zero		1024


//--------------------- .nv.shared._ZN43_GLOBAL__N__9ae7fba5_10_SoftMax_cu_9f978f6320softmax_warp_forwardIN3c104HalfEffLi4ELb1ELb0EEEvPT0_PKT_iiiPKbib --------------------------
	.section	.nv.shared._ZN43_GLOBAL__N__9ae7fba5_10_SoftMax_cu_9f978f6320softmax_warp_forwardIN3c104HalfEffLi4ELb1ELb0EEEvPT0_PKT_iiiPKbib,"aw",@nobits
	.sectionflags	@""
	.align	16
	.zero		1024


//--------------------- .nv.shared._ZN43_GLOBAL__N__9ae7fba5_10_SoftMax_cu_9f978f6320softmax_warp_forwardIN3c104HalfEffLi3ELb1ELb0EEEvPT0_PKT_iiiPKbib --------------------------
	.section	.nv.shared._ZN43_GLOBAL__N__9ae7fba5_10_SoftMax_cu_9f978f6320softmax_warp_forwardIN3c104HalfEffLi3ELb1ELb0EEEvPT0_PKT_iiiPKbib,"aw",@nobits
	.sectionflags	@""
	.align	16
	.zero		1024


//--------------------- .nv.shared._ZN43_GLOBAL__N__9ae7fba5_10_SoftMax_cu_9f978f6320softmax_warp_forwardIN3c104HalfEffLi2ELb1ELb0EEEvPT0_PKT_iiiPKbib --------------------------
	.section	.nv.shared._ZN43_GLOBAL__N__9ae7fba5_10_SoftMax_cu_9f978f6320softmax_warp_forwardIN3c104HalfEffLi2ELb1ELb0EEEvPT0_PKT_iiiPKbib,"aw",@nobits
	.sectionflags	@""
	.align	16
	.zero		1024


//--------------------- .nv.shared._ZN43_GLOBAL__N__9ae7fba5_10_SoftMax_cu_9f978f6320softmax_warp_forwardIN3c104HalfEffLi1ELb1ELb0EEEvPT0_PKT_iiiPKbib --------------------------
	.section	.nv.shared._ZN43_GLOBAL__N__9ae7fba5_10_SoftMax_cu_9f978f6320softmax_warp_forwardIN3c104HalfEffLi1ELb1ELb0EEEvPT0_PKT_iiiPKbib,"aw",@nobits
	.sectionflags	@""
	.align	16
	.zero		1024


//--------------------- .nv.shared._ZN43_GLOBAL__N__9ae7fba5_10_SoftMax_cu_9f978f6320softmax_warp_forwardIN3c104HalfEffLi0ELb1ELb0EEEvPT0_PKT_iiiPKbib --------------------------
	.section	.nv.shared._ZN43_GLOBAL__N__9ae7fba5_10_SoftMax_cu_9f978f6320softmax_warp_forwardIN3c104HalfEffLi0ELb1ELb0EEEvPT0_PKT_iiiPKbib,"aw",@nobits
	.sectionflags	@""
	.align	16
	.zero		1024


//--------------------- .nv.shared._ZN43_GLOBAL__N__9ae7fba5_10_SoftMax_cu_9f978f6320softmax_warp_forwardIN3c104HalfES2_fLi11ELb1ELb0EEEvPT0_PKT_iiiPKbib --------------------------
	.section	.nv.shared._ZN43_GLOBAL__N__9ae7fba5_10_SoftMax_cu_9f978f6320softmax_warp_forwardIN3c104HalfES2_fLi11ELb1ELb0EEEvPT0_PKT_iiiPKbib,"aw",@nobits
	.sectionflags	@""
	.align	16
	.zero		1024


//--------------------- .nv.shared._ZN43_GLOBAL__N__9ae7fba5_10_SoftMax_cu_9f978f6320softmax_warp_forwardIN3c104HalfES2_fLi10ELb1ELb0EEEvPT0_PKT_iiiPKbib --------------------------
	.section	.nv.shared._ZN43_GLOBAL__N__9ae7fba5_10_SoftMax_cu_9f978f6320softmax_warp_forwardIN3c104HalfES2_fLi10ELb1ELb0EEEvPT0_PKT_iiiPKbib,"aw",@nobits
	.sectionflags	@""
	.align	16
	.zero		1024


//--------------------- .nv.shared._ZN43_GLOBAL__N__9ae7fba5_10_SoftMax_cu_9f978f6320softmax_warp_forwardIN3c104HalfES2_fLi9ELb1ELb0EEEvPT0_PKT_iiiPKbib --------------------------
	.section	.nv.shared._ZN43_GLOBAL__N__9ae7fba5_10_SoftMax_cu_9f978f6320softmax_warp_forwardIN3c104HalfES2_fLi9ELb1ELb0EEEvPT0_PKT_iiiPKbib,"aw",@nobits
	.sectionflags	@""
	.align	16
	.zero		1024


//--------------------- .nv.shared._ZN43_GLOBAL__N__9ae7fba5_10_SoftMax_cu_9f978f6320softmax_warp_forwardIN3c104HalfES2_fLi8ELb1ELb0EEEvPT0_PKT_iiiPKbib --------------------------
	.section	.nv.shared._ZN43_GLOBAL__N__9ae7fba5_10_SoftMax_cu_9f978f6320softmax_warp_forwardIN3c104HalfES2_fLi8ELb1ELb0EEEvPT0_PKT_iiiPKbib,"aw",@nobits
	.sectionflags	@""
	.align	16
	.zero		1024


//--------------------- .nv.shared._ZN43_GLOBAL__N__9ae7fba5_10_SoftMax_cu_9f978f6320softmax_warp_forwardIN3c104HalfES2_fLi7ELb1ELb0EEEvPT0_PKT_iiiPKbib --------------------------
	.section	.nv.shared._ZN43_GLOBAL__N__9ae7fba5_10_SoftMax_cu_9f978f6320softmax_warp_forwardIN3c104HalfES2_fLi7ELb1ELb0EEEvPT0_PKT_iiiPKbib,"aw",@nobits
	.sectionflags	@""
	.align	16
	.zero		1024


//--------------------- .nv.shared._ZN43_GLOBAL__N__9ae7fba5_10_SoftMax_cu_9f978f6320softmax_warp_forwardIN3c104HalfES2_fLi6ELb1ELb0EEEvPT0_PKT_iiiPKbib --------------------------
	.section	.nv.shared._ZN43_GLOBAL__N__9ae7fba5_10_SoftMax_cu_9f978f6320softmax_warp_forwardIN3c104HalfES2_fLi6ELb1ELb0EEEvPT0_PKT_iiiPKbib,"aw",@nobits
	.sectionflags	@""
	.align	16
	.zero		1024


//--------------------- .nv.shared._ZN43_GLOBAL__N__9ae7fba5_10_SoftMax_cu_9f978f6320softmax_warp_forwardIN3c104HalfES2_fLi5ELb1ELb0EEEvPT0_PKT_iiiPKbib --------------------------
	.section	.nv.shared._ZN43_GLOBAL__N__9ae7fba5_10_SoftMax_cu_9f978f6320softmax_warp_forwardIN3c104HalfES2_fLi5ELb1ELb0EEEvPT0_PKT_iiiPKbib,"aw",@nobits
	.sectionflags	@""
	.align	16
	.zero		1024


//--------------------- .nv.shared._ZN43_GLOBAL__N__9ae7fba5_10_SoftMax_cu_9f978f6320softmax_warp_forwardIN3c104HalfES2_fLi4ELb1ELb0EEEvPT0_PKT_iiiPKbib --------------------------
	.section	.nv.shared._ZN43_GLOBAL__N__9ae7fba5_10_SoftMax_cu_9f978f6320softmax_warp_forwardIN3c104HalfES2_fLi4ELb1ELb0EEEvPT0_PKT_iiiPKbib,"aw",@nobits
	.sectionflags	@""
	.align	16
	.zero		1024


//--------------------- .nv.shared._ZN43_GLOBAL__N__9ae7fba5_10_SoftMax_cu_9f978f6320softmax_warp_forwardIN3c104HalfES2_fLi3ELb1ELb0EEEvPT0_PKT_iiiPKbib --------------------------
	.section	.nv.shared._ZN43_GLOBAL__N__9ae7fba5_10_SoftMax_cu_9f978f6320softmax_warp_forwardIN3c104HalfES2_fLi3ELb1ELb0EEEvPT0_PKT_iiiPKbib,"aw",@nobits
	.sectionflags	@""
	.align	16
	.zero		1024


//--------------------- .nv.shared._ZN43_GLOBAL__N__9ae7fba5_10_SoftMax_cu_9f978f6320softmax_warp_forwardIN3c104HalfES2_fLi2ELb1ELb0EEEvPT0_PKT_iiiPKbib --------------------------
	.section	.nv.shared._ZN43_GLOBAL__N__9ae7fba5_10_SoftMax_cu_9f978f6320softmax_warp_forwardIN3c104HalfES2_fLi2ELb1ELb0EEEvPT0_PKT_iiiPKbib,"aw",@nobits
	.sectionflags	@""
	.align	16
	.zero		1024


//--------------------- .nv.shared._ZN43_GLOBAL__N__9ae7fba5_10_SoftMax_cu_9f978f6320softmax_warp_forwardIN3c104HalfES2_fLi1ELb1ELb0EEEvPT0_PKT_iiiPKbib --------------------------
	.section	.nv.shared._ZN43_GLOBAL__N__9ae7fba5_10_SoftMax_cu_9f978f6320softmax_warp_forwardIN3c104HalfES2_fLi1ELb1ELb0EEEvPT0_PKT_iiiPKbib,"aw",@nobits
	.sectionflags	@""
	.align	16
	.zero		1024


//--------------------- .nv.shared._ZN43_GLOBAL__N__9ae7fba5_10_SoftMax_cu_9f978f6320softmax_warp_forwardIN3c104HalfES2_fLi0ELb1ELb0EEEvPT0_PKT_iiiPKbib --------------------------
	.section	.nv.shared._ZN43_GLOBAL__N__9ae7fba5_10_SoftMax_cu_9f978f6320softmax_warp_forwardIN3c104HalfES2_fLi0ELb1ELb0EEEvPT0_PKT_iiiPKbib,"aw",@nobits
	.sectionflags	@""
	.align	16
	.zero		1024


//--------------------- .nv.shared._ZN43_GLOBAL__N__9ae7fba5_10_SoftMax_cu_9f978f6320softmax_warp_forwardIfffLi11ELb1ELb0EEEvPT0_PKT_iiiPKbib --------------------------
	.section	.nv.shared._ZN43_GLOBAL__N__9ae7fba5_10_SoftMax_cu_9f978f6320softmax_warp_forwardIfffLi11ELb1ELb0EEEvPT0_PKT_iiiPKbib,"aw",@nobits
	.sectionflags	@""
	.align	16
	.zero		1024


//--------------------- .nv.shared._ZN43_GLOBAL__N__9ae7fba5_10_SoftMax_cu_9f978f6320softmax_warp_forwardIfffLi10ELb1ELb0EEEvPT0_PKT_iiiPKbib --------------------------
	.section	.nv.shared._ZN43_GLOBAL__N__9ae7fba5_10_SoftMax_cu_9f978f6320softmax_warp_forwardIfffLi10ELb1ELb0EEEvPT0_PKT_iiiPKbib,"aw",@nobits
	.sectionflags	@""
	.align	16
	.zero		1024


//--------------------- .nv.shared._ZN43_GLOBAL__N__9ae7fba5_10_SoftMax_cu_9f978f6320softmax_warp_forwardIfffLi9ELb1ELb0EEEvPT0_PKT_iiiPKbib --------------------------
	.section	.nv.shared._ZN43_GLOBAL__N__9ae7fba5_10_SoftMax_cu_9f978f6320softmax_warp_forwardIfffLi9ELb1ELb0EEEvPT0_PKT_iiiPKbib,"aw",@nobits
	.sectionflags	@""
	.align	16
	.zero		1024


//--------------------- .nv.shared._ZN43_GLOBAL__N__9ae7fba5_10_SoftMax_cu_9f978f6320softmax_warp_forwardIfffLi8ELb1ELb0EEEvPT0_PKT_iiiPKbib --------------------------
	.section	.nv.shared._ZN43_GLOBAL__N__9ae7fba5_10_SoftMax_cu_9f978f6320softmax_warp_forwardIfffLi8ELb1ELb0EEEvPT0_PKT_iiiPKbib,"aw",@nobits
	.sectionflags	@""
	.align	16
	.zero		1024


//--------------------- .nv.shared._ZN43_GLOBAL__N__9ae7fba5_10_SoftMax_cu_9f978f6320softmax_warp_forwardIfffLi7ELb1ELb0EEEvPT0_PKT_iiiPKbib --------------------------
	.section	.nv.shared._ZN43_GLOBAL__N__9ae7fba5_10_SoftMax_cu_9f978f6320softmax_warp_forwardIfffLi7ELb1ELb0EEEvPT0_PKT_iiiPKbib,"aw",@nobits
	.sectionflags	@""
	.align	16
	.zero		1024


//--------------------- .nv.shared._ZN43_GLOBAL__N__9ae7fba5_10_SoftMax_cu_9f978f6320softmax_warp_forwardIfffLi6ELb1ELb0EEEvPT0_PKT_iiiPKbib --------------------------
	.section	.nv.shared._ZN43_GLOBAL__N__9ae7fba5_10_SoftMax_cu_9f978f6320softmax_warp_forwardIfffLi6ELb1ELb0EEEvPT0_PKT_iiiPKbib,"aw",@nobits
	.sectionflags	@""
	.align	16
	.zero		1024


//--------------------- .nv.shared._ZN43_GLOBAL__N__9ae7fba5_10_SoftMax_cu_9f978f6320softmax_warp_forwardIfffLi5ELb1ELb0EEEvPT0_PKT_iiiPKbib --------------------------
	.section	.nv.shared._ZN43_GLOBAL__N__9ae7fba5_10_SoftMax_cu_9f978f6320softmax_warp_forwardIfffLi5ELb1ELb0EEEvPT0_PKT_iiiPKbib,"aw",@nobits
	.sectionflags	@""
	.align	16
	.zero		1024


//--------------------- .nv.shared._ZN43_GLOBAL__N__9ae7fba5_10_SoftMax_cu_9f978f6320softmax_warp_forwardIfffLi4ELb1ELb0EEEvPT0_PKT_iiiPKbib --------------------------
	.section	.nv.shared._ZN43_GLOBAL__N__9ae7fba5_10_SoftMax_cu_9f978f6320softmax_warp_forwardIfffLi4ELb1ELb0EEEvPT0_PKT_iiiPKbib,"aw",@nobits
	.sectionflags	@""
	.align	16
	.zero		1024


//--------------------- .nv.shared._ZN43_GLOBAL__N__9ae7fba5_10_SoftMax_cu_9f978f6320softmax_warp_forwardIfffLi3ELb1ELb0EEEvPT0_PKT_iiiPKbib --------------------------
	.section	.nv.shared._ZN43_GLOBAL__N__9ae7fba5_10_SoftMax_cu_9f978f6320softmax_warp_forwardIfffLi3ELb1ELb0EEEvPT0_PKT_iiiPKbib,"aw",@nobits
	.sectionflags	@""
	.align	16
	.zero		1024


//--------------------- .nv.shared._ZN43_GLOBAL__N__9ae7fba5_10_SoftMax_cu_9f978f6320softmax_warp_forwardIfffLi2ELb1ELb0EEEvPT0_PKT_iiiPKbib --------------------------
	.section	.nv.shared._ZN43_GLOBAL__N__9ae7fba5_10_SoftMax_cu_9f978f6320softmax_warp_forwardIfffLi2ELb1ELb0EEEvPT0_PKT_iiiPKbib,"aw",@nobits
	.sectionflags	@""
	.align	16
	.zero		1024


//--------------------- .nv.shared._ZN43_GLOBAL__N__9ae7fba5_10_SoftMax_cu_9f978f6320softmax_warp_forwardIfffLi1ELb1ELb0EEEvPT0_PKT_iiiPKbib --------------------------
	.section	.nv.shared._ZN43_GLOBAL__N__9ae7fba5_10_SoftMax_cu_9f978f6320softmax_warp_forwardIfffLi1ELb1ELb0EEEvPT0_PKT_iiiPKbib,"aw",@nobits
	.sectionflags	@""
	.align	16
	.zero		1024


//--------------------- .nv.shared._ZN43_GLOBAL__N__9ae7fba5_10_SoftMax_cu_9f978f6320softmax_warp_forwardIfffLi0ELb1ELb0EEEvPT0_PKT_iiiPKbib --------------------------
	.section	.nv.shared._ZN43_GLOBAL__N__9ae7fba5_10_SoftMax_cu_9f978f6320softmax_warp_forwardIfffLi0ELb1ELb0EEEvPT0_PKT_iiiPKbib,"aw",@nobits
	.sectionflags	@""
	.align	16
	.zero		1024


//--------------------- .nv.shared._ZN43_GLOBAL__N__9ae7fba5_10_SoftMax_cu_9f978f6320softmax_warp_forwardIdddLi11ELb1ELb0EEEvPT0_PKT_iiiPKbib --------------------------
	.section	.nv.shared._ZN43_GLOBAL__N__9ae7fba5_10_SoftMax_cu_9f978f6320softmax_warp_forwardIdddLi11ELb1ELb0EEEvPT0_PKT_iiiPKbib,"aw",@nobits
	.sectionflags	@""
	.align	16
	.zero		1024


//--------------------- .nv.shared._ZN43_GLOBAL__N__9ae7fba5_10_SoftMax_cu_9f978f6320softmax_warp_forwardIdddLi10ELb1ELb0EEEvPT0_PKT_iiiPKbib --------------------------
	.section	.nv.shared._ZN43_GLOBAL__N__9ae7fba5_10_SoftMax_cu_9f978f6320softmax_warp_forwardIdddLi10ELb1ELb0EEEvPT0_PKT_iiiPKbib,"aw",@nobits
	.sectionflags	@""
	.align	16
	.zero		1024


//--------------------- .nv.shared._ZN43_GLOBAL__N__9ae7fba5_10_SoftMax_cu_9f978f6320softmax_warp_forwardIdddLi9ELb1ELb0EEEvPT0_PKT_iiiPKbib --------------------------
	.section	.nv.shared._ZN43_GLOBAL__N__9ae7fba5_10_SoftMax_cu_9f978f6320softmax_warp_forwardIdddLi9ELb1ELb0EEEvPT0_PKT_iiiPKbib,"aw",@nobits
	.sectionflags	@""
	.align	16
	.zero		1024


//--------------------- .nv.shared._ZN43_GLOBAL__N__9ae7fba5_10_SoftMax_cu_9f978f6320softmax_warp_forwardIdddLi8ELb1ELb0EEEvPT0_PKT_iiiPKbib --------------------------
	.section	.nv.shared._ZN43_GLOBAL__N__9ae7fba5_10_SoftMax_cu_9f978f6320softmax_warp_forwardIdddLi8ELb1ELb0EEEvPT0_PKT_iiiPKbib,"aw",@nobits
	.sectionflags	@""
	.align	16
	.zero		1024


//--------------------- .nv.shared._ZN43_GLOBAL__N__9ae7fba5_10_SoftMax_cu_9f978f6320softmax_warp_forwardIdddLi7ELb1ELb0EEEvPT0_PKT_iiiPKbib --------------------------
	.section	.nv.shared._ZN43_GLOBAL__N__9ae7fba5_10_SoftMax_cu_9f978f6320softmax_warp_forwardIdddLi7ELb1ELb0EEEvPT0_PKT_iiiPKbib,"aw",@nobits
	.sectionflags	@""
	.align	16
	.zero		1024


//--------------------- .nv.shared._ZN43_GLOBAL__N__9ae7fba5_10_SoftMax_cu_9f978f6320softmax_warp_forwardIdddLi6ELb1ELb0EEEvPT0_PKT_iiiPKbib --------------------------
	.section	.nv.shared._ZN43_GLOBAL__N__9ae7fba5_10_SoftMax_cu_9f978f6320softmax_warp_forwardIdddLi6ELb1ELb0EEEvPT0_PKT_iiiPKbib,"aw",@nobits
	.sectionflags	@""
	.align	16
	.zero		1024


//--------------------- .nv.shared._ZN43_GLOBAL__N__9ae7fba5_10_SoftMax_cu_9f978f6320softmax_warp_forwardIdddLi5ELb1ELb0EEEvPT0_PKT_iiiPKbib --------------------------
	.section	.nv.shared._ZN43_GLOBAL__N__9ae7fba5_10_SoftMax_cu_9f978f6320softmax_warp_forwardIdddLi5ELb1ELb0EEEvPT0_PKT_iiiPKbib,"aw",@nobits
	.sectionflags	@""
	.align	16
	.zero		1024


//--------------------- .nv.shared._ZN43_GLOBAL__N__9ae7fba5_10_SoftMax_cu_9f978f6320softmax_warp_forwardIdddLi4ELb1ELb0EEEvPT0_PKT_iiiPKbib --------------------------
	.section	.nv.shared._ZN43_GLOBAL__N__9ae7fba5_10_SoftMax_cu_9f978f6320softmax_warp_forwardIdddLi4ELb1ELb0EEEvPT0_PKT_iiiPKbib,"aw",@nobits
	.sectionflags	@""
	.align	16
	.zero		1024


//--------------------- .nv.shared._ZN43_GLOBAL__N__9ae7fba5_10_SoftMax_cu_9f978f6320softmax_warp_forwardIdddLi3ELb1ELb0EEEvPT0_PKT_iiiPKbib --------------------------
	.section	.nv.shared._ZN43_GLOBAL__N__9ae7fba5_10_SoftMax_cu_9f978f6320softmax_warp_forwardIdddLi3ELb1ELb0EEEvPT0_PKT_iiiPKbib,"aw",@nobits
	.sectionflags	@""
	.align	16
	.zero		1024


//--------------------- .nv.shared._ZN43_GLOBAL__N__9ae7fba5_10_SoftMax_cu_9f978f6320softmax_warp_forwardIdddLi2ELb1ELb0EEEvPT0_PKT_iiiPKbib --------------------------
	.section	.nv.shared._ZN43_GLOBAL__N__9ae7fba5_10_SoftMax_cu_9f978f6320softmax_warp_forwardIdddLi2ELb1ELb0EEEvPT0_PKT_iiiPKbib,"aw",@nobits
	.sectionflags	@""
	.align	16
	.zero		1024


//--------------------- .nv.shared._ZN43_GLOBAL__N__9ae7fba5_10_SoftMax_cu_9f978f6320softmax_warp_forwardIdddLi1ELb1ELb0EEEvPT0_PKT_iiiPKbib --------------------------
	.section	.nv.shared._ZN43_GLOBAL__N__9ae7fba5_10_SoftMax_cu_9f978f6320softmax_warp_forwardIdddLi1ELb1ELb0EEEvPT0_PKT_iiiPKbib,"aw",@nobits
	.sectionflags	@""
	.align	16
	.zero		1024


//--------------------- .nv.shared._ZN43_GLOBAL__N__9ae7fba5_10_SoftMax_cu_9f978f6320softmax_warp_forwardIdddLi0ELb1ELb0EEEvPT0_PKT_iiiPKbib --------------------------
	.section	.nv.shared._ZN43_GLOBAL__N__9ae7fba5_10_SoftMax_cu_9f978f6320softmax_warp_forwardIdddLi0ELb1ELb0EEEvPT0_PKT_iiiPKbib,"aw",@nobits
	.sectionflags	@""
	.align	16
	.zero		1024


//--------------------- .nv.shared._ZN2at6native43_GLOBAL__N__9ae7fba5_10_SoftMax_cu_9f978f6327cunn_SpatialSoftMaxBackwardIN3c108BFloat16EffNS1_23SoftMaxBackwardEpilogueEEEvPT_PKT1_SA_jjj --------------------------
	.section	.nv.shared._ZN2at6native43_GLOBAL__N__9ae7fba5_10_SoftMax_cu_9f978f6327cunn_SpatialSoftMaxBackwardIN3c108BFloat16EffNS1_23SoftMaxBackwardEpilogueEEEvPT_PKT1_SA_jjj,"aw",@nobits
	.sectionflags	@""
	.align	16
	.zero		1024


//--------------------- .nv.shared._ZN2at6native43_GLOBAL__N__9ae7fba5_10_SoftMax_cu_9f978f6327cunn_SpatialSoftMaxBackwardIN3c108BFloat16EfS4_NS1_23SoftMaxBackwardEpilogueEEEvPT_PKT1_SA_jjj --------------------------
	.section	.nv.shared._ZN2at6native43_GLOBAL__N__9ae7fba5_10_SoftMax_cu_9f978f6327cunn_SpatialSoftMaxBackwardIN3c108BFloat16EfS4_NS1_23SoftMaxBackwardEpilogueEEEvPT_PKT1_SA_jjj,"aw",@nobits
	.sectionflags	@""
	.align	16
	.zero		1024


//--------------------- .nv.shared._ZN2at6native43_GLOBAL__N__9ae7fba5_10_SoftMax_cu_9f978f6327cunn_SpatialSoftMaxBackwardIN3c104HalfEffNS1_23SoftMaxBackwardEpilogueEEEvPT_PKT1_SA_jjj --------------------------
	.section	.nv.shared._ZN2at6native43_GLOBAL__N__9ae7fba5_10_SoftMax_cu_9f978f6327cunn_SpatialSoftMaxBackwardIN3c104HalfEffNS1_23SoftMaxBackwardEpilogueEEEvPT_PKT1_SA_jjj,"aw",@nobits
	.sectionflags	@""
	.align	16
	.zero		1024


//--------------------- .nv.shared._ZN2at6native43_GLOBAL__N__9ae7fba5_10_SoftMax_cu_9f978f6327cunn_SpatialSoftMaxBackwardIN3c104HalfEfS4_NS1_23SoftMaxBackwardEpilogueEEEvPT_PKT1_SA_jjj --------------------------
	.section	.nv.shared._ZN2at6native43_GLOBAL__N__9ae7fba5_10_SoftMax_cu_9f978f6327cunn_SpatialSoftMaxBackwardIN3c104HalfEfS4_NS1_23SoftMaxBackwardEpilogueEEEvPT_PKT1_SA_jjj,"aw",@nobits
	.sectionflags	@""
	.align	16
	.zero		1024


//--------------------- .nv.shared._ZN2at6native43_GLOBAL__N__9ae7fba5_10_SoftMax_cu_9f978f6327cunn_SpatialSoftMaxBackwardIfffNS1_23SoftMaxBackwardEpilogueEEEvPT_PKT1_S8_jjj --------------------------
	.section	.nv.shared._ZN2at6native43_GLOBAL__N__9ae7fba5_10_SoftMax_cu_9f978f6327cunn_SpatialSoftMaxBackwardIfffNS1_23SoftMaxBackwardEpilogueEEEvPT_PKT1_S8_jjj,"aw",@nobits
	.sectionflags	@""
	.align	16
	.zero		1024


//--------------------- .nv.shared._ZN2at6native43_GLOBAL__N__9ae7fba5_10_SoftMax_cu_9f978f6327cunn_SpatialSoftMaxBackwardIdddNS1_23SoftMaxBackwardEpilogueEEEvPT_PKT1_S8_jjj --------------------------
	.section	.nv.shared._ZN2at6native43_GLOBAL__N__9ae7fba5_10_SoftMax_cu_9f978f6327cunn_SpatialSoftMaxBackwardIdddNS1_23SoftMaxBackwardEpilogueEEEvPT_PKT1_S8_jjj,"aw",@nobits
	.sectionflags	@""
	.align	16
	.zero		1024


//--------------------- .nv.shared._ZN2at6native43_GLOBAL__N__9ae7fba5_10_SoftMax_cu_9f978f6320cunn_SoftMaxBackwardILi4EN3c108BFloat16EffNS1_23SoftMaxBackwardEpilogueEEEvPT0_PKT2_SA_l --------------------------
	.section	.nv.shared._ZN2at6native43_GLOBAL__N__9ae7fba5_10_SoftMax_cu_9f978f6320cunn_SoftMaxBackwardILi4EN3c108BFloat16EffNS1_23SoftMaxBackwardEpilogueEEEvPT0_PKT2_SA_l,"aw",@nobits
	.sectionflags	@""
	.align	16
	.zero		1024


//--------------------- .nv.shared._ZN2at6native43_GLOBAL__N__9ae7fba5_10_SoftMax_cu_9f978f6324cunn_SoftMaxBackwardSmemILi4EN3c108BFloat16EffNS1_23SoftMaxBackwardEpilogueEEEvPT0_PKT2_SA_l --------------------------
	.section	.nv.shared._ZN2at6native43_GLOBAL__N__9ae7fba5_10_SoftMax_cu_9f978f6324cunn_SoftMaxBackwardSmemILi4EN3c108BFloat16EffNS1_23SoftMaxBackwardEpilogueEEEvPT0_PKT2_SA_l,"aw",@nobits
	.sectionflags	@""
	.align	16
	.zero		1024


//--------------------- .nv.shared._ZN2at6native43_GLOBAL__N__9ae7fba5_10_SoftMax_cu_9f978f6320cunn_SoftMaxBackwardILi8EN3c108BFloat16EfS4_NS1_23SoftMaxBackwardEpilogueEEEvPT0_PKT2_SA_l --------------------------
	.section	.nv.shared._ZN2at6native43_GLOBAL__N__9ae7fba5_10_SoftMax_cu_9f978f6320cunn_SoftMaxBackwardILi8EN3c108BFloat16EfS4_NS1_23SoftMaxBackwardEpilogueEEEvPT0_PKT2_SA_l,"aw",@nobits
	.sectionflags	@""
	.align	16
	.zero		1024


//--------------------- .nv.shared._ZN2at6native43_GLOBAL__N__9ae7fba5_10_SoftMax_cu_9f978f6324cunn_SoftMaxBackwardSmemILi8EN3c108BFloat16EfS4_NS1_23SoftMaxBackwardEpilogueEEEvPT0_PKT2_SA_l --------------------------
	.section	.nv.shared._ZN2at6native43_GLOBAL__N__9ae7fba5_10_SoftMax_cu_9f978f6324cunn_SoftMaxBackwardSmemILi8EN3c108BFloat16EfS4_NS1_23SoftMaxBackwardEpilogueEEEvPT0_PKT2_SA_l,"aw",@nobits
	.sectionflags	@""
	.align	16
	.zero		1024


//--------------------- .nv.shared._ZN2at6native43_GLOBAL__N__9ae7fba5_10_SoftMax_cu_9f978f6320cunn_SoftMaxBackwardILi4EN3c104HalfEffNS1_23SoftMaxBackwardEpilogueEEEvPT0_PKT2_SA_l --------------------------
	.section	.nv.shared._ZN2at6native43_GLOBAL__N__9ae7fba5_10_SoftMax_cu_9f978f6320cunn_SoftMaxBackwardILi4EN3c104HalfEffNS1_23SoftMaxBackwardEpilogueEEEvPT0_PKT2_SA_l,"aw",@nobits
	.sectionflags	@""
	.align	16
	.zero		1024


//--------------------- .nv.shared._ZN2at6native43_GLOBAL__N__9ae7fba5_10_SoftMax_cu_9f978f6324cunn_SoftMaxBackwardSmemILi4EN3c104HalfEffNS1_23SoftMaxBackwardEpilogueEEEvPT0_PKT2_SA_l --------------------------
	.section	.nv.shared._ZN2at6native43_GLOBAL__N__9ae7fba5_10_SoftMax_cu_9f978f6324cunn_SoftMaxBackwardSmemILi4EN3c104HalfEffNS1_23SoftMaxBackwardEpilogueEEEvPT0_PKT2_SA_l,"aw",@nobits
	.sectionflags	@""
	.align	16
	.zero		1024


//--------------------- .nv.shared._ZN2at6native43_GLOBAL__N__9ae7fba5_10_SoftMax_cu_9f978f6320cunn_SoftMaxBackwardILi8EN3c104HalfEfS4_NS1_23SoftMaxBackwardEpilogueEEEvPT0_PKT2_SA_l --------------------------
	.section	.nv.shared._ZN2at6native43_GLOBAL__N__9ae7fba5_10_SoftMax_cu_9f978f6320cunn_SoftMaxBackwardILi8EN3c104HalfEfS4_NS1_23SoftMaxBackwardEpilogueEEEvPT0_PKT2_SA_l,"aw",@nobits
	.sectionflags	@""
	.align	16
	.zero		1024


//--------------------- .nv.shared._ZN2at6native43_GLOBAL__N__9ae7fba5_10_SoftMax_cu_9f978f6324cunn_SoftMaxBackwardSmemILi8EN3c104HalfEfS4_NS1_23SoftMaxBackwardEpilogueEEEvPT0_PKT2_SA_l --------------------------
	.section	.nv.shared._ZN2at6native43_GLOBAL__N__9ae7fba5_10_SoftMax_cu_9f978f6324cunn_SoftMaxBackwardSmemILi8EN3c104HalfEfS4_NS1_23SoftMaxBackwardEpilogueEEEvPT0_PKT2_SA_l,"aw",@nobits
	.sectionflags	@""
	.align	16
	.zero		1024


//--------------------- .nv.shared._ZN2at6native43_GLOBAL__N__9ae7fba5_10_SoftMax_cu_9f978f6320cunn_SoftMaxBackwardILi4EfffNS1_23SoftMaxBackwardEpilogueEEEvPT0_PKT2_S8_l --------------------------
	.section	.nv.shared._ZN2at6native43_GLOBAL__N__9ae7fba5_10_SoftMax_cu_9f978f6320cunn_SoftMaxBackwardILi4EfffNS1_23SoftMaxBackwardEpilogueEEEvPT0_PKT2_S8_l,"aw",@nobits
	.sectionflags	@""
	.align	16
	.zero		1024


//--------------------- .nv.shared._ZN2at6native43_GLOBAL__N__9ae7fba5_10_SoftMax_cu_9f978f6324cunn_SoftMaxBackwardSmemILi4EfffNS1_23SoftMaxBackwardEpilogueEEEvPT0_PKT2_S8_l --------------------------
	.section	.nv.shared._ZN2at6native43_GLOBAL__N__9ae7fba5_10_SoftMax_cu_9f978f6324cunn_SoftMaxBackwardSmemILi4EfffNS1_23SoftMaxBackwardEpilogueEEEvPT0_PKT2_S8_l,"aw",@nobits
	.sectionflags	@""
	.align	16
	.zero		1024


//--------------------- .nv.shared._ZN2at6native43_GLOBAL__N__9ae7fba5_10_SoftMax_cu_9f978f6320cunn_SoftMaxBackwardILi2EdddNS1_23SoftMaxBackwardEpilogueEEEvPT0_PKT2_S8_l --------------------------
	.section	.nv.shared._ZN2at6native43_GLOBAL__N__9ae7fba5_10_SoftMax_cu_9f978f6320cunn_SoftMaxBackwardILi2EdddNS1_23SoftMaxBackwardEpilogueEEEvPT0_PKT2_S8_l,"aw",@nobits
	.sectionflags	@""
	.align	16
	.zero		1024


//--------------------- .nv.shared._ZN2at6native43_GLOBAL__N__9ae7fba5_10_SoftMax_cu_9f978f6324cunn_SoftMaxBackwardSmemILi2EdddNS1_23SoftMaxBackwardEpilogueEEEvPT0_PKT2_S8_l --------------------------
	.section	.nv.shared._ZN2at6native43_GLOBAL__N__9ae7fba5_10_SoftMax_cu_9f978f6324cunn_SoftMaxBackwardSmemILi2EdddNS1_23SoftMaxBackwardEpilogueEEEvPT0_PKT2_S8_l,"aw",@nobits
	.sectionflags	@""
	.align	16
	.zero		1024


//--------------------- .nv.shared._ZN2at6native43_GLOBAL__N__9ae7fba5_10_SoftMax_cu_9f978f6326cunn_SpatialSoftMaxForwardIN3c108BFloat16EfflNS1_22SoftMaxForwardEpilogueEEEvPT1_PKT_T2_SB_SB_ --------------------------
	.section	.nv.shared._ZN2at6native43_GLOBAL__N__9ae7fba5_10_SoftMax_cu_9f978f6326cunn_SpatialSoftMaxForwardIN3c108BFloat16EfflNS1_22SoftMaxForwardEpilogueEEEvPT1_PKT_T2_SB_SB_,"aw",@nobits
	.sectionflags	@""
	.align	16
	.zero		1024


//--------------------- .nv.shared._ZN2at6native43_GLOBAL__N__9ae7fba5_10_SoftMax_cu_9f978f6326cunn_SpatialSoftMaxForwardIN3c108BFloat16EfS4_lNS1_22SoftMaxForwardEpilogueEEEvPT1_PKT_T2_SB_SB_ --------------------------
	.section	.nv.shared._ZN2at6native43_GLOBAL__N__9ae7fba5_10_SoftMax_cu_9f978f6326cunn_SpatialSoftMaxForwardIN3c108BFloat16EfS4_lNS1_22SoftMaxForwardEpilogueEEEvPT1_PKT_T2_SB_SB_,"aw",@nobits
	.sectionflags	@""
	.align	16
	.zero		1024


//--------------------- .nv.shared._ZN2at6native43_GLOBAL__N__9ae7fba5_10_SoftMax_cu_9f978f6326cunn_SpatialSoftMaxForwardIN3c108BFloat16EffiNS1_22SoftMaxForwardEpilogueEEEvPT1_PKT_T2_SB_SB_ --------------------------
	.section	.nv.shared._ZN2at6native43_GLOBAL__N__9ae7fba5_10_SoftMax_cu_9f978f6326cunn_SpatialSoftMaxForwardIN3c108BFloat16EffiNS1_22SoftMaxForwardEpilogueEEEvPT1_PKT_T2_SB_SB_,"aw",@nobits
	.sectionflags	@""
	.align	16
	.zero		1024


//--------------------- .nv.shared._ZN2at6native43_GLOBAL__N__9ae7fba5_10_SoftMax_cu_9f978f6326cunn_SpatialSoftMaxForwardIN3c108BFloat16EfS4_iNS1_22SoftMaxForwardEpilogueEEEvPT1_PKT_T2_SB_SB_ --------------------------
	.section	.nv.shared._ZN2at6native43_GLOBAL__N__9ae7fba5_10_SoftMax_cu_9f978f6326cunn_SpatialSoftMaxForwardIN3c108BFloat16EfS4_iNS1_22SoftMaxForwardEpilogueEEEvPT1_PKT_T2_SB_SB_,"aw",@nobits
	.sectionflags	@""
	.align	16
	.zero		1024


//--------------------- .nv.shared._ZN2at6native43_GLOBAL__N__9ae7fba5_10_SoftMax_cu_9f978f6326cunn_SpatialSoftMaxForwardIN3c104HalfEfflNS1_22SoftMaxForwardEpilogueEEEvPT1_PKT_T2_SB_SB_ --------------------------
	.section	.nv.shared._ZN2at6native43_GLOBAL__N__9ae7fba5_10_SoftMax_cu_9f978f6326cunn_SpatialSoftMaxForwardIN3c104HalfEfflNS1_22SoftMaxForwardEpilogueEEEvPT1_PKT_T2_SB_SB_,"aw",@nobits
	.sectionflags	@""
	.align	16
	.zero		1024


//--------------------- .nv.shared._ZN2at6native43_GLOBAL__N__9ae7fba5_10_SoftMax_cu_9f978f6326cunn_SpatialSoftMaxForwardIN3c104HalfEfS4_lNS1_22SoftMaxForwardEpilogueEEEvPT1_PKT_T2_SB_SB_ --------------------------
	.section	.nv.shared._ZN2at6native43_GLOBAL__N__9ae7fba5_10_SoftMax_cu_9f978f6326cunn_SpatialSoftMaxForwardIN3c104HalfEfS4_lNS1_22SoftMaxForwardEpilogueEEEvPT1_PKT_T2_SB_SB_,"aw",@nobits
	.sectionflags	@""
	.align	16
	.zero		1024


//--------------------- .nv.shared._ZN2at6native43_GLOBAL__N__9ae7fba5_10_SoftMax_cu_9f978f6326cunn_SpatialSoftMaxForwardIN3c104HalfEffiNS1_22SoftMaxForwardEpilogueEEEvPT1_PKT_T2_SB_SB_ --------------------------
	.section	.nv.shared._ZN2at6native43_GLOBAL__N__9ae7fba5_10_SoftMax_cu_9f978f6326cunn_SpatialSoftMaxForwardIN3c104HalfEffiNS1_22SoftMaxForwardEpilogueEEEvPT1_PKT_T2_SB_SB_,"aw",@nobits
	.sectionflags	@""
	.align	16
	.zero		1024


//--------------------- .nv.shared._ZN2at6native43_GLOBAL__N__9ae7fba5_10_SoftMax_cu_9f978f6326cunn_SpatialSoftMaxForwardIN3c104HalfEfS4_iNS1_22SoftMaxForwardEpilogueEEEvPT1_PKT_T2_SB_SB_ --------------------------
	.section	.nv.shared._ZN2at6native43_GLOBAL__N__9ae7fba5_10_SoftMax_cu_9f978f6326cunn_SpatialSoftMaxForwardIN3c104HalfEfS4_iNS1_22SoftMaxForwardEpilogueEEEvPT1_PKT_T2_SB_SB_,"aw",@nobits
	.sectionflags	@""
	.align	16
	.zero		1024


//--------------------- .nv.shared._ZN2at6native43_GLOBAL__N__9ae7fba5_10_SoftMax_cu_9f978f6326cunn_SpatialSoftMaxForwardIffflNS1_22SoftMaxForwardEpilogueEEEvPT1_PKT_T2_S9_S9_ --------------------------
	.section	.nv.shared._ZN2at6native43_GLOBAL__N__9ae7fba5_10_SoftMax_cu_9f978f6326cunn_SpatialSoftMaxForwardIffflNS1_22SoftMaxForwardEpilogueEEEvPT1_PKT_T2_S9_S9_,"aw",@nobits
	.sectionflags	@""
	.align	16
	.zero		1024


//--------------------- .nv.shared._ZN2at6native43_GLOBAL__N__9ae7fba5_10_SoftMax_cu_9f978f6326cunn_SpatialSoftMaxForwardIfffiNS1_22SoftMaxForwardEpilogueEEEvPT1_PKT_T2_S9_S9_ --------------------------
	.section	.nv.shared._ZN2at6native43_GLOBAL__N__9ae7fba5_10_SoftMax_cu_9f978f6326cunn_SpatialSoftMaxForwardIfffiNS1_22SoftMaxForwardEpilogueEEEvPT1_PKT_T2_S9_S9_,"aw",@nobits
	.sectionflags	@""
	.align	16
	.zero		1024


//--------------------- .nv.shared._ZN2at6native43_GLOBAL__N__9ae7fba5_10_SoftMax_cu_9f978f6326cunn_SpatialSoftMaxForwardIdddlNS1_22SoftMaxForwardEpilogueEEEvPT1_PKT_T2_S9_S9_ --------------------------
	.section	.nv.shared._ZN2at6native43_GLOBAL__N__9ae7fba5_10_SoftMax_cu_9f978f6326cunn_SpatialSoftMaxForwardIdddlNS1_22SoftMaxForwardEpilogueEEEvPT1_PKT_T2_S9_S9_,"aw",@nobits
	.sectionflags	@""
	.align	16
	.zero		1024


//--------------------- .nv.shared._ZN2at6native43_GLOBAL__N__9ae7fba5_10_SoftMax_cu_9f978f6326cunn_SpatialSoftMaxForwardIdddiNS1_22SoftMaxForwardEpilogueEEEvPT1_PKT_T2_S9_S9_ --------------------------
	.section	.nv.shared._ZN2at6native43_GLOBAL__N__9ae7fba5_10_SoftMax_cu_9f978f6326cunn_SpatialSoftMaxForwardIdddiNS1_22SoftMaxForwardEpilogueEEEvPT1_PKT_T2_S9_S9_,"aw",@nobits
	.sectionflags	@""
	.align	16
	.zero		1024


//--------------------- .nv.shared._ZN2at6native43_GLOBAL__N__9ae7fba5_10_SoftMax_cu_9f978f6319cunn_SoftMaxForwardILi8EN3c108BFloat16EffNS1_22SoftMaxForwardEpilogueEEEvPT2_PKT0_i --------------------------
	.section	.nv.shared._ZN2at6native43_GLOBAL__N__9ae7fba5_10_SoftMax_cu_9f978f6319cunn_SoftMaxForwardILi8EN3c108BFloat16EffNS1_22SoftMaxForwardEpilogueEEEvPT2_PKT0_i,"aw",@nobits
	.sectionflags	@""
	.align	16
	.zero		1024


//--------------------- .nv.shared._ZN2at6native43_GLOBAL__N__9ae7fba5_10_SoftMax_cu_9f978f6323cunn_SoftMaxForwardSmemILi8EN3c108BFloat16EffNS1_22SoftMaxForwardEpilogueElEEvPT2_PKT0_T4_ --------------------------
	.section	.nv.shared._ZN2at6native43_GLOBAL__N__9ae7fba5_10_SoftMax_cu_9f978f6323cunn_SoftMaxForwardSmemILi8EN3c108BFloat16EffNS1_22SoftMaxForwardEpilogueElEEvPT2_PKT0_T4_,"aw",@nobits
	.sectionflags	@""
	.align	16
	.zero		1024


//--------------------- .nv.shared._ZN2at6native43_GLOBAL__N__9ae7fba5_10_SoftMax_cu_9f978f6319cunn_SoftMaxForwardILi8EN3c108BFloat16EfS4_NS1_22SoftMaxForwardEpilogueEEEvPT2_PKT0_i --------------------------
	.section	.nv.shared._ZN2at6native43_GLOBAL__N__9ae7fba5_10_SoftMax_cu_9f978f6319cunn_SoftMaxForwardILi8EN3c108BFloat16EfS4_NS1_22SoftMaxForwardEpilogueEEEvPT2_PKT0_i,"aw",@nobits
	.sectionflags	@""
	.align	16
	.zero		1024


//--------------------- .nv.shared._ZN2at6native43_GLOBAL__N__9ae7fba5_10_SoftMax_cu_9f978f6323cunn_SoftMaxForwardSmemILi8EN3c108BFloat16EfS4_NS1_22SoftMaxForwardEpilogueElEEvPT2_PKT0_T4_ --------------------------
	.section	.nv.shared._ZN2at6native43_GLOBAL__N__9ae7fba5_10_SoftMax_cu_9f978f6323cunn_SoftMaxForwardSmemILi8EN3c108BFloat16EfS4_NS1_22SoftMaxForwardEpilogueElEEvPT2_PKT0_T4_,"aw",@nobits
	.sectionflags	@""
	.align	16
	.zero		1024


//--------------------- .nv.shared._ZN2at6native43_GLOBAL__N__9ae7fba5_10_SoftMax_cu_9f978f6322cunn_SoftMaxForwardRegIN3c108BFloat16EfS4_NS1_22SoftMaxForwardEpilogueElLi9EEEvPT1_PKT_T3_ --------------------------
	.section	.nv.shared._ZN2at6native43_GLOBAL__N__9ae7fba5_10_SoftMax_cu_9f978f6322cunn_SoftMaxForwardRegIN3c108BFloat16EfS4_NS1_22SoftMaxForwardEpilogueElLi9EEEvPT1_PKT_T3_,"aw",@nobits
	.sectionflags	@""
	.align	16
	.zero		1024


//--------------------- .nv.shared._ZN2at6native43_GLOBAL__N__9ae7fba5_10_SoftMax_cu_9f978f6322cunn_SoftMaxForwardRegIN3c108BFloat16EfS4_NS1_22SoftMaxForwardEpilogueElLi8EEEvPT1_PKT_T3_ --------------------------
	.section	.nv.shared._ZN2at6native43_GLOBAL__N__9ae7fba5_10_SoftMax_cu_9f978f6322cunn_SoftMaxForwardRegIN3c108BFloat16EfS4_NS1_22SoftMaxForwardEpilogueElLi8EEEvPT1_PKT_T3_,"aw",@nobits
	.sectionflags	@""
	.align	16
	.zero		1024


//--------------------- .nv.shared._ZN2at6native43_GLOBAL__N__9ae7fba5_10_SoftMax_cu_9f978f6322cunn_SoftMaxForwardRegIN3c108BFloat16EfS4_NS1_22SoftMaxForwardEpilogueElLi7EEEvPT1_PKT_T3_ --------------------------
	.section	.nv.shared._ZN2at6native43_GLOBAL__N__9ae7fba5_10_SoftMax_cu_9f978f6322cunn_SoftMaxForwardRegIN3c108BFloat16EfS4_NS1_22SoftMaxForwardEpilogueElLi7EEEvPT1_PKT_T3_,"aw",@nobits
	.sectionflags	@""
	.align	16
	.zero		1024


//--------------------- .nv.shared._ZN2at6native43_GLOBAL__N__9ae7fba5_10_SoftMax_cu_9f978f6322cunn_SoftMaxForwardRegIN3c108BFloat16EfS4_NS1_22SoftMaxForwardEpilogueElLi6EEEvPT1_PKT_T3_ --------------------------
	.section	.nv.shared._ZN2at6native43_GLOBAL__N__9ae7fba5_10_SoftMax_cu_9f978f6322cunn_SoftMaxForwardRegIN3c108BFloat16EfS4_NS1_22SoftMaxForwardEpilogueElLi6EEEvPT1_PKT_T3_,"aw",@nobits
	.sectionflags	@""
	.align	16
	.zero		1024


//--------------------- .nv.shared._ZN2at6native43_GLOBAL__N__9ae7fba5_10_SoftMax_cu_9f978f6322cunn_SoftMaxForwardRegIN3c108BFloat16EfS4_NS1_22SoftMaxForwardEpilogueElLi5EEEvPT1_PKT_T3_ --------------------------
	.section	.nv.shared._ZN2at6native43_GLOBAL__N__9ae7fba5_10_SoftMax_cu_9f978f6322cunn_SoftMaxForwardRegIN3c108BFloat16EfS4_NS1_22SoftMaxForwardEpilogueElLi5EEEvPT1_PKT_T3_,"aw",@nobits
	.sectionflags	@""
	.align	16
	.zero		1024


//--------------------- .nv.shared._ZN2at6native43_GLOBAL__N__9ae7fba5_10_SoftMax_cu_9f978f6322cunn_SoftMaxForwardRegIN3c108BFloat16EfS4_NS1_22SoftMaxForwardEpilogueElLi4EEEvPT1_PKT_T3_ --------------------------
	.section	.nv.shared._ZN2at6native43_GLOBAL__N__9ae7fba5_10_SoftMax_cu_9f978f6322cunn_SoftMaxForwardRegIN3c108BFloat16EfS4_NS1_22SoftMaxForwardEpilogueElLi4EEEvPT1_PKT_T3_,"aw",@nobits
	.sectionflags	@""
	.align	16
	.zero		1024


//--------------------- .nv.shared._ZN2at6native43_GLOBAL__N__9ae7fba5_10_SoftMax_cu_9f978f6322cunn_SoftMaxForwardRegIN3c108BFloat16EfS4_NS1_22SoftMaxForwardEpilogueElLi3EEEvPT1_PKT_T3_ --------------------------
	.section	.nv.shared._ZN2at6native43_GLOBAL__N__9ae7fba5_10_SoftMax_cu_9f978f6322cunn_SoftMaxForwardRegIN3c108BFloat16EfS4_NS1_22SoftMaxForwardEpilogueElLi3EEEvPT1_PKT_T3_,"aw",@nobits
	.sectionflags	@""
	.align	16
	.zero		1024


//--------------------- .nv.shared._ZN2at6native43_GLOBAL__N__9ae7fba5_10_SoftMax_cu_9f978f6322cunn_SoftMaxForwardRegIN3c108BFloat16EfS4_NS1_22SoftMaxForwardEpilogueElLi2EEEvPT1_PKT_T3_ --------------------------
	.section	.nv.shared._ZN2at6native43_GLOBAL__N__9ae7fba5_10_SoftMax_cu_9f978f6322cunn_SoftMaxForwardRegIN3c108BFloat16EfS4_NS1_22SoftMaxForwardEpilogueElLi2EEEvPT1_PKT_T3_,"aw",@nobits
	.sectionflags	@""
	.align	16
	.zero		1024


//--------------------- .nv.shared._ZN2at6native43_GLOBAL__N__9ae7fba5_10_SoftMax_cu_9f978f6322cunn_SoftMaxForwardRegIN3c108BFloat16EfS4_NS1_22SoftMaxForwardEpilogueElLi1EEEvPT1_PKT_T3_ --------------------------
	.section	.nv.shared._ZN2at6native43_GLOBAL__N__9ae7fba5_10_SoftMax_cu_9f978f6322cunn_SoftMaxForwardRegIN3c108BFloat16EfS4_NS1_22SoftMaxForwardEpilogueElLi1EEEvPT1_PKT_T3_,"aw",@nobits
	.sectionflags	@""
	.align	16
	.zero		1024


//--------------------- .nv.shared._ZN2at6native43_GLOBAL__N__9ae7fba5_10_SoftMax_cu_9f978f6319cunn_SoftMaxForwardILi8EN3c104HalfEffNS1_22SoftMaxForwardEpilogueEEEvPT2_PKT0_i --------------------------
	.section	.nv.shared._ZN2at6native43_GLOBAL__N__9ae7fba5_10_SoftMax_cu_9f978f6319cunn_SoftMaxForwardILi8EN3c104HalfEffNS1_22SoftMaxForwardEpilogueEEEvPT2_PKT0_i,"aw",@nobits
	.sectionflags	@""
	.align	16
	.zero		1024


//--------------------- .nv.shared._ZN2at6native43_GLOBAL__N__9ae7fba5_10_SoftMax_cu_9f978f6323cunn_SoftMaxForwardSmemILi8EN3c104HalfEffNS1_22SoftMaxForwardEpilogueElEEvPT2_PKT0_T4_ --------------------------
	.section	.nv.shared._ZN2at6native43_GLOBAL__N__9ae7fba5_10_SoftMax_cu_9f978f6323cunn_SoftMaxForwardSmemILi8EN3c104HalfEffNS1_22SoftMaxForwardEpilogueElEEvPT2_PKT0_T4_,"aw",@nobits
	.sectionflags	@""
	.align	16
	.zero		1024


//--------------------- .nv.shared._ZN2at6native43_GLOBAL__N__9ae7fba5_10_SoftMax_cu_9f978f6319cunn_SoftMaxForwardILi8EN3c104HalfEfS4_NS1_22SoftMaxForwardEpilogueEEEvPT2_PKT0_i --------------------------
	.section	.nv.shared._ZN2at6native43_GLOBAL__N__9ae7fba5_10_SoftMax_cu_9f978f6319cunn_SoftMaxForwardILi8EN3c104HalfEfS4_NS1_22SoftMaxForwardEpilogueEEEvPT2_PKT0_i,"aw",@nobits
	.sectionflags	@""
	.align	16
	.zero		1024


//--------------------- .nv.shared._ZN2at6native43_GLOBAL__N__9ae7fba5_10_SoftMax_cu_9f978f6323cunn_SoftMaxForwardSmemILi8EN3c104HalfEfS4_NS1_22SoftMaxForwardEpilogueElEEvPT2_PKT0_T4_ --------------------------
	.section	.nv.shared._ZN2at6native43_GLOBAL__N__9ae7fba5_10_SoftMax_cu_9f978f6323cunn_SoftMaxForwardSmemILi8EN3c104HalfEfS4_NS1_22SoftMaxForwardEpilogueElEEvPT2_PKT0_T4_,"aw",@nobits
	.sectionflags	@""
	.align	16
	.zero		1024


//--------------------- .nv.shared._ZN2at6native43_GLOBAL__N__9ae7fba5_10_SoftMax_cu_9f978f6322cunn_SoftMaxForwardRegIN3c104HalfEfS4_NS1_22SoftMaxForwardEpilogueElLi9EEEvPT1_PKT_T3_ --------------------------
	.section	.nv.shared._ZN2at6native43_GLOBAL__N__9ae7fba5_10_SoftMax_cu_9f978f6322cunn_SoftMaxForwardRegIN3c104HalfEfS4_NS1_22SoftMaxForwardEpilogueElLi9EEEvPT1_PKT_T3_,"aw",@nobits
	.sectionflags	@""
	.align	16
	.zero		1024


//--------------------- .nv.shared._ZN2at6native43_GLOBAL__N__9ae7fba5_10_SoftMax_cu_9f978f6322cunn_SoftMaxForwardRegIN3c104HalfEfS4_NS1_22SoftMaxForwardEpilogueElLi8EEEvPT1_PKT_T3_ --------------------------
	.section	.nv.shared._ZN2at6native43_GLOBAL__N__9ae7fba5_10_SoftMax_cu_9f978f6322cunn_SoftMaxForwardRegIN3c104HalfEfS4_NS1_22SoftMaxForwardEpilogueElLi8EEEvPT1_PKT_T3_,"aw",@nobits
	.sectionflags	@""
	.align	16
	.zero		1024


//--------------------- .nv.shared._ZN2at6native43_GLOBAL__N__9ae7fba5_10_SoftMax_cu_9f978f6322cunn_SoftMaxForwardRegIN3c104HalfEfS4_NS1_22SoftMaxForwardEpilogueElLi7EEEvPT1_PKT_T3_ --------------------------
	.section	.nv.shared._ZN2at6native43_GLOBAL__N__9ae7fba5_10_SoftMax_cu_9f978f6322cunn_SoftMaxForwardRegIN3c104HalfEfS4_NS1_22SoftMaxForwardEpilogueElLi7EEEvPT1_PKT_T3_,"aw",@nobits
	.sectionflags	@""
	.align	16
	.zero		1024


//--------------------- .nv.shared._ZN2at6native43_GLOBAL__N__9ae7fba5_10_SoftMax_cu_9f978f6322cunn_SoftMaxForwardRegIN3c104HalfEfS4_NS1_22SoftMaxForwardEpilogueElLi6EEEvPT1_PKT_T3_ --------------------------
	.section	.nv.shared._ZN2at6native43_GLOBAL__N__9ae7fba5_10_SoftMax_cu_9f978f6322cunn_SoftMaxForwardRegIN3c104HalfEfS4_NS1_22SoftMaxForwardEpilogueElLi6EEEvPT1_PKT_T3_,"aw",@nobits
	.sectionflags	@""
	.align	16
	.zero		1024


//--------------------- .nv.shared._ZN2at6native43_GLOBAL__N__9ae7fba5_10_SoftMax_cu_9f978f6322cunn_SoftMaxForwardRegIN3c104HalfEfS4_NS1_22SoftMaxForwardEpilogueElLi5EEEvPT1_PKT_T3_ --------------------------
	.section	.nv.shared._ZN2at6native43_GLOBAL__N__9ae7fba5_10_SoftMax_cu_9f978f6322cunn_SoftMaxForwardRegIN3c104HalfEfS4_NS1_22SoftMaxForwardEpilogueElLi5EEEvPT1_PKT_T3_,"aw",@nobits
	.sectionflags	@""
	.align	16
	.zero		1024


//--------------------- .nv.shared._ZN2at6native43_GLOBAL__N__9ae7fba5_10_SoftMax_cu_9f978f6322cunn_SoftMaxForwardRegIN3c104HalfEfS4_NS1_22SoftMaxForwardEpilogueElLi4EEEvPT1_PKT_T3_ --------------------------
	.section	.nv.shared._ZN2at6native43_GLOBAL__N__9ae7fba5_10_SoftMax_cu_9f978f6322cunn_SoftMaxForwardRegIN3c104HalfEfS4_NS1_22SoftMaxForwardEpilogueElLi4EEEvPT1_PKT_T3_,"aw",@nobits
	.sectionflags	@""
	.align	16
	.zero		1024


//--------------------- .nv.shared._ZN2at6native43_GLOBAL__N__9ae7fba5_10_SoftMax_cu_9f978f6322cunn_SoftMaxForwardRegIN3c104HalfEfS4_NS1_22SoftMaxForwardEpilogueElLi3EEEvPT1_PKT_T3_ --------------------------
	.section	.nv.shared._ZN2at6native43_GLOBAL__N__9ae7fba5_10_SoftMax_cu_9f978f6322cunn_SoftMaxForwardRegIN3c104HalfEfS4_NS1_22SoftMaxForwardEpilogueElLi3EEEvPT1_PKT_T3_,"aw",@nobits
	.sectionflags	@""
	.align	16
	.zero		1024


//--------------------- .nv.shared._ZN2at6native43_GLOBAL__N__9ae7fba5_10_SoftMax_cu_9f978f6322cunn_SoftMaxForwardRegIN3c104HalfEfS4_NS1_22SoftMaxForwardEpilogueElLi2EEEvPT1_PKT_T3_ --------------------------
	.section	.nv.shared._ZN2at6native43_GLOBAL__N__9ae7fba5_10_SoftMax_cu_9f978f6322cunn_SoftMaxForwardRegIN3c104HalfEfS4_NS1_22SoftMaxForwardEpilogueElLi2EEEvPT1_PKT_T3_,"aw",@nobits
	.sectionflags	@""
	.align	16
	.zero		1024


//--------------------- .nv.shared._ZN2at6native43_GLOBAL__N__9ae7fba5_10_SoftMax_cu_9f978f6322cunn_SoftMaxForwardRegIN3c104HalfEfS4_NS1_22SoftMaxForwardEpilogueElLi1EEEvPT1_PKT_T3_ --------------------------
	.section	.nv.shared._ZN2at6native43_GLOBAL__N__9ae7fba5_10_SoftMax_cu_9f978f6322cunn_SoftMaxForwardRegIN3c104HalfEfS4_NS1_22SoftMaxForwardEpilogueElLi1EEEvPT1_PKT_T3_,"aw",@nobits
	.sectionflags	@""
	.align	16
	.zero		1024


//--------------------- .nv.shared._ZN2at6native43_GLOBAL__N__9ae7fba5_10_SoftMax_cu_9f978f6319cunn_SoftMaxForwardILi4EfffNS1_22SoftMaxForwardEpilogueEEEvPT2_PKT0_i --------------------------
	.section	.nv.shared._ZN2at6native43_GLOBAL__N__9ae7fba5_10_SoftMax_cu_9f978f6319cunn_SoftMaxForwardILi4EfffNS1_22SoftMaxForwardEpilogueEEEvPT2_PKT0_i,"aw",@nobits
	.sectionflags	@""
	.align	16
	.zero		1024


//--------------------- .nv.shared._ZN2at6native43_GLOBAL__N__9ae7fba5_10_SoftMax_cu_9f978f6323cunn_SoftMaxForwardSmemILi4EfffNS1_22SoftMaxForwardEpilogueElEEvPT2_PKT0_T4_ --------------------------
	.section	.nv.shared._ZN2at6native43_GLOBAL__N__9ae7fba5_10_SoftMax_cu_9f978f6323cunn_SoftMaxForwardSmemILi4EfffNS1_22SoftMaxForwardEpilogueElEEvPT2_PKT0_T4_,"aw",@nobits
	.sectionflags	@""
	.align	16
	.zero		1024


//--------------------- .nv.shared._ZN2at6native43_GLOBAL__N__9ae7fba5_10_SoftMax_cu_9f978f6322cunn_SoftMaxForwardRegIfffNS1_22SoftMaxForwardEpilogueElLi9EEEvPT1_PKT_T3_ --------------------------
	.section	.nv.shared._ZN2at6native43_GLOBAL__N__9ae7fba5_10_SoftMax_cu_9f978f6322cunn_SoftMaxForwardRegIfffNS1_22SoftMaxForwardEpilogueElLi9EEEvPT1_PKT_T3_,"aw",@nobits
	.sectionflags	@""
	.align	16
	.zero		1024


//--------------------- .nv.shared._ZN2at6native43_GLOBAL__N__9ae7fba5_10_SoftMax_cu_9f978f6322cunn_SoftMaxForwardRegIfffNS1_22SoftMaxForwardEpilogueElLi8EEEvPT1_PKT_T3_ --------------------------
	.section	.nv.shared._ZN2at6native43_GLOBAL__N__9ae7fba5_10_SoftMax_cu_9f978f6322cunn_SoftMaxForwardRegIfffNS1_22SoftMaxForwardEpilogueElLi8EEEvPT1_PKT_T3_,"aw",@nobits
	.sectionflags	@""
	.align	16
	.zero		1024


//--------------------- .nv.shared._ZN2at6native43_GLOBAL__N__9ae7fba5_10_SoftMax_cu_9f978f6322cunn_SoftMaxForwardRegIfffNS1_22SoftMaxForwardEpilogueElLi7EEEvPT1_PKT_T3_ --------------------------
	.section	.nv.shared._ZN2at6native43_GLOBAL__N__9ae7fba5_10_SoftMax_cu_9f978f6322cunn_SoftMaxForwardRegIfffNS1_22SoftMaxForwardEpilogueElLi7EEEvPT1_PKT_T3_,"aw",@nobits
	.sectionflags	@""
	.align	16
	.zero		1024


//--------------------- .nv.shared._ZN2at6native43_GLOBAL__N__9ae7fba5_10_SoftMax_cu_9f978f6322cunn_SoftMaxForwardRegIfffNS1_22SoftMaxForwardEpilogueElLi6EEEvPT1_PKT_T3_ --------------------------
	.section	.nv.shared._ZN2at6native43_GLOBAL__N__9ae7fba5_10_SoftMax_cu_9f978f6322cunn_SoftMaxForwardRegIfffNS1_22SoftMaxForwardEpilogueElLi6EEEvPT1_PKT_T3_,"aw",@nobits
	.sectionflags	@""
	.align	16
	.zero		1024


//--------------------- .nv.shared._ZN2at6native43_GLOBAL__N__9ae7fba5_10_SoftMax_cu_9f978f6322cunn_SoftMaxForwardRegIfffNS1_22SoftMaxForwardEpilogueElLi5EEEvPT1_PKT_T3_ --------------------------
	.section	.nv.shared._ZN2at6native43_GLOBAL__N__9ae7fba5_10_SoftMax_cu_9f978f6322cunn_SoftMaxForwardRegIfffNS1_22SoftMaxForwardEpilogueElLi5EEEvPT1_PKT_T3_,"aw",@nobits
	.sectionflags	@""
	.align	16
	.zero		1024


//--------------------- .nv.shared._ZN2at6native43_GLOBAL__N__9ae7fba5_10_SoftMax_cu_9f978f6322cunn_SoftMaxForwardRegIfffNS1_22SoftMaxForwardEpilogueElLi4EEEvPT1_PKT_T3_ --------------------------
	.section	.nv.shared._ZN2at6native43_GLOBAL__N__9ae7fba5_10_SoftMax_cu_9f978f6322cunn_SoftMaxForwardRegIfffNS1_22SoftMaxForwardEpilogueElLi4EEEvPT1_PKT_T3_,"aw",@nobits
	.sectionflags	@""
	.align	16
	.zero		1024


//--------------------- .nv.shared._ZN2at6native43_GLOBAL__N__9ae7fba5_10_SoftMax_cu_9f978f6322cunn_SoftMaxForwardRegIfffNS1_22SoftMaxForwardEpilogueElLi3EEEvPT1_PKT_T3_ --------------------------
	.section	.nv.shared._ZN2at6native43_GLOBAL__N__9ae7fba5_10_SoftMax_cu_9f978f6322cunn_SoftMaxForwardRegIfffNS1_22SoftMaxForwardEpilogueElLi3EEEvPT1_PKT_T3_,"aw",@nobits
	.sectionflags	@""
	.align	16
	.zero		1024


//--------------------- .nv.shared._ZN2at6native43_GLOBAL__N__9ae7fba5_10_SoftMax_cu_9f978f6322cunn_SoftMaxForwardRegIfffNS1_22SoftMaxForwardEpilogueElLi2EEEvPT1_PKT_T3_ --------------------------
	.section	.nv.shared._ZN2at6native43_GLOBAL__N__9ae7fba5_10_SoftMax_cu_9f978f6322cunn_SoftMaxForwardRegIfffNS1_22SoftMaxForwardEpilogueElLi2EEEvPT1_PKT_T3_,"aw",@nobits
	.sectionflags	@""
	.align	16
	.zero		1024


//--------------------- .nv.shared._ZN2at6native43_GLOBAL__N__9ae7fba5_10_SoftMax_cu_9f978f6322cunn_SoftMaxForwardRegIfffNS1_22SoftMaxForwardEpilogueElLi1EEEvPT1_PKT_T3_ --------------------------
	.section	.nv.shared._ZN2at6native43_GLOBAL__N__9ae7fba5_10_SoftMax_cu_9f978f6322cunn_SoftMaxForwardRegIfffNS1_22SoftMaxForwardEpilogueElLi1EEEvPT1_PKT_T3_,"aw",@nobits
	.sectionflags	@""
	.align	16
	.zero		1024


//--------------------- .nv.shared._ZN2at6native43_GLOBAL__N__9ae7fba5_10_SoftMax_cu_9f978f6319cunn_SoftMaxForwardILi2EdddNS1_22SoftMaxForwardEpilogueEEEvPT2_PKT0_i --------------------------
	.section	.nv.shared._ZN2at6native43_GLOBAL__N__9ae7fba5_10_SoftMax_cu_9f978f6319cunn_SoftMaxForwardILi2EdddNS1_22SoftMaxForwardEpilogueEEEvPT2_PKT0_i,"aw",@nobits
	.sectionflags	@""
	.align	16
	.zero		1024


//--------------------- .nv.shared._ZN2at6native43_GLOBAL__N__9ae7fba5_10_SoftMax_cu_9f978f6323cunn_SoftMaxForwardSmemILi2EdddNS1_22SoftMaxForwardEpilogueElEEvPT2_PKT0_T4_ --------------------------
	.section	.nv.shared._ZN2at6native43_GLOBAL__N__9ae7fba5_10_SoftMax_cu_9f978f6323cunn_SoftMaxForwardSmemILi2EdddNS1_22SoftMaxForwardEpilogueElEEvPT2_PKT0_T4_,"aw",@nobits
	.sectionflags	@""
	.align	16
	.zero		1024


//--------------------- .nv.shared._ZN2at6native43_GLOBAL__N__9ae7fba5_10_SoftMax_cu_9f978f6322cunn_SoftMaxForwardRegIdddNS1_22SoftMaxForwardEpilogueElLi9EEEvPT1_PKT_T3_ --------------------------
	.section	.nv.shared._ZN2at6native43_GLOBAL__N__9ae7fba5_10_SoftMax_cu_9f978f6322cunn_SoftMaxForwardRegIdddNS1_22SoftMaxForwardEpilogueElLi9EEEvPT1_PKT_T3_,"aw",@nobits
	.sectionflags	@""
	.align	16
	.zero		1024


//--------------------- .nv.shared._ZN2at6native43_GLOBAL__N__9ae7fba5_10_SoftMax_cu_9f978f6322cunn_SoftMaxForwardRegIdddNS1_22SoftMaxForwardEpilogueElLi8EEEvPT1_PKT_T3_ --------------------------
	.section	.nv.shared._ZN2at6native43_GLOBAL__N__9ae7fba5_10_SoftMax_cu_9f978f6322cunn_SoftMaxForwardRegIdddNS1_22SoftMaxForwardEpilogueElLi8EEEvPT1_PKT_T3_,"aw",@nobits
	.sectionflags	@""
	.align	16
	.zero		1024


//--------------------- .nv.shared._ZN2at6native43_GLOBAL__N__9ae7fba5_10_SoftMax_cu_9f978f6322cunn_SoftMaxForwardRegIdddNS1_22SoftMaxForwardEpilogueElLi7EEEvPT1_PKT_T3_ --------------------------
	.section	.nv.shared._ZN2at6native43_GLOBAL__N__9ae7fba5_10_SoftMax_cu_9f978f6322cunn_SoftMaxForwardRegIdddNS1_22SoftMaxForwardEpilogueElLi7EEEvPT1_PKT_T3_,"aw",@nobits
	.sectionflags	@""
	.align	16
	.zero		1024


//--------------------- .nv.shared._ZN2at6native43_GLOBAL__N__9ae7fba5_10_SoftMax_cu_9f978f6322cunn_SoftMaxForwardRegIdddNS1_22SoftMaxForwardEpilogueElLi6EEEvPT1_PKT_T3_ --------------------------
	.section	.nv.shared._ZN2at6native43_GLOBAL__N__9ae7fba5_10_SoftMax_cu_9f978f6322cunn_SoftMaxForwardRegIdddNS1_22SoftMaxForwardEpilogueElLi6EEEvPT1_PKT_T3_,"aw",@nobits
	.sectionflags	@""
	.align	16
	.zero		1024


//--------------------- .nv.shared._ZN2at6native43_GLOBAL__N__9ae7fba5_10_SoftMax_cu_9f978f6322cunn_SoftMaxForwardRegIdddNS1_22SoftMaxForwardEpilogueElLi5EEEvPT1_PKT_T3_ --------------------------
	.section	.nv.shared._ZN2at6native43_GLOBAL__N__9ae7fba5_10_SoftMax_cu_9f978f6322cunn_SoftMaxForwardRegIdddNS1_22SoftMaxForwardEpilogueElLi5EEEvPT1_PKT_T3_,"aw",@nobits
	.sectionflags	@""
	.align	16
	.zero		1024


//--------------------- .nv.shared._ZN2at6native43_GLOBAL__N__9ae7fba5_10_SoftMax_cu_9f978f6322cunn_SoftMaxForwardRegIdddNS1_22SoftMaxForwardEpilogueElLi4EEEvPT1_PKT_T3_ --------------------------
	.section	.nv.shared._ZN2at6native43_GLOBAL__N__9ae7fba5_10_SoftMax_cu_9f978f6322cunn_SoftMaxForwardRegIdddNS1_22SoftMaxForwardEpilogueElLi4EEEvPT1_PKT_T3_,"aw",@nobits
	.sectionflags	@""
	.align	16
	.zero		1024


//--------------------- .nv.shared._ZN2at6native43_GLOBAL__N__9ae7fba5_10_SoftMax_cu_9f978f6322cunn_SoftMaxForwardRegIdddNS1_22SoftMaxForwardEpilogueElLi3EEEvPT1_PKT_T3_ --------------------------
	.section	.nv.shared._ZN2at6native43_GLOBAL__N__9ae7fba5_10_SoftMax_cu_9f978f6322cunn_SoftMaxForwardRegIdddNS1_22SoftMaxForwardEpilogueElLi3EEEvPT1_PKT_T3_,"aw",@nobits
	.sectionflags	@""
	.align	16
	.zero		1024


//--------------------- .nv.shared._ZN2at6native43_GLOBAL__N__9ae7fba5_10_SoftMax_cu_9f978f6322cunn_SoftMaxForwardRegIdddNS1_22SoftMaxForwardEpilogueElLi2EEEvPT1_PKT_T3_ --------------------------
	.section	.nv.shared._ZN2at6native43_GLOBAL__N__9ae7fba5_10_SoftMax_cu_9f978f6322cunn_SoftMaxForwardRegIdddNS1_22SoftMaxForwardEpilogueElLi2EEEvPT1_PKT_T3_,"aw",@nobits
	.sectionflags	@""
	.align	16
	.zero		1024


//--------------------- .nv.shared._ZN2at6native43_GLOBAL__N__9ae7fba5_10_SoftMax_cu_9f978f6322cunn_SoftMaxForwardRegIdddNS1_22SoftMaxForwardEpilogueElLi1EEEvPT1_PKT_T3_ --------------------------
	.section	.nv.shared._ZN2at6native43_GLOBAL__N__9ae7fba5_10_SoftMax_cu_9f978f6322cunn_SoftMaxForwardRegIdddNS1_22SoftMaxForwardEpilogueElLi1EEEvPT1_PKT_T3_,"aw",@nobits
	.sectionflags	@""
	.align	16
	.zero		1024


//--------------------- .nv.shared._ZN2at6native43_GLOBAL__N__9ae7fba5_10_SoftMax_cu_9f978f6327cunn_SpatialSoftMaxBackwardIN3c108BFloat16EffNS1_26LogSoftMaxBackwardEpilogueEEEvPT_PKT1_SA_jjj --------------------------
	.section	.nv.shared._ZN2at6native43_GLOBAL__N__9ae7fba5_10_SoftMax_cu_9f978f6327cunn_SpatialSoftMaxBackwardIN3c108BFloat16EffNS1_26LogSoftMaxBackwardEpilogueEEEvPT_PKT1_SA_jjj,"aw",@nobits
	.sectionflags	@""
	.align	16
	.zero		1024


//--------------------- .nv.shared._ZN2at6native43_GLOBAL__N__9ae7fba5_10_SoftMax_cu_9f978f6327cunn_SpatialSoftMaxBackwardIN3c108BFloat16EfS4_NS1_26LogSoftMaxBackwardEpilogueEEEvPT_PKT1_SA_jjj --------------------------
	.section	.nv.shared._ZN2at6native43_GLOBAL__N__9ae7fba5_10_SoftMax_cu_9f978f6327cunn_SpatialSoftMaxBackwardIN3c108BFloat16EfS4_NS1_26LogSoftMaxBackwardEpilogueEEEvPT_PKT1_SA_jjj,"aw",@nobits
	.sectionflags	@""
	.align	16
	.zero		1024


//--------------------- .nv.shared._ZN2at6native43_GLOBAL__N__9ae7fba5_10_SoftMax_cu_9f978f6327cunn_SpatialSoftMaxBackwardIN3c104HalfEffNS1_26LogSoftMaxBackwardEpilogueEEEvPT_PKT1_SA_jjj --------------------------
	.section	.nv.shared._ZN2at6native43_GLOBAL__N__9ae7fba5_10_SoftMax_cu_9f978f6327cunn_SpatialSoftMaxBackwardIN3c104HalfEffNS1_26LogSoftMaxBackwardEpilogueEEEvPT_PKT1_SA_jjj,"aw",@nobits
	.sectionflags	@""
	.align	16
	.zero		1024


//--------------------- .nv.shared._ZN2at6native43_GLOBAL__N__9ae7fba5_10_SoftMax_cu_9f978f6327cunn_SpatialSoftMaxBackwardIN3c104HalfEfS4_NS1_26LogSoftMaxBackwardEpilogueEEEvPT_PKT1_SA_jjj --------------------------
	.section	.nv.shared._ZN2at6native43_GLOBAL__N__9ae7fba5_10_SoftMax_cu_9f978f6327cunn_SpatialSoftMaxBackwardIN3c104HalfEfS4_NS1_26LogSoftMaxBackwardEpilogueEEEvPT_PKT1_SA_jjj,"aw",@nobits
	.sectionflags	@""
	.align	16
	.zero		1024


//--------------------- .nv.shared._ZN2at6native43_GLOBAL__N__9ae7fba5_10_SoftMax_cu_9f978f6327cunn_SpatialSoftMaxBackwardIfffNS1_26LogSoftMaxBackwardEpilogueEEEvPT_PKT1_S8_jjj --------------------------
	.section	.nv.shared._ZN2at6native43_GLOBAL__N__9ae7fba5_10_SoftMax_cu_9f978f6327cunn_SpatialSoftMaxBackwardIfffNS1_26LogSoftMaxBackwardEpilogueEEEvPT_PKT1_S8_jjj,"aw",@nobits
	.sectionflags	@""
	.align	16
	.zero		1024


//--------------------- .nv.shared._ZN2at6native43_GLOBAL__N__9ae7fba5_10_SoftMax_cu_9f978f6327cunn_SpatialSoftMaxBackwardIdddNS1_26LogSoftMaxBackwardEpilogueEEEvPT_PKT1_S8_jjj --------------------------
	.section	.nv.shared._ZN2at6native43_GLOBAL__N__9ae7fba5_10_SoftMax_cu_9f978f6327cunn_SpatialSoftMaxBackwardIdddNS1_26LogSoftMaxBackwardEpilogueEEEvPT_PKT1_S8_jjj,"aw",@nobits
	.sectionflags	@""
	.align	16
	.zero		1024


//--------------------- .nv.shared._ZN2at6native43_GLOBAL__N__9ae7fba5_10_SoftMax_cu_9f978f6320cunn_SoftMaxBackwardILi4EN3c108BFloat16EffNS1_26LogSoftMaxBackwardEpilogueEEEvPT0_PKT2_SA_l --------------------------
	.section	.nv.shared._ZN2at6native43_GLOBAL__N__9ae7fba5_10_SoftMax_cu_9f978f6320cunn_SoftMaxBackwardILi4EN3c108BFloat16EffNS1_26LogSoftMaxBackwardEpilogueEEEvPT0_PKT2_SA_l,"aw",@nobits
	.sectionflags	@""
	.align	16
	.zero		1024


//--------------------- .nv.shared._ZN2at6native43_GLOBAL__N__9ae7fba5_10_SoftMax_cu_9f978f6324cunn_SoftMaxBackwardSmemILi4EN3c108BFloat16EffNS1_26LogSoftMaxBackwardEpilogueEEEvPT0_PKT2_SA_l --------------------------
	.section	.nv.shared._ZN2at6native43_GLOBAL__N__9ae7fba5_10_SoftMax_cu_9f978f6324cunn_SoftMaxBackwardSmemILi4EN3c108BFloat16EffNS1_26LogSoftMaxBackwardEpilogueEEEvPT0_PKT2_SA_l,"aw",@nobits
	.sectionflags	@""
	.align	16
	.zero		1024


//--------------------- .nv.shared._ZN2at6native43_GLOBAL__N__9ae7fba5_10_SoftMax_cu_9f978f6320cunn_SoftMaxBackwardILi8EN3c108BFloat16EfS4_NS1_26LogSoftMaxBackwardEpilogueEEEvPT0_PKT2_SA_l --------------------------
	.section	.nv.shared._ZN2at6native43_GLOBAL__N__9ae7fba5_10_SoftMax_cu_9f978f6320cunn_SoftMaxBackwardILi8EN3c108BFloat16EfS4_NS1_26LogSoftMaxBackwardEpilogueEEEvPT0_PKT2_SA_l,"aw",@nobits
	.sectionflags	@""
	.align	16
	.zero		1024


//--------------------- .nv.shared._ZN2at6native43_GLOBAL__N__9ae7fba5_10_SoftMax_cu_9f978f6324cunn_SoftMaxBackwardSmemILi8EN3c108BFloat16EfS4_NS1_26LogSoftMaxBackwardEpilogueEEEvPT0_PKT2_SA_l --------------------------
	.section	.nv.shared._ZN2at6native43_GLOBAL__N__9ae7fba5_10_SoftMax_cu_9f978f6324cunn_SoftMaxBackwardSmemILi8EN3c108BFloat16EfS4_NS1_26LogSoftMaxBackwardEpilogueEEEvPT0_PKT2_SA_l,"aw",@nobits
	.sectionflags	@""
	.align	16
	.zero		1024


//--------------------- .nv.shared._ZN2at6native43_GLOBAL__N__9ae7fba5_10_SoftMax_cu_9f978f6320cunn_SoftMaxBackwardILi4EN3c104HalfEffNS1_26LogSoftMaxBackwardEpilogueEEEvPT0_PKT2_SA_l --------------------------
	.section	.nv.shared._ZN2at6native43_GLOBAL__N__9ae7fba5_10_SoftMax_cu_9f978f6320cunn_SoftMaxBackwardILi4EN3c104HalfEffNS1_26LogSoftMaxBackwardEpilogueEEEvPT0_PKT2_SA_l,"aw",@nobits
	.sectionflags	@""
	.align	16
	.zero		1024


//--------------------- .nv.shared._ZN2at6native43_GLOBAL__N__9ae7fba5_10_SoftMax_cu_9f978f6324cunn_SoftMaxBackwardSmemILi4EN3c104HalfEffNS1_26LogSoftMaxBackwardEpilogueEEEvPT0_PKT2_SA_l --------------------------
	.section	.nv.shared._ZN2at6native43_GLOBAL__N__9ae7fba5_10_SoftMax_cu_9f978f6324cunn_SoftMaxBackwardSmemILi4EN3c104HalfEffNS1_26LogSoftMaxBackwardEpilogueEEEvPT0_PKT2_SA_l,"aw",@nobits
	.sectionflags	@""
	.align	16
	.zero		1024


//--------------------- .nv.shared._ZN2at6native43_GLOBAL__N__9ae7fba5_10_SoftMax_cu_9f978f6320cunn_SoftMaxBackwardILi8EN3c104HalfEfS4_NS1_26LogSoftMaxBackwardEpilogueEEEvPT0_PKT2_SA_l --------------------------
	.section	.nv.shared._ZN2at6native43_GLOBAL__N__9ae7fba5_10_SoftMax_cu_9f978f6320cunn_SoftMaxBackwardILi8EN3c104HalfEfS4_NS1_26LogSoftMaxBackwardEpilogueEEEvPT0_PKT2_SA_l,"aw",@nobits
	.sectionflags	@""
	.align	16
	.zero		1024


//--------------------- .nv.shared._ZN2at6native43_GLOBAL__N__9ae7fba5_10_SoftMax_cu_9f978f6324cunn_SoftMaxBackwardSmemILi8EN3c104HalfEfS4_NS1_26LogSoftMaxBackwardEpilogueEEEvPT0_PKT2_SA_l --------------------------
	.section	.nv.shared._ZN2at6native43_GLOBAL__N__9ae7fba5_10_SoftMax_cu_9f978f6324cunn_SoftMaxBackwardSmemILi8EN3c104HalfEfS4_NS1_26LogSoftMaxBackwardEpilogueEEEvPT0_PKT2_SA_l,"aw",@nobits
	.sectionflags	@""
	.align	16
	.zero		1024


//--------------------- .nv.shared._ZN2at6native43_GLOBAL__N__9ae7fba5_10_SoftMax_cu_9f978f6320cunn_SoftMaxBackwardILi4EfffNS1_26LogSoftMaxBackwardEpilogueEEEvPT0_PKT2_S8_l --------------------------
	.section	.nv.shared._ZN2at6native43_GLOBAL__N__9ae7fba5_10_SoftMax_cu_9f978f6320cunn_SoftMaxBackwardILi4EfffNS1_26LogSoftMaxBackwardEpilogueEEEvPT0_PKT2_S8_l,"aw",@nobits
	.sectionflags	@""
	.align	16
	.zero		1024


//--------------------- .nv.shared._ZN2at6native43_GLOBAL__N__9ae7fba5_10_SoftMax_cu_9f978f6324cunn_SoftMaxBackwardSmemILi4EfffNS1_26LogSoftMaxBackwardEpilogueEEEvPT0_PKT2_S8_l --------------------------
	.section	.nv.shared._ZN2at6native43_GLOBAL__N__9ae7fba5_10_SoftMax_cu_9f978f6324cunn_SoftMaxBackwardSmemILi4EfffNS1_26LogSoftMaxBackwardEpilogueEEEvPT0_PKT2_S8_l,"aw",@nobits
	.sectionflags	@""
	.align	16
	.zero		1024


//--------------------- .nv.shared._ZN2at6native43_GLOBAL__N__9ae7fba5_10_SoftMax_cu_9f978f6320cunn_SoftMaxBackwardILi2EdddNS1_26LogSoftMaxBackwardEpilogueEEEvPT0_PKT2_S8_l --------------------------
	.section	.nv.shared._ZN2at6native43_GLOBAL__N__9ae7fba5_10_SoftMax_cu_9f978f6320cunn_SoftMaxBackwardILi2EdddNS1_26LogSoftMaxBackwardEpilogueEEEvPT0_PKT2_S8_l,"aw",@nobits
	.sectionflags	@""
	.align	16
	.zero		1024


//--------------------- .nv.shared._ZN2at6native43_GLOBAL__N__9ae7fba5_10_SoftMax_cu_9f978f6324cunn_SoftMaxBackwardSmemILi2EdddNS1_26LogSoftMaxBackwardEpilogueEEEvPT0_PKT2_S8_l --------------------------
	.section	.nv.shared._ZN2at6native43_GLOBAL__N__9ae7fba5_10_SoftMax_cu_9f978f6324cunn_SoftMaxBackwardSmemILi2EdddNS1_26LogSoftMaxBackwardEpilogueEEEvPT0_PKT2_S8_l,"aw",@nobits
	.sectionflags	@""
	.align	16
	.zero		1024


//--------------------- .nv.shared._ZN2at6native43_GLOBAL__N__9ae7fba5_10_SoftMax_cu_9f978f6326cunn_SpatialSoftMaxForwardIN3c108BFloat16EfflNS1_25LogSoftMaxForwardEpilogueEEEvPT1_PKT_T2_SB_SB_ --------------------------
	.section	.nv.shared._ZN2at6native43_GLOBAL__N__9ae7fba5_10_SoftMax_cu_9f978f6326cunn_SpatialSoftMaxForwardIN3c108BFloat16EfflNS1_25LogSoftMaxForwardEpilogueEEEvPT1_PKT_T2_SB_SB_,"aw",@nobits
	.sectionflags	@""
	.align	16
	.zero		1024


//--------------------- .nv.shared._ZN2at6native43_GLOBAL__N__9ae7fba5_10_SoftMax_cu_9f978f6326cunn_SpatialSoftMaxForwardIN3c108BFloat16EfS4_lNS1_25LogSoftMaxForwardEpilogueEEEvPT1_PKT_T2_SB_SB_ --------------------------
	.section	.nv.shared._ZN2at6native43_GLOBAL__N__9ae7fba5_10_SoftMax_cu_9f978f6326cunn_SpatialSoftMaxForwardIN3c108BFloat16EfS4_lNS1_25LogSoftMaxForwardEpilogueEEEvPT1_PKT_T2_SB_SB_,"aw",@nobits
	.sectionflags	@""
	.align	16
	.zero		1024


//--------------------- .nv.shared._ZN2at6native43_GLOBAL__N__9ae7fba5_10_SoftMax_cu_9f978f6326cunn_SpatialSoftMaxForwardIN3c108BFloat16EffiNS1_25LogSoftMaxForwardEpilogueEEEvPT1_PKT_T2_SB_SB_ --------------------------
	.section	.nv.shared._ZN2at6native43_GLOBAL__N__9ae7fba5_10_SoftMax_cu_9f978f6326cunn_SpatialSoftMaxForwardIN3c108BFloat16EffiNS1_25LogSoftMaxForwardEpilogueEEEvPT1_PKT_T2_SB_SB_,"aw",@nobits
	.sectionflags	@""
	.align	16
	.zero		1024


//--------------------- .nv.shared._ZN2at6native43_GLOBAL__N__9ae7fba5_10_SoftMax_cu_9f978f6326cunn_SpatialSoftMaxForwardIN3c108BFloat16EfS4_iNS1_25LogSoftMaxForwardEpilogueEEEvPT1_PKT_T2_SB_SB_ --------------------------
	.section	.nv.shared._ZN2at6native43_GLOBAL__N__9ae7fba5_10_SoftMax_cu_9f978f6326cunn_SpatialSoftMaxForwardIN3c108BFloat16EfS4_iNS1_25LogSoftMaxForwardEpilogueEEEvPT1_PKT_T2_SB_SB_,"aw",@nobits
	.sectionflags	@""
	.align	16
	.zero		1024


//--------------------- .nv.shared._ZN2at6native43_GLOBAL__N__9ae7fba5_10_SoftMax_cu_9f978f6326cunn_SpatialSoftMaxForwardIN3c104HalfEfflNS1_25LogSoftMaxForwardEpilogueEEEvPT1_PKT_T2_SB_SB_ --------------------------
	.section	.nv.shared._ZN2at6native43_GLOBAL__N__9ae7fba5_10_SoftMax_cu_9f978f6326cunn_SpatialSoftMaxForwardIN3c104HalfEfflNS1_25LogSoftMaxForwardEpilogueEEEvPT1_PKT_T2_SB_SB_,"aw",@nobits
	.sectionflags	@""
	.align	16
	.zero		1024


//--------------------- .nv.shared._ZN2at6native43_GLOBAL__N__9ae7fba5_10_SoftMax_cu_9f978f6326cunn_SpatialSoftMaxForwardIN3c104HalfEfS4_lNS1_25LogSoftMaxForwardEpilogueEEEvPT1_PKT_T2_SB_SB_ --------------------------
	.section	.nv.shared._ZN2at6native43_GLOBAL__N__9ae7fba5_10_SoftMax_cu_9f978f6326cunn_SpatialSoftMaxForwardIN3c104HalfEfS4_lNS1_25LogSoftMaxForwardEpilogueEEEvPT1_PKT_T2_SB_SB_,"aw",@nobits
	.sectionflags	@""
	.align	16
	.zero		1024


//--------------------- .nv.shared._ZN2at6native43_GLOBAL__N__9ae7fba5_10_SoftMax_cu_9f978f6326cunn_SpatialSoftMaxForwardIN3c104HalfEffiNS1_25LogSoftMaxForwardEpilogueEEEvPT1_PKT_T2_SB_SB_ --------------------------
	.section	.nv.shared._ZN2at6native43_GLOBAL__N__9ae7fba5_10_SoftMax_cu_9f978f6326cunn_SpatialSoftMaxForwardIN3c104HalfEffiNS1_25LogSoftMaxForwardEpilogueEEEvPT1_PKT_T2_SB_SB_,"aw",@nobits
	.sectionflags	@""
	.align	16
	.zero		1024


//--------------------- .nv.shared._ZN2at6native43_GLOBAL__N__9ae7fba5_10_SoftMax_cu_9f978f6326cunn_SpatialSoftMaxForwardIN3c104HalfEfS4_iNS1_25LogSoftMaxForwardEpilogueEEEvPT1_PKT_T2_SB_SB_ --------------------------
	.section	.nv.shared._ZN2at6native43_GLOBAL__N__9ae7fba5_10_SoftMax_cu_9f978f6326cunn_SpatialSoftMaxForwardIN3c104HalfEfS4_iNS1_25LogSoftMaxForwardEpilogueEEEvPT1_PKT_T2_SB_SB_,"aw",@nobits
	.sectionflags	@""
	.align	16
	.zero		1024


//--------------------- .nv.shared._ZN2at6native43_GLOBAL__N__9ae7fba5_10_SoftMax_cu_9f978f6326cunn_SpatialSoftMaxForwardIffflNS1_25LogSoftMaxForwardEpilogueEEEvPT1_PKT_T2_S9_S9_ --------------------------
	.section	.nv.shared._ZN2at6native43_GLOBAL__N__9ae7fba5_10_SoftMax_cu_9f978f6326cunn_SpatialSoftMaxForwardIffflNS1_25LogSoftMaxForwardEpilogueEEEvPT1_PKT_T2_S9_S9_,"aw",@nobits
	.sectionflags	@""
	.align	16
	.zero		1024


//--------------------- .nv.shared._ZN2at6native43_GLOBAL__N__9ae7fba5_10_SoftMax_cu_9f978f6326cunn_SpatialSoftMaxForwardIfffiNS1_25LogSoftMaxForwardEpilogueEEEvPT1_PKT_T2_S9_S9_ --------------------------
	.section	.nv.shared._ZN2at6native43_GLOBAL__N__9ae7fba5_10_SoftMax_cu_9f978f6326cunn_SpatialSoftMaxForwardIfffiNS1_25LogSoftMaxForwardEpilogueEEEvPT1_PKT_T2_S9_S9_,"aw",@nobits
	.sectionflags	@""
	.align	16
	.zero		1024


//--------------------- .nv.shared._ZN2at6native43_GLOBAL__N__9ae7fba5_10_SoftMax_cu_9f978f6326cunn_SpatialSoftMaxForwardIdddlNS1_25LogSoftMaxForwardEpilogueEEEvPT1_PKT_T2_S9_S9_ --------------------------
	.section	.nv.shared._ZN2at6native43_GLOBAL__N__9ae7fba5_10_SoftMax_cu_9f978f6326cunn_SpatialSoftMaxForwardIdddlNS1_25LogSoftMaxForwardEpilogueEEEvPT1_PKT_T2_S9_S9_,"aw",@nobits
	.sectionflags	@""
	.align	16
	.zero		1024


//--------------------- .nv.shared._ZN2at6native43_GLOBAL__N__9ae7fba5_10_SoftMax_cu_9f978f6326cunn_SpatialSoftMaxForwardIdddiNS1_25LogSoftMaxForwardEpilogueEEEvPT1_PKT_T2_S9_S9_ --------------------------
	.section	.nv.shared._ZN2at6native43_GLOBAL__N__9ae7fba5_10_SoftMax_cu_9f978f6326cunn_SpatialSoftMaxForwardIdddiNS1_25LogSoftMaxForwardEpilogueEEEvPT1_PKT_T2_S9_S9_,"aw",@nobits
	.sectionflags	@""
	.align	16
	.zero		1024


//--------------------- .nv.shared._ZN2at6native43_GLOBAL__N__9ae7fba5_10_SoftMax_cu_9f978f6319cunn_SoftMaxForwardILi8EN3c108BFloat16EffNS1_25LogSoftMaxForwardEpilogueEEEvPT2_PKT0_i --------------------------
	.section	.nv.shared._ZN2at6native43_GLOBAL__N__9ae7fba5_10_SoftMax_cu_9f978f6319cunn_SoftMaxForwardILi8EN3c108BFloat16EffNS1_25LogSoftMaxForwardEpilogueEEEvPT2_PKT0_i,"aw",@nobits
	.sectionflags	@""
	.align	16
	.zero		1024


//--------------------- .nv.shared._ZN2at6native43_GLOBAL__N__9ae7fba5_10_SoftMax_cu_9f978f6323cunn_SoftMaxForwardSmemILi8EN3c108BFloat16EffNS1_25LogSoftMaxForwardEpilogueElEEvPT2_PKT0_T4_ --------------------------
	.section	.nv.shared._ZN2at6native43_GLOBAL__N__9ae7fba5_10_SoftMax_cu_9f978f6323cunn_SoftMaxForwardSmemILi8EN3c108BFloat16EffNS1_25LogSoftMaxForwardEpilogueElEEvPT2_PKT0_T4_,"aw",@nobits
	.sectionflags	@""
	.align	16
	.zero		1024


//--------------------- .nv.shared._ZN2at6native43_GLOBAL__N__9ae7fba5_10_SoftMax_cu_9f978f6319cunn_SoftMaxForwardILi8EN3c108BFloat16EfS4_NS1_25LogSoftMaxForwardEpilogueEEEvPT2_PKT0_i --------------------------
	.section	.nv.shared._ZN2at6native43_GLOBAL__N__9ae7fba5_10_SoftMax_cu_9f978f6319cunn_SoftMaxForwardILi8EN3c108BFloat16EfS4_NS1_25LogSoftMaxForwardEpilogueEEEvPT2_PKT0_i,"aw",@nobits
	.sectionflags	@""
	.align	16
	.zero		1024


//--------------------- .nv.shared._ZN2at6native43_GLOBAL__N__9ae7fba5_10_SoftMax_cu_9f978f6323cunn_SoftMaxForwardSmemILi8EN3c108BFloat16EfS4_NS1_25LogSoftMaxForwardEpilogueElEEvPT2_PKT0_T4_ --------------------------
	.section	.nv.shared._ZN2at6native43_GLOBAL__N__9ae7fba5_10_SoftMax_cu_9f978f6323cunn_SoftMaxForwardSmemILi8EN3c108BFloat16EfS4_NS1_25LogSoftMaxForwardEpilogueElEEvPT2_PKT0_T4_,"aw",@nobits
	.sectionflags	@""
	.align	16
	.zero		1024


//--------------------- .nv.shared._ZN2at6native43_GLOBAL__N__9ae7fba5_10_SoftMax_cu_9f978f6322cunn_SoftMaxForwardRegIN3c108BFloat16EfS4_NS1_25LogSoftMaxForwardEpilogueElLi9EEEvPT1_PKT_T3_ --------------------------
	.section	.nv.shared._ZN2at6native43_GLOBAL__N__9ae7fba5_10_SoftMax_cu_9f978f6322cunn_SoftMaxForwardRegIN3c108BFloat16EfS4_NS1_25LogSoftMaxForwardEpilogueElLi9EEEvPT1_PKT_T3_,"aw",@nobits
	.sectionflags	@""
	.align	16
	.zero		1024


//--------------------- .nv.shared._ZN2at6native43_GLOBAL__N__9ae7fba5_10_SoftMax_cu_9f978f6322cunn_SoftMaxForwardRegIN3c108BFloat16EfS4_NS1_25LogSoftMaxForwardEpilogueElLi8EEEvPT1_PKT_T3_ --------------------------
	.section	.nv.shared._ZN2at6native43_GLOBAL__N__9ae7fba5_10_SoftMax_cu_9f978f6322cunn_SoftMaxForwardRegIN3c108BFloat16EfS4_NS1_25LogSoftMaxForwardEpilogueElLi8EEEvPT1_PKT_T3_,"aw",@nobits
	.sectionflags	@""
	.align	16
	.zero		1024


//--------------------- .nv.shared._ZN2at6native43_GLOBAL__N__9ae7fba5_10_SoftMax_cu_9f978f6322cunn_SoftMaxForwardRegIN3c108BFloat16EfS4_NS1_25LogSoftMaxForwardEpilogueElLi7EEEvPT1_PKT_T3_ --------------------------
	.section	.nv.shared._ZN2at6native43_GLOBAL__N__9ae7fba5_10_SoftMax_cu_9f978f6322cunn_SoftMaxForwardRegIN3c108BFloat16EfS4_NS1_25LogSoftMaxForwardEpilogueElLi7EEEvPT1_PKT_T3_,"aw",@nobits
	.sectionflags	@""
	.align	16
	.zero		1024


//--------------------- .nv.shared._ZN2at6native43_GLOBAL__N__9ae7fba5_10_SoftMax_cu_9f978f6322cunn_SoftMaxForwardRegIN3c108BFloat16EfS4_NS1_25LogSoftMaxForwardEpilogueElLi6EEEvPT1_PKT_T3_ --------------------------
	.section	.nv.shared._ZN2at6native43_GLOBAL__N__9ae7fba5_10_SoftMax_cu_9f978f6322cunn_SoftMaxForwardRegIN3c108BFloat16EfS4_NS1_25LogSoftMaxForwardEpilogueElLi6EEEvPT1_PKT_T3_,"aw",@nobits
	.sectionflags	@""
	.align	16
	.zero		1024


//--------------------- .nv.shared._ZN2at6native43_GLOBAL__N__9ae7fba5_10_SoftMax_cu_9f978f6322cunn_SoftMaxForwardRegIN3c108BFloat16EfS4_NS1_25LogSoftMaxForwardEpilogueElLi5EEEvPT1_PKT_T3_ --------------------------
	.section	.nv.shared._ZN2at6native43_GLOBAL__N__9ae7fba5_10_SoftMax_cu_9f978f6322cunn_SoftMaxForwardRegIN3c108BFloat16EfS4_NS1_25LogSoftMaxForwardEpilogueElLi5EEEvPT1_PKT_T3_,"aw",@nobits
	.sectionflags	@""
	.align	16
	.zero		1024


//--------------------- .nv.shared._ZN2at6native43_GLOBAL__N__9ae7fba5_10_SoftMax_cu_9f978f6322cunn_SoftMaxForwardRegIN3c108BFloat16EfS4_NS1_25LogSoftMaxForwardEpilogueElLi4EEEvPT1_PKT_T3_ --------------------------
	.section	.nv.shared._ZN2at6native43_GLOBAL__N__9ae7fba5_10_SoftMax_cu_9f978f6322cunn_SoftMaxForwardRegIN3c108BFloat16EfS4_NS1_25LogSoftMaxForwardEpilogueElLi4EEEvPT1_PKT_T3_,"aw",@nobits
	.sectionflags	@""
	.align	16
	.zero		1024


//--------------------- .nv.shared._ZN2at6native43_GLOBAL__N__9ae7fba5_10_SoftMax_cu_9f978f6322cunn_SoftMaxForwardRegIN3c108BFloat16EfS4_NS1_25LogSoftMaxForwardEpilogueElLi3EEEvPT1_PKT_T3_ --------------------------
	.section	.nv.shared._ZN2at6native43_GLOBAL__N__9ae7fba5_10_SoftMax_cu_9f978f6322cunn_SoftMaxForwardRegIN3c108BFloat16EfS4_NS1_25LogSoftMaxForwardEpilogueElLi3EEEvPT1_PKT_T3_,"aw",@nobits
	.sectionflags	@""
	.align	16
	.zero		1024


//--------------------- .nv.shared._ZN2at6native43_GLOBAL__N__9ae7fba5_10_SoftMax_cu_9f978f6322cunn_SoftMaxForwardRegIN3c108BFloat16EfS4_NS1_25LogSoftMaxForwardEpilogueElLi2EEEvPT1_PKT_T3_ --------------------------
	.section	.nv.shared._ZN2at6native43_GLOBAL__N__9ae7fba5_10_SoftMax_cu_9f978f6322cunn_SoftMaxForwardRegIN3c108BFloat16EfS4_NS1_25LogSoftMaxForwardEpilogueElLi2EEEvPT1_PKT_T3_,"aw",@nobits
	.sectionflags	@""
	.align	16
	.zero		1024


//--------------------- .nv.shared._ZN2at6native43_GLOBAL__N__9ae7fba5_10_SoftMax_cu_9f978f6322cunn_SoftMaxForwardRegIN3c108BFloat16EfS4_NS1_25LogSoftMaxForwardEpilogueElLi1EEEvPT1_PKT_T3_ --------------------------
	.section	.nv.shared._ZN2at6native43_GLOBAL__N__9ae7fba5_10_SoftMax_cu_9f978f6322cunn_SoftMaxForwardRegIN3c108BFloat16EfS4_NS1_25LogSoftMaxForwardEpilogueElLi1EEEvPT1_PKT_T3_,"aw",@nobits
	.sectionflags	@""
	.align	16
	.zero		1024


//--------------------- .nv.shared._ZN2at6native43_GLOBAL__N__9ae7fba5_10_SoftMax_cu_9f978f6319cunn_SoftMaxForwardILi8EN3c104HalfEffNS1_25LogSoftMaxForwardEpilogueEEEvPT2_PKT0_i --------------------------
	.section	.nv.shared._ZN2at6native43_GLOBAL__N__9ae7fba5_10_SoftMax_cu_9f978f6319cunn_SoftMaxForwardILi8EN3c104HalfEffNS1_25LogSoftMaxForwardEpilogueEEEvPT2_PKT0_i,"aw",@nobits
	.sectionflags	@""
	.align	16
	.zero		1024


//--------------------- .nv.shared._ZN2at6native43_GLOBAL__N__9ae7fba5_10_SoftMax_cu_9f978f6323cunn_SoftMaxForwardSmemILi8EN3c104HalfEffNS1_25LogSoftMaxForwardEpilogueElEEvPT2_PKT0_T4_ --------------------------
	.section	.nv.shared._ZN2at6native43_GLOBAL__N__9ae7fba5_10_SoftMax_cu_9f978f6323cunn_SoftMaxForwardSmemILi8EN3c104HalfEffNS1_25LogSoftMaxForwardEpilogueElEEvPT2_PKT0_T4_,"aw",@nobits
	.sectionflags	@""
	.align	16
	.zero		1024


//--------------------- .nv.shared._ZN2at6native43_GLOBAL__N__9ae7fba5_10_SoftMax_cu_9f978f6319cunn_SoftMaxForwardILi8EN3c104HalfEfS4_NS1_25LogSoftMaxForwardEpilogueEEEvPT2_PKT0_i --------------------------
	.section	.nv.shared._ZN2at6native43_GLOBAL__N__9ae7fba5_10_SoftMax_cu_9f978f6319cunn_SoftMaxForwardILi8EN3c104HalfEfS4_NS1_25LogSoftMaxForwardEpilogueEEEvPT2_PKT0_i,"aw",@nobits
	.sectionflags	@""
	.align	16
	.zero		1024


//--------------------- .nv.shared._ZN2at6native43_GLOBAL__N__9ae7fba5_10_SoftMax_cu_9f978f6323cunn_SoftMaxForwardSmemILi8EN3c104HalfEfS4_NS1_25LogSoftMaxForwardEpilogueElEEvPT2_PKT0_T4_ --------------------------
	.section	.nv.shared._ZN2at6native43_GLOBAL__N__9ae7fba5_10_SoftMax_cu_9f978f6323cunn_SoftMaxForwardSmemILi8EN3c104HalfEfS4_NS1_25LogSoftMaxForwardEpilogueElEEvPT2_PKT0_T4_,"aw",@nobits
	.sectionflags	@""
	.align	16
	.zero		1024


//--------------------- .nv.shared._ZN2at6native43_GLOBAL__N__9ae7fba5_10_SoftMax_cu_9f978f6322cunn_SoftMaxForwardRegIN3c104HalfEfS4_NS1_25LogSoftMaxForwardEpilogueElLi9EEEvPT1_PKT_T3_ --------------------------
	.section	.nv.shared._ZN2at6native43_GLOBAL__N__9ae7fba5_10_SoftMax_cu_9f978f6322cunn_SoftMaxForwardRegIN3c104HalfEfS4_NS1_25LogSoftMaxForwardEpilogueElLi9EEEvPT1_PKT_T3_,"aw",@nobits
	.sectionflags	@""
	.align	16
	.zero		1024


//--------------------- .nv.shared._ZN2at6native43_GLOBAL__N__9ae7fba5_10_SoftMax_cu_9f978f6322cunn_SoftMaxForwardRegIN3c104HalfEfS4_NS1_25LogSoftMaxForwardEpilogueElLi8EEEvPT1_PKT_T3_ --------------------------
	.section	.nv.shared._ZN2at6native43_GLOBAL__N__9ae7fba5_10_SoftMax_cu_9f978f6322cunn_SoftMaxForwardRegIN3c104HalfEfS4_NS1_25LogSoftMaxForwardEpilogueElLi8EEEvPT1_PKT_T3_,"aw",@nobits
	.sectionflags	@""
	.align	16
	.zero		1024


//--------------------- .nv.shared._ZN2at6native43_GLOBAL__N__9ae7fba5_10_SoftMax_cu_9f978f6322cunn_SoftMaxForwardRegIN3c104HalfEfS4_NS1_25LogSoftMaxForwardEpilogueElLi7EEEvPT1_PKT_T3_ --------------------------
	.section	.nv.shared._ZN2at6native43_GLOBAL__N__9ae7fba5_10_SoftMax_cu_9f978f6322cunn_SoftMaxForwardRegIN3c104HalfEfS4_NS1_25LogSoftMaxForwardEpilogueElLi7EEEvPT1_PKT_T3_,"aw",@nobits
	.sectionflags	@""
	.align	16
	.zero		1024


//--------------------- .nv.shared._ZN2at6native43_GLOBAL__N__9ae7fba5_10_SoftMax_cu_9f978f6322cunn_SoftMaxForwardRegIN3c104HalfEfS4_NS1_25LogSoftMaxForwardEpilogueElLi6EEEvPT1_PKT_T3_ --------------------------
	.section	.nv.shared._ZN2at6native43_GLOBAL__N__9ae7fba5_10_SoftMax_cu_9f978f6322cunn_SoftMaxForwardRegIN3c104HalfEfS4_NS1_25LogSoftMaxForwardEpilogueElLi6EEEvPT1_PKT_T3_,"aw",@nobits
	.sectionflags	@""
	.align	16
	.zero		1024


//--------------------- .nv.shared._ZN2at6native43_GLOBAL__N__9ae7fba5_10_SoftMax_cu_9f978f6322cunn_SoftMaxForwardRegIN3c104HalfEfS4_NS1_25LogSoftMaxForwardEpilogueElLi5EEEvPT1_PKT_T3_ --------------------------
	.section	.nv.shared._ZN2at6native43_GLOBAL__N__9ae7fba5_10_SoftMax_cu_9f978f6322cunn_SoftMaxForwardRegIN3c104HalfEfS4_NS1_25LogSoftMaxForwardEpilogueElLi5EEEvPT1_PKT_T3_,"aw",@nobits
	.sectionflags	@""
	.align	16
	.zero		1024


//--------------------- .nv.shared._ZN2at6native43_GLOBAL__N__9ae7fba5_10_SoftMax_cu_9f978f6322cunn_SoftMaxForwardRegIN3c104HalfEfS4_NS1_25LogSoftMaxForwardEpilogueElLi4EEEvPT1_PKT_T3_ --------------------------
	.section	.nv.shared._ZN2at6native43_GLOBAL__N__9ae7fba5_10_SoftMax_cu_9f978f6322cunn_SoftMaxForwardRegIN3c104HalfEfS4_NS1_25LogSoftMaxForwardEpilogueElLi4EEEvPT1_PKT_T3_,"aw",@nobits
	.sectionflags	@""
	.align	16
	.zero		1024


//--------------------- .nv.shared._ZN2at6native43_GLOBAL__N__9ae7fba5_10_SoftMax_cu_9f978f6322cunn_SoftMaxForwardRegIN3c104HalfEfS4_NS1_25LogSoftMaxForwardEpilogueElLi3EEEvPT1_PKT_T3_ --------------------------
	.section	.nv.shared._ZN2at6native43_GLOBAL__N__9ae7fba5_10_SoftMax_cu_9f978f6322cunn_SoftMaxForwardRegIN3c104HalfEfS4_NS1_25LogSoftMaxForwardEpilogueElLi3EEEvPT1_PKT_T3_,"aw",@nobits
	.sectionflags	@""
	.align	16
	.zero		1024


//--------------------- .nv.shared._ZN2at6native43_GLOBAL__N__9ae7fba5_10_SoftMax_cu_9f978f6322cunn_SoftMaxForwardRegIN3c104HalfEfS4_NS1_25LogSoftMaxForwardEpilogueElLi2EEEvPT1_PKT_T3_ --------------------------
	.section	.nv.shared._ZN2at6native43_GLOBAL__N__9ae7fba5_10_SoftMax_cu_9f978f6322cunn_SoftMaxForwardRegIN3c104HalfEfS4_NS1_25LogSoftMaxForwardEpilogueElLi2EEEvPT1_PKT_T3_,"aw",@nobits
	.sectionflags	@""
	.align	16
	.zero		1024


//--------------------- .nv.shared._ZN2at6native43_GLOBAL__N__9ae7fba5_10_SoftMax_cu_9f978f6322cunn_SoftMaxForwardRegIN3c104HalfEfS4_NS1_25LogSoftMaxForwardEpilogueElLi1EEEvPT1_PKT_T3_ --------------------------
	.section	.nv.shared._ZN2at6native43_GLOBAL__N__9ae7fba5_10_SoftMax_cu_9f978f6322cunn_SoftMaxForwardRegIN3c104HalfEfS4_NS1_25LogSoftMaxForwardEpilogueElLi1EEEvPT1_PKT_T3_,"aw",@nobits
	.sectionflags	@""
	.align	16
	.zero		1024


//--------------------- .nv.shared._ZN2at6native43_GLOBAL__N__9ae7fba5_10_SoftMax_cu_9f978f6319cunn_SoftMaxForwardILi4EfffNS1_25LogSoftMaxForwardEpilogueEEEvPT2_PKT0_i --------------------------
	.section	.nv.shared._ZN2at6native43_GLOBAL__N__9ae7fba5_10_SoftMax_cu_9f978f6319cunn_SoftMaxForwardILi4EfffNS1_25LogSoftMaxForwardEpilogueEEEvPT2_PKT0_i,"aw",@nobits
	.sectionflags	@""
	.align	16
	.zero		1024


//--------------------- .nv.shared._ZN2at6native43_GLOBAL__N__9ae7fba5_10_SoftMax_cu_9f978f6323cunn_SoftMaxForwardSmemILi4EfffNS1_25LogSoftMaxForwardEpilogueElEEvPT2_PKT0_T4_ --------------------------
	.section	.nv.shared._ZN2at6native43_GLOBAL__N__9ae7fba5_10_SoftMax_cu_9f978f6323cunn_SoftMaxForwardSmemILi4EfffNS1_25LogSoftMaxForwardEpilogueElEEvPT2_PKT0_T4_,"aw",@nobits
	.sectionflags	@""
	.align	16
	.zero		1024


//--------------------- .nv.shared._ZN2at6native43_GLOBAL__N__9ae7fba5_10_SoftMax_cu_9f978f6322cunn_SoftMaxForwardRegIfffNS1_25LogSoftMaxForwardEpilogueElLi9EEEvPT1_PKT_T3_ --------------------------
	.section	.nv.shared._ZN2at6native43_GLOBAL__N__9ae7fba5_10_SoftMax_cu_9f978f6322cunn_SoftMaxForwardRegIfffNS1_25LogSoftMaxForwardEpilogueElLi9EEEvPT1_PKT_T3_,"aw",@nobits
	.sectionflags	@""
	.align	16
	.zero		1024


//--------------------- .nv.shared._ZN2at6native43_GLOBAL__N__9ae7fba5_10_SoftMax_cu_9f978f6322cunn_SoftMaxForwardRegIfffNS1_25LogSoftMaxForwardEpilogueElLi8EEEvPT1_PKT_T3_ --------------------------
	.section	.nv.shared._ZN2at6native43_GLOBAL__N__9ae7fba5_10_SoftMax_cu_9f978f6322cunn_SoftMaxForwardRegIfffNS1_25LogSoftMaxForwardEpilogueElLi8EEEvPT1_PKT_T3_,"aw",@nobits
	.sectionflags	@""
	.align	16
	.zero		1024


//--------------------- .nv.shared._ZN2at6native43_GLOBAL__N__9ae7fba5_10_SoftMax_cu_9f978f6322cunn_SoftMaxForwardRegIfffNS1_25LogSoftMaxForwardEpilogueElLi7EEEvPT1_PKT_T3_ --------------------------
	.section	.nv.shared._ZN2at6native43_GLOBAL__N__9ae7fba5_10_SoftMax_cu_9f978f6322cunn_SoftMaxForwardRegIfffNS1_25LogSoftMaxForwardEpilogueElLi7EEEvPT1_PKT_T3_,"aw",@nobits
	.sectionflags	@""
	.align	16
	.zero		1024


//--------------------- .nv.shared._ZN2at6native43_GLOBAL__N__9ae7fba5_10_SoftMax_cu_9f978f6322cunn_SoftMaxForwardRegIfffNS1_25LogSoftMaxForwardEpilogueElLi6EEEvPT1_PKT_T3_ --------------------------
	.section	.nv.shared._ZN2at6native43_GLOBAL__N__9ae7fba5_10_SoftMax_cu_9f978f6322cunn_SoftMaxForwardRegIfffNS1_25LogSoftMaxForwardEpilogueElLi6EEEvPT1_PKT_T3_,"aw",@nobits
	.sectionflags	@""
	.align	16
	.zero		1024


//--------------------- .nv.shared._ZN2at6native43_GLOBAL__N__9ae7fba5_10_SoftMax_cu_9f978f6322cunn_SoftMaxForwardRegIfffNS1_25LogSoftMaxForwardEpilogueElLi5EEEvPT1_PKT_T3_ --------------------------
	.section	.nv.shared._ZN2at6native43_GLOBAL__N__9ae7fba5_10_SoftMax_cu_9f978f6322cunn_SoftMaxForwardRegIfffNS1_25LogSoftMaxForwardEpilogueElLi5EEEvPT1_PKT_T3_,"aw",@nobits
	.sectionflags	@""
	.align	16
	.zero		1024


//--------------------- .nv.shared._ZN2at6native43_GLOBAL__N__9ae7fba5_10_SoftMax_cu_9f978f6322cunn_SoftMaxForwardRegIfffNS1_25LogSoftMaxForwardEpilogueElLi4EEEvPT1_PKT_T3_ --------------------------
	.section	.nv.shared._ZN2at6native43_GLOBAL__N__9ae7fba5_10_SoftMax_cu_9f978f6322cunn_SoftMaxForwardRegIfffNS1_25LogSoftMaxForwardEpilogueElLi4EEEvPT1_PKT_T3_,"aw",@nobits
	.sectionflags	@""
	.align	16
	.zero		1024


//--------------------- .nv.shared._ZN2at6native43_GLOBAL__N__9ae7fba5_10_SoftMax_cu_9f978f6322cunn_SoftMaxForwardRegIfffNS1_25LogSoftMaxForwardEpilogueElLi3EEEvPT1_PKT_T3_ --------------------------
	.section	.nv.shared._ZN2at6native43_GLOBAL__N__9ae7fba5_10_SoftMax_cu_9f978f6322cunn_SoftMaxForwardRegIfffNS1_25LogSoftMaxForwardEpilogueElLi3EEEvPT1_PKT_T3_,"aw",@nobits
	.sectionflags	@""
	.align	16
	.zero		1024


//--------------------- .nv.shared._ZN2at6native43_GLOBAL__N__9ae7fba5_10_SoftMax_cu_9f978f6322cunn_SoftMaxForwardRegIfffNS1_25LogSoftMaxForwardEpilogueElLi2EEEvPT1_PKT_T3_ --------------------------
	.section	.nv.shared._ZN2at6native43_GLOBAL__N__9ae7fba5_10_SoftMax_cu_9f978f6322cunn_SoftMaxForwardRegIfffNS1_25LogSoftMaxForwardEpilogueElLi2EEEvPT1_PKT_T3_,"aw",@nobits
	.sectionflags	@""
	.align	16
	.zero		1024


//--------------------- .nv.shared._ZN2at6native43_GLOBAL__N__9ae7fba5_10_SoftMax_cu_9f978f6322cunn_SoftMaxForwardRegIfffNS1_25LogSoftMaxForwardEpilogueElLi1EEEvPT1_PKT_T3_ --------------------------
	.section	.nv.shared._ZN2at6native43_GLOBAL__N__9ae7fba5_10_SoftMax_cu_9f978f6322cunn_SoftMaxForwardRegIfffNS1_25LogSoftMaxForwardEpilogueElLi1EEEvPT1_PKT_T3_,"aw",@nobits
	.sectionflags	@""
	.align	16
	.zero		1024


//--------------------- .nv.shared._ZN2at6native43_GLOBAL__N__9ae7fba5_10_SoftMax_cu_9f978f6319cunn_SoftMaxForwardILi2EdddNS1_25LogSoftMaxForwardEpilogueEEEvPT2_PKT0_i --------------------------
	.section	.nv.shared._ZN2at6native43_GLOBAL__N__9ae7fba5_10_SoftMax_cu_9f978f6319cunn_SoftMaxForwardILi2EdddNS1_25LogSoftMaxForwardEpilogueEEEvPT2_PKT0_i,"aw",@nobits
	.sectionflags	@""
	.align	16
	.zero		1024


//--------------------- .nv.shared._ZN2at6native43_GLOBAL__N__9ae7fba5_10_SoftMax_cu_9f978f6323cunn_SoftMaxForwardSmemILi2EdddNS1_25LogSoftMaxForwardEpilogueElEEvPT2_PKT0_T4_ --------------------------
	.section	.nv.shared._ZN2at6native43_GLOBAL__N__9ae7fba5_10_SoftMax_cu_9f978f6323cunn_SoftMaxForwardSmemILi2EdddNS1_25LogSoftMaxForwardEpilogueElEEvPT2_PKT0_T4_,"aw",@nobits
	.sectionflags	@""
	.align	16
	.zero		1024


//--------------------- .nv.shared._ZN2at6native43_GLOBAL__N__9ae7fba5_10_SoftMax_cu_9f978f6322cunn_SoftMaxForwardRegIdddNS1_25LogSoftMaxForwardEpilogueElLi9EEEvPT1_PKT_T3_ --------------------------
	.section	.nv.shared._ZN2at6native43_GLOBAL__N__9ae7fba5_10_SoftMax_cu_9f978f6322cunn_SoftMaxForwardRegIdddNS1_25LogSoftMaxForwardEpilogueElLi9EEEvPT1_PKT_T3_,"aw",@nobits
	.sectionflags	@""
	.align	16
	.zero		1024


//--------------------- .nv.shared._ZN2at6native43_GLOBAL__N__9ae7fba5_10_SoftMax_cu_9f978f6322cunn_SoftMaxForwardRegIdddNS1_25LogSoftMaxForwardEpilogueElLi8EEEvPT1_PKT_T3_ --------------------------
	.section	.nv.shared._ZN2at6native43_GLOBAL__N__9ae7fba5_10_SoftMax_cu_9f978f6322cunn_SoftMaxForwardRegIdddNS1_25LogSoftMaxForwardEpilogueElLi8EEEvPT1_PKT_T3_,"aw",@nobits
	.sectionflags	@""
	.align	16
	.zero		1024


//--------------------- .nv.shared._ZN2at6native43_GLOBAL__N__9ae7fba5_10_SoftMax_cu_9f978f6322cunn_SoftMaxForwardRegIdddNS1_25LogSoftMaxForwardEpilogueElLi7EEEvPT1_PKT_T3_ --------------------------
	.section	.nv.shared._ZN2at6native43_GLOBAL__N__9ae7fba5_10_SoftMax_cu_9f978f6322cunn_SoftMaxForwardRegIdddNS1_25LogSoftMaxForwardEpilogueElLi7EEEvPT1_PKT_T3_,"aw",@nobits
	.sectionflags	@""
	.align	16
	.zero		1024


//--------------------- .nv.shared._ZN2at6native43_GLOBAL__N__9ae7fba5_10_SoftMax_cu_9f978f6322cunn_SoftMaxForwardRegIdddNS1_25LogSoftMaxForwardEpilogueElLi6EEEvPT1_PKT_T3_ --------------------------
	.section	.nv.shared._ZN2at6native43_GLOBAL__N__9ae7fba5_10_SoftMax_cu_9f978f6322cunn_SoftMaxForwardRegIdddNS1_25LogSoftMaxForwardEpilogueElLi6EEEvPT1_PKT_T3_,"aw",@nobits
	.sectionflags	@""
	.align	16
	.zero		1024


//--------------------- .nv.shared._ZN2at6native43_GLOBAL__N__9ae7fba5_10_SoftMax_cu_9f978f6322cunn_SoftMaxForwardRegIdddNS1_25LogSoftMaxForwardEpilogueElLi5EEEvPT1_PKT_T3_ --------------------------
	.section	.nv.shared._ZN2at6native43_GLOBAL__N__9ae7fba5_10_SoftMax_cu_9f978f6322cunn_SoftMaxForwardRegIdddNS1_25LogSoftMaxForwardEpilogueElLi5EEEvPT1_PKT_T3_,"aw",@nobits
	.sectionflags	@""
	.align	16
	.zero		1024


//--------------------- .nv.shared._ZN2at6native43_GLOBAL__N__9ae7fba5_10_SoftMax_cu_9f978f6322cunn_SoftMaxForwardRegIdddNS1_25LogSoftMaxForwardEpilogueElLi4EEEvPT1_PKT_T3_ --------------------------
	.section	.nv.shared._ZN2at6native43_GLOBAL__N__9ae7fba5_10_SoftMax_cu_9f978f6322cunn_SoftMaxForwardRegIdddNS1_25LogSoftMaxForwardEpilogueElLi4EEEvPT1_PKT_T3_,"aw",@nobits
	.sectionflags	@""
	.align	16
	.zero		1024


//--------------------- .nv.shared._ZN2at6native43_GLOBAL__N__9ae7fba5_10_SoftMax_cu_9f978f6322cunn_SoftMaxForwardRegIdddNS1_25LogSoftMaxForwardEpilogueElLi3EEEvPT1_PKT_T3_ --------------------------
	.section	.nv.shared._ZN2at6native43_GLOBAL__N__9ae7fba5_10_SoftMax_cu_9f978f6322cunn_SoftMaxForwardRegIdddNS1_25LogSoftMaxForwardEpilogueElLi3EEEvPT1_PKT_T3_,"aw",@nobits
	.sectionflags	@""
	.align	16
	.zero		1024


//--------------------- .nv.shared._ZN2at6native43_GLOBAL__N__9ae7fba5_10_SoftMax_cu_9f978f6322cunn_SoftMaxForwardRegIdddNS1_25LogSoftMaxForwardEpilogueElLi2EEEvPT1_PKT_T3_ --------------------------
	.section	.nv.shared._ZN2at6native43_GLOBAL__N__9ae7fba5_10_SoftMax_cu_9f978f6322cunn_SoftMaxForwardRegIdddNS1_25LogSoftMaxForwardEpilogueElLi2EEEvPT1_PKT_T3_,"aw",@nobits
	.sectionflags	@""
	.align	16
	.zero		1024


//--------------------- .nv.shared._ZN2at6native43_GLOBAL__N__9ae7fba5_10_SoftMax_cu_9f978f6322cunn_SoftMaxForwardRegIdddNS1_25LogSoftMaxForwardEpilogueElLi1EEEvPT1_PKT_T3_ --------------------------
	.section	.nv.shared._ZN2at6native43_GLOBAL__N__9ae7fba5_10_SoftMax_cu_9f978f6322cunn_SoftMaxForwardRegIdddNS1_25LogSoftMaxForwardEpilogueElLi1EEEvPT1_PKT_T3_,"aw",@nobits
	.sectionflags	@""
	.align	16
	.zero		1024


//--------------------- .nv.constant0._ZN43_GLOBAL__N__9ae7fba5_10_SoftMax_cu_9f978f6321softmax_warp_backwardIN3c108BFloat16ES2_fLi10ELb0ELb1EEEvPT0_PKT_S7_iiiPKb --------------------------
	.section	.nv.constant0._ZN43_GLOBAL__N__9ae7fba5_10_SoftMax_cu_9f978f6321softmax_warp_backwardIN3c108BFloat16ES2_fLi10ELb0ELb1EEEvPT0_PKT_S7_iiiPKb,"a",@progbits
	.sectionflags	@""
	.align	4
.nv.constant0._ZN43_GLOBAL__N__9ae7fba5_10_SoftMax_cu_9f978f6321softmax_warp_backwardIN3c108BFloat16ES2_fLi10ELb0ELb1EEEvPT0_PKT_S7_iiiPKb:
	.zero		576


//--------------------- .nv.constant0._ZN43_GLOBAL__N__9ae7fba5_10_SoftMax_cu_9f978f6321softmax_warp_backwardIN3c108BFloat16ES2_fLi9ELb0ELb1EEEvPT0_PKT_S7_iiiPKb --------------------------
	.section	.nv.constant0._ZN43_GLOBAL__N__9ae7fba5_10_SoftMax_cu_9f978f6321softmax_warp_backwardIN3c108BFloat16ES2_fLi9ELb0ELb1EEEvPT0_PKT_S7_iiiPKb,"a",@progbits
	.sectionflags	@""
	.align	4
.nv.constant0._ZN43_GLOBAL__N__9ae7fba5_10_SoftMax_cu_9f978f6321softmax_warp_backwardIN3c108BFloat16ES2_fLi9ELb0ELb1EEEvPT0_PKT_S7_iiiPKb:
	.zero		576


//--------------------- .nv.constant0._ZN43_GLOBAL__N__9ae7fba5_10_SoftMax_cu_9f978f6321softmax_warp_backwardIN3c108BFloat16ES2_fLi8ELb0ELb1EEEvPT0_PKT_S7_iiiPKb --------------------------
	.section	.nv.constant0._ZN43_GLOBAL__N__9ae7fba5_10_SoftMax_cu_9f978f6321softmax_warp_backwardIN3c108BFloat16ES2_fLi8ELb0ELb1EEEvPT0_PKT_S7_iiiPKb,"a",@progbits
	.sectionflags	@""
	.align	4
.nv.constant0._ZN43_GLOBAL__N__9ae7fba5_10_SoftMax_cu_9f978f6321softmax_warp_backwardIN3c108BFloat16ES2_fLi8ELb0ELb1EEEvPT0_PKT_S7_iiiPKb:
	.zero		576


//--------------------- .nv.constant0._ZN43_GLOBAL__N__9ae7fba5_10_SoftMax_cu_9f978f6321softmax_warp_backwardIN3c108BFloat16ES2_fLi7ELb0ELb1EEEvPT0_PKT_S7_iiiPKb --------------------------
	.section	.nv.constant0._ZN43_GLOBAL__N__9ae7fba5_10_SoftMax_cu_9f978f6321softmax_warp_backwardIN3c108BFloat16ES2_fLi7ELb0ELb1EEEvPT0_PKT_S7_iiiPKb,"a",@progbits
	.sectionflags	@""
	.align	4
.nv.constant0._ZN43_GLOBAL__N__9ae7fba5_10_SoftMax_cu_9f978f6321softmax_warp_backwardIN3c108BFloat16ES2_fLi7ELb0ELb1EEEvPT0_PKT_S7_iiiPKb:
	.zero		576


//--------------------- .nv.constant0._ZN43_GLOBAL__N__9ae7fba5_10_SoftMax_cu_9f978f6321softmax_warp_backwardIN3c108BFloat16ES2_fLi6ELb0ELb1EEEvPT0_PKT_S7_iiiPKb --------------------------
	.section	.nv.constant0._ZN43_GLOBAL__N__9ae7fba5_10_SoftMax_cu_9f978f6321softmax_warp_backwardIN3c108BFloat16ES2_fLi6ELb0ELb1EEEvPT0_PKT_S7_iiiPKb,"a",@progbits
	.sectionflags	@""
	.align	4
.nv.constant0._ZN43_GLOBAL__N__9ae7fba5_10_SoftMax_cu_9f978f6321softmax_warp_backwardIN3c108BFloat16ES2_fLi6ELb0ELb1EEEvPT0_PKT_S7_iiiPKb:
	.zero		576


//--------------------- .nv.constant0._ZN43_GLOBAL__N__9ae7fba5_10_SoftMax_cu_9f978f6321softmax_warp_backwardIN3c108BFloat16ES2_fLi5ELb0ELb1EEEvPT0_PKT_S7_iiiPKb --------------------------
	.section	.nv.constant0._ZN43_GLOBAL__N__9ae7fba5_10_SoftMax_cu_9f978f6321softmax_warp_backwardIN3c108BFloat16ES2_fLi5ELb0ELb1EEEvPT0_PKT_S7_iiiPKb,"a",@progbits
	.sectionflags	@""
	.align	4
.nv.constant0._ZN43_GLOBAL__N__9ae7fba5_10_SoftMax_cu_9f978f6321softmax_warp_backwardIN3c108BFloat16ES2_fLi5ELb0ELb1EEEvPT0_PKT_S7_iiiPKb:
	.zero		576


//--------------------- .nv.constant0._ZN43_GLOBAL__N__9ae7fba5_10_SoftMax_cu_9f978f6321softmax_warp_backwardIN3c108BFloat16ES2_fLi4ELb0ELb1EEEvPT0_PKT_S7_iiiPKb --------------------------
	.section	.nv.constant0._ZN43_GLOBAL__N__9ae7fba5_10_SoftMax_cu_9f978f6321softmax_warp_backwardIN3c108BFloat16ES2_fLi4ELb0ELb1EEEvPT0_PKT_S7_iiiPKb,"a",@progbits
	.sectionflags	@""
	.align	4
.nv.constant0._ZN43_GLOBAL__N__9ae7fba5_10_SoftMax_cu_9f978f6321softmax_warp_backwardIN3c108BFloat16ES2_fLi4ELb0ELb1EEEvPT0_PKT_S7_iiiPKb:
	.zero		576


//--------------------- .nv.constant0._ZN43_GLOBAL__N__9ae7fba5_10_SoftMax_cu_9f978f6321softmax_warp_backwardIN3c108BFloat16ES2_fLi3ELb0ELb1EEEvPT0_PKT_S7_iiiPKb --------------------------
	.section	.nv.constant0._ZN43_GLOBAL__N__9ae7fba5_10_SoftMax_cu_9f978f6321softmax_warp_backwardIN3c108BFloat16ES2_fLi3ELb0ELb1EEEvPT0_PKT_S7_iiiPKb,"a",@progbits
	.sectionflags	@""
	.align	4
.nv.constant0._ZN43_GLOBAL__N__9ae7fba5_10_SoftMax_cu_9f978f6321softmax_warp_backwardIN3c108BFloat16ES2_fLi3ELb0ELb1EEEvPT0_PKT_S7_iiiPKb:
	.zero		576


//--------------------- .nv.constant0._ZN43_GLOBAL__N__9ae7fba5_10_SoftMax_cu_9f978f6321softmax_warp_backwardIN3c108BFloat16ES2_fLi2ELb0ELb1EEEvPT0_PKT_S7_iiiPKb --------------------------
	.section	.nv.constant0._ZN43_GLOBAL__N__9ae7fba5_10_SoftMax_cu_9f978f6321softmax_warp_backwardIN3c108BFloat16ES2_fLi2ELb0ELb1EEEvPT0_PKT_S7_iiiPKb,"a",@progbits
	.sectionflags	@""
	.align	4
.nv.constant0._ZN43_GLOBAL__N__9ae7fba5_10_SoftMax_cu_9f978f6321softmax_warp_backwardIN3c108BFloat16ES2_fLi2ELb0ELb1EEEvPT0_PKT_S7_iiiPKb:
	.zero		576


//--------------------- .nv.constant0._ZN43_GLOBAL__N__9ae7fba5_10_SoftMax_cu_9f978f6321softmax_warp_backwardIN3c108BFloat16ES2_fLi1ELb0ELb1EEEvPT0_PKT_S7_iiiPKb --------------------------
	.section	.nv.constant0._ZN43_GLOBAL__N__9ae7fba5_10_SoftMax_cu_9f978f6321softmax_warp_backwardIN3c108BFloat16ES2_fLi1ELb0ELb1EEEvPT0_PKT_S7_iiiPKb,"a",@progbits
	.sectionflags	@""
	.align	4
.nv.constant0._ZN43_GLOBAL__N__9ae7fba5_10_SoftMax_cu_9f978f6321softmax_warp_backwardIN3c108BFloat16ES2_fLi1ELb0ELb1EEEvPT0_PKT_S7_iiiPKb:
	.zero		576


//--------------------- .nv.constant0._ZN43_GLOBAL__N__9ae7fba5_10_SoftMax_cu_9f978f6321softmax_warp_backwardIN3c108BFloat16ES2_fLi0ELb0ELb1EEEvPT0_PKT_S7_iiiPKb --------------------------
	.section	.nv.constant0._ZN43_GLOBAL__N__9ae7fba5_10_SoftMax_cu_9f978f6321softmax_warp_backwardIN3c108BFloat16ES2_fLi0ELb0ELb1EEEvPT0_PKT_S7_iiiPKb,"a",@progbits
	.sectionflags	@""
	.align	4
.nv.constant0._ZN43_GLOBAL__N__9ae7fba5_10_SoftMax_cu_9f978f6321softmax_warp_backwardIN3c108BFloat16ES2_fLi0ELb0ELb1EEEvPT0_PKT_S7_iiiPKb:
	.zero		576


//--------------------- .nv.constant0._ZN43_GLOBAL__N__9ae7fba5_10_SoftMax_cu_9f978f6321softmax_warp_backwardIN3c104HalfES2_fLi10ELb0ELb1EEEvPT0_PKT_S7_iiiPKb --------------------------
	.section	.nv.constant0._ZN43_GLOBAL__N__9ae7fba5_10_SoftMax_cu_9f978f6321softmax_warp_backwardIN3c104HalfES2_fLi10ELb0ELb1EEEvPT0_PKT_S7_iiiPKb,"a",@progbits
	.sectionflags	@""
	.align	4
.nv.constant0._ZN43_GLOBAL__N__9ae7fba5_10_SoftMax_cu_9f978f6321softmax_warp_backwardIN3c104HalfES2_fLi10ELb0ELb1EEEvPT0_PKT_S7_iiiPKb:
	.zero		576


//--------------------- .nv.constant0._ZN43_GLOBAL__N__9ae7fba5_10_SoftMax_cu_9f978f6321softmax_warp_backwardIN3c104HalfES2_fLi9ELb0ELb1EEEvPT0_PKT_S7_iiiPKb --------------------------
	.section	.nv.constant0._ZN43_GLOBAL__N__9ae7fba5_10_SoftMax_cu_9f978f6321softmax_warp_backwardIN3c104HalfES2_fLi9ELb0ELb1EEEvPT0_PKT_S7_iiiPKb,"a",@progbits
	.sectionflags	@""
	.align	4
.nv.constant0._ZN43_GLOBAL__N__9ae7fba5_10_SoftMax_cu_9f978f6321softmax_warp_backwardIN3c104HalfES2_fLi9ELb0ELb1EEEvPT0_PKT_S7_iiiPKb:
	.zero		576


//--------------------- .nv.constant0._ZN43_GLOBAL__N__9ae7fba5_10_SoftMax_cu_9f978f6321softmax_warp_backwardIN3c104HalfES2_fLi8ELb0ELb1EEEvPT0_PKT_S7_iiiPKb --------------------------
	.section	.nv.constant0._ZN43_GLOBAL__N__9ae7fba5_10_SoftMax_cu_9f978f6321softmax_warp_backwardIN3c104HalfES2_fLi8ELb0ELb1EEEvPT0_PKT_S7_iiiPKb,"a",@progbits
	.sectionflags	@""
	.align	4
.nv.constant0._ZN43_GLOBAL__N__9ae7fba5_10_SoftMax_cu_9f978f6321softmax_warp_backwardIN3c104HalfES2_fLi8ELb0ELb1EEEvPT0_PKT_S7_iiiPKb:
	.zero		576


//--------------------- .nv.constant0._ZN43_GLOBAL__N__9ae7fba5_10_SoftMax_cu_9f978f6321softmax_warp_backwardIN3c104HalfES2_fLi7ELb0ELb1EEEvPT0_PKT_S7_iiiPKb --------------------------
	.section	.nv.constant0._ZN43_GLOBAL__N__9ae7fba5_10_SoftMax_cu_9f978f6321softmax_warp_backwardIN3c104HalfES2_fLi7ELb0ELb1EEEvPT0_PKT_S7_iiiPKb,"a",@progbits
	.sectionflags	@""
	.align	4
.nv.constant0._ZN43_GLOBAL__N__9ae7fba5_10_SoftMax_cu_9f978f6321softmax_warp_backwardIN3c104HalfES2_fLi7ELb0ELb1EEEvPT0_PKT_S7_iiiPKb:
	.zero		576


//--------------------- .nv.constant0._ZN43_GLOBAL__N__9ae7fba5_10_SoftMax_cu_9f978f6321softmax_warp_backwardIN3c104HalfES2_fLi6ELb0ELb1EEEvPT0_PKT_S7_iiiPKb --------------------------
	.section	.nv.constant0._ZN43_GLOBAL__N__9ae7fba5_10_SoftMax_cu_9f978f6321softmax_warp_backwardIN3c104HalfES2_fLi6ELb0ELb1EEEvPT0_PKT_S7_iiiPKb,"a",@progbits
	.sectionflags	@""
	.align	4
.nv.constant0._ZN43_GLOBAL__N__9ae7fba5_10_SoftMax_cu_9f978f6321softmax_warp_backwardIN3c104HalfES2_fLi6ELb0ELb1EEEvPT0_PKT_S7_iiiPKb:
	.zero		576


//--------------------- .nv.constant0._ZN43_GLOBAL__N__9ae7fba5_10_SoftMax_cu_9f978f6321softmax_warp_backwardIN3c104HalfES2_fLi5ELb0ELb1EEEvPT0_PKT_S7_iiiPKb --------------------------
	.section	.nv.constant0._ZN43_GLOBAL__N__9ae7fba5_10_SoftMax_cu_9f978f6321softmax_warp_backwardIN3c104HalfES2_fLi5ELb0ELb1EEEvPT0_PKT_S7_iiiPKb,"a",@progbits
	.sectionflags	@""
	.align	4
.nv.constant0._ZN43_GLOBAL__N__9ae7fba5_10_SoftMax_cu_9f978f6321softmax_warp_backwardIN3c104HalfES2_fLi5ELb0ELb1EEEvPT0_PKT_S7_iiiPKb:
	.zero		576


//--------------------- .nv.constant0._ZN43_GLOBAL__N__9ae7fba5_10_SoftMax_cu_9f978f6321softmax_warp_backwardIN3c104HalfES2_fLi4ELb0ELb1EEEvPT0_PKT_S7_iiiPKb --------------------------
	.section	.nv.constant0._ZN43_GLOBAL__N__9ae7fba5_10_SoftMax_cu_9f978f6321softmax_warp_backwardIN3c104HalfES2_fLi4ELb0ELb1EEEvPT0_PKT_S7_iiiPKb,"a",@progbits
	.sectionflags	@""
	.align	4
.nv.constant0._ZN43_GLOBAL__N__9ae7fba5_10_SoftMax_cu_9f978f6321softmax_warp_backwardIN3c104HalfES2_fLi4ELb0ELb1EEEvPT0_PKT_S7_iiiPKb:
	.zero		576


//--------------------- .nv.constant0._ZN43_GLOBAL__N__9ae7fba5_10_SoftMax_cu_9f978f6321softmax_warp_backwardIN3c104HalfES2_fLi3ELb0ELb1EEEvPT0_PKT_S7_iiiPKb --------------------------
	.section	.nv.constant0._ZN43_GLOBAL__N__9ae7fba5_10_SoftMax_cu_9f978f6321softmax_warp_backwardIN3c104HalfES2_fLi3ELb0ELb1EEEvPT0_PKT_S7_iiiPKb,"a",@progbits
	.sectionflags	@""
	.align	4
.nv.constant0._ZN43_GLOBAL__N__9ae7fba5_10_SoftMax_cu_9f978f6321softmax_warp_backwardIN3c104HalfES2_fLi3ELb0ELb1EEEvPT0_PKT_S7_iiiPKb:
	.zero		576


//--------------------- .nv.constant0._ZN43_GLOBAL__N__9ae7fba5_10_SoftMax_cu_9f978f6321softmax_warp_backwardIN3c104HalfES2_fLi2ELb0ELb1EEEvPT0_PKT_S7_iiiPKb --------------------------
	.section	.nv.constant0._ZN43_GLOBAL__N__9ae7fba5_10_SoftMax_cu_9f978f6321softmax_warp_backwardIN3c104HalfES2_fLi2ELb0ELb1EEEvPT0_PKT_S7_iiiPKb,"a",@progbits
	.sectionflags	@""
	.align	4
.nv.constant0._ZN43_GLOBAL__N__9ae7fba5_10_SoftMax_cu_9f978f6321softmax_warp_backwardIN3c104HalfES2_fLi2ELb0ELb1EEEvPT0_PKT_S7_iiiPKb:
	.zero		576


//--------------------- .nv.constant0._ZN43_GLOBAL__N__9ae7fba5_10_SoftMax_cu_9f978f6321softmax_warp_backwardIN3c104HalfES2_fLi1ELb0ELb1EEEvPT0_PKT_S7_iiiPKb --------------------------
	.section	.nv.constant0._ZN43_GLOBAL__N__9ae7fba5_10_SoftMax_cu_9f978f6321softmax_warp_backwardIN3c104HalfES2_fLi1ELb0ELb1EEEvPT0_PKT_S7_iiiPKb,"a",@progbits
	.sectionflags	@""
	.align	4
.nv.constant0._ZN43_GLOBAL__N__9ae7fba5_10_SoftMax_cu_9f978f6321softmax_warp_backwardIN3c104HalfES2_fLi1ELb0ELb1EEEvPT0_PKT_S7_iiiPKb:
	.zero		576


//--------------------- .nv.constant0._ZN43_GLOBAL__N__9ae7fba5_10_SoftMax_cu_9f978f6321softmax_warp_backwardIN3c104HalfES2_fLi0ELb0ELb1EEEvPT0_PKT_S7_iiiPKb --------------------------
	.section	.nv.constant0._ZN43_GLOBAL__N__9ae7fba5_10_SoftMax_cu_9f978f6321softmax_warp_backwardIN3c104HalfES2_fLi0ELb0ELb1EEEvPT0_PKT_S7_iiiPKb,"a",@progbits
	.sectionflags	@""
	.align	4
.nv.constant0._ZN43_GLOBAL__N__9ae7fba5_10_SoftMax_cu_9f978f6321softmax_warp_backwardIN3c104HalfES2_fLi0ELb0ELb1EEEvPT0_PKT_S7_iiiPKb:
	.zero		576


//--------------------- .nv.constant0._ZN43_GLOBAL__N__9ae7fba5_10_SoftMax_cu_9f978f6321softmax_warp_backwardIfffLi10ELb0ELb1EEEvPT0_PKT_S5_iiiPKb --------------------------
	.section	.nv.constant0._ZN43_GLOBAL__N__9ae7fba5_10_SoftMax_cu_9f978f6321softmax_warp_backwardIfffLi10ELb0ELb1EEEvPT0_PKT_S5_iiiPKb,"a",@progbits
	.sectionflags	@""
	.align	4
.nv.constant0._ZN43_GLOBAL__N__9ae7fba5_10_SoftMax_cu_9f978f6321softmax_warp_backwardIfffLi10ELb0ELb1EEEvPT0_PKT_S5_iiiPKb:
	.zero		576


//--------------------- .nv.constant0._ZN43_GLOBAL__N__9ae7fba5_10_SoftMax_cu_9f978f6321softmax_warp_backwardIfffLi9ELb0ELb1EEEvPT0_PKT_S5_iiiPKb --------------------------
	.section	.nv.constant0._ZN43_GLOBAL__N__9ae7fba5_10_SoftMax_cu_9f978f6321softmax_warp_backwardIfffLi9ELb0ELb1EEEvPT0_PKT_S5_iiiPKb,"a",@progbits
	.sectionflags	@""
	.align	4
.nv.constant0._ZN43_GLOBAL__N__9ae7fba5_10_SoftMax_cu_9f978f6321softmax_warp_backwardIfffLi9ELb0ELb1EEEvPT0_PKT_S5_iiiPKb:
	.zero		576


//--------------------- .nv.constant0._ZN43_GLOBAL__N__9ae7fba5_10_SoftMax_cu_9f978f6321softmax_warp_backwardIfffLi8ELb0ELb1EEEvPT0_PKT_S5_iiiPKb --------------------------
	.section	.nv.constant0._ZN43_GLOBAL__N__9ae7fba5_10_SoftMax_cu_9f978f6321softmax_warp_backwardIfffLi8ELb0ELb1EEEvPT0_PKT_S5_iiiPKb,"a",@progbits
	.sectionflags	@""
	.align	4
.nv.constant0._ZN43_GLOBAL__N__9ae7fba5_10_SoftMax_cu_9f978f6321softmax_warp_backwardIfffLi8ELb0ELb1EEEvPT0_PKT_S5_iiiPKb:
	.zero		576


//--------------------- .nv.constant0._ZN43_GLOBAL__N__9ae7fba5_10_SoftMax_cu_9f978f6321softmax_warp_backwardIfffLi7ELb0ELb1EEEvPT0_PKT_S5_iiiPKb --------------------------
	.section	.nv.constant0._ZN43_GLOBAL__N__9ae7fba5_10_SoftMax_cu_9f978f6321softmax_warp_backwardIfffLi7ELb0ELb1EEEvPT0_PKT_S5_iiiPKb,"a",@progbits
	.sectionflags	@""
	.align	4
.nv.constant0._ZN43_GLOBAL__N__9ae7fba5_10_SoftMax_cu_9f978f6321softmax_warp_backwardIfffLi7ELb0ELb1EEEvPT0_PKT_S5_iiiPKb:
	.zero		576


//--------------------- .nv.constant0._ZN43_GLOBAL__N__9ae7fba5_10_SoftMax_cu_9f978f6321softmax_warp_backwardIfffLi6ELb0ELb1EEEvPT0_PKT_S5_iiiPKb --------------------------
	.section	.nv.constant0._ZN43_GLOBAL__N__9ae7fba5_10_SoftMax_cu_9f978f6321softmax_warp_backwardIfffLi6ELb0ELb1EEEvPT0_PKT_S5_iiiPKb,"a",@progbits
	.sectionflags	@""
	.align	4
.nv.constant0._ZN43_GLOBAL__N__9ae7fba5_10_SoftMax_cu_9f978f6321softmax_warp_backwardIfffLi6ELb0ELb1EEEvPT0_PKT_S5_iiiPKb:
	.zero		576


//--------------------- .nv.constant0._ZN43_GLOBAL__N__9ae7fba5_10_SoftMax_cu_9f978f6321softmax_warp_backwardIfffLi5ELb0ELb1EEEvPT0_PKT_S5_iiiPKb --------------------------
	.section	.nv.constant0._ZN43_GLOBAL__N__9ae7fba5_10_SoftMax_cu_9f978f6321softmax_warp_backwardIfffLi5ELb0ELb1EEEvPT0_PKT_S5_iiiPKb,"a",@progbits
	.sectionflags	@""
	.align	4
.nv.constant0._ZN43_GLOBAL__N__9ae7fba5_10_SoftMax_cu_9f978f6321softmax_warp_backwardIfffLi5ELb0ELb1EEEvPT0_PKT_S5_iiiPKb:
	.zero		576


//--------------------- .nv.constant0._ZN43_GLOBAL__N__9ae7fba5_10_SoftMax_cu_9f978f6321softmax_warp_backwardIfffLi4ELb0ELb1EEEvPT0_PKT_S5_iiiPKb --------------------------
	.section	.nv.constant0._ZN43_GLOBAL__N__9ae7fba5_10_SoftMax_cu_9f978f6321softmax_warp_backwardIfffLi4ELb0ELb1EEEvPT0_PKT_S5_iiiPKb,"a",@progbits
	.sectionflags	@""
	.align	4
.nv.constant0._ZN43_GLOBAL__N__9ae7fba5_10_SoftMax_cu_9f978f6321softmax_warp_backwardIfffLi4ELb0ELb1EEEvPT0_PKT_S5_iiiPKb:
	.zero		576


//--------------------- .nv.constant0._ZN43_GLOBAL__N__9ae7fba5_10_SoftMax_cu_9f978f6321softmax_warp_backwardIfffLi3ELb0ELb1EEEvPT0_PKT_S5_iiiPKb --------------------------
	.section	.nv.constant0._ZN43_GLOBAL__N__9ae7fba5_10_SoftMax_cu_9f978f6321softmax_warp_backwardIfffLi3ELb0ELb1EEEvPT0_PKT_S5_iiiPKb,"a",@progbits
	.sectionflags	@""
	.align	4
.nv.constant0._ZN43_GLOBAL__N__9ae7fba5_10_SoftMax_cu_9f978f6321softmax_warp_backwardIfffLi3ELb0ELb1EEEvPT0_PKT_S5_iiiPKb:
	.zero		576


//--------------------- .nv.constant0._ZN43_GLOBAL__N__9ae7fba5_10_SoftMax_cu_9f978f6321softmax_warp_backwardIfffLi2ELb0ELb1EEEvPT0_PKT_S5_iiiPKb --------------------------
	.section	.nv.constant0._ZN43_GLOBAL__N__9ae7fba5_10_SoftMax_cu_9f978f6321softmax_warp_backwardIfffLi2ELb0ELb1EEEvPT0_PKT_S5_iiiPKb,"a",@progbits
	.sectionflags	@""
	.align	4
.nv.constant0._ZN43_GLOBAL__N__9ae7fba5_10_SoftMax_cu_9f978f6321softmax_warp_backwardIfffLi2ELb0ELb1EEEvPT0_PKT_S5_iiiPKb:
	.zero		576


//--------------------- .nv.constant0._ZN43_GLOBAL__N__9ae7fba5_10_SoftMax_cu_9f978f6321softmax_warp_backwardIfffLi1ELb0ELb1EEEvPT0_PKT_S5_iiiPKb --------------------------
	.section	.nv.constant0._ZN43_GLOBAL__N__9ae7fba5_10_SoftMax_cu_9f978f6321softmax_warp_backwardIfffLi1ELb0ELb1EEEvPT0_PKT_S5_iiiPKb,"a",@progbits
	.sectionflags	@""
	.align	4
.nv.constant0._ZN43_GLOBAL__N__9ae7fba5_10_SoftMax_cu_9f978f6321softmax_warp_backwardIfffLi1ELb0ELb1EEEvPT0_PKT_S5_iiiPKb:
	.zero		576


//--------------------- .nv.constant0._ZN43_GLOBAL__N__9ae7fba5_10_SoftMax_cu_9f978f6321softmax_warp_backwardIfffLi0ELb0ELb1EEEvPT0_PKT_S5_iiiPKb --------------------------
	.section	.nv.constant0._ZN43_GLOBAL__N__9ae7fba5_10_SoftMax_cu_9f978f6321softmax_warp_backwardIfffLi0ELb0ELb1EEEvPT0_PKT_S5_iiiPKb,"a",@progbits
	.sectionflags	@""
	.align	4
.nv.constant0._ZN43_GLOBAL__N__9ae7fba5_10_SoftMax_cu_9f978f6321softmax_warp_backwardIfffLi0ELb0ELb1EEEvPT0_PKT_S5_iiiPKb:
	.zero		576


//--------------------- .nv.constant0._ZN43_GLOBAL__N__9ae7fba5_10_SoftMax_cu_9f978f6321softmax_warp_backwardIdddLi10ELb0ELb1EEEvPT0_PKT_S5_iiiPKb --------------------------
	.section	.nv.constant0._ZN43_GLOBAL__N__9ae7fba5_10_SoftMax_cu_9f978f6321softmax_warp_backwardIdddLi10ELb0ELb1EEEvPT0_PKT_S5_iiiPKb,"a",@progbits
	.sectionflags	@""
	.align	4
.nv.constant0._ZN43_GLOBAL__N__9ae7fba5_10_SoftMax_cu_9f978f6321softmax_warp_backwardIdddLi10ELb0ELb1EEEvPT0_PKT_S5_iiiPKb:
	.zero		576


//--------------------- .nv.constant0._ZN43_GLOBAL__N__9ae7fba5_10_SoftMax_cu_9f978f6321softmax_warp_backwardIdddLi9ELb0ELb1EEEvPT0_PKT_S5_iiiPKb --------------------------
	.section	.nv.constant0._ZN43_GLOBAL__N__9ae7fba5_10_SoftMax_cu_9f978f6321softmax_warp_backwardIdddLi9ELb0ELb1EEEvPT0_PKT_S5_iiiPKb,"a",@progbits
	.sectionflags	@""
	.align	4
.nv.constant0._ZN43_GLOBAL__N__9ae7fba5_10_SoftMax_cu_9f978f6321softmax_warp_backwardIdddLi9ELb0ELb1EEEvPT0_PKT_S5_iiiPKb:
	.zero		576


//--------------------- .nv.constant0._ZN43_GLOBAL__N__9ae7fba5_10_SoftMax_cu_9f978f6321softmax_warp_backwardIdddLi8ELb0ELb1EEEvPT0_PKT_S5_iiiPKb --------------------------
	.section	.nv.constant0._ZN43_GLOBAL__N__9ae7fba5_10_SoftMax_cu_9f978f6321softmax_warp_backwardIdddLi8ELb0ELb1EEEvPT0_PKT_S5_iiiPKb,"a",@progbits
	.sectionflags	@""
	.align	4
.nv.constant0._ZN43_GLOBAL__N__9ae7fba5_10_SoftMax_cu_9f978f6321softmax_warp_backwardIdddLi8ELb0ELb1EEEvPT0_PKT_S5_iiiPKb:
	.zero		576


//--------------------- .nv.constant0._ZN43_GLOBAL__N__9ae7fba5_10_SoftMax_cu_9f978f6321softmax_warp_backwardIdddLi7ELb0ELb1EEEvPT0_PKT_S5_iiiPKb --------------------------
	.section	.nv.constant0._ZN43_GLOBAL__N__9ae7fba5_10_SoftMax_cu_9f978f6321softmax_warp_backwardIdddLi7ELb0ELb1EEEvPT0_PKT_S5_iiiPKb,"a",@progbits
	.sectionflags	@""
	.align	4
.nv.constant0._ZN43_GLOBAL__N__9ae7fba5_10_SoftMax_cu_9f978f6321softmax_warp_backwardIdddLi7ELb0ELb1EEEvPT0_PKT_S5_iiiPKb:
	.zero		576


//--------------------- .nv.constant0._ZN43_GLOBAL__N__9ae7fba5_10_SoftMax_cu_9f978f6321softmax_warp_backwardIdddLi6ELb0ELb1EEEvPT0_PKT_S5_iiiPKb --------------------------
	.section	.nv.constant0._ZN43_GLOBAL__N__9ae7fba5_10_SoftMax_cu_9f978f6321softmax_warp_backwardIdddLi6ELb0ELb1EEEvPT0_PKT_S5_iiiPKb,"a",@progbits
	.sectionflags	@""
	.align	4
.nv.constant0._ZN43_GLOBAL__N__9ae7fba5_10_SoftMax_cu_9f978f6321softmax_warp_backwardIdddLi6ELb0ELb1EEEvPT0_PKT_S5_iiiPKb:
	.zero		576


//--------------------- .nv.constant0._ZN43_GLOBAL__N__9ae7fba5_10_SoftMax_cu_9f978f6321softmax_warp_backwardIdddLi5ELb0ELb1EEEvPT0_PKT_S5_iiiPKb --------------------------
	.section	.nv.constant0._ZN43_GLOBAL__N__9ae7fba5_10_SoftMax_cu_9f978f6321softmax_warp_backwardIdddLi5ELb0ELb1EEEvPT0_PKT_S5_iiiPKb,"a",@progbits
	.sectionflags	@""
	.align	4
.nv.constant0._ZN43_GLOBAL__N__9ae7fba5_10_SoftMax_cu_9f978f6321softmax_warp_backwardIdddLi5ELb0ELb1EEEvPT0_PKT_S5_iiiPKb:
	.zero		576


//--------------------- .nv.constant0._ZN43_GLOBAL__N__9ae7fba5_10_SoftMax_cu_9f978f6321softmax_warp_backwardIdddLi4ELb0ELb1EEEvPT0_PKT_S5_iiiPKb --------------------------
	.section	.nv.constant0._ZN43_GLOBAL__N__9ae7fba5_10_SoftMax_cu_9f978f6321softmax_warp_backwardIdddLi4ELb0ELb1EEEvPT0_PKT_S5_iiiPKb,"a",@progbits
	.sectionflags	@""
	.align	4
.nv.constant0._ZN43_GLOBAL__N__9ae7fba5_10_SoftMax_cu_9f978f6321softmax_warp_backwardIdddLi4ELb0ELb1EEEvPT0_PKT_S5_iiiPKb:
	.zero		576


//--------------------- .nv.constant0._ZN43_GLOBAL__N__9ae7fba5_10_SoftMax_cu_9f978f6321softmax_warp_backwardIdddLi3ELb0ELb1EEEvPT0_PKT_S5_iiiPKb --------------------------
	.section	.nv.constant0._ZN43_GLOBAL__N__9ae7fba5_10_SoftMax_cu_9f978f6321softmax_warp_backwardIdddLi3ELb0ELb1EEEvPT0_PKT_S5_iiiPKb,"a",@progbits
	.sectionflags	@""
	.align	4
.nv.constant0._ZN43_GLOBAL__N__9ae7fba5_10_SoftMax_cu_9f978f6321softmax_warp_backwardIdddLi3ELb0ELb1EEEvPT0_PKT_S5_iiiPKb:
	.zero		576


//--------------------- .nv.constant0._ZN43_GLOBAL__N__9ae7fba5_10_SoftMax_cu_9f978f6321softmax_warp_backwardIdddLi2ELb0ELb1EEEvPT0_PKT_S5_iiiPKb --------------------------
	.section	.nv.constant0._ZN43_GLOBAL__N__9ae7fba5_10_SoftMax_cu_9f978f6321softmax_warp_backwardIdddLi2ELb0ELb1EEEvPT0_PKT_S5_iiiPKb,"a",@progbits
	.sectionflags	@""
	.align	4
.nv.constant0._ZN43_GLOBAL__N__9ae7fba5_10_SoftMax_cu_9f978f6321softmax_warp_backwardIdddLi2ELb0ELb1EEEvPT0_PKT_S5_iiiPKb:
	.zero		576


//--------------------- .nv.constant0._ZN43_GLOBAL__N__9ae7fba5_10_SoftMax_cu_9f978f6321softmax_warp_backwardIdddLi1ELb0ELb1EEEvPT0_PKT_S5_iiiPKb --------------------------
	.section	.nv.constant0._ZN43_GLOBAL__N__9ae7fba5_10_SoftMax_cu_9f978f6321softmax_warp_backwardIdddLi1ELb0ELb1EEEvPT0_PKT_S5_iiiPKb,"a",@progbits
	.sectionflags	@""
	.align	4
.nv.constant0._ZN43_GLOBAL__N__9ae7fba5_10_SoftMax_cu_9f978f6321softmax_warp_backwardIdddLi1ELb0ELb1EEEvPT0_PKT_S5_iiiPKb:
	.zero		576


//--------------------- .nv.constant0._ZN43_GLOBAL__N__9ae7fba5_10_SoftMax_cu_9f978f6321softmax_warp_backwardIdddLi0ELb0ELb1EEEvPT0_PKT_S5_iiiPKb --------------------------
	.section	.nv.constant0._ZN43_GLOBAL__N__9ae7fba5_10_SoftMax_cu_9f978f6321softmax_warp_backwardIdddLi0ELb0ELb1EEEvPT0_PKT_S5_iiiPKb,"a",@progbits
	.sectionflags	@""
	.align	4
.nv.constant0._ZN43_GLOBAL__N__9ae7fba5_10_SoftMax_cu_9f978f6321softmax_warp_backwardIdddLi0ELb0ELb1EEEvPT0_PKT_S5_iiiPKb:
	.zero		576


//--------------------- .nv.constant0._ZN43_GLOBAL__N__9ae7fba5_10_SoftMax_cu_9f978f6320softmax_warp_forwardIN3c108BFloat16ES2_fLi11ELb0ELb1EEEvPT0_PKT_iiiPKbib --------------------------
	.section	.nv.constant0._ZN43_GLOBAL__N__9ae7fba5_10_SoftMax_cu_9f978f6320softmax_warp_forwardIN3c108BFloat16ES2_fLi11ELb0ELb1EEEvPT0_PKT_iiiPKbib,"a",@progbits
	.sectionflags	@""
	.align	4
.nv.constant0._ZN43_GLOBAL__N__9ae7fba5_10_SoftMax_cu_9f978f6320softmax_warp_forwardIN3c108BFloat16ES2_fLi11ELb0ELb1EEEvPT0_PKT_iiiPKbib:
	.zero		573


//--------------------- .nv.constant0._ZN43_GLOBAL__N__9ae7fba5_10_SoftMax_cu_9f978f6320softmax_warp_forwardIN3c108BFloat16ES2_fLi10ELb0ELb1EEEvPT0_PKT_iiiPKbib --------------------------
	.section	.nv.constant0._ZN43_GLOBAL__N__9ae7fba5_10_SoftMax_cu_9f978f6320softmax_warp_forwardIN3c108BFloat16ES2_fLi10ELb0ELb1EEEvPT0_PKT_iiiPKbib,"a",@progbits
	.sectionflags	@""
	.align	4
.nv.constant0._ZN43_GLOBAL__N__9ae7fba5_10_SoftMax_cu_9f978f6320softmax_warp_forwardIN3c108BFloat16ES2_fLi10ELb0ELb1EEEvPT0_PKT_iiiPKbib:
	.zero		573


//--------------------- .nv.constant0._ZN43_GLOBAL__N__9ae7fba5_10_SoftMax_cu_9f978f6320softmax_warp_forwardIN3c108BFloat16ES2_fLi9ELb0ELb1EEEvPT0_PKT_iiiPKbib --------------------------
	.section	.nv.constant0._ZN43_GLOBAL__N__9ae7fba5_10_SoftMax_cu_9f978f6320softmax_warp_forwardIN3c108BFloat16ES2_fLi9ELb0ELb1EEEvPT0_PKT_iiiPKbib,"a",@progbits
	.sectionflags	@""
	.align	4
.nv.constant0._ZN43_GLOBAL__N__9ae7fba5_10_SoftMax_cu_9f978f6320softmax_warp_forwardIN3c108BFloat16ES2_fLi9ELb0ELb1EEEvPT0_PKT_iiiPKbib:
	.zero		573


//--------------------- .nv.constant0._ZN43_GLOBAL__N__9ae7fba5_10_SoftMax_cu_9f978f6320softmax_warp_forwardIN3c108BFloat16ES2_fLi8ELb0ELb1EEEvPT0_PKT_iiiPKbib --------------------------
	.section	.nv.constant0._ZN43_GLOBAL__N__9ae7fba5_10_SoftMax_cu_9f978f6320softmax_warp_forwardIN3c108BFloat16ES2_fLi8ELb0ELb1EEEvPT0_PKT_iiiPKbib,"a",@progbits
	.sectionflags	@""
	.align	4
.nv.constant0._ZN43_GLOBAL__N__9ae7fba5_10_SoftMax_cu_9f978f6320softmax_warp_forwardIN3c108BFloat16ES2_fLi8ELb0ELb1EEEvPT0_PKT_iiiPKbib:
	.zero		573


//--------------------- .nv.constant0._ZN43_GLOBAL__N__9ae7fba5_10_SoftMax_cu_9f978f6320softmax_warp_forwardIN3c108BFloat16ES2_fLi7ELb0ELb1EEEvPT0_PKT_iiiPKbib --------------------------
	.section	.nv.constant0._ZN43_GLOBAL__N__9ae7fba5_10_SoftMax_cu_9f978f6320softmax_warp_forwardIN3c108BFloat16ES2_fLi7ELb0ELb1EEEvPT0_PKT_iiiPKbib,"a",@progbits
	.sectionflags	@""
	.align	4
.nv.constant0._ZN43_GLOBAL__N__9ae7fba5_10_SoftMax_cu_9f978f6320softmax_warp_forwardIN3c108BFloat16ES2_fLi7ELb0ELb1EEEvPT0_PKT_iiiPKbib:
	.zero		573


//--------------------- .nv.constant0._ZN43_GLOBAL__N__9ae7fba5_10_SoftMax_cu_9f978f6320softmax_warp_forwardIN3c108BFloat16ES2_fLi6ELb0ELb1EEEvPT0_PKT_iiiPKbib --------------------------
	.section	.nv.constant0._ZN43_GLOBAL__N__9ae7fba5_10_SoftMax_cu_9f978f6320softmax_warp_forwardIN3c108BFloat16ES2_fLi6ELb0ELb1EEEvPT0_PKT_iiiPKbib,"a",@progbits
	.sectionflags	@""
	.align	4
.nv.constant0._ZN43_GLOBAL__N__9ae7fba5_10_SoftMax_cu_9f978f6320softmax_warp_forwardIN3c108BFloat16ES2_fLi6ELb0ELb1EEEvPT0_PKT_iiiPKbib:
	.zero		573


//--------------------- .nv.constant0._ZN43_GLOBAL__N__9ae7fba5_10_SoftMax_cu_9f978f6320softmax_warp_forwardIN3c108BFloat16ES2_fLi5ELb0ELb1EEEvPT0_PKT_iiiPKbib --------------------------
	.section	.nv.constant0._ZN43_GLOBAL__N__9ae7fba5_10_SoftMax_cu_9f978f6320softmax_warp_forwardIN3c108BFloat16ES2_fLi5ELb0ELb1EEEvPT0_PKT_iiiPKbib,"a",@progbits
	.sectionflags	@""
	.align	4
.nv.constant0._ZN43_GLOBAL__N__9ae7fba5_10_SoftMax_cu_9f978f6320softmax_warp_forwardIN3c108BFloat16ES2_fLi5ELb0ELb1EEEvPT0_PKT_iiiPKbib:
	.zero		573


//--------------------- .nv.constant0._ZN43_GLOBAL__N__9ae7fba5_10_SoftMax_cu_9f978f6320softmax_warp_forwardIN3c108BFloat16ES2_fLi4ELb0ELb1EEEvPT0_PKT_iiiPKbib --------------------------
	.section	.nv.constant0._ZN43_GLOBAL__N__9ae7fba5_10_SoftMax_cu_9f978f6320softmax_warp_forwardIN3c108BFloat16ES2_fLi4ELb0ELb1EEEvPT0_PKT_iiiPKbib,"a",@progbits
	.sectionflags	@""
	.align	4
.nv.constant0._ZN43_GLOBAL__N__9ae7fba5_10_SoftMax_cu_9f978f6320softmax_warp_forwardIN3c108BFloat16ES2_fLi4ELb0ELb1EEEvPT0_PKT_iiiPKbib:
	.zero		573


//--------------------- .nv.constant0._ZN43_GLOBAL__N__9ae7fba5_10_SoftMax_cu_9f978f6320softmax_warp_forwardIN3c108BFloat16ES2_fLi3ELb0ELb1EEEvPT0_PKT_iiiPKbib --------------------------
	.section	.nv.constant0._ZN43_GLOBAL__N__9ae7fba5_10_SoftMax_cu_9f978f6320softmax_warp_forwardIN3c108BFloat16ES2_fLi3ELb0ELb1EEEvPT0_PKT_iiiPKbib,"a",@progbits
	.sectionflags	@""
	.align	4
.nv.constant0._ZN43_GLOBAL__N__9ae7fba5_10_SoftMax_cu_9f978f6320softmax_warp_forwardIN3c108BFloat16ES2_fLi3ELb0ELb1EEEvPT0_PKT_iiiPKbib:
	.zero		573


//--------------------- .nv.constant0._ZN43_GLOBAL__N__9ae7fba5_10_SoftMax_cu_9f978f6320softmax_warp_forwardIN3c108BFloat16ES2_fLi2ELb0ELb1EEEvPT0_PKT_iiiPKbib --------------------------
	.section	.nv.constant0._ZN43_GLOBAL__N__9ae7fba5_10_SoftMax_cu_9f978f6320softmax_warp_forwardIN3c108BFloat16ES2_fLi2ELb0ELb1EEEvPT0_PKT_iiiPKbib,"a",@progbits
	.sectionflags	@""
	.align	4
.nv.constant0._ZN43_GLOBAL__N__9ae7fba5_10_SoftMax_cu_9f978f6320softmax_warp_forwardIN3c108BFloat16ES2_fLi2ELb0ELb1EEEvPT0_PKT_iiiPKbib:
	.zero		573


//--------------------- .nv.constant0._ZN43_GLOBAL__N__9ae7fba5_10_SoftMax_cu_9f978f6320softmax_warp_forwardIN3c108BFloat16ES2_fLi1ELb0ELb1EEEvPT0_PKT_iiiPKbib --------------------------
	.section	.nv.constant0._ZN43_GLOBAL__N__9ae7fba5_10_SoftMax_cu_9f978f6320softmax_warp_forwardIN3c108BFloat16ES2_fLi1ELb0ELb1EEEvPT0_PKT_iiiPKbib,"a",@progbits
	.sectionflags	@""
	.align	4
.nv.constant0._ZN43_GLOBAL__N__9ae7fba5_10_SoftMax_cu_9f978f6320softmax_warp_forwardIN3c108BFloat16ES2_fLi1ELb0ELb1EEEvPT0_PKT_iiiPKbib:
	.zero		573


//--------------------- .nv.constant0._ZN43_GLOBAL__N__9ae7fba5_10_SoftMax_cu_9f978f6320softmax_warp_forwardIN3c108BFloat16ES2_fLi0ELb0ELb1EEEvPT0_PKT_iiiPKbib --------------------------
	.section	.nv.constant0._ZN43_GLOBAL__N__9ae7fba5_10_SoftMax_cu_9f978f6320softmax_warp_forwardIN3c108BFloat16ES2_fLi0ELb0ELb1EEEvPT0_PKT_iiiPKbib,"a",@progbits
	.sectionflags	@""
	.align	4
.nv.constant0._ZN43_GLOBAL__N__9ae7fba5_10_SoftMax_cu_9f978f6320softmax_warp_forwardIN3c108BFloat16ES2_fLi0ELb0ELb1EEEvPT0_PKT_iiiPKbib:
	.zero		573


//--------------------- .nv.constant0._ZN43_GLOBAL__N__9ae7fba5_10_SoftMax_cu_9f978f6320softmax_warp_forwardIN3c104HalfES2_fLi11ELb0ELb1EEEvPT0_PKT_iiiPKbib --------------------------
	.section	.nv.constant0._ZN43_GLOBAL__N__9ae7fba5_10_SoftMax_cu_9f978f6320softmax_warp_forwardIN3c104HalfES2_fLi11ELb0ELb1EEEvPT0_PKT_iiiPKbib,"a",@progbits
	.sectionflags	@""
	.align	4
.nv.constant0._ZN43_GLOBAL__N__9ae7fba5_10_SoftMax_cu_9f978f6320softmax_warp_forwardIN3c104HalfES2_fLi11ELb0ELb1EEEvPT0_PKT_iiiPKbib:
	.zero		573


//--------------------- .nv.constant0._ZN43_GLOBAL__N__9ae7fba5_10_SoftMax_cu_9f978f6320softmax_warp_forwardIN3c104HalfES2_fLi10ELb0ELb1EEEvPT0_PKT_iiiPKbib --------------------------
	.section	.nv.constant0._ZN43_GLOBAL__N__9ae7fba5_10_SoftMax_cu_9f978f6320softmax_warp_forwardIN3c104HalfES2_fLi10ELb0ELb1EEEvPT0_PKT_iiiPKbib,"a",@progbits
	.sectionflags	@""
	.align	4
.nv.constant0._ZN43_GLOBAL__N__9ae7fba5_10_SoftMax_cu_9f978f6320softmax_warp_forwardIN3c104HalfES2_fLi10ELb0ELb1EEEvPT0_PKT_iiiPKbib:
	.zero		573


//--------------------- .nv.constant0._ZN43_GLOBAL__N__9ae7fba5_10_SoftMax_cu_9f978f6320softmax_warp_forwardIN3c104HalfES2_fLi9ELb0ELb1EEEvPT0_PKT_iiiPKbib --------------------------
	.section	.nv.constant0._ZN43_GLOBAL__N__9ae7fba5_10_SoftMax_cu_9f978f6320softmax_warp_forwardIN3c104HalfES2_fLi9ELb0ELb1EEEvPT0_PKT_iiiPKbib,"a",@progbits
	.sectionflags	@""
	.align	4
.nv.constant0._ZN43_GLOBAL__N__9ae7fba5_10_SoftMax_cu_9f978f6320softmax_warp_forwardIN3c104HalfES2_fLi9ELb0ELb1EEEvPT0_PKT_iiiPKbib:
	.zero		573


//--------------------- .nv.constant0._ZN43_GLOBAL__N__9ae7fba5_10_SoftMax_cu_9f978f6320softmax_warp_forwardIN3c104HalfES2_fLi8ELb0ELb1EEEvPT0_PKT_iiiPKbib --------------------------
	.section	.nv.constant0._ZN43_GLOBAL__N__9ae7fba5_10_SoftMax_cu_9f978f6320softmax_warp_forwardIN3c104HalfES2_fLi8ELb0ELb1EEEvPT0_PKT_iiiPKbib,"a",@progbits
	.sectionflags	@""
	.align	4
.nv.constant0._ZN43_GLOBAL__N__9ae7fba5_10_SoftMax_cu_9f978f6320softmax_warp_forwardIN3c104HalfES2_fLi8ELb0ELb1EEEvPT0_PKT_iiiPKbib:
	.zero		573


//--------------------- .nv.constant0._ZN43_GLOBAL__N__9ae7fba5_10_SoftMax_cu_9f978f6320softmax_warp_forwardIN3c104HalfES2_fLi7ELb0ELb1EEEvPT0_PKT_iiiPKbib --------------------------
	.section	.nv.constant0._ZN43_GLOBAL__N__9ae7fba5_10_SoftMax_cu_9f978f6320softmax_warp_forwardIN3c104HalfES2_fLi7ELb0ELb1EEEvPT0_PKT_iiiPKbib,"a",@progbits
	.sectionflags	@""
	.align	4
.nv.constant0._ZN43_GLOBAL__N__9ae7fba5_10_SoftMax_cu_9f978f6320softmax_warp_forwardIN3c104HalfES2_fLi7ELb0ELb1EEEvPT0_PKT_iiiPKbib:
	.zero		573


//--------------------- .nv.constant0._ZN43_GLOBAL__N__9ae7fba5_10_SoftMax_cu_9f978f6320softmax_warp_forwardIN3c104HalfES2_fLi6ELb0ELb1EEEvPT0_PKT_iiiPKbib --------------------------
	.section	.nv.constant0._ZN43_GLOBAL__N__9ae7fba5_10_SoftMax_cu_9f978f6320softmax_warp_forwardIN3c104HalfES2_fLi6ELb0ELb1EEEvPT0_PKT_iiiPKbib,"a",@progbits
	.sectionflags	@""
	.align	4
.nv.constant0._ZN43_GLOBAL__N__9ae7fba5_10_SoftMax_cu_9f978f6320softmax_warp_forwardIN3c104HalfES2_fLi6ELb0ELb1EEEvPT0_PKT_iiiPKbib:
	.zero		573


//--------------------- .nv.constant0._ZN43_GLOBAL__N__9ae7fba5_10_SoftMax_cu_9f978f6320softmax_warp_forwardIN3c104HalfES2_fLi5ELb0ELb1EEEvPT0_PKT_iiiPKbib --------------------------
	.section	.nv.constant0._ZN43_GLOBAL__N__9ae7fba5_10_SoftMax_cu_9f978f6320softmax_warp_forwardIN3c104HalfES2_fLi5ELb0ELb1EEEvPT0_PKT_iiiPKbib,"a",@progbits
	.sectionflags	@""
	.align	4
.nv.constant0._ZN43_GLOBAL__N__9ae7fba5_10_SoftMax_cu_9f978f6320softmax_warp_forwardIN3c104HalfES2_fLi5ELb0ELb1EEEvPT0_PKT_iiiPKbib:
	.zero		573


//--------------------- .nv.constant0._ZN43_GLOBAL__N__9ae7fba5_10_SoftMax_cu_9f978f6320softmax_warp_forwardIN3c104HalfES2_fLi4ELb0ELb1EEEvPT0_PKT_iiiPKbib --------------------------
	.section	.nv.constant0._ZN43_GLOBAL__N__9ae7fba5_10_SoftMax_cu_9f978f6320softmax_warp_forwardIN3c104HalfES2_fLi4ELb0ELb1EEEvPT0_PKT_iiiPKbib,"a",@progbits
	.sectionflags	@""
	.align	4
.nv.constant0._ZN43_GLOBAL__N__9ae7fba5_10_SoftMax_cu_9f978f6320softmax_warp_forwardIN3c104HalfES2_fLi4ELb0ELb1EEEvPT0_PKT_iiiPKbib:
	.zero		573


//--------------------- .nv.constant0._ZN43_GLOBAL__N__9ae7fba5_10_SoftMax_cu_9f978f6320softmax_warp_forwardIN3c104HalfES2_fLi3ELb0ELb1EEEvPT0_PKT_iiiPKbib --------------------------
	.section	.nv.constant0._ZN43_GLOBAL__N__9ae7fba5_10_SoftMax_cu_9f978f6320softmax_warp_forwardIN3c104HalfES2_fLi3ELb0ELb1EEEvPT0_PKT_iiiPKbib,"a",@progbits
	.sectionflags	@""
	.align	4
.nv.constant0._ZN43_GLOBAL__N__9ae7fba5_10_SoftMax_cu_9f978f6320softmax_warp_forwardIN3c104HalfES2_fLi3ELb0ELb1EEEvPT0_PKT_iiiPKbib:
	.zero		573


//--------------------- .nv.constant0._ZN43_GLOBAL__N__9ae7fba5_10_SoftMax_cu_9f978f6320softmax_warp_forwardIN3c104HalfES2_fLi2ELb0ELb1EEEvPT0_PKT_iiiPKbib --------------------------
	.section	.nv.constant0._ZN43_GLOBAL__N__9ae7fba5_10_SoftMax_cu_9f978f6320softmax_warp_forwardIN3c104HalfES2_fLi2ELb0ELb1EEEvPT0_PKT_iiiPKbib,"a",@progbits
	.sectionflags	@""
	.align	4
.nv.constant0._ZN43_GLOBAL__N__9ae7fba5_10_SoftMax_cu_9f978f6320softmax_warp_forwardIN3c104HalfES2_fLi2ELb0ELb1EEEvPT0_PKT_iiiPKbib:
	.zero		573


//--------------------- .nv.constant0._ZN43_GLOBAL__N__9ae7fba5_10_SoftMax_cu_9f978f6320softmax_warp_forwardIN3c104HalfES2_fLi1ELb0ELb1EEEvPT0_PKT_iiiPKbib --------------------------
	.section	.nv.constant0._ZN43_GLOBAL__N__9ae7fba5_10_SoftMax_cu_9f978f6320softmax_warp_forwardIN3c104HalfES2_fLi1ELb0ELb1EEEvPT0_PKT_iiiPKbib,"a",@progbits
	.sectionflags	@""
	.align	4
.nv.constant0._ZN43_GLOBAL__N__9ae7fba5_10_SoftMax_cu_9f978f6320softmax_warp_forwardIN3c104HalfES2_fLi1ELb0ELb1EEEvPT0_PKT_iiiPKbib:
	.zero		573


//--------------------- .nv.constant0._ZN43_GLOBAL__N__9ae7fba5_10_SoftMax_cu_9f978f6320softmax_warp_forwardIN3c104HalfES2_fLi0ELb0ELb1EEEvPT0_PKT_iiiPKbib --------------------------
	.section	.nv.constant0._ZN43_GLOBAL__N__9ae7fba5_10_SoftMax_cu_9f978f6320softmax_warp_forwardIN3c104HalfES2_fLi0ELb0ELb1EEEvPT0_PKT_iiiPKbib,"a",@progbits
	.sectionflags	@""
	.align	4
.nv.constant0._ZN43_GLOBAL__N__9ae7fba5_10_SoftMax_cu_9f978f6320softmax_warp_forwardIN3c104HalfES2_fLi0ELb0ELb1EEEvPT0_PKT_iiiPKbib:
	.zero		573


//--------------------- .nv.constant0._ZN43_GLOBAL__N__9ae7fba5_10_SoftMax_cu_9f978f6320softmax_warp_forwardIfffLi11ELb0ELb1EEEvPT0_PKT_iiiPKbib --------------------------
	.section	.nv.constant0._ZN43_GLOBAL__N__9ae7fba5_10_SoftMax_cu_9f978f6320softmax_warp_forwardIfffLi11ELb0ELb1EEEvPT0_PKT_iiiPKbib,"a",@progbits
	.sectionflags	@""
	.align	4
.nv.constant0._ZN43_GLOBAL__N__9ae7fba5_10_SoftMax_cu_9f978f6320softmax_warp_forwardIfffLi11ELb0ELb1EEEvPT0_PKT_iiiPKbib:
	.zero		573


//--------------------- .nv.constant0._ZN43_GLOBAL__N__9ae7fba5_10_SoftMax_cu_9f978f6320softmax_warp_forwardIfffLi10ELb0ELb1EEEvPT0_PKT_iiiPKbib --------------------------
	.section	.nv.constant0._ZN43_GLOBAL__N__9ae7fba5_10_SoftMax_cu_9f978f6320softmax_warp_forwardIfffLi10ELb0ELb1EEEvPT0_PKT_iiiPKbib,"a",@progbits
	.sectionflags	@""
	.align	4
.nv.constant0._ZN43_GLOBAL__N__9ae7fba5_10_SoftMax_cu_9f978f6320softmax_warp_forwardIfffLi10ELb0ELb1EEEvPT0_PKT_iiiPKbib:
	.zero		573


//--------------------- .nv.constant0._ZN43_GLOBAL__N__9ae7fba5_10_SoftMax_cu_9f978f6320softmax_warp_forwardIfffLi9ELb0ELb1EEEvPT0_PKT_iiiPKbib --------------------------
	.section	.nv.constant0._ZN43_GLOBAL__N__9ae7fba5_10_SoftMax_cu_9f978f6320softmax_warp_forwardIfffLi9ELb0ELb1EEEvPT0_PKT_iiiPKbib,"a",@progbits
	.sectionflags	@""
	.align	4
.nv.constant0._ZN43_GLOBAL__N__9ae7fba5_10_SoftMax_cu_9f978f6320softmax_warp_forwardIfffLi9ELb0ELb1EEEvPT0_PKT_iiiPKbib:
	.zero		573


//--------------------- .nv.constant0._ZN43_GLOBAL__N__9ae7fba5_10_SoftMax_cu_9f978f6320softmax_warp_forwardIfffLi8ELb0ELb1EEEvPT0_PKT_iiiPKbib --------------------------
	.section	.nv.constant0._ZN43_GLOBAL__N__9ae7fba5_10_SoftMax_cu_9f978f6320softmax_warp_forwardIfffLi8ELb0ELb1EEEvPT0_PKT_iiiPKbib,"a",@progbits
	.sectionflags	@""
	.align	4
.nv.constant0._ZN43_GLOBAL__N__9ae7fba5_10_SoftMax_cu_9f978f6320softmax_warp_forwardIfffLi8ELb0ELb1EEEvPT0_PKT_iiiPKbib:
	.zero		573


//--------------------- .nv.constant0._ZN43_GLOBAL__N__9ae7fba5_10_SoftMax_cu_9f978f6320softmax_warp_forwardIfffLi7ELb0ELb1EEEvPT0_PKT_iiiPKbib --------------------------
	.section	.nv.constant0._ZN43_GLOBAL__N__9ae7fba5_10_SoftMax_cu_9f978f6320softmax_warp_forwardIfffLi7ELb0ELb1EEEvPT0_PKT_iiiPKbib,"a",@progbits
	.sectionflags	@""
	.align	4
.nv.constant0._ZN43_GLOBAL__N__9ae7fba5_10_SoftMax_cu_9f978f6320softmax_warp_forwardIfffLi7ELb0ELb1EEEvPT0_PKT_iiiPKbib:
	.zero		573


//--------------------- .nv.constant0._ZN43_GLOBAL__N__9ae7fba5_10_SoftMax_cu_9f978f6320softmax_warp_forwardIfffLi6ELb0ELb1EEEvPT0_PKT_iiiPKbib --------------------------
	.section	.nv.constant0._ZN43_GLOBAL__N__9ae7fba5_10_SoftMax_cu_9f978f6320softmax_warp_forwardIfffLi6ELb0ELb1EEEvPT0_PKT_iiiPKbib,"a",@progbits
	.sectionflags	@""
	.align	4
.nv.constant0._ZN43_GLOBAL__N__9ae7fba5_10_SoftMax_cu_9f978f6320softmax_warp_forwardIfffLi6ELb0ELb1EEEvPT0_PKT_iiiPKbib:
	.zero		573


//--------------------- .nv.constant0._ZN43_GLOBAL__N__9ae7fba5_10_SoftMax_cu_9f978f6320softmax_warp_forwardIfffLi5ELb0ELb1EEEvPT0_PKT_iiiPKbib --------------------------
	.section	.nv.constant0._ZN43_GLOBAL__N__9ae7fba5_10_SoftMax_cu_9f978f6320softmax_warp_forwardIfffLi5ELb0ELb1EEEvPT0_PKT_iiiPKbib,"a",@progbits
	.sectionflags	@""
	.align	4
.nv.constant0._ZN43_GLOBAL__N__9ae7fba5_10_SoftMax_cu_9f978f6320softmax_warp_forwardIfffLi5ELb0ELb1EEEvPT0_PKT_iiiPKbib:
	.zero		573


//--------------------- .nv.constant0._ZN43_GLOBAL__N__9ae7fba5_10_SoftMax_cu_9f978f6320softmax_warp_forwardIfffLi4ELb0ELb1EEEvPT0_PKT_iiiPKbib --------------------------
	.section	.nv.constant0._ZN43_GLOBAL__N__9ae7fba5_10_SoftMax_cu_9f978f6320softmax_warp_forwardIfffLi4ELb0ELb1EEEvPT0_PKT_iiiPKbib,"a",@progbits
	.sectionflags	@""
	.align	4
.nv.constant0._ZN43_GLOBAL__N__9ae7fba5_10_SoftMax_cu_9f978f6320softmax_warp_forwardIfffLi4ELb0ELb1EEEvPT0_PKT_iiiPKbib:
	.zero		573


//--------------------- .nv.constant0._ZN43_GLOBAL__N__9ae7fba5_10_SoftMax_cu_9f978f6320softmax_warp_forwardIfffLi3ELb0ELb1EEEvPT0_PKT_iiiPKbib --------------------------
	.section	.nv.constant0._ZN43_GLOBAL__N__9ae7fba5_10_SoftMax_cu_9f978f6320softmax_warp_forwardIfffLi3ELb0ELb1EEEvPT0_PKT_iiiPKbib,"a",@progbits
	.sectionflags	@""
	.align	4
.nv.constant0._ZN43_GLOBAL__N__9ae7fba5_10_SoftMax_cu_9f978f6320softmax_warp_forwardIfffLi3ELb0ELb1EEEvPT0_PKT_iiiPKbib:
	.zero		573


//--------------------- .nv.constant0._ZN43_GLOBAL__N__9ae7fba5_10_SoftMax_cu_9f978f6320softmax_warp_forwardIfffLi2ELb0ELb1EEEvPT0_PKT_iiiPKbib --------------------------
	.section	.nv.constant0._ZN43_GLOBAL__N__9ae7fba5_10_SoftMax_cu_9f978f6320softmax_warp_forwardIfffLi2ELb0ELb1EEEvPT0_PKT_iiiPKbib,"a",@progbits
	.sectionflags	@""
	.align	4
.nv.constant0._ZN43_GLOBAL__N__9ae7fba5_10_SoftMax_cu_9f978f6320softmax_warp_forwardIfffLi2ELb0ELb1EEEvPT0_PKT_iiiPKbib:
	.zero		573


//--------------------- .nv.constant0._ZN43_GLOBAL__N__9ae7fba5_10_SoftMax_cu_9f978f6320softmax_warp_forwardIfffLi1ELb0ELb1EEEvPT0_PKT_iiiPKbib --------------------------
	.section	.nv.constant0._ZN43_GLOBAL__N__9ae7fba5_10_SoftMax_cu_9f978f6320softmax_warp_forwardIfffLi1ELb0ELb1EEEvPT0_PKT_iiiPKbib,"a",@progbits
	.sectionflags	@""
	.align	4
.nv.constant0._ZN43_GLOBAL__N__9ae7fba5_10_SoftMax_cu_9f978f6320softmax_warp_forwardIfffLi1ELb0ELb1EEEvPT0_PKT_iiiPKbib:
	.zero		573


//--------------------- .nv.constant0._ZN43_GLOBAL__N__9ae7fba5_10_SoftMax_cu_9f978f6320softmax_warp_forwardIfffLi0ELb0ELb1EEEvPT0_PKT_iiiPKbib --------------------------
	.section	.nv.constant0._ZN43_GLOBAL__N__9ae7fba5_10_SoftMax_cu_9f978f6320softmax_warp_forwardIfffLi0ELb0ELb1EEEvPT0_PKT_iiiPKbib,"a",@progbits
	.sectionflags	@""
	.align	4
.nv.constant0._ZN43_GLOBAL__N__9ae7fba5_10_SoftMax_cu_9f978f6320softmax_warp_forwardIfffLi0ELb0ELb1EEEvPT0_PKT_iiiPKbib:
	.zero		573


//--------------------- .nv.constant0._ZN43_GLOBAL__N__9ae7fba5_10_SoftMax_cu_9f978f6320softmax_warp_forwardIdddLi11ELb0ELb1EEEvPT0_PKT_iiiPKbib --------------------------
	.section	.nv.constant0._ZN43_GLOBAL__N__9ae7fba5_10_SoftMax_cu_9f978f6320softmax_warp_forwardIdddLi11ELb0ELb1EEEvPT0_PKT_iiiPKbib,"a",@progbits
	.sectionflags	@""
	.align	4
.nv.constant0._ZN43_GLOBAL__N__9ae7fba5_10_SoftMax_cu_9f978f6320softmax_warp_forwardIdddLi11ELb0ELb1EEEvPT0_PKT_iiiPKbib:
	.zero		573


//--------------------- .nv.constant0._ZN43_GLOBAL__N__9ae7fba5_10_SoftMax_cu_9f978f6320softmax_warp_forwardIdddLi10ELb0ELb1EEEvPT0_PKT_iiiPKbib --------------------------
	.section	.nv.constant0._ZN43_GLOBAL__N__9ae7fba5_10_SoftMax_cu_9f978f6320softmax_warp_forwardIdddLi10ELb0ELb1EEEvPT0_PKT_iiiPKbib,"a",@progbits
	.sectionflags	@""
	.align	4
.nv.constant0._ZN43_GLOBAL__N__9ae7fba5_10_SoftMax_cu_9f978f6320softmax_warp_forwardIdddLi10ELb0ELb1EEEvPT0_PKT_iiiPKbib:
	.zero		573


//--------------------- .nv.constant0._ZN43_GLOBAL__N__9ae7fba5_10_SoftMax_cu_9f978f6320softmax_warp_forwardIdddLi9ELb0ELb1EEEvPT0_PKT_iiiPKbib --------------------------
	.section	.nv.constant0._ZN43_GLOBAL__N__9ae7fba5_10_SoftMax_cu_9f978f6320softmax_warp_forwardIdddLi9ELb0ELb1EEEvPT0_PKT_iiiPKbib,"a",@progbits
	.sectionflags	@""
	.align	4
.nv.constant0._ZN43_GLOBAL__N__9ae7fba5_10_SoftMax_cu_9f978f6320softmax_warp_forwardIdddLi9ELb0ELb1EEEvPT0_PKT_iiiPKbib:
	.zero		573


//--------------------- .nv.constant0._ZN43_GLOBAL__N__9ae7fba5_10_SoftMax_cu_9f978f6320softmax_warp_forwardIdddLi8ELb0ELb1EEEvPT0_PKT_iiiPKbib --------------------------
	.section	.nv.constant0._ZN43_GLOBAL__N__9ae7fba5_10_SoftMax_cu_9f978f6320softmax_warp_forwardIdddLi8ELb0ELb1EEEvPT0_PKT_iiiPKbib,"a",@progbits
	.sectionflags	@""
	.align	4
.nv.constant0._ZN43_GLOBAL__N__9ae7fba5_10_SoftMax_cu_9f978f6320softmax_warp_forwardIdddLi8ELb0ELb1EEEvPT0_PKT_iiiPKbib:
	.zero		573


//--------------------- .nv.constant0._ZN43_GLOBAL__N__9ae7fba5_10_SoftMax_cu_9f978f6320softmax_warp_forwardIdddLi7ELb0ELb1EEEvPT0_PKT_iiiPKbib --------------------------
	.section	.nv.constant0._ZN43_GLOBAL__N__9ae7fba5_10_SoftMax_cu_9f978f6320softmax_warp_forwardIdddLi7ELb0ELb1EEEvPT0_PKT_iiiPKbib,"a",@progbits
	.sectionflags	@""
	.align	4
.nv.constant0._ZN43_GLOBAL__N__9ae7fba5_10_SoftMax_cu_9f978f6320softmax_warp_forwardIdddLi7ELb0ELb1EEEvPT0_PKT_iiiPKbib:
	.zero		573


//--------------------- .nv.constant0._ZN43_GLOBAL__N__9ae7fba5_10_SoftMax_cu_9f978f6320softmax_warp_forwardIdddLi6ELb0ELb1EEEvPT0_PKT_iiiPKbib --------------------------
	.section	.nv.constant0._ZN43_GLOBAL__N__9ae7fba5_10_SoftMax_cu_9f978f6320softmax_warp_forwardIdddLi6ELb0ELb1EEEvPT0_PKT_iiiPKbib,"a",@progbits
	.sectionflags	@""
	.align	4
.nv.constant0._ZN43_GLOBAL__N__9ae7fba5_10_SoftMax_cu_9f978f6320softmax_warp_forwardIdddLi6ELb0ELb1EEEvPT0_PKT_iiiPKbib:
	.zero		573


//--------------------- .nv.constant0._ZN43_GLOBAL__N__9ae7fba5_10_SoftMax_cu_9f978f6320softmax_warp_forwardIdddLi5ELb0ELb1EEEvPT0_PKT_iiiPKbib --------------------------
	.section	.nv.constant0._ZN43_GLOBAL__N__9ae7fba5_10_SoftMax_cu_9f978f6320softmax_warp_forwardIdddLi5ELb0ELb1EEEvPT0_PKT_iiiPKbib,"a",@progbits
	.sectionflags	@""
	.align	4
.nv.constant0._ZN43_GLOBAL__N__9ae7fba5_10_SoftMax_cu_9f978f6320softmax_warp_forwardIdddLi5ELb0ELb1EEEvPT0_PKT_iiiPKbib:
	.zero		573


//--------------------- .nv.constant0._ZN43_GLOBAL__N__9ae7fba5_10_SoftMax_cu_9f978f6320softmax_warp_forwardIdddLi4ELb0ELb1EEEvPT0_PKT_iiiPKbib --------------------------
	.section	.nv.constant0._ZN43_GLOBAL__N__9ae7fba5_10_SoftMax_cu_9f978f6320softmax_warp_forwardIdddLi4ELb0ELb1EEEvPT0_PKT_iiiPKbib,"a",@progbits
	.sectionflags	@""
	.align	4
.nv.constant0._ZN43_GLOBAL__N__9ae7fba5_10_SoftMax_cu_9f978f6320softmax_warp_forwardIdddLi4ELb0ELb1EEEvPT0_PKT_iiiPKbib:
	.zero		573


//--------------------- .nv.constant0._ZN43_GLOBAL__N__9ae7fba5_10_SoftMax_cu_9f978f6320softmax_warp_forwardIdddLi3ELb0ELb1EEEvPT0_PKT_iiiPKbib --------------------------
	.section	.nv.constant0._ZN43_GLOBAL__N__9ae7fba5_10_SoftMax_cu_9f978f6320softmax_warp_forwardIdddLi3ELb0ELb1EEEvPT0_PKT_iiiPKbib,"a",@progbits
	.sectionflags	@""
	.align	4
.nv.constant0._ZN43_GLOBAL__N__9ae7fba5_10_SoftMax_cu_9f978f6320softmax_warp_forwardIdddLi3ELb0ELb1EEEvPT0_PKT_iiiPKbib:
	.zero		573


//--------------------- .nv.constant0._ZN43_GLOBAL__N__9ae7fba5_10_SoftMax_cu_9f978f6320softmax_warp_forwardIdddLi2ELb0ELb1EEEvPT0_PKT_iiiPKbib --------------------------
	.section	.nv.constant0._ZN43_GLOBAL__N__9ae7fba5_10_SoftMax_cu_9f978f6320softmax_warp_forwardIdddLi2ELb0ELb1EEEvPT0_PKT_iiiPKbib,"a",@progbits
	.sectionflags	@""
	.align	4
.nv.constant0._ZN43_GLOBAL__N__9ae7fba5_10_SoftMax_cu_9f978f6320softmax_warp_forwardIdddLi2ELb0ELb1EEEvPT0_PKT_iiiPKbib:
	.zero		573


//--------------------- .nv.constant0._ZN43_GLOBAL__N__9ae7fba5_10_SoftMax_cu_9f978f6320softmax_warp_forwardIdddLi1ELb0ELb1EEEvPT0_PKT_iiiPKbib --------------------------
	.section	.nv.constant0._ZN43_GLOBAL__N__9ae7fba5_10_SoftMax_cu_9f978f6320softmax_warp_forwardIdddLi1ELb0ELb1EEEvPT0_PKT_iiiPKbib,"a",@progbits
	.sectionflags	@""
	.align	4
.nv.constant0._ZN43_GLOBAL__N__9ae7fba5_10_SoftMax_cu_9f978f6320softmax_warp_forwardIdddLi1ELb0ELb1EEEvPT0_PKT_iiiPKbib:
	.zero		573


//--------------------- .nv.constant0._ZN43_GLOBAL__N__9ae7fba5_10_SoftMax_cu_9f978f6320softmax_warp_forwardIdddLi0ELb0ELb1EEEvPT0_PKT_iiiPKbib --------------------------
	.section	.nv.constant0._ZN43_GLOBAL__N__9ae7fba5_10_SoftMax_cu_9f978f6320softmax_warp_forwardIdddLi0ELb0ELb1EEEvPT0_PKT_iiiPKbib,"a",@progbits
	.sectionflags	@""
	.align	4
.nv.constant0._ZN43_GLOBAL__N__9ae7fba5_10_SoftMax_cu_9f978f6320softmax_warp_forwardIdddLi0ELb0ELb1EEEvPT0_PKT_iiiPKbib:
	.zero		573


//--------------------- .nv.constant0._ZN43_GLOBAL__N__9ae7fba5_10_SoftMax_cu_9f978f6321softmax_warp_backwardIfN3c108BFloat16EfLi10ELb0ELb0EEEvPT0_PKT_S7_iiiPKb --------------------------
	.section	.nv.constant0._ZN43_GLOBAL__N__9ae7fba5_10_SoftMax_cu_9f978f6321softmax_warp_backwardIfN3c108BFloat16EfLi10ELb0ELb0EEEvPT0_PKT_S7_iiiPKb,"a",@progbits
	.sectionflags	@""
	.align	4
.nv.constant0._ZN43_GLOBAL__N__9ae7fba5_10_SoftMax_cu_9f978f6321softmax_warp_backwardIfN3c108BFloat16EfLi10ELb0ELb0EEEvPT0_PKT_S7_iiiPKb:
	.zero		576


//--------------------- .nv.constant0._ZN43_GLOBAL__N__9ae7fba5_10_SoftMax_cu_9f978f6321softmax_warp_backwardIfN3c108BFloat16EfLi9ELb0ELb0EEEvPT0_PKT_S7_iiiPKb --------------------------
	.section	.nv.constant0._ZN43_GLOBAL__N__9ae7fba5_10_SoftMax_cu_9f978f6321softmax_warp_backwardIfN3c108BFloat16EfLi9ELb0ELb0EEEvPT0_PKT_S7_iiiPKb,"a",@progbits
	.sectionflags	@""
	.align	4
.nv.constant0._ZN43_GLOBAL__N__9ae7fba5_10_SoftMax_cu_9f978f6321softmax_warp_backwardIfN3c108BFloat16EfLi9ELb0ELb0EEEvPT0_PKT_S7_iiiPKb:
	.zero		576


//--------------------- .nv.constant0._ZN43_GLOBAL__N__9ae7fba5_10_SoftMax_cu_9f978f6321softmax_warp_backwardIfN3c108BFloat16EfLi8ELb0ELb0EEEvPT0_PKT_S7_iiiPKb --------------------------
	.section	.nv.constant0._ZN43_GLOBAL__N__9ae7fba5_10_SoftMax_cu_9f978f6321softmax_warp_backwardIfN3c108BFloat16EfLi8ELb0ELb0EEEvPT0_PKT_S7_iiiPKb,"a",@progbits
	.sectionflags	@""
	.align	4
.nv.constant0._ZN43_GLOBAL__N__9ae7fba5_10_SoftMax_cu_9f978f6321softmax_warp_backwardIfN3c108BFloat16EfLi8ELb0ELb0EEEvPT0_PKT_S7_iiiPKb:
	.zero		576


//--------------------- .nv.constant0._ZN43_GLOBAL__N__9ae7fba5_10_SoftMax_cu_9f978f6321softmax_warp_backwardIfN3c108BFloat16EfLi7ELb0ELb0EEEvPT0_PKT_S7_iiiPKb --------------------------
	.section	.nv.constant0._ZN43_GLOBAL__N__9ae7fba5_10_SoftMax_cu_9f978f6321softmax_warp_backwardIfN3c108BFloat16EfLi7ELb0ELb0EEEvPT0_PKT_S7_iiiPKb,"a",@progbits
	.sectionflags	@""
	.align	4
.nv.constant0._ZN43_GLOBAL__N__9ae7fba5_10_SoftMax_cu_9f978f6321softmax_warp_backwardIfN3c108BFloat16EfLi7ELb0ELb0EEEvPT0_PKT_S7_iiiPKb:
	.zero		576


//--------------------- .nv.constant0._ZN43_GLOBAL__N__9ae7fba5_10_SoftMax_cu_9f978f6321softmax_warp_backwardIfN3c108BFloat16EfLi6ELb0ELb0EEEvPT0_PKT_S7_iiiPKb --------------------------
	.section	.nv.constant0._ZN43_GLOBAL__N__9ae7fba5_10_SoftMax_cu_9f978f6321softmax_warp_backwardIfN3c108BFloat16EfLi6ELb0ELb0EEEvPT0_PKT_S7_iiiPKb,"a",@progbits
	.sectionflags	@""
	.align	4
.nv.constant0._ZN43_GLOBAL__N__9ae7fba5_10_SoftMax_cu_9f978f6321softmax_warp_backwardIfN3c108BFloat16EfLi6ELb0ELb0EEEvPT0_PKT_S7_iiiPKb:
	.zero		576


//--------------------- .nv.constant0._ZN43_GLOBAL__N__9ae7fba5_10_SoftMax_cu_9f978f6321softmax_warp_backwardIfN3c108BFloat16EfLi5ELb0ELb0EEEvPT0_PKT_S7_iiiPKb --------------------------
	.section	.nv.constant0._ZN43_GLOBAL__N__9ae7fba5_10_SoftMax_cu_9f978f6321softmax_warp_backwardIfN3c108BFloat16EfLi5ELb0ELb0EEEvPT0_PKT_S7_iiiPKb,"a",@progbits
	.sectionflags	@""
	.align	4
.nv.constant0._ZN43_GLOBAL__N__9ae7fba5_10_SoftMax_cu_9f978f6321softmax_warp_backwardIfN3c108BFloat16EfLi5ELb0ELb0EEEvPT0_PKT_S7_iiiPKb:
	.zero		576


//--------------------- .nv.constant0._ZN43_GLOBAL__N__9ae7fba5_10_SoftMax_cu_9f978f6321softmax_warp_backwardIfN3c108BFloat16EfLi4ELb0ELb0EEEvPT0_PKT_S7_iiiPKb --------------------------
	.section	.nv.constant0._ZN43_GLOBAL__N__9ae7fba5_10_SoftMax_cu_9f978f6321softmax_warp_backwardIfN3c108BFloat16EfLi4ELb0ELb0EEEvPT0_PKT_S7_iiiPKb,"a",@progbits
	.sectionflags	@""
	.align	4
.nv.constant0._ZN43_GLOBAL__N__9ae7fba5_10_SoftMax_cu_9f978f6321softmax_warp_backwardIfN3c108BFloat16EfLi4ELb0ELb0EEEvPT0_PKT_S7_iiiPKb:
	.zero		576


//--------------------- .nv.constant0._ZN43_GLOBAL__N__9ae7fba5_10_SoftMax_cu_9f978f6321softmax_warp_backwardIfN3c108BFloat16EfLi3ELb0ELb0EEEvPT0_PKT_S7_iiiPKb --------------------------
	.section	.nv.constant0._ZN43_GLOBAL__N__9ae7fba5_10_SoftMax_cu_9f978f6321softmax_warp_backwardIfN3c108BFloat16EfLi3ELb0ELb0EEEvPT0_PKT_S7_iiiPKb,"a",@progbits
	.sectionflags	@""
	.align	4
.nv.constant0._ZN43_GLOBAL__N__9ae7fba5_10_SoftMax_cu_9f978f6321softmax_warp_backwardIfN3c108BFloat16EfLi3ELb0ELb0EEEvPT0_PKT_S7_iiiPKb:
	.zero		576


//--------------------- .nv.constant0._ZN43_GLOBAL__N__9ae7fba5_10_SoftMax_cu_9f978f6321softmax_warp_backwardIfN3c108BFloat16EfLi2ELb0ELb0EEEvPT0_PKT_S7_iiiPKb --------------------------
	.section	.nv.constant0._ZN43_GLOBAL__N__9ae7fba5_10_SoftMax_cu_9f978f6321softmax_warp_backwardIfN3c108BFloat16EfLi2ELb0ELb0EEEvPT0_PKT_S7_iiiPKb,"a",@progbits
	.sectionflags	@""
	.align	4
.nv.constant0._ZN43_GLOBAL__N__9ae7fba5_10_SoftMax_cu_9f978f6321softmax_warp_backwardIfN3c108BFloat16EfLi2ELb0ELb0EEEvPT0_PKT_S7_iiiPKb:
	.zero		576


//--------------------- .nv.constant0._ZN43_GLOBAL__N__9ae7fba5_10_SoftMax_cu_9f978f6321softmax_warp_backwardIfN3c108BFloat16EfLi1ELb0ELb0EEEvPT0_PKT_S7_iiiPKb --------------------------
	.section	.nv.constant0._ZN43_GLOBAL__N__9ae7fba5_10_SoftMax_cu_9f978f6321softmax_warp_backwardIfN3c108BFloat16EfLi1ELb0ELb0EEEvPT0_PKT_S7_iiiPKb,"a",@progbits
	.sectionflags	@""
	.align	4
.nv.constant0._ZN43_GLOBAL__N__9ae7fba5_10_SoftMax_cu_9f978f6321softmax_warp_backwardIfN3c108BFloat16EfLi1ELb0ELb0EEEvPT0_PKT_S7_iiiPKb:
	.zero		576


//--------------------- .nv.constant0._ZN43_GLOBAL__N__9ae7fba5_10_SoftMax_cu_9f978f6321softmax_warp_backwardIfN3c108BFloat16EfLi0ELb0ELb0EEEvPT0_PKT_S7_iiiPKb --------------------------
	.section	.nv.constant0._ZN43_GLOBAL__N__9ae7fba5_10_SoftMax_cu_9f978f6321softmax_warp_backwardIfN3c108BFloat16EfLi0ELb0ELb0EEEvPT0_PKT_S7_iiiPKb,"a",@progbits
	.sectionflags	@""
	.align	4
.nv.constant0._ZN43_GLOBAL__N__9ae7fba5_10_SoftMax_cu_9f978f6321softmax_warp_backwardIfN3c108BFloat16EfLi0ELb0ELb0EEEvPT0_PKT_S7_iiiPKb:
	.zero		576


//--------------------- .nv.constant0._ZN43_GLOBAL__N__9ae7fba5_10_SoftMax_cu_9f978f6321softmax_warp_backwardIN3c108BFloat16ES2_fLi10ELb0ELb0EEEvPT0_PKT_S7_iiiPKb --------------------------
	.section	.nv.constant0._ZN43_GLOBAL__N__9ae7fba5_10_SoftMax_cu_9f978f6321softmax_warp_backwardIN3c108BFloat16ES2_fLi10ELb0ELb0EEEvPT0_PKT_S7_iiiPKb,"a",@progbits
	.sectionflags	@""
	.align	4
.nv.constant0._ZN43_GLOBAL__N__9ae7fba5_10_SoftMax_cu_9f978f6321softmax_warp_backwardIN3c108BFloat16ES2_fLi10ELb0ELb0EEEvPT0_PKT_S7_iiiPKb:
	.zero		576


//--------------------- .nv.constant0._ZN43_GLOBAL__N__9ae7fba5_10_SoftMax_cu_9f978f6321softmax_warp_backwardIN3c108BFloat16ES2_fLi9ELb0ELb0EEEvPT0_PKT_S7_iiiPKb --------------------------
	.section	.nv.constant0._ZN43_GLOBAL__N__9ae7fba5_10_SoftMax_cu_9f978f6321softmax_warp_backwardIN3c108BFloat16ES2_fLi9ELb0ELb0EEEvPT0_PKT_S7_iiiPKb,"a",@progbits
	.sectionflags	@""
	.align	4
.nv.constant0._ZN43_GLOBAL__N__9ae7fba5_10_SoftMax_cu_9f978f6321softmax_warp_backwardIN3c108BFloat16ES2_fLi9ELb0ELb0EEEvPT0_PKT_S7_iiiPKb:
	.zero		576


//--------------------- .nv.constant0._ZN43_GLOBAL__N__9ae7fba5_10_SoftMax_cu_9f978f6321softmax_warp_backwardIN3c108BFloat16ES2_fLi8ELb0ELb0EEEvPT0_PKT_S7_iiiPKb --------------------------
	.section	.nv.constant0._ZN43_GLOBAL__N__9ae7fba5_10_SoftMax_cu_9f978f6321softmax_warp_backwardIN3c108BFloat16ES2_fLi8ELb0ELb0EEEvPT0_PKT_S7_iiiPKb,"a",@progbits
	.sectionflags	@""
	.align	4
.nv.constant0._ZN43_GLOBAL__N__9ae7fba5_10_SoftMax_cu_9f978f6321softmax_warp_backwardIN3c108BFloat16ES2_fLi8ELb0ELb0EEEvPT0_PKT_S7_iiiPKb:
	.zero		576


//--------------------- .nv.constant0._ZN43_GLOBAL__N__9ae7fba5_10_SoftMax_cu_9f978f6321softmax_warp_backwardIN3c108BFloat16ES2_fLi7ELb0ELb0EEEvPT0_PKT_S7_iiiPKb --------------------------
	.section	.nv.constant0._ZN43_GLOBAL__N__9ae7fba5_10_SoftMax_cu_9f978f6321softmax_warp_backwardIN3c108BFloat16ES2_fLi7ELb0ELb0EEEvPT0_PKT_S7_iiiPKb,"a",@progbits
	.sectionflags	@""
	.align	4
.nv.constant0._ZN43_GLOBAL__N__9ae7fba5_10_SoftMax_cu_9f978f6321softmax_warp_backwardIN3c108BFloat16ES2_fLi7ELb0ELb0EEEvPT0_PKT_S7_iiiPKb:
	.zero		576


//--------------------- .nv.constant0._ZN43_GLOBAL__N__9ae7fba5_10_SoftMax_cu_9f978f6321softmax_warp_backwardIN3c108BFloat16ES2_fLi6ELb0ELb0EEEvPT0_PKT_S7_iiiPKb --------------------------
	.section	.nv.constant0._ZN43_GLOBAL__N__9ae7fba5_10_SoftMax_cu_9f978f6321softmax_warp_backwardIN3c108BFloat16ES2_fLi6ELb0ELb0EEEvPT0_PKT_S7_iiiPKb,"a",@progbits
	.sectionflags	@""
	.align	4
.nv.constant0._ZN43_GLOBAL__N__9ae7fba5_10_SoftMax_cu_9f978f6321softmax_warp_backwardIN3c108BFloat16ES2_fLi6ELb0ELb0EEEvPT0_PKT_S7_iiiPKb:
	.zero		576


//--------------------- .nv.constant0._ZN43_GLOBAL__N__9ae7fba5_10_SoftMax_cu_9f978f6321softmax_warp_backwardIN3c108BFloat16ES2_fLi5ELb0ELb0EEEvPT0_PKT_S7_iiiPKb --------------------------
	.section	.nv.constant0._ZN43_GLOBAL__N__9ae7fba5_10_SoftMax_cu_9f978f6321softmax_warp_backwardIN3c108BFloat16ES2_fLi5ELb0ELb0EEEvPT0_PKT_S7_iiiPKb,"a",@progbits
	.sectionflags	@""
	.align	4
.nv.constant0._ZN43_GLOBAL__N__9ae7fba5_10_SoftMax_cu_9f978f6321softmax_warp_backwardIN3c108BFloat16ES2_fLi5ELb0ELb0EEEvPT0_PKT_S7_iiiPKb:
	.zero		576


//--------------------- .nv.constant0._ZN43_GLOBAL__N__9ae7fba5_10_SoftMax_cu_9f978f6321softmax_warp_backwardIN3c108BFloat16ES2_fLi4ELb0ELb0EEEvPT0_PKT_S7_iiiPKb --------------------------
	.section	.nv.constant0._ZN43_GLOBAL__N__9ae7fba5_10_SoftMax_cu_9f978f6321softmax_warp_backwardIN3c108BFloat16ES2_fLi4ELb0ELb0EEEvPT0_PKT_S7_iiiPKb,"a",@progbits
	.sectionflags	@""
	.align	4
.nv.constant0._ZN43_GLOBAL__N__9ae7fba5_10_SoftMax_cu_9f978f6321softmax_warp_backwardIN3c108BFloat16ES2_fLi4ELb0ELb0EEEvPT0_PKT_S7_iiiPKb:
	.zero		576


//--------------------- .nv.constant0._ZN43_GLOBAL__N__9ae7fba5_10_SoftMax_cu_9f978f6321softmax_warp_backwardIN3c108BFloat16ES2_fLi3ELb0ELb0EEEvPT0_PKT_S7_iiiPKb --------------------------
	.section	.nv.constant0._ZN43_GLOBAL__N__9ae7fba5_10_SoftMax_cu_9f978f6321softmax_warp_backwardIN3c108BFloat16ES2_fLi3ELb0ELb0EEEvPT0_PKT_S7_iiiPKb,"a",@progbits
	.sectionflags	@""
	.align	4
.nv.constant0._ZN43_GLOBAL__N__9ae7fba5_10_SoftMax_cu_9f978f6321softmax_warp_backwardIN3c108BFloat16ES2_fLi3ELb0ELb0EEEvPT0_PKT_S7_iiiPKb:
	.zero		576


//--------------------- .nv.constant0._ZN43_GLOBAL__N__9ae7fba5_10_SoftMax_cu_9f978f6321softmax_warp_backwardIN3c108BFloat16ES2_fLi2ELb0ELb0EEEvPT0_PKT_S7_iiiPKb --------------------------
	.section	.nv.constant0._ZN43_GLOBAL__N__9ae7fba5_10_SoftMax_cu_9f978f6321softmax_warp_backwardIN3c108BFloat16ES2_fLi2ELb0ELb0EEEvPT0_PKT_S7_iiiPKb,"a",@progbits
	.sectionflags	@""
	.align	4
.nv.constant0._ZN43_GLOBAL__N__9ae7fba5_10_SoftMax_cu_9f978f6321softmax_warp_backwardIN3c108BFloat16ES2_fLi2ELb0ELb0EEEvPT0_PKT_S7_iiiPKb:
	.zero		576


//--------------------- .nv.constant0._ZN43_GLOBAL__N__9ae7fba5_10_SoftMax_cu_9f978f6321softmax_warp_backwardIN3c108BFloat16ES2_fLi1ELb0ELb0EEEvPT0_PKT_S7_iiiPKb --------------------------
	.section	.nv.constant0._ZN43_GLOBAL__N__9ae7fba5_10_SoftMax_cu_9f978f6321softmax_warp_backwardIN3c108BFloat16ES2_fLi1ELb0ELb0EEEvPT0_PKT_S7_iiiPKb,"a",@progbits
	.sectionflags	@""
	.align	4
.nv.constant0._ZN43_GLOBAL__N__9ae7fba5_10_SoftMax_cu_9f978f6321softmax_warp_backwardIN3c108BFloat16ES2_fLi1ELb0ELb0EEEvPT0_PKT_S7_iiiPKb:
	.zero		576


//--------------------- .nv.constant0._ZN43_GLOBAL__N__9ae7fba5_10_SoftMax_cu_9f978f6321softmax_warp_backwardIN3c108BFloat16ES2_fLi0ELb0ELb0EEEvPT0_PKT_S7_iiiPKb --------------------------
	.section	.nv.constant0._ZN43_GLOBAL__N__9ae7fba5_10_SoftMax_cu_9f978f6321softmax_warp_backwardIN3c108BFloat16ES2_fLi0ELb0ELb0EEEvPT0_PKT_S7_iiiPKb,"a",@progbits
	.sectionflags	@""
	.align	4
.nv.constant0._ZN43_GLOBAL__N__9ae7fba5_10_SoftMax_cu_9f978f6321softmax_warp_backwardIN3c108BFloat16ES2_fLi0ELb0ELb0EEEvPT0_PKT_S7_iiiPKb:
	.zero		576


//--------------------- .nv.constant0._ZN43_GLOBAL__N__9ae7fba5_10_SoftMax_cu_9f978f6321softmax_warp_backwardIfN3c104HalfEfLi10ELb0ELb0EEEvPT0_PKT_S7_iiiPKb --------------------------
	.section	.nv.constant0._ZN43_GLOBAL__N__9ae7fba5_10_SoftMax_cu_9f978f6321softmax_warp_backwardIfN3c104HalfEfLi10ELb0ELb0EEEvPT0_PKT_S7_iiiPKb,"a",@progbits
	.sectionflags	@""
	.align	4
.nv.constant0._ZN43_GLOBAL__N__9ae7fba5_10_SoftMax_cu_9f978f6321softmax_warp_backwardIfN3c104HalfEfLi10ELb0ELb0EEEvPT0_PKT_S7_iiiPKb:
	.zero		576


//--------------------- .nv.constant0._ZN43_GLOBAL__N__9ae7fba5_10_SoftMax_cu_9f978f6321softmax_warp_backwardIfN3c104HalfEfLi9ELb0ELb0EEEvPT0_PKT_S7_iiiPKb --------------------------
	.section	.nv.constant0._ZN43_GLOBAL__N__9ae7fba5_10_SoftMax_cu_9f978f6321softmax_warp_backwardIfN3c104HalfEfLi9ELb0ELb0EEEvPT0_PKT_S7_iiiPKb,"a",@progbits
	.sectionflags	@""
	.align	4
.nv.constant0._ZN43_GLOBAL__N__9ae7fba5_10_SoftMax_cu_9f978f6321softmax_warp_backwardIfN3c104HalfEfLi9ELb0ELb0EEEvPT0_PKT_S7_iiiPKb:
	.zero		576


//--------------------- .nv.constant0._ZN43_GLOBAL__N__9ae7fba5_10_SoftMax_cu_9f978f6321softmax_warp_backwardIfN3c104HalfEfLi8ELb0ELb0EEEvPT0_PKT_S7_iiiPKb --------------------------
	.section	.nv.constant0._ZN43_GLOBAL__N__9ae7fba5_10_SoftMax_cu_9f978f6321softmax_warp_backwardIfN3c104HalfEfLi8ELb0ELb0EEEvPT0_PKT_S7_iiiPKb,"a",@progbits
	.sectionflags	@""
	.align	4
.nv.constant0._ZN43_GLOBAL__N__9ae7fba5_10_SoftMax_cu_9f978f6321softmax_warp_backwardIfN3c104HalfEfLi8ELb0ELb0EEEvPT0_PKT_S7_iiiPKb:
	.zero		576


//--------------------- .nv.constant0._ZN43_GLOBAL__N__9ae7fba5_10_SoftMax_cu_9f978f6321softmax_warp_backwardIfN3c104HalfEfLi7ELb0ELb0EEEvPT0_PKT_S7_iiiPKb --------------------------
	.section	.nv.constant0._ZN43_GLOBAL__N__9ae7fba5_10_SoftMax_cu_9f978f6321softmax_warp_backwardIfN3c104HalfEfLi7ELb0ELb0EEEvPT0_PKT_S7_iiiPKb,"a",@progbits
	.sectionflags	@""
	.align	4
.nv.constant0._ZN43_GLOBAL__N__9ae7fba5_10_SoftMax_cu_9f978f6321softmax_warp_backwardIfN3c104HalfEfLi7ELb0ELb0EEEvPT0_PKT_S7_iiiPKb:
	.zero		576


//--------------------- .nv.constant0._ZN43_GLOBAL__N__9ae7fba5_10_SoftMax_cu_9f978f6321softmax_warp_backwardIfN3c104HalfEfLi6ELb0ELb0EEEvPT0_PKT_S7_iiiPKb --------------------------
	.section	.nv.constant0._ZN43_GLOBAL__N__9ae7fba5_10_SoftMax_cu_9f978f6321softmax_warp_backwardIfN3c104HalfEfLi6ELb0ELb0EEEvPT0_PKT_S7_iiiPKb,"a",@progbits
	.sectionflags	@""
	.align	4
.nv.constant0._ZN43_GLOBAL__N__9ae7fba5_10_SoftMax_cu_9f978f6321softmax_warp_backwardIfN3c104HalfEfLi6ELb0ELb0EEEvPT0_PKT_S7_iiiPKb:
	.zero		576


//--------------------- .nv.constant0._ZN43_GLOBAL__N__9ae7fba5_10_SoftMax_cu_9f978f6321softmax_warp_backwardIfN3c104HalfEfLi5ELb0ELb0EEEvPT0_PKT_S7_iiiPKb --------------------------
	.section	.nv.constant0._ZN43_GLOBAL__N__9ae7fba5_10_SoftMax_cu_9f978f6321softmax_warp_backwardIfN3c104HalfEfLi5ELb0ELb0EEEvPT0_PKT_S7_iiiPKb,"a",@progbits
	.sectionflags	@""
	.align	4
.nv.constant0._ZN43_GLOBAL__N__9ae7fba5_10_SoftMax_cu_9f978f6321softmax_warp_backwardIfN3c104HalfEfLi5ELb0ELb0EEEvPT0_PKT_S7_iiiPKb:
	.zero		576


//--------------------- .nv.constant0._ZN43_GLOBAL__N__9ae7fba5_10_SoftMax_cu_9f978f6321softmax_warp_backwardIfN3c104HalfEfLi4ELb0ELb0EEEvPT0_PKT_S7_iiiPKb --------------------------
	.section	.nv.constant0._ZN43_GLOBAL__N__9ae7fba5_10_SoftMax_cu_9f978f6321softmax_warp_backwardIfN3c104HalfEfLi4ELb0ELb0EEEvPT0_PKT_S7_iiiPKb,"a",@progbits
	.sectionflags	@""
	.align	4
.nv.constant0._ZN43_GLOBAL__N__9ae7fba5_10_SoftMax_cu_9f978f6321softmax_warp_backwardIfN3c104HalfEfLi4ELb0ELb0EEEvPT0_PKT_S7_iiiPKb:
	.zero		576


//--------------------- .nv.constant0._ZN43_GLOBAL__N__9ae7fba5_10_SoftMax_cu_9f978f6321softmax_warp_backwardIfN3c104HalfEfLi3ELb0ELb0EEEvPT0_PKT_S7_iiiPKb --------------------------
	.section	.nv.constant0._ZN43_GLOBAL__N__9ae7fba5_10_SoftMax_cu_9f978f6321softmax_warp_backwardIfN3c104HalfEfLi3ELb0ELb0EEEvPT0_PKT_S7_iiiPKb,"a",@progbits
	.sectionflags	@""
	.align	4
.nv.constant0._ZN43_GLOBAL__N__9ae7fba5_10_SoftMax_cu_9f978f6321softmax_warp_backwardIfN3c104HalfEfLi3ELb0ELb0EEEvPT0_PKT_S7_iiiPKb:
	.zero		576


//--------------------- .nv.constant0._ZN43_GLOBAL__N__9ae7fba5_10_SoftMax_cu_9f978f6321softmax_warp_backwardIfN3c104HalfEfLi2ELb0ELb0EEEvPT0_PKT_S7_iiiPKb --------------------------
	.section	.nv.constant0._ZN43_GLOBAL__N__9ae7fba5_10_SoftMax_cu_9f978f6321softmax_warp_backwardIfN3c104HalfEfLi2ELb0ELb0EEEvPT0_PKT_S7_iiiPKb,"a",@progbits
	.sectionflags	@""
	.align	4
.nv.constant0._ZN43_GLOBAL__N__9ae7fba5_10_SoftMax_cu_9f978f6321softmax_warp_backwardIfN3c104HalfEfLi2ELb0ELb0EEEvPT0_PKT_S7_iiiPKb:
	.zero		576


//--------------------- .nv.constant0._ZN43_GLOBAL__N__9ae7fba5_10_SoftMax_cu_9f978f6321softmax_warp_backwardIfN3c104HalfEfLi1ELb0ELb0EEEvPT0_PKT_S7_iiiPKb --------------------------
	.section	.nv.constant0._ZN43_GLOBAL__N__9ae7fba5_10_SoftMax_cu_9f978f6321softmax_warp_backwardIfN3c104HalfEfLi1ELb0ELb0EEEvPT0_PKT_S7_iiiPKb,"a",@progbits
	.sectionflags	@""
	.align	4
.nv.constant0._ZN43_GLOBAL__N__9ae7fba5_10_SoftMax_cu_9f978f6321softmax_warp_backwardIfN3c104HalfEfLi1ELb0ELb0EEEvPT0_PKT_S7_iiiPKb:
	.zero		576


//--------------------- .nv.constant0._ZN43_GLOBAL__N__9ae7fba5_10_SoftMax_cu_9f978f6321softmax_warp_backwardIfN3c104HalfEfLi0ELb0ELb0EEEvPT0_PKT_S7_iiiPKb --------------------------
	.section	.nv.constant0._ZN43_GLOBAL__N__9ae7fba5_10_SoftMax_cu_9f978f6321softmax_warp_backwardIfN3c104HalfEfLi0ELb0ELb0EEEvPT0_PKT_S7_iiiPKb,"a",@progbits
	.sectionflags	@""
	.align	4
.nv.constant0._ZN43_GLOBAL__N__9ae7fba5_10_SoftMax_cu_9f978f6321softmax_warp_backwardIfN3c104HalfEfLi0ELb0ELb0EEEvPT0_PKT_S7_iiiPKb:
	.zero		576


//--------------------- .nv.constant0._ZN43_GLOBAL__N__9ae7fba5_10_SoftMax_cu_9f978f6321softmax_warp_backwardIN3c104HalfES2_fLi10ELb0ELb0EEEvPT0_PKT_S7_iiiPKb --------------------------
	.section	.nv.constant0._ZN43_GLOBAL__N__9ae7fba5_10_SoftMax_cu_9f978f6321softmax_warp_backwardIN3c104HalfES2_fLi10ELb0ELb0EEEvPT0_PKT_S7_iiiPKb,"a",@progbits
	.sectionflags	@""
	.align	4
.nv.constant0._ZN43_GLOBAL__N__9ae7fba5_10_SoftMax_cu_9f978f6321softmax_warp_backwardIN3c104HalfES2_fLi10ELb0ELb0EEEvPT0_PKT_S7_iiiPKb:
	.zero		576


//--------------------- .nv.constant0._ZN43_GLOBAL__N__9ae7fba5_10_SoftMax_cu_9f978f6321softmax_warp_backwardIN3c104HalfES2_fLi9ELb0ELb0EEEvPT0_PKT_S7_iiiPKb --------------------------
	.section	.nv.constant0._ZN43_GLOBAL__N__9ae7fba5_10_SoftMax_cu_9f978f6321softmax_warp_backwardIN3c104HalfES2_fLi9ELb0ELb0EEEvPT0_PKT_S7_iiiPKb,"a",@progbits
	.sectionflags	@""
	.align	4
.nv.constant0._ZN43_GLOBAL__N__9ae7fba5_10_SoftMax_cu_9f978f6321softmax_warp_backwardIN3c104HalfES2_fLi9ELb0ELb0EEEvPT0_PKT_S7_iiiPKb:
	.zero		576


//--------------------- .nv.constant0._ZN43_GLOBAL__N__9ae7fba5_10_SoftMax_cu_9f978f6321softmax_warp_backwardIN3c104HalfES2_fLi8ELb0ELb0EEEvPT0_PKT_S7_iiiPKb --------------------------
	.section	.nv.constant0._ZN43_GLOBAL__N__9ae7fba5_10_SoftMax_cu_9f978f6321softmax_warp_backwardIN3c104HalfES2_fLi8ELb0ELb0EEEvPT0_PKT_S7_iiiPKb,"a",@progbits
	.sectionflags	@""
	.align	4
.nv.constant0._ZN43_GLOBAL__N__9ae7fba5_10_SoftMax_cu_9f978f6321softmax_warp_backwardIN3c104HalfES2_fLi8ELb0ELb0EEEvPT0_PKT_S7_iiiPKb:
	.zero		576


//--------------------- .nv.constant0._ZN43_GLOBAL__N__9ae7fba5_10_SoftMax_cu_9f978f6321softmax_warp_backwardIN3c104HalfES2_fLi7ELb0ELb0EEEvPT0_PKT_S7_iiiPKb --------------------------
	.section	.nv.constant0._ZN43_GLOBAL__N__9ae7fba5_10_SoftMax_cu_9f978f6321softmax_warp_backwardIN3c104HalfES2_fLi7ELb0ELb0EEEvPT0_PKT_S7_iiiPKb,"a",@progbits
	.sectionflags	@""
	.align	4
.nv.constant0._ZN43_GLOBAL__N__9ae7fba5_10_SoftMax_cu_9f978f6321softmax_warp_backwardIN3c104HalfES2_fLi7ELb0ELb0EEEvPT0_PKT_S7_iiiPKb:
	.zero		576


//--------------------- .nv.constant0._ZN43_GLOBAL__N__9ae7fba5_10_SoftMax_cu_9f978f6321softmax_warp_backwardIN3c104HalfES2_fLi6ELb0ELb0EEEvPT0_PKT_S7_iiiPKb --------------------------
	.section	.nv.constant0._ZN43_GLOBAL__N__9ae7fba5_10_SoftMax_cu_9f978f6321softmax_warp_backwardIN3c104HalfES2_fLi6ELb0ELb0EEEvPT0_PKT_S7_iiiPKb,"a",@progbits
	.sectionflags	@""
	.align	4
.nv.constant0._ZN43_GLOBAL__N__9ae7fba5_10_SoftMax_cu_9f978f6321softmax_warp_backwardIN3c104HalfES2_fLi6ELb0ELb0EEEvPT0_PKT_S7_iiiPKb:
	.zero		576


//--------------------- .nv.constant0._ZN43_GLOBAL__N__9ae7fba5_10_SoftMax_cu_9f978f6321softmax_warp_backwardIN3c104HalfES2_fLi5ELb0ELb0EEEvPT0_PKT_S7_iiiPKb --------------------------
	.section	.nv.constant0._ZN43_GLOBAL__N__9ae7fba5_10_SoftMax_cu_9f978f6321softmax_warp_backwardIN3c104HalfES2_fLi5ELb0ELb0EEEvPT0_PKT_S7_iiiPKb,"a",@progbits
	.sectionflags	@""
	.align	4
.nv.constant0._ZN43_GLOBAL__N__9ae7fba5_10_SoftMax_cu_9f978f6321softmax_warp_backwardIN3c104HalfES2_fLi5ELb0ELb0EEEvPT0_PKT_S7_iiiPKb:
	.zero		576


//--------------------- .nv.constant0._ZN43_GLOBAL__N__9ae7fba5_10_SoftMax_cu_9f978f6321softmax_warp_backwardIN3c104HalfES2_fLi4ELb0ELb0EEEvPT0_PKT_S7_iiiPKb --------------------------
	.section	.nv.constant0._ZN43_GLOBAL__N__9ae7fba5_10_SoftMax_cu_9f978f6321softmax_warp_backwardIN3c104HalfES2_fLi4ELb0ELb0EEEvPT0_PKT_S7_iiiPKb,"a",@progbits
	.sectionflags	@""
	.align	4
.nv.constant0._ZN43_GLOBAL__N__9ae7fba5_10_SoftMax_cu_9f978f6321softmax_warp_backwardIN3c104HalfES2_fLi4ELb0ELb0EEEvPT0_PKT_S7_iiiPKb:
	.zero		576


//--------------------- .nv.constant0._ZN43_GLOBAL__N__9ae7fba5_10_SoftMax_cu_9f978f6321softmax_warp_backwardIN3c104HalfES2_fLi3ELb0ELb0EEEvPT0_PKT_S7_iiiPKb --------------------------
	.section	.nv.constant0._ZN43_GLOBAL__N__9ae7fba5_10_SoftMax_cu_9f978f6321softmax_warp_backwardIN3c104HalfES2_fLi3ELb0ELb0EEEvPT0_PKT_S7_iiiPKb,"a",@progbits
	.sectionflags	@""
	.align	4
.nv.constant0._ZN43_GLOBAL__N__9ae7fba5_10_SoftMax_cu_9f978f6321softmax_warp_backwardIN3c104HalfES2_fLi3ELb0ELb0EEEvPT0_PKT_S7_iiiPKb:
	.zero		576


//--------------------- .nv.constant0._ZN43_GLOBAL__N__9ae7fba5_10_SoftMax_cu_9f978f6321softmax_warp_backwardIN3c104HalfES2_fLi2ELb0ELb0EEEvPT0_PKT_S7_iiiPKb --------------------------
	.section	.nv.constant0._ZN43_GLOBAL__N__9ae7fba5_10_SoftMax_cu_9f978f6321softmax_warp_backwardIN3c104HalfES2_fLi2ELb0ELb0EEEvPT0_PKT_S7_iiiPKb,"a",@progbits
	.sectionflags	@""
	.align	4
.nv.constant0._ZN43_GLOBAL__N__9ae7fba5_10_SoftMax_cu_9f978f6321softmax_warp_backwardIN3c104HalfES2_fLi2ELb0ELb0EEEvPT0_PKT_S7_iiiPKb:
	.zero		576


//--------------------- .nv.constant0._ZN43_GLOBAL__N__9ae7fba5_10_SoftMax_cu_9f978f6321softmax_warp_backwardIN3c104HalfES2_fLi1ELb0ELb0EEEvPT0_PKT_S7_iiiPKb --------------------------
	.section	.nv.constant0._ZN43_GLOBAL__N__9ae7fba5_10_SoftMax_cu_9f978f6321softmax_warp_backwardIN3c104HalfES2_fLi1ELb0ELb0EEEvPT0_PKT_S7_iiiPKb,"a",@progbits
	.sectionflags	@""
	.align	4
.nv.constant0._ZN43_GLOBAL__N__9ae7fba5_10_SoftMax_cu_9f978f6321softmax_warp_backwardIN3c104HalfES2_fLi1ELb0ELb0EEEvPT0_PKT_S7_iiiPKb:
	.zero		576


//--------------------- .nv.constant0._ZN43_GLOBAL__N__9ae7fba5_10_SoftMax_cu_9f978f6321softmax_warp_backwardIN3c104HalfES2_fLi0ELb0ELb0EEEvPT0_PKT_S7_iiiPKb --------------------------
	.section	.nv.constant0._ZN43_GLOBAL__N__9ae7fba5_10_SoftMax_cu_9f978f6321softmax_warp_backwardIN3c104HalfES2_fLi0ELb0ELb0EEEvPT0_PKT_S7_iiiPKb,"a",@progbits
	.sectionflags	@""
	.align	4
.nv.constant0._ZN43_GLOBAL__N__9ae7fba5_10_SoftMax_cu_9f978f6321softmax_warp_backwardIN3c104HalfES2_fLi0ELb0ELb0EEEvPT0_PKT_S7_iiiPKb:
	.zero		576


//--------------------- .nv.constant0._ZN43_GLOBAL__N__9ae7fba5_10_SoftMax_cu_9f978f6321softmax_warp_backwardIfffLi10ELb0ELb0EEEvPT0_PKT_S5_iiiPKb --------------------------
	.section	.nv.constant0._ZN43_GLOBAL__N__9ae7fba5_10_SoftMax_cu_9f978f6321softmax_warp_backwardIfffLi10ELb0ELb0EEEvPT0_PKT_S5_iiiPKb,"a",@progbits
	.sectionflags	@""
	.align	4
.nv.constant0._ZN43_GLOBAL__N__9ae7fba5_10_SoftMax_cu_9f978f6321softmax_warp_backwardIfffLi10ELb0ELb0EEEvPT0_PKT_S5_iiiPKb:
	.zero		576


//--------------------- .nv.constant0._ZN43_GLOBAL__N__9ae7fba5_10_SoftMax_cu_9f978f6321softmax_warp_backwardIfffLi9ELb0ELb0EEEvPT0_PKT_S5_iiiPKb --------------------------
	.section	.nv.constant0._ZN43_GLOBAL__N__9ae7fba5_10_SoftMax_cu_9f978f6321softmax_warp_backwardIfffLi9ELb0ELb0EEEvPT0_PKT_S5_iiiPKb,"a",@progbits
	.sectionflags	@""
	.align	4
.nv.constant0._ZN43_GLOBAL__N__9ae7fba5_10_SoftMax_cu_9f978f6321softmax_warp_backwardIfffLi9ELb0ELb0EEEvPT0_PKT_S5_iiiPKb:
	.zero		576


//--------------------- .nv.constant0._ZN43_GLOBAL__N__9ae7fba5_10_SoftMax_cu_9f978f6321softmax_warp_backwardIfffLi8ELb0ELb0EEEvPT0_PKT_S5_iiiPKb --------------------------
	.section	.nv.constant0._ZN43_GLOBAL__N__9ae7fba5_10_SoftMax_cu_9f978f6321softmax_warp_backwardIfffLi8ELb0ELb0EEEvPT0_PKT_S5_iiiPKb,"a",@progbits
	.sectionflags	@""
	.align	4
.nv.constant0._ZN43_GLOBAL__N__9ae7fba5_10_SoftMax_cu_9f978f6321softmax_warp_backwardIfffLi8ELb0ELb0EEEvPT0_PKT_S5_iiiPKb:
	.zero		576


//--------------------- .nv.constant0._ZN43_GLOBAL__N__9ae7fba5_10_SoftMax_cu_9f978f6321softmax_warp_backwardIfffLi7ELb0ELb0EEEvPT0_PKT_S5_iiiPKb --------------------------
	.section	.nv.constant0._ZN43_GLOBAL__N__9ae7fba5_10_SoftMax_cu_9f978f6321softmax_warp_backwardIfffLi7ELb0ELb0EEEvPT0_PKT_S5_iiiPKb,"a",@progbits
	.sectionflags	@""
	.align	4
.nv.constant0._ZN43_GLOBAL__N__9ae7fba5_10_SoftMax_cu_9f978f6321softmax_warp_backwardIfffLi7ELb0ELb0EEEvPT0_PKT_S5_iiiPKb:
	.zero		576


//--------------------- .nv.constant0._ZN43_GLOBAL__N__9ae7fba5_10_SoftMax_cu_9f978f6321softmax_warp_backwardIfffLi6ELb0ELb0EEEvPT0_PKT_S5_iiiPKb --------------------------
	.section	.nv.constant0._ZN43_GLOBAL__N__9ae7fba5_10_SoftMax_cu_9f978f6321softmax_warp_backwardIfffLi6ELb0ELb0EEEvPT0_PKT_S5_iiiPKb,"a",@progbits
	.sectionflags	@""
	.align	4
.nv.constant0._ZN43_GLOBAL__N__9ae7fba5_10_SoftMax_cu_9f978f6321softmax_warp_backwardIfffLi6ELb0ELb0EEEvPT0_PKT_S5_iiiPKb:
	.zero		576


//--------------------- .nv.constant0._ZN43_GLOBAL__N__9ae7fba5_10_SoftMax_cu_9f978f6321softmax_warp_backwardIfffLi5ELb0ELb0EEEvPT0_PKT_S5_iiiPKb --------------------------
	.section	.nv.constant0._ZN43_GLOBAL__N__9ae7fba5_10_SoftMax_cu_9f978f6321softmax_warp_backwardIfffLi5ELb0ELb0EEEvPT0_PKT_S5_iiiPKb,"a",@progbits
	.sectionflags	@""
	.align	4
.nv.constant0._ZN43_GLOBAL__N__9ae7fba5_10_SoftMax_cu_9f978f6321softmax_warp_backwardIfffLi5ELb0ELb0EEEvPT0_PKT_S5_iiiPKb:
	.zero		576


//--------------------- .nv.constant0._ZN43_GLOBAL__N__9ae7fba5_10_SoftMax_cu_9f978f6321softmax_warp_backwardIfffLi4ELb0ELb0EEEvPT0_PKT_S5_iiiPKb --------------------------
	.section	.nv.constant0._ZN43_GLOBAL__N__9ae7fba5_10_SoftMax_cu_9f978f6321softmax_warp_backwardIfffLi4ELb0ELb0EEEvPT0_PKT_S5_iiiPKb,"a",@progbits
	.sectionflags	@""
	.align	4
.nv.constant0._ZN43_GLOBAL__N__9ae7fba5_10_SoftMax_cu_9f978f6321softmax_warp_backwardIfffLi4ELb0ELb0EEEvPT0_PKT_S5_iiiPKb:
	.zero		576


//--------------------- .nv.constant0._ZN43_GLOBAL__N__9ae7fba5_10_SoftMax_cu_9f978f6321softmax_warp_backwardIfffLi3ELb0ELb0EEEvPT0_PKT_S5_iiiPKb --------------------------
	.section	.nv.constant0._ZN43_GLOBAL__N__9ae7fba5_10_SoftMax_cu_9f978f6321softmax_warp_backwardIfffLi3ELb0ELb0EEEvPT0_PKT_S5_iiiPKb,"a",@progbits
	.sectionflags	@""
	.align	4
.nv.constant0._ZN43_GLOBAL__N__9ae7fba5_10_SoftMax_cu_9f978f6321softmax_warp_backwardIfffLi3ELb0ELb0EEEvPT0_PKT_S5_iiiPKb:
	.zero		576


//--------------------- .nv.constant0._ZN43_GLOBAL__N__9ae7fba5_10_SoftMax_cu_9f978f6321softmax_warp_backwardIfffLi2ELb0ELb0EEEvPT0_PKT_S5_iiiPKb --------------------------
	.section	.nv.constant0._ZN43_GLOBAL__N__9ae7fba5_10_SoftMax_cu_9f978f6321softmax_warp_backwardIfffLi2ELb0ELb0EEEvPT0_PKT_S5_iiiPKb,"a",@progbits
	.sectionflags	@""
	.align	4
.nv.constant0._ZN43_GLOBAL__N__9ae7fba5_10_SoftMax_cu_9f978f6321softmax_warp_backwardIfffLi2ELb0ELb0EEEvPT0_PKT_S5_iiiPKb:
	.zero		576


//--------------------- .nv.constant0._ZN43_GLOBAL__N__9ae7fba5_10_SoftMax_cu_9f978f6321softmax_warp_backwardIfffLi1ELb0ELb0EEEvPT0_PKT_S5_iiiPKb --------------------------
	.section	.nv.constant0._ZN43_GLOBAL__N__9ae7fba5_10_SoftMax_cu_9f978f6321softmax_warp_backwardIfffLi1ELb0ELb0EEEvPT0_PKT_S5_iiiPKb,"a",@progbits
	.sectionflags	@""
	.align	4
.nv.constant0._ZN43_GLOBAL__N__9ae7fba5_10_SoftMax_cu_9f978f6321softmax_warp_backwardIfffLi1ELb0ELb0EEEvPT0_PKT_S5_iiiPKb:
	.zero		576


//--------------------- .nv.constant0._ZN43_GLOBAL__N__9ae7fba5_10_SoftMax_cu_9f978f6321softmax_warp_backwardIfffLi0ELb0ELb0EEEvPT0_PKT_S5_iiiPKb --------------------------
	.section	.nv.constant0._ZN43_GLOBAL__N__9ae7fba5_10_SoftMax_cu_9f978f6321softmax_warp_backwardIfffLi0ELb0ELb0EEEvPT0_PKT_S5_iiiPKb,"a",@progbits
	.sectionflags	@""
	.align	4
.nv.constant0._ZN43_GLOBAL__N__9ae7fba5_10_SoftMax_cu_9f978f6321softmax_warp_backwardIfffLi0ELb0ELb0EEEvPT0_PKT_S5_iiiPKb:
	.zero		576


//--------------------- .nv.constant0._ZN43_GLOBAL__N__9ae7fba5_10_SoftMax_cu_9f978f6321softmax_warp_backwardIdddLi10ELb0ELb0EEEvPT0_PKT_S5_iiiPKb --------------------------
	.section	.nv.constant0._ZN43_GLOBAL__N__9ae7fba5_10_SoftMax_cu_9f978f6321softmax_warp_backwardIdddLi10ELb0ELb0EEEvPT0_PKT_S5_iiiPKb,"a",@progbits
	.sectionflags	@""
	.align	4
.nv.constant0._ZN43_GLOBAL__N__9ae7fba5_10_SoftMax_cu_9f978f6321softmax_warp_backwardIdddLi10ELb0ELb0EEEvPT0_PKT_S5_iiiPKb:
	.zero		576


//--------------------- .nv.constant0._ZN43_GLOBAL__N__9ae7fba5_10_SoftMax_cu_9f978f6321softmax_warp_backwardIdddLi9ELb0ELb0EEEvPT0_PKT_S5_iiiPKb --------------------------
	.section	.nv.constant0._ZN43_GLOBAL__N__9ae7fba5_10_SoftMax_cu_9f978f6321softmax_warp_backwardIdddLi9ELb0ELb0EEEvPT0_PKT_S5_iiiPKb,"a",@progbits
	.sectionflags	@""
	.align	4
.nv.constant0._ZN43_GLOBAL__N__9ae7fba5_10_SoftMax_cu_9f978f6321softmax_warp_backwardIdddLi9ELb0ELb0EEEvPT0_PKT_S5_iiiPKb:
	.zero		576


//--------------------- .nv.constant0._ZN43_GLOBAL__N__9ae7fba5_10_SoftMax_cu_9f978f6321softmax_warp_backwardIdddLi8ELb0ELb0EEEvPT0_PKT_S5_iiiPKb --------------------------
	.section	.nv.constant0._ZN43_GLOBAL__N__9ae7fba5_10_SoftMax_cu_9f978f6321softmax_warp_backwardIdddLi8ELb0ELb0EEEvPT0_PKT_S5_iiiPKb,"a",@progbits
	.sectionflags	@""
	.align	4
.nv.constant0._ZN43_GLOBAL__N__9ae7fba5_10_SoftMax_cu_9f978f6321softmax_warp_backwardIdddLi8ELb0ELb0EEEvPT0_PKT_S5_iiiPKb:
	.zero		576


//--------------------- .nv.constant0._ZN43_GLOBAL__N__9ae7fba5_10_SoftMax_cu_9f978f6321softmax_warp_backwardIdddLi7ELb0ELb0EEEvPT0_PKT_S5_iiiPKb --------------------------
	.section	.nv.constant0._ZN43_GLOBAL__N__9ae7fba5_10_SoftMax_cu_9f978f6321softmax_warp_backwardIdddLi7ELb0ELb0EEEvPT0_PKT_S5_iiiPKb,"a",@progbits
	.sectionflags	@""
	.align	4
.nv.constant0._ZN43_GLOBAL__N__9ae7fba5_10_SoftMax_cu_9f978f6321softmax_warp_backwardIdddLi7ELb0ELb0EEEvPT0_PKT_S5_iiiPKb:
	.zero		576


//--------------------- .nv.constant0._ZN43_GLOBAL__N__9ae7fba5_10_SoftMax_cu_9f978f6321softmax_warp_backwardIdddLi6ELb0ELb0EEEvPT0_PKT_S5_iiiPKb --------------------------
	.section	.nv.constant0._ZN43_GLOBAL__N__9ae7fba5_10_SoftMax_cu_9f978f6321softmax_warp_backwardIdddLi6ELb0ELb0EEEvPT0_PKT_S5_iiiPKb,"a",@progbits
	.sectionflags	@""
	.align	4
.nv.constant0._ZN43_GLOBAL__N__9ae7fba5_10_SoftMax_cu_9f978f6321softmax_warp_backwardIdddLi6ELb0ELb0EEEvPT0_PKT_S5_iiiPKb:
	.zero		576


//--------------------- .nv.constant0._ZN43_GLOBAL__N__9ae7fba5_10_SoftMax_cu_9f978f6321softmax_warp_backwardIdddLi5ELb0ELb0EEEvPT0_PKT_S5_iiiPKb --------------------------
	.section	.nv.constant0._ZN43_GLOBAL__N__9ae7fba5_10_SoftMax_cu_9f978f6321softmax_warp_backwardIdddLi5ELb0ELb0EEEvPT0_PKT_S5_iiiPKb,"a",@progbits
	.sectionflags	@""
	.align	4
.nv.constant0._ZN43_GLOBAL__N__9ae7fba5_10_SoftMax_cu_9f978f6321softmax_warp_backwardIdddLi5ELb0ELb0EEEvPT0_PKT_S5_iiiPKb:
	.zero		576


//--------------------- .nv.constant0._ZN43_GLOBAL__N__9ae7fba5_10_SoftMax_cu_9f978f6321softmax_warp_backwardIdddLi4ELb0ELb0EEEvPT0_PKT_S5_iiiPKb --------------------------
	.section	.nv.constant0._ZN43_GLOBAL__N__9ae7fba5_10_SoftMax_cu_9f978f6321softmax_warp_backwardIdddLi4ELb0ELb0EEEvPT0_PKT_S5_iiiPKb,"a",@progbits
	.sectionflags	@""
	.align	4
.nv.constant0._ZN43_GLOBAL__N__9ae7fba5_10_SoftMax_cu_9f978f6321softmax_warp_backwardIdddLi4ELb0ELb0EEEvPT0_PKT_S5_iiiPKb:
	.zero		576


//--------------------- .nv.constant0._ZN43_GLOBAL__N__9ae7fba5_10_SoftMax_cu_9f978f6321softmax_warp_backwardIdddLi3ELb0ELb0EEEvPT0_PKT_S5_iiiPKb --------------------------
	.section	.nv.constant0._ZN43_GLOBAL__N__9ae7fba5_10_SoftMax_cu_9f978f6321softmax_warp_backwardIdddLi3ELb0ELb0EEEvPT0_PKT_S5_iiiPKb,"a",@progbits
	.sectionflags	@""
	.align	4
.nv.constant0._ZN43_GLOBAL__N__9ae7fba5_10_SoftMax_cu_9f978f6321softmax_warp_backwardIdddLi3ELb0ELb0EEEvPT0_PKT_S5_iiiPKb:
	.zero		576


//--------------------- .nv.constant0._ZN43_GLOBAL__N__9ae7fba5_10_SoftMax_cu_9f978f6321softmax_warp_backwardIdddLi2ELb0ELb0EEEvPT0_PKT_S5_iiiPKb --------------------------
	.section	.nv.constant0._ZN43_GLOBAL__N__9ae7fba5_10_SoftMax_cu_9f978f6321softmax_warp_backwardIdddLi2ELb0ELb0EEEvPT0_PKT_S5_iiiPKb,"a",@progbits
	.sectionflags	@""
	.align	4
.nv.constant0._ZN43_GLOBAL__N__9ae7fba5_10_SoftMax_cu_9f978f6321softmax_warp_backwardIdddLi2ELb0ELb0EEEvPT0_PKT_S5_iiiPKb:
	.zero		576


//--------------------- .nv.constant0._ZN43_GLOBAL__N__9ae7fba5_10_SoftMax_cu_9f978f6321softmax_warp_backwardIdddLi1ELb0ELb0EEEvPT0_PKT_S5_iiiPKb --------------------------
	.section	.nv.constant0._ZN43_GLOBAL__N__9ae7fba5_10_SoftMax_cu_9f978f6321softmax_warp_backwardIdddLi1ELb0ELb0EEEvPT0_PKT_S5_iiiPKb,"a",@progbits
	.sectionflags	@""
	.align	4
.nv.constant0._ZN43_GLOBAL__N__9ae7fba5_10_SoftMax_cu_9f978f6321softmax_warp_backwardIdddLi1ELb0ELb0EEEvPT0_PKT_S5_iiiPKb:
	.zero		576


//--------------------- .nv.constant0._ZN43_GLOBAL__N__9ae7fba5_10_SoftMax_cu_9f978f6321softmax_warp_backwardIdddLi0ELb0ELb0EEEvPT0_PKT_S5_iiiPKb --------------------------
	.section	.nv.constant0._ZN43_GLOBAL__N__9ae7fba5_10_SoftMax_cu_9f978f6321softmax_warp_backwardIdddLi0ELb0ELb0EEEvPT0_PKT_S5_iiiPKb,"a",@progbits
	.sectionflags	@""
	.align	4
.nv.constant0._ZN43_GLOBAL__N__9ae7fba5_10_SoftMax_cu_9f978f6321softmax_warp_backwardIdddLi0ELb0ELb0EEEvPT0_PKT_S5_iiiPKb:
	.zero		576


//--------------------- .nv.constant0._ZN43_GLOBAL__N__9ae7fba5_10_SoftMax_cu_9f978f6320softmax_warp_forwardIN3c108BFloat16EffLi11ELb0ELb0EEEvPT0_PKT_iiiPKbib --------------------------
	.section	.nv.constant0._ZN43_GLOBAL__N__9ae7fba5_10_SoftMax_cu_9f978f6320softmax_warp_forwardIN3c108BFloat16EffLi11ELb0ELb0EEEvPT0_PKT_iiiPKbib,"a",@progbits
	.sectionflags	@""
	.align	4
.nv.constant0._ZN43_GLOBAL__N__9ae7fba5_10_SoftMax_cu_9f978f6320softmax_warp_forwardIN3c108BFloat16EffLi11ELb0ELb0EEEvPT0_PKT_iiiPKbib:
	.zero		573


//--------------------- .nv.constant0._ZN43_GLOBAL__N__9ae7fba5_10_SoftMax_cu_9f978f6320softmax_warp_forwardIN3c108BFloat16EffLi10ELb0ELb0EEEvPT0_PKT_iiiPKbib --------------------------
	.section	.nv.constant0._ZN43_GLOBAL__N__9ae7fba5_10_SoftMax_cu_9f978f6320softmax_warp_forwardIN3c108BFloat16EffLi10ELb0ELb0EEEvPT0_PKT_iiiPKbib,"a",@progbits
	.sectionflags	@""
	.align	4
.nv.constant0._ZN43_GLOBAL__N__9ae7fba5_10_SoftMax_cu_9f978f6320softmax_warp_forwardIN3c108BFloat16EffLi10ELb0ELb0EEEvPT0_PKT_iiiPKbib:
	.zero		573


//--------------------- .nv.constant0._ZN43_GLOBAL__N__9ae7fba5_10_SoftMax_cu_9f978f6320softmax_warp_forwardIN3c108BFloat16EffLi9ELb0ELb0EEEvPT0_PKT_iiiPKbib --------------------------
	.section	.nv.constant0._ZN43_GLOBAL__N__9ae7fba5_10_SoftMax_cu_9f978f6320softmax_warp_forwardIN3c108BFloat16EffLi9ELb0ELb0EEEvPT0_PKT_iiiPKbib,"a",@progbits
	.sectionflags	@""
	.align	4
.nv.constant0._ZN43_GLOBAL__N__9ae7fba5_10_SoftMax_cu_9f978f6320softmax_warp_forwardIN3c108BFloat16EffLi9ELb0ELb0EEEvPT0_PKT_iiiPKbib:
	.zero		573


//--------------------- .nv.constant0._ZN43_GLOBAL__N__9ae7fba5_10_SoftMax_cu_9f978f6320softmax_warp_forwardIN3c108BFloat16EffLi8ELb0ELb0EEEvPT0_PKT_iiiPKbib --------------------------
	.section	.nv.constant0._ZN43_GLOBAL__N__9ae7fba5_10_SoftMax_cu_9f978f6320softmax_warp_forwardIN3c108BFloat16EffLi8ELb0ELb0EEEvPT0_PKT_iiiPKbib,"a",@progbits
	.sectionflags	@""
	.align	4
.nv.constant0._ZN43_GLOBAL__N__9ae7fba5_10_SoftMax_cu_9f978f6320softmax_warp_forwardIN3c108BFloat16EffLi8ELb0ELb0EEEvPT0_PKT_iiiPKbib:
	.zero		573


//--------------------- .nv.constant0._ZN43_GLOBAL__N__9ae7fba5_10_SoftMax_cu_9f978f6320softmax_warp_forwardIN3c108BFloat16EffLi7ELb0ELb0EEEvPT0_PKT_iiiPKbib --------------------------
	.section	.nv.constant0._ZN43_GLOBAL__N__9ae7fba5_10_SoftMax_cu_9f978f6320softmax_warp_forwardIN3c108BFloat16EffLi7ELb0ELb0EEEvPT0_PKT_iiiPKbib,"a",@progbits
	.sectionflags	@""
	.align	4
.nv.constant0._ZN43_GLOBAL__N__9ae7fba5_10_SoftMax_cu_9f978f6320softmax_warp_forwardIN3c108BFloat16EffLi7ELb0ELb0EEEvPT0_PKT_iiiPKbib:
	.zero		573


//--------------------- .nv.constant0._ZN43_GLOBAL__N__9ae7fba5_10_SoftMax_cu_9f978f6320softmax_warp_forwardIN3c108BFloat16EffLi6ELb0ELb0EEEvPT0_PKT_iiiPKbib --------------------------
	.section	.nv.constant0._ZN43_GLOBAL__N__9ae7fba5_10_SoftMax_cu_9f978f6320softmax_warp_forwardIN3c108BFloat16EffLi6ELb0ELb0EEEvPT0_PKT_iiiPKbib,"a",@progbits
	.sectionflags	@""
	.align	4
.nv.constant0._ZN43_GLOBAL__N__9ae7fba5_10_SoftMax_cu_9f978f6320softmax_warp_forwardIN3c108BFloat16EffLi6ELb0ELb0EEEvPT0_PKT_iiiPKbib:
	.zero		573


//--------------------- .nv.constant0._ZN43_GLOBAL__N__9ae7fba5_10_SoftMax_cu_9f978f6320softmax_warp_forwardIN3c108BFloat16EffLi5ELb0ELb0EEEvPT0_PKT_iiiPKbib --------------------------
	.section	.nv.constant0._ZN43_GLOBAL__N__9ae7fba5_10_SoftMax_cu_9f978f6320softmax_warp_forwardIN3c108BFloat16EffLi5ELb0ELb0EEEvPT0_PKT_iiiPKbib,"a",@progbits
	.sectionflags	@""
	.align	4
.nv.constant0._ZN43_GLOBAL__N__9ae7fba5_10_SoftMax_cu_9f978f6320softmax_warp_forwardIN3c108BFloat16EffLi5ELb0ELb0EEEvPT0_PKT_iiiPKbib:
	.zero		573


//--------------------- .nv.constant0._ZN43_GLOBAL__N__9ae7fba5_10_SoftMax_cu_9f978f6320softmax_warp_forwardIN3c108BFloat16EffLi4ELb0ELb0EEEvPT0_PKT_iiiPKbib --------------------------
	.section	.nv.constant0._ZN43_GLOBAL__N__9ae7fba5_10_SoftMax_cu_9f978f6320softmax_warp_forwardIN3c108BFloat16EffLi4ELb0ELb0EEEvPT0_PKT_iiiPKbib,"a",@progbits
	.sectionflags	@""
	.align	4
.nv.constant0._ZN43_GLOBAL__N__9ae7fba5_10_SoftMax_cu_9f978f6320softmax_warp_forwardIN3c108BFloat16EffLi4ELb0ELb0EEEvPT0_PKT_iiiPKbib:
	.zero		573


//--------------------- .nv.constant0._ZN43_GLOBAL__N__9ae7fba5_10_SoftMax_cu_9f978f6320softmax_warp_forwardIN3c108BFloat16EffLi3ELb0ELb0EEEvPT0_PKT_iiiPKbib --------------------------
	.section	.nv.constant0._ZN43_GLOBAL__N__9ae7fba5_10_SoftMax_cu_9f978f6320softmax_warp_forwardIN3c108BFloat16EffLi3ELb0ELb0EEEvPT0_PKT_iiiPKbib,"a",@progbits
	.sectionflags	@""
	.align	4
.nv.constant0._ZN43_GLOBAL__N__9ae7fba5_10_SoftMax_cu_9f978f6320softmax_warp_forwardIN3c108BFloat16EffLi3ELb0ELb0EEEvPT0_PKT_iiiPKbib:
	.zero		573


//--------------------- .nv.constant0._ZN43_GLOBAL__N__9ae7fba5_10_SoftMax_cu_9f978f6320softmax_warp_forwardIN3c108BFloat16EffLi2ELb0ELb0EEEvPT0_PKT_iiiPKbib --------------------------
	.section	.nv.constant0._ZN43_GLOBAL__N__9ae7fba5_10_SoftMax_cu_9f978f6320softmax_warp_forwardIN3c108BFloat16EffLi2ELb0ELb0EEEvPT0_PKT_iiiPKbib,"a",@progbits
	.sectionflags	@""
	.align	4
.nv.constant0._ZN43_GLOBAL__N__9ae7fba5_10_SoftMax_cu_9f978f6320softmax_warp_forwardIN3c108BFloat16EffLi2ELb0ELb0EEEvPT0_PKT_iiiPKbib:
	.zero		573


//--------------------- .nv.constant0._ZN43_GLOBAL__N__9ae7fba5_10_SoftMax_cu_9f978f6320softmax_warp_forwardIN3c108BFloat16EffLi1ELb0ELb0EEEvPT0_PKT_iiiPKbib --------------------------
	.section	.nv.constant0._ZN43_GLOBAL__N__9ae7fba5_10_SoftMax_cu_9f978f6320softmax_warp_forwardIN3c108BFloat16EffLi1ELb0ELb0EEEvPT0_PKT_iiiPKbib,"a",@progbits
	.sectionflags	@""
	.align	4
.nv.constant0._ZN43_GLOBAL__N__9ae7fba5_10_SoftMax_cu_9f978f6320softmax_warp_forwardIN3c108BFloat16EffLi1ELb0ELb0EEEvPT0_PKT_iiiPKbib:
	.zero		573


//--------------------- .nv.constant0._ZN43_GLOBAL__N__9ae7fba5_10_SoftMax_cu_9f978f6320softmax_warp_forwardIN3c108BFloat16EffLi0ELb0ELb0EEEvPT0_PKT_iiiPKbib --------------------------
	.section	.nv.constant0._ZN43_GLOBAL__N__9ae7fba5_10_SoftMax_cu_9f978f6320softmax_warp_forwardIN3c108BFloat16EffLi0ELb0ELb0EEEvPT0_PKT_iiiPKbib,"a",@progbits
	.sectionflags	@""
	.align	4
.nv.constant0._ZN43_GLOBAL__N__9ae7fba5_10_SoftMax_cu_9f978f6320softmax_warp_forwardIN3c108BFloat16EffLi0ELb0ELb0EEEvPT0_PKT_iiiPKbib:
	.zero		573


//--------------------- .nv.constant0._ZN43_GLOBAL__N__9ae7fba5_10_SoftMax_cu_9f978f6320softmax_warp_forwardIN3c108BFloat16ES2_fLi11ELb0ELb0EEEvPT0_PKT_iiiPKbib --------------------------
	.section	.nv.constant0._ZN43_GLOBAL__N__9ae7fba5_10_SoftMax_cu_9f978f6320softmax_warp_forwardIN3c108BFloat16ES2_fLi11ELb0ELb0EEEvPT0_PKT_iiiPKbib,"a",@progbits
	.sectionflags	@""
	.align	4
.nv.constant0._ZN43_GLOBAL__N__9ae7fba5_10_SoftMax_cu_9f978f6320softmax_warp_forwardIN3c108BFloat16ES2_fLi11ELb0ELb0EEEvPT0_PKT_iiiPKbib:
	.zero		573


//--------------------- .nv.constant0._ZN43_GLOBAL__N__9ae7fba5_10_SoftMax_cu_9f978f6320softmax_warp_forwardIN3c108BFloat16ES2_fLi10ELb0ELb0EEEvPT0_PKT_iiiPKbib --------------------------
	.section	.nv.constant0._ZN43_GLOBAL__N__9ae7fba5_10_SoftMax_cu_9f978f6320softmax_warp_forwardIN3c108BFloat16ES2_fLi10ELb0ELb0EEEvPT0_PKT_iiiPKbib,"a",@progbits
	.sectionflags	@""
	.align	4
.nv.constant0._ZN43_GLOBAL__N__9ae7fba5_10_SoftMax_cu_9f978f6320softmax_warp_forwardIN3c108BFloat16ES2_fLi10ELb0ELb0EEEvPT0_PKT_iiiPKbib:
	.zero		573


//--------------------- .nv.constant0._ZN43_GLOBAL__N__9ae7fba5_10_SoftMax_cu_9f978f6320softmax_warp_forwardIN3c108BFloat16ES2_fLi9ELb0ELb0EEEvPT0_PKT_iiiPKbib --------------------------
	.section	.nv.constant0._ZN43_GLOBAL__N__9ae7fba5_10_SoftMax_cu_9f978f6320softmax_warp_forwardIN3c108BFloat16ES2_fLi9ELb0ELb0EEEvPT0_PKT_iiiPKbib,"a",@progbits
	.sectionflags	@""
	.align	4
.nv.constant0._ZN43_GLOBAL__N__9ae7fba5_10_SoftMax_cu_9f978f6320softmax_warp_forwardIN3c108BFloat16ES2_fLi9ELb0ELb0EEEvPT0_PKT_iiiPKbib:
	.zero		573


//--------------------- .nv.constant0._ZN43_GLOBAL__N__9ae7fba5_10_SoftMax_cu_9f978f6320softmax_warp_forwardIN3c108BFloat16ES2_fLi8ELb0ELb0EEEvPT0_PKT_iiiPKbib --------------------------
	.section	.nv.constant0._ZN43_GLOBAL__N__9ae7fba5_10_SoftMax_cu_9f978f6320softmax_warp_forwardIN3c108BFloat16ES2_fLi8ELb0ELb0EEEvPT0_PKT_iiiPKbib,"a",@progbits
	.sectionflags	@""
	.align	4
.nv.constant0._ZN43_GLOBAL__N__9ae7fba5_10_SoftMax_cu_9f978f6320softmax_warp_forwardIN3c108BFloat16ES2_fLi8ELb0ELb0EEEvPT0_PKT_iiiPKbib:
	.zero		573


//--------------------- .nv.constant0._ZN43_GLOBAL__N__9ae7fba5_10_SoftMax_cu_9f978f6320softmax_warp_forwardIN3c108BFloat16ES2_fLi7ELb0ELb0EEEvPT0_PKT_iiiPKbib --------------------------
	.section	.nv.constant0._ZN43_GLOBAL__N__9ae7fba5_10_SoftMax_cu_9f978f6320softmax_warp_forwardIN3c108BFloat16ES2_fLi7ELb0ELb0EEEvPT0_PKT_iiiPKbib,"a",@progbits
	.sectionflags	@""
	.align	4
.nv.constant0._ZN43_GLOBAL__N__9ae7fba5_10_SoftMax_cu_9f978f6320softmax_warp_forwardIN3c108BFloat16ES2_fLi7ELb0ELb0EEEvPT0_PKT_iiiPKbib:
	.zero		573


//--------------------- .nv.constant0._ZN43_GLOBAL__N__9ae7fba5_10_SoftMax_cu_9f978f6320softmax_warp_forwardIN3c108BFloat16ES2_fLi6ELb0ELb0EEEvPT0_PKT_iiiPKbib --------------------------
	.section	.nv.constant0._ZN43_GLOBAL__N__9ae7fba5_10_SoftMax_cu_9f978f6320softmax_warp_forwardIN3c108BFloat16ES2_fLi6ELb0ELb0EEEvPT0_PKT_iiiPKbib,"a",@progbits
	.sectionflags	@""
	.align	4
.nv.constant0._ZN43_GLOBAL__N__9ae7fba5_10_SoftMax_cu_9f978f6320softmax_warp_forwardIN3c108BFloat16ES2_fLi6ELb0ELb0EEEvPT0_PKT_iiiPKbib:
	.zero		573


//--------------------- .nv.constant0._ZN43_GLOBAL__N__9ae7fba5_10_SoftMax_cu_9f978f6320softmax_warp_forwardIN3c108BFloat16ES2_fLi5ELb0ELb0EEEvPT0_PKT_iiiPKbib --------------------------
	.section	.nv.constant0._ZN43_GLOBAL__N__9ae7fba5_10_SoftMax_cu_9f978f6320softmax_warp_forwardIN3c108BFloat16ES2_fLi5ELb0ELb0EEEvPT0_PKT_iiiPKbib,"a",@progbits
	.sectionflags	@""
	.align	4
.nv.constant0._ZN43_GLOBAL__N__9ae7fba5_10_SoftMax_cu_9f978f6320softmax_warp_forwardIN3c108BFloat16ES2_fLi5ELb0ELb0EEEvPT0_PKT_iiiPKbib:
	.zero		573


//--------------------- .nv.constant0._ZN43_GLOBAL__N__9ae7fba5_10_SoftMax_cu_9f978f6320softmax_warp_forwardIN3c108BFloat16ES2_fLi4ELb0ELb0EEEvPT0_PKT_iiiPKbib --------------------------
	.section	.nv.constant0._ZN43_GLOBAL__N__9ae7fba5_10_SoftMax_cu_9f978f6320softmax_warp_forwardIN3c108BFloat16ES2_fLi4ELb0ELb0EEEvPT0_PKT_iiiPKbib,"a",@progbits
	.sectionflags	@""
	.align	4
.nv.constant0._ZN43_GLOBAL__N__9ae7fba5_10_SoftMax_cu_9f978f6320softmax_warp_forwardIN3c108BFloat16ES2_fLi4ELb0ELb0EEEvPT0_PKT_iiiPKbib:
	.zero		573


//--------------------- .nv.constant0._ZN43_GLOBAL__N__9ae7fba5_10_SoftMax_cu_9f978f6320softmax_warp_forwardIN3c108BFloat16ES2_fLi3ELb0ELb0EEEvPT0_PKT_iiiPKbib --------------------------
	.section	.nv.constant0._ZN43_GLOBAL__N__9ae7fba5_10_SoftMax_cu_9f978f6320softmax_warp_forwardIN3c108BFloat16ES2_fLi3ELb0ELb0EEEvPT0_PKT_iiiPKbib,"a",@progbits
	.sectionflags	@""
	.align	4
.nv.constant0._ZN43_GLOBAL__N__9ae7fba5_10_SoftMax_cu_9f978f6320softmax_warp_forwardIN3c108BFloat16ES2_fLi3ELb0ELb0EEEvPT0_PKT_iiiPKbib:
	.zero		573


//--------------------- .nv.constant0._ZN43_GLOBAL__N__9ae7fba5_10_SoftMax_cu_9f978f6320softmax_warp_forwardIN3c108BFloat16ES2_fLi2ELb0ELb0EEEvPT0_PKT_iiiPKbib --------------------------
	.section	.nv.constant0._ZN43_GLOBAL__N__9ae7fba5_10_SoftMax_cu_9f978f6320softmax_warp_forwardIN3c108BFloat16ES2_fLi2ELb0ELb0EEEvPT0_PKT_iiiPKbib,"a",@progbits
	.sectionflags	@""
	.align	4
.nv.constant0._ZN43_GLOBAL__N__9ae7fba5_10_SoftMax_cu_9f978f6320softmax_warp_forwardIN3c108BFloat16ES2_fLi2ELb0ELb0EEEvPT0_PKT_iiiPKbib:
	.zero		573


//--------------------- .nv.constant0._ZN43_GLOBAL__N__9ae7fba5_10_SoftMax_cu_9f978f6320softmax_warp_forwardIN3c108BFloat16ES2_fLi1ELb0ELb0EEEvPT0_PKT_iiiPKbib --------------------------
	.section	.nv.constant0._ZN43_GLOBAL__N__9ae7fba5_10_SoftMax_cu_9f978f6320softmax_warp_forwardIN3c108BFloat16ES2_fLi1ELb0ELb0EEEvPT0_PKT_iiiPKbib,"a",@progbits
	.sectionflags	@""
	.align	4
.nv.constant0._ZN43_GLOBAL__N__9ae7fba5_10_SoftMax_cu_9f978f6320softmax_warp_forwardIN3c108BFloat16ES2_fLi1ELb0ELb0EEEvPT0_PKT_iiiPKbib:
	.zero		573


//--------------------- .nv.constant0._ZN43_GLOBAL__N__9ae7fba5_10_SoftMax_cu_9f978f6320softmax_warp_forwardIN3c108BFloat16ES2_fLi0ELb0ELb0EEEvPT0_PKT_iiiPKbib --------------------------
	.section	.nv.constant0._ZN43_GLOBAL__N__9ae7fba5_10_SoftMax_cu_9f978f6320softmax_warp_forwardIN3c108BFloat16ES2_fLi0ELb0ELb0EEEvPT0_PKT_iiiPKbib,"a",@progbits
	.sectionflags	@""
	.align	4
.nv.constant0._ZN43_GLOBAL__N__9ae7fba5_10_SoftMax_cu_9f978f6320softmax_warp_forwardIN3c108BFloat16ES2_fLi0ELb0ELb0EEEvPT0_PKT_iiiPKbib:
	.zero		573


//--------------------- .nv.constant0._ZN43_GLOBAL__N__9ae7fba5_10_SoftMax_cu_9f978f6320softmax_warp_forwardIN3c104HalfEffLi11ELb0ELb0EEEvPT0_PKT_iiiPKbib --------------------------
	.section	.nv.constant0._ZN43_GLOBAL__N__9ae7fba5_10_SoftMax_cu_9f978f6320softmax_warp_forwardIN3c104HalfEffLi11ELb0ELb0EEEvPT0_PKT_iiiPKbib,"a",@progbits
	.sectionflags	@""
	.align	4
.nv.constant0._ZN43_GLOBAL__N__9ae7fba5_10_SoftMax_cu_9f978f6320softmax_warp_forwardIN3c104HalfEffLi11ELb0ELb0EEEvPT0_PKT_iiiPKbib:
	.zero		573


//--------------------- .nv.constant0._ZN43_GLOBAL__N__9ae7fba5_10_SoftMax_cu_9f978f6320softmax_warp_forwardIN3c104HalfEffLi10ELb0ELb0EEEvPT0_PKT_iiiPKbib --------------------------
	.section	.nv.constant0._ZN43_GLOBAL__N__9ae7fba5_10_SoftMax_cu_9f978f6320softmax_warp_forwardIN3c104HalfEffLi10ELb0ELb0EEEvPT0_PKT_iiiPKbib,"a",@progbits
	.sectionflags	@""
	.align	4
.nv.constant0._ZN43_GLOBAL__N__9ae7fba5_10_SoftMax_cu_9f978f6320softmax_warp_forwardIN3c104HalfEffLi10ELb0ELb0EEEvPT0_PKT_iiiPKbib:
	.zero		573


//--------------------- .nv.constant0._ZN43_GLOBAL__N__9ae7fba5_10_SoftMax_cu_9f978f6320softmax_warp_forwardIN3c104HalfEffLi9ELb0ELb0EEEvPT0_PKT_iiiPKbib --------------------------
	.section	.nv.constant0._ZN43_GLOBAL__N__9ae7fba5_10_SoftMax_cu_9f978f6320softmax_warp_forwardIN3c104HalfEffLi9ELb0ELb0EEEvPT0_PKT_iiiPKbib,"a",@progbits
	.sectionflags	@""
	.align	4
.nv.constant0._ZN43_GLOBAL__N__9ae7fba5_10_SoftMax_cu_9f978f6320softmax_warp_forwardIN3c104HalfEffLi9ELb0ELb0EEEvPT0_PKT_iiiPKbib:
	.zero		573


//--------------------- .nv.constant0._ZN43_GLOBAL__N__9ae7fba5_10_SoftMax_cu_9f978f6320softmax_warp_forwardIN3c104HalfEffLi8ELb0ELb0EEEvPT0_PKT_iiiPKbib --------------------------
	.section	.nv.constant0._ZN43_GLOBAL__N__9ae7fba5_10_SoftMax_cu_9f978f6320softmax_warp_forwardIN3c104HalfEffLi8ELb0ELb0EEEvPT0_PKT_iiiPKbib,"a",@progbits
	.sectionflags	@""
	.align	4
.nv.constant0._ZN43_GLOBAL__N__9ae7fba5_10_SoftMax_cu_9f978f6320softmax_warp_forwardIN3c104HalfEffLi8ELb0ELb0EEEvPT0_PKT_iiiPKbib:
	.zero		573


//--------------------- .nv.constant0._ZN43_GLOBAL__N__9ae7fba5_10_SoftMax_cu_9f978f6320softmax_warp_forwardIN3c104HalfEffLi7ELb0ELb0EEEvPT0_PKT_iiiPKbib --------------------------
	.section	.nv.constant0._ZN43_GLOBAL__N__9ae7fba5_10_SoftMax_cu_9f978f6320softmax_warp_forwardIN3c104HalfEffLi7ELb0ELb0EEEvPT0_PKT_iiiPKbib,"a",@progbits
	.sectionflags	@""
	.align	4
.nv.constant0._ZN43_GLOBAL__N__9ae7fba5_10_SoftMax_cu_9f978f6320softmax_warp_forwardIN3c104HalfEffLi7ELb0ELb0EEEvPT0_PKT_iiiPKbib:
	.zero		573


//--------------------- .nv.constant0._ZN43_GLOBAL__N__9ae7fba5_10_SoftMax_cu_9f978f6320softmax_warp_forwardIN3c104HalfEffLi6ELb0ELb0EEEvPT0_PKT_iiiPKbib --------------------------
	.section	.nv.constant0._ZN43_GLOBAL__N__9ae7fba5_10_SoftMax_cu_9f978f6320softmax_warp_forwardIN3c104HalfEffLi6ELb0ELb0EEEvPT0_PKT_iiiPKbib,"a",@progbits
	.sectionflags	@""
	.align	4
.nv.constant0._ZN43_GLOBAL__N__9ae7fba5_10_SoftMax_cu_9f978f6320softmax_warp_forwardIN3c104HalfEffLi6ELb0ELb0EEEvPT0_PKT_iiiPKbib:
	.zero		573


//--------------------- .nv.constant0._ZN43_GLOBAL__N__9ae7fba5_10_SoftMax_cu_9f978f6320softmax_warp_forwardIN3c104HalfEffLi5ELb0ELb0EEEvPT0_PKT_iiiPKbib --------------------------
	.section	.nv.constant0._ZN43_GLOBAL__N__9ae7fba5_10_SoftMax_cu_9f978f6320softmax_warp_forwardIN3c104HalfEffLi5ELb0ELb0EEEvPT0_PKT_iiiPKbib,"a",@progbits
	.sectionflags	@""
	.align	4
.nv.constant0._ZN43_GLOBAL__N__9ae7fba5_10_SoftMax_cu_9f978f6320softmax_warp_forwardIN3c104HalfEffLi5ELb0ELb0EEEvPT0_PKT_iiiPKbib:
	.zero		573


//--------------------- .nv.constant0._ZN43_GLOBAL__N__9ae7fba5_10_SoftMax_cu_9f978f6320softmax_warp_forwardIN3c104HalfEffLi4ELb0ELb0EEEvPT0_PKT_iiiPKbib --------------------------
	.section	.nv.constant0._ZN43_GLOBAL__N__9ae7fba5_10_SoftMax_cu_9f978f6320softmax_warp_forwardIN3c104HalfEffLi4ELb0ELb0EEEvPT0_PKT_iiiPKbib,"a",@progbits
	.sectionflags	@""
	.align	4
.nv.constant0._ZN43_GLOBAL__N__9ae7fba5_10_SoftMax_cu_9f978f6320softmax_warp_forwardIN3c104HalfEffLi4ELb0ELb0EEEvPT0_PKT_iiiPKbib:
	.zero		573


//--------------------- .nv.constant0._ZN43_GLOBAL__N__9ae7fba5_10_SoftMax_cu_9f978f6320softmax_warp_forwardIN3c104HalfEffLi3ELb0ELb0EEEvPT0_PKT_iiiPKbib --------------------------
	.section	.nv.constant0._ZN43_GLOBAL__N__9ae7fba5_10_SoftMax_cu_9f978f6320softmax_warp_forwardIN3c104HalfEffLi3ELb0ELb0EEEvPT0_PKT_iiiPKbib,"a",@progbits
	.sectionflags	@""
	.align	4
.nv.constant0._ZN43_GLOBAL__N__9ae7fba5_10_SoftMax_cu_9f978f6320softmax_warp_forwardIN3c104HalfEffLi3ELb0ELb0EEEvPT0_PKT_iiiPKbib:
	.zero		573


//--------------------- .nv.constant0._ZN43_GLOBAL__N__9ae7fba5_10_SoftMax_cu_9f978f6320softmax_warp_forwardIN3c104HalfEffLi2ELb0ELb0EEEvPT0_PKT_iiiPKbib --------------------------
	.section	.nv.constant0._ZN43_GLOBAL__N__9ae7fba5_10_SoftMax_cu_9f978f6320softmax_warp_forwardIN3c104HalfEffLi2ELb0ELb0EEEvPT0_PKT_iiiPKbib,"a",@progbits
	.sectionflags	@""
	.align	4
.nv.constant0._ZN43_GLOBAL__N__9ae7fba5_10_SoftMax_cu_9f978f6320softmax_warp_forwardIN3c104HalfEffLi2ELb0ELb0EEEvPT0_PKT_iiiPKbib:
	.zero		573


//--------------------- .nv.constant0._ZN43_GLOBAL__N__9ae7fba5_10_SoftMax_cu_9f978f6320softmax_warp_forwardIN3c104HalfEffLi1ELb0ELb0EEEvPT0_PKT_iiiPKbib --------------------------
	.section	.nv.constant0._ZN43_GLOBAL__N__9ae7fba5_10_SoftMax_cu_9f978f6320softmax_warp_forwardIN3c104HalfEffLi1ELb0ELb0EEEvPT0_PKT_iiiPKbib,"a",@progbits
	.sectionflags	@""
	.align	4
.nv.constant0._ZN43_GLOBAL__N__9ae7fba5_10_SoftMax_cu_9f978f6320softmax_warp_forwardIN3c104HalfEffLi1ELb0ELb0EEEvPT0_PKT_iiiPKbib:
	.zero		573


//--------------------- .nv.constant0._ZN43_GLOBAL__N__9ae7fba5_10_SoftMax_cu_9f978f6320softmax_warp_forwardIN3c104HalfEffLi0ELb0ELb0EEEvPT0_PKT_iiiPKbib --------------------------
	.section	.nv.constant0._ZN43_GLOBAL__N__9ae7fba5_10_SoftMax_cu_9f978f6320softmax_warp_forwardIN3c104HalfEffLi0ELb0ELb0EEEvPT0_PKT_iiiPKbib,"a",@progbits
	.sectionflags	@""
	.align	4
.nv.constant0._ZN43_GLOBAL__N__9ae7fba5_10_SoftMax_cu_9f978f6320softmax_warp_forwardIN3c104HalfEffLi0ELb0ELb0EEEvPT0_PKT_iiiPKbib:
	.zero		573


//--------------------- .nv.constant0._ZN43_GLOBAL__N__9ae7fba5_10_SoftMax_cu_9f978f6320softmax_warp_forwardIN3c104HalfES2_fLi11ELb0ELb0EEEvPT0_PKT_iiiPKbib --------------------------
	.section	.nv.constant0._ZN43_GLOBAL__N__9ae7fba5_10_SoftMax_cu_9f978f6320softmax_warp_forwardIN3c104HalfES2_fLi11ELb0ELb0EEEvPT0_PKT_iiiPKbib,"a",@progbits
	.sectionflags	@""
	.align	4
.nv.constant0._ZN43_GLOBAL__N__9ae7fba5_10_SoftMax_cu_9f978f6320softmax_warp_forwardIN3c104HalfES2_fLi11ELb0ELb0EEEvPT0_PKT_iiiPKbib:
	.zero		573


//--------------------- .nv.constant0._ZN43_GLOBAL__N__9ae7fba5_10_SoftMax_cu_9f978f6320softmax_warp_forwardIN3c104HalfES2_fLi10ELb0ELb0EEEvPT0_PKT_iiiPKbib --------------------------
	.section	.nv.constant0._ZN43_GLOBAL__N__9ae7fba5_10_SoftMax_cu_9f978f6320softmax_warp_forwardIN3c104HalfES2_fLi10ELb0ELb0EEEvPT0_PKT_iiiPKbib,"a",@progbits
	.sectionflags	@""
	.align	4
.nv.constant0._ZN43_GLOBAL__N__9ae7fba5_10_SoftMax_cu_9f978f6320softmax_warp_forwardIN3c104HalfES2_fLi10ELb0ELb0EEEvPT0_PKT_iiiPKbib:
	.zero		573


//--------------------- .nv.constant0._ZN43_GLOBAL__N__9ae7fba5_10_SoftMax_cu_9f978f6320softmax_warp_forwardIN3c104HalfES2_fLi9ELb0ELb0EEEvPT0_PKT_iiiPKbib --------------------------
	.section	.nv.constant0._ZN43_GLOBAL__N__9ae7fba5_10_SoftMax_cu_9f978f6320softmax_warp_forwardIN3c104HalfES2_fLi9ELb0ELb0EEEvPT0_PKT_iiiPKbib,"a",@progbits
	.sectionflags	@""
	.align	4
.nv.constant0._ZN43_GLOBAL__N__9ae7fba5_10_SoftMax_cu_9f978f6320softmax_warp_forwardIN3c104HalfES2_fLi9ELb0ELb0EEEvPT0_PKT_iiiPKbib:
	.zero		573


//--------------------- .nv.constant0._ZN43_GLOBAL__N__9ae7fba5_10_SoftMax_cu_9f978f6320softmax_warp_forwardIN3c104HalfES2_fLi8ELb0ELb0EEEvPT0_PKT_iiiPKbib --------------------------
	.section	.nv.constant0._ZN43_GLOBAL__N__9ae7fba5_10_SoftMax_cu_9f978f6320softmax_warp_forwardIN3c104HalfES2_fLi8ELb0ELb0EEEvPT0_PKT_iiiPKbib,"a",@progbits
	.sectionflags	@""
	.align	4
.nv.constant0._ZN43_GLOBAL__N__9ae7fba5_10_SoftMax_cu_9f978f6320softmax_warp_forwardIN3c104HalfES2_fLi8ELb0ELb0EEEvPT0_PKT_iiiPKbib:
	.zero		573


//--------------------- .nv.constant0._ZN43_GLOBAL__N__9ae7fba5_10_SoftMax_cu_9f978f6320softmax_warp_forwardIN3c104HalfES2_fLi7ELb0ELb0EEEvPT0_PKT_iiiPKbib --------------------------
	.section	.nv.constant0._ZN43_GLOBAL__N__9ae7fba5_10_SoftMax_cu_9f978f6320softmax_warp_forwardIN3c104HalfES2_fLi7ELb0ELb0EEEvPT0_PKT_iiiPKbib,"a",@progbits
	.sectionflags	@""
	.align	4
.nv.constant0._ZN43_GLOBAL__N__9ae7fba5_10_SoftMax_cu_9f978f6320softmax_warp_forwardIN3c104HalfES2_fLi7ELb0ELb0EEEvPT0_PKT_iiiPKbib:
	.zero		573


//--------------------- .nv.constant0._ZN43_GLOBAL__N__9ae7fba5_10_SoftMax_cu_9f978f6320softmax_warp_forwardIN3c104HalfES2_fLi6ELb0ELb0EEEvPT0_PKT_iiiPKbib --------------------------
	.section	.nv.constant0._ZN43_GLOBAL__N__9ae7fba5_10_SoftMax_cu_9f978f6320softmax_warp_forwardIN3c104HalfES2_fLi6ELb0ELb0EEEvPT0_PKT_iiiPKbib,"a",@progbits
	.sectionflags	@""
	.align	4
.nv.constant0._ZN43_GLOBAL__N__9ae7fba5_10_SoftMax_cu_9f978f6320softmax_warp_forwardIN3c104HalfES2_fLi6ELb0ELb0EEEvPT0_PKT_iiiPKbib:
	.zero		573


//--------------------- .nv.constant0._ZN43_GLOBAL__N__9ae7fba5_10_SoftMax_cu_9f978f6320softmax_warp_forwardIN3c104HalfES2_fLi5ELb0ELb0EEEvPT0_PKT_iiiPKbib --------------------------
	.section	.nv.constant0._ZN43_GLOBAL__N__9ae7fba5_10_SoftMax_cu_9f978f6320softmax_warp_forwardIN3c104HalfES2_fLi5ELb0ELb0EEEvPT0_PKT_iiiPKbib,"a",@progbits
	.sectionflags	@""
	.align	4
.nv.constant0._ZN43_GLOBAL__N__9ae7fba5_10_SoftMax_cu_9f978f6320softmax_warp_forwardIN3c104HalfES2_fLi5ELb0ELb0EEEvPT0_PKT_iiiPKbib:
	.zero		573


//--------------------- .nv.constant0._ZN43_GLOBAL__N__9ae7fba5_10_SoftMax_cu_9f978f6320softmax_warp_forwardIN3c104HalfES2_fLi4ELb0ELb0EEEvPT0_PKT_iiiPKbib --------------------------
	.section	.nv.constant0._ZN43_GLOBAL__N__9ae7fba5_10_SoftMax_cu_9f978f6320softmax_warp_forwardIN3c104HalfES2_fLi4ELb0ELb0EEEvPT0_PKT_iiiPKbib,"a",@progbits
	.sectionflags	@""
	.align	4
.nv.constant0._ZN43_GLOBAL__N__9ae7fba5_10_SoftMax_cu_9f978f6320softmax_warp_forwardIN3c104HalfES2_fLi4ELb0ELb0EEEvPT0_PKT_iiiPKbib:
	.zero		573


//--------------------- .nv.constant0._ZN43_GLOBAL__N__9ae7fba5_10_SoftMax_cu_9f978f6320softmax_warp_forwardIN3c104HalfES2_fLi3ELb0ELb0EEEvPT0_PKT_iiiPKbib --------------------------
	.section	.nv.constant0._ZN43_GLOBAL__N__9ae7fba5_10_SoftMax_cu_9f978f6320softmax_warp_forwardIN3c104HalfES2_fLi3ELb0ELb0EEEvPT0_PKT_iiiPKbib,"a",@progbits
	.sectionflags	@""
	.align	4
.nv.constant0._ZN43_GLOBAL__N__9ae7fba5_10_SoftMax_cu_9f978f6320softmax_warp_forwardIN3c104HalfES2_fLi3ELb0ELb0EEEvPT0_PKT_iiiPKbib:
	.zero		573


//--------------------- .nv.constant0._ZN43_GLOBAL__N__9ae7fba5_10_SoftMax_cu_9f978f6320softmax_warp_forwardIN3c104HalfES2_fLi2ELb0ELb0EEEvPT0_PKT_iiiPKbib --------------------------
	.section	.nv.constant0._ZN43_GLOBAL__N__9ae7fba5_10_SoftMax_cu_9f978f6320softmax_warp_forwardIN3c104HalfES2_fLi2ELb0ELb0EEEvPT0_PKT_iiiPKbib,"a",@progbits
	.sectionflags	@""
	.align	4
.nv.constant0._ZN43_GLOBAL__N__9ae7fba5_10_SoftMax_cu_9f978f6320softmax_warp_forwardIN3c104HalfES2_fLi2ELb0ELb0EEEvPT0_PKT_iiiPKbib:
	.zero		573


//--------------------- .nv.constant0._ZN43_GLOBAL__N__9ae7fba5_10_SoftMax_cu_9f978f6320softmax_warp_forwardIN3c104HalfES2_fLi1ELb0ELb0EEEvPT0_PKT_iiiPKbib --------------------------
	.section	.nv.constant0._ZN43_GLOBAL__N__9ae7fba5_10_SoftMax_cu_9f978f6320softmax_warp_forwardIN3c104HalfES2_fLi1ELb0ELb0EEEvPT0_PKT_iiiPKbib,"a",@progbits
	.sectionflags	@""
	.align	4
.nv.constant0._ZN43_GLOBAL__N__9ae7fba5_10_SoftMax_cu_9f978f6320softmax_warp_forwardIN3c104HalfES2_fLi1ELb0ELb0EEEvPT0_PKT_iiiPKbib:
	.zero		573


//--------------------- .nv.constant0._ZN43_GLOBAL__N__9ae7fba5_10_SoftMax_cu_9f978f6320softmax_warp_forwardIN3c104HalfES2_fLi0ELb0ELb0EEEvPT0_PKT_iiiPKbib --------------------------
	.section	.nv.constant0._ZN43_GLOBAL__N__9ae7fba5_10_SoftMax_cu_9f978f6320softmax_warp_forwardIN3c104HalfES2_fLi0ELb0ELb0EEEvPT0_PKT_iiiPKbib,"a",@progbits
	.sectionflags	@""
	.align	4
.nv.constant0._ZN43_GLOBAL__N__9ae7fba5_10_SoftMax_cu_9f978f6320softmax_warp_forwardIN3c104HalfES2_fLi0ELb0ELb0EEEvPT0_PKT_iiiPKbib:
	.zero		573


//--------------------- .nv.constant0._ZN43_GLOBAL__N__9ae7fba5_10_SoftMax_cu_9f978f6320softmax_warp_forwardIfffLi11ELb0ELb0EEEvPT0_PKT_iiiPKbib --------------------------
	.section	.nv.constant0._ZN43_GLOBAL__N__9ae7fba5_10_SoftMax_cu_9f978f6320softmax_warp_forwardIfffLi11ELb0ELb0EEEvPT0_PKT_iiiPKbib,"a",@progbits
	.sectionflags	@""
	.align	4
.nv.constant0._ZN43_GLOBAL__N__9ae7fba5_10_SoftMax_cu_9f978f6320softmax_warp_forwardIfffLi11ELb0ELb0EEEvPT0_PKT_iiiPKbib:
	.zero		573


//--------------------- .nv.constant0._ZN43_GLOBAL__N__9ae7fba5_10_SoftMax_cu_9f978f6320softmax_warp_forwardIfffLi10ELb0ELb0EEEvPT0_PKT_iiiPKbib --------------------------
	.section	.nv.constant0._ZN43_GLOBAL__N__9ae7fba5_10_SoftMax_cu_9f978f6320softmax_warp_forwardIfffLi10ELb0ELb0EEEvPT0_PKT_iiiPKbib,"a",@progbits
	.sectionflags	@""
	.align	4
.nv.constant0._ZN43_GLOBAL__N__9ae7fba5_10_SoftMax_cu_9f978f6320softmax_warp_forwardIfffLi10ELb0ELb0EEEvPT0_PKT_iiiPKbib:
	.zero		573


//--------------------- .nv.constant0._ZN43_GLOBAL__N__9ae7fba5_10_SoftMax_cu_9f978f6320softmax_warp_forwardIfffLi9ELb0ELb0EEEvPT0_PKT_iiiPKbib --------------------------
	.section	.nv.constant0._ZN43_GLOBAL__N__9ae7fba5_10_SoftMax_cu_9f978f6320softmax_warp_forwardIfffLi9ELb0ELb0EEEvPT0_PKT_iiiPKbib,"a",@progbits
	.sectionflags	@""
	.align	4
.nv.constant0._ZN43_GLOBAL__N__9ae7fba5_10_SoftMax_cu_9f978f6320softmax_warp_forwardIfffLi9ELb0ELb0EEEvPT0_PKT_iiiPKbib:
	.zero		573


//--------------------- .nv.constant0._ZN43_GLOBAL__N__9ae7fba5_10_SoftMax_cu_9f978f6320softmax_warp_forwardIfffLi8ELb0ELb0EEEvPT0_PKT_iiiPKbib --------------------------
	.section	.nv.constant0._ZN43_GLOBAL__N__9ae7fba5_10_SoftMax_cu_9f978f6320softmax_warp_forwardIfffLi8ELb0ELb0EEEvPT0_PKT_iiiPKbib,"a",@progbits
	.sectionflags	@""
	.align	4
.nv.constant0._ZN43_GLOBAL__N__9ae7fba5_10_SoftMax_cu_9f978f6320softmax_warp_forwardIfffLi8ELb0ELb0EEEvPT0_PKT_iiiPKbib:
	.zero		573


//--------------------- .nv.constant0._ZN43_GLOBAL__N__9ae7fba5_10_SoftMax_cu_9f978f6320softmax_warp_forwardIfffLi7ELb0ELb0EEEvPT0_PKT_iiiPKbib --------------------------
	.section	.nv.constant0._ZN43_GLOBAL__N__9ae7fba5_10_SoftMax_cu_9f978f6320softmax_warp_forwardIfffLi7ELb0ELb0EEEvPT0_PKT_iiiPKbib,"a",@progbits
	.sectionflags	@""
	.align	4
.nv.constant0._ZN43_GLOBAL__N__9ae7fba5_10_SoftMax_cu_9f978f6320softmax_warp_forwardIfffLi7ELb0ELb0EEEvPT0_PKT_iiiPKbib:
	.zero		573


//--------------------- .nv.constant0._ZN43_GLOBAL__N__9ae7fba5_10_SoftMax_cu_9f978f6320softmax_warp_forwardIfffLi6ELb0ELb0EEEvPT0_PKT_iiiPKbib --------------------------
	.section	.nv.constant0._ZN43_GLOBAL__N__9ae7fba5_10_SoftMax_cu_9f978f6320softmax_warp_forwardIfffLi6ELb0ELb0EEEvPT0_PKT_iiiPKbib,"a",@progbits
	.sectionflags	@""
	.align	4
.nv.constant0._ZN43_GLOBAL__N__9ae7fba5_10_SoftMax_cu_9f978f6320softmax_warp_forwardIfffLi6ELb0ELb0EEEvPT0_PKT_iiiPKbib:
	.zero		573


//--------------------- .nv.constant0._ZN43_GLOBAL__N__9ae7fba5_10_SoftMax_cu_9f978f6320softmax_warp_forwardIfffLi5ELb0ELb0EEEvPT0_PKT_iiiPKbib --------------------------
	.section	.nv.constant0._ZN43_GLOBAL__N__9ae7fba5_10_SoftMax_cu_9f978f6320softmax_warp_forwardIfffLi5ELb0ELb0EEEvPT0_PKT_iiiPKbib,"a",@progbits
	.sectionflags	@""
	.align	4
.nv.constant0._ZN43_GLOBAL__N__9ae7fba5_10_SoftMax_cu_9f978f6320softmax_warp_forwardIfffLi5ELb0ELb0EEEvPT0_PKT_iiiPKbib:
	.zero		573


//--------------------- .nv.constant0._ZN43_GLOBAL__N__9ae7fba5_10_SoftMax_cu_9f978f6320softmax_warp_forwardIfffLi4ELb0ELb0EEEvPT0_PKT_iiiPKbib --------------------------
	.section	.nv.constant0._ZN43_GLOBAL__N__9ae7fba5_10_SoftMax_cu_9f978f6320softmax_warp_forwardIfffLi4ELb0ELb0EEEvPT0_PKT_iiiPKbib,"a",@progbits
	.sectionflags	@""
	.align	4
.nv.constant0._ZN43_GLOBAL__N__9ae7fba5_10_SoftMax_cu_9f978f6320softmax_warp_forwardIfffLi4ELb0ELb0EEEvPT0_PKT_iiiPKbib:
	.zero		573


//--------------------- .nv.constant0._ZN43_GLOBAL__N__9ae7fba5_10_SoftMax_cu_9f978f6320softmax_warp_forwardIfffLi3ELb0ELb0EEEvPT0_PKT_iiiPKbib --------------------------
	.section	.nv.constant0._ZN43_GLOBAL__N__9ae7fba5_10_SoftMax_cu_9f978f6320softmax_warp_forwardIfffLi3ELb0ELb0EEEvPT0_PKT_iiiPKbib,"a",@progbits
	.sectionflags	@""
	.align	4
.nv.constant0._ZN43_GLOBAL__N__9ae7fba5_10_SoftMax_cu_9f978f6320softmax_warp_forwardIfffLi3ELb0ELb0EEEvPT0_PKT_iiiPKbib:
	.zero		573


//--------------------- .nv.constant0._ZN43_GLOBAL__N__9ae7fba5_10_SoftMax_cu_9f978f6320softmax_warp_forwardIfffLi2ELb0ELb0EEEvPT0_PKT_iiiPKbib --------------------------
	.section	.nv.constant0._ZN43_GLOBAL__N__9ae7fba5_10_SoftMax_cu_9f978f6320softmax_warp_forwardIfffLi2ELb0ELb0EEEvPT0_PKT_iiiPKbib,"a",@progbits
	.sectionflags	@""
	.align	4
.nv.constant0._ZN43_GLOBAL__N__9ae7fba5_10_SoftMax_cu_9f978f6320softmax_warp_forwardIfffLi2ELb0ELb0EEEvPT0_PKT_iiiPKbib:
	.zero		573


//--------------------- .nv.constant0._ZN43_GLOBAL__N__9ae7fba5_10_SoftMax_cu_9f978f6320softmax_warp_forwardIfffLi1ELb0ELb0EEEvPT0_PKT_iiiPKbib --------------------------
	.section	.nv.constant0._ZN43_GLOBAL__N__9ae7fba5_10_SoftMax_cu_9f978f6320softmax_warp_forwardIfffLi1ELb0ELb0EEEvPT0_PKT_iiiPKbib,"a",@progbits
	.sectionflags	@""
	.align	4
.nv.constant0._ZN43_GLOBAL__N__9ae7fba5_10_SoftMax_cu_9f978f6320softmax_warp_forwardIfffLi1ELb0ELb0EEEvPT0_PKT_iiiPKbib:
	.zero		573


//--------------------- .nv.constant0._ZN43_GLOBAL__N__9ae7fba5_10_SoftMax_cu_9f978f6320softmax_warp_forwardIfffLi0ELb0ELb0EEEvPT0_PKT_iiiPKbib --------------------------
	.section	.nv.constant0._ZN43_GLOBAL__N__9ae7fba5_10_SoftMax_cu_9f978f6320softmax_warp_forwardIfffLi0ELb0ELb0EEEvPT0_PKT_iiiPKbib,"a",@progbits
	.sectionflags	@""
	.align	4
.nv.constant0._ZN43_GLOBAL__N__9ae7fba5_10_SoftMax_cu_9f978f6320softmax_warp_forwardIfffLi0ELb0ELb0EEEvPT0_PKT_iiiPKbib:
	.zero		573


//--------------------- .nv.constant0._ZN43_GLOBAL__N__9ae7fba5_10_SoftMax_cu_9f978f6320softmax_warp_forwardIdddLi11ELb0ELb0EEEvPT0_PKT_iiiPKbib --------------------------
	.section	.nv.constant0._ZN43_GLOBAL__N__9ae7fba5_10_SoftMax_cu_9f978f6320softmax_warp_forwardIdddLi11ELb0ELb0EEEvPT0_PKT_iiiPKbib,"a",@progbits
	.sectionflags	@""
	.align	4
.nv.constant0._ZN43_GLOBAL__N__9ae7fba5_10_SoftMax_cu_9f978f6320softmax_warp_forwardIdddLi11ELb0ELb0EEEvPT0_PKT_iiiPKbib:
	.zero		573


//--------------------- .nv.constant0._ZN43_GLOBAL__N__9ae7fba5_10_SoftMax_cu_9f978f6320softmax_warp_forwardIdddLi10ELb0ELb0EEEvPT0_PKT_iiiPKbib --------------------------
	.section	.nv.constant0._ZN43_GLOBAL__N__9ae7fba5_10_SoftMax_cu_9f978f6320softmax_warp_forwardIdddLi10ELb0ELb0EEEvPT0_PKT_iiiPKbib,"a",@progbits
	.sectionflags	@""
	.align	4
.nv.constant0._ZN43_GLOBAL__N__9ae7fba5_10_SoftMax_cu_9f978f6320softmax_warp_forwardIdddLi10ELb0ELb0EEEvPT0_PKT_iiiPKbib:
	.zero		573


//--------------------- .nv.constant0._ZN43_GLOBAL__N__9ae7fba5_10_SoftMax_cu_9f978f6320softmax_warp_forwardIdddLi9ELb0ELb0EEEvPT0_PKT_iiiPKbib --------------------------
	.section	.nv.constant0._ZN43_GLOBAL__N__9ae7fba5_10_SoftMax_cu_9f978f6320softmax_warp_forwardIdddLi9ELb0ELb0EEEvPT0_PKT_iiiPKbib,"a",@progbits
	.sectionflags	@""
	.align	4
.nv.constant0._ZN43_GLOBAL__N__9ae7fba5_10_SoftMax_cu_9f978f6320softmax_warp_forwardIdddLi9ELb0ELb0EEEvPT0_PKT_iiiPKbib:
	.zero		573


//--------------------- .nv.constant0._ZN43_GLOBAL__N__9ae7fba5_10_SoftMax_cu_9f978f6320softmax_warp_forwardIdddLi8ELb0ELb0EEEvPT0_PKT_iiiPKbib --------------------------
	.section	.nv.constant0._ZN43_GLOBAL__N__9ae7fba5_10_SoftMax_cu_9f978f6320softmax_warp_forwardIdddLi8ELb0ELb0EEEvPT0_PKT_iiiPKbib,"a",@progbits
	.sectionflags	@""
	.align	4
.nv.constant0._ZN43_GLOBAL__N__9ae7fba5_10_SoftMax_cu_9f978f6320softmax_warp_forwardIdddLi8ELb0ELb0EEEvPT0_PKT_iiiPKbib:
	.zero		573


//--------------------- .nv.constant0._ZN43_GLOBAL__N__9ae7fba5_10_SoftMax_cu_9f978f6320softmax_warp_forwardIdddLi7ELb0ELb0EEEvPT0_PKT_iiiPKbib --------------------------
	.section	.nv.constant0._ZN43_GLOBAL__N__9ae7fba5_10_SoftMax_cu_9f978f6320softmax_warp_forwardIdddLi7ELb0ELb0EEEvPT0_PKT_iiiPKbib,"a",@progbits
	.sectionflags	@""
	.align	4
.nv.constant0._ZN43_GLOBAL__N__9ae7fba5_10_SoftMax_cu_9f978f6320softmax_warp_forwardIdddLi7ELb0ELb0EEEvPT0_PKT_iiiPKbib:
	.zero		573


//--------------------- .nv.constant0._ZN43_GLOBAL__N__9ae7fba5_10_SoftMax_cu_9f978f6320softmax_warp_forwardIdddLi6ELb0ELb0EEEvPT0_PKT_iiiPKbib --------------------------
	.section	.nv.constant0._ZN43_GLOBAL__N__9ae7fba5_10_SoftMax_cu_9f978f6320softmax_warp_forwardIdddLi6ELb0ELb0EEEvPT0_PKT_iiiPKbib,"a",@progbits
	.sectionflags	@""
	.align	4
.nv.constant0._ZN43_GLOBAL__N__9ae7fba5_10_SoftMax_cu_9f978f6320softmax_warp_forwardIdddLi6ELb0ELb0EEEvPT0_PKT_iiiPKbib:
	.zero		573


//--------------------- .nv.constant0._ZN43_GLOBAL__N__9ae7fba5_10_SoftMax_cu_9f978f6320softmax_warp_forwardIdddLi5ELb0ELb0EEEvPT0_PKT_iiiPKbib --------------------------
	.section	.nv.constant0._ZN43_GLOBAL__N__9ae7fba5_10_SoftMax_cu_9f978f6320softmax_warp_forwardIdddLi5ELb0ELb0EEEvPT0_PKT_iiiPKbib,"a",@progbits
	.sectionflags	@""
	.align	4
.nv.constant0._ZN43_GLOBAL__N__9ae7fba5_10_SoftMax_cu_9f978f6320softmax_warp_forwardIdddLi5ELb0ELb0EEEvPT0_PKT_iiiPKbib:
	.zero		573


//--------------------- .nv.constant0._ZN43_GLOBAL__N__9ae7fba5_10_SoftMax_cu_9f978f6320softmax_warp_forwardIdddLi4ELb0ELb0EEEvPT0_PKT_iiiPKbib --------------------------
	.section	.nv.constant0._ZN43_GLOBAL__N__9ae7fba5_10_SoftMax_cu_9f978f6320softmax_warp_forwardIdddLi4ELb0ELb0EEEvPT0_PKT_iiiPKbib,"a",@progbits
	.sectionflags	@""
	.align	4
.nv.constant0._ZN43_GLOBAL__N__9ae7fba5_10_SoftMax_cu_9f978f6320softmax_warp_forwardIdddLi4ELb0ELb0EEEvPT0_PKT_iiiPKbib:
	.zero		573


//--------------------- .nv.constant0._ZN43_GLOBAL__N__9ae7fba5_10_SoftMax_cu_9f978f6320softmax_warp_forwardIdddLi3ELb0ELb0EEEvPT0_PKT_iiiPKbib --------------------------
	.section	.nv.constant0._ZN43_GLOBAL__N__9ae7fba5_10_SoftMax_cu_9f978f6320softmax_warp_forwardIdddLi3ELb0ELb0EEEvPT0_PKT_iiiPKbib,"a",@progbits
	.sectionflags	@""
	.align	4
.nv.constant0._ZN43_GLOBAL__N__9ae7fba5_10_SoftMax_cu_9f978f6320softmax_warp_forwardIdddLi3ELb0ELb0EEEvPT0_PKT_iiiPKbib:
	.zero		573


//--------------------- .nv.constant0._ZN43_GLOBAL__N__9ae7fba5_10_SoftMax_cu_9f978f6320softmax_warp_forwardIdddLi2ELb0ELb0EEEvPT0_PKT_iiiPKbib --------------------------
	.section	.nv.constant0._ZN43_GLOBAL__N__9ae7fba5_10_SoftMax_cu_9f978f6320softmax_warp_forwardIdddLi2ELb0ELb0EEEvPT0_PKT_iiiPKbib,"a",@progbits
	.sectionflags	@""
	.align	4
.nv.constant0._ZN43_GLOBAL__N__9ae7fba5_10_SoftMax_cu_9f978f6320softmax_warp_forwardIdddLi2ELb0ELb0EEEvPT0_PKT_iiiPKbib:
	.zero		573


//--------------------- .nv.constant0._ZN43_GLOBAL__N__9ae7fba5_10_SoftMax_cu_9f978f6320softmax_warp_forwardIdddLi1ELb0ELb0EEEvPT0_PKT_iiiPKbib --------------------------
	.section	.nv.constant0._ZN43_GLOBAL__N__9ae7fba5_10_SoftMax_cu_9f978f6320softmax_warp_forwardIdddLi1ELb0ELb0EEEvPT0_PKT_iiiPKbib,"a",@progbits
	.sectionflags	@""
	.align	4
.nv.constant0._ZN43_GLOBAL__N__9ae7fba5_10_SoftMax_cu_9f978f6320softmax_warp_forwardIdddLi1ELb0ELb0EEEvPT0_PKT_iiiPKbib:
	.zero		573


//--------------------- .nv.constant0._ZN43_GLOBAL__N__9ae7fba5_10_SoftMax_cu_9f978f6320softmax_warp_forwardIdddLi0ELb0ELb0EEEvPT0_PKT_iiiPKbib --------------------------
	.section	.nv.constant0._ZN43_GLOBAL__N__9ae7fba5_10_SoftMax_cu_9f978f6320softmax_warp_forwardIdddLi0ELb0ELb0EEEvPT0_PKT_iiiPKbib,"a",@progbits
	.sectionflags	@""
	.align	4
.nv.constant0._ZN43_GLOBAL__N__9ae7fba5_10_SoftMax_cu_9f978f6320softmax_warp_forwardIdddLi0ELb0ELb0EEEvPT0_PKT_iiiPKbib:
	.zero		573


//--------------------- .nv.constant0._ZN43_GLOBAL__N__9ae7fba5_10_SoftMax_cu_9f978f6321softmax_warp_backwardIfN3c108BFloat16EfLi10ELb1ELb0EEEvPT0_PKT_S7_iiiPKb --------------------------
	.section	.nv.constant0._ZN43_GLOBAL__N__9ae7fba5_10_SoftMax_cu_9f978f6321softmax_warp_backwardIfN3c108BFloat16EfLi10ELb1ELb0EEEvPT0_PKT_S7_iiiPKb,"a",@progbits
	.sectionflags	@""
	.align	4
.nv.constant0._ZN43_GLOBAL__N__9ae7fba5_10_SoftMax_cu_9f978f6321softmax_warp_backwardIfN3c108BFloat16EfLi10ELb1ELb0EEEvPT0_PKT_S7_iiiPKb:
	.zero		576


//--------------------- .nv.constant0._ZN43_GLOBAL__N__9ae7fba5_10_SoftMax_cu_9f978f6321softmax_warp_backwardIfN3c108BFloat16EfLi9ELb1ELb0EEEvPT0_PKT_S7_iiiPKb --------------------------
	.section	.nv.constant0._ZN43_GLOBAL__N__9ae7fba5_10_SoftMax_cu_9f978f6321softmax_warp_backwardIfN3c108BFloat16EfLi9ELb1ELb0EEEvPT0_PKT_S7_iiiPKb,"a",@progbits
	.sectionflags	@""
	.align	4
.nv.constant0._ZN43_GLOBAL__N__9ae7fba5_10_SoftMax_cu_9f978f6321softmax_warp_backwardIfN3c108BFloat16EfLi9ELb1ELb0EEEvPT0_PKT_S7_iiiPKb:
	.zero		576


//--------------------- .nv.constant0._ZN43_GLOBAL__N__9ae7fba5_10_SoftMax_cu_9f978f6321softmax_warp_backwardIfN3c108BFloat16EfLi8ELb1ELb0EEEvPT0_PKT_S7_iiiPKb --------------------------
	.section	.nv.constant0._ZN43_GLOBAL__N__9ae7fba5_10_SoftMax_cu_9f978f6321softmax_warp_backwardIfN3c108BFloat16EfLi8ELb1ELb0EEEvPT0_PKT_S7_iiiPKb,"a",@progbits
	.sectionflags	@""
	.align	4
.nv.constant0._ZN43_GLOBAL__N__9ae7fba5_10_SoftMax_cu_9f978f6321softmax_warp_backwardIfN3c108BFloat16EfLi8ELb1ELb0EEEvPT0_PKT_S7_iiiPKb:
	.zero		576


//--------------------- .nv.constant0._ZN43_GLOBAL__N__9ae7fba5_10_SoftMax_cu_9f978f6321softmax_warp_backwardIfN3c108BFloat16EfLi7ELb1ELb0EEEvPT0_PKT_S7_iiiPKb --------------------------
	.section	.nv.constant0._ZN43_GLOBAL__N__9ae7fba5_10_SoftMax_cu_9f978f6321softmax_warp_backwardIfN3c108BFloat16EfLi7ELb1ELb0EEEvPT0_PKT_S7_iiiPKb,"a",@progbits
	.sectionflags	@""
	.align	4
.nv.constant0._ZN43_GLOBAL__N__9ae7fba5_10_SoftMax_cu_9f978f6321softmax_warp_backwardIfN3c108BFloat16EfLi7ELb1ELb0EEEvPT0_PKT_S7_iiiPKb:
	.zero		576


//--------------------- .nv.constant0._ZN43_GLOBAL__N__9ae7fba5_10_SoftMax_cu_9f978f6321softmax_warp_backwardIfN3c108BFloat16EfLi6ELb1ELb0EEEvPT0_PKT_S7_iiiPKb --------------------------
	.section	.nv.constant0._ZN43_GLOBAL__N__9ae7fba5_10_SoftMax_cu_9f978f6321softmax_warp_backwardIfN3c108BFloat16EfLi6ELb1ELb0EEEvPT0_PKT_S7_iiiPKb,"a",@progbits
	.sectionflags	@""
	.align	4
.nv.constant0._ZN43_GLOBAL__N__9ae7fba5_10_SoftMax_cu_9f978f6321softmax_warp_backwardIfN3c108BFloat16EfLi6ELb1ELb0EEEvPT0_PKT_S7_iiiPKb:
	.zero		576


//--------------------- .nv.constant0._ZN43_GLOBAL__N__9ae7fba5_10_SoftMax_cu_9f978f6321softmax_warp_backwardIfN3c108BFloat16EfLi5ELb1ELb0EEEvPT0_PKT_S7_iiiPKb --------------------------
	.section	.nv.constant0._ZN43_GLOBAL__N__9ae7fba5_10_SoftMax_cu_9f978f6321softmax_warp_backwardIfN3c108BFloat16EfLi5ELb1ELb0EEEvPT0_PKT_S7_iiiPKb,"a",@progbits
	.sectionflags	@""
	.align	4
.nv.constant0._ZN43_GLOBAL__N__9ae7fba5_10_SoftMax_cu_9f978f6321softmax_warp_backwardIfN3c108BFloat16EfLi5ELb1ELb0EEEvPT0_PKT_S7_iiiPKb:
	.zero		576


//--------------------- .nv.constant0._ZN43_GLOBAL__N__9ae7fba5_10_SoftMax_cu_9f978f6321softmax_warp_backwardIfN3c108BFloat16EfLi4ELb1ELb0EEEvPT0_PKT_S7_iiiPKb --------------------------
	.section	.nv.constant0._ZN43_GLOBAL__N__9ae7fba5_10_SoftMax_cu_9f978f6321softmax_warp_backwardIfN3c108BFloat16EfLi4ELb1ELb0EEEvPT0_PKT_S7_iiiPKb,"a",@progbits
	.sectionflags	@""
	.align	4
.nv.constant0._ZN43_GLOBAL__N__9ae7fba5_10_SoftMax_cu_9f978f6321softmax_warp_backwardIfN3c108BFloat16EfLi4ELb1ELb0EEEvPT0_PKT_S7_iiiPKb:
	.zero		576


//--------------------- .nv.constant0._ZN43_GLOBAL__N__9ae7fba5_10_SoftMax_cu_9f978f6321softmax_warp_backwardIfN3c108BFloat16EfLi3ELb1ELb0EEEvPT0_PKT_S7_iiiPKb --------------------------
	.section	.nv.constant0._ZN43_GLOBAL__N__9ae7fba5_10_SoftMax_cu_9f978f6321softmax_warp_backwardIfN3c108BFloat16EfLi3ELb1ELb0EEEvPT0_PKT_S7_iiiPKb,"a",@progbits
	.sectionflags	@""
	.align	4
.nv.constant0._ZN43_GLOBAL__N__9ae7fba5_10_SoftMax_cu_9f978f6321softmax_warp_backwardIfN3c108BFloat16EfLi3ELb1ELb0EEEvPT0_PKT_S7_iiiPKb:
	.zero		576


//--------------------- .nv.constant0._ZN43_GLOBAL__N__9ae7fba5_10_SoftMax_cu_9f978f6321softmax_warp_backwardIfN3c108BFloat16EfLi2ELb1ELb0EEEvPT0_PKT_S7_iiiPKb --------------------------
	.section	.nv.constant0._ZN43_GLOBAL__N__9ae7fba5_10_SoftMax_cu_9f978f6321softmax_warp_backwardIfN3c108BFloat16EfLi2ELb1ELb0EEEvPT0_PKT_S7_iiiPKb,"a",@progbits
	.sectionflags	@""
	.align	4
.nv.constant0._ZN43_GLOBAL__N__9ae7fba5_10_SoftMax_cu_9f978f6321softmax_warp_backwardIfN3c108BFloat16EfLi2ELb1ELb0EEEvPT0_PKT_S7_iiiPKb:
	.zero		576


//--------------------- .nv.constant0._ZN43_GLOBAL__N__9ae7fba5_10_SoftMax_cu_9f978f6321softmax_warp_backwardIfN3c108BFloat16EfLi1ELb1ELb0EEEvPT0_PKT_S7_iiiPKb --------------------------
	.section	.nv.constant0._ZN43_GLOBAL__N__9ae7fba5_10_SoftMax_cu_9f978f6321softmax_warp_backwardIfN3c108BFloat16EfLi1ELb1ELb0EEEvPT0_PKT_S7_iiiPKb,"a",@progbits
	.sectionflags	@""
	.align	4
.nv.constant0._ZN43_GLOBAL__N__9ae7fba5_10_SoftMax_cu_9f978f6321softmax_warp_backwardIfN3c108BFloat16EfLi1ELb1ELb0EEEvPT0_PKT_S7_iiiPKb:
	.zero		576


//--------------------- .nv.constant0._ZN43_GLOBAL__N__9ae7fba5_10_SoftMax_cu_9f978f6321softmax_warp_backwardIfN3c108BFloat16EfLi0ELb1ELb0EEEvPT0_PKT_S7_iiiPKb --------------------------
	.section	.nv.constant0._ZN43_GLOBAL__N__9ae7fba5_10_SoftMax_cu_9f978f6321softmax_warp_backwardIfN3c108BFloat16EfLi0ELb1ELb0EEEvPT0_PKT_S7_iiiPKb,"a",@progbits
	.sectionflags	@""
	.align	4
.nv.constant0._ZN43_GLOBAL__N__9ae7fba5_10_SoftMax_cu_9f978f6321softmax_warp_backwardIfN3c108BFloat16EfLi0ELb1ELb0EEEvPT0_PKT_S7_iiiPKb:
	.zero		576


//--------------------- .nv.constant0._ZN43_GLOBAL__N__9ae7fba5_10_SoftMax_cu_9f978f6321softmax_warp_backwardIN3c108BFloat16ES2_fLi10ELb1ELb0EEEvPT0_PKT_S7_iiiPKb --------------------------
	.section	.nv.constant0._ZN43_GLOBAL__N__9ae7fba5_10_SoftMax_cu_9f978f6321softmax_warp_backwardIN3c108BFloat16ES2_fLi10ELb1ELb0EEEvPT0_PKT_S7_iiiPKb,"a",@progbits
	.sectionflags	@""
	.align	4
.nv.constant0._ZN43_GLOBAL__N__9ae7fba5_10_SoftMax_cu_9f978f6321softmax_warp_backwardIN3c108BFloat16ES2_fLi10ELb1ELb0EEEvPT0_PKT_S7_iiiPKb:
	.zero		576


//--------------------- .nv.constant0._ZN43_GLOBAL__N__9ae7fba5_10_SoftMax_cu_9f978f6321softmax_warp_backwardIN3c108BFloat16ES2_fLi9ELb1ELb0EEEvPT0_PKT_S7_iiiPKb --------------------------
	.section	.nv.constant0._ZN43_GLOBAL__N__9ae7fba5_10_SoftMax_cu_9f978f6321softmax_warp_backwardIN3c108BFloat16ES2_fLi9ELb1ELb0EEEvPT0_PKT_S7_iiiPKb,"a",@progbits
	.sectionflags	@""
	.align	4
.nv.constant0._ZN43_GLOBAL__N__9ae7fba5_10_SoftMax_cu_9f978f6321softmax_warp_backwardIN3c108BFloat16ES2_fLi9ELb1ELb0EEEvPT0_PKT_S7_iiiPKb:
	.zero		576


//--------------------- .nv.constant0._ZN43_GLOBAL__N__9ae7fba5_10_SoftMax_cu_9f978f6321softmax_warp_backwardIN3c108BFloat16ES2_fLi8ELb1ELb0EEEvPT0_PKT_S7_iiiPKb --------------------------
	.section	.nv.constant0._ZN43_GLOBAL__N__9ae7fba5_10_SoftMax_cu_9f978f6321softmax_warp_backwardIN3c108BFloat16ES2_fLi8ELb1ELb0EEEvPT0_PKT_S7_iiiPKb,"a",@progbits
	.sectionflags	@""
	.align	4
.nv.constant0._ZN43_GLOBAL__N__9ae7fba5_10_SoftMax_cu_9f978f6321softmax_warp_backwardIN3c108BFloat16ES2_fLi8ELb1ELb0EEEvPT0_PKT_S7_iiiPKb:
	.zero		576


//--------------------- .nv.constant0._ZN43_GLOBAL__N__9ae7fba5_10_SoftMax_cu_9f978f6321softmax_warp_backwardIN3c108BFloat16ES2_fLi7ELb1ELb0EEEvPT0_PKT_S7_iiiPKb --------------------------
	.section	.nv.constant0._ZN43_GLOBAL__N__9ae7fba5_10_SoftMax_cu_9f978f6321softmax_warp_backwardIN3c108BFloat16ES2_fLi7ELb1ELb0EEEvPT0_PKT_S7_iiiPKb,"a",@progbits
	.sectionflags	@""
	.align	4
.nv.constant0._ZN43_GLOBAL__N__9ae7fba5_10_SoftMax_cu_9f978f6321softmax_warp_backwardIN3c108BFloat16ES2_fLi7ELb1ELb0EEEvPT0_PKT_S7_iiiPKb:
	.zero		576


//--------------------- .nv.constant0._ZN43_GLOBAL__N__9ae7fba5_10_SoftMax_cu_9f978f6321softmax_warp_backwardIN3c108BFloat16ES2_fLi6ELb1ELb0EEEvPT0_PKT_S7_iiiPKb --------------------------
	.section	.nv.constant0._ZN43_GLOBAL__N__9ae7fba5_10_SoftMax_cu_9f978f6321softmax_warp_backwardIN3c108BFloat16ES2_fLi6ELb1ELb0EEEvPT0_PKT_S7_iiiPKb,"a",@progbits
	.sectionflags	@""
	.align	4
.nv.constant0._ZN43_GLOBAL__N__9ae7fba5_10_SoftMax_cu_9f978f6321softmax_warp_backwardIN3c108BFloat16ES2_fLi6ELb1ELb0EEEvPT0_PKT_S7_iiiPKb:
	.zero		576


//--------------------- .nv.constant0._ZN43_GLOBAL__N__9ae7fba5_10_SoftMax_cu_9f978f6321softmax_warp_backwardIN3c108BFloat16ES2_fLi5ELb1ELb0EEEvPT0_PKT_S7_iiiPKb --------------------------
	.section	.nv.constant0._ZN43_GLOBAL__N__9ae7fba5_10_SoftMax_cu_9f978f6321softmax_warp_backwardIN3c108BFloat16ES2_fLi5ELb1ELb0EEEvPT0_PKT_S7_iiiPKb,"a",@progbits
	.sectionflags	@""
	.align	4
.nv.constant0._ZN43_GLOBAL__N__9ae7fba5_10_SoftMax_cu_9f978f6321softmax_warp_backwardIN3c108BFloat16ES2_fLi5ELb1ELb0EEEvPT0_PKT_S7_iiiPKb:
	.zero		576


//--------------------- .nv.constant0._ZN43_GLOBAL__N__9ae7fba5_10_SoftMax_cu_9f978f6321softmax_warp_backwardIN3c108BFloat16ES2_fLi4ELb1ELb0EEEvPT0_PKT_S7_iiiPKb --------------------------
	.section	.nv.constant0._ZN43_GLOBAL__N__9ae7fba5_10_SoftMax_cu_9f978f6321softmax_warp_backwardIN3c108BFloat16ES2_fLi4ELb1ELb0EEEvPT0_PKT_S7_iiiPKb,"a",@progbits
	.sectionflags	@""
	.align	4
.nv.constant0._ZN43_GLOBAL__N__9ae7fba5_10_SoftMax_cu_9f978f6321softmax_warp_backwardIN3c108BFloat16ES2_fLi4ELb1ELb0EEEvPT0_PKT_S7_iiiPKb:
	.zero		576


//--------------------- .nv.constant0._ZN43_GLOBAL__N__9ae7fba5_10_SoftMax_cu_9f978f6321softmax_warp_backwardIN3c108BFloat16ES2_fLi3ELb1ELb0EEEvPT0_PKT_S7_iiiPKb --------------------------
	.section	.nv.constant0._ZN43_GLOBAL__N__9ae7fba5_10_SoftMax_cu_9f978f6321softmax_warp_backwardIN3c108BFloat16ES2_fLi3ELb1ELb0EEEvPT0_PKT_S7_iiiPKb,"a",@progbits
	.sectionflags	@""
	.align	4
.nv.constant0._ZN43_GLOBAL__N__9ae7fba5_10_SoftMax_cu_9f978f6321softmax_warp_backwardIN3c108BFloat16ES2_fLi3ELb1ELb0EEEvPT0_PKT_S7_iiiPKb:
	.zero		576


//--------------------- .nv.constant0._ZN43_GLOBAL__N__9ae7fba5_10_SoftMax_cu_9f978f6321softmax_warp_backwardIN3c108BFloat16ES2_fLi2ELb1ELb0EEEvPT0_PKT_S7_iiiPKb --------------------------
	.section	.nv.constant0._ZN43_GLOBAL__N__9ae7fba5_10_SoftMax_cu_9f978f6321softmax_warp_backwardIN3c108BFloat16ES2_fLi2ELb1ELb0EEEvPT0_PKT_S7_iiiPKb,"a",@progbits
	.sectionflags	@""
	.align	4
.nv.constant0._ZN43_GLOBAL__N__9ae7fba5_10_SoftMax_cu_9f978f6321softmax_warp_backwardIN3c108BFloat16ES2_fLi2ELb1ELb0EEEvPT0_PKT_S7_iiiPKb:
	.zero		576


//--------------------- .nv.constant0._ZN43_GLOBAL__N__9ae7fba5_10_SoftMax_cu_9f978f6321softmax_warp_backwardIN3c108BFloat16ES2_fLi1ELb1ELb0EEEvPT0_PKT_S7_iiiPKb --------------------------
	.section	.nv.constant0._ZN43_GLOBAL__N__9ae7fba5_10_SoftMax_cu_9f978f6321softmax_warp_backwardIN3c108BFloat16ES2_fLi1ELb1ELb0EEEvPT0_PKT_S7_iiiPKb,"a",@progbits
	.sectionflags	@""
	.align	4
.nv.constant0._ZN43_GLOBAL__N__9ae7fba5_10_SoftMax_cu_9f978f6321softmax_warp_backwardIN3c108BFloat16ES2_fLi1ELb1ELb0EEEvPT0_PKT_S7_iiiPKb:
	.zero		576


//--------------------- .nv.constant0._ZN43_GLOBAL__N__9ae7fba5_10_SoftMax_cu_9f978f6321softmax_warp_backwardIN3c108BFloat16ES2_fLi0ELb1ELb0EEEvPT0_PKT_S7_iiiPKb --------------------------
	.section	.nv.constant0._ZN43_GLOBAL__N__9ae7fba5_10_SoftMax_cu_9f978f6321softmax_warp_backwardIN3c108BFloat16ES2_fLi0ELb1ELb0EEEvPT0_PKT_S7_iiiPKb,"a",@progbits
	.sectionflags	@""
	.align	4
.nv.constant0._ZN43_GLOBAL__N__9ae7fba5_10_SoftMax_cu_9f978f6321softmax_warp_backwardIN3c108BFloat16ES2_fLi0ELb1ELb0EEEvPT0_PKT_S7_iiiPKb:
	.zero		576


//--------------------- .nv.constant0._ZN43_GLOBAL__N__9ae7fba5_10_SoftMax_cu_9f978f6321softmax_warp_backwardIfN3c104HalfEfLi10ELb1ELb0EEEvPT0_PKT_S7_iiiPKb --------------------------
	.section	.nv.constant0._ZN43_GLOBAL__N__9ae7fba5_10_SoftMax_cu_9f978f6321softmax_warp_backwardIfN3c104HalfEfLi10ELb1ELb0EEEvPT0_PKT_S7_iiiPKb,"a",@progbits
	.sectionflags	@""
	.align	4
.nv.constant0._ZN43_GLOBAL__N__9ae7fba5_10_SoftMax_cu_9f978f6321softmax_warp_backwardIfN3c104HalfEfLi10ELb1ELb0EEEvPT0_PKT_S7_iiiPKb:
	.zero		576


//--------------------- .nv.constant0._ZN43_GLOBAL__N__9ae7fba5_10_SoftMax_cu_9f978f6321softmax_warp_backwardIfN3c104HalfEfLi9ELb1ELb0EEEvPT0_PKT_S7_iiiPKb --------------------------
	.section	.nv.constant0._ZN43_GLOBAL__N__9ae7fba5_10_SoftMax_cu_9f978f6321softmax_warp_backwardIfN3c104HalfEfLi9ELb1ELb0EEEvPT0_PKT_S7_iiiPKb,"a",@progbits
	.sectionflags	@""
	.align	4
.nv.constant0._ZN43_GLOBAL__N__9ae7fba5_10_SoftMax_cu_9f978f6321softmax_warp_backwardIfN3c104HalfEfLi9ELb1ELb0EEEvPT0_PKT_S7_iiiPKb:
	.zero		576


//--------------------- .nv.constant0._ZN43_GLOBAL__N__9ae7fba5_10_SoftMax_cu_9f978f6321softmax_warp_backwardIfN3c104HalfEfLi8ELb1ELb0EEEvPT0_PKT_S7_iiiPKb --------------------------
	.section	.nv.constant0._ZN43_GLOBAL__N__9ae7fba5_10_SoftMax_cu_9f978f6321softmax_warp_backwardIfN3c104HalfEfLi8ELb1ELb0EEEvPT0_PKT_S7_iiiPKb,"a",@progbits
	.sectionflags	@""
	.align	4
.nv.constant0._ZN43_GLOBAL__N__9ae7fba5_10_SoftMax_cu_9f978f6321softmax_warp_backwardIfN3c104HalfEfLi8ELb1ELb0EEEvPT0_PKT_S7_iiiPKb:
	.zero		576


//--------------------- .nv.constant0._ZN43_GLOBAL__N__9ae7fba5_10_SoftMax_cu_9f978f6321softmax_warp_backwardIfN3c104HalfEfLi7ELb1ELb0EEEvPT0_PKT_S7_iiiPKb --------------------------
	.section	.nv.constant0._ZN43_GLOBAL__N__9ae7fba5_10_SoftMax_cu_9f978f6321softmax_warp_backwardIfN3c104HalfEfLi7ELb1ELb0EEEvPT0_PKT_S7_iiiPKb,"a",@progbits
	.sectionflags	@""
	.align	4
.nv.constant0._ZN43_GLOBAL__N__9ae7fba5_10_SoftMax_cu_9f978f6321softmax_warp_backwardIfN3c104HalfEfLi7ELb1ELb0EEEvPT0_PKT_S7_iiiPKb:
	.zero		576


//--------------------- .nv.constant0._ZN43_GLOBAL__N__9ae7fba5_10_SoftMax_cu_9f978f6321softmax_warp_backwardIfN3c104HalfEfLi6ELb1ELb0EEEvPT0_PKT_S7_iiiPKb --------------------------
	.section	.nv.constant0._ZN43_GLOBAL__N__9ae7fba5_10_SoftMax_cu_9f978f6321softmax_warp_backwardIfN3c104HalfEfLi6ELb1ELb0EEEvPT0_PKT_S7_iiiPKb,"a",@progbits
	.sectionflags	@""
	.align	4
.nv.constant0._ZN43_GLOBAL__N__9ae7fba5_10_SoftMax_cu_9f978f6321softmax_warp_backwardIfN3c104HalfEfLi6ELb1ELb0EEEvPT0_PKT_S7_iiiPKb:
	.zero		576


//--------------------- .nv.constant0._ZN43_GLOBAL__N__9ae7fba5_10_SoftMax_cu_9f978f6321softmax_warp_backwardIfN3c104HalfEfLi5ELb1ELb0EEEvPT0_PKT_S7_iiiPKb --------------------------
	.section	.nv.constant0._ZN43_GLOBAL__N__9ae7fba5_10_SoftMax_cu_9f978f6321softmax_warp_backwardIfN3c104HalfEfLi5ELb1ELb0EEEvPT0_PKT_S7_iiiPKb,"a",@progbits
	.sectionflags	@""
	.align	4
.nv.constant0._ZN43_GLOBAL__N__9ae7fba5_10_SoftMax_cu_9f978f6321softmax_warp_backwardIfN3c104HalfEfLi5ELb1ELb0EEEvPT0_PKT_S7_iiiPKb:
	.zero		576


//--------------------- .nv.constant0._ZN43_GLOBAL__N__9ae7fba5_10_SoftMax_cu_9f978f6321softmax_warp_backwardIfN3c104HalfEfLi4ELb1ELb0EEEvPT0_PKT_S7_iiiPKb --------------------------
	.section	.nv.constant0._ZN43_GLOBAL__N__9ae7fba5_10_SoftMax_cu_9f978f6321softmax_warp_backwardIfN3c104HalfEfLi4ELb1ELb0EEEvPT0_PKT_S7_iiiPKb,"a",@progbits
	.sectionflags	@""
	.align	4
.nv.constant0._ZN43_GLOBAL__N__9ae7fba5_10_SoftMax_cu_9f978f6321softmax_warp_backwardIfN3c104HalfEfLi4ELb1ELb0EEEvPT0_PKT_S7_iiiPKb:
	.zero		576


//--------------------- .nv.constant0._ZN43_GLOBAL__N__9ae7fba5_10_SoftMax_cu_9f978f6321softmax_warp_backwardIfN3c104HalfEfLi3ELb1ELb0EEEvPT0_PKT_S7_iiiPKb --------------------------
	.section	.nv.constant0._ZN43_GLOBAL__N__9ae7fba5_10_SoftMax_cu_9f978f6321softmax_warp_backwardIfN3c104HalfEfLi3ELb1ELb0EEEvPT0_PKT_S7_iiiPKb,"a",@progbits
	.sectionflags	@""
	.align	4
.nv.constant0._ZN43_GLOBAL__N__9ae7fba5_10_SoftMax_cu_9f978f6321softmax_warp_backwardIfN3c104HalfEfLi3ELb1ELb0EEEvPT0_PKT_S7_iiiPKb:
	.zero		576


//--------------------- .nv.constant0._ZN43_GLOBAL__N__9ae7fba5_10_SoftMax_cu_9f978f6321softmax_warp_backwardIfN3c104HalfEfLi2ELb1ELb0EEEvPT0_PKT_S7_iiiPKb --------------------------
	.section	.nv.constant0._ZN43_GLOBAL__N__9ae7fba5_10_SoftMax_cu_9f978f6321softmax_warp_backwardIfN3c104HalfEfLi2ELb1ELb0EEEvPT0_PKT_S7_iiiPKb,"a",@progbits
	.sectionflags	@""
	.align	4
.nv.constant0._ZN43_GLOBAL__N__9ae7fba5_10_SoftMax_cu_9f978f6321softmax_warp_backwardIfN3c104HalfEfLi2ELb1ELb0EEEvPT0_PKT_S7_iiiPKb:
	.zero		576


//--------------------- .nv.constant0._ZN43_GLOBAL__N__9ae7fba5_10_SoftMax_cu_9f978f6321softmax_warp_backwardIfN3c104HalfEfLi1ELb1ELb0EEEvPT0_PKT_S7_iiiPKb --------------------------
	.section	.nv.constant0._ZN43_GLOBAL__N__9ae7fba5_10_SoftMax_cu_9f978f6321softmax_warp_backwardIfN3c104HalfEfLi1ELb1ELb0EEEvPT0_PKT_S7_iiiPKb,"a",@progbits
	.sectionflags	@""
	.align	4
.nv.constant0._ZN43_GLOBAL__N__9ae7fba5_10_SoftMax_cu_9f978f6321softmax_warp_backwardIfN3c104HalfEfLi1ELb1ELb0EEEvPT0_PKT_S7_iiiPKb:
	.zero		576


//--------------------- .nv.constant0._ZN43_GLOBAL__N__9ae7fba5_10_SoftMax_cu_9f978f6321softmax_warp_backwardIfN3c104HalfEfLi0ELb1ELb0EEEvPT0_PKT_S7_iiiPKb --------------------------
	.section	.nv.constant0._ZN43_GLOBAL__N__9ae7fba5_10_SoftMax_cu_9f978f6321softmax_warp_backwardIfN3c104HalfEfLi0ELb1ELb0EEEvPT0_PKT_S7_iiiPKb,"a",@progbits
	.sectionflags	@""
	.align	4
.nv.constant0._ZN43_GLOBAL__N__9ae7fba5_10_SoftMax_cu_9f978f6321softmax_warp_backwardIfN3c104HalfEfLi0ELb1ELb0EEEvPT0_PKT_S7_iiiPKb:
	.zero		576


//--------------------- .nv.constant0._ZN43_GLOBAL__N__9ae7fba5_10_SoftMax_cu_9f978f6321softmax_warp_backwardIN3c104HalfES2_fLi10ELb1ELb0EEEvPT0_PKT_S7_iiiPKb --------------------------
	.section	.nv.constant0._ZN43_GLOBAL__N__9ae7fba5_10_SoftMax_cu_9f978f6321softmax_warp_backwardIN3c104HalfES2_fLi10ELb1ELb0EEEvPT0_PKT_S7_iiiPKb,"a",@progbits
	.sectionflags	@""
	.align	4
.nv.constant0._ZN43_GLOBAL__N__9ae7fba5_10_SoftMax_cu_9f978f6321softmax_warp_backwardIN3c104HalfES2_fLi10ELb1ELb0EEEvPT0_PKT_S7_iiiPKb:
	.zero		576


//--------------------- .nv.constant0._ZN43_GLOBAL__N__9ae7fba5_10_SoftMax_cu_9f978f6321softmax_warp_backwardIN3c104HalfES2_fLi9ELb1ELb0EEEvPT0_PKT_S7_iiiPKb --------------------------
	.section	.nv.constant0._ZN43_GLOBAL__N__9ae7fba5_10_SoftMax_cu_9f978f6321softmax_warp_backwardIN3c104HalfES2_fLi9ELb1ELb0EEEvPT0_PKT_S7_iiiPKb,"a",@progbits
	.sectionflags	@""
	.align	4
.nv.constant0._ZN43_GLOBAL__N__9ae7fba5_10_SoftMax_cu_9f978f6321softmax_warp_backwardIN3c104HalfES2_fLi9ELb1ELb0EEEvPT0_PKT_S7_iiiPKb:
	.zero		576


//--------------------- .nv.constant0._ZN43_GLOBAL__N__9ae7fba5_10_SoftMax_cu_9f978f6321softmax_warp_backwardIN3c104HalfES2_fLi8ELb1ELb0EEEvPT0_PKT_S7_iiiPKb --------------------------
	.section	.nv.constant0._ZN43_GLOBAL__N__9ae7fba5_10_SoftMax_cu_9f978f6321softmax_warp_backwardIN3c104HalfES2_fLi8ELb1ELb0EEEvPT0_PKT_S7_iiiPKb,"a",@progbits
	.sectionflags	@""
	.align	4
.nv.constant0._ZN43_GLOBAL__N__9ae7fba5_10_SoftMax_cu_9f978f6321softmax_warp_backwardIN3c104HalfES2_fLi8ELb1ELb0EEEvPT0_PKT_S7_iiiPKb:
	.zero		576


//--------------------- .nv.constant0._ZN43_GLOBAL__N__9ae7fba5_10_SoftMax_cu_9f978f6321softmax_warp_backwardIN3c104HalfES2_fLi7ELb1ELb0EEEvPT0_PKT_S7_iiiPKb --------------------------
	.section	.nv.constant0._ZN43_GLOBAL__N__9ae7fba5_10_SoftMax_cu_9f978f6321softmax_warp_backwardIN3c104HalfES2_fLi7ELb1ELb0EEEvPT0_PKT_S7_iiiPKb,"a",@progbits
	.sectionflags	@""
	.align	4
.nv.constant0._ZN43_GLOBAL__N__9ae7fba5_10_SoftMax_cu_9f978f6321softmax_warp_backwardIN3c104HalfES2_fLi7ELb1ELb0EEEvPT0_PKT_S7_iiiPKb:
	.zero		576


//--------------------- .nv.constant0._ZN43_GLOBAL__N__9ae7fba5_10_SoftMax_cu_9f978f6321softmax_warp_backwardIN3c104HalfES2_fLi6ELb1ELb0EEEvPT0_PKT_S7_iiiPKb --------------------------
	.section	.nv.constant0._ZN43_GLOBAL__N__9ae7fba5_10_SoftMax_cu_9f978f6321softmax_warp_backwardIN3c104HalfES2_fLi6ELb1ELb0EEEvPT0_PKT_S7_iiiPKb,"a",@progbits
	.sectionflags	@""
	.align	4
.nv.constant0._ZN43_GLOBAL__N__9ae7fba5_10_SoftMax_cu_9f978f6321softmax_warp_backwardIN3c104HalfES2_fLi6ELb1ELb0EEEvPT0_PKT_S7_iiiPKb:
	.zero		576


//--------------------- .nv.constant0._ZN43_GLOBAL__N__9ae7fba5_10_SoftMax_cu_9f978f6321softmax_warp_backwardIN3c104HalfES2_fLi5ELb1ELb0EEEvPT0_PKT_S7_iiiPKb --------------------------
	.section	.nv.constant0._ZN43_GLOBAL__N__9ae7fba5_10_SoftMax_cu_9f978f6321softmax_warp_backwardIN3c104HalfES2_fLi5ELb1ELb0EEEvPT0_PKT_S7_iiiPKb,"a",@progbits
	.sectionflags	@""
	.align	4
.nv.constant0._ZN43_GLOBAL__N__9ae7fba5_10_SoftMax_cu_9f978f6321softmax_warp_backwardIN3c104HalfES2_fLi5ELb1ELb0EEEvPT0_PKT_S7_iiiPKb:
	.zero		576


//--------------------- .nv.constant0._ZN43_GLOBAL__N__9ae7fba5_10_SoftMax_cu_9f978f6321softmax_warp_backwardIN3c104HalfES2_fLi4ELb1ELb0EEEvPT0_PKT_S7_iiiPKb --------------------------
	.section	.nv.constant0._ZN43_GLOBAL__N__9ae7fba5_10_SoftMax_cu_9f978f6321softmax_warp_backwardIN3c104HalfES2_fLi4ELb1ELb0EEEvPT0_PKT_S7_iiiPKb,"a",@progbits
	.sectionflags	@""
	.align	4
.nv.constant0._ZN43_GLOBAL__N__9ae7fba5_10_SoftMax_cu_9f978f6321softmax_warp_backwardIN3c104HalfES2_fLi4ELb1ELb0EEEvPT0_PKT_S7_iiiPKb:
	.zero		576


//--------------------- .nv.constant0._ZN43_GLOBAL__N__9ae7fba5_10_SoftMax_cu_9f978f6321softmax_warp_backwardIN3c104HalfES2_fLi3ELb1ELb0EEEvPT0_PKT_S7_iiiPKb --------------------------
	.section	.nv.constant0._ZN43_GLOBAL__N__9ae7fba5_10_SoftMax_cu_9f978f6321softmax_warp_backwardIN3c104HalfES2_fLi3ELb1ELb0EEEvPT0_PKT_S7_iiiPKb,"a",@progbits
	.sectionflags	@""
	.align	4
.nv.constant0._ZN43_GLOBAL__N__9ae7fba5_10_SoftMax_cu_9f978f6321softmax_warp_backwardIN3c104HalfES2_fLi3ELb1ELb0EEEvPT0_PKT_S7_iiiPKb:
	.zero		576


//--------------------- .nv.constant0._ZN43_GLOBAL__N__9ae7fba5_10_SoftMax_cu_9f978f6321softmax_warp_backwardIN3c104HalfES2_fLi2ELb1ELb0EEEvPT0_PKT_S7_iiiPKb --------------------------
	.section	.nv.constant0._ZN43_GLOBAL__N__9ae7fba5_10_SoftMax_cu_9f978f6321softmax_warp_backwardIN3c104HalfES2_fLi2ELb1ELb0EEEvPT0_PKT_S7_iiiPKb,"a",@progbits
	.sectionflags	@""
	.align	4
.nv.constant0._ZN43_GLOBAL__N__9ae7fba5_10_SoftMax_cu_9f978f6321softmax_warp_backwardIN3c104HalfES2_fLi2ELb1ELb0EEEvPT0_PKT_S7_iiiPKb:
	.zero		576


//--------------------- .nv.constant0._ZN43_GLOBAL__N__9ae7fba5_10_SoftMax_cu_9f978f6321softmax_warp_backwardIN3c104HalfES2_fLi1ELb1ELb0EEEvPT0_PKT_S7_iiiPKb --------------------------
	.section	.nv.constant0._ZN43_GLOBAL__N__9ae7fba5_10_SoftMax_cu_9f978f6321softmax_warp_backwardIN3c104HalfES2_fLi1ELb1ELb0EEEvPT0_PKT_S7_iiiPKb,"a",@progbits
	.sectionflags	@""
	.align	4
.nv.constant0._ZN43_GLOBAL__N__9ae7fba5_10_SoftMax_cu_9f978f6321softmax_warp_backwardIN3c104HalfES2_fLi1ELb1ELb0EEEvPT0_PKT_S7_iiiPKb:
	.zero		576


//--------------------- .nv.constant0._ZN43_GLOBAL__N__9ae7fba5_10_SoftMax_cu_9f978f6321softmax_warp_backwardIN3c104HalfES2_fLi0ELb1ELb0EEEvPT0_PKT_S7_iiiPKb --------------------------
	.section	.nv.constant0._ZN43_GLOBAL__N__9ae7fba5_10_SoftMax_cu_9f978f6321softmax_warp_backwardIN3c104HalfES2_fLi0ELb1ELb0EEEvPT0_PKT_S7_iiiPKb,"a",@progbits
	.sectionflags	@""
	.align	4
.nv.constant0._ZN43_GLOBAL__N__9ae7fba5_10_SoftMax_cu_9f978f6321softmax_warp_backwardIN3c104HalfES2_fLi0ELb1ELb0EEEvPT0_PKT_S7_iiiPKb:
	.zero		576


//--------------------- .nv.constant0._ZN43_GLOBAL__N__9ae7fba5_10_SoftMax_cu_9f978f6321softmax_warp_backwardIfffLi10ELb1ELb0EEEvPT0_PKT_S5_iiiPKb --------------------------
	.section	.nv.constant0._ZN43_GLOBAL__N__9ae7fba5_10_SoftMax_cu_9f978f6321softmax_warp_backwardIfffLi10ELb1ELb0EEEvPT0_PKT_S5_iiiPKb,"a",@progbits
	.sectionflags	@""
	.align	4
.nv.constant0._ZN43_GLOBAL__N__9ae7fba5_10_SoftMax_cu_9f978f6321softmax_warp_backwardIfffLi10ELb1ELb0EEEvPT0_PKT_S5_iiiPKb:
	.zero		576


//--------------------- .nv.constant0._ZN43_GLOBAL__N__9ae7fba5_10_SoftMax_cu_9f978f6321softmax_warp_backwardIfffLi9ELb1ELb0EEEvPT0_PKT_S5_iiiPKb --------------------------
	.section	.nv.constant0._ZN43_GLOBAL__N__9ae7fba5_10_SoftMax_cu_9f978f6321softmax_warp_backwardIfffLi9ELb1ELb0EEEvPT0_PKT_S5_iiiPKb,"a",@progbits
	.sectionflags	@""
	.align	4
.nv.constant0._ZN43_GLOBAL__N__9ae7fba5_10_SoftMax_cu_9f978f6321softmax_warp_backwardIfffLi9ELb1ELb0EEEvPT0_PKT_S5_iiiPKb:
	.zero		576


//--------------------- .nv.constant0._ZN43_GLOBAL__N__9ae7fba5_10_SoftMax_cu_9f978f6321softmax_warp_backwardIfffLi8ELb1ELb0EEEvPT0_PKT_S5_iiiPKb --------------------------
	.section	.nv.constant0._ZN43_GLOBAL__N__9ae7fba5_10_SoftMax_cu_9f978f6321softmax_warp_backwardIfffLi8ELb1ELb0EEEvPT0_PKT_S5_iiiPKb,"a",@progbits
	.sectionflags	@""
	.align	4
.nv.constant0._ZN43_GLOBAL__N__9ae7fba5_10_SoftMax_cu_9f978f6321softmax_warp_backwardIfffLi8ELb1ELb0EEEvPT0_PKT_S5_iiiPKb:
	.zero		576


//--------------------- .nv.constant0._ZN43_GLOBAL__N__9ae7fba5_10_SoftMax_cu_9f978f6321softmax_warp_backwardIfffLi7ELb1ELb0EEEvPT0_PKT_S5_iiiPKb --------------------------
	.section	.nv.constant0._ZN43_GLOBAL__N__9ae7fba5_10_SoftMax_cu_9f978f6321softmax_warp_backwardIfffLi7ELb1ELb0EEEvPT0_PKT_S5_iiiPKb,"a",@progbits
	.sectionflags	@""
	.align	4
.nv.constant0._ZN43_GLOBAL__N__9ae7fba5_10_SoftMax_cu_9f978f6321softmax_warp_backwardIfffLi7ELb1ELb0EEEvPT0_PKT_S5_iiiPKb:
	.zero		576


//--------------------- .nv.constant0._ZN43_GLOBAL__N__9ae7fba5_10_SoftMax_cu_9f978f6321softmax_warp_backwardIfffLi6ELb1ELb0EEEvPT0_PKT_S5_iiiPKb --------------------------
	.section	.nv.constant0._ZN43_GLOBAL__N__9ae7fba5_10_SoftMax_cu_9f978f6321softmax_warp_backwardIfffLi6ELb1ELb0EEEvPT0_PKT_S5_iiiPKb,"a",@progbits
	.sectionflags	@""
	.align	4
.nv.constant0._ZN43_GLOBAL__N__9ae7fba5_10_SoftMax_cu_9f978f6321softmax_warp_backwardIfffLi6ELb1ELb0EEEvPT0_PKT_S5_iiiPKb:
	.zero		576


//--------------------- .nv.constant0._ZN43_GLOBAL__N__9ae7fba5_10_SoftMax_cu_9f978f6321softmax_warp_backwardIfffLi5ELb1ELb0EEEvPT0_PKT_S5_iiiPKb --------------------------
	.section	.nv.constant0._ZN43_GLOBAL__N__9ae7fba5_10_SoftMax_cu_9f978f6321softmax_warp_backwardIfffLi5ELb1ELb0EEEvPT0_PKT_S5_iiiPKb,"a",@progbits
	.sectionflags	@""
	.align	4
.nv.constant0._ZN43_GLOBAL__N__9ae7fba5_10_SoftMax_cu_9f978f6321softmax_warp_backwardIfffLi5ELb1ELb0EEEvPT0_PKT_S5_iiiPKb:
	.zero		576


//--------------------- .nv.constant0._ZN43_GLOBAL__N__9ae7fba5_10_SoftMax_cu_9f978f6321softmax_warp_backwardIfffLi4ELb1ELb0EEEvPT0_PKT_S5_iiiPKb --------------------------
	.section	.nv.constant0._ZN43_GLOBAL__N__9ae7fba5_10_SoftMax_cu_9f978f6321softmax_warp_backwardIfffLi4ELb1ELb0EEEvPT0_PKT_S5_iiiPKb,"a",@progbits
	.sectionflags	@""
	.align	4
.nv.constant0._ZN43_GLOBAL__N__9ae7fba5_10_SoftMax_cu_9f978f6321softmax_warp_backwardIfffLi4ELb1ELb0EEEvPT0_PKT_S5_iiiPKb:
	.zero		576


//--------------------- .nv.constant0._ZN43_GLOBAL__N__9ae7fba5_10_SoftMax_cu_9f978f6321softmax_warp_backwardIfffLi3ELb1ELb0EEEvPT0_PKT_S5_iiiPKb --------------------------
	.section	.nv.constant0._ZN43_GLOBAL__N__9ae7fba5_10_SoftMax_cu_9f978f6321softmax_warp_backwardIfffLi3ELb1ELb0EEEvPT0_PKT_S5_iiiPKb,"a",@progbits
	.sectionflags	@""
	.align	4
.nv.constant0._ZN43_GLOBAL__N__9ae7fba5_10_SoftMax_cu_9f978f6321softmax_warp_backwardIfffLi3ELb1ELb0EEEvPT0_PKT_S5_iiiPKb:
	.zero		576


//--------------------- .nv.constant0._ZN43_GLOBAL__N__9ae7fba5_10_SoftMax_cu_9f978f6321softmax_warp_backwardIfffLi2ELb1ELb0EEEvPT0_PKT_S5_iiiPKb --------------------------
	.section	.nv.constant0._ZN43_GLOBAL__N__9ae7fba5_10_SoftMax_cu_9f978f6321softmax_warp_backwardIfffLi2ELb1ELb0EEEvPT0_PKT_S5_iiiPKb,"a",@progbits
	.sectionflags	@""
	.align	4
.nv.constant0._ZN43_GLOBAL__N__9ae7fba5_10_SoftMax_cu_9f978f6321softmax_warp_backwardIfffLi2ELb1ELb0EEEvPT0_PKT_S5_iiiPKb:
	.zero		576


//--------------------- .nv.constant0._ZN43_GLOBAL__N__9ae7fba5_10_SoftMax_cu_9f978f6321softmax_warp_backwardIfffLi1ELb1ELb0EEEvPT0_PKT_S5_iiiPKb --------------------------
	.section	.nv.constant0._ZN43_GLOBAL__N__9ae7fba5_10_SoftMax_cu_9f978f6321softmax_warp_backwardIfffLi1ELb1ELb0EEEvPT0_PKT_S5_iiiPKb,"a",@progbits
	.sectionflags	@""
	.align	4
.nv.constant0._ZN43_GLOBAL__N__9ae7fba5_10_SoftMax_cu_9f978f6321softmax_warp_backwardIfffLi1ELb1ELb0EEEvPT0_PKT_S5_iiiPKb:
	.zero		576


//--------------------- .nv.constant0._ZN43_GLOBAL__N__9ae7fba5_10_SoftMax_cu_9f978f6321softmax_warp_backwardIfffLi0ELb1ELb0EEEvPT0_PKT_S5_iiiPKb --------------------------
	.section	.nv.constant0._ZN43_GLOBAL__N__9ae7fba5_10_SoftMax_cu_9f978f6321softmax_warp_backwardIfffLi0ELb1ELb0EEEvPT0_PKT_S5_iiiPKb,"a",@progbits
	.sectionflags	@""
	.align	4
.nv.constant0._ZN43_GLOBAL__N__9ae7fba5_10_SoftMax_cu_9f978f6321softmax_warp_backwardIfffLi0ELb1ELb0EEEvPT0_PKT_S5_iiiPKb:
	.zero		576


//--------------------- .nv.constant0._ZN43_GLOBAL__N__9ae7fba5_10_SoftMax_cu_9f978f6321softmax_warp_backwardIdddLi10ELb1ELb0EEEvPT0_PKT_S5_iiiPKb --------------------------
	.section	.nv.constant0._ZN43_GLOBAL__N__9ae7fba5_10_SoftMax_cu_9f978f6321softmax_warp_backwardIdddLi10ELb1ELb0EEEvPT0_PKT_S5_iiiPKb,"a",@progbits
	.sectionflags	@""
	.align	4
.nv.constant0._ZN43_GLOBAL__N__9ae7fba5_10_SoftMax_cu_9f978f6321softmax_warp_backwardIdddLi10ELb1ELb0EEEvPT0_PKT_S5_iiiPKb:
	.zero		576


//--------------------- .nv.constant0._ZN43_GLOBAL__N__9ae7fba5_10_SoftMax_cu_9f978f6321softmax_warp_backwardIdddLi9ELb1ELb0EEEvPT0_PKT_S5_iiiPKb --------------------------
	.section	.nv.constant0._ZN43_GLOBAL__N__9ae7fba5_10_SoftMax_cu_9f978f6321softmax_warp_backwardIdddLi9ELb1ELb0EEEvPT0_PKT_S5_iiiPKb,"a",@progbits
	.sectionflags	@""
	.align	4
.nv.constant0._ZN43_GLOBAL__N__9ae7fba5_10_SoftMax_cu_9f978f6321softmax_warp_backwardIdddLi9ELb1ELb0EEEvPT0_PKT_S5_iiiPKb:
	.zero		576


//--------------------- .nv.constant0._ZN43_GLOBAL__N__9ae7fba5_10_SoftMax_cu_9f978f6321softmax_warp_backwardIdddLi8ELb1ELb0EEEvPT0_PKT_S5_iiiPKb --------------------------
	.section	.nv.constant0._ZN43_GLOBAL__N__9ae7fba5_10_SoftMax_cu_9f978f6321softmax_warp_backwardIdddLi8ELb1ELb0EEEvPT0_PKT_S5_iiiPKb,"a",@progbits
	.sectionflags	@""
	.align	4
.nv.constant0._ZN43_GLOBAL__N__9ae7fba5_10_SoftMax_cu_9f978f6321softmax_warp_backwardIdddLi8ELb1ELb0EEEvPT0_PKT_S5_iiiPKb:
	.zero		576


//--------------------- .nv.constant0._ZN43_GLOBAL__N__9ae7fba5_10_SoftMax_cu_9f978f6321softmax_warp_backwardIdddLi7ELb1ELb0EEEvPT0_PKT_S5_iiiPKb --------------------------
	.section	.nv.constant0._ZN43_GLOBAL__N__9ae7fba5_10_SoftMax_cu_9f978f6321softmax_warp_backwardIdddLi7ELb1ELb0EEEvPT0_PKT_S5_iiiPKb,"a",@progbits
	.sectionflags	@""
	.align	4
.nv.constant0._ZN43_GLOBAL__N__9ae7fba5_10_SoftMax_cu_9f978f6321softmax_warp_backwardIdddLi7ELb1ELb0EEEvPT0_PKT_S5_iiiPKb:
	.zero		576


//--------------------- .nv.constant0._ZN43_GLOBAL__N__9ae7fba5_10_SoftMax_cu_9f978f6321softmax_warp_backwardIdddLi6ELb1ELb0EEEvPT0_PKT_S5_iiiPKb --------------------------
	.section	.nv.constant0._ZN43_GLOBAL__N__9ae7fba5_10_SoftMax_cu_9f978f6321softmax_warp_backwardIdddLi6ELb1ELb0EEEvPT0_PKT_S5_iiiPKb,"a",@progbits
	.sectionflags	@""
	.align	4
.nv.constant0._ZN43_GLOBAL__N__9ae7fba5_10_SoftMax_cu_9f978f6321softmax_warp_backwardIdddLi6ELb1ELb0EEEvPT0_PKT_S5_iiiPKb:
	.zero		576


//--------------------- .nv.constant0._ZN43_GLOBAL__N__9ae7fba5_10_SoftMax_cu_9f978f6321softmax_warp_backwardIdddLi5ELb1ELb0EEEvPT0_PKT_S5_iiiPKb --------------------------
	.section	.nv.constant0._ZN43_GLOBAL__N__9ae7fba5_10_SoftMax_cu_9f978f6321softmax_warp_backwardIdddLi5ELb1ELb0EEEvPT0_PKT_S5_iiiPKb,"a",@progbits
	.sectionflags	@""
	.align	4
.nv.constant0._ZN43_GLOBAL__N__9ae7fba5_10_SoftMax_cu_9f978f6321softmax_warp_backwardIdddLi5ELb1ELb0EEEvPT0_PKT_S5_iiiPKb:
	.zero		576


//--------------------- .nv.constant0._ZN43_GLOBAL__N__9ae7fba5_10_SoftMax_cu_9f978f6321softmax_warp_backwardIdddLi4ELb1ELb0EEEvPT0_PKT_S5_iiiPKb --------------------------
	.section	.nv.constant0._ZN43_GLOBAL__N__9ae7fba5_10_SoftMax_cu_9f978f6321softmax_warp_backwardIdddLi4ELb1ELb0EEEvPT0_PKT_S5_iiiPKb,"a",@progbits
	.sectionflags	@""
	.align	4
.nv.constant0._ZN43_GLOBAL__N__9ae7fba5_10_SoftMax_cu_9f978f6321softmax_warp_backwardIdddLi4ELb1ELb0EEEvPT0_PKT_S5_iiiPKb:
	.zero		576


//--------------------- .nv.constant0._ZN43_GLOBAL__N__9ae7fba5_10_SoftMax_cu_9f978f6321softmax_warp_backwardIdddLi3ELb1ELb0EEEvPT0_PKT_S5_iiiPKb --------------------------
	.section	.nv.constant0._ZN43_GLOBAL__N__9ae7fba5_10_SoftMax_cu_9f978f6321softmax_warp_backwardIdddLi3ELb1ELb0EEEvPT0_PKT_S5_iiiPKb,"a",@progbits
	.sectionflags	@""
	.align	4
.nv.constant0._ZN43_GLOBAL__N__9ae7fba5_10_SoftMax_cu_9f978f6321softmax_warp_backwardIdddLi3ELb1ELb0EEEvPT0_PKT_S5_iiiPKb:
	.zero		576


//--------------------- .nv.constant0._ZN43_GLOBAL__N__9ae7fba5_10_SoftMax_cu_9f978f6321softmax_warp_backwardIdddLi2ELb1ELb0EEEvPT0_PKT_S5_iiiPKb --------------------------
	.section	.nv.constant0._ZN43_GLOBAL__N__9ae7fba5_10_SoftMax_cu_9f978f6321softmax_warp_backwardIdddLi2ELb1ELb0EEEvPT0_PKT_S5_iiiPKb,"a",@progbits
	.sectionflags	@""
	.align	4
.nv.constant0._ZN43_GLOBAL__N__9ae7fba5_10_SoftMax_cu_9f978f6321softmax_warp_backwardIdddLi2ELb1ELb0EEEvPT0_PKT_S5_iiiPKb:
	.zero		576


//--------------------- .nv.constant0._ZN43_GLOBAL__N__9ae7fba5_10_SoftMax_cu_9f978f6321softmax_warp_backwardIdddLi1ELb1ELb0EEEvPT0_PKT_S5_iiiPKb --------------------------
	.section	.nv.constant0._ZN43_GLOBAL__N__9ae7fba5_10_SoftMax_cu_9f978f6321softmax_warp_backwardIdddLi1ELb1ELb0EEEvPT0_PKT_S5_iiiPKb,"a",@progbits
	.sectionflags	@""
	.align	4
.nv.constant0._ZN43_GLOBAL__N__9ae7fba5_10_SoftMax_cu_9f978f6321softmax_warp_backwardIdddLi1ELb1ELb0EEEvPT0_PKT_S5_iiiPKb:
	.zero		576


//--------------------- .nv.constant0._ZN43_GLOBAL__N__9ae7fba5_10_SoftMax_cu_9f978f6321softmax_warp_backwardIdddLi0ELb1ELb0EEEvPT0_PKT_S5_iiiPKb --------------------------
	.section	.nv.constant0._ZN43_GLOBAL__N__9ae7fba5_10_SoftMax_cu_9f978f6321softmax_warp_backwardIdddLi0ELb1ELb0EEEvPT0_PKT_S5_iiiPKb,"a",@progbits
	.sectionflags	@""
	.align	4
.nv.constant0._ZN43_GLOBAL__N__9ae7fba5_10_SoftMax_cu_9f978f6321softmax_warp_backwardIdddLi0ELb1ELb0EEEvPT0_PKT_S5_iiiPKb:
	.zero		576


//--------------------- .nv.constant0._ZN43_GLOBAL__N__9ae7fba5_10_SoftMax_cu_9f978f6320softmax_warp_forwardIN3c108BFloat16EffLi11ELb1ELb0EEEvPT0_PKT_iiiPKbib --------------------------
	.section	.nv.constant0._ZN43_GLOBAL__N__9ae7fba5_10_SoftMax_cu_9f978f6320softmax_warp_forwardIN3c108BFloat16EffLi11ELb1ELb0EEEvPT0_PKT_iiiPKbib,"a",@progbits
	.sectionflags	@""
	.align	4
.nv.constant0._ZN43_GLOBAL__N__9ae7fba5_10_SoftMax_cu_9f978f6320softmax_warp_forwardIN3c108BFloat16EffLi11ELb1ELb0EEEvPT0_PKT_iiiPKbib:
	.zero		573


//--------------------- .nv.constant0._ZN43_GLOBAL__N__9ae7fba5_10_SoftMax_cu_9f978f6320softmax_warp_forwardIN3c108BFloat16EffLi10ELb1ELb0EEEvPT0_PKT_iiiPKbib --------------------------
	.section	.nv.constant0._ZN43_GLOBAL__N__9ae7fba5_10_SoftMax_cu_9f978f6320softmax_warp_forwardIN3c108BFloat16EffLi10ELb1ELb0EEEvPT0_PKT_iiiPKbib,"a",@progbits
	.sectionflags	@""
	.align	4
.nv.constant0._ZN43_GLOBAL__N__9ae7fba5_10_SoftMax_cu_9f978f6320softmax_warp_forwardIN3c108BFloat16EffLi10ELb1ELb0EEEvPT0_PKT_iiiPKbib:
	.zero		573


//--------------------- .nv.constant0._ZN43_GLOBAL__N__9ae7fba5_10_SoftMax_cu_9f978f6320softmax_warp_forwardIN3c108BFloat16EffLi9ELb1ELb0EEEvPT0_PKT_iiiPKbib --------------------------
	.section	.nv.constant0._ZN43_GLOBAL__N__9ae7fba5_10_SoftMax_cu_9f978f6320softmax_warp_forwardIN3c108BFloat16EffLi9ELb1ELb0EEEvPT0_PKT_iiiPKbib,"a",@progbits
	.sectionflags	@""
	.align	4
.nv.constant0._ZN43_GLOBAL__N__9ae7fba5_10_SoftMax_cu_9f978f6320softmax_warp_forwardIN3c108BFloat16EffLi9ELb1ELb0EEEvPT0_PKT_iiiPKbib:
	.zero		573


//--------------------- .nv.constant0._ZN43_GLOBAL__N__9ae7fba5_10_SoftMax_cu_9f978f6320softmax_warp_forwardIN3c108BFloat16EffLi8ELb1ELb0EEEvPT0_PKT_iiiPKbib --------------------------
	.section	.nv.constant0._ZN43_GLOBAL__N__9ae7fba5_10_SoftMax_cu_9f978f6320softmax_warp_forwardIN3c108BFloat16EffLi8ELb1ELb0EEEvPT0_PKT_iiiPKbib,"a",@progbits
	.sectionflags	@""
	.align	4
.nv.constant0._ZN43_GLOBAL__N__9ae7fba5_10_SoftMax_cu_9f978f6320softmax_warp_forwardIN3c108BFloat16EffLi8ELb1ELb0EEEvPT0_PKT_iiiPKbib:
	.zero		573


//--------------------- .nv.constant0._ZN43_GLOBAL__N__9ae7fba5_10_SoftMax_cu_9f978f6320softmax_warp_forwardIN3c108BFloat16EffLi7ELb1ELb0EEEvPT0_PKT_iiiPKbib --------------------------
	.section	.nv.constant0._ZN43_GLOBAL__N__9ae7fba5_10_SoftMax_cu_9f978f6320softmax_warp_forwardIN3c108BFloat16EffLi7ELb1ELb0EEEvPT0_PKT_iiiPKbib,"a",@progbits
	.sectionflags	@""
	.align	4
.nv.constant0._ZN43_GLOBAL__N__9ae7fba5_10_SoftMax_cu_9f978f6320softmax_warp_forwardIN3c108BFloat16EffLi7ELb1ELb0EEEvPT0_PKT_iiiPKbib:
	.zero		573


//--------------------- .nv.constant0._ZN43_GLOBAL__N__9ae7fba5_10_SoftMax_cu_9f978f6320softmax_warp_forwardIN3c108BFloat16EffLi6ELb1ELb0EEEvPT0_PKT_iiiPKbib --------------------------
	.section	.nv.constant0._ZN43_GLOBAL__N__9ae7fba5_10_SoftMax_cu_9f978f6320softmax_warp_forwardIN3c108BFloat16EffLi6ELb1ELb0EEEvPT0_PKT_iiiPKbib,"a",@progbits
	.sectionflags	@""
	.align	4
.nv.constant0._ZN43_GLOBAL__N__9ae7fba5_10_SoftMax_cu_9f978f6320softmax_warp_forwardIN3c108BFloat16EffLi6ELb1ELb0EEEvPT0_PKT_iiiPKbib:
	.zero		573


//--------------------- .nv.constant0._ZN43_GLOBAL__N__9ae7fba5_10_SoftMax_cu_9f978f6320softmax_warp_forwardIN3c108BFloat16EffLi5ELb1ELb0EEEvPT0_PKT_iiiPKbib --------------------------
	.section	.nv.constant0._ZN43_GLOBAL__N__9ae7fba5_10_SoftMax_cu_9f978f6320softmax_warp_forwardIN3c108BFloat16EffLi5ELb1ELb0EEEvPT0_PKT_iiiPKbib,"a",@progbits
	.sectionflags	@""
	.align	4
.nv.constant0._ZN43_GLOBAL__N__9ae7fba5_10_SoftMax_cu_9f978f6320softmax_warp_forwardIN3c108BFloat16EffLi5ELb1ELb0EEEvPT0_PKT_iiiPKbib:
	.zero		573


//--------------------- .nv.constant0._ZN43_GLOBAL__N__9ae7fba5_10_SoftMax_cu_9f978f6320softmax_warp_forwardIN3c108BFloat16EffLi4ELb1ELb0EEEvPT0_PKT_iiiPKbib --------------------------
	.section	.nv.constant0._ZN43_GLOBAL__N__9ae7fba5_10_SoftMax_cu_9f978f6320softmax_warp_forwardIN3c108BFloat16EffLi4ELb1ELb0EEEvPT0_PKT_iiiPKbib,"a",@progbits
	.sectionflags	@""
	.align	4
.nv.constant0._ZN43_GLOBAL__N__9ae7fba5_10_SoftMax_cu_9f978f6320softmax_warp_forwardIN3c108BFloat16EffLi4ELb1ELb0EEEvPT0_PKT_iiiPKbib:
	.zero		573


//--------------------- .nv.constant0._ZN43_GLOBAL__N__9ae7fba5_10_SoftMax_cu_9f978f6320softmax_warp_forwardIN3c108BFloat16EffLi3ELb1ELb0EEEvPT0_PKT_iiiPKbib --------------------------
	.section	.nv.constant0._ZN43_GLOBAL__N__9ae7fba5_10_SoftMax_cu_9f978f6320softmax_warp_forwardIN3c108BFloat16EffLi3ELb1ELb0EEEvPT0_PKT_iiiPKbib,"a",@progbits
	.sectionflags	@""
	.align	4
.nv.constant0._ZN43_GLOBAL__N__9ae7fba5_10_SoftMax_cu_9f978f6320softmax_warp_forwardIN3c108BFloat16EffLi3ELb1ELb0EEEvPT0_PKT_iiiPKbib:
	.zero		573


//--------------------- .nv.constant0._ZN43_GLOBAL__N__9ae7fba5_10_SoftMax_cu_9f978f6320softmax_warp_forwardIN3c108BFloat16EffLi2ELb1ELb0EEEvPT0_PKT_iiiPKbib --------------------------
	.section	.nv.constant0._ZN43_GLOBAL__N__9ae7fba5_10_SoftMax_cu_9f978f6320softmax_warp_forwardIN3c108BFloat16EffLi2ELb1ELb0EEEvPT0_PKT_iiiPKbib,"a",@progbits
	.sectionflags	@""
	.align	4
.nv.constant0._ZN43_GLOBAL__N__9ae7fba5_10_SoftMax_cu_9f978f6320softmax_warp_forwardIN3c108BFloat16EffLi2ELb1ELb0EEEvPT0_PKT_iiiPKbib:
	.zero		573


//--------------------- .nv.constant0._ZN43_GLOBAL__N__9ae7fba5_10_SoftMax_cu_9f978f6320softmax_warp_forwardIN3c108BFloat16EffLi1ELb1ELb0EEEvPT0_PKT_iiiPKbib --------------------------
	.section	.nv.constant0._ZN43_GLOBAL__N__9ae7fba5_10_SoftMax_cu_9f978f6320softmax_warp_forwardIN3c108BFloat16EffLi1ELb1ELb0EEEvPT0_PKT_iiiPKbib,"a",@progbits
	.sectionflags	@""
	.align	4
.nv.constant0._ZN43_GLOBAL__N__9ae7fba5_10_SoftMax_cu_9f978f6320softmax_warp_forwardIN3c108BFloat16EffLi1ELb1ELb0EEEvPT0_PKT_iiiPKbib:
	.zero		573


//--------------------- .nv.constant0._ZN43_GLOBAL__N__9ae7fba5_10_SoftMax_cu_9f978f6320softmax_warp_forwardIN3c108BFloat16EffLi0ELb1ELb0EEEvPT0_PKT_iiiPKbib --------------------------
	.section	.nv.constant0._ZN43_GLOBAL__N__9ae7fba5_10_SoftMax_cu_9f978f6320softmax_warp_forwardIN3c108BFloat16EffLi0ELb1ELb0EEEvPT0_PKT_iiiPKbib,"a",@progbits
	.sectionflags	@""
	.align	4
.nv.constant0._ZN43_GLOBAL__N__9ae7fba5_10_SoftMax_cu_9f978f6320softmax_warp_forwardIN3c108BFloat16EffLi0ELb1ELb0EEEvPT0_PKT_iiiPKbib:
	.zero		573


//--------------------- .nv.constant0._ZN43_GLOBAL__N__9ae7fba5_10_SoftMax_cu_9f978f6320softmax_warp_forwardIN3c108BFloat16ES2_fLi11ELb1ELb0EEEvPT0_PKT_iiiPKbib --------------------------
	.section	.nv.constant0._ZN43_GLOBAL__N__9ae7fba5_10_SoftMax_cu_9f978f6320softmax_warp_forwardIN3c108BFloat16ES2_fLi11ELb1ELb0EEEvPT0_PKT_iiiPKbib,"a",@progbits
	.sectionflags	@""
	.align	4
.nv.constant0._ZN43_GLOBAL__N__9ae7fba5_10_SoftMax_cu_9f978f6320softmax_warp_forwardIN3c108BFloat16ES2_fLi11ELb1ELb0EEEvPT0_PKT_iiiPKbib:
	.zero		573


//--------------------- .nv.constant0._ZN43_GLOBAL__N__9ae7fba5_10_SoftMax_cu_9f978f6320softmax_warp_forwardIN3c108BFloat16ES2_fLi10ELb1ELb0EEEvPT0_PKT_iiiPKbib --------------------------
	.section	.nv.constant0._ZN43_GLOBAL__N__9ae7fba5_10_SoftMax_cu_9f978f6320softmax_warp_forwardIN3c108BFloat16ES2_fLi10ELb1ELb0EEEvPT0_PKT_iiiPKbib,"a",@progbits
	.sectionflags	@""
	.align	4
.nv.constant0._ZN43_GLOBAL__N__9ae7fba5_10_SoftMax_cu_9f978f6320softmax_warp_forwardIN3c108BFloat16ES2_fLi10ELb1ELb0EEEvPT0_PKT_iiiPKbib:
	.zero		573


//--------------------- .nv.constant0._ZN43_GLOBAL__N__9ae7fba5_10_SoftMax_cu_9f978f6320softmax_warp_forwardIN3c108BFloat16ES2_fLi9ELb1ELb0EEEvPT0_PKT_iiiPKbib --------------------------
	.section	.nv.constant0._ZN43_GLOBAL__N__9ae7fba5_10_SoftMax_cu_9f978f6320softmax_warp_forwardIN3c108BFloat16ES2_fLi9ELb1ELb0EEEvPT0_PKT_iiiPKbib,"a",@progbits
	.sectionflags	@""
	.align	4
.nv.constant0._ZN43_GLOBAL__N__9ae7fba5_10_SoftMax_cu_9f978f6320softmax_warp_forwardIN3c108BFloat16ES2_fLi9ELb1ELb0EEEvPT0_PKT_iiiPKbib:
	.zero		573


//--------------------- .nv.constant0._ZN43_GLOBAL__N__9ae7fba5_10_SoftMax_cu_9f978f6320softmax_warp_forwardIN3c108BFloat16ES2_fLi8ELb1ELb0EEEvPT0_PKT_iiiPKbib --------------------------
	.section	.nv.constant0._ZN43_GLOBAL__N__9ae7fba5_10_SoftMax_cu_9f978f6320softmax_warp_forwardIN3c108BFloat16ES2_fLi8ELb1ELb0EEEvPT0_PKT_iiiPKbib,"a",@progbits
	.sectionflags	@""
	.align	4
.nv.constant0._ZN43_GLOBAL__N__9ae7fba5_10_SoftMax_cu_9f978f6320softmax_warp_forwardIN3c108BFloat16ES2_fLi8ELb1ELb0EEEvPT0_PKT_iiiPKbib:
	.zero		573


//--------------------- .nv.constant0._ZN43_GLOBAL__N__9ae7fba5_10_SoftMax_cu_9f978f6320softmax_warp_forwardIN3c108BFloat16ES2_fLi7ELb1ELb0EEEvPT0_PKT_iiiPKbib --------------------------
	.section	.nv.constant0._ZN43_GLOBAL__N__9ae7fba5_10_SoftMax_cu_9f978f6320softmax_warp_forwardIN3c108BFloat16ES2_fLi7ELb1ELb0EEEvPT0_PKT_iiiPKbib,"a",@progbits
	.sectionflags	@""
	.align	4
.nv.constant0._ZN43_GLOBAL__N__9ae7fba5_10_SoftMax_cu_9f978f6320softmax_warp_forwardIN3c108BFloat16ES2_fLi7ELb1ELb0EEEvPT0_PKT_iiiPKbib:
	.zero		573


//--------------------- .nv.constant0._ZN43_GLOBAL__N__9ae7fba5_10_SoftMax_cu_9f978f6320softmax_warp_forwardIN3c108BFloat16ES2_fLi6ELb1ELb0EEEvPT0_PKT_iiiPKbib --------------------------
	.section	.nv.constant0._ZN43_GLOBAL__N__9ae7fba5_10_SoftMax_cu_9f978f6320softmax_warp_forwardIN3c108BFloat16ES2_fLi6ELb1ELb0EEEvPT0_PKT_iiiPKbib,"a",@progbits
	.sectionflags	@""
	.align	4
.nv.constant0._ZN43_GLOBAL__N__9ae7fba5_10_SoftMax_cu_9f978f6320softmax_warp_forwardIN3c108BFloat16ES2_fLi6ELb1ELb0EEEvPT0_PKT_iiiPKbib:
	.zero		573


//--------------------- .nv.constant0._ZN43_GLOBAL__N__9ae7fba5_10_SoftMax_cu_9f978f6320softmax_warp_forwardIN3c108BFloat16ES2_fLi5ELb1ELb0EEEvPT0_PKT_iiiPKbib --------------------------
	.section	.nv.constant0._ZN43_GLOBAL__N__9ae7fba5_10_SoftMax_cu_9f978f6320softmax_warp_forwardIN3c108BFloat16ES2_fLi5ELb1ELb0EEEvPT0_PKT_iiiPKbib,"a",@progbits
	.sectionflags	@""
	.align	4
.nv.constant0._ZN43_GLOBAL__N__9ae7fba5_10_SoftMax_cu_9f978f6320softmax_warp_forwardIN3c108BFloat16ES2_fLi5ELb1ELb0EEEvPT0_PKT_iiiPKbib:
	.zero		573


//--------------------- .nv.constant0._ZN43_GLOBAL__N__9ae7fba5_10_SoftMax_cu_9f978f6320softmax_warp_forwardIN3c108BFloat16ES2_fLi4ELb1ELb0EEEvPT0_PKT_iiiPKbib --------------------------
	.section	.nv.constant0._ZN43_GLOBAL__N__9ae7fba5_10_SoftMax_cu_9f978f6320softmax_warp_forwardIN3c108BFloat16ES2_fLi4ELb1ELb0EEEvPT0_PKT_iiiPKbib,"a",@progbits
	.sectionflags	@""
	.align	4
.nv.constant0._ZN43_GLOBAL__N__9ae7fba5_10_SoftMax_cu_9f978f6320softmax_warp_forwardIN3c108BFloat16ES2_fLi4ELb1ELb0EEEvPT0_PKT_iiiPKbib:
	.zero		573


//--------------------- .nv.constant0._ZN43_GLOBAL__N__9ae7fba5_10_SoftMax_cu_9f978f6320softmax_warp_forwardIN3c108BFloat16ES2_fLi3ELb1ELb0EEEvPT0_PKT_iiiPKbib --------------------------
	.section	.nv.constant0._ZN43_GLOBAL__N__9ae7fba5_10_SoftMax_cu_9f978f6320softmax_warp_forwardIN3c108BFloat16ES2_fLi3ELb1ELb0EEEvPT0_PKT_iiiPKbib,"a",@progbits
	.sectionflags	@""
	.align	4
.nv.constant0._ZN43_GLOBAL__N__9ae7fba5_10_SoftMax_cu_9f978f6320softmax_warp_forwardIN3c108BFloat16ES2_fLi3ELb1ELb0EEEvPT0_PKT_iiiPKbib:
	.zero		573


//--------------------- .nv.constant0._ZN43_GLOBAL__N__9ae7fba5_10_SoftMax_cu_9f978f6320softmax_warp_forwardIN3c108BFloat16ES2_fLi2ELb1ELb0EEEvPT0_PKT_iiiPKbib --------------------------
	.section	.nv.constant0._ZN43_GLOBAL__N__9ae7fba5_10_SoftMax_cu_9f978f6320softmax_warp_forwardIN3c108BFloat16ES2_fLi2ELb1ELb0EEEvPT0_PKT_iiiPKbib,"a",@progbits
	.sectionflags	@""
	.align	4
.nv.constant0._ZN43_GLOBAL__N__9ae7fba5_10_SoftMax_cu_9f978f6320softmax_warp_forwardIN3c108BFloat16ES2_fLi2ELb1ELb0EEEvPT0_PKT_iiiPKbib:
	.zero		573


//--------------------- .nv.constant0._ZN43_GLOBAL__N__9ae7fba5_10_SoftMax_cu_9f978f6320softmax_warp_forwardIN3c108BFloat16ES2_fLi1ELb1ELb0EEEvPT0_PKT_iiiPKbib --------------------------
	.section	.nv.constant0._ZN43_GLOBAL__N__9ae7fba5_10_SoftMax_cu_9f978f6320softmax_warp_forwardIN3c108BFloat16ES2_fLi1ELb1ELb0EEEvPT0_PKT_iiiPKbib,"a",@progbits
	.sectionflags	@""
	.align	4
.nv.constant0._ZN43_GLOBAL__N__9ae7fba5_10_SoftMax_cu_9f978f6320softmax_warp_forwardIN3c108BFloat16ES2_fLi1ELb1ELb0EEEvPT0_PKT_iiiPKbib:
	.zero		573


//--------------------- .nv.constant0._ZN43_GLOBAL__N__9ae7fba5_10_SoftMax_cu_9f978f6320softmax_warp_forwardIN3c108BFloat16ES2_fLi0ELb1ELb0EEEvPT0_PKT_iiiPKbib --------------------------
	.section	.nv.constant0._ZN43_GLOBAL__N__9ae7fba5_10_SoftMax_cu_9f978f6320softmax_warp_forwardIN3c108BFloat16ES2_fLi0ELb1ELb0EEEvPT0_PKT_iiiPKbib,"a",@progbits
	.sectionflags	@""
	.align	4
.nv.constant0._ZN43_GLOBAL__N__9ae7fba5_10_SoftMax_cu_9f978f6320softmax_warp_forwardIN3c108BFloat16ES2_fLi0ELb1ELb0EEEvPT0_PKT_iiiPKbib:
	.zero		573


//--------------------- .nv.constant0._ZN43_GLOBAL__N__9ae7fba5_10_SoftMax_cu_9f978f6320softmax_warp_forwardIN3c104HalfEffLi11ELb1ELb0EEEvPT0_PKT_iiiPKbib --------------------------
	.section	.nv.constant0._ZN43_GLOBAL__N__9ae7fba5_10_SoftMax_cu_9f978f6320softmax_warp_forwardIN3c104HalfEffLi11ELb1ELb0EEEvPT0_PKT_iiiPKbib,"a",@progbits
	.sectionflags	@""
	.align	4
.nv.constant0._ZN43_GLOBAL__N__9ae7fba5_10_SoftMax_cu_9f978f6320softmax_warp_forwardIN3c104HalfEffLi11ELb1ELb0EEEvPT0_PKT_iiiPKbib:
	.zero		573


//--------------------- .nv.constant0._ZN43_GLOBAL__N__9ae7fba5_10_SoftMax_cu_9f978f6320softmax_warp_forwardIN3c104HalfEffLi10ELb1ELb0EEEvPT0_PKT_iiiPKbib --------------------------
	.section	.nv.constant0._ZN43_GLOBAL__N__9ae7fba5_10_SoftMax_cu_9f978f6320softmax_warp_forwardIN3c104HalfEffLi10ELb1ELb0EEEvPT0_PKT_iiiPKbib,"a",@progbits
	.sectionflags	@""
	.align	4
.nv.constant0._ZN43_GLOBAL__N__9ae7fba5_10_SoftMax_cu_9f978f6320softmax_warp_forwardIN3c104HalfEffLi10ELb1ELb0EEEvPT0_PKT_iiiPKbib:
	.zero		573


//--------------------- .nv.constant0._ZN43_GLOBAL__N__9ae7fba5_10_SoftMax_cu_9f978f6320softmax_warp_forwardIN3c104HalfEffLi9ELb1ELb0EEEvPT0_PKT_iiiPKbib --------------------------
	.section	.nv.constant0._ZN43_GLOBAL__N__9ae7fba5_10_SoftMax_cu_9f978f6320softmax_warp_forwardIN3c104HalfEffLi9ELb1ELb0EEEvPT0_PKT_iiiPKbib,"a",@progbits
	.sectionflags	@""
	.align	4
.nv.constant0._ZN43_GLOBAL__N__9ae7fba5_10_SoftMax_cu_9f978f6320softmax_warp_forwardIN3c104HalfEffLi9ELb1ELb0EEEvPT0_PKT_iiiPKbib:
	.zero		573


//--------------------- .nv.constant0._ZN43_GLOBAL__N__9ae7fba5_10_SoftMax_cu_9f978f6320softmax_warp_forwardIN3c104HalfEffLi8ELb1ELb0EEEvPT0_PKT_iiiPKbib --------------------------
	.section	.nv.constant0._ZN43_GLOBAL__N__9ae7fba5_10_SoftMax_cu_9f978f6320softmax_warp_forwardIN3c104HalfEffLi8ELb1ELb0EEEvPT0_PKT_iiiPKbib,"a",@progbits
	.sectionflags	@""
	.align	4
.nv.constant0._ZN43_GLOBAL__N__9ae7fba5_10_SoftMax_cu_9f978f6320softmax_warp_forwardIN3c104HalfEffLi8ELb1ELb0EEEvPT0_PKT_iiiPKbib:
	.zero		573


//--------------------- .nv.constant0._ZN43_GLOBAL__N__9ae7fba5_10_SoftMax_cu_9f978f6320softmax_warp_forwardIN3c104HalfEffLi7ELb1ELb0EEEvPT0_PKT_iiiPKbib --------------------------
	.section	.nv.constant0._ZN43_GLOBAL__N__9ae7fba5_10_SoftMax_cu_9f978f6320softmax_warp_forwardIN3c104HalfEffLi7ELb1ELb0EEEvPT0_PKT_iiiPKbib,"a",@progbits
	.sectionflags	@""
	.align	4
.nv.constant0._ZN43_GLOBAL__N__9ae7fba5_10_SoftMax_cu_9f978f6320softmax_warp_forwardIN3c104HalfEffLi7ELb1ELb0EEEvPT0_PKT_iiiPKbib:
	.zero		573


//--------------------- .nv.constant0._ZN43_GLOBAL__N__9ae7fba5_10_SoftMax_cu_9f978f6320softmax_warp_forwardIN3c104HalfEffLi6ELb1ELb0EEEvPT0_PKT_iiiPKbib --------------------------
	.section	.nv.constant0._ZN43_GLOBAL__N__9ae7fba5_10_SoftMax_cu_9f978f6320softmax_warp_forwardIN3c104HalfEffLi6ELb1ELb0EEEvPT0_PKT_iiiPKbib,"a",@progbits
	.sectionflags	@""
	.align	4
.nv.constant0._ZN43_GLOBAL__N__9ae7fba5_10_SoftMax_cu_9f978f6320softmax_warp_forwardIN3c104HalfEffLi6ELb1ELb0EEEvPT0_PKT_iiiPKbib:
	.zero		573


//--------------------- .nv.constant0._ZN43_GLOBAL__N__9ae7fba5_10_SoftMax_cu_9f978f6320softmax_warp_forwardIN3c104HalfEffLi5ELb1ELb0EEEvPT0_PKT_iiiPKbib --------------------------
	.section	.nv.constant0._ZN43_GLOBAL__N__9ae7fba5_10_SoftMax_cu_9f978f6320softmax_warp_forwardIN3c104HalfEffLi5ELb1ELb0EEEvPT0_PKT_iiiPKbib,"a",@progbits
	.sectionflags	@""
	.align	4
.nv.constant0._ZN43_GLOBAL__N__9ae7fba5_10_SoftMax_cu_9f978f6320softmax_warp_forwardIN3c104HalfEffLi5ELb1ELb0EEEvPT0_PKT_iiiPKbib:
	.zero		573


//--------------------- .nv.constant0._ZN43_GLOBAL__N__9ae7fba5_10_SoftMax_cu_9f978f6320softmax_warp_forwardIN3c104HalfEffLi4ELb1ELb0EEEvPT0_PKT_iiiPKbib --------------------------
	.section	.nv.constant0._ZN43_GLOBAL__N__9ae7fba5_10_SoftMax_cu_9f978f6320softmax_warp_forwardIN3c104HalfEffLi4ELb1ELb0EEEvPT0_PKT_iiiPKbib,"a",@progbits
	.sectionflags	@""
	.align	4
.nv.constant0._ZN43_GLOBAL__N__9ae7fba5_10_SoftMax_cu_9f978f6320softmax_warp_forwardIN3c104HalfEffLi4ELb1ELb0EEEvPT0_PKT_iiiPKbib:
	.zero		573


//--------------------- .nv.constant0._ZN43_GLOBAL__N__9ae7fba5_10_SoftMax_cu_9f978f6320softmax_warp_forwardIN3c104HalfEffLi3ELb1ELb0EEEvPT0_PKT_iiiPKbib --------------------------
	.section	.nv.constant0._ZN43_GLOBAL__N__9ae7fba5_10_SoftMax_cu_9f978f6320softmax_warp_forwardIN3c104HalfEffLi3ELb1ELb0EEEvPT0_PKT_iiiPKbib,"a",@progbits
	.sectionflags	@""
	.align	4
.nv.constant0._ZN43_GLOBAL__N__9ae7fba5_10_SoftMax_cu_9f978f6320softmax_warp_forwardIN3c104HalfEffLi3ELb1ELb0EEEvPT0_PKT_iiiPKbib:
	.zero		573


//--------------------- .nv.constant0._ZN43_GLOBAL__N__9ae7fba5_10_SoftMax_cu_9f978f6320softmax_warp_forwardIN3c104HalfEffLi2ELb1ELb0EEEvPT0_PKT_iiiPKbib --------------------------
	.section	.nv.constant0._ZN43_GLOBAL__N__9ae7fba5_10_SoftMax_cu_9f978f6320softmax_warp_forwardIN3c104HalfEffLi2ELb1ELb0EEEvPT0_PKT_iiiPKbib,"a",@progbits
	.sectionflags	@""
	.align	4
.nv.constant0._ZN43_GLOBAL__N__9ae7fba5_10_SoftMax_cu_9f978f6320softmax_warp_forwardIN3c104HalfEffLi2ELb1ELb0EEEvPT0_PKT_iiiPKbib:
	.zero		573


//--------------------- .nv.constant0._ZN43_GLOBAL__N__9ae7fba5_10_SoftMax_cu_9f978f6320softmax_warp_forwardIN3c104HalfEffLi1ELb1ELb0EEEvPT0_PKT_iiiPKbib --------------------------
	.section	.nv.constant0._ZN43_GLOBAL__N__9ae7fba5_10_SoftMax_cu_9f978f6320softmax_warp_forwardIN3c104HalfEffLi1ELb1ELb0EEEvPT0_PKT_iiiPKbib,"a",@progbits
	.sectionflags	@""
	.align	4
.nv.constant0._ZN43_GLOBAL__N__9ae7fba5_10_SoftMax_cu_9f978f6320softmax_warp_forwardIN3c104HalfEffLi1ELb1ELb0EEEvPT0_PKT_iiiPKbib:
	.zero		573


//--------------------- .nv.constant0._ZN43_GLOBAL__N__9ae7fba5_10_SoftMax_cu_9f978f6320softmax_warp_forwardIN3c104HalfEffLi0ELb1ELb0EEEvPT0_PKT_iiiPKbib --------------------------
	.section	.nv.constant0._ZN43_GLOBAL__N__9ae7fba5_10_SoftMax_cu_9f978f6320softmax_warp_forwardIN3c104HalfEffLi0ELb1ELb0EEEvPT0_PKT_iiiPKbib,"a",@progbits
	.sectionflags	@""
	.align	4
.nv.constant0._ZN43_GLOBAL__N__9ae7fba5_10_SoftMax_cu_9f978f6320softmax_warp_forwardIN3c104HalfEffLi0ELb1ELb0EEEvPT0_PKT_iiiPKbib:
	.zero		573


//--------------------- .nv.constant0._ZN43_GLOBAL__N__9ae7fba5_10_SoftMax_cu_9f978f6320softmax_warp_forwardIN3c104HalfES2_fLi11ELb1ELb0EEEvPT0_PKT_iiiPKbib --------------------------
	.section	.nv.constant0._ZN43_GLOBAL__N__9ae7fba5_10_SoftMax_cu_9f978f6320softmax_warp_forwardIN3c104HalfES2_fLi11ELb1ELb0EEEvPT0_PKT_iiiPKbib,"a",@progbits
	.sectionflags	@""
	.align	4
.nv.constant0._ZN43_GLOBAL__N__9ae7fba5_10_SoftMax_cu_9f978f6320softmax_warp_forwardIN3c104HalfES2_fLi11ELb1ELb0EEEvPT0_PKT_iiiPKbib:
	.zero		573


//--------------------- .nv.constant0._ZN43_GLOBAL__N__9ae7fba5_10_SoftMax_cu_9f978f6320softmax_warp_forwardIN3c104HalfES2_fLi10ELb1ELb0EEEvPT0_PKT_iiiPKbib --------------------------
	.section	.nv.constant0._ZN43_GLOBAL__N__9ae7fba5_10_SoftMax_cu_9f978f6320softmax_warp_forwardIN3c104HalfES2_fLi10ELb1ELb0EEEvPT0_PKT_iiiPKbib,"a",@progbits
	.sectionflags	@""
	.align	4
.nv.constant0._ZN43_GLOBAL__N__9ae7fba5_10_SoftMax_cu_9f978f6320softmax_warp_forwardIN3c104HalfES2_fLi10ELb1ELb0EEEvPT0_PKT_iiiPKbib:
	.zero		573


//--------------------- .nv.constant0._ZN43_GLOBAL__N__9ae7fba5_10_SoftMax_cu_9f978f6320softmax_warp_forwardIN3c104HalfES2_fLi9ELb1ELb0EEEvPT0_PKT_iiiPKbib --------------------------
	.section	.nv.constant0._ZN43_GLOBAL__N__9ae7fba5_10_SoftMax_cu_9f978f6320softmax_warp_forwardIN3c104HalfES2_fLi9ELb1ELb0EEEvPT0_PKT_iiiPKbib,"a",@progbits
	.sectionflags	@""
	.align	4
.nv.constant0._ZN43_GLOBAL__N__9ae7fba5_10_SoftMax_cu_9f978f6320softmax_warp_forwardIN3c104HalfES2_fLi9ELb1ELb0EEEvPT0_PKT_iiiPKbib:
	.zero		573


//--------------------- .nv.constant0._ZN43_GLOBAL__N__9ae7fba5_10_SoftMax_cu_9f978f6320softmax_warp_forwardIN3c104HalfES2_fLi8ELb1ELb0EEEvPT0_PKT_iiiPKbib --------------------------
	.section	.nv.constant0._ZN43_GLOBAL__N__9ae7fba5_10_SoftMax_cu_9f978f6320softmax_warp_forwardIN3c104HalfES2_fLi8ELb1ELb0EEEvPT0_PKT_iiiPKbib,"a",@progbits
	.sectionflags	@""
	.align	4
.nv.constant0._ZN43_GLOBAL__N__9ae7fba5_10_SoftMax_cu_9f978f6320softmax_warp_forwardIN3c104HalfES2_fLi8ELb1ELb0EEEvPT0_PKT_iiiPKbib:
	.zero		573


//--------------------- .nv.constant0._ZN43_GLOBAL__N__9ae7fba5_10_SoftMax_cu_9f978f6320softmax_warp_forwardIN3c104HalfES2_fLi7ELb1ELb0EEEvPT0_PKT_iiiPKbib --------------------------
	.section	.nv.constant0._ZN43_GLOBAL__N__9ae7fba5_10_SoftMax_cu_9f978f6320softmax_warp_forwardIN3c104HalfES2_fLi7ELb1ELb0EEEvPT0_PKT_iiiPKbib,"a",@progbits
	.sectionflags	@""
	.align	4
.nv.constant0._ZN43_GLOBAL__N__9ae7fba5_10_SoftMax_cu_9f978f6320softmax_warp_forwardIN3c104HalfES2_fLi7ELb1ELb0EEEvPT0_PKT_iiiPKbib:
	.zero		573


//--------------------- .nv.constant0._ZN43_GLOBAL__N__9ae7fba5_10_SoftMax_cu_9f978f6320softmax_warp_forwardIN3c104HalfES2_fLi6ELb1ELb0EEEvPT0_PKT_iiiPKbib --------------------------
	.section	.nv.constant0._ZN43_GLOBAL__N__9ae7fba5_10_SoftMax_cu_9f978f6320softmax_warp_forwardIN3c104HalfES2_fLi6ELb1ELb0EEEvPT0_PKT_iiiPKbib,"a",@progbits
	.sectionflags	@""
	.align	4
.nv.constant0._ZN43_GLOBAL__N__9ae7fba5_10_SoftMax_cu_9f978f6320softmax_warp_forwardIN3c104HalfES2_fLi6ELb1ELb0EEEvPT0_PKT_iiiPKbib:
	.zero		573


//--------------------- .nv.constant0._ZN43_GLOBAL__N__9ae7fba5_10_SoftMax_cu_9f978f6320softmax_warp_forwardIN3c104HalfES2_fLi5ELb1ELb0EEEvPT0_PKT_iiiPKbib --------------------------
	.section	.nv.constant0._ZN43_GLOBAL__N__9ae7fba5_10_SoftMax_cu_9f978f6320softmax_warp_forwardIN3c104HalfES2_fLi5ELb1ELb0EEEvPT0_PKT_iiiPKbib,"a",@progbits
	.sectionflags	@""
	.align	4
.nv.constant0._ZN43_GLOBAL__N__9ae7fba5_10_SoftMax_cu_9f978f6320softmax_warp_forwardIN3c104HalfES2_fLi5ELb1ELb0EEEvPT0_PKT_iiiPKbib:
	.zero		573


//--------------------- .nv.constant0._ZN43_GLOBAL__N__9ae7fba5_10_SoftMax_cu_9f978f6320softmax_warp_forwardIN3c104HalfES2_fLi4ELb1ELb0EEEvPT0_PKT_iiiPKbib --------------------------
	.section	.nv.constant0._ZN43_GLOBAL__N__9ae7fba5_10_SoftMax_cu_9f978f6320softmax_warp_forwardIN3c104HalfES2_fLi4ELb1ELb0EEEvPT0_PKT_iiiPKbib,"a",@progbits
	.sectionflags	@""
	.align	4
.nv.constant0._ZN43_GLOBAL__N__9ae7fba5_10_SoftMax_cu_9f978f6320softmax_warp_forwardIN3c104HalfES2_fLi4ELb1ELb0EEEvPT0_PKT_iiiPKbib:
	.zero		573


//--------------------- .nv.constant0._ZN43_GLOBAL__N__9ae7fba5_10_SoftMax_cu_9f978f6320softmax_warp_forwardIN3c104HalfES2_fLi3ELb1ELb0EEEvPT0_PKT_iiiPKbib --------------------------
	.section	.nv.constant0._ZN43_GLOBAL__N__9ae7fba5_10_SoftMax_cu_9f978f6320softmax_warp_forwardIN3c104HalfES2_fLi3ELb1ELb0EEEvPT0_PKT_iiiPKbib,"a",@progbits
	.sectionflags	@""
	.align	4
.nv.constant0._ZN43_GLOBAL__N__9ae7fba5_10_SoftMax_cu_9f978f6320softmax_warp_forwardIN3c104HalfES2_fLi3ELb1ELb0EEEvPT0_PKT_iiiPKbib:
	.zero		573


//--------------------- .nv.constant0._ZN43_GLOBAL__N__9ae7fba5_10_SoftMax_cu_9f978f6320softmax_warp_forwardIN3c104HalfES2_fLi2ELb1ELb0EEEvPT0_PKT_iiiPKbib --------------------------
	.section	.nv.constant0._ZN43_GLOBAL__N__9ae7fba5_10_SoftMax_cu_9f978f6320softmax_warp_forwardIN3c104HalfES2_fLi2ELb1ELb0EEEvPT0_PKT_iiiPKbib,"a",@progbits
	.sectionflags	@""
	.align	4
.nv.constant0._ZN43_GLOBAL__N__9ae7fba5_10_SoftMax_cu_9f978f6320softmax_warp_forwardIN3c104HalfES2_fLi2ELb1ELb0EEEvPT0_PKT_iiiPKbib:
	.zero		573


//--------------------- .nv.constant0._ZN43_GLOBAL__N__9ae7fba5_10_SoftMax_cu_9f978f6320softmax_warp_forwardIN3c104HalfES2_fLi1ELb1ELb0EEEvPT0_PKT_iiiPKbib --------------------------
	.section	.nv.constant0._ZN43_GLOBAL__N__9ae7fba5_10_SoftMax_cu_9f978f6320softmax_warp_forwardIN3c104HalfES2_fLi1ELb1ELb0EEEvPT0_PKT_iiiPKbib,"a",@progbits
	.sectionflags	@""
	.align	4
.nv.constant0._ZN43_GLOBAL__N__9ae7fba5_10_SoftMax_cu_9f978f6320softmax_warp_forwardIN3c104HalfES2_fLi1ELb1ELb0EEEvPT0_PKT_iiiPKbib:
	.zero		573


//--------------------- .nv.constant0._ZN43_GLOBAL__N__9ae7fba5_10_SoftMax_cu_9f978f6320softmax_warp_forwardIN3c104HalfES2_fLi0ELb1ELb0EEEvPT0_PKT_iiiPKbib --------------------------
	.section	.nv.constant0._ZN43_GLOBAL__N__9ae7fba5_10_SoftMax_cu_9f978f6320softmax_warp_forwardIN3c104HalfES2_fLi0ELb1ELb0EEEvPT0_PKT_iiiPKbib,"a",@progbits
	.sectionflags	@""
	.align	4
.nv.constant0._ZN43_GLOBAL__N__9ae7fba5_10_SoftMax_cu_9f978f6320softmax_warp_forwardIN3c104HalfES2_fLi0ELb1ELb0EEEvPT0_PKT_iiiPKbib:
	.zero		573


//--------------------- .nv.constant0._ZN43_GLOBAL__N__9ae7fba5_10_SoftMax_cu_9f978f6320softmax_warp_forwardIfffLi11ELb1ELb0EEEvPT0_PKT_iiiPKbib --------------------------
	.section	.nv.constant0._ZN43_GLOBAL__N__9ae7fba5_10_SoftMax_cu_9f978f6320softmax_warp_forwardIfffLi11ELb1ELb0EEEvPT0_PKT_iiiPKbib,"a",@progbits
	.sectionflags	@""
	.align	4
.nv.constant0._ZN43_GLOBAL__N__9ae7fba5_10_SoftMax_cu_9f978f6320softmax_warp_forwardIfffLi11ELb1ELb0EEEvPT0_PKT_iiiPKbib:
	.zero		573


//--------------------- .nv.constant0._ZN43_GLOBAL__N__9ae7fba5_10_SoftMax_cu_9f978f6320softmax_warp_forwardIfffLi10ELb1ELb0EEEvPT0_PKT_iiiPKbib --------------------------
	.section	.nv.constant0._ZN43_GLOBAL__N__9ae7fba5_10_SoftMax_cu_9f978f6320softmax_warp_forwardIfffLi10ELb1ELb0EEEvPT0_PKT_iiiPKbib,"a",@progbits
	.sectionflags	@""
	.align	4
.nv.constant0._ZN43_GLOBAL__N__9ae7fba5_10_SoftMax_cu_9f978f6320softmax_warp_forwardIfffLi10ELb1ELb0EEEvPT0_PKT_iiiPKbib:
	.zero		573


//--------------------- .nv.constant0._ZN43_GLOBAL__N__9ae7fba5_10_SoftMax_cu_9f978f6320softmax_warp_forwardIfffLi9ELb1ELb0EEEvPT0_PKT_iiiPKbib --------------------------
	.section	.nv.constant0._ZN43_GLOBAL__N__9ae7fba5_10_SoftMax_cu_9f978f6320softmax_warp_forwardIfffLi9ELb1ELb0EEEvPT0_PKT_iiiPKbib,"a",@progbits
	.sectionflags	@""
	.align	4
.nv.constant0._ZN43_GLOBAL__N__9ae7fba5_10_SoftMax_cu_9f978f6320softmax_warp_forwardIfffLi9ELb1ELb0EEEvPT0_PKT_iiiPKbib:
	.zero		573


//--------------------- .nv.constant0._ZN43_GLOBAL__N__9ae7fba5_10_SoftMax_cu_9f978f6320softmax_warp_forwardIfffLi8ELb1ELb0EEEvPT0_PKT_iiiPKbib --------------------------
	.section	.nv.constant0._ZN43_GLOBAL__N__9ae7fba5_10_SoftMax_cu_9f978f6320softmax_warp_forwardIfffLi8ELb1ELb0EEEvPT0_PKT_iiiPKbib,"a",@progbits
	.sectionflags	@""
	.align	4
.nv.constant0._ZN43_GLOBAL__N__9ae7fba5_10_SoftMax_cu_9f978f6320softmax_warp_forwardIfffLi8ELb1ELb0EEEvPT0_PKT_iiiPKbib:
	.zero		573


//--------------------- .nv.constant0._ZN43_GLOBAL__N__9ae7fba5_10_SoftMax_cu_9f978f6320softmax_warp_forwardIfffLi7ELb1ELb0EEEvPT0_PKT_iiiPKbib --------------------------
	.section	.nv.constant0._ZN43_GLOBAL__N__9ae7fba5_10_SoftMax_cu_9f978f6320softmax_warp_forwardIfffLi7ELb1ELb0EEEvPT0_PKT_iiiPKbib,"a",@progbits
	.sectionflags	@""
	.align	4
.nv.constant0._ZN43_GLOBAL__N__9ae7fba5_10_SoftMax_cu_9f978f6320softmax_warp_forwardIfffLi7ELb1ELb0EEEvPT0_PKT_iiiPKbib:
	.zero		573


//--------------------- .nv.constant0._ZN43_GLOBAL__N__9ae7fba5_10_SoftMax_cu_9f978f6320softmax_warp_forwardIfffLi6ELb1ELb0EEEvPT0_PKT_iiiPKbib --------------------------
	.section	.nv.constant0._ZN43_GLOBAL__N__9ae7fba5_10_SoftMax_cu_9f978f6320softmax_warp_forwardIfffLi6ELb1ELb0EEEvPT0_PKT_iiiPKbib,"a",@progbits
	.sectionflags	@""
	.align	4
.nv.constant0._ZN43_GLOBAL__N__9ae7fba5_10_SoftMax_cu_9f978f6320softmax_warp_forwardIfffLi6ELb1ELb0EEEvPT0_PKT_iiiPKbib:
	.zero		573


//--------------------- .nv.constant0._ZN43_GLOBAL__N__9ae7fba5_10_SoftMax_cu_9f978f6320softmax_warp_forwardIfffLi5ELb1ELb0EEEvPT0_PKT_iiiPKbib --------------------------
	.section	.nv.constant0._ZN43_GLOBAL__N__9ae7fba5_10_SoftMax_cu_9f978f6320softmax_warp_forwardIfffLi5ELb1ELb0EEEvPT0_PKT_iiiPKbib,"a",@progbits
	.sectionflags	@""
	.align	4
.nv.constant0._ZN43_GLOBAL__N__9ae7fba5_10_SoftMax_cu_9f978f6320softmax_warp_forwardIfffLi5ELb1ELb0EEEvPT0_PKT_iiiPKbib:
	.zero		573


//--------------------- .nv.constant0._ZN43_GLOBAL__N__9ae7fba5_10_SoftMax_cu_9f978f6320softmax_warp_forwardIfffLi4ELb1ELb0EEEvPT0_PKT_iiiPKbib --------------------------
	.section	.nv.constant0._ZN43_GLOBAL__N__9ae7fba5_10_SoftMax_cu_9f978f6320softmax_warp_forwardIfffLi4ELb1ELb0EEEvPT0_PKT_iiiPKbib,"a",@progbits
	.sectionflags	@""
	.align	4
.nv.constant0._ZN43_GLOBAL__N__9ae7fba5_10_SoftMax_cu_9f978f6320softmax_warp_forwardIfffLi4ELb1ELb0EEEvPT0_PKT_iiiPKbib:
	.zero		573


//--------------------- .nv.constant0._ZN43_GLOBAL__N__9ae7fba5_10_SoftMax_cu_9f978f6320softmax_warp_forwardIfffLi3ELb1ELb0EEEvPT0_PKT_iiiPKbib --------------------------
	.section	.nv.constant0._ZN43_GLOBAL__N__9ae7fba5_10_SoftMax_cu_9f978f6320softmax_warp_forwardIfffLi3ELb1ELb0EEEvPT0_PKT_iiiPKbib,"a",@progbits
	.sectionflags	@""
	.align	4
.nv.constant0._ZN43_GLOBAL__N__9ae7fba5_10_SoftMax_cu_9f978f6320softmax_warp_forwardIfffLi3ELb1ELb0EEEvPT0_PKT_iiiPKbib:
	.zero		573


//--------------------- .nv.constant0._ZN43_GLOBAL__N__9ae7fba5_10_SoftMax_cu_9f978f6320softmax_warp_forwardIfffLi2ELb1ELb0EEEvPT0_PKT_iiiPKbib --------------------------
	.section	.nv.constant0._ZN43_GLOBAL__N__9ae7fba5_10_SoftMax_cu_9f978f6320softmax_warp_forwardIfffLi2ELb1ELb0EEEvPT0_PKT_iiiPKbib,"a",@progbits
	.sectionflags	@""
	.align	4
.nv.constant0._ZN43_GLOBAL__N__9ae7fba5_10_SoftMax_cu_9f978f6320softmax_warp_forwardIfffLi2ELb1ELb0EEEvPT0_PKT_iiiPKbib:
	.zero		573


//--------------------- .nv.constant0._ZN43_GLOBAL__N__9ae7fba5_10_SoftMax_cu_9f978f6320softmax_warp_forwardIfffLi1ELb1ELb0EEEvPT0_PKT_iiiPKbib --------------------------
	.section	.nv.constant0._ZN43_GLOBAL__N__9ae7fba5_10_SoftMax_cu_9f978f6320softmax_warp_forwardIfffLi1ELb1ELb0EEEvPT0_PKT_iiiPKbib,"a",@progbits
	.sectionflags	@""
	.align	4
.nv.constant0._ZN43_GLOBAL__N__9ae7fba5_10_SoftMax_cu_9f978f6320softmax_warp_forwardIfffLi1ELb1ELb0EEEvPT0_PKT_iiiPKbib:
	.zero		573


//--------------------- .nv.constant0._ZN43_GLOBAL__N__9ae7fba5_10_SoftMax_cu_9f978f6320softmax_warp_forwardIfffLi0ELb1ELb0EEEvPT0_PKT_iiiPKbib --------------------------
	.section	.nv.constant0._ZN43_GLOBAL__N__9ae7fba5_10_SoftMax_cu_9f978f6320softmax_warp_forwardIfffLi0ELb1ELb0EEEvPT0_PKT_iiiPKbib,"a",@progbits
	.sectionflags	@""
	.align	4
.nv.constant0._ZN43_GLOBAL__N__9ae7fba5_10_SoftMax_cu_9f978f6320softmax_warp_forwardIfffLi0ELb1ELb0EEEvPT0_PKT_iiiPKbib:
	.zero		573


//--------------------- .nv.constant0._ZN43_GLOBAL__N__9ae7fba5_10_SoftMax_cu_9f978f6320softmax_warp_forwardIdddLi11ELb1ELb0EEEvPT0_PKT_iiiPKbib --------------------------
	.section	.nv.constant0._ZN43_GLOBAL__N__9ae7fba5_10_SoftMax_cu_9f978f6320softmax_warp_forwardIdddLi11ELb1ELb0EEEvPT0_PKT_iiiPKbib,"a",@progbits
	.sectionflags	@""
	.align	4
.nv.constant0._ZN43_GLOBAL__N__9ae7fba5_10_SoftMax_cu_9f978f6320softmax_warp_forwardIdddLi11ELb1ELb0EEEvPT0_PKT_iiiPKbib:
	.zero		573


//--------------------- .nv.constant0._ZN43_GLOBAL__N__9ae7fba5_10_SoftMax_cu_9f978f6320softmax_warp_forwardIdddLi10ELb1ELb0EEEvPT0_PKT_iiiPKbib --------------------------
	.section	.nv.constant0._ZN43_GLOBAL__N__9ae7fba5_10_SoftMax_cu_9f978f6320softmax_warp_forwardIdddLi10ELb1ELb0EEEvPT0_PKT_iiiPKbib,"a",@progbits
	.sectionflags	@""
	.align	4
.nv.constant0._ZN43_GLOBAL__N__9ae7fba5_10_SoftMax_cu_9f978f6320softmax_warp_forwardIdddLi10ELb1ELb0EEEvPT0_PKT_iiiPKbib:
	.zero		573


//--------------------- .nv.constant0._ZN43_GLOBAL__N__9ae7fba5_10_SoftMax_cu_9f978f6320softmax_warp_forwardIdddLi9ELb1ELb0EEEvPT0_PKT_iiiPKbib --------------------------
	.section	.nv.constant0._ZN43_GLOBAL__N__9ae7fba5_10_SoftMax_cu_9f978f6320softmax_warp_forwardIdddLi9ELb1ELb0EEEvPT0_PKT_iiiPKbib,"a",@progbits
	.sectionflags	@""
	.align	4
.nv.constant0._ZN43_GLOBAL__N__9ae7fba5_10_SoftMax_cu_9f978f6320softmax_warp_forwardIdddLi9ELb1ELb0EEEvPT0_PKT_iiiPKbib:
	.zero		573


//--------------------- .nv.constant0._ZN43_GLOBAL__N__9ae7fba5_10_SoftMax_cu_9f978f6320softmax_warp_forwardIdddLi8ELb1ELb0EEEvPT0_PKT_iiiPKbib --------------------------
	.section	.nv.constant0._ZN43_GLOBAL__N__9ae7fba5_10_SoftMax_cu_9f978f6320softmax_warp_forwardIdddLi8ELb1ELb0EEEvPT0_PKT_iiiPKbib,"a",@progbits
	.sectionflags	@""
	.align	4
.nv.constant0._ZN43_GLOBAL__N__9ae7fba5_10_SoftMax_cu_9f978f6320softmax_warp_forwardIdddLi8ELb1ELb0EEEvPT0_PKT_iiiPKbib:
	.zero		573


//--------------------- .nv.constant0._ZN43_GLOBAL__N__9ae7fba5_10_SoftMax_cu_9f978f6320softmax_warp_forwardIdddLi7ELb1ELb0EEEvPT0_PKT_iiiPKbib --------------------------
	.section	.nv.constant0._ZN43_GLOBAL__N__9ae7fba5_10_SoftMax_cu_9f978f6320softmax_warp_forwardIdddLi7ELb1ELb0EEEvPT0_PKT_iiiPKbib,"a",@progbits
	.sectionflags	@""
	.align	4
.nv.constant0._ZN43_GLOBAL__N__9ae7fba5_10_SoftMax_cu_9f978f6320softmax_warp_forwardIdddLi7ELb1ELb0EEEvPT0_PKT_iiiPKbib:
	.zero		573


//--------------------- .nv.constant0._ZN43_GLOBAL__N__9ae7fba5_10_SoftMax_cu_9f978f6320softmax_warp_forwardIdddLi6ELb1ELb0EEEvPT0_PKT_iiiPKbib --------------------------
	.section	.nv.constant0._ZN43_GLOBAL__N__9ae7fba5_10_SoftMax_cu_9f978f6320softmax_warp_forwardIdddLi6ELb1ELb0EEEvPT0_PKT_iiiPKbib,"a",@progbits
	.sectionflags	@""
	.align	4
.nv.constant0._ZN43_GLOBAL__N__9ae7fba5_10_SoftMax_cu_9f978f6320softmax_warp_forwardIdddLi6ELb1ELb0EEEvPT0_PKT_iiiPKbib:
	.zero		573


//--------------------- .nv.constant0._ZN43_GLOBAL__N__9ae7fba5_10_SoftMax_cu_9f978f6320softmax_warp_forwardIdddLi5ELb1ELb0EEEvPT0_PKT_iiiPKbib --------------------------
	.section	.nv.constant0._ZN43_GLOBAL__N__9ae7fba5_10_SoftMax_cu_9f978f6320softmax_warp_forwardIdddLi5ELb1ELb0EEEvPT0_PKT_iiiPKbib,"a",@progbits
	.sectionflags	@""
	.align	4
.nv.constant0._ZN43_GLOBAL__N__9ae7fba5_10_SoftMax_cu_9f978f6320softmax_warp_forwardIdddLi5ELb1ELb0EEEvPT0_PKT_iiiPKbib:
	.zero		573


//--------------------- .nv.constant0._ZN43_GLOBAL__N__9ae7fba5_10_SoftMax_cu_9f978f6320softmax_warp_forwardIdddLi4ELb1ELb0EEEvPT0_PKT_iiiPKbib --------------------------
	.section	.nv.constant0._ZN43_GLOBAL__N__9ae7fba5_10_SoftMax_cu_9f978f6320softmax_warp_forwardIdddLi4ELb1ELb0EEEvPT0_PKT_iiiPKbib,"a",@progbits
	.sectionflags	@""
	.align	4
.nv.constant0._ZN43_GLOBAL__N__9ae7fba5_10_SoftMax_cu_9f978f6320softmax_warp_forwardIdddLi4ELb1ELb0EEEvPT0_PKT_iiiPKbib:
	.zero		573


//--------------------- .nv.constant0._ZN43_GLOBAL__N__9ae7fba5_10_SoftMax_cu_9f978f6320softmax_warp_forwardIdddLi3ELb1ELb0EEEvPT0_PKT_iiiPKbib --------------------------
	.section	.nv.constant0._ZN43_GLOBAL__N__9ae7fba5_10_SoftMax_cu_9f978f6320softmax_warp_forwardIdddLi3ELb1ELb0EEEvPT0_PKT_iiiPKbib,"a",@progbits
	.sectionflags	@""
	.align	4
.nv.constant0._ZN43_GLOBAL__N__9ae7fba5_10_SoftMax_cu_9f978f6320softmax_warp_forwardIdddLi3ELb1ELb0EEEvPT0_PKT_iiiPKbib:
	.zero		573


//--------------------- .nv.constant0._ZN43_GLOBAL__N__9ae7fba5_10_SoftMax_cu_9f978f6320softmax_warp_forwardIdddLi2ELb1ELb0EEEvPT0_PKT_iiiPKbib --------------------------
	.section	.nv.constant0._ZN43_GLOBAL__N__9ae7fba5_10_SoftMax_cu_9f978f6320softmax_warp_forwardIdddLi2ELb1ELb0EEEvPT0_PKT_iiiPKbib,"a",@progbits
	.sectionflags	@""
	.align	4
.nv.constant0._ZN43_GLOBAL__N__9ae7fba5_10_SoftMax_cu_9f978f6320softmax_warp_forwardIdddLi2ELb1ELb0EEEvPT0_PKT_iiiPKbib:
	.zero		573


//--------------------- .nv.constant0._ZN43_GLOBAL__N__9ae7fba5_10_SoftMax_cu_9f978f6320softmax_warp_forwardIdddLi1ELb1ELb0EEEvPT0_PKT_iiiPKbib --------------------------
	.section	.nv.constant0._ZN43_GLOBAL__N__9ae7fba5_10_SoftMax_cu_9f978f6320softmax_warp_forwardIdddLi1ELb1ELb0EEEvPT0_PKT_iiiPKbib,"a",@progbits
	.sectionflags	@""
	.align	4
.nv.constant0._ZN43_GLOBAL__N__9ae7fba5_10_SoftMax_cu_9f978f6320softmax_warp_forwardIdddLi1ELb1ELb0EEEvPT0_PKT_iiiPKbib:
	.zero		573


//--------------------- .nv.constant0._ZN43_GLOBAL__N__9ae7fba5_10_SoftMax_cu_9f978f6320softmax_warp_forwardIdddLi0ELb1ELb0EEEvPT0_PKT_iiiPKbib --------------------------
	.section	.nv.constant0._ZN43_GLOBAL__N__9ae7fba5_10_SoftMax_cu_9f978f6320softmax_warp_forwardIdddLi0ELb1ELb0EEEvPT0_PKT_iiiPKbib,"a",@progbits
	.sectionflags	@""
	.align	4
.nv.constant0._ZN43_GLOBAL__N__9ae7fba5_10_SoftMax_cu_9f978f6320softmax_warp_forwardIdddLi0ELb1ELb0EEEvPT0_PKT_iiiPKbib:
	.zero		573


//--------------------- .nv.constant0._ZN2at6native43_GLOBAL__N__9ae7fba5_10_SoftMax_cu_9f978f6327cunn_SpatialSoftMaxBackwardIN3c108BFloat16EffNS1_23SoftMaxBackwardEpilogueEEEvPT_PKT1_SA_jjj --------------------------
	.section	.nv.constant0._ZN2at6native43_GLOBAL__N__9ae7fba5_10_SoftMax_cu_9f978f6327cunn_SpatialSoftMaxBackwardIN3c108BFloat16EffNS1_23SoftMaxBackwardEpilogueEEEvPT_PKT1_SA_jjj,"a",@progbits
	.sectionflags	@""
	.align	4
.nv.constant0._ZN2at6native43_GLOBAL__N__9ae7fba5_10_SoftMax_cu_9f978f6327cunn_SpatialSoftMaxBackwardIN3c108BFloat16EffNS1_23SoftMaxBackwardEpilogueEEEvPT_PKT1_SA_jjj:
	.zero		564


//--------------------- .nv.constant0._ZN2at6native43_GLOBAL__N__9ae7fba5_10_SoftMax_cu_9f978f6327cunn_SpatialSoftMaxBackwardIN3c108BFloat16EfS4_NS1_23SoftMaxBackwardEpilogueEEEvPT_PKT1_SA_jjj --------------------------
	.section	.nv.constant0._ZN2at6native43_GLOBAL__N__9ae7fba5_10_SoftMax_cu_9f978f6327cunn_SpatialSoftMaxBackwardIN3c108BFloat16EfS4_NS1_23SoftMaxBackwardEpilogueEEEvPT_PKT1_SA_jjj,"a",@progbits
	.sectionflags	@""
	.align	4
.nv.constant0._ZN2at6native43_GLOBAL__N__9ae7fba5_10_SoftMax_cu_9f978f6327cunn_SpatialSoftMaxBackwardIN3c108BFloat16EfS4_NS1_23SoftMaxBackwardEpilogueEEEvPT_PKT1_SA_jjj:
	.zero		564


//--------------------- .nv.constant0._ZN2at6native43_GLOBAL__N__9ae7fba5_10_SoftMax_cu_9f978f6327cunn_SpatialSoftMaxBackwardIN3c104HalfEffNS1_23SoftMaxBackwardEpilogueEEEvPT_PKT1_SA_jjj --------------------------
	.section	.nv.constant0._ZN2at6native43_GLOBAL__N__9ae7fba5_10_SoftMax_cu_9f978f6327cunn_SpatialSoftMaxBackwardIN3c104HalfEffNS1_23SoftMaxBackwardEpilogueEEEvPT_PKT1_SA_jjj,"a",@progbits
	.sectionflags	@""
	.align	4
.nv.constant0._ZN2at6native43_GLOBAL__N__9ae7fba5_10_SoftMax_cu_9f978f6327cunn_SpatialSoftMaxBackwardIN3c104HalfEffNS1_23SoftMaxBackwardEpilogueEEEvPT_PKT1_SA_jjj:
	.zero		564


//--------------------- .nv.constant0._ZN2at6native43_GLOBAL__N__9ae7fba5_10_SoftMax_cu_9f978f6327cunn_SpatialSoftMaxBackwardIN3c104HalfEfS4_NS1_23SoftMaxBackwardEpilogueEEEvPT_PKT1_SA_jjj --------------------------
	.section	.nv.constant0._ZN2at6native43_GLOBAL__N__9ae7fba5_10_SoftMax_cu_9f978f6327cunn_SpatialSoftMaxBackwardIN3c104HalfEfS4_NS1_23SoftMaxBackwardEpilogueEEEvPT_PKT1_SA_jjj,"a",@progbits
	.sectionflags	@""
	.align	4
.nv.constant0._ZN2at6native43_GLOBAL__N__9ae7fba5_10_SoftMax_cu_9f978f6327cunn_SpatialSoftMaxBackwardIN3c104HalfEfS4_NS1_23SoftMaxBackwardEpilogueEEEvPT_PKT1_SA_jjj:
	.zero		564


//--------------------- .nv.constant0._ZN2at6native43_GLOBAL__N__9ae7fba5_10_SoftMax_cu_9f978f6327cunn_SpatialSoftMaxBackwardIfffNS1_23SoftMaxBackwardEpilogueEEEvPT_PKT1_S8_jjj --------------------------
	.section	.nv.constant0._ZN2at6native43_GLOBAL__N__9ae7fba5_10_SoftMax_cu_9f978f6327cunn_SpatialSoftMaxBackwardIfffNS1_23SoftMaxBackwardEpilogueEEEvPT_PKT1_S8_jjj,"a",@progbits
	.sectionflags	@""
	.align	4
.nv.constant0._ZN2at6native43_GLOBAL__N__9ae7fba5_10_SoftMax_cu_9f978f6327cunn_SpatialSoftMaxBackwardIfffNS1_23SoftMaxBackwardEpilogueEEEvPT_PKT1_S8_jjj:
	.zero		564


//--------------------- .nv.constant0._ZN2at6native43_GLOBAL__N__9ae7fba5_10_SoftMax_cu_9f978f6327cunn_SpatialSoftMaxBackwardIdddNS1_23SoftMaxBackwardEpilogueEEEvPT_PKT1_S8_jjj --------------------------
	.section	.nv.constant0._ZN2at6native43_GLOBAL__N__9ae7fba5_10_SoftMax_cu_9f978f6327cunn_SpatialSoftMaxBackwardIdddNS1_23SoftMaxBackwardEpilogueEEEvPT_PKT1_S8_jjj,"a",@progbits
	.sectionflags	@""
	.align	4
.nv.constant0._ZN2at6native43_GLOBAL__N__9ae7fba5_10_SoftMax_cu_9f978f6327cunn_SpatialSoftMaxBackwardIdddNS1_23SoftMaxBackwardEpilogueEEEvPT_PKT1_S8_jjj:
	.zero		564


//--------------------- .nv.constant0._ZN2at6native43_GLOBAL__N__9ae7fba5_10_SoftMax_cu_9f978f6320cunn_SoftMaxBackwardILi4EN3c108BFloat16EffNS1_23SoftMaxBackwardEpilogueEEEvPT0_PKT2_SA_l --------------------------
	.section	.nv.constant0._ZN2at6native43_GLOBAL__N__9ae7fba5_10_SoftMax_cu_9f978f6320cunn_SoftMaxBackwardILi4EN3c108BFloat16EffNS1_23SoftMaxBackwardEpilogueEEEvPT0_PKT2_SA_l,"a",@progbits
	.sectionflags	@""
	.align	4
.nv.constant0._ZN2at6native43_GLOBAL__N__9ae7fba5_10_SoftMax_cu_9f978f6320cunn_SoftMaxBackwardILi4EN3c108BFloat16EffNS1_23SoftMaxBackwardEpilogueEEEvPT0_PKT2_SA_l:
	.zero		560


//--------------------- .nv.constant0._ZN2at6native43_GLOBAL__N__9ae7fba5_10_SoftMax_cu_9f978f6324cunn_SoftMaxBackwardSmemILi4EN3c108BFloat16EffNS1_23SoftMaxBackwardEpilogueEEEvPT0_PKT2_SA_l --------------------------
	.section	.nv.constant0._ZN2at6native43_GLOBAL__N__9ae7fba5_10_SoftMax_cu_9f978f6324cunn_SoftMaxBackwardSmemILi4EN3c108BFloat16EffNS1_23SoftMaxBackwardEpilogueEEEvPT0_PKT2_SA_l,"a",@progbits
	.sectionflags	@""
	.align	4
.nv.constant0._ZN2at6native43_GLOBAL__N__9ae7fba5_10_SoftMax_cu_9f978f6324cunn_SoftMaxBackwardSmemILi4EN3c108BFloat16EffNS1_23SoftMaxBackwardEpilogueEEEvPT0_PKT2_SA_l:
	.zero		560


//--------------------- .nv.constant0._ZN2at6native43_GLOBAL__N__9ae7fba5_10_SoftMax_cu_9f978f6320cunn_SoftMaxBackwardILi8EN3c108BFloat16EfS4_NS1_23SoftMaxBackwardEpilogueEEEvPT0_PKT2_SA_l --------------------------
	.section	.nv.constant0._ZN2at6native43_GLOBAL__N__9ae7fba5_10_SoftMax_cu_9f978f6320cunn_SoftMaxBackwardILi8EN3c108BFloat16EfS4_NS1_23SoftMaxBackwardEpilogueEEEvPT0_PKT2_SA_l,"a",@progbits
	.sectionflags	@""
	.align	4
.nv.constant0._ZN2at6native43_GLOBAL__N__9ae7fba5_10_SoftMax_cu_9f978f6320cunn_SoftMaxBackwardILi8EN3c108BFloat16EfS4_NS1_23SoftMaxBackwardEpilogueEEEvPT0_PKT2_SA_l:
	.zero		560


//--------------------- .nv.constant0._ZN2at6native43_GLOBAL__N__9ae7fba5_10_SoftMax_cu_9f978f6324cunn_SoftMaxBackwardSmemILi8EN3c108BFloat16EfS4_NS1_23SoftMaxBackwardEpilogueEEEvPT0_PKT2_SA_l --------------------------
	.section	.nv.constant0._ZN2at6native43_GLOBAL__N__9ae7fba5_10_SoftMax_cu_9f978f6324cunn_SoftMaxBackwardSmemILi8EN3c108BFloat16EfS4_NS1_23SoftMaxBackwardEpilogueEEEvPT0_PKT2_SA_l,"a",@progbits
	.sectionflags	@""
	.align	4
.nv.constant0._ZN2at6native43_GLOBAL__N__9ae7fba5_10_SoftMax_cu_9f978f6324cunn_SoftMaxBackwardSmemILi8EN3c108BFloat16EfS4_NS1_23SoftMaxBackwardEpilogueEEEvPT0_PKT2_SA_l:
	.zero		560


//--------------------- .nv.constant0._ZN2at6native43_GLOBAL__N__9ae7fba5_10_SoftMax_cu_9f978f6320cunn_SoftMaxBackwardILi4EN3c104HalfEffNS1_23SoftMaxBackwardEpilogueEEEvPT0_PKT2_SA_l --------------------------
	.section	.nv.constant0._ZN2at6native43_GLOBAL__N__9ae7fba5_10_SoftMax_cu_9f978f6320cunn_SoftMaxBackwardILi4EN3c104HalfEffNS1_23SoftMaxBackwardEpilogueEEEvPT0_PKT2_SA_l,"a",@progbits
	.sectionflags	@""
	.align	4
.nv.constant0._ZN2at6native43_GLOBAL__N__9ae7fba5_10_SoftMax_cu_9f978f6320cunn_SoftMaxBackwardILi4EN3c104HalfEffNS1_23SoftMaxBackwardEpilogueEEEvPT0_PKT2_SA_l:
	.zero		560


//--------------------- .nv.constant0._ZN2at6native43_GLOBAL__N__9ae7fba5_10_SoftMax_cu_9f978f6324cunn_SoftMaxBackwardSmemILi4EN3c104HalfEffNS1_23SoftMaxBackwardEpilogueEEEvPT0_PKT2_SA_l --------------------------
	.section	.nv.constant0._ZN2at6native43_GLOBAL__N__9ae7fba5_10_SoftMax_cu_9f978f6324cunn_SoftMaxBackwardSmemILi4EN3c104HalfEffNS1_23SoftMaxBackwardEpilogueEEEvPT0_PKT2_SA_l,"a",@progbits
	.sectionflags	@""
	.align	4
.nv.constant0._ZN2at6native43_GLOBAL__N__9ae7fba5_10_SoftMax_cu_9f978f6324cunn_SoftMaxBackwardSmemILi4EN3c104HalfEffNS1_23SoftMaxBackwardEpilogueEEEvPT0_PKT2_SA_l:
	.zero		560


//--------------------- .nv.constant0._ZN2at6native43_GLOBAL__N__9ae7fba5_10_SoftMax_cu_9f978f6320cunn_SoftMaxBackwardILi8EN3c104HalfEfS4_NS1_23SoftMaxBackwardEpilogueEEEvPT0_PKT2_SA_l --------------------------
	.section	.nv.constant0._ZN2at6native43_GLOBAL__N__9ae7fba5_10_SoftMax_cu_9f978f6320cunn_SoftMaxBackwardILi8EN3c104HalfEfS4_NS1_23SoftMaxBackwardEpilogueEEEvPT0_PKT2_SA_l,"a",@progbits
	.sectionflags	@""
	.align	4
.nv.constant0._ZN2at6native43_GLOBAL__N__9ae7fba5_10_SoftMax_cu_9f978f6320cunn_SoftMaxBackwardILi8EN3c104HalfEfS4_NS1_23SoftMaxBackwardEpilogueEEEvPT0_PKT2_SA_l:
	.zero		560


//--------------------- .nv.constant0._ZN2at6native43_GLOBAL__N__9ae7fba5_10_SoftMax_cu_9f978f6324cunn_SoftMaxBackwardSmemILi8EN3c104HalfEfS4_NS1_23SoftMaxBackwardEpilogueEEEvPT0_PKT2_SA_l --------------------------
	.section	.nv.constant0._ZN2at6native43_GLOBAL__N__9ae7fba5_10_SoftMax_cu_9f978f6324cunn_SoftMaxBackwardSmemILi8EN3c104HalfEfS4_NS1_23SoftMaxBackwardEpilogueEEEvPT0_PKT2_SA_l,"a",@progbits
	.sectionflags	@""
	.align	4
.nv.constant0._ZN2at6native43_GLOBAL__N__9ae7fba5_10_SoftMax_cu_9f978f6324cunn_SoftMaxBackwardSmemILi8EN3c104HalfEfS4_NS1_23SoftMaxBackwardEpilogueEEEvPT0_PKT2_SA_l:
	.zero		560


//--------------------- .nv.constant0._ZN2at6native43_GLOBAL__N__9ae7fba5_10_SoftMax_cu_9f978f6320cunn_SoftMaxBackwardILi4EfffNS1_23SoftMaxBackwardEpilogueEEEvPT0_PKT2_S8_l --------------------------
	.section	.nv.constant0._ZN2at6native43_GLOBAL__N__9ae7fba5_10_SoftMax_cu_9f978f6320cunn_SoftMaxBackwardILi4EfffNS1_23SoftMaxBackwardEpilogueEEEvPT0_PKT2_S8_l,"a",@progbits
	.sectionflags	@""
	.align	4
.nv.constant0._ZN2at6native43_GLOBAL__N__9ae7fba5_10_SoftMax_cu_9f978f6320cunn_SoftMaxBackwardILi4EfffNS1_23SoftMaxBackwardEpilogueEEEvPT0_PKT2_S8_l:
	.zero		560


//--------------------- .nv.constant0._ZN2at6native43_GLOBAL__N__9ae7fba5_10_SoftMax_cu_9f978f6324cunn_SoftMaxBackwardSmemILi4EfffNS1_23SoftMaxBackwardEpilogueEEEvPT0_PKT2_S8_l --------------------------
	.section	.nv.constant0._ZN2at6native43_GLOBAL__N__9ae7fba5_10_SoftMax_cu_9f978f6324cunn_SoftMaxBackwardSmemILi4EfffNS1_23SoftMaxBackwardEpilogueEEEvPT0_PKT2_S8_l,"a",@progbits
	.sectionflags	@""
	.align	4
.nv.constant0._ZN2at6native43_GLOBAL__N__9ae7fba5_10_SoftMax_cu_9f978f6324cunn_SoftMaxBackwardSmemILi4EfffNS1_23SoftMaxBackwardEpilogueEEEvPT0_PKT2_S8_l:
	.zero		560


//--------------------- .nv.constant0._ZN2at6native43_GLOBAL__N__9ae7fba5_10_SoftMax_cu_9f978f6320cunn_SoftMaxBackwardILi2EdddNS1_23SoftMaxBackwardEpilogueEEEvPT0_PKT2_S8_l --------------------------
	.section	.nv.constant0._ZN2at6native43_GLOBAL__N__9ae7fba5_10_SoftMax_cu_9f978f6320cunn_SoftMaxBackwardILi2EdddNS1_23SoftMaxBackwardEpilogueEEEvPT0_PKT2_S8_l,"a",@progbits
	.sectionflags	@""
	.align	4
.nv.constant0._ZN2at6native43_GLOBAL__N__9ae7fba5_10_SoftMax_cu_9f978f6320cunn_SoftMaxBackwardILi2EdddNS1_23SoftMaxBackwardEpilogueEEEvPT0_PKT2_S8_l:
	.zero		560


//--------------------- .nv.constant0._ZN2at6native43_GLOBAL__N__9ae7fba5_10_SoftMax_cu_9f978f6324cunn_SoftMaxBackwardSmemILi2EdddNS1_23SoftMaxBackwardEpilogueEEEvPT0_PKT2_S8_l --------------------------
	.section	.nv.constant0._ZN2at6native43_GLOBAL__N__9ae7fba5_10_SoftMax_cu_9f978f6324cunn_SoftMaxBackwardSmemILi2EdddNS1_23SoftMaxBackwardEpilogueEEEvPT0_PKT2_S8_l,"a",@progbits
	.sectionflags	@""
	.align	4
.nv.constant0._ZN2at6native43_GLOBAL__N__9ae7fba5_10_SoftMax_cu_9f978f6324cunn_SoftMaxBackwardSmemILi2EdddNS1_23SoftMaxBackwardEpilogueEEEvPT0_PKT2_S8_l:
	.zero		560


//--------------------- .nv.constant0._ZN2at6native43_GLOBAL__N__9ae7fba5_10_SoftMax_cu_9f978f6326cunn_SpatialSoftMaxForwardIN3c108BFloat16EfflNS1_22SoftMaxForwardEpilogueEEEvPT1_PKT_T2_SB_SB_ --------------------------
	.section	.nv.constant0._ZN2at6native43_GLOBAL__N__9ae7fba5_10_SoftMax_cu_9f978f6326cunn_SpatialSoftMaxForwardIN3c108BFloat16EfflNS1_22SoftMaxForwardEpilogueEEEvPT1_PKT_T2_SB_SB_,"a",@progbits
	.sectionflags	@""
	.align	4
.nv.constant0._ZN2at6native43_GLOBAL__N__9ae7fba5_10_SoftMax_cu_9f978f6326cunn_SpatialSoftMaxForwardIN3c108BFloat16EfflNS1_22SoftMaxForwardEpilogueEEEvPT1_PKT_T2_SB_SB_:
	.zero		568


//--------------------- .nv.constant0._ZN2at6native43_GLOBAL__N__9ae7fba5_10_SoftMax_cu_9f978f6326cunn_SpatialSoftMaxForwardIN3c108BFloat16EfS4_lNS1_22SoftMaxForwardEpilogueEEEvPT1_PKT_T2_SB_SB_ --------------------------
	.section	.nv.constant0._ZN2at6native43_GLOBAL__N__9ae7fba5_10_SoftMax_cu_9f978f6326cunn_SpatialSoftMaxForwardIN3c108BFloat16EfS4_lNS1_22SoftMaxForwardEpilogueEEEvPT1_PKT_T2_SB_SB_,"a",@progbits
	.sectionflags	@""
	.align	4
.nv.constant0._ZN2at6native43_GLOBAL__N__9ae7fba5_10_SoftMax_cu_9f978f6326cunn_SpatialSoftMaxForwardIN3c108BFloat16EfS4_lNS1_22SoftMaxForwardEpilogueEEEvPT1_PKT_T2_SB_SB_:
	.zero		568


//--------------------- .nv.constant0._ZN2at6native43_GLOBAL__N__9ae7fba5_10_SoftMax_cu_9f978f6326cunn_SpatialSoftMaxForwardIN3c108BFloat16EffiNS1_22SoftMaxForwardEpilogueEEEvPT1_PKT_T2_SB_SB_ --------------------------
	.section	.nv.constant0._ZN2at6native43_GLOBAL__N__9ae7fba5_10_SoftMax_cu_9f978f6326cunn_SpatialSoftMaxForwardIN3c108BFloat16EffiNS1_22SoftMaxForwardEpilogueEEEvPT1_PKT_T2_SB_SB_,"a",@progbits
	.sectionflags	@""
	.align	4
.nv.constant0._ZN2at6native43_GLOBAL__N__9ae7fba5_10_SoftMax_cu_9f978f6326cunn_SpatialSoftMaxForwardIN3c108BFloat16EffiNS1_22SoftMaxForwardEpilogueEEEvPT1_PKT_T2_SB_SB_:
	.zero		556


//--------------------- .nv.constant0._ZN2at6native43_GLOBAL__N__9ae7fba5_10_SoftMax_cu_9f978f6326cunn_SpatialSoftMaxForwardIN3c108BFloat16EfS4_iNS1_22SoftMaxForwardEpilogueEEEvPT1_PKT_T2_SB_SB_ --------------------------
	.section	.nv.constant0._ZN2at6native43_GLOBAL__N__9ae7fba5_10_SoftMax_cu_9f978f6326cunn_SpatialSoftMaxForwardIN3c108BFloat16EfS4_iNS1_22SoftMaxForwardEpilogueEEEvPT1_PKT_T2_SB_SB_,"a",@progbits
	.sectionflags	@""
	.align	4
.nv.constant0._ZN2at6native43_GLOBAL__N__9ae7fba5_10_SoftMax_cu_9f978f6326cunn_SpatialSoftMaxForwardIN3c108BFloat16EfS4_iNS1_22SoftMaxForwardEpilogueEEEvPT1_PKT_T2_SB_SB_:
	.zero		556


//--------------------- .nv.constant0._ZN2at6native43_GLOBAL__N__9ae7fba5_10_SoftMax_cu_9f978f6326cunn_SpatialSoftMaxForwardIN3c104HalfEfflNS1_22SoftMaxForwardEpilogueEEEvPT1_PKT_T2_SB_SB_ --------------------------
	.section	.nv.constant0._ZN2at6native43_GLOBAL__N__9ae7fba5_10_SoftMax_cu_9f978f6326cunn_SpatialSoftMaxForwardIN3c104HalfEfflNS1_22SoftMaxForwardEpilogueEEEvPT1_PKT_T2_SB_SB_,"a",@progbits
	.sectionflags	@""
	.align	4
.nv.constant0._ZN2at6native43_GLOBAL__N__9ae7fba5_10_SoftMax_cu_9f978f6326cunn_SpatialSoftMaxForwardIN3c104HalfEfflNS1_22SoftMaxForwardEpilogueEEEvPT1_PKT_T2_SB_SB_:
	.zero		568


//--------------------- .nv.constant0._ZN2at6native43_GLOBAL__N__9ae7fba5_10_SoftMax_cu_9f978f6326cunn_SpatialSoftMaxForwardIN3c104HalfEfS4_lNS1_22SoftMaxForwardEpilogueEEEvPT1_PKT_T2_SB_SB_ --------------------------
	.section	.nv.constant0._ZN2at6native43_GLOBAL__N__9ae7fba5_10_SoftMax_cu_9f978f6326cunn_SpatialSoftMaxForwardIN3c104HalfEfS4_lNS1_22SoftMaxForwardEpilogueEEEvPT1_PKT_T2_SB_SB_,"a",@progbits
	.sectionflags	@""
	.align	4
.nv.constant0._ZN2at6native43_GLOBAL__N__9ae7fba5_10_SoftMax_cu_9f978f6326cunn_SpatialSoftMaxForwardIN3c104HalfEfS4_lNS1_22SoftMaxForwardEpilogueEEEvPT1_PKT_T2_SB_SB_:
	.zero		568


//--------------------- .nv.constant0._ZN2at6native43_GLOBAL__N__9ae7fba5_10_SoftMax_cu_9f978f6326cunn_SpatialSoftMaxForwardIN3c104HalfEffiNS1_22SoftMaxForwardEpilogueEEEvPT1_PKT_T2_SB_SB_ --------------------------
	.section	.nv.constant0._ZN2at6native43_GLOBAL__N__9ae7fba5_10_SoftMax_cu_9f978f6326cunn_SpatialSoftMaxForwardIN3c104HalfEffiNS1_22SoftMaxForwardEpilogueEEEvPT1_PKT_T2_SB_SB_,"a",@progbits
	.sectionflags	@""
	.align	4
.nv.constant0._ZN2at6native43_GLOBAL__N__9ae7fba5_10_SoftMax_cu_9f978f6326cunn_SpatialSoftMaxForwardIN3c104HalfEffiNS1_22SoftMaxForwardEpilogueEEEvPT1_PKT_T2_SB_SB_:
	.zero		556


//--------------------- .nv.constant0._ZN2at6native43_GLOBAL__N__9ae7fba5_10_SoftMax_cu_9f978f6326cunn_SpatialSoftMaxForwardIN3c104HalfEfS4_iNS1_22SoftMaxForwardEpilogueEEEvPT1_PKT_T2_SB_SB_ --------------------------
	.section	.nv.constant0._ZN2at6native43_GLOBAL__N__9ae7fba5_10_SoftMax_cu_9f978f6326cunn_SpatialSoftMaxForwardIN3c104HalfEfS4_iNS1_22SoftMaxForwardEpilogueEEEvPT1_PKT_T2_SB_SB_,"a",@progbits
	.sectionflags	@""
	.align	4
.nv.constant0._ZN2at6native43_GLOBAL__N__9ae7fba5_10_SoftMax_cu_9f978f6326cunn_SpatialSoftMaxForwardIN3c104HalfEfS4_iNS1_22SoftMaxForwardEpilogueEEEvPT1_PKT_T2_SB_SB_:
	.zero		556


//--------------------- .nv.constant0._ZN2at6native43_GLOBAL__N__9ae7fba5_10_SoftMax_cu_9f978f6326cunn_SpatialSoftMaxForwardIffflNS1_22SoftMaxForwardEpilogueEEEvPT1_PKT_T2_S9_S9_ --------------------------
	.section	.nv.constant0._ZN2at6native43_GLOBAL__N__9ae7fba5_10_SoftMax_cu_9f978f6326cunn_SpatialSoftMaxForwardIffflNS1_22SoftMaxForwardEpilogueEEEvPT1_PKT_T2_S9_S9_,"a",@progbits
	.sectionflags	@""
	.align	4
.nv.constant0._ZN2at6native43_GLOBAL__N__9ae7fba5_10_SoftMax_cu_9f978f6326cunn_SpatialSoftMaxForwardIffflNS1_22SoftMaxForwardEpilogueEEEvPT1_PKT_T2_S9_S9_:
	.zero		568


//--------------------- .nv.constant0._ZN2at6native43_GLOBAL__N__9ae7fba5_10_SoftMax_cu_9f978f6326cunn_SpatialSoftMaxForwardIfffiNS1_22SoftMaxForwardEpilogueEEEvPT1_PKT_T2_S9_S9_ --------------------------
	.section	.nv.constant0._ZN2at6native43_GLOBAL__N__9ae7fba5_10_SoftMax_cu_9f978f6326cunn_SpatialSoftMaxForwardIfffiNS1_22SoftMaxForwardEpilogueEEEvPT1_PKT_T2_S9_S9_,"a",@progbits
	.sectionflags	@""
	.align	4
.nv.constant0._ZN2at6native43_GLOBAL__N__9ae7fba5_10_SoftMax_cu_9f978f6326cunn_SpatialSoftMaxForwardIfffiNS1_22SoftMaxForwardEpilogueEEEvPT1_PKT_T2_S9_S9_:
	.zero		556


//--------------------- .nv.constant0._ZN2at6native43_GLOBAL__N__9ae7fba5_10_SoftMax_cu_9f978f6326cunn_SpatialSoftMaxForwardIdddlNS1_22SoftMaxForwardEpilogueEEEvPT1_PKT_T2_S9_S9_ --------------------------
	.section	.nv.constant0._ZN2at6native43_GLOBAL__N__9ae7fba5_10_SoftMax_cu_9f978f6326cunn_SpatialSoftMaxForwardIdddlNS1_22SoftMaxForwardEpilogueEEEvPT1_PKT_T2_S9_S9_,"a",@progbits
	.sectionflags	@""
	.align	4
.nv.constant0._ZN2at6native43_GLOBAL__N__9ae7fba5_10_SoftMax_cu_9f978f6326cunn_SpatialSoftMaxForwardIdddlNS1_22SoftMaxForwardEpilogueEEEvPT1_PKT_T2_S9_S9_:
	.zero		568


//--------------------- .nv.constant0._ZN2at6native43_GLOBAL__N__9ae7fba5_10_SoftMax_cu_9f978f6326cunn_SpatialSoftMaxForwardIdddiNS1_22SoftMaxForwardEpilogueEEEvPT1_PKT_T2_S9_S9_ --------------------------
	.section	.nv.constant0._ZN2at6native43_GLOBAL__N__9ae7fba5_10_SoftMax_cu_9f978f6326cunn_SpatialSoftMaxForwardIdddiNS1_22SoftMaxForwardEpilogueEEEvPT1_PKT_T2_S9_S9_,"a",@progbits
	.sectionflags	@""
	.align	4
.nv.constant0._ZN2at6native43_GLOBAL__N__9ae7fba5_10_SoftMax_cu_9f978f6326cunn_SpatialSoftMaxForwardIdddiNS1_22SoftMaxForwardEpilogueEEEvPT1_PKT_T2_S9_S9_:
	.zero		556


//--------------------- .nv.constant0._ZN2at6native43_GLOBAL__N__9ae7fba5_10_SoftMax_cu_9f978f6319cunn_SoftMaxForwardILi8EN3c108BFloat16EffNS1_22SoftMaxForwardEpilogueEEEvPT2_PKT0_i --------------------------
	.section	.nv.constant0._ZN2at6native43_GLOBAL__N__9ae7fba5_10_SoftMax_cu_9f978f6319cunn_SoftMaxForwardILi8EN3c108BFloat16EffNS1_22SoftMaxForwardEpilogueEEEvPT2_PKT0_i,"a",@progbits
	.sectionflags	@""
	.align	4
.nv.constant0._ZN2at6native43_GLOBAL__N__9ae7fba5_10_SoftMax_cu_9f978f6319cunn_SoftMaxForwardILi8EN3c108BFloat16EffNS1_22SoftMaxForwardEpilogueEEEvPT2_PKT0_i:
	.zero		548


//--------------------- .nv.constant0._ZN2at6native43_GLOBAL__N__9ae7fba5_10_SoftMax_cu_9f978f6323cunn_SoftMaxForwardSmemILi8EN3c108BFloat16EffNS1_22SoftMaxForwardEpilogueElEEvPT2_PKT0_T4_ --------------------------
	.section	.nv.constant0._ZN2at6native43_GLOBAL__N__9ae7fba5_10_SoftMax_cu_9f978f6323cunn_SoftMaxForwardSmemILi8EN3c108BFloat16EffNS1_22SoftMaxForwardEpilogueElEEvPT2_PKT0_T4_,"a",@progbits
	.sectionflags	@""
	.align	4
.nv.constant0._ZN2at6native43_GLOBAL__N__9ae7fba5_10_SoftMax_cu_9f978f6323cunn_SoftMaxForwardSmemILi8EN3c108BFloat16EffNS1_22SoftMaxForwardEpilogueElEEvPT2_PKT0_T4_:
	.zero		552


//--------------------- .nv.constant0._ZN2at6native43_GLOBAL__N__9ae7fba5_10_SoftMax_cu_9f978f6319cunn_SoftMaxForwardILi8EN3c108BFloat16EfS4_NS1_22SoftMaxForwardEpilogueEEEvPT2_PKT0_i --------------------------
	.section	.nv.constant0._ZN2at6native43_GLOBAL__N__9ae7fba5_10_SoftMax_cu_9f978f6319cunn_SoftMaxForwardILi8EN3c108BFloat16EfS4_NS1_22SoftMaxForwardEpilogueEEEvPT2_PKT0_i,"a",@progbits
	.sectionflags	@""
	.align	4
.nv.constant0._ZN2at6native43_GLOBAL__N__9ae7fba5_10_SoftMax_cu_9f978f6319cunn_SoftMaxForwardILi8EN3c108BFloat16EfS4_NS1_22SoftMaxForwardEpilogueEEEvPT2_PKT0_i:
	.zero		548


//--------------------- .nv.constant0._ZN2at6native43_GLOBAL__N__9ae7fba5_10_SoftMax_cu_9f978f6323cunn_SoftMaxForwardSmemILi8EN3c108BFloat16EfS4_NS1_22SoftMaxForwardEpilogueElEEvPT2_PKT0_T4_ --------------------------
	.section	.nv.constant0._ZN2at6native43_GLOBAL__N__9ae7fba5_10_SoftMax_cu_9f978f6323cunn_SoftMaxForwardSmemILi8EN3c108BFloat16EfS4_NS1_22SoftMaxForwardEpilogueElEEvPT2_PKT0_T4_,"a",@progbits
	.sectionflags	@""
	.align	4
.nv.constant0._ZN2at6native43_GLOBAL__N__9ae7fba5_10_SoftMax_cu_9f978f6323cunn_SoftMaxForwardSmemILi8EN3c108BFloat16EfS4_NS1_22SoftMaxForwardEpilogueElEEvPT2_PKT0_T4_:
	.zero		552


//--------------------- .nv.constant0._ZN2at6native43_GLOBAL__N__9ae7fba5_10_SoftMax_cu_9f978f6322cunn_SoftMaxForwardRegIN3c108BFloat16EfS4_NS1_22SoftMaxForwardEpilogueElLi9EEEvPT1_PKT_T3_ --------------------------
	.section	.nv.constant0._ZN2at6native43_GLOBAL__N__9ae7fba5_10_SoftMax_cu_9f978f6322cunn_SoftMaxForwardRegIN3c108BFloat16EfS4_NS1_22SoftMaxForwardEpilogueElLi9EEEvPT1_PKT_T3_,"a",@progbits
	.sectionflags	@""
	.align	4
.nv.constant0._ZN2at6native43_GLOBAL__N__9ae7fba5_10_SoftMax_cu_9f978f6322cunn_SoftMaxForwardRegIN3c108BFloat16EfS4_NS1_22SoftMaxForwardEpilogueElLi9EEEvPT1_PKT_T3_:
	.zero		552


//--------------------- .nv.constant0._ZN2at6native43_GLOBAL__N__9ae7fba5_10_SoftMax_cu_9f978f6322cunn_SoftMaxForwardRegIN3c108BFloat16EfS4_NS1_22SoftMaxForwardEpilogueElLi8EEEvPT1_PKT_T3_ --------------------------
	.section	.nv.constant0._ZN2at6native43_GLOBAL__N__9ae7fba5_10_SoftMax_cu_9f978f6322cunn_SoftMaxForwardRegIN3c108BFloat16EfS4_NS1_22SoftMaxForwardEpilogueElLi8EEEvPT1_PKT_T3_,"a",@progbits
	.sectionflags	@""
	.align	4
.nv.constant0._ZN2at6native43_GLOBAL__N__9ae7fba5_10_SoftMax_cu_9f978f6322cunn_SoftMaxForwardRegIN3c108BFloat16EfS4_NS1_22SoftMaxForwardEpilogueElLi8EEEvPT1_PKT_T3_:
	.zero		552


//--------------------- .nv.constant0._ZN2at6native43_GLOBAL__N__9ae7fba5_10_SoftMax_cu_9f978f6322cunn_SoftMaxForwardRegIN3c108BFloat16EfS4_NS1_22SoftMaxForwardEpilogueElLi7EEEvPT1_PKT_T3_ --------------------------
	.section	.nv.constant0._ZN2at6native43_GLOBAL__N__9ae7fba5_10_SoftMax_cu_9f978f6322cunn_SoftMaxForwardRegIN3c108BFloat16EfS4_NS1_22SoftMaxForwardEpilogueElLi7EEEvPT1_PKT_T3_,"a",@progbits
	.sectionflags	@""
	.align	4
.nv.constant0._ZN2at6native43_GLOBAL__N__9ae7fba5_10_SoftMax_cu_9f978f6322cunn_SoftMaxForwardRegIN3c108BFloat16EfS4_NS1_22SoftMaxForwardEpilogueElLi7EEEvPT1_PKT_T3_:
	.zero		552


//--------------------- .nv.constant0._ZN2at6native43_GLOBAL__N__9ae7fba5_10_SoftMax_cu_9f978f6322cunn_SoftMaxForwardRegIN3c108BFloat16EfS4_NS1_22SoftMaxForwardEpilogueElLi6EEEvPT1_PKT_T3_ --------------------------
	.section	.nv.constant0._ZN2at6native43_GLOBAL__N__9ae7fba5_10_SoftMax_cu_9f978f6322cunn_SoftMaxForwardRegIN3c108BFloat16EfS4_NS1_22SoftMaxForwardEpilogueElLi6EEEvPT1_PKT_T3_,"a",@progbits
	.sectionflags	@""
	.align	4
.nv.constant0._ZN2at6native43_GLOBAL__N__9ae7fba5_10_SoftMax_cu_9f978f6322cunn_SoftMaxForwardRegIN3c108BFloat16EfS4_NS1_22SoftMaxForwardEpilogueElLi6EEEvPT1_PKT_T3_:
	.zero		552


//--------------------- .nv.constant0._ZN2at6native43_GLOBAL__N__9ae7fba5_10_SoftMax_cu_9f978f6322cunn_SoftMaxForwardRegIN3c108BFloat16EfS4_NS1_22SoftMaxForwardEpilogueElLi5EEEvPT1_PKT_T3_ --------------------------
	.section	.nv.constant0._ZN2at6native43_GLOBAL__N__9ae7fba5_10_SoftMax_cu_9f978f6322cunn_SoftMaxForwardRegIN3c108BFloat16EfS4_NS1_22SoftMaxForwardEpilogueElLi5EEEvPT1_PKT_T3_,"a",@progbits
	.sectionflags	@""
	.align	4
.nv.constant0._ZN2at6native43_GLOBAL__N__9ae7fba5_10_SoftMax_cu_9f978f6322cunn_SoftMaxForwardRegIN3c108BFloat16EfS4_NS1_22SoftMaxForwardEpilogueElLi5EEEvPT1_PKT_T3_:
	.zero		552


//--------------------- .nv.constant0._ZN2at6native43_GLOBAL__N__9ae7fba5_10_SoftMax_cu_9f978f6322cunn_SoftMaxForwardRegIN3c108BFloat16EfS4_NS1_22SoftMaxForwardEpilogueElLi4EEEvPT1_PKT_T3_ --------------------------
	.section	.nv.constant0._ZN2at6native43_GLOBAL__N__9ae7fba5_10_SoftMax_cu_9f978f6322cunn_SoftMaxForwardRegIN3c108BFloat16EfS4_NS1_22SoftMaxForwardEpilogueElLi4EEEvPT1_PKT_T3_,"a",@progbits
	.sectionflags	@""
	.align	4
.nv.constant0._ZN2at6native43_GLOBAL__N__9ae7fba5_10_SoftMax_cu_9f978f6322cunn_SoftMaxForwardRegIN3c108BFloat16EfS4_NS1_22SoftMaxForwardEpilogueElLi4EEEvPT1_PKT_T3_:
	.zero		552


//--------------------- .nv.constant0._ZN2at6native43_GLOBAL__N__9ae7fba5_10_SoftMax_cu_9f978f6322cunn_SoftMaxForwardRegIN3c108BFloat16EfS4_NS1_22SoftMaxForwardEpilogueElLi3EEEvPT1_PKT_T3_ --------------------------
	.section	.nv.constant0._ZN2at6native43_GLOBAL__N__9ae7fba5_10_SoftMax_cu_9f978f6322cunn_SoftMaxForwardRegIN3c108BFloat16EfS4_NS1_22SoftMaxForwardEpilogueElLi3EEEvPT1_PKT_T3_,"a",@progbits
	.sectionflags	@""
	.align	4
.nv.constant0._ZN2at6native43_GLOBAL__N__9ae7fba5_10_SoftMax_cu_9f978f6322cunn_SoftMaxForwardRegIN3c108BFloat16EfS4_NS1_22SoftMaxForwardEpilogueElLi3EEEvPT1_PKT_T3_:
	.zero		552


//--------------------- .nv.constant0._ZN2at6native43_GLOBAL__N__9ae7fba5_10_SoftMax_cu_9f978f6322cunn_SoftMaxForwardRegIN3c108BFloat16EfS4_NS1_22SoftMaxForwardEpilogueElLi2EEEvPT1_PKT_T3_ --------------------------
	.section	.nv.constant0._ZN2at6native43_GLOBAL__N__9ae7fba5_10_SoftMax_cu_9f978f6322cunn_SoftMaxForwardRegIN3c108BFloat16EfS4_NS1_22SoftMaxForwardEpilogueElLi2EEEvPT1_PKT_T3_,"a",@progbits
	.sectionflags	@""
	.align	4
.nv.constant0._ZN2at6native43_GLOBAL__N__9ae7fba5_10_SoftMax_cu_9f978f6322cunn_SoftMaxForwardRegIN3c108BFloat16EfS4_NS1_22SoftMaxForwardEpilogueElLi2EEEvPT1_PKT_T3_:
	.zero		552


//--------------------- .nv.constant0._ZN2at6native43_GLOBAL__N__9ae7fba5_10_SoftMax_cu_9f978f6322cunn_SoftMaxForwardRegIN3c108BFloat16EfS4_NS1_22SoftMaxForwardEpilogueElLi1EEEvPT1_PKT_T3_ --------------------------
	.section	.nv.constant0._ZN2at6native43_GLOBAL__N__9ae7fba5_10_SoftMax_cu_9f978f6322cunn_SoftMaxForwardRegIN3c108BFloat16EfS4_NS1_22SoftMaxForwardEpilogueElLi1EEEvPT1_PKT_T3_,"a",@progbits
	.sectionflags	@""
	.align	4
.nv.constant0._ZN2at6native43_GLOBAL__N__9ae7fba5_10_SoftMax_cu_9f978f6322cunn_SoftMaxForwardRegIN3c108BFloat16EfS4_NS1_22SoftMaxForwardEpilogueElLi1EEEvPT1_PKT_T3_:
	.zero		552


//--------------------- .nv.constant0._ZN2at6native43_GLOBAL__N__9ae7fba5_10_SoftMax_cu_9f978f6319cunn_SoftMaxForwardILi8EN3c104HalfEffNS1_22SoftMaxForwardEpilogueEEEvPT2_PKT0_i --------------------------
	.section	.nv.constant0._ZN2at6native43_GLOBAL__N__9ae7fba5_10_SoftMax_cu_9f978f6319cunn_SoftMaxForwardILi8EN3c104HalfEffNS1_22SoftMaxForwardEpilogueEEEvPT2_PKT0_i,"a",@progbits
	.sectionflags	@""
	.align	4
.nv.constant0._ZN2at6native43_GLOBAL__N__9ae7fba5_10_SoftMax_cu_9f978f6319cunn_SoftMaxForwardILi8EN3c104HalfEffNS1_22SoftMaxForwardEpilogueEEEvPT2_PKT0_i:
	.zero		548


//--------------------- .nv.constant0._ZN2at6native43_GLOBAL__N__9ae7fba5_10_SoftMax_cu_9f978f6323cunn_SoftMaxForwardSmemILi8EN3c104HalfEffNS1_22SoftMaxForwardEpilogueElEEvPT2_PKT0_T4_ --------------------------
	.section	.nv.constant0._ZN2at6native43_GLOBAL__N__9ae7fba5_10_SoftMax_cu_9f978f6323cunn_SoftMaxForwardSmemILi8EN3c104HalfEffNS1_22SoftMaxForwardEpilogueElEEvPT2_PKT0_T4_,"a",@progbits
	.sectionflags	@""
	.align	4
.nv.constant0._ZN2at6native43_GLOBAL__N__9ae7fba5_10_SoftMax_cu_9f978f6323cunn_SoftMaxForwardSmemILi8EN3c104HalfEffNS1_22SoftMaxForwardEpilogueElEEvPT2_PKT0_T4_:
	.zero		552


//--------------------- .nv.constant0._ZN2at6native43_GLOBAL__N__9ae7fba5_10_SoftMax_cu_9f978f6319cunn_SoftMaxForwardILi8EN3c104HalfEfS4_NS1_22SoftMaxForwardEpilogueEEEvPT2_PKT0_i --------------------------
	.section	.nv.constant0._ZN2at6native43_GLOBAL__N__9ae7fba5_10_SoftMax_cu_9f978f6319cunn_SoftMaxForwardILi8EN3c104HalfEfS4_NS1_22SoftMaxForwardEpilogueEEEvPT2_PKT0_i,"a",@progbits
	.sectionflags	@""
	.align	4
.nv.constant0._ZN2at6native43_GLOBAL__N__9ae7fba5_10_SoftMax_cu_9f978f6319cunn_SoftMaxForwardILi8EN3c104HalfEfS4_NS1_22SoftMaxForwardEpilogueEEEvPT2_PKT0_i:
	.zero		548


//--------------------- .nv.constant0._ZN2at6native43_GLOBAL__N__9ae7fba5_10_SoftMax_cu_9f978f6323cunn_SoftMaxForwardSmemILi8EN3c104HalfEfS4_NS1_22SoftMaxForwardEpilogueElEEvPT2_PKT0_T4_ --------------------------
	.section	.nv.constant0._ZN2at6native43_GLOBAL__N__9ae7fba5_10_SoftMax_cu_9f978f6323cunn_SoftMaxForwardSmemILi8EN3c104HalfEfS4_NS1_22SoftMaxForwardEpilogueElEEvPT2_PKT0_T4_,"a",@progbits
	.sectionflags	@""
	.align	4
.nv.constant0._ZN2at6native43_GLOBAL__N__9ae7fba5_10_SoftMax_cu_9f978f6323cunn_SoftMaxForwardSmemILi8EN3c104HalfEfS4_NS1_22SoftMaxForwardEpilogueElEEvPT2_PKT0_T4_:
	.zero		552


//--------------------- .nv.constant0._ZN2at6native43_GLOBAL__N__9ae7fba5_10_SoftMax_cu_9f978f6322cunn_SoftMaxForwardRegIN3c104HalfEfS4_NS1_22SoftMaxForwardEpilogueElLi9EEEvPT1_PKT_T3_ --------------------------
	.section	.nv.constant0._ZN2at6native43_GLOBAL__N__9ae7fba5_10_SoftMax_cu_9f978f6322cunn_SoftMaxForwardRegIN3c104HalfEfS4_NS1_22SoftMaxForwardEpilogueElLi9EEEvPT1_PKT_T3_,"a",@progbits
	.sectionflags	@""
	.align	4
.nv.constant0._ZN2at6native43_GLOBAL__N__9ae7fba5_10_SoftMax_cu_9f978f6322cunn_SoftMaxForwardRegIN3c104HalfEfS4_NS1_22SoftMaxForwardEpilogueElLi9EEEvPT1_PKT_T3_:
	.zero		552


//--------------------- .nv.constant0._ZN2at6native43_GLOBAL__N__9ae7fba5_10_SoftMax_cu_9f978f6322cunn_SoftMaxForwardRegIN3c104HalfEfS4_NS1_22SoftMaxForwardEpilogueElLi8EEEvPT1_PKT_T3_ --------------------------
	.section	.nv.constant0._ZN2at6native43_GLOBAL__N__9ae7fba5_10_SoftMax_cu_9f978f6322cunn_SoftMaxForwardRegIN3c104HalfEfS4_NS1_22SoftMaxForwardEpilogueElLi8EEEvPT1_PKT_T3_,"a",@progbits
	.sectionflags	@""
	.align	4
.nv.constant0._ZN2at6native43_GLOBAL__N__9ae7fba5_10_SoftMax_cu_9f978f6322cunn_SoftMaxForwardRegIN3c104HalfEfS4_NS1_22SoftMaxForwardEpilogueElLi8EEEvPT1_PKT_T3_:
	.zero		552


//--------------------- .nv.constant0._ZN2at6native43_GLOBAL__N__9ae7fba5_10_SoftMax_cu_9f978f6322cunn_SoftMaxForwardRegIN3c104HalfEfS4_NS1_22SoftMaxForwardEpilogueElLi7EEEvPT1_PKT_T3_ --------------------------
	.section	.nv.constant0._ZN2at6native43_GLOBAL__N__9ae7fba5_10_SoftMax_cu_9f978f6322cunn_SoftMaxForwardRegIN3c104HalfEfS4_NS1_22SoftMaxForwardEpilogueElLi7EEEvPT1_PKT_T3_,"a",@progbits
	.sectionflags	@""
	.align	4
.nv.constant0._ZN2at6native43_GLOBAL__N__9ae7fba5_10_SoftMax_cu_9f978f6322cunn_SoftMaxForwardRegIN3c104HalfEfS4_NS1_22SoftMaxForwardEpilogueElLi7EEEvPT1_PKT_T3_:
	.zero		552


//--------------------- .nv.constant0._ZN2at6native43_GLOBAL__N__9ae7fba5_10_SoftMax_cu_9f978f6322cunn_SoftMaxForwardRegIN3c104HalfEfS4_NS1_22SoftMaxForwardEpilogueElLi6EEEvPT1_PKT_T3_ --------------------------
	.section	.nv.constant0._ZN2at6native43_GLOBAL__N__9ae7fba5_10_SoftMax_cu_9f978f6322cunn_SoftMaxForwardRegIN3c104HalfEfS4_NS1_22SoftMaxForwardEpilogueElLi6EEEvPT1_PKT_T3_,"a",@progbits
	.sectionflags	@""
	.align	4
.nv.constant0._ZN2at6native43_GLOBAL__N__9ae7fba5_10_SoftMax_cu_9f978f6322cunn_SoftMaxForwardRegIN3c104HalfEfS4_NS1_22SoftMaxForwardEpilogueElLi6EEEvPT1_PKT_T3_:
	.zero		552


//--------------------- .nv.constant0._ZN2at6native43_GLOBAL__N__9ae7fba5_10_SoftMax_cu_9f978f6322cunn_SoftMaxForwardRegIN3c104HalfEfS4_NS1_22SoftMaxForwardEpilogueElLi5EEEvPT1_PKT_T3_ --------------------------
	.section	.nv.constant0._ZN2at6native43_GLOBAL__N__9ae7fba5_10_SoftMax_cu_9f978f6322cunn_SoftMaxForwardRegIN3c104HalfEfS4_NS1_22SoftMaxForwardEpilogueElLi5EEEvPT1_PKT_T3_,"a",@progbits
	.sectionflags	@""
	.align	4
.nv.constant0._ZN2at6native43_GLOBAL__N__9ae7fba5_10_SoftMax_cu_9f978f6322cunn_SoftMaxForwardRegIN3c104HalfEfS4_NS1_22SoftMaxForwardEpilogueElLi5EEEvPT1_PKT_T3_:
	.zero		552


//--------------------- .nv.constant0._ZN2at6native43_GLOBAL__N__9ae7fba5_10_SoftMax_cu_9f978f6322cunn_SoftMaxForwardRegIN3c104HalfEfS4_NS1_22SoftMaxForwardEpilogueElLi4EEEvPT1_PKT_T3_ --------------------------
	.section	.nv.constant0._ZN2at6native43_GLOBAL__N__9ae7fba5_10_SoftMax_cu_9f978f6322cunn_SoftMaxForwardRegIN3c104HalfEfS4_NS1_22SoftMaxForwardEpilogueElLi4EEEvPT1_PKT_T3_,"a",@progbits
	.sectionflags	@""
	.align	4
.nv.constant0._ZN2at6native43_GLOBAL__N__9ae7fba5_10_SoftMax_cu_9f978f6322cunn_SoftMaxForwardRegIN3c104HalfEfS4_NS1_22SoftMaxForwardEpilogueElLi4EEEvPT1_PKT_T3_:
	.zero		552


//--------------------- .nv.constant0._ZN2at6native43_GLOBAL__N__9ae7fba5_10_SoftMax_cu_9f978f6322cunn_SoftMaxForwardRegIN3c104HalfEfS4_NS1_22SoftMaxForwardEpilogueElLi3EEEvPT1_PKT_T3_ --------------------------
	.section	.nv.constant0._ZN2at6native43_GLOBAL__N__9ae7fba5_10_SoftMax_cu_9f978f6322cunn_SoftMaxForwardRegIN3c104HalfEfS4_NS1_22SoftMaxForwardEpilogueElLi3EEEvPT1_PKT_T3_,"a",@progbits
	.sectionflags	@""
	.align	4
.nv.constant0._ZN2at6native43_GLOBAL__N__9ae7fba5_10_SoftMax_cu_9f978f6322cunn_SoftMaxForwardRegIN3c104HalfEfS4_NS1_22SoftMaxForwardEpilogueElLi3EEEvPT1_PKT_T3_:
	.zero		552


//--------------------- .nv.constant0._ZN2at6native43_GLOBAL__N__9ae7fba5_10_SoftMax_cu_9f978f6322cunn_SoftMaxForwardRegIN3c104HalfEfS4_NS1_22SoftMaxForwardEpilogueElLi2EEEvPT1_PKT_T3_ --------------------------
	.section	.nv.constant0._ZN2at6native43_GLOBAL__N__9ae7fba5_10_SoftMax_cu_9f978f6322cunn_SoftMaxForwardRegIN3c104HalfEfS4_NS1_22SoftMaxForwardEpilogueElLi2EEEvPT1_PKT_T3_,"a",@progbits
	.sectionflags	@""
	.align	4
.nv.constant0._ZN2at6native43_GLOBAL__N__9ae7fba5_10_SoftMax_cu_9f978f6322cunn_SoftMaxForwardRegIN3c104HalfEfS4_NS1_22SoftMaxForwardEpilogueElLi2EEEvPT1_PKT_T3_:
	.zero		552


//--------------------- .nv.constant0._ZN2at6native43_GLOBAL__N__9ae7fba5_10_SoftMax_cu_9f978f6322cunn_SoftMaxForwardRegIN3c104HalfEfS4_NS1_22SoftMaxForwardEpilogueElLi1EEEvPT1_PKT_T3_ --------------------------
	.section	.nv.constant0._ZN2at6native43_GLOBAL__N__9ae7fba5_10_SoftMax_cu_9f978f6322cunn_SoftMaxForwardRegIN3c104HalfEfS4_NS1_22SoftMaxForwardEpilogueElLi1EEEvPT1_PKT_T3_,"a",@progbits
	.sectionflags	@""
	.align	4
.nv.constant0._ZN2at6native43_GLOBAL__N__9ae7fba5_10_SoftMax_cu_9f978f6322cunn_SoftMaxForwardRegIN3c104HalfEfS4_NS1_22SoftMaxForwardEpilogueElLi1EEEvPT1_PKT_T3_:
	.zero		552


//--------------------- .nv.constant0._ZN2at6native43_GLOBAL__N__9ae7fba5_10_SoftMax_cu_9f978f6319cunn_SoftMaxForwardILi4EfffNS1_22SoftMaxForwardEpilogueEEEvPT2_PKT0_i --------------------------
	.section	.nv.constant0._ZN2at6native43_GLOBAL__N__9ae7fba5_10_SoftMax_cu_9f978f6319cunn_SoftMaxForwardILi4EfffNS1_22SoftMaxForwardEpilogueEEEvPT2_PKT0_i,"a",@progbits
	.sectionflags	@""
	.align	4
.nv.constant0._ZN2at6native43_GLOBAL__N__9ae7fba5_10_SoftMax_cu_9f978f6319cunn_SoftMaxForwardILi4EfffNS1_22SoftMaxForwardEpilogueEEEvPT2_PKT0_i:
	.zero		548


//--------------------- .nv.constant0._ZN2at6native43_GLOBAL__N__9ae7fba5_10_SoftMax_cu_9f978f6323cunn_SoftMaxForwardSmemILi4EfffNS1_22SoftMaxForwardEpilogueElEEvPT2_PKT0_T4_ --------------------------
	.section	.nv.constant0._ZN2at6native43_GLOBAL__N__9ae7fba5_10_SoftMax_cu_9f978f6323cunn_SoftMaxForwardSmemILi4EfffNS1_22SoftMaxForwardEpilogueElEEvPT2_PKT0_T4_,"a",@progbits
	.sectionflags	@""
	.align	4
.nv.constant0._ZN2at6native43_GLOBAL__N__9ae7fba5_10_SoftMax_cu_9f978f6323cunn_SoftMaxForwardSmemILi4EfffNS1_22SoftMaxForwardEpilogueElEEvPT2_PKT0_T4_:
	.zero		552


//--------------------- .nv.constant0._ZN2at6native43_GLOBAL__N__9ae7fba5_10_SoftMax_cu_9f978f6322cunn_SoftMaxForwardRegIfffNS1_22SoftMaxForwardEpilogueElLi9EEEvPT1_PKT_T3_ --------------------------
	.section	.nv.constant0._ZN2at6native43_GLOBAL__N__9ae7fba5_10_SoftMax_cu_9f978f6322cunn_SoftMaxForwardRegIfffNS1_22SoftMaxForwardEpilogueElLi9EEEvPT1_PKT_T3_,"a",@progbits
	.sectionflags	@""
	.align	4
.nv.constant0._ZN2at6native43_GLOBAL__N__9ae7fba5_10_SoftMax_cu_9f978f6322cunn_SoftMaxForwardRegIfffNS1_22SoftMaxForwardEpilogueElLi9EEEvPT1_PKT_T3_:
	.zero		552


//--------------------- .nv.constant0._ZN2at6native43_GLOBAL__N__9ae7fba5_10_SoftMax_cu_9f978f6322cunn_SoftMaxForwardRegIfffNS1_22SoftMaxForwardEpilogueElLi8EEEvPT1_PKT_T3_ --------------------------
	.section	.nv.constant0._ZN2at6native43_GLOBAL__N__9ae7fba5_10_SoftMax_cu_9f978f6322cunn_SoftMaxForwardRegIfffNS1_22SoftMaxForwardEpilogueElLi8EEEvPT1_PKT_T3_,"a",@progbits
	.sectionflags	@""
	.align	4
.nv.constant0._ZN2at6native43_GLOBAL__N__9ae7fba5_10_SoftMax_cu_9f978f6322cunn_SoftMaxForwardRegIfffNS1_22SoftMaxForwardEpilogueElLi8EEEvPT1_PKT_T3_:
	.zero		552


//--------------------- .nv.constant0._ZN2at6native43_GLOBAL__N__9ae7fba5_10_SoftMax_cu_9f978f6322cunn_SoftMaxForwardRegIfffNS1_22SoftMaxForwardEpilogueElLi7EEEvPT1_PKT_T3_ --------------------------
	.section	.nv.constant0._ZN2at6native43_GLOBAL__N__9ae7fba5_10_SoftMax_cu_9f978f6322cunn_SoftMaxForwardRegIfffNS1_22SoftMaxForwardEpilogueElLi7EEEvPT1_PKT_T3_,"a",@progbits
	.sectionflags	@""
	.align	4
.nv.constant0._ZN2at6native43_GLOBAL__N__9ae7fba5_10_SoftMax_cu_9f978f6322cunn_SoftMaxForwardRegIfffNS1_22SoftMaxForwardEpilogueElLi7EEEvPT1_PKT_T3_:
	.zero		552


//--------------------- .nv.constant0._ZN2at6native43_GLOBAL__N__9ae7fba5_10_SoftMax_cu_9f978f6322cunn_SoftMaxForwardRegIfffNS1_22SoftMaxForwardEpilogueElLi6EEEvPT1_PKT_T3_ --------------------------
	.section	.nv.constant0._ZN2at6native43_GLOBAL__N__9ae7fba5_10_SoftMax_cu_9f978f6322cunn_SoftMaxForwardRegIfffNS1_22SoftMaxForwardEpilogueElLi6EEEvPT1_PKT_T3_,"a",@progbits
	.sectionflags	@""
	.align	4
.nv.constant0._ZN2at6native43_GLOBAL__N__9ae7fba5_10_SoftMax_cu_9f978f6322cunn_SoftMaxForwardRegIfffNS1_22SoftMaxForwardEpilogueElLi6EEEvPT1_PKT_T3_:
	.zero		552


//--------------------- .nv.constant0._ZN2at6native43_GLOBAL__N__9ae7fba5_10_SoftMax_cu_9f978f6322cunn_SoftMaxForwardRegIfffNS1_22SoftMaxForwardEpilogueElLi5EEEvPT1_PKT_T3_ --------------------------
	.section	.nv.constant0._ZN2at6native43_GLOBAL__N__9ae7fba5_10_SoftMax_cu_9f978f6322cunn_SoftMaxForwardRegIfffNS1_22SoftMaxForwardEpilogueElLi5EEEvPT1_PKT_T3_,"a",@progbits
	.sectionflags	@""
	.align	4
.nv.constant0._ZN2at6native43_GLOBAL__N__9ae7fba5_10_SoftMax_cu_9f978f6322cunn_SoftMaxForwardRegIfffNS1_22SoftMaxForwardEpilogueElLi5EEEvPT1_PKT_T3_:
	.zero		552


//--------------------- .nv.constant0._ZN2at6native43_GLOBAL__N__9ae7fba5_10_SoftMax_cu_9f978f6322cunn_SoftMaxForwardRegIfffNS1_22SoftMaxForwardEpilogueElLi4EEEvPT1_PKT_T3_ --------------------------
	.section	.nv.constant0._ZN2at6native43_GLOBAL__N__9ae7fba5_10_SoftMax_cu_9f978f6322cunn_SoftMaxForwardRegIfffNS1_22SoftMaxForwardEpilogueElLi4EEEvPT1_PKT_T3_,"a",@progbits
	.sectionflags	@""
	.align	4
.nv.constant0._ZN2at6native43_GLOBAL__N__9ae7fba5_10_SoftMax_cu_9f978f6322cunn_SoftMaxForwardRegIfffNS1_22SoftMaxForwardEpilogueElLi4EEEvPT1_PKT_T3_:
	.zero		552


//--------------------- .nv.constant0._ZN2at6native43_GLOBAL__N__9ae7fba5_10_SoftMax_cu_9f978f6322cunn_SoftMaxForwardRegIfffNS1_22SoftMaxForwardEpilogueElLi3EEEvPT1_PKT_T3_ --------------------------
	.section	.nv.constant0._ZN2at6native43_GLOBAL__N__9ae7fba5_10_SoftMax_cu_9f978f6322cunn_SoftMaxForwardRegIfffNS1_22SoftMaxForwardEpilogueElLi3EEEvPT1_PKT_T3_,"a",@progbits
	.sectionflags	@""
	.align	4
.nv.constant0._ZN2at6native43_GLOBAL__N__9ae7fba5_10_SoftMax_cu_9f978f6322cunn_SoftMaxForwardRegIfffNS1_22SoftMaxForwardEpilogueElLi3EEEvPT1_PKT_T3_:
	.zero		552


//--------------------- .nv.constant0._ZN2at6native43_GLOBAL__N__9ae7fba5_10_SoftMax_cu_9f978f6322cunn_SoftMaxForwardRegIfffNS1_22SoftMaxForwardEpilogueElLi2EEEvPT1_PKT_T3_ --------------------------
	.section	.nv.constant0._ZN2at6native43_GLOBAL__N__9ae7fba5_10_SoftMax_cu_9f978f6322cunn_SoftMaxForwardRegIfffNS1_22SoftMaxForwardEpilogueElLi2EEEvPT1_PKT_T3_,"a",@progbits
	.sectionflags	@""
	.align	4
.nv.constant0._ZN2at6native43_GLOBAL__N__9ae7fba5_10_SoftMax_cu_9f978f6322cunn_SoftMaxForwardRegIfffNS1_22SoftMaxForwardEpilogueElLi2EEEvPT1_PKT_T3_:
	.zero		552


//--------------------- .nv.constant0._ZN2at6native43_GLOBAL__N__9ae7fba5_10_SoftMax_cu_9f978f6322cunn_SoftMaxForwardRegIfffNS1_22SoftMaxForwardEpilogueElLi1EEEvPT1_PKT_T3_ --------------------------
	.section	.nv.constant0._ZN2at6native43_GLOBAL__N__9ae7fba5_10_SoftMax_cu_9f978f6322cunn_SoftMaxForwardRegIfffNS1_22SoftMaxForwardEpilogueElLi1EEEvPT1_PKT_T3_,"a",@progbits
	.sectionflags	@""
	.align	4
.nv.constant0._ZN2at6native43_GLOBAL__N__9ae7fba5_10_SoftMax_cu_9f978f6322cunn_SoftMaxForwardRegIfffNS1_22SoftMaxForwardEpilogueElLi1EEEvPT1_PKT_T3_:
	.zero		552


//--------------------- .nv.constant0._ZN2at6native43_GLOBAL__N__9ae7fba5_10_SoftMax_cu_9f978f6319cunn_SoftMaxForwardILi2EdddNS1_22SoftMaxForwardEpilogueEEEvPT2_PKT0_i --------------------------
	.section	.nv.constant0._ZN2at6native43_GLOBAL__N__9ae7fba5_10_SoftMax_cu_9f978f6319cunn_SoftMaxForwardILi2EdddNS1_22SoftMaxForwardEpilogueEEEvPT2_PKT0_i,"a",@progbits
	.sectionflags	@""
	.align	4
.nv.constant0._ZN2at6native43_GLOBAL__N__9ae7fba5_10_SoftMax_cu_9f978f6319cunn_SoftMaxForwardILi2EdddNS1_22SoftMaxForwardEpilogueEEEvPT2_PKT0_i:
	.zero		548


//--------------------- .nv.constant0._ZN2at6native43_GLOBAL__N__9ae7fba5_10_SoftMax_cu_9f978f6323cunn_SoftMaxForwardSmemILi2EdddNS1_22SoftMaxForwardEpilogueElEEvPT2_PKT0_T4_ --------------------------
	.section	.nv.constant0._ZN2at6native43_GLOBAL__N__9ae7fba5_10_SoftMax_cu_9f978f6323cunn_SoftMaxForwardSmemILi2EdddNS1_22SoftMaxForwardEpilogueElEEvPT2_PKT0_T4_,"a",@progbits
	.sectionflags	@""
	.align	4
.nv.constant0._ZN2at6native43_GLOBAL__N__9ae7fba5_10_SoftMax_cu_9f978f6323cunn_SoftMaxForwardSmemILi2EdddNS1_22SoftMaxForwardEpilogueElEEvPT2_PKT0_T4_:
	.zero		552


//--------------------- .nv.constant0._ZN2at6native43_GLOBAL__N__9ae7fba5_10_SoftMax_cu_9f978f6322cunn_SoftMaxForwardRegIdddNS1_22SoftMaxForwardEpilogueElLi9EEEvPT1_PKT_T3_ --------------------------
	.section	.nv.constant0._ZN2at6native43_GLOBAL__N__9ae7fba5_10_SoftMax_cu_9f978f6322cunn_SoftMaxForwardRegIdddNS1_22SoftMaxForwardEpilogueElLi9EEEvPT1_PKT_T3_,"a",@progbits
	.sectionflags	@""
	.align	4
.nv.constant0._ZN2at6native43_GLOBAL__N__9ae7fba5_10_SoftMax_cu_9f978f6322cunn_SoftMaxForwardRegIdddNS1_22SoftMaxForwardEpilogueElLi9EEEvPT1_PKT_T3_:
	.zero		552


//--------------------- .nv.constant0._ZN2at6native43_GLOBAL__N__9ae7fba5_10_SoftMax_cu_9f978f6322cunn_SoftMaxForwardRegIdddNS1_22SoftMaxForwardEpilogueElLi8EEEvPT1_PKT_T3_ --------------------------
	.section	.nv.constant0._ZN2at6native43_GLOBAL__N__9ae7fba5_10_SoftMax_cu_9f978f6322cunn_SoftMaxForwardRegIdddNS1_22SoftMaxForwardEpilogueElLi8EEEvPT1_PKT_T3_,"a",@progbits
	.sectionflags	@""
	.align	4
.nv.constant0._ZN2at6native43_GLOBAL__N__9ae7fba5_10_SoftMax_cu_9f978f6322cunn_SoftMaxForwardRegIdddNS1_22SoftMaxForwardEpilogueElLi8EEEvPT1_PKT_T3_:
	.zero		552


//--------------------- .nv.constant0._ZN2at6native43_GLOBAL__N__9ae7fba5_10_SoftMax_cu_9f978f6322cunn_SoftMaxForwardRegIdddNS1_22SoftMaxForwardEpilogueElLi7EEEvPT1_PKT_T3_ --------------------------
	.section	.nv.constant0._ZN2at6native43_GLOBAL__N__9ae7fba5_10_SoftMax_cu_9f978f6322cunn_SoftMaxForwardRegIdddNS1_22SoftMaxForwardEpilogueElLi7EEEvPT1_PKT_T3_,"a",@progbits
	.sectionflags	@""
	.align	4
.nv.constant0._ZN2at6native43_GLOBAL__N__9ae7fba5_10_SoftMax_cu_9f978f6322cunn_SoftMaxForwardRegIdddNS1_22SoftMaxForwardEpilogueElLi7EEEvPT1_PKT_T3_:
	.zero		552


//--------------------- .nv.constant0._ZN2at6native43_GLOBAL__N__9ae7fba5_10_SoftMax_cu_9f978f6322cunn_SoftMaxForwardRegIdddNS1_22SoftMaxForwardEpilogueElLi6EEEvPT1_PKT_T3_ --------------------------
	.section	.nv.constant0._ZN2at6native43_GLOBAL__N__9ae7fba5_10_SoftMax_cu_9f978f6322cunn_SoftMaxForwardRegIdddNS1_22SoftMaxForwardEpilogueElLi6EEEvPT1_PKT_T3_,"a",@progbits
	.sectionflags	@""
	.align	4
.nv.constant0._ZN2at6native43_GLOBAL__N__9ae7fba5_10_SoftMax_cu_9f978f6322cunn_SoftMaxForwardRegIdddNS1_22SoftMaxForwardEpilogueElLi6EEEvPT1_PKT_T3_:
	.zero		552


//--------------------- .nv.constant0._ZN2at6native43_GLOBAL__N__9ae7fba5_10_SoftMax_cu_9f978f6322cunn_SoftMaxForwardRegIdddNS1_22SoftMaxForwardEpilogueElLi5EEEvPT1_PKT_T3_ --------------------------
	.section	.nv.constant0._ZN2at6native43_GLOBAL__N__9ae7fba5_10_SoftMax_cu_9f978f6322cunn_SoftMaxForwardRegIdddNS1_22SoftMaxForwardEpilogueElLi5EEEvPT1_PKT_T3_,"a",@progbits
	.sectionflags	@""
	.align	4
.nv.constant0._ZN2at6native43_GLOBAL__N__9ae7fba5_10_SoftMax_cu_9f978f6322cunn_SoftMaxForwardRegIdddNS1_22SoftMaxForwardEpilogueElLi5EEEvPT1_PKT_T3_:
	.zero		552


//--------------------- .nv.constant0._ZN2at6native43_GLOBAL__N__9ae7fba5_10_SoftMax_cu_9f978f6322cunn_SoftMaxForwardRegIdddNS1_22SoftMaxForwardEpilogueElLi4EEEvPT1_PKT_T3_ --------------------------
	.section	.nv.constant0._ZN2at6native43_GLOBAL__N__9ae7fba5_10_SoftMax_cu_9f978f6322cunn_SoftMaxForwardRegIdddNS1_22SoftMaxForwardEpilogueElLi4EEEvPT1_PKT_T3_,"a",@progbits
	.sectionflags	@""
	.align	4
.nv.constant0._ZN2at6native43_GLOBAL__N__9ae7fba5_10_SoftMax_cu_9f978f6322cunn_SoftMaxForwardRegIdddNS1_22SoftMaxForwardEpilogueElLi4EEEvPT1_PKT_T3_:
	.zero		552


//--------------------- .nv.constant0._ZN2at6native43_GLOBAL__N__9ae7fba5_10_SoftMax_cu_9f978f6322cunn_SoftMaxForwardRegIdddNS1_22SoftMaxForwardEpilogueElLi3EEEvPT1_PKT_T3_ --------------------------
	.section	.nv.constant0._ZN2at6native43_GLOBAL__N__9ae7fba5_10_SoftMax_cu_9f978f6322cunn_SoftMaxForwardRegIdddNS1_22SoftMaxForwardEpilogueElLi3EEEvPT1_PKT_T3_,"a",@progbits
	.sectionflags	@""
	.align	4
.nv.constant0._ZN2at6native43_GLOBAL__N__9ae7fba5_10_SoftMax_cu_9f978f6322cunn_SoftMaxForwardRegIdddNS1_22SoftMaxForwardEpilogueElLi3EEEvPT1_PKT_T3_:
	.zero		552


//--------------------- .nv.constant0._ZN2at6native43_GLOBAL__N__9ae7fba5_10_SoftMax_cu_9f978f6322cunn_SoftMaxForwardRegIdddNS1_22SoftMaxForwardEpilogueElLi2EEEvPT1_PKT_T3_ --------------------------
	.section	.nv.constant0._ZN2at6native43_GLOBAL__N__9ae7fba5_10_SoftMax_cu_9f978f6322cunn_SoftMaxForwardRegIdddNS1_22SoftMaxForwardEpilogueElLi2EEEvPT1_PKT_T3_,"a",@progbits
	.sectionflags	@""
	.align	4
.nv.constant0._ZN2at6native43_GLOBAL__N__9ae7fba5_10_SoftMax_cu_9f978f6322cunn_SoftMaxForwardRegIdddNS1_22SoftMaxForwardEpilogueElLi2EEEvPT1_PKT_T3_:
	.zero		552


//--------------------- .nv.constant0._ZN2at6native43_GLOBAL__N__9ae7fba5_10_SoftMax_cu_9f978f6322cunn_SoftMaxForwardRegIdddNS1_22SoftMaxForwardEpilogueElLi1EEEvPT1_PKT_T3_ --------------------------
	.section	.nv.constant0._ZN2at6native43_GLOBAL__N__9ae7fba5_10_SoftMax_cu_9f978f6322cunn_SoftMaxForwardRegIdddNS1_22SoftMaxForwardEpilogueElLi1EEEvPT1_PKT_T3_,"a",@progbits
	.sectionflags	@""
	.align	4
.nv.constant0._ZN2at6native43_GLOBAL__N__9ae7fba5_10_SoftMax_cu_9f978f6322cunn_SoftMaxForwardRegIdddNS1_22SoftMaxForwardEpilogueElLi1EEEvPT1_PKT_T3_:
	.zero		552


//--------------------- .nv.constant0._ZN2at6native43_GLOBAL__N__9ae7fba5_10_SoftMax_cu_9f978f6327cunn_SpatialSoftMaxBackwardIN3c108BFloat16EffNS1_26LogSoftMaxBackwardEpilogueEEEvPT_PKT1_SA_jjj --------------------------
	.section	.nv.constant0._ZN2at6native43_GLOBAL__N__9ae7fba5_10_SoftMax_cu_9f978f6327cunn_SpatialSoftMaxBackwardIN3c108BFloat16EffNS1_26LogSoftMaxBackwardEpilogueEEEvPT_PKT1_SA_jjj,"a",@progbits
	.sectionflags	@""
	.align	4
.nv.constant0._ZN2at6native43_GLOBAL__N__9ae7fba5_10_SoftMax_cu_9f978f6327cunn_SpatialSoftMaxBackwardIN3c108BFloat16EffNS1_26LogSoftMaxBackwardEpilogueEEEvPT_PKT1_SA_jjj:
	.zero		564


//--------------------- .nv.constant0._ZN2at6native43_GLOBAL__N__9ae7fba5_10_SoftMax_cu_9f978f6327cunn_SpatialSoftMaxBackwardIN3c108BFloat16EfS4_NS1_26LogSoftMaxBackwardEpilogueEEEvPT_PKT1_SA_jjj --------------------------
	.section	.nv.constant0._ZN2at6native43_GLOBAL__N__9ae7fba5_10_SoftMax_cu_9f978f6327cunn_SpatialSoftMaxBackwardIN3c108BFloat16EfS4_NS1_26LogSoftMaxBackwardEpilogueEEEvPT_PKT1_SA_jjj,"a",@progbits
	.sectionflags	@""
	.align	4
.nv.constant0._ZN2at6native43_GLOBAL__N__9ae7fba5_10_SoftMax_cu_9f978f6327cunn_SpatialSoftMaxBackwardIN3c108BFloat16EfS4_NS1_26LogSoftMaxBackwardEpilogueEEEvPT_PKT1_SA_jjj:
	.zero		564


//--------------------- .nv.constant0._ZN2at6native43_GLOBAL__N__9ae7fba5_10_SoftMax_cu_9f978f6327cunn_SpatialSoftMaxBackwardIN3c104HalfEffNS1_26LogSoftMaxBackwardEpilogueEEEvPT_PKT1_SA_jjj --------------------------
	.section	.nv.constant0._ZN2at6native43_GLOBAL__N__9ae7fba5_10_SoftMax_cu_9f978f6327cunn_SpatialSoftMaxBackwardIN3c104HalfEffNS1_26LogSoftMaxBackwardEpilogueEEEvPT_PKT1_SA_jjj,"a",@progbits
	.sectionflags	@""
	.align	4
.nv.constant0._ZN2at6native43_GLOBAL__N__9ae7fba5_10_SoftMax_cu_9f978f6327cunn_SpatialSoftMaxBackwardIN3c104HalfEffNS1_26LogSoftMaxBackwardEpilogueEEEvPT_PKT1_SA_jjj:
	.zero		564


//--------------------- .nv.constant0._ZN2at6native43_GLOBAL__N__9ae7fba5_10_SoftMax_cu_9f978f6327cunn_SpatialSoftMaxBackwardIN3c104HalfEfS4_NS1_26LogSoftMaxBackwardEpilogueEEEvPT_PKT1_SA_jjj --------------------------
	.section	.nv.constant0._ZN2at6native43_GLOBAL__N__9ae7fba5_10_SoftMax_cu_9f978f6327cunn_SpatialSoftMaxBackwardIN3c104HalfEfS4_NS1_26LogSoftMaxBackwardEpilogueEEEvPT_PKT1_SA_jjj,"a",@progbits
	.sectionflags	@""
	.align	4
.nv.constant0._ZN2at6native43_GLOBAL__N__9ae7fba5_10_SoftMax_cu_9f978f6327cunn_SpatialSoftMaxBackwardIN3c104HalfEfS4_NS1_26LogSoftMaxBackwardEpilogueEEEvPT_PKT1_SA_jjj:
	.zero		564


//--------------------- .nv.constant0._ZN2at6native43_GLOBAL__N__9ae7fba5_10_SoftMax_cu_9f978f6327cunn_SpatialSoftMaxBackwardIfffNS1_26LogSoftMaxBackwardEpilogueEEEvPT_PKT1_S8_jjj --------------------------
	.section	.nv.constant0._ZN2at6native43_GLOBAL__N__9ae7fba5_10_SoftMax_cu_9f978f6327cunn_SpatialSoftMaxBackwardIfffNS1_26LogSoftMaxBackwardEpilogueEEEvPT_PKT1_S8_jjj,"a",@progbits
	.sectionflags	@""
	.align	4
.nv.constant0._ZN2at6native43_GLOBAL__N__9ae7fba5_10_SoftMax_cu_9f978f6327cunn_SpatialSoftMaxBackwardIfffNS1_26LogSoftMaxBackwardEpilogueEEEvPT_PKT1_S8_jjj:
	.zero		564


//--------------------- .nv.constant0._ZN2at6native43_GLOBAL__N__9ae7fba5_10_SoftMax_cu_9f978f6327cunn_SpatialSoftMaxBackwardIdddNS1_26LogSoftMaxBackwardEpilogueEEEvPT_PKT1_S8_jjj --------------------------
	.section	.nv.constant0._ZN2at6native43_GLOBAL__N__9ae7fba5_10_SoftMax_cu_9f978f6327cunn_SpatialSoftMaxBackwardIdddNS1_26LogSoftMaxBackwardEpilogueEEEvPT_PKT1_S8_jjj,"a",@progbits
	.sectionflags	@""
	.align	4
.nv.constant0._ZN2at6native43_GLOBAL__N__9ae7fba5_10_SoftMax_cu_9f978f6327cunn_SpatialSoftMaxBackwardIdddNS1_26LogSoftMaxBackwardEpilogueEEEvPT_PKT1_S8_jjj:
	.zero		564


//--------------------- .nv.constant0._ZN2at6native43_GLOBAL__N__9ae7fba5_10_SoftMax_cu_9f978f6320cunn_SoftMaxBackwardILi4EN3c108BFloat16EffNS1_26LogSoftMaxBackwardEpilogueEEEvPT0_PKT2_SA_l --------------------------
	.section	.nv.constant0._ZN2at6native43_GLOBAL__N__9ae7fba5_10_SoftMax_cu_9f978f6320cunn_SoftMaxBackwardILi4EN3c108BFloat16EffNS1_26LogSoftMaxBackwardEpilogueEEEvPT0_PKT2_SA_l,"a",@progbits
	.sectionflags	@""
	.align	4
.nv.constant0._ZN2at6native43_GLOBAL__N__9ae7fba5_10_SoftMax_cu_9f978f6320cunn_SoftMaxBackwardILi4EN3c108BFloat16EffNS1_26LogSoftMaxBackwardEpilogueEEEvPT0_PKT2_SA_l:
	.zero		560


//--------------------- .nv.constant0._ZN2at6native43_GLOBAL__N__9ae7fba5_10_SoftMax_cu_9f978f6324cunn_SoftMaxBackwardSmemILi4EN3c108BFloat16EffNS1_26LogSoftMaxBackwardEpilogueEEEvPT0_PKT2_SA_l --------------------------
	.section	.nv.constant0._ZN2at6native43_GLOBAL__N__9ae7fba5_10_SoftMax_cu_9f978f6324cunn_SoftMaxBackwardSmemILi4EN3c108BFloat16EffNS1_26LogSoftMaxBackwardEpilogueEEEvPT0_PKT2_SA_l,"a",@progbits
	.sectionflags	@""
	.align	4
.nv.constant0._ZN2at6native43_GLOBAL__N__9ae7fba5_10_SoftMax_cu_9f978f6324cunn_SoftMaxBackwardSmemILi4EN3c108BFloat16EffNS1_26LogSoftMaxBackwardEpilogueEEEvPT0_PKT2_SA_l:
	.zero		560


//--------------------- .nv.constant0._ZN2at6native43_GLOBAL__N__9ae7fba5_10_SoftMax_cu_9f978f6320cunn_SoftMaxBackwardILi8EN3c108BFloat16EfS4_NS1_26LogSoftMaxBackwardEpilogueEEEvPT0_PKT2_SA_l --------------------------
	.section	.nv.constant0._ZN2at6native43_GLOBAL__N__9ae7fba5_10_SoftMax_cu_9f978f6320cunn_SoftMaxBackwardILi8EN3c108BFloat16EfS4_NS1_26LogSoftMaxBackwardEpilogueEEEvPT0_PKT2_SA_l,"a",@progbits
	.sectionflags	@""
	.align	4
.nv.constant0._ZN2at6native43_GLOBAL__N__9ae7fba5_10_SoftMax_cu_9f978f6320cunn_SoftMaxBackwardILi8EN3c108BFloat16EfS4_NS1_26LogSoftMaxBackwardEpilogueEEEvPT0_PKT2_SA_l:
	.zero		560


//--------------------- .nv.constant0._ZN2at6native43_GLOBAL__N__9ae7fba5_10_SoftMax_cu_9f978f6324cunn_SoftMaxBackwardSmemILi8EN3c108BFloat16EfS4_NS1_26LogSoftMaxBackwardEpilogueEEEvPT0_PKT2_SA_l --------------------------
	.section	.nv.constant0._ZN2at6native43_GLOBAL__N__9ae7fba5_10_SoftMax_cu_9f978f6324cunn_SoftMaxBackwardSmemILi8EN3c108BFloat16EfS4_NS1_26LogSoftMaxBackwardEpilogueEEEvPT0_PKT2_SA_l,"a",@progbits
	.sectionflags	@""
	.align	4
.nv.constant0._ZN2at6native43_GLOBAL__N__9ae7fba5_10_SoftMax_cu_9f978f6324cunn_SoftMaxBackwardSmemILi8EN3c108BFloat16EfS4_NS1_26LogSoftMaxBackwardEpilogueEEEvPT0_PKT2_SA_l:
	.zero		560


//--------------------- .nv.constant0._ZN2at6native43_GLOBAL__N__9ae7fba5_10_SoftMax_cu_9f978f6320cunn_SoftMaxBackwardILi4EN3c104HalfEffNS1_26LogSoftMaxBackwardEpilogueEEEvPT0_PKT2_SA_l --------------------------
	.section	.nv.constant0._ZN2at6native43_GLOBAL__N__9ae7fba5_10_SoftMax_cu_9f978f6320cunn_SoftMaxBackwardILi4EN3c104HalfEffNS1_26LogSoftMaxBackwardEpilogueEEEvPT0_PKT2_SA_l,"a",@progbits
	.sectionflags	@""
	.align	4
.nv.constant0._ZN2at6native43_GLOBAL__N__9ae7fba5_10_SoftMax_cu_9f978f6320cunn_SoftMaxBackwardILi4EN3c104HalfEffNS1_26LogSoftMaxBackwardEpilogueEEEvPT0_PKT2_SA_l:
	.zero		560


//--------------------- .nv.constant0._ZN2at6native43_GLOBAL__N__9ae7fba5_10_SoftMax_cu_9f978f6324cunn_SoftMaxBackwardSmemILi4EN3c104HalfEffNS1_26LogSoftMaxBackwardEpilogueEEEvPT0_PKT2_SA_l --------------------------
	.section	.nv.constant0._ZN2at6native43_GLOBAL__N__9ae7fba5_10_SoftMax_cu_9f978f6324cunn_SoftMaxBackwardSmemILi4EN3c104HalfEffNS1_26LogSoftMaxBackwardEpilogueEEEvPT0_PKT2_SA_l,"a",@progbits
	.sectionflags	@""
	.align	4
.nv.constant0._ZN2at6native43_GLOBAL__N__9ae7fba5_10_SoftMax_cu_9f978f6324cunn_SoftMaxBackwardSmemILi4EN3c104HalfEffNS1_26LogSoftMaxBackwardEpilogueEEEvPT0_PKT2_SA_l:
	.zero		560


//--------------------- .nv.constant0._ZN2at6native43_GLOBAL__N__9ae7fba5_10_SoftMax_cu_9f978f6320cunn_SoftMaxBackwardILi8EN3c104HalfEfS4_NS1_26LogSoftMaxBackwardEpilogueEEEvPT0_PKT2_SA_l --------------------------
	.section	.nv.constant0._ZN2at6native43_GLOBAL__N__9ae7fba5_10_SoftMax_cu_9f978f6320cunn_SoftMaxBackwardILi8EN3c104HalfEfS4_NS1_26LogSoftMaxBackwardEpilogueEEEvPT0_PKT2_SA_l,"a",@progbits
	.sectionflags	@""
	.align	4
.nv.constant0._ZN2at6native43_GLOBAL__N__9ae7fba5_10_SoftMax_cu_9f978f6320cunn_SoftMaxBackwardILi8EN3c104HalfEfS4_NS1_26LogSoftMaxBackwardEpilogueEEEvPT0_PKT2_SA_l:
	.zero		560


//--------------------- .nv.constant0._ZN2at6native43_GLOBAL__N__9ae7fba5_10_SoftMax_cu_9f978f6324cunn_SoftMaxBackwardSmemILi8EN3c104HalfEfS4_NS1_26LogSoftMaxBackwardEpilogueEEEvPT0_PKT2_SA_l --------------------------
	.section	.nv.constant0._ZN2at6native43_GLOBAL__N__9ae7fba5_10_SoftMax_cu_9f978f6324cunn_SoftMaxBackwardSmemILi8EN3c104HalfEfS4_NS1_26LogSoftMaxBackwardEpilogueEEEvPT0_PKT2_SA_l,"a",@progbits
	.sectionflags	@""
	.align	4
.nv.constant0._ZN2at6native43_GLOBAL__N__9ae7fba5_10_SoftMax_cu_9f978f6324cunn_SoftMaxBackwardSmemILi8EN3c104HalfEfS4_NS1_26LogSoftMaxBackwardEpilogueEEEvPT0_PKT2_SA_l:
	.zero		560


//--------------------- .nv.constant0._ZN2at6native43_GLOBAL__N__9ae7fba5_10_SoftMax_cu_9f978f6320cunn_SoftMaxBackwardILi4EfffNS1_26LogSoftMaxBackwardEpilogueEEEvPT0_PKT2_S8_l --------------------------
	.section	.nv.constant0._ZN2at6native43_GLOBAL__N__9ae7fba5_10_SoftMax_cu_9f978f6320cunn_SoftMaxBackwardILi4EfffNS1_26LogSoftMaxBackwardEpilogueEEEvPT0_PKT2_S8_l,"a",@progbits
	.sectionflags	@""
	.align	4
.nv.constant0._ZN2at6native43_GLOBAL__N__9ae7fba5_10_SoftMax_cu_9f978f6320cunn_SoftMaxBackwardILi4EfffNS1_26LogSoftMaxBackwardEpilogueEEEvPT0_PKT2_S8_l:
	.zero		560


//--------------------- .nv.constant0._ZN2at6native43_GLOBAL__N__9ae7fba5_10_SoftMax_cu_9f978f6324cunn_SoftMaxBackwardSmemILi4EfffNS1_26LogSoftMaxBackwardEpilogueEEEvPT0_PKT2_S8_l --------------------------
	.section	.nv.constant0._ZN2at6native43_GLOBAL__N__9ae7fba5_10_SoftMax_cu_9f978f6324cunn_SoftMaxBackwardSmemILi4EfffNS1_26LogSoftMaxBackwardEpilogueEEEvPT0_PKT2_S8_l,"a",@progbits
	.sectionflags	@""
	.align	4
.nv.constant0._ZN2at6native43_GLOBAL__N__9ae7fba5_10_SoftMax_cu_9f978f6324cunn_SoftMaxBackwardSmemILi4EfffNS1_26LogSoftMaxBackwardEpilogueEEEvPT0_PKT2_S8_l:
	.zero		560


//--------------------- .nv.constant0._ZN2at6native43_GLOBAL__N__9ae7fba5_10_SoftMax_cu_9f978f6320cunn_SoftMaxBackwardILi2EdddNS1_26LogSoftMaxBackwardEpilogueEEEvPT0_PKT2_S8_l --------------------------
	.section	.nv.constant0._ZN2at6native43_GLOBAL__N__9ae7fba5_10_SoftMax_cu_9f978f6320cunn_SoftMaxBackwardILi2EdddNS1_26LogSoftMaxBackwardEpilogueEEEvPT0_PKT2_S8_l,"a",@progbits
	.sectionflags	@""
	.align	4
.nv.constant0._ZN2at6native43_GLOBAL__N__9ae7fba5_10_SoftMax_cu_9f978f6320cunn_SoftMaxBackwardILi2EdddNS1_26LogSoftMaxBackwardEpilogueEEEvPT0_PKT2_S8_l:
	.zero		560


//--------------------- .nv.constant0._ZN2at6native43_GLOBAL__N__9ae7fba5_10_SoftMax_cu_9f978f6324cunn_SoftMaxBackwardSmemILi2EdddNS1_26LogSoftMaxBackwardEpilogueEEEvPT0_PKT2_S8_l --------------------------
	.section	.nv.constant0._ZN2at6native43_GLOBAL__N__9ae7fba5_10_SoftMax_cu_9f978f6324cunn_SoftMaxBackwardSmemILi2EdddNS1_26LogSoftMaxBackwardEpilogueEEEvPT0_PKT2_S8_l,"a",@progbits
	.sectionflags	@""
	.align	4
.nv.constant0._ZN2at6native43_GLOBAL__N__9ae7fba5_10_SoftMax_cu_9f978f6324cunn_SoftMaxBackwardSmemILi2EdddNS1_26LogSoftMaxBackwardEpilogueEEEvPT0_PKT2_S8_l:
	.zero		560


//--------------------- .nv.constant0._ZN2at6native43_GLOBAL__N__9ae7fba5_10_SoftMax_cu_9f978f6326cunn_SpatialSoftMaxForwardIN3c108BFloat16EfflNS1_25LogSoftMaxForwardEpilogueEEEvPT1_PKT_T2_SB_SB_ --------------------------
	.section	.nv.constant0._ZN2at6native43_GLOBAL__N__9ae7fba5_10_SoftMax_cu_9f978f6326cunn_SpatialSoftMaxForwardIN3c108BFloat16EfflNS1_25LogSoftMaxForwardEpilogueEEEvPT1_PKT_T2_SB_SB_,"a",@progbits
	.sectionflags	@""
	.align	4
.nv.constant0._ZN2at6native43_GLOBAL__N__9ae7fba5_10_SoftMax_cu_9f978f6326cunn_SpatialSoftMaxForwardIN3c108BFloat16EfflNS1_25LogSoftMaxForwardEpilogueEEEvPT1_PKT_T2_SB_SB_:
	.zero		568


//--------------------- .nv.constant0._ZN2at6native43_GLOBAL__N__9ae7fba5_10_SoftMax_cu_9f978f6326cunn_SpatialSoftMaxForwardIN3c108BFloat16EfS4_lNS1_25LogSoftMaxForwardEpilogueEEEvPT1_PKT_T2_SB_SB_ --------------------------
	.section	.nv.constant0._ZN2at6native43_GLOBAL__N__9ae7fba5_10_SoftMax_cu_9f978f6326cunn_SpatialSoftMaxForwardIN3c108BFloat16EfS4_lNS1_25LogSoftMaxForwardEpilogueEEEvPT1_PKT_T2_SB_SB_,"a",@progbits
	.sectionflags	@""
	.align	4
.nv.constant0._ZN2at6native43_GLOBAL__N__9ae7fba5_10_SoftMax_cu_9f978f6326cunn_SpatialSoftMaxForwardIN3c108BFloat16EfS4_lNS1_25LogSoftMaxForwardEpilogueEEEvPT1_PKT_T2_SB_SB_:
	.zero		568


//--------------------- .nv.constant0._ZN2at6native43_GLOBAL__N__9ae7fba5_10_SoftMax_cu_9f978f6326cunn_SpatialSoftMaxForwardIN3c108BFloat16EffiNS1_25LogSoftMaxForwardEpilogueEEEvPT1_PKT_T2_SB_SB_ --------------------------
	.section	.nv.constant0._ZN2at6native43_GLOBAL__N__9ae7fba5_10_SoftMax_cu_9f978f6326cunn_SpatialSoftMaxForwardIN3c108BFloat16EffiNS1_25LogSoftMaxForwardEpilogueEEEvPT1_PKT_T2_SB_SB_,"a",@progbits
	.sectionflags	@""
	.align	4
.nv.constant0._ZN2at6native43_GLOBAL__N__9ae7fba5_10_SoftMax_cu_9f978f6326cunn_SpatialSoftMaxForwardIN3c108BFloat16EffiNS1_25LogSoftMaxForwardEpilogueEEEvPT1_PKT_T2_SB_SB_:
	.zero		556


//--------------------- .nv.constant0._ZN2at6native43_GLOBAL__N__9ae7fba5_10_SoftMax_cu_9f978f6326cunn_SpatialSoftMaxForwardIN3c108BFloat16EfS4_iNS1_25LogSoftMaxForwardEpilogueEEEvPT1_PKT_T2_SB_SB_ --------------------------
	.section	.nv.constant0._ZN2at6native43_GLOBAL__N__9ae7fba5_10_SoftMax_cu_9f978f6326cunn_SpatialSoftMaxForwardIN3c108BFloat16EfS4_iNS1_25LogSoftMaxForwardEpilogueEEEvPT1_PKT_T2_SB_SB_,"a",@progbits
	.sectionflags	@""
	.align	4
.nv.constant0._ZN2at6native43_GLOBAL__N__9ae7fba5_10_SoftMax_cu_9f978f6326cunn_SpatialSoftMaxForwardIN3c108BFloat16EfS4_iNS1_25LogSoftMaxForwardEpilogueEEEvPT1_PKT_T2_SB_SB_:
	.zero		556


//--------------------- .nv.constant0._ZN2at6native43_GLOBAL__N__9ae7fba5_10_SoftMax_cu_9f978f6326cunn_SpatialSoftMaxForwardIN3c104HalfEfflNS1_25LogSoftMaxForwardEpilogueEEEvPT1_PKT_T2_SB_SB_ --------------------------
	.section	.nv.constant0._ZN2at6native43_GLOBAL__N__9ae7fba5_10_SoftMax_cu_9f978f6326cunn_SpatialSoftMaxForwardIN3c104HalfEfflNS1_25LogSoftMaxForwardEpilogueEEEvPT1_PKT_T2_SB_SB_,"a",@progbits
	.sectionflags	@""
	.align	4
.nv.constant0._ZN2at6native43_GLOBAL__N__9ae7fba5_10_SoftMax_cu_9f978f6326cunn_SpatialSoftMaxForwardIN3c104HalfEfflNS1_25LogSoftMaxForwardEpilogueEEEvPT1_PKT_T2_SB_SB_:
	.zero		568


//--------------------- .nv.constant0._ZN2at6native43_GLOBAL__N__9ae7fba5_10_SoftMax_cu_9f978f6326cunn_SpatialSoftMaxForwardIN3c104HalfEfS4_lNS1_25LogSoftMaxForwardEpilogueEEEvPT1_PKT_T2_SB_SB_ --------------------------
	.section	.nv.constant0._ZN2at6native43_GLOBAL__N__9ae7fba5_10_SoftMax_cu_9f978f6326cunn_SpatialSoftMaxForwardIN3c104HalfEfS4_lNS1_25LogSoftMaxForwardEpilogueEEEvPT1_PKT_T2_SB_SB_,"a",@progbits
	.sectionflags	@""
	.align	4
.nv.constant0._ZN2at6native43_GLOBAL__N__9ae7fba5_10_SoftMax_cu_9f978f6326cunn_SpatialSoftMaxForwardIN3c104HalfEfS4_lNS1_25LogSoftMaxForwardEpilogueEEEvPT1_PKT_T2_SB_SB_:
	.zero		568


//--------------------- .nv.constant0._ZN2at6native43_GLOBAL__N__9ae7fba5_10_SoftMax_cu_9f978f6326cunn_SpatialSoftMaxForwardIN3c104HalfEffiNS1_25LogSoftMaxForwardEpilogueEEEvPT1_PKT_T2_SB_SB_ --------------------------
	.section	.nv.constant0._ZN2at6native43_GLOBAL__N__9ae7fba5_10_SoftMax_cu_9f978f6326cunn_SpatialSoftMaxForwardIN3c104HalfEffiNS1_25LogSoftMaxForwardEpilogueEEEvPT1_PKT_T2_SB_SB_,"a",@progbits
	.sectionflags	@""
	.align	4
.nv.constant0._ZN2at6native43_GLOBAL__N__9ae7fba5_10_SoftMax_cu_9f978f6326cunn_SpatialSoftMaxForwardIN3c104HalfEffiNS1_25LogSoftMaxForwardEpilogueEEEvPT1_PKT_T2_SB_SB_:
	.zero		556


//--------------------- .nv.constant0._ZN2at6native43_GLOBAL__N__9ae7fba5_10_SoftMax_cu_9f978f6326cunn_SpatialSoftMaxForwardIN3c104HalfEfS4_iNS1_25LogSoftMaxForwardEpilogueEEEvPT1_PKT_T2_SB_SB_ --------------------------
	.section	.nv.constant0._ZN2at6native43_GLOBAL__N__9ae7fba5_10_SoftMax_cu_9f978f6326cunn_SpatialSoftMaxForwardIN3c104HalfEfS4_iNS1_25LogSoftMaxForwardEpilogueEEEvPT1_PKT_T2_SB_SB_,"a",@progbits
	.sectionflags	@""
	.align	4
.nv.constant0._ZN2at6native43_GLOBAL__N__9ae7fba5_10_SoftMax_cu_9f978f6326cunn_SpatialSoftMaxForwardIN3c104HalfEfS4_iNS1_25LogSoftMaxForwardEpilogueEEEvPT1_PKT_T2_SB_SB_:
	.zero		556


//--------------------- .nv.constant0._ZN2at6native43_GLOBAL__N__9ae7fba5_10_SoftMax_cu_9f978f6326cunn_SpatialSoftMaxForwardIffflNS1_25LogSoftMaxForwardEpilogueEEEvPT1_PKT_T2_S9_S9_ --------------------------
	.section	.nv.constant0._ZN2at6native43_GLOBAL__N__9ae7fba5_10_SoftMax_cu_9f978f6326cunn_SpatialSoftMaxForwardIffflNS1_25LogSoftMaxForwardEpilogueEEEvPT1_PKT_T2_S9_S9_,"a",@progbits
	.sectionflags	@""
	.align	4
.nv.constant0._ZN2at6native43_GLOBAL__N__9ae7fba5_10_SoftMax_cu_9f978f6326cunn_SpatialSoftMaxForwardIffflNS1_25LogSoftMaxForwardEpilogueEEEvPT1_PKT_T2_S9_S9_:
	.zero		568


//--------------------- .nv.constant0._ZN2at6native43_GLOBAL__N__9ae7fba5_10_SoftMax_cu_9f978f6326cunn_SpatialSoftMaxForwardIfffiNS1_25LogSoftMaxForwardEpilogueEEEvPT1_PKT_T2_S9_S9_ --------------------------
	.section	.nv.constant0._ZN2at6native43_GLOBAL__N__9ae7fba5_10_SoftMax_cu_9f978f6326cunn_SpatialSoftMaxForwardIfffiNS1_25LogSoftMaxForwardEpilogueEEEvPT1_PKT_T2_S9_S9_,"a",@progbits
	.sectionflags	@""
	.align	4
.nv.constant0._ZN2at6native43_GLOBAL__N__9ae7fba5_10_SoftMax_cu_9f978f6326cunn_SpatialSoftMaxForwardIfffiNS1_25LogSoftMaxForwardEpilogueEEEvPT1_PKT_T2_S9_S9_:
	.zero		556


//--------------------- .nv.constant0._ZN2at6native43_GLOBAL__N__9ae7fba5_10_SoftMax_cu_9f978f6326cunn_SpatialSoftMaxForwardIdddlNS1_25LogSoftMaxForwardEpilogueEEEvPT1_PKT_T2_S9_S9_ --------------------------
	.section	.nv.constant0._ZN2at6native43_GLOBAL__N__9ae7fba5_10_SoftMax_cu_9f978f6326cunn_SpatialSoftMaxForwardIdddlNS1_25LogSoftMaxForwardEpilogueEEEvPT1_PKT_T2_S9_S9_,"a",@progbits
	.sectionflags	@""
	.align	4
.nv.constant0._ZN2at6native43_GLOBAL__N__9ae7fba5_10_SoftMax_cu_9f978f6326cunn_SpatialSoftMaxForwardIdddlNS1_25LogSoftMaxForwardEpilogueEEEvPT1_PKT_T2_S9_S9_:
	.zero		568


//--------------------- .nv.constant0._ZN2at6native43_GLOBAL__N__9ae7fba5_10_SoftMax_cu_9f978f6326cunn_SpatialSoftMaxForwardIdddiNS1_25LogSoftMaxForwardEpilogueEEEvPT1_PKT_T2_S9_S9_ --------------------------
	.section	.nv.constant0._ZN2at6native43_GLOBAL__N__9ae7fba5_10_SoftMax_cu_9f978f6326cunn_SpatialSoftMaxForwardIdddiNS1_25LogSoftMaxForwardEpilogueEEEvPT1_PKT_T2_S9_S9_,"a",@progbits
	.sectionflags	@""
	.align	4
.nv.constant0._ZN2at6native43_GLOBAL__N__9ae7fba5_10_SoftMax_cu_9f978f6326cunn_SpatialSoftMaxForwardIdddiNS1_25LogSoftMaxForwardEpilogueEEEvPT1_PKT_T2_S9_S9_:
	.zero		556


//--------------------- .nv.constant0._ZN2at6native43_GLOBAL__N__9ae7fba5_10_SoftMax_cu_9f978f6319cunn_SoftMaxForwardILi8EN3c108BFloat16EffNS1_25LogSoftMaxForwardEpilogueEEEvPT2_PKT0_i --------------------------
	.section	.nv.constant0._ZN2at6native43_GLOBAL__N__9ae7fba5_10_SoftMax_cu_9f978f6319cunn_SoftMaxForwardILi8EN3c108BFloat16EffNS1_25LogSoftMaxForwardEpilogueEEEvPT2_PKT0_i,"a",@progbits
	.sectionflags	@""
	.align	4
.nv.constant0._ZN2at6native43_GLOBAL__N__9ae7fba5_10_SoftMax_cu_9f978f6319cunn_SoftMaxForwardILi8EN3c108BFloat16EffNS1_25LogSoftMaxForwardEpilogueEEEvPT2_PKT0_i:
	.zero		548


//--------------------- .nv.constant0._ZN2at6native43_GLOBAL__N__9ae7fba5_10_SoftMax_cu_9f978f6323cunn_SoftMaxForwardSmemILi8EN3c108BFloat16EffNS1_25LogSoftMaxForwardEpilogueElEEvPT2_PKT0_T4_ --------------------------
	.section	.nv.constant0._ZN2at6native43_GLOBAL__N__9ae7fba5_10_SoftMax_cu_9f978f6323cunn_SoftMaxForwardSmemILi8EN3c108BFloat16EffNS1_25LogSoftMaxForwardEpilogueElEEvPT2_PKT0_T4_,"a",@progbits
	.sectionflags	@""
	.align	4
.nv.constant0._ZN2at6native43_GLOBAL__N__9ae7fba5_10_SoftMax_cu_9f978f6323cunn_SoftMaxForwardSmemILi8EN3c108BFloat16EffNS1_25LogSoftMaxForwardEpilogueElEEvPT2_PKT0_T4_:
	.zero		552


//--------------------- .nv.constant0._ZN2at6native43_GLOBAL__N__9ae7fba5_10_SoftMax_cu_9f978f6319cunn_SoftMaxForwardILi8EN3c108BFloat16EfS4_NS1_25LogSoftMaxForwardEpilogueEEEvPT2_PKT0_i --------------------------
	.section	.nv.constant0._ZN2at6native43_GLOBAL__N__9ae7fba5_10_SoftMax_cu_9f978f6319cunn_SoftMaxForwardILi8EN3c108BFloat16EfS4_NS1_25LogSoftMaxForwardEpilogueEEEvPT2_PKT0_i,"a",@progbits
	.sectionflags	@""
	.align	4
.nv.constant0._ZN2at6native43_GLOBAL__N__9ae7fba5_10_SoftMax_cu_9f978f6319cunn_SoftMaxForwardILi8EN3c108BFloat16EfS4_NS1_25LogSoftMaxForwardEpilogueEEEvPT2_PKT0_i:
	.zero		548


//--------------------- .nv.constant0._ZN2at6native43_GLOBAL__N__9ae7fba5_10_SoftMax_cu_9f978f6323cunn_SoftMaxForwardSmemILi8EN3c108BFloat16EfS4_NS1_25LogSoftMaxForwardEpilogueElEEvPT2_PKT0_T4_ --------------------------
	.section	.nv.constant0._ZN2at6native43_GLOBAL__N__9ae7fba5_10_SoftMax_cu_9f978f6323cunn_SoftMaxForwardSmemILi8EN3c108BFloat16EfS4_NS1_25LogSoftMaxForwardEpilogueElEEvPT2_PKT0_T4_,"a",@progbits
	.sectionflags	@""
	.align	4
.nv.constant0._ZN2at6native43_GLOBAL__N__9ae7fba5_10_SoftMax_cu_9f978f6323cunn_SoftMaxForwardSmemILi8EN3c108BFloat16EfS4_NS1_25LogSoftMaxForwardEpilogueElEEvPT2_PKT0_T4_:
	.zero		552


//--------------------- .nv.constant0._ZN2at6native43_GLOBAL__N__9ae7fba5_10_SoftMax_cu_9f978f6322cunn_SoftMaxForwardRegIN3c108BFloat16EfS4_NS1_25LogSoftMaxForwardEpilogueElLi9EEEvPT1_PKT_T3_ --------------------------
	.section	.nv.constant0._ZN2at6native43_GLOBAL__N__9ae7fba5_10_SoftMax_cu_9f978f6322cunn_SoftMaxForwardRegIN3c108BFloat16EfS4_NS1_25LogSoftMaxForwardEpilogueElLi9EEEvPT1_PKT_T3_,"a",@progbits
	.sectionflags	@""
	.align	4
.nv.constant0._ZN2at6native43_GLOBAL__N__9ae7fba5_10_SoftMax_cu_9f978f6322cunn_SoftMaxForwardRegIN3c108BFloat16EfS4_NS1_25LogSoftMaxForwardEpilogueElLi9EEEvPT1_PKT_T3_:
	.zero		552


//--------------------- .nv.constant0._ZN2at6native43_GLOBAL__N__9ae7fba5_10_SoftMax_cu_9f978f6322cunn_SoftMaxForwardRegIN3c108BFloat16EfS4_NS1_25LogSoftMaxForwardEpilogueElLi8EEEvPT1_PKT_T3_ --------------------------
	.section	.nv.constant0._ZN2at6native43_GLOBAL__N__9ae7fba5_10_SoftMax_cu_9f978f6322cunn_SoftMaxForwardRegIN3c108BFloat16EfS4_NS1_25LogSoftMaxForwardEpilogueElLi8EEEvPT1_PKT_T3_,"a",@progbits
	.sectionflags	@""
	.align	4
.nv.constant0._ZN2at6native43_GLOBAL__N__9ae7fba5_10_SoftMax_cu_9f978f6322cunn_SoftMaxForwardRegIN3c108BFloat16EfS4_NS1_25LogSoftMaxForwardEpilogueElLi8EEEvPT1_PKT_T3_:
	.zero		552


//--------------------- .nv.constant0._ZN2at6native43_GLOBAL__N__9ae7fba5_10_SoftMax_cu_9f978f6322cunn_SoftMaxForwardRegIN3c108BFloat16EfS4_NS1_25LogSoftMaxForwardEpilogueElLi7EEEvPT1_PKT_T3_ --------------------------
	.section	.nv.constant0._ZN2at6native43_GLOBAL__N__9ae7fba5_10_SoftMax_cu_9f978f6322cunn_SoftMaxForwardRegIN3c108BFloat16EfS4_NS1_25LogSoftMaxForwardEpilogueElLi7EEEvPT1_PKT_T3_,"a",@progbits
	.sectionflags	@""
	.align	4
.nv.constant0._ZN2at6native43_GLOBAL__N__9ae7fba5_10_SoftMax_cu_9f978f6322cunn_SoftMaxForwardRegIN3c108BFloat16EfS4_NS1_25LogSoftMaxForwardEpilogueElLi7EEEvPT1_PKT_T3_:
	.zero		552


//--------------------- .nv.constant0._ZN2at6native43_GLOBAL__N__9ae7fba5_10_SoftMax_cu_9f978f6322cunn_SoftMaxForwardRegIN3c108BFloat16EfS4_NS1_25LogSoftMaxForwardEpilogueElLi6EEEvPT1_PKT_T3_ --------------------------
	.section	.nv.constant0._ZN2at6native43_GLOBAL__N__9ae7fba5_10_SoftMax_cu_9f978f6322cunn_SoftMaxForwardRegIN3c108BFloat16EfS4_NS1_25LogSoftMaxForwardEpilogueElLi6EEEvPT1_PKT_T3_,"a",@progbits
	.sectionflags	@""
	.align	4
.nv.constant0._ZN2at6native43_GLOBAL__N__9ae7fba5_10_SoftMax_cu_9f978f6322cunn_SoftMaxForwardRegIN3c108BFloat16EfS4_NS1_25LogSoftMaxForwardEpilogueElLi6EEEvPT1_PKT_T3_:
	.zero		552


//--------------------- .nv.constant0._ZN2at6native43_GLOBAL__N__9ae7fba5_10_SoftMax_cu_9f978f6322cunn_SoftMaxForwardRegIN3c108BFloat16EfS4_NS1_25LogSoftMaxForwardEpilogueElLi5EEEvPT1_PKT_T3_ --------------------------
	.section	.nv.constant0._ZN2at6native43_GLOBAL__N__9ae7fba5_10_SoftMax_cu_9f978f6322cunn_SoftMaxForwardRegIN3c108BFloat16EfS4_NS1_25LogSoftMaxForwardEpilogueElLi5EEEvPT1_PKT_T3_,"a",@progbits
	.sectionflags	@""
	.align	4
.nv.constant0._ZN2at6native43_GLOBAL__N__9ae7fba5_10_SoftMax_cu_9f978f6322cunn_SoftMaxForwardRegIN3c108BFloat16EfS4_NS1_25LogSoftMaxForwardEpilogueElLi5EEEvPT1_PKT_T3_:
	.zero		552


//--------------------- .nv.constant0._ZN2at6native43_GLOBAL__N__9ae7fba5_10_SoftMax_cu_9f978f6322cunn_SoftMaxForwardRegIN3c108BFloat16EfS4_NS1_25LogSoftMaxForwardEpilogueElLi4EEEvPT1_PKT_T3_ --------------------------
	.section	.nv.constant0._ZN2at6native43_GLOBAL__N__9ae7fba5_10_SoftMax_cu_9f978f6322cunn_SoftMaxForwardRegIN3c108BFloat16EfS4_NS1_25LogSoftMaxForwardEpilogueElLi4EEEvPT1_PKT_T3_,"a",@progbits
	.sectionflags	@""
	.align	4
.nv.constant0._ZN2at6native43_GLOBAL__N__9ae7fba5_10_SoftMax_cu_9f978f6322cunn_SoftMaxForwardRegIN3c108BFloat16EfS4_NS1_25LogSoftMaxForwardEpilogueElLi4EEEvPT1_PKT_T3_:
	.zero		552


//--------------------- .nv.constant0._ZN2at6native43_GLOBAL__N__9ae7fba5_10_SoftMax_cu_9f978f6322cunn_SoftMaxForwardRegIN3c108BFloat16EfS4_NS1_25LogSoftMaxForwardEpilogueElLi3EEEvPT1_PKT_T3_ --------------------------
	.section	.nv.constant0._ZN2at6native43_GLOBAL__N__9ae7fba5_10_SoftMax_cu_9f978f6322cunn_SoftMaxForwardRegIN3c108BFloat16EfS4_NS1_25LogSoftMaxForwardEpilogueElLi3EEEvPT1_PKT_T3_,"a",@progbits
	.sectionflags	@""
	.align	4
.nv.constant0._ZN2at6native43_GLOBAL__N__9ae7fba5_10_SoftMax_cu_9f978f6322cunn_SoftMaxForwardRegIN3c108BFloat16EfS4_NS1_25LogSoftMaxForwardEpilogueElLi3EEEvPT1_PKT_T3_:
	.zero		552


//--------------------- .nv.constant0._ZN2at6native43_GLOBAL__N__9ae7fba5_10_SoftMax_cu_9f978f6322cunn_SoftMaxForwardRegIN3c108BFloat16EfS4_NS1_25LogSoftMaxForwardEpilogueElLi2EEEvPT1_PKT_T3_ --------------------------
	.section	.nv.constant0._ZN2at6native43_GLOBAL__N__9ae7fba5_10_SoftMax_cu_9f978f6322cunn_SoftMaxForwardRegIN3c108BFloat16EfS4_NS1_25LogSoftMaxForwardEpilogueElLi2EEEvPT1_PKT_T3_,"a",@progbits
	.sectionflags	@""
	.align	4
.nv.constant0._ZN2at6native43_GLOBAL__N__9ae7fba5_10_SoftMax_cu_9f978f6322cunn_SoftMaxForwardRegIN3c108BFloat16EfS4_NS1_25LogSoftMaxForwardEpilogueElLi2EEEvPT1_PKT_T3_:
	.zero		552


//--------------------- .nv.constant0._ZN2at6native43_GLOBAL__N__9ae7fba5_10_SoftMax_cu_9f978f6322cunn_SoftMaxForwardRegIN3c108BFloat16EfS4_NS1_25LogSoftMaxForwardEpilogueElLi1EEEvPT1_PKT_T3_ --------------------------
	.section	.nv.constant0._ZN2at6native43_GLOBAL__N__9ae7fba5_10_SoftMax_cu_9f978f6322cunn_SoftMaxForwardRegIN3c108BFloat16EfS4_NS1_25LogSoftMaxForwardEpilogueElLi1EEEvPT1_PKT_T3_,"a",@progbits
	.sectionflags	@""
	.align	4
.nv.constant0._ZN2at6native43_GLOBAL__N__9ae7fba5_10_SoftMax_cu_9f978f6322cunn_SoftMaxForwardRegIN3c108BFloat16EfS4_NS1_25LogSoftMaxForwardEpilogueElLi1EEEvPT1_PKT_T3_:
	.zero		552


//--------------------- .nv.constant0._ZN2at6native43_GLOBAL__N__9ae7fba5_10_SoftMax_cu_9f978f6319cunn_SoftMaxForwardILi8EN3c104HalfEffNS1_25LogSoftMaxForwardEpilogueEEEvPT2_PKT0_i --------------------------
	.section	.nv.constant0._ZN2at6native43_GLOBAL__N__9ae7fba5_10_SoftMax_cu_9f978f6319cunn_SoftMaxForwardILi8EN3c104HalfEffNS1_25LogSoftMaxForwardEpilogueEEEvPT2_PKT0_i,"a",@progbits
	.sectionflags	@""
	.align	4
.nv.constant0._ZN2at6native43_GLOBAL__N__9ae7fba5_10_SoftMax_cu_9f978f6319cunn_SoftMaxForwardILi8EN3c104HalfEffNS1_25LogSoftMaxForwardEpilogueEEEvPT2_PKT0_i:
	.zero		548


//--------------------- .nv.constant0._ZN2at6native43_GLOBAL__N__9ae7fba5_10_SoftMax_cu_9f978f6323cunn_SoftMaxForwardSmemILi8EN3c104HalfEffNS1_25LogSoftMaxForwardEpilogueElEEvPT2_PKT0_T4_ --------------------------
	.section	.nv.constant0._ZN2at6native43_GLOBAL__N__9ae7fba5_10_SoftMax_cu_9f978f6323cunn_SoftMaxForwardSmemILi8EN3c104HalfEffNS1_25LogSoftMaxForwardEpilogueElEEvPT2_PKT0_T4_,"a",@progbits
	.sectionflags	@""
	.align	4
.nv.constant0._ZN2at6native43_GLOBAL__N__9ae7fba5_10_SoftMax_cu_9f978f6323cunn_SoftMaxForwardSmemILi8EN3c104HalfEffNS1_25LogSoftMaxForwardEpilogueElEEvPT2_PKT0_T4_:
	.zero		552


//--------------------- .nv.constant0._ZN2at6native43_GLOBAL__N__9ae7fba5_10_SoftMax_cu_9f978f6319cunn_SoftMaxForwardILi8EN3c104HalfEfS4_NS1_25LogSoftMaxForwardEpilogueEEEvPT2_PKT0_i --------------------------
	.section	.nv.constant0._ZN2at6native43_GLOBAL__N__9ae7fba5_10_SoftMax_cu_9f978f6319cunn_SoftMaxForwardILi8EN3c104HalfEfS4_NS1_25LogSoftMaxForwardEpilogueEEEvPT2_PKT0_i,"a",@progbits
	.sectionflags	@""
	.align	4
.nv.constant0._ZN2at6native43_GLOBAL__N__9ae7fba5_10_SoftMax_cu_9f978f6319cunn_SoftMaxForwardILi8EN3c104HalfEfS4_NS1_25LogSoftMaxForwardEpilogueEEEvPT2_PKT0_i:
	.zero		548


//--------------------- .nv.constant0._ZN2at6native43_GLOBAL__N__9ae7fba5_10_SoftMax_cu_9f978f6323cunn_SoftMaxForwardSmemILi8EN3c104HalfEfS4_NS1_25LogSoftMaxForwardEpilogueElEEvPT2_PKT0_T4_ --------------------------
	.section	.nv.constant0._ZN2at6native43_GLOBAL__N__9ae7fba5_10_SoftMax_cu_9f978f6323cunn_SoftMaxForwardSmemILi8EN3c104HalfEfS4_NS1_25LogSoftMaxForwardEpilogueElEEvPT2_PKT0_T4_,"a",@progbits
	.sectionflags	@""
	.align	4
.nv.constant0._ZN2at6native43_GLOBAL__N__9ae7fba5_10_SoftMax_cu_9f978f6323cunn_SoftMaxForwardSmemILi8EN3c104HalfEfS4_NS1_25LogSoftMaxForwardEpilogueElEEvPT2_PKT0_T4_:
	.zero		552


//--------------------- .nv.constant0._ZN2at6native43_GLOBAL__N__9ae7fba5_10_SoftMax_cu_9f978f6322cunn_SoftMaxForwardRegIN3c104HalfEfS4_NS1_25LogSoftMaxForwardEpilogueElLi9EEEvPT1_PKT_T3_ --------------------------
	.section	.nv.constant0._ZN2at6native43_GLOBAL__N__9ae7fba5_10_SoftMax_cu_9f978f6322cunn_SoftMaxForwardRegIN3c104HalfEfS4_NS1_25LogSoftMaxForwardEpilogueElLi9EEEvPT1_PKT_T3_,"a",@progbits
	.sectionflags	@""
	.align	4
.nv.constant0._ZN2at6native43_GLOBAL__N__9ae7fba5_10_SoftMax_cu_9f978f6322cunn_SoftMaxForwardRegIN3c104HalfEfS4_NS1_25LogSoftMaxForwardEpilogueElLi9EEEvPT1_PKT_T3_:
	.zero		552


//--------------------- .nv.constant0._ZN2at6native43_GLOBAL__N__9ae7fba5_10_SoftMax_cu_9f978f6322cunn_SoftMaxForwardRegIN3c104HalfEfS4_NS1_25LogSoftMaxForwardEpilogueElLi8EEEvPT1_PKT_T3_ --------------------------
	.section	.nv.constant0._ZN2at6native43_GLOBAL__N__9ae7fba5_10_SoftMax_cu_9f978f6322cunn_SoftMaxForwardRegIN3c104HalfEfS4_NS1_25LogSoftMaxForwardEpilogueElLi8EEEvPT1_PKT_T3_,"a",@progbits
	.sectionflags	@""
	.align	4
.nv.constant0._ZN2at6native43_GLOBAL__N__9ae7fba5_10_SoftMax_cu_9f978f6322cunn_SoftMaxForwardRegIN3c104HalfEfS4_NS1_25LogSoftMaxForwardEpilogueElLi8EEEvPT1_PKT_T3_:
	.zero		552


//--------------------- .nv.constant0._ZN2at6native43_GLOBAL__N__9ae7fba5_10_SoftMax_cu_9f978f6322cunn_SoftMaxForwardRegIN3c104HalfEfS4_NS1_25LogSoftMaxForwardEpilogueElLi7EEEvPT1_PKT_T3_ --------------------------
	.section	.nv.constant0._ZN2at6native43_GLOBAL__N__9ae7fba5_10_SoftMax_cu_9f978f6322cunn_SoftMaxForwardRegIN3c104HalfEfS4_NS1_25LogSoftMaxForwardEpilogueElLi7EEEvPT1_PKT_T3_,"a",@progbits
	.sectionflags	@""
	.align	4
.nv.constant0._ZN2at6native43_GLOBAL__N__9ae7fba5_10_SoftMax_cu_9f978f6322cunn_SoftMaxForwardRegIN3c104HalfEfS4_NS1_25LogSoftMaxForwardEpilogueElLi7EEEvPT1_PKT_T3_:
	.zero		552


//--------------------- .nv.constant0._ZN2at6native43_GLOBAL__N__9ae7fba5_10_SoftMax_cu_9f978f6322cunn_SoftMaxForwardRegIN3c104HalfEfS4_NS1_25LogSoftMaxForwardEpilogueElLi6EEEvPT1_PKT_T3_ --------------------------
	.section	.nv.constant0._ZN2at6native43_GLOBAL__N__9ae7fba5_10_SoftMax_cu_9f978f6322cunn_SoftMaxForwardRegIN3c104HalfEfS4_NS1_25LogSoftMaxForwardEpilogueElLi6EEEvPT1_PKT_T3_,"a",@progbits
	.sectionflags	@""
	.align	4
.nv.constant0._ZN2at6native43_GLOBAL__N__9ae7fba5_10_SoftMax_cu_9f978f6322cunn_SoftMaxForwardRegIN3c104HalfEfS4_NS1_25LogSoftMaxForwardEpilogueElLi6EEEvPT1_PKT_T3_:
	.zero		552


//--------------------- .nv.constant0._ZN2at6native43_GLOBAL__N__9ae7fba5_10_SoftMax_cu_9f978f6322cunn_SoftMaxForwardRegIN3c104HalfEfS4_NS1_25LogSoftMaxForwardEpilogueElLi5EEEvPT1_PKT_T3_ --------------------------
	.section	.nv.constant0._ZN2at6native43_GLOBAL__N__9ae7fba5_10_SoftMax_cu_9f978f6322cunn_SoftMaxForwardRegIN3c104HalfEfS4_NS1_25LogSoftMaxForwardEpilogueElLi5EEEvPT1_PKT_T3_,"a",@progbits
	.sectionflags	@""
	.align	4
.nv.constant0._ZN2at6native43_GLOBAL__N__9ae7fba5_10_SoftMax_cu_9f978f6322cunn_SoftMaxForwardRegIN3c104HalfEfS4_NS1_25LogSoftMaxForwardEpilogueElLi5EEEvPT1_PKT_T3_:
	.zero		552


//--------------------- .nv.constant0._ZN2at6native43_GLOBAL__N__9ae7fba5_10_SoftMax_cu_9f978f6322cunn_SoftMaxForwardRegIN3c104HalfEfS4_NS1_25LogSoftMaxForwardEpilogueElLi4EEEvPT1_PKT_T3_ --------------------------
	.section	.nv.constant0._ZN2at6native43_GLOBAL__N__9ae7fba5_10_SoftMax_cu_9f978f6322cunn_SoftMaxForwardRegIN3c104HalfEfS4_NS1_25LogSoftMaxForwardEpilogueElLi4EEEvPT1_PKT_T3_,"a",@progbits
	.sectionflags	@""
	.align	4
.nv.constant0._ZN2at6native43_GLOBAL__N__9ae7fba5_10_SoftMax_cu_9f978f6322cunn_SoftMaxForwardRegIN3c104HalfEfS4_NS1_25LogSoftMaxForwardEpilogueElLi4EEEvPT1_PKT_T3_:
	.zero		552


//--------------------- .nv.constant0._ZN2at6native43_GLOBAL__N__9ae7fba5_10_SoftMax_cu_9f978f6322cunn_SoftMaxForwardRegIN3c104HalfEfS4_NS1_25LogSoftMaxForwardEpilogueElLi3EEEvPT1_PKT_T3_ --------------------------
	.section	.nv.constant0._ZN2at6native43_GLOBAL__N__9ae7fba5_10_SoftMax_cu_9f978f6322cunn_SoftMaxForwardRegIN3c104HalfEfS4_NS1_25LogSoftMaxForwardEpilogueElLi3EEEvPT1_PKT_T3_,"a",@progbits
	.sectionflags	@""
	.align	4
.nv.constant0._ZN2at6native43_GLOBAL__N__9ae7fba5_10_SoftMax_cu_9f978f6322cunn_SoftMaxForwardRegIN3c104HalfEfS4_NS1_25LogSoftMaxForwardEpilogueElLi3EEEvPT1_PKT_T3_:
	.zero		552


//--------------------- .nv.constant0._ZN2at6native43_GLOBAL__N__9ae7fba5_10_SoftMax_cu_9f978f6322cunn_SoftMaxForwardRegIN3c104HalfEfS4_NS1_25LogSoftMaxForwardEpilogueElLi2EEEvPT1_PKT_T3_ --------------------------
	.section	.nv.constant0._ZN2at6native43_GLOBAL__N__9ae7fba5_10_SoftMax_cu_9f978f6322cunn_SoftMaxForwardRegIN3c104HalfEfS4_NS1_25LogSoftMaxForwardEpilogueElLi2EEEvPT1_PKT_T3_,"a",@progbits
	.sectionflags	@""
	.align	4
.nv.constant0._ZN2at6native43_GLOBAL__N__9ae7fba5_10_SoftMax_cu_9f978f6322cunn_SoftMaxForwardRegIN3c104HalfEfS4_NS1_25LogSoftMaxForwardEpilogueElLi2EEEvPT1_PKT_T3_:
	.zero		552


//--------------------- .nv.constant0._ZN2at6native43_GLOBAL__N__9ae7fba5_10_SoftMax_cu_9f978f6322cunn_SoftMaxForwardRegIN3c104HalfEfS4_NS1_25LogSoftMaxForwardEpilogueElLi1EEEvPT1_PKT_T3_ --------------------------
	.section	.nv.constant0._ZN2at6native43_GLOBAL__N__9ae7fba5_10_SoftMax_cu_9f978f6322cunn_SoftMaxForwardRegIN3c104HalfEfS4_NS1_25LogSoftMaxForwardEpilogueElLi1EEEvPT1_PKT_T3_,"a",@progbits
	.sectionflags	@""
	.align	4
.nv.constant0._ZN2at6native43_GLOBAL__N__9ae7fba5_10_SoftMax_cu_9f978f6322cunn_SoftMaxForwardRegIN3c104HalfEfS4_NS1_25LogSoftMaxForwardEpilogueElLi1EEEvPT1_PKT_T3_:
	.zero		552


//--------------------- .nv.constant0._ZN2at6native43_GLOBAL__N__9ae7fba5_10_SoftMax_cu_9f978f6319cunn_SoftMaxForwardILi4EfffNS1_25LogSoftMaxForwardEpilogueEEEvPT2_PKT0_i --------------------------
	.section	.nv.constant0._ZN2at6native43_GLOBAL__N__9ae7fba5_10_SoftMax_cu_9f978f6319cunn_SoftMaxForwardILi4EfffNS1_25LogSoftMaxForwardEpilogueEEEvPT2_PKT0_i,"a",@progbits
	.sectionflags	@""
	.align	4
.nv.constant0._ZN2at6native43_GLOBAL__N__9ae7fba5_10_SoftMax_cu_9f978f6319cunn_SoftMaxForwardILi4EfffNS1_25LogSoftMaxForwardEpilogueEEEvPT2_PKT0_i:
	.zero		548


//--------------------- .nv.constant0._ZN2at6native43_GLOBAL__N__9ae7fba5_10_SoftMax_cu_9f978f6323cunn_SoftMaxForwardSmemILi4EfffNS1_25LogSoftMaxForwardEpilogueElEEvPT2_PKT0_T4_ --------------------------
	.section	.nv.constant0._ZN2at6native43_GLOBAL__N__9ae7fba5_10_SoftMax_cu_9f978f6323cunn_SoftMaxForwardSmemILi4EfffNS1_25LogSoftMaxForwardEpilogueElEEvPT2_PKT0_T4_,"a",@progbits
	.sectionflags	@""
	.align	4
.nv.constant0._ZN2at6native43_GLOBAL__N__9ae7fba5_10_SoftMax_cu_9f978f6323cunn_SoftMaxForwardSmemILi4EfffNS1_25LogSoftMaxForwardEpilogueElEEvPT2_PKT0_T4_:
	.zero		552


//--------------------- .nv.constant0._ZN2at6native43_GLOBAL__N__9ae7fba5_10_SoftMax_cu_9f978f6322cunn_SoftMaxForwardRegIfffNS1_25LogSoftMaxForwardEpilogueElLi9EEEvPT1_PKT_T3_ --------------------------
	.section	.nv.constant0._ZN2at6native43_GLOBAL__N__9ae7fba5_10_SoftMax_cu_9f978f6322cunn_SoftMaxForwardRegIfffNS1_25LogSoftMaxForwardEpilogueElLi9EEEvPT1_PKT_T3_,"a",@progbits
	.sectionflags	@""
	.align	4
.nv.constant0._ZN2at6native43_GLOBAL__N__9ae7fba5_10_SoftMax_cu_9f978f6322cunn_SoftMaxForwardRegIfffNS1_25LogSoftMaxForwardEpilogueElLi9EEEvPT1_PKT_T3_:
	.zero		552


//--------------------- .nv.constant0._ZN2at6native43_GLOBAL__N__9ae7fba5_10_SoftMax_cu_9f978f6322cunn_SoftMaxForwardRegIfffNS1_25LogSoftMaxForwardEpilogueElLi8EEEvPT1_PKT_T3_ --------------------------
	.section	.nv.constant0._ZN2at6native43_GLOBAL__N__9ae7fba5_10_SoftMax_cu_9f978f6322cunn_SoftMaxForwardRegIfffNS1_25LogSoftMaxForwardEpilogueElLi8EEEvPT1_PKT_T3_,"a",@progbits
	.sectionflags	@""
	.align	4
.nv.constant0._ZN2at6native43_GLOBAL__N__9ae7fba5_10_SoftMax_cu_9f978f6322cunn_SoftMaxForwardRegIfffNS1_25LogSoftMaxForwardEpilogueElLi8EEEvPT1_PKT_T3_:
	.zero		552


//--------------------- .nv.constant0._ZN2at6native43_GLOBAL__N__9ae7fba5_10_SoftMax_cu_9f978f6322cunn_SoftMaxForwardRegIfffNS1_25LogSoftMaxForwardEpilogueElLi7EEEvPT1_PKT_T3_ --------------------------
	.section	.nv.constant0._ZN2at6native43_GLOBAL__N__9ae7fba5_10_SoftMax_cu_9f978f6322cunn_SoftMaxForwardRegIfffNS1_25LogSoftMaxForwardEpilogueElLi7EEEvPT1_PKT_T3_,"a",@progbits
	.sectionflags	@""
	.align	4
.nv.constant0._ZN2at6native43_GLOBAL__N__9ae7fba5_10_SoftMax_cu_9f978f6322cunn_SoftMaxForwardRegIfffNS1_25LogSoftMaxForwardEpilogueElLi7EEEvPT1_PKT_T3_:
	.zero		552


//--------------------- .nv.constant0._ZN2at6native43_GLOBAL__N__9ae7fba5_10_SoftMax_cu_9f978f6322cunn_SoftMaxForwardRegIfffNS1_25LogSoftMaxForwardEpilogueElLi6EEEvPT1_PKT_T3_ --------------------------
	.section	.nv.constant0._ZN2at6native43_GLOBAL__N__9ae7fba5_10_SoftMax_cu_9f978f6322cunn_SoftMaxForwardRegIfffNS1_25LogSoftMaxForwardEpilogueElLi6EEEvPT1_PKT_T3_,"a",@progbits
	.sectionflags	@""
	.align	4
.nv.constant0._ZN2at6native43_GLOBAL__N__9ae7fba5_10_SoftMax_cu_9f978f6322cunn_SoftMaxForwardRegIfffNS1_25LogSoftMaxForwardEpilogueElLi6EEEvPT1_PKT_T3_:
	.zero		552


//--------------------- .nv.constant0._ZN2at6native43_GLOBAL__N__9ae7fba5_10_SoftMax_cu_9f978f6322cunn_SoftMaxForwardRegIfffNS1_25LogSoftMaxForwardEpilogueElLi5EEEvPT1_PKT_T3_ --------------------------
	.section	.nv.constant0._ZN2at6native43_GLOBAL__N__9ae7fba5_10_SoftMax_cu_9f978f6322cunn_SoftMaxForwardRegIfffNS1_25LogSoftMaxForwardEpilogueElLi5EEEvPT1_PKT_T3_,"a",@progbits
	.sectionflags	@""
	.align	4
.nv.constant0._ZN2at6native43_GLOBAL__N__9ae7fba5_10_SoftMax_cu_9f978f6322cunn_SoftMaxForwardRegIfffNS1_25LogSoftMaxForwardEpilogueElLi5EEEvPT1_PKT_T3_:
	.zero		552


//--------------------- .nv.constant0._ZN2at6native43_GLOBAL__N__9ae7fba5_10_SoftMax_cu_9f978f6322cunn_SoftMaxForwardRegIfffNS1_25LogSoftMaxForwardEpilogueElLi4EEEvPT1_PKT_T3_ --------------------------
	.section	.nv.constant0._ZN2at6native43_GLOBAL__N__9ae7fba5_10_SoftMax_cu_9f978f6322cunn_SoftMaxForwardRegIfffNS1_25LogSoftMaxForwardEpilogueElLi4EEEvPT1_PKT_T3_,"a",@progbits
	.sectionflags	@""
	.align	4
.nv.constant0._ZN2at6native43_GLOBAL__N__9ae7fba5_10_SoftMax_cu_9f978f6322cunn_SoftMaxForwardRegIfffNS1_25LogSoftMaxForwardEpilogueElLi4EEEvPT1_PKT_T3_:
	.zero		552


//--------------------- .nv.constant0._ZN2at6native43_GLOBAL__N__9ae7fba5_10_SoftMax_cu_9f978f6322cunn_SoftMaxForwardRegIfffNS1_25LogSoftMaxForwardEpilogueElLi3EEEvPT1_PKT_T3_ --------------------------
	.section	.nv.constant0._ZN2at6native43_GLOBAL__N__9ae7fba5_10_SoftMax_cu_9f978f6322cunn_SoftMaxForwardRegIfffNS1_25LogSoftMaxForwardEpilogueElLi3EEEvPT1_PKT_T3_,"a",@progbits
	.sectionflags	@""
	.align	4
.nv.constant0._ZN2at6native43_GLOBAL__N__9ae7fba5_10_SoftMax_cu_9f978f6322cunn_SoftMaxForwardRegIfffNS1_25LogSoftMaxForwardEpilogueElLi3EEEvPT1_PKT_T3_:
	.zero		552


//--------------------- .nv.constant0._ZN2at6native43_GLOBAL__N__9ae7fba5_10_SoftMax_cu_9f978f6322cunn_SoftMaxForwardRegIfffNS1_25LogSoftMaxForwardEpilogueElLi2EEEvPT1_PKT_T3_ --------------------------
	.section	.nv.constant0._ZN2at6native43_GLOBAL__N__9ae7fba5_10_SoftMax_cu_9f978f6322cunn_SoftMaxForwardRegIfffNS1_25LogSoftMaxForwardEpilogueElLi2EEEvPT1_PKT_T3_,"a",@progbits
	.sectionflags	@""
	.align	4
.nv.constant0._ZN2at6native43_GLOBAL__N__9ae7fba5_10_SoftMax_cu_9f978f6322cunn_SoftMaxForwardRegIfffNS1_25LogSoftMaxForwardEpilogueElLi2EEEvPT1_PKT_T3_:
	.zero		552


//--------------------- .nv.constant0._ZN2at6native43_GLOBAL__N__9ae7fba5_10_SoftMax_cu_9f978f6322cunn_SoftMaxForwardRegIfffNS1_25LogSoftMaxForwardEpilogueElLi1EEEvPT1_PKT_T3_ --------------------------
	.section	.nv.constant0._ZN2at6native43_GLOBAL__N__9ae7fba5_10_SoftMax_cu_9f978f6322cunn_SoftMaxForwardRegIfffNS1_25LogSoftMaxForwardEpilogueElLi1EEEvPT1_PKT_T3_,"a",@progbits
	.sectionflags	@""
	.align	4
.nv.constant0._ZN2at6native43_GLOBAL__N__9ae7fba5_10_SoftMax_cu_9f978f6322cunn_SoftMaxForwardRegIfffNS1_25LogSoftMaxForwardEpilogueElLi1EEEvPT1_PKT_T3_:
	.zero		552


//--------------------- .nv.constant0._ZN2at6native43_GLOBAL__N__9ae7fba5_10_SoftMax_cu_9f978f6319cunn_SoftMaxForwardILi2EdddNS1_25LogSoftMaxForwardEpilogueEEEvPT2_PKT0_i --------------------------
	.section	.nv.constant0._ZN2at6native43_GLOBAL__N__9ae7fba5_10_SoftMax_cu_9f978f6319cunn_SoftMaxForwardILi2EdddNS1_25LogSoftMaxForwardEpilogueEEEvPT2_PKT0_i,"a",@progbits
	.sectionflags	@""
	.align	4
.nv.constant0._ZN2at6native43_GLOBAL__N__9ae7fba5_10_SoftMax_cu_9f978f6319cunn_SoftMaxForwardILi2EdddNS1_25LogSoftMaxForwardEpilogueEEEvPT2_PKT0_i:
	.zero		548


//--------------------- .nv.constant0._ZN2at6native43_GLOBAL__N__9ae7fba5_10_SoftMax_cu_9f978f6323cunn_SoftMaxForwardSmemILi2EdddNS1_25LogSoftMaxForwardEpilogueElEEvPT2_PKT0_T4_ --------------------------
	.section	.nv.constant0._ZN2at6native43_GLOBAL__N__9ae7fba5_10_SoftMax_cu_9f978f6323cunn_SoftMaxForwardSmemILi2EdddNS1_25LogSoftMaxForwardEpilogueElEEvPT2_PKT0_T4_,"a",@progbits
	.sectionflags	@""
	.align	4
.nv.constant0._ZN2at6native43_GLOBAL__N__9ae7fba5_10_SoftMax_cu_9f978f6323cunn_SoftMaxForwardSmemILi2EdddNS1_25LogSoftMaxForwardEpilogueElEEvPT2_PKT0_T4_:
	.zero		552


//--------------------- .nv.constant0._ZN2at6native43_GLOBAL__N__9ae7fba5_10_SoftMax_cu_9f978f6322cunn_SoftMaxForwardRegIdddNS1_25LogSoftMaxForwardEpilogueElLi9EEEvPT1_PKT_T3_ --------------------------
	.section	.nv.constant0._ZN2at6native43_GLOBAL__N__9ae7fba5_10_SoftMax_cu_9f978f6322cunn_SoftMaxForwardRegIdddNS1_25LogSoftMaxForwardEpilogueElLi9EEEvPT1_PKT_T3_,"a",@progbits
	.sectionflags	@""
	.align	4
.nv.constant0._ZN2at6native43_GLOBAL__N__9ae7fba5_10_SoftMax_cu_9f978f6322cunn_SoftMaxForwardRegIdddNS1_25LogSoftMaxForwardEpilogueElLi9EEEvPT1_PKT_T3_:
	.zero		552


//--------------------- .nv.constant0._ZN2at6native43_GLOBAL__N__9ae7fba5_10_SoftMax_cu_9f978f6322cunn_SoftMaxForwardRegIdddNS1_25LogSoftMaxForwardEpilogueElLi8EEEvPT1_PKT_T3_ --------------------------
	.section	.nv.constant0._ZN2at6native43_GLOBAL__N__9ae7fba5_10_SoftMax_cu_9f978f6322cunn_SoftMaxForwardRegIdddNS1_25LogSoftMaxForwardEpilogueElLi8EEEvPT1_PKT_T3_,"a",@progbits
	.sectionflags	@""
	.align	4
.nv.constant0._ZN2at6native43_GLOBAL__N__9ae7fba5_10_SoftMax_cu_9f978f6322cunn_SoftMaxForwardRegIdddNS1_25LogSoftMaxForwardEpilogueElLi8EEEvPT1_PKT_T3_:
	.zero		552


//--------------------- .nv.constant0._ZN2at6native43_GLOBAL__N__9ae7fba5_10_SoftMax_cu_9f978f6322cunn_SoftMaxForwardRegIdddNS1_25LogSoftMaxForwardEpilogueElLi7EEEvPT1_PKT_T3_ --------------------------
	.section	.nv.constant0._ZN2at6native43_GLOBAL__N__9ae7fba5_10_SoftMax_cu_9f978f6322cunn_SoftMaxForwardRegIdddNS1_25LogSoftMaxForwardEpilogueElLi7EEEvPT1_PKT_T3_,"a",@progbits
	.sectionflags	@""
	.align	4
.nv.constant0._ZN2at6native43_GLOBAL__N__9ae7fba5_10_SoftMax_cu_9f978f6322cunn_SoftMaxForwardRegIdddNS1_25LogSoftMaxForwardEpilogueElLi7EEEvPT1_PKT_T3_:
	.zero		552


//--------------------- .nv.constant0._ZN2at6native43_GLOBAL__N__9ae7fba5_10_SoftMax_cu_9f978f6322cunn_SoftMaxForwardRegIdddNS1_25LogSoftMaxForwardEpilogueElLi6EEEvPT1_PKT_T3_ --------------------------
	.section	.nv.constant0._ZN2at6native43_GLOBAL__N__9ae7fba5_10_SoftMax_cu_9f978f6322cunn_SoftMaxForwardRegIdddNS1_25LogSoftMaxForwardEpilogueElLi6EEEvPT1_PKT_T3_,"a",@progbits
	.sectionflags	@""
	.align	4
.nv.constant0._ZN2at6native43_GLOBAL__N__9ae7fba5_10_SoftMax_cu_9f978f6322cunn_SoftMaxForwardRegIdddNS1_25LogSoftMaxForwardEpilogueElLi6EEEvPT1_PKT_T3_:
	.zero		552


//--------------------- .nv.constant0._ZN2at6native43_GLOBAL__N__9ae7fba5_10_SoftMax_cu_9f978f6322cunn_SoftMaxForwardRegIdddNS1_25LogSoftMaxForwardEpilogueElLi5EEEvPT1_PKT_T3_ --------------------------
	.section	.nv.constant0._ZN2at6native43_GLOBAL__N__9ae7fba5_10_SoftMax_cu_9f978f6322cunn_SoftMaxForwardRegIdddNS1_25LogSoftMaxForwardEpilogueElLi5EEEvPT1_PKT_T3_,"a",@progbits
	.sectionflags	@""
	.align	4
.nv.constant0._ZN2at6native43_GLOBAL__N__9ae7fba5_10_SoftMax_cu_9f978f6322cunn_SoftMaxForwardRegIdddNS1_25LogSoftMaxForwardEpilogueElLi5EEEvPT1_PKT_T3_:
	.zero		552


//--------------------- .nv.constant0._ZN2at6native43_GLOBAL__N__9ae7fba5_10_SoftMax_cu_9f978f6322cunn_SoftMaxForwardRegIdddNS1_25LogSoftMaxForwardEpilogueElLi4EEEvPT1_PKT_T3_ --------------------------
	.section	.nv.constant0._ZN2at6native43_GLOBAL__N__9ae7fba5_10_SoftMax_cu_9f978f6322cunn_SoftMaxForwardRegIdddNS1_25LogSoftMaxForwardEpilogueElLi4EEEvPT1_PKT_T3_,"a",@progbits
	.sectionflags	@""
	.align	4
.nv.constant0._ZN2at6native43_GLOBAL__N__9ae7fba5_10_SoftMax_cu_9f978f6322cunn_SoftMaxForwardRegIdddNS1_25LogSoftMaxForwardEpilogueElLi4EEEvPT1_PKT_T3_:
	.zero		552


//--------------------- .nv.constant0._ZN2at6native43_GLOBAL__N__9ae7fba5_10_SoftMax_cu_9f978f6322cunn_SoftMaxForwardRegIdddNS1_25LogSoftMaxForwardEpilogueElLi3EEEvPT1_PKT_T3_ --------------------------
	.section	.nv.constant0._ZN2at6native43_GLOBAL__N__9ae7fba5_10_SoftMax_cu_9f978f6322cunn_SoftMaxForwardRegIdddNS1_25LogSoftMaxForwardEpilogueElLi3EEEvPT1_PKT_T3_,"a",@progbits
	.sectionflags	@""
	.align	4
.nv.constant0._ZN2at6native43_GLOBAL__N__9ae7fba5_10_SoftMax_cu_9f978f6322cunn_SoftMaxForwardRegIdddNS1_25LogSoftMaxForwardEpilogueElLi3EEEvPT1_PKT_T3_:
	.zero		552


//--------------------- .nv.constant0._ZN2at6native43_GLOBAL__N__9ae7fba5_10_SoftMax_cu_9f978f6322cunn_SoftMaxForwardRegIdddNS1_25LogSoftMaxForwardEpilogueElLi2EEEvPT1_PKT_T3_ --------------------------
	.section	.nv.constant0._ZN2at6native43_GLOBAL__N__9ae7fba5_10_SoftMax_cu_9f978f6322cunn_SoftMaxForwardRegIdddNS1_25LogSoftMaxForwardEpilogueElLi2EEEvPT1_PKT_T3_,"a",@progbits
	.sectionflags	@""
	.align	4
.nv.constant0._ZN2at6native43_GLOBAL__N__9ae7fba5_10_SoftMax_cu_9f978f6322cunn_SoftMaxForwardRegIdddNS1_25LogSoftMaxForwardEpilogueElLi2EEEvPT1_PKT_T3_:
	.zero		552


//--------------------- .nv.constant0._ZN2at6native43_GLOBAL__N__9ae7fba5_10_SoftMax_cu_9f978f6322cunn_SoftMaxForwardRegIdddNS1_25LogSoftMaxForwardEpilogueElLi1EEEvPT1_PKT_T3_ --------------------------
	.section	.nv.constant0._ZN2at6native43_GLOBAL__N__9ae7fba5_10_SoftMax_cu_9f978f6322cunn_SoftMaxForwardRegIdddNS1_25LogSoftMaxForwardEpilogueElLi1EEEvPT1_PKT_T3_,"a",@progbits
	.sectionflags	@""
	.align	4
.nv.constant0._ZN2at6native43_GLOBAL__N__9ae7fba5_10_SoftMax_cu_9f978f6322cunn_SoftMaxForwardRegIdddNS1_25LogSoftMaxForwardEpilogueElLi1EEEvPT1_PKT_T3_:
	.zero		552


//--------------------- SYMBOLS --------------------------

	.type		.nv.reservedSmem.offset0,@object
	.size		.nv.reservedSmem.offset0,0x4
